	.target	sm_80

	.elftype	@"ET_EXEC"


//--------------------- .note.nv.tkinfo           --------------------------
	.section	.note.nv.tkinfo,"",@"SHT_NOTE"
	.sectionflags	@"SHF_NOTE_NV_TKINFO"
	.tkinfo
        /*0018*/ 	.word	0x00000002
        /*0030*/ 	.string	""
        /*0030*/ 	.string	"ptxas"
        /*0030*/ 	.string	"Cuda compilation tools, release 13.0, V13.0.88"
        /*0030*/ 	.string	"Build cuda_13.0.r13.0/compiler.36424714_0"
        /*0030*/ 	.string	"-arch sm_80 -m 64 "



//--------------------- .note.nv.cuinfo           --------------------------
	.section	.note.nv.cuinfo,"",@"SHT_NOTE"
	.sectionflags	@"SHF_NOTE_NV_CUINFO"
        /*0018*/ 	.short	0x0002
        /*001a*/ 	.short	0x0050
        /*001c*/ 	.short	0x0082
	.zero		2


//--------------------- .nv.info                  --------------------------
	.section	.nv.info,"",@"SHT_CUDA_INFO"
	.align	4


	//----- nvinfo : EIATTR_REGCOUNT
	.align		4
        /*0000*/ 	.byte	0x04, 0x2f
        /*0002*/ 	.short	(.L_12 - .L_11)
	.align		4
.L_11:
        /*0004*/ 	.word	index@(_ZN7cutlass13device_kernelIN5flash19enable_sm80_to_sm89INS1_16FlashAttnFwdSm80INS1_25CollectiveMainloopFwdSm80ILi4ELi1ELb0EN4cute5tupleIJNS5_1CILi128EEENS7_ILi64EEES8_EEELi128ENS_6half_tEfNS_4arch4Sm80ELb1ELb0ELb0ELb1ELb1ELb1ELb1ELb0EEENS1_21CollectiveEpilogueFwdINS6_IJS8_S8_S9_EEENS6_IJNS7_ILi1EEESH_SH_EEESB_SD_Li128ELb1ELb1ELb0ELb0EEENS1_19SingleTileSchedulerILb1ELb0ELb1ELi128EEEEEEEEEvNT_6ParamsE)
        /*0008*/ 	.word	0x000000ff


	//----- nvinfo : EIATTR_FRAME_SIZE
	.align		4
.L_12:
        /*000c*/ 	.byte	0x04, 0x11
        /*000e*/ 	.short	(.L_14 - .L_13)
	.align		4
.L_13:
        /*0010*/ 	.word	index@($__internal_15_$__cuda_sm70_shflsync_idx_p)
        /*0014*/ 	.word	0x00000000


	//----- nvinfo : EIATTR_FRAME_SIZE
	.align		4
.L_14:
        /*0018*/ 	.byte	0x04, 0x11
        /*001a*/ 	.short	(.L_16 - .L_15)
	.align		4
.L_15:
        /*001c*/ 	.word	index@($__internal_14_$__cuda_sm70_shflsync_bfly_p)
        /*0020*/ 	.word	0x00000000


	//----- nvinfo : EIATTR_FRAME_SIZE
	.align		4
.L_16:
        /*0024*/ 	.byte	0x04, 0x11
        /*0026*/ 	.short	(.L_18 - .L_17)
	.align		4
.L_17:
        /*0028*/ 	.word	index@($_ZN7cutlass13device_kernelIN5flash19enable_sm80_to_sm89INS1_16FlashAttnFwdSm80INS1_25CollectiveMainloopFwdSm80ILi4ELi1ELb0EN4cute5tupleIJNS5_1CILi128EEENS7_ILi64EEES8_EEELi128ENS_6half_tEfNS_4arch4Sm80ELb1ELb0ELb0ELb1ELb1ELb1ELb1ELb0EEENS1_21CollectiveEpilogueFwdINS6_IJS8_S8_S9_EEENS6_IJNS7_ILi1EEESH_SH_EEESB_SD_Li128ELb1ELb1ELb0ELb0EEENS1_19SingleTileSchedulerILb1ELb0ELb1ELi128EEEEEEEEEvNT_6ParamsE$_ZZN5flash25CollectiveMainloopFwdSm80ILi4ELi1ELb0EN4cute5tupleIJNS1_1CILi128EEENS3_ILi64EEES4_EEELi128EN7cutlass6half_tEfNS7_4arch4Sm80ELb1ELb0ELb0ELb1ELb1ELb1ELb1ELb0EE3mmaINS_16FlashAttnFwdSm80ISB_NS_21CollectiveEpilogueFwdINS2_IJS4_S4_S5_EEENS2_IJNS3_ILi1EEESG_SG_EEES8_SA_Li128ELb1ELb1ELb0ELb0EEENS_19SingleTileSchedulerILb1ELb0ELb1ELi128EEEE13SharedStorageENS1_6TensorINS1_11ArrayEngineIfLm128EEENS1_6LayoutINS2_IJNS2_IJNS3_ILi2EEESR_EEESR_NS3_ILi16EEEEEENS2_IJNS2_IJSG_SR_EEENS3_ILi4EEENS3_ILi8EEEEEEEEEENS_7SoftmaxILi4ELi0EEEEEbRKNSB_6ParamsERT0_RT1_iRKNS_16SeqlenInfoQKNewKILb1ELb1EEENS2_IJiiiiEEERT_ENKUlvE_clEv)
        /*002c*/ 	.word	0x00000000


	//----- nvinfo : EIATTR_FRAME_SIZE
	.align		4
.L_18:
        /*0030*/ 	.byte	0x04, 0x11
        /*0032*/ 	.short	(.L_20 - .L_19)
	.align		4
.L_19:
        /*0034*/ 	.word	index@(_ZN7cutlass13device_kernelIN5flash19enable_sm80_to_sm89INS1_16FlashAttnFwdSm80INS1_25CollectiveMainloopFwdSm80ILi4ELi1ELb0EN4cute5tupleIJNS5_1CILi128EEENS7_ILi64EEES8_EEELi128ENS_6half_tEfNS_4arch4Sm80ELb1ELb0ELb0ELb1ELb1ELb1ELb1ELb0EEENS1_21CollectiveEpilogueFwdINS6_IJS8_S8_S9_EEENS6_IJNS7_ILi1EEESH_SH_EEESB_SD_Li128ELb1ELb1ELb0ELb0EEENS1_19SingleTileSchedulerILb1ELb0ELb1ELi128EEEEEEEEEvNT_6ParamsE)
        /*0038*/ 	.word	0x000000d8


	//----- nvinfo : EIATTR_REGCOUNT
	.align		4
.L_20:
        /*003c*/ 	.byte	0x04, 0x2f
        /*003e*/ 	.short	(.L_22 - .L_21)
	.align		4
.L_21:
        /*0040*/ 	.word	index@(_ZN7cutlass13device_kernelIN5flash19enable_sm80_to_sm89INS1_16FlashAttnFwdSm80INS1_25CollectiveMainloopFwdSm80ILi4ELi1ELb0EN4cute5tupleIJNS5_1CILi128EEENS7_ILi64EEES8_EEELi128ENS_6half_tEfNS_4arch4Sm80ELb1ELb0ELb0ELb1ELb1ELb0ELb1ELb0EEENS1_21CollectiveEpilogueFwdINS6_IJS8_S8_S9_EEENS6_IJNS7_ILi1EEESH_SH_EEESB_SD_Li128ELb1ELb1ELb0ELb0EEENS1_19SingleTileSchedulerILb1ELb0ELb1ELi128EEEEEEEEEvNT_6ParamsE)
        /*0044*/ 	.word	0x000000ff


	//----- nvinfo : EIATTR_FRAME_SIZE
	.align		4
.L_22:
        /*0048*/ 	.byte	0x04, 0x11
        /*004a*/ 	.short	(.L_24 - .L_23)
	.align		4
.L_23:
        /*004c*/ 	.word	index@(_ZN7cutlass13device_kernelIN5flash19enable_sm80_to_sm89INS1_16FlashAttnFwdSm80INS1_25CollectiveMainloopFwdSm80ILi4ELi1ELb0EN4cute5tupleIJNS5_1CILi128EEENS7_ILi64EEES8_EEELi128ENS_6half_tEfNS_4arch4Sm80ELb1ELb0ELb0ELb1ELb1ELb0ELb1ELb0EEENS1_21CollectiveEpilogueFwdINS6_IJS8_S8_S9_EEENS6_IJNS7_ILi1EEESH_SH_EEESB_SD_Li128ELb1ELb1ELb0ELb0EEENS1_19SingleTileSchedulerILb1ELb0ELb1ELi128EEEEEEEEEvNT_6ParamsE)
        /*0050*/ 	.word	0x00000070


	//----- nvinfo : EIATTR_REGCOUNT
	.align		4
.L_24:
        /*0054*/ 	.byte	0x04, 0x2f
        /*0056*/ 	.short	(.L_26 - .L_25)
	.align		4
.L_25:
        /*0058*/ 	.word	index@(_ZN7cutlass13device_kernelIN5flash19enable_sm80_to_sm89INS1_16FlashAttnFwdSm80INS1_25CollectiveMainloopFwdSm80ILi4ELi1ELb0EN4cute5tupleIJNS5_1CILi128EEENS7_ILi64EEES8_EEELi128ENS_6half_tEfNS_4arch4Sm80ELb1ELb0ELb0ELb0ELb1ELb0ELb1ELb0EEENS1_21CollectiveEpilogueFwdINS6_IJS8_S8_S9_EEENS6_IJNS7_ILi1EEESH_SH_EEESB_SD_Li128ELb0ELb1ELb0ELb0EEENS1_30DynamicPersistentTileSchedulerILi128ELi128ELb0ELb1ELb0EEEEEEEEEvNT_6ParamsE)
        /*005c*/ 	.word	0x000000ff


	//----- nvinfo : EIATTR_FRAME_SIZE
	.align		4
.L_26:
        /*0060*/ 	.byte	0x04, 0x11
        /*0062*/ 	.short	(.L_28 - .L_27)
	.align		4
.L_27:
        /*0064*/ 	.word	index@($__internal_13_$__cuda_sm70_shflsync_idx_p)
        /*0068*/ 	.word	0x00000000


	//----- nvinfo : EIATTR_FRAME_SIZE
	.align		4
.L_28:
        /*006c*/ 	.byte	0x04, 0x11
        /*006e*/ 	.short	(.L_30 - .L_29)
	.align		4
.L_29:
        /*0070*/ 	.word	index@($__internal_12_$__cuda_sm70_shflsync_bfly_p)
        /*0074*/ 	.word	0x00000000


	//----- nvinfo : EIATTR_FRAME_SIZE
	.align		4
.L_30:
        /*0078*/ 	.byte	0x04, 0x11
        /*007a*/ 	.short	(.L_32 - .L_31)
	.align		4
.L_31:
        /*007c*/ 	.word	index@(_ZN7cutlass13device_kernelIN5flash19enable_sm80_to_sm89INS1_16FlashAttnFwdSm80INS1_25CollectiveMainloopFwdSm80ILi4ELi1ELb0EN4cute5tupleIJNS5_1CILi128EEENS7_ILi64EEES8_EEELi128ENS_6half_tEfNS_4arch4Sm80ELb1ELb0ELb0ELb0ELb1ELb0ELb1ELb0EEENS1_21CollectiveEpilogueFwdINS6_IJS8_S8_S9_EEENS6_IJNS7_ILi1EEESH_SH_EEESB_SD_Li128ELb0ELb1ELb0ELb0EEENS1_30DynamicPersistentTileSchedulerILi128ELi128ELb0ELb1ELb0EEEEEEEEEvNT_6ParamsE)
        /*0080*/ 	.word	0x00000088


	//----- nvinfo : EIATTR_REGCOUNT
	.align		4
.L_32:
        /*0084*/ 	.byte	0x04, 0x2f
        /*0086*/ 	.short	(.L_34 - .L_33)
	.align		4
.L_33:
        /*0088*/ 	.word	index@(_ZN7cutlass13device_kernelIN5flash19enable_sm80_to_sm89INS1_16FlashAttnFwdSm80INS1_25CollectiveMainloopFwdSm80ILi4ELi1ELb0EN4cute5tupleIJNS5_1CILi128EEENS7_ILi48EEES8_EEELi128ENS_6half_tEfNS_4arch4Sm80ELb0ELb1ELb0ELb1ELb1ELb1ELb1ELb0EEENS1_21CollectiveEpilogueFwdINS6_IJS8_S8_S9_EEENS6_IJNS7_ILi1EEESH_SH_EEESB_SD_Li128ELb1ELb1ELb0ELb0EEENS1_19SingleTileSchedulerILb1ELb0ELb1ELi128EEEEEEEEEvNT_6ParamsE)
        /*008c*/ 	.word	0x000000ff


	//----- nvinfo : EIATTR_FRAME_SIZE
	.align		4
.L_34:
        /*0090*/ 	.byte	0x04, 0x11
        /*0092*/ 	.short	(.L_36 - .L_35)
	.align		4
.L_35:
        /*0094*/ 	.word	index@($__internal_11_$__cuda_sm70_shflsync_idx_p)
        /*0098*/ 	.word	0x00000000


	//----- nvinfo : EIATTR_FRAME_SIZE
	.align		4
.L_36:
        /*009c*/ 	.byte	0x04, 0x11
        /*009e*/ 	.short	(.L_38 - .L_37)
	.align		4
.L_37:
        /*00a0*/ 	.word	index@($__internal_10_$__cuda_sm70_shflsync_bfly_p)
        /*00a4*/ 	.word	0x00000000


	//----- nvinfo : EIATTR_FRAME_SIZE
	.align		4
.L_38:
        /*00a8*/ 	.byte	0x04, 0x11
        /*00aa*/ 	.short	(.L_40 - .L_39)
	.align		4
.L_39:
        /*00ac*/ 	.word	index@($_ZN7cutlass13device_kernelIN5flash19enable_sm80_to_sm89INS1_16FlashAttnFwdSm80INS1_25CollectiveMainloopFwdSm80ILi4ELi1ELb0EN4cute5tupleIJNS5_1CILi128EEENS7_ILi48EEES8_EEELi128ENS_6half_tEfNS_4arch4Sm80ELb0ELb1ELb0ELb1ELb1ELb1ELb1ELb0EEENS1_21CollectiveEpilogueFwdINS6_IJS8_S8_S9_EEENS6_IJNS7_ILi1EEESH_SH_EEESB_SD_Li128ELb1ELb1ELb0ELb0EEENS1_19SingleTileSchedulerILb1ELb0ELb1ELi128EEEEEEEEEvNT_6ParamsE$_ZZN5flash25CollectiveMainloopFwdSm80ILi4ELi1ELb0EN4cute5tupleIJNS1_1CILi128EEENS3_ILi48EEES4_EEELi128EN7cutlass6half_tEfNS7_4arch4Sm80ELb0ELb1ELb0ELb1ELb1ELb1ELb1ELb0EE3mmaINS_16FlashAttnFwdSm80ISB_NS_21CollectiveEpilogueFwdINS2_IJS4_S4_S5_EEENS2_IJNS3_ILi1EEESG_SG_EEES8_SA_Li128ELb1ELb1ELb0ELb0EEENS_19SingleTileSchedulerILb1ELb0ELb1ELi128EEEE13SharedStorageENS1_6TensorINS1_11ArrayEngineIfLm128EEENS1_6LayoutINS2_IJNS2_IJNS3_ILi2EEESR_EEESR_NS3_ILi16EEEEEENS2_IJNS2_IJSG_SR_EEENS3_ILi4EEENS3_ILi8EEEEEEEEEENS_7SoftmaxILi4ELi0EEEEEbRKNSB_6ParamsERT0_RT1_iRKNS_16SeqlenInfoQKNewKILb1ELb1EEENS2_IJiiiiEEERT_ENKUlvE_clEv)
        /*00b0*/ 	.word	0x00000000


	//----- nvinfo : EIATTR_FRAME_SIZE
	.align		4
.L_40:
        /*00b4*/ 	.byte	0x04, 0x11
        /*00b6*/ 	.short	(.L_42 - .L_41)
	.align		4
.L_41:
        /*00b8*/ 	.word	index@(_ZN7cutlass13device_kernelIN5flash19enable_sm80_to_sm89INS1_16FlashAttnFwdSm80INS1_25CollectiveMainloopFwdSm80ILi4ELi1ELb0EN4cute5tupleIJNS5_1CILi128EEENS7_ILi48EEES8_EEELi128ENS_6half_tEfNS_4arch4Sm80ELb0ELb1ELb0ELb1ELb1ELb1ELb1ELb0EEENS1_21CollectiveEpilogueFwdINS6_IJS8_S8_S9_EEENS6_IJNS7_ILi1EEESH_SH_EEESB_SD_Li128ELb1ELb1ELb0ELb0EEENS1_19SingleTileSchedulerILb1ELb0ELb1ELi128EEEEEEEEEvNT_6ParamsE)
        /*00bc*/ 	.word	0x000000e0


	//----- nvinfo : EIATTR_REGCOUNT
	.align		4
.L_42:
        /*00c0*/ 	.byte	0x04, 0x2f
        /*00c2*/ 	.short	(.L_44 - .L_43)
	.align		4
.L_43:
        /*00c4*/ 	.word	index@(_ZN7cutlass13device_kernelIN5flash19enable_sm80_to_sm89INS1_16FlashAttnFwdSm80INS1_25CollectiveMainloopFwdSm80ILi4ELi1ELb0EN4cute5tupleIJNS5_1CILi128EEENS7_ILi48EEES8_EEELi128ENS_6half_tEfNS_4arch4Sm80ELb0ELb1ELb0ELb1ELb1ELb0ELb1ELb0EEENS1_21CollectiveEpilogueFwdINS6_IJS8_S8_S9_EEENS6_IJNS7_ILi1EEESH_SH_EEESB_SD_Li128ELb1ELb1ELb0ELb0EEENS1_19SingleTileSchedulerILb1ELb0ELb1ELi128EEEEEEEEEvNT_6ParamsE)
        /*00c8*/ 	.word	0x000000ff


	//----- nvinfo : EIATTR_FRAME_SIZE
	.align		4
.L_44:
        /*00cc*/ 	.byte	0x04, 0x11
        /*00ce*/ 	.short	(.L_46 - .L_45)
	.align		4
.L_45:
        /*00d0*/ 	.word	index@(_ZN7cutlass13device_kernelIN5flash19enable_sm80_to_sm89INS1_16FlashAttnFwdSm80INS1_25CollectiveMainloopFwdSm80ILi4ELi1ELb0EN4cute5tupleIJNS5_1CILi128EEENS7_ILi48EEES8_EEELi128ENS_6half_tEfNS_4arch4Sm80ELb0ELb1ELb0ELb1ELb1ELb0ELb1ELb0EEENS1_21CollectiveEpilogueFwdINS6_IJS8_S8_S9_EEENS6_IJNS7_ILi1EEESH_SH_EEESB_SD_Li128ELb1ELb1ELb0ELb0EEENS1_19SingleTileSchedulerILb1ELb0ELb1ELi128EEEEEEEEEvNT_6ParamsE)
        /*00d4*/ 	.word	0x00000070


	//----- nvinfo : EIATTR_REGCOUNT
	.align		4
.L_46:
        /*00d8*/ 	.byte	0x04, 0x2f
        /*00da*/ 	.short	(.L_48 - .L_47)
	.align		4
.L_47:
        /*00dc*/ 	.word	index@(_ZN7cutlass13device_kernelIN5flash19enable_sm80_to_sm89INS1_16FlashAttnFwdSm80INS1_25CollectiveMainloopFwdSm80ILi4ELi1ELb0EN4cute5tupleIJNS5_1CILi128EEENS7_ILi48EEES8_EEELi128ENS_6half_tEfNS_4arch4Sm80ELb0ELb1ELb0ELb0ELb1ELb0ELb1ELb0EEENS1_21CollectiveEpilogueFwdINS6_IJS8_S8_S9_EEENS6_IJNS7_ILi1EEESH_SH_EEESB_SD_Li128ELb0ELb1ELb0ELb0EEENS1_19SingleTileSchedulerILb0ELb0ELb1ELi128EEEEEEEEEvNT_6ParamsE)
        /*00e0*/ 	.word	0x000000ff


	//----- nvinfo : EIATTR_FRAME_SIZE
	.align		4
.L_48:
        /*00e4*/ 	.byte	0x04, 0x11
        /*00e6*/ 	.short	(.L_50 - .L_49)
	.align		4
.L_49:
        /*00e8*/ 	.word	index@(_ZN7cutlass13device_kernelIN5flash19enable_sm80_to_sm89INS1_16FlashAttnFwdSm80INS1_25CollectiveMainloopFwdSm80ILi4ELi1ELb0EN4cute5tupleIJNS5_1CILi128EEENS7_ILi48EEES8_EEELi128ENS_6half_tEfNS_4arch4Sm80ELb0ELb1ELb0ELb0ELb1ELb0ELb1ELb0EEENS1_21CollectiveEpilogueFwdINS6_IJS8_S8_S9_EEENS6_IJNS7_ILi1EEESH_SH_EEESB_SD_Li128ELb0ELb1ELb0ELb0EEENS1_19SingleTileSchedulerILb0ELb0ELb1ELi128EEEEEEEEEvNT_6ParamsE)
        /*00ec*/ 	.word	0x00000070


	//----- nvinfo : EIATTR_REGCOUNT
	.align		4
.L_50:
        /*00f0*/ 	.byte	0x04, 0x2f
        /*00f2*/ 	.short	(.L_52 - .L_51)
	.align		4
.L_51:
        /*00f4*/ 	.word	index@(_ZN7cutlass13device_kernelIN5flash19enable_sm80_to_sm89INS1_16FlashAttnFwdSm80INS1_25CollectiveMainloopFwdSm80ILi4ELi1ELb0EN4cute5tupleIJNS5_1CILi128EEENS7_ILi64EEES8_EEELi128ENS_6half_tEfNS_4arch4Sm80ELb0ELb0ELb0ELb1ELb1ELb1ELb1ELb0EEENS1_21CollectiveEpilogueFwdINS6_IJS8_S8_S9_EEENS6_IJNS7_ILi1EEESH_SH_EEESB_SD_Li128ELb1ELb1ELb0ELb0EEENS1_19SingleTileSchedulerILb1ELb0ELb1ELi128EEEEEEEEEvNT_6ParamsE)
        /*00f8*/ 	.word	0x000000ff


	//----- nvinfo : EIATTR_FRAME_SIZE
	.align		4
.L_52:
        /*00fc*/ 	.byte	0x04, 0x11
        /*00fe*/ 	.short	(.L_54 - .L_53)
	.align		4
.L_53:
        /*0100*/ 	.word	index@(_ZN7cutlass13device_kernelIN5flash19enable_sm80_to_sm89INS1_16FlashAttnFwdSm80INS1_25CollectiveMainloopFwdSm80ILi4ELi1ELb0EN4cute5tupleIJNS5_1CILi128EEENS7_ILi64EEES8_EEELi128ENS_6half_tEfNS_4arch4Sm80ELb0ELb0ELb0ELb1ELb1ELb1ELb1ELb0EEENS1_21CollectiveEpilogueFwdINS6_IJS8_S8_S9_EEENS6_IJNS7_ILi1EEESH_SH_EEESB_SD_Li128ELb1ELb1ELb0ELb0EEENS1_19SingleTileSchedulerILb1ELb0ELb1ELi128EEEEEEEEEvNT_6ParamsE)
        /*0104*/ 	.word	0x00000058


	//----- nvinfo : EIATTR_REGCOUNT
	.align		4
.L_54:
        /*0108*/ 	.byte	0x04, 0x2f
        /*010a*/ 	.short	(.L_56 - .L_55)
	.align		4
.L_55:
        /*010c*/ 	.word	index@(_ZN7cutlass13device_kernelIN5flash19enable_sm80_to_sm89INS1_16FlashAttnFwdSm80INS1_25CollectiveMainloopFwdSm80ILi4ELi1ELb0EN4cute5tupleIJNS5_1CILi128EEENS7_ILi64EEES8_EEELi128ENS_6half_tEfNS_4arch4Sm80ELb0ELb0ELb0ELb1ELb1ELb0ELb1ELb0EEENS1_21CollectiveEpilogueFwdINS6_IJS8_S8_S9_EEENS6_IJNS7_ILi1EEESH_SH_EEESB_SD_Li128ELb1ELb1ELb0ELb0EEENS1_19SingleTileSchedulerILb1ELb0ELb1ELi128EEEEEEEEEvNT_6ParamsE)
        /*0110*/ 	.word	0x000000ff


	//----- nvinfo : EIATTR_FRAME_SIZE
	.align		4
.L_56:
        /*0114*/ 	.byte	0x04, 0x11
        /*0116*/ 	.short	(.L_58 - .L_57)
	.align		4
.L_57:
        /*0118*/ 	.word	index@(_ZN7cutlass13device_kernelIN5flash19enable_sm80_to_sm89INS1_16FlashAttnFwdSm80INS1_25CollectiveMainloopFwdSm80ILi4ELi1ELb0EN4cute5tupleIJNS5_1CILi128EEENS7_ILi64EEES8_EEELi128ENS_6half_tEfNS_4arch4Sm80ELb0ELb0ELb0ELb1ELb1ELb0ELb1ELb0EEENS1_21CollectiveEpilogueFwdINS6_IJS8_S8_S9_EEENS6_IJNS7_ILi1EEESH_SH_EEESB_SD_Li128ELb1ELb1ELb0ELb0EEENS1_19SingleTileSchedulerILb1ELb0ELb1ELi128EEEEEEEEEvNT_6ParamsE)
        /*011c*/ 	.word	0x00000028


	//----- nvinfo : EIATTR_REGCOUNT
	.align		4
.L_58:
        /*0120*/ 	.byte	0x04, 0x2f
        /*0122*/ 	.short	(.L_60 - .L_59)
	.align		4
.L_59:
        /*0124*/ 	.word	index@(_ZN7cutlass13device_kernelIN5flash19enable_sm80_to_sm89INS1_16FlashAttnFwdSm80INS1_25CollectiveMainloopFwdSm80ILi4ELi1ELb0EN4cute5tupleIJNS5_1CILi128EEENS7_ILi64EEES8_EEELi128ENS_6half_tEfNS_4arch4Sm80ELb0ELb0ELb0ELb0ELb1ELb0ELb1ELb0EEENS1_21CollectiveEpilogueFwdINS6_IJS8_S8_S9_EEENS6_IJNS7_ILi1EEESH_SH_EEESB_SD_Li128ELb0ELb1ELb0ELb0EEENS1_19SingleTileSchedulerILb0ELb0ELb1ELi128EEEEEEEEEvNT_6ParamsE)
        /*0128*/ 	.word	0x000000ff


	//----- nvinfo : EIATTR_FRAME_SIZE
	.align		4
.L_60:
        /*012c*/ 	.byte	0x04, 0x11
        /*012e*/ 	.short	(.L_62 - .L_61)
	.align		4
.L_61:
        /*0130*/ 	.word	index@(_ZN7cutlass13device_kernelIN5flash19enable_sm80_to_sm89INS1_16FlashAttnFwdSm80INS1_25CollectiveMainloopFwdSm80ILi4ELi1ELb0EN4cute5tupleIJNS5_1CILi128EEENS7_ILi64EEES8_EEELi128ENS_6half_tEfNS_4arch4Sm80ELb0ELb0ELb0ELb0ELb1ELb0ELb1ELb0EEENS1_21CollectiveEpilogueFwdINS6_IJS8_S8_S9_EEENS6_IJNS7_ILi1EEESH_SH_EEESB_SD_Li128ELb0ELb1ELb0ELb0EEENS1_19SingleTileSchedulerILb0ELb0ELb1ELi128EEEEEEEEEvNT_6ParamsE)
        /*0134*/ 	.word	0x00000078


	//----- nvinfo : EIATTR_REGCOUNT
	.align		4
.L_62:
        /*0138*/ 	.byte	0x04, 0x2f
        /*013a*/ 	.short	(.L_64 - .L_63)
	.align		4
.L_63:
        /*013c*/ 	.word	index@(_ZN7cutlass13device_kernelIN5flash19enable_sm80_to_sm89INS1_16FlashAttnFwdSm80INS1_25CollectiveMainloopFwdSm80ILi8ELi1ELb1EN4cute5tupleIJNS5_1CILi128EEES8_S8_EEELi128ENS_6half_tEfNS_4arch4Sm80ELb1ELb0ELb0ELb1ELb1ELb1ELb1ELb0EEENS1_21CollectiveEpilogueFwdIS9_NS6_IJNS7_ILi1EEESF_SF_EEESA_SC_Li256ELb1ELb1ELb0ELb0EEENS1_19SingleTileSchedulerILb1ELb0ELb1ELi128EEEEEEEEEvNT_6ParamsE)
        /*0140*/ 	.word	0x000000ff


	//----- nvinfo : EIATTR_FRAME_SIZE
	.align		4
.L_64:
        /*0144*/ 	.byte	0x04, 0x11
        /*0146*/ 	.short	(.L_66 - .L_65)
	.align		4
.L_65:
        /*0148*/ 	.word	index@(_ZN7cutlass13device_kernelIN5flash19enable_sm80_to_sm89INS1_16FlashAttnFwdSm80INS1_25CollectiveMainloopFwdSm80ILi8ELi1ELb1EN4cute5tupleIJNS5_1CILi128EEES8_S8_EEELi128ENS_6half_tEfNS_4arch4Sm80ELb1ELb0ELb0ELb1ELb1ELb1ELb1ELb0EEENS1_21CollectiveEpilogueFwdIS9_NS6_IJNS7_ILi1EEESF_SF_EEESA_SC_Li256ELb1ELb1ELb0ELb0EEENS1_19SingleTileSchedulerILb1ELb0ELb1ELi128EEEEEEEEEvNT_6ParamsE)
        /*014c*/ 	.word	0x00000008


	//----- nvinfo : EIATTR_REGCOUNT
	.align		4
.L_66:
        /*0150*/ 	.byte	0x04, 0x2f
        /*0152*/ 	.short	(.L_68 - .L_67)
	.align		4
.L_67:
        /*0154*/ 	.word	index@(_ZN7cutlass13device_kernelIN5flash19enable_sm80_to_sm89INS1_16FlashAttnFwdSm80INS1_25CollectiveMainloopFwdSm80ILi8ELi1ELb1EN4cute5tupleIJNS5_1CILi128EEES8_S8_EEELi128ENS_6half_tEfNS_4arch4Sm80ELb1ELb0ELb0ELb1ELb1ELb0ELb1ELb0EEENS1_21CollectiveEpilogueFwdIS9_NS6_IJNS7_ILi1EEESF_SF_EEESA_SC_Li256ELb1ELb1ELb0ELb0EEENS1_19SingleTileSchedulerILb1ELb0ELb1ELi128EEEEEEEEEvNT_6ParamsE)
        /*0158*/ 	.word	0x000000ff


	//----- nvinfo : EIATTR_FRAME_SIZE
	.align		4
.L_68:
        /*015c*/ 	.byte	0x04, 0x11
        /*015e*/ 	.short	(.L_70 - .L_69)
	.align		4
.L_69:
        /*0160*/ 	.word	index@(_ZN7cutlass13device_kernelIN5flash19enable_sm80_to_sm89INS1_16FlashAttnFwdSm80INS1_25CollectiveMainloopFwdSm80ILi8ELi1ELb1EN4cute5tupleIJNS5_1CILi128EEES8_S8_EEELi128ENS_6half_tEfNS_4arch4Sm80ELb1ELb0ELb0ELb1ELb1ELb0ELb1ELb0EEENS1_21CollectiveEpilogueFwdIS9_NS6_IJNS7_ILi1EEESF_SF_EEESA_SC_Li256ELb1ELb1ELb0ELb0EEENS1_19SingleTileSchedulerILb1ELb0ELb1ELi128EEEEEEEEEvNT_6ParamsE)
        /*0164*/ 	.word	0x00000000


	//----- nvinfo : EIATTR_REGCOUNT
	.align		4
.L_70:
        /*0168*/ 	.byte	0x04, 0x2f
        /*016a*/ 	.short	(.L_72 - .L_71)
	.align		4
.L_71:
        /*016c*/ 	.word	index@(_ZN7cutlass13device_kernelIN5flash19enable_sm80_to_sm89INS1_16FlashAttnFwdSm80INS1_25CollectiveMainloopFwdSm80ILi8ELi1ELb1EN4cute5tupleIJNS5_1CILi128EEES8_S8_EEELi128ENS_6half_tEfNS_4arch4Sm80ELb1ELb0ELb0ELb0ELb1ELb0ELb1ELb0EEENS1_21CollectiveEpilogueFwdIS9_NS6_IJNS7_ILi1EEESF_SF_EEESA_SC_Li256ELb0ELb1ELb0ELb0EEENS1_30DynamicPersistentTileSchedulerILi256ELi256ELb0ELb1ELb0EEEEEEEEEvNT_6ParamsE)
        /*0170*/ 	.word	0x000000ff


	//----- nvinfo : EIATTR_FRAME_SIZE
	.align		4
.L_72:
        /*0174*/ 	.byte	0x04, 0x11
        /*0176*/ 	.short	(.L_74 - .L_73)
	.align		4
.L_73:
        /*0178*/ 	.word	index@($__internal_9_$__cuda_sm70_shflsync_idx_p)
        /*017c*/ 	.word	0x00000000


	//----- nvinfo : EIATTR_FRAME_SIZE
	.align		4
.L_74:
        /*0180*/ 	.byte	0x04, 0x11
        /*0182*/ 	.short	(.L_76 - .L_75)
	.align		4
.L_75:
        /*0184*/ 	.word	index@($__internal_8_$__cuda_sm70_shflsync_bfly_p)
        /*0188*/ 	.word	0x00000000


	//----- nvinfo : EIATTR_FRAME_SIZE
	.align		4
.L_76:
        /*018c*/ 	.byte	0x04, 0x11
        /*018e*/ 	.short	(.L_78 - .L_77)
	.align		4
.L_77:
        /*0190*/ 	.word	index@(_ZN7cutlass13device_kernelIN5flash19enable_sm80_to_sm89INS1_16FlashAttnFwdSm80INS1_25CollectiveMainloopFwdSm80ILi8ELi1ELb1EN4cute5tupleIJNS5_1CILi128EEES8_S8_EEELi128ENS_6half_tEfNS_4arch4Sm80ELb1ELb0ELb0ELb0ELb1ELb0ELb1ELb0EEENS1_21CollectiveEpilogueFwdIS9_NS6_IJNS7_ILi1EEESF_SF_EEESA_SC_Li256ELb0ELb1ELb0ELb0EEENS1_30DynamicPersistentTileSchedulerILi256ELi256ELb0ELb1ELb0EEEEEEEEEvNT_6ParamsE)
        /*0194*/ 	.word	0x00000078


	//----- nvinfo : EIATTR_REGCOUNT
	.align		4
.L_78:
        /*0198*/ 	.byte	0x04, 0x2f
        /*019a*/ 	.short	(.L_80 - .L_79)
	.align		4
.L_79:
        /*019c*/ 	.word	index@(_ZN7cutlass13device_kernelIN5flash19enable_sm80_to_sm89INS1_16FlashAttnFwdSm80INS1_25CollectiveMainloopFwdSm80ILi8ELi1ELb1EN4cute5tupleIJNS5_1CILi128EEENS7_ILi96EEES8_EEELi128ENS_6half_tEfNS_4arch4Sm80ELb0ELb1ELb0ELb1ELb1ELb1ELb1ELb0EEENS1_21CollectiveEpilogueFwdINS6_IJS8_S8_S9_EEENS6_IJNS7_ILi1EEESH_SH_EEESB_SD_Li256ELb1ELb1ELb0ELb0EEENS1_19SingleTileSchedulerILb1ELb0ELb1ELi128EEEEEEEEEvNT_6ParamsE)
        /*01a0*/ 	.word	0x000000ff


	//----- nvinfo : EIATTR_FRAME_SIZE
	.align		4
.L_80:
        /*01a4*/ 	.byte	0x04, 0x11
        /*01a6*/ 	.short	(.L_82 - .L_81)
	.align		4
.L_81:
        /*01a8*/ 	.word	index@(_ZN7cutlass13device_kernelIN5flash19enable_sm80_to_sm89INS1_16FlashAttnFwdSm80INS1_25CollectiveMainloopFwdSm80ILi8ELi1ELb1EN4cute5tupleIJNS5_1CILi128EEENS7_ILi96EEES8_EEELi128ENS_6half_tEfNS_4arch4Sm80ELb0ELb1ELb0ELb1ELb1ELb1ELb1ELb0EEENS1_21CollectiveEpilogueFwdINS6_IJS8_S8_S9_EEENS6_IJNS7_ILi1EEESH_SH_EEESB_SD_Li256ELb1ELb1ELb0ELb0EEENS1_19SingleTileSchedulerILb1ELb0ELb1ELi128EEEEEEEEEvNT_6ParamsE)
        /*01ac*/ 	.word	0x00000000


	//----- nvinfo : EIATTR_REGCOUNT
	.align		4
.L_82:
        /*01b0*/ 	.byte	0x04, 0x2f
        /*01b2*/ 	.short	(.L_84 - .L_83)
	.align		4
.L_83:
        /*01b4*/ 	.word	index@(_ZN7cutlass13device_kernelIN5flash19enable_sm80_to_sm89INS1_16FlashAttnFwdSm80INS1_25CollectiveMainloopFwdSm80ILi8ELi1ELb1EN4cute5tupleIJNS5_1CILi128EEENS7_ILi96EEES8_EEELi128ENS_6half_tEfNS_4arch4Sm80ELb0ELb1ELb0ELb1ELb1ELb0ELb1ELb0EEENS1_21CollectiveEpilogueFwdINS6_IJS8_S8_S9_EEENS6_IJNS7_ILi1EEESH_SH_EEESB_SD_Li256ELb1ELb1ELb0ELb0EEENS1_19SingleTileSchedulerILb1ELb0ELb1ELi128EEEEEEEEEvNT_6ParamsE)
        /*01b8*/ 	.word	0x000000ff


	//----- nvinfo : EIATTR_FRAME_SIZE
	.align		4
.L_84:
        /*01bc*/ 	.byte	0x04, 0x11
        /*01be*/ 	.short	(.L_86 - .L_85)
	.align		4
.L_85:
        /*01c0*/ 	.word	index@(_ZN7cutlass13device_kernelIN5flash19enable_sm80_to_sm89INS1_16FlashAttnFwdSm80INS1_25CollectiveMainloopFwdSm80ILi8ELi1ELb1EN4cute5tupleIJNS5_1CILi128EEENS7_ILi96EEES8_EEELi128ENS_6half_tEfNS_4arch4Sm80ELb0ELb1ELb0ELb1ELb1ELb0ELb1ELb0EEENS1_21CollectiveEpilogueFwdINS6_IJS8_S8_S9_EEENS6_IJNS7_ILi1EEESH_SH_EEESB_SD_Li256ELb1ELb1ELb0ELb0EEENS1_19SingleTileSchedulerILb1ELb0ELb1ELi128EEEEEEEEEvNT_6ParamsE)
        /*01c4*/ 	.word	0x00000000


	//----- nvinfo : EIATTR_REGCOUNT
	.align		4
.L_86:
        /*01c8*/ 	.byte	0x04, 0x2f
        /*01ca*/ 	.short	(.L_88 - .L_87)
	.align		4
.L_87:
        /*01cc*/ 	.word	index@(_ZN7cutlass13device_kernelIN5flash19enable_sm80_to_sm89INS1_16FlashAttnFwdSm80INS1_25CollectiveMainloopFwdSm80ILi8ELi1ELb1EN4cute5tupleIJNS5_1CILi128EEENS7_ILi96EEES8_EEELi128ENS_6half_tEfNS_4arch4Sm80ELb0ELb1ELb0ELb0ELb1ELb0ELb1ELb0EEENS1_21CollectiveEpilogueFwdINS6_IJS8_S8_S9_EEENS6_IJNS7_ILi1EEESH_SH_EEESB_SD_Li256ELb0ELb1ELb0ELb0EEENS1_19SingleTileSchedulerILb0ELb0ELb1ELi128EEEEEEEEEvNT_6ParamsE)
        /*01d0*/ 	.word	0x000000fe


	//----- nvinfo : EIATTR_FRAME_SIZE
	.align		4
.L_88:
        /*01d4*/ 	.byte	0x04, 0x11
        /*01d6*/ 	.short	(.L_90 - .L_89)
	.align		4
.L_89:
        /*01d8*/ 	.word	index@(_ZN7cutlass13device_kernelIN5flash19enable_sm80_to_sm89INS1_16FlashAttnFwdSm80INS1_25CollectiveMainloopFwdSm80ILi8ELi1ELb1EN4cute5tupleIJNS5_1CILi128EEENS7_ILi96EEES8_EEELi128ENS_6half_tEfNS_4arch4Sm80ELb0ELb1ELb0ELb0ELb1ELb0ELb1ELb0EEENS1_21CollectiveEpilogueFwdINS6_IJS8_S8_S9_EEENS6_IJNS7_ILi1EEESH_SH_EEESB_SD_Li256ELb0ELb1ELb0ELb0EEENS1_19SingleTileSchedulerILb0ELb0ELb1ELi128EEEEEEEEEvNT_6ParamsE)
        /*01dc*/ 	.word	0x00000000


	//----- nvinfo : EIATTR_REGCOUNT
	.align		4
.L_90:
        /*01e0*/ 	.byte	0x04, 0x2f
        /*01e2*/ 	.short	(.L_92 - .L_91)
	.align		4
.L_91:
        /*01e4*/ 	.word	index@(_ZN7cutlass13device_kernelIN5flash19enable_sm80_to_sm89INS1_16FlashAttnFwdSm80INS1_25CollectiveMainloopFwdSm80ILi8ELi1ELb1EN4cute5tupleIJNS5_1CILi128EEES8_S8_EEELi128ENS_6half_tEfNS_4arch4Sm80ELb0ELb0ELb0ELb1ELb1ELb1ELb1ELb0EEENS1_21CollectiveEpilogueFwdIS9_NS6_IJNS7_ILi1EEESF_SF_EEESA_SC_Li256ELb1ELb1ELb0ELb0EEENS1_19SingleTileSchedulerILb1ELb0ELb1ELi128EEEEEEEEEvNT_6ParamsE)
        /*01e8*/ 	.word	0x000000fd


	//----- nvinfo : EIATTR_FRAME_SIZE
	.align		4
.L_92:
        /*01ec*/ 	.byte	0x04, 0x11
        /*01ee*/ 	.short	(.L_94 - .L_93)
	.align		4
.L_93:
        /*01f0*/ 	.word	index@(_ZN7cutlass13device_kernelIN5flash19enable_sm80_to_sm89INS1_16FlashAttnFwdSm80INS1_25CollectiveMainloopFwdSm80ILi8ELi1ELb1EN4cute5tupleIJNS5_1CILi128EEES8_S8_EEELi128ENS_6half_tEfNS_4arch4Sm80ELb0ELb0ELb0ELb1ELb1ELb1ELb1ELb0EEENS1_21CollectiveEpilogueFwdIS9_NS6_IJNS7_ILi1EEESF_SF_EEESA_SC_Li256ELb1ELb1ELb0ELb0EEENS1_19SingleTileSchedulerILb1ELb0ELb1ELi128EEEEEEEEEvNT_6ParamsE)
        /*01f4*/ 	.word	0x00000000


	//----- nvinfo : EIATTR_REGCOUNT
	.align		4
.L_94:
        /*01f8*/ 	.byte	0x04, 0x2f
        /*01fa*/ 	.short	(.L_96 - .L_95)
	.align		4
.L_95:
        /*01fc*/ 	.word	index@(_ZN7cutlass13device_kernelIN5flash19enable_sm80_to_sm89INS1_16FlashAttnFwdSm80INS1_25CollectiveMainloopFwdSm80ILi8ELi1ELb1EN4cute5tupleIJNS5_1CILi128EEES8_S8_EEELi128ENS_6half_tEfNS_4arch4Sm80ELb0ELb0ELb0ELb1ELb1ELb0ELb1ELb0EEENS1_21CollectiveEpilogueFwdIS9_NS6_IJNS7_ILi1EEESF_SF_EEESA_SC_Li256ELb1ELb1ELb0ELb0EEENS1_19SingleTileSchedulerILb1ELb0ELb1ELi128EEEEEEEEEvNT_6ParamsE)
        /*0200*/ 	.word	0x000000fc


	//----- nvinfo : EIATTR_FRAME_SIZE
	.align		4
.L_96:
        /*0204*/ 	.byte	0x04, 0x11
        /*0206*/ 	.short	(.L_98 - .L_97)
	.align		4
.L_97:
        /*0208*/ 	.word	index@(_ZN7cutlass13device_kernelIN5flash19enable_sm80_to_sm89INS1_16FlashAttnFwdSm80INS1_25CollectiveMainloopFwdSm80ILi8ELi1ELb1EN4cute5tupleIJNS5_1CILi128EEES8_S8_EEELi128ENS_6half_tEfNS_4arch4Sm80ELb0ELb0ELb0ELb1ELb1ELb0ELb1ELb0EEENS1_21CollectiveEpilogueFwdIS9_NS6_IJNS7_ILi1EEESF_SF_EEESA_SC_Li256ELb1ELb1ELb0ELb0EEENS1_19SingleTileSchedulerILb1ELb0ELb1ELi128EEEEEEEEEvNT_6ParamsE)
        /*020c*/ 	.word	0x00000000


	//----- nvinfo : EIATTR_REGCOUNT
	.align		4
.L_98:
        /*0210*/ 	.byte	0x04, 0x2f
        /*0212*/ 	.short	(.L_100 - .L_99)
	.align		4
.L_99:
        /*0214*/ 	.word	index@(_ZN7cutlass13device_kernelIN5flash19enable_sm80_to_sm89INS1_16FlashAttnFwdSm80INS1_25CollectiveMainloopFwdSm80ILi8ELi1ELb1EN4cute5tupleIJNS5_1CILi128EEES8_S8_EEELi128ENS_6half_tEfNS_4arch4Sm80ELb0ELb0ELb0ELb0ELb1ELb0ELb1ELb0EEENS1_21CollectiveEpilogueFwdIS9_NS6_IJNS7_ILi1EEESF_SF_EEESA_SC_Li256ELb0ELb1ELb0ELb0EEENS1_19SingleTileSchedulerILb0ELb0ELb1ELi128EEEEEEEEEvNT_6ParamsE)
        /*0218*/ 	.word	0x000000fe


	//----- nvinfo : EIATTR_FRAME_SIZE
	.align		4
.L_100:
        /*021c*/ 	.byte	0x04, 0x11
        /*021e*/ 	.short	(.L_102 - .L_101)
	.align		4
.L_101:
        /*0220*/ 	.word	index@(_ZN7cutlass13device_kernelIN5flash19enable_sm80_to_sm89INS1_16FlashAttnFwdSm80INS1_25CollectiveMainloopFwdSm80ILi8ELi1ELb1EN4cute5tupleIJNS5_1CILi128EEES8_S8_EEELi128ENS_6half_tEfNS_4arch4Sm80ELb0ELb0ELb0ELb0ELb1ELb0ELb1ELb0EEENS1_21CollectiveEpilogueFwdIS9_NS6_IJNS7_ILi1EEESF_SF_EEESA_SC_Li256ELb0ELb1ELb0ELb0EEENS1_19SingleTileSchedulerILb0ELb0ELb1ELi128EEEEEEEEEvNT_6ParamsE)
        /*0224*/ 	.word	0x00000000


	//----- nvinfo : EIATTR_REGCOUNT
	.align		4
.L_102:
        /*0228*/ 	.byte	0x04, 0x2f
        /*022a*/ 	.short	(.L_104 - .L_103)
	.align		4
.L_103:
        /*022c*/ 	.word	index@(_ZN7cutlass13device_kernelIN5flash19enable_sm80_to_sm89INS1_16FlashAttnFwdSm80INS1_25CollectiveMainloopFwdSm80ILi4ELi1ELb0EN4cute5tupleIJNS5_1CILi128EEENS7_ILi64EEES8_EEELi128ENS_6half_tEfNS_4arch4Sm80ELb1ELb0ELb1ELb1ELb1ELb1ELb1ELb0EEENS1_21CollectiveEpilogueFwdINS6_IJS8_S8_S9_EEENS6_IJNS7_ILi1EEESH_SH_EEESB_SD_Li128ELb1ELb1ELb0ELb0EEENS1_19SingleTileSchedulerILb1ELb0ELb1ELi128EEEEEEEEEvNT_6ParamsE)
        /*0230*/ 	.word	0x000000ff


	//----- nvinfo : EIATTR_FRAME_SIZE
	.align		4
.L_104:
        /*0234*/ 	.byte	0x04, 0x11
        /*0236*/ 	.short	(.L_106 - .L_105)
	.align		4
.L_105:
        /*0238*/ 	.word	index@($__internal_7_$__cuda_sm70_shflsync_idx_p)
        /*023c*/ 	.word	0x00000000


	//----- nvinfo : EIATTR_FRAME_SIZE
	.align		4
.L_106:
        /*0240*/ 	.byte	0x04, 0x11
        /*0242*/ 	.short	(.L_108 - .L_107)
	.align		4
.L_107:
        /*0244*/ 	.word	index@($__internal_6_$__cuda_sm70_shflsync_bfly_p)
        /*0248*/ 	.word	0x00000000


	//----- nvinfo : EIATTR_FRAME_SIZE
	.align		4
.L_108:
        /*024c*/ 	.byte	0x04, 0x11
        /*024e*/ 	.short	(.L_110 - .L_109)
	.align		4
.L_109:
        /*0250*/ 	.word	index@($_ZN7cutlass13device_kernelIN5flash19enable_sm80_to_sm89INS1_16FlashAttnFwdSm80INS1_25CollectiveMainloopFwdSm80ILi4ELi1ELb0EN4cute5tupleIJNS5_1CILi128EEENS7_ILi64EEES8_EEELi128ENS_6half_tEfNS_4arch4Sm80ELb1ELb0ELb1ELb1ELb1ELb1ELb1ELb0EEENS1_21CollectiveEpilogueFwdINS6_IJS8_S8_S9_EEENS6_IJNS7_ILi1EEESH_SH_EEESB_SD_Li128ELb1ELb1ELb0ELb0EEENS1_19SingleTileSchedulerILb1ELb0ELb1ELi128EEEEEEEEEvNT_6ParamsE$_ZZN5flash25CollectiveMainloopFwdSm80ILi4ELi1ELb0EN4cute5tupleIJNS1_1CILi128EEENS3_ILi64EEES4_EEELi128EN7cutlass6half_tEfNS7_4arch4Sm80ELb1ELb0ELb1ELb1ELb1ELb1ELb1ELb0EE3mmaINS_16FlashAttnFwdSm80ISB_NS_21CollectiveEpilogueFwdINS2_IJS4_S4_S5_EEENS2_IJNS3_ILi1EEESG_SG_EEES8_SA_Li128ELb1ELb1ELb0ELb0EEENS_19SingleTileSchedulerILb1ELb0ELb1ELi128EEEE13SharedStorageENS1_6TensorINS1_11ArrayEngineIfLm128EEENS1_6LayoutINS2_IJNS2_IJNS3_ILi2EEESR_EEESR_NS3_ILi16EEEEEENS2_IJNS2_IJSG_SR_EEENS3_ILi4EEENS3_ILi8EEEEEEEEEENS_7SoftmaxILi4ELi0EEEEEbRKNSB_6ParamsERT0_RT1_iRKNS_16SeqlenInfoQKNewKILb1ELb1EEENS2_IJiiiiEEERT_ENKUlvE_clEv)
        /*0254*/ 	.word	0x00000000


	//----- nvinfo : EIATTR_FRAME_SIZE
	.align		4
.L_110:
        /*0258*/ 	.byte	0x04, 0x11
        /*025a*/ 	.short	(.L_112 - .L_111)
	.align		4
.L_111:
        /*025c*/ 	.word	index@(_ZN7cutlass13device_kernelIN5flash19enable_sm80_to_sm89INS1_16FlashAttnFwdSm80INS1_25CollectiveMainloopFwdSm80ILi4ELi1ELb0EN4cute5tupleIJNS5_1CILi128EEENS7_ILi64EEES8_EEELi128ENS_6half_tEfNS_4arch4Sm80ELb1ELb0ELb1ELb1ELb1ELb1ELb1ELb0EEENS1_21CollectiveEpilogueFwdINS6_IJS8_S8_S9_EEENS6_IJNS7_ILi1EEESH_SH_EEESB_SD_Li128ELb1ELb1ELb0ELb0EEENS1_19SingleTileSchedulerILb1ELb0ELb1ELi128EEEEEEEEEvNT_6ParamsE)
        /*0260*/ 	.word	0x00000118


	//----- nvinfo : EIATTR_REGCOUNT
	.align		4
.L_112:
        /*0264*/ 	.byte	0x04, 0x2f
        /*0266*/ 	.short	(.L_114 - .L_113)
	.align		4
.L_113:
        /*0268*/ 	.word	index@(_ZN7cutlass13device_kernelIN5flash19enable_sm80_to_sm89INS1_16FlashAttnFwdSm80INS1_25CollectiveMainloopFwdSm80ILi4ELi1ELb0EN4cute5tupleIJNS5_1CILi128EEENS7_ILi64EEES8_EEELi128ENS_6half_tEfNS_4arch4Sm80ELb1ELb0ELb1ELb1ELb1ELb0ELb1ELb0EEENS1_21CollectiveEpilogueFwdINS6_IJS8_S8_S9_EEENS6_IJNS7_ILi1EEESH_SH_EEESB_SD_Li128ELb1ELb1ELb0ELb0EEENS1_19SingleTileSchedulerILb1ELb0ELb1ELi128EEEEEEEEEvNT_6ParamsE)
        /*026c*/ 	.word	0x000000ff


	//----- nvinfo : EIATTR_FRAME_SIZE
	.align		4
.L_114:
        /*0270*/ 	.byte	0x04, 0x11
        /*0272*/ 	.short	(.L_116 - .L_115)
	.align		4
.L_115:
        /*0274*/ 	.word	index@(_ZN7cutlass13device_kernelIN5flash19enable_sm80_to_sm89INS1_16FlashAttnFwdSm80INS1_25CollectiveMainloopFwdSm80ILi4ELi1ELb0EN4cute5tupleIJNS5_1CILi128EEENS7_ILi64EEES8_EEELi128ENS_6half_tEfNS_4arch4Sm80ELb1ELb0ELb1ELb1ELb1ELb0ELb1ELb0EEENS1_21CollectiveEpilogueFwdINS6_IJS8_S8_S9_EEENS6_IJNS7_ILi1EEESH_SH_EEESB_SD_Li128ELb1ELb1ELb0ELb0EEENS1_19SingleTileSchedulerILb1ELb0ELb1ELi128EEEEEEEEEvNT_6ParamsE)
        /*0278*/ 	.word	0x000000c0


	//----- nvinfo : EIATTR_REGCOUNT
	.align		4
.L_116:
        /*027c*/ 	.byte	0x04, 0x2f
        /*027e*/ 	.short	(.L_118 - .L_117)
	.align		4
.L_117:
        /*0280*/ 	.word	index@(_ZN7cutlass13device_kernelIN5flash19enable_sm80_to_sm89INS1_16FlashAttnFwdSm80INS1_25CollectiveMainloopFwdSm80ILi4ELi1ELb0EN4cute5tupleIJNS5_1CILi128EEENS7_ILi64EEES8_EEELi128ENS_6half_tEfNS_4arch4Sm80ELb1ELb0ELb1ELb0ELb1ELb0ELb1ELb0EEENS1_21CollectiveEpilogueFwdINS6_IJS8_S8_S9_EEENS6_IJNS7_ILi1EEESH_SH_EEESB_SD_Li128ELb0ELb1ELb0ELb0EEENS1_30DynamicPersistentTileSchedulerILi128ELi128ELb0ELb1ELb0EEEEEEEEEvNT_6ParamsE)
        /*0284*/ 	.word	0x000000ff


	//----- nvinfo : EIATTR_FRAME_SIZE
	.align		4
.L_118:
        /*0288*/ 	.byte	0x04, 0x11
        /*028a*/ 	.short	(.L_120 - .L_119)
	.align		4
.L_119:
        /*028c*/ 	.word	index@($__internal_5_$__cuda_sm70_shflsync_idx_p)
        /*0290*/ 	.word	0x00000000


	//----- nvinfo : EIATTR_FRAME_SIZE
	.align		4
.L_120:
        /*0294*/ 	.byte	0x04, 0x11
        /*0296*/ 	.short	(.L_122 - .L_121)
	.align		4
.L_121:
        /*0298*/ 	.word	index@($__internal_4_$__cuda_sm70_shflsync_bfly_p)
        /*029c*/ 	.word	0x00000000


	//----- nvinfo : EIATTR_FRAME_SIZE
	.align		4
.L_122:
        /*02a0*/ 	.byte	0x04, 0x11
        /*02a2*/ 	.short	(.L_124 - .L_123)
	.align		4
.L_123:
        /*02a4*/ 	.word	index@(_ZN7cutlass13device_kernelIN5flash19enable_sm80_to_sm89INS1_16FlashAttnFwdSm80INS1_25CollectiveMainloopFwdSm80ILi4ELi1ELb0EN4cute5tupleIJNS5_1CILi128EEENS7_ILi64EEES8_EEELi128ENS_6half_tEfNS_4arch4Sm80ELb1ELb0ELb1ELb0ELb1ELb0ELb1ELb0EEENS1_21CollectiveEpilogueFwdINS6_IJS8_S8_S9_EEENS6_IJNS7_ILi1EEESH_SH_EEESB_SD_Li128ELb0ELb1ELb0ELb0EEENS1_30DynamicPersistentTileSchedulerILi128ELi128ELb0ELb1ELb0EEEEEEEEEvNT_6ParamsE)
        /*02a8*/ 	.word	0x00000080


	//----- nvinfo : EIATTR_REGCOUNT
	.align		4
.L_124:
        /*02ac*/ 	.byte	0x04, 0x2f
        /*02ae*/ 	.short	(.L_126 - .L_125)
	.align		4
.L_125:
        /*02b0*/ 	.word	index@(_ZN7cutlass13device_kernelIN5flash19enable_sm80_to_sm89INS1_16FlashAttnFwdSm80INS1_25CollectiveMainloopFwdSm80ILi4ELi1ELb0EN4cute5tupleIJNS5_1CILi128EEENS7_ILi48EEES8_EEELi128ENS_6half_tEfNS_4arch4Sm80ELb0ELb1ELb1ELb1ELb1ELb1ELb1ELb0EEENS1_21CollectiveEpilogueFwdINS6_IJS8_S8_S9_EEENS6_IJNS7_ILi1EEESH_SH_EEESB_SD_Li128ELb1ELb1ELb0ELb0EEENS1_19SingleTileSchedulerILb1ELb0ELb1ELi128EEEEEEEEEvNT_6ParamsE)
        /*02b4*/ 	.word	0x000000ff


	//----- nvinfo : EIATTR_FRAME_SIZE
	.align		4
.L_126:
        /*02b8*/ 	.byte	0x04, 0x11
        /*02ba*/ 	.short	(.L_128 - .L_127)
	.align		4
.L_127:
        /*02bc*/ 	.word	index@($__internal_3_$__cuda_sm70_shflsync_idx_p)
        /*02c0*/ 	.word	0x00000000


	//----- nvinfo : EIATTR_FRAME_SIZE
	.align		4
.L_128:
        /*02c4*/ 	.byte	0x04, 0x11
        /*02c6*/ 	.short	(.L_130 - .L_129)
	.align		4
.L_129:
        /*02c8*/ 	.word	index@($__internal_2_$__cuda_sm70_shflsync_bfly_p)
        /*02cc*/ 	.word	0x00000000


	//----- nvinfo : EIATTR_FRAME_SIZE
	.align		4
.L_130:
        /*02d0*/ 	.byte	0x04, 0x11
        /*02d2*/ 	.short	(.L_132 - .L_131)
	.align		4
.L_131:
        /*02d4*/ 	.word	index@($_ZN7cutlass13device_kernelIN5flash19enable_sm80_to_sm89INS1_16FlashAttnFwdSm80INS1_25CollectiveMainloopFwdSm80ILi4ELi1ELb0EN4cute5tupleIJNS5_1CILi128EEENS7_ILi48EEES8_EEELi128ENS_6half_tEfNS_4arch4Sm80ELb0ELb1ELb1ELb1ELb1ELb1ELb1ELb0EEENS1_21CollectiveEpilogueFwdINS6_IJS8_S8_S9_EEENS6_IJNS7_ILi1EEESH_SH_EEESB_SD_Li128ELb1ELb1ELb0ELb0EEENS1_19SingleTileSchedulerILb1ELb0ELb1ELi128EEEEEEEEEvNT_6ParamsE$_ZZN5flash25CollectiveMainloopFwdSm80ILi4ELi1ELb0EN4cute5tupleIJNS1_1CILi128EEENS3_ILi48EEES4_EEELi128EN7cutlass6half_tEfNS7_4arch4Sm80ELb0ELb1ELb1ELb1ELb1ELb1ELb1ELb0EE3mmaINS_16FlashAttnFwdSm80ISB_NS_21CollectiveEpilogueFwdINS2_IJS4_S4_S5_EEENS2_IJNS3_ILi1EEESG_SG_EEES8_SA_Li128ELb1ELb1ELb0ELb0EEENS_19SingleTileSchedulerILb1ELb0ELb1ELi128EEEE13SharedStorageENS1_6TensorINS1_11ArrayEngineIfLm128EEENS1_6LayoutINS2_IJNS2_IJNS3_ILi2EEESR_EEESR_NS3_ILi16EEEEEENS2_IJNS2_IJSG_SR_EEENS3_ILi4EEENS3_ILi8EEEEEEEEEENS_7SoftmaxILi4ELi0EEEEEbRKNSB_6ParamsERT0_RT1_iRKNS_16SeqlenInfoQKNewKILb1ELb1EEENS2_IJiiiiEEERT_ENKUlvE_clEv)
        /*02d8*/ 	.word	0x00000000


	//----- nvinfo : EIATTR_FRAME_SIZE
	.align		4
.L_132:
        /*02dc*/ 	.byte	0x04, 0x11
        /*02de*/ 	.short	(.L_134 - .L_133)
	.align		4
.L_133:
        /*02e0*/ 	.word	index@(_ZN7cutlass13device_kernelIN5flash19enable_sm80_to_sm89INS1_16FlashAttnFwdSm80INS1_25CollectiveMainloopFwdSm80ILi4ELi1ELb0EN4cute5tupleIJNS5_1CILi128EEENS7_ILi48EEES8_EEELi128ENS_6half_tEfNS_4arch4Sm80ELb0ELb1ELb1ELb1ELb1ELb1ELb1ELb0EEENS1_21CollectiveEpilogueFwdINS6_IJS8_S8_S9_EEENS6_IJNS7_ILi1EEESH_SH_EEESB_SD_Li128ELb1ELb1ELb0ELb0EEENS1_19SingleTileSchedulerILb1ELb0ELb1ELi128EEEEEEEEEvNT_6ParamsE)
        /*02e4*/ 	.word	0x00000108


	//----- nvinfo : EIATTR_REGCOUNT
	.align		4
.L_134:
        /*02e8*/ 	.byte	0x04, 0x2f
        /*02ea*/ 	.short	(.L_136 - .L_135)
	.align		4
.L_135:
        /*02ec*/ 	.word	index@(_ZN7cutlass13device_kernelIN5flash19enable_sm80_to_sm89INS1_16FlashAttnFwdSm80INS1_25CollectiveMainloopFwdSm80ILi4ELi1ELb0EN4cute5tupleIJNS5_1CILi128EEENS7_ILi48EEES8_EEELi128ENS_6half_tEfNS_4arch4Sm80ELb0ELb1ELb1ELb1ELb1ELb0ELb1ELb0EEENS1_21CollectiveEpilogueFwdINS6_IJS8_S8_S9_EEENS6_IJNS7_ILi1EEESH_SH_EEESB_SD_Li128ELb1ELb1ELb0ELb0EEENS1_19SingleTileSchedulerILb1ELb0ELb1ELi128EEEEEEEEEvNT_6ParamsE)
        /*02f0*/ 	.word	0x000000ff


	//----- nvinfo : EIATTR_FRAME_SIZE
	.align		4
.L_136:
        /*02f4*/ 	.byte	0x04, 0x11
        /*02f6*/ 	.short	(.L_138 - .L_137)
	.align		4
.L_137:
        /*02f8*/ 	.word	index@(_ZN7cutlass13device_kernelIN5flash19enable_sm80_to_sm89INS1_16FlashAttnFwdSm80INS1_25CollectiveMainloopFwdSm80ILi4ELi1ELb0EN4cute5tupleIJNS5_1CILi128EEENS7_ILi48EEES8_EEELi128ENS_6half_tEfNS_4arch4Sm80ELb0ELb1ELb1ELb1ELb1ELb0ELb1ELb0EEENS1_21CollectiveEpilogueFwdINS6_IJS8_S8_S9_EEENS6_IJNS7_ILi1EEESH_SH_EEESB_SD_Li128ELb1ELb1ELb0ELb0EEENS1_19SingleTileSchedulerILb1ELb0ELb1ELi128EEEEEEEEEvNT_6ParamsE)
        /*02fc*/ 	.word	0x00000078


	//----- nvinfo : EIATTR_REGCOUNT
	.align		4
.L_138:
        /*0300*/ 	.byte	0x04, 0x2f
        /*0302*/ 	.short	(.L_140 - .L_139)
	.align		4
.L_139:
        /*0304*/ 	.word	index@(_ZN7cutlass13device_kernelIN5flash19enable_sm80_to_sm89INS1_16FlashAttnFwdSm80INS1_25CollectiveMainloopFwdSm80ILi4ELi1ELb0EN4cute5tupleIJNS5_1CILi128EEENS7_ILi48EEES8_EEELi128ENS_6half_tEfNS_4arch4Sm80ELb0ELb1ELb1ELb0ELb1ELb0ELb1ELb0EEENS1_21CollectiveEpilogueFwdINS6_IJS8_S8_S9_EEENS6_IJNS7_ILi1EEESH_SH_EEESB_SD_Li128ELb0ELb1ELb0ELb0EEENS1_19SingleTileSchedulerILb0ELb0ELb1ELi128EEEEEEEEEvNT_6ParamsE)
        /*0308*/ 	.word	0x000000ff


	//----- nvinfo : EIATTR_FRAME_SIZE
	.align		4
.L_140:
        /*030c*/ 	.byte	0x04, 0x11
        /*030e*/ 	.short	(.L_142 - .L_141)
	.align		4
.L_141:
        /*0310*/ 	.word	index@(_ZN7cutlass13device_kernelIN5flash19enable_sm80_to_sm89INS1_16FlashAttnFwdSm80INS1_25CollectiveMainloopFwdSm80ILi4ELi1ELb0EN4cute5tupleIJNS5_1CILi128EEENS7_ILi48EEES8_EEELi128ENS_6half_tEfNS_4arch4Sm80ELb0ELb1ELb1ELb0ELb1ELb0ELb1ELb0EEENS1_21CollectiveEpilogueFwdINS6_IJS8_S8_S9_EEENS6_IJNS7_ILi1EEESH_SH_EEESB_SD_Li128ELb0ELb1ELb0ELb0EEENS1_19SingleTileSchedulerILb0ELb0ELb1ELi128EEEEEEEEEvNT_6ParamsE)
        /*0314*/ 	.word	0x00000068


	//----- nvinfo : EIATTR_REGCOUNT
	.align		4
.L_142:
        /*0318*/ 	.byte	0x04, 0x2f
        /*031a*/ 	.short	(.L_144 - .L_143)
	.align		4
.L_143:
        /*031c*/ 	.word	index@(_ZN7cutlass13device_kernelIN5flash19enable_sm80_to_sm89INS1_16FlashAttnFwdSm80INS1_25CollectiveMainloopFwdSm80ILi4ELi1ELb0EN4cute5tupleIJNS5_1CILi128EEENS7_ILi64EEES8_EEELi128ENS_6half_tEfNS_4arch4Sm80ELb0ELb0ELb1ELb1ELb1ELb1ELb1ELb0EEENS1_21CollectiveEpilogueFwdINS6_IJS8_S8_S9_EEENS6_IJNS7_ILi1EEESH_SH_EEESB_SD_Li128ELb1ELb1ELb0ELb0EEENS1_19SingleTileSchedulerILb1ELb0ELb1ELi128EEEEEEEEEvNT_6ParamsE)
        /*0320*/ 	.word	0x000000ff


	//----- nvinfo : EIATTR_FRAME_SIZE
	.align		4
.L_144:
        /*0324*/ 	.byte	0x04, 0x11
        /*0326*/ 	.short	(.L_146 - .L_145)
	.align		4
.L_145:
        /*0328*/ 	.word	index@(_ZN7cutlass13device_kernelIN5flash19enable_sm80_to_sm89INS1_16FlashAttnFwdSm80INS1_25CollectiveMainloopFwdSm80ILi4ELi1ELb0EN4cute5tupleIJNS5_1CILi128EEENS7_ILi64EEES8_EEELi128ENS_6half_tEfNS_4arch4Sm80ELb0ELb0ELb1ELb1ELb1ELb1ELb1ELb0EEENS1_21CollectiveEpilogueFwdINS6_IJS8_S8_S9_EEENS6_IJNS7_ILi1EEESH_SH_EEESB_SD_Li128ELb1ELb1ELb0ELb0EEENS1_19SingleTileSchedulerILb1ELb0ELb1ELi128EEEEEEEEEvNT_6ParamsE)
        /*032c*/ 	.word	0x000000a8


	//----- nvinfo : EIATTR_REGCOUNT
	.align		4
.L_146:
        /*0330*/ 	.byte	0x04, 0x2f
        /*0332*/ 	.short	(.L_148 - .L_147)
	.align		4
.L_147:
        /*0334*/ 	.word	index@(_ZN7cutlass13device_kernelIN5flash19enable_sm80_to_sm89INS1_16FlashAttnFwdSm80INS1_25CollectiveMainloopFwdSm80ILi4ELi1ELb0EN4cute5tupleIJNS5_1CILi128EEENS7_ILi64EEES8_EEELi128ENS_6half_tEfNS_4arch4Sm80ELb0ELb0ELb1ELb1ELb1ELb0ELb1ELb0EEENS1_21CollectiveEpilogueFwdINS6_IJS8_S8_S9_EEENS6_IJNS7_ILi1EEESH_SH_EEESB_SD_Li128ELb1ELb1ELb0ELb0EEENS1_19SingleTileSchedulerILb1ELb0ELb1ELi128EEEEEEEEEvNT_6ParamsE)
        /*0338*/ 	.word	0x000000ff


	//----- nvinfo : EIATTR_FRAME_SIZE
	.align		4
.L_148:
        /*033c*/ 	.byte	0x04, 0x11
        /*033e*/ 	.short	(.L_150 - .L_149)
	.align		4
.L_149:
        /*0340*/ 	.word	index@(_ZN7cutlass13device_kernelIN5flash19enable_sm80_to_sm89INS1_16FlashAttnFwdSm80INS1_25CollectiveMainloopFwdSm80ILi4ELi1ELb0EN4cute5tupleIJNS5_1CILi128EEENS7_ILi64EEES8_EEELi128ENS_6half_tEfNS_4arch4Sm80ELb0ELb0ELb1ELb1ELb1ELb0ELb1ELb0EEENS1_21CollectiveEpilogueFwdINS6_IJS8_S8_S9_EEENS6_IJNS7_ILi1EEESH_SH_EEESB_SD_Li128ELb1ELb1ELb0ELb0EEENS1_19SingleTileSchedulerILb1ELb0ELb1ELi128EEEEEEEEEvNT_6ParamsE)
        /*0344*/ 	.word	0x00000090


	//----- nvinfo : EIATTR_REGCOUNT
	.align		4
.L_150:
        /*0348*/ 	.byte	0x04, 0x2f
        /*034a*/ 	.short	(.L_152 - .L_151)
	.align		4
.L_151:
        /*034c*/ 	.word	index@(_ZN7cutlass13device_kernelIN5flash19enable_sm80_to_sm89INS1_16FlashAttnFwdSm80INS1_25CollectiveMainloopFwdSm80ILi4ELi1ELb0EN4cute5tupleIJNS5_1CILi128EEENS7_ILi64EEES8_EEELi128ENS_6half_tEfNS_4arch4Sm80ELb0ELb0ELb1ELb0ELb1ELb0ELb1ELb0EEENS1_21CollectiveEpilogueFwdINS6_IJS8_S8_S9_EEENS6_IJNS7_ILi1EEESH_SH_EEESB_SD_Li128ELb0ELb1ELb0ELb0EEENS1_19SingleTileSchedulerILb0ELb0ELb1ELi128EEEEEEEEEvNT_6ParamsE)
        /*0350*/ 	.word	0x000000ff


	//----- nvinfo : EIATTR_FRAME_SIZE
	.align		4
.L_152:
        /*0354*/ 	.byte	0x04, 0x11
        /*0356*/ 	.short	(.L_154 - .L_153)
	.align		4
.L_153:
        /*0358*/ 	.word	index@(_ZN7cutlass13device_kernelIN5flash19enable_sm80_to_sm89INS1_16FlashAttnFwdSm80INS1_25CollectiveMainloopFwdSm80ILi4ELi1ELb0EN4cute5tupleIJNS5_1CILi128EEENS7_ILi64EEES8_EEELi128ENS_6half_tEfNS_4arch4Sm80ELb0ELb0ELb1ELb0ELb1ELb0ELb1ELb0EEENS1_21CollectiveEpilogueFwdINS6_IJS8_S8_S9_EEENS6_IJNS7_ILi1EEESH_SH_EEESB_SD_Li128ELb0ELb1ELb0ELb0EEENS1_19SingleTileSchedulerILb0ELb0ELb1ELi128EEEEEEEEEvNT_6ParamsE)
        /*035c*/ 	.word	0x00000048


	//----- nvinfo : EIATTR_REGCOUNT
	.align		4
.L_154:
        /*0360*/ 	.byte	0x04, 0x2f
        /*0362*/ 	.short	(.L_156 - .L_155)
	.align		4
.L_155:
        /*0364*/ 	.word	index@(_ZN7cutlass13device_kernelIN5flash19enable_sm80_to_sm89INS1_16FlashAttnFwdSm80INS1_25CollectiveMainloopFwdSm80ILi8ELi1ELb1EN4cute5tupleIJNS5_1CILi128EEES8_S8_EEELi128ENS_6half_tEfNS_4arch4Sm80ELb1ELb0ELb1ELb1ELb1ELb1ELb1ELb0EEENS1_21CollectiveEpilogueFwdIS9_NS6_IJNS7_ILi1EEESF_SF_EEESA_SC_Li256ELb1ELb1ELb0ELb0EEENS1_19SingleTileSchedulerILb1ELb0ELb1ELi128EEEEEEEEEvNT_6ParamsE)
        /*0368*/ 	.word	0x000000ff


	//----- nvinfo : EIATTR_FRAME_SIZE
	.align		4
.L_156:
        /*036c*/ 	.byte	0x04, 0x11
        /*036e*/ 	.short	(.L_158 - .L_157)
	.align		4
.L_157:
        /*0370*/ 	.word	index@(_ZN7cutlass13device_kernelIN5flash19enable_sm80_to_sm89INS1_16FlashAttnFwdSm80INS1_25CollectiveMainloopFwdSm80ILi8ELi1ELb1EN4cute5tupleIJNS5_1CILi128EEES8_S8_EEELi128ENS_6half_tEfNS_4arch4Sm80ELb1ELb0ELb1ELb1ELb1ELb1ELb1ELb0EEENS1_21CollectiveEpilogueFwdIS9_NS6_IJNS7_ILi1EEESF_SF_EEESA_SC_Li256ELb1ELb1ELb0ELb0EEENS1_19SingleTileSchedulerILb1ELb0ELb1ELi128EEEEEEEEEvNT_6ParamsE)
        /*0374*/ 	.word	0x00000038


	//----- nvinfo : EIATTR_REGCOUNT
	.align		4
.L_158:
        /*0378*/ 	.byte	0x04, 0x2f
        /*037a*/ 	.short	(.L_160 - .L_159)
	.align		4
.L_159:
        /*037c*/ 	.word	index@(_ZN7cutlass13device_kernelIN5flash19enable_sm80_to_sm89INS1_16FlashAttnFwdSm80INS1_25CollectiveMainloopFwdSm80ILi8ELi1ELb1EN4cute5tupleIJNS5_1CILi128EEES8_S8_EEELi128ENS_6half_tEfNS_4arch4Sm80ELb1ELb0ELb1ELb1ELb1ELb0ELb1ELb0EEENS1_21CollectiveEpilogueFwdIS9_NS6_IJNS7_ILi1EEESF_SF_EEESA_SC_Li256ELb1ELb1ELb0ELb0EEENS1_19SingleTileSchedulerILb1ELb0ELb1ELi128EEEEEEEEEvNT_6ParamsE)
        /*0380*/ 	.word	0x000000ff


	//----- nvinfo : EIATTR_FRAME_SIZE
	.align		4
.L_160:
        /*0384*/ 	.byte	0x04, 0x11
        /*0386*/ 	.short	(.L_162 - .L_161)
	.align		4
.L_161:
        /*0388*/ 	.word	index@(_ZN7cutlass13device_kernelIN5flash19enable_sm80_to_sm89INS1_16FlashAttnFwdSm80INS1_25CollectiveMainloopFwdSm80ILi8ELi1ELb1EN4cute5tupleIJNS5_1CILi128EEES8_S8_EEELi128ENS_6half_tEfNS_4arch4Sm80ELb1ELb0ELb1ELb1ELb1ELb0ELb1ELb0EEENS1_21CollectiveEpilogueFwdIS9_NS6_IJNS7_ILi1EEESF_SF_EEESA_SC_Li256ELb1ELb1ELb0ELb0EEENS1_19SingleTileSchedulerILb1ELb0ELb1ELi128EEEEEEEEEvNT_6ParamsE)
        /*038c*/ 	.word	0x00000058


	//----- nvinfo : EIATTR_REGCOUNT
	.align		4
.L_162:
        /*0390*/ 	.byte	0x04, 0x2f
        /*0392*/ 	.short	(.L_164 - .L_163)
	.align		4
.L_163:
        /*0394*/ 	.word	index@(_ZN7cutlass13device_kernelIN5flash19enable_sm80_to_sm89INS1_16FlashAttnFwdSm80INS1_25CollectiveMainloopFwdSm80ILi8ELi1ELb1EN4cute5tupleIJNS5_1CILi128EEES8_S8_EEELi128ENS_6half_tEfNS_4arch4Sm80ELb1ELb0ELb1ELb0ELb1ELb0ELb1ELb0EEENS1_21CollectiveEpilogueFwdIS9_NS6_IJNS7_ILi1EEESF_SF_EEESA_SC_Li256ELb0ELb1ELb0ELb0EEENS1_30DynamicPersistentTileSchedulerILi256ELi256ELb0ELb1ELb0EEEEEEEEEvNT_6ParamsE)
        /*0398*/ 	.word	0x000000ff


	//----- nvinfo : EIATTR_FRAME_SIZE
	.align		4
.L_164:
        /*039c*/ 	.byte	0x04, 0x11
        /*039e*/ 	.short	(.L_166 - .L_165)
	.align		4
.L_165:
        /*03a0*/ 	.word	index@($__internal_1_$__cuda_sm70_shflsync_idx_p)
        /*03a4*/ 	.word	0x00000000


	//----- nvinfo : EIATTR_FRAME_SIZE
	.align		4
.L_166:
        /*03a8*/ 	.byte	0x04, 0x11
        /*03aa*/ 	.short	(.L_168 - .L_167)
	.align		4
.L_167:
        /*03ac*/ 	.word	index@($__internal_0_$__cuda_sm70_shflsync_bfly_p)
        /*03b0*/ 	.word	0x00000000


	//----- nvinfo : EIATTR_FRAME_SIZE
	.align		4
.L_168:
        /*03b4*/ 	.byte	0x04, 0x11
        /*03b6*/ 	.short	(.L_170 - .L_169)
	.align		4
.L_169:
        /*03b8*/ 	.word	index@(_ZN7cutlass13device_kernelIN5flash19enable_sm80_to_sm89INS1_16FlashAttnFwdSm80INS1_25CollectiveMainloopFwdSm80ILi8ELi1ELb1EN4cute5tupleIJNS5_1CILi128EEES8_S8_EEELi128ENS_6half_tEfNS_4arch4Sm80ELb1ELb0ELb1ELb0ELb1ELb0ELb1ELb0EEENS1_21CollectiveEpilogueFwdIS9_NS6_IJNS7_ILi1EEESF_SF_EEESA_SC_Li256ELb0ELb1ELb0ELb0EEENS1_30DynamicPersistentTileSchedulerILi256ELi256ELb0ELb1ELb0EEEEEEEEEvNT_6ParamsE)
        /*03bc*/ 	.word	0x00000080


	//----- nvinfo : EIATTR_REGCOUNT
	.align		4
.L_170:
        /*03c0*/ 	.byte	0x04, 0x2f
        /*03c2*/ 	.short	(.L_172 - .L_171)
	.align		4
.L_171:
        /*03c4*/ 	.word	index@(_ZN7cutlass13device_kernelIN5flash19enable_sm80_to_sm89INS1_16FlashAttnFwdSm80INS1_25CollectiveMainloopFwdSm80ILi8ELi1ELb1EN4cute5tupleIJNS5_1CILi128EEENS7_ILi96EEES8_EEELi128ENS_6half_tEfNS_4arch4Sm80ELb0ELb1ELb1ELb1ELb1ELb1ELb1ELb0EEENS1_21CollectiveEpilogueFwdINS6_IJS8_S8_S9_EEENS6_IJNS7_ILi1EEESH_SH_EEESB_SD_Li256ELb1ELb1ELb0ELb0EEENS1_19SingleTileSchedulerILb1ELb0ELb1ELi128EEEEEEEEEvNT_6ParamsE)
        /*03c8*/ 	.word	0x000000ff


	//----- nvinfo : EIATTR_FRAME_SIZE
	.align		4
.L_172:
        /*03cc*/ 	.byte	0x04, 0x11
        /*03ce*/ 	.short	(.L_174 - .L_173)
	.align		4
.L_173:
        /*03d0*/ 	.word	index@(_ZN7cutlass13device_kernelIN5flash19enable_sm80_to_sm89INS1_16FlashAttnFwdSm80INS1_25CollectiveMainloopFwdSm80ILi8ELi1ELb1EN4cute5tupleIJNS5_1CILi128EEENS7_ILi96EEES8_EEELi128ENS_6half_tEfNS_4arch4Sm80ELb0ELb1ELb1ELb1ELb1ELb1ELb1ELb0EEENS1_21CollectiveEpilogueFwdINS6_IJS8_S8_S9_EEENS6_IJNS7_ILi1EEESH_SH_EEESB_SD_Li256ELb1ELb1ELb0ELb0EEENS1_19SingleTileSchedulerILb1ELb0ELb1ELi128EEEEEEEEEvNT_6ParamsE)
        /*03d4*/ 	.word	0x00000030


	//----- nvinfo : EIATTR_REGCOUNT
	.align		4
.L_174:
        /*03d8*/ 	.byte	0x04, 0x2f
        /*03da*/ 	.short	(.L_176 - .L_175)
	.align		4
.L_175:
        /*03dc*/ 	.word	index@(_ZN7cutlass13device_kernelIN5flash19enable_sm80_to_sm89INS1_16FlashAttnFwdSm80INS1_25CollectiveMainloopFwdSm80ILi8ELi1ELb1EN4cute5tupleIJNS5_1CILi128EEENS7_ILi96EEES8_EEELi128ENS_6half_tEfNS_4arch4Sm80ELb0ELb1ELb1ELb1ELb1ELb0ELb1ELb0EEENS1_21CollectiveEpilogueFwdINS6_IJS8_S8_S9_EEENS6_IJNS7_ILi1EEESH_SH_EEESB_SD_Li256ELb1ELb1ELb0ELb0EEENS1_19SingleTileSchedulerILb1ELb0ELb1ELi128EEEEEEEEEvNT_6ParamsE)
        /*03e0*/ 	.word	0x000000ff


	//----- nvinfo : EIATTR_FRAME_SIZE
	.align		4
.L_176:
        /*03e4*/ 	.byte	0x04, 0x11
        /*03e6*/ 	.short	(.L_178 - .L_177)
	.align		4
.L_177:
        /*03e8*/ 	.word	index@(_ZN7cutlass13device_kernelIN5flash19enable_sm80_to_sm89INS1_16FlashAttnFwdSm80INS1_25CollectiveMainloopFwdSm80ILi8ELi1ELb1EN4cute5tupleIJNS5_1CILi128EEENS7_ILi96EEES8_EEELi128ENS_6half_tEfNS_4arch4Sm80ELb0ELb1ELb1ELb1ELb1ELb0ELb1ELb0EEENS1_21CollectiveEpilogueFwdINS6_IJS8_S8_S9_EEENS6_IJNS7_ILi1EEESH_SH_EEESB_SD_Li256ELb1ELb1ELb0ELb0EEENS1_19SingleTileSchedulerILb1ELb0ELb1ELi128EEEEEEEEEvNT_6ParamsE)
        /*03ec*/ 	.word	0x00000030


	//----- nvinfo : EIATTR_REGCOUNT
	.align		4
.L_178:
        /*03f0*/ 	.byte	0x04, 0x2f
        /*03f2*/ 	.short	(.L_180 - .L_179)
	.align		4
.L_179:
        /*03f4*/ 	.word	index@(_ZN7cutlass13device_kernelIN5flash19enable_sm80_to_sm89INS1_16FlashAttnFwdSm80INS1_25CollectiveMainloopFwdSm80ILi8ELi1ELb1EN4cute5tupleIJNS5_1CILi128EEENS7_ILi96EEES8_EEELi128ENS_6half_tEfNS_4arch4Sm80ELb0ELb1ELb1ELb0ELb1ELb0ELb1ELb0EEENS1_21CollectiveEpilogueFwdINS6_IJS8_S8_S9_EEENS6_IJNS7_ILi1EEESH_SH_EEESB_SD_Li256ELb0ELb1ELb0ELb0EEENS1_19SingleTileSchedulerILb0ELb0ELb1ELi128EEEEEEEEEvNT_6ParamsE)
        /*03f8*/ 	.word	0x000000ff


	//----- nvinfo : EIATTR_FRAME_SIZE
	.align		4
.L_180:
        /*03fc*/ 	.byte	0x04, 0x11
        /*03fe*/ 	.short	(.L_182 - .L_181)
	.align		4
.L_181:
        /*0400*/ 	.word	index@(_ZN7cutlass13device_kernelIN5flash19enable_sm80_to_sm89INS1_16FlashAttnFwdSm80INS1_25CollectiveMainloopFwdSm80ILi8ELi1ELb1EN4cute5tupleIJNS5_1CILi128EEENS7_ILi96EEES8_EEELi128ENS_6half_tEfNS_4arch4Sm80ELb0ELb1ELb1ELb0ELb1ELb0ELb1ELb0EEENS1_21CollectiveEpilogueFwdINS6_IJS8_S8_S9_EEENS6_IJNS7_ILi1EEESH_SH_EEESB_SD_Li256ELb0ELb1ELb0ELb0EEENS1_19SingleTileSchedulerILb0ELb0ELb1ELi128EEEEEEEEEvNT_6ParamsE)
        /*0404*/ 	.word	0x00000000


	//----- nvinfo : EIATTR_REGCOUNT
	.align		4
.L_182:
        /*0408*/ 	.byte	0x04, 0x2f
        /*040a*/ 	.short	(.L_184 - .L_183)
	.align		4
.L_183:
        /*040c*/ 	.word	index@(_ZN7cutlass13device_kernelIN5flash19enable_sm80_to_sm89INS1_16FlashAttnFwdSm80INS1_25CollectiveMainloopFwdSm80ILi8ELi1ELb1EN4cute5tupleIJNS5_1CILi128EEES8_S8_EEELi128ENS_6half_tEfNS_4arch4Sm80ELb0ELb0ELb1ELb1ELb1ELb1ELb1ELb0EEENS1_21CollectiveEpilogueFwdIS9_NS6_IJNS7_ILi1EEESF_SF_EEESA_SC_Li256ELb1ELb1ELb0ELb0EEENS1_19SingleTileSchedulerILb1ELb0ELb1ELi128EEEEEEEEEvNT_6ParamsE)
        /*0410*/ 	.word	0x000000ff


	//----- nvinfo : EIATTR_FRAME_SIZE
	.align		4
.L_184:
        /*0414*/ 	.byte	0x04, 0x11
        /*0416*/ 	.short	(.L_186 - .L_185)
	.align		4
.L_185:
        /*0418*/ 	.word	index@(_ZN7cutlass13device_kernelIN5flash19enable_sm80_to_sm89INS1_16FlashAttnFwdSm80INS1_25CollectiveMainloopFwdSm80ILi8ELi1ELb1EN4cute5tupleIJNS5_1CILi128EEES8_S8_EEELi128ENS_6half_tEfNS_4arch4Sm80ELb0ELb0ELb1ELb1ELb1ELb1ELb1ELb0EEENS1_21CollectiveEpilogueFwdIS9_NS6_IJNS7_ILi1EEESF_SF_EEESA_SC_Li256ELb1ELb1ELb0ELb0EEENS1_19SingleTileSchedulerILb1ELb0ELb1ELi128EEEEEEEEEvNT_6ParamsE)
        /*041c*/ 	.word	0x00000018


	//----- nvinfo : EIATTR_REGCOUNT
	.align		4
.L_186:
        /*0420*/ 	.byte	0x04, 0x2f
        /*0422*/ 	.short	(.L_188 - .L_187)
	.align		4
.L_187:
        /*0424*/ 	.word	index@(_ZN7cutlass13device_kernelIN5flash19enable_sm80_to_sm89INS1_16FlashAttnFwdSm80INS1_25CollectiveMainloopFwdSm80ILi8ELi1ELb1EN4cute5tupleIJNS5_1CILi128EEES8_S8_EEELi128ENS_6half_tEfNS_4arch4Sm80ELb0ELb0ELb1ELb1ELb1ELb0ELb1ELb0EEENS1_21CollectiveEpilogueFwdIS9_NS6_IJNS7_ILi1EEESF_SF_EEESA_SC_Li256ELb1ELb1ELb0ELb0EEENS1_19SingleTileSchedulerILb1ELb0ELb1ELi128EEEEEEEEEvNT_6ParamsE)
        /*0428*/ 	.word	0x000000ff


	//----- nvinfo : EIATTR_FRAME_SIZE
	.align		4
.L_188:
        /*042c*/ 	.byte	0x04, 0x11
        /*042e*/ 	.short	(.L_190 - .L_189)
	.align		4
.L_189:
        /*0430*/ 	.word	index@(_ZN7cutlass13device_kernelIN5flash19enable_sm80_to_sm89INS1_16FlashAttnFwdSm80INS1_25CollectiveMainloopFwdSm80ILi8ELi1ELb1EN4cute5tupleIJNS5_1CILi128EEES8_S8_EEELi128ENS_6half_tEfNS_4arch4Sm80ELb0ELb0ELb1ELb1ELb1ELb0ELb1ELb0EEENS1_21CollectiveEpilogueFwdIS9_NS6_IJNS7_ILi1EEESF_SF_EEESA_SC_Li256ELb1ELb1ELb0ELb0EEENS1_19SingleTileSchedulerILb1ELb0ELb1ELi128EEEEEEEEEvNT_6ParamsE)
        /*0434*/ 	.word	0x00000018


	//----- nvinfo : EIATTR_REGCOUNT
	.align		4
.L_190:
        /*0438*/ 	.byte	0x04, 0x2f
        /*043a*/ 	.short	(.L_192 - .L_191)
	.align		4
.L_191:
        /*043c*/ 	.word	index@(_ZN7cutlass13device_kernelIN5flash19enable_sm80_to_sm89INS1_16FlashAttnFwdSm80INS1_25CollectiveMainloopFwdSm80ILi8ELi1ELb1EN4cute5tupleIJNS5_1CILi128EEES8_S8_EEELi128ENS_6half_tEfNS_4arch4Sm80ELb0ELb0ELb1ELb0ELb1ELb0ELb1ELb0EEENS1_21CollectiveEpilogueFwdIS9_NS6_IJNS7_ILi1EEESF_SF_EEESA_SC_Li256ELb0ELb1ELb0ELb0EEENS1_19SingleTileSchedulerILb0ELb0ELb1ELi128EEEEEEEEEvNT_6ParamsE)
        /*0440*/ 	.word	0x000000ff


	//----- nvinfo : EIATTR_FRAME_SIZE
	.align		4
.L_192:
        /*0444*/ 	.byte	0x04, 0x11
        /*0446*/ 	.short	(.L_194 - .L_193)
	.align		4
.L_193:
        /*0448*/ 	.word	index@(_ZN7cutlass13device_kernelIN5flash19enable_sm80_to_sm89INS1_16FlashAttnFwdSm80INS1_25CollectiveMainloopFwdSm80ILi8ELi1ELb1EN4cute5tupleIJNS5_1CILi128EEES8_S8_EEELi128ENS_6half_tEfNS_4arch4Sm80ELb0ELb0ELb1ELb0ELb1ELb0ELb1ELb0EEENS1_21CollectiveEpilogueFwdIS9_NS6_IJNS7_ILi1EEESF_SF_EEESA_SC_Li256ELb0ELb1ELb0ELb0EEENS1_19SingleTileSchedulerILb0ELb0ELb1ELi128EEEEEEEEEvNT_6ParamsE)
        /*044c*/ 	.word	0x00000020


	//----- nvinfo : EIATTR_MIN_STACK_SIZE
	.align		4
.L_194:
        /*0450*/ 	.byte	0x04, 0x12
        /*0452*/ 	.short	(.L_196 - .L_195)
	.align		4
.L_195:
        /*0454*/ 	.word	index@(_ZN7cutlass13device_kernelIN5flash19enable_sm80_to_sm89INS1_16FlashAttnFwdSm80INS1_25CollectiveMainloopFwdSm80ILi8ELi1ELb1EN4cute5tupleIJNS5_1CILi128EEES8_S8_EEELi128ENS_6half_tEfNS_4arch4Sm80ELb0ELb0ELb1ELb0ELb1ELb0ELb1ELb0EEENS1_21CollectiveEpilogueFwdIS9_NS6_IJNS7_ILi1EEESF_SF_EEESA_SC_Li256ELb0ELb1ELb0ELb0EEENS1_19SingleTileSchedulerILb0ELb0ELb1ELi128EEEEEEEEEvNT_6ParamsE)
        /*0458*/ 	.word	0x00000020


	//----- nvinfo : EIATTR_MIN_STACK_SIZE
	.align		4
.L_196:
        /*045c*/ 	.byte	0x04, 0x12
        /*045e*/ 	.short	(.L_198 - .L_197)
	.align		4
.L_197:
        /*0460*/ 	.word	index@(_ZN7cutlass13device_kernelIN5flash19enable_sm80_to_sm89INS1_16FlashAttnFwdSm80INS1_25CollectiveMainloopFwdSm80ILi8ELi1ELb1EN4cute5tupleIJNS5_1CILi128EEES8_S8_EEELi128ENS_6half_tEfNS_4arch4Sm80ELb0ELb0ELb1ELb1ELb1ELb0ELb1ELb0EEENS1_21CollectiveEpilogueFwdIS9_NS6_IJNS7_ILi1EEESF_SF_EEESA_SC_Li256ELb1ELb1ELb0ELb0EEENS1_19SingleTileSchedulerILb1ELb0ELb1ELi128EEEEEEEEEvNT_6ParamsE)
        /*0464*/ 	.word	0x00000018


	//----- nvinfo : EIATTR_MIN_STACK_SIZE
	.align		4
.L_198:
        /*0468*/ 	.byte	0x04, 0x12
        /*046a*/ 	.short	(.L_200 - .L_199)
	.align		4
.L_199:
        /*046c*/ 	.word	index@(_ZN7cutlass13device_kernelIN5flash19enable_sm80_to_sm89INS1_16FlashAttnFwdSm80INS1_25CollectiveMainloopFwdSm80ILi8ELi1ELb1EN4cute5tupleIJNS5_1CILi128EEES8_S8_EEELi128ENS_6half_tEfNS_4arch4Sm80ELb0ELb0ELb1ELb1ELb1ELb1ELb1ELb0EEENS1_21CollectiveEpilogueFwdIS9_NS6_IJNS7_ILi1EEESF_SF_EEESA_SC_Li256ELb1ELb1ELb0ELb0EEENS1_19SingleTileSchedulerILb1ELb0ELb1ELi128EEEEEEEEEvNT_6ParamsE)
        /*0470*/ 	.word	0x00000018


	//----- nvinfo : EIATTR_MIN_STACK_SIZE
	.align		4
.L_200:
        /*0474*/ 	.byte	0x04, 0x12
        /*0476*/ 	.short	(.L_202 - .L_201)
	.align		4
.L_201:
        /*0478*/ 	.word	index@(_ZN7cutlass13device_kernelIN5flash19enable_sm80_to_sm89INS1_16FlashAttnFwdSm80INS1_25CollectiveMainloopFwdSm80ILi8ELi1ELb1EN4cute5tupleIJNS5_1CILi128EEENS7_ILi96EEES8_EEELi128ENS_6half_tEfNS_4arch4Sm80ELb0ELb1ELb1ELb0ELb1ELb0ELb1ELb0EEENS1_21CollectiveEpilogueFwdINS6_IJS8_S8_S9_EEENS6_IJNS7_ILi1EEESH_SH_EEESB_SD_Li256ELb0ELb1ELb0ELb0EEENS1_19SingleTileSchedulerILb0ELb0ELb1ELi128EEEEEEEEEvNT_6ParamsE)
        /*047c*/ 	.word	0x00000000


	//----- nvinfo : EIATTR_MIN_STACK_SIZE
	.align		4
.L_202:
        /*0480*/ 	.byte	0x04, 0x12
        /*0482*/ 	.short	(.L_204 - .L_203)
	.align		4
.L_203:
        /*0484*/ 	.word	index@(_ZN7cutlass13device_kernelIN5flash19enable_sm80_to_sm89INS1_16FlashAttnFwdSm80INS1_25CollectiveMainloopFwdSm80ILi8ELi1ELb1EN4cute5tupleIJNS5_1CILi128EEENS7_ILi96EEES8_EEELi128ENS_6half_tEfNS_4arch4Sm80ELb0ELb1ELb1ELb1ELb1ELb0ELb1ELb0EEENS1_21CollectiveEpilogueFwdINS6_IJS8_S8_S9_EEENS6_IJNS7_ILi1EEESH_SH_EEESB_SD_Li256ELb1ELb1ELb0ELb0EEENS1_19SingleTileSchedulerILb1ELb0ELb1ELi128EEEEEEEEEvNT_6ParamsE)
        /*0488*/ 	.word	0x00000030


	//----- nvinfo : EIATTR_MIN_STACK_SIZE
	.align		4
.L_204:
        /*048c*/ 	.byte	0x04, 0x12
        /*048e*/ 	.short	(.L_206 - .L_205)
	.align		4
.L_205:
        /*0490*/ 	.word	index@(_ZN7cutlass13device_kernelIN5flash19enable_sm80_to_sm89INS1_16FlashAttnFwdSm80INS1_25CollectiveMainloopFwdSm80ILi8ELi1ELb1EN4cute5tupleIJNS5_1CILi128EEENS7_ILi96EEES8_EEELi128ENS_6half_tEfNS_4arch4Sm80ELb0ELb1ELb1ELb1ELb1ELb1ELb1ELb0EEENS1_21CollectiveEpilogueFwdINS6_IJS8_S8_S9_EEENS6_IJNS7_ILi1EEESH_SH_EEESB_SD_Li256ELb1ELb1ELb0ELb0EEENS1_19SingleTileSchedulerILb1ELb0ELb1ELi128EEEEEEEEEvNT_6ParamsE)
        /*0494*/ 	.word	0x00000030


	//----- nvinfo : EIATTR_MIN_STACK_SIZE
	.align		4
.L_206:
        /*0498*/ 	.byte	0x04, 0x12
        /*049a*/ 	.short	(.L_208 - .L_207)
	.align		4
.L_207:
        /*049c*/ 	.word	index@(_ZN7cutlass13device_kernelIN5flash19enable_sm80_to_sm89INS1_16FlashAttnFwdSm80INS1_25CollectiveMainloopFwdSm80ILi8ELi1ELb1EN4cute5tupleIJNS5_1CILi128EEES8_S8_EEELi128ENS_6half_tEfNS_4arch4Sm80ELb1ELb0ELb1ELb0ELb1ELb0ELb1ELb0EEENS1_21CollectiveEpilogueFwdIS9_NS6_IJNS7_ILi1EEESF_SF_EEESA_SC_Li256ELb0ELb1ELb0ELb0EEENS1_30DynamicPersistentTileSchedulerILi256ELi256ELb0ELb1ELb0EEEEEEEEEvNT_6ParamsE)
        /*04a0*/ 	.word	0x00000080


	//----- nvinfo : EIATTR_MIN_STACK_SIZE
	.align		4
.L_208:
        /*04a4*/ 	.byte	0x04, 0x12
        /*04a6*/ 	.short	(.L_210 - .L_209)
	.align		4
.L_209:
        /*04a8*/ 	.word	index@(_ZN7cutlass13device_kernelIN5flash19enable_sm80_to_sm89INS1_16FlashAttnFwdSm80INS1_25CollectiveMainloopFwdSm80ILi8ELi1ELb1EN4cute5tupleIJNS5_1CILi128EEES8_S8_EEELi128ENS_6half_tEfNS_4arch4Sm80ELb1ELb0ELb1ELb1ELb1ELb0ELb1ELb0EEENS1_21CollectiveEpilogueFwdIS9_NS6_IJNS7_ILi1EEESF_SF_EEESA_SC_Li256ELb1ELb1ELb0ELb0EEENS1_19SingleTileSchedulerILb1ELb0ELb1ELi128EEEEEEEEEvNT_6ParamsE)
        /*04ac*/ 	.word	0x00000058


	//----- nvinfo : EIATTR_MIN_STACK_SIZE
	.align		4
.L_210:
        /*04b0*/ 	.byte	0x04, 0x12
        /*04b2*/ 	.short	(.L_212 - .L_211)
	.align		4
.L_211:
        /*04b4*/ 	.word	index@(_ZN7cutlass13device_kernelIN5flash19enable_sm80_to_sm89INS1_16FlashAttnFwdSm80INS1_25CollectiveMainloopFwdSm80ILi8ELi1ELb1EN4cute5tupleIJNS5_1CILi128EEES8_S8_EEELi128ENS_6half_tEfNS_4arch4Sm80ELb1ELb0ELb1ELb1ELb1ELb1ELb1ELb0EEENS1_21CollectiveEpilogueFwdIS9_NS6_IJNS7_ILi1EEESF_SF_EEESA_SC_Li256ELb1ELb1ELb0ELb0EEENS1_19SingleTileSchedulerILb1ELb0ELb1ELi128EEEEEEEEEvNT_6ParamsE)
        /*04b8*/ 	.word	0x00000038


	//----- nvinfo : EIATTR_MIN_STACK_SIZE
	.align		4
.L_212:
        /*04bc*/ 	.byte	0x04, 0x12
        /*04be*/ 	.short	(.L_214 - .L_213)
	.align		4
.L_213:
        /*04c0*/ 	.word	index@(_ZN7cutlass13device_kernelIN5flash19enable_sm80_to_sm89INS1_16FlashAttnFwdSm80INS1_25CollectiveMainloopFwdSm80ILi4ELi1ELb0EN4cute5tupleIJNS5_1CILi128EEENS7_ILi64EEES8_EEELi128ENS_6half_tEfNS_4arch4Sm80ELb0ELb0ELb1ELb0ELb1ELb0ELb1ELb0EEENS1_21CollectiveEpilogueFwdINS6_IJS8_S8_S9_EEENS6_IJNS7_ILi1EEESH_SH_EEESB_SD_Li128ELb0ELb1ELb0ELb0EEENS1_19SingleTileSchedulerILb0ELb0ELb1ELi128EEEEEEEEEvNT_6ParamsE)
        /*04c4*/ 	.word	0x00000048


	//----- nvinfo : EIATTR_MIN_STACK_SIZE
	.align		4
.L_214:
        /*04c8*/ 	.byte	0x04, 0x12
        /*04ca*/ 	.short	(.L_216 - .L_215)
	.align		4
.L_215:
        /*04cc*/ 	.word	index@(_ZN7cutlass13device_kernelIN5flash19enable_sm80_to_sm89INS1_16FlashAttnFwdSm80INS1_25CollectiveMainloopFwdSm80ILi4ELi1ELb0EN4cute5tupleIJNS5_1CILi128EEENS7_ILi64EEES8_EEELi128ENS_6half_tEfNS_4arch4Sm80ELb0ELb0ELb1ELb1ELb1ELb0ELb1ELb0EEENS1_21CollectiveEpilogueFwdINS6_IJS8_S8_S9_EEENS6_IJNS7_ILi1EEESH_SH_EEESB_SD_Li128ELb1ELb1ELb0ELb0EEENS1_19SingleTileSchedulerILb1ELb0ELb1ELi128EEEEEEEEEvNT_6ParamsE)
        /*04d0*/ 	.word	0x00000090


	//----- nvinfo : EIATTR_MIN_STACK_SIZE
	.align		4
.L_216:
        /*04d4*/ 	.byte	0x04, 0x12
        /*04d6*/ 	.short	(.L_218 - .L_217)
	.align		4
.L_217:
        /*04d8*/ 	.word	index@(_ZN7cutlass13device_kernelIN5flash19enable_sm80_to_sm89INS1_16FlashAttnFwdSm80INS1_25CollectiveMainloopFwdSm80ILi4ELi1ELb0EN4cute5tupleIJNS5_1CILi128EEENS7_ILi64EEES8_EEELi128ENS_6half_tEfNS_4arch4Sm80ELb0ELb0ELb1ELb1ELb1ELb1ELb1ELb0EEENS1_21CollectiveEpilogueFwdINS6_IJS8_S8_S9_EEENS6_IJNS7_ILi1EEESH_SH_EEESB_SD_Li128ELb1ELb1ELb0ELb0EEENS1_19SingleTileSchedulerILb1ELb0ELb1ELi128EEEEEEEEEvNT_6ParamsE)
        /*04dc*/ 	.word	0x000000a8


	//----- nvinfo : EIATTR_MIN_STACK_SIZE
	.align		4
.L_218:
        /*04e0*/ 	.byte	0x04, 0x12
        /*04e2*/ 	.short	(.L_220 - .L_219)
	.align		4
.L_219:
        /*04e4*/ 	.word	index@(_ZN7cutlass13device_kernelIN5flash19enable_sm80_to_sm89INS1_16FlashAttnFwdSm80INS1_25CollectiveMainloopFwdSm80ILi4ELi1ELb0EN4cute5tupleIJNS5_1CILi128EEENS7_ILi48EEES8_EEELi128ENS_6half_tEfNS_4arch4Sm80ELb0ELb1ELb1ELb0ELb1ELb0ELb1ELb0EEENS1_21CollectiveEpilogueFwdINS6_IJS8_S8_S9_EEENS6_IJNS7_ILi1EEESH_SH_EEESB_SD_Li128ELb0ELb1ELb0ELb0EEENS1_19SingleTileSchedulerILb0ELb0ELb1ELi128EEEEEEEEEvNT_6ParamsE)
        /*04e8*/ 	.word	0x00000068


	//----- nvinfo : EIATTR_MIN_STACK_SIZE
	.align		4
.L_220:
        /*04ec*/ 	.byte	0x04, 0x12
        /*04ee*/ 	.short	(.L_222 - .L_221)
	.align		4
.L_221:
        /*04f0*/ 	.word	index@(_ZN7cutlass13device_kernelIN5flash19enable_sm80_to_sm89INS1_16FlashAttnFwdSm80INS1_25CollectiveMainloopFwdSm80ILi4ELi1ELb0EN4cute5tupleIJNS5_1CILi128EEENS7_ILi48EEES8_EEELi128ENS_6half_tEfNS_4arch4Sm80ELb0ELb1ELb1ELb1ELb1ELb0ELb1ELb0EEENS1_21CollectiveEpilogueFwdINS6_IJS8_S8_S9_EEENS6_IJNS7_ILi1EEESH_SH_EEESB_SD_Li128ELb1ELb1ELb0ELb0EEENS1_19SingleTileSchedulerILb1ELb0ELb1ELi128EEEEEEEEEvNT_6ParamsE)
        /*04f4*/ 	.word	0x00000078


	//----- nvinfo : EIATTR_MIN_STACK_SIZE
	.align		4
.L_222:
        /*04f8*/ 	.byte	0x04, 0x12
        /*04fa*/ 	.short	(.L_224 - .L_223)
	.align		4
.L_223:
        /*04fc*/ 	.word	index@(_ZN7cutlass13device_kernelIN5flash19enable_sm80_to_sm89INS1_16FlashAttnFwdSm80INS1_25CollectiveMainloopFwdSm80ILi4ELi1ELb0EN4cute5tupleIJNS5_1CILi128EEENS7_ILi48EEES8_EEELi128ENS_6half_tEfNS_4arch4Sm80ELb0ELb1ELb1ELb1ELb1ELb1ELb1ELb0EEENS1_21CollectiveEpilogueFwdINS6_IJS8_S8_S9_EEENS6_IJNS7_ILi1EEESH_SH_EEESB_SD_Li128ELb1ELb1ELb0ELb0EEENS1_19SingleTileSchedulerILb1ELb0ELb1ELi128EEEEEEEEEvNT_6ParamsE)
        /*0500*/ 	.word	0x00000108


	//----- nvinfo : EIATTR_MIN_STACK_SIZE
	.align		4
.L_224:
        /*0504*/ 	.byte	0x04, 0x12
        /*0506*/ 	.short	(.L_226 - .L_225)
	.align		4
.L_225:
        /*0508*/ 	.word	index@(_ZN7cutlass13device_kernelIN5flash19enable_sm80_to_sm89INS1_16FlashAttnFwdSm80INS1_25CollectiveMainloopFwdSm80ILi4ELi1ELb0EN4cute5tupleIJNS5_1CILi128EEENS7_ILi64EEES8_EEELi128ENS_6half_tEfNS_4arch4Sm80ELb1ELb0ELb1ELb0ELb1ELb0ELb1ELb0EEENS1_21CollectiveEpilogueFwdINS6_IJS8_S8_S9_EEENS6_IJNS7_ILi1EEESH_SH_EEESB_SD_Li128ELb0ELb1ELb0ELb0EEENS1_30DynamicPersistentTileSchedulerILi128ELi128ELb0ELb1ELb0EEEEEEEEEvNT_6ParamsE)
        /*050c*/ 	.word	0x00000080


	//----- nvinfo : EIATTR_MIN_STACK_SIZE
	.align		4
.L_226:
        /*0510*/ 	.byte	0x04, 0x12
        /*0512*/ 	.short	(.L_228 - .L_227)
	.align		4
.L_227:
        /*0514*/ 	.word	index@(_ZN7cutlass13device_kernelIN5flash19enable_sm80_to_sm89INS1_16FlashAttnFwdSm80INS1_25CollectiveMainloopFwdSm80ILi4ELi1ELb0EN4cute5tupleIJNS5_1CILi128EEENS7_ILi64EEES8_EEELi128ENS_6half_tEfNS_4arch4Sm80ELb1ELb0ELb1ELb1ELb1ELb0ELb1ELb0EEENS1_21CollectiveEpilogueFwdINS6_IJS8_S8_S9_EEENS6_IJNS7_ILi1EEESH_SH_EEESB_SD_Li128ELb1ELb1ELb0ELb0EEENS1_19SingleTileSchedulerILb1ELb0ELb1ELi128EEEEEEEEEvNT_6ParamsE)
        /*0518*/ 	.word	0x000000c0


	//----- nvinfo : EIATTR_MIN_STACK_SIZE
	.align		4
.L_228:
        /*051c*/ 	.byte	0x04, 0x12
        /*051e*/ 	.short	(.L_230 - .L_229)
	.align		4
.L_229:
        /*0520*/ 	.word	index@(_ZN7cutlass13device_kernelIN5flash19enable_sm80_to_sm89INS1_16FlashAttnFwdSm80INS1_25CollectiveMainloopFwdSm80ILi4ELi1ELb0EN4cute5tupleIJNS5_1CILi128EEENS7_ILi64EEES8_EEELi128ENS_6half_tEfNS_4arch4Sm80ELb1ELb0ELb1ELb1ELb1ELb1ELb1ELb0EEENS1_21CollectiveEpilogueFwdINS6_IJS8_S8_S9_EEENS6_IJNS7_ILi1EEESH_SH_EEESB_SD_Li128ELb1ELb1ELb0ELb0EEENS1_19SingleTileSchedulerILb1ELb0ELb1ELi128EEEEEEEEEvNT_6ParamsE)
        /*0524*/ 	.word	0x00000118


	//----- nvinfo : EIATTR_MIN_STACK_SIZE
	.align		4
.L_230:
        /*0528*/ 	.byte	0x04, 0x12
        /*052a*/ 	.short	(.L_232 - .L_231)
	.align		4
.L_231:
        /*052c*/ 	.word	index@(_ZN7cutlass13device_kernelIN5flash19enable_sm80_to_sm89INS1_16FlashAttnFwdSm80INS1_25CollectiveMainloopFwdSm80ILi8ELi1ELb1EN4cute5tupleIJNS5_1CILi128EEES8_S8_EEELi128ENS_6half_tEfNS_4arch4Sm80ELb0ELb0ELb0ELb0ELb1ELb0ELb1ELb0EEENS1_21CollectiveEpilogueFwdIS9_NS6_IJNS7_ILi1EEESF_SF_EEESA_SC_Li256ELb0ELb1ELb0ELb0EEENS1_19SingleTileSchedulerILb0ELb0ELb1ELi128EEEEEEEEEvNT_6ParamsE)
        /*0530*/ 	.word	0x00000000


	//----- nvinfo : EIATTR_MIN_STACK_SIZE
	.align		4
.L_232:
        /*0534*/ 	.byte	0x04, 0x12
        /*0536*/ 	.short	(.L_234 - .L_233)
	.align		4
.L_233:
        /*0538*/ 	.word	index@(_ZN7cutlass13device_kernelIN5flash19enable_sm80_to_sm89INS1_16FlashAttnFwdSm80INS1_25CollectiveMainloopFwdSm80ILi8ELi1ELb1EN4cute5tupleIJNS5_1CILi128EEES8_S8_EEELi128ENS_6half_tEfNS_4arch4Sm80ELb0ELb0ELb0ELb1ELb1ELb0ELb1ELb0EEENS1_21CollectiveEpilogueFwdIS9_NS6_IJNS7_ILi1EEESF_SF_EEESA_SC_Li256ELb1ELb1ELb0ELb0EEENS1_19SingleTileSchedulerILb1ELb0ELb1ELi128EEEEEEEEEvNT_6ParamsE)
        /*053c*/ 	.word	0x00000000


	//----- nvinfo : EIATTR_MIN_STACK_SIZE
	.align		4
.L_234:
        /*0540*/ 	.byte	0x04, 0x12
        /*0542*/ 	.short	(.L_236 - .L_235)
	.align		4
.L_235:
        /*0544*/ 	.word	index@(_ZN7cutlass13device_kernelIN5flash19enable_sm80_to_sm89INS1_16FlashAttnFwdSm80INS1_25CollectiveMainloopFwdSm80ILi8ELi1ELb1EN4cute5tupleIJNS5_1CILi128EEES8_S8_EEELi128ENS_6half_tEfNS_4arch4Sm80ELb0ELb0ELb0ELb1ELb1ELb1ELb1ELb0EEENS1_21CollectiveEpilogueFwdIS9_NS6_IJNS7_ILi1EEESF_SF_EEESA_SC_Li256ELb1ELb1ELb0ELb0EEENS1_19SingleTileSchedulerILb1ELb0ELb1ELi128EEEEEEEEEvNT_6ParamsE)
        /*0548*/ 	.word	0x00000000


	//----- nvinfo : EIATTR_MIN_STACK_SIZE
	.align		4
.L_236:
        /*054c*/ 	.byte	0x04, 0x12
        /*054e*/ 	.short	(.L_238 - .L_237)
	.align		4
.L_237:
        /*0550*/ 	.word	index@(_ZN7cutlass13device_kernelIN5flash19enable_sm80_to_sm89INS1_16FlashAttnFwdSm80INS1_25CollectiveMainloopFwdSm80ILi8ELi1ELb1EN4cute5tupleIJNS5_1CILi128EEENS7_ILi96EEES8_EEELi128ENS_6half_tEfNS_4arch4Sm80ELb0ELb1ELb0ELb0ELb1ELb0ELb1ELb0EEENS1_21CollectiveEpilogueFwdINS6_IJS8_S8_S9_EEENS6_IJNS7_ILi1EEESH_SH_EEESB_SD_Li256ELb0ELb1ELb0ELb0EEENS1_19SingleTileSchedulerILb0ELb0ELb1ELi128EEEEEEEEEvNT_6ParamsE)
        /*0554*/ 	.word	0x00000000


	//----- nvinfo : EIATTR_MIN_STACK_SIZE
	.align		4
.L_238:
        /*0558*/ 	.byte	0x04, 0x12
        /*055a*/ 	.short	(.L_240 - .L_239)
	.align		4
.L_239:
        /*055c*/ 	.word	index@(_ZN7cutlass13device_kernelIN5flash19enable_sm80_to_sm89INS1_16FlashAttnFwdSm80INS1_25CollectiveMainloopFwdSm80ILi8ELi1ELb1EN4cute5tupleIJNS5_1CILi128EEENS7_ILi96EEES8_EEELi128ENS_6half_tEfNS_4arch4Sm80ELb0ELb1ELb0ELb1ELb1ELb0ELb1ELb0EEENS1_21CollectiveEpilogueFwdINS6_IJS8_S8_S9_EEENS6_IJNS7_ILi1EEESH_SH_EEESB_SD_Li256ELb1ELb1ELb0ELb0EEENS1_19SingleTileSchedulerILb1ELb0ELb1ELi128EEEEEEEEEvNT_6ParamsE)
        /*0560*/ 	.word	0x00000000


	//----- nvinfo : EIATTR_MIN_STACK_SIZE
	.align		4
.L_240:
        /*0564*/ 	.byte	0x04, 0x12
        /*0566*/ 	.short	(.L_242 - .L_241)
	.align		4
.L_241:
        /*0568*/ 	.word	index@(_ZN7cutlass13device_kernelIN5flash19enable_sm80_to_sm89INS1_16FlashAttnFwdSm80INS1_25CollectiveMainloopFwdSm80ILi8ELi1ELb1EN4cute5tupleIJNS5_1CILi128EEENS7_ILi96EEES8_EEELi128ENS_6half_tEfNS_4arch4Sm80ELb0ELb1ELb0ELb1ELb1ELb1ELb1ELb0EEENS1_21CollectiveEpilogueFwdINS6_IJS8_S8_S9_EEENS6_IJNS7_ILi1EEESH_SH_EEESB_SD_Li256ELb1ELb1ELb0ELb0EEENS1_19SingleTileSchedulerILb1ELb0ELb1ELi128EEEEEEEEEvNT_6ParamsE)
        /*056c*/ 	.word	0x00000000


	//----- nvinfo : EIATTR_MIN_STACK_SIZE
	.align		4
.L_242:
        /*0570*/ 	.byte	0x04, 0x12
        /*0572*/ 	.short	(.L_244 - .L_243)
	.align		4
.L_243:
        /*0574*/ 	.word	index@(_ZN7cutlass13device_kernelIN5flash19enable_sm80_to_sm89INS1_16FlashAttnFwdSm80INS1_25CollectiveMainloopFwdSm80ILi8ELi1ELb1EN4cute5tupleIJNS5_1CILi128EEES8_S8_EEELi128ENS_6half_tEfNS_4arch4Sm80ELb1ELb0ELb0ELb0ELb1ELb0ELb1ELb0EEENS1_21CollectiveEpilogueFwdIS9_NS6_IJNS7_ILi1EEESF_SF_EEESA_SC_Li256ELb0ELb1ELb0ELb0EEENS1_30DynamicPersistentTileSchedulerILi256ELi256ELb0ELb1ELb0EEEEEEEEEvNT_6ParamsE)
        /*0578*/ 	.word	0x00000078


	//----- nvinfo : EIATTR_MIN_STACK_SIZE
	.align		4
.L_244:
        /*057c*/ 	.byte	0x04, 0x12
        /*057e*/ 	.short	(.L_246 - .L_245)
	.align		4
.L_245:
        /*0580*/ 	.word	index@(_ZN7cutlass13device_kernelIN5flash19enable_sm80_to_sm89INS1_16FlashAttnFwdSm80INS1_25CollectiveMainloopFwdSm80ILi8ELi1ELb1EN4cute5tupleIJNS5_1CILi128EEES8_S8_EEELi128ENS_6half_tEfNS_4arch4Sm80ELb1ELb0ELb0ELb1ELb1ELb0ELb1ELb0EEENS1_21CollectiveEpilogueFwdIS9_NS6_IJNS7_ILi1EEESF_SF_EEESA_SC_Li256ELb1ELb1ELb0ELb0EEENS1_19SingleTileSchedulerILb1ELb0ELb1ELi128EEEEEEEEEvNT_6ParamsE)
        /*0584*/ 	.word	0x00000000


	//----- nvinfo : EIATTR_MIN_STACK_SIZE
	.align		4
.L_246:
        /*0588*/ 	.byte	0x04, 0x12
        /*058a*/ 	.short	(.L_248 - .L_247)
	.align		4
.L_247:
        /*058c*/ 	.word	index@(_ZN7cutlass13device_kernelIN5flash19enable_sm80_to_sm89INS1_16FlashAttnFwdSm80INS1_25CollectiveMainloopFwdSm80ILi8ELi1ELb1EN4cute5tupleIJNS5_1CILi128EEES8_S8_EEELi128ENS_6half_tEfNS_4arch4Sm80ELb1ELb0ELb0ELb1ELb1ELb1ELb1ELb0EEENS1_21CollectiveEpilogueFwdIS9_NS6_IJNS7_ILi1EEESF_SF_EEESA_SC_Li256ELb1ELb1ELb0ELb0EEENS1_19SingleTileSchedulerILb1ELb0ELb1ELi128EEEEEEEEEvNT_6ParamsE)
        /*0590*/ 	.word	0x00000008


	//----- nvinfo : EIATTR_MIN_STACK_SIZE
	.align		4
.L_248:
        /*0594*/ 	.byte	0x04, 0x12
        /*0596*/ 	.short	(.L_250 - .L_249)
	.align		4
.L_249:
        /*0598*/ 	.word	index@(_ZN7cutlass13device_kernelIN5flash19enable_sm80_to_sm89INS1_16FlashAttnFwdSm80INS1_25CollectiveMainloopFwdSm80ILi4ELi1ELb0EN4cute5tupleIJNS5_1CILi128EEENS7_ILi64EEES8_EEELi128ENS_6half_tEfNS_4arch4Sm80ELb0ELb0ELb0ELb0ELb1ELb0ELb1ELb0EEENS1_21CollectiveEpilogueFwdINS6_IJS8_S8_S9_EEENS6_IJNS7_ILi1EEESH_SH_EEESB_SD_Li128ELb0ELb1ELb0ELb0EEENS1_19SingleTileSchedulerILb0ELb0ELb1ELi128EEEEEEEEEvNT_6ParamsE)
        /*059c*/ 	.word	0x00000078


	//----- nvinfo : EIATTR_MIN_STACK_SIZE
	.align		4
.L_250:
        /*05a0*/ 	.byte	0x04, 0x12
        /*05a2*/ 	.short	(.L_252 - .L_251)
	.align		4
.L_251:
        /*05a4*/ 	.word	index@(_ZN7cutlass13device_kernelIN5flash19enable_sm80_to_sm89INS1_16FlashAttnFwdSm80INS1_25CollectiveMainloopFwdSm80ILi4ELi1ELb0EN4cute5tupleIJNS5_1CILi128EEENS7_ILi64EEES8_EEELi128ENS_6half_tEfNS_4arch4Sm80ELb0ELb0ELb0ELb1ELb1ELb0ELb1ELb0EEENS1_21CollectiveEpilogueFwdINS6_IJS8_S8_S9_EEENS6_IJNS7_ILi1EEESH_SH_EEESB_SD_Li128ELb1ELb1ELb0ELb0EEENS1_19SingleTileSchedulerILb1ELb0ELb1ELi128EEEEEEEEEvNT_6ParamsE)
        /*05a8*/ 	.word	0x00000028


	//----- nvinfo : EIATTR_MIN_STACK_SIZE
	.align		4
.L_252:
        /*05ac*/ 	.byte	0x04, 0x12
        /*05ae*/ 	.short	(.L_254 - .L_253)
	.align		4
.L_253:
        /*05b0*/ 	.word	index@(_ZN7cutlass13device_kernelIN5flash19enable_sm80_to_sm89INS1_16FlashAttnFwdSm80INS1_25CollectiveMainloopFwdSm80ILi4ELi1ELb0EN4cute5tupleIJNS5_1CILi128EEENS7_ILi64EEES8_EEELi128ENS_6half_tEfNS_4arch4Sm80ELb0ELb0ELb0ELb1ELb1ELb1ELb1ELb0EEENS1_21CollectiveEpilogueFwdINS6_IJS8_S8_S9_EEENS6_IJNS7_ILi1EEESH_SH_EEESB_SD_Li128ELb1ELb1ELb0ELb0EEENS1_19SingleTileSchedulerILb1ELb0ELb1ELi128EEEEEEEEEvNT_6ParamsE)
        /*05b4*/ 	.word	0x00000058


	//----- nvinfo : EIATTR_MIN_STACK_SIZE
	.align		4
.L_254:
        /*05b8*/ 	.byte	0x04, 0x12
        /*05ba*/ 	.short	(.L_256 - .L_255)
	.align		4
.L_255:
        /*05bc*/ 	.word	index@(_ZN7cutlass13device_kernelIN5flash19enable_sm80_to_sm89INS1_16FlashAttnFwdSm80INS1_25CollectiveMainloopFwdSm80ILi4ELi1ELb0EN4cute5tupleIJNS5_1CILi128EEENS7_ILi48EEES8_EEELi128ENS_6half_tEfNS_4arch4Sm80ELb0ELb1ELb0ELb0ELb1ELb0ELb1ELb0EEENS1_21CollectiveEpilogueFwdINS6_IJS8_S8_S9_EEENS6_IJNS7_ILi1EEESH_SH_EEESB_SD_Li128ELb0ELb1ELb0ELb0EEENS1_19SingleTileSchedulerILb0ELb0ELb1ELi128EEEEEEEEEvNT_6ParamsE)
        /*05c0*/ 	.word	0x00000070


	//----- nvinfo : EIATTR_MIN_STACK_SIZE
	.align		4
.L_256:
        /*05c4*/ 	.byte	0x04, 0x12
        /*05c6*/ 	.short	(.L_258 - .L_257)
	.align		4
.L_257:
        /*05c8*/ 	.word	index@(_ZN7cutlass13device_kernelIN5flash19enable_sm80_to_sm89INS1_16FlashAttnFwdSm80INS1_25CollectiveMainloopFwdSm80ILi4ELi1ELb0EN4cute5tupleIJNS5_1CILi128EEENS7_ILi48EEES8_EEELi128ENS_6half_tEfNS_4arch4Sm80ELb0ELb1ELb0ELb1ELb1ELb0ELb1ELb0EEENS1_21CollectiveEpilogueFwdINS6_IJS8_S8_S9_EEENS6_IJNS7_ILi1EEESH_SH_EEESB_SD_Li128ELb1ELb1ELb0ELb0EEENS1_19SingleTileSchedulerILb1ELb0ELb1ELi128EEEEEEEEEvNT_6ParamsE)
        /*05cc*/ 	.word	0x00000070


	//----- nvinfo : EIATTR_MIN_STACK_SIZE
	.align		4
.L_258:
        /*05d0*/ 	.byte	0x04, 0x12
        /*05d2*/ 	.short	(.L_260 - .L_259)
	.align		4
.L_259:
        /*05d4*/ 	.word	index@(_ZN7cutlass13device_kernelIN5flash19enable_sm80_to_sm89INS1_16FlashAttnFwdSm80INS1_25CollectiveMainloopFwdSm80ILi4ELi1ELb0EN4cute5tupleIJNS5_1CILi128EEENS7_ILi48EEES8_EEELi128ENS_6half_tEfNS_4arch4Sm80ELb0ELb1ELb0ELb1ELb1ELb1ELb1ELb0EEENS1_21CollectiveEpilogueFwdINS6_IJS8_S8_S9_EEENS6_IJNS7_ILi1EEESH_SH_EEESB_SD_Li128ELb1ELb1ELb0ELb0EEENS1_19SingleTileSchedulerILb1ELb0ELb1ELi128EEEEEEEEEvNT_6ParamsE)
        /*05d8*/ 	.word	0x000000e0


	//----- nvinfo : EIATTR_MIN_STACK_SIZE
	.align		4
.L_260:
        /*05dc*/ 	.byte	0x04, 0x12
        /*05de*/ 	.short	(.L_262 - .L_261)
	.align		4
.L_261:
        /*05e0*/ 	.word	index@(_ZN7cutlass13device_kernelIN5flash19enable_sm80_to_sm89INS1_16FlashAttnFwdSm80INS1_25CollectiveMainloopFwdSm80ILi4ELi1ELb0EN4cute5tupleIJNS5_1CILi128EEENS7_ILi64EEES8_EEELi128ENS_6half_tEfNS_4arch4Sm80ELb1ELb0ELb0ELb0ELb1ELb0ELb1ELb0EEENS1_21CollectiveEpilogueFwdINS6_IJS8_S8_S9_EEENS6_IJNS7_ILi1EEESH_SH_EEESB_SD_Li128ELb0ELb1ELb0ELb0EEENS1_30DynamicPersistentTileSchedulerILi128ELi128ELb0ELb1ELb0EEEEEEEEEvNT_6ParamsE)
        /*05e4*/ 	.word	0x00000088


	//----- nvinfo : EIATTR_MIN_STACK_SIZE
	.align		4
.L_262:
        /*05e8*/ 	.byte	0x04, 0x12
        /*05ea*/ 	.short	(.L_264 - .L_263)
	.align		4
.L_263:
        /*05ec*/ 	.word	index@(_ZN7cutlass13device_kernelIN5flash19enable_sm80_to_sm89INS1_16FlashAttnFwdSm80INS1_25CollectiveMainloopFwdSm80ILi4ELi1ELb0EN4cute5tupleIJNS5_1CILi128EEENS7_ILi64EEES8_EEELi128ENS_6half_tEfNS_4arch4Sm80ELb1ELb0ELb0ELb1ELb1ELb0ELb1ELb0EEENS1_21CollectiveEpilogueFwdINS6_IJS8_S8_S9_EEENS6_IJNS7_ILi1EEESH_SH_EEESB_SD_Li128ELb1ELb1ELb0ELb0EEENS1_19SingleTileSchedulerILb1ELb0ELb1ELi128EEEEEEEEEvNT_6ParamsE)
        /*05f0*/ 	.word	0x00000070


	//----- nvinfo : EIATTR_MIN_STACK_SIZE
	.align		4
.L_264:
        /*05f4*/ 	.byte	0x04, 0x12
        /*05f6*/ 	.short	(.L_266 - .L_265)
	.align		4
.L_265:
        /*05f8*/ 	.word	index@(_ZN7cutlass13device_kernelIN5flash19enable_sm80_to_sm89INS1_16FlashAttnFwdSm80INS1_25CollectiveMainloopFwdSm80ILi4ELi1ELb0EN4cute5tupleIJNS5_1CILi128EEENS7_ILi64EEES8_EEELi128ENS_6half_tEfNS_4arch4Sm80ELb1ELb0ELb0ELb1ELb1ELb1ELb1ELb0EEENS1_21CollectiveEpilogueFwdINS6_IJS8_S8_S9_EEENS6_IJNS7_ILi1EEESH_SH_EEESB_SD_Li128ELb1ELb1ELb0ELb0EEENS1_19SingleTileSchedulerILb1ELb0ELb1ELi128EEEEEEEEEvNT_6ParamsE)
        /*05fc*/ 	.word	0x000000d8
.L_266:


//--------------------- .nv.info._ZN7cutlass13device_kernelIN5flash19enable_sm80_to_sm89INS1_16FlashAttnFwdSm80INS1_25CollectiveMainloopFwdSm80ILi8ELi1ELb1EN4cute5tupleIJNS5_1CILi128EEES8_S8_EEELi128ENS_6half_tEfNS_4arch4Sm80ELb0ELb0ELb1ELb0ELb1ELb0ELb1ELb0EEENS1_21CollectiveEpilogueFwdIS9_NS6_IJNS7_ILi1EEESF_SF_EEESA_SC_Li256ELb0ELb1ELb0ELb0EEENS1_19SingleTileSchedulerILb0ELb0ELb1ELi128EEEEEEEEEvNT_6ParamsE --------------------------
	.section	.nv.info._ZN7cutlass13device_kernelIN5flash19enable_sm80_to_sm89INS1_16FlashAttnFwdSm80INS1_25CollectiveMainloopFwdSm80ILi8ELi1ELb1EN4cute5tupleIJNS5_1CILi128EEES8_S8_EEELi128ENS_6half_tEfNS_4arch4Sm80ELb0ELb0ELb1ELb0ELb1ELb0ELb1ELb0EEENS1_21CollectiveEpilogueFwdIS9_NS6_IJNS7_ILi1EEESF_SF_EEESA_SC_Li256ELb0ELb1ELb0ELb0EEENS1_19SingleTileSchedulerILb0ELb0ELb1ELi128EEEEEEEEEvNT_6ParamsE,"",@"SHT_CUDA_INFO"
	.sectionflags	@""
	.align	4


	//----- nvinfo : EIATTR_CUDA_API_VERSION
	.align		4
        /*0000*/ 	.byte	0x04, 0x37
        /*0002*/ 	.short	(.L_268 - .L_267)
.L_267:
        /*0004*/ 	.word	0x00000082


	//----- nvinfo : EIATTR_SW2861232_WAR
	.align		4
.L_268:
        /*0008*/ 	.byte	0x01, 0x35
	.zero		2


	//----- nvinfo : EIATTR_PARAM_CBANK
	.align		4
        /*000c*/ 	.byte	0x04, 0x0a
        /*000e*/ 	.short	(.L_270 - .L_269)
	.align		4
.L_269:
        /*0010*/ 	.word	index@(.nv.constant0._ZN7cutlass13device_kernelIN5flash19enable_sm80_to_sm89INS1_16FlashAttnFwdSm80INS1_25CollectiveMainloopFwdSm80ILi8ELi1ELb1EN4cute5tupleIJNS5_1CILi128EEES8_S8_EEELi128ENS_6half_tEfNS_4arch4Sm80ELb0ELb0ELb1ELb0ELb1ELb0ELb1ELb0EEENS1_21CollectiveEpilogueFwdIS9_NS6_IJNS7_ILi1EEESF_SF_EEESA_SC_Li256ELb0ELb1ELb0ELb0EEENS1_19SingleTileSchedulerILb0ELb0ELb1ELi128EEEEEEEEEvNT_6ParamsE)
        /*0014*/ 	.short	0x0160
        /*0016*/ 	.short	0x0418


	//----- nvinfo : EIATTR_CBANK_PARAM_SIZE
	.align		4
.L_270:
        /*0018*/ 	.byte	0x03, 0x19
        /*001a*/ 	.short	0x0418


	//----- nvinfo : EIATTR_KPARAM_INFO
	.align		4
        /*001c*/ 	.byte	0x04, 0x17
        /*001e*/ 	.short	(.L_272 - .L_271)
.L_271:
        /*0020*/ 	.word	0x00000000
        /*0024*/ 	.short	0x0000
        /*0026*/ 	.short	0x0000
        /*0028*/ 	.byte	0x00, 0xf0, 0x61, 0x10


	//----- nvinfo : EIATTR_MAXREG_COUNT
	.align		4
.L_272:
        /*002c*/ 	.byte	0x03, 0x1b
        /*002e*/ 	.short	0x00ff


	//----- nvinfo : EIATTR_NUM_BARRIERS
	.align		4
        /*0030*/ 	.byte	0x02, 0x4c
        /*0032*/ 	.byte	0x02
	.zero		1


	//----- nvinfo : EIATTR_ANNOTATIONS
	.align		4
        /*0034*/ 	.byte	0x04, 0x55
        /*0036*/ 	.short	(.L_274 - .L_273)


	//   ....[0]....
.L_273:
        /*0038*/ 	.word	0x00000001
        /*003c*/ 	.byte	0x70, 0x06, 0x00, 0x00, 0x01, 0x00, 0x00, 0x00, 0x20, 0x07, 0x00, 0x00, 0x01, 0x00, 0x00, 0x00
        /* <DEDUP_REMOVED lines=9> */
        /*00dc*/ 	.byte	0x40, 0xa6, 0x00, 0x00


	//----- nvinfo : EIATTR_MERCURY_ISA_VERSION
	.align		4
.L_274:
        /*00e0*/ 	.byte	0x03, 0x5f
        /*00e2*/ 	.short	0x0000


	//----- nvinfo : EIATTR_COOP_GROUP_MASK_REGIDS
	.align		4
        /*00e4*/ 	.byte	0x04, 0x29
        /*00e6*/ 	.short	(.L_276 - .L_275)


	//   ....[0]....
.L_275:
        /*00e8*/ 	.word	0xffffffff


	//   ....[1]....
        /*00ec*/ 	.word	0xffffffff


	//   ....[2]....
        /*00f0*/ 	.word	0xffffffff


	//   ....[3]....
        /*00f4*/ 	.word	0xffffffff


	//   ....[4]....
        /*00f8*/ 	.word	0xffffffff


	//   ....[5]....
        /*00fc*/ 	.word	0xffffffff


	//   ....[6]....
        /*0100*/ 	.word	0xffffffff


	//   ....[7]....
        /*0104*/ 	.word	0xffffffff


	//   ....[8]....
        /*0108*/ 	.word	0xffffffff


	//   ....[9]....
        /*010c*/ 	.word	0xffffffff


	//   ....[10]....
        /*0110*/ 	.word	0xffffffff


	//   ....[11]....
        /*0114*/ 	.word	0xffffffff


	//   ....[12]....
        /*0118*/ 	.word	0xffffffff


	//   ....[13]....
        /*011c*/ 	.word	0xffffffff


	//   ....[14]....
        /*0120*/ 	.word	0xffffffff


	//   ....[15]....
        /*0124*/ 	.word	0xffffffff


	//   ....[16]....
        /*0128*/ 	.word	0xffffffff


	//   ....[17]....
        /*012c*/ 	.word	0xffffffff


	//   ....[18]....
        /*0130*/ 	.word	0xffffffff


	//   ....[19]....
        /*0134*/ 	.word	0xffffffff


	//   ....[20]....
        /*0138*/ 	.word	0xffffffff


	//   ....[21]....
        /*013c*/ 	.word	0xffffffff


	//   ....[22]....
        /*0140*/ 	.word	0xffffffff


	//   ....[23]....
        /*0144*/ 	.word	0xffffffff


	//   ....[24]....
        /*0148*/ 	.word	0xffffffff


	//   ....[25]....
        /*014c*/ 	.word	0xffffffff


	//   ....[26]....
        /*0150*/ 	.word	0xffffffff


	//   ....[27]....
        /*0154*/ 	.word	0xffffffff


	//   ....[28]....
        /*0158*/ 	.word	0xffffffff


	//   ....[29]....
        /*015c*/ 	.word	0xffffffff


	//   ....[30]....
        /*0160*/ 	.word	0xffffffff


	//   ....[31]....
        /*0164*/ 	.word	0xffffffff


	//   ....[32]....
        /*0168*/ 	.word	0xffffffff


	//   ....[33]....
        /*016c*/ 	.word	0xffffffff


	//   ....[34]....
        /*0170*/ 	.word	0xffffffff


	//   ....[35]....
        /*0174*/ 	.word	0xffffffff


	//   ....[36]....
        /*0178*/ 	.word	0xffffffff


	//   ....[37]....
        /*017c*/ 	.word	0xffffffff


	//   ....[38]....
        /*0180*/ 	.word	0xffffffff


	//   ....[39]....
        /*0184*/ 	.word	0xffffffff


	//   ....[40]....
        /*0188*/ 	.word	0xffffffff


	//   ....[41]....
        /*018c*/ 	.word	0xffffffff


	//   ....[42]....
        /*0190*/ 	.word	0xffffffff


	//   ....[43]....
        /*0194*/ 	.word	0xffffffff


	//   ....[44]....
        /*0198*/ 	.word	0xffffffff


	//   ....[45]....
        /*019c*/ 	.word	0xffffffff


	//   ....[46]....
        /*01a0*/ 	.word	0xffffffff


	//   ....[47]....
        /*01a4*/ 	.word	0xffffffff


	//   ....[48]....
        /*01a8*/ 	.word	0xffffffff


	//   ....[49]....
        /*01ac*/ 	.word	0xffffffff


	//   ....[50]....
        /*01b0*/ 	.word	0xffffffff


	//   ....[51]....
        /*01b4*/ 	.word	0xffffffff


	//   ....[52]....
        /*01b8*/ 	.word	0xffffffff


	//   ....[53]....
        /*01bc*/ 	.word	0xffffffff


	//   ....[54]....
        /*01c0*/ 	.word	0xffffffff


	//   ....[55]....
        /*01c4*/ 	.word	0xffffffff


	//   ....[56]....
        /*01c8*/ 	.word	0xffffffff


	//   ....[57]....
        /*01cc*/ 	.word	0xffffffff


	//   ....[58]....
        /*01d0*/ 	.word	0xffffffff


	//   ....[59]....
        /*01d4*/ 	.word	0xffffffff


	//   ....[60]....
        /*01d8*/ 	.word	0xffffffff


	//   ....[61]....
        /*01dc*/ 	.word	0xffffffff


	//   ....[62]....
        /*01e0*/ 	.word	0xffffffff


	//   ....[63]....
        /*01e4*/ 	.word	0xffffffff


	//   ....[64]....
        /*01e8*/ 	.word	0xffffffff


	//   ....[65]....
        /*01ec*/ 	.word	0xffffffff


	//   ....[66]....
        /*01f0*/ 	.word	0xffffffff


	//   ....[67]....
        /*01f4*/ 	.word	0xffffffff


	//   ....[68]....
        /*01f8*/ 	.word	0xffffffff


	//   ....[69]....
        /*01fc*/ 	.word	0xffffffff


	//   ....[70]....
        /*0200*/ 	.word	0xffffffff


	//   ....[71]....
        /*0204*/ 	.word	0xffffffff


	//----- nvinfo : EIATTR_COOP_GROUP_INSTR_OFFSETS
	.align		4
.L_276:
        /*0208*/ 	.byte	0x04, 0x28
        /*020a*/ 	.short	(.L_278 - .L_277)


	//   ....[0]....
.L_277:
        /*020c*/ 	.word	0x00000860


	//   ....[1]....
        /*0210*/ 	.word	0x00000890


	//   ....[2]....
        /*0214*/ 	.word	0x000008c0


	//   ....[3]....
        /*0218*/ 	.word	0x000008f0


	//   ....[4]....
        /*021c*/ 	.word	0x00000a00


	//   ....[5]....
        /*0220*/ 	.word	0x00000a30


	//   ....[6]....
        /*0224*/ 	.word	0x00000b80


	//   ....[7]....
        /*0228*/ 	.word	0x00000b90


	//   ....[8]....
        /*022c*/ 	.word	0x00000d20


	//   ....[9]....
        /*0230*/ 	.word	0x00000d40


	//   ....[10]....
        /*0234*/ 	.word	0x00000e40


	//   ....[11]....
        /*0238*/ 	.word	0x00000e70


	//   ....[12]....
        /*023c*/ 	.word	0x00000e90


	//   ....[13]....
        /*0240*/ 	.word	0x00000eb0


	//   ....[14]....
        /*0244*/ 	.word	0x00000ed0


	//   ....[15]....
        /*0248*/ 	.word	0x00000ee0


	//   ....[16]....
        /*024c*/ 	.word	0x00001630


	//   ....[17]....
        /*0250*/ 	.word	0x00001650


	//   ....[18]....
        /*0254*/ 	.word	0x00001670


	//   ....[19]....
        /*0258*/ 	.word	0x000016a0


	//   ....[20]....
        /*025c*/ 	.word	0x000016c0


	//   ....[21]....
        /*0260*/ 	.word	0x00001720


	//   ....[22]....
        /*0264*/ 	.word	0x00001750


	//   ....[23]....
        /*0268*/ 	.word	0x000017c0


	//   ....[24]....
        /*026c*/ 	.word	0x00002f30


	//   ....[25]....
        /*0270*/ 	.word	0x00002f40


	//   ....[26]....
        /*0274*/ 	.word	0x00002f50


	//   ....[27]....
        /*0278*/ 	.word	0x00002f60


	//   ....[28]....
        /*027c*/ 	.word	0x00002f70


	//   ....[29]....
        /*0280*/ 	.word	0x00002f80


	//   ....[30]....
        /*0284*/ 	.word	0x00002f90


	//   ....[31]....
        /*0288*/ 	.word	0x00002fb0


	//   ....[32]....
        /*028c*/ 	.word	0x00003bf0


	//   ....[33]....
        /*0290*/ 	.word	0x00003cc0


	//   ....[34]....
        /*0294*/ 	.word	0x00003cd0


	//   ....[35]....
        /*0298*/ 	.word	0x00003d00


	//   ....[36]....
        /*029c*/ 	.word	0x00005ea0


	//   ....[37]....
        /*02a0*/ 	.word	0x00005eb0


	//   ....[38]....
        /*02a4*/ 	.word	0x00005ec0


	//   ....[39]....
        /*02a8*/ 	.word	0x00005ed0


	//   ....[40]....
        /*02ac*/ 	.word	0x00005ee0


	//   ....[41]....
        /*02b0*/ 	.word	0x00005ef0


	//   ....[42]....
        /*02b4*/ 	.word	0x00005f00


	//   ....[43]....
        /*02b8*/ 	.word	0x00005f10


	//   ....[44]....
        /*02bc*/ 	.word	0x00006380


	//   ....[45]....
        /*02c0*/ 	.word	0x000063a0


	//   ....[46]....
        /*02c4*/ 	.word	0x000063c0


	//   ....[47]....
        /*02c8*/ 	.word	0x000063e0


	//   ....[48]....
        /*02cc*/ 	.word	0x00006400


	//   ....[49]....
        /*02d0*/ 	.word	0x00006420


	//   ....[50]....
        /*02d4*/ 	.word	0x00006440


	//   ....[51]....
        /*02d8*/ 	.word	0x00006460


	//   ....[52]....
        /*02dc*/ 	.word	0x00007d20


	//   ....[53]....
        /*02e0*/ 	.word	0x00007d70


	//   ....[54]....
        /*02e4*/ 	.word	0x00007da0


	//   ....[55]....
        /*02e8*/ 	.word	0x00007db0


	//   ....[56]....
        /*02ec*/ 	.word	0x0000a240


	//   ....[57]....
        /*02f0*/ 	.word	0x0000a250


	//   ....[58]....
        /*02f4*/ 	.word	0x0000a280


	//   ....[59]....
        /*02f8*/ 	.word	0x0000a2a0


	//   ....[60]....
        /*02fc*/ 	.word	0x0000b1c0


	//   ....[61]....
        /*0300*/ 	.word	0x0000b1d0


	//   ....[62]....
        /*0304*/ 	.word	0x0000b1f0


	//   ....[63]....
        /*0308*/ 	.word	0x0000b200


	//   ....[64]....
        /*030c*/ 	.word	0x0000b320


	//   ....[65]....
        /*0310*/ 	.word	0x0000b350


	//   ....[66]....
        /*0314*/ 	.word	0x0000b450


	//   ....[67]....
        /*0318*/ 	.word	0x0000b480


	//   ....[68]....
        /*031c*/ 	.word	0x0000b550


	//   ....[69]....
        /*0320*/ 	.word	0x0000b580


	//   ....[70]....
        /*0324*/ 	.word	0x0000b650


	//   ....[71]....
        /*0328*/ 	.word	0x0000b670


	//----- nvinfo : EIATTR_EXIT_INSTR_OFFSETS
	.align		4
.L_278:
        /*032c*/ 	.byte	0x04, 0x1c
        /*032e*/ 	.short	(.L_280 - .L_279)


	//   ....[0]....
.L_279:
        /*0330*/ 	.word	0x00000040


	//   ....[1]....
        /*0334*/ 	.word	0x0000b680


	//   ....[2]....
        /*0338*/ 	.word	0x0000b6d0


	//   ....[3]....
        /*033c*/ 	.word	0x0000b730


	//----- nvinfo : EIATTR_CTAIDZ_USED
	.align		4
.L_280:
        /*0340*/ 	.byte	0x01, 0x04
	.zero		2


	//----- nvinfo : EIATTR_MAX_THREADS
	.align		4
        /*0344*/ 	.byte	0x04, 0x05
        /*0346*/ 	.short	(.L_282 - .L_281)
.L_281:
        /*0348*/ 	.word	0x00000100
        /*034c*/ 	.word	0x00000001
        /*0350*/ 	.word	0x00000001


	//----- nvinfo : EIATTR_CRS_STACK_SIZE
	.align		4
.L_282:
        /*0354*/ 	.byte	0x04, 0x1e
        /*0356*/ 	.short	(.L_284 - .L_283)
.L_283:
        /*0358*/ 	.word	0x00000000
.L_284:


//--------------------- .nv.info._ZN7cutlass13device_kernelIN5flash19enable_sm80_to_sm89INS1_16FlashAttnFwdSm80INS1_25CollectiveMainloopFwdSm80ILi8ELi1ELb1EN4cute5tupleIJNS5_1CILi128EEES8_S8_EEELi128ENS_6half_tEfNS_4arch4Sm80ELb0ELb0ELb1ELb1ELb1ELb0ELb1ELb0EEENS1_21CollectiveEpilogueFwdIS9_NS6_IJNS7_ILi1EEESF_SF_EEESA_SC_Li256ELb1ELb1ELb0ELb0EEENS1_19SingleTileSchedulerILb1ELb0ELb1ELi128EEEEEEEEEvNT_6ParamsE --------------------------
	.section	.nv.info._ZN7cutlass13device_kernelIN5flash19enable_sm80_to_sm89INS1_16FlashAttnFwdSm80INS1_25CollectiveMainloopFwdSm80ILi8ELi1ELb1EN4cute5tupleIJNS5_1CILi128EEES8_S8_EEELi128ENS_6half_tEfNS_4arch4Sm80ELb0ELb0ELb1ELb1ELb1ELb0ELb1ELb0EEENS1_21CollectiveEpilogueFwdIS9_NS6_IJNS7_ILi1EEESF_SF_EEESA_SC_Li256ELb1ELb1ELb0ELb0EEENS1_19SingleTileSchedulerILb1ELb0ELb1ELi128EEEEEEEEEvNT_6ParamsE,"",@"SHT_CUDA_INFO"
	.sectionflags	@""
	.align	4


	//----- nvinfo : EIATTR_CUDA_API_VERSION
	.align		4
        /*0000*/ 	.byte	0x04, 0x37
        /*0002*/ 	.short	(.L_286 - .L_285)
.L_285:
        /*0004*/ 	.word	0x00000082


	//----- nvinfo : EIATTR_SW2861232_WAR
	.align		4
.L_286:
        /*0008*/ 	.byte	0x01, 0x35
	.zero		2


	//----- nvinfo : EIATTR_PARAM_CBANK
	.align		4
        /*000c*/ 	.byte	0x04, 0x0a
        /*000e*/ 	.short	(.L_288 - .L_287)
	.align		4
.L_287:
        /*0010*/ 	.word	index@(.nv.constant0._ZN7cutlass13device_kernelIN5flash19enable_sm80_to_sm89INS1_16FlashAttnFwdSm80INS1_25CollectiveMainloopFwdSm80ILi8ELi1ELb1EN4cute5tupleIJNS5_1CILi128EEES8_S8_EEELi128ENS_6half_tEfNS_4arch4Sm80ELb0ELb0ELb1ELb1ELb1ELb0ELb1ELb0EEENS1_21CollectiveEpilogueFwdIS9_NS6_IJNS7_ILi1EEESF_SF_EEESA_SC_Li256ELb1ELb1ELb0ELb0EEENS1_19SingleTileSchedulerILb1ELb0ELb1ELi128EEEEEEEEEvNT_6ParamsE)
        /*0014*/ 	.short	0x0160
        /*0016*/ 	.short	0x0418


	//----- nvinfo : EIATTR_CBANK_PARAM_SIZE
	.align		4
.L_288:
        /*0018*/ 	.byte	0x03, 0x19
        /*001a*/ 	.short	0x0418


	//----- nvinfo : EIATTR_KPARAM_INFO
	.align		4
        /*001c*/ 	.byte	0x04, 0x17
        /*001e*/ 	.short	(.L_290 - .L_289)
.L_289:
        /*0020*/ 	.word	0x00000000
        /*0024*/ 	.short	0x0000
        /*0026*/ 	.short	0x0000
        /*0028*/ 	.byte	0x00, 0xf0, 0x61, 0x10


	//----- nvinfo : EIATTR_MAXREG_COUNT
	.align		4
.L_290:
        /*002c*/ 	.byte	0x03, 0x1b
        /*002e*/ 	.short	0x00ff


	//----- nvinfo : EIATTR_NUM_BARRIERS
	.align		4
        /*0030*/ 	.byte	0x02, 0x4c
        /*0032*/ 	.byte	0x02
	.zero		1


	//----- nvinfo : EIATTR_ANNOTATIONS
	.align		4
        /*0034*/ 	.byte	0x04, 0x55
        /*0036*/ 	.short	(.L_292 - .L_291)


	//   ....[0]....
.L_291:
        /*0038*/ 	.word	0x00000001
        /*003c*/ 	.byte	0x20, 0x72, 0x00, 0x00, 0x01, 0x00, 0x00, 0x00, 0x40, 0x72, 0x00, 0x00, 0x01, 0x00, 0x00, 0x00
        /*004c*/ 	.byte	0xa0, 0x72, 0x00, 0x00, 0x01, 0x00, 0x00, 0x00, 0xd0, 0x72, 0x00, 0x00, 0x01, 0x00, 0x00, 0x00
        /*005c*/ 	.byte	0x70, 0x73, 0x00, 0x00, 0x01, 0x00, 0x00, 0x00, 0x00, 0x74, 0x00, 0x00, 0x01, 0x00, 0x00, 0x00
        /*006c*/ 	.byte	0x70, 0x7a, 0x00, 0x00, 0x01, 0x00, 0x00, 0x00, 0xa0, 0x7a, 0x00, 0x00, 0x01, 0x00, 0x00, 0x00
        /*007c*/ 	.byte	0xd0, 0x7a, 0x00, 0x00, 0x01, 0x00, 0x00, 0x00, 0x00, 0x7b, 0x00, 0x00, 0x01, 0x00, 0x00, 0x00
        /*008c*/ 	.byte	0x30, 0x7b, 0x00, 0x00, 0x01, 0x00, 0x00, 0x00, 0x60, 0x7b, 0x00, 0x00


	//----- nvinfo : EIATTR_MERCURY_ISA_VERSION
	.align		4
.L_292:
        /*0098*/ 	.byte	0x03, 0x5f
        /*009a*/ 	.short	0x0000


	//----- nvinfo : EIATTR_COOP_GROUP_MASK_REGIDS
	.align		4
        /*009c*/ 	.byte	0x04, 0x29
        /*009e*/ 	.short	(.L_294 - .L_293)


	//   ....[0]....
.L_293:
        /*00a0*/ 	.word	0xffffffff


	//   ....[1]....
        /*00a4*/ 	.word	0xffffffff


	//   ....[2]....
        /*00a8*/ 	.word	0xffffffff


	//   ....[3]....
        /*00ac*/ 	.word	0xffffffff


	//   ....[4]....
        /*00b0*/ 	.word	0xffffffff


	//   ....[5]....
        /*00b4*/ 	.word	0xffffffff


	//   ....[6]....
        /*00b8*/ 	.word	0xffffffff


	//   ....[7]....
        /*00bc*/ 	.word	0xffffffff


	//   ....[8]....
        /*00c0*/ 	.word	0xffffffff


	//   ....[9]....
        /*00c4*/ 	.word	0xffffffff


	//   ....[10]....
        /*00c8*/ 	.word	0xffffffff


	//   ....[11]....
        /*00cc*/ 	.word	0xffffffff


	//   ....[12]....
        /*00d0*/ 	.word	0xffffffff


	//   ....[13]....
        /*00d4*/ 	.word	0xffffffff


	//   ....[14]....
        /*00d8*/ 	.word	0xffffffff


	//   ....[15]....
        /*00dc*/ 	.word	0xffffffff


	//   ....[16]....
        /*00e0*/ 	.word	0xffffffff


	//   ....[17]....
        /*00e4*/ 	.word	0xffffffff


	//   ....[18]....
        /*00e8*/ 	.word	0xffffffff


	//   ....[19]....
        /*00ec*/ 	.word	0xffffffff


	//   ....[20]....
        /*00f0*/ 	.word	0xffffffff


	//   ....[21]....
        /*00f4*/ 	.word	0xffffffff


	//   ....[22]....
        /*00f8*/ 	.word	0xffffffff


	//   ....[23]....
        /*00fc*/ 	.word	0xffffffff


	//   ....[24]....
        /*0100*/ 	.word	0xffffffff


	//   ....[25]....
        /*0104*/ 	.word	0xffffffff


	//   ....[26]....
        /*0108*/ 	.word	0xffffffff


	//   ....[27]....
        /*010c*/ 	.word	0xffffffff


	//   ....[28]....
        /*0110*/ 	.word	0xffffffff


	//   ....[29]....
        /*0114*/ 	.word	0xffffffff


	//   ....[30]....
        /*0118*/ 	.word	0xffffffff


	//   ....[31]....
        /*011c*/ 	.word	0xffffffff


	//   ....[32]....
        /*0120*/ 	.word	0xffffffff


	//   ....[33]....
        /*0124*/ 	.word	0xffffffff


	//   ....[34]....
        /*0128*/ 	.word	0xffffffff


	//   ....[35]....
        /*012c*/ 	.word	0xffffffff


	//   ....[36]....
        /*0130*/ 	.word	0xffffffff


	//   ....[37]....
        /*0134*/ 	.word	0xffffffff


	//   ....[38]....
        /*0138*/ 	.word	0xffffffff


	//   ....[39]....
        /*013c*/ 	.word	0xffffffff


	//   ....[40]....
        /*0140*/ 	.word	0xffffffff


	//   ....[41]....
        /*0144*/ 	.word	0xffffffff


	//   ....[42]....
        /*0148*/ 	.word	0xffffffff


	//   ....[43]....
        /*014c*/ 	.word	0xffffffff


	//   ....[44]....
        /*0150*/ 	.word	0xffffffff


	//   ....[45]....
        /*0154*/ 	.word	0xffffffff


	//   ....[46]....
        /*0158*/ 	.word	0xffffffff


	//   ....[47]....
        /*015c*/ 	.word	0xffffffff


	//   ....[48]....
        /*0160*/ 	.word	0xffffffff


	//   ....[49]....
        /*0164*/ 	.word	0xffffffff


	//   ....[50]....
        /*0168*/ 	.word	0xffffffff


	//   ....[51]....
        /*016c*/ 	.word	0xffffffff


	//   ....[52]....
        /*0170*/ 	.word	0xffffffff


	//   ....[53]....
        /*0174*/ 	.word	0xffffffff


	//   ....[54]....
        /*0178*/ 	.word	0xffffffff


	//   ....[55]....
        /*017c*/ 	.word	0xffffffff


	//   ....[56]....
        /*0180*/ 	.word	0xffffffff


	//   ....[57]....
        /*0184*/ 	.word	0xffffffff


	//   ....[58]....
        /*0188*/ 	.word	0xffffffff


	//   ....[59]....
        /*018c*/ 	.word	0xffffffff


	//   ....[60]....
        /*0190*/ 	.word	0xffffffff


	//   ....[61]....
        /*0194*/ 	.word	0xffffffff


	//   ....[62]....
        /*0198*/ 	.word	0xffffffff


	//   ....[63]....
        /*019c*/ 	.word	0xffffffff


	//   ....[64]....
        /*01a0*/ 	.word	0xffffffff


	//   ....[65]....
        /*01a4*/ 	.word	0xffffffff


	//   ....[66]....
        /*01a8*/ 	.word	0xffffffff


	//   ....[67]....
        /*01ac*/ 	.word	0xffffffff


	//   ....[68]....
        /*01b0*/ 	.word	0xffffffff


	//   ....[69]....
        /*01b4*/ 	.word	0xffffffff


	//   ....[70]....
        /*01b8*/ 	.word	0xffffffff


	//   ....[71]....
        /*01bc*/ 	.word	0xffffffff


	//   ....[72]....
        /*01c0*/ 	.word	0xffffffff


	//   ....[73]....
        /*01c4*/ 	.word	0xffffffff


	//   ....[74]....
        /*01c8*/ 	.word	0xffffffff


	//   ....[75]....
        /*01cc*/ 	.word	0xffffffff


	//   ....[76]....
        /*01d0*/ 	.word	0xffffffff


	//   ....[77]....
        /*01d4*/ 	.word	0xffffffff


	//   ....[78]....
        /*01d8*/ 	.word	0xffffffff


	//   ....[79]....
        /*01dc*/ 	.word	0xffffffff


	//   ....[80]....
        /*01e0*/ 	.word	0xffffffff


	//----- nvinfo : EIATTR_COOP_GROUP_INSTR_OFFSETS
	.align		4
.L_294:
        /*01e4*/ 	.byte	0x04, 0x28
        /*01e6*/ 	.short	(.L_296 - .L_295)


	//   ....[0]....
.L_295:
        /*01e8*/ 	.word	0x000000a0


	//   ....[1]....
        /*01ec*/ 	.word	0x00001200


	//   ....[2]....
        /*01f0*/ 	.word	0x00001240


	//   ....[3]....
        /*01f4*/ 	.word	0x00001280


	//   ....[4]....
        /*01f8*/ 	.word	0x000012c0


	//   ....[5]....
        /*01fc*/ 	.word	0x00001300


	//   ....[6]....
        /*0200*/ 	.word	0x000014e0


	//   ....[7]....
        /*0204*/ 	.word	0x00001500


	//   ....[8]....
        /*0208*/ 	.word	0x00001530


	//   ....[9]....
        /*020c*/ 	.word	0x000016d0


	//   ....[10]....
        /*0210*/ 	.word	0x00001700


	//   ....[11]....
        /*0214*/ 	.word	0x00001730


	//   ....[12]....
        /*0218*/ 	.word	0x00001760


	//   ....[13]....
        /*021c*/ 	.word	0x00001790


	//   ....[14]....
        /*0220*/ 	.word	0x000017c0


	//   ....[15]....
        /*0224*/ 	.word	0x000017d0


	//   ....[16]....
        /*0228*/ 	.word	0x000017e0


	//   ....[17]....
        /*022c*/ 	.word	0x00001cd0


	//   ....[18]....
        /*0230*/ 	.word	0x00001ce0


	//   ....[19]....
        /*0234*/ 	.word	0x00001cf0


	//   ....[20]....
        /*0238*/ 	.word	0x00001d00


	//   ....[21]....
        /*023c*/ 	.word	0x00001d10


	//   ....[22]....
        /*0240*/ 	.word	0x00001d50


	//   ....[23]....
        /*0244*/ 	.word	0x00001d70


	//   ....[24]....
        /*0248*/ 	.word	0x00001d90


	//   ....[25]....
        /*024c*/ 	.word	0x00003690


	//   ....[26]....
        /*0250*/ 	.word	0x000036b0


	//   ....[27]....
        /*0254*/ 	.word	0x000036c0


	//   ....[28]....
        /*0258*/ 	.word	0x000036d0


	//   ....[29]....
        /*025c*/ 	.word	0x000036e0


	//   ....[30]....
        /*0260*/ 	.word	0x000036f0


	//   ....[31]....
        /*0264*/ 	.word	0x00003700


	//   ....[32]....
        /*0268*/ 	.word	0x00003720


	//   ....[33]....
        /*026c*/ 	.word	0x000043a0


	//   ....[34]....
        /*0270*/ 	.word	0x00004410


	//   ....[35]....
        /*0274*/ 	.word	0x00004430


	//   ....[36]....
        /*0278*/ 	.word	0x00004450


	//   ....[37]....
        /*027c*/ 	.word	0x00006080


	//   ....[38]....
        /*0280*/ 	.word	0x00006090


	//   ....[39]....
        /*0284*/ 	.word	0x000060a0


	//   ....[40]....
        /*0288*/ 	.word	0x000060b0


	//   ....[41]....
        /*028c*/ 	.word	0x000060c0


	//   ....[42]....
        /*0290*/ 	.word	0x000060d0


	//   ....[43]....
        /*0294*/ 	.word	0x000060e0


	//   ....[44]....
        /*0298*/ 	.word	0x00006110


	//   ....[45]....
        /*029c*/ 	.word	0x00006510


	//   ....[46]....
        /*02a0*/ 	.word	0x00006530


	//   ....[47]....
        /*02a4*/ 	.word	0x00006550


	//   ....[48]....
        /*02a8*/ 	.word	0x00006570


	//   ....[49]....
        /*02ac*/ 	.word	0x000066c0


	//   ....[50]....
        /*02b0*/ 	.word	0x000066e0


	//   ....[51]....
        /*02b4*/ 	.word	0x00006720


	//   ....[52]....
        /*02b8*/ 	.word	0x00006750


	//   ....[53]....
        /*02bc*/ 	.word	0x00007fe0


	//   ....[54]....
        /*02c0*/ 	.word	0x00008000


	//   ....[55]....
        /*02c4*/ 	.word	0x00008020


	//   ....[56]....
        /*02c8*/ 	.word	0x00008040


	//   ....[57]....
        /*02cc*/ 	.word	0x00009fb0


	//   ....[58]....
        /*02d0*/ 	.word	0x00009fe0


	//   ....[59]....
        /*02d4*/ 	.word	0x0000a030


	//   ....[60]....
        /*02d8*/ 	.word	0x0000a040


	//   ....[61]....
        /*02dc*/ 	.word	0x0000b2f0


	//   ....[62]....
        /*02e0*/ 	.word	0x0000b330


	//   ....[63]....
        /*02e4*/ 	.word	0x0000b370


	//   ....[64]....
        /*02e8*/ 	.word	0x0000b3b0


	//   ....[65]....
        /*02ec*/ 	.word	0x0000b570


	//   ....[66]....
        /*02f0*/ 	.word	0x0000b580


	//   ....[67]....
        /*02f4*/ 	.word	0x0000b670


	//   ....[68]....
        /*02f8*/ 	.word	0x0000b6a0


	//   ....[69]....
        /*02fc*/ 	.word	0x0000b770


	//   ....[70]....
        /*0300*/ 	.word	0x0000b7a0


	//   ....[71]....
        /*0304*/ 	.word	0x0000b870


	//   ....[72]....
        /*0308*/ 	.word	0x0000b890


	//   ....[73]....
        /*030c*/ 	.word	0x0000c140


	//   ....[74]....
        /*0310*/ 	.word	0x0000c150


	//   ....[75]....
        /*0314*/ 	.word	0x0000c220


	//   ....[76]....
        /*0318*/ 	.word	0x0000c250


	//   ....[77]....
        /*031c*/ 	.word	0x0000c320


	//   ....[78]....
        /*0320*/ 	.word	0x0000c350


	//   ....[79]....
        /*0324*/ 	.word	0x0000c420


	//   ....[80]....
        /*0328*/ 	.word	0x0000c440


	//----- nvinfo : EIATTR_EXIT_INSTR_OFFSETS
	.align		4
.L_296:
        /*032c*/ 	.byte	0x04, 0x1c
        /*032e*/ 	.short	(.L_298 - .L_297)


	//   ....[0]....
.L_297:
        /*0330*/ 	.word	0x00000450


	//   ....[1]....
        /*0334*/ 	.word	0x0000b8a0


	//   ....[2]....
        /*0338*/ 	.word	0x0000b8f0


	//   ....[3]....
        /*033c*/ 	.word	0x0000b950


	//   ....[4]....
        /*0340*/ 	.word	0x0000c450


	//   ....[5]....
        /*0344*/ 	.word	0x0000c4a0


	//   ....[6]....
        /*0348*/ 	.word	0x0000c500


	//----- nvinfo : EIATTR_CTAIDZ_USED
	.align		4
.L_298:
        /*034c*/ 	.byte	0x01, 0x04
	.zero		2


	//----- nvinfo : EIATTR_MAX_THREADS
	.align		4
        /*0350*/ 	.byte	0x04, 0x05
        /*0352*/ 	.short	(.L_300 - .L_299)
.L_299:
        /*0354*/ 	.word	0x00000100
        /*0358*/ 	.word	0x00000001
        /*035c*/ 	.word	0x00000001


	//----- nvinfo : EIATTR_CRS_STACK_SIZE
	.align		4
.L_300:
        /*0360*/ 	.byte	0x04, 0x1e
        /*0362*/ 	.short	(.L_302 - .L_301)
.L_301:
        /*0364*/ 	.word	0x00000000
.L_302:


//--------------------- .nv.info._ZN7cutlass13device_kernelIN5flash19enable_sm80_to_sm89INS1_16FlashAttnFwdSm80INS1_25CollectiveMainloopFwdSm80ILi8ELi1ELb1EN4cute5tupleIJNS5_1CILi128EEES8_S8_EEELi128ENS_6half_tEfNS_4arch4Sm80ELb0ELb0ELb1ELb1ELb1ELb1ELb1ELb0EEENS1_21CollectiveEpilogueFwdIS9_NS6_IJNS7_ILi1EEESF_SF_EEESA_SC_Li256ELb1ELb1ELb0ELb0EEENS1_19SingleTileSchedulerILb1ELb0ELb1ELi128EEEEEEEEEvNT_6ParamsE --------------------------
	.section	.nv.info._ZN7cutlass13device_kernelIN5flash19enable_sm80_to_sm89INS1_16FlashAttnFwdSm80INS1_25CollectiveMainloopFwdSm80ILi8ELi1ELb1EN4cute5tupleIJNS5_1CILi128EEES8_S8_EEELi128ENS_6half_tEfNS_4arch4Sm80ELb0ELb0ELb1ELb1ELb1ELb1ELb1ELb0EEENS1_21CollectiveEpilogueFwdIS9_NS6_IJNS7_ILi1EEESF_SF_EEESA_SC_Li256ELb1ELb1ELb0ELb0EEENS1_19SingleTileSchedulerILb1ELb0ELb1ELi128EEEEEEEEEvNT_6ParamsE,"",@"SHT_CUDA_INFO"
	.sectionflags	@""
	.align	4


	//----- nvinfo : EIATTR_CUDA_API_VERSION
	.align		4
        /*0000*/ 	.byte	0x04, 0x37
        /*0002*/ 	.short	(.L_304 - .L_303)
.L_303:
        /*0004*/ 	.word	0x00000082


	//----- nvinfo : EIATTR_SW2861232_WAR
	.align		4
.L_304:
        /*0008*/ 	.byte	0x01, 0x35
	.zero		2


	//----- nvinfo : EIATTR_PARAM_CBANK
	.align		4
        /*000c*/ 	.byte	0x04, 0x0a
        /*000e*/ 	.short	(.L_306 - .L_305)
	.align		4
.L_305:
        /*0010*/ 	.word	index@(.nv.constant0._ZN7cutlass13device_kernelIN5flash19enable_sm80_to_sm89INS1_16FlashAttnFwdSm80INS1_25CollectiveMainloopFwdSm80ILi8ELi1ELb1EN4cute5tupleIJNS5_1CILi128EEES8_S8_EEELi128ENS_6half_tEfNS_4arch4Sm80ELb0ELb0ELb1ELb1ELb1ELb1ELb1ELb0EEENS1_21CollectiveEpilogueFwdIS9_NS6_IJNS7_ILi1EEESF_SF_EEESA_SC_Li256ELb1ELb1ELb0ELb0EEENS1_19SingleTileSchedulerILb1ELb0ELb1ELi128EEEEEEEEEvNT_6ParamsE)
        /*0014*/ 	.short	0x0160
        /*0016*/ 	.short	0x0418


	//----- nvinfo : EIATTR_CBANK_PARAM_SIZE
	.align		4
.L_306:
        /*0018*/ 	.byte	0x03, 0x19
        /*001a*/ 	.short	0x0418


	//----- nvinfo : EIATTR_KPARAM_INFO
	.align		4
        /*001c*/ 	.byte	0x04, 0x17
        /*001e*/ 	.short	(.L_308 - .L_307)
.L_307:
        /*0020*/ 	.word	0x00000000
        /*0024*/ 	.short	0x0000
        /*0026*/ 	.short	0x0000
        /*0028*/ 	.byte	0x00, 0xf0, 0x61, 0x10


	//----- nvinfo : EIATTR_MAXREG_COUNT
	.align		4
.L_308:
        /*002c*/ 	.byte	0x03, 0x1b
        /*002e*/ 	.short	0x00ff


	//----- nvinfo : EIATTR_NUM_BARRIERS
	.align		4
        /*0030*/ 	.byte	0x02, 0x4c
        /*0032*/ 	.byte	0x02
	.zero		1


	//----- nvinfo : EIATTR_ANNOTATIONS
	.align		4
        /*0034*/ 	.byte	0x04, 0x55
        /*0036*/ 	.short	(.L_310 - .L_309)


	//   ....[0]....
.L_309:
        /*0038*/ 	.word	0x00000001
        /*003c*/ 	.byte	0xc0, 0x1f, 0x01, 0x00, 0x01, 0x00, 0x00, 0x00, 0xe0, 0x1f, 0x01, 0x00, 0x01, 0x00, 0x00, 0x00
        /*004c*/ 	.byte	0x40, 0x20, 0x01, 0x00, 0x01, 0x00, 0x00, 0x00, 0x70, 0x20, 0x01, 0x00, 0x01, 0x00, 0x00, 0x00
        /*005c*/ 	.byte	0x10, 0x21, 0x01, 0x00, 0x01, 0x00, 0x00, 0x00, 0xa0, 0x21, 0x01, 0x00, 0x01, 0x00, 0x00, 0x00
        /*006c*/ 	.byte	0x10, 0x28, 0x01, 0x00, 0x01, 0x00, 0x00, 0x00, 0x40, 0x28, 0x01, 0x00, 0x01, 0x00, 0x00, 0x00
        /*007c*/ 	.byte	0x70, 0x28, 0x01, 0x00, 0x01, 0x00, 0x00, 0x00, 0xa0, 0x28, 0x01, 0x00, 0x01, 0x00, 0x00, 0x00
        /*008c*/ 	.byte	0xd0, 0x28, 0x01, 0x00, 0x01, 0x00, 0x00, 0x00, 0x00, 0x29, 0x01, 0x00


	//----- nvinfo : EIATTR_MERCURY_ISA_VERSION
	.align		4
.L_310:
        /*0098*/ 	.byte	0x03, 0x5f
        /*009a*/ 	.short	0x0000


	//----- nvinfo : EIATTR_COOP_GROUP_MASK_REGIDS
	.align		4
        /*009c*/ 	.byte	0x04, 0x29
        /*009e*/ 	.short	(.L_312 - .L_311)


	//   ....[0]....
.L_311:
        /*00a0*/ 	.word	0xffffffff


	//   ....[1]....
        /*00a4*/ 	.word	0xffffffff


	//   ....[2]....
        /*00a8*/ 	.word	0xffffffff


	//   ....[3]....
        /*00ac*/ 	.word	0xffffffff


	//   ....[4]....
        /*00b0*/ 	.word	0xffffffff


	//   ....[5]....
        /*00b4*/ 	.word	0xffffffff


	//   ....[6]....
        /*00b8*/ 	.word	0xffffffff


	//   ....[7]....
        /*00bc*/ 	.word	0xffffffff


	//   ....[8]....
        /*00c0*/ 	.word	0xffffffff


	//   ....[9]....
        /*00c4*/ 	.word	0xffffffff


	//   ....[10]....
        /*00c8*/ 	.word	0xffffffff


	//   ....[11]....
        /*00cc*/ 	.word	0xffffffff


	//   ....[12]....
        /*00d0*/ 	.word	0xffffffff


	//   ....[13]....
        /*00d4*/ 	.word	0xffffffff


	//   ....[14]....
        /*00d8*/ 	.word	0xffffffff


	//   ....[15]....
        /*00dc*/ 	.word	0xffffffff


	//   ....[16]....
        /*00e0*/ 	.word	0xffffffff


	//   ....[17]....
        /*00e4*/ 	.word	0xffffffff


	//   ....[18]....
        /*00e8*/ 	.word	0xffffffff


	//   ....[19]....
        /*00ec*/ 	.word	0xffffffff


	//   ....[20]....
        /*00f0*/ 	.word	0xffffffff


	//   ....[21]....
        /*00f4*/ 	.word	0xffffffff


	//   ....[22]....
        /*00f8*/ 	.word	0xffffffff


	//   ....[23]....
        /*00fc*/ 	.word	0xffffffff


	//   ....[24]....
        /*0100*/ 	.word	0xffffffff


	//   ....[25]....
        /*0104*/ 	.word	0xffffffff


	//   ....[26]....
        /*0108*/ 	.word	0xffffffff


	//   ....[27]....
        /*010c*/ 	.word	0xffffffff


	//   ....[28]....
        /*0110*/ 	.word	0xffffffff


	//   ....[29]....
        /*0114*/ 	.word	0xffffffff


	//   ....[30]....
        /*0118*/ 	.word	0xffffffff


	//   ....[31]....
        /*011c*/ 	.word	0xffffffff


	//   ....[32]....
        /*0120*/ 	.word	0xffffffff


	//   ....[33]....
        /*0124*/ 	.word	0xffffffff


	//   ....[34]....
        /*0128*/ 	.word	0xffffffff


	//   ....[35]....
        /*012c*/ 	.word	0xffffffff


	//   ....[36]....
        /*0130*/ 	.word	0xffffffff


	//   ....[37]....
        /*0134*/ 	.word	0xffffffff


	//   ....[38]....
        /*0138*/ 	.word	0xffffffff


	//   ....[39]....
        /*013c*/ 	.word	0xffffffff


	//   ....[40]....
        /*0140*/ 	.word	0xffffffff


	//   ....[41]....
        /*0144*/ 	.word	0xffffffff


	//   ....[42]....
        /*0148*/ 	.word	0xffffffff


	//   ....[43]....
        /*014c*/ 	.word	0xffffffff


	//   ....[44]....
        /*0150*/ 	.word	0xffffffff


	//   ....[45]....
        /*0154*/ 	.word	0xffffffff


	//   ....[46]....
        /*0158*/ 	.word	0xffffffff


	//   ....[47]....
        /*015c*/ 	.word	0xffffffff


	//   ....[48]....
        /*0160*/ 	.word	0xffffffff


	//   ....[49]....
        /*0164*/ 	.word	0xffffffff


	//   ....[50]....
        /*0168*/ 	.word	0xffffffff


	//   ....[51]....
        /*016c*/ 	.word	0xffffffff


	//   ....[52]....
        /*0170*/ 	.word	0xffffffff


	//   ....[53]....
        /*0174*/ 	.word	0xffffffff


	//   ....[54]....
        /*0178*/ 	.word	0xffffffff


	//   ....[55]....
        /*017c*/ 	.word	0xffffffff


	//   ....[56]....
        /*0180*/ 	.word	0xffffffff


	//   ....[57]....
        /*0184*/ 	.word	0xffffffff


	//   ....[58]....
        /*0188*/ 	.word	0xffffffff


	//   ....[59]....
        /*018c*/ 	.word	0xffffffff


	//   ....[60]....
        /*0190*/ 	.word	0xffffffff


	//   ....[61]....
        /*0194*/ 	.word	0xffffffff


	//   ....[62]....
        /*0198*/ 	.word	0xffffffff


	//   ....[63]....
        /*019c*/ 	.word	0xffffffff


	//   ....[64]....
        /*01a0*/ 	.word	0xffffffff


	//   ....[65]....
        /*01a4*/ 	.word	0xffffffff


	//   ....[66]....
        /*01a8*/ 	.word	0xffffffff


	//   ....[67]....
        /*01ac*/ 	.word	0xffffffff


	//   ....[68]....
        /*01b0*/ 	.word	0xffffffff


	//   ....[69]....
        /*01b4*/ 	.word	0xffffffff


	//   ....[70]....
        /*01b8*/ 	.word	0xffffffff


	//   ....[71]....
        /*01bc*/ 	.word	0xffffffff


	//   ....[72]....
        /*01c0*/ 	.word	0xffffffff


	//   ....[73]....
        /*01c4*/ 	.word	0xffffffff


	//   ....[74]....
        /*01c8*/ 	.word	0xffffffff


	//   ....[75]....
        /*01cc*/ 	.word	0xffffffff


	//   ....[76]....
        /*01d0*/ 	.word	0xffffffff


	//   ....[77]....
        /*01d4*/ 	.word	0xffffffff


	//   ....[78]....
        /*01d8*/ 	.word	0xffffffff


	//   ....[79]....
        /*01dc*/ 	.word	0xffffffff


	//   ....[80]....
        /*01e0*/ 	.word	0xffffffff


	//   ....[81]....
        /*01e4*/ 	.word	0xffffffff


	//   ....[82]....
        /*01e8*/ 	.word	0xffffffff


	//   ....[83]....
        /*01ec*/ 	.word	0xffffffff


	//   ....[84]....
        /*01f0*/ 	.word	0xffffffff


	//   ....[85]....
        /*01f4*/ 	.word	0xffffffff


	//   ....[86]....
        /*01f8*/ 	.word	0xffffffff


	//   ....[87]....
        /*01fc*/ 	.word	0xffffffff


	//   ....[88]....
        /*0200*/ 	.word	0xffffffff


	//   ....[89]....
        /*0204*/ 	.word	0xffffffff


	//   ....[90]....
        /*0208*/ 	.word	0xffffffff


	//   ....[91]....
        /*020c*/ 	.word	0xffffffff


	//   ....[92]....
        /*0210*/ 	.word	0xffffffff


	//   ....[93]....
        /*0214*/ 	.word	0xffffffff


	//   ....[94]....
        /*0218*/ 	.word	0xffffffff


	//   ....[95]....
        /*021c*/ 	.word	0xffffffff


	//   ....[96]....
        /*0220*/ 	.word	0xffffffff


	//   ....[97]....
        /*0224*/ 	.word	0xffffffff


	//   ....[98]....
        /*0228*/ 	.word	0xffffffff


	//   ....[99]....
        /*022c*/ 	.word	0xffffffff


	//   ....[100]....
        /*0230*/ 	.word	0xffffffff


	//   ....[101]....
        /*0234*/ 	.word	0xffffffff


	//   ....[102]....
        /*0238*/ 	.word	0xffffffff


	//   ....[103]....
        /*023c*/ 	.word	0xffffffff


	//   ....[104]....
        /*0240*/ 	.word	0xffffffff


	//   ....[105]....
        /*0244*/ 	.word	0xffffffff


	//   ....[106]....
        /*0248*/ 	.word	0xffffffff


	//   ....[107]....
        /*024c*/ 	.word	0xffffffff


	//   ....[108]....
        /*0250*/ 	.word	0xffffffff


	//   ....[109]....
        /*0254*/ 	.word	0xffffffff


	//   ....[110]....
        /*0258*/ 	.word	0xffffffff


	//   ....[111]....
        /*025c*/ 	.word	0xffffffff


	//   ....[112]....
        /*0260*/ 	.word	0xffffffff


	//----- nvinfo : EIATTR_COOP_GROUP_INSTR_OFFSETS
	.align		4
.L_312:
        /*0264*/ 	.byte	0x04, 0x28
        /*0266*/ 	.short	(.L_314 - .L_313)


	//   ....[0]....
.L_313:
        /*0268*/ 	.word	0x000000a0


	//   ....[1]....
        /*026c*/ 	.word	0x000028d0


	//   ....[2]....
        /*0270*/ 	.word	0x00002920


	//   ....[3]....
        /*0274*/ 	.word	0x000030f0


	//   ....[4]....
        /*0278*/ 	.word	0x00003110


	//   ....[5]....
        /*027c*/ 	.word	0x00003860


	//   ....[6]....
        /*0280*/ 	.word	0x00003880


	//   ....[7]....
        /*0284*/ 	.word	0x00003fd0


	//   ....[8]....
        /*0288*/ 	.word	0x00003fe0


	//   ....[9]....
        /*028c*/ 	.word	0x00004800


	//   ....[10]....
        /*0290*/ 	.word	0x00004840


	//   ....[11]....
        /*0294*/ 	.word	0x000055f0


	//   ....[12]....
        /*0298*/ 	.word	0x00005620


	//   ....[13]....
        /*029c*/ 	.word	0x00005db0


	//   ....[14]....
        /*02a0*/ 	.word	0x00005de0


	//   ....[15]....
        /*02a4*/ 	.word	0x00006570


	//   ....[16]....
        /*02a8*/ 	.word	0x00006590


	//   ....[17]....
        /*02ac*/ 	.word	0x00006d40


	//   ....[18]....
        /*02b0*/ 	.word	0x00006d70


	//   ....[19]....
        /*02b4*/ 	.word	0x00006e80


	//   ....[20]....
        /*02b8*/ 	.word	0x00006eb0


	//   ....[21]....
        /*02bc*/ 	.word	0x00006f80


	//   ....[22]....
        /*02c0*/ 	.word	0x00006fb0


	//   ....[23]....
        /*02c4*/ 	.word	0x00007080


	//   ....[24]....
        /*02c8*/ 	.word	0x000070a0


	//   ....[25]....
        /*02cc*/ 	.word	0x00007620


	//   ....[26]....
        /*02d0*/ 	.word	0x00007640


	//   ....[27]....
        /*02d4*/ 	.word	0x00007710


	//   ....[28]....
        /*02d8*/ 	.word	0x00007740


	//   ....[29]....
        /*02dc*/ 	.word	0x00007810


	//   ....[30]....
        /*02e0*/ 	.word	0x00007840


	//   ....[31]....
        /*02e4*/ 	.word	0x00007910


	//   ....[32]....
        /*02e8*/ 	.word	0x00007940


	//   ....[33]....
        /*02ec*/ 	.word	0x00008640


	//   ....[34]....
        /*02f0*/ 	.word	0x00008680


	//   ....[35]....
        /*02f4*/ 	.word	0x000086c0


	//   ....[36]....
        /*02f8*/ 	.word	0x00008700


	//   ....[37]....
        /*02fc*/ 	.word	0x00008760


	//   ....[38]....
        /*0300*/ 	.word	0x000087a0


	//   ....[39]....
        /*0304*/ 	.word	0x000087d0


	//   ....[40]....
        /*0308*/ 	.word	0x00008800


	//   ....[41]....
        /*030c*/ 	.word	0x00008a00


	//   ....[42]....
        /*0310*/ 	.word	0x00008a40


	//   ....[43]....
        /*0314*/ 	.word	0x00008a50


	//   ....[44]....
        /*0318*/ 	.word	0x00008ae0


	//   ....[45]....
        /*031c*/ 	.word	0x00008af0


	//   ....[46]....
        /*0320*/ 	.word	0x00008c60


	//   ....[47]....
        /*0324*/ 	.word	0x00008c90


	//   ....[48]....
        /*0328*/ 	.word	0x00008cb0


	//   ....[49]....
        /*032c*/ 	.word	0x0000c7e0


	//   ....[50]....
        /*0330*/ 	.word	0x0000c920


	//   ....[51]....
        /*0334*/ 	.word	0x0000c950


	//   ....[52]....
        /*0338*/ 	.word	0x0000c980


	//   ....[53]....
        /*033c*/ 	.word	0x0000c9b0


	//   ....[54]....
        /*0340*/ 	.word	0x0000c9e0


	//   ....[55]....
        /*0344*/ 	.word	0x0000ca10


	//   ....[56]....
        /*0348*/ 	.word	0x0000ca70


	//   ....[57]....
        /*034c*/ 	.word	0x0000e3b0


	//   ....[58]....
        /*0350*/ 	.word	0x0000e3d0


	//   ....[59]....
        /*0354*/ 	.word	0x0000e3e0


	//   ....[60]....
        /*0358*/ 	.word	0x0000e3f0


	//   ....[61]....
        /*035c*/ 	.word	0x0000e400


	//   ....[62]....
        /*0360*/ 	.word	0x0000e410


	//   ....[63]....
        /*0364*/ 	.word	0x0000e420


	//   ....[64]....
        /*0368*/ 	.word	0x0000e440


	//   ....[65]....
        /*036c*/ 	.word	0x0000f0d0


	//   ....[66]....
        /*0370*/ 	.word	0x0000f140


	//   ....[67]....
        /*0374*/ 	.word	0x0000f160


	//   ....[68]....
        /*0378*/ 	.word	0x0000f180


	//   ....[69]....
        /*037c*/ 	.word	0x00010e20


	//   ....[70]....
        /*0380*/ 	.word	0x00010e30


	//   ....[71]....
        /*0384*/ 	.word	0x00010e40


	//   ....[72]....
        /*0388*/ 	.word	0x00010e50


	//   ....[73]....
        /*038c*/ 	.word	0x00010e60


	//   ....[74]....
        /*0390*/ 	.word	0x00010e70


	//   ....[75]....
        /*0394*/ 	.word	0x00010e80


	//   ....[76]....
        /*0398*/ 	.word	0x00010eb0


	//   ....[77]....
        /*039c*/ 	.word	0x000112b0


	//   ....[78]....
        /*03a0*/ 	.word	0x000112d0


	//   ....[79]....
        /*03a4*/ 	.word	0x000112f0


	//   ....[80]....
        /*03a8*/ 	.word	0x00011310


	//   ....[81]....
        /*03ac*/ 	.word	0x00011460


	//   ....[82]....
        /*03b0*/ 	.word	0x00011480


	//   ....[83]....
        /*03b4*/ 	.word	0x000114c0


	//   ....[84]....
        /*03b8*/ 	.word	0x000114f0


	//   ....[85]....
        /*03bc*/ 	.word	0x00012d90


	//   ....[86]....
        /*03c0*/ 	.word	0x00012db0


	//   ....[87]....
        /*03c4*/ 	.word	0x00012dd0


	//   ....[88]....
        /*03c8*/ 	.word	0x00012df0


	//   ....[89]....
        /*03cc*/ 	.word	0x00014d80


	//   ....[90]....
        /*03d0*/ 	.word	0x00014db0


	//   ....[91]....
        /*03d4*/ 	.word	0x00014e00


	//   ....[92]....
        /*03d8*/ 	.word	0x00014e10


	//   ....[93]....
        /*03dc*/ 	.word	0x000160c0


	//   ....[94]....
        /*03e0*/ 	.word	0x00016100


	//   ....[95]....
        /*03e4*/ 	.word	0x00016140


	//   ....[96]....
        /*03e8*/ 	.word	0x00016180


	//   ....[97]....
        /*03ec*/ 	.word	0x00016330


	//   ....[98]....
        /*03f0*/ 	.word	0x00016340


	//   ....[99]....
        /*03f4*/ 	.word	0x00016430


	//   ....[100]....
        /*03f8*/ 	.word	0x00016460


	//   ....[101]....
        /*03fc*/ 	.word	0x00016530


	//   ....[102]....
        /*0400*/ 	.word	0x00016560


	//   ....[103]....
        /*0404*/ 	.word	0x00016630


	//   ....[104]....
        /*0408*/ 	.word	0x00016650


	//   ....[105]....
        /*040c*/ 	.word	0x00016f00


	//   ....[106]....
        /*0410*/ 	.word	0x00016f10


	//   ....[107]....
        /*0414*/ 	.word	0x00016fe0


	//   ....[108]....
        /*0418*/ 	.word	0x00017010


	//   ....[109]....
        /*041c*/ 	.word	0x000170e0


	//   ....[110]....
        /*0420*/ 	.word	0x00017110


	//   ....[111]....
        /*0424*/ 	.word	0x000171e0


	//   ....[112]....
        /*0428*/ 	.word	0x00017200


	//----- nvinfo : EIATTR_EXIT_INSTR_OFFSETS
	.align		4
.L_314:
        /*042c*/ 	.byte	0x04, 0x1c
        /*042e*/ 	.short	(.L_316 - .L_315)


	//   ....[0]....
.L_315:
        /*0430*/ 	.word	0x00000450


	//   ....[1]....
        /*0434*/ 	.word	0x00016660


	//   ....[2]....
        /*0438*/ 	.word	0x000166b0


	//   ....[3]....
        /*043c*/ 	.word	0x00016710


	//   ....[4]....
        /*0440*/ 	.word	0x00017210


	//   ....[5]....
        /*0444*/ 	.word	0x00017260


	//   ....[6]....
        /*0448*/ 	.word	0x000172c0


	//----- nvinfo : EIATTR_CTAIDZ_USED
	.align		4
.L_316:
        /*044c*/ 	.byte	0x01, 0x04
	.zero		2


	//----- nvinfo : EIATTR_MAX_THREADS
	.align		4
        /*0450*/ 	.byte	0x04, 0x05
        /*0452*/ 	.short	(.L_318 - .L_317)
.L_317:
        /*0454*/ 	.word	0x00000100
        /*0458*/ 	.word	0x00000001
        /*045c*/ 	.word	0x00000001


	//----- nvinfo : EIATTR_CRS_STACK_SIZE
	.align		4
.L_318:
        /*0460*/ 	.byte	0x04, 0x1e
        /*0462*/ 	.short	(.L_320 - .L_319)
.L_319:
        /*0464*/ 	.word	0x00000000
.L_320:


//--------------------- .nv.info._ZN7cutlass13device_kernelIN5flash19enable_sm80_to_sm89INS1_16FlashAttnFwdSm80INS1_25CollectiveMainloopFwdSm80ILi8ELi1ELb1EN4cute5tupleIJNS5_1CILi128EEENS7_ILi96EEES8_EEELi128ENS_6half_tEfNS_4arch4Sm80ELb0ELb1ELb1ELb0ELb1ELb0ELb1ELb0EEENS1_21CollectiveEpilogueFwdINS6_IJS8_S8_S9_EEENS6_IJNS7_ILi1EEESH_SH_EEESB_SD_Li256ELb0ELb1ELb0ELb0EEENS1_19SingleTileSchedulerILb0ELb0ELb1ELi128EEEEEEEEEvNT_6ParamsE --------------------------
	.section	.nv.info._ZN7cutlass13device_kernelIN5flash19enable_sm80_to_sm89INS1_16FlashAttnFwdSm80INS1_25CollectiveMainloopFwdSm80ILi8ELi1ELb1EN4cute5tupleIJNS5_1CILi128EEENS7_ILi96EEES8_EEELi128ENS_6half_tEfNS_4arch4Sm80ELb0ELb1ELb1ELb0ELb1ELb0ELb1ELb0EEENS1_21CollectiveEpilogueFwdINS6_IJS8_S8_S9_EEENS6_IJNS7_ILi1EEESH_SH_EEESB_SD_Li256ELb0ELb1ELb0ELb0EEENS1_19SingleTileSchedulerILb0ELb0ELb1ELi128EEEEEEEEEvNT_6ParamsE,"",@"SHT_CUDA_INFO"
	.sectionflags	@""
	.align	4


	//----- nvinfo : EIATTR_CUDA_API_VERSION
	.align		4
        /*0000*/ 	.byte	0x04, 0x37
        /*0002*/ 	.short	(.L_322 - .L_321)
.L_321:
        /*0004*/ 	.word	0x00000082


	//----- nvinfo : EIATTR_SW2861232_WAR
	.align		4
.L_322:
        /*0008*/ 	.byte	0x01, 0x35
	.zero		2


	//----- nvinfo : EIATTR_PARAM_CBANK
	.align		4
        /*000c*/ 	.byte	0x04, 0x0a
        /*000e*/ 	.short	(.L_324 - .L_323)
	.align		4
.L_323:
        /*0010*/ 	.word	index@(.nv.constant0._ZN7cutlass13device_kernelIN5flash19enable_sm80_to_sm89INS1_16FlashAttnFwdSm80INS1_25CollectiveMainloopFwdSm80ILi8ELi1ELb1EN4cute5tupleIJNS5_1CILi128EEENS7_ILi96EEES8_EEELi128ENS_6half_tEfNS_4arch4Sm80ELb0ELb1ELb1ELb0ELb1ELb0ELb1ELb0EEENS1_21CollectiveEpilogueFwdINS6_IJS8_S8_S9_EEENS6_IJNS7_ILi1EEESH_SH_EEESB_SD_Li256ELb0ELb1ELb0ELb0EEENS1_19SingleTileSchedulerILb0ELb0ELb1ELi128EEEEEEEEEvNT_6ParamsE)
        /*0014*/ 	.short	0x0160
        /*0016*/ 	.short	0x0418


	//----- nvinfo : EIATTR_CBANK_PARAM_SIZE
	.align		4
.L_324:
        /*0018*/ 	.byte	0x03, 0x19
        /*001a*/ 	.short	0x0418


	//----- nvinfo : EIATTR_KPARAM_INFO
	.align		4
        /*001c*/ 	.byte	0x04, 0x17
        /*001e*/ 	.short	(.L_326 - .L_325)
.L_325:
        /*0020*/ 	.word	0x00000000
        /*0024*/ 	.short	0x0000
        /*0026*/ 	.short	0x0000
        /*0028*/ 	.byte	0x00, 0xf0, 0x61, 0x10


	//----- nvinfo : EIATTR_MAXREG_COUNT
	.align		4
.L_326:
        /*002c*/ 	.byte	0x03, 0x1b
        /*002e*/ 	.short	0x00ff


	//----- nvinfo : EIATTR_NUM_BARRIERS
	.align		4
        /*0030*/ 	.byte	0x02, 0x4c
        /*0032*/ 	.byte	0x02
	.zero		1


	//----- nvinfo : EIATTR_MERCURY_ISA_VERSION
	.align		4
        /*0034*/ 	.byte	0x03, 0x5f
        /*0036*/ 	.short	0x0000


	//----- nvinfo : EIATTR_COOP_GROUP_MASK_REGIDS
	.align		4
        /*0038*/ 	.byte	0x04, 0x29
        /*003a*/ 	.short	(.L_328 - .L_327)


	//   ....[0]....
.L_327:
        /*003c*/ 	.word	0xffffffff


	//   ....[1]....
        /*0040*/ 	.word	0xffffffff


	//   ....[2]....
        /*0044*/ 	.word	0xffffffff


	//   ....[3]....
        /*0048*/ 	.word	0xffffffff


	//   ....[4]....
        /*004c*/ 	.word	0xffffffff


	//   ....[5]....
        /*0050*/ 	.word	0xffffffff


	//   ....[6]....
        /*0054*/ 	.word	0xffffffff


	//   ....[7]....
        /*0058*/ 	.word	0xffffffff


	//   ....[8]....
        /*005c*/ 	.word	0xffffffff


	//   ....[9]....
        /*0060*/ 	.word	0xffffffff


	//   ....[10]....
        /*0064*/ 	.word	0xffffffff


	//   ....[11]....
        /*0068*/ 	.word	0xffffffff


	//   ....[12]....
        /*006c*/ 	.word	0xffffffff


	//   ....[13]....
        /*0070*/ 	.word	0xffffffff


	//   ....[14]....
        /*0074*/ 	.word	0xffffffff


	//   ....[15]....
        /*0078*/ 	.word	0xffffffff


	//   ....[16]....
        /*007c*/ 	.word	0xffffffff


	//   ....[17]....
        /*0080*/ 	.word	0xffffffff


	//   ....[18]....
        /*0084*/ 	.word	0xffffffff


	//   ....[19]....
        /*0088*/ 	.word	0xffffffff


	//   ....[20]....
        /*008c*/ 	.word	0xffffffff


	//   ....[21]....
        /*0090*/ 	.word	0xffffffff


	//   ....[22]....
        /*0094*/ 	.word	0xffffffff


	//   ....[23]....
        /*0098*/ 	.word	0xffffffff


	//   ....[24]....
        /*009c*/ 	.word	0xffffffff


	//   ....[25]....
        /*00a0*/ 	.word	0xffffffff


	//   ....[26]....
        /*00a4*/ 	.word	0xffffffff


	//   ....[27]....
        /*00a8*/ 	.word	0xffffffff


	//   ....[28]....
        /*00ac*/ 	.word	0xffffffff


	//   ....[29]....
        /*00b0*/ 	.word	0xffffffff


	//   ....[30]....
        /*00b4*/ 	.word	0xffffffff


	//   ....[31]....
        /*00b8*/ 	.word	0xffffffff


	//   ....[32]....
        /*00bc*/ 	.word	0xffffffff


	//   ....[33]....
        /*00c0*/ 	.word	0xffffffff


	//   ....[34]....
        /*00c4*/ 	.word	0xffffffff


	//   ....[35]....
        /*00c8*/ 	.word	0xffffffff


	//   ....[36]....
        /*00cc*/ 	.word	0xffffffff


	//   ....[37]....
        /*00d0*/ 	.word	0xffffffff


	//   ....[38]....
        /*00d4*/ 	.word	0xffffffff


	//   ....[39]....
        /*00d8*/ 	.word	0xffffffff


	//   ....[40]....
        /*00dc*/ 	.word	0xffffffff


	//   ....[41]....
        /*00e0*/ 	.word	0xffffffff


	//   ....[42]....
        /*00e4*/ 	.word	0xffffffff


	//   ....[43]....
        /*00e8*/ 	.word	0xffffffff


	//   ....[44]....
        /*00ec*/ 	.word	0xffffffff


	//   ....[45]....
        /*00f0*/ 	.word	0xffffffff


	//   ....[46]....
        /*00f4*/ 	.word	0xffffffff


	//   ....[47]....
        /*00f8*/ 	.word	0xffffffff


	//   ....[48]....
        /*00fc*/ 	.word	0xffffffff


	//   ....[49]....
        /*0100*/ 	.word	0xffffffff


	//   ....[50]....
        /*0104*/ 	.word	0xffffffff


	//   ....[51]....
        /*0108*/ 	.word	0xffffffff


	//   ....[52]....
        /*010c*/ 	.word	0xffffffff


	//   ....[53]....
        /*0110*/ 	.word	0xffffffff


	//   ....[54]....
        /*0114*/ 	.word	0xffffffff


	//   ....[55]....
        /*0118*/ 	.word	0xffffffff


	//   ....[56]....
        /*011c*/ 	.word	0xffffffff


	//   ....[57]....
        /*0120*/ 	.word	0xffffffff


	//   ....[58]....
        /*0124*/ 	.word	0xffffffff


	//   ....[59]....
        /*0128*/ 	.word	0xffffffff


	//   ....[60]....
        /*012c*/ 	.word	0xffffffff


	//   ....[61]....
        /*0130*/ 	.word	0xffffffff


	//   ....[62]....
        /*0134*/ 	.word	0xffffffff


	//   ....[63]....
        /*0138*/ 	.word	0xffffffff


	//   ....[64]....
        /*013c*/ 	.word	0xffffffff


	//   ....[65]....
        /*0140*/ 	.word	0xffffffff


	//   ....[66]....
        /*0144*/ 	.word	0xffffffff


	//   ....[67]....
        /*0148*/ 	.word	0xffffffff


	//   ....[68]....
        /*014c*/ 	.word	0xffffffff


	//   ....[69]....
        /*0150*/ 	.word	0xffffffff


	//   ....[70]....
        /*0154*/ 	.word	0xffffffff


	//   ....[71]....
        /*0158*/ 	.word	0xffffffff


	//   ....[72]....
        /*015c*/ 	.word	0xffffffff


	//   ....[73]....
        /*0160*/ 	.word	0xffffffff


	//   ....[74]....
        /*0164*/ 	.word	0xffffffff


	//   ....[75]....
        /*0168*/ 	.word	0xffffffff


	//   ....[76]....
        /*016c*/ 	.word	0xffffffff


	//   ....[77]....
        /*0170*/ 	.word	0xffffffff


	//   ....[78]....
        /*0174*/ 	.word	0xffffffff


	//   ....[79]....
        /*0178*/ 	.word	0xffffffff


	//   ....[80]....
        /*017c*/ 	.word	0xffffffff


	//   ....[81]....
        /*0180*/ 	.word	0xffffffff


	//   ....[82]....
        /*0184*/ 	.word	0xffffffff


	//   ....[83]....
        /*0188*/ 	.word	0xffffffff


	//   ....[84]....
        /*018c*/ 	.word	0xffffffff


	//   ....[85]....
        /*0190*/ 	.word	0xffffffff


	//   ....[86]....
        /*0194*/ 	.word	0xffffffff


	//   ....[87]....
        /*0198*/ 	.word	0xffffffff


	//   ....[88]....
        /*019c*/ 	.word	0xffffffff


	//   ....[89]....
        /*01a0*/ 	.word	0xffffffff


	//   ....[90]....
        /*01a4*/ 	.word	0xffffffff


	//   ....[91]....
        /*01a8*/ 	.word	0xffffffff


	//   ....[92]....
        /*01ac*/ 	.word	0xffffffff


	//   ....[93]....
        /*01b0*/ 	.word	0xffffffff


	//   ....[94]....
        /*01b4*/ 	.word	0xffffffff


	//   ....[95]....
        /*01b8*/ 	.word	0xffffffff


	//   ....[96]....
        /*01bc*/ 	.word	0xffffffff


	//   ....[97]....
        /*01c0*/ 	.word	0xffffffff


	//   ....[98]....
        /*01c4*/ 	.word	0xffffffff


	//   ....[99]....
        /*01c8*/ 	.word	0xffffffff


	//   ....[100]....
        /*01cc*/ 	.word	0xffffffff


	//   ....[101]....
        /*01d0*/ 	.word	0xffffffff


	//   ....[102]....
        /*01d4*/ 	.word	0xffffffff


	//   ....[103]....
        /*01d8*/ 	.word	0xffffffff


	//   ....[104]....
        /*01dc*/ 	.word	0xffffffff


	//   ....[105]....
        /*01e0*/ 	.word	0xffffffff


	//   ....[106]....
        /*01e4*/ 	.word	0xffffffff


	//   ....[107]....
        /*01e8*/ 	.word	0xffffffff


	//----- nvinfo : EIATTR_COOP_GROUP_INSTR_OFFSETS
	.align		4
.L_328:
        /*01ec*/ 	.byte	0x04, 0x28
        /*01ee*/ 	.short	(.L_330 - .L_329)


	//   ....[0]....
.L_329:
        /*01f0*/ 	.word	0x00000fd0


	//   ....[1]....
        /*01f4*/ 	.word	0x00001010


	//   ....[2]....
        /*01f8*/ 	.word	0x00001050


	//   ....[3]....
        /*01fc*/ 	.word	0x00001090


	//   ....[4]....
        /*0200*/ 	.word	0x000010c0


	//   ....[5]....
        /*0204*/ 	.word	0x00001140


	//   ....[6]....
        /*0208*/ 	.word	0x000012d0


	//   ....[7]....
        /*020c*/ 	.word	0x00001300


	//   ....[8]....
        /*0210*/ 	.word	0x00001520


	//   ....[9]....
        /*0214*/ 	.word	0x00001550


	//   ....[10]....
        /*0218*/ 	.word	0x00001570


	//   ....[11]....
        /*021c*/ 	.word	0x00001590


	//   ....[12]....
        /*0220*/ 	.word	0x000015a0


	//   ....[13]....
        /*0224*/ 	.word	0x000015b0


	//   ....[14]....
        /*0228*/ 	.word	0x00001b40


	//   ....[15]....
        /*022c*/ 	.word	0x00001b60


	//   ....[16]....
        /*0230*/ 	.word	0x00001b80


	//   ....[17]....
        /*0234*/ 	.word	0x00001b90


	//   ....[18]....
        /*0238*/ 	.word	0x00001bb0


	//   ....[19]....
        /*023c*/ 	.word	0x00001bc0


	//   ....[20]....
        /*0240*/ 	.word	0x00002860


	//   ....[21]....
        /*0244*/ 	.word	0x00002880


	//   ....[22]....
        /*0248*/ 	.word	0x00002890


	//   ....[23]....
        /*024c*/ 	.word	0x000028a0


	//   ....[24]....
        /*0250*/ 	.word	0x000028b0


	//   ....[25]....
        /*0254*/ 	.word	0x000028c0


	//   ....[26]....
        /*0258*/ 	.word	0x00002d30


	//   ....[27]....
        /*025c*/ 	.word	0x00003130


	//   ....[28]....
        /*0260*/ 	.word	0x00004920


	//   ....[29]....
        /*0264*/ 	.word	0x00004a80


	//   ....[30]....
        /*0268*/ 	.word	0x00004a90


	//   ....[31]....
        /*026c*/ 	.word	0x00004ae0


	//   ....[32]....
        /*0270*/ 	.word	0x00006260


	//   ....[33]....
        /*0274*/ 	.word	0x00006280


	//   ....[34]....
        /*0278*/ 	.word	0x000062a0


	//   ....[35]....
        /*027c*/ 	.word	0x000062b0


	//   ....[36]....
        /*0280*/ 	.word	0x000062c0


	//   ....[37]....
        /*0284*/ 	.word	0x000062d0


	//   ....[38]....
        /*0288*/ 	.word	0x00007440


	//   ....[39]....
        /*028c*/ 	.word	0x00007460


	//   ....[40]....
        /*0290*/ 	.word	0x00007480


	//   ....[41]....
        /*0294*/ 	.word	0x00007490


	//   ....[42]....
        /*0298*/ 	.word	0x000074a0


	//   ....[43]....
        /*029c*/ 	.word	0x000074b0


	//   ....[44]....
        /*02a0*/ 	.word	0x00007690


	//   ....[45]....
        /*02a4*/ 	.word	0x000078c0


	//   ....[46]....
        /*02a8*/ 	.word	0x000088d0


	//   ....[47]....
        /*02ac*/ 	.word	0x00008a50


	//   ....[48]....
        /*02b0*/ 	.word	0x00008cd0


	//   ....[49]....
        /*02b4*/ 	.word	0x00008dc0


	//   ....[50]....
        /*02b8*/ 	.word	0x0000aa90


	//   ....[51]....
        /*02bc*/ 	.word	0x0000aab0


	//   ....[52]....
        /*02c0*/ 	.word	0x0000aad0


	//   ....[53]....
        /*02c4*/ 	.word	0x0000aae0


	//   ....[54]....
        /*02c8*/ 	.word	0x0000aaf0


	//   ....[55]....
        /*02cc*/ 	.word	0x0000ab00


	//   ....[56]....
        /*02d0*/ 	.word	0x0000bc70


	//   ....[57]....
        /*02d4*/ 	.word	0x0000bc90


	//   ....[58]....
        /*02d8*/ 	.word	0x0000bcb0


	//   ....[59]....
        /*02dc*/ 	.word	0x0000bcc0


	//   ....[60]....
        /*02e0*/ 	.word	0x0000bcd0


	//   ....[61]....
        /*02e4*/ 	.word	0x0000bce0


	//   ....[62]....
        /*02e8*/ 	.word	0x0000c190


	//   ....[63]....
        /*02ec*/ 	.word	0x0000c1a0


	//   ....[64]....
        /*02f0*/ 	.word	0x0000c1d0


	//   ....[65]....
        /*02f4*/ 	.word	0x0000c1e0


	//   ....[66]....
        /*02f8*/ 	.word	0x0000dcb0


	//   ....[67]....
        /*02fc*/ 	.word	0x0000dcd0


	//   ....[68]....
        /*0300*/ 	.word	0x0000dcf0


	//   ....[69]....
        /*0304*/ 	.word	0x0000dd10


	//   ....[70]....
        /*0308*/ 	.word	0x0000dd50


	//   ....[71]....
        /*030c*/ 	.word	0x0000ddf0


	//   ....[72]....
        /*0310*/ 	.word	0x0000ee30


	//   ....[73]....
        /*0314*/ 	.word	0x0000ee40


	//   ....[74]....
        /*0318*/ 	.word	0x0000ee50


	//   ....[75]....
        /*031c*/ 	.word	0x0000ee60


	//   ....[76]....
        /*0320*/ 	.word	0x0000ee70


	//   ....[77]....
        /*0324*/ 	.word	0x0000ee80


	//   ....[78]....
        /*0328*/ 	.word	0x0000f090


	//   ....[79]....
        /*032c*/ 	.word	0x0000f540


	//   ....[80]....
        /*0330*/ 	.word	0x00010310


	//   ....[81]....
        /*0334*/ 	.word	0x00010610


	//   ....[82]....
        /*0338*/ 	.word	0x00010660


	//   ....[83]....
        /*033c*/ 	.word	0x00010720


	//   ....[84]....
        /*0340*/ 	.word	0x00011f30


	//   ....[85]....
        /*0344*/ 	.word	0x00011f60


	//   ....[86]....
        /*0348*/ 	.word	0x00011fa0


	//   ....[87]....
        /*034c*/ 	.word	0x00011fb0


	//   ....[88]....
        /*0350*/ 	.word	0x00013130


	//   ....[89]....
        /*0354*/ 	.word	0x00013140


	//   ....[90]....
        /*0358*/ 	.word	0x00013160


	//   ....[91]....
        /*035c*/ 	.word	0x00013180


	//   ....[92]....
        /*0360*/ 	.word	0x000131a0


	//   ....[93]....
        /*0364*/ 	.word	0x000131c0


	//   ....[94]....
        /*0368*/ 	.word	0x00013340


	//   ....[95]....
        /*036c*/ 	.word	0x00013370


	//   ....[96]....
        /*0370*/ 	.word	0x00013440


	//   ....[97]....
        /*0374*/ 	.word	0x00013470


	//   ....[98]....
        /*0378*/ 	.word	0x00013540


	//   ....[99]....
        /*037c*/ 	.word	0x00013560


	//   ....[100]....
        /*0380*/ 	.word	0x00013b90


	//   ....[101]....
        /*0384*/ 	.word	0x00013bc0


	//   ....[102]....
        /*0388*/ 	.word	0x00013c90


	//   ....[103]....
        /*038c*/ 	.word	0x00013cc0


	//   ....[104]....
        /*0390*/ 	.word	0x00013d90


	//   ....[105]....
        /*0394*/ 	.word	0x00013dc0


	//   ....[106]....
        /*0398*/ 	.word	0x00013e90


	//   ....[107]....
        /*039c*/ 	.word	0x00013eb0


	//----- nvinfo : EIATTR_EXIT_INSTR_OFFSETS
	.align		4
.L_330:
        /*03a0*/ 	.byte	0x04, 0x1c
        /*03a2*/ 	.short	(.L_332 - .L_331)


	//   ....[0]....
.L_331:
        /*03a4*/ 	.word	0x00000030


	//   ....[1]....
        /*03a8*/ 	.word	0x00013570


	//   ....[2]....
        /*03ac*/ 	.word	0x000135c0


	//   ....[3]....
        /*03b0*/ 	.word	0x00013620


	//   ....[4]....
        /*03b4*/ 	.word	0x00013ec0


	//   ....[5]....
        /*03b8*/ 	.word	0x00013f10


	//   ....[6]....
        /*03bc*/ 	.word	0x00013f70


	//----- nvinfo : EIATTR_CTAIDZ_USED
	.align		4
.L_332:
        /*03c0*/ 	.byte	0x01, 0x04
	.zero		2


	//----- nvinfo : EIATTR_MAX_THREADS
	.align		4
        /*03c4*/ 	.byte	0x04, 0x05
        /*03c6*/ 	.short	(.L_334 - .L_333)
.L_333:
        /*03c8*/ 	.word	0x00000100
        /*03cc*/ 	.word	0x00000001
        /*03d0*/ 	.word	0x00000001


	//----- nvinfo : EIATTR_CRS_STACK_SIZE
	.align		4
.L_334:
        /*03d4*/ 	.byte	0x04, 0x1e
        /*03d6*/ 	.short	(.L_336 - .L_335)
.L_335:
        /*03d8*/ 	.word	0x00000000
.L_336:


//--------------------- .nv.info._ZN7cutlass13device_kernelIN5flash19enable_sm80_to_sm89INS1_16FlashAttnFwdSm80INS1_25CollectiveMainloopFwdSm80ILi8ELi1ELb1EN4cute5tupleIJNS5_1CILi128EEENS7_ILi96EEES8_EEELi128ENS_6half_tEfNS_4arch4Sm80ELb0ELb1ELb1ELb1ELb1ELb0ELb1ELb0EEENS1_21CollectiveEpilogueFwdINS6_IJS8_S8_S9_EEENS6_IJNS7_ILi1EEESH_SH_EEESB_SD_Li256ELb1ELb1ELb0ELb0EEENS1_19SingleTileSchedulerILb1ELb0ELb1ELi128EEEEEEEEEvNT_6ParamsE --------------------------
	.section	.nv.info._ZN7cutlass13device_kernelIN5flash19enable_sm80_to_sm89INS1_16FlashAttnFwdSm80INS1_25CollectiveMainloopFwdSm80ILi8ELi1ELb1EN4cute5tupleIJNS5_1CILi128EEENS7_ILi96EEES8_EEELi128ENS_6half_tEfNS_4arch4Sm80ELb0ELb1ELb1ELb1ELb1ELb0ELb1ELb0EEENS1_21CollectiveEpilogueFwdINS6_IJS8_S8_S9_EEENS6_IJNS7_ILi1EEESH_SH_EEESB_SD_Li256ELb1ELb1ELb0ELb0EEENS1_19SingleTileSchedulerILb1ELb0ELb1ELi128EEEEEEEEEvNT_6ParamsE,"",@"SHT_CUDA_INFO"
	.sectionflags	@""
	.align	4


	//----- nvinfo : EIATTR_CUDA_API_VERSION
	.align		4
        /*0000*/ 	.byte	0x04, 0x37
        /*0002*/ 	.short	(.L_338 - .L_337)
.L_337:
        /*0004*/ 	.word	0x00000082


	//----- nvinfo : EIATTR_SW2861232_WAR
	.align		4
.L_338:
        /*0008*/ 	.byte	0x01, 0x35
	.zero		2


	//----- nvinfo : EIATTR_PARAM_CBANK
	.align		4
        /*000c*/ 	.byte	0x04, 0x0a
        /*000e*/ 	.short	(.L_340 - .L_339)
	.align		4
.L_339:
        /*0010*/ 	.word	index@(.nv.constant0._ZN7cutlass13device_kernelIN5flash19enable_sm80_to_sm89INS1_16FlashAttnFwdSm80INS1_25CollectiveMainloopFwdSm80ILi8ELi1ELb1EN4cute5tupleIJNS5_1CILi128EEENS7_ILi96EEES8_EEELi128ENS_6half_tEfNS_4arch4Sm80ELb0ELb1ELb1ELb1ELb1ELb0ELb1ELb0EEENS1_21CollectiveEpilogueFwdINS6_IJS8_S8_S9_EEENS6_IJNS7_ILi1EEESH_SH_EEESB_SD_Li256ELb1ELb1ELb0ELb0EEENS1_19SingleTileSchedulerILb1ELb0ELb1ELi128EEEEEEEEEvNT_6ParamsE)
        /*0014*/ 	.short	0x0160
        /*0016*/ 	.short	0x0418


	//----- nvinfo : EIATTR_CBANK_PARAM_SIZE
	.align		4
.L_340:
        /*0018*/ 	.byte	0x03, 0x19
        /*001a*/ 	.short	0x0418


	//----- nvinfo : EIATTR_KPARAM_INFO
	.align		4
        /*001c*/ 	.byte	0x04, 0x17
        /*001e*/ 	.short	(.L_342 - .L_341)
.L_341:
        /*0020*/ 	.word	0x00000000
        /*0024*/ 	.short	0x0000
        /*0026*/ 	.short	0x0000
        /*0028*/ 	.byte	0x00, 0xf0, 0x61, 0x10


	//----- nvinfo : EIATTR_MAXREG_COUNT
	.align		4
.L_342:
        /*002c*/ 	.byte	0x03, 0x1b
        /*002e*/ 	.short	0x00ff


	//----- nvinfo : EIATTR_NUM_BARRIERS
	.align		4
        /*0030*/ 	.byte	0x02, 0x4c
        /*0032*/ 	.byte	0x02
	.zero		1


	//----- nvinfo : EIATTR_ANNOTATIONS
	.align		4
        /*0034*/ 	.byte	0x04, 0x55
        /*0036*/ 	.short	(.L_344 - .L_343)


	//   ....[0]....
.L_343:
        /* <DEDUP_REMOVED lines=17> */
        /*013c*/ 	.byte	0xe0, 0x24, 0x01, 0x00, 0x01, 0x00, 0x00, 0x00, 0x70, 0x37, 0x01, 0x00


	//----- nvinfo : EIATTR_MERCURY_ISA_VERSION
	.align		4
.L_344:
        /*0148*/ 	.byte	0x03, 0x5f
        /*014a*/ 	.short	0x0000


	//----- nvinfo : EIATTR_COOP_GROUP_MASK_REGIDS
	.align		4
        /*014c*/ 	.byte	0x04, 0x29
        /*014e*/ 	.short	(.L_346 - .L_345)


	//   ....[0]....
.L_345:
        /*0150*/ 	.word	0xffffffff


	//   ....[1]....
        /*0154*/ 	.word	0xffffffff


	//   ....[2]....
        /*0158*/ 	.word	0xffffffff


	//   ....[3]....
        /*015c*/ 	.word	0xffffffff


	//   ....[4]....
        /*0160*/ 	.word	0xffffffff


	//   ....[5]....
        /*0164*/ 	.word	0xffffffff


	//   ....[6]....
        /*0168*/ 	.word	0xffffffff


	//   ....[7]....
        /*016c*/ 	.word	0xffffffff


	//   ....[8]....
        /*0170*/ 	.word	0xffffffff


	//   ....[9]....
        /*0174*/ 	.word	0xffffffff


	//   ....[10]....
        /*0178*/ 	.word	0xffffffff


	//   ....[11]....
        /*017c*/ 	.word	0xffffffff


	//   ....[12]....
        /*0180*/ 	.word	0xffffffff


	//   ....[13]....
        /*0184*/ 	.word	0xffffffff


	//   ....[14]....
        /*0188*/ 	.word	0xffffffff


	//   ....[15]....
        /*018c*/ 	.word	0xffffffff


	//   ....[16]....
        /*0190*/ 	.word	0xffffffff


	//   ....[17]....
        /*0194*/ 	.word	0xffffffff


	//   ....[18]....
        /*0198*/ 	.word	0xffffffff


	//   ....[19]....
        /*019c*/ 	.word	0xffffffff


	//   ....[20]....
        /*01a0*/ 	.word	0xffffffff


	//   ....[21]....
        /*01a4*/ 	.word	0xffffffff


	//   ....[22]....
        /*01a8*/ 	.word	0xffffffff


	//   ....[23]....
        /*01ac*/ 	.word	0xffffffff


	//   ....[24]....
        /*01b0*/ 	.word	0xffffffff


	//   ....[25]....
        /*01b4*/ 	.word	0xffffffff


	//   ....[26]....
        /*01b8*/ 	.word	0xffffffff


	//   ....[27]....
        /*01bc*/ 	.word	0xffffffff


	//   ....[28]....
        /*01c0*/ 	.word	0xffffffff


	//   ....[29]....
        /*01c4*/ 	.word	0xffffffff


	//   ....[30]....
        /*01c8*/ 	.word	0xffffffff


	//   ....[31]....
        /*01cc*/ 	.word	0xffffffff


	//   ....[32]....
        /*01d0*/ 	.word	0xffffffff


	//   ....[33]....
        /*01d4*/ 	.word	0xffffffff


	//   ....[34]....
        /*01d8*/ 	.word	0xffffffff


	//   ....[35]....
        /*01dc*/ 	.word	0xffffffff


	//   ....[36]....
        /*01e0*/ 	.word	0xffffffff


	//   ....[37]....
        /*01e4*/ 	.word	0xffffffff


	//   ....[38]....
        /*01e8*/ 	.word	0xffffffff


	//   ....[39]....
        /*01ec*/ 	.word	0xffffffff


	//   ....[40]....
        /*01f0*/ 	.word	0xffffffff


	//   ....[41]....
        /*01f4*/ 	.word	0xffffffff


	//   ....[42]....
        /*01f8*/ 	.word	0xffffffff


	//   ....[43]....
        /*01fc*/ 	.word	0xffffffff


	//   ....[44]....
        /*0200*/ 	.word	0xffffffff


	//   ....[45]....
        /*0204*/ 	.word	0xffffffff


	//   ....[46]....
        /*0208*/ 	.word	0xffffffff


	//   ....[47]....
        /*020c*/ 	.word	0xffffffff


	//   ....[48]....
        /*0210*/ 	.word	0xffffffff


	//   ....[49]....
        /*0214*/ 	.word	0xffffffff


	//   ....[50]....
        /*0218*/ 	.word	0xffffffff


	//   ....[51]....
        /*021c*/ 	.word	0xffffffff


	//   ....[52]....
        /*0220*/ 	.word	0xffffffff


	//   ....[53]....
        /*0224*/ 	.word	0xffffffff


	//   ....[54]....
        /*0228*/ 	.word	0xffffffff


	//   ....[55]....
        /*022c*/ 	.word	0xffffffff


	//   ....[56]....
        /*0230*/ 	.word	0xffffffff


	//   ....[57]....
        /*0234*/ 	.word	0xffffffff


	//   ....[58]....
        /*0238*/ 	.word	0xffffffff


	//   ....[59]....
        /*023c*/ 	.word	0xffffffff


	//   ....[60]....
        /*0240*/ 	.word	0xffffffff


	//   ....[61]....
        /*0244*/ 	.word	0xffffffff


	//   ....[62]....
        /*0248*/ 	.word	0xffffffff


	//   ....[63]....
        /*024c*/ 	.word	0xffffffff


	//   ....[64]....
        /*0250*/ 	.word	0xffffffff


	//   ....[65]....
        /*0254*/ 	.word	0xffffffff


	//   ....[66]....
        /*0258*/ 	.word	0xffffffff


	//   ....[67]....
        /*025c*/ 	.word	0xffffffff


	//   ....[68]....
        /*0260*/ 	.word	0xffffffff


	//   ....[69]....
        /*0264*/ 	.word	0xffffffff


	//   ....[70]....
        /*0268*/ 	.word	0xffffffff


	//   ....[71]....
        /*026c*/ 	.word	0xffffffff


	//   ....[72]....
        /*0270*/ 	.word	0xffffffff


	//   ....[73]....
        /*0274*/ 	.word	0xffffffff


	//   ....[74]....
        /*0278*/ 	.word	0xffffffff


	//   ....[75]....
        /*027c*/ 	.word	0xffffffff


	//   ....[76]....
        /*0280*/ 	.word	0xffffffff


	//   ....[77]....
        /*0284*/ 	.word	0xffffffff


	//   ....[78]....
        /*0288*/ 	.word	0xffffffff


	//   ....[79]....
        /*028c*/ 	.word	0xffffffff


	//   ....[80]....
        /*0290*/ 	.word	0xffffffff


	//   ....[81]....
        /*0294*/ 	.word	0xffffffff


	//   ....[82]....
        /*0298*/ 	.word	0xffffffff


	//   ....[83]....
        /*029c*/ 	.word	0xffffffff


	//   ....[84]....
        /*02a0*/ 	.word	0xffffffff


	//   ....[85]....
        /*02a4*/ 	.word	0xffffffff


	//   ....[86]....
        /*02a8*/ 	.word	0xffffffff


	//   ....[87]....
        /*02ac*/ 	.word	0xffffffff


	//   ....[88]....
        /*02b0*/ 	.word	0xffffffff


	//   ....[89]....
        /*02b4*/ 	.word	0xffffffff


	//   ....[90]....
        /*02b8*/ 	.word	0xffffffff


	//   ....[91]....
        /*02bc*/ 	.word	0xffffffff


	//   ....[92]....
        /*02c0*/ 	.word	0xffffffff


	//   ....[93]....
        /*02c4*/ 	.word	0xffffffff


	//   ....[94]....
        /*02c8*/ 	.word	0xffffffff


	//   ....[95]....
        /*02cc*/ 	.word	0xffffffff


	//   ....[96]....
        /*02d0*/ 	.word	0xffffffff


	//   ....[97]....
        /*02d4*/ 	.word	0xffffffff


	//   ....[98]....
        /*02d8*/ 	.word	0xffffffff


	//   ....[99]....
        /*02dc*/ 	.word	0xffffffff


	//   ....[100]....
        /*02e0*/ 	.word	0xffffffff


	//   ....[101]....
        /*02e4*/ 	.word	0xffffffff


	//   ....[102]....
        /*02e8*/ 	.word	0xffffffff


	//   ....[103]....
        /*02ec*/ 	.word	0xffffffff


	//   ....[104]....
        /*02f0*/ 	.word	0xffffffff


	//   ....[105]....
        /*02f4*/ 	.word	0xffffffff


	//   ....[106]....
        /*02f8*/ 	.word	0xffffffff


	//   ....[107]....
        /*02fc*/ 	.word	0xffffffff


	//   ....[108]....
        /*0300*/ 	.word	0xffffffff


	//----- nvinfo : EIATTR_COOP_GROUP_INSTR_OFFSETS
	.align		4
.L_346:
        /*0304*/ 	.byte	0x04, 0x28
        /*0306*/ 	.short	(.L_348 - .L_347)


	//   ....[0]....
.L_347:
        /*0308*/ 	.word	0x00000090


	//   ....[1]....
        /*030c*/ 	.word	0x00001260


	//   ....[2]....
        /*0310*/ 	.word	0x00001290


	//   ....[3]....
        /*0314*/ 	.word	0x000012c0


	//   ....[4]....
        /*0318*/ 	.word	0x00001340


	//   ....[5]....
        /*031c*/ 	.word	0x00001470


	//   ....[6]....
        /*0320*/ 	.word	0x00001490


	//   ....[7]....
        /*0324*/ 	.word	0x00001510


	//   ....[8]....
        /*0328*/ 	.word	0x00001540


	//   ....[9]....
        /*032c*/ 	.word	0x00001660


	//   ....[10]....
        /*0330*/ 	.word	0x00001670


	//   ....[11]....
        /*0334*/ 	.word	0x000016d0


	//   ....[12]....
        /*0338*/ 	.word	0x00001700


	//   ....[13]....
        /*033c*/ 	.word	0x00001840


	//   ....[14]....
        /*0340*/ 	.word	0x00001860


	//   ....[15]....
        /*0344*/ 	.word	0x000018b0


	//   ....[16]....
        /*0348*/ 	.word	0x000018d0


	//   ....[17]....
        /*034c*/ 	.word	0x000018f0


	//   ....[18]....
        /*0350*/ 	.word	0x00001910


	//   ....[19]....
        /*0354*/ 	.word	0x00001920


	//   ....[20]....
        /*0358*/ 	.word	0x00001930


	//   ....[21]....
        /*035c*/ 	.word	0x00002b20


	//   ....[22]....
        /*0360*/ 	.word	0x00002b50


	//   ....[23]....
        /*0364*/ 	.word	0x00002b80


	//   ....[24]....
        /*0368*/ 	.word	0x00002be0


	//   ....[25]....
        /*036c*/ 	.word	0x00002c00


	//   ....[26]....
        /*0370*/ 	.word	0x00002c20


	//   ....[27]....
        /*0374*/ 	.word	0x00003180


	//   ....[28]....
        /*0378*/ 	.word	0x000033f0


	//   ....[29]....
        /*037c*/ 	.word	0x00004380


	//   ....[30]....
        /*0380*/ 	.word	0x00004800


	//   ....[31]....
        /*0384*/ 	.word	0x00004990


	//   ....[32]....
        /*0388*/ 	.word	0x000049c0


	//   ....[33]....
        /*038c*/ 	.word	0x00006260


	//   ....[34]....
        /*0390*/ 	.word	0x00006270


	//   ....[35]....
        /*0394*/ 	.word	0x00006280


	//   ....[36]....
        /*0398*/ 	.word	0x00006290


	//   ....[37]....
        /*039c*/ 	.word	0x000062a0


	//   ....[38]....
        /*03a0*/ 	.word	0x000062b0


	//   ....[39]....
        /*03a4*/ 	.word	0x000074e0


	//   ....[40]....
        /*03a8*/ 	.word	0x000074f0


	//   ....[41]....
        /*03ac*/ 	.word	0x00007500


	//   ....[42]....
        /*03b0*/ 	.word	0x00007510


	//   ....[43]....
        /*03b4*/ 	.word	0x00007520


	//   ....[44]....
        /*03b8*/ 	.word	0x00007530


	//   ....[45]....
        /*03bc*/ 	.word	0x00007700


	//   ....[46]....
        /*03c0*/ 	.word	0x00007910


	//   ....[47]....
        /*03c4*/ 	.word	0x000088c0


	//   ....[48]....
        /*03c8*/ 	.word	0x00008b40


	//   ....[49]....
        /*03cc*/ 	.word	0x00008b90


	//   ....[50]....
        /*03d0*/ 	.word	0x00008c20


	//   ....[51]....
        /*03d4*/ 	.word	0x0000a9e0


	//   ....[52]....
        /*03d8*/ 	.word	0x0000a9f0


	//   ....[53]....
        /*03dc*/ 	.word	0x0000aa00


	//   ....[54]....
        /*03e0*/ 	.word	0x0000aa10


	//   ....[55]....
        /*03e4*/ 	.word	0x0000aa20


	//   ....[56]....
        /*03e8*/ 	.word	0x0000aa30


	//   ....[57]....
        /*03ec*/ 	.word	0x0000bc60


	//   ....[58]....
        /*03f0*/ 	.word	0x0000bc70


	//   ....[59]....
        /*03f4*/ 	.word	0x0000bc80


	//   ....[60]....
        /*03f8*/ 	.word	0x0000bc90


	//   ....[61]....
        /*03fc*/ 	.word	0x0000bca0


	//   ....[62]....
        /*0400*/ 	.word	0x0000bcb0


	//   ....[63]....
        /*0404*/ 	.word	0x0000c150


	//   ....[64]....
        /*0408*/ 	.word	0x0000c170


	//   ....[65]....
        /*040c*/ 	.word	0x0000c1a0


	//   ....[66]....
        /*0410*/ 	.word	0x0000c1b0


	//   ....[67]....
        /*0414*/ 	.word	0x0000dd60


	//   ....[68]....
        /*0418*/ 	.word	0x0000dd80


	//   ....[69]....
        /*041c*/ 	.word	0x0000dda0


	//   ....[70]....
        /*0420*/ 	.word	0x0000ddc0


	//   ....[71]....
        /*0424*/ 	.word	0x0000df10


	//   ....[72]....
        /*0428*/ 	.word	0x0000df30


	//   ....[73]....
        /*042c*/ 	.word	0x0000efb0


	//   ....[74]....
        /*0430*/ 	.word	0x0000efc0


	//   ....[75]....
        /*0434*/ 	.word	0x0000efd0


	//   ....[76]....
        /*0438*/ 	.word	0x0000efe0


	//   ....[77]....
        /*043c*/ 	.word	0x0000eff0


	//   ....[78]....
        /*0440*/ 	.word	0x0000f000


	//   ....[79]....
        /*0444*/ 	.word	0x0000f1b0


	//   ....[80]....
        /*0448*/ 	.word	0x0000fb10


	//   ....[81]....
        /*044c*/ 	.word	0x00010200


	//   ....[82]....
        /*0450*/ 	.word	0x00010380


	//   ....[83]....
        /*0454*/ 	.word	0x00010670


	//   ....[84]....
        /*0458*/ 	.word	0x00010700


	//   ....[85]....
        /*045c*/ 	.word	0x00011f00


	//   ....[86]....
        /*0460*/ 	.word	0x00011f30


	//   ....[87]....
        /*0464*/ 	.word	0x00011f80


	//   ....[88]....
        /*0468*/ 	.word	0x00011f90


	//   ....[89]....
        /*046c*/ 	.word	0x00013130


	//   ....[90]....
        /*0470*/ 	.word	0x00013160


	//   ....[91]....
        /*0474*/ 	.word	0x00013190


	//   ....[92]....
        /*0478*/ 	.word	0x000131c0


	//   ....[93]....
        /*047c*/ 	.word	0x00013380


	//   ....[94]....
        /*0480*/ 	.word	0x00013390


	//   ....[95]....
        /*0484*/ 	.word	0x00013480


	//   ....[96]....
        /*0488*/ 	.word	0x000134b0


	//   ....[97]....
        /*048c*/ 	.word	0x00013580


	//   ....[98]....
        /*0490*/ 	.word	0x000135b0


	//   ....[99]....
        /*0494*/ 	.word	0x00013680


	//   ....[100]....
        /*0498*/ 	.word	0x000136a0


	//   ....[101]....
        /*049c*/ 	.word	0x00013de0


	//   ....[102]....
        /*04a0*/ 	.word	0x00013e00


	//   ....[103]....
        /*04a4*/ 	.word	0x00013ee0


	//   ....[104]....
        /*04a8*/ 	.word	0x00013f10


	//   ....[105]....
        /*04ac*/ 	.word	0x00013fe0


	//   ....[106]....
        /*04b0*/ 	.word	0x00014010


	//   ....[107]....
        /*04b4*/ 	.word	0x000140e0


	//   ....[108]....
        /*04b8*/ 	.word	0x00014100


	//----- nvinfo : EIATTR_EXIT_INSTR_OFFSETS
	.align		4
.L_348:
        /*04bc*/ 	.byte	0x04, 0x1c
        /*04be*/ 	.short	(.L_350 - .L_349)


	//   ....[0]....
.L_349:
        /*04c0*/ 	.word	0x00000370


	//   ....[1]....
        /*04c4*/ 	.word	0x000136b0


	//   ....[2]....
        /*04c8*/ 	.word	0x00013700


	//   ....[3]....
        /*04cc*/ 	.word	0x00013760


	//   ....[4]....
        /*04d0*/ 	.word	0x00014110


	//   ....[5]....
        /*04d4*/ 	.word	0x00014160


	//   ....[6]....
        /*04d8*/ 	.word	0x000141c0


	//----- nvinfo : EIATTR_CTAIDZ_USED
	.align		4
.L_350:
        /*04dc*/ 	.byte	0x01, 0x04
	.zero		2


	//----- nvinfo : EIATTR_MAX_THREADS
	.align		4
        /*04e0*/ 	.byte	0x04, 0x05
        /*04e2*/ 	.short	(.L_352 - .L_351)
.L_351:
        /*04e4*/ 	.word	0x00000100
        /*04e8*/ 	.word	0x00000001
        /*04ec*/ 	.word	0x00000001


	//----- nvinfo : EIATTR_CRS_STACK_SIZE
	.align		4
.L_352:
        /*04f0*/ 	.byte	0x04, 0x1e
        /*04f2*/ 	.short	(.L_354 - .L_353)
.L_353:
        /*04f4*/ 	.word	0x00000000
.L_354:


//--------------------- .nv.info._ZN7cutlass13device_kernelIN5flash19enable_sm80_to_sm89INS1_16FlashAttnFwdSm80INS1_25CollectiveMainloopFwdSm80ILi8ELi1ELb1EN4cute5tupleIJNS5_1CILi128EEENS7_ILi96EEES8_EEELi128ENS_6half_tEfNS_4arch4Sm80ELb0ELb1ELb1ELb1ELb1ELb1ELb1ELb0EEENS1_21CollectiveEpilogueFwdINS6_IJS8_S8_S9_EEENS6_IJNS7_ILi1EEESH_SH_EEESB_SD_Li256ELb1ELb1ELb0ELb0EEENS1_19SingleTileSchedulerILb1ELb0ELb1ELi128EEEEEEEEEvNT_6ParamsE --------------------------
	.section	.nv.info._ZN7cutlass13device_kernelIN5flash19enable_sm80_to_sm89INS1_16FlashAttnFwdSm80INS1_25CollectiveMainloopFwdSm80ILi8ELi1ELb1EN4cute5tupleIJNS5_1CILi128EEENS7_ILi96EEES8_EEELi128ENS_6half_tEfNS_4arch4Sm80ELb0ELb1ELb1ELb1ELb1ELb1ELb1ELb0EEENS1_21CollectiveEpilogueFwdINS6_IJS8_S8_S9_EEENS6_IJNS7_ILi1EEESH_SH_EEESB_SD_Li256ELb1ELb1ELb0ELb0EEENS1_19SingleTileSchedulerILb1ELb0ELb1ELi128EEEEEEEEEvNT_6ParamsE,"",@"SHT_CUDA_INFO"
	.sectionflags	@""
	.align	4


	//----- nvinfo : EIATTR_CUDA_API_VERSION
	.align		4
        /*0000*/ 	.byte	0x04, 0x37
        /*0002*/ 	.short	(.L_356 - .L_355)
.L_355:
        /*0004*/ 	.word	0x00000082


	//----- nvinfo : EIATTR_SW2861232_WAR
	.align		4
.L_356:
        /*0008*/ 	.byte	0x01, 0x35
	.zero		2


	//----- nvinfo : EIATTR_PARAM_CBANK
	.align		4
        /*000c*/ 	.byte	0x04, 0x0a
        /*000e*/ 	.short	(.L_358 - .L_357)
	.align		4
.L_357:
        /*0010*/ 	.word	index@(.nv.constant0._ZN7cutlass13device_kernelIN5flash19enable_sm80_to_sm89INS1_16FlashAttnFwdSm80INS1_25CollectiveMainloopFwdSm80ILi8ELi1ELb1EN4cute5tupleIJNS5_1CILi128EEENS7_ILi96EEES8_EEELi128ENS_6half_tEfNS_4arch4Sm80ELb0ELb1ELb1ELb1ELb1ELb1ELb1ELb0EEENS1_21CollectiveEpilogueFwdINS6_IJS8_S8_S9_EEENS6_IJNS7_ILi1EEESH_SH_EEESB_SD_Li256ELb1ELb1ELb0ELb0EEENS1_19SingleTileSchedulerILb1ELb0ELb1ELi128EEEEEEEEEvNT_6ParamsE)
        /*0014*/ 	.short	0x0160
        /*0016*/ 	.short	0x0418


	//----- nvinfo : EIATTR_CBANK_PARAM_SIZE
	.align		4
.L_358:
        /*0018*/ 	.byte	0x03, 0x19
        /*001a*/ 	.short	0x0418


	//----- nvinfo : EIATTR_KPARAM_INFO
	.align		4
        /*001c*/ 	.byte	0x04, 0x17
        /*001e*/ 	.short	(.L_360 - .L_359)
.L_359:
        /*0020*/ 	.word	0x00000000
        /*0024*/ 	.short	0x0000
        /*0026*/ 	.short	0x0000
        /*0028*/ 	.byte	0x00, 0xf0, 0x61, 0x10


	//----- nvinfo : EIATTR_MAXREG_COUNT
	.align		4
.L_360:
        /*002c*/ 	.byte	0x03, 0x1b
        /*002e*/ 	.short	0x00ff


	//----- nvinfo : EIATTR_NUM_BARRIERS
	.align		4
        /*0030*/ 	.byte	0x02, 0x4c
        /*0032*/ 	.byte	0x02
	.zero		1


	//----- nvinfo : EIATTR_ANNOTATIONS
	.align		4
        /*0034*/ 	.byte	0x04, 0x55
        /*0036*/ 	.short	(.L_362 - .L_361)


	//   ....[0]....
.L_361:
        /* <DEDUP_REMOVED lines=22> */


	//----- nvinfo : EIATTR_MERCURY_ISA_VERSION
	.align		4
.L_362:
        /*0180*/ 	.byte	0x03, 0x5f
        /*0182*/ 	.short	0x0000


	//----- nvinfo : EIATTR_COOP_GROUP_MASK_REGIDS
	.align		4
        /*0184*/ 	.byte	0x04, 0x29
        /*0186*/ 	.short	(.L_364 - .L_363)


	//   ....[0]....
.L_363:
        /*0188*/ 	.word	0xffffffff


	//   ....[1]....
        /*018c*/ 	.word	0xffffffff


	//   ....[2]....
        /*0190*/ 	.word	0xffffffff


	//   ....[3]....
        /*0194*/ 	.word	0xffffffff


	//   ....[4]....
        /*0198*/ 	.word	0xffffffff


	//   ....[5]....
        /*019c*/ 	.word	0xffffffff


	//   ....[6]....
        /*01a0*/ 	.word	0xffffffff


	//   ....[7]....
        /*01a4*/ 	.word	0xffffffff


	//   ....[8]....
        /*01a8*/ 	.word	0xffffffff


	//   ....[9]....
        /*01ac*/ 	.word	0xffffffff


	//   ....[10]....
        /*01b0*/ 	.word	0xffffffff


	//   ....[11]....
        /*01b4*/ 	.word	0xffffffff


	//   ....[12]....
        /*01b8*/ 	.word	0xffffffff


	//   ....[13]....
        /*01bc*/ 	.word	0xffffffff


	//   ....[14]....
        /*01c0*/ 	.word	0xffffffff


	//   ....[15]....
        /*01c4*/ 	.word	0xffffffff


	//   ....[16]....
        /*01c8*/ 	.word	0xffffffff


	//   ....[17]....
        /*01cc*/ 	.word	0xffffffff


	//   ....[18]....
        /*01d0*/ 	.word	0xffffffff


	//   ....[19]....
        /*01d4*/ 	.word	0xffffffff


	//   ....[20]....
        /*01d8*/ 	.word	0xffffffff


	//   ....[21]....
        /*01dc*/ 	.word	0xffffffff


	//   ....[22]....
        /*01e0*/ 	.word	0xffffffff


	//   ....[23]....
        /*01e4*/ 	.word	0xffffffff


	//   ....[24]....
        /*01e8*/ 	.word	0xffffffff


	//   ....[25]....
        /*01ec*/ 	.word	0xffffffff


	//   ....[26]....
        /*01f0*/ 	.word	0xffffffff


	//   ....[27]....
        /*01f4*/ 	.word	0xffffffff


	//   ....[28]....
        /*01f8*/ 	.word	0xffffffff


	//   ....[29]....
        /*01fc*/ 	.word	0xffffffff


	//   ....[30]....
        /*0200*/ 	.word	0xffffffff


	//   ....[31]....
        /*0204*/ 	.word	0xffffffff


	//   ....[32]....
        /*0208*/ 	.word	0xffffffff


	//   ....[33]....
        /*020c*/ 	.word	0xffffffff


	//   ....[34]....
        /*0210*/ 	.word	0xffffffff


	//   ....[35]....
        /*0214*/ 	.word	0xffffffff


	//   ....[36]....
        /*0218*/ 	.word	0xffffffff


	//   ....[37]....
        /*021c*/ 	.word	0xffffffff


	//   ....[38]....
        /*0220*/ 	.word	0xffffffff


	//   ....[39]....
        /*0224*/ 	.word	0xffffffff


	//   ....[40]....
        /*0228*/ 	.word	0xffffffff


	//   ....[41]....
        /*022c*/ 	.word	0xffffffff


	//   ....[42]....
        /*0230*/ 	.word	0xffffffff


	//   ....[43]....
        /*0234*/ 	.word	0xffffffff


	//   ....[44]....
        /*0238*/ 	.word	0xffffffff


	//   ....[45]....
        /*023c*/ 	.word	0xffffffff


	//   ....[46]....
        /*0240*/ 	.word	0xffffffff


	//   ....[47]....
        /*0244*/ 	.word	0xffffffff


	//   ....[48]....
        /*0248*/ 	.word	0xffffffff


	//   ....[49]....
        /*024c*/ 	.word	0xffffffff


	//   ....[50]....
        /*0250*/ 	.word	0xffffffff


	//   ....[51]....
        /*0254*/ 	.word	0xffffffff


	//   ....[52]....
        /*0258*/ 	.word	0xffffffff


	//   ....[53]....
        /*025c*/ 	.word	0xffffffff


	//   ....[54]....
        /*0260*/ 	.word	0xffffffff


	//   ....[55]....
        /*0264*/ 	.word	0xffffffff


	//   ....[56]....
        /*0268*/ 	.word	0xffffffff


	//   ....[57]....
        /*026c*/ 	.word	0xffffffff


	//   ....[58]....
        /*0270*/ 	.word	0xffffffff


	//   ....[59]....
        /*0274*/ 	.word	0xffffffff


	//   ....[60]....
        /*0278*/ 	.word	0xffffffff


	//   ....[61]....
        /*027c*/ 	.word	0xffffffff


	//   ....[62]....
        /*0280*/ 	.word	0xffffffff


	//   ....[63]....
        /*0284*/ 	.word	0xffffffff


	//   ....[64]....
        /*0288*/ 	.word	0xffffffff


	//   ....[65]....
        /*028c*/ 	.word	0xffffffff


	//   ....[66]....
        /*0290*/ 	.word	0xffffffff


	//   ....[67]....
        /*0294*/ 	.word	0xffffffff


	//   ....[68]....
        /*0298*/ 	.word	0xffffffff


	//   ....[69]....
        /*029c*/ 	.word	0xffffffff


	//   ....[70]....
        /*02a0*/ 	.word	0xffffffff


	//   ....[71]....
        /*02a4*/ 	.word	0xffffffff


	//   ....[72]....
        /*02a8*/ 	.word	0xffffffff


	//   ....[73]....
        /*02ac*/ 	.word	0xffffffff


	//   ....[74]....
        /*02b0*/ 	.word	0xffffffff


	//   ....[75]....
        /*02b4*/ 	.word	0xffffffff


	//   ....[76]....
        /*02b8*/ 	.word	0xffffffff


	//   ....[77]....
        /*02bc*/ 	.word	0xffffffff


	//   ....[78]....
        /*02c0*/ 	.word	0xffffffff


	//   ....[79]....
        /*02c4*/ 	.word	0xffffffff


	//   ....[80]....
        /*02c8*/ 	.word	0xffffffff


	//   ....[81]....
        /*02cc*/ 	.word	0xffffffff


	//   ....[82]....
        /*02d0*/ 	.word	0xffffffff


	//   ....[83]....
        /*02d4*/ 	.word	0xffffffff


	//   ....[84]....
        /*02d8*/ 	.word	0xffffffff


	//   ....[85]....
        /*02dc*/ 	.word	0xffffffff


	//   ....[86]....
        /*02e0*/ 	.word	0xffffffff


	//   ....[87]....
        /*02e4*/ 	.word	0xffffffff


	//   ....[88]....
        /*02e8*/ 	.word	0xffffffff


	//   ....[89]....
        /*02ec*/ 	.word	0xffffffff


	//   ....[90]....
        /*02f0*/ 	.word	0xffffffff


	//   ....[91]....
        /*02f4*/ 	.word	0xffffffff


	//   ....[92]....
        /*02f8*/ 	.word	0xffffffff


	//   ....[93]....
        /*02fc*/ 	.word	0xffffffff


	//   ....[94]....
        /*0300*/ 	.word	0xffffffff


	//   ....[95]....
        /*0304*/ 	.word	0xffffffff


	//   ....[96]....
        /*0308*/ 	.word	0xffffffff


	//   ....[97]....
        /*030c*/ 	.word	0xffffffff


	//   ....[98]....
        /*0310*/ 	.word	0xffffffff


	//   ....[99]....
        /*0314*/ 	.word	0xffffffff


	//   ....[100]....
        /*0318*/ 	.word	0xffffffff


	//   ....[101]....
        /*031c*/ 	.word	0xffffffff


	//   ....[102]....
        /*0320*/ 	.word	0xffffffff


	//   ....[103]....
        /*0324*/ 	.word	0xffffffff


	//   ....[104]....
        /*0328*/ 	.word	0xffffffff


	//   ....[105]....
        /*032c*/ 	.word	0xffffffff


	//   ....[106]....
        /*0330*/ 	.word	0xffffffff


	//   ....[107]....
        /*0334*/ 	.word	0xffffffff


	//   ....[108]....
        /*0338*/ 	.word	0xffffffff


	//   ....[109]....
        /*033c*/ 	.word	0xffffffff


	//   ....[110]....
        /*0340*/ 	.word	0xffffffff


	//   ....[111]....
        /*0344*/ 	.word	0xffffffff


	//   ....[112]....
        /*0348*/ 	.word	0xffffffff


	//   ....[113]....
        /*034c*/ 	.word	0xffffffff


	//   ....[114]....
        /*0350*/ 	.word	0xffffffff


	//   ....[115]....
        /*0354*/ 	.word	0xffffffff


	//   ....[116]....
        /*0358*/ 	.word	0xffffffff


	//   ....[117]....
        /*035c*/ 	.word	0xffffffff


	//   ....[118]....
        /*0360*/ 	.word	0xffffffff


	//   ....[119]....
        /*0364*/ 	.word	0xffffffff


	//   ....[120]....
        /*0368*/ 	.word	0xffffffff


	//   ....[121]....
        /*036c*/ 	.word	0xffffffff


	//   ....[122]....
        /*0370*/ 	.word	0xffffffff


	//   ....[123]....
        /*0374*/ 	.word	0xffffffff


	//   ....[124]....
        /*0378*/ 	.word	0xffffffff


	//   ....[125]....
        /*037c*/ 	.word	0xffffffff


	//   ....[126]....
        /*0380*/ 	.word	0xffffffff


	//   ....[127]....
        /*0384*/ 	.word	0xffffffff


	//   ....[128]....
        /*0388*/ 	.word	0xffffffff


	//   ....[129]....
        /*038c*/ 	.word	0xffffffff


	//   ....[130]....
        /*0390*/ 	.word	0xffffffff


	//   ....[131]....
        /*0394*/ 	.word	0xffffffff


	//   ....[132]....
        /*0398*/ 	.word	0xffffffff


	//   ....[133]....
        /*039c*/ 	.word	0xffffffff


	//   ....[134]....
        /*03a0*/ 	.word	0xffffffff


	//   ....[135]....
        /*03a4*/ 	.word	0xffffffff


	//   ....[136]....
        /*03a8*/ 	.word	0xffffffff


	//   ....[137]....
        /*03ac*/ 	.word	0xffffffff


	//   ....[138]....
        /*03b0*/ 	.word	0xffffffff


	//   ....[139]....
        /*03b4*/ 	.word	0xffffffff


	//   ....[140]....
        /*03b8*/ 	.word	0xffffffff


	//   ....[141]....
        /*03bc*/ 	.word	0xffffffff


	//   ....[142]....
        /*03c0*/ 	.word	0xffffffff


	//   ....[143]....
        /*03c4*/ 	.word	0xffffffff


	//   ....[144]....
        /*03c8*/ 	.word	0xffffffff


	//   ....[145]....
        /*03cc*/ 	.word	0xffffffff


	//   ....[146]....
        /*03d0*/ 	.word	0xffffffff


	//   ....[147]....
        /*03d4*/ 	.word	0xffffffff


	//   ....[148]....
        /*03d8*/ 	.word	0xffffffff


	//   ....[149]....
        /*03dc*/ 	.word	0xffffffff


	//   ....[150]....
        /*03e0*/ 	.word	0xffffffff


	//   ....[151]....
        /*03e4*/ 	.word	0xffffffff


	//   ....[152]....
        /*03e8*/ 	.word	0xffffffff


	//   ....[153]....
        /*03ec*/ 	.word	0xffffffff


	//   ....[154]....
        /*03f0*/ 	.word	0xffffffff


	//   ....[155]....
        /*03f4*/ 	.word	0xffffffff


	//   ....[156]....
        /*03f8*/ 	.word	0xffffffff


	//   ....[157]....
        /*03fc*/ 	.word	0xffffffff


	//   ....[158]....
        /*0400*/ 	.word	0xffffffff


	//   ....[159]....
        /*0404*/ 	.word	0xffffffff


	//   ....[160]....
        /*0408*/ 	.word	0xffffffff


	//   ....[161]....
        /*040c*/ 	.word	0xffffffff


	//   ....[162]....
        /*0410*/ 	.word	0xffffffff


	//   ....[163]....
        /*0414*/ 	.word	0xffffffff


	//   ....[164]....
        /*0418*/ 	.word	0xffffffff


	//----- nvinfo : EIATTR_COOP_GROUP_INSTR_OFFSETS
	.align		4
.L_364:
        /*041c*/ 	.byte	0x04, 0x28
        /*041e*/ 	.short	(.L_366 - .L_365)


	//   ....[0]....
.L_365:
        /*0420*/ 	.word	0x00000090


	//   ....[1]....
        /*0424*/ 	.word	0x00002380


	//   ....[2]....
        /*0428*/ 	.word	0x000023d0


	//   ....[3]....
        /*042c*/ 	.word	0x00002ba0


	//   ....[4]....
        /*0430*/ 	.word	0x00002bc0


	//   ....[5]....
        /*0434*/ 	.word	0x00003310


	//   ....[6]....
        /*0438*/ 	.word	0x00003320


	//   ....[7]....
        /*043c*/ 	.word	0x00003b30


	//   ....[8]....
        /*0440*/ 	.word	0x00003b60


	//   ....[9]....
        /*0444*/ 	.word	0x00004750


	//   ....[10]....
        /*0448*/ 	.word	0x00004780


	//   ....[11]....
        /*044c*/ 	.word	0x00004f00


	//   ....[12]....
        /*0450*/ 	.word	0x00004f20


	//   ....[13]....
        /*0454*/ 	.word	0x000056c0


	//   ....[14]....
        /*0458*/ 	.word	0x000056f0


	//   ....[15]....
        /*045c*/ 	.word	0x00005800


	//   ....[16]....
        /*0460*/ 	.word	0x00005830


	//   ....[17]....
        /*0464*/ 	.word	0x00005900


	//   ....[18]....
        /*0468*/ 	.word	0x00005920


	//   ....[19]....
        /*046c*/ 	.word	0x00005d10


	//   ....[20]....
        /*0470*/ 	.word	0x00005d40


	//   ....[21]....
        /*0474*/ 	.word	0x00005ed0


	//   ....[22]....
        /*0478*/ 	.word	0x00005f00


	//   ....[23]....
        /*047c*/ 	.word	0x00005fd0


	//   ....[24]....
        /*0480*/ 	.word	0x00006000


	//   ....[25]....
        /*0484*/ 	.word	0x00006fe0


	//   ....[26]....
        /*0488*/ 	.word	0x00006ff0


	//   ....[27]....
        /*048c*/ 	.word	0x000070a0


	//   ....[28]....
        /*0490*/ 	.word	0x000070d0


	//   ....[29]....
        /*0494*/ 	.word	0x00007260


	//   ....[30]....
        /*0498*/ 	.word	0x00007290


	//   ....[31]....
        /*049c*/ 	.word	0x000072b0


	//   ....[32]....
        /*04a0*/ 	.word	0x000072d0


	//   ....[33]....
        /*04a4*/ 	.word	0x00007460


	//   ....[34]....
        /*04a8*/ 	.word	0x00007470


	//   ....[35]....
        /*04ac*/ 	.word	0x00007540


	//   ....[36]....
        /*04b0*/ 	.word	0x00007550


	//   ....[37]....
        /*04b4*/ 	.word	0x00007630


	//   ....[38]....
        /*04b8*/ 	.word	0x00007640


	//   ....[39]....
        /*04bc*/ 	.word	0x00007ae0


	//   ....[40]....
        /*04c0*/ 	.word	0x00007b00


	//   ....[41]....
        /*04c4*/ 	.word	0x00007b50


	//   ....[42]....
        /*04c8*/ 	.word	0x00007b60


	//   ....[43]....
        /*04cc*/ 	.word	0x00007cc0


	//   ....[44]....
        /*04d0*/ 	.word	0x00007d80


	//   ....[45]....
        /*04d4*/ 	.word	0x00007dc0


	//   ....[46]....
        /*04d8*/ 	.word	0x00007e00


	//   ....[47]....
        /*04dc*/ 	.word	0x00007f80


	//   ....[48]....
        /*04e0*/ 	.word	0x00008040


	//   ....[49]....
        /*04e4*/ 	.word	0x00008080


	//   ....[50]....
        /*04e8*/ 	.word	0x000080c0


	//   ....[51]....
        /*04ec*/ 	.word	0x00008260


	//   ....[52]....
        /*04f0*/ 	.word	0x00008320


	//   ....[53]....
        /*04f4*/ 	.word	0x00008360


	//   ....[54]....
        /*04f8*/ 	.word	0x000083a0


	//   ....[55]....
        /*04fc*/ 	.word	0x00009f00


	//   ....[56]....
        /*0500*/ 	.word	0x00009f40


	//   ....[57]....
        /*0504*/ 	.word	0x00009f60


	//   ....[58]....
        /*0508*/ 	.word	0x00009fd0


	//   ....[59]....
        /*050c*/ 	.word	0x0000a050


	//   ....[60]....
        /*0510*/ 	.word	0x0000a070


	//   ....[61]....
        /*0514*/ 	.word	0x0000a090


	//   ....[62]....
        /*0518*/ 	.word	0x0000a0b0


	//   ....[63]....
        /*051c*/ 	.word	0x0000a2a0


	//   ....[64]....
        /*0520*/ 	.word	0x0000a2e0


	//   ....[65]....
        /*0524*/ 	.word	0x0000a2f0


	//   ....[66]....
        /*0528*/ 	.word	0x0000a330


	//   ....[67]....
        /*052c*/ 	.word	0x0000a4b0


	//   ....[68]....
        /*0530*/ 	.word	0x0000a4d0


	//   ....[69]....
        /*0534*/ 	.word	0x0000a4f0


	//   ....[70]....
        /*0538*/ 	.word	0x0000a510


	//   ....[71]....
        /*053c*/ 	.word	0x0000c450


	//   ....[72]....
        /*0540*/ 	.word	0x0000c480


	//   ....[73]....
        /*0544*/ 	.word	0x0000c4c0


	//   ....[74]....
        /*0548*/ 	.word	0x0000c510


	//   ....[75]....
        /*054c*/ 	.word	0x0000c540


	//   ....[76]....
        /*0550*/ 	.word	0x0000c560


	//   ....[77]....
        /*0554*/ 	.word	0x0000d4f0


	//   ....[78]....
        /*0558*/ 	.word	0x0000d520


	//   ....[79]....
        /*055c*/ 	.word	0x0000d550


	//   ....[80]....
        /*0560*/ 	.word	0x0000d5b0


	//   ....[81]....
        /*0564*/ 	.word	0x0000d5d0


	//   ....[82]....
        /*0568*/ 	.word	0x0000d5e0


	//   ....[83]....
        /*056c*/ 	.word	0x0000db50


	//   ....[84]....
        /*0570*/ 	.word	0x0000ddb0


	//   ....[85]....
        /*0574*/ 	.word	0x0000f1c0


	//   ....[86]....
        /*0578*/ 	.word	0x0000f240


	//   ....[87]....
        /*057c*/ 	.word	0x0000f250


	//   ....[88]....
        /*0580*/ 	.word	0x0000f280


	//   ....[89]....
        /*0584*/ 	.word	0x00010bc0


	//   ....[90]....
        /*0588*/ 	.word	0x00010be0


	//   ....[91]....
        /*058c*/ 	.word	0x00010c10


	//   ....[92]....
        /*0590*/ 	.word	0x00010c20


	//   ....[93]....
        /*0594*/ 	.word	0x00010c30


	//   ....[94]....
        /*0598*/ 	.word	0x00010c40


	//   ....[95]....
        /*059c*/ 	.word	0x00011eb0


	//   ....[96]....
        /*05a0*/ 	.word	0x00011ee0


	//   ....[97]....
        /*05a4*/ 	.word	0x00011f00


	//   ....[98]....
        /*05a8*/ 	.word	0x00011f10


	//   ....[99]....
        /*05ac*/ 	.word	0x00011f20


	//   ....[100]....
        /*05b0*/ 	.word	0x00011f30


	//   ....[101]....
        /*05b4*/ 	.word	0x00012140


	//   ....[102]....
        /*05b8*/ 	.word	0x00012350


	//   ....[103]....
        /*05bc*/ 	.word	0x000132a0


	//   ....[104]....
        /*05c0*/ 	.word	0x00013650


	//   ....[105]....
        /*05c4*/ 	.word	0x00013680


	//   ....[106]....
        /*05c8*/ 	.word	0x000136f0


	//   ....[107]....
        /*05cc*/ 	.word	0x000154a0


	//   ....[108]....
        /*05d0*/ 	.word	0x000154d0


	//   ....[109]....
        /*05d4*/ 	.word	0x000154f0


	//   ....[110]....
        /*05d8*/ 	.word	0x00015500


	//   ....[111]....
        /*05dc*/ 	.word	0x00015510


	//   ....[112]....
        /*05e0*/ 	.word	0x00015520


	//   ....[113]....
        /*05e4*/ 	.word	0x00016790


	//   ....[114]....
        /*05e8*/ 	.word	0x000167c0


	//   ....[115]....
        /*05ec*/ 	.word	0x000167e0


	//   ....[116]....
        /*05f0*/ 	.word	0x000167f0


	//   ....[117]....
        /*05f4*/ 	.word	0x00016800


	//   ....[118]....
        /*05f8*/ 	.word	0x00016810


	//   ....[119]....
        /*05fc*/ 	.word	0x00016cb0


	//   ....[120]....
        /*0600*/ 	.word	0x00016cd0


	//   ....[121]....
        /*0604*/ 	.word	0x00016d00


	//   ....[122]....
        /*0608*/ 	.word	0x00016d10


	//   ....[123]....
        /*060c*/ 	.word	0x000188a0


	//   ....[124]....
        /*0610*/ 	.word	0x000188c0


	//   ....[125]....
        /*0614*/ 	.word	0x000188e0


	//   ....[126]....
        /*0618*/ 	.word	0x00018900


	//   ....[127]....
        /*061c*/ 	.word	0x00018a50


	//   ....[128]....
        /*0620*/ 	.word	0x00018a70


	//   ....[129]....
        /*0624*/ 	.word	0x00019b30


	//   ....[130]....
        /*0628*/ 	.word	0x00019b40


	//   ....[131]....
        /*062c*/ 	.word	0x00019b50


	//   ....[132]....
        /*0630*/ 	.word	0x00019b60


	//   ....[133]....
        /*0634*/ 	.word	0x00019b70


	//   ....[134]....
        /*0638*/ 	.word	0x00019b80


	//   ....[135]....
        /*063c*/ 	.word	0x00019d80


	//   ....[136]....
        /*0640*/ 	.word	0x0001a7c0


	//   ....[137]....
        /*0644*/ 	.word	0x0001af60


	//   ....[138]....
        /*0648*/ 	.word	0x0001b280


	//   ....[139]....
        /*064c*/ 	.word	0x0001b2b0


	//   ....[140]....
        /*0650*/ 	.word	0x0001b2d0


	//   ....[141]....
        /*0654*/ 	.word	0x0001cb70


	//   ....[142]....
        /*0658*/ 	.word	0x0001cba0


	//   ....[143]....
        /*065c*/ 	.word	0x0001cbf0


	//   ....[144]....
        /*0660*/ 	.word	0x0001cc00


	//   ....[145]....
        /*0664*/ 	.word	0x0001dda0


	//   ....[146]....
        /*0668*/ 	.word	0x0001ddd0


	//   ....[147]....
        /*066c*/ 	.word	0x0001de00


	//   ....[148]....
        /*0670*/ 	.word	0x0001de30


	//   ....[149]....
        /*0674*/ 	.word	0x0001dff0


	//   ....[150]....
        /*0678*/ 	.word	0x0001e000


	//   ....[151]....
        /*067c*/ 	.word	0x0001e0f0


	//   ....[152]....
        /*0680*/ 	.word	0x0001e120


	//   ....[153]....
        /*0684*/ 	.word	0x0001e1f0


	//   ....[154]....
        /*0688*/ 	.word	0x0001e220


	//   ....[155]....
        /*068c*/ 	.word	0x0001e2f0


	//   ....[156]....
        /*0690*/ 	.word	0x0001e310


	//   ....[157]....
        /*0694*/ 	.word	0x0001ea50


	//   ....[158]....
        /*0698*/ 	.word	0x0001ea70


	//   ....[159]....
        /*069c*/ 	.word	0x0001eb50


	//   ....[160]....
        /*06a0*/ 	.word	0x0001eb80


	//   ....[161]....
        /*06a4*/ 	.word	0x0001ec50


	//   ....[162]....
        /*06a8*/ 	.word	0x0001ec80


	//   ....[163]....
        /*06ac*/ 	.word	0x0001ed50


	//   ....[164]....
        /*06b0*/ 	.word	0x0001ed70


	//----- nvinfo : EIATTR_EXIT_INSTR_OFFSETS
	.align		4
.L_366:
        /*06b4*/ 	.byte	0x04, 0x1c
        /*06b6*/ 	.short	(.L_368 - .L_367)


	//   ....[0]....
.L_367:
        /*06b8*/ 	.word	0x00000370


	//   ....[1]....
        /*06bc*/ 	.word	0x0001e320


	//   ....[2]....
        /*06c0*/ 	.word	0x0001e370


	//   ....[3]....
        /*06c4*/ 	.word	0x0001e3d0


	//   ....[4]....
        /*06c8*/ 	.word	0x0001ed80


	//   ....[5]....
        /*06cc*/ 	.word	0x0001edd0


	//   ....[6]....
        /*06d0*/ 	.word	0x0001ee30


	//----- nvinfo : EIATTR_CTAIDZ_USED
	.align		4
.L_368:
        /*06d4*/ 	.byte	0x01, 0x04
	.zero		2


	//----- nvinfo : EIATTR_MAX_THREADS
	.align		4
        /*06d8*/ 	.byte	0x04, 0x05
        /*06da*/ 	.short	(.L_370 - .L_369)
.L_369:
        /*06dc*/ 	.word	0x00000100
        /*06e0*/ 	.word	0x00000001
        /*06e4*/ 	.word	0x00000001


	//----- nvinfo : EIATTR_CRS_STACK_SIZE
	.align		4
.L_370:
        /*06e8*/ 	.byte	0x04, 0x1e
        /*06ea*/ 	.short	(.L_372 - .L_371)
.L_371:
        /*06ec*/ 	.word	0x00000000
.L_372:


//--------------------- .nv.info._ZN7cutlass13device_kernelIN5flash19enable_sm80_to_sm89INS1_16FlashAttnFwdSm80INS1_25CollectiveMainloopFwdSm80ILi8ELi1ELb1EN4cute5tupleIJNS5_1CILi128EEES8_S8_EEELi128ENS_6half_tEfNS_4arch4Sm80ELb1ELb0ELb1ELb0ELb1ELb0ELb1ELb0EEENS1_21CollectiveEpilogueFwdIS9_NS6_IJNS7_ILi1EEESF_SF_EEESA_SC_Li256ELb0ELb1ELb0ELb0EEENS1_30DynamicPersistentTileSchedulerILi256ELi256ELb0ELb1ELb0EEEEEEEEEvNT_6ParamsE --------------------------
	.section	.nv.info._ZN7cutlass13device_kernelIN5flash19enable_sm80_to_sm89INS1_16FlashAttnFwdSm80INS1_25CollectiveMainloopFwdSm80ILi8ELi1ELb1EN4cute5tupleIJNS5_1CILi128EEES8_S8_EEELi128ENS_6half_tEfNS_4arch4Sm80ELb1ELb0ELb1ELb0ELb1ELb0ELb1ELb0EEENS1_21CollectiveEpilogueFwdIS9_NS6_IJNS7_ILi1EEESF_SF_EEESA_SC_Li256ELb0ELb1ELb0ELb0EEENS1_30DynamicPersistentTileSchedulerILi256ELi256ELb0ELb1ELb0EEEEEEEEEvNT_6ParamsE,"",@"SHT_CUDA_INFO"
	.sectionflags	@""
	.align	4


	//----- nvinfo : EIATTR_CUDA_API_VERSION
	.align		4
        /*0000*/ 	.byte	0x04, 0x37
        /*0002*/ 	.short	(.L_374 - .L_373)
.L_373:
        /*0004*/ 	.word	0x00000082


	//----- nvinfo : EIATTR_SW2861232_WAR
	.align		4
.L_374:
        /*0008*/ 	.byte	0x01, 0x35
	.zero		2


	//----- nvinfo : EIATTR_PARAM_CBANK
	.align		4
        /*000c*/ 	.byte	0x04, 0x0a
        /*000e*/ 	.short	(.L_376 - .L_375)
	.align		4
.L_375:
        /*0010*/ 	.word	index@(.nv.constant0._ZN7cutlass13device_kernelIN5flash19enable_sm80_to_sm89INS1_16FlashAttnFwdSm80INS1_25CollectiveMainloopFwdSm80ILi8ELi1ELb1EN4cute5tupleIJNS5_1CILi128EEES8_S8_EEELi128ENS_6half_tEfNS_4arch4Sm80ELb1ELb0ELb1ELb0ELb1ELb0ELb1ELb0EEENS1_21CollectiveEpilogueFwdIS9_NS6_IJNS7_ILi1EEESF_SF_EEESA_SC_Li256ELb0ELb1ELb0ELb0EEENS1_30DynamicPersistentTileSchedulerILi256ELi256ELb0ELb1ELb0EEEEEEEEEvNT_6ParamsE)
        /*0014*/ 	.short	0x0160
        /*0016*/ 	.short	0x0428


	//----- nvinfo : EIATTR_CBANK_PARAM_SIZE
	.align		4
.L_376:
        /*0018*/ 	.byte	0x03, 0x19
        /*001a*/ 	.short	0x0428


	//----- nvinfo : EIATTR_KPARAM_INFO
	.align		4
        /*001c*/ 	.byte	0x04, 0x17
        /*001e*/ 	.short	(.L_378 - .L_377)
.L_377:
        /*0020*/ 	.word	0x00000000
        /*0024*/ 	.short	0x0000
        /*0026*/ 	.short	0x0000
        /*0028*/ 	.byte	0x00, 0xf0, 0xa1, 0x10


	//----- nvinfo : EIATTR_MAXREG_COUNT
	.align		4
.L_378:
        /*002c*/ 	.byte	0x03, 0x1b
        /*002e*/ 	.short	0x00ff


	//----- nvinfo : EIATTR_NUM_BARRIERS
	.align		4
        /*0030*/ 	.byte	0x02, 0x4c
        /*0032*/ 	.byte	0x06
	.zero		1


	//----- nvinfo : EIATTR_ANNOTATIONS
	.align		4
        /*0034*/ 	.byte	0x04, 0x55
        /*0036*/ 	.short	(.L_380 - .L_379)


	//   ....[0]....
.L_379:
        /* <DEDUP_REMOVED lines=49> */


	//----- nvinfo : EIATTR_MERCURY_ISA_VERSION
	.align		4
.L_380:
        /*0330*/ 	.byte	0x03, 0x5f
        /*0332*/ 	.short	0x0000


	//----- nvinfo : EIATTR_INT_WARP_WIDE_INSTR_OFFSETS
	.align		4
        /*0334*/ 	.byte	0x04, 0x31
        /*0336*/ 	.short	(.L_382 - .L_381)


	//   ....[0]....
.L_381:
        /*0338*/ 	.word	0x0000fab0


	//   ....[1]....
        /*033c*/ 	.word	0x0000fb30


	//----- nvinfo : EIATTR_COOP_GROUP_MASK_REGIDS
	.align		4
.L_382:
        /*0340*/ 	.byte	0x04, 0x29
        /*0342*/ 	.short	(.L_384 - .L_383)


	//   ....[0]....
.L_383:
        /*0344*/ 	.word	0xffffffff


	//   ....[1]....
        /*0348*/ 	.word	0xffffffff


	//   ....[2]....
        /*034c*/ 	.word	0xffffffff


	//   ....[3]....
        /*0350*/ 	.word	0xffffffff


	//   ....[4]....
        /*0354*/ 	.word	0xffffffff


	//   ....[5]....
        /*0358*/ 	.word	0xffffffff


	//   ....[6]....
        /*035c*/ 	.word	0xffffffff


	//   ....[7]....
        /*0360*/ 	.word	0xffffffff


	//   ....[8]....
        /*0364*/ 	.word	0xffffffff


	//   ....[9]....
        /*0368*/ 	.word	0xffffffff


	//   ....[10]....
        /*036c*/ 	.word	0xffffffff


	//   ....[11]....
        /*0370*/ 	.word	0xffffffff


	//   ....[12]....
        /*0374*/ 	.word	0xffffffff


	//   ....[13]....
        /*0378*/ 	.word	0xffffffff


	//   ....[14]....
        /*037c*/ 	.word	0xffffffff


	//   ....[15]....
        /*0380*/ 	.word	0xffffffff


	//   ....[16]....
        /*0384*/ 	.word	0xffffffff


	//   ....[17]....
        /*0388*/ 	.word	0xffffffff


	//   ....[18]....
        /*038c*/ 	.word	0xffffffff


	//   ....[19]....
        /*0390*/ 	.word	0xffffffff


	//   ....[20]....
        /*0394*/ 	.word	0xffffffff


	//   ....[21]....
        /*0398*/ 	.word	0xffffffff


	//   ....[22]....
        /*039c*/ 	.word	0xffffffff


	//   ....[23]....
        /*03a0*/ 	.word	0xffffffff


	//   ....[24]....
        /*03a4*/ 	.word	0xffffffff


	//   ....[25]....
        /*03a8*/ 	.word	0xffffffff


	//   ....[26]....
        /*03ac*/ 	.word	0xffffffff


	//   ....[27]....
        /*03b0*/ 	.word	0xffffffff


	//   ....[28]....
        /*03b4*/ 	.word	0xffffffff


	//   ....[29]....
        /*03b8*/ 	.word	0xffffffff


	//   ....[30]....
        /*03bc*/ 	.word	0xffffffff


	//   ....[31]....
        /*03c0*/ 	.word	0xffffffff


	//   ....[32]....
        /*03c4*/ 	.word	0xffffffff


	//   ....[33]....
        /*03c8*/ 	.word	0xffffffff


	//   ....[34]....
        /*03cc*/ 	.word	0xffffffff


	//   ....[35]....
        /*03d0*/ 	.word	0xffffffff


	//   ....[36]....
        /*03d4*/ 	.word	0xffffffff


	//   ....[37]....
        /*03d8*/ 	.word	0xffffffff


	//   ....[38]....
        /*03dc*/ 	.word	0xffffffff


	//   ....[39]....
        /*03e0*/ 	.word	0xffffffff


	//   ....[40]....
        /*03e4*/ 	.word	0xffffffff


	//   ....[41]....
        /*03e8*/ 	.word	0xffffffff


	//   ....[42]....
        /*03ec*/ 	.word	0xffffffff


	//   ....[43]....
        /*03f0*/ 	.word	0xffffffff


	//   ....[44]....
        /*03f4*/ 	.word	0xffffffff


	//   ....[45]....
        /*03f8*/ 	.word	0xffffffff


	//   ....[46]....
        /*03fc*/ 	.word	0xffffffff


	//   ....[47]....
        /*0400*/ 	.word	0xffffffff


	//   ....[48]....
        /*0404*/ 	.word	0xffffffff


	//   ....[49]....
        /*0408*/ 	.word	0xffffffff


	//   ....[50]....
        /*040c*/ 	.word	0xffffffff


	//   ....[51]....
        /*0410*/ 	.word	0xffffffff


	//   ....[52]....
        /*0414*/ 	.word	0xffffffff


	//   ....[53]....
        /*0418*/ 	.word	0xffffffff


	//   ....[54]....
        /*041c*/ 	.word	0xffffffff


	//   ....[55]....
        /*0420*/ 	.word	0xffffffff


	//   ....[56]....
        /*0424*/ 	.word	0xffffffff


	//   ....[57]....
        /*0428*/ 	.word	0xffffffff


	//   ....[58]....
        /*042c*/ 	.word	0xffffffff


	//   ....[59]....
        /*0430*/ 	.word	0xffffffff


	//   ....[60]....
        /*0434*/ 	.word	0xffffffff


	//   ....[61]....
        /*0438*/ 	.word	0xffffffff


	//   ....[62]....
        /*043c*/ 	.word	0xffffffff


	//   ....[63]....
        /*0440*/ 	.word	0xffffffff


	//   ....[64]....
        /*0444*/ 	.word	0xffffffff


	//   ....[65]....
        /*0448*/ 	.word	0xffffffff


	//   ....[66]....
        /*044c*/ 	.word	0xffffffff


	//   ....[67]....
        /*0450*/ 	.word	0xffffffff


	//   ....[68]....
        /*0454*/ 	.word	0xffffffff


	//   ....[69]....
        /*0458*/ 	.word	0xffffffff


	//   ....[70]....
        /*045c*/ 	.word	0xffffffff


	//   ....[71]....
        /*0460*/ 	.word	0xffffffff


	//   ....[72]....
        /*0464*/ 	.word	0xffffffff


	//   ....[73]....
        /*0468*/ 	.word	0xffffffff


	//   ....[74]....
        /*046c*/ 	.word	0xffffffff


	//   ....[75]....
        /*0470*/ 	.word	0xffffffff


	//   ....[76]....
        /*0474*/ 	.word	0xffffffff


	//   ....[77]....
        /*0478*/ 	.word	0xffffffff


	//   ....[78]....
        /*047c*/ 	.word	0xffffffff


	//   ....[79]....
        /*0480*/ 	.word	0xffffffff


	//   ....[80]....
        /*0484*/ 	.word	0xffffffff


	//   ....[81]....
        /*0488*/ 	.word	0xffffffff


	//   ....[82]....
        /*048c*/ 	.word	0xffffffff


	//   ....[83]....
        /*0490*/ 	.word	0xffffffff


	//   ....[84]....
        /*0494*/ 	.word	0xffffffff


	//   ....[85]....
        /*0498*/ 	.word	0xffffffff


	//   ....[86]....
        /*049c*/ 	.word	0xffffffff


	//   ....[87]....
        /*04a0*/ 	.word	0xffffffff


	//   ....[88]....
        /*04a4*/ 	.word	0xffffffff


	//   ....[89]....
        /*04a8*/ 	.word	0xffffffff


	//   ....[90]....
        /*04ac*/ 	.word	0xffffffff


	//   ....[91]....
        /*04b0*/ 	.word	0xffffffff


	//   ....[92]....
        /*04b4*/ 	.word	0xffffffff


	//   ....[93]....
        /*04b8*/ 	.word	0xffffffff


	//   ....[94]....
        /*04bc*/ 	.word	0xffffffff


	//   ....[95]....
        /*04c0*/ 	.word	0xffffffff


	//   ....[96]....
        /*04c4*/ 	.word	0xffffffff


	//   ....[97]....
        /*04c8*/ 	.word	0xffffffff


	//   ....[98]....
        /*04cc*/ 	.word	0xffffffff


	//   ....[99]....
        /*04d0*/ 	.word	0xffffffff


	//   ....[100]....
        /*04d4*/ 	.word	0xffffffff


	//   ....[101]....
        /*04d8*/ 	.word	0xffffffff


	//   ....[102]....
        /*04dc*/ 	.word	0xffffffff


	//   ....[103]....
        /*04e0*/ 	.word	0xffffffff


	//   ....[104]....
        /*04e4*/ 	.word	0xffffffff


	//   ....[105]....
        /*04e8*/ 	.word	0xffffffff


	//   ....[106]....
        /*04ec*/ 	.word	0xffffffff


	//   ....[107]....
        /*04f0*/ 	.word	0xffffffff


	//   ....[108]....
        /*04f4*/ 	.word	0xffffffff


	//   ....[109]....
        /*04f8*/ 	.word	0xffffffff


	//   ....[110]....
        /*04fc*/ 	.word	0xffffffff


	//   ....[111]....
        /*0500*/ 	.word	0xffffffff


	//   ....[112]....
        /*0504*/ 	.word	0xffffffff


	//   ....[113]....
        /*0508*/ 	.word	0xffffffff


	//   ....[114]....
        /*050c*/ 	.word	0xffffffff


	//   ....[115]....
        /*0510*/ 	.word	0xffffffff


	//   ....[116]....
        /*0514*/ 	.word	0xffffffff


	//   ....[117]....
        /*0518*/ 	.word	0xffffffff


	//   ....[118]....
        /*051c*/ 	.word	0xffffffff


	//   ....[119]....
        /*0520*/ 	.word	0xffffffff


	//   ....[120]....
        /*0524*/ 	.word	0xffffffff


	//   ....[121]....
        /*0528*/ 	.word	0xffffffff


	//   ....[122]....
        /*052c*/ 	.word	0xffffffff


	//   ....[123]....
        /*0530*/ 	.word	0xffffffff


	//   ....[124]....
        /*0534*/ 	.word	0xffffffff


	//   ....[125]....
        /*0538*/ 	.word	0xffffffff


	//   ....[126]....
        /*053c*/ 	.word	0xffffffff


	//   ....[127]....
        /*0540*/ 	.word	0xffffffff


	//   ....[128]....
        /*0544*/ 	.word	0xffffffff


	//   ....[129]....
        /*0548*/ 	.word	0xffffffff


	//   ....[130]....
        /*054c*/ 	.word	0xffffffff


	//   ....[131]....
        /*0550*/ 	.word	0xffffffff


	//   ....[132]....
        /*0554*/ 	.word	0xffffffff


	//   ....[133]....
        /*0558*/ 	.word	0xffffffff


	//   ....[134]....
        /*055c*/ 	.word	0xffffffff


	//   ....[135]....
        /*0560*/ 	.word	0xffffffff


	//   ....[136]....
        /*0564*/ 	.word	0xffffffff


	//   ....[137]....
        /*0568*/ 	.word	0xffffffff


	//   ....[138]....
        /*056c*/ 	.word	0xffffffff


	//   ....[139]....
        /*0570*/ 	.word	0xffffffff


	//   ....[140]....
        /*0574*/ 	.word	0xffffffff


	//   ....[141]....
        /*0578*/ 	.word	0xffffffff


	//   ....[142]....
        /*057c*/ 	.word	0xffffffff


	//   ....[143]....
        /*0580*/ 	.word	0xffffffff


	//   ....[144]....
        /*0584*/ 	.word	0xffffffff


	//   ....[145]....
        /*0588*/ 	.word	0xffffffff


	//   ....[146]....
        /*058c*/ 	.word	0xffffffff


	//   ....[147]....
        /*0590*/ 	.word	0xffffffff


	//   ....[148]....
        /*0594*/ 	.word	0xffffffff


	//   ....[149]....
        /*0598*/ 	.word	0xffffffff


	//   ....[150]....
        /*059c*/ 	.word	0xffffffff


	//   ....[151]....
        /*05a0*/ 	.word	0xffffffff


	//   ....[152]....
        /*05a4*/ 	.word	0xffffffff


	//   ....[153]....
        /*05a8*/ 	.word	0xffffffff


	//   ....[154]....
        /*05ac*/ 	.word	0xffffffff


	//   ....[155]....
        /*05b0*/ 	.word	0xffffffff


	//   ....[156]....
        /*05b4*/ 	.word	0xffffffff


	//   ....[157]....
        /*05b8*/ 	.word	0xffffffff


	//   ....[158]....
        /*05bc*/ 	.word	0xffffffff


	//   ....[159]....
        /*05c0*/ 	.word	0xffffffff


	//   ....[160]....
        /*05c4*/ 	.word	0xffffffff


	//   ....[161]....
        /*05c8*/ 	.word	0xffffffff


	//   ....[162]....
        /*05cc*/ 	.word	0xffffffff


	//   ....[163]....
        /*05d0*/ 	.word	0xffffffff


	//   ....[164]....
        /*05d4*/ 	.word	0xffffffff


	//   ....[165]....
        /*05d8*/ 	.word	0xffffffff


	//   ....[166]....
        /*05dc*/ 	.word	0xffffffff


	//   ....[167]....
        /*05e0*/ 	.word	0xffffffff


	//   ....[168]....
        /*05e4*/ 	.word	0xffffffff


	//----- nvinfo : EIATTR_COOP_GROUP_INSTR_OFFSETS
	.align		4
.L_384:
        /*05e8*/ 	.byte	0x04, 0x28
        /*05ea*/ 	.short	(.L_386 - .L_385)


	//   ....[0]....
.L_385:
        /*05ec*/ 	.word	0x00000050


	//   ....[1]....
        /*05f0*/ 	.word	0x00001540


	//   ....[2]....
        /*05f4*/ 	.word	0x00001560


	//   ....[3]....
        /*05f8*/ 	.word	0x00001570


	//   ....[4]....
        /*05fc*/ 	.word	0x00001580


	//   ....[5]....
        /*0600*/ 	.word	0x00001590


	//   ....[6]....
        /*0604*/ 	.word	0x000015a0


	//   ....[7]....
        /*0608*/ 	.word	0x000015e0


	//   ....[8]....
        /*060c*/ 	.word	0x00001640


	//   ....[9]....
        /*0610*/ 	.word	0x00001840


	//   ....[10]....
        /*0614*/ 	.word	0x00001860


	//   ....[11]....
        /*0618*/ 	.word	0x00001870


	//   ....[12]....
        /*061c*/ 	.word	0x000018a0


	//   ....[13]....
        /*0620*/ 	.word	0x000018b0


	//   ....[14]....
        /*0624*/ 	.word	0x00001900


	//   ....[15]....
        /*0628*/ 	.word	0x00001960


	//   ....[16]....
        /*062c*/ 	.word	0x000019b0


	//   ....[17]....
        /*0630*/ 	.word	0x00001f30


	//   ....[18]....
        /*0634*/ 	.word	0x00001f50


	//   ....[19]....
        /*0638*/ 	.word	0x00001f60


	//   ....[20]....
        /*063c*/ 	.word	0x00001f80


	//   ....[21]....
        /*0640*/ 	.word	0x00001f90


	//   ....[22]....
        /*0644*/ 	.word	0x00001fb0


	//   ....[23]....
        /*0648*/ 	.word	0x00001fc0


	//   ....[24]....
        /*064c*/ 	.word	0x00001fe0


	//   ....[25]....
        /*0650*/ 	.word	0x00003720


	//   ....[26]....
        /*0654*/ 	.word	0x00003740


	//   ....[27]....
        /*0658*/ 	.word	0x00003770


	//   ....[28]....
        /*065c*/ 	.word	0x00003780


	//   ....[29]....
        /*0660*/ 	.word	0x00003790


	//   ....[30]....
        /*0664*/ 	.word	0x000037a0


	//   ....[31]....
        /*0668*/ 	.word	0x000037b0


	//   ....[32]....
        /*066c*/ 	.word	0x000037d0


	//   ....[33]....
        /*0670*/ 	.word	0x00003af0


	//   ....[34]....
        /*0674*/ 	.word	0x00003f30


	//   ....[35]....
        /*0678*/ 	.word	0x00004730


	//   ....[36]....
        /*067c*/ 	.word	0x00004750


	//   ....[37]....
        /*0680*/ 	.word	0x00004770


	//   ....[38]....
        /*0684*/ 	.word	0x00004790


	//   ....[39]....
        /*0688*/ 	.word	0x00006670


	//   ....[40]....
        /*068c*/ 	.word	0x00006690


	//   ....[41]....
        /*0690*/ 	.word	0x000066c0


	//   ....[42]....
        /*0694*/ 	.word	0x000066d0


	//   ....[43]....
        /*0698*/ 	.word	0x000066e0


	//   ....[44]....
        /*069c*/ 	.word	0x000066f0


	//   ....[45]....
        /*06a0*/ 	.word	0x00006820


	//   ....[46]....
        /*06a4*/ 	.word	0x00006830


	//   ....[47]....
        /*06a8*/ 	.word	0x00007f40


	//   ....[48]....
        /*06ac*/ 	.word	0x00007f60


	//   ....[49]....
        /*06b0*/ 	.word	0x00007f90


	//   ....[50]....
        /*06b4*/ 	.word	0x00007fa0


	//   ....[51]....
        /*06b8*/ 	.word	0x00007fb0


	//   ....[52]....
        /*06bc*/ 	.word	0x00007fc0


	//   ....[53]....
        /*06c0*/ 	.word	0x000080f0


	//   ....[54]....
        /*06c4*/ 	.word	0x00008100


	//   ....[55]....
        /*06c8*/ 	.word	0x00008310


	//   ....[56]....
        /*06cc*/ 	.word	0x00008750


	//   ....[57]....
        /*06d0*/ 	.word	0x00008f50


	//   ....[58]....
        /*06d4*/ 	.word	0x00008f70


	//   ....[59]....
        /*06d8*/ 	.word	0x00008f90


	//   ....[60]....
        /*06dc*/ 	.word	0x00008fb0


	//   ....[61]....
        /*06e0*/ 	.word	0x0000b360


	//   ....[62]....
        /*06e4*/ 	.word	0x0000b380


	//   ....[63]....
        /*06e8*/ 	.word	0x0000b3e0


	//   ....[64]....
        /*06ec*/ 	.word	0x0000b420


	//   ....[65]....
        /*06f0*/ 	.word	0x0000b440


	//   ....[66]....
        /*06f4*/ 	.word	0x0000b460


	//   ....[67]....
        /*06f8*/ 	.word	0x0000b480


	//   ....[68]....
        /*06fc*/ 	.word	0x0000b490


	//   ....[69]....
        /*0700*/ 	.word	0x0000cbe0


	//   ....[70]....
        /*0704*/ 	.word	0x0000cc00


	//   ....[71]....
        /*0708*/ 	.word	0x0000cc30


	//   ....[72]....
        /*070c*/ 	.word	0x0000cc50


	//   ....[73]....
        /*0710*/ 	.word	0x0000cc60


	//   ....[74]....
        /*0714*/ 	.word	0x0000cc70


	//   ....[75]....
        /*0718*/ 	.word	0x0000cc80


	//   ....[76]....
        /*071c*/ 	.word	0x0000cc90


	//   ....[77]....
        /*0720*/ 	.word	0x0000d2c0


	//   ....[78]....
        /*0724*/ 	.word	0x0000d2d0


	//   ....[79]....
        /*0728*/ 	.word	0x0000d300


	//   ....[80]....
        /*072c*/ 	.word	0x0000d310


	//   ....[81]....
        /*0730*/ 	.word	0x0000f460


	//   ....[82]....
        /*0734*/ 	.word	0x0000f4b0


	//   ....[83]....
        /*0738*/ 	.word	0x0000f4d0


	//   ....[84]....
        /*073c*/ 	.word	0x0000f4f0


	//   ....[85]....
        /*0740*/ 	.word	0x00010110


	//   ....[86]....
        /*0744*/ 	.word	0x00010480


	//   ....[87]....
        /*0748*/ 	.word	0x000104b0


	//   ....[88]....
        /*074c*/ 	.word	0x000104c0


	//   ....[89]....
        /*0750*/ 	.word	0x000104d0


	//   ....[90]....
        /*0754*/ 	.word	0x00010700


	//   ....[91]....
        /*0758*/ 	.word	0x00010710


	//   ....[92]....
        /*075c*/ 	.word	0x000107f0


	//   ....[93]....
        /*0760*/ 	.word	0x00010820


	//   ....[94]....
        /*0764*/ 	.word	0x000108e0


	//   ....[95]....
        /*0768*/ 	.word	0x00010910


	//   ....[96]....
        /*076c*/ 	.word	0x000109d0


	//   ....[97]....
        /*0770*/ 	.word	0x000109f0


	//   ....[98]....
        /*0774*/ 	.word	0x00010f40


	//   ....[99]....
        /*0778*/ 	.word	0x00010f60


	//   ....[100]....
        /*077c*/ 	.word	0x000110e0


	//   ....[101]....
        /*0780*/ 	.word	0x000110f0


	//   ....[102]....
        /*0784*/ 	.word	0x00011200


	//   ....[103]....
        /*0788*/ 	.word	0x00011220


	//   ....[104]....
        /*078c*/ 	.word	0x00011330


	//   ....[105]....
        /*0790*/ 	.word	0x00011340


	//   ....[106]....
        /*0794*/ 	.word	0x000114c0


	//   ....[107]....
        /*0798*/ 	.word	0x000115b0


	//   ....[108]....
        /*079c*/ 	.word	0x00011620


	//   ....[109]....
        /*07a0*/ 	.word	0x00011740


	//   ....[110]....
        /*07a4*/ 	.word	0x000117a0


	//   ....[111]....
        /*07a8*/ 	.word	0x000118e0


	//   ....[112]....
        /*07ac*/ 	.word	0x00011940


	//   ....[113]....
        /*07b0*/ 	.word	0x00011a80


	//   ....[114]....
        /*07b4*/ 	.word	0x00011ae0


	//   ....[115]....
        /*07b8*/ 	.word	0x00011b40


	//   ....[116]....
        /*07bc*/ 	.word	0x00011b90


	//   ....[117]....
        /*07c0*/ 	.word	0x000123d0


	//   ....[118]....
        /*07c4*/ 	.word	0x00012420


	//   ....[119]....
        /*07c8*/ 	.word	0x00012470


	//   ....[120]....
        /*07cc*/ 	.word	0x000124c0


	//   ....[121]....
        /*07d0*/ 	.word	0x00012530


	//   ....[122]....
        /*07d4*/ 	.word	0x000125a0


	//   ....[123]....
        /*07d8*/ 	.word	0x000126c0


	//   ....[124]....
        /*07dc*/ 	.word	0x00012720


	//   ....[125]....
        /*07e0*/ 	.word	0x00012860


	//   ....[126]....
        /*07e4*/ 	.word	0x000128c0


	//   ....[127]....
        /*07e8*/ 	.word	0x00012a00


	//   ....[128]....
        /*07ec*/ 	.word	0x00012a60


	//   ....[129]....
        /*07f0*/ 	.word	0x00012ad0


	//   ....[130]....
        /*07f4*/ 	.word	0x00012b40


	//   ....[131]....
        /*07f8*/ 	.word	0x00012c60


	//   ....[132]....
        /*07fc*/ 	.word	0x00012cc0


	//   ....[133]....
        /*0800*/ 	.word	0x00012e00


	//   ....[134]....
        /*0804*/ 	.word	0x00012e60


	//   ....[135]....
        /*0808*/ 	.word	0x00012fa0


	//   ....[136]....
        /*080c*/ 	.word	0x00013000


	//   ....[137]....
        /*0810*/ 	.word	0x00013070


	//   ....[138]....
        /*0814*/ 	.word	0x000130e0


	//   ....[139]....
        /*0818*/ 	.word	0x00013920


	//   ....[140]....
        /*081c*/ 	.word	0x00013960


	//   ....[141]....
        /*0820*/ 	.word	0x000139b0


	//   ....[142]....
        /*0824*/ 	.word	0x000139f0


	//   ....[143]....
        /*0828*/ 	.word	0x00013a40


	//   ....[144]....
        /*082c*/ 	.word	0x00013aa0


	//   ....[145]....
        /*0830*/ 	.word	0x00013b10


	//   ....[146]....
        /*0834*/ 	.word	0x00013c20


	//   ....[147]....
        /*0838*/ 	.word	0x00013c80


	//   ....[148]....
        /*083c*/ 	.word	0x00013d90


	//   ....[149]....
        /*0840*/ 	.word	0x00013df0


	//   ....[150]....
        /*0844*/ 	.word	0x00013f00


	//   ....[151]....
        /*0848*/ 	.word	0x00013f60


	//   ....[152]....
        /*084c*/ 	.word	0x00013fb0


	//   ....[153]....
        /*0850*/ 	.word	0x00013ff0


	//   ....[154]....
        /*0854*/ 	.word	0x00014040


	//   ....[155]....
        /*0858*/ 	.word	0x00014080


	//   ....[156]....
        /*085c*/ 	.word	0x000140d0


	//   ....[157]....
        /*0860*/ 	.word	0x00014130


	//   ....[158]....
        /*0864*/ 	.word	0x00014180


	//   ....[159]....
        /*0868*/ 	.word	0x000141d0


	//   ....[160]....
        /*086c*/ 	.word	0x00014240


	//   ....[161]....
        /*0870*/ 	.word	0x000142b0


	//   ....[162]....
        /*0874*/ 	.word	0x00014320


	//   ....[163]....
        /*0878*/ 	.word	0x00014380


	//   ....[164]....
        /*087c*/ 	.word	0x000143f0


	//   ....[165]....
        /*0880*/ 	.word	0x00014460


	//   ....[166]....
        /*0884*/ 	.word	0x000144d0


	//   ....[167]....
        /*0888*/ 	.word	0x00014530


	//   ....[168]....
        /*088c*/ 	.word	0x000145a0


	//----- nvinfo : EIATTR_EXIT_INSTR_OFFSETS
	.align		4
.L_386:
        /*0890*/ 	.byte	0x04, 0x1c
        /*0892*/ 	.short	(.L_388 - .L_387)


	//   ....[0]....
.L_387:
        /*0894*/ 	.word	0x000000a0


	//   ....[1]....
        /*0898*/ 	.word	0x00011560


	//----- nvinfo : EIATTR_MAX_THREADS
	.align		4
.L_388:
        /*089c*/ 	.byte	0x04, 0x05
        /*089e*/ 	.short	(.L_390 - .L_389)
.L_389:
        /*08a0*/ 	.word	0x00000100
        /*08a4*/ 	.word	0x00000001
        /*08a8*/ 	.word	0x00000001


	//----- nvinfo : EIATTR_CRS_STACK_SIZE
	.align		4
.L_390:
        /*08ac*/ 	.byte	0x04, 0x1e
        /*08ae*/ 	.short	(.L_392 - .L_391)
.L_391:
        /*08b0*/ 	.word	0x00000000
.L_392:


//--------------------- .nv.info._ZN7cutlass13device_kernelIN5flash19enable_sm80_to_sm89INS1_16FlashAttnFwdSm80INS1_25CollectiveMainloopFwdSm80ILi8ELi1ELb1EN4cute5tupleIJNS5_1CILi128EEES8_S8_EEELi128ENS_6half_tEfNS_4arch4Sm80ELb1ELb0ELb1ELb1ELb1ELb0ELb1ELb0EEENS1_21CollectiveEpilogueFwdIS9_NS6_IJNS7_ILi1EEESF_SF_EEESA_SC_Li256ELb1ELb1ELb0ELb0EEENS1_19SingleTileSchedulerILb1ELb0ELb1ELi128EEEEEEEEEvNT_6ParamsE --------------------------
	.section	.nv.info._ZN7cutlass13device_kernelIN5flash19enable_sm80_to_sm89INS1_16FlashAttnFwdSm80INS1_25CollectiveMainloopFwdSm80ILi8ELi1ELb1EN4cute5tupleIJNS5_1CILi128EEES8_S8_EEELi128ENS_6half_tEfNS_4arch4Sm80ELb1ELb0ELb1ELb1ELb1ELb0ELb1ELb0EEENS1_21CollectiveEpilogueFwdIS9_NS6_IJNS7_ILi1EEESF_SF_EEESA_SC_Li256ELb1ELb1ELb0ELb0EEENS1_19SingleTileSchedulerILb1ELb0ELb1ELi128EEEEEEEEEvNT_6ParamsE,"",@"SHT_CUDA_INFO"
	.sectionflags	@""
	.align	4


	//----- nvinfo : EIATTR_CUDA_API_VERSION
	.align		4
        /*0000*/ 	.byte	0x04, 0x37
        /*0002*/ 	.short	(.L_394 - .L_393)
.L_393:
        /*0004*/ 	.word	0x00000082


	//----- nvinfo : EIATTR_SW2861232_WAR
	.align		4
.L_394:
        /*0008*/ 	.byte	0x01, 0x35
	.zero		2


	//----- nvinfo : EIATTR_PARAM_CBANK
	.align		4
        /*000c*/ 	.byte	0x04, 0x0a
        /*000e*/ 	.short	(.L_396 - .L_395)
	.align		4
.L_395:
        /*0010*/ 	.word	index@(.nv.constant0._ZN7cutlass13device_kernelIN5flash19enable_sm80_to_sm89INS1_16FlashAttnFwdSm80INS1_25CollectiveMainloopFwdSm80ILi8ELi1ELb1EN4cute5tupleIJNS5_1CILi128EEES8_S8_EEELi128ENS_6half_tEfNS_4arch4Sm80ELb1ELb0ELb1ELb1ELb1ELb0ELb1ELb0EEENS1_21CollectiveEpilogueFwdIS9_NS6_IJNS7_ILi1EEESF_SF_EEESA_SC_Li256ELb1ELb1ELb0ELb0EEENS1_19SingleTileSchedulerILb1ELb0ELb1ELi128EEEEEEEEEvNT_6ParamsE)
        /*0014*/ 	.short	0x0160
        /*0016*/ 	.short	0x0418


	//----- nvinfo : EIATTR_CBANK_PARAM_SIZE
	.align		4
.L_396:
        /*0018*/ 	.byte	0x03, 0x19
        /*001a*/ 	.short	0x0418


	//----- nvinfo : EIATTR_KPARAM_INFO
	.align		4
        /*001c*/ 	.byte	0x04, 0x17
        /*001e*/ 	.short	(.L_398 - .L_397)
.L_397:
        /*0020*/ 	.word	0x00000000
        /*0024*/ 	.short	0x0000
        /*0026*/ 	.short	0x0000
        /*0028*/ 	.byte	0x00, 0xf0, 0x61, 0x10


	//----- nvinfo : EIATTR_MAXREG_COUNT
	.align		4
.L_398:
        /*002c*/ 	.byte	0x03, 0x1b
        /*002e*/ 	.short	0x00ff


	//----- nvinfo : EIATTR_NUM_BARRIERS
	.align		4
        /*0030*/ 	.byte	0x02, 0x4c
        /*0032*/ 	.byte	0x02
	.zero		1


	//----- nvinfo : EIATTR_ANNOTATIONS
	.align		4
        /*0034*/ 	.byte	0x04, 0x55
        /*0036*/ 	.short	(.L_400 - .L_399)


	//   ....[0]....
.L_399:
        /* <DEDUP_REMOVED lines=36> */


	//----- nvinfo : EIATTR_MERCURY_ISA_VERSION
	.align		4
.L_400:
        /*0268*/ 	.byte	0x03, 0x5f
        /*026a*/ 	.short	0x0000


	//----- nvinfo : EIATTR_COOP_GROUP_MASK_REGIDS
	.align		4
        /*026c*/ 	.byte	0x04, 0x29
        /*026e*/ 	.short	(.L_402 - .L_401)


	//   ....[0]....
.L_401:
        /*0270*/ 	.word	0xffffffff


	//   ....[1]....
        /*0274*/ 	.word	0xffffffff


	//   ....[2]....
        /*0278*/ 	.word	0xffffffff


	//   ....[3]....
        /*027c*/ 	.word	0xffffffff


	//   ....[4]....
        /*0280*/ 	.word	0xffffffff


	//   ....[5]....
        /*0284*/ 	.word	0xffffffff


	//   ....[6]....
        /*0288*/ 	.word	0xffffffff


	//   ....[7]....
        /*028c*/ 	.word	0xffffffff


	//   ....[8]....
        /*0290*/ 	.word	0xffffffff


	//   ....[9]....
        /*0294*/ 	.word	0xffffffff


	//   ....[10]....
        /*0298*/ 	.word	0xffffffff


	//   ....[11]....
        /*029c*/ 	.word	0xffffffff


	//   ....[12]....
        /*02a0*/ 	.word	0xffffffff


	//   ....[13]....
        /*02a4*/ 	.word	0xffffffff


	//   ....[14]....
        /*02a8*/ 	.word	0xffffffff


	//   ....[15]....
        /*02ac*/ 	.word	0xffffffff


	//   ....[16]....
        /*02b0*/ 	.word	0xffffffff


	//   ....[17]....
        /*02b4*/ 	.word	0xffffffff


	//   ....[18]....
        /*02b8*/ 	.word	0xffffffff


	//   ....[19]....
        /*02bc*/ 	.word	0xffffffff


	//   ....[20]....
        /*02c0*/ 	.word	0xffffffff


	//   ....[21]....
        /*02c4*/ 	.word	0xffffffff


	//   ....[22]....
        /*02c8*/ 	.word	0xffffffff


	//   ....[23]....
        /*02cc*/ 	.word	0xffffffff


	//   ....[24]....
        /*02d0*/ 	.word	0xffffffff


	//   ....[25]....
        /*02d4*/ 	.word	0xffffffff


	//   ....[26]....
        /*02d8*/ 	.word	0xffffffff


	//   ....[27]....
        /*02dc*/ 	.word	0xffffffff


	//   ....[28]....
        /*02e0*/ 	.word	0xffffffff


	//   ....[29]....
        /*02e4*/ 	.word	0xffffffff


	//   ....[30]....
        /*02e8*/ 	.word	0xffffffff


	//   ....[31]....
        /*02ec*/ 	.word	0xffffffff


	//   ....[32]....
        /*02f0*/ 	.word	0xffffffff


	//   ....[33]....
        /*02f4*/ 	.word	0xffffffff


	//   ....[34]....
        /*02f8*/ 	.word	0xffffffff


	//   ....[35]....
        /*02fc*/ 	.word	0xffffffff


	//   ....[36]....
        /*0300*/ 	.word	0xffffffff


	//   ....[37]....
        /*0304*/ 	.word	0xffffffff


	//   ....[38]....
        /*0308*/ 	.word	0xffffffff


	//   ....[39]....
        /*030c*/ 	.word	0xffffffff


	//   ....[40]....
        /*0310*/ 	.word	0xffffffff


	//   ....[41]....
        /*0314*/ 	.word	0xffffffff


	//   ....[42]....
        /*0318*/ 	.word	0xffffffff


	//   ....[43]....
        /*031c*/ 	.word	0xffffffff


	//   ....[44]....
        /*0320*/ 	.word	0xffffffff


	//   ....[45]....
        /*0324*/ 	.word	0xffffffff


	//   ....[46]....
        /*0328*/ 	.word	0xffffffff


	//   ....[47]....
        /*032c*/ 	.word	0xffffffff


	//   ....[48]....
        /*0330*/ 	.word	0xffffffff


	//   ....[49]....
        /*0334*/ 	.word	0xffffffff


	//   ....[50]....
        /*0338*/ 	.word	0xffffffff


	//   ....[51]....
        /*033c*/ 	.word	0xffffffff


	//   ....[52]....
        /*0340*/ 	.word	0xffffffff


	//   ....[53]....
        /*0344*/ 	.word	0xffffffff


	//   ....[54]....
        /*0348*/ 	.word	0xffffffff


	//   ....[55]....
        /*034c*/ 	.word	0xffffffff


	//   ....[56]....
        /*0350*/ 	.word	0xffffffff


	//   ....[57]....
        /*0354*/ 	.word	0xffffffff


	//   ....[58]....
        /*0358*/ 	.word	0xffffffff


	//   ....[59]....
        /*035c*/ 	.word	0xffffffff


	//   ....[60]....
        /*0360*/ 	.word	0xffffffff


	//   ....[61]....
        /*0364*/ 	.word	0xffffffff


	//   ....[62]....
        /*0368*/ 	.word	0xffffffff


	//   ....[63]....
        /*036c*/ 	.word	0xffffffff


	//   ....[64]....
        /*0370*/ 	.word	0xffffffff


	//   ....[65]....
        /*0374*/ 	.word	0xffffffff


	//   ....[66]....
        /*0378*/ 	.word	0xffffffff


	//   ....[67]....
        /*037c*/ 	.word	0xffffffff


	//   ....[68]....
        /*0380*/ 	.word	0xffffffff


	//   ....[69]....
        /*0384*/ 	.word	0xffffffff


	//   ....[70]....
        /*0388*/ 	.word	0xffffffff


	//   ....[71]....
        /*038c*/ 	.word	0xffffffff


	//   ....[72]....
        /*0390*/ 	.word	0xffffffff


	//   ....[73]....
        /*0394*/ 	.word	0xffffffff


	//   ....[74]....
        /*0398*/ 	.word	0xffffffff


	//   ....[75]....
        /*039c*/ 	.word	0xffffffff


	//   ....[76]....
        /*03a0*/ 	.word	0xffffffff


	//   ....[77]....
        /*03a4*/ 	.word	0xffffffff


	//   ....[78]....
        /*03a8*/ 	.word	0xffffffff


	//   ....[79]....
        /*03ac*/ 	.word	0xffffffff


	//   ....[80]....
        /*03b0*/ 	.word	0xffffffff


	//   ....[81]....
        /*03b4*/ 	.word	0xffffffff


	//   ....[82]....
        /*03b8*/ 	.word	0xffffffff


	//   ....[83]....
        /*03bc*/ 	.word	0xffffffff


	//   ....[84]....
        /*03c0*/ 	.word	0xffffffff


	//   ....[85]....
        /*03c4*/ 	.word	0xffffffff


	//   ....[86]....
        /*03c8*/ 	.word	0xffffffff


	//   ....[87]....
        /*03cc*/ 	.word	0xffffffff


	//   ....[88]....
        /*03d0*/ 	.word	0xffffffff


	//   ....[89]....
        /*03d4*/ 	.word	0xffffffff


	//   ....[90]....
        /*03d8*/ 	.word	0xffffffff


	//   ....[91]....
        /*03dc*/ 	.word	0xffffffff


	//   ....[92]....
        /*03e0*/ 	.word	0xffffffff


	//   ....[93]....
        /*03e4*/ 	.word	0xffffffff


	//   ....[94]....
        /*03e8*/ 	.word	0xffffffff


	//   ....[95]....
        /*03ec*/ 	.word	0xffffffff


	//   ....[96]....
        /*03f0*/ 	.word	0xffffffff


	//   ....[97]....
        /*03f4*/ 	.word	0xffffffff


	//   ....[98]....
        /*03f8*/ 	.word	0xffffffff


	//   ....[99]....
        /*03fc*/ 	.word	0xffffffff


	//   ....[100]....
        /*0400*/ 	.word	0xffffffff


	//   ....[101]....
        /*0404*/ 	.word	0xffffffff


	//   ....[102]....
        /*0408*/ 	.word	0xffffffff


	//   ....[103]....
        /*040c*/ 	.word	0xffffffff


	//   ....[104]....
        /*0410*/ 	.word	0xffffffff


	//----- nvinfo : EIATTR_COOP_GROUP_INSTR_OFFSETS
	.align		4
.L_402:
        /*0414*/ 	.byte	0x04, 0x28
        /*0416*/ 	.short	(.L_404 - .L_403)


	//   ....[0]....
.L_403:
        /*0418*/ 	.word	0x000000a0


	//   ....[1]....
        /*041c*/ 	.word	0x000012b0


	//   ....[2]....
        /*0420*/ 	.word	0x000012f0


	//   ....[3]....
        /*0424*/ 	.word	0x00001330


	//   ....[4]....
        /*0428*/ 	.word	0x000013f0


	//   ....[5]....
        /*042c*/ 	.word	0x00001480


	//   ....[6]....
        /*0430*/ 	.word	0x00001530


	//   ....[7]....
        /*0434*/ 	.word	0x00001570


	//   ....[8]....
        /*0438*/ 	.word	0x000015a0


	//   ....[9]....
        /*043c*/ 	.word	0x00001810


	//   ....[10]....
        /*0440*/ 	.word	0x00001830


	//   ....[11]....
        /*0444*/ 	.word	0x00001840


	//   ....[12]....
        /*0448*/ 	.word	0x00001850


	//   ....[13]....
        /*044c*/ 	.word	0x00001860


	//   ....[14]....
        /*0450*/ 	.word	0x00001870


	//   ....[15]....
        /*0454*/ 	.word	0x00001880


	//   ....[16]....
        /*0458*/ 	.word	0x00001890


	//   ....[17]....
        /*045c*/ 	.word	0x00001f70


	//   ....[18]....
        /*0460*/ 	.word	0x00001f90


	//   ....[19]....
        /*0464*/ 	.word	0x00001fb0


	//   ....[20]....
        /*0468*/ 	.word	0x00001fc0


	//   ....[21]....
        /*046c*/ 	.word	0x00001fe0


	//   ....[22]....
        /*0470*/ 	.word	0x00001ff0


	//   ....[23]....
        /*0474*/ 	.word	0x00002020


	//   ....[24]....
        /*0478*/ 	.word	0x00002040


	//   ....[25]....
        /*047c*/ 	.word	0x000030b0


	//   ....[26]....
        /*0480*/ 	.word	0x000030d0


	//   ....[27]....
        /*0484*/ 	.word	0x000030e0


	//   ....[28]....
        /*0488*/ 	.word	0x000030f0


	//   ....[29]....
        /*048c*/ 	.word	0x00003100


	//   ....[30]....
        /*0490*/ 	.word	0x00003110


	//   ....[31]....
        /*0494*/ 	.word	0x00003120


	//   ....[32]....
        /*0498*/ 	.word	0x00003150


	//   ....[33]....
        /*049c*/ 	.word	0x000036b0


	//   ....[34]....
        /*04a0*/ 	.word	0x000036e0


	//   ....[35]....
        /*04a4*/ 	.word	0x00004500


	//   ....[36]....
        /*04a8*/ 	.word	0x00004af0


	//   ....[37]....
        /*04ac*/ 	.word	0x00004b00


	//   ....[38]....
        /*04b0*/ 	.word	0x00004b30


	//   ....[39]....
        /*04b4*/ 	.word	0x00006920


	//   ....[40]....
        /*04b8*/ 	.word	0x00006940


	//   ....[41]....
        /*04bc*/ 	.word	0x00006950


	//   ....[42]....
        /*04c0*/ 	.word	0x00006960


	//   ....[43]....
        /*04c4*/ 	.word	0x00006970


	//   ....[44]....
        /*04c8*/ 	.word	0x00006980


	//   ....[45]....
        /*04cc*/ 	.word	0x00006990


	//   ....[46]....
        /*04d0*/ 	.word	0x000069a0


	//   ....[47]....
        /*04d4*/ 	.word	0x000080d0


	//   ....[48]....
        /*04d8*/ 	.word	0x000080f0


	//   ....[49]....
        /*04dc*/ 	.word	0x00008110


	//   ....[50]....
        /*04e0*/ 	.word	0x00008120


	//   ....[51]....
        /*04e4*/ 	.word	0x00008130


	//   ....[52]....
        /*04e8*/ 	.word	0x00008140


	//   ....[53]....
        /*04ec*/ 	.word	0x00008150


	//   ....[54]....
        /*04f0*/ 	.word	0x00008180


	//   ....[55]....
        /*04f4*/ 	.word	0x000083d0


	//   ....[56]....
        /*04f8*/ 	.word	0x00008400


	//   ....[57]....
        /*04fc*/ 	.word	0x00009040


	//   ....[58]....
        /*0500*/ 	.word	0x00009050


	//   ....[59]....
        /*0504*/ 	.word	0x00009070


	//   ....[60]....
        /*0508*/ 	.word	0x00009090


	//   ....[61]....
        /*050c*/ 	.word	0x0000b2a0


	//   ....[62]....
        /*0510*/ 	.word	0x0000b2b0


	//   ....[63]....
        /*0514*/ 	.word	0x0000b2c0


	//   ....[64]....
        /*0518*/ 	.word	0x0000b2d0


	//   ....[65]....
        /*051c*/ 	.word	0x0000b2e0


	//   ....[66]....
        /*0520*/ 	.word	0x0000b2f0


	//   ....[67]....
        /*0524*/ 	.word	0x0000b300


	//   ....[68]....
        /*0528*/ 	.word	0x0000b330


	//   ....[69]....
        /*052c*/ 	.word	0x0000b730


	//   ....[70]....
        /*0530*/ 	.word	0x0000b750


	//   ....[71]....
        /*0534*/ 	.word	0x0000b770


	//   ....[72]....
        /*0538*/ 	.word	0x0000b880


	//   ....[73]....
        /*053c*/ 	.word	0x0000b890


	//   ....[74]....
        /*0540*/ 	.word	0x0000b8a0


	//   ....[75]....
        /*0544*/ 	.word	0x0000b8c0


	//   ....[76]....
        /*0548*/ 	.word	0x0000b8f0


	//   ....[77]....
        /*054c*/ 	.word	0x0000d1d0


	//   ....[78]....
        /*0550*/ 	.word	0x0000d1f0


	//   ....[79]....
        /*0554*/ 	.word	0x0000d210


	//   ....[80]....
        /*0558*/ 	.word	0x0000d230


	//   ....[81]....
        /*055c*/ 	.word	0x0000f1a0


	//   ....[82]....
        /*0560*/ 	.word	0x0000f1b0


	//   ....[83]....
        /*0564*/ 	.word	0x0000f1f0


	//   ....[84]....
        /*0568*/ 	.word	0x0000f200


	//   ....[85]....
        /*056c*/ 	.word	0x00010480


	//   ....[86]....
        /*0570*/ 	.word	0x000104c0


	//   ....[87]....
        /*0574*/ 	.word	0x00010500


	//   ....[88]....
        /*0578*/ 	.word	0x00010540


	//   ....[89]....
        /*057c*/ 	.word	0x00010730


	//   ....[90]....
        /*0580*/ 	.word	0x00010740


	//   ....[91]....
        /*0584*/ 	.word	0x00010830


	//   ....[92]....
        /*0588*/ 	.word	0x00010860


	//   ....[93]....
        /*058c*/ 	.word	0x00010930


	//   ....[94]....
        /*0590*/ 	.word	0x00010960


	//   ....[95]....
        /*0594*/ 	.word	0x00010a30


	//   ....[96]....
        /*0598*/ 	.word	0x00010a50


	//   ....[97]....
        /*059c*/ 	.word	0x00011300


	//   ....[98]....
        /*05a0*/ 	.word	0x00011310


	//   ....[99]....
        /*05a4*/ 	.word	0x000113e0


	//   ....[100]....
        /*05a8*/ 	.word	0x00011410


	//   ....[101]....
        /*05ac*/ 	.word	0x000114e0


	//   ....[102]....
        /*05b0*/ 	.word	0x00011510


	//   ....[103]....
        /*05b4*/ 	.word	0x000115e0


	//   ....[104]....
        /*05b8*/ 	.word	0x00011600


	//----- nvinfo : EIATTR_EXIT_INSTR_OFFSETS
	.align		4
.L_404:
        /*05bc*/ 	.byte	0x04, 0x1c
        /*05be*/ 	.short	(.L_406 - .L_405)


	//   ....[0]....
.L_405:
        /*05c0*/ 	.word	0x00000450


	//   ....[1]....
        /*05c4*/ 	.word	0x00010a60


	//   ....[2]....
        /*05c8*/ 	.word	0x00010ab0


	//   ....[3]....
        /*05cc*/ 	.word	0x00010b10


	//   ....[4]....
        /*05d0*/ 	.word	0x00011610


	//   ....[5]....
        /*05d4*/ 	.word	0x00011660


	//   ....[6]....
        /*05d8*/ 	.word	0x000116c0


	//----- nvinfo : EIATTR_CTAIDZ_USED
	.align		4
.L_406:
        /*05dc*/ 	.byte	0x01, 0x04
	.zero		2


	//----- nvinfo : EIATTR_MAX_THREADS
	.align		4
        /*05e0*/ 	.byte	0x04, 0x05
        /*05e2*/ 	.short	(.L_408 - .L_407)
.L_407:
        /*05e4*/ 	.word	0x00000100
        /*05e8*/ 	.word	0x00000001
        /*05ec*/ 	.word	0x00000001


	//----- nvinfo : EIATTR_CRS_STACK_SIZE
	.align		4
.L_408:
        /*05f0*/ 	.byte	0x04, 0x1e
        /*05f2*/ 	.short	(.L_410 - .L_409)
.L_409:
        /*05f4*/ 	.word	0x00000000
.L_410:


//--------------------- .nv.info._ZN7cutlass13device_kernelIN5flash19enable_sm80_to_sm89INS1_16FlashAttnFwdSm80INS1_25CollectiveMainloopFwdSm80ILi8ELi1ELb1EN4cute5tupleIJNS5_1CILi128EEES8_S8_EEELi128ENS_6half_tEfNS_4arch4Sm80ELb1ELb0ELb1ELb1ELb1ELb1ELb1ELb0EEENS1_21CollectiveEpilogueFwdIS9_NS6_IJNS7_ILi1EEESF_SF_EEESA_SC_Li256ELb1ELb1ELb0ELb0EEENS1_19SingleTileSchedulerILb1ELb0ELb1ELi128EEEEEEEEEvNT_6ParamsE --------------------------
	.section	.nv.info._ZN7cutlass13device_kernelIN5flash19enable_sm80_to_sm89INS1_16FlashAttnFwdSm80INS1_25CollectiveMainloopFwdSm80ILi8ELi1ELb1EN4cute5tupleIJNS5_1CILi128EEES8_S8_EEELi128ENS_6half_tEfNS_4arch4Sm80ELb1ELb0ELb1ELb1ELb1ELb1ELb1ELb0EEENS1_21CollectiveEpilogueFwdIS9_NS6_IJNS7_ILi1EEESF_SF_EEESA_SC_Li256ELb1ELb1ELb0ELb0EEENS1_19SingleTileSchedulerILb1ELb0ELb1ELi128EEEEEEEEEvNT_6ParamsE,"",@"SHT_CUDA_INFO"
	.sectionflags	@""
	.align	4


	//----- nvinfo : EIATTR_CUDA_API_VERSION
	.align		4
        /*0000*/ 	.byte	0x04, 0x37
        /*0002*/ 	.short	(.L_412 - .L_411)
.L_411:
        /*0004*/ 	.word	0x00000082


	//----- nvinfo : EIATTR_SW2861232_WAR
	.align		4
.L_412:
        /*0008*/ 	.byte	0x01, 0x35
	.zero		2


	//----- nvinfo : EIATTR_PARAM_CBANK
	.align		4
        /*000c*/ 	.byte	0x04, 0x0a
        /*000e*/ 	.short	(.L_414 - .L_413)
	.align		4
.L_413:
        /*0010*/ 	.word	index@(.nv.constant0._ZN7cutlass13device_kernelIN5flash19enable_sm80_to_sm89INS1_16FlashAttnFwdSm80INS1_25CollectiveMainloopFwdSm80ILi8ELi1ELb1EN4cute5tupleIJNS5_1CILi128EEES8_S8_EEELi128ENS_6half_tEfNS_4arch4Sm80ELb1ELb0ELb1ELb1ELb1ELb1ELb1ELb0EEENS1_21CollectiveEpilogueFwdIS9_NS6_IJNS7_ILi1EEESF_SF_EEESA_SC_Li256ELb1ELb1ELb0ELb0EEENS1_19SingleTileSchedulerILb1ELb0ELb1ELi128EEEEEEEEEvNT_6ParamsE)
        /*0014*/ 	.short	0x0160
        /*0016*/ 	.short	0x0418


	//----- nvinfo : EIATTR_CBANK_PARAM_SIZE
	.align		4
.L_414:
        /*0018*/ 	.byte	0x03, 0x19
        /*001a*/ 	.short	0x0418


	//----- nvinfo : EIATTR_KPARAM_INFO
	.align		4
        /*001c*/ 	.byte	0x04, 0x17
        /*001e*/ 	.short	(.L_416 - .L_415)
.L_415:
        /*0020*/ 	.word	0x00000000
        /*0024*/ 	.short	0x0000
        /*0026*/ 	.short	0x0000
        /*0028*/ 	.byte	0x00, 0xf0, 0x61, 0x10


	//----- nvinfo : EIATTR_MAXREG_COUNT
	.align		4
.L_416:
        /*002c*/ 	.byte	0x03, 0x1b
        /*002e*/ 	.short	0x00ff


	//----- nvinfo : EIATTR_NUM_BARRIERS
	.align		4
        /*0030*/ 	.byte	0x02, 0x4c
        /*0032*/ 	.byte	0x02
	.zero		1


	//----- nvinfo : EIATTR_ANNOTATIONS
	.align		4
        /*0034*/ 	.byte	0x04, 0x55
        /*0036*/ 	.short	(.L_418 - .L_417)


	//   ....[0]....
.L_417:
        /* <DEDUP_REMOVED lines=26> */


	//----- nvinfo : EIATTR_MERCURY_ISA_VERSION
	.align		4
.L_418:
        /*01c0*/ 	.byte	0x03, 0x5f
        /*01c2*/ 	.short	0x0000


	//----- nvinfo : EIATTR_COOP_GROUP_MASK_REGIDS
	.align		4
        /*01c4*/ 	.byte	0x04, 0x29
        /*01c6*/ 	.short	(.L_420 - .L_419)


	//   ....[0]....
.L_419:
        /*01c8*/ 	.word	0xffffffff


	//   ....[1]....
        /*01cc*/ 	.word	0xffffffff


	//   ....[2]....
        /*01d0*/ 	.word	0xffffffff


	//   ....[3]....
        /*01d4*/ 	.word	0xffffffff


	//   ....[4]....
        /*01d8*/ 	.word	0xffffffff


	//   ....[5]....
        /*01dc*/ 	.word	0xffffffff


	//   ....[6]....
        /*01e0*/ 	.word	0xffffffff


	//   ....[7]....
        /*01e4*/ 	.word	0xffffffff


	//   ....[8]....
        /*01e8*/ 	.word	0xffffffff


	//   ....[9]....
        /*01ec*/ 	.word	0xffffffff


	//   ....[10]....
        /*01f0*/ 	.word	0xffffffff


	//   ....[11]....
        /*01f4*/ 	.word	0xffffffff


	//   ....[12]....
        /*01f8*/ 	.word	0xffffffff


	//   ....[13]....
        /*01fc*/ 	.word	0xffffffff


	//   ....[14]....
        /*0200*/ 	.word	0xffffffff


	//   ....[15]....
        /*0204*/ 	.word	0xffffffff


	//   ....[16]....
        /*0208*/ 	.word	0xffffffff


	//   ....[17]....
        /*020c*/ 	.word	0xffffffff


	//   ....[18]....
        /*0210*/ 	.word	0xffffffff


	//   ....[19]....
        /*0214*/ 	.word	0xffffffff


	//   ....[20]....
        /*0218*/ 	.word	0xffffffff


	//   ....[21]....
        /*021c*/ 	.word	0xffffffff


	//   ....[22]....
        /*0220*/ 	.word	0xffffffff


	//   ....[23]....
        /*0224*/ 	.word	0xffffffff


	//   ....[24]....
        /*0228*/ 	.word	0xffffffff


	//   ....[25]....
        /*022c*/ 	.word	0xffffffff


	//   ....[26]....
        /*0230*/ 	.word	0xffffffff


	//   ....[27]....
        /*0234*/ 	.word	0xffffffff


	//   ....[28]....
        /*0238*/ 	.word	0xffffffff


	//   ....[29]....
        /*023c*/ 	.word	0xffffffff


	//   ....[30]....
        /*0240*/ 	.word	0xffffffff


	//   ....[31]....
        /*0244*/ 	.word	0xffffffff


	//   ....[32]....
        /*0248*/ 	.word	0xffffffff


	//   ....[33]....
        /*024c*/ 	.word	0xffffffff


	//   ....[34]....
        /*0250*/ 	.word	0xffffffff


	//   ....[35]....
        /*0254*/ 	.word	0xffffffff


	//   ....[36]....
        /*0258*/ 	.word	0xffffffff


	//   ....[37]....
        /*025c*/ 	.word	0xffffffff


	//   ....[38]....
        /*0260*/ 	.word	0xffffffff


	//   ....[39]....
        /*0264*/ 	.word	0xffffffff


	//   ....[40]....
        /*0268*/ 	.word	0xffffffff


	//   ....[41]....
        /*026c*/ 	.word	0xffffffff


	//   ....[42]....
        /*0270*/ 	.word	0xffffffff


	//   ....[43]....
        /*0274*/ 	.word	0xffffffff


	//   ....[44]....
        /*0278*/ 	.word	0xffffffff


	//   ....[45]....
        /*027c*/ 	.word	0xffffffff


	//   ....[46]....
        /*0280*/ 	.word	0xffffffff


	//   ....[47]....
        /*0284*/ 	.word	0xffffffff


	//   ....[48]....
        /*0288*/ 	.word	0xffffffff


	//   ....[49]....
        /*028c*/ 	.word	0xffffffff


	//   ....[50]....
        /*0290*/ 	.word	0xffffffff


	//   ....[51]....
        /*0294*/ 	.word	0xffffffff


	//   ....[52]....
        /*0298*/ 	.word	0xffffffff


	//   ....[53]....
        /*029c*/ 	.word	0xffffffff


	//   ....[54]....
        /*02a0*/ 	.word	0xffffffff


	//   ....[55]....
        /*02a4*/ 	.word	0xffffffff


	//   ....[56]....
        /*02a8*/ 	.word	0xffffffff


	//   ....[57]....
        /*02ac*/ 	.word	0xffffffff


	//   ....[58]....
        /*02b0*/ 	.word	0xffffffff


	//   ....[59]....
        /*02b4*/ 	.word	0xffffffff


	//   ....[60]....
        /*02b8*/ 	.word	0xffffffff


	//   ....[61]....
        /*02bc*/ 	.word	0xffffffff


	//   ....[62]....
        /*02c0*/ 	.word	0xffffffff


	//   ....[63]....
        /*02c4*/ 	.word	0xffffffff


	//   ....[64]....
        /*02c8*/ 	.word	0xffffffff


	//   ....[65]....
        /*02cc*/ 	.word	0xffffffff


	//   ....[66]....
        /*02d0*/ 	.word	0xffffffff


	//   ....[67]....
        /*02d4*/ 	.word	0xffffffff


	//   ....[68]....
        /*02d8*/ 	.word	0xffffffff


	//   ....[69]....
        /*02dc*/ 	.word	0xffffffff


	//   ....[70]....
        /*02e0*/ 	.word	0xffffffff


	//   ....[71]....
        /*02e4*/ 	.word	0xffffffff


	//   ....[72]....
        /*02e8*/ 	.word	0xffffffff


	//   ....[73]....
        /*02ec*/ 	.word	0xffffffff


	//   ....[74]....
        /*02f0*/ 	.word	0xffffffff


	//   ....[75]....
        /*02f4*/ 	.word	0xffffffff


	//   ....[76]....
        /*02f8*/ 	.word	0xffffffff


	//   ....[77]....
        /*02fc*/ 	.word	0xffffffff


	//   ....[78]....
        /*0300*/ 	.word	0xffffffff


	//   ....[79]....
        /*0304*/ 	.word	0xffffffff


	//   ....[80]....
        /*0308*/ 	.word	0xffffffff


	//   ....[81]....
        /*030c*/ 	.word	0xffffffff


	//   ....[82]....
        /*0310*/ 	.word	0xffffffff


	//   ....[83]....
        /*0314*/ 	.word	0xffffffff


	//   ....[84]....
        /*0318*/ 	.word	0xffffffff


	//   ....[85]....
        /*031c*/ 	.word	0xffffffff


	//   ....[86]....
        /*0320*/ 	.word	0xffffffff


	//   ....[87]....
        /*0324*/ 	.word	0xffffffff


	//   ....[88]....
        /*0328*/ 	.word	0xffffffff


	//   ....[89]....
        /*032c*/ 	.word	0xffffffff


	//   ....[90]....
        /*0330*/ 	.word	0xffffffff


	//   ....[91]....
        /*0334*/ 	.word	0xffffffff


	//   ....[92]....
        /*0338*/ 	.word	0xffffffff


	//   ....[93]....
        /*033c*/ 	.word	0xffffffff


	//   ....[94]....
        /*0340*/ 	.word	0xffffffff


	//   ....[95]....
        /*0344*/ 	.word	0xffffffff


	//   ....[96]....
        /*0348*/ 	.word	0xffffffff


	//   ....[97]....
        /*034c*/ 	.word	0xffffffff


	//   ....[98]....
        /*0350*/ 	.word	0xffffffff


	//   ....[99]....
        /*0354*/ 	.word	0xffffffff


	//   ....[100]....
        /*0358*/ 	.word	0xffffffff


	//   ....[101]....
        /*035c*/ 	.word	0xffffffff


	//   ....[102]....
        /*0360*/ 	.word	0xffffffff


	//   ....[103]....
        /*0364*/ 	.word	0xffffffff


	//   ....[104]....
        /*0368*/ 	.word	0xffffffff


	//   ....[105]....
        /*036c*/ 	.word	0xffffffff


	//   ....[106]....
        /*0370*/ 	.word	0xffffffff


	//   ....[107]....
        /*0374*/ 	.word	0xffffffff


	//   ....[108]....
        /*0378*/ 	.word	0xffffffff


	//   ....[109]....
        /*037c*/ 	.word	0xffffffff


	//   ....[110]....
        /*0380*/ 	.word	0xffffffff


	//   ....[111]....
        /*0384*/ 	.word	0xffffffff


	//   ....[112]....
        /*0388*/ 	.word	0xffffffff


	//   ....[113]....
        /*038c*/ 	.word	0xffffffff


	//   ....[114]....
        /*0390*/ 	.word	0xffffffff


	//   ....[115]....
        /*0394*/ 	.word	0xffffffff


	//   ....[116]....
        /*0398*/ 	.word	0xffffffff


	//   ....[117]....
        /*039c*/ 	.word	0xffffffff


	//   ....[118]....
        /*03a0*/ 	.word	0xffffffff


	//   ....[119]....
        /*03a4*/ 	.word	0xffffffff


	//   ....[120]....
        /*03a8*/ 	.word	0xffffffff


	//   ....[121]....
        /*03ac*/ 	.word	0xffffffff


	//   ....[122]....
        /*03b0*/ 	.word	0xffffffff


	//   ....[123]....
        /*03b4*/ 	.word	0xffffffff


	//   ....[124]....
        /*03b8*/ 	.word	0xffffffff


	//   ....[125]....
        /*03bc*/ 	.word	0xffffffff


	//   ....[126]....
        /*03c0*/ 	.word	0xffffffff


	//   ....[127]....
        /*03c4*/ 	.word	0xffffffff


	//   ....[128]....
        /*03c8*/ 	.word	0xffffffff


	//   ....[129]....
        /*03cc*/ 	.word	0xffffffff


	//   ....[130]....
        /*03d0*/ 	.word	0xffffffff


	//   ....[131]....
        /*03d4*/ 	.word	0xffffffff


	//   ....[132]....
        /*03d8*/ 	.word	0xffffffff


	//   ....[133]....
        /*03dc*/ 	.word	0xffffffff


	//   ....[134]....
        /*03e0*/ 	.word	0xffffffff


	//   ....[135]....
        /*03e4*/ 	.word	0xffffffff


	//   ....[136]....
        /*03e8*/ 	.word	0xffffffff


	//   ....[137]....
        /*03ec*/ 	.word	0xffffffff


	//   ....[138]....
        /*03f0*/ 	.word	0xffffffff


	//   ....[139]....
        /*03f4*/ 	.word	0xffffffff


	//   ....[140]....
        /*03f8*/ 	.word	0xffffffff


	//   ....[141]....
        /*03fc*/ 	.word	0xffffffff


	//   ....[142]....
        /*0400*/ 	.word	0xffffffff


	//   ....[143]....
        /*0404*/ 	.word	0xffffffff


	//   ....[144]....
        /*0408*/ 	.word	0xffffffff


	//   ....[145]....
        /*040c*/ 	.word	0xffffffff


	//   ....[146]....
        /*0410*/ 	.word	0xffffffff


	//   ....[147]....
        /*0414*/ 	.word	0xffffffff


	//   ....[148]....
        /*0418*/ 	.word	0xffffffff


	//   ....[149]....
        /*041c*/ 	.word	0xffffffff


	//   ....[150]....
        /*0420*/ 	.word	0xffffffff


	//   ....[151]....
        /*0424*/ 	.word	0xffffffff


	//   ....[152]....
        /*0428*/ 	.word	0xffffffff


	//   ....[153]....
        /*042c*/ 	.word	0xffffffff


	//   ....[154]....
        /*0430*/ 	.word	0xffffffff


	//   ....[155]....
        /*0434*/ 	.word	0xffffffff


	//   ....[156]....
        /*0438*/ 	.word	0xffffffff


	//   ....[157]....
        /*043c*/ 	.word	0xffffffff


	//   ....[158]....
        /*0440*/ 	.word	0xffffffff


	//   ....[159]....
        /*0444*/ 	.word	0xffffffff


	//   ....[160]....
        /*0448*/ 	.word	0xffffffff


	//   ....[161]....
        /*044c*/ 	.word	0xffffffff


	//   ....[162]....
        /*0450*/ 	.word	0xffffffff


	//   ....[163]....
        /*0454*/ 	.word	0xffffffff


	//   ....[164]....
        /*0458*/ 	.word	0xffffffff


	//   ....[165]....
        /*045c*/ 	.word	0xffffffff


	//   ....[166]....
        /*0460*/ 	.word	0xffffffff


	//   ....[167]....
        /*0464*/ 	.word	0xffffffff


	//   ....[168]....
        /*0468*/ 	.word	0xffffffff


	//----- nvinfo : EIATTR_COOP_GROUP_INSTR_OFFSETS
	.align		4
.L_420:
        /*046c*/ 	.byte	0x04, 0x28
        /*046e*/ 	.short	(.L_422 - .L_421)


	//   ....[0]....
.L_421:
        /*0470*/ 	.word	0x000000a0


	//   ....[1]....
        /*0474*/ 	.word	0x00002980


	//   ....[2]....
        /*0478*/ 	.word	0x000029d0


	//   ....[3]....
        /*047c*/ 	.word	0x000031a0


	//   ....[4]....
        /*0480*/ 	.word	0x000031c0


	//   ....[5]....
        /*0484*/ 	.word	0x00003910


	//   ....[6]....
        /*0488*/ 	.word	0x00003930


	//   ....[7]....
        /*048c*/ 	.word	0x00004080


	//   ....[8]....
        /*0490*/ 	.word	0x00004090


	//   ....[9]....
        /*0494*/ 	.word	0x00004910


	//   ....[10]....
        /*0498*/ 	.word	0x00004960


	//   ....[11]....
        /*049c*/ 	.word	0x000056a0


	//   ....[12]....
        /*04a0*/ 	.word	0x000056d0


	//   ....[13]....
        /*04a4*/ 	.word	0x00005e50


	//   ....[14]....
        /*04a8*/ 	.word	0x00005e80


	//   ....[15]....
        /*04ac*/ 	.word	0x00006600


	//   ....[16]....
        /*04b0*/ 	.word	0x00006620


	//   ....[17]....
        /*04b4*/ 	.word	0x00006dc0


	//   ....[18]....
        /*04b8*/ 	.word	0x00006df0


	//   ....[19]....
        /*04bc*/ 	.word	0x00006f00


	//   ....[20]....
        /*04c0*/ 	.word	0x00006f30


	//   ....[21]....
        /*04c4*/ 	.word	0x00007000


	//   ....[22]....
        /*04c8*/ 	.word	0x00007030


	//   ....[23]....
        /*04cc*/ 	.word	0x00007100


	//   ....[24]....
        /*04d0*/ 	.word	0x00007120


	//   ....[25]....
        /*04d4*/ 	.word	0x000076b0


	//   ....[26]....
        /*04d8*/ 	.word	0x000076d0


	//   ....[27]....
        /*04dc*/ 	.word	0x000077a0


	//   ....[28]....
        /*04e0*/ 	.word	0x000077d0


	//   ....[29]....
        /*04e4*/ 	.word	0x000078a0


	//   ....[30]....
        /*04e8*/ 	.word	0x000078d0


	//   ....[31]....
        /*04ec*/ 	.word	0x000079a0


	//   ....[32]....
        /*04f0*/ 	.word	0x000079d0


	//   ....[33]....
        /*04f4*/ 	.word	0x00008740


	//   ....[34]....
        /*04f8*/ 	.word	0x000087c0


	//   ....[35]....
        /*04fc*/ 	.word	0x00008810


	//   ....[36]....
        /*0500*/ 	.word	0x00008850


	//   ....[37]....
        /*0504*/ 	.word	0x00008890


	//   ....[38]....
        /*0508*/ 	.word	0x00008930


	//   ....[39]....
        /*050c*/ 	.word	0x00008a50


	//   ....[40]....
        /*0510*/ 	.word	0x00008a70


	//   ....[41]....
        /*0514*/ 	.word	0x00008c90


	//   ....[42]....
        /*0518*/ 	.word	0x00008cc0


	//   ....[43]....
        /*051c*/ 	.word	0x00008de0


	//   ....[44]....
        /*0520*/ 	.word	0x00008e00


	//   ....[45]....
        /*0524*/ 	.word	0x00008e90


	//   ....[46]....
        /*0528*/ 	.word	0x00008eb0


	//   ....[47]....
        /*052c*/ 	.word	0x00008f40


	//   ....[48]....
        /*0530*/ 	.word	0x00008f60


	//   ....[49]....
        /*0534*/ 	.word	0x000093b0


	//   ....[50]....
        /*0538*/ 	.word	0x000093d0


	//   ....[51]....
        /*053c*/ 	.word	0x00009420


	//   ....[52]....
        /*0540*/ 	.word	0x00009430


	//   ....[53]....
        /*0544*/ 	.word	0x00009590


	//   ....[54]....
        /*0548*/ 	.word	0x00009650


	//   ....[55]....
        /*054c*/ 	.word	0x00009690


	//   ....[56]....
        /*0550*/ 	.word	0x000096d0


	//   ....[57]....
        /*0554*/ 	.word	0x00009860


	//   ....[58]....
        /*0558*/ 	.word	0x00009920


	//   ....[59]....
        /*055c*/ 	.word	0x00009960


	//   ....[60]....
        /*0560*/ 	.word	0x000099a0


	//   ....[61]....
        /*0564*/ 	.word	0x00009b50


	//   ....[62]....
        /*0568*/ 	.word	0x00009bd0


	//   ....[63]....
        /*056c*/ 	.word	0x00009c10


	//   ....[64]....
        /*0570*/ 	.word	0x00009c50


	//   ....[65]....
        /*0574*/ 	.word	0x0000b8a0


	//   ....[66]....
        /*0578*/ 	.word	0x0000b8e0


	//   ....[67]....
        /*057c*/ 	.word	0x0000b900


	//   ....[68]....
        /*0580*/ 	.word	0x0000b980


	//   ....[69]....
        /*0584*/ 	.word	0x0000b9f0


	//   ....[70]....
        /*0588*/ 	.word	0x0000ba10


	//   ....[71]....
        /*058c*/ 	.word	0x0000ba30


	//   ....[72]....
        /*0590*/ 	.word	0x0000ba50


	//   ....[73]....
        /*0594*/ 	.word	0x0000bc40


	//   ....[74]....
        /*0598*/ 	.word	0x0000bc80


	//   ....[75]....
        /*059c*/ 	.word	0x0000bce0


	//   ....[76]....
        /*05a0*/ 	.word	0x0000bd00


	//   ....[77]....
        /*05a4*/ 	.word	0x0000be70


	//   ....[78]....
        /*05a8*/ 	.word	0x0000be90


	//   ....[79]....
        /*05ac*/ 	.word	0x0000beb0


	//   ....[80]....
        /*05b0*/ 	.word	0x0000bed0


	//   ....[81]....
        /*05b4*/ 	.word	0x0000dfe0


	//   ....[82]....
        /*05b8*/ 	.word	0x0000e010


	//   ....[83]....
        /*05bc*/ 	.word	0x0000e040


	//   ....[84]....
        /*05c0*/ 	.word	0x0000e070


	//   ....[85]....
        /*05c4*/ 	.word	0x0000e0a0


	//   ....[86]....
        /*05c8*/ 	.word	0x0000e110


	//   ....[87]....
        /*05cc*/ 	.word	0x0000e140


	//   ....[88]....
        /*05d0*/ 	.word	0x0000e160


	//   ....[89]....
        /*05d4*/ 	.word	0x0000f2c0


	//   ....[90]....
        /*05d8*/ 	.word	0x0000f2e0


	//   ....[91]....
        /*05dc*/ 	.word	0x0000f2f0


	//   ....[92]....
        /*05e0*/ 	.word	0x0000f300


	//   ....[93]....
        /*05e4*/ 	.word	0x0000f310


	//   ....[94]....
        /*05e8*/ 	.word	0x0000f320


	//   ....[95]....
        /*05ec*/ 	.word	0x0000f330


	//   ....[96]....
        /*05f0*/ 	.word	0x0000f340


	//   ....[97]....
        /*05f4*/ 	.word	0x0000fed0


	//   ....[98]....
        /*05f8*/ 	.word	0x0000fee0


	//   ....[99]....
        /*05fc*/ 	.word	0x00010c60


	//   ....[100]....
        /*0600*/ 	.word	0x00010d00


	//   ....[101]....
        /*0604*/ 	.word	0x00010d20


	//   ....[102]....
        /*0608*/ 	.word	0x00010d40


	//   ....[103]....
        /*060c*/ 	.word	0x000130b0


	//   ....[104]....
        /*0610*/ 	.word	0x000130c0


	//   ....[105]....
        /*0614*/ 	.word	0x000130d0


	//   ....[106]....
        /*0618*/ 	.word	0x000130e0


	//   ....[107]....
        /*061c*/ 	.word	0x000130f0


	//   ....[108]....
        /*0620*/ 	.word	0x00013100


	//   ....[109]....
        /*0624*/ 	.word	0x00013110


	//   ....[110]....
        /*0628*/ 	.word	0x00013140


	//   ....[111]....
        /*062c*/ 	.word	0x000148f0


	//   ....[112]....
        /*0630*/ 	.word	0x00014900


	//   ....[113]....
        /*0634*/ 	.word	0x00014910


	//   ....[114]....
        /*0638*/ 	.word	0x00014920


	//   ....[115]....
        /*063c*/ 	.word	0x00014930


	//   ....[116]....
        /*0640*/ 	.word	0x00014940


	//   ....[117]....
        /*0644*/ 	.word	0x00014950


	//   ....[118]....
        /*0648*/ 	.word	0x00014980


	//   ....[119]....
        /*064c*/ 	.word	0x00014ba0


	//   ....[120]....
        /*0650*/ 	.word	0x00014bb0


	//   ....[121]....
        /*0654*/ 	.word	0x00015770


	//   ....[122]....
        /*0658*/ 	.word	0x00015880


	//   ....[123]....
        /*065c*/ 	.word	0x000158a0


	//   ....[124]....
        /*0660*/ 	.word	0x00015900


	//   ....[125]....
        /*0664*/ 	.word	0x00017d10


	//   ....[126]....
        /*0668*/ 	.word	0x00017d20


	//   ....[127]....
        /*066c*/ 	.word	0x00017d30


	//   ....[128]....
        /*0670*/ 	.word	0x00017d40


	//   ....[129]....
        /*0674*/ 	.word	0x00017d50


	//   ....[130]....
        /*0678*/ 	.word	0x00017d60


	//   ....[131]....
        /*067c*/ 	.word	0x00017d70


	//   ....[132]....
        /*0680*/ 	.word	0x00017d90


	//   ....[133]....
        /*0684*/ 	.word	0x00018290


	//   ....[134]....
        /*0688*/ 	.word	0x000182c0


	//   ....[135]....
        /*068c*/ 	.word	0x000182e0


	//   ....[136]....
        /*0690*/ 	.word	0x00018320


	//   ....[137]....
        /*0694*/ 	.word	0x00018350


	//   ....[138]....
        /*0698*/ 	.word	0x00018390


	//   ....[139]....
        /*069c*/ 	.word	0x000183f0


	//   ....[140]....
        /*06a0*/ 	.word	0x00018410


	//   ....[141]....
        /*06a4*/ 	.word	0x00019bb0


	//   ....[142]....
        /*06a8*/ 	.word	0x00019bf0


	//   ....[143]....
        /*06ac*/ 	.word	0x00019c20


	//   ....[144]....
        /*06b0*/ 	.word	0x00019c30


	//   ....[145]....
        /*06b4*/ 	.word	0x0001be80


	//   ....[146]....
        /*06b8*/ 	.word	0x0001be90


	//   ....[147]....
        /*06bc*/ 	.word	0x0001bec0


	//   ....[148]....
        /*06c0*/ 	.word	0x0001bee0


	//   ....[149]....
        /*06c4*/ 	.word	0x0001d0f0


	//   ....[150]....
        /*06c8*/ 	.word	0x0001d140


	//   ....[151]....
        /*06cc*/ 	.word	0x0001d1c0


	//   ....[152]....
        /*06d0*/ 	.word	0x0001d1f0


	//   ....[153]....
        /*06d4*/ 	.word	0x0001d400


	//   ....[154]....
        /*06d8*/ 	.word	0x0001d410


	//   ....[155]....
        /*06dc*/ 	.word	0x0001d500


	//   ....[156]....
        /*06e0*/ 	.word	0x0001d530


	//   ....[157]....
        /*06e4*/ 	.word	0x0001d600


	//   ....[158]....
        /*06e8*/ 	.word	0x0001d630


	//   ....[159]....
        /*06ec*/ 	.word	0x0001d700


	//   ....[160]....
        /*06f0*/ 	.word	0x0001d720


	//   ....[161]....
        /*06f4*/ 	.word	0x0001dfb0


	//   ....[162]....
        /*06f8*/ 	.word	0x0001dfd0


	//   ....[163]....
        /*06fc*/ 	.word	0x0001e0b0


	//   ....[164]....
        /*0700*/ 	.word	0x0001e0e0


	//   ....[165]....
        /*0704*/ 	.word	0x0001e1b0


	//   ....[166]....
        /*0708*/ 	.word	0x0001e1e0


	//   ....[167]....
        /*070c*/ 	.word	0x0001e2b0


	//   ....[168]....
        /*0710*/ 	.word	0x0001e2d0


	//----- nvinfo : EIATTR_EXIT_INSTR_OFFSETS
	.align		4
.L_422:
        /*0714*/ 	.byte	0x04, 0x1c
        /*0716*/ 	.short	(.L_424 - .L_423)


	//   ....[0]....
.L_423:
        /*0718*/ 	.word	0x00000450


	//   ....[1]....
        /*071c*/ 	.word	0x0001d730


	//   ....[2]....
        /*0720*/ 	.word	0x0001d780


	//   ....[3]....
        /*0724*/ 	.word	0x0001d7e0


	//   ....[4]....
        /*0728*/ 	.word	0x0001e2e0


	//   ....[5]....
        /*072c*/ 	.word	0x0001e330


	//   ....[6]....
        /*0730*/ 	.word	0x0001e390


	//----- nvinfo : EIATTR_CTAIDZ_USED
	.align		4
.L_424:
        /*0734*/ 	.byte	0x01, 0x04
	.zero		2


	//----- nvinfo : EIATTR_MAX_THREADS
	.align		4
        /*0738*/ 	.byte	0x04, 0x05
        /*073a*/ 	.short	(.L_426 - .L_425)
.L_425:
        /*073c*/ 	.word	0x00000100
        /*0740*/ 	.word	0x00000001
        /*0744*/ 	.word	0x00000001


	//----- nvinfo : EIATTR_CRS_STACK_SIZE
	.align		4
.L_426:
        /*0748*/ 	.byte	0x04, 0x1e
        /*074a*/ 	.short	(.L_428 - .L_427)
.L_427:
        /*074c*/ 	.word	0x00000000
.L_428:


//--------------------- .nv.info._ZN7cutlass13device_kernelIN5flash19enable_sm80_to_sm89INS1_16FlashAttnFwdSm80INS1_25CollectiveMainloopFwdSm80ILi4ELi1ELb0EN4cute5tupleIJNS5_1CILi128EEENS7_ILi64EEES8_EEELi128ENS_6half_tEfNS_4arch4Sm80ELb0ELb0ELb1ELb0ELb1ELb0ELb1ELb0EEENS1_21CollectiveEpilogueFwdINS6_IJS8_S8_S9_EEENS6_IJNS7_ILi1EEESH_SH_EEESB_SD_Li128ELb0ELb1ELb0ELb0EEENS1_19SingleTileSchedulerILb0ELb0ELb1ELi128EEEEEEEEEvNT_6ParamsE --------------------------
	.section	.nv.info._ZN7cutlass13device_kernelIN5flash19enable_sm80_to_sm89INS1_16FlashAttnFwdSm80INS1_25CollectiveMainloopFwdSm80ILi4ELi1ELb0EN4cute5tupleIJNS5_1CILi128EEENS7_ILi64EEES8_EEELi128ENS_6half_tEfNS_4arch4Sm80ELb0ELb0ELb1ELb0ELb1ELb0ELb1ELb0EEENS1_21CollectiveEpilogueFwdINS6_IJS8_S8_S9_EEENS6_IJNS7_ILi1EEESH_SH_EEESB_SD_Li128ELb0ELb1ELb0ELb0EEENS1_19SingleTileSchedulerILb0ELb0ELb1ELi128EEEEEEEEEvNT_6ParamsE,"",@"SHT_CUDA_INFO"
	.sectionflags	@""
	.align	4


	//----- nvinfo : EIATTR_CUDA_API_VERSION
	.align		4
        /*0000*/ 	.byte	0x04, 0x37
        /*0002*/ 	.short	(.L_430 - .L_429)
.L_429:
        /*0004*/ 	.word	0x00000082


	//----- nvinfo : EIATTR_SW2861232_WAR
	.align		4
.L_430:
        /*0008*/ 	.byte	0x01, 0x35
	.zero		2


	//----- nvinfo : EIATTR_PARAM_CBANK
	.align		4
        /*000c*/ 	.byte	0x04, 0x0a
        /*000e*/ 	.short	(.L_432 - .L_431)
	.align		4
.L_431:
        /*0010*/ 	.word	index@(.nv.constant0._ZN7cutlass13device_kernelIN5flash19enable_sm80_to_sm89INS1_16FlashAttnFwdSm80INS1_25CollectiveMainloopFwdSm80ILi4ELi1ELb0EN4cute5tupleIJNS5_1CILi128EEENS7_ILi64EEES8_EEELi128ENS_6half_tEfNS_4arch4Sm80ELb0ELb0ELb1ELb0ELb1ELb0ELb1ELb0EEENS1_21CollectiveEpilogueFwdINS6_IJS8_S8_S9_EEENS6_IJNS7_ILi1EEESH_SH_EEESB_SD_Li128ELb0ELb1ELb0ELb0EEENS1_19SingleTileSchedulerILb0ELb0ELb1ELi128EEEEEEEEEvNT_6ParamsE)
        /*0014*/ 	.short	0x0160
        /*0016*/ 	.short	0x0418


	//----- nvinfo : EIATTR_CBANK_PARAM_SIZE
	.align		4
.L_432:
        /*0018*/ 	.byte	0x03, 0x19
        /*001a*/ 	.short	0x0418


	//----- nvinfo : EIATTR_KPARAM_INFO
	.align		4
        /*001c*/ 	.byte	0x04, 0x17
        /*001e*/ 	.short	(.L_434 - .L_433)
.L_433:
        /*0020*/ 	.word	0x00000000
        /*0024*/ 	.short	0x0000
        /*0026*/ 	.short	0x0000
        /*0028*/ 	.byte	0x00, 0xf0, 0x61, 0x10


	//----- nvinfo : EIATTR_MAXREG_COUNT
	.align		4
.L_434:
        /*002c*/ 	.byte	0x03, 0x1b
        /*002e*/ 	.short	0x00ff


	//----- nvinfo : EIATTR_NUM_BARRIERS
	.align		4
        /*0030*/ 	.byte	0x02, 0x4c
        /*0032*/ 	.byte	0x02
	.zero		1


	//----- nvinfo : EIATTR_ANNOTATIONS
	.align		4
        /*0034*/ 	.byte	0x04, 0x55
        /*0036*/ 	.short	(.L_436 - .L_435)


	//   ....[0]....
.L_435:
        /* <DEDUP_REMOVED lines=27> */


	//----- nvinfo : EIATTR_MERCURY_ISA_VERSION
	.align		4
.L_436:
        /*01d0*/ 	.byte	0x03, 0x5f
        /*01d2*/ 	.short	0x0000


	//----- nvinfo : EIATTR_COOP_GROUP_MASK_REGIDS
	.align		4
        /*01d4*/ 	.byte	0x04, 0x29
        /*01d6*/ 	.short	(.L_438 - .L_437)


	//   ....[0]....
.L_437:
        /*01d8*/ 	.word	0xffffffff


	//   ....[1]....
        /*01dc*/ 	.word	0xffffffff


	//   ....[2]....
        /*01e0*/ 	.word	0xffffffff


	//   ....[3]....
        /*01e4*/ 	.word	0xffffffff


	//   ....[4]....
        /*01e8*/ 	.word	0xffffffff


	//   ....[5]....
        /*01ec*/ 	.word	0xffffffff


	//   ....[6]....
        /*01f0*/ 	.word	0xffffffff


	//   ....[7]....
        /*01f4*/ 	.word	0xffffffff


	//   ....[8]....
        /*01f8*/ 	.word	0xffffffff


	//   ....[9]....
        /*01fc*/ 	.word	0xffffffff


	//   ....[10]....
        /*0200*/ 	.word	0xffffffff


	//   ....[11]....
        /*0204*/ 	.word	0xffffffff


	//   ....[12]....
        /*0208*/ 	.word	0xffffffff


	//   ....[13]....
        /*020c*/ 	.word	0xffffffff


	//   ....[14]....
        /*0210*/ 	.word	0xffffffff


	//   ....[15]....
        /*0214*/ 	.word	0xffffffff


	//   ....[16]....
        /*0218*/ 	.word	0xffffffff


	//   ....[17]....
        /*021c*/ 	.word	0xffffffff


	//   ....[18]....
        /*0220*/ 	.word	0xffffffff


	//   ....[19]....
        /*0224*/ 	.word	0xffffffff


	//   ....[20]....
        /*0228*/ 	.word	0xffffffff


	//   ....[21]....
        /*022c*/ 	.word	0xffffffff


	//   ....[22]....
        /*0230*/ 	.word	0xffffffff


	//   ....[23]....
        /*0234*/ 	.word	0xffffffff


	//   ....[24]....
        /*0238*/ 	.word	0xffffffff


	//   ....[25]....
        /*023c*/ 	.word	0xffffffff


	//   ....[26]....
        /*0240*/ 	.word	0xffffffff


	//   ....[27]....
        /*0244*/ 	.word	0xffffffff


	//   ....[28]....
        /*0248*/ 	.word	0xffffffff


	//   ....[29]....
        /*024c*/ 	.word	0xffffffff


	//   ....[30]....
        /*0250*/ 	.word	0xffffffff


	//   ....[31]....
        /*0254*/ 	.word	0xffffffff


	//   ....[32]....
        /*0258*/ 	.word	0xffffffff


	//   ....[33]....
        /*025c*/ 	.word	0xffffffff


	//   ....[34]....
        /*0260*/ 	.word	0xffffffff


	//   ....[35]....
        /*0264*/ 	.word	0xffffffff


	//   ....[36]....
        /*0268*/ 	.word	0xffffffff


	//   ....[37]....
        /*026c*/ 	.word	0xffffffff


	//   ....[38]....
        /*0270*/ 	.word	0xffffffff


	//   ....[39]....
        /*0274*/ 	.word	0xffffffff


	//   ....[40]....
        /*0278*/ 	.word	0xffffffff


	//   ....[41]....
        /*027c*/ 	.word	0xffffffff


	//   ....[42]....
        /*0280*/ 	.word	0xffffffff


	//   ....[43]....
        /*0284*/ 	.word	0xffffffff


	//   ....[44]....
        /*0288*/ 	.word	0xffffffff


	//   ....[45]....
        /*028c*/ 	.word	0xffffffff


	//   ....[46]....
        /*0290*/ 	.word	0xffffffff


	//   ....[47]....
        /*0294*/ 	.word	0xffffffff


	//   ....[48]....
        /*0298*/ 	.word	0xffffffff


	//   ....[49]....
        /*029c*/ 	.word	0xffffffff


	//   ....[50]....
        /*02a0*/ 	.word	0xffffffff


	//   ....[51]....
        /*02a4*/ 	.word	0xffffffff


	//   ....[52]....
        /*02a8*/ 	.word	0xffffffff


	//   ....[53]....
        /*02ac*/ 	.word	0xffffffff


	//   ....[54]....
        /*02b0*/ 	.word	0xffffffff


	//   ....[55]....
        /*02b4*/ 	.word	0xffffffff


	//   ....[56]....
        /*02b8*/ 	.word	0xffffffff


	//   ....[57]....
        /*02bc*/ 	.word	0xffffffff


	//   ....[58]....
        /*02c0*/ 	.word	0xffffffff


	//   ....[59]....
        /*02c4*/ 	.word	0xffffffff


	//   ....[60]....
        /*02c8*/ 	.word	0xffffffff


	//   ....[61]....
        /*02cc*/ 	.word	0xffffffff


	//   ....[62]....
        /*02d0*/ 	.word	0xffffffff


	//   ....[63]....
        /*02d4*/ 	.word	0xffffffff


	//   ....[64]....
        /*02d8*/ 	.word	0xffffffff


	//   ....[65]....
        /*02dc*/ 	.word	0xffffffff


	//   ....[66]....
        /*02e0*/ 	.word	0xffffffff


	//   ....[67]....
        /*02e4*/ 	.word	0xffffffff


	//   ....[68]....
        /*02e8*/ 	.word	0xffffffff


	//   ....[69]....
        /*02ec*/ 	.word	0xffffffff


	//   ....[70]....
        /*02f0*/ 	.word	0xffffffff


	//   ....[71]....
        /*02f4*/ 	.word	0xffffffff


	//   ....[72]....
        /*02f8*/ 	.word	0xffffffff


	//   ....[73]....
        /*02fc*/ 	.word	0xffffffff


	//   ....[74]....
        /*0300*/ 	.word	0xffffffff


	//   ....[75]....
        /*0304*/ 	.word	0xffffffff


	//   ....[76]....
        /*0308*/ 	.word	0xffffffff


	//   ....[77]....
        /*030c*/ 	.word	0xffffffff


	//   ....[78]....
        /*0310*/ 	.word	0xffffffff


	//   ....[79]....
        /*0314*/ 	.word	0xffffffff


	//   ....[80]....
        /*0318*/ 	.word	0xffffffff


	//   ....[81]....
        /*031c*/ 	.word	0xffffffff


	//   ....[82]....
        /*0320*/ 	.word	0xffffffff


	//   ....[83]....
        /*0324*/ 	.word	0xffffffff


	//   ....[84]....
        /*0328*/ 	.word	0xffffffff


	//   ....[85]....
        /*032c*/ 	.word	0xffffffff


	//   ....[86]....
        /*0330*/ 	.word	0xffffffff


	//   ....[87]....
        /*0334*/ 	.word	0xffffffff


	//   ....[88]....
        /*0338*/ 	.word	0xffffffff


	//   ....[89]....
        /*033c*/ 	.word	0xffffffff


	//   ....[90]....
        /*0340*/ 	.word	0xffffffff


	//   ....[91]....
        /*0344*/ 	.word	0xffffffff


	//   ....[92]....
        /*0348*/ 	.word	0xffffffff


	//   ....[93]....
        /*034c*/ 	.word	0xffffffff


	//   ....[94]....
        /*0350*/ 	.word	0xffffffff


	//   ....[95]....
        /*0354*/ 	.word	0xffffffff


	//   ....[96]....
        /*0358*/ 	.word	0xffffffff


	//   ....[97]....
        /*035c*/ 	.word	0xffffffff


	//   ....[98]....
        /*0360*/ 	.word	0xffffffff


	//   ....[99]....
        /*0364*/ 	.word	0xffffffff


	//   ....[100]....
        /*0368*/ 	.word	0xffffffff


	//   ....[101]....
        /*036c*/ 	.word	0xffffffff


	//   ....[102]....
        /*0370*/ 	.word	0xffffffff


	//   ....[103]....
        /*0374*/ 	.word	0xffffffff


	//----- nvinfo : EIATTR_COOP_GROUP_INSTR_OFFSETS
	.align		4
.L_438:
        /*0378*/ 	.byte	0x04, 0x28
        /*037a*/ 	.short	(.L_440 - .L_439)


	//   ....[0]....
.L_439:
        /*037c*/ 	.word	0x00000520


	//   ....[1]....
        /*0380*/ 	.word	0x00000530


	//   ....[2]....
        /*0384*/ 	.word	0x00000550


	//   ....[3]....
        /*0388*/ 	.word	0x00000560


	//   ....[4]....
        /*038c*/ 	.word	0x00000640


	//   ....[5]....
        /*0390*/ 	.word	0x00000660


	//   ....[6]....
        /*0394*/ 	.word	0x00000730


	//   ....[7]....
        /*0398*/ 	.word	0x00000810


	//   ....[8]....
        /*039c*/ 	.word	0x00000820


	//   ....[9]....
        /*03a0*/ 	.word	0x00000900


	//   ....[10]....
        /*03a4*/ 	.word	0x00000920


	//   ....[11]....
        /*03a8*/ 	.word	0x000009f0


	//   ....[12]....
        /*03ac*/ 	.word	0x00000a10


	//   ....[13]....
        /*03b0*/ 	.word	0x00000b60


	//   ....[14]....
        /*03b4*/ 	.word	0x00000b70


	//   ....[15]....
        /*03b8*/ 	.word	0x00000b80


	//   ....[16]....
        /*03bc*/ 	.word	0x000010a0


	//   ....[17]....
        /*03c0*/ 	.word	0x000010c0


	//   ....[18]....
        /*03c4*/ 	.word	0x000010f0


	//   ....[19]....
        /*03c8*/ 	.word	0x00001120


	//   ....[20]....
        /*03cc*/ 	.word	0x00001150


	//   ....[21]....
        /*03d0*/ 	.word	0x00001170


	//   ....[22]....
        /*03d4*/ 	.word	0x00001190


	//   ....[23]....
        /*03d8*/ 	.word	0x000011b0


	//   ....[24]....
        /*03dc*/ 	.word	0x00001840


	//   ....[25]....
        /*03e0*/ 	.word	0x00001870


	//   ....[26]....
        /*03e4*/ 	.word	0x00001880


	//   ....[27]....
        /*03e8*/ 	.word	0x000018c0


	//   ....[28]....
        /*03ec*/ 	.word	0x00001900


	//   ....[29]....
        /*03f0*/ 	.word	0x00001920


	//   ....[30]....
        /*03f4*/ 	.word	0x00001940


	//   ....[31]....
        /*03f8*/ 	.word	0x00001950


	//   ....[32]....
        /*03fc*/ 	.word	0x00003070


	//   ....[33]....
        /*0400*/ 	.word	0x00003090


	//   ....[34]....
        /*0404*/ 	.word	0x000030b0


	//   ....[35]....
        /*0408*/ 	.word	0x000030d0


	//   ....[36]....
        /*040c*/ 	.word	0x000030f0


	//   ....[37]....
        /*0410*/ 	.word	0x00003100


	//   ....[38]....
        /*0414*/ 	.word	0x00003110


	//   ....[39]....
        /*0418*/ 	.word	0x00003130


	//   ....[40]....
        /*041c*/ 	.word	0x000039c0


	//   ....[41]....
        /*0420*/ 	.word	0x00003ac0


	//   ....[42]....
        /*0424*/ 	.word	0x00003ba0


	//   ....[43]....
        /*0428*/ 	.word	0x00003d00


	//   ....[44]....
        /*042c*/ 	.word	0x00003db0


	//   ....[45]....
        /*0430*/ 	.word	0x00003dd0


	//   ....[46]....
        /*0434*/ 	.word	0x00003ee0


	//   ....[47]....
        /*0438*/ 	.word	0x00003f10


	//   ....[48]....
        /*043c*/ 	.word	0x00005b10


	//   ....[49]....
        /*0440*/ 	.word	0x00005b20


	//   ....[50]....
        /*0444*/ 	.word	0x00005b30


	//   ....[51]....
        /*0448*/ 	.word	0x00005b40


	//   ....[52]....
        /*044c*/ 	.word	0x00005b50


	//   ....[53]....
        /*0450*/ 	.word	0x00005b60


	//   ....[54]....
        /*0454*/ 	.word	0x00005b70


	//   ....[55]....
        /*0458*/ 	.word	0x00005b90


	//   ....[56]....
        /*045c*/ 	.word	0x00005fa0


	//   ....[57]....
        /*0460*/ 	.word	0x00005fb0


	//   ....[58]....
        /*0464*/ 	.word	0x00005fc0


	//   ....[59]....
        /*0468*/ 	.word	0x00005fd0


	//   ....[60]....
        /*046c*/ 	.word	0x00005ff0


	//   ....[61]....
        /*0470*/ 	.word	0x00006010


	//   ....[62]....
        /*0474*/ 	.word	0x00006060


	//   ....[63]....
        /*0478*/ 	.word	0x000060a0


	//   ....[64]....
        /*047c*/ 	.word	0x000076c0


	//   ....[65]....
        /*0480*/ 	.word	0x00007790


	//   ....[66]....
        /*0484*/ 	.word	0x00007880


	//   ....[67]....
        /*0488*/ 	.word	0x000078c0


	//   ....[68]....
        /*048c*/ 	.word	0x000078d0


	//   ....[69]....
        /*0490*/ 	.word	0x00007900


	//   ....[70]....
        /*0494*/ 	.word	0x00007990


	//   ....[71]....
        /*0498*/ 	.word	0x00007ad0


	//   ....[72]....
        /*049c*/ 	.word	0x0000a130


	//   ....[73]....
        /*04a0*/ 	.word	0x0000a2d0


	//   ....[74]....
        /*04a4*/ 	.word	0x0000a2e0


	//   ....[75]....
        /*04a8*/ 	.word	0x0000a310


	//   ....[76]....
        /*04ac*/ 	.word	0x0000a320


	//   ....[77]....
        /*04b0*/ 	.word	0x0000a340


	//   ....[78]....
        /*04b4*/ 	.word	0x0000a390


	//   ....[79]....
        /*04b8*/ 	.word	0x0000a3c0


	//   ....[80]....
        /*04bc*/ 	.word	0x0000bc60


	//   ....[81]....
        /*04c0*/ 	.word	0x0000bc70


	//   ....[82]....
        /*04c4*/ 	.word	0x0000bc90


	//   ....[83]....
        /*04c8*/ 	.word	0x0000bca0


	//   ....[84]....
        /*04cc*/ 	.word	0x0000bcb0


	//   ....[85]....
        /*04d0*/ 	.word	0x0000bcc0


	//   ....[86]....
        /*04d4*/ 	.word	0x0000bcd0


	//   ....[87]....
        /*04d8*/ 	.word	0x0000bce0


	//   ....[88]....
        /*04dc*/ 	.word	0x0000be80


	//   ....[89]....
        /*04e0*/ 	.word	0x0000bea0


	//   ....[90]....
        /*04e4*/ 	.word	0x0000bf90


	//   ....[91]....
        /*04e8*/ 	.word	0x0000bfc0


	//   ....[92]....
        /*04ec*/ 	.word	0x0000c090


	//   ....[93]....
        /*04f0*/ 	.word	0x0000c0c0


	//   ....[94]....
        /*04f4*/ 	.word	0x0000c190


	//   ....[95]....
        /*04f8*/ 	.word	0x0000c1c0


	//   ....[96]....
        /*04fc*/ 	.word	0x0000c290


	//   ....[97]....
        /*0500*/ 	.word	0x0000c2c0


	//   ....[98]....
        /*0504*/ 	.word	0x0000c390


	//   ....[99]....
        /*0508*/ 	.word	0x0000c3c0


	//   ....[100]....
        /*050c*/ 	.word	0x0000c490


	//   ....[101]....
        /*0510*/ 	.word	0x0000c4c0


	//   ....[102]....
        /*0514*/ 	.word	0x0000c580


	//   ....[103]....
        /*0518*/ 	.word	0x0000c590


	//----- nvinfo : EIATTR_EXIT_INSTR_OFFSETS
	.align		4
.L_440:
        /*051c*/ 	.byte	0x04, 0x1c
        /*051e*/ 	.short	(.L_442 - .L_441)


	//   ....[0]....
.L_441:
        /*0520*/ 	.word	0x00000040


	//   ....[1]....
        /*0524*/ 	.word	0x0000c5c0


	//   ....[2]....
        /*0528*/ 	.word	0x0000c610


	//   ....[3]....
        /*052c*/ 	.word	0x0000c670


	//----- nvinfo : EIATTR_CTAIDZ_USED
	.align		4
.L_442:
        /*0530*/ 	.byte	0x01, 0x04
	.zero		2


	//----- nvinfo : EIATTR_MAX_THREADS
	.align		4
        /*0534*/ 	.byte	0x04, 0x05
        /*0536*/ 	.short	(.L_444 - .L_443)
.L_443:
        /*0538*/ 	.word	0x00000080
        /*053c*/ 	.word	0x00000001
        /*0540*/ 	.word	0x00000001


	//----- nvinfo : EIATTR_CRS_STACK_SIZE
	.align		4
.L_444:
        /*0544*/ 	.byte	0x04, 0x1e
        /*0546*/ 	.short	(.L_446 - .L_445)
.L_445:
        /*0548*/ 	.word	0x00000000
.L_446:


//--------------------- .nv.info._ZN7cutlass13device_kernelIN5flash19enable_sm80_to_sm89INS1_16FlashAttnFwdSm80INS1_25CollectiveMainloopFwdSm80ILi4ELi1ELb0EN4cute5tupleIJNS5_1CILi128EEENS7_ILi64EEES8_EEELi128ENS_6half_tEfNS_4arch4Sm80ELb0ELb0ELb1ELb1ELb1ELb0ELb1ELb0EEENS1_21CollectiveEpilogueFwdINS6_IJS8_S8_S9_EEENS6_IJNS7_ILi1EEESH_SH_EEESB_SD_Li128ELb1ELb1ELb0ELb0EEENS1_19SingleTileSchedulerILb1ELb0ELb1ELi128EEEEEEEEEvNT_6ParamsE --------------------------
	.section	.nv.info._ZN7cutlass13device_kernelIN5flash19enable_sm80_to_sm89INS1_16FlashAttnFwdSm80INS1_25CollectiveMainloopFwdSm80ILi4ELi1ELb0EN4cute5tupleIJNS5_1CILi128EEENS7_ILi64EEES8_EEELi128ENS_6half_tEfNS_4arch4Sm80ELb0ELb0ELb1ELb1ELb1ELb0ELb1ELb0EEENS1_21CollectiveEpilogueFwdINS6_IJS8_S8_S9_EEENS6_IJNS7_ILi1EEESH_SH_EEESB_SD_Li128ELb1ELb1ELb0ELb0EEENS1_19SingleTileSchedulerILb1ELb0ELb1ELi128EEEEEEEEEvNT_6ParamsE,"",@"SHT_CUDA_INFO"
	.sectionflags	@""
	.align	4


	//----- nvinfo : EIATTR_CUDA_API_VERSION
	.align		4
        /*0000*/ 	.byte	0x04, 0x37
        /*0002*/ 	.short	(.L_448 - .L_447)
.L_447:
        /*0004*/ 	.word	0x00000082


	//----- nvinfo : EIATTR_SW2861232_WAR
	.align		4
.L_448:
        /*0008*/ 	.byte	0x01, 0x35
	.zero		2


	//----- nvinfo : EIATTR_PARAM_CBANK
	.align		4
        /*000c*/ 	.byte	0x04, 0x0a
        /*000e*/ 	.short	(.L_450 - .L_449)
	.align		4
.L_449:
        /*0010*/ 	.word	index@(.nv.constant0._ZN7cutlass13device_kernelIN5flash19enable_sm80_to_sm89INS1_16FlashAttnFwdSm80INS1_25CollectiveMainloopFwdSm80ILi4ELi1ELb0EN4cute5tupleIJNS5_1CILi128EEENS7_ILi64EEES8_EEELi128ENS_6half_tEfNS_4arch4Sm80ELb0ELb0ELb1ELb1ELb1ELb0ELb1ELb0EEENS1_21CollectiveEpilogueFwdINS6_IJS8_S8_S9_EEENS6_IJNS7_ILi1EEESH_SH_EEESB_SD_Li128ELb1ELb1ELb0ELb0EEENS1_19SingleTileSchedulerILb1ELb0ELb1ELi128EEEEEEEEEvNT_6ParamsE)
        /*0014*/ 	.short	0x0160
        /*0016*/ 	.short	0x0418


	//----- nvinfo : EIATTR_CBANK_PARAM_SIZE
	.align		4
.L_450:
        /*0018*/ 	.byte	0x03, 0x19
        /*001a*/ 	.short	0x0418


	//----- nvinfo : EIATTR_KPARAM_INFO
	.align		4
        /*001c*/ 	.byte	0x04, 0x17
        /*001e*/ 	.short	(.L_452 - .L_451)
.L_451:
        /*0020*/ 	.word	0x00000000
        /*0024*/ 	.short	0x0000
        /*0026*/ 	.short	0x0000
        /*0028*/ 	.byte	0x00, 0xf0, 0x61, 0x10


	//----- nvinfo : EIATTR_MAXREG_COUNT
	.align		4
.L_452:
        /*002c*/ 	.byte	0x03, 0x1b
        /*002e*/ 	.short	0x00ff


	//----- nvinfo : EIATTR_NUM_BARRIERS
	.align		4
        /*0030*/ 	.byte	0x02, 0x4c
        /*0032*/ 	.byte	0x02
	.zero		1


	//----- nvinfo : EIATTR_ANNOTATIONS
	.align		4
        /*0034*/ 	.byte	0x04, 0x55
        /*0036*/ 	.short	(.L_454 - .L_453)


	//   ....[0]....
.L_453:
        /* <DEDUP_REMOVED lines=58> */


	//----- nvinfo : EIATTR_MERCURY_ISA_VERSION
	.align		4
.L_454:
        /*03c8*/ 	.byte	0x03, 0x5f
        /*03ca*/ 	.short	0x0000


	//----- nvinfo : EIATTR_COOP_GROUP_MASK_REGIDS
	.align		4
        /*03cc*/ 	.byte	0x04, 0x29
        /*03ce*/ 	.short	(.L_456 - .L_455)


	//   ....[0]....
.L_455:
        /*03d0*/ 	.word	0xffffffff


	//   ....[1]....
        /*03d4*/ 	.word	0xffffffff


	//   ....[2]....
        /*03d8*/ 	.word	0xffffffff


	//   ....[3]....
        /*03dc*/ 	.word	0xffffffff


	//   ....[4]....
        /*03e0*/ 	.word	0xffffffff


	//   ....[5]....
        /*03e4*/ 	.word	0xffffffff


	//   ....[6]....
        /*03e8*/ 	.word	0xffffffff


	//   ....[7]....
        /*03ec*/ 	.word	0xffffffff


	//   ....[8]....
        /*03f0*/ 	.word	0xffffffff


	//   ....[9]....
        /*03f4*/ 	.word	0xffffffff


	//   ....[10]....
        /*03f8*/ 	.word	0xffffffff


	//   ....[11]....
        /*03fc*/ 	.word	0xffffffff


	//   ....[12]....
        /*0400*/ 	.word	0xffffffff


	//   ....[13]....
        /*0404*/ 	.word	0xffffffff


	//   ....[14]....
        /*0408*/ 	.word	0xffffffff


	//   ....[15]....
        /*040c*/ 	.word	0xffffffff


	//   ....[16]....
        /*0410*/ 	.word	0xffffffff


	//   ....[17]....
        /*0414*/ 	.word	0xffffffff


	//   ....[18]....
        /*0418*/ 	.word	0xffffffff


	//   ....[19]....
        /*041c*/ 	.word	0xffffffff


	//   ....[20]....
        /*0420*/ 	.word	0xffffffff


	//   ....[21]....
        /*0424*/ 	.word	0xffffffff


	//   ....[22]....
        /*0428*/ 	.word	0xffffffff


	//   ....[23]....
        /*042c*/ 	.word	0xffffffff


	//   ....[24]....
        /*0430*/ 	.word	0xffffffff


	//   ....[25]....
        /*0434*/ 	.word	0xffffffff


	//   ....[26]....
        /*0438*/ 	.word	0xffffffff


	//   ....[27]....
        /*043c*/ 	.word	0xffffffff


	//   ....[28]....
        /*0440*/ 	.word	0xffffffff


	//   ....[29]....
        /*0444*/ 	.word	0xffffffff


	//   ....[30]....
        /*0448*/ 	.word	0xffffffff


	//   ....[31]....
        /*044c*/ 	.word	0xffffffff


	//   ....[32]....
        /*0450*/ 	.word	0xffffffff


	//   ....[33]....
        /*0454*/ 	.word	0xffffffff


	//   ....[34]....
        /*0458*/ 	.word	0xffffffff


	//   ....[35]....
        /*045c*/ 	.word	0xffffffff


	//   ....[36]....
        /*0460*/ 	.word	0xffffffff


	//   ....[37]....
        /*0464*/ 	.word	0xffffffff


	//   ....[38]....
        /*0468*/ 	.word	0xffffffff


	//   ....[39]....
        /*046c*/ 	.word	0xffffffff


	//   ....[40]....
        /*0470*/ 	.word	0xffffffff


	//   ....[41]....
        /*0474*/ 	.word	0xffffffff


	//   ....[42]....
        /*0478*/ 	.word	0xffffffff


	//   ....[43]....
        /*047c*/ 	.word	0xffffffff


	//   ....[44]....
        /*0480*/ 	.word	0xffffffff


	//   ....[45]....
        /*0484*/ 	.word	0xffffffff


	//   ....[46]....
        /*0488*/ 	.word	0xffffffff


	//   ....[47]....
        /*048c*/ 	.word	0xffffffff


	//   ....[48]....
        /*0490*/ 	.word	0xffffffff


	//   ....[49]....
        /*0494*/ 	.word	0xffffffff


	//   ....[50]....
        /*0498*/ 	.word	0xffffffff


	//   ....[51]....
        /*049c*/ 	.word	0xffffffff


	//   ....[52]....
        /*04a0*/ 	.word	0xffffffff


	//   ....[53]....
        /*04a4*/ 	.word	0xffffffff


	//   ....[54]....
        /*04a8*/ 	.word	0xffffffff


	//   ....[55]....
        /*04ac*/ 	.word	0xffffffff


	//   ....[56]....
        /*04b0*/ 	.word	0xffffffff


	//   ....[57]....
        /*04b4*/ 	.word	0xffffffff


	//   ....[58]....
        /*04b8*/ 	.word	0xffffffff


	//   ....[59]....
        /*04bc*/ 	.word	0xffffffff


	//   ....[60]....
        /*04c0*/ 	.word	0xffffffff


	//   ....[61]....
        /*04c4*/ 	.word	0xffffffff


	//   ....[62]....
        /*04c8*/ 	.word	0xffffffff


	//   ....[63]....
        /*04cc*/ 	.word	0xffffffff


	//   ....[64]....
        /*04d0*/ 	.word	0xffffffff


	//   ....[65]....
        /*04d4*/ 	.word	0xffffffff


	//   ....[66]....
        /*04d8*/ 	.word	0xffffffff


	//   ....[67]....
        /*04dc*/ 	.word	0xffffffff


	//   ....[68]....
        /*04e0*/ 	.word	0xffffffff


	//   ....[69]....
        /*04e4*/ 	.word	0xffffffff


	//   ....[70]....
        /*04e8*/ 	.word	0xffffffff


	//   ....[71]....
        /*04ec*/ 	.word	0xffffffff


	//   ....[72]....
        /*04f0*/ 	.word	0xffffffff


	//   ....[73]....
        /*04f4*/ 	.word	0xffffffff


	//   ....[74]....
        /*04f8*/ 	.word	0xffffffff


	//   ....[75]....
        /*04fc*/ 	.word	0xffffffff


	//   ....[76]....
        /*0500*/ 	.word	0xffffffff


	//   ....[77]....
        /*0504*/ 	.word	0xffffffff


	//   ....[78]....
        /*0508*/ 	.word	0xffffffff


	//   ....[79]....
        /*050c*/ 	.word	0xffffffff


	//   ....[80]....
        /*0510*/ 	.word	0xffffffff


	//   ....[81]....
        /*0514*/ 	.word	0xffffffff


	//   ....[82]....
        /*0518*/ 	.word	0xffffffff


	//   ....[83]....
        /*051c*/ 	.word	0xffffffff


	//   ....[84]....
        /*0520*/ 	.word	0xffffffff


	//   ....[85]....
        /*0524*/ 	.word	0xffffffff


	//   ....[86]....
        /*0528*/ 	.word	0xffffffff


	//   ....[87]....
        /*052c*/ 	.word	0xffffffff


	//   ....[88]....
        /*0530*/ 	.word	0xffffffff


	//   ....[89]....
        /*0534*/ 	.word	0xffffffff


	//   ....[90]....
        /*0538*/ 	.word	0xffffffff


	//   ....[91]....
        /*053c*/ 	.word	0xffffffff


	//   ....[92]....
        /*0540*/ 	.word	0xffffffff


	//   ....[93]....
        /*0544*/ 	.word	0xffffffff


	//   ....[94]....
        /*0548*/ 	.word	0xffffffff


	//   ....[95]....
        /*054c*/ 	.word	0xffffffff


	//   ....[96]....
        /*0550*/ 	.word	0xffffffff


	//   ....[97]....
        /*0554*/ 	.word	0xffffffff


	//   ....[98]....
        /*0558*/ 	.word	0xffffffff


	//   ....[99]....
        /*055c*/ 	.word	0xffffffff


	//   ....[100]....
        /*0560*/ 	.word	0xffffffff


	//   ....[101]....
        /*0564*/ 	.word	0xffffffff


	//   ....[102]....
        /*0568*/ 	.word	0xffffffff


	//   ....[103]....
        /*056c*/ 	.word	0xffffffff


	//   ....[104]....
        /*0570*/ 	.word	0xffffffff


	//   ....[105]....
        /*0574*/ 	.word	0xffffffff


	//   ....[106]....
        /*0578*/ 	.word	0xffffffff


	//   ....[107]....
        /*057c*/ 	.word	0xffffffff


	//   ....[108]....
        /*0580*/ 	.word	0xffffffff


	//   ....[109]....
        /*0584*/ 	.word	0xffffffff


	//   ....[110]....
        /*0588*/ 	.word	0xffffffff


	//   ....[111]....
        /*058c*/ 	.word	0xffffffff


	//   ....[112]....
        /*0590*/ 	.word	0xffffffff


	//   ....[113]....
        /*0594*/ 	.word	0xffffffff


	//   ....[114]....
        /*0598*/ 	.word	0xffffffff


	//   ....[115]....
        /*059c*/ 	.word	0xffffffff


	//   ....[116]....
        /*05a0*/ 	.word	0xffffffff


	//   ....[117]....
        /*05a4*/ 	.word	0xffffffff


	//   ....[118]....
        /*05a8*/ 	.word	0xffffffff


	//   ....[119]....
        /*05ac*/ 	.word	0xffffffff


	//   ....[120]....
        /*05b0*/ 	.word	0xffffffff


	//----- nvinfo : EIATTR_COOP_GROUP_INSTR_OFFSETS
	.align		4
.L_456:
        /*05b4*/ 	.byte	0x04, 0x28
        /*05b6*/ 	.short	(.L_458 - .L_457)


	//   ....[0]....
.L_457:
        /*05b8*/ 	.word	0x000000a0


	//   ....[1]....
        /*05bc*/ 	.word	0x00001300


	//   ....[2]....
        /*05c0*/ 	.word	0x00001330


	//   ....[3]....
        /*05c4*/ 	.word	0x00001500


	//   ....[4]....
        /*05c8*/ 	.word	0x00001530


	//   ....[5]....
        /*05cc*/ 	.word	0x00001600


	//   ....[6]....
        /*05d0*/ 	.word	0x00001630


	//   ....[7]....
        /*05d4*/ 	.word	0x00001700


	//   ....[8]....
        /*05d8*/ 	.word	0x00001730


	//   ....[9]....
        /*05dc*/ 	.word	0x00001800


	//   ....[10]....
        /*05e0*/ 	.word	0x00001830


	//   ....[11]....
        /*05e4*/ 	.word	0x00001900


	//   ....[12]....
        /*05e8*/ 	.word	0x00001930


	//   ....[13]....
        /*05ec*/ 	.word	0x00001a00


	//   ....[14]....
        /*05f0*/ 	.word	0x00001a30


	//   ....[15]....
        /*05f4*/ 	.word	0x00001b10


	//   ....[16]....
        /*05f8*/ 	.word	0x00001b80


	//   ....[17]....
        /*05fc*/ 	.word	0x00001fd0


	//   ....[18]....
        /*0600*/ 	.word	0x00001ff0


	//   ....[19]....
        /*0604*/ 	.word	0x00002000


	//   ....[20]....
        /*0608*/ 	.word	0x00002010


	//   ....[21]....
        /*060c*/ 	.word	0x00002020


	//   ....[22]....
        /*0610*/ 	.word	0x00002030


	//   ....[23]....
        /*0614*/ 	.word	0x00002040


	//   ....[24]....
        /*0618*/ 	.word	0x00002050


	//   ....[25]....
        /*061c*/ 	.word	0x00002490


	//   ....[26]....
        /*0620*/ 	.word	0x000024a0


	//   ....[27]....
        /*0624*/ 	.word	0x000024b0


	//   ....[28]....
        /*0628*/ 	.word	0x000024c0


	//   ....[29]....
        /*062c*/ 	.word	0x000024d0


	//   ....[30]....
        /*0630*/ 	.word	0x000024e0


	//   ....[31]....
        /*0634*/ 	.word	0x000025a0


	//   ....[32]....
        /*0638*/ 	.word	0x000025b0


	//   ....[33]....
        /*063c*/ 	.word	0x00003e40


	//   ....[34]....
        /*0640*/ 	.word	0x00003e60


	//   ....[35]....
        /*0644*/ 	.word	0x00003e70


	//   ....[36]....
        /*0648*/ 	.word	0x00003e80


	//   ....[37]....
        /*064c*/ 	.word	0x00003e90


	//   ....[38]....
        /*0650*/ 	.word	0x00003ea0


	//   ....[39]....
        /*0654*/ 	.word	0x00003eb0


	//   ....[40]....
        /*0658*/ 	.word	0x00003ed0


	//   ....[41]....
        /*065c*/ 	.word	0x000048c0


	//   ....[42]....
        /*0660*/ 	.word	0x000049a0


	//   ....[43]....
        /*0664*/ 	.word	0x00004b60


	//   ....[44]....
        /*0668*/ 	.word	0x00004b80


	//   ....[45]....
        /*066c*/ 	.word	0x00004d10


	//   ....[46]....
        /*0670*/ 	.word	0x00004da0


	//   ....[47]....
        /*0674*/ 	.word	0x00005090


	//   ....[48]....
        /*0678*/ 	.word	0x000051e0


	//   ....[49]....
        /*067c*/ 	.word	0x00007c90


	//   ....[50]....
        /*0680*/ 	.word	0x00007ca0


	//   ....[51]....
        /*0684*/ 	.word	0x00007cb0


	//   ....[52]....
        /*0688*/ 	.word	0x00007cc0


	//   ....[53]....
        /*068c*/ 	.word	0x00007cd0


	//   ....[54]....
        /*0690*/ 	.word	0x00007ce0


	//   ....[55]....
        /*0694*/ 	.word	0x00007cf0


	//   ....[56]....
        /*0698*/ 	.word	0x00007d20


	//   ....[57]....
        /*069c*/ 	.word	0x00008100


	//   ....[58]....
        /*06a0*/ 	.word	0x00008120


	//   ....[59]....
        /*06a4*/ 	.word	0x00008140


	//   ....[60]....
        /*06a8*/ 	.word	0x00008160


	//   ....[61]....
        /*06ac*/ 	.word	0x000081b0


	//   ....[62]....
        /*06b0*/ 	.word	0x00008220


	//   ....[63]....
        /*06b4*/ 	.word	0x000082d0


	//   ....[64]....
        /*06b8*/ 	.word	0x000082f0


	//   ....[65]....
        /*06bc*/ 	.word	0x00009ac0


	//   ....[66]....
        /*06c0*/ 	.word	0x00009af0


	//   ....[67]....
        /*06c4*/ 	.word	0x00009b60


	//   ....[68]....
        /*06c8*/ 	.word	0x00009bb0


	//   ....[69]....
        /*06cc*/ 	.word	0x00009bf0


	//   ....[70]....
        /*06d0*/ 	.word	0x00009ce0


	//   ....[71]....
        /*06d4*/ 	.word	0x00009cf0


	//   ....[72]....
        /*06d8*/ 	.word	0x0000a2c0


	//   ....[73]....
        /*06dc*/ 	.word	0x0000cc80


	//   ....[74]....
        /*06e0*/ 	.word	0x0000cc90


	//   ....[75]....
        /*06e4*/ 	.word	0x0000cca0


	//   ....[76]....
        /*06e8*/ 	.word	0x0000ccb0


	//   ....[77]....
        /*06ec*/ 	.word	0x0000cce0


	//   ....[78]....
        /*06f0*/ 	.word	0x0000cd00


	//   ....[79]....
        /*06f4*/ 	.word	0x0000cd20


	//   ....[80]....
        /*06f8*/ 	.word	0x0000cd30


	//   ....[81]....
        /*06fc*/ 	.word	0x0000e9a0


	//   ....[82]....
        /*0700*/ 	.word	0x0000e9e0


	//   ....[83]....
        /*0704*/ 	.word	0x0000ea10


	//   ....[84]....
        /*0708*/ 	.word	0x0000ea40


	//   ....[85]....
        /*070c*/ 	.word	0x0000ea80


	//   ....[86]....
        /*0710*/ 	.word	0x0000eac0


	//   ....[87]....
        /*0714*/ 	.word	0x0000eae0


	//   ....[88]....
        /*0718*/ 	.word	0x0000eaf0


	//   ....[89]....
        /*071c*/ 	.word	0x0000ecb0


	//   ....[90]....
        /*0720*/ 	.word	0x0000ecc0


	//   ....[91]....
        /*0724*/ 	.word	0x0000edc0


	//   ....[92]....
        /*0728*/ 	.word	0x0000edf0


	//   ....[93]....
        /*072c*/ 	.word	0x0000eed0


	//   ....[94]....
        /*0730*/ 	.word	0x0000ef00


	//   ....[95]....
        /*0734*/ 	.word	0x0000efe0


	//   ....[96]....
        /*0738*/ 	.word	0x0000f010


	//   ....[97]....
        /*073c*/ 	.word	0x0000f0f0


	//   ....[98]....
        /*0740*/ 	.word	0x0000f120


	//   ....[99]....
        /*0744*/ 	.word	0x0000f200


	//   ....[100]....
        /*0748*/ 	.word	0x0000f230


	//   ....[101]....
        /*074c*/ 	.word	0x0000f310


	//   ....[102]....
        /*0750*/ 	.word	0x0000f340


	//   ....[103]....
        /*0754*/ 	.word	0x0000f420


	//   ....[104]....
        /*0758*/ 	.word	0x0000f440


	//   ....[105]....
        /*075c*/ 	.word	0x0000fd00


	//   ....[106]....
        /*0760*/ 	.word	0x0000fd10


	//   ....[107]....
        /*0764*/ 	.word	0x0000fde0


	//   ....[108]....
        /*0768*/ 	.word	0x0000fe10


	//   ....[109]....
        /*076c*/ 	.word	0x0000fee0


	//   ....[110]....
        /*0770*/ 	.word	0x0000ff10


	//   ....[111]....
        /*0774*/ 	.word	0x0000ffe0


	//   ....[112]....
        /*0778*/ 	.word	0x00010010


	//   ....[113]....
        /*077c*/ 	.word	0x000100e0


	//   ....[114]....
        /*0780*/ 	.word	0x00010110


	//   ....[115]....
        /*0784*/ 	.word	0x000101e0


	//   ....[116]....
        /*0788*/ 	.word	0x00010210


	//   ....[117]....
        /*078c*/ 	.word	0x000102e0


	//   ....[118]....
        /*0790*/ 	.word	0x00010310


	//   ....[119]....
        /*0794*/ 	.word	0x000103e0


	//   ....[120]....
        /*0798*/ 	.word	0x00010400


	//----- nvinfo : EIATTR_EXIT_INSTR_OFFSETS
	.align		4
.L_458:
        /*079c*/ 	.byte	0x04, 0x1c
        /*079e*/ 	.short	(.L_460 - .L_459)


	//   ....[0]....
.L_459:
        /*07a0*/ 	.word	0x00000450


	//   ....[1]....
        /*07a4*/ 	.word	0x0000f450


	//   ....[2]....
        /*07a8*/ 	.word	0x0000f4b0


	//   ....[3]....
        /*07ac*/ 	.word	0x0000f510


	//   ....[4]....
        /*07b0*/ 	.word	0x00010410


	//   ....[5]....
        /*07b4*/ 	.word	0x00010460


	//   ....[6]....
        /*07b8*/ 	.word	0x000104c0


	//----- nvinfo : EIATTR_CTAIDZ_USED
	.align		4
.L_460:
        /*07bc*/ 	.byte	0x01, 0x04
	.zero		2


	//----- nvinfo : EIATTR_MAX_THREADS
	.align		4
        /*07c0*/ 	.byte	0x04, 0x05
        /*07c2*/ 	.short	(.L_462 - .L_461)
.L_461:
        /*07c4*/ 	.word	0x00000080
        /*07c8*/ 	.word	0x00000001
        /*07cc*/ 	.word	0x00000001


	//----- nvinfo : EIATTR_CRS_STACK_SIZE
	.align		4
.L_462:
        /*07d0*/ 	.byte	0x04, 0x1e
        /*07d2*/ 	.short	(.L_464 - .L_463)
.L_463:
        /*07d4*/ 	.word	0x00000000
.L_464:


//--------------------- .nv.info._ZN7cutlass13device_kernelIN5flash19enable_sm80_to_sm89INS1_16FlashAttnFwdSm80INS1_25CollectiveMainloopFwdSm80ILi4ELi1ELb0EN4cute5tupleIJNS5_1CILi128EEENS7_ILi64EEES8_EEELi128ENS_6half_tEfNS_4arch4Sm80ELb0ELb0ELb1ELb1ELb1ELb1ELb1ELb0EEENS1_21CollectiveEpilogueFwdINS6_IJS8_S8_S9_EEENS6_IJNS7_ILi1EEESH_SH_EEESB_SD_Li128ELb1ELb1ELb0ELb0EEENS1_19SingleTileSchedulerILb1ELb0ELb1ELi128EEEEEEEEEvNT_6ParamsE --------------------------
	.section	.nv.info._ZN7cutlass13device_kernelIN5flash19enable_sm80_to_sm89INS1_16FlashAttnFwdSm80INS1_25CollectiveMainloopFwdSm80ILi4ELi1ELb0EN4cute5tupleIJNS5_1CILi128EEENS7_ILi64EEES8_EEELi128ENS_6half_tEfNS_4arch4Sm80ELb0ELb0ELb1ELb1ELb1ELb1ELb1ELb0EEENS1_21CollectiveEpilogueFwdINS6_IJS8_S8_S9_EEENS6_IJNS7_ILi1EEESH_SH_EEESB_SD_Li128ELb1ELb1ELb0ELb0EEENS1_19SingleTileSchedulerILb1ELb0ELb1ELi128EEEEEEEEEvNT_6ParamsE,"",@"SHT_CUDA_INFO"
	.sectionflags	@""
	.align	4


	//----- nvinfo : EIATTR_CUDA_API_VERSION
	.align		4
        /*0000*/ 	.byte	0x04, 0x37
        /*0002*/ 	.short	(.L_466 - .L_465)
.L_465:
        /*0004*/ 	.word	0x00000082


	//----- nvinfo : EIATTR_SW2861232_WAR
	.align		4
.L_466:
        /*0008*/ 	.byte	0x01, 0x35
	.zero		2


	//----- nvinfo : EIATTR_PARAM_CBANK
	.align		4
        /*000c*/ 	.byte	0x04, 0x0a
        /*000e*/ 	.short	(.L_468 - .L_467)
	.align		4
.L_467:
        /*0010*/ 	.word	index@(.nv.constant0._ZN7cutlass13device_kernelIN5flash19enable_sm80_to_sm89INS1_16FlashAttnFwdSm80INS1_25CollectiveMainloopFwdSm80ILi4ELi1ELb0EN4cute5tupleIJNS5_1CILi128EEENS7_ILi64EEES8_EEELi128ENS_6half_tEfNS_4arch4Sm80ELb0ELb0ELb1ELb1ELb1ELb1ELb1ELb0EEENS1_21CollectiveEpilogueFwdINS6_IJS8_S8_S9_EEENS6_IJNS7_ILi1EEESH_SH_EEESB_SD_Li128ELb1ELb1ELb0ELb0EEENS1_19SingleTileSchedulerILb1ELb0ELb1ELi128EEEEEEEEEvNT_6ParamsE)
        /*0014*/ 	.short	0x0160
        /*0016*/ 	.short	0x0418


	//----- nvinfo : EIATTR_CBANK_PARAM_SIZE
	.align		4
.L_468:
        /*0018*/ 	.byte	0x03, 0x19
        /*001a*/ 	.short	0x0418


	//----- nvinfo : EIATTR_KPARAM_INFO
	.align		4
        /*001c*/ 	.byte	0x04, 0x17
        /*001e*/ 	.short	(.L_470 - .L_469)
.L_469:
        /*0020*/ 	.word	0x00000000
        /*0024*/ 	.short	0x0000
        /*0026*/ 	.short	0x0000
        /*0028*/ 	.byte	0x00, 0xf0, 0x61, 0x10


	//----- nvinfo : EIATTR_MAXREG_COUNT
	.align		4
.L_470:
        /*002c*/ 	.byte	0x03, 0x1b
        /*002e*/ 	.short	0x00ff


	//----- nvinfo : EIATTR_NUM_BARRIERS
	.align		4
        /*0030*/ 	.byte	0x02, 0x4c
        /*0032*/ 	.byte	0x02
	.zero		1


	//----- nvinfo : EIATTR_ANNOTATIONS
	.align		4
        /*0034*/ 	.byte	0x04, 0x55
        /*0036*/ 	.short	(.L_472 - .L_471)


	//   ....[0]....
.L_471:
        /* <DEDUP_REMOVED lines=67> */


	//----- nvinfo : EIATTR_MERCURY_ISA_VERSION
	.align		4
.L_472:
        /*0450*/ 	.byte	0x03, 0x5f
        /*0452*/ 	.short	0x0000


	//----- nvinfo : EIATTR_INT_WARP_WIDE_INSTR_OFFSETS
	.align		4
        /*0454*/ 	.byte	0x04, 0x31
        /*0456*/ 	.short	(.L_474 - .L_473)


	//   ....[0]....
.L_473:
        /*0458*/ 	.word	0x00001250


	//----- nvinfo : EIATTR_COOP_GROUP_MASK_REGIDS
	.align		4
.L_474:
        /*045c*/ 	.byte	0x04, 0x29
        /*045e*/ 	.short	(.L_476 - .L_475)


	//   ....[0]....
.L_475:
        /*0460*/ 	.word	0xffffffff


	//   ....[1]....
        /*0464*/ 	.word	0xffffffff


	//   ....[2]....
        /*0468*/ 	.word	0xffffffff


	//   ....[3]....
        /*046c*/ 	.word	0xffffffff


	//   ....[4]....
        /*0470*/ 	.word	0xffffffff


	//   ....[5]....
        /*0474*/ 	.word	0xffffffff


	//   ....[6]....
        /*0478*/ 	.word	0xffffffff


	//   ....[7]....
        /*047c*/ 	.word	0xffffffff


	//   ....[8]....
        /*0480*/ 	.word	0xffffffff


	//   ....[9]....
        /*0484*/ 	.word	0xffffffff


	//   ....[10]....
        /*0488*/ 	.word	0xffffffff


	//   ....[11]....
        /*048c*/ 	.word	0xffffffff


	//   ....[12]....
        /*0490*/ 	.word	0xffffffff


	//   ....[13]....
        /*0494*/ 	.word	0xffffffff


	//   ....[14]....
        /*0498*/ 	.word	0xffffffff


	//   ....[15]....
        /*049c*/ 	.word	0xffffffff


	//   ....[16]....
        /*04a0*/ 	.word	0xffffffff


	//   ....[17]....
        /*04a4*/ 	.word	0xffffffff


	//   ....[18]....
        /*04a8*/ 	.word	0xffffffff


	//   ....[19]....
        /*04ac*/ 	.word	0xffffffff


	//   ....[20]....
        /*04b0*/ 	.word	0xffffffff


	//   ....[21]....
        /*04b4*/ 	.word	0xffffffff


	//   ....[22]....
        /*04b8*/ 	.word	0xffffffff


	//   ....[23]....
        /*04bc*/ 	.word	0xffffffff


	//   ....[24]....
        /*04c0*/ 	.word	0xffffffff


	//   ....[25]....
        /*04c4*/ 	.word	0xffffffff


	//   ....[26]....
        /*04c8*/ 	.word	0xffffffff


	//   ....[27]....
        /*04cc*/ 	.word	0xffffffff


	//   ....[28]....
        /*04d0*/ 	.word	0xffffffff


	//   ....[29]....
        /*04d4*/ 	.word	0xffffffff


	//   ....[30]....
        /*04d8*/ 	.word	0xffffffff


	//   ....[31]....
        /*04dc*/ 	.word	0xffffffff


	//   ....[32]....
        /*04e0*/ 	.word	0xffffffff


	//   ....[33]....
        /*04e4*/ 	.word	0xffffffff


	//   ....[34]....
        /*04e8*/ 	.word	0xffffffff


	//   ....[35]....
        /*04ec*/ 	.word	0xffffffff


	//   ....[36]....
        /*04f0*/ 	.word	0xffffffff


	//   ....[37]....
        /*04f4*/ 	.word	0xffffffff


	//   ....[38]....
        /*04f8*/ 	.word	0xffffffff


	//   ....[39]....
        /*04fc*/ 	.word	0xffffffff


	//   ....[40]....
        /*0500*/ 	.word	0xffffffff


	//   ....[41]....
        /*0504*/ 	.word	0xffffffff


	//   ....[42]....
        /*0508*/ 	.word	0xffffffff


	//   ....[43]....
        /*050c*/ 	.word	0xffffffff


	//   ....[44]....
        /*0510*/ 	.word	0xffffffff


	//   ....[45]....
        /*0514*/ 	.word	0xffffffff


	//   ....[46]....
        /*0518*/ 	.word	0xffffffff


	//   ....[47]....
        /*051c*/ 	.word	0xffffffff


	//   ....[48]....
        /*0520*/ 	.word	0xffffffff


	//   ....[49]....
        /*0524*/ 	.word	0xffffffff


	//   ....[50]....
        /*0528*/ 	.word	0xffffffff


	//   ....[51]....
        /*052c*/ 	.word	0xffffffff


	//   ....[52]....
        /*0530*/ 	.word	0xffffffff


	//   ....[53]....
        /*0534*/ 	.word	0xffffffff


	//   ....[54]....
        /*0538*/ 	.word	0xffffffff


	//   ....[55]....
        /*053c*/ 	.word	0xffffffff


	//   ....[56]....
        /*0540*/ 	.word	0xffffffff


	//   ....[57]....
        /*0544*/ 	.word	0xffffffff


	//   ....[58]....
        /*0548*/ 	.word	0xffffffff


	//   ....[59]....
        /*054c*/ 	.word	0xffffffff


	//   ....[60]....
        /*0550*/ 	.word	0xffffffff


	//   ....[61]....
        /*0554*/ 	.word	0xffffffff


	//   ....[62]....
        /*0558*/ 	.word	0xffffffff


	//   ....[63]....
        /*055c*/ 	.word	0xffffffff


	//   ....[64]....
        /*0560*/ 	.word	0xffffffff


	//   ....[65]....
        /*0564*/ 	.word	0xffffffff


	//   ....[66]....
        /*0568*/ 	.word	0xffffffff


	//   ....[67]....
        /*056c*/ 	.word	0xffffffff


	//   ....[68]....
        /*0570*/ 	.word	0xffffffff


	//   ....[69]....
        /*0574*/ 	.word	0xffffffff


	//   ....[70]....
        /*0578*/ 	.word	0xffffffff


	//   ....[71]....
        /*057c*/ 	.word	0xffffffff


	//   ....[72]....
        /*0580*/ 	.word	0xffffffff


	//   ....[73]....
        /*0584*/ 	.word	0xffffffff


	//   ....[74]....
        /*0588*/ 	.word	0xffffffff


	//   ....[75]....
        /*058c*/ 	.word	0xffffffff


	//   ....[76]....
        /*0590*/ 	.word	0xffffffff


	//   ....[77]....
        /*0594*/ 	.word	0xffffffff


	//   ....[78]....
        /*0598*/ 	.word	0xffffffff


	//   ....[79]....
        /*059c*/ 	.word	0xffffffff


	//   ....[80]....
        /*05a0*/ 	.word	0xffffffff


	//   ....[81]....
        /*05a4*/ 	.word	0xffffffff


	//   ....[82]....
        /*05a8*/ 	.word	0xffffffff


	//   ....[83]....
        /*05ac*/ 	.word	0xffffffff


	//   ....[84]....
        /*05b0*/ 	.word	0xffffffff


	//   ....[85]....
        /*05b4*/ 	.word	0xffffffff


	//   ....[86]....
        /*05b8*/ 	.word	0xffffffff


	//   ....[87]....
        /*05bc*/ 	.word	0xffffffff


	//   ....[88]....
        /*05c0*/ 	.word	0xffffffff


	//   ....[89]....
        /*05c4*/ 	.word	0xffffffff


	//   ....[90]....
        /*05c8*/ 	.word	0xffffffff


	//   ....[91]....
        /*05cc*/ 	.word	0xffffffff


	//   ....[92]....
        /*05d0*/ 	.word	0xffffffff


	//   ....[93]....
        /*05d4*/ 	.word	0xffffffff


	//   ....[94]....
        /*05d8*/ 	.word	0xffffffff


	//   ....[95]....
        /*05dc*/ 	.word	0xffffffff


	//   ....[96]....
        /*05e0*/ 	.word	0xffffffff


	//   ....[97]....
        /*05e4*/ 	.word	0xffffffff


	//   ....[98]....
        /*05e8*/ 	.word	0xffffffff


	//   ....[99]....
        /*05ec*/ 	.word	0xffffffff


	//   ....[100]....
        /*05f0*/ 	.word	0xffffffff


	//   ....[101]....
        /*05f4*/ 	.word	0xffffffff


	//   ....[102]....
        /*05f8*/ 	.word	0xffffffff


	//   ....[103]....
        /*05fc*/ 	.word	0xffffffff


	//   ....[104]....
        /*0600*/ 	.word	0xffffffff


	//   ....[105]....
        /*0604*/ 	.word	0xffffffff


	//   ....[106]....
        /*0608*/ 	.word	0xffffffff


	//   ....[107]....
        /*060c*/ 	.word	0xffffffff


	//   ....[108]....
        /*0610*/ 	.word	0xffffffff


	//   ....[109]....
        /*0614*/ 	.word	0xffffffff


	//   ....[110]....
        /*0618*/ 	.word	0xffffffff


	//   ....[111]....
        /*061c*/ 	.word	0xffffffff


	//   ....[112]....
        /*0620*/ 	.word	0xffffffff


	//   ....[113]....
        /*0624*/ 	.word	0xffffffff


	//   ....[114]....
        /*0628*/ 	.word	0xffffffff


	//   ....[115]....
        /*062c*/ 	.word	0xffffffff


	//   ....[116]....
        /*0630*/ 	.word	0xffffffff


	//   ....[117]....
        /*0634*/ 	.word	0xffffffff


	//   ....[118]....
        /*0638*/ 	.word	0xffffffff


	//   ....[119]....
        /*063c*/ 	.word	0xffffffff


	//   ....[120]....
        /*0640*/ 	.word	0xffffffff


	//   ....[121]....
        /*0644*/ 	.word	0xffffffff


	//   ....[122]....
        /*0648*/ 	.word	0xffffffff


	//   ....[123]....
        /*064c*/ 	.word	0xffffffff


	//   ....[124]....
        /*0650*/ 	.word	0xffffffff


	//   ....[125]....
        /*0654*/ 	.word	0xffffffff


	//   ....[126]....
        /*0658*/ 	.word	0xffffffff


	//   ....[127]....
        /*065c*/ 	.word	0xffffffff


	//   ....[128]....
        /*0660*/ 	.word	0xffffffff


	//   ....[129]....
        /*0664*/ 	.word	0xffffffff


	//   ....[130]....
        /*0668*/ 	.word	0xffffffff


	//   ....[131]....
        /*066c*/ 	.word	0xffffffff


	//   ....[132]....
        /*0670*/ 	.word	0xffffffff


	//   ....[133]....
        /*0674*/ 	.word	0xffffffff


	//   ....[134]....
        /*0678*/ 	.word	0xffffffff


	//   ....[135]....
        /*067c*/ 	.word	0xffffffff


	//   ....[136]....
        /*0680*/ 	.word	0xffffffff


	//   ....[137]....
        /*0684*/ 	.word	0xffffffff


	//   ....[138]....
        /*0688*/ 	.word	0xffffffff


	//   ....[139]....
        /*068c*/ 	.word	0xffffffff


	//   ....[140]....
        /*0690*/ 	.word	0xffffffff


	//   ....[141]....
        /*0694*/ 	.word	0xffffffff


	//   ....[142]....
        /*0698*/ 	.word	0xffffffff


	//   ....[143]....
        /*069c*/ 	.word	0xffffffff


	//   ....[144]....
        /*06a0*/ 	.word	0xffffffff


	//   ....[145]....
        /*06a4*/ 	.word	0xffffffff


	//   ....[146]....
        /*06a8*/ 	.word	0xffffffff


	//   ....[147]....
        /*06ac*/ 	.word	0xffffffff


	//   ....[148]....
        /*06b0*/ 	.word	0xffffffff


	//   ....[149]....
        /*06b4*/ 	.word	0xffffffff


	//   ....[150]....
        /*06b8*/ 	.word	0xffffffff


	//   ....[151]....
        /*06bc*/ 	.word	0xffffffff


	//   ....[152]....
        /*06c0*/ 	.word	0xffffffff


	//----- nvinfo : EIATTR_COOP_GROUP_INSTR_OFFSETS
	.align		4
.L_476:
        /*06c4*/ 	.byte	0x04, 0x28
        /*06c6*/ 	.short	(.L_478 - .L_477)


	//   ....[0]....
.L_477:
        /*06c8*/ 	.word	0x000000a0


	//   ....[1]....
        /*06cc*/ 	.word	0x00002890


	//   ....[2]....
        /*06d0*/ 	.word	0x000028e0


	//   ....[3]....
        /*06d4*/ 	.word	0x000030b0


	//   ....[4]....
        /*06d8*/ 	.word	0x000030d0


	//   ....[5]....
        /*06dc*/ 	.word	0x00003820


	//   ....[6]....
        /*06e0*/ 	.word	0x00003840


	//   ....[7]....
        /*06e4*/ 	.word	0x00003f90


	//   ....[8]....
        /*06e8*/ 	.word	0x00003fa0


	//   ....[9]....
        /*06ec*/ 	.word	0x00004820


	//   ....[10]....
        /*06f0*/ 	.word	0x00004870


	//   ....[11]....
        /*06f4*/ 	.word	0x000055b0


	//   ....[12]....
        /*06f8*/ 	.word	0x000055e0


	//   ....[13]....
        /*06fc*/ 	.word	0x00005d60


	//   ....[14]....
        /*0700*/ 	.word	0x00005d90


	//   ....[15]....
        /*0704*/ 	.word	0x00006510


	//   ....[16]....
        /*0708*/ 	.word	0x00006530


	//   ....[17]....
        /*070c*/ 	.word	0x00006cd0


	//   ....[18]....
        /*0710*/ 	.word	0x00006d00


	//   ....[19]....
        /*0714*/ 	.word	0x00006e10


	//   ....[20]....
        /*0718*/ 	.word	0x00006e40


	//   ....[21]....
        /*071c*/ 	.word	0x00006f10


	//   ....[22]....
        /*0720*/ 	.word	0x00006f40


	//   ....[23]....
        /*0724*/ 	.word	0x00007010


	//   ....[24]....
        /*0728*/ 	.word	0x00007030


	//   ....[25]....
        /*072c*/ 	.word	0x000075c0


	//   ....[26]....
        /*0730*/ 	.word	0x000075e0


	//   ....[27]....
        /*0734*/ 	.word	0x000076b0


	//   ....[28]....
        /*0738*/ 	.word	0x000076e0


	//   ....[29]....
        /*073c*/ 	.word	0x000077b0


	//   ....[30]....
        /*0740*/ 	.word	0x000077e0


	//   ....[31]....
        /*0744*/ 	.word	0x000078b0


	//   ....[32]....
        /*0748*/ 	.word	0x000078e0


	//   ....[33]....
        /*074c*/ 	.word	0x000086e0


	//   ....[34]....
        /*0750*/ 	.word	0x00008730


	//   ....[35]....
        /*0754*/ 	.word	0x00008760


	//   ....[36]....
        /*0758*/ 	.word	0x00008790


	//   ....[37]....
        /*075c*/ 	.word	0x000087c0


	//   ....[38]....
        /*0760*/ 	.word	0x000087f0


	//   ....[39]....
        /*0764*/ 	.word	0x00008840


	//   ....[40]....
        /*0768*/ 	.word	0x00008970


	//   ....[41]....
        /*076c*/ 	.word	0x00008a40


	//   ....[42]....
        /*0770*/ 	.word	0x00008a80


	//   ....[43]....
        /*0774*/ 	.word	0x00008ab0


	//   ....[44]....
        /*0778*/ 	.word	0x00008ad0


	//   ....[45]....
        /*077c*/ 	.word	0x00008bc0


	//   ....[46]....
        /*0780*/ 	.word	0x00008c00


	//   ....[47]....
        /*0784*/ 	.word	0x00008d10


	//   ....[48]....
        /*0788*/ 	.word	0x00008d40


	//   ....[49]....
        /*078c*/ 	.word	0x000090b0


	//   ....[50]....
        /*0790*/ 	.word	0x000090f0


	//   ....[51]....
        /*0794*/ 	.word	0x00009100


	//   ....[52]....
        /*0798*/ 	.word	0x00009110


	//   ....[53]....
        /*079c*/ 	.word	0x000091f0


	//   ....[54]....
        /*07a0*/ 	.word	0x00009200


	//   ....[55]....
        /*07a4*/ 	.word	0x00009220


	//   ....[56]....
        /*07a8*/ 	.word	0x00009240


	//   ....[57]....
        /*07ac*/ 	.word	0x0000fba0


	//   ....[58]....
        /*07b0*/ 	.word	0x0000fbd0


	//   ....[59]....
        /*07b4*/ 	.word	0x0000fc00


	//   ....[60]....
        /*07b8*/ 	.word	0x0000fc10


	//   ....[61]....
        /*07bc*/ 	.word	0x0000fc20


	//   ....[62]....
        /*07c0*/ 	.word	0x0000fc30


	//   ....[63]....
        /*07c4*/ 	.word	0x0000fc40


	//   ....[64]....
        /*07c8*/ 	.word	0x0000fc80


	//   ....[65]....
        /*07cc*/ 	.word	0x00011720


	//   ....[66]....
        /*07d0*/ 	.word	0x00011740


	//   ....[67]....
        /*07d4*/ 	.word	0x00011750


	//   ....[68]....
        /*07d8*/ 	.word	0x00011760


	//   ....[69]....
        /*07dc*/ 	.word	0x00011770


	//   ....[70]....
        /*07e0*/ 	.word	0x00011780


	//   ....[71]....
        /*07e4*/ 	.word	0x00011790


	//   ....[72]....
        /*07e8*/ 	.word	0x000117b0


	//   ....[73]....
        /*07ec*/ 	.word	0x000121c0


	//   ....[74]....
        /*07f0*/ 	.word	0x00012290


	//   ....[75]....
        /*07f4*/ 	.word	0x00012440


	//   ....[76]....
        /*07f8*/ 	.word	0x00012460


	//   ....[77]....
        /*07fc*/ 	.word	0x00012870


	//   ....[78]....
        /*0800*/ 	.word	0x00012910


	//   ....[79]....
        /*0804*/ 	.word	0x00012960


	//   ....[80]....
        /*0808*/ 	.word	0x00012a70


	//   ....[81]....
        /*080c*/ 	.word	0x00015840


	//   ....[82]....
        /*0810*/ 	.word	0x00015850


	//   ....[83]....
        /*0814*/ 	.word	0x00015860


	//   ....[84]....
        /*0818*/ 	.word	0x00015870


	//   ....[85]....
        /*081c*/ 	.word	0x00015880


	//   ....[86]....
        /*0820*/ 	.word	0x00015890


	//   ....[87]....
        /*0824*/ 	.word	0x000158a0


	//   ....[88]....
        /*0828*/ 	.word	0x000158d0


	//   ....[89]....
        /*082c*/ 	.word	0x00015cb0


	//   ....[90]....
        /*0830*/ 	.word	0x00015cd0


	//   ....[91]....
        /*0834*/ 	.word	0x00015cf0


	//   ....[92]....
        /*0838*/ 	.word	0x00015d10


	//   ....[93]....
        /*083c*/ 	.word	0x00015d60


	//   ....[94]....
        /*0840*/ 	.word	0x00015dd0


	//   ....[95]....
        /*0844*/ 	.word	0x00015e80


	//   ....[96]....
        /*0848*/ 	.word	0x00015ea0


	//   ....[97]....
        /*084c*/ 	.word	0x00017670


	//   ....[98]....
        /*0850*/ 	.word	0x000176a0


	//   ....[99]....
        /*0854*/ 	.word	0x00017710


	//   ....[100]....
        /*0858*/ 	.word	0x00017760


	//   ....[101]....
        /*085c*/ 	.word	0x000177a0


	//   ....[102]....
        /*0860*/ 	.word	0x00017890


	//   ....[103]....
        /*0864*/ 	.word	0x000178a0


	//   ....[104]....
        /*0868*/ 	.word	0x00017e70


	//   ....[105]....
        /*086c*/ 	.word	0x0001a830


	//   ....[106]....
        /*0870*/ 	.word	0x0001a840


	//   ....[107]....
        /*0874*/ 	.word	0x0001a850


	//   ....[108]....
        /*0878*/ 	.word	0x0001a860


	//   ....[109]....
        /*087c*/ 	.word	0x0001a890


	//   ....[110]....
        /*0880*/ 	.word	0x0001a8b0


	//   ....[111]....
        /*0884*/ 	.word	0x0001a8d0


	//   ....[112]....
        /*0888*/ 	.word	0x0001a8e0


	//   ....[113]....
        /*088c*/ 	.word	0x0001c560


	//   ....[114]....
        /*0890*/ 	.word	0x0001c5a0


	//   ....[115]....
        /*0894*/ 	.word	0x0001c5d0


	//   ....[116]....
        /*0898*/ 	.word	0x0001c600


	//   ....[117]....
        /*089c*/ 	.word	0x0001c640


	//   ....[118]....
        /*08a0*/ 	.word	0x0001c680


	//   ....[119]....
        /*08a4*/ 	.word	0x0001c6a0


	//   ....[120]....
        /*08a8*/ 	.word	0x0001c6b0


	//   ....[121]....
        /*08ac*/ 	.word	0x0001c870


	//   ....[122]....
        /*08b0*/ 	.word	0x0001c880


	//   ....[123]....
        /*08b4*/ 	.word	0x0001c980


	//   ....[124]....
        /*08b8*/ 	.word	0x0001c9b0


	//   ....[125]....
        /*08bc*/ 	.word	0x0001ca90


	//   ....[126]....
        /*08c0*/ 	.word	0x0001cac0


	//   ....[127]....
        /*08c4*/ 	.word	0x0001cba0


	//   ....[128]....
        /*08c8*/ 	.word	0x0001cbd0


	//   ....[129]....
        /*08cc*/ 	.word	0x0001ccb0


	//   ....[130]....
        /*08d0*/ 	.word	0x0001cce0


	//   ....[131]....
        /*08d4*/ 	.word	0x0001cdc0


	//   ....[132]....
        /*08d8*/ 	.word	0x0001cdf0


	//   ....[133]....
        /*08dc*/ 	.word	0x0001ced0


	//   ....[134]....
        /*08e0*/ 	.word	0x0001cf00


	//   ....[135]....
        /*08e4*/ 	.word	0x0001cfe0


	//   ....[136]....
        /*08e8*/ 	.word	0x0001d000


	//   ....[137]....
        /*08ec*/ 	.word	0x0001d8c0


	//   ....[138]....
        /*08f0*/ 	.word	0x0001d8d0


	//   ....[139]....
        /*08f4*/ 	.word	0x0001d9a0


	//   ....[140]....
        /*08f8*/ 	.word	0x0001d9d0


	//   ....[141]....
        /*08fc*/ 	.word	0x0001daa0


	//   ....[142]....
        /*0900*/ 	.word	0x0001dad0


	//   ....[143]....
        /*0904*/ 	.word	0x0001dba0


	//   ....[144]....
        /*0908*/ 	.word	0x0001dbd0


	//   ....[145]....
        /*090c*/ 	.word	0x0001dca0


	//   ....[146]....
        /*0910*/ 	.word	0x0001dcd0


	//   ....[147]....
        /*0914*/ 	.word	0x0001dda0


	//   ....[148]....
        /*0918*/ 	.word	0x0001ddd0


	//   ....[149]....
        /*091c*/ 	.word	0x0001dea0


	//   ....[150]....
        /*0920*/ 	.word	0x0001ded0


	//   ....[151]....
        /*0924*/ 	.word	0x0001dfa0


	//   ....[152]....
        /*0928*/ 	.word	0x0001dfc0


	//----- nvinfo : EIATTR_EXIT_INSTR_OFFSETS
	.align		4
.L_478:
        /*092c*/ 	.byte	0x04, 0x1c
        /*092e*/ 	.short	(.L_480 - .L_479)


	//   ....[0]....
.L_479:
        /*0930*/ 	.word	0x00000450


	//   ....[1]....
        /*0934*/ 	.word	0x0001d010


	//   ....[2]....
        /*0938*/ 	.word	0x0001d070


	//   ....[3]....
        /*093c*/ 	.word	0x0001d0d0


	//   ....[4]....
        /*0940*/ 	.word	0x0001dfd0


	//   ....[5]....
        /*0944*/ 	.word	0x0001e020


	//   ....[6]....
        /*0948*/ 	.word	0x0001e080


	//----- nvinfo : EIATTR_CTAIDZ_USED
	.align		4
.L_480:
        /*094c*/ 	.byte	0x01, 0x04
	.zero		2


	//----- nvinfo : EIATTR_MAX_THREADS
	.align		4
        /*0950*/ 	.byte	0x04, 0x05
        /*0952*/ 	.short	(.L_482 - .L_481)
.L_481:
        /*0954*/ 	.word	0x00000080
        /*0958*/ 	.word	0x00000001
        /*095c*/ 	.word	0x00000001


	//----- nvinfo : EIATTR_CRS_STACK_SIZE
	.align		4
.L_482:
        /*0960*/ 	.byte	0x04, 0x1e
        /*0962*/ 	.short	(.L_484 - .L_483)
.L_483:
        /*0964*/ 	.word	0x00000000
.L_484:


//--------------------- .nv.info._ZN7cutlass13device_kernelIN5flash19enable_sm80_to_sm89INS1_16FlashAttnFwdSm80INS1_25CollectiveMainloopFwdSm80ILi4ELi1ELb0EN4cute5tupleIJNS5_1CILi128EEENS7_ILi48EEES8_EEELi128ENS_6half_tEfNS_4arch4Sm80ELb0ELb1ELb1ELb0ELb1ELb0ELb1ELb0EEENS1_21CollectiveEpilogueFwdINS6_IJS8_S8_S9_EEENS6_IJNS7_ILi1EEESH_SH_EEESB_SD_Li128ELb0ELb1ELb0ELb0EEENS1_19SingleTileSchedulerILb0ELb0ELb1ELi128EEEEEEEEEvNT_6ParamsE --------------------------
	.section	.nv.info._ZN7cutlass13device_kernelIN5flash19enable_sm80_to_sm89INS1_16FlashAttnFwdSm80INS1_25CollectiveMainloopFwdSm80ILi4ELi1ELb0EN4cute5tupleIJNS5_1CILi128EEENS7_ILi48EEES8_EEELi128ENS_6half_tEfNS_4arch4Sm80ELb0ELb1ELb1ELb0ELb1ELb0ELb1ELb0EEENS1_21CollectiveEpilogueFwdINS6_IJS8_S8_S9_EEENS6_IJNS7_ILi1EEESH_SH_EEESB_SD_Li128ELb0ELb1ELb0ELb0EEENS1_19SingleTileSchedulerILb0ELb0ELb1ELi128EEEEEEEEEvNT_6ParamsE,"",@"SHT_CUDA_INFO"
	.sectionflags	@""
	.align	4


	//----- nvinfo : EIATTR_CUDA_API_VERSION
	.align		4
        /*0000*/ 	.byte	0x04, 0x37
        /*0002*/ 	.short	(.L_486 - .L_485)
.L_485:
        /*0004*/ 	.word	0x00000082


	//----- nvinfo : EIATTR_SW2861232_WAR
	.align		4
.L_486:
        /*0008*/ 	.byte	0x01, 0x35
	.zero		2


	//----- nvinfo : EIATTR_PARAM_CBANK
	.align		4
        /*000c*/ 	.byte	0x04, 0x0a
        /*000e*/ 	.short	(.L_488 - .L_487)
	.align		4
.L_487:
        /*0010*/ 	.word	index@(.nv.constant0._ZN7cutlass13device_kernelIN5flash19enable_sm80_to_sm89INS1_16FlashAttnFwdSm80INS1_25CollectiveMainloopFwdSm80ILi4ELi1ELb0EN4cute5tupleIJNS5_1CILi128EEENS7_ILi48EEES8_EEELi128ENS_6half_tEfNS_4arch4Sm80ELb0ELb1ELb1ELb0ELb1ELb0ELb1ELb0EEENS1_21CollectiveEpilogueFwdINS6_IJS8_S8_S9_EEENS6_IJNS7_ILi1EEESH_SH_EEESB_SD_Li128ELb0ELb1ELb0ELb0EEENS1_19SingleTileSchedulerILb0ELb0ELb1ELi128EEEEEEEEEvNT_6ParamsE)
        /*0014*/ 	.short	0x0160
        /*0016*/ 	.short	0x0418


	//----- nvinfo : EIATTR_CBANK_PARAM_SIZE
	.align		4
.L_488:
        /*0018*/ 	.byte	0x03, 0x19
        /*001a*/ 	.short	0x0418


	//----- nvinfo : EIATTR_KPARAM_INFO
	.align		4
        /*001c*/ 	.byte	0x04, 0x17
        /*001e*/ 	.short	(.L_490 - .L_489)
.L_489:
        /*0020*/ 	.word	0x00000000
        /*0024*/ 	.short	0x0000
        /*0026*/ 	.short	0x0000
        /*0028*/ 	.byte	0x00, 0xf0, 0x61, 0x10


	//----- nvinfo : EIATTR_MAXREG_COUNT
	.align		4
.L_490:
        /*002c*/ 	.byte	0x03, 0x1b
        /*002e*/ 	.short	0x00ff


	//----- nvinfo : EIATTR_NUM_BARRIERS
	.align		4
        /*0030*/ 	.byte	0x02, 0x4c
        /*0032*/ 	.byte	0x02
	.zero		1


	//----- nvinfo : EIATTR_ANNOTATIONS
	.align		4
        /*0034*/ 	.byte	0x04, 0x55
        /*0036*/ 	.short	(.L_492 - .L_491)


	//   ....[0]....
.L_491:
        /* <DEDUP_REMOVED lines=47> */


	//----- nvinfo : EIATTR_MERCURY_ISA_VERSION
	.align		4
.L_492:
        /*0318*/ 	.byte	0x03, 0x5f
        /*031a*/ 	.short	0x0000


	//----- nvinfo : EIATTR_COOP_GROUP_MASK_REGIDS
	.align		4
        /*031c*/ 	.byte	0x04, 0x29
        /*031e*/ 	.short	(.L_494 - .L_493)


	//   ....[0]....
.L_493:
        /*0320*/ 	.word	0xffffffff


	//   ....[1]....
        /*0324*/ 	.word	0xffffffff


	//   ....[2]....
        /*0328*/ 	.word	0xffffffff


	//   ....[3]....
        /*032c*/ 	.word	0xffffffff


	//   ....[4]....
        /*0330*/ 	.word	0xffffffff


	//   ....[5]....
        /*0334*/ 	.word	0xffffffff


	//   ....[6]....
        /*0338*/ 	.word	0xffffffff


	//   ....[7]....
        /*033c*/ 	.word	0xffffffff


	//   ....[8]....
        /*0340*/ 	.word	0xffffffff


	//   ....[9]....
        /*0344*/ 	.word	0xffffffff


	//   ....[10]....
        /*0348*/ 	.word	0xffffffff


	//   ....[11]....
        /*034c*/ 	.word	0xffffffff


	//   ....[12]....
        /*0350*/ 	.word	0xffffffff


	//   ....[13]....
        /*0354*/ 	.word	0xffffffff


	//   ....[14]....
        /*0358*/ 	.word	0xffffffff


	//   ....[15]....
        /*035c*/ 	.word	0xffffffff


	//   ....[16]....
        /*0360*/ 	.word	0xffffffff


	//   ....[17]....
        /*0364*/ 	.word	0xffffffff


	//   ....[18]....
        /*0368*/ 	.word	0xffffffff


	//   ....[19]....
        /*036c*/ 	.word	0xffffffff


	//   ....[20]....
        /*0370*/ 	.word	0xffffffff


	//   ....[21]....
        /*0374*/ 	.word	0xffffffff


	//   ....[22]....
        /*0378*/ 	.word	0xffffffff


	//   ....[23]....
        /*037c*/ 	.word	0xffffffff


	//   ....[24]....
        /*0380*/ 	.word	0xffffffff


	//   ....[25]....
        /*0384*/ 	.word	0xffffffff


	//   ....[26]....
        /*0388*/ 	.word	0xffffffff


	//   ....[27]....
        /*038c*/ 	.word	0xffffffff


	//   ....[28]....
        /*0390*/ 	.word	0xffffffff


	//   ....[29]....
        /*0394*/ 	.word	0xffffffff


	//   ....[30]....
        /*0398*/ 	.word	0xffffffff


	//   ....[31]....
        /*039c*/ 	.word	0xffffffff


	//   ....[32]....
        /*03a0*/ 	.word	0xffffffff


	//   ....[33]....
        /*03a4*/ 	.word	0xffffffff


	//   ....[34]....
        /*03a8*/ 	.word	0xffffffff


	//   ....[35]....
        /*03ac*/ 	.word	0xffffffff


	//   ....[36]....
        /*03b0*/ 	.word	0xffffffff


	//   ....[37]....
        /*03b4*/ 	.word	0xffffffff


	//   ....[38]....
        /*03b8*/ 	.word	0xffffffff


	//   ....[39]....
        /*03bc*/ 	.word	0xffffffff


	//   ....[40]....
        /*03c0*/ 	.word	0xffffffff


	//   ....[41]....
        /*03c4*/ 	.word	0xffffffff


	//   ....[42]....
        /*03c8*/ 	.word	0xffffffff


	//   ....[43]....
        /*03cc*/ 	.word	0xffffffff


	//   ....[44]....
        /*03d0*/ 	.word	0xffffffff


	//   ....[45]....
        /*03d4*/ 	.word	0xffffffff


	//   ....[46]....
        /*03d8*/ 	.word	0xffffffff


	//   ....[47]....
        /*03dc*/ 	.word	0xffffffff


	//   ....[48]....
        /*03e0*/ 	.word	0xffffffff


	//   ....[49]....
        /*03e4*/ 	.word	0xffffffff


	//   ....[50]....
        /*03e8*/ 	.word	0xffffffff


	//   ....[51]....
        /*03ec*/ 	.word	0xffffffff


	//   ....[52]....
        /*03f0*/ 	.word	0xffffffff


	//   ....[53]....
        /*03f4*/ 	.word	0xffffffff


	//   ....[54]....
        /*03f8*/ 	.word	0xffffffff


	//   ....[55]....
        /*03fc*/ 	.word	0xffffffff


	//   ....[56]....
        /*0400*/ 	.word	0xffffffff


	//   ....[57]....
        /*0404*/ 	.word	0xffffffff


	//   ....[58]....
        /*0408*/ 	.word	0xffffffff


	//   ....[59]....
        /*040c*/ 	.word	0xffffffff


	//   ....[60]....
        /*0410*/ 	.word	0xffffffff


	//   ....[61]....
        /*0414*/ 	.word	0xffffffff


	//   ....[62]....
        /*0418*/ 	.word	0xffffffff


	//   ....[63]....
        /*041c*/ 	.word	0xffffffff


	//   ....[64]....
        /*0420*/ 	.word	0xffffffff


	//   ....[65]....
        /*0424*/ 	.word	0xffffffff


	//   ....[66]....
        /*0428*/ 	.word	0xffffffff


	//   ....[67]....
        /*042c*/ 	.word	0xffffffff


	//   ....[68]....
        /*0430*/ 	.word	0xffffffff


	//   ....[69]....
        /*0434*/ 	.word	0xffffffff


	//   ....[70]....
        /*0438*/ 	.word	0xffffffff


	//   ....[71]....
        /*043c*/ 	.word	0xffffffff


	//   ....[72]....
        /*0440*/ 	.word	0xffffffff


	//   ....[73]....
        /*0444*/ 	.word	0xffffffff


	//   ....[74]....
        /*0448*/ 	.word	0xffffffff


	//   ....[75]....
        /*044c*/ 	.word	0xffffffff


	//   ....[76]....
        /*0450*/ 	.word	0xffffffff


	//   ....[77]....
        /*0454*/ 	.word	0xffffffff


	//   ....[78]....
        /*0458*/ 	.word	0xffffffff


	//   ....[79]....
        /*045c*/ 	.word	0xffffffff


	//   ....[80]....
        /*0460*/ 	.word	0xffffffff


	//   ....[81]....
        /*0464*/ 	.word	0xffffffff


	//   ....[82]....
        /*0468*/ 	.word	0xffffffff


	//   ....[83]....
        /*046c*/ 	.word	0xffffffff


	//   ....[84]....
        /*0470*/ 	.word	0xffffffff


	//   ....[85]....
        /*0474*/ 	.word	0xffffffff


	//   ....[86]....
        /*0478*/ 	.word	0xffffffff


	//   ....[87]....
        /*047c*/ 	.word	0xffffffff


	//   ....[88]....
        /*0480*/ 	.word	0xffffffff


	//   ....[89]....
        /*0484*/ 	.word	0xffffffff


	//   ....[90]....
        /*0488*/ 	.word	0xffffffff


	//   ....[91]....
        /*048c*/ 	.word	0xffffffff


	//   ....[92]....
        /*0490*/ 	.word	0xffffffff


	//   ....[93]....
        /*0494*/ 	.word	0xffffffff


	//   ....[94]....
        /*0498*/ 	.word	0xffffffff


	//   ....[95]....
        /*049c*/ 	.word	0xffffffff


	//   ....[96]....
        /*04a0*/ 	.word	0xffffffff


	//   ....[97]....
        /*04a4*/ 	.word	0xffffffff


	//   ....[98]....
        /*04a8*/ 	.word	0xffffffff


	//   ....[99]....
        /*04ac*/ 	.word	0xffffffff


	//   ....[100]....
        /*04b0*/ 	.word	0xffffffff


	//   ....[101]....
        /*04b4*/ 	.word	0xffffffff


	//   ....[102]....
        /*04b8*/ 	.word	0xffffffff


	//   ....[103]....
        /*04bc*/ 	.word	0xffffffff


	//   ....[104]....
        /*04c0*/ 	.word	0xffffffff


	//   ....[105]....
        /*04c4*/ 	.word	0xffffffff


	//   ....[106]....
        /*04c8*/ 	.word	0xffffffff


	//   ....[107]....
        /*04cc*/ 	.word	0xffffffff


	//   ....[108]....
        /*04d0*/ 	.word	0xffffffff


	//   ....[109]....
        /*04d4*/ 	.word	0xffffffff


	//   ....[110]....
        /*04d8*/ 	.word	0xffffffff


	//   ....[111]....
        /*04dc*/ 	.word	0xffffffff


	//   ....[112]....
        /*04e0*/ 	.word	0xffffffff


	//   ....[113]....
        /*04e4*/ 	.word	0xffffffff


	//   ....[114]....
        /*04e8*/ 	.word	0xffffffff


	//   ....[115]....
        /*04ec*/ 	.word	0xffffffff


	//   ....[116]....
        /*04f0*/ 	.word	0xffffffff


	//   ....[117]....
        /*04f4*/ 	.word	0xffffffff


	//   ....[118]....
        /*04f8*/ 	.word	0xffffffff


	//   ....[119]....
        /*04fc*/ 	.word	0xffffffff


	//   ....[120]....
        /*0500*/ 	.word	0xffffffff


	//   ....[121]....
        /*0504*/ 	.word	0xffffffff


	//   ....[122]....
        /*0508*/ 	.word	0xffffffff


	//   ....[123]....
        /*050c*/ 	.word	0xffffffff


	//   ....[124]....
        /*0510*/ 	.word	0xffffffff


	//   ....[125]....
        /*0514*/ 	.word	0xffffffff


	//   ....[126]....
        /*0518*/ 	.word	0xffffffff


	//   ....[127]....
        /*051c*/ 	.word	0xffffffff


	//   ....[128]....
        /*0520*/ 	.word	0xffffffff


	//   ....[129]....
        /*0524*/ 	.word	0xffffffff


	//   ....[130]....
        /*0528*/ 	.word	0xffffffff


	//   ....[131]....
        /*052c*/ 	.word	0xffffffff


	//   ....[132]....
        /*0530*/ 	.word	0xffffffff


	//   ....[133]....
        /*0534*/ 	.word	0xffffffff


	//   ....[134]....
        /*0538*/ 	.word	0xffffffff


	//   ....[135]....
        /*053c*/ 	.word	0xffffffff


	//   ....[136]....
        /*0540*/ 	.word	0xffffffff


	//   ....[137]....
        /*0544*/ 	.word	0xffffffff


	//   ....[138]....
        /*0548*/ 	.word	0xffffffff


	//   ....[139]....
        /*054c*/ 	.word	0xffffffff


	//   ....[140]....
        /*0550*/ 	.word	0xffffffff


	//   ....[141]....
        /*0554*/ 	.word	0xffffffff


	//   ....[142]....
        /*0558*/ 	.word	0xffffffff


	//   ....[143]....
        /*055c*/ 	.word	0xffffffff


	//   ....[144]....
        /*0560*/ 	.word	0xffffffff


	//   ....[145]....
        /*0564*/ 	.word	0xffffffff


	//   ....[146]....
        /*0568*/ 	.word	0xffffffff


	//   ....[147]....
        /*056c*/ 	.word	0xffffffff


	//   ....[148]....
        /*0570*/ 	.word	0xffffffff


	//   ....[149]....
        /*0574*/ 	.word	0xffffffff


	//   ....[150]....
        /*0578*/ 	.word	0xffffffff


	//   ....[151]....
        /*057c*/ 	.word	0xffffffff


	//   ....[152]....
        /*0580*/ 	.word	0xffffffff


	//   ....[153]....
        /*0584*/ 	.word	0xffffffff


	//   ....[154]....
        /*0588*/ 	.word	0xffffffff


	//   ....[155]....
        /*058c*/ 	.word	0xffffffff


	//   ....[156]....
        /*0590*/ 	.word	0xffffffff


	//   ....[157]....
        /*0594*/ 	.word	0xffffffff


	//   ....[158]....
        /*0598*/ 	.word	0xffffffff


	//   ....[159]....
        /*059c*/ 	.word	0xffffffff


	//   ....[160]....
        /*05a0*/ 	.word	0xffffffff


	//   ....[161]....
        /*05a4*/ 	.word	0xffffffff


	//----- nvinfo : EIATTR_COOP_GROUP_INSTR_OFFSETS
	.align		4
.L_494:
        /*05a8*/ 	.byte	0x04, 0x28
        /*05aa*/ 	.short	(.L_496 - .L_495)


	//   ....[0]....
.L_495:
        /*05ac*/ 	.word	0x000011e0


	//   ....[1]....
        /*05b0*/ 	.word	0x00001220


	//   ....[2]....
        /*05b4*/ 	.word	0x00001250


	//   ....[3]....
        /*05b8*/ 	.word	0x00001280


	//   ....[4]....
        /*05bc*/ 	.word	0x000012c0


	//   ....[5]....
        /*05c0*/ 	.word	0x000012e0


	//   ....[6]....
        /*05c4*/ 	.word	0x00001300


	//   ....[7]....
        /*05c8*/ 	.word	0x00001320


	//   ....[8]....
        /*05cc*/ 	.word	0x00001330


	//   ....[9]....
        /*05d0*/ 	.word	0x00001350


	//   ....[10]....
        /*05d4*/ 	.word	0x000014c0


	//   ....[11]....
        /*05d8*/ 	.word	0x000014e0


	//   ....[12]....
        /*05dc*/ 	.word	0x000015c0


	//   ....[13]....
        /*05e0*/ 	.word	0x000015d0


	//   ....[14]....
        /*05e4*/ 	.word	0x000015f0


	//   ....[15]....
        /*05e8*/ 	.word	0x00001610


	//   ....[16]....
        /*05ec*/ 	.word	0x00001a40


	//   ....[17]....
        /*05f0*/ 	.word	0x00001a60


	//   ....[18]....
        /*05f4*/ 	.word	0x00001a80


	//   ....[19]....
        /*05f8*/ 	.word	0x00001a90


	//   ....[20]....
        /*05fc*/ 	.word	0x00001aa0


	//   ....[21]....
        /*0600*/ 	.word	0x00001ab0


	//   ....[22]....
        /*0604*/ 	.word	0x00001db0


	//   ....[23]....
        /*0608*/ 	.word	0x00001de0


	//   ....[24]....
        /*060c*/ 	.word	0x00001e10


	//   ....[25]....
        /*0610*/ 	.word	0x00001e30


	//   ....[26]....
        /*0614*/ 	.word	0x00001e60


	//   ....[27]....
        /*0618*/ 	.word	0x00001e90


	//   ....[28]....
        /*061c*/ 	.word	0x00002c40


	//   ....[29]....
        /*0620*/ 	.word	0x00002c60


	//   ....[30]....
        /*0624*/ 	.word	0x00002c70


	//   ....[31]....
        /*0628*/ 	.word	0x00002c80


	//   ....[32]....
        /*062c*/ 	.word	0x00002c90


	//   ....[33]....
        /*0630*/ 	.word	0x00002ca0


	//   ....[34]....
        /*0634*/ 	.word	0x00003220


	//   ....[35]....
        /*0638*/ 	.word	0x000039f0


	//   ....[36]....
        /*063c*/ 	.word	0x00004120


	//   ....[37]....
        /*0640*/ 	.word	0x00004850


	//   ....[38]....
        /*0644*/ 	.word	0x00004c90


	//   ....[39]....
        /*0648*/ 	.word	0x00004cd0


	//   ....[40]....
        /*064c*/ 	.word	0x00004e10


	//   ....[41]....
        /*0650*/ 	.word	0x00004e40


	//   ....[42]....
        /*0654*/ 	.word	0x00005250


	//   ....[43]....
        /*0658*/ 	.word	0x000053d0


	//   ....[44]....
        /*065c*/ 	.word	0x000053e0


	//   ....[45]....
        /*0660*/ 	.word	0x00005480


	//   ....[46]....
        /*0664*/ 	.word	0x000076c0


	//   ....[47]....
        /*0668*/ 	.word	0x000076d0


	//   ....[48]....
        /*066c*/ 	.word	0x000076e0


	//   ....[49]....
        /*0670*/ 	.word	0x000076f0


	//   ....[50]....
        /*0674*/ 	.word	0x00007700


	//   ....[51]....
        /*0678*/ 	.word	0x00007710


	//   ....[52]....
        /*067c*/ 	.word	0x00008870


	//   ....[53]....
        /*0680*/ 	.word	0x00008880


	//   ....[54]....
        /*0684*/ 	.word	0x00008890


	//   ....[55]....
        /*0688*/ 	.word	0x000088a0


	//   ....[56]....
        /*068c*/ 	.word	0x000088b0


	//   ....[57]....
        /*0690*/ 	.word	0x000088c0


	//   ....[58]....
        /*0694*/ 	.word	0x00008ae0


	//   ....[59]....
        /*0698*/ 	.word	0x00008d20


	//   ....[60]....
        /*069c*/ 	.word	0x00009350


	//   ....[61]....
        /*06a0*/ 	.word	0x00009960


	//   ....[62]....
        /*06a4*/ 	.word	0x0000a1a0


	//   ....[63]....
        /*06a8*/ 	.word	0x0000a2b0


	//   ....[64]....
        /*06ac*/ 	.word	0x0000a310


	//   ....[65]....
        /*06b0*/ 	.word	0x0000a360


	//   ....[66]....
        /*06b4*/ 	.word	0x0000a4b0


	//   ....[67]....
        /*06b8*/ 	.word	0x0000a5b0


	//   ....[68]....
        /*06bc*/ 	.word	0x0000a7e0


	//   ....[69]....
        /*06c0*/ 	.word	0x0000a900


	//   ....[70]....
        /*06c4*/ 	.word	0x0000ccd0


	//   ....[71]....
        /*06c8*/ 	.word	0x0000cce0


	//   ....[72]....
        /*06cc*/ 	.word	0x0000ccf0


	//   ....[73]....
        /*06d0*/ 	.word	0x0000cd00


	//   ....[74]....
        /*06d4*/ 	.word	0x0000cd10


	//   ....[75]....
        /*06d8*/ 	.word	0x0000cd20


	//   ....[76]....
        /*06dc*/ 	.word	0x0000de80


	//   ....[77]....
        /*06e0*/ 	.word	0x0000de90


	//   ....[78]....
        /*06e4*/ 	.word	0x0000dea0


	//   ....[79]....
        /*06e8*/ 	.word	0x0000deb0


	//   ....[80]....
        /*06ec*/ 	.word	0x0000dec0


	//   ....[81]....
        /*06f0*/ 	.word	0x0000ded0


	//   ....[82]....
        /*06f4*/ 	.word	0x0000e1f0


	//   ....[83]....
        /*06f8*/ 	.word	0x0000e230


	//   ....[84]....
        /*06fc*/ 	.word	0x0000e2d0


	//   ....[85]....
        /*0700*/ 	.word	0x0000e320


	//   ....[86]....
        /*0704*/ 	.word	0x0000e360


	//   ....[87]....
        /*0708*/ 	.word	0x0000e460


	//   ....[88]....
        /*070c*/ 	.word	0x0000e4f0


	//   ....[89]....
        /*0710*/ 	.word	0x0000e8d0


	//   ....[90]....
        /*0714*/ 	.word	0x00010750


	//   ....[91]....
        /*0718*/ 	.word	0x00010760


	//   ....[92]....
        /*071c*/ 	.word	0x00010780


	//   ....[93]....
        /*0720*/ 	.word	0x000107a0


	//   ....[94]....
        /*0724*/ 	.word	0x00010850


	//   ....[95]....
        /*0728*/ 	.word	0x00010860


	//   ....[96]....
        /*072c*/ 	.word	0x00011950


	//   ....[97]....
        /*0730*/ 	.word	0x00011960


	//   ....[98]....
        /*0734*/ 	.word	0x00011970


	//   ....[99]....
        /*0738*/ 	.word	0x00011980


	//   ....[100]....
        /*073c*/ 	.word	0x00011990


	//   ....[101]....
        /*0740*/ 	.word	0x000119a0


	//   ....[102]....
        /*0744*/ 	.word	0x00011bc0


	//   ....[103]....
        /*0748*/ 	.word	0x00011de0


	//   ....[104]....
        /*074c*/ 	.word	0x00012400


	//   ....[105]....
        /*0750*/ 	.word	0x00012a00


	//   ....[106]....
        /*0754*/ 	.word	0x00013240


	//   ....[107]....
        /*0758*/ 	.word	0x00013360


	//   ....[108]....
        /*075c*/ 	.word	0x000135f0


	//   ....[109]....
        /*0760*/ 	.word	0x00013790


	//   ....[110]....
        /*0764*/ 	.word	0x000137c0


	//   ....[111]....
        /*0768*/ 	.word	0x00013810


	//   ....[112]....
        /*076c*/ 	.word	0x00013870


	//   ....[113]....
        /*0770*/ 	.word	0x000138e0


	//   ....[114]....
        /*0774*/ 	.word	0x00015810


	//   ....[115]....
        /*0778*/ 	.word	0x00015820


	//   ....[116]....
        /*077c*/ 	.word	0x00015830


	//   ....[117]....
        /*0780*/ 	.word	0x00015840


	//   ....[118]....
        /*0784*/ 	.word	0x00015870


	//   ....[119]....
        /*0788*/ 	.word	0x00015890


	//   ....[120]....
        /*078c*/ 	.word	0x000158b0


	//   ....[121]....
        /*0790*/ 	.word	0x000158c0


	//   ....[122]....
        /*0794*/ 	.word	0x00017420


	//   ....[123]....
        /*0798*/ 	.word	0x00017430


	//   ....[124]....
        /*079c*/ 	.word	0x00017450


	//   ....[125]....
        /*07a0*/ 	.word	0x00017460


	//   ....[126]....
        /*07a4*/ 	.word	0x00017470


	//   ....[127]....
        /*07a8*/ 	.word	0x00017480


	//   ....[128]....
        /*07ac*/ 	.word	0x00017490


	//   ....[129]....
        /*07b0*/ 	.word	0x000174a0


	//   ....[130]....
        /*07b4*/ 	.word	0x00017600


	//   ....[131]....
        /*07b8*/ 	.word	0x00017610


	//   ....[132]....
        /*07bc*/ 	.word	0x00017710


	//   ....[133]....
        /*07c0*/ 	.word	0x00017740


	//   ....[134]....
        /*07c4*/ 	.word	0x00017820


	//   ....[135]....
        /*07c8*/ 	.word	0x00017850


	//   ....[136]....
        /*07cc*/ 	.word	0x00017930


	//   ....[137]....
        /*07d0*/ 	.word	0x00017960


	//   ....[138]....
        /*07d4*/ 	.word	0x00017a40


	//   ....[139]....
        /*07d8*/ 	.word	0x00017a70


	//   ....[140]....
        /*07dc*/ 	.word	0x00017b50


	//   ....[141]....
        /*07e0*/ 	.word	0x00017b80


	//   ....[142]....
        /*07e4*/ 	.word	0x00017c60


	//   ....[143]....
        /*07e8*/ 	.word	0x00017c90


	//   ....[144]....
        /*07ec*/ 	.word	0x00017d70


	//   ....[145]....
        /*07f0*/ 	.word	0x00017d90


	//   ....[146]....
        /*07f4*/ 	.word	0x000183e0


	//   ....[147]....
        /*07f8*/ 	.word	0x000183f0


	//   ....[148]....
        /*07fc*/ 	.word	0x000184c0


	//   ....[149]....
        /*0800*/ 	.word	0x000184f0


	//   ....[150]....
        /*0804*/ 	.word	0x000185c0


	//   ....[151]....
        /*0808*/ 	.word	0x000185f0


	//   ....[152]....
        /*080c*/ 	.word	0x000186c0


	//   ....[153]....
        /*0810*/ 	.word	0x000186f0


	//   ....[154]....
        /*0814*/ 	.word	0x000187c0


	//   ....[155]....
        /*0818*/ 	.word	0x000187f0


	//   ....[156]....
        /*081c*/ 	.word	0x000188c0


	//   ....[157]....
        /*0820*/ 	.word	0x000188f0


	//   ....[158]....
        /*0824*/ 	.word	0x000189c0


	//   ....[159]....
        /*0828*/ 	.word	0x000189f0


	//   ....[160]....
        /*082c*/ 	.word	0x00018ac0


	//   ....[161]....
        /*0830*/ 	.word	0x00018ae0


	//----- nvinfo : EIATTR_EXIT_INSTR_OFFSETS
	.align		4
.L_496:
        /*0834*/ 	.byte	0x04, 0x1c
        /*0836*/ 	.short	(.L_498 - .L_497)


	//   ....[0]....
.L_497:
        /*0838*/ 	.word	0x00000040


	//   ....[1]....
        /*083c*/ 	.word	0x00017da0


	//   ....[2]....
        /*0840*/ 	.word	0x00017e00


	//   ....[3]....
        /*0844*/ 	.word	0x00017e60


	//   ....[4]....
        /*0848*/ 	.word	0x00018af0


	//   ....[5]....
        /*084c*/ 	.word	0x00018b40


	//   ....[6]....
        /*0850*/ 	.word	0x00018ba0


	//----- nvinfo : EIATTR_CTAIDZ_USED
	.align		4
.L_498:
        /*0854*/ 	.byte	0x01, 0x04
	.zero		2


	//----- nvinfo : EIATTR_MAX_THREADS
	.align		4
        /*0858*/ 	.byte	0x04, 0x05
        /*085a*/ 	.short	(.L_500 - .L_499)
.L_499:
        /*085c*/ 	.word	0x00000080
        /*0860*/ 	.word	0x00000001
        /*0864*/ 	.word	0x00000001


	//----- nvinfo : EIATTR_CRS_STACK_SIZE
	.align		4
.L_500:
        /*0868*/ 	.byte	0x04, 0x1e
        /*086a*/ 	.short	(.L_502 - .L_501)
.L_501:
        /*086c*/ 	.word	0x00000000
.L_502:


//--------------------- .nv.info._ZN7cutlass13device_kernelIN5flash19enable_sm80_to_sm89INS1_16FlashAttnFwdSm80INS1_25CollectiveMainloopFwdSm80ILi4ELi1ELb0EN4cute5tupleIJNS5_1CILi128EEENS7_ILi48EEES8_EEELi128ENS_6half_tEfNS_4arch4Sm80ELb0ELb1ELb1ELb1ELb1ELb0ELb1ELb0EEENS1_21CollectiveEpilogueFwdINS6_IJS8_S8_S9_EEENS6_IJNS7_ILi1EEESH_SH_EEESB_SD_Li128ELb1ELb1ELb0ELb0EEENS1_19SingleTileSchedulerILb1ELb0ELb1ELi128EEEEEEEEEvNT_6ParamsE --------------------------
	.section	.nv.info._ZN7cutlass13device_kernelIN5flash19enable_sm80_to_sm89INS1_16FlashAttnFwdSm80INS1_25CollectiveMainloopFwdSm80ILi4ELi1ELb0EN4cute5tupleIJNS5_1CILi128EEENS7_ILi48EEES8_EEELi128ENS_6half_tEfNS_4arch4Sm80ELb0ELb1ELb1ELb1ELb1ELb0ELb1ELb0EEENS1_21CollectiveEpilogueFwdINS6_IJS8_S8_S9_EEENS6_IJNS7_ILi1EEESH_SH_EEESB_SD_Li128ELb1ELb1ELb0ELb0EEENS1_19SingleTileSchedulerILb1ELb0ELb1ELi128EEEEEEEEEvNT_6ParamsE,"",@"SHT_CUDA_INFO"
	.sectionflags	@""
	.align	4


	//----- nvinfo : EIATTR_CUDA_API_VERSION
	.align		4
        /*0000*/ 	.byte	0x04, 0x37
        /*0002*/ 	.short	(.L_504 - .L_503)
.L_503:
        /*0004*/ 	.word	0x00000082


	//----- nvinfo : EIATTR_SW2861232_WAR
	.align		4
.L_504:
        /*0008*/ 	.byte	0x01, 0x35
	.zero		2


	//----- nvinfo : EIATTR_PARAM_CBANK
	.align		4
        /*000c*/ 	.byte	0x04, 0x0a
        /*000e*/ 	.short	(.L_506 - .L_505)
	.align		4
.L_505:
        /*0010*/ 	.word	index@(.nv.constant0._ZN7cutlass13device_kernelIN5flash19enable_sm80_to_sm89INS1_16FlashAttnFwdSm80INS1_25CollectiveMainloopFwdSm80ILi4ELi1ELb0EN4cute5tupleIJNS5_1CILi128EEENS7_ILi48EEES8_EEELi128ENS_6half_tEfNS_4arch4Sm80ELb0ELb1ELb1ELb1ELb1ELb0ELb1ELb0EEENS1_21CollectiveEpilogueFwdINS6_IJS8_S8_S9_EEENS6_IJNS7_ILi1EEESH_SH_EEESB_SD_Li128ELb1ELb1ELb0ELb0EEENS1_19SingleTileSchedulerILb1ELb0ELb1ELi128EEEEEEEEEvNT_6ParamsE)
        /*0014*/ 	.short	0x0160
        /*0016*/ 	.short	0x0418


	//----- nvinfo : EIATTR_CBANK_PARAM_SIZE
	.align		4
.L_506:
        /*0018*/ 	.byte	0x03, 0x19
        /*001a*/ 	.short	0x0418


	//----- nvinfo : EIATTR_KPARAM_INFO
	.align		4
        /*001c*/ 	.byte	0x04, 0x17
        /*001e*/ 	.short	(.L_508 - .L_507)
.L_507:
        /*0020*/ 	.word	0x00000000
        /*0024*/ 	.short	0x0000
        /*0026*/ 	.short	0x0000
        /*0028*/ 	.byte	0x00, 0xf0, 0x61, 0x10


	//----- nvinfo : EIATTR_MAXREG_COUNT
	.align		4
.L_508:
        /*002c*/ 	.byte	0x03, 0x1b
        /*002e*/ 	.short	0x00ff


	//----- nvinfo : EIATTR_NUM_BARRIERS
	.align		4
        /*0030*/ 	.byte	0x02, 0x4c
        /*0032*/ 	.byte	0x02
	.zero		1


	//----- nvinfo : EIATTR_ANNOTATIONS
	.align		4
        /*0034*/ 	.byte	0x04, 0x55
        /*0036*/ 	.short	(.L_510 - .L_509)


	//   ....[0]....
.L_509:
        /* <DEDUP_REMOVED lines=53> */


	//----- nvinfo : EIATTR_MERCURY_ISA_VERSION
	.align		4
.L_510:
        /*0378*/ 	.byte	0x03, 0x5f
        /*037a*/ 	.short	0x0000


	//----- nvinfo : EIATTR_COOP_GROUP_MASK_REGIDS
	.align		4
        /*037c*/ 	.byte	0x04, 0x29
        /*037e*/ 	.short	(.L_512 - .L_511)


	//   ....[0]....
.L_511:
        /*0380*/ 	.word	0xffffffff


	//   ....[1]....
        /*0384*/ 	.word	0xffffffff


	//   ....[2]....
        /*0388*/ 	.word	0xffffffff


	//   ....[3]....
        /*038c*/ 	.word	0xffffffff


	//   ....[4]....
        /*0390*/ 	.word	0xffffffff


	//   ....[5]....
        /*0394*/ 	.word	0xffffffff


	//   ....[6]....
        /*0398*/ 	.word	0xffffffff


	//   ....[7]....
        /*039c*/ 	.word	0xffffffff


	//   ....[8]....
        /*03a0*/ 	.word	0xffffffff


	//   ....[9]....
        /*03a4*/ 	.word	0xffffffff


	//   ....[10]....
        /*03a8*/ 	.word	0xffffffff


	//   ....[11]....
        /*03ac*/ 	.word	0xffffffff


	//   ....[12]....
        /*03b0*/ 	.word	0xffffffff


	//   ....[13]....
        /*03b4*/ 	.word	0xffffffff


	//   ....[14]....
        /*03b8*/ 	.word	0xffffffff


	//   ....[15]....
        /*03bc*/ 	.word	0xffffffff


	//   ....[16]....
        /*03c0*/ 	.word	0xffffffff


	//   ....[17]....
        /*03c4*/ 	.word	0xffffffff


	//   ....[18]....
        /*03c8*/ 	.word	0xffffffff


	//   ....[19]....
        /*03cc*/ 	.word	0xffffffff


	//   ....[20]....
        /*03d0*/ 	.word	0xffffffff


	//   ....[21]....
        /*03d4*/ 	.word	0xffffffff


	//   ....[22]....
        /*03d8*/ 	.word	0xffffffff


	//   ....[23]....
        /*03dc*/ 	.word	0xffffffff


	//   ....[24]....
        /*03e0*/ 	.word	0xffffffff


	//   ....[25]....
        /*03e4*/ 	.word	0xffffffff


	//   ....[26]....
        /*03e8*/ 	.word	0xffffffff


	//   ....[27]....
        /*03ec*/ 	.word	0xffffffff


	//   ....[28]....
        /*03f0*/ 	.word	0xffffffff


	//   ....[29]....
        /*03f4*/ 	.word	0xffffffff


	//   ....[30]....
        /*03f8*/ 	.word	0xffffffff


	//   ....[31]....
        /*03fc*/ 	.word	0xffffffff


	//   ....[32]....
        /*0400*/ 	.word	0xffffffff


	//   ....[33]....
        /*0404*/ 	.word	0xffffffff


	//   ....[34]....
        /*0408*/ 	.word	0xffffffff


	//   ....[35]....
        /*040c*/ 	.word	0xffffffff


	//   ....[36]....
        /*0410*/ 	.word	0xffffffff


	//   ....[37]....
        /*0414*/ 	.word	0xffffffff


	//   ....[38]....
        /*0418*/ 	.word	0xffffffff


	//   ....[39]....
        /*041c*/ 	.word	0xffffffff


	//   ....[40]....
        /*0420*/ 	.word	0xffffffff


	//   ....[41]....
        /*0424*/ 	.word	0xffffffff


	//   ....[42]....
        /*0428*/ 	.word	0xffffffff


	//   ....[43]....
        /*042c*/ 	.word	0xffffffff


	//   ....[44]....
        /*0430*/ 	.word	0xffffffff


	//   ....[45]....
        /*0434*/ 	.word	0xffffffff


	//   ....[46]....
        /*0438*/ 	.word	0xffffffff


	//   ....[47]....
        /*043c*/ 	.word	0xffffffff


	//   ....[48]....
        /*0440*/ 	.word	0xffffffff


	//   ....[49]....
        /*0444*/ 	.word	0xffffffff


	//   ....[50]....
        /*0448*/ 	.word	0xffffffff


	//   ....[51]....
        /*044c*/ 	.word	0xffffffff


	//   ....[52]....
        /*0450*/ 	.word	0xffffffff


	//   ....[53]....
        /*0454*/ 	.word	0xffffffff


	//   ....[54]....
        /*0458*/ 	.word	0xffffffff


	//   ....[55]....
        /*045c*/ 	.word	0xffffffff


	//   ....[56]....
        /*0460*/ 	.word	0xffffffff


	//   ....[57]....
        /*0464*/ 	.word	0xffffffff


	//   ....[58]....
        /*0468*/ 	.word	0xffffffff


	//   ....[59]....
        /*046c*/ 	.word	0xffffffff


	//   ....[60]....
        /*0470*/ 	.word	0xffffffff


	//   ....[61]....
        /*0474*/ 	.word	0xffffffff


	//   ....[62]....
        /*0478*/ 	.word	0xffffffff


	//   ....[63]....
        /*047c*/ 	.word	0xffffffff


	//   ....[64]....
        /*0480*/ 	.word	0xffffffff


	//   ....[65]....
        /*0484*/ 	.word	0xffffffff


	//   ....[66]....
        /*0488*/ 	.word	0xffffffff


	//   ....[67]....
        /*048c*/ 	.word	0xffffffff


	//   ....[68]....
        /*0490*/ 	.word	0xffffffff


	//   ....[69]....
        /*0494*/ 	.word	0xffffffff


	//   ....[70]....
        /*0498*/ 	.word	0xffffffff


	//   ....[71]....
        /*049c*/ 	.word	0xffffffff


	//   ....[72]....
        /*04a0*/ 	.word	0xffffffff


	//   ....[73]....
        /*04a4*/ 	.word	0xffffffff


	//   ....[74]....
        /*04a8*/ 	.word	0xffffffff


	//   ....[75]....
        /*04ac*/ 	.word	0xffffffff


	//   ....[76]....
        /*04b0*/ 	.word	0xffffffff


	//   ....[77]....
        /*04b4*/ 	.word	0xffffffff


	//   ....[78]....
        /*04b8*/ 	.word	0xffffffff


	//   ....[79]....
        /*04bc*/ 	.word	0xffffffff


	//   ....[80]....
        /*04c0*/ 	.word	0xffffffff


	//   ....[81]....
        /*04c4*/ 	.word	0xffffffff


	//   ....[82]....
        /*04c8*/ 	.word	0xffffffff


	//   ....[83]....
        /*04cc*/ 	.word	0xffffffff


	//   ....[84]....
        /*04d0*/ 	.word	0xffffffff


	//   ....[85]....
        /*04d4*/ 	.word	0xffffffff


	//   ....[86]....
        /*04d8*/ 	.word	0xffffffff


	//   ....[87]....
        /*04dc*/ 	.word	0xffffffff


	//   ....[88]....
        /*04e0*/ 	.word	0xffffffff


	//   ....[89]....
        /*04e4*/ 	.word	0xffffffff


	//   ....[90]....
        /*04e8*/ 	.word	0xffffffff


	//   ....[91]....
        /*04ec*/ 	.word	0xffffffff


	//   ....[92]....
        /*04f0*/ 	.word	0xffffffff


	//   ....[93]....
        /*04f4*/ 	.word	0xffffffff


	//   ....[94]....
        /*04f8*/ 	.word	0xffffffff


	//   ....[95]....
        /*04fc*/ 	.word	0xffffffff


	//   ....[96]....
        /*0500*/ 	.word	0xffffffff


	//   ....[97]....
        /*0504*/ 	.word	0xffffffff


	//   ....[98]....
        /*0508*/ 	.word	0xffffffff


	//   ....[99]....
        /*050c*/ 	.word	0xffffffff


	//   ....[100]....
        /*0510*/ 	.word	0xffffffff


	//   ....[101]....
        /*0514*/ 	.word	0xffffffff


	//   ....[102]....
        /*0518*/ 	.word	0xffffffff


	//   ....[103]....
        /*051c*/ 	.word	0xffffffff


	//   ....[104]....
        /*0520*/ 	.word	0xffffffff


	//   ....[105]....
        /*0524*/ 	.word	0xffffffff


	//   ....[106]....
        /*0528*/ 	.word	0xffffffff


	//   ....[107]....
        /*052c*/ 	.word	0xffffffff


	//   ....[108]....
        /*0530*/ 	.word	0xffffffff


	//   ....[109]....
        /*0534*/ 	.word	0xffffffff


	//   ....[110]....
        /*0538*/ 	.word	0xffffffff


	//   ....[111]....
        /*053c*/ 	.word	0xffffffff


	//   ....[112]....
        /*0540*/ 	.word	0xffffffff


	//   ....[113]....
        /*0544*/ 	.word	0xffffffff


	//   ....[114]....
        /*0548*/ 	.word	0xffffffff


	//   ....[115]....
        /*054c*/ 	.word	0xffffffff


	//   ....[116]....
        /*0550*/ 	.word	0xffffffff


	//   ....[117]....
        /*0554*/ 	.word	0xffffffff


	//   ....[118]....
        /*0558*/ 	.word	0xffffffff


	//   ....[119]....
        /*055c*/ 	.word	0xffffffff


	//   ....[120]....
        /*0560*/ 	.word	0xffffffff


	//   ....[121]....
        /*0564*/ 	.word	0xffffffff


	//   ....[122]....
        /*0568*/ 	.word	0xffffffff


	//   ....[123]....
        /*056c*/ 	.word	0xffffffff


	//   ....[124]....
        /*0570*/ 	.word	0xffffffff


	//   ....[125]....
        /*0574*/ 	.word	0xffffffff


	//   ....[126]....
        /*0578*/ 	.word	0xffffffff


	//   ....[127]....
        /*057c*/ 	.word	0xffffffff


	//   ....[128]....
        /*0580*/ 	.word	0xffffffff


	//   ....[129]....
        /*0584*/ 	.word	0xffffffff


	//   ....[130]....
        /*0588*/ 	.word	0xffffffff


	//   ....[131]....
        /*058c*/ 	.word	0xffffffff


	//   ....[132]....
        /*0590*/ 	.word	0xffffffff


	//   ....[133]....
        /*0594*/ 	.word	0xffffffff


	//   ....[134]....
        /*0598*/ 	.word	0xffffffff


	//   ....[135]....
        /*059c*/ 	.word	0xffffffff


	//   ....[136]....
        /*05a0*/ 	.word	0xffffffff


	//   ....[137]....
        /*05a4*/ 	.word	0xffffffff


	//   ....[138]....
        /*05a8*/ 	.word	0xffffffff


	//   ....[139]....
        /*05ac*/ 	.word	0xffffffff


	//   ....[140]....
        /*05b0*/ 	.word	0xffffffff


	//   ....[141]....
        /*05b4*/ 	.word	0xffffffff


	//   ....[142]....
        /*05b8*/ 	.word	0xffffffff


	//   ....[143]....
        /*05bc*/ 	.word	0xffffffff


	//   ....[144]....
        /*05c0*/ 	.word	0xffffffff


	//   ....[145]....
        /*05c4*/ 	.word	0xffffffff


	//   ....[146]....
        /*05c8*/ 	.word	0xffffffff


	//   ....[147]....
        /*05cc*/ 	.word	0xffffffff


	//   ....[148]....
        /*05d0*/ 	.word	0xffffffff


	//   ....[149]....
        /*05d4*/ 	.word	0xffffffff


	//   ....[150]....
        /*05d8*/ 	.word	0xffffffff


	//   ....[151]....
        /*05dc*/ 	.word	0xffffffff


	//   ....[152]....
        /*05e0*/ 	.word	0xffffffff


	//   ....[153]....
        /*05e4*/ 	.word	0xffffffff


	//   ....[154]....
        /*05e8*/ 	.word	0xffffffff


	//   ....[155]....
        /*05ec*/ 	.word	0xffffffff


	//   ....[156]....
        /*05f0*/ 	.word	0xffffffff


	//   ....[157]....
        /*05f4*/ 	.word	0xffffffff


	//   ....[158]....
        /*05f8*/ 	.word	0xffffffff


	//   ....[159]....
        /*05fc*/ 	.word	0xffffffff


	//   ....[160]....
        /*0600*/ 	.word	0xffffffff


	//   ....[161]....
        /*0604*/ 	.word	0xffffffff


	//   ....[162]....
        /*0608*/ 	.word	0xffffffff


	//----- nvinfo : EIATTR_COOP_GROUP_INSTR_OFFSETS
	.align		4
.L_512:
        /*060c*/ 	.byte	0x04, 0x28
        /*060e*/ 	.short	(.L_514 - .L_513)


	//   ....[0]....
.L_513:
        /*0610*/ 	.word	0x000000a0


	//   ....[1]....
        /*0614*/ 	.word	0x000017e0


	//   ....[2]....
        /*0618*/ 	.word	0x00001810


	//   ....[3]....
        /*061c*/ 	.word	0x000019d0


	//   ....[4]....
        /*0620*/ 	.word	0x00001a00


	//   ....[5]....
        /*0624*/ 	.word	0x00001ad0


	//   ....[6]....
        /*0628*/ 	.word	0x00001b00


	//   ....[7]....
        /*062c*/ 	.word	0x00001bd0


	//   ....[8]....
        /*0630*/ 	.word	0x00001c00


	//   ....[9]....
        /*0634*/ 	.word	0x00001cd0


	//   ....[10]....
        /*0638*/ 	.word	0x00001d00


	//   ....[11]....
        /*063c*/ 	.word	0x00001dd0


	//   ....[12]....
        /*0640*/ 	.word	0x00001e00


	//   ....[13]....
        /*0644*/ 	.word	0x00001ed0


	//   ....[14]....
        /*0648*/ 	.word	0x00001f00


	//   ....[15]....
        /*064c*/ 	.word	0x00001fe0


	//   ....[16]....
        /*0650*/ 	.word	0x00002030


	//   ....[17]....
        /*0654*/ 	.word	0x00002500


	//   ....[18]....
        /*0658*/ 	.word	0x00002520


	//   ....[19]....
        /*065c*/ 	.word	0x00002540


	//   ....[20]....
        /*0660*/ 	.word	0x00002550


	//   ....[21]....
        /*0664*/ 	.word	0x00002560


	//   ....[22]....
        /*0668*/ 	.word	0x00002570


	//   ....[23]....
        /*066c*/ 	.word	0x000029e0


	//   ....[24]....
        /*0670*/ 	.word	0x00002a10


	//   ....[25]....
        /*0674*/ 	.word	0x00002a50


	//   ....[26]....
        /*0678*/ 	.word	0x00002a80


	//   ....[27]....
        /*067c*/ 	.word	0x00002aa0


	//   ....[28]....
        /*0680*/ 	.word	0x00002ab0


	//   ....[29]....
        /*0684*/ 	.word	0x00003710


	//   ....[30]....
        /*0688*/ 	.word	0x00003730


	//   ....[31]....
        /*068c*/ 	.word	0x00003740


	//   ....[32]....
        /*0690*/ 	.word	0x00003750


	//   ....[33]....
        /*0694*/ 	.word	0x00003760


	//   ....[34]....
        /*0698*/ 	.word	0x00003770


	//   ....[35]....
        /*069c*/ 	.word	0x00003ce0


	//   ....[36]....
        /*06a0*/ 	.word	0x00004420


	//   ....[37]....
        /*06a4*/ 	.word	0x00004be0


	//   ....[38]....
        /*06a8*/ 	.word	0x00005310


	//   ....[39]....
        /*06ac*/ 	.word	0x00005750


	//   ....[40]....
        /*06b0*/ 	.word	0x00005790


	//   ....[41]....
        /*06b4*/ 	.word	0x000058f0


	//   ....[42]....
        /*06b8*/ 	.word	0x00005920


	//   ....[43]....
        /*06bc*/ 	.word	0x00005d40


	//   ....[44]....
        /*06c0*/ 	.word	0x00005eb0


	//   ....[45]....
        /*06c4*/ 	.word	0x00005ec0


	//   ....[46]....
        /*06c8*/ 	.word	0x00005f60


	//   ....[47]....
        /*06cc*/ 	.word	0x00008060


	//   ....[48]....
        /*06d0*/ 	.word	0x00008070


	//   ....[49]....
        /*06d4*/ 	.word	0x00008080


	//   ....[50]....
        /*06d8*/ 	.word	0x00008090


	//   ....[51]....
        /*06dc*/ 	.word	0x000080a0


	//   ....[52]....
        /*06e0*/ 	.word	0x000080b0


	//   ....[53]....
        /*06e4*/ 	.word	0x00009220


	//   ....[54]....
        /*06e8*/ 	.word	0x00009230


	//   ....[55]....
        /*06ec*/ 	.word	0x00009240


	//   ....[56]....
        /*06f0*/ 	.word	0x00009250


	//   ....[57]....
        /*06f4*/ 	.word	0x00009260


	//   ....[58]....
        /*06f8*/ 	.word	0x00009270


	//   ....[59]....
        /*06fc*/ 	.word	0x00009490


	//   ....[60]....
        /*0700*/ 	.word	0x000096b0


	//   ....[61]....
        /*0704*/ 	.word	0x00009cd0


	//   ....[62]....
        /*0708*/ 	.word	0x0000a2d0


	//   ....[63]....
        /*070c*/ 	.word	0x0000ab00


	//   ....[64]....
        /*0710*/ 	.word	0x0000ab60


	//   ....[65]....
        /*0714*/ 	.word	0x0000ac90


	//   ....[66]....
        /*0718*/ 	.word	0x0000ace0


	//   ....[67]....
        /*071c*/ 	.word	0x0000ae60


	//   ....[68]....
        /*0720*/ 	.word	0x0000b0b0


	//   ....[69]....
        /*0724*/ 	.word	0x0000b140


	//   ....[70]....
        /*0728*/ 	.word	0x0000b220


	//   ....[71]....
        /*072c*/ 	.word	0x0000d5c0


	//   ....[72]....
        /*0730*/ 	.word	0x0000d5d0


	//   ....[73]....
        /*0734*/ 	.word	0x0000d5e0


	//   ....[74]....
        /*0738*/ 	.word	0x0000d5f0


	//   ....[75]....
        /*073c*/ 	.word	0x0000d600


	//   ....[76]....
        /*0740*/ 	.word	0x0000d610


	//   ....[77]....
        /*0744*/ 	.word	0x0000e780


	//   ....[78]....
        /*0748*/ 	.word	0x0000e790


	//   ....[79]....
        /*074c*/ 	.word	0x0000e7a0


	//   ....[80]....
        /*0750*/ 	.word	0x0000e7b0


	//   ....[81]....
        /*0754*/ 	.word	0x0000e7c0


	//   ....[82]....
        /*0758*/ 	.word	0x0000e7d0


	//   ....[83]....
        /*075c*/ 	.word	0x0000eaf0


	//   ....[84]....
        /*0760*/ 	.word	0x0000ebb0


	//   ....[85]....
        /*0764*/ 	.word	0x0000ebd0


	//   ....[86]....
        /*0768*/ 	.word	0x0000ec10


	//   ....[87]....
        /*076c*/ 	.word	0x0000ec50


	//   ....[88]....
        /*0770*/ 	.word	0x0000ec80


	//   ....[89]....
        /*0774*/ 	.word	0x0000ed90


	//   ....[90]....
        /*0778*/ 	.word	0x0000f1f0


	//   ....[91]....
        /*077c*/ 	.word	0x00011020


	//   ....[92]....
        /*0780*/ 	.word	0x00011030


	//   ....[93]....
        /*0784*/ 	.word	0x00011050


	//   ....[94]....
        /*0788*/ 	.word	0x00011070


	//   ....[95]....
        /*078c*/ 	.word	0x00011120


	//   ....[96]....
        /*0790*/ 	.word	0x00011130


	//   ....[97]....
        /*0794*/ 	.word	0x00012230


	//   ....[98]....
        /*0798*/ 	.word	0x00012240


	//   ....[99]....
        /*079c*/ 	.word	0x00012250


	//   ....[100]....
        /*07a0*/ 	.word	0x00012260


	//   ....[101]....
        /*07a4*/ 	.word	0x00012270


	//   ....[102]....
        /*07a8*/ 	.word	0x00012280


	//   ....[103]....
        /*07ac*/ 	.word	0x000124a0


	//   ....[104]....
        /*07b0*/ 	.word	0x000126b0


	//   ....[105]....
        /*07b4*/ 	.word	0x00012cc0


	//   ....[106]....
        /*07b8*/ 	.word	0x000132b0


	//   ....[107]....
        /*07bc*/ 	.word	0x00013b10


	//   ....[108]....
        /*07c0*/ 	.word	0x00013b70


	//   ....[109]....
        /*07c4*/ 	.word	0x00013ca0


	//   ....[110]....
        /*07c8*/ 	.word	0x00013cf0


	//   ....[111]....
        /*07cc*/ 	.word	0x00013e60


	//   ....[112]....
        /*07d0*/ 	.word	0x00014050


	//   ....[113]....
        /*07d4*/ 	.word	0x00014110


	//   ....[114]....
        /*07d8*/ 	.word	0x00014230


	//   ....[115]....
        /*07dc*/ 	.word	0x000160c0


	//   ....[116]....
        /*07e0*/ 	.word	0x000160d0


	//   ....[117]....
        /*07e4*/ 	.word	0x000160e0


	//   ....[118]....
        /*07e8*/ 	.word	0x000160f0


	//   ....[119]....
        /*07ec*/ 	.word	0x00016120


	//   ....[120]....
        /*07f0*/ 	.word	0x00016140


	//   ....[121]....
        /*07f4*/ 	.word	0x00016160


	//   ....[122]....
        /*07f8*/ 	.word	0x00016170


	//   ....[123]....
        /*07fc*/ 	.word	0x00017e30


	//   ....[124]....
        /*0800*/ 	.word	0x00017e70


	//   ....[125]....
        /*0804*/ 	.word	0x00017ea0


	//   ....[126]....
        /*0808*/ 	.word	0x00017ed0


	//   ....[127]....
        /*080c*/ 	.word	0x00017f10


	//   ....[128]....
        /*0810*/ 	.word	0x00017f50


	//   ....[129]....
        /*0814*/ 	.word	0x00017f70


	//   ....[130]....
        /*0818*/ 	.word	0x00017f80


	//   ....[131]....
        /*081c*/ 	.word	0x00018140


	//   ....[132]....
        /*0820*/ 	.word	0x00018150


	//   ....[133]....
        /*0824*/ 	.word	0x00018250


	//   ....[134]....
        /*0828*/ 	.word	0x00018280


	//   ....[135]....
        /*082c*/ 	.word	0x00018360


	//   ....[136]....
        /*0830*/ 	.word	0x00018390


	//   ....[137]....
        /*0834*/ 	.word	0x00018470


	//   ....[138]....
        /*0838*/ 	.word	0x000184a0


	//   ....[139]....
        /*083c*/ 	.word	0x00018580


	//   ....[140]....
        /*0840*/ 	.word	0x000185b0


	//   ....[141]....
        /*0844*/ 	.word	0x00018690


	//   ....[142]....
        /*0848*/ 	.word	0x000186c0


	//   ....[143]....
        /*084c*/ 	.word	0x000187a0


	//   ....[144]....
        /*0850*/ 	.word	0x000187d0


	//   ....[145]....
        /*0854*/ 	.word	0x000188b0


	//   ....[146]....
        /*0858*/ 	.word	0x000188d0


	//   ....[147]....
        /*085c*/ 	.word	0x00019190


	//   ....[148]....
        /*0860*/ 	.word	0x000191a0


	//   ....[149]....
        /*0864*/ 	.word	0x00019270


	//   ....[150]....
        /*0868*/ 	.word	0x000192a0


	//   ....[151]....
        /*086c*/ 	.word	0x00019370


	//   ....[152]....
        /*0870*/ 	.word	0x000193a0


	//   ....[153]....
        /*0874*/ 	.word	0x00019470


	//   ....[154]....
        /*0878*/ 	.word	0x000194a0


	//   ....[155]....
        /*087c*/ 	.word	0x00019570


	//   ....[156]....
        /*0880*/ 	.word	0x000195a0


	//   ....[157]....
        /*0884*/ 	.word	0x00019670


	//   ....[158]....
        /*0888*/ 	.word	0x000196a0


	//   ....[159]....
        /*088c*/ 	.word	0x00019770


	//   ....[160]....
        /*0890*/ 	.word	0x000197a0


	//   ....[161]....
        /*0894*/ 	.word	0x00019870


	//   ....[162]....
        /*0898*/ 	.word	0x00019890


	//----- nvinfo : EIATTR_EXIT_INSTR_OFFSETS
	.align		4
.L_514:
        /*089c*/ 	.byte	0x04, 0x1c
        /*089e*/ 	.short	(.L_516 - .L_515)


	//   ....[0]....
.L_515:
        /*08a0*/ 	.word	0x00000450


	//   ....[1]....
        /*08a4*/ 	.word	0x000188e0


	//   ....[2]....
        /*08a8*/ 	.word	0x00018940


	//   ....[3]....
        /*08ac*/ 	.word	0x000189a0


	//   ....[4]....
        /*08b0*/ 	.word	0x000198a0


	//   ....[5]....
        /*08b4*/ 	.word	0x000198f0


	//   ....[6]....
        /*08b8*/ 	.word	0x00019950


	//----- nvinfo : EIATTR_CTAIDZ_USED
	.align		4
.L_516:
        /*08bc*/ 	.byte	0x01, 0x04
	.zero		2


	//----- nvinfo : EIATTR_MAX_THREADS
	.align		4
        /*08c0*/ 	.byte	0x04, 0x05
        /*08c2*/ 	.short	(.L_518 - .L_517)
.L_517:
        /*08c4*/ 	.word	0x00000080
        /*08c8*/ 	.word	0x00000001
        /*08cc*/ 	.word	0x00000001


	//----- nvinfo : EIATTR_CRS_STACK_SIZE
	.align		4
.L_518:
        /*08d0*/ 	.byte	0x04, 0x1e
        /*08d2*/ 	.short	(.L_520 - .L_519)
.L_519:
        /*08d4*/ 	.word	0x00000000
.L_520:


//--------------------- .nv.info._ZN7cutlass13device_kernelIN5flash19enable_sm80_to_sm89INS1_16FlashAttnFwdSm80INS1_25CollectiveMainloopFwdSm80ILi4ELi1ELb0EN4cute5tupleIJNS5_1CILi128EEENS7_ILi48EEES8_EEELi128ENS_6half_tEfNS_4arch4Sm80ELb0ELb1ELb1ELb1ELb1ELb1ELb1ELb0EEENS1_21CollectiveEpilogueFwdINS6_IJS8_S8_S9_EEENS6_IJNS7_ILi1EEESH_SH_EEESB_SD_Li128ELb1ELb1ELb0ELb0EEENS1_19SingleTileSchedulerILb1ELb0ELb1ELi128EEEEEEEEEvNT_6ParamsE --------------------------
	.section	.nv.info._ZN7cutlass13device_kernelIN5flash19enable_sm80_to_sm89INS1_16FlashAttnFwdSm80INS1_25CollectiveMainloopFwdSm80ILi4ELi1ELb0EN4cute5tupleIJNS5_1CILi128EEENS7_ILi48EEES8_EEELi128ENS_6half_tEfNS_4arch4Sm80ELb0ELb1ELb1ELb1ELb1ELb1ELb1ELb0EEENS1_21CollectiveEpilogueFwdINS6_IJS8_S8_S9_EEENS6_IJNS7_ILi1EEESH_SH_EEESB_SD_Li128ELb1ELb1ELb0ELb0EEENS1_19SingleTileSchedulerILb1ELb0ELb1ELi128EEEEEEEEEvNT_6ParamsE,"",@"SHT_CUDA_INFO"
	.sectionflags	@""
	.align	4


	//----- nvinfo : EIATTR_CUDA_API_VERSION
	.align		4
        /*0000*/ 	.byte	0x04, 0x37
        /*0002*/ 	.short	(.L_522 - .L_521)
.L_521:
        /*0004*/ 	.word	0x00000082


	//----- nvinfo : EIATTR_SW2861232_WAR
	.align		4
.L_522:
        /*0008*/ 	.byte	0x01, 0x35
	.zero		2


	//----- nvinfo : EIATTR_PARAM_CBANK
	.align		4
        /*000c*/ 	.byte	0x04, 0x0a
        /*000e*/ 	.short	(.L_524 - .L_523)
	.align		4
.L_523:
        /*0010*/ 	.word	index@(.nv.constant0._ZN7cutlass13device_kernelIN5flash19enable_sm80_to_sm89INS1_16FlashAttnFwdSm80INS1_25CollectiveMainloopFwdSm80ILi4ELi1ELb0EN4cute5tupleIJNS5_1CILi128EEENS7_ILi48EEES8_EEELi128ENS_6half_tEfNS_4arch4Sm80ELb0ELb1ELb1ELb1ELb1ELb1ELb1ELb0EEENS1_21CollectiveEpilogueFwdINS6_IJS8_S8_S9_EEENS6_IJNS7_ILi1EEESH_SH_EEESB_SD_Li128ELb1ELb1ELb0ELb0EEENS1_19SingleTileSchedulerILb1ELb0ELb1ELi128EEEEEEEEEvNT_6ParamsE)
        /*0014*/ 	.short	0x0160
        /*0016*/ 	.short	0x0418


	//----- nvinfo : EIATTR_CBANK_PARAM_SIZE
	.align		4
.L_524:
        /*0018*/ 	.byte	0x03, 0x19
        /*001a*/ 	.short	0x0418


	//----- nvinfo : EIATTR_KPARAM_INFO
	.align		4
        /*001c*/ 	.byte	0x04, 0x17
        /*001e*/ 	.short	(.L_526 - .L_525)
.L_525:
        /*0020*/ 	.word	0x00000000
        /*0024*/ 	.short	0x0000
        /*0026*/ 	.short	0x0000
        /*0028*/ 	.byte	0x00, 0xf0, 0x61, 0x10


	//----- nvinfo : EIATTR_MAXREG_COUNT
	.align		4
.L_526:
        /*002c*/ 	.byte	0x03, 0x1b
        /*002e*/ 	.short	0x00ff


	//----- nvinfo : EIATTR_NUM_BARRIERS
	.align		4
        /*0030*/ 	.byte	0x02, 0x4c
        /*0032*/ 	.byte	0x02
	.zero		1


	//----- nvinfo : EIATTR_ANNOTATIONS
	.align		4
        /*0034*/ 	.byte	0x04, 0x55
        /*0036*/ 	.short	(.L_528 - .L_527)


	//   ....[0]....
.L_527:
        /* <DEDUP_REMOVED lines=350> */


	//----- nvinfo : EIATTR_MERCURY_ISA_VERSION
	.align		4
.L_528:
        /*1600*/ 	.byte	0x03, 0x5f
        /*1602*/ 	.short	0x0000


	//----- nvinfo : EIATTR_COOP_GROUP_MASK_REGIDS
	.align		4
        /*1604*/ 	.byte	0x04, 0x29
        /*1606*/ 	.short	(.L_530 - .L_529)


	//   ....[0]....
.L_529:
        /*1608*/ 	.word	0xffffffff


	//   ....[1]....
        /*160c*/ 	.word	0xffffffff


	//   ....[2]....
        /*1610*/ 	.word	0xffffffff


	//   ....[3]....
        /*1614*/ 	.word	0xffffffff


	//   ....[4]....
        /*1618*/ 	.word	0xffffffff


	//   ....[5]....
        /*161c*/ 	.word	0xffffffff


	//   ....[6]....
        /*1620*/ 	.word	0xffffffff


	//   ....[7]....
        /*1624*/ 	.word	0xffffffff


	//   ....[8]....
        /*1628*/ 	.word	0xffffffff


	//   ....[9]....
        /*162c*/ 	.word	0xffffffff


	//   ....[10]....
        /*1630*/ 	.word	0xffffffff


	//   ....[11]....
        /*1634*/ 	.word	0xffffffff


	//   ....[12]....
        /*1638*/ 	.word	0xffffffff


	//   ....[13]....
        /*163c*/ 	.word	0xffffffff


	//   ....[14]....
        /*1640*/ 	.word	0xffffffff


	//   ....[15]....
        /*1644*/ 	.word	0xffffffff


	//   ....[16]....
        /*1648*/ 	.word	0xffffffff


	//   ....[17]....
        /*164c*/ 	.word	0xffffffff


	//   ....[18]....
        /*1650*/ 	.word	0xffffffff


	//   ....[19]....
        /*1654*/ 	.word	0xffffffff


	//   ....[20]....
        /*1658*/ 	.word	0xffffffff


	//   ....[21]....
        /*165c*/ 	.word	0xffffffff


	//   ....[22]....
        /*1660*/ 	.word	0xffffffff


	//   ....[23]....
        /*1664*/ 	.word	0xffffffff


	//   ....[24]....
        /*1668*/ 	.word	0xffffffff


	//   ....[25]....
        /*166c*/ 	.word	0xffffffff


	//   ....[26]....
        /*1670*/ 	.word	0xffffffff


	//   ....[27]....
        /*1674*/ 	.word	0xffffffff


	//   ....[28]....
        /*1678*/ 	.word	0xffffffff


	//   ....[29]....
        /*167c*/ 	.word	0xffffffff


	//   ....[30]....
        /*1680*/ 	.word	0xffffffff


	//   ....[31]....
        /*1684*/ 	.word	0xffffffff


	//   ....[32]....
        /*1688*/ 	.word	0xffffffff


	//   ....[33]....
        /*168c*/ 	.word	0xffffffff


	//   ....[34]....
        /*1690*/ 	.word	0xffffffff


	//   ....[35]....
        /*1694*/ 	.word	0xffffffff


	//   ....[36]....
        /*1698*/ 	.word	0xffffffff


	//   ....[37]....
        /*169c*/ 	.word	0xffffffff


	//   ....[38]....
        /*16a0*/ 	.word	0xffffffff


	//   ....[39]....
        /*16a4*/ 	.word	0xffffffff


	//   ....[40]....
        /*16a8*/ 	.word	0xffffffff


	//   ....[41]....
        /*16ac*/ 	.word	0xffffffff


	//   ....[42]....
        /*16b0*/ 	.word	0xffffffff


	//   ....[43]....
        /*16b4*/ 	.word	0xffffffff


	//   ....[44]....
        /*16b8*/ 	.word	0xffffffff


	//   ....[45]....
        /*16bc*/ 	.word	0xffffffff


	//   ....[46]....
        /*16c0*/ 	.word	0xffffffff


	//   ....[47]....
        /*16c4*/ 	.word	0xffffffff


	//   ....[48]....
        /*16c8*/ 	.word	0xffffffff


	//   ....[49]....
        /*16cc*/ 	.word	0xffffffff


	//   ....[50]....
        /*16d0*/ 	.word	0xffffffff


	//   ....[51]....
        /*16d4*/ 	.word	0xffffffff


	//   ....[52]....
        /*16d8*/ 	.word	0xffffffff


	//   ....[53]....
        /*16dc*/ 	.word	0xffffffff


	//   ....[54]....
        /*16e0*/ 	.word	0xffffffff


	//   ....[55]....
        /*16e4*/ 	.word	0xffffffff


	//   ....[56]....
        /*16e8*/ 	.word	0xffffffff


	//   ....[57]....
        /*16ec*/ 	.word	0xffffffff


	//   ....[58]....
        /*16f0*/ 	.word	0xffffffff


	//   ....[59]....
        /*16f4*/ 	.word	0xffffffff


	//   ....[60]....
        /*16f8*/ 	.word	0xffffffff


	//   ....[61]....
        /*16fc*/ 	.word	0xffffffff


	//   ....[62]....
        /*1700*/ 	.word	0xffffffff


	//   ....[63]....
        /*1704*/ 	.word	0xffffffff


	//   ....[64]....
        /*1708*/ 	.word	0xffffffff


	//   ....[65]....
        /*170c*/ 	.word	0xffffffff


	//   ....[66]....
        /*1710*/ 	.word	0xffffffff


	//   ....[67]....
        /*1714*/ 	.word	0xffffffff


	//   ....[68]....
        /*1718*/ 	.word	0xffffffff


	//   ....[69]....
        /*171c*/ 	.word	0xffffffff


	//   ....[70]....
        /*1720*/ 	.word	0xffffffff


	//   ....[71]....
        /*1724*/ 	.word	0xffffffff


	//   ....[72]....
        /*1728*/ 	.word	0xffffffff


	//   ....[73]....
        /*172c*/ 	.word	0xffffffff


	//   ....[74]....
        /*1730*/ 	.word	0xffffffff


	//   ....[75]....
        /*1734*/ 	.word	0xffffffff


	//   ....[76]....
        /*1738*/ 	.word	0xffffffff


	//   ....[77]....
        /*173c*/ 	.word	0xffffffff


	//   ....[78]....
        /*1740*/ 	.word	0xffffffff


	//   ....[79]....
        /*1744*/ 	.word	0xffffffff


	//   ....[80]....
        /*1748*/ 	.word	0xffffffff


	//   ....[81]....
        /*174c*/ 	.word	0xffffffff


	//   ....[82]....
        /*1750*/ 	.word	0xffffffff


	//   ....[83]....
        /*1754*/ 	.word	0xffffffff


	//   ....[84]....
        /*1758*/ 	.word	0xffffffff


	//   ....[85]....
        /*175c*/ 	.word	0xffffffff


	//   ....[86]....
        /*1760*/ 	.word	0xffffffff


	//   ....[87]....
        /*1764*/ 	.word	0xffffffff


	//   ....[88]....
        /*1768*/ 	.word	0xffffffff


	//   ....[89]....
        /*176c*/ 	.word	0xffffffff


	//   ....[90]....
        /*1770*/ 	.word	0xffffffff


	//   ....[91]....
        /*1774*/ 	.word	0xffffffff


	//   ....[92]....
        /*1778*/ 	.word	0xffffffff


	//   ....[93]....
        /*177c*/ 	.word	0xffffffff


	//   ....[94]....
        /*1780*/ 	.word	0xffffffff


	//   ....[95]....
        /*1784*/ 	.word	0xffffffff


	//   ....[96]....
        /*1788*/ 	.word	0xffffffff


	//   ....[97]....
        /*178c*/ 	.word	0xffffffff


	//   ....[98]....
        /*1790*/ 	.word	0xffffffff


	//   ....[99]....
        /*1794*/ 	.word	0xffffffff


	//   ....[100]....
        /*1798*/ 	.word	0xffffffff


	//   ....[101]....
        /*179c*/ 	.word	0xffffffff


	//   ....[102]....
        /*17a0*/ 	.word	0xffffffff


	//   ....[103]....
        /*17a4*/ 	.word	0xffffffff


	//   ....[104]....
        /*17a8*/ 	.word	0xffffffff


	//   ....[105]....
        /*17ac*/ 	.word	0xffffffff


	//   ....[106]....
        /*17b0*/ 	.word	0xffffffff


	//   ....[107]....
        /*17b4*/ 	.word	0xffffffff


	//   ....[108]....
        /*17b8*/ 	.word	0xffffffff


	//   ....[109]....
        /*17bc*/ 	.word	0xffffffff


	//   ....[110]....
        /*17c0*/ 	.word	0xffffffff


	//   ....[111]....
        /*17c4*/ 	.word	0xffffffff


	//   ....[112]....
        /*17c8*/ 	.word	0xffffffff


	//   ....[113]....
        /*17cc*/ 	.word	0xffffffff


	//   ....[114]....
        /*17d0*/ 	.word	0xffffffff


	//   ....[115]....
        /*17d4*/ 	.word	0xffffffff


	//   ....[116]....
        /*17d8*/ 	.word	0xffffffff


	//   ....[117]....
        /*17dc*/ 	.word	0xffffffff


	//   ....[118]....
        /*17e0*/ 	.word	0xffffffff


	//   ....[119]....
        /*17e4*/ 	.word	0xffffffff


	//   ....[120]....
        /*17e8*/ 	.word	0xffffffff


	//   ....[121]....
        /*17ec*/ 	.word	0xffffffff


	//   ....[122]....
        /*17f0*/ 	.word	0xffffffff


	//   ....[123]....
        /*17f4*/ 	.word	0xffffffff


	//   ....[124]....
        /*17f8*/ 	.word	0xffffffff


	//   ....[125]....
        /*17fc*/ 	.word	0xffffffff


	//   ....[126]....
        /*1800*/ 	.word	0xffffffff


	//   ....[127]....
        /*1804*/ 	.word	0xffffffff


	//   ....[128]....
        /*1808*/ 	.word	0xffffffff


	//   ....[129]....
        /*180c*/ 	.word	0xffffffff


	//   ....[130]....
        /*1810*/ 	.word	0xffffffff


	//   ....[131]....
        /*1814*/ 	.word	0xffffffff


	//   ....[132]....
        /*1818*/ 	.word	0xffffffff


	//   ....[133]....
        /*181c*/ 	.word	0xffffffff


	//   ....[134]....
        /*1820*/ 	.word	0xffffffff


	//   ....[135]....
        /*1824*/ 	.word	0xffffffff


	//   ....[136]....
        /*1828*/ 	.word	0xffffffff


	//   ....[137]....
        /*182c*/ 	.word	0xffffffff


	//   ....[138]....
        /*1830*/ 	.word	0xffffffff


	//   ....[139]....
        /*1834*/ 	.word	0xffffffff


	//   ....[140]....
        /*1838*/ 	.word	0xffffffff


	//   ....[141]....
        /*183c*/ 	.word	0xffffffff


	//   ....[142]....
        /*1840*/ 	.word	0xffffffff


	//   ....[143]....
        /*1844*/ 	.word	0xffffffff


	//   ....[144]....
        /*1848*/ 	.word	0xffffffff


	//   ....[145]....
        /*184c*/ 	.word	0xffffffff


	//   ....[146]....
        /*1850*/ 	.word	0xffffffff


	//   ....[147]....
        /*1854*/ 	.word	0xffffffff


	//   ....[148]....
        /*1858*/ 	.word	0xffffffff


	//   ....[149]....
        /*185c*/ 	.word	0xffffffff


	//   ....[150]....
        /*1860*/ 	.word	0xffffffff


	//   ....[151]....
        /*1864*/ 	.word	0xffffffff


	//   ....[152]....
        /*1868*/ 	.word	0xffffffff


	//   ....[153]....
        /*186c*/ 	.word	0xffffffff


	//   ....[154]....
        /*1870*/ 	.word	0xffffffff


	//   ....[155]....
        /*1874*/ 	.word	0xffffffff


	//   ....[156]....
        /*1878*/ 	.word	0xffffffff


	//   ....[157]....
        /*187c*/ 	.word	0xffffffff


	//   ....[158]....
        /*1880*/ 	.word	0xffffffff


	//   ....[159]....
        /*1884*/ 	.word	0xffffffff


	//   ....[160]....
        /*1888*/ 	.word	0xffffffff


	//   ....[161]....
        /*188c*/ 	.word	0xffffffff


	//   ....[162]....
        /*1890*/ 	.word	0xffffffff


	//   ....[163]....
        /*1894*/ 	.word	0xffffffff


	//   ....[164]....
        /*1898*/ 	.word	0xffffffff


	//   ....[165]....
        /*189c*/ 	.word	0xffffffff


	//   ....[166]....
        /*18a0*/ 	.word	0xffffffff


	//   ....[167]....
        /*18a4*/ 	.word	0xffffffff


	//   ....[168]....
        /*18a8*/ 	.word	0xffffffff


	//   ....[169]....
        /*18ac*/ 	.word	0xffffffff


	//   ....[170]....
        /*18b0*/ 	.word	0xffffffff


	//   ....[171]....
        /*18b4*/ 	.word	0xffffffff


	//   ....[172]....
        /*18b8*/ 	.word	0xffffffff


	//   ....[173]....
        /*18bc*/ 	.word	0xffffffff


	//   ....[174]....
        /*18c0*/ 	.word	0xffffffff


	//   ....[175]....
        /*18c4*/ 	.word	0xffffffff


	//   ....[176]....
        /*18c8*/ 	.word	0xffffffff


	//   ....[177]....
        /*18cc*/ 	.word	0xffffffff


	//   ....[178]....
        /*18d0*/ 	.word	0xffffffff


	//   ....[179]....
        /*18d4*/ 	.word	0xffffffff


	//   ....[180]....
        /*18d8*/ 	.word	0xffffffff


	//   ....[181]....
        /*18dc*/ 	.word	0xffffffff


	//   ....[182]....
        /*18e0*/ 	.word	0xffffffff


	//   ....[183]....
        /*18e4*/ 	.word	0xffffffff


	//   ....[184]....
        /*18e8*/ 	.word	0xffffffff


	//   ....[185]....
        /*18ec*/ 	.word	0xffffffff


	//   ....[186]....
        /*18f0*/ 	.word	0xffffffff


	//   ....[187]....
        /*18f4*/ 	.word	0xffffffff


	//   ....[188]....
        /*18f8*/ 	.word	0xffffffff


	//   ....[189]....
        /*18fc*/ 	.word	0xffffffff


	//   ....[190]....
        /*1900*/ 	.word	0xffffffff


	//   ....[191]....
        /*1904*/ 	.word	0xffffffff


	//   ....[192]....
        /*1908*/ 	.word	0xffffffff


	//   ....[193]....
        /*190c*/ 	.word	0xffffffff


	//   ....[194]....
        /*1910*/ 	.word	0xffffffff


	//   ....[195]....
        /*1914*/ 	.word	0xffffffff


	//   ....[196]....
        /*1918*/ 	.word	0xffffffff


	//   ....[197]....
        /*191c*/ 	.word	0xffffffff


	//   ....[198]....
        /*1920*/ 	.word	0xffffffff


	//   ....[199]....
        /*1924*/ 	.word	0xffffffff


	//   ....[200]....
        /*1928*/ 	.word	0xffffffff


	//   ....[201]....
        /*192c*/ 	.word	0xffffffff


	//   ....[202]....
        /*1930*/ 	.word	0xffffffff


	//   ....[203]....
        /*1934*/ 	.word	0xffffffff


	//   ....[204]....
        /*1938*/ 	.word	0xffffffff


	//   ....[205]....
        /*193c*/ 	.word	0xffffffff


	//   ....[206]....
        /*1940*/ 	.word	0xffffffff


	//   ....[207]....
        /*1944*/ 	.word	0xffffffff


	//   ....[208]....
        /*1948*/ 	.word	0xffffffff


	//   ....[209]....
        /*194c*/ 	.word	0xffffffff


	//   ....[210]....
        /*1950*/ 	.word	0xffffffff


	//   ....[211]....
        /*1954*/ 	.word	0xffffffff


	//   ....[212]....
        /*1958*/ 	.word	0xffffffff


	//   ....[213]....
        /*195c*/ 	.word	0xffffffff


	//   ....[214]....
        /*1960*/ 	.word	0xffffffff


	//   ....[215]....
        /*1964*/ 	.word	0xffffffff


	//   ....[216]....
        /*1968*/ 	.word	0xffffffff


	//   ....[217]....
        /*196c*/ 	.word	0xffffffff


	//   ....[218]....
        /*1970*/ 	.word	0xffffffff


	//   ....[219]....
        /*1974*/ 	.word	0xffffffff


	//   ....[220]....
        /*1978*/ 	.word	0xffffffff


	//   ....[221]....
        /*197c*/ 	.word	0xffffffff


	//   ....[222]....
        /*1980*/ 	.word	0xffffffff


	//   ....[223]....
        /*1984*/ 	.word	0xffffffff


	//   ....[224]....
        /*1988*/ 	.word	0xffffffff


	//   ....[225]....
        /*198c*/ 	.word	0xffffffff


	//   ....[226]....
        /*1990*/ 	.word	0xffffffff


	//   ....[227]....
        /*1994*/ 	.word	0xffffffff


	//   ....[228]....
        /*1998*/ 	.word	0xffffffff


	//   ....[229]....
        /*199c*/ 	.word	0xffffffff


	//   ....[230]....
        /*19a0*/ 	.word	0xffffffff


	//   ....[231]....
        /*19a4*/ 	.word	0xffffffff


	//   ....[232]....
        /*19a8*/ 	.word	0xffffffff


	//   ....[233]....
        /*19ac*/ 	.word	0xffffffff


	//   ....[234]....
        /*19b0*/ 	.word	0xffffffff


	//   ....[235]....
        /*19b4*/ 	.word	0xffffffff


	//   ....[236]....
        /*19b8*/ 	.word	0xffffffff


	//   ....[237]....
        /*19bc*/ 	.word	0xffffffff


	//   ....[238]....
        /*19c0*/ 	.word	0xffffffff


	//   ....[239]....
        /*19c4*/ 	.word	0xffffffff


	//   ....[240]....
        /*19c8*/ 	.word	0xffffffff


	//   ....[241]....
        /*19cc*/ 	.word	0xffffffff


	//   ....[242]....
        /*19d0*/ 	.word	0xffffffff


	//   ....[243]....
        /*19d4*/ 	.word	0xffffffff


	//   ....[244]....
        /*19d8*/ 	.word	0xffffffff


	//   ....[245]....
        /*19dc*/ 	.word	0xffffffff


	//   ....[246]....
        /*19e0*/ 	.word	0xffffffff


	//   ....[247]....
        /*19e4*/ 	.word	0xffffffff


	//   ....[248]....
        /*19e8*/ 	.word	0xffffffff


	//   ....[249]....
        /*19ec*/ 	.word	0xffffffff


	//   ....[250]....
        /*19f0*/ 	.word	0xffffffff


	//   ....[251]....
        /*19f4*/ 	.word	0xffffffff


	//   ....[252]....
        /*19f8*/ 	.word	0xffffffff


	//   ....[253]....
        /*19fc*/ 	.word	0xffffffff


	//   ....[254]....
        /*1a00*/ 	.word	0xffffffff


	//   ....[255]....
        /*1a04*/ 	.word	0xffffffff


	//   ....[0]....
        /*1a08*/ 	.word	0xffffffff


	//   ....[1]....
        /*1a0c*/ 	.word	0xffffffff


	//   ....[2]....
        /*1a10*/ 	.word	0xffffffff


	//   ....[3]....
        /*1a14*/ 	.word	0xffffffff


	//   ....[4]....
        /*1a18*/ 	.word	0xffffffff


	//   ....[5]....
        /*1a1c*/ 	.word	0xffffffff


	//   ....[6]....
        /*1a20*/ 	.word	0xffffffff


	//   ....[7]....
        /*1a24*/ 	.word	0xffffffff


	//   ....[8]....
        /*1a28*/ 	.word	0xffffffff


	//   ....[9]....
        /*1a2c*/ 	.word	0xffffffff


	//   ....[10]....
        /*1a30*/ 	.word	0xffffffff


	//   ....[11]....
        /*1a34*/ 	.word	0xffffffff


	//   ....[12]....
        /*1a38*/ 	.word	0xffffffff


	//   ....[13]....
        /*1a3c*/ 	.word	0xffffffff


	//   ....[14]....
        /*1a40*/ 	.word	0xffffffff


	//   ....[15]....
        /*1a44*/ 	.word	0xffffffff


	//   ....[16]....
        /*1a48*/ 	.word	0xffffffff


	//   ....[17]....
        /*1a4c*/ 	.word	0xffffffff


	//   ....[18]....
        /*1a50*/ 	.word	0xffffffff


	//   ....[19]....
        /*1a54*/ 	.word	0xffffffff


	//   ....[20]....
        /*1a58*/ 	.word	0xffffffff


	//   ....[21]....
        /*1a5c*/ 	.word	0xffffffff


	//   ....[22]....
        /*1a60*/ 	.word	0xffffffff


	//   ....[23]....
        /*1a64*/ 	.word	0xffffffff


	//   ....[24]....
        /*1a68*/ 	.word	0xffffffff


	//   ....[25]....
        /*1a6c*/ 	.word	0xffffffff


	//   ....[26]....
        /*1a70*/ 	.word	0xffffffff


	//   ....[27]....
        /*1a74*/ 	.word	0xffffffff


	//   ....[28]....
        /*1a78*/ 	.word	0xffffffff


	//   ....[29]....
        /*1a7c*/ 	.word	0xffffffff


	//   ....[30]....
        /*1a80*/ 	.word	0xffffffff


	//   ....[31]....
        /*1a84*/ 	.word	0xffffffff


	//   ....[32]....
        /*1a88*/ 	.word	0xffffffff


	//   ....[33]....
        /*1a8c*/ 	.word	0xffffffff


	//   ....[34]....
        /*1a90*/ 	.word	0xffffffff


	//   ....[35]....
        /*1a94*/ 	.word	0xffffffff


	//   ....[36]....
        /*1a98*/ 	.word	0xffffffff


	//   ....[37]....
        /*1a9c*/ 	.word	0xffffffff


	//   ....[38]....
        /*1aa0*/ 	.word	0xffffffff


	//   ....[39]....
        /*1aa4*/ 	.word	0xffffffff


	//   ....[40]....
        /*1aa8*/ 	.word	0xffffffff


	//   ....[41]....
        /*1aac*/ 	.word	0xffffffff


	//   ....[42]....
        /*1ab0*/ 	.word	0xffffffff


	//   ....[43]....
        /*1ab4*/ 	.word	0xffffffff


	//   ....[44]....
        /*1ab8*/ 	.word	0xffffffff


	//   ....[45]....
        /*1abc*/ 	.word	0xffffffff


	//   ....[46]....
        /*1ac0*/ 	.word	0xffffffff


	//   ....[47]....
        /*1ac4*/ 	.word	0xffffffff


	//   ....[48]....
        /*1ac8*/ 	.word	0xffffffff


	//   ....[49]....
        /*1acc*/ 	.word	0xffffffff


	//   ....[50]....
        /*1ad0*/ 	.word	0xffffffff


	//   ....[51]....
        /*1ad4*/ 	.word	0xffffffff


	//   ....[52]....
        /*1ad8*/ 	.word	0xffffffff


	//   ....[53]....
        /*1adc*/ 	.word	0xffffffff


	//   ....[54]....
        /*1ae0*/ 	.word	0xffffffff


	//   ....[55]....
        /*1ae4*/ 	.word	0xffffffff


	//   ....[56]....
        /*1ae8*/ 	.word	0xffffffff


	//   ....[57]....
        /*1aec*/ 	.word	0xffffffff


	//   ....[58]....
        /*1af0*/ 	.word	0xffffffff


	//   ....[59]....
        /*1af4*/ 	.word	0xffffffff


	//   ....[60]....
        /*1af8*/ 	.word	0xffffffff


	//   ....[61]....
        /*1afc*/ 	.word	0xffffffff


	//   ....[62]....
        /*1b00*/ 	.word	0xffffffff


	//   ....[63]....
        /*1b04*/ 	.word	0xffffffff


	//   ....[64]....
        /*1b08*/ 	.word	0xffffffff


	//   ....[65]....
        /*1b0c*/ 	.word	0xffffffff


	//   ....[66]....
        /*1b10*/ 	.word	0xffffffff


	//   ....[67]....
        /*1b14*/ 	.word	0xffffffff


	//   ....[68]....
        /*1b18*/ 	.word	0xffffffff


	//   ....[69]....
        /*1b1c*/ 	.word	0xffffffff


	//   ....[70]....
        /*1b20*/ 	.word	0xffffffff


	//   ....[71]....
        /*1b24*/ 	.word	0xffffffff


	//   ....[72]....
        /*1b28*/ 	.word	0xffffffff


	//   ....[73]....
        /*1b2c*/ 	.word	0xffffffff


	//   ....[74]....
        /*1b30*/ 	.word	0xffffffff


	//   ....[75]....
        /*1b34*/ 	.word	0xffffffff


	//   ....[76]....
        /*1b38*/ 	.word	0xffffffff


	//   ....[77]....
        /*1b3c*/ 	.word	0xffffffff


	//   ....[78]....
        /*1b40*/ 	.word	0xffffffff


	//   ....[79]....
        /*1b44*/ 	.word	0xffffffff


	//   ....[80]....
        /*1b48*/ 	.word	0xffffffff


	//   ....[81]....
        /*1b4c*/ 	.word	0xffffffff


	//   ....[82]....
        /*1b50*/ 	.word	0xffffffff


	//   ....[83]....
        /*1b54*/ 	.word	0xffffffff


	//   ....[84]....
        /*1b58*/ 	.word	0xffffffff


	//   ....[85]....
        /*1b5c*/ 	.word	0xffffffff


	//   ....[86]....
        /*1b60*/ 	.word	0xffffffff


	//   ....[87]....
        /*1b64*/ 	.word	0xffffffff


	//   ....[88]....
        /*1b68*/ 	.word	0xffffffff


	//   ....[89]....
        /*1b6c*/ 	.word	0xffffffff


	//   ....[90]....
        /*1b70*/ 	.word	0xffffffff


	//   ....[91]....
        /*1b74*/ 	.word	0xffffffff


	//   ....[92]....
        /*1b78*/ 	.word	0xffffffff


	//   ....[93]....
        /*1b7c*/ 	.word	0xffffffff


	//   ....[94]....
        /*1b80*/ 	.word	0xffffffff


	//   ....[95]....
        /*1b84*/ 	.word	0xffffffff


	//   ....[96]....
        /*1b88*/ 	.word	0xffffffff


	//   ....[97]....
        /*1b8c*/ 	.word	0xffffffff


	//   ....[98]....
        /*1b90*/ 	.word	0xffffffff


	//   ....[99]....
        /*1b94*/ 	.word	0xffffffff


	//   ....[100]....
        /*1b98*/ 	.word	0xffffffff


	//   ....[101]....
        /*1b9c*/ 	.word	0xffffffff


	//   ....[102]....
        /*1ba0*/ 	.word	0xffffffff


	//   ....[103]....
        /*1ba4*/ 	.word	0xffffffff


	//   ....[104]....
        /*1ba8*/ 	.word	0xffffffff


	//   ....[105]....
        /*1bac*/ 	.word	0xffffffff


	//   ....[106]....
        /*1bb0*/ 	.word	0xffffffff


	//   ....[107]....
        /*1bb4*/ 	.word	0xffffffff


	//   ....[108]....
        /*1bb8*/ 	.word	0xffffffff


	//   ....[109]....
        /*1bbc*/ 	.word	0xffffffff


	//   ....[110]....
        /*1bc0*/ 	.word	0xffffffff


	//   ....[111]....
        /*1bc4*/ 	.word	0xffffffff


	//   ....[112]....
        /*1bc8*/ 	.word	0xffffffff


	//   ....[113]....
        /*1bcc*/ 	.word	0xffffffff


	//   ....[114]....
        /*1bd0*/ 	.word	0xffffffff


	//   ....[115]....
        /*1bd4*/ 	.word	0xffffffff


	//   ....[116]....
        /*1bd8*/ 	.word	0xffffffff


	//   ....[117]....
        /*1bdc*/ 	.word	0xffffffff


	//   ....[118]....
        /*1be0*/ 	.word	0xffffffff


	//   ....[119]....
        /*1be4*/ 	.word	0xffffffff


	//   ....[120]....
        /*1be8*/ 	.word	0xffffffff


	//   ....[121]....
        /*1bec*/ 	.word	0xffffffff


	//   ....[122]....
        /*1bf0*/ 	.word	0xffffffff


	//   ....[123]....
        /*1bf4*/ 	.word	0xffffffff


	//   ....[124]....
        /*1bf8*/ 	.word	0xffffffff


	//   ....[125]....
        /*1bfc*/ 	.word	0xffffffff


	//   ....[126]....
        /*1c00*/ 	.word	0xffffffff


	//   ....[127]....
        /*1c04*/ 	.word	0xffffffff


	//   ....[128]....
        /*1c08*/ 	.word	0xffffffff


	//   ....[129]....
        /*1c0c*/ 	.word	0xffffffff


	//   ....[130]....
        /*1c10*/ 	.word	0xffffffff


	//   ....[131]....
        /*1c14*/ 	.word	0xffffffff


	//   ....[132]....
        /*1c18*/ 	.word	0xffffffff


	//   ....[133]....
        /*1c1c*/ 	.word	0xffffffff


	//   ....[134]....
        /*1c20*/ 	.word	0xffffffff


	//   ....[135]....
        /*1c24*/ 	.word	0xffffffff


	//   ....[136]....
        /*1c28*/ 	.word	0xffffffff


	//   ....[137]....
        /*1c2c*/ 	.word	0xffffffff


	//   ....[138]....
        /*1c30*/ 	.word	0xffffffff


	//   ....[139]....
        /*1c34*/ 	.word	0xffffffff


	//   ....[140]....
        /*1c38*/ 	.word	0xffffffff


	//   ....[141]....
        /*1c3c*/ 	.word	0xffffffff


	//   ....[142]....
        /*1c40*/ 	.word	0xffffffff


	//   ....[143]....
        /*1c44*/ 	.word	0xffffffff


	//   ....[144]....
        /*1c48*/ 	.word	0xffffffff


	//   ....[145]....
        /*1c4c*/ 	.word	0xffffffff


	//   ....[146]....
        /*1c50*/ 	.word	0xffffffff


	//   ....[147]....
        /*1c54*/ 	.word	0xffffffff


	//   ....[148]....
        /*1c58*/ 	.word	0xffffffff


	//   ....[149]....
        /*1c5c*/ 	.word	0xffffffff


	//   ....[150]....
        /*1c60*/ 	.word	0xffffffff


	//   ....[151]....
        /*1c64*/ 	.word	0xffffffff


	//   ....[152]....
        /*1c68*/ 	.word	0xffffffff


	//   ....[153]....
        /*1c6c*/ 	.word	0xffffffff


	//   ....[154]....
        /*1c70*/ 	.word	0xffffffff


	//   ....[155]....
        /*1c74*/ 	.word	0xffffffff


	//   ....[156]....
        /*1c78*/ 	.word	0xffffffff


	//   ....[157]....
        /*1c7c*/ 	.word	0xffffffff


	//   ....[158]....
        /*1c80*/ 	.word	0xffffffff


	//   ....[159]....
        /*1c84*/ 	.word	0xffffffff


	//   ....[160]....
        /*1c88*/ 	.word	0xffffffff


	//   ....[161]....
        /*1c8c*/ 	.word	0xffffffff


	//   ....[162]....
        /*1c90*/ 	.word	0xffffffff


	//   ....[163]....
        /*1c94*/ 	.word	0xffffffff


	//   ....[164]....
        /*1c98*/ 	.word	0xffffffff


	//   ....[165]....
        /*1c9c*/ 	.word	0xffffffff


	//   ....[166]....
        /*1ca0*/ 	.word	0xffffffff


	//   ....[167]....
        /*1ca4*/ 	.word	0xffffffff


	//   ....[168]....
        /*1ca8*/ 	.word	0xffffffff


	//   ....[169]....
        /*1cac*/ 	.word	0xffffffff


	//   ....[170]....
        /*1cb0*/ 	.word	0xffffffff


	//   ....[171]....
        /*1cb4*/ 	.word	0xffffffff


	//   ....[172]....
        /*1cb8*/ 	.word	0xffffffff


	//   ....[173]....
        /*1cbc*/ 	.word	0xffffffff


	//   ....[174]....
        /*1cc0*/ 	.word	0xffffffff


	//   ....[175]....
        /*1cc4*/ 	.word	0xffffffff


	//   ....[176]....
        /*1cc8*/ 	.word	0xffffffff


	//   ....[177]....
        /*1ccc*/ 	.word	0xffffffff


	//   ....[178]....
        /*1cd0*/ 	.word	0xffffffff


	//   ....[179]....
        /*1cd4*/ 	.word	0xffffffff


	//   ....[180]....
        /*1cd8*/ 	.word	0xffffffff


	//   ....[181]....
        /*1cdc*/ 	.word	0xffffffff


	//   ....[182]....
        /*1ce0*/ 	.word	0xffffffff


	//   ....[183]....
        /*1ce4*/ 	.word	0xffffffff


	//   ....[184]....
        /*1ce8*/ 	.word	0xffffffff


	//   ....[185]....
        /*1cec*/ 	.word	0xffffffff


	//----- nvinfo : EIATTR_COOP_GROUP_INSTR_OFFSETS
	.align		4
.L_530:
        /*1cf0*/ 	.byte	0x04, 0x28
        /*1cf2*/ 	.short	(.L_532 - .L_531)


	//   ....[0]....
.L_531:
        /*1cf4*/ 	.word	0x00000090


	//   ....[1]....
        /*1cf8*/ 	.word	0x00002310


	//   ....[2]....
        /*1cfc*/ 	.word	0x00002360


	//   ....[3]....
        /*1d00*/ 	.word	0x00002b30


	//   ....[4]....
        /*1d04*/ 	.word	0x00002b50


	//   ....[5]....
        /*1d08*/ 	.word	0x000032a0


	//   ....[6]....
        /*1d0c*/ 	.word	0x000032b0


	//   ....[7]....
        /*1d10*/ 	.word	0x00003ac0


	//   ....[8]....
        /*1d14*/ 	.word	0x00003af0


	//   ....[9]....
        /*1d18*/ 	.word	0x000046e0


	//   ....[10]....
        /*1d1c*/ 	.word	0x00004710


	//   ....[11]....
        /*1d20*/ 	.word	0x00004e90


	//   ....[12]....
        /*1d24*/ 	.word	0x00004eb0


	//   ....[13]....
        /*1d28*/ 	.word	0x00005650


	//   ....[14]....
        /*1d2c*/ 	.word	0x00005680


	//   ....[15]....
        /*1d30*/ 	.word	0x00005790


	//   ....[16]....
        /*1d34*/ 	.word	0x000057c0


	//   ....[17]....
        /*1d38*/ 	.word	0x00005890


	//   ....[18]....
        /*1d3c*/ 	.word	0x000058b0


	//   ....[19]....
        /*1d40*/ 	.word	0x00005d60


	//   ....[20]....
        /*1d44*/ 	.word	0x00005d80


	//   ....[21]....
        /*1d48*/ 	.word	0x00005e90


	//   ....[22]....
        /*1d4c*/ 	.word	0x00005ec0


	//   ....[23]....
        /*1d50*/ 	.word	0x00005f90


	//   ....[24]....
        /*1d54*/ 	.word	0x00005fc0


	//   ....[25]....
        /*1d58*/ 	.word	0x00007190


	//   ....[26]....
        /*1d5c*/ 	.word	0x000071b0


	//   ....[27]....
        /*1d60*/ 	.word	0x000072f0


	//   ....[28]....
        /*1d64*/ 	.word	0x00007300


	//   ....[29]....
        /*1d68*/ 	.word	0x00007430


	//   ....[30]....
        /*1d6c*/ 	.word	0x00007450


	//   ....[31]....
        /*1d70*/ 	.word	0x00007580


	//   ....[32]....
        /*1d74*/ 	.word	0x00007590


	//   ....[33]....
        /*1d78*/ 	.word	0x000076c0


	//   ....[34]....
        /*1d7c*/ 	.word	0x000076e0


	//   ....[35]....
        /*1d80*/ 	.word	0x00007810


	//   ....[36]....
        /*1d84*/ 	.word	0x00007820


	//   ....[37]....
        /*1d88*/ 	.word	0x00007950


	//   ....[38]....
        /*1d8c*/ 	.word	0x00007970


	//   ....[39]....
        /*1d90*/ 	.word	0x00007aa0


	//   ....[40]....
        /*1d94*/ 	.word	0x00007ab0


	//   ....[41]....
        /*1d98*/ 	.word	0x000083a0


	//   ....[42]....
        /*1d9c*/ 	.word	0x000083d0


	//   ....[43]....
        /*1da0*/ 	.word	0x00008400


	//   ....[44]....
        /*1da4*/ 	.word	0x00008420


	//   ....[45]....
        /*1da8*/ 	.word	0x00008440


	//   ....[46]....
        /*1dac*/ 	.word	0x00008460


	//   ....[47]....
        /*1db0*/ 	.word	0x000089b0


	//   ....[48]....
        /*1db4*/ 	.word	0x000089c0


	//   ....[49]....
        /*1db8*/ 	.word	0x000089d0


	//   ....[50]....
        /*1dbc*/ 	.word	0x000089e0


	//   ....[51]....
        /*1dc0*/ 	.word	0x00008b50


	//   ....[52]....
        /*1dc4*/ 	.word	0x00008b60


	//   ....[53]....
        /*1dc8*/ 	.word	0x00009830


	//   ....[54]....
        /*1dcc*/ 	.word	0x000098b0


	//   ....[55]....
        /*1dd0*/ 	.word	0x000098c0


	//   ....[56]....
        /*1dd4*/ 	.word	0x000098d0


	//   ....[57]....
        /*1dd8*/ 	.word	0x000099f0


	//   ....[58]....
        /*1ddc*/ 	.word	0x00009a00


	//   ....[59]....
        /*1de0*/ 	.word	0x00009ea0


	//   ....[60]....
        /*1de4*/ 	.word	0x0000a5b0


	//   ....[61]....
        /*1de8*/ 	.word	0x0000ab90


	//   ....[62]....
        /*1dec*/ 	.word	0x0000b170


	//   ....[63]....
        /*1df0*/ 	.word	0x0000ba10


	//   ....[64]....
        /*1df4*/ 	.word	0x0000ba40


	//   ....[65]....
        /*1df8*/ 	.word	0x0000ba50


	//   ....[66]....
        /*1dfc*/ 	.word	0x0000ba60


	//   ....[67]....
        /*1e00*/ 	.word	0x0000ba80


	//   ....[68]....
        /*1e04*/ 	.word	0x0000baa0


	//   ....[69]....
        /*1e08*/ 	.word	0x0000bac0


	//   ....[70]....
        /*1e0c*/ 	.word	0x0000bad0


	//   ....[71]....
        /*1e10*/ 	.word	0x0000d3e0


	//   ....[72]....
        /*1e14*/ 	.word	0x0000d430


	//   ....[73]....
        /*1e18*/ 	.word	0x0000d440


	//   ....[74]....
        /*1e1c*/ 	.word	0x0000d450


	//   ....[75]....
        /*1e20*/ 	.word	0x0000d460


	//   ....[76]....
        /*1e24*/ 	.word	0x0000d560


	//   ....[77]....
        /*1e28*/ 	.word	0x0000e7b0


	//   ....[78]....
        /*1e2c*/ 	.word	0x0000e800


	//   ....[79]....
        /*1e30*/ 	.word	0x0000e810


	//   ....[80]....
        /*1e34*/ 	.word	0x0000e820


	//   ....[81]....
        /*1e38*/ 	.word	0x0000e830


	//   ....[82]....
        /*1e3c*/ 	.word	0x0000e840


	//   ....[83]....
        /*1e40*/ 	.word	0x0000eb70


	//   ....[84]....
        /*1e44*/ 	.word	0x0000f180


	//   ....[85]....
        /*1e48*/ 	.word	0x0000f640


	//   ....[86]....
        /*1e4c*/ 	.word	0x0000fb00


	//   ....[87]....
        /*1e50*/ 	.word	0x000102c0


	//   ....[88]....
        /*1e54*/ 	.word	0x000102f0


	//   ....[89]....
        /*1e58*/ 	.word	0x00010300


	//   ....[90]....
        /*1e5c*/ 	.word	0x00010310


	//   ....[91]....
        /*1e60*/ 	.word	0x00010320


	//   ....[92]....
        /*1e64*/ 	.word	0x00010370


	//   ....[93]....
        /*1e68*/ 	.word	0x00010380


	//   ....[94]....
        /*1e6c*/ 	.word	0x00010390


	//   ....[95]....
        /*1e70*/ 	.word	0x00012810


	//   ....[96]....
        /*1e74*/ 	.word	0x00012850


	//   ....[97]....
        /*1e78*/ 	.word	0x00012860


	//   ....[98]....
        /*1e7c*/ 	.word	0x00012870


	//   ....[99]....
        /*1e80*/ 	.word	0x00012880


	//   ....[100]....
        /*1e84*/ 	.word	0x00012980


	//   ....[101]....
        /*1e88*/ 	.word	0x00013ba0


	//   ....[102]....
        /*1e8c*/ 	.word	0x00013be0


	//   ....[103]....
        /*1e90*/ 	.word	0x00013bf0


	//   ....[104]....
        /*1e94*/ 	.word	0x00013c00


	//   ....[105]....
        /*1e98*/ 	.word	0x00013c10


	//   ....[106]....
        /*1e9c*/ 	.word	0x00013c20


	//   ....[107]....
        /*1ea0*/ 	.word	0x00014120


	//   ....[108]....
        /*1ea4*/ 	.word	0x00014150


	//   ....[109]....
        /*1ea8*/ 	.word	0x00014160


	//   ....[110]....
        /*1eac*/ 	.word	0x00014170


	//   ....[111]....
        /*1eb0*/ 	.word	0x000141b0


	//   ....[112]....
        /*1eb4*/ 	.word	0x000141c0


	//   ....[113]....
        /*1eb8*/ 	.word	0x000141d0


	//   ....[114]....
        /*1ebc*/ 	.word	0x000141e0


	//   ....[115]....
        /*1ec0*/ 	.word	0x00016270


	//   ....[116]....
        /*1ec4*/ 	.word	0x00016330


	//   ....[117]....
        /*1ec8*/ 	.word	0x00016340


	//   ....[118]....
        /*1ecc*/ 	.word	0x00016350


	//   ....[119]....
        /*1ed0*/ 	.word	0x00016360


	//   ....[120]....
        /*1ed4*/ 	.word	0x00016370


	//   ....[121]....
        /*1ed8*/ 	.word	0x000175d0


	//   ....[122]....
        /*1edc*/ 	.word	0x00017620


	//   ....[123]....
        /*1ee0*/ 	.word	0x00017630


	//   ....[124]....
        /*1ee4*/ 	.word	0x00017640


	//   ....[125]....
        /*1ee8*/ 	.word	0x00017650


	//   ....[126]....
        /*1eec*/ 	.word	0x00017660


	//   ....[127]....
        /*1ef0*/ 	.word	0x000179b0


	//   ....[128]....
        /*1ef4*/ 	.word	0x00017f80


	//   ....[129]....
        /*1ef8*/ 	.word	0x00018420


	//   ....[130]....
        /*1efc*/ 	.word	0x000188c0


	//   ....[131]....
        /*1f00*/ 	.word	0x00019060


	//   ....[132]....
        /*1f04*/ 	.word	0x00019090


	//   ....[133]....
        /*1f08*/ 	.word	0x000190a0


	//   ....[134]....
        /*1f0c*/ 	.word	0x000190b0


	//   ....[135]....
        /*1f10*/ 	.word	0x000190e0


	//   ....[136]....
        /*1f14*/ 	.word	0x00019100


	//   ....[137]....
        /*1f18*/ 	.word	0x00019110


	//   ....[138]....
        /*1f1c*/ 	.word	0x00019120


	//   ....[139]....
        /*1f20*/ 	.word	0x0001b0f0


	//   ....[140]....
        /*1f24*/ 	.word	0x0001b160


	//   ....[141]....
        /*1f28*/ 	.word	0x0001b170


	//   ....[142]....
        /*1f2c*/ 	.word	0x0001b180


	//   ....[143]....
        /*1f30*/ 	.word	0x0001b1b0


	//   ....[144]....
        /*1f34*/ 	.word	0x0001b1d0


	//   ....[145]....
        /*1f38*/ 	.word	0x0001b1e0


	//   ....[146]....
        /*1f3c*/ 	.word	0x0001b1f0


	//   ....[147]....
        /*1f40*/ 	.word	0x0001cd50


	//   ....[148]....
        /*1f44*/ 	.word	0x0001cd90


	//   ....[149]....
        /*1f48*/ 	.word	0x0001cdc0


	//   ....[150]....
        /*1f4c*/ 	.word	0x0001cde0


	//   ....[151]....
        /*1f50*/ 	.word	0x0001ce00


	//   ....[152]....
        /*1f54*/ 	.word	0x0001ce20


	//   ....[153]....
        /*1f58*/ 	.word	0x0001ce30


	//   ....[154]....
        /*1f5c*/ 	.word	0x0001ce40


	//   ....[155]....
        /*1f60*/ 	.word	0x0001d080


	//   ....[156]....
        /*1f64*/ 	.word	0x0001d090


	//   ....[157]....
        /*1f68*/ 	.word	0x0001d190


	//   ....[158]....
        /*1f6c*/ 	.word	0x0001d1c0


	//   ....[159]....
        /*1f70*/ 	.word	0x0001d2a0


	//   ....[160]....
        /*1f74*/ 	.word	0x0001d2d0


	//   ....[161]....
        /*1f78*/ 	.word	0x0001d3b0


	//   ....[162]....
        /*1f7c*/ 	.word	0x0001d3e0


	//   ....[163]....
        /*1f80*/ 	.word	0x0001d4c0


	//   ....[164]....
        /*1f84*/ 	.word	0x0001d4f0


	//   ....[165]....
        /*1f88*/ 	.word	0x0001d5d0


	//   ....[166]....
        /*1f8c*/ 	.word	0x0001d600


	//   ....[167]....
        /*1f90*/ 	.word	0x0001d6e0


	//   ....[168]....
        /*1f94*/ 	.word	0x0001d710


	//   ....[169]....
        /*1f98*/ 	.word	0x0001d7f0


	//   ....[170]....
        /*1f9c*/ 	.word	0x0001d810


	//   ....[171]....
        /*1fa0*/ 	.word	0x0001df90


	//   ....[172]....
        /*1fa4*/ 	.word	0x0001dfb0


	//   ....[173]....
        /*1fa8*/ 	.word	0x0001e0c0


	//   ....[174]....
        /*1fac*/ 	.word	0x0001e0d0


	//   ....[175]....
        /*1fb0*/ 	.word	0x0001e1e0


	//   ....[176]....
        /*1fb4*/ 	.word	0x0001e200


	//   ....[177]....
        /*1fb8*/ 	.word	0x0001e310


	//   ....[178]....
        /*1fbc*/ 	.word	0x0001e320


	//   ....[179]....
        /*1fc0*/ 	.word	0x0001e430


	//   ....[180]....
        /*1fc4*/ 	.word	0x0001e450


	//   ....[181]....
        /*1fc8*/ 	.word	0x0001e560


	//   ....[182]....
        /*1fcc*/ 	.word	0x0001e570


	//   ....[183]....
        /*1fd0*/ 	.word	0x0001e680


	//   ....[184]....
        /*1fd4*/ 	.word	0x0001e6a0


	//   ....[185]....
        /*1fd8*/ 	.word	0x0001e7b0


	//   ....[186]....
        /*1fdc*/ 	.word	0x0001e7c0


	//   ....[187]....
        /*1fe0*/ 	.word	0x0001e910


	//   ....[188]....
        /*1fe4*/ 	.word	0x0001e990


	//   ....[189]....
        /*1fe8*/ 	.word	0x0001ea20


	//   ....[190]....
        /*1fec*/ 	.word	0x0001eaa0


	//   ....[191]....
        /*1ff0*/ 	.word	0x0001eb30


	//   ....[192]....
        /*1ff4*/ 	.word	0x0001ebc0


	//   ....[193]....
        /*1ff8*/ 	.word	0x0001ec50


	//   ....[194]....
        /*1ffc*/ 	.word	0x0001ecd0


	//   ....[195]....
        /*2000*/ 	.word	0x0001ed60


	//   ....[196]....
        /*2004*/ 	.word	0x0001edf0


	//   ....[197]....
        /*2008*/ 	.word	0x0001ee80


	//   ....[198]....
        /*200c*/ 	.word	0x0001ef00


	//   ....[199]....
        /*2010*/ 	.word	0x0001ef90


	//   ....[200]....
        /*2014*/ 	.word	0x0001f020


	//   ....[201]....
        /*2018*/ 	.word	0x0001f0b0


	//   ....[202]....
        /*201c*/ 	.word	0x0001f130


	//   ....[203]....
        /*2020*/ 	.word	0x0001f1b0


	//   ....[204]....
        /*2024*/ 	.word	0x0001f220


	//   ....[205]....
        /*2028*/ 	.word	0x0001f470


	//   ....[206]....
        /*202c*/ 	.word	0x0001f4f0


	//   ....[207]....
        /*2030*/ 	.word	0x0001f630


	//   ....[208]....
        /*2034*/ 	.word	0x0001f6b0


	//   ....[209]....
        /*2038*/ 	.word	0x0001f730


	//   ....[210]....
        /*203c*/ 	.word	0x0001f7b0


	//   ....[211]....
        /*2040*/ 	.word	0x0001f9a0


	//   ....[212]....
        /*2044*/ 	.word	0x0001fa20


	//   ....[213]....
        /*2048*/ 	.word	0x0001fba0


	//   ....[214]....
        /*204c*/ 	.word	0x0001fc20


	//   ....[215]....
        /*2050*/ 	.word	0x0001fca0


	//   ....[216]....
        /*2054*/ 	.word	0x0001fd30


	//   ....[217]....
        /*2058*/ 	.word	0x0001fdc0


	//   ....[218]....
        /*205c*/ 	.word	0x0001fe50


	//   ....[219]....
        /*2060*/ 	.word	0x0001feb0


	//   ....[220]....
        /*2064*/ 	.word	0x0001ff10


	//   ....[221]....
        /*2068*/ 	.word	0x0001ff60


	//   ....[222]....
        /*206c*/ 	.word	0x0001ffb0


	//   ....[223]....
        /*2070*/ 	.word	0x00020000


	//   ....[224]....
        /*2074*/ 	.word	0x00020050


	//   ....[225]....
        /*2078*/ 	.word	0x000200a0


	//   ....[226]....
        /*207c*/ 	.word	0x000200f0


	//   ....[227]....
        /*2080*/ 	.word	0x00020170


	//   ....[228]....
        /*2084*/ 	.word	0x000201f0


	//   ....[229]....
        /*2088*/ 	.word	0x00020360


	//   ....[230]....
        /*208c*/ 	.word	0x000203e0


	//   ....[231]....
        /*2090*/ 	.word	0x00020550


	//   ....[232]....
        /*2094*/ 	.word	0x000205d0


	//   ....[233]....
        /*2098*/ 	.word	0x00020650


	//   ....[234]....
        /*209c*/ 	.word	0x000206d0


	//   ....[235]....
        /*20a0*/ 	.word	0x00020840


	//   ....[236]....
        /*20a4*/ 	.word	0x000208c0


	//   ....[237]....
        /*20a8*/ 	.word	0x00020a30


	//   ....[238]....
        /*20ac*/ 	.word	0x00020ab0


	//   ....[239]....
        /*20b0*/ 	.word	0x00020b30


	//   ....[240]....
        /*20b4*/ 	.word	0x00020bc0


	//   ....[241]....
        /*20b8*/ 	.word	0x00020c50


	//   ....[242]....
        /*20bc*/ 	.word	0x00020ce0


	//   ....[243]....
        /*20c0*/ 	.word	0x00020d30


	//   ....[244]....
        /*20c4*/ 	.word	0x00020d80


	//   ....[245]....
        /*20c8*/ 	.word	0x00020dd0


	//   ....[246]....
        /*20cc*/ 	.word	0x00020e10


	//   ....[247]....
        /*20d0*/ 	.word	0x00020e60


	//   ....[248]....
        /*20d4*/ 	.word	0x00020ea0


	//   ....[249]....
        /*20d8*/ 	.word	0x00020ef0


	//   ....[250]....
        /*20dc*/ 	.word	0x00020f40


	//   ....[251]....
        /*20e0*/ 	.word	0x00020fc0


	//   ....[252]....
        /*20e4*/ 	.word	0x00021040


	//   ....[253]....
        /*20e8*/ 	.word	0x00021190


	//   ....[254]....
        /*20ec*/ 	.word	0x00021210


	//   ....[255]....
        /*20f0*/ 	.word	0x00021360


	//   ....[0]....
        /*20f4*/ 	.word	0x000213e0


	//   ....[1]....
        /*20f8*/ 	.word	0x00021460


	//   ....[2]....
        /*20fc*/ 	.word	0x000214e0


	//   ....[3]....
        /*2100*/ 	.word	0x00021630


	//   ....[4]....
        /*2104*/ 	.word	0x000216b0


	//   ....[5]....
        /*2108*/ 	.word	0x00021800


	//   ....[6]....
        /*210c*/ 	.word	0x00021880


	//   ....[7]....
        /*2110*/ 	.word	0x000218d0


	//   ....[8]....
        /*2114*/ 	.word	0x00021930


	//   ....[9]....
        /*2118*/ 	.word	0x00021980


	//   ....[10]....
        /*211c*/ 	.word	0x000219c0


	//   ....[11]....
        /*2120*/ 	.word	0x00021a10


	//   ....[12]....
        /*2124*/ 	.word	0x00021a50


	//   ....[13]....
        /*2128*/ 	.word	0x00021aa0


	//   ....[14]....
        /*212c*/ 	.word	0x00021ae0


	//   ....[15]....
        /*2130*/ 	.word	0x00021b60


	//   ....[16]....
        /*2134*/ 	.word	0x00021be0


	//   ....[17]....
        /*2138*/ 	.word	0x00021c60


	//   ....[18]....
        /*213c*/ 	.word	0x00021dc0


	//   ....[19]....
        /*2140*/ 	.word	0x00021e40


	//   ....[20]....
        /*2144*/ 	.word	0x00021fa0


	//   ....[21]....
        /*2148*/ 	.word	0x00022020


	//   ....[22]....
        /*214c*/ 	.word	0x000220a0


	//   ....[23]....
        /*2150*/ 	.word	0x00022130


	//   ....[24]....
        /*2154*/ 	.word	0x000221c0


	//   ....[25]....
        /*2158*/ 	.word	0x00022250


	//   ....[26]....
        /*215c*/ 	.word	0x000222a0


	//   ....[27]....
        /*2160*/ 	.word	0x00022300


	//   ....[28]....
        /*2164*/ 	.word	0x00022350


	//   ....[29]....
        /*2168*/ 	.word	0x00022390


	//   ....[30]....
        /*216c*/ 	.word	0x000223e0


	//   ....[31]....
        /*2170*/ 	.word	0x00022420


	//   ....[32]....
        /*2174*/ 	.word	0x00022470


	//   ....[33]....
        /*2178*/ 	.word	0x000224b0


	//   ....[34]....
        /*217c*/ 	.word	0x00022510


	//   ....[35]....
        /*2180*/ 	.word	0x00022570


	//   ....[36]....
        /*2184*/ 	.word	0x000225c0


	//   ....[37]....
        /*2188*/ 	.word	0x00022620


	//   ....[38]....
        /*218c*/ 	.word	0x00022670


	//   ....[39]....
        /*2190*/ 	.word	0x000226d0


	//   ....[40]....
        /*2194*/ 	.word	0x00022720


	//   ....[41]....
        /*2198*/ 	.word	0x00022780


	//   ....[42]....
        /*219c*/ 	.word	0x000227f0


	//   ....[43]....
        /*21a0*/ 	.word	0x00022870


	//   ....[44]....
        /*21a4*/ 	.word	0x00022900


	//   ....[45]....
        /*21a8*/ 	.word	0x00022980


	//   ....[46]....
        /*21ac*/ 	.word	0x00022a10


	//   ....[47]....
        /*21b0*/ 	.word	0x00022aa0


	//   ....[48]....
        /*21b4*/ 	.word	0x00022b30


	//   ....[49]....
        /*21b8*/ 	.word	0x00022bb0


	//   ....[50]....
        /*21bc*/ 	.word	0x00022c40


	//   ....[51]....
        /*21c0*/ 	.word	0x00022cd0


	//   ....[52]....
        /*21c4*/ 	.word	0x00022d60


	//   ....[53]....
        /*21c8*/ 	.word	0x00022de0


	//   ....[54]....
        /*21cc*/ 	.word	0x00022e70


	//   ....[55]....
        /*21d0*/ 	.word	0x00022f00


	//   ....[56]....
        /*21d4*/ 	.word	0x00022f90


	//   ....[57]....
        /*21d8*/ 	.word	0x00023010


	//   ....[58]....
        /*21dc*/ 	.word	0x000234e0


	//   ....[59]....
        /*21e0*/ 	.word	0x00023500


	//   ....[60]....
        /*21e4*/ 	.word	0x00023520


	//   ....[61]....
        /*21e8*/ 	.word	0x00023530


	//   ....[62]....
        /*21ec*/ 	.word	0x00023820


	//   ....[63]....
        /*21f0*/ 	.word	0x00023830


	//   ....[64]....
        /*21f4*/ 	.word	0x00023840


	//   ....[65]....
        /*21f8*/ 	.word	0x00023850


	//   ....[66]....
        /*21fc*/ 	.word	0x00023b20


	//   ....[67]....
        /*2200*/ 	.word	0x00023b40


	//   ....[68]....
        /*2204*/ 	.word	0x00023b60


	//   ....[69]....
        /*2208*/ 	.word	0x00023b70


	//   ....[70]....
        /*220c*/ 	.word	0x00023e60


	//   ....[71]....
        /*2210*/ 	.word	0x00023e70


	//   ....[72]....
        /*2214*/ 	.word	0x00023e80


	//   ....[73]....
        /*2218*/ 	.word	0x00023e90


	//   ....[74]....
        /*221c*/ 	.word	0x00024160


	//   ....[75]....
        /*2220*/ 	.word	0x00024180


	//   ....[76]....
        /*2224*/ 	.word	0x000241a0


	//   ....[77]....
        /*2228*/ 	.word	0x000241b0


	//   ....[78]....
        /*222c*/ 	.word	0x000244b0


	//   ....[79]....
        /*2230*/ 	.word	0x000244d0


	//   ....[80]....
        /*2234*/ 	.word	0x000244f0


	//   ....[81]....
        /*2238*/ 	.word	0x00024500


	//   ....[82]....
        /*223c*/ 	.word	0x000247e0


	//   ....[83]....
        /*2240*/ 	.word	0x00024840


	//   ....[84]....
        /*2244*/ 	.word	0x00024850


	//   ....[85]....
        /*2248*/ 	.word	0x00024860


	//   ....[86]....
        /*224c*/ 	.word	0x00024b60


	//   ....[87]....
        /*2250*/ 	.word	0x00024bc0


	//   ....[88]....
        /*2254*/ 	.word	0x00024bd0


	//   ....[89]....
        /*2258*/ 	.word	0x00024be0


	//   ....[90]....
        /*225c*/ 	.word	0x00028210


	//   ....[91]....
        /*2260*/ 	.word	0x00028230


	//   ....[92]....
        /*2264*/ 	.word	0x00028250


	//   ....[93]....
        /*2268*/ 	.word	0x00028260


	//   ....[94]....
        /*226c*/ 	.word	0x00028490


	//   ....[95]....
        /*2270*/ 	.word	0x000284a0


	//   ....[96]....
        /*2274*/ 	.word	0x000284b0


	//   ....[97]....
        /*2278*/ 	.word	0x000284c0


	//   ....[98]....
        /*227c*/ 	.word	0x00028730


	//   ....[99]....
        /*2280*/ 	.word	0x00028750


	//   ....[100]....
        /*2284*/ 	.word	0x00028770


	//   ....[101]....
        /*2288*/ 	.word	0x00028780


	//   ....[102]....
        /*228c*/ 	.word	0x000289a0


	//   ....[103]....
        /*2290*/ 	.word	0x000289b0


	//   ....[104]....
        /*2294*/ 	.word	0x000289c0


	//   ....[105]....
        /*2298*/ 	.word	0x000289d0


	//   ....[106]....
        /*229c*/ 	.word	0x00028c40


	//   ....[107]....
        /*22a0*/ 	.word	0x00028c60


	//   ....[108]....
        /*22a4*/ 	.word	0x00028c80


	//   ....[109]....
        /*22a8*/ 	.word	0x00028c90


	//   ....[110]....
        /*22ac*/ 	.word	0x00028eb0


	//   ....[111]....
        /*22b0*/ 	.word	0x00028ec0


	//   ....[112]....
        /*22b4*/ 	.word	0x00028ed0


	//   ....[113]....
        /*22b8*/ 	.word	0x00028ee0


	//   ....[114]....
        /*22bc*/ 	.word	0x00029150


	//   ....[115]....
        /*22c0*/ 	.word	0x00029170


	//   ....[116]....
        /*22c4*/ 	.word	0x00029190


	//   ....[117]....
        /*22c8*/ 	.word	0x000291a0


	//   ....[118]....
        /*22cc*/ 	.word	0x00029420


	//   ....[119]....
        /*22d0*/ 	.word	0x00029430


	//   ....[120]....
        /*22d4*/ 	.word	0x00029440


	//   ....[121]....
        /*22d8*/ 	.word	0x00029450


	//   ....[122]....
        /*22dc*/ 	.word	0x0002ce40


	//   ....[123]....
        /*22e0*/ 	.word	0x0002cec0


	//   ....[124]....
        /*22e4*/ 	.word	0x0002cf50


	//   ....[125]....
        /*22e8*/ 	.word	0x0002cfc0


	//   ....[126]....
        /*22ec*/ 	.word	0x0002d050


	//   ....[127]....
        /*22f0*/ 	.word	0x0002d0d0


	//   ....[128]....
        /*22f4*/ 	.word	0x0002d170


	//   ....[129]....
        /*22f8*/ 	.word	0x0002d1f0


	//   ....[130]....
        /*22fc*/ 	.word	0x0002d280


	//   ....[131]....
        /*2300*/ 	.word	0x0002d310


	//   ....[132]....
        /*2304*/ 	.word	0x0002d3b0


	//   ....[133]....
        /*2308*/ 	.word	0x0002d430


	//   ....[134]....
        /*230c*/ 	.word	0x0002d4c0


	//   ....[135]....
        /*2310*/ 	.word	0x0002d540


	//   ....[136]....
        /*2314*/ 	.word	0x0002d5e0


	//   ....[137]....
        /*2318*/ 	.word	0x0002d660


	//   ....[138]....
        /*231c*/ 	.word	0x0002d6f0


	//   ....[139]....
        /*2320*/ 	.word	0x0002d780


	//   ....[140]....
        /*2324*/ 	.word	0x0002d820


	//   ....[141]....
        /*2328*/ 	.word	0x0002d8a0


	//   ....[142]....
        /*232c*/ 	.word	0x0002d930


	//   ....[143]....
        /*2330*/ 	.word	0x0002d9c0


	//   ....[144]....
        /*2334*/ 	.word	0x0002da60


	//   ....[145]....
        /*2338*/ 	.word	0x0002dae0


	//   ....[146]....
        /*233c*/ 	.word	0x0002db70


	//   ....[147]....
        /*2340*/ 	.word	0x0002dc00


	//   ....[148]....
        /*2344*/ 	.word	0x0002dc90


	//   ....[149]....
        /*2348*/ 	.word	0x0002dd10


	//   ....[150]....
        /*234c*/ 	.word	0x0002dda0


	//   ....[151]....
        /*2350*/ 	.word	0x0002de30


	//   ....[152]....
        /*2354*/ 	.word	0x0002dec0


	//   ....[153]....
        /*2358*/ 	.word	0x0002df40


	//   ....[154]....
        /*235c*/ 	.word	0x0002dfc0


	//   ....[155]....
        /*2360*/ 	.word	0x0002e040


	//   ....[156]....
        /*2364*/ 	.word	0x0002e0d0


	//   ....[157]....
        /*2368*/ 	.word	0x0002e140


	//   ....[158]....
        /*236c*/ 	.word	0x0002e1d0


	//   ....[159]....
        /*2370*/ 	.word	0x0002e250


	//   ....[160]....
        /*2374*/ 	.word	0x0002e2f0


	//   ....[161]....
        /*2378*/ 	.word	0x0002e370


	//   ....[162]....
        /*237c*/ 	.word	0x0002e400


	//   ....[163]....
        /*2380*/ 	.word	0x0002e490


	//   ....[164]....
        /*2384*/ 	.word	0x0002e530


	//   ....[165]....
        /*2388*/ 	.word	0x0002e5b0


	//   ....[166]....
        /*238c*/ 	.word	0x0002e640


	//   ....[167]....
        /*2390*/ 	.word	0x0002e6c0


	//   ....[168]....
        /*2394*/ 	.word	0x0002e760


	//   ....[169]....
        /*2398*/ 	.word	0x0002e7e0


	//   ....[170]....
        /*239c*/ 	.word	0x0002e870


	//   ....[171]....
        /*23a0*/ 	.word	0x0002e900


	//   ....[172]....
        /*23a4*/ 	.word	0x0002e9a0


	//   ....[173]....
        /*23a8*/ 	.word	0x0002ea20


	//   ....[174]....
        /*23ac*/ 	.word	0x0002eab0


	//   ....[175]....
        /*23b0*/ 	.word	0x0002eb30


	//   ....[176]....
        /*23b4*/ 	.word	0x0002ebd0


	//   ....[177]....
        /*23b8*/ 	.word	0x0002ec50


	//   ....[178]....
        /*23bc*/ 	.word	0x0002ece0


	//   ....[179]....
        /*23c0*/ 	.word	0x0002ed70


	//   ....[180]....
        /*23c4*/ 	.word	0x0002ee10


	//   ....[181]....
        /*23c8*/ 	.word	0x0002ee90


	//   ....[182]....
        /*23cc*/ 	.word	0x0002ef20


	//   ....[183]....
        /*23d0*/ 	.word	0x0002efa0


	//   ....[184]....
        /*23d4*/ 	.word	0x0002f030


	//   ....[185]....
        /*23d8*/ 	.word	0x0002f0b0


	//----- nvinfo : EIATTR_EXIT_INSTR_OFFSETS
	.align		4
.L_532:
        /*23dc*/ 	.byte	0x04, 0x1c
        /*23de*/ 	.short	(.L_534 - .L_533)


	//   ....[0]....
.L_533:
        /*23e0*/ 	.word	0x00000350


	//   ....[1]....
        /*23e4*/ 	.word	0x0001d820


	//   ....[2]....
        /*23e8*/ 	.word	0x0001d880


	//   ....[3]....
        /*23ec*/ 	.word	0x0001d8e0


	//   ....[4]....
        /*23f0*/ 	.word	0x0001e800


	//   ....[5]....
        /*23f4*/ 	.word	0x0001e850


	//   ....[6]....
        /*23f8*/ 	.word	0x0001e8b0


	//----- nvinfo : EIATTR_CTAIDZ_USED
	.align		4
.L_534:
        /*23fc*/ 	.byte	0x01, 0x04
	.zero		2


	//----- nvinfo : EIATTR_MAX_THREADS
	.align		4
        /*2400*/ 	.byte	0x04, 0x05
        /*2402*/ 	.short	(.L_536 - .L_535)
.L_535:
        /*2404*/ 	.word	0x00000080
        /*2408*/ 	.word	0x00000001
        /*240c*/ 	.word	0x00000001


	//----- nvinfo : EIATTR_CRS_STACK_SIZE
	.align		4
.L_536:
        /*2410*/ 	.byte	0x04, 0x1e
        /*2412*/ 	.short	(.L_538 - .L_537)
.L_537:
        /*2414*/ 	.word	0x00000000
.L_538:


//--------------------- .nv.info._ZN7cutlass13device_kernelIN5flash19enable_sm80_to_sm89INS1_16FlashAttnFwdSm80INS1_25CollectiveMainloopFwdSm80ILi4ELi1ELb0EN4cute5tupleIJNS5_1CILi128EEENS7_ILi64EEES8_EEELi128ENS_6half_tEfNS_4arch4Sm80ELb1ELb0ELb1ELb0ELb1ELb0ELb1ELb0EEENS1_21CollectiveEpilogueFwdINS6_IJS8_S8_S9_EEENS6_IJNS7_ILi1EEESH_SH_EEESB_SD_Li128ELb0ELb1ELb0ELb0EEENS1_30DynamicPersistentTileSchedulerILi128ELi128ELb0ELb1ELb0EEEEEEEEEvNT_6ParamsE --------------------------
	.section	.nv.info._ZN7cutlass13device_kernelIN5flash19enable_sm80_to_sm89INS1_16FlashAttnFwdSm80INS1_25CollectiveMainloopFwdSm80ILi4ELi1ELb0EN4cute5tupleIJNS5_1CILi128EEENS7_ILi64EEES8_EEELi128ENS_6half_tEfNS_4arch4Sm80ELb1ELb0ELb1ELb0ELb1ELb0ELb1ELb0EEENS1_21CollectiveEpilogueFwdINS6_IJS8_S8_S9_EEENS6_IJNS7_ILi1EEESH_SH_EEESB_SD_Li128ELb0ELb1ELb0ELb0EEENS1_30DynamicPersistentTileSchedulerILi128ELi128ELb0ELb1ELb0EEEEEEEEEvNT_6ParamsE,"",@"SHT_CUDA_INFO"
	.sectionflags	@""
	.align	4


	//----- nvinfo : EIATTR_CUDA_API_VERSION
	.align		4
        /*0000*/ 	.byte	0x04, 0x37
        /*0002*/ 	.short	(.L_540 - .L_539)
.L_539:
        /*0004*/ 	.word	0x00000082


	//----- nvinfo : EIATTR_SW2861232_WAR
	.align		4
.L_540:
        /*0008*/ 	.byte	0x01, 0x35
	.zero		2


	//----- nvinfo : EIATTR_PARAM_CBANK
	.align		4
        /*000c*/ 	.byte	0x04, 0x0a
        /*000e*/ 	.short	(.L_542 - .L_541)
	.align		4
.L_541:
        /*0010*/ 	.word	index@(.nv.constant0._ZN7cutlass13device_kernelIN5flash19enable_sm80_to_sm89INS1_16FlashAttnFwdSm80INS1_25CollectiveMainloopFwdSm80ILi4ELi1ELb0EN4cute5tupleIJNS5_1CILi128EEENS7_ILi64EEES8_EEELi128ENS_6half_tEfNS_4arch4Sm80ELb1ELb0ELb1ELb0ELb1ELb0ELb1ELb0EEENS1_21CollectiveEpilogueFwdINS6_IJS8_S8_S9_EEENS6_IJNS7_ILi1EEESH_SH_EEESB_SD_Li128ELb0ELb1ELb0ELb0EEENS1_30DynamicPersistentTileSchedulerILi128ELi128ELb0ELb1ELb0EEEEEEEEEvNT_6ParamsE)
        /*0014*/ 	.short	0x0160
        /*0016*/ 	.short	0x0428


	//----- nvinfo : EIATTR_CBANK_PARAM_SIZE
	.align		4
.L_542:
        /*0018*/ 	.byte	0x03, 0x19
        /*001a*/ 	.short	0x0428


	//----- nvinfo : EIATTR_KPARAM_INFO
	.align		4
        /*001c*/ 	.byte	0x04, 0x17
        /*001e*/ 	.short	(.L_544 - .L_543)
.L_543:
        /*0020*/ 	.word	0x00000000
        /*0024*/ 	.short	0x0000
        /*0026*/ 	.short	0x0000
        /*0028*/ 	.byte	0x00, 0xf0, 0xa1, 0x10


	//----- nvinfo : EIATTR_MAXREG_COUNT
	.align		4
.L_544:
        /*002c*/ 	.byte	0x03, 0x1b
        /*002e*/ 	.short	0x00ff


	//----- nvinfo : EIATTR_NUM_BARRIERS
	.align		4
        /*0030*/ 	.byte	0x02, 0x4c
        /*0032*/ 	.byte	0x06
	.zero		1


	//----- nvinfo : EIATTR_ANNOTATIONS
	.align		4
        /*0034*/ 	.byte	0x04, 0x55
        /*0036*/ 	.short	(.L_546 - .L_545)


	//   ....[0]....
.L_545:
        /* <DEDUP_REMOVED lines=72> */


	//----- nvinfo : EIATTR_MERCURY_ISA_VERSION
	.align		4
.L_546:
        /*04a0*/ 	.byte	0x03, 0x5f
        /*04a2*/ 	.short	0x0000


	//----- nvinfo : EIATTR_INT_WARP_WIDE_INSTR_OFFSETS
	.align		4
        /*04a4*/ 	.byte	0x04, 0x31
        /*04a6*/ 	.short	(.L_548 - .L_547)


	//   ....[0]....
.L_547:
        /*04a8*/ 	.word	0x00010da0


	//   ....[1]....
        /*04ac*/ 	.word	0x00010e40


	//----- nvinfo : EIATTR_COOP_GROUP_MASK_REGIDS
	.align		4
.L_548:
        /*04b0*/ 	.byte	0x04, 0x29
        /*04b2*/ 	.short	(.L_550 - .L_549)


	//   ....[0]....
.L_549:
        /*04b4*/ 	.word	0xffffffff


	//   ....[1]....
        /*04b8*/ 	.word	0xffffffff


	//   ....[2]....
        /*04bc*/ 	.word	0xffffffff


	//   ....[3]....
        /*04c0*/ 	.word	0xffffffff


	//   ....[4]....
        /*04c4*/ 	.word	0xffffffff


	//   ....[5]....
        /*04c8*/ 	.word	0xffffffff


	//   ....[6]....
        /*04cc*/ 	.word	0xffffffff


	//   ....[7]....
        /*04d0*/ 	.word	0xffffffff


	//   ....[8]....
        /*04d4*/ 	.word	0xffffffff


	//   ....[9]....
        /*04d8*/ 	.word	0xffffffff


	//   ....[10]....
        /*04dc*/ 	.word	0xffffffff


	//   ....[11]....
        /*04e0*/ 	.word	0xffffffff


	//   ....[12]....
        /*04e4*/ 	.word	0xffffffff


	//   ....[13]....
        /*04e8*/ 	.word	0xffffffff


	//   ....[14]....
        /*04ec*/ 	.word	0xffffffff


	//   ....[15]....
        /*04f0*/ 	.word	0xffffffff


	//   ....[16]....
        /*04f4*/ 	.word	0xffffffff


	//   ....[17]....
        /*04f8*/ 	.word	0xffffffff


	//   ....[18]....
        /*04fc*/ 	.word	0xffffffff


	//   ....[19]....
        /*0500*/ 	.word	0xffffffff


	//   ....[20]....
        /*0504*/ 	.word	0xffffffff


	//   ....[21]....
        /*0508*/ 	.word	0xffffffff


	//   ....[22]....
        /*050c*/ 	.word	0xffffffff


	//   ....[23]....
        /*0510*/ 	.word	0xffffffff


	//   ....[24]....
        /*0514*/ 	.word	0xffffffff


	//   ....[25]....
        /*0518*/ 	.word	0xffffffff


	//   ....[26]....
        /*051c*/ 	.word	0xffffffff


	//   ....[27]....
        /*0520*/ 	.word	0xffffffff


	//   ....[28]....
        /*0524*/ 	.word	0xffffffff


	//   ....[29]....
        /*0528*/ 	.word	0xffffffff


	//   ....[30]....
        /*052c*/ 	.word	0xffffffff


	//   ....[31]....
        /*0530*/ 	.word	0xffffffff


	//   ....[32]....
        /*0534*/ 	.word	0xffffffff


	//   ....[33]....
        /*0538*/ 	.word	0xffffffff


	//   ....[34]....
        /*053c*/ 	.word	0xffffffff


	//   ....[35]....
        /*0540*/ 	.word	0xffffffff


	//   ....[36]....
        /*0544*/ 	.word	0xffffffff


	//   ....[37]....
        /*0548*/ 	.word	0xffffffff


	//   ....[38]....
        /*054c*/ 	.word	0xffffffff


	//   ....[39]....
        /*0550*/ 	.word	0xffffffff


	//   ....[40]....
        /*0554*/ 	.word	0xffffffff


	//   ....[41]....
        /*0558*/ 	.word	0xffffffff


	//   ....[42]....
        /*055c*/ 	.word	0xffffffff


	//   ....[43]....
        /*0560*/ 	.word	0xffffffff


	//   ....[44]....
        /*0564*/ 	.word	0xffffffff


	//   ....[45]....
        /*0568*/ 	.word	0xffffffff


	//   ....[46]....
        /*056c*/ 	.word	0xffffffff


	//   ....[47]....
        /*0570*/ 	.word	0xffffffff


	//   ....[48]....
        /*0574*/ 	.word	0xffffffff


	//   ....[49]....
        /*0578*/ 	.word	0xffffffff


	//   ....[50]....
        /*057c*/ 	.word	0xffffffff


	//   ....[51]....
        /*0580*/ 	.word	0xffffffff


	//   ....[52]....
        /*0584*/ 	.word	0xffffffff


	//   ....[53]....
        /*0588*/ 	.word	0xffffffff


	//   ....[54]....
        /*058c*/ 	.word	0xffffffff


	//   ....[55]....
        /*0590*/ 	.word	0xffffffff


	//   ....[56]....
        /*0594*/ 	.word	0xffffffff


	//   ....[57]....
        /*0598*/ 	.word	0xffffffff


	//   ....[58]....
        /*059c*/ 	.word	0xffffffff


	//   ....[59]....
        /*05a0*/ 	.word	0xffffffff


	//   ....[60]....
        /*05a4*/ 	.word	0xffffffff


	//   ....[61]....
        /*05a8*/ 	.word	0xffffffff


	//   ....[62]....
        /*05ac*/ 	.word	0xffffffff


	//   ....[63]....
        /*05b0*/ 	.word	0xffffffff


	//   ....[64]....
        /*05b4*/ 	.word	0xffffffff


	//   ....[65]....
        /*05b8*/ 	.word	0xffffffff


	//   ....[66]....
        /*05bc*/ 	.word	0xffffffff


	//   ....[67]....
        /*05c0*/ 	.word	0xffffffff


	//   ....[68]....
        /*05c4*/ 	.word	0xffffffff


	//   ....[69]....
        /*05c8*/ 	.word	0xffffffff


	//   ....[70]....
        /*05cc*/ 	.word	0xffffffff


	//   ....[71]....
        /*05d0*/ 	.word	0xffffffff


	//   ....[72]....
        /*05d4*/ 	.word	0xffffffff


	//   ....[73]....
        /*05d8*/ 	.word	0xffffffff


	//   ....[74]....
        /*05dc*/ 	.word	0xffffffff


	//   ....[75]....
        /*05e0*/ 	.word	0xffffffff


	//   ....[76]....
        /*05e4*/ 	.word	0xffffffff


	//   ....[77]....
        /*05e8*/ 	.word	0xffffffff


	//   ....[78]....
        /*05ec*/ 	.word	0xffffffff


	//   ....[79]....
        /*05f0*/ 	.word	0xffffffff


	//   ....[80]....
        /*05f4*/ 	.word	0xffffffff


	//   ....[81]....
        /*05f8*/ 	.word	0xffffffff


	//   ....[82]....
        /*05fc*/ 	.word	0xffffffff


	//   ....[83]....
        /*0600*/ 	.word	0xffffffff


	//   ....[84]....
        /*0604*/ 	.word	0xffffffff


	//   ....[85]....
        /*0608*/ 	.word	0xffffffff


	//   ....[86]....
        /*060c*/ 	.word	0xffffffff


	//   ....[87]....
        /*0610*/ 	.word	0xffffffff


	//   ....[88]....
        /*0614*/ 	.word	0xffffffff


	//   ....[89]....
        /*0618*/ 	.word	0xffffffff


	//   ....[90]....
        /*061c*/ 	.word	0xffffffff


	//   ....[91]....
        /*0620*/ 	.word	0xffffffff


	//   ....[92]....
        /*0624*/ 	.word	0xffffffff


	//   ....[93]....
        /*0628*/ 	.word	0xffffffff


	//   ....[94]....
        /*062c*/ 	.word	0xffffffff


	//   ....[95]....
        /*0630*/ 	.word	0xffffffff


	//   ....[96]....
        /*0634*/ 	.word	0xffffffff


	//   ....[97]....
        /*0638*/ 	.word	0xffffffff


	//   ....[98]....
        /*063c*/ 	.word	0xffffffff


	//   ....[99]....
        /*0640*/ 	.word	0xffffffff


	//   ....[100]....
        /*0644*/ 	.word	0xffffffff


	//   ....[101]....
        /*0648*/ 	.word	0xffffffff


	//   ....[102]....
        /*064c*/ 	.word	0xffffffff


	//   ....[103]....
        /*0650*/ 	.word	0xffffffff


	//   ....[104]....
        /*0654*/ 	.word	0xffffffff


	//   ....[105]....
        /*0658*/ 	.word	0xffffffff


	//   ....[106]....
        /*065c*/ 	.word	0xffffffff


	//   ....[107]....
        /*0660*/ 	.word	0xffffffff


	//   ....[108]....
        /*0664*/ 	.word	0xffffffff


	//   ....[109]....
        /*0668*/ 	.word	0xffffffff


	//   ....[110]....
        /*066c*/ 	.word	0xffffffff


	//   ....[111]....
        /*0670*/ 	.word	0xffffffff


	//   ....[112]....
        /*0674*/ 	.word	0xffffffff


	//   ....[113]....
        /*0678*/ 	.word	0xffffffff


	//   ....[114]....
        /*067c*/ 	.word	0xffffffff


	//   ....[115]....
        /*0680*/ 	.word	0xffffffff


	//   ....[116]....
        /*0684*/ 	.word	0xffffffff


	//   ....[117]....
        /*0688*/ 	.word	0xffffffff


	//   ....[118]....
        /*068c*/ 	.word	0xffffffff


	//   ....[119]....
        /*0690*/ 	.word	0xffffffff


	//   ....[120]....
        /*0694*/ 	.word	0xffffffff


	//   ....[121]....
        /*0698*/ 	.word	0xffffffff


	//   ....[122]....
        /*069c*/ 	.word	0xffffffff


	//   ....[123]....
        /*06a0*/ 	.word	0xffffffff


	//   ....[124]....
        /*06a4*/ 	.word	0xffffffff


	//   ....[125]....
        /*06a8*/ 	.word	0xffffffff


	//   ....[126]....
        /*06ac*/ 	.word	0xffffffff


	//   ....[127]....
        /*06b0*/ 	.word	0xffffffff


	//   ....[128]....
        /*06b4*/ 	.word	0xffffffff


	//   ....[129]....
        /*06b8*/ 	.word	0xffffffff


	//   ....[130]....
        /*06bc*/ 	.word	0xffffffff


	//   ....[131]....
        /*06c0*/ 	.word	0xffffffff


	//   ....[132]....
        /*06c4*/ 	.word	0xffffffff


	//   ....[133]....
        /*06c8*/ 	.word	0xffffffff


	//   ....[134]....
        /*06cc*/ 	.word	0xffffffff


	//   ....[135]....
        /*06d0*/ 	.word	0xffffffff


	//   ....[136]....
        /*06d4*/ 	.word	0xffffffff


	//   ....[137]....
        /*06d8*/ 	.word	0xffffffff


	//   ....[138]....
        /*06dc*/ 	.word	0xffffffff


	//   ....[139]....
        /*06e0*/ 	.word	0xffffffff


	//   ....[140]....
        /*06e4*/ 	.word	0xffffffff


	//   ....[141]....
        /*06e8*/ 	.word	0xffffffff


	//   ....[142]....
        /*06ec*/ 	.word	0xffffffff


	//   ....[143]....
        /*06f0*/ 	.word	0xffffffff


	//   ....[144]....
        /*06f4*/ 	.word	0xffffffff


	//   ....[145]....
        /*06f8*/ 	.word	0xffffffff


	//   ....[146]....
        /*06fc*/ 	.word	0xffffffff


	//   ....[147]....
        /*0700*/ 	.word	0xffffffff


	//   ....[148]....
        /*0704*/ 	.word	0xffffffff


	//   ....[149]....
        /*0708*/ 	.word	0xffffffff


	//   ....[150]....
        /*070c*/ 	.word	0xffffffff


	//   ....[151]....
        /*0710*/ 	.word	0xffffffff


	//   ....[152]....
        /*0714*/ 	.word	0xffffffff


	//   ....[153]....
        /*0718*/ 	.word	0xffffffff


	//   ....[154]....
        /*071c*/ 	.word	0xffffffff


	//   ....[155]....
        /*0720*/ 	.word	0xffffffff


	//   ....[156]....
        /*0724*/ 	.word	0xffffffff


	//   ....[157]....
        /*0728*/ 	.word	0xffffffff


	//   ....[158]....
        /*072c*/ 	.word	0xffffffff


	//   ....[159]....
        /*0730*/ 	.word	0xffffffff


	//   ....[160]....
        /*0734*/ 	.word	0xffffffff


	//   ....[161]....
        /*0738*/ 	.word	0xffffffff


	//   ....[162]....
        /*073c*/ 	.word	0xffffffff


	//   ....[163]....
        /*0740*/ 	.word	0xffffffff


	//   ....[164]....
        /*0744*/ 	.word	0xffffffff


	//   ....[165]....
        /*0748*/ 	.word	0xffffffff


	//   ....[166]....
        /*074c*/ 	.word	0xffffffff


	//   ....[167]....
        /*0750*/ 	.word	0xffffffff


	//   ....[168]....
        /*0754*/ 	.word	0xffffffff


	//   ....[169]....
        /*0758*/ 	.word	0xffffffff


	//   ....[170]....
        /*075c*/ 	.word	0xffffffff


	//   ....[171]....
        /*0760*/ 	.word	0xffffffff


	//   ....[172]....
        /*0764*/ 	.word	0xffffffff


	//   ....[173]....
        /*0768*/ 	.word	0xffffffff


	//   ....[174]....
        /*076c*/ 	.word	0xffffffff


	//   ....[175]....
        /*0770*/ 	.word	0xffffffff


	//   ....[176]....
        /*0774*/ 	.word	0xffffffff


	//   ....[177]....
        /*0778*/ 	.word	0xffffffff


	//   ....[178]....
        /*077c*/ 	.word	0xffffffff


	//   ....[179]....
        /*0780*/ 	.word	0xffffffff


	//   ....[180]....
        /*0784*/ 	.word	0xffffffff


	//   ....[181]....
        /*0788*/ 	.word	0xffffffff


	//   ....[182]....
        /*078c*/ 	.word	0xffffffff


	//   ....[183]....
        /*0790*/ 	.word	0xffffffff


	//   ....[184]....
        /*0794*/ 	.word	0xffffffff


	//   ....[185]....
        /*0798*/ 	.word	0xffffffff


	//   ....[186]....
        /*079c*/ 	.word	0xffffffff


	//   ....[187]....
        /*07a0*/ 	.word	0xffffffff


	//   ....[188]....
        /*07a4*/ 	.word	0xffffffff


	//   ....[189]....
        /*07a8*/ 	.word	0xffffffff


	//   ....[190]....
        /*07ac*/ 	.word	0xffffffff


	//   ....[191]....
        /*07b0*/ 	.word	0xffffffff


	//   ....[192]....
        /*07b4*/ 	.word	0xffffffff


	//   ....[193]....
        /*07b8*/ 	.word	0xffffffff


	//   ....[194]....
        /*07bc*/ 	.word	0xffffffff


	//   ....[195]....
        /*07c0*/ 	.word	0xffffffff


	//   ....[196]....
        /*07c4*/ 	.word	0xffffffff


	//   ....[197]....
        /*07c8*/ 	.word	0xffffffff


	//   ....[198]....
        /*07cc*/ 	.word	0xffffffff


	//   ....[199]....
        /*07d0*/ 	.word	0xffffffff


	//   ....[200]....
        /*07d4*/ 	.word	0xffffffff


	//   ....[201]....
        /*07d8*/ 	.word	0xffffffff


	//   ....[202]....
        /*07dc*/ 	.word	0xffffffff


	//   ....[203]....
        /*07e0*/ 	.word	0xffffffff


	//   ....[204]....
        /*07e4*/ 	.word	0xffffffff


	//   ....[205]....
        /*07e8*/ 	.word	0xffffffff


	//   ....[206]....
        /*07ec*/ 	.word	0xffffffff


	//   ....[207]....
        /*07f0*/ 	.word	0xffffffff


	//   ....[208]....
        /*07f4*/ 	.word	0xffffffff


	//   ....[209]....
        /*07f8*/ 	.word	0xffffffff


	//   ....[210]....
        /*07fc*/ 	.word	0xffffffff


	//   ....[211]....
        /*0800*/ 	.word	0xffffffff


	//   ....[212]....
        /*0804*/ 	.word	0xffffffff


	//   ....[213]....
        /*0808*/ 	.word	0xffffffff


	//   ....[214]....
        /*080c*/ 	.word	0xffffffff


	//   ....[215]....
        /*0810*/ 	.word	0xffffffff


	//   ....[216]....
        /*0814*/ 	.word	0xffffffff


	//   ....[217]....
        /*0818*/ 	.word	0xffffffff


	//   ....[218]....
        /*081c*/ 	.word	0xffffffff


	//   ....[219]....
        /*0820*/ 	.word	0xffffffff


	//   ....[220]....
        /*0824*/ 	.word	0xffffffff


	//   ....[221]....
        /*0828*/ 	.word	0xffffffff


	//   ....[222]....
        /*082c*/ 	.word	0xffffffff


	//   ....[223]....
        /*0830*/ 	.word	0xffffffff


	//   ....[224]....
        /*0834*/ 	.word	0xffffffff


	//   ....[225]....
        /*0838*/ 	.word	0xffffffff


	//   ....[226]....
        /*083c*/ 	.word	0xffffffff


	//   ....[227]....
        /*0840*/ 	.word	0xffffffff


	//   ....[228]....
        /*0844*/ 	.word	0xffffffff


	//   ....[229]....
        /*0848*/ 	.word	0xffffffff


	//   ....[230]....
        /*084c*/ 	.word	0xffffffff


	//   ....[231]....
        /*0850*/ 	.word	0xffffffff


	//   ....[232]....
        /*0854*/ 	.word	0xffffffff


	//   ....[233]....
        /*0858*/ 	.word	0xffffffff


	//   ....[234]....
        /*085c*/ 	.word	0xffffffff


	//   ....[235]....
        /*0860*/ 	.word	0xffffffff


	//   ....[236]....
        /*0864*/ 	.word	0xffffffff


	//   ....[237]....
        /*0868*/ 	.word	0xffffffff


	//   ....[238]....
        /*086c*/ 	.word	0xffffffff


	//   ....[239]....
        /*0870*/ 	.word	0xffffffff


	//   ....[240]....
        /*0874*/ 	.word	0xffffffff


	//   ....[241]....
        /*0878*/ 	.word	0xffffffff


	//   ....[242]....
        /*087c*/ 	.word	0xffffffff


	//   ....[243]....
        /*0880*/ 	.word	0xffffffff


	//   ....[244]....
        /*0884*/ 	.word	0xffffffff


	//   ....[245]....
        /*0888*/ 	.word	0xffffffff


	//   ....[246]....
        /*088c*/ 	.word	0xffffffff


	//   ....[247]....
        /*0890*/ 	.word	0xffffffff


	//   ....[248]....
        /*0894*/ 	.word	0xffffffff


	//   ....[249]....
        /*0898*/ 	.word	0xffffffff


	//   ....[250]....
        /*089c*/ 	.word	0xffffffff


	//   ....[251]....
        /*08a0*/ 	.word	0xffffffff


	//   ....[252]....
        /*08a4*/ 	.word	0xffffffff


	//   ....[253]....
        /*08a8*/ 	.word	0xffffffff


	//   ....[254]....
        /*08ac*/ 	.word	0xffffffff


	//   ....[255]....
        /*08b0*/ 	.word	0xffffffff


	//   ....[0]....
        /*08b4*/ 	.word	0xffffffff


	//   ....[1]....
        /*08b8*/ 	.word	0xffffffff


	//   ....[2]....
        /*08bc*/ 	.word	0xffffffff


	//   ....[3]....
        /*08c0*/ 	.word	0xffffffff


	//   ....[4]....
        /*08c4*/ 	.word	0xffffffff


	//----- nvinfo : EIATTR_COOP_GROUP_INSTR_OFFSETS
	.align		4
.L_550:
        /*08c8*/ 	.byte	0x04, 0x28
        /*08ca*/ 	.short	(.L_552 - .L_551)


	//   ....[0]....
.L_551:
        /*08cc*/ 	.word	0x00000050


	//   ....[1]....
        /*08d0*/ 	.word	0x000013d0


	//   ....[2]....
        /*08d4*/ 	.word	0x000013f0


	//   ....[3]....
        /*08d8*/ 	.word	0x00001560


	//   ....[4]....
        /*08dc*/ 	.word	0x00001570


	//   ....[5]....
        /*08e0*/ 	.word	0x00001680


	//   ....[6]....
        /*08e4*/ 	.word	0x000016a0


	//   ....[7]....
        /*08e8*/ 	.word	0x000017b0


	//   ....[8]....
        /*08ec*/ 	.word	0x000017c0


	//   ....[9]....
        /*08f0*/ 	.word	0x000018d0


	//   ....[10]....
        /*08f4*/ 	.word	0x000018f0


	//   ....[11]....
        /*08f8*/ 	.word	0x00001a00


	//   ....[12]....
        /*08fc*/ 	.word	0x00001a10


	//   ....[13]....
        /*0900*/ 	.word	0x00001b20


	//   ....[14]....
        /*0904*/ 	.word	0x00001b40


	//   ....[15]....
        /*0908*/ 	.word	0x00001c50


	//   ....[16]....
        /*090c*/ 	.word	0x00001c60


	//   ....[17]....
        /*0910*/ 	.word	0x00002130


	//   ....[18]....
        /*0914*/ 	.word	0x00002150


	//   ....[19]....
        /*0918*/ 	.word	0x00002170


	//   ....[20]....
        /*091c*/ 	.word	0x00002180


	//   ....[21]....
        /*0920*/ 	.word	0x000021b0


	//   ....[22]....
        /*0924*/ 	.word	0x000021e0


	//   ....[23]....
        /*0928*/ 	.word	0x00002240


	//   ....[24]....
        /*092c*/ 	.word	0x00002250


	//   ....[25]....
        /*0930*/ 	.word	0x00002600


	//   ....[26]....
        /*0934*/ 	.word	0x00002610


	//   ....[27]....
        /*0938*/ 	.word	0x00002620


	//   ....[28]....
        /*093c*/ 	.word	0x00002630


	//   ....[29]....
        /*0940*/ 	.word	0x00002640


	//   ....[30]....
        /*0944*/ 	.word	0x00002660


	//   ....[31]....
        /*0948*/ 	.word	0x00002680


	//   ....[32]....
        /*094c*/ 	.word	0x00002690


	//   ....[33]....
        /*0950*/ 	.word	0x00003e00


	//   ....[34]....
        /*0954*/ 	.word	0x00003e40


	//   ....[35]....
        /*0958*/ 	.word	0x00003e50


	//   ....[36]....
        /*095c*/ 	.word	0x00003e60


	//   ....[37]....
        /*0960*/ 	.word	0x00003e70


	//   ....[38]....
        /*0964*/ 	.word	0x00003e80


	//   ....[39]....
        /*0968*/ 	.word	0x00003e90


	//   ....[40]....
        /*096c*/ 	.word	0x00003eb0


	//   ....[41]....
        /*0970*/ 	.word	0x000041c0


	//   ....[42]....
        /*0974*/ 	.word	0x00004400


	//   ....[43]....
        /*0978*/ 	.word	0x00004410


	//   ....[44]....
        /*097c*/ 	.word	0x00004420


	//   ....[45]....
        /*0980*/ 	.word	0x00004e20


	//   ....[46]....
        /*0984*/ 	.word	0x00004e50


	//   ....[47]....
        /*0988*/ 	.word	0x00004e70


	//   ....[48]....
        /*098c*/ 	.word	0x00004e80


	//   ....[49]....
        /*0990*/ 	.word	0x00004eb0


	//   ....[50]....
        /*0994*/ 	.word	0x00004ed0


	//   ....[51]....
        /*0998*/ 	.word	0x00004ef0


	//   ....[52]....
        /*099c*/ 	.word	0x00004f00


	//   ....[53]....
        /*09a0*/ 	.word	0x00006c00


	//   ....[54]....
        /*09a4*/ 	.word	0x00006c30


	//   ....[55]....
        /*09a8*/ 	.word	0x00006ce0


	//   ....[56]....
        /*09ac*/ 	.word	0x00006cf0


	//   ....[57]....
        /*09b0*/ 	.word	0x00006d20


	//   ....[58]....
        /*09b4*/ 	.word	0x00006d50


	//   ....[59]....
        /*09b8*/ 	.word	0x00006d80


	//   ....[60]....
        /*09bc*/ 	.word	0x00006e00


	//   ....[61]....
        /*09c0*/ 	.word	0x00008460


	//   ....[62]....
        /*09c4*/ 	.word	0x00008490


	//   ....[63]....
        /*09c8*/ 	.word	0x00008540


	//   ....[64]....
        /*09cc*/ 	.word	0x00008550


	//   ....[65]....
        /*09d0*/ 	.word	0x00008580


	//   ....[66]....
        /*09d4*/ 	.word	0x000085b0


	//   ....[67]....
        /*09d8*/ 	.word	0x000085e0


	//   ....[68]....
        /*09dc*/ 	.word	0x00008660


	//   ....[69]....
        /*09e0*/ 	.word	0x00008850


	//   ....[70]....
        /*09e4*/ 	.word	0x00008a80


	//   ....[71]....
        /*09e8*/ 	.word	0x00008a90


	//   ....[72]....
        /*09ec*/ 	.word	0x00008aa0


	//   ....[73]....
        /*09f0*/ 	.word	0x000090b0


	//   ....[74]....
        /*09f4*/ 	.word	0x000091b0


	//   ....[75]....
        /*09f8*/ 	.word	0x00009320


	//   ....[76]....
        /*09fc*/ 	.word	0x00009340


	//   ....[77]....
        /*0a00*/ 	.word	0x00009460


	//   ....[78]....
        /*0a04*/ 	.word	0x00009480


	//   ....[79]....
        /*0a08*/ 	.word	0x000095a0


	//   ....[80]....
        /*0a0c*/ 	.word	0x000095c0


	//   ....[81]....
        /*0a10*/ 	.word	0x0000bdc0


	//   ....[82]....
        /*0a14*/ 	.word	0x0000be10


	//   ....[83]....
        /*0a18*/ 	.word	0x0000be40


	//   ....[84]....
        /*0a1c*/ 	.word	0x0000be60


	//   ....[85]....
        /*0a20*/ 	.word	0x0000be80


	//   ....[86]....
        /*0a24*/ 	.word	0x0000be90


	//   ....[87]....
        /*0a28*/ 	.word	0x0000bea0


	//   ....[88]....
        /*0a2c*/ 	.word	0x0000beb0


	//   ....[89]....
        /*0a30*/ 	.word	0x0000d5a0


	//   ....[90]....
        /*0a34*/ 	.word	0x0000d5c0


	//   ....[91]....
        /*0a38*/ 	.word	0x0000d660


	//   ....[92]....
        /*0a3c*/ 	.word	0x0000d6a0


	//   ....[93]....
        /*0a40*/ 	.word	0x0000d6d0


	//   ....[94]....
        /*0a44*/ 	.word	0x0000d700


	//   ....[95]....
        /*0a48*/ 	.word	0x0000d720


	//   ....[96]....
        /*0a4c*/ 	.word	0x0000d770


	//   ....[97]....
        /*0a50*/ 	.word	0x0000dc90


	//   ....[98]....
        /*0a54*/ 	.word	0x0000dcb0


	//   ....[99]....
        /*0a58*/ 	.word	0x0000dcd0


	//   ....[100]....
        /*0a5c*/ 	.word	0x0000dcf0


	//   ....[101]....
        /*0a60*/ 	.word	0x0000dd10


	//   ....[102]....
        /*0a64*/ 	.word	0x0000dd30


	//   ....[103]....
        /*0a68*/ 	.word	0x0000dd50


	//   ....[104]....
        /*0a6c*/ 	.word	0x0000dd70


	//   ....[105]....
        /*0a70*/ 	.word	0x000101e0


	//   ....[106]....
        /*0a74*/ 	.word	0x00010230


	//   ....[107]....
        /*0a78*/ 	.word	0x00010240


	//   ....[108]....
        /*0a7c*/ 	.word	0x00010270


	//   ....[109]....
        /*0a80*/ 	.word	0x00010280


	//   ....[110]....
        /*0a84*/ 	.word	0x000102a0


	//   ....[111]....
        /*0a88*/ 	.word	0x000102c0


	//   ....[112]....
        /*0a8c*/ 	.word	0x000102d0


	//   ....[113]....
        /*0a90*/ 	.word	0x000117f0


	//   ....[114]....
        /*0a94*/ 	.word	0x00011ba0


	//   ....[115]....
        /*0a98*/ 	.word	0x00011bc0


	//   ....[116]....
        /*0a9c*/ 	.word	0x00011be0


	//   ....[117]....
        /*0aa0*/ 	.word	0x00011c00


	//   ....[118]....
        /*0aa4*/ 	.word	0x00011c10


	//   ....[119]....
        /*0aa8*/ 	.word	0x00011c20


	//   ....[120]....
        /*0aac*/ 	.word	0x00011c30


	//   ....[121]....
        /*0ab0*/ 	.word	0x00011c40


	//   ....[122]....
        /*0ab4*/ 	.word	0x00011ed0


	//   ....[123]....
        /*0ab8*/ 	.word	0x00011ee0


	//   ....[124]....
        /*0abc*/ 	.word	0x00011fc0


	//   ....[125]....
        /*0ac0*/ 	.word	0x00011ff0


	//   ....[126]....
        /*0ac4*/ 	.word	0x000120b0


	//   ....[127]....
        /*0ac8*/ 	.word	0x000120e0


	//   ....[128]....
        /*0acc*/ 	.word	0x000121a0


	//   ....[129]....
        /*0ad0*/ 	.word	0x000121d0


	//   ....[130]....
        /*0ad4*/ 	.word	0x00012290


	//   ....[131]....
        /*0ad8*/ 	.word	0x000122c0


	//   ....[132]....
        /*0adc*/ 	.word	0x00012380


	//   ....[133]....
        /*0ae0*/ 	.word	0x000123b0


	//   ....[134]....
        /*0ae4*/ 	.word	0x00012470


	//   ....[135]....
        /*0ae8*/ 	.word	0x000124a0


	//   ....[136]....
        /*0aec*/ 	.word	0x00012560


	//   ....[137]....
        /*0af0*/ 	.word	0x00012580


	//   ....[138]....
        /*0af4*/ 	.word	0x00012a90


	//   ....[139]....
        /*0af8*/ 	.word	0x00012ab0


	//   ....[140]....
        /*0afc*/ 	.word	0x00012c10


	//   ....[141]....
        /*0b00*/ 	.word	0x00012c20


	//   ....[142]....
        /*0b04*/ 	.word	0x00012d20


	//   ....[143]....
        /*0b08*/ 	.word	0x00012d40


	//   ....[144]....
        /*0b0c*/ 	.word	0x00012e40


	//   ....[145]....
        /*0b10*/ 	.word	0x00012e50


	//   ....[146]....
        /*0b14*/ 	.word	0x00012f50


	//   ....[147]....
        /*0b18*/ 	.word	0x00012f70


	//   ....[148]....
        /*0b1c*/ 	.word	0x00013070


	//   ....[149]....
        /*0b20*/ 	.word	0x00013080


	//   ....[150]....
        /*0b24*/ 	.word	0x00013180


	//   ....[151]....
        /*0b28*/ 	.word	0x000131a0


	//   ....[152]....
        /*0b2c*/ 	.word	0x000132a0


	//   ....[153]....
        /*0b30*/ 	.word	0x000132b0


	//   ....[154]....
        /*0b34*/ 	.word	0x00013420


	//   ....[155]....
        /*0b38*/ 	.word	0x00013510


	//   ....[156]....
        /*0b3c*/ 	.word	0x00013580


	//   ....[157]....
        /*0b40*/ 	.word	0x000135f0


	//   ....[158]....
        /*0b44*/ 	.word	0x00013650


	//   ....[159]....
        /*0b48*/ 	.word	0x000136c0


	//   ....[160]....
        /*0b4c*/ 	.word	0x00013730


	//   ....[161]....
        /*0b50*/ 	.word	0x000137a0


	//   ....[162]....
        /*0b54*/ 	.word	0x00013800


	//   ....[163]....
        /*0b58*/ 	.word	0x00013870


	//   ....[164]....
        /*0b5c*/ 	.word	0x000138e0


	//   ....[165]....
        /*0b60*/ 	.word	0x00013950


	//   ....[166]....
        /*0b64*/ 	.word	0x000139b0


	//   ....[167]....
        /*0b68*/ 	.word	0x00013a20


	//   ....[168]....
        /*0b6c*/ 	.word	0x00013a90


	//   ....[169]....
        /*0b70*/ 	.word	0x00013b00


	//   ....[170]....
        /*0b74*/ 	.word	0x00013b60


	//   ....[171]....
        /*0b78*/ 	.word	0x00013bd0


	//   ....[172]....
        /*0b7c*/ 	.word	0x00013c40


	//   ....[173]....
        /*0b80*/ 	.word	0x00013d70


	//   ....[174]....
        /*0b84*/ 	.word	0x00013dd0


	//   ....[175]....
        /*0b88*/ 	.word	0x00013f10


	//   ....[176]....
        /*0b8c*/ 	.word	0x00013f70


	//   ....[177]....
        /*0b90*/ 	.word	0x000140b0


	//   ....[178]....
        /*0b94*/ 	.word	0x00014110


	//   ....[179]....
        /*0b98*/ 	.word	0x00014170


	//   ....[180]....
        /*0b9c*/ 	.word	0x000141d0


	//   ....[181]....
        /*0ba0*/ 	.word	0x00014430


	//   ....[182]....
        /*0ba4*/ 	.word	0x00014690


	//   ....[183]....
        /*0ba8*/ 	.word	0x00014cb0


	//   ....[184]....
        /*0bac*/ 	.word	0x00014d00


	//   ....[185]....
        /*0bb0*/ 	.word	0x00014d50


	//   ....[186]....
        /*0bb4*/ 	.word	0x00014da0


	//   ....[187]....
        /*0bb8*/ 	.word	0x00014df0


	//   ....[188]....
        /*0bbc*/ 	.word	0x00014e40


	//   ....[189]....
        /*0bc0*/ 	.word	0x00014e90


	//   ....[190]....
        /*0bc4*/ 	.word	0x00014ee0


	//   ....[191]....
        /*0bc8*/ 	.word	0x00014f40


	//   ....[192]....
        /*0bcc*/ 	.word	0x00014fb0


	//   ....[193]....
        /*0bd0*/ 	.word	0x000150e0


	//   ....[194]....
        /*0bd4*/ 	.word	0x00015140


	//   ....[195]....
        /*0bd8*/ 	.word	0x00015280


	//   ....[196]....
        /*0bdc*/ 	.word	0x000152e0


	//   ....[197]....
        /*0be0*/ 	.word	0x00015420


	//   ....[198]....
        /*0be4*/ 	.word	0x00015480


	//   ....[199]....
        /*0be8*/ 	.word	0x000154e0


	//   ....[200]....
        /*0bec*/ 	.word	0x00015550


	//   ....[201]....
        /*0bf0*/ 	.word	0x00015680


	//   ....[202]....
        /*0bf4*/ 	.word	0x000156e0


	//   ....[203]....
        /*0bf8*/ 	.word	0x00015820


	//   ....[204]....
        /*0bfc*/ 	.word	0x00015880


	//   ....[205]....
        /*0c00*/ 	.word	0x000159c0


	//   ....[206]....
        /*0c04*/ 	.word	0x00015a20


	//   ....[207]....
        /*0c08*/ 	.word	0x00015a70


	//   ....[208]....
        /*0c0c*/ 	.word	0x00015ac0


	//   ....[209]....
        /*0c10*/ 	.word	0x00015d10


	//   ....[210]....
        /*0c14*/ 	.word	0x00015f60


	//   ....[211]....
        /*0c18*/ 	.word	0x000165a0


	//   ....[212]....
        /*0c1c*/ 	.word	0x000165e0


	//   ....[213]....
        /*0c20*/ 	.word	0x00016630


	//   ....[214]....
        /*0c24*/ 	.word	0x00016670


	//   ....[215]....
        /*0c28*/ 	.word	0x000166c0


	//   ....[216]....
        /*0c2c*/ 	.word	0x00016700


	//   ....[217]....
        /*0c30*/ 	.word	0x00016750


	//   ....[218]....
        /*0c34*/ 	.word	0x00016790


	//   ....[219]....
        /*0c38*/ 	.word	0x00016800


	//   ....[220]....
        /*0c3c*/ 	.word	0x00016870


	//   ....[221]....
        /*0c40*/ 	.word	0x000168e0


	//   ....[222]....
        /*0c44*/ 	.word	0x000169f0


	//   ....[223]....
        /*0c48*/ 	.word	0x00016a50


	//   ....[224]....
        /*0c4c*/ 	.word	0x00016b60


	//   ....[225]....
        /*0c50*/ 	.word	0x00016bc0


	//   ....[226]....
        /*0c54*/ 	.word	0x00016cd0


	//   ....[227]....
        /*0c58*/ 	.word	0x00016d30


	//   ....[228]....
        /*0c5c*/ 	.word	0x00016d70


	//   ....[229]....
        /*0c60*/ 	.word	0x00016db0


	//   ....[230]....
        /*0c64*/ 	.word	0x00016e00


	//   ....[231]....
        /*0c68*/ 	.word	0x00016e40


	//   ....[232]....
        /*0c6c*/ 	.word	0x00016e90


	//   ....[233]....
        /*0c70*/ 	.word	0x00016ed0


	//   ....[234]....
        /*0c74*/ 	.word	0x00016f20


	//   ....[235]....
        /*0c78*/ 	.word	0x00016f60


	//   ....[236]....
        /*0c7c*/ 	.word	0x00016fc0


	//   ....[237]....
        /*0c80*/ 	.word	0x00017020


	//   ....[238]....
        /*0c84*/ 	.word	0x00017070


	//   ....[239]....
        /*0c88*/ 	.word	0x000170d0


	//   ....[240]....
        /*0c8c*/ 	.word	0x00017120


	//   ....[241]....
        /*0c90*/ 	.word	0x00017170


	//   ....[242]....
        /*0c94*/ 	.word	0x000171c0


	//   ....[243]....
        /*0c98*/ 	.word	0x00017210


	//   ....[244]....
        /*0c9c*/ 	.word	0x00017270


	//   ....[245]....
        /*0ca0*/ 	.word	0x000172e0


	//   ....[246]....
        /*0ca4*/ 	.word	0x00017350


	//   ....[247]....
        /*0ca8*/ 	.word	0x000173b0


	//   ....[248]....
        /*0cac*/ 	.word	0x00017420


	//   ....[249]....
        /*0cb0*/ 	.word	0x00017490


	//   ....[250]....
        /*0cb4*/ 	.word	0x00017500


	//   ....[251]....
        /*0cb8*/ 	.word	0x00017560


	//   ....[252]....
        /*0cbc*/ 	.word	0x000175d0


	//   ....[253]....
        /*0cc0*/ 	.word	0x00017640


	//   ....[254]....
        /*0cc4*/ 	.word	0x000176b0


	//   ....[255]....
        /*0cc8*/ 	.word	0x00017710


	//   ....[0]....
        /*0ccc*/ 	.word	0x00017780


	//   ....[1]....
        /*0cd0*/ 	.word	0x000177f0


	//   ....[2]....
        /*0cd4*/ 	.word	0x00017860


	//   ....[3]....
        /*0cd8*/ 	.word	0x000178c0


	//   ....[4]....
        /*0cdc*/ 	.word	0x00017930


	//----- nvinfo : EIATTR_EXIT_INSTR_OFFSETS
	.align		4
.L_552:
        /*0ce0*/ 	.byte	0x04, 0x1c
        /*0ce2*/ 	.short	(.L_554 - .L_553)


	//   ....[0]....
.L_553:
        /*0ce4*/ 	.word	0x000000a0


	//   ....[1]....
        /*0ce8*/ 	.word	0x000134c0


	//----- nvinfo : EIATTR_MAX_THREADS
	.align		4
.L_554:
        /*0cec*/ 	.byte	0x04, 0x05
        /*0cee*/ 	.short	(.L_556 - .L_555)
.L_555:
        /*0cf0*/ 	.word	0x00000080
        /*0cf4*/ 	.word	0x00000001
        /*0cf8*/ 	.word	0x00000001


	//----- nvinfo : EIATTR_CRS_STACK_SIZE
	.align		4
.L_556:
        /*0cfc*/ 	.byte	0x04, 0x1e
        /*0cfe*/ 	.short	(.L_558 - .L_557)
.L_557:
        /*0d00*/ 	.word	0x00000000
.L_558:


//--------------------- .nv.info._ZN7cutlass13device_kernelIN5flash19enable_sm80_to_sm89INS1_16FlashAttnFwdSm80INS1_25CollectiveMainloopFwdSm80ILi4ELi1ELb0EN4cute5tupleIJNS5_1CILi128EEENS7_ILi64EEES8_EEELi128ENS_6half_tEfNS_4arch4Sm80ELb1ELb0ELb1ELb1ELb1ELb0ELb1ELb0EEENS1_21CollectiveEpilogueFwdINS6_IJS8_S8_S9_EEENS6_IJNS7_ILi1EEESH_SH_EEESB_SD_Li128ELb1ELb1ELb0ELb0EEENS1_19SingleTileSchedulerILb1ELb0ELb1ELi128EEEEEEEEEvNT_6ParamsE --------------------------
	.section	.nv.info._ZN7cutlass13device_kernelIN5flash19enable_sm80_to_sm89INS1_16FlashAttnFwdSm80INS1_25CollectiveMainloopFwdSm80ILi4ELi1ELb0EN4cute5tupleIJNS5_1CILi128EEENS7_ILi64EEES8_EEELi128ENS_6half_tEfNS_4arch4Sm80ELb1ELb0ELb1ELb1ELb1ELb0ELb1ELb0EEENS1_21CollectiveEpilogueFwdINS6_IJS8_S8_S9_EEENS6_IJNS7_ILi1EEESH_SH_EEESB_SD_Li128ELb1ELb1ELb0ELb0EEENS1_19SingleTileSchedulerILb1ELb0ELb1ELi128EEEEEEEEEvNT_6ParamsE,"",@"SHT_CUDA_INFO"
	.sectionflags	@""
	.align	4


	//----- nvinfo : EIATTR_CUDA_API_VERSION
	.align		4
        /*0000*/ 	.byte	0x04, 0x37
        /*0002*/ 	.short	(.L_560 - .L_559)
.L_559:
        /*0004*/ 	.word	0x00000082


	//----- nvinfo : EIATTR_SW2861232_WAR
	.align		4
.L_560:
        /*0008*/ 	.byte	0x01, 0x35
	.zero		2


	//----- nvinfo : EIATTR_PARAM_CBANK
	.align		4
        /*000c*/ 	.byte	0x04, 0x0a
        /*000e*/ 	.short	(.L_562 - .L_561)
	.align		4
.L_561:
        /*0010*/ 	.word	index@(.nv.constant0._ZN7cutlass13device_kernelIN5flash19enable_sm80_to_sm89INS1_16FlashAttnFwdSm80INS1_25CollectiveMainloopFwdSm80ILi4ELi1ELb0EN4cute5tupleIJNS5_1CILi128EEENS7_ILi64EEES8_EEELi128ENS_6half_tEfNS_4arch4Sm80ELb1ELb0ELb1ELb1ELb1ELb0ELb1ELb0EEENS1_21CollectiveEpilogueFwdINS6_IJS8_S8_S9_EEENS6_IJNS7_ILi1EEESH_SH_EEESB_SD_Li128ELb1ELb1ELb0ELb0EEENS1_19SingleTileSchedulerILb1ELb0ELb1ELi128EEEEEEEEEvNT_6ParamsE)
        /*0014*/ 	.short	0x0160
        /*0016*/ 	.short	0x0418


	//----- nvinfo : EIATTR_CBANK_PARAM_SIZE
	.align		4
.L_562:
        /*0018*/ 	.byte	0x03, 0x19
        /*001a*/ 	.short	0x0418


	//----- nvinfo : EIATTR_KPARAM_INFO
	.align		4
        /*001c*/ 	.byte	0x04, 0x17
        /*001e*/ 	.short	(.L_564 - .L_563)
.L_563:
        /*0020*/ 	.word	0x00000000
        /*0024*/ 	.short	0x0000
        /*0026*/ 	.short	0x0000
        /*0028*/ 	.byte	0x00, 0xf0, 0x61, 0x10


	//----- nvinfo : EIATTR_MAXREG_COUNT
	.align		4
.L_564:
        /*002c*/ 	.byte	0x03, 0x1b
        /*002e*/ 	.short	0x00ff


	//----- nvinfo : EIATTR_NUM_BARRIERS
	.align		4
        /*0030*/ 	.byte	0x02, 0x4c
        /*0032*/ 	.byte	0x02
	.zero		1


	//----- nvinfo : EIATTR_ANNOTATIONS
	.align		4
        /*0034*/ 	.byte	0x04, 0x55
        /*0036*/ 	.short	(.L_566 - .L_565)


	//   ....[0]....
.L_565:
        /* <DEDUP_REMOVED lines=85> */


	//----- nvinfo : EIATTR_MERCURY_ISA_VERSION
	.align		4
.L_566:
        /*0578*/ 	.byte	0x03, 0x5f
        /*057a*/ 	.short	0x0000


	//----- nvinfo : EIATTR_COOP_GROUP_MASK_REGIDS
	.align		4
        /*057c*/ 	.byte	0x04, 0x29
        /*057e*/ 	.short	(.L_568 - .L_567)


	//   ....[0]....
.L_567:
        /*0580*/ 	.word	0xffffffff


	//   ....[1]....
        /*0584*/ 	.word	0xffffffff


	//   ....[2]....
        /*0588*/ 	.word	0xffffffff


	//   ....[3]....
        /*058c*/ 	.word	0xffffffff


	//   ....[4]....
        /*0590*/ 	.word	0xffffffff


	//   ....[5]....
        /*0594*/ 	.word	0xffffffff


	//   ....[6]....
        /*0598*/ 	.word	0xffffffff


	//   ....[7]....
        /*059c*/ 	.word	0xffffffff


	//   ....[8]....
        /*05a0*/ 	.word	0xffffffff


	//   ....[9]....
        /*05a4*/ 	.word	0xffffffff


	//   ....[10]....
        /*05a8*/ 	.word	0xffffffff


	//   ....[11]....
        /*05ac*/ 	.word	0xffffffff


	//   ....[12]....
        /*05b0*/ 	.word	0xffffffff


	//   ....[13]....
        /*05b4*/ 	.word	0xffffffff


	//   ....[14]....
        /*05b8*/ 	.word	0xffffffff


	//   ....[15]....
        /*05bc*/ 	.word	0xffffffff


	//   ....[16]....
        /*05c0*/ 	.word	0xffffffff


	//   ....[17]....
        /*05c4*/ 	.word	0xffffffff


	//   ....[18]....
        /*05c8*/ 	.word	0xffffffff


	//   ....[19]....
        /*05cc*/ 	.word	0xffffffff


	//   ....[20]....
        /*05d0*/ 	.word	0xffffffff


	//   ....[21]....
        /*05d4*/ 	.word	0xffffffff


	//   ....[22]....
        /*05d8*/ 	.word	0xffffffff


	//   ....[23]....
        /*05dc*/ 	.word	0xffffffff


	//   ....[24]....
        /*05e0*/ 	.word	0xffffffff


	//   ....[25]....
        /*05e4*/ 	.word	0xffffffff


	//   ....[26]....
        /*05e8*/ 	.word	0xffffffff


	//   ....[27]....
        /*05ec*/ 	.word	0xffffffff


	//   ....[28]....
        /*05f0*/ 	.word	0xffffffff


	//   ....[29]....
        /*05f4*/ 	.word	0xffffffff


	//   ....[30]....
        /*05f8*/ 	.word	0xffffffff


	//   ....[31]....
        /*05fc*/ 	.word	0xffffffff


	//   ....[32]....
        /*0600*/ 	.word	0xffffffff


	//   ....[33]....
        /*0604*/ 	.word	0xffffffff


	//   ....[34]....
        /*0608*/ 	.word	0xffffffff


	//   ....[35]....
        /*060c*/ 	.word	0xffffffff


	//   ....[36]....
        /*0610*/ 	.word	0xffffffff


	//   ....[37]....
        /*0614*/ 	.word	0xffffffff


	//   ....[38]....
        /*0618*/ 	.word	0xffffffff


	//   ....[39]....
        /*061c*/ 	.word	0xffffffff


	//   ....[40]....
        /*0620*/ 	.word	0xffffffff


	//   ....[41]....
        /*0624*/ 	.word	0xffffffff


	//   ....[42]....
        /*0628*/ 	.word	0xffffffff


	//   ....[43]....
        /*062c*/ 	.word	0xffffffff


	//   ....[44]....
        /*0630*/ 	.word	0xffffffff


	//   ....[45]....
        /*0634*/ 	.word	0xffffffff


	//   ....[46]....
        /*0638*/ 	.word	0xffffffff


	//   ....[47]....
        /*063c*/ 	.word	0xffffffff


	//   ....[48]....
        /*0640*/ 	.word	0xffffffff


	//   ....[49]....
        /*0644*/ 	.word	0xffffffff


	//   ....[50]....
        /*0648*/ 	.word	0xffffffff


	//   ....[51]....
        /*064c*/ 	.word	0xffffffff


	//   ....[52]....
        /*0650*/ 	.word	0xffffffff


	//   ....[53]....
        /*0654*/ 	.word	0xffffffff


	//   ....[54]....
        /*0658*/ 	.word	0xffffffff


	//   ....[55]....
        /*065c*/ 	.word	0xffffffff


	//   ....[56]....
        /*0660*/ 	.word	0xffffffff


	//   ....[57]....
        /*0664*/ 	.word	0xffffffff


	//   ....[58]....
        /*0668*/ 	.word	0xffffffff


	//   ....[59]....
        /*066c*/ 	.word	0xffffffff


	//   ....[60]....
        /*0670*/ 	.word	0xffffffff


	//   ....[61]....
        /*0674*/ 	.word	0xffffffff


	//   ....[62]....
        /*0678*/ 	.word	0xffffffff


	//   ....[63]....
        /*067c*/ 	.word	0xffffffff


	//   ....[64]....
        /*0680*/ 	.word	0xffffffff


	//   ....[65]....
        /*0684*/ 	.word	0xffffffff


	//   ....[66]....
        /*0688*/ 	.word	0xffffffff


	//   ....[67]....
        /*068c*/ 	.word	0xffffffff


	//   ....[68]....
        /*0690*/ 	.word	0xffffffff


	//   ....[69]....
        /*0694*/ 	.word	0xffffffff


	//   ....[70]....
        /*0698*/ 	.word	0xffffffff


	//   ....[71]....
        /*069c*/ 	.word	0xffffffff


	//   ....[72]....
        /*06a0*/ 	.word	0xffffffff


	//   ....[73]....
        /*06a4*/ 	.word	0xffffffff


	//   ....[74]....
        /*06a8*/ 	.word	0xffffffff


	//   ....[75]....
        /*06ac*/ 	.word	0xffffffff


	//   ....[76]....
        /*06b0*/ 	.word	0xffffffff


	//   ....[77]....
        /*06b4*/ 	.word	0xffffffff


	//   ....[78]....
        /*06b8*/ 	.word	0xffffffff


	//   ....[79]....
        /*06bc*/ 	.word	0xffffffff


	//   ....[80]....
        /*06c0*/ 	.word	0xffffffff


	//   ....[81]....
        /*06c4*/ 	.word	0xffffffff


	//   ....[82]....
        /*06c8*/ 	.word	0xffffffff


	//   ....[83]....
        /*06cc*/ 	.word	0xffffffff


	//   ....[84]....
        /*06d0*/ 	.word	0xffffffff


	//   ....[85]....
        /*06d4*/ 	.word	0xffffffff


	//   ....[86]....
        /*06d8*/ 	.word	0xffffffff


	//   ....[87]....
        /*06dc*/ 	.word	0xffffffff


	//   ....[88]....
        /*06e0*/ 	.word	0xffffffff


	//   ....[89]....
        /*06e4*/ 	.word	0xffffffff


	//   ....[90]....
        /*06e8*/ 	.word	0xffffffff


	//   ....[91]....
        /*06ec*/ 	.word	0xffffffff


	//   ....[92]....
        /*06f0*/ 	.word	0xffffffff


	//   ....[93]....
        /*06f4*/ 	.word	0xffffffff


	//   ....[94]....
        /*06f8*/ 	.word	0xffffffff


	//   ....[95]....
        /*06fc*/ 	.word	0xffffffff


	//   ....[96]....
        /*0700*/ 	.word	0xffffffff


	//   ....[97]....
        /*0704*/ 	.word	0xffffffff


	//   ....[98]....
        /*0708*/ 	.word	0xffffffff


	//   ....[99]....
        /*070c*/ 	.word	0xffffffff


	//   ....[100]....
        /*0710*/ 	.word	0xffffffff


	//   ....[101]....
        /*0714*/ 	.word	0xffffffff


	//   ....[102]....
        /*0718*/ 	.word	0xffffffff


	//   ....[103]....
        /*071c*/ 	.word	0xffffffff


	//   ....[104]....
        /*0720*/ 	.word	0xffffffff


	//   ....[105]....
        /*0724*/ 	.word	0xffffffff


	//   ....[106]....
        /*0728*/ 	.word	0xffffffff


	//   ....[107]....
        /*072c*/ 	.word	0xffffffff


	//   ....[108]....
        /*0730*/ 	.word	0xffffffff


	//   ....[109]....
        /*0734*/ 	.word	0xffffffff


	//   ....[110]....
        /*0738*/ 	.word	0xffffffff


	//   ....[111]....
        /*073c*/ 	.word	0xffffffff


	//   ....[112]....
        /*0740*/ 	.word	0xffffffff


	//   ....[113]....
        /*0744*/ 	.word	0xffffffff


	//   ....[114]....
        /*0748*/ 	.word	0xffffffff


	//   ....[115]....
        /*074c*/ 	.word	0xffffffff


	//   ....[116]....
        /*0750*/ 	.word	0xffffffff


	//   ....[117]....
        /*0754*/ 	.word	0xffffffff


	//   ....[118]....
        /*0758*/ 	.word	0xffffffff


	//   ....[119]....
        /*075c*/ 	.word	0xffffffff


	//   ....[120]....
        /*0760*/ 	.word	0xffffffff


	//   ....[121]....
        /*0764*/ 	.word	0xffffffff


	//   ....[122]....
        /*0768*/ 	.word	0xffffffff


	//   ....[123]....
        /*076c*/ 	.word	0xffffffff


	//   ....[124]....
        /*0770*/ 	.word	0xffffffff


	//   ....[125]....
        /*0774*/ 	.word	0xffffffff


	//   ....[126]....
        /*0778*/ 	.word	0xffffffff


	//   ....[127]....
        /*077c*/ 	.word	0xffffffff


	//   ....[128]....
        /*0780*/ 	.word	0xffffffff


	//   ....[129]....
        /*0784*/ 	.word	0xffffffff


	//   ....[130]....
        /*0788*/ 	.word	0xffffffff


	//   ....[131]....
        /*078c*/ 	.word	0xffffffff


	//   ....[132]....
        /*0790*/ 	.word	0xffffffff


	//   ....[133]....
        /*0794*/ 	.word	0xffffffff


	//   ....[134]....
        /*0798*/ 	.word	0xffffffff


	//   ....[135]....
        /*079c*/ 	.word	0xffffffff


	//   ....[136]....
        /*07a0*/ 	.word	0xffffffff


	//   ....[137]....
        /*07a4*/ 	.word	0xffffffff


	//   ....[138]....
        /*07a8*/ 	.word	0xffffffff


	//   ....[139]....
        /*07ac*/ 	.word	0xffffffff


	//   ....[140]....
        /*07b0*/ 	.word	0xffffffff


	//   ....[141]....
        /*07b4*/ 	.word	0xffffffff


	//   ....[142]....
        /*07b8*/ 	.word	0xffffffff


	//   ....[143]....
        /*07bc*/ 	.word	0xffffffff


	//   ....[144]....
        /*07c0*/ 	.word	0xffffffff


	//   ....[145]....
        /*07c4*/ 	.word	0xffffffff


	//   ....[146]....
        /*07c8*/ 	.word	0xffffffff


	//   ....[147]....
        /*07cc*/ 	.word	0xffffffff


	//   ....[148]....
        /*07d0*/ 	.word	0xffffffff


	//   ....[149]....
        /*07d4*/ 	.word	0xffffffff


	//   ....[150]....
        /*07d8*/ 	.word	0xffffffff


	//   ....[151]....
        /*07dc*/ 	.word	0xffffffff


	//   ....[152]....
        /*07e0*/ 	.word	0xffffffff


	//----- nvinfo : EIATTR_COOP_GROUP_INSTR_OFFSETS
	.align		4
.L_568:
        /*07e4*/ 	.byte	0x04, 0x28
        /*07e6*/ 	.short	(.L_570 - .L_569)


	//   ....[0]....
.L_569:
        /*07e8*/ 	.word	0x000000a0


	//   ....[1]....
        /*07ec*/ 	.word	0x00001410


	//   ....[2]....
        /*07f0*/ 	.word	0x00001570


	//   ....[3]....
        /*07f4*/ 	.word	0x00001640


	//   ....[4]....
        /*07f8*/ 	.word	0x00001670


	//   ....[5]....
        /*07fc*/ 	.word	0x00001740


	//   ....[6]....
        /*0800*/ 	.word	0x00001770


	//   ....[7]....
        /*0804*/ 	.word	0x00001840


	//   ....[8]....
        /*0808*/ 	.word	0x00001870


	//   ....[9]....
        /*080c*/ 	.word	0x00001940


	//   ....[10]....
        /*0810*/ 	.word	0x00001970


	//   ....[11]....
        /*0814*/ 	.word	0x00001a40


	//   ....[12]....
        /*0818*/ 	.word	0x00001a70


	//   ....[13]....
        /*081c*/ 	.word	0x00001b40


	//   ....[14]....
        /*0820*/ 	.word	0x00001b70


	//   ....[15]....
        /*0824*/ 	.word	0x00001c40


	//   ....[16]....
        /*0828*/ 	.word	0x00001c80


	//   ....[17]....
        /*082c*/ 	.word	0x00002180


	//   ....[18]....
        /*0830*/ 	.word	0x000021b0


	//   ....[19]....
        /*0834*/ 	.word	0x000021c0


	//   ....[20]....
        /*0838*/ 	.word	0x000021d0


	//   ....[21]....
        /*083c*/ 	.word	0x000021e0


	//   ....[22]....
        /*0840*/ 	.word	0x000021f0


	//   ....[23]....
        /*0844*/ 	.word	0x00002200


	//   ....[24]....
        /*0848*/ 	.word	0x00002210


	//   ....[25]....
        /*084c*/ 	.word	0x00002610


	//   ....[26]....
        /*0850*/ 	.word	0x00002620


	//   ....[27]....
        /*0854*/ 	.word	0x00002630


	//   ....[28]....
        /*0858*/ 	.word	0x00002640


	//   ....[29]....
        /*085c*/ 	.word	0x00002650


	//   ....[30]....
        /*0860*/ 	.word	0x00002660


	//   ....[31]....
        /*0864*/ 	.word	0x00002680


	//   ....[32]....
        /*0868*/ 	.word	0x00002690


	//   ....[33]....
        /*086c*/ 	.word	0x00003760


	//   ....[34]....
        /*0870*/ 	.word	0x00003780


	//   ....[35]....
        /*0874*/ 	.word	0x00003790


	//   ....[36]....
        /*0878*/ 	.word	0x000037a0


	//   ....[37]....
        /*087c*/ 	.word	0x000037b0


	//   ....[38]....
        /*0880*/ 	.word	0x000037c0


	//   ....[39]....
        /*0884*/ 	.word	0x000037d0


	//   ....[40]....
        /*0888*/ 	.word	0x000037f0


	//   ....[41]....
        /*088c*/ 	.word	0x000043d0


	//   ....[42]....
        /*0890*/ 	.word	0x000043f0


	//   ....[43]....
        /*0894*/ 	.word	0x00004500


	//   ....[44]....
        /*0898*/ 	.word	0x00004780


	//   ....[45]....
        /*089c*/ 	.word	0x00004a50


	//   ....[46]....
        /*08a0*/ 	.word	0x00004c60


	//   ....[47]....
        /*08a4*/ 	.word	0x00004dc0


	//   ....[48]....
        /*08a8*/ 	.word	0x00004fc0


	//   ....[49]....
        /*08ac*/ 	.word	0x00005200


	//   ....[50]....
        /*08b0*/ 	.word	0x00005360


	//   ....[51]....
        /*08b4*/ 	.word	0x00005430


	//   ....[52]....
        /*08b8*/ 	.word	0x000054b0


	//   ....[53]....
        /*08bc*/ 	.word	0x00007f50


	//   ....[54]....
        /*08c0*/ 	.word	0x00007f60


	//   ....[55]....
        /*08c4*/ 	.word	0x00007f70


	//   ....[56]....
        /*08c8*/ 	.word	0x00007f80


	//   ....[57]....
        /*08cc*/ 	.word	0x00007f90


	//   ....[58]....
        /*08d0*/ 	.word	0x00007fa0


	//   ....[59]....
        /*08d4*/ 	.word	0x00007fb0


	//   ....[60]....
        /*08d8*/ 	.word	0x00007fd0


	//   ....[61]....
        /*08dc*/ 	.word	0x000096b0


	//   ....[62]....
        /*08e0*/ 	.word	0x000096c0


	//   ....[63]....
        /*08e4*/ 	.word	0x000096d0


	//   ....[64]....
        /*08e8*/ 	.word	0x000096e0


	//   ....[65]....
        /*08ec*/ 	.word	0x000096f0


	//   ....[66]....
        /*08f0*/ 	.word	0x00009700


	//   ....[67]....
        /*08f4*/ 	.word	0x00009710


	//   ....[68]....
        /*08f8*/ 	.word	0x00009720


	//   ....[69]....
        /*08fc*/ 	.word	0x00009aa0


	//   ....[70]....
        /*0900*/ 	.word	0x00009ad0


	//   ....[71]....
        /*0904*/ 	.word	0x00009ae0


	//   ....[72]....
        /*0908*/ 	.word	0x00009b00


	//   ....[73]....
        /*090c*/ 	.word	0x00009eb0


	//   ....[74]....
        /*0910*/ 	.word	0x0000a130


	//   ....[75]....
        /*0914*/ 	.word	0x0000a280


	//   ....[76]....
        /*0918*/ 	.word	0x0000a580


	//   ....[77]....
        /*091c*/ 	.word	0x0000a820


	//   ....[78]....
        /*0920*/ 	.word	0x0000a960


	//   ....[79]....
        /*0924*/ 	.word	0x0000a990


	//   ....[80]....
        /*0928*/ 	.word	0x0000aad0


	//   ....[81]....
        /*092c*/ 	.word	0x0000d490


	//   ....[82]....
        /*0930*/ 	.word	0x0000d4a0


	//   ....[83]....
        /*0934*/ 	.word	0x0000d4b0


	//   ....[84]....
        /*0938*/ 	.word	0x0000d4c0


	//   ....[85]....
        /*093c*/ 	.word	0x0000d4d0


	//   ....[86]....
        /*0940*/ 	.word	0x0000d4e0


	//   ....[87]....
        /*0944*/ 	.word	0x0000d4f0


	//   ....[88]....
        /*0948*/ 	.word	0x0000d520


	//   ....[89]....
        /*094c*/ 	.word	0x0000d930


	//   ....[90]....
        /*0950*/ 	.word	0x0000d950


	//   ....[91]....
        /*0954*/ 	.word	0x0000d970


	//   ....[92]....
        /*0958*/ 	.word	0x0000d990


	//   ....[93]....
        /*095c*/ 	.word	0x0000d9f0


	//   ....[94]....
        /*0960*/ 	.word	0x0000da50


	//   ....[95]....
        /*0964*/ 	.word	0x0000dab0


	//   ....[96]....
        /*0968*/ 	.word	0x0000db10


	//   ....[97]....
        /*096c*/ 	.word	0x0000f2f0


	//   ....[98]....
        /*0970*/ 	.word	0x0000f3d0


	//   ....[99]....
        /*0974*/ 	.word	0x0000f400


	//   ....[100]....
        /*0978*/ 	.word	0x0000f460


	//   ....[101]....
        /*097c*/ 	.word	0x0000f4b0


	//   ....[102]....
        /*0980*/ 	.word	0x0000f4d0


	//   ....[103]....
        /*0984*/ 	.word	0x0000f5f0


	//   ....[104]....
        /*0988*/ 	.word	0x0000fa90


	//   ....[105]....
        /*098c*/ 	.word	0x00012060


	//   ....[106]....
        /*0990*/ 	.word	0x00012070


	//   ....[107]....
        /*0994*/ 	.word	0x00012080


	//   ....[108]....
        /*0998*/ 	.word	0x00012090


	//   ....[109]....
        /*099c*/ 	.word	0x000120c0


	//   ....[110]....
        /*09a0*/ 	.word	0x000120e0


	//   ....[111]....
        /*09a4*/ 	.word	0x00012100


	//   ....[112]....
        /*09a8*/ 	.word	0x00012110


	//   ....[113]....
        /*09ac*/ 	.word	0x00013d80


	//   ....[114]....
        /*09b0*/ 	.word	0x00013dc0


	//   ....[115]....
        /*09b4*/ 	.word	0x00013df0


	//   ....[116]....
        /*09b8*/ 	.word	0x00013e20


	//   ....[117]....
        /*09bc*/ 	.word	0x00013e60


	//   ....[118]....
        /*09c0*/ 	.word	0x00013ea0


	//   ....[119]....
        /*09c4*/ 	.word	0x00013ec0


	//   ....[120]....
        /*09c8*/ 	.word	0x00013ed0


	//   ....[121]....
        /*09cc*/ 	.word	0x00014090


	//   ....[122]....
        /*09d0*/ 	.word	0x000140a0


	//   ....[123]....
        /*09d4*/ 	.word	0x000141a0


	//   ....[124]....
        /*09d8*/ 	.word	0x000141d0


	//   ....[125]....
        /*09dc*/ 	.word	0x000142b0


	//   ....[126]....
        /*09e0*/ 	.word	0x000142e0


	//   ....[127]....
        /*09e4*/ 	.word	0x000143c0


	//   ....[128]....
        /*09e8*/ 	.word	0x000143f0


	//   ....[129]....
        /*09ec*/ 	.word	0x000144d0


	//   ....[130]....
        /*09f0*/ 	.word	0x00014500


	//   ....[131]....
        /*09f4*/ 	.word	0x000145e0


	//   ....[132]....
        /*09f8*/ 	.word	0x00014610


	//   ....[133]....
        /*09fc*/ 	.word	0x000146f0


	//   ....[134]....
        /*0a00*/ 	.word	0x00014720


	//   ....[135]....
        /*0a04*/ 	.word	0x00014800


	//   ....[136]....
        /*0a08*/ 	.word	0x00014820


	//   ....[137]....
        /*0a0c*/ 	.word	0x000150e0


	//   ....[138]....
        /*0a10*/ 	.word	0x000150f0


	//   ....[139]....
        /*0a14*/ 	.word	0x000151c0


	//   ....[140]....
        /*0a18*/ 	.word	0x000151f0


	//   ....[141]....
        /*0a1c*/ 	.word	0x000152c0


	//   ....[142]....
        /*0a20*/ 	.word	0x000152f0


	//   ....[143]....
        /*0a24*/ 	.word	0x000153c0


	//   ....[144]....
        /*0a28*/ 	.word	0x000153f0


	//   ....[145]....
        /*0a2c*/ 	.word	0x000154c0


	//   ....[146]....
        /*0a30*/ 	.word	0x000154f0


	//   ....[147]....
        /*0a34*/ 	.word	0x000155c0


	//   ....[148]....
        /*0a38*/ 	.word	0x000155f0


	//   ....[149]....
        /*0a3c*/ 	.word	0x000156c0


	//   ....[150]....
        /*0a40*/ 	.word	0x000156f0


	//   ....[151]....
        /*0a44*/ 	.word	0x000157c0


	//   ....[152]....
        /*0a48*/ 	.word	0x000157e0


	//----- nvinfo : EIATTR_EXIT_INSTR_OFFSETS
	.align		4
.L_570:
        /*0a4c*/ 	.byte	0x04, 0x1c
        /*0a4e*/ 	.short	(.L_572 - .L_571)


	//   ....[0]....
.L_571:
        /*0a50*/ 	.word	0x00000450


	//   ....[1]....
        /*0a54*/ 	.word	0x00014830


	//   ....[2]....
        /*0a58*/ 	.word	0x00014890


	//   ....[3]....
        /*0a5c*/ 	.word	0x000148f0


	//   ....[4]....
        /*0a60*/ 	.word	0x000157f0


	//   ....[5]....
        /*0a64*/ 	.word	0x00015840


	//   ....[6]....
        /*0a68*/ 	.word	0x000158a0


	//----- nvinfo : EIATTR_CTAIDZ_USED
	.align		4
.L_572:
        /*0a6c*/ 	.byte	0x01, 0x04
	.zero		2


	//----- nvinfo : EIATTR_MAX_THREADS
	.align		4
        /*0a70*/ 	.byte	0x04, 0x05
        /*0a72*/ 	.short	(.L_574 - .L_573)
.L_573:
        /*0a74*/ 	.word	0x00000080
        /*0a78*/ 	.word	0x00000001
        /*0a7c*/ 	.word	0x00000001


	//----- nvinfo : EIATTR_CRS_STACK_SIZE
	.align		4
.L_574:
        /*0a80*/ 	.byte	0x04, 0x1e
        /*0a82*/ 	.short	(.L_576 - .L_575)
.L_575:
        /*0a84*/ 	.word	0x00000000
.L_576:


//--------------------- .nv.info._ZN7cutlass13device_kernelIN5flash19enable_sm80_to_sm89INS1_16FlashAttnFwdSm80INS1_25CollectiveMainloopFwdSm80ILi4ELi1ELb0EN4cute5tupleIJNS5_1CILi128EEENS7_ILi64EEES8_EEELi128ENS_6half_tEfNS_4arch4Sm80ELb1ELb0ELb1ELb1ELb1ELb1ELb1ELb0EEENS1_21CollectiveEpilogueFwdINS6_IJS8_S8_S9_EEENS6_IJNS7_ILi1EEESH_SH_EEESB_SD_Li128ELb1ELb1ELb0ELb0EEENS1_19SingleTileSchedulerILb1ELb0ELb1ELi128EEEEEEEEEvNT_6ParamsE --------------------------
	.section	.nv.info._ZN7cutlass13device_kernelIN5flash19enable_sm80_to_sm89INS1_16FlashAttnFwdSm80INS1_25CollectiveMainloopFwdSm80ILi4ELi1ELb0EN4cute5tupleIJNS5_1CILi128EEENS7_ILi64EEES8_EEELi128ENS_6half_tEfNS_4arch4Sm80ELb1ELb0ELb1ELb1ELb1ELb1ELb1ELb0EEENS1_21CollectiveEpilogueFwdINS6_IJS8_S8_S9_EEENS6_IJNS7_ILi1EEESH_SH_EEESB_SD_Li128ELb1ELb1ELb0ELb0EEENS1_19SingleTileSchedulerILb1ELb0ELb1ELi128EEEEEEEEEvNT_6ParamsE,"",@"SHT_CUDA_INFO"
	.sectionflags	@""
	.align	4


	//----- nvinfo : EIATTR_CUDA_API_VERSION
	.align		4
        /*0000*/ 	.byte	0x04, 0x37
        /*0002*/ 	.short	(.L_578 - .L_577)
.L_577:
        /*0004*/ 	.word	0x00000082


	//----- nvinfo : EIATTR_SW2861232_WAR
	.align		4
.L_578:
        /*0008*/ 	.byte	0x01, 0x35
	.zero		2


	//----- nvinfo : EIATTR_PARAM_CBANK
	.align		4
        /*000c*/ 	.byte	0x04, 0x0a
        /*000e*/ 	.short	(.L_580 - .L_579)
	.align		4
.L_579:
        /*0010*/ 	.word	index@(.nv.constant0._ZN7cutlass13device_kernelIN5flash19enable_sm80_to_sm89INS1_16FlashAttnFwdSm80INS1_25CollectiveMainloopFwdSm80ILi4ELi1ELb0EN4cute5tupleIJNS5_1CILi128EEENS7_ILi64EEES8_EEELi128ENS_6half_tEfNS_4arch4Sm80ELb1ELb0ELb1ELb1ELb1ELb1ELb1ELb0EEENS1_21CollectiveEpilogueFwdINS6_IJS8_S8_S9_EEENS6_IJNS7_ILi1EEESH_SH_EEESB_SD_Li128ELb1ELb1ELb0ELb0EEENS1_19SingleTileSchedulerILb1ELb0ELb1ELi128EEEEEEEEEvNT_6ParamsE)
        /*0014*/ 	.short	0x0160
        /*0016*/ 	.short	0x0418


	//----- nvinfo : EIATTR_CBANK_PARAM_SIZE
	.align		4
.L_580:
        /*0018*/ 	.byte	0x03, 0x19
        /*001a*/ 	.short	0x0418


	//----- nvinfo : EIATTR_KPARAM_INFO
	.align		4
        /*001c*/ 	.byte	0x04, 0x17
        /*001e*/ 	.short	(.L_582 - .L_581)
.L_581:
        /*0020*/ 	.word	0x00000000
        /*0024*/ 	.short	0x0000
        /*0026*/ 	.short	0x0000
        /*0028*/ 	.byte	0x00, 0xf0, 0x61, 0x10


	//----- nvinfo : EIATTR_MAXREG_COUNT
	.align		4
.L_582:
        /*002c*/ 	.byte	0x03, 0x1b
        /*002e*/ 	.short	0x00ff


	//----- nvinfo : EIATTR_NUM_BARRIERS
	.align		4
        /*0030*/ 	.byte	0x02, 0x4c
        /*0032*/ 	.byte	0x02
	.zero		1


	//----- nvinfo : EIATTR_ANNOTATIONS
	.align		4
        /*0034*/ 	.byte	0x04, 0x55
        /*0036*/ 	.short	(.L_584 - .L_583)


	//   ....[0]....
.L_583:
        /* <DEDUP_REMOVED lines=185> */


	//----- nvinfo : EIATTR_MERCURY_ISA_VERSION
	.align		4
.L_584:
        /*0bb8*/ 	.byte	0x03, 0x5f
        /*0bba*/ 	.short	0x0000


	//----- nvinfo : EIATTR_COOP_GROUP_MASK_REGIDS
	.align		4
        /*0bbc*/ 	.byte	0x04, 0x29
        /*0bbe*/ 	.short	(.L_586 - .L_585)


	//   ....[0]....
.L_585:
        /*0bc0*/ 	.word	0xffffffff


	//   ....[1]....
        /*0bc4*/ 	.word	0xffffffff


	//   ....[2]....
        /*0bc8*/ 	.word	0xffffffff


	//   ....[3]....
        /*0bcc*/ 	.word	0xffffffff


	//   ....[4]....
        /*0bd0*/ 	.word	0xffffffff


	//   ....[5]....
        /*0bd4*/ 	.word	0xffffffff


	//   ....[6]....
        /*0bd8*/ 	.word	0xffffffff


	//   ....[7]....
        /*0bdc*/ 	.word	0xffffffff


	//   ....[8]....
        /*0be0*/ 	.word	0xffffffff


	//   ....[9]....
        /*0be4*/ 	.word	0xffffffff


	//   ....[10]....
        /*0be8*/ 	.word	0xffffffff


	//   ....[11]....
        /*0bec*/ 	.word	0xffffffff


	//   ....[12]....
        /*0bf0*/ 	.word	0xffffffff


	//   ....[13]....
        /*0bf4*/ 	.word	0xffffffff


	//   ....[14]....
        /*0bf8*/ 	.word	0xffffffff


	//   ....[15]....
        /*0bfc*/ 	.word	0xffffffff


	//   ....[16]....
        /*0c00*/ 	.word	0xffffffff


	//   ....[17]....
        /*0c04*/ 	.word	0xffffffff


	//   ....[18]....
        /*0c08*/ 	.word	0xffffffff


	//   ....[19]....
        /*0c0c*/ 	.word	0xffffffff


	//   ....[20]....
        /*0c10*/ 	.word	0xffffffff


	//   ....[21]....
        /*0c14*/ 	.word	0xffffffff


	//   ....[22]....
        /*0c18*/ 	.word	0xffffffff


	//   ....[23]....
        /*0c1c*/ 	.word	0xffffffff


	//   ....[24]....
        /*0c20*/ 	.word	0xffffffff


	//   ....[25]....
        /*0c24*/ 	.word	0xffffffff


	//   ....[26]....
        /*0c28*/ 	.word	0xffffffff


	//   ....[27]....
        /*0c2c*/ 	.word	0xffffffff


	//   ....[28]....
        /*0c30*/ 	.word	0xffffffff


	//   ....[29]....
        /*0c34*/ 	.word	0xffffffff


	//   ....[30]....
        /*0c38*/ 	.word	0xffffffff


	//   ....[31]....
        /*0c3c*/ 	.word	0xffffffff


	//   ....[32]....
        /*0c40*/ 	.word	0xffffffff


	//   ....[33]....
        /*0c44*/ 	.word	0xffffffff


	//   ....[34]....
        /*0c48*/ 	.word	0xffffffff


	//   ....[35]....
        /*0c4c*/ 	.word	0xffffffff


	//   ....[36]....
        /*0c50*/ 	.word	0xffffffff


	//   ....[37]....
        /*0c54*/ 	.word	0xffffffff


	//   ....[38]....
        /*0c58*/ 	.word	0xffffffff


	//   ....[39]....
        /*0c5c*/ 	.word	0xffffffff


	//   ....[40]....
        /*0c60*/ 	.word	0xffffffff


	//   ....[41]....
        /*0c64*/ 	.word	0xffffffff


	//   ....[42]....
        /*0c68*/ 	.word	0xffffffff


	//   ....[43]....
        /*0c6c*/ 	.word	0xffffffff


	//   ....[44]....
        /*0c70*/ 	.word	0xffffffff


	//   ....[45]....
        /*0c74*/ 	.word	0xffffffff


	//   ....[46]....
        /*0c78*/ 	.word	0xffffffff


	//   ....[47]....
        /*0c7c*/ 	.word	0xffffffff


	//   ....[48]....
        /*0c80*/ 	.word	0xffffffff


	//   ....[49]....
        /*0c84*/ 	.word	0xffffffff


	//   ....[50]....
        /*0c88*/ 	.word	0xffffffff


	//   ....[51]....
        /*0c8c*/ 	.word	0xffffffff


	//   ....[52]....
        /*0c90*/ 	.word	0xffffffff


	//   ....[53]....
        /*0c94*/ 	.word	0xffffffff


	//   ....[54]....
        /*0c98*/ 	.word	0xffffffff


	//   ....[55]....
        /*0c9c*/ 	.word	0xffffffff


	//   ....[56]....
        /*0ca0*/ 	.word	0xffffffff


	//   ....[57]....
        /*0ca4*/ 	.word	0xffffffff


	//   ....[58]....
        /*0ca8*/ 	.word	0xffffffff


	//   ....[59]....
        /*0cac*/ 	.word	0xffffffff


	//   ....[60]....
        /*0cb0*/ 	.word	0xffffffff


	//   ....[61]....
        /*0cb4*/ 	.word	0xffffffff


	//   ....[62]....
        /*0cb8*/ 	.word	0xffffffff


	//   ....[63]....
        /*0cbc*/ 	.word	0xffffffff


	//   ....[64]....
        /*0cc0*/ 	.word	0xffffffff


	//   ....[65]....
        /*0cc4*/ 	.word	0xffffffff


	//   ....[66]....
        /*0cc8*/ 	.word	0xffffffff


	//   ....[67]....
        /*0ccc*/ 	.word	0xffffffff


	//   ....[68]....
        /*0cd0*/ 	.word	0xffffffff


	//   ....[69]....
        /*0cd4*/ 	.word	0xffffffff


	//   ....[70]....
        /*0cd8*/ 	.word	0xffffffff


	//   ....[71]....
        /*0cdc*/ 	.word	0xffffffff


	//   ....[72]....
        /*0ce0*/ 	.word	0xffffffff


	//   ....[73]....
        /*0ce4*/ 	.word	0xffffffff


	//   ....[74]....
        /*0ce8*/ 	.word	0xffffffff


	//   ....[75]....
        /*0cec*/ 	.word	0xffffffff


	//   ....[76]....
        /*0cf0*/ 	.word	0xffffffff


	//   ....[77]....
        /*0cf4*/ 	.word	0xffffffff


	//   ....[78]....
        /*0cf8*/ 	.word	0xffffffff


	//   ....[79]....
        /*0cfc*/ 	.word	0xffffffff


	//   ....[80]....
        /*0d00*/ 	.word	0xffffffff


	//   ....[81]....
        /*0d04*/ 	.word	0xffffffff


	//   ....[82]....
        /*0d08*/ 	.word	0xffffffff


	//   ....[83]....
        /*0d0c*/ 	.word	0xffffffff


	//   ....[84]....
        /*0d10*/ 	.word	0xffffffff


	//   ....[85]....
        /*0d14*/ 	.word	0xffffffff


	//   ....[86]....
        /*0d18*/ 	.word	0xffffffff


	//   ....[87]....
        /*0d1c*/ 	.word	0xffffffff


	//   ....[88]....
        /*0d20*/ 	.word	0xffffffff


	//   ....[89]....
        /*0d24*/ 	.word	0xffffffff


	//   ....[90]....
        /*0d28*/ 	.word	0xffffffff


	//   ....[91]....
        /*0d2c*/ 	.word	0xffffffff


	//   ....[92]....
        /*0d30*/ 	.word	0xffffffff


	//   ....[93]....
        /*0d34*/ 	.word	0xffffffff


	//   ....[94]....
        /*0d38*/ 	.word	0xffffffff


	//   ....[95]....
        /*0d3c*/ 	.word	0xffffffff


	//   ....[96]....
        /*0d40*/ 	.word	0xffffffff


	//   ....[97]....
        /*0d44*/ 	.word	0xffffffff


	//   ....[98]....
        /*0d48*/ 	.word	0xffffffff


	//   ....[99]....
        /*0d4c*/ 	.word	0xffffffff


	//   ....[100]....
        /*0d50*/ 	.word	0xffffffff


	//   ....[101]....
        /*0d54*/ 	.word	0xffffffff


	//   ....[102]....
        /*0d58*/ 	.word	0xffffffff


	//   ....[103]....
        /*0d5c*/ 	.word	0xffffffff


	//   ....[104]....
        /*0d60*/ 	.word	0xffffffff


	//   ....[105]....
        /*0d64*/ 	.word	0xffffffff


	//   ....[106]....
        /*0d68*/ 	.word	0xffffffff


	//   ....[107]....
        /*0d6c*/ 	.word	0xffffffff


	//   ....[108]....
        /*0d70*/ 	.word	0xffffffff


	//   ....[109]....
        /*0d74*/ 	.word	0xffffffff


	//   ....[110]....
        /*0d78*/ 	.word	0xffffffff


	//   ....[111]....
        /*0d7c*/ 	.word	0xffffffff


	//   ....[112]....
        /*0d80*/ 	.word	0xffffffff


	//   ....[113]....
        /*0d84*/ 	.word	0xffffffff


	//   ....[114]....
        /*0d88*/ 	.word	0xffffffff


	//   ....[115]....
        /*0d8c*/ 	.word	0xffffffff


	//   ....[116]....
        /*0d90*/ 	.word	0xffffffff


	//   ....[117]....
        /*0d94*/ 	.word	0xffffffff


	//   ....[118]....
        /*0d98*/ 	.word	0xffffffff


	//   ....[119]....
        /*0d9c*/ 	.word	0xffffffff


	//   ....[120]....
        /*0da0*/ 	.word	0xffffffff


	//   ....[121]....
        /*0da4*/ 	.word	0xffffffff


	//   ....[122]....
        /*0da8*/ 	.word	0xffffffff


	//   ....[123]....
        /*0dac*/ 	.word	0xffffffff


	//   ....[124]....
        /*0db0*/ 	.word	0xffffffff


	//   ....[125]....
        /*0db4*/ 	.word	0xffffffff


	//   ....[126]....
        /*0db8*/ 	.word	0xffffffff


	//   ....[127]....
        /*0dbc*/ 	.word	0xffffffff


	//   ....[128]....
        /*0dc0*/ 	.word	0xffffffff


	//   ....[129]....
        /*0dc4*/ 	.word	0xffffffff


	//   ....[130]....
        /*0dc8*/ 	.word	0xffffffff


	//   ....[131]....
        /*0dcc*/ 	.word	0xffffffff


	//   ....[132]....
        /*0dd0*/ 	.word	0xffffffff


	//   ....[133]....
        /*0dd4*/ 	.word	0xffffffff


	//   ....[134]....
        /*0dd8*/ 	.word	0xffffffff


	//   ....[135]....
        /*0ddc*/ 	.word	0xffffffff


	//   ....[136]....
        /*0de0*/ 	.word	0xffffffff


	//   ....[137]....
        /*0de4*/ 	.word	0xffffffff


	//   ....[138]....
        /*0de8*/ 	.word	0xffffffff


	//   ....[139]....
        /*0dec*/ 	.word	0xffffffff


	//   ....[140]....
        /*0df0*/ 	.word	0xffffffff


	//   ....[141]....
        /*0df4*/ 	.word	0xffffffff


	//   ....[142]....
        /*0df8*/ 	.word	0xffffffff


	//   ....[143]....
        /*0dfc*/ 	.word	0xffffffff


	//   ....[144]....
        /*0e00*/ 	.word	0xffffffff


	//   ....[145]....
        /*0e04*/ 	.word	0xffffffff


	//   ....[146]....
        /*0e08*/ 	.word	0xffffffff


	//   ....[147]....
        /*0e0c*/ 	.word	0xffffffff


	//   ....[148]....
        /*0e10*/ 	.word	0xffffffff


	//   ....[149]....
        /*0e14*/ 	.word	0xffffffff


	//   ....[150]....
        /*0e18*/ 	.word	0xffffffff


	//   ....[151]....
        /*0e1c*/ 	.word	0xffffffff


	//   ....[152]....
        /*0e20*/ 	.word	0xffffffff


	//   ....[153]....
        /*0e24*/ 	.word	0xffffffff


	//   ....[154]....
        /*0e28*/ 	.word	0xffffffff


	//   ....[155]....
        /*0e2c*/ 	.word	0xffffffff


	//   ....[156]....
        /*0e30*/ 	.word	0xffffffff


	//   ....[157]....
        /*0e34*/ 	.word	0xffffffff


	//   ....[158]....
        /*0e38*/ 	.word	0xffffffff


	//   ....[159]....
        /*0e3c*/ 	.word	0xffffffff


	//   ....[160]....
        /*0e40*/ 	.word	0xffffffff


	//   ....[161]....
        /*0e44*/ 	.word	0xffffffff


	//   ....[162]....
        /*0e48*/ 	.word	0xffffffff


	//   ....[163]....
        /*0e4c*/ 	.word	0xffffffff


	//   ....[164]....
        /*0e50*/ 	.word	0xffffffff


	//   ....[165]....
        /*0e54*/ 	.word	0xffffffff


	//   ....[166]....
        /*0e58*/ 	.word	0xffffffff


	//   ....[167]....
        /*0e5c*/ 	.word	0xffffffff


	//   ....[168]....
        /*0e60*/ 	.word	0xffffffff


	//   ....[169]....
        /*0e64*/ 	.word	0xffffffff


	//   ....[170]....
        /*0e68*/ 	.word	0xffffffff


	//   ....[171]....
        /*0e6c*/ 	.word	0xffffffff


	//   ....[172]....
        /*0e70*/ 	.word	0xffffffff


	//   ....[173]....
        /*0e74*/ 	.word	0xffffffff


	//   ....[174]....
        /*0e78*/ 	.word	0xffffffff


	//   ....[175]....
        /*0e7c*/ 	.word	0xffffffff


	//   ....[176]....
        /*0e80*/ 	.word	0xffffffff


	//   ....[177]....
        /*0e84*/ 	.word	0xffffffff


	//   ....[178]....
        /*0e88*/ 	.word	0xffffffff


	//   ....[179]....
        /*0e8c*/ 	.word	0xffffffff


	//   ....[180]....
        /*0e90*/ 	.word	0xffffffff


	//   ....[181]....
        /*0e94*/ 	.word	0xffffffff


	//   ....[182]....
        /*0e98*/ 	.word	0xffffffff


	//   ....[183]....
        /*0e9c*/ 	.word	0xffffffff


	//   ....[184]....
        /*0ea0*/ 	.word	0xffffffff


	//   ....[185]....
        /*0ea4*/ 	.word	0xffffffff


	//   ....[186]....
        /*0ea8*/ 	.word	0xffffffff


	//   ....[187]....
        /*0eac*/ 	.word	0xffffffff


	//   ....[188]....
        /*0eb0*/ 	.word	0xffffffff


	//   ....[189]....
        /*0eb4*/ 	.word	0xffffffff


	//   ....[190]....
        /*0eb8*/ 	.word	0xffffffff


	//   ....[191]....
        /*0ebc*/ 	.word	0xffffffff


	//   ....[192]....
        /*0ec0*/ 	.word	0xffffffff


	//   ....[193]....
        /*0ec4*/ 	.word	0xffffffff


	//   ....[194]....
        /*0ec8*/ 	.word	0xffffffff


	//   ....[195]....
        /*0ecc*/ 	.word	0xffffffff


	//   ....[196]....
        /*0ed0*/ 	.word	0xffffffff


	//   ....[197]....
        /*0ed4*/ 	.word	0xffffffff


	//   ....[198]....
        /*0ed8*/ 	.word	0xffffffff


	//   ....[199]....
        /*0edc*/ 	.word	0xffffffff


	//   ....[200]....
        /*0ee0*/ 	.word	0xffffffff


	//   ....[201]....
        /*0ee4*/ 	.word	0xffffffff


	//   ....[202]....
        /*0ee8*/ 	.word	0xffffffff


	//   ....[203]....
        /*0eec*/ 	.word	0xffffffff


	//   ....[204]....
        /*0ef0*/ 	.word	0xffffffff


	//   ....[205]....
        /*0ef4*/ 	.word	0xffffffff


	//   ....[206]....
        /*0ef8*/ 	.word	0xffffffff


	//   ....[207]....
        /*0efc*/ 	.word	0xffffffff


	//   ....[208]....
        /*0f00*/ 	.word	0xffffffff


	//   ....[209]....
        /*0f04*/ 	.word	0xffffffff


	//   ....[210]....
        /*0f08*/ 	.word	0xffffffff


	//   ....[211]....
        /*0f0c*/ 	.word	0xffffffff


	//   ....[212]....
        /*0f10*/ 	.word	0xffffffff


	//   ....[213]....
        /*0f14*/ 	.word	0xffffffff


	//   ....[214]....
        /*0f18*/ 	.word	0xffffffff


	//   ....[215]....
        /*0f1c*/ 	.word	0xffffffff


	//   ....[216]....
        /*0f20*/ 	.word	0xffffffff


	//   ....[217]....
        /*0f24*/ 	.word	0xffffffff


	//   ....[218]....
        /*0f28*/ 	.word	0xffffffff


	//   ....[219]....
        /*0f2c*/ 	.word	0xffffffff


	//   ....[220]....
        /*0f30*/ 	.word	0xffffffff


	//   ....[221]....
        /*0f34*/ 	.word	0xffffffff


	//   ....[222]....
        /*0f38*/ 	.word	0xffffffff


	//   ....[223]....
        /*0f3c*/ 	.word	0xffffffff


	//   ....[224]....
        /*0f40*/ 	.word	0xffffffff


	//   ....[225]....
        /*0f44*/ 	.word	0xffffffff


	//   ....[226]....
        /*0f48*/ 	.word	0xffffffff


	//   ....[227]....
        /*0f4c*/ 	.word	0xffffffff


	//   ....[228]....
        /*0f50*/ 	.word	0xffffffff


	//   ....[229]....
        /*0f54*/ 	.word	0xffffffff


	//   ....[230]....
        /*0f58*/ 	.word	0xffffffff


	//   ....[231]....
        /*0f5c*/ 	.word	0xffffffff


	//   ....[232]....
        /*0f60*/ 	.word	0xffffffff


	//   ....[233]....
        /*0f64*/ 	.word	0xffffffff


	//   ....[234]....
        /*0f68*/ 	.word	0xffffffff


	//   ....[235]....
        /*0f6c*/ 	.word	0xffffffff


	//   ....[236]....
        /*0f70*/ 	.word	0xffffffff


	//   ....[237]....
        /*0f74*/ 	.word	0xffffffff


	//   ....[238]....
        /*0f78*/ 	.word	0xffffffff


	//   ....[239]....
        /*0f7c*/ 	.word	0xffffffff


	//   ....[240]....
        /*0f80*/ 	.word	0xffffffff


	//   ....[241]....
        /*0f84*/ 	.word	0xffffffff


	//   ....[242]....
        /*0f88*/ 	.word	0xffffffff


	//   ....[243]....
        /*0f8c*/ 	.word	0xffffffff


	//   ....[244]....
        /*0f90*/ 	.word	0xffffffff


	//   ....[245]....
        /*0f94*/ 	.word	0xffffffff


	//   ....[246]....
        /*0f98*/ 	.word	0xffffffff


	//   ....[247]....
        /*0f9c*/ 	.word	0xffffffff


	//   ....[248]....
        /*0fa0*/ 	.word	0xffffffff


	//   ....[249]....
        /*0fa4*/ 	.word	0xffffffff


	//   ....[250]....
        /*0fa8*/ 	.word	0xffffffff


	//   ....[251]....
        /*0fac*/ 	.word	0xffffffff


	//   ....[252]....
        /*0fb0*/ 	.word	0xffffffff


	//   ....[253]....
        /*0fb4*/ 	.word	0xffffffff


	//   ....[254]....
        /*0fb8*/ 	.word	0xffffffff


	//   ....[255]....
        /*0fbc*/ 	.word	0xffffffff


	//   ....[0]....
        /*0fc0*/ 	.word	0xffffffff


	//   ....[1]....
        /*0fc4*/ 	.word	0xffffffff


	//   ....[2]....
        /*0fc8*/ 	.word	0xffffffff


	//   ....[3]....
        /*0fcc*/ 	.word	0xffffffff


	//   ....[4]....
        /*0fd0*/ 	.word	0xffffffff


	//   ....[5]....
        /*0fd4*/ 	.word	0xffffffff


	//   ....[6]....
        /*0fd8*/ 	.word	0xffffffff


	//   ....[7]....
        /*0fdc*/ 	.word	0xffffffff


	//   ....[8]....
        /*0fe0*/ 	.word	0xffffffff


	//   ....[9]....
        /*0fe4*/ 	.word	0xffffffff


	//   ....[10]....
        /*0fe8*/ 	.word	0xffffffff


	//   ....[11]....
        /*0fec*/ 	.word	0xffffffff


	//   ....[12]....
        /*0ff0*/ 	.word	0xffffffff


	//   ....[13]....
        /*0ff4*/ 	.word	0xffffffff


	//   ....[14]....
        /*0ff8*/ 	.word	0xffffffff


	//   ....[15]....
        /*0ffc*/ 	.word	0xffffffff


	//   ....[16]....
        /*1000*/ 	.word	0xffffffff


	//   ....[17]....
        /*1004*/ 	.word	0xffffffff


	//   ....[18]....
        /*1008*/ 	.word	0xffffffff


	//   ....[19]....
        /*100c*/ 	.word	0xffffffff


	//   ....[20]....
        /*1010*/ 	.word	0xffffffff


	//   ....[21]....
        /*1014*/ 	.word	0xffffffff


	//   ....[22]....
        /*1018*/ 	.word	0xffffffff


	//   ....[23]....
        /*101c*/ 	.word	0xffffffff


	//   ....[24]....
        /*1020*/ 	.word	0xffffffff


	//   ....[25]....
        /*1024*/ 	.word	0xffffffff


	//   ....[26]....
        /*1028*/ 	.word	0xffffffff


	//   ....[27]....
        /*102c*/ 	.word	0xffffffff


	//   ....[28]....
        /*1030*/ 	.word	0xffffffff


	//   ....[29]....
        /*1034*/ 	.word	0xffffffff


	//   ....[30]....
        /*1038*/ 	.word	0xffffffff


	//   ....[31]....
        /*103c*/ 	.word	0xffffffff


	//   ....[32]....
        /*1040*/ 	.word	0xffffffff


	//   ....[33]....
        /*1044*/ 	.word	0xffffffff


	//   ....[34]....
        /*1048*/ 	.word	0xffffffff


	//   ....[35]....
        /*104c*/ 	.word	0xffffffff


	//   ....[36]....
        /*1050*/ 	.word	0xffffffff


	//   ....[37]....
        /*1054*/ 	.word	0xffffffff


	//   ....[38]....
        /*1058*/ 	.word	0xffffffff


	//   ....[39]....
        /*105c*/ 	.word	0xffffffff


	//   ....[40]....
        /*1060*/ 	.word	0xffffffff


	//   ....[41]....
        /*1064*/ 	.word	0xffffffff


	//   ....[42]....
        /*1068*/ 	.word	0xffffffff


	//   ....[43]....
        /*106c*/ 	.word	0xffffffff


	//   ....[44]....
        /*1070*/ 	.word	0xffffffff


	//   ....[45]....
        /*1074*/ 	.word	0xffffffff


	//   ....[46]....
        /*1078*/ 	.word	0xffffffff


	//   ....[47]....
        /*107c*/ 	.word	0xffffffff


	//   ....[48]....
        /*1080*/ 	.word	0xffffffff


	//   ....[49]....
        /*1084*/ 	.word	0xffffffff


	//   ....[50]....
        /*1088*/ 	.word	0xffffffff


	//   ....[51]....
        /*108c*/ 	.word	0xffffffff


	//   ....[52]....
        /*1090*/ 	.word	0xffffffff


	//   ....[53]....
        /*1094*/ 	.word	0xffffffff


	//   ....[54]....
        /*1098*/ 	.word	0xffffffff


	//   ....[55]....
        /*109c*/ 	.word	0xffffffff


	//   ....[56]....
        /*10a0*/ 	.word	0xffffffff


	//   ....[57]....
        /*10a4*/ 	.word	0xffffffff


	//   ....[58]....
        /*10a8*/ 	.word	0xffffffff


	//   ....[59]....
        /*10ac*/ 	.word	0xffffffff


	//   ....[60]....
        /*10b0*/ 	.word	0xffffffff


	//   ....[61]....
        /*10b4*/ 	.word	0xffffffff


	//   ....[62]....
        /*10b8*/ 	.word	0xffffffff


	//   ....[63]....
        /*10bc*/ 	.word	0xffffffff


	//   ....[64]....
        /*10c0*/ 	.word	0xffffffff


	//   ....[65]....
        /*10c4*/ 	.word	0xffffffff


	//   ....[66]....
        /*10c8*/ 	.word	0xffffffff


	//   ....[67]....
        /*10cc*/ 	.word	0xffffffff


	//   ....[68]....
        /*10d0*/ 	.word	0xffffffff


	//   ....[69]....
        /*10d4*/ 	.word	0xffffffff


	//   ....[70]....
        /*10d8*/ 	.word	0xffffffff


	//   ....[71]....
        /*10dc*/ 	.word	0xffffffff


	//   ....[72]....
        /*10e0*/ 	.word	0xffffffff


	//   ....[73]....
        /*10e4*/ 	.word	0xffffffff


	//   ....[74]....
        /*10e8*/ 	.word	0xffffffff


	//   ....[75]....
        /*10ec*/ 	.word	0xffffffff


	//   ....[76]....
        /*10f0*/ 	.word	0xffffffff


	//   ....[77]....
        /*10f4*/ 	.word	0xffffffff


	//   ....[78]....
        /*10f8*/ 	.word	0xffffffff


	//   ....[79]....
        /*10fc*/ 	.word	0xffffffff


	//   ....[80]....
        /*1100*/ 	.word	0xffffffff


	//   ....[81]....
        /*1104*/ 	.word	0xffffffff


	//   ....[82]....
        /*1108*/ 	.word	0xffffffff


	//   ....[83]....
        /*110c*/ 	.word	0xffffffff


	//   ....[84]....
        /*1110*/ 	.word	0xffffffff


	//   ....[85]....
        /*1114*/ 	.word	0xffffffff


	//   ....[86]....
        /*1118*/ 	.word	0xffffffff


	//   ....[87]....
        /*111c*/ 	.word	0xffffffff


	//   ....[88]....
        /*1120*/ 	.word	0xffffffff


	//   ....[89]....
        /*1124*/ 	.word	0xffffffff


	//   ....[90]....
        /*1128*/ 	.word	0xffffffff


	//   ....[91]....
        /*112c*/ 	.word	0xffffffff


	//   ....[92]....
        /*1130*/ 	.word	0xffffffff


	//   ....[93]....
        /*1134*/ 	.word	0xffffffff


	//   ....[94]....
        /*1138*/ 	.word	0xffffffff


	//   ....[95]....
        /*113c*/ 	.word	0xffffffff


	//   ....[96]....
        /*1140*/ 	.word	0xffffffff


	//   ....[97]....
        /*1144*/ 	.word	0xffffffff


	//   ....[98]....
        /*1148*/ 	.word	0xffffffff


	//   ....[99]....
        /*114c*/ 	.word	0xffffffff


	//   ....[100]....
        /*1150*/ 	.word	0xffffffff


	//   ....[101]....
        /*1154*/ 	.word	0xffffffff


	//   ....[102]....
        /*1158*/ 	.word	0xffffffff


	//   ....[103]....
        /*115c*/ 	.word	0xffffffff


	//   ....[104]....
        /*1160*/ 	.word	0xffffffff


	//   ....[105]....
        /*1164*/ 	.word	0xffffffff


	//   ....[106]....
        /*1168*/ 	.word	0xffffffff


	//   ....[107]....
        /*116c*/ 	.word	0xffffffff


	//   ....[108]....
        /*1170*/ 	.word	0xffffffff


	//   ....[109]....
        /*1174*/ 	.word	0xffffffff


	//   ....[110]....
        /*1178*/ 	.word	0xffffffff


	//   ....[111]....
        /*117c*/ 	.word	0xffffffff


	//   ....[112]....
        /*1180*/ 	.word	0xffffffff


	//   ....[113]....
        /*1184*/ 	.word	0xffffffff


	//   ....[114]....
        /*1188*/ 	.word	0xffffffff


	//   ....[115]....
        /*118c*/ 	.word	0xffffffff


	//   ....[116]....
        /*1190*/ 	.word	0xffffffff


	//   ....[117]....
        /*1194*/ 	.word	0xffffffff


	//   ....[118]....
        /*1198*/ 	.word	0xffffffff


	//   ....[119]....
        /*119c*/ 	.word	0xffffffff


	//   ....[120]....
        /*11a0*/ 	.word	0xffffffff


	//   ....[121]....
        /*11a4*/ 	.word	0xffffffff


	//   ....[122]....
        /*11a8*/ 	.word	0xffffffff


	//   ....[123]....
        /*11ac*/ 	.word	0xffffffff


	//   ....[124]....
        /*11b0*/ 	.word	0xffffffff


	//   ....[125]....
        /*11b4*/ 	.word	0xffffffff


	//   ....[126]....
        /*11b8*/ 	.word	0xffffffff


	//   ....[127]....
        /*11bc*/ 	.word	0xffffffff


	//   ....[128]....
        /*11c0*/ 	.word	0xffffffff


	//   ....[129]....
        /*11c4*/ 	.word	0xffffffff


	//   ....[130]....
        /*11c8*/ 	.word	0xffffffff


	//   ....[131]....
        /*11cc*/ 	.word	0xffffffff


	//   ....[132]....
        /*11d0*/ 	.word	0xffffffff


	//   ....[133]....
        /*11d4*/ 	.word	0xffffffff


	//   ....[134]....
        /*11d8*/ 	.word	0xffffffff


	//   ....[135]....
        /*11dc*/ 	.word	0xffffffff


	//   ....[136]....
        /*11e0*/ 	.word	0xffffffff


	//   ....[137]....
        /*11e4*/ 	.word	0xffffffff


	//   ....[138]....
        /*11e8*/ 	.word	0xffffffff


	//   ....[139]....
        /*11ec*/ 	.word	0xffffffff


	//   ....[140]....
        /*11f0*/ 	.word	0xffffffff


	//   ....[141]....
        /*11f4*/ 	.word	0xffffffff


	//   ....[142]....
        /*11f8*/ 	.word	0xffffffff


	//   ....[143]....
        /*11fc*/ 	.word	0xffffffff


	//   ....[144]....
        /*1200*/ 	.word	0xffffffff


	//   ....[145]....
        /*1204*/ 	.word	0xffffffff


	//   ....[146]....
        /*1208*/ 	.word	0xffffffff


	//   ....[147]....
        /*120c*/ 	.word	0xffffffff


	//   ....[148]....
        /*1210*/ 	.word	0xffffffff


	//   ....[149]....
        /*1214*/ 	.word	0xffffffff


	//   ....[150]....
        /*1218*/ 	.word	0xffffffff


	//   ....[151]....
        /*121c*/ 	.word	0xffffffff


	//   ....[152]....
        /*1220*/ 	.word	0xffffffff


	//   ....[153]....
        /*1224*/ 	.word	0xffffffff


	//   ....[154]....
        /*1228*/ 	.word	0xffffffff


	//   ....[155]....
        /*122c*/ 	.word	0xffffffff


	//   ....[156]....
        /*1230*/ 	.word	0xffffffff


	//   ....[157]....
        /*1234*/ 	.word	0xffffffff


	//   ....[158]....
        /*1238*/ 	.word	0xffffffff


	//   ....[159]....
        /*123c*/ 	.word	0xffffffff


	//   ....[160]....
        /*1240*/ 	.word	0xffffffff


	//   ....[161]....
        /*1244*/ 	.word	0xffffffff


	//   ....[162]....
        /*1248*/ 	.word	0xffffffff


	//----- nvinfo : EIATTR_COOP_GROUP_INSTR_OFFSETS
	.align		4
.L_586:
        /*124c*/ 	.byte	0x04, 0x28
        /*124e*/ 	.short	(.L_588 - .L_587)


	//   ....[0]....
.L_587:
        /*1250*/ 	.word	0x00000090


	//   ....[1]....
        /*1254*/ 	.word	0x00002560


	//   ....[2]....
        /*1258*/ 	.word	0x000025b0


	//   ....[3]....
        /*125c*/ 	.word	0x00002d80


	//   ....[4]....
        /*1260*/ 	.word	0x00002da0


	//   ....[5]....
        /*1264*/ 	.word	0x000034f0


	//   ....[6]....
        /*1268*/ 	.word	0x00003510


	//   ....[7]....
        /*126c*/ 	.word	0x00003c60


	//   ....[8]....
        /*1270*/ 	.word	0x00003c70


	//   ....[9]....
        /*1274*/ 	.word	0x000044f0


	//   ....[10]....
        /*1278*/ 	.word	0x00004540


	//   ....[11]....
        /*127c*/ 	.word	0x00005280


	//   ....[12]....
        /*1280*/ 	.word	0x000052b0


	//   ....[13]....
        /*1284*/ 	.word	0x00005a30


	//   ....[14]....
        /*1288*/ 	.word	0x00005a60


	//   ....[15]....
        /*128c*/ 	.word	0x000061e0


	//   ....[16]....
        /*1290*/ 	.word	0x00006200


	//   ....[17]....
        /*1294*/ 	.word	0x000069a0


	//   ....[18]....
        /*1298*/ 	.word	0x000069d0


	//   ....[19]....
        /*129c*/ 	.word	0x00006ae0


	//   ....[20]....
        /*12a0*/ 	.word	0x00006b10


	//   ....[21]....
        /*12a4*/ 	.word	0x00006be0


	//   ....[22]....
        /*12a8*/ 	.word	0x00006c10


	//   ....[23]....
        /*12ac*/ 	.word	0x00006ce0


	//   ....[24]....
        /*12b0*/ 	.word	0x00006d00


	//   ....[25]....
        /*12b4*/ 	.word	0x00007290


	//   ....[26]....
        /*12b8*/ 	.word	0x000072b0


	//   ....[27]....
        /*12bc*/ 	.word	0x00007380


	//   ....[28]....
        /*12c0*/ 	.word	0x000073b0


	//   ....[29]....
        /*12c4*/ 	.word	0x00007480


	//   ....[30]....
        /*12c8*/ 	.word	0x000074b0


	//   ....[31]....
        /*12cc*/ 	.word	0x00007580


	//   ....[32]....
        /*12d0*/ 	.word	0x000075b0


	//   ....[33]....
        /*12d4*/ 	.word	0x00008590


	//   ....[34]....
        /*12d8*/ 	.word	0x000085b0


	//   ....[35]....
        /*12dc*/ 	.word	0x00008700


	//   ....[36]....
        /*12e0*/ 	.word	0x00008710


	//   ....[37]....
        /*12e4*/ 	.word	0x00008840


	//   ....[38]....
        /*12e8*/ 	.word	0x00008860


	//   ....[39]....
        /*12ec*/ 	.word	0x00008990


	//   ....[40]....
        /*12f0*/ 	.word	0x000089a0


	//   ....[41]....
        /*12f4*/ 	.word	0x00008ad0


	//   ....[42]....
        /*12f8*/ 	.word	0x00008af0


	//   ....[43]....
        /*12fc*/ 	.word	0x00008c20


	//   ....[44]....
        /*1300*/ 	.word	0x00008c30


	//   ....[45]....
        /*1304*/ 	.word	0x00008d60


	//   ....[46]....
        /*1308*/ 	.word	0x00008d80


	//   ....[47]....
        /*130c*/ 	.word	0x00008eb0


	//   ....[48]....
        /*1310*/ 	.word	0x00008ec0


	//   ....[49]....
        /*1314*/ 	.word	0x00009770


	//   ....[50]....
        /*1318*/ 	.word	0x000097a0


	//   ....[51]....
        /*131c*/ 	.word	0x000097d0


	//   ....[52]....
        /*1320*/ 	.word	0x000097f0


	//   ....[53]....
        /*1324*/ 	.word	0x00009820


	//   ....[54]....
        /*1328*/ 	.word	0x00009840


	//   ....[55]....
        /*132c*/ 	.word	0x00009870


	//   ....[56]....
        /*1330*/ 	.word	0x00009880


	//   ....[57]....
        /*1334*/ 	.word	0x00009de0


	//   ....[58]....
        /*1338*/ 	.word	0x00009e10


	//   ....[59]....
        /*133c*/ 	.word	0x00009e40


	//   ....[60]....
        /*1340*/ 	.word	0x00009ef0


	//   ....[61]....
        /*1344*/ 	.word	0x00009f00


	//   ....[62]....
        /*1348*/ 	.word	0x00009f10


	//   ....[63]....
        /*134c*/ 	.word	0x0000a0c0


	//   ....[64]....
        /*1350*/ 	.word	0x0000a0f0


	//   ....[65]....
        /*1354*/ 	.word	0x0000aed0


	//   ....[66]....
        /*1358*/ 	.word	0x0000af40


	//   ....[67]....
        /*135c*/ 	.word	0x0000af50


	//   ....[68]....
        /*1360*/ 	.word	0x0000af60


	//   ....[69]....
        /*1364*/ 	.word	0x0000af70


	//   ....[70]....
        /*1368*/ 	.word	0x0000af80


	//   ....[71]....
        /*136c*/ 	.word	0x0000b080


	//   ....[72]....
        /*1370*/ 	.word	0x0000b130


	//   ....[73]....
        /*1374*/ 	.word	0x0000b7a0


	//   ....[74]....
        /*1378*/ 	.word	0x0000bfe0


	//   ....[75]....
        /*137c*/ 	.word	0x0000bff0


	//   ....[76]....
        /*1380*/ 	.word	0x0000c000


	//   ....[77]....
        /*1384*/ 	.word	0x0000ca00


	//   ....[78]....
        /*1388*/ 	.word	0x0000ca30


	//   ....[79]....
        /*138c*/ 	.word	0x0000ca50


	//   ....[80]....
        /*1390*/ 	.word	0x0000ca60


	//   ....[81]....
        /*1394*/ 	.word	0x0000ca90


	//   ....[82]....
        /*1398*/ 	.word	0x0000cab0


	//   ....[83]....
        /*139c*/ 	.word	0x0000cad0


	//   ....[84]....
        /*13a0*/ 	.word	0x0000cae0


	//   ....[85]....
        /*13a4*/ 	.word	0x0000eda0


	//   ....[86]....
        /*13a8*/ 	.word	0x0000edf0


	//   ....[87]....
        /*13ac*/ 	.word	0x0000ee00


	//   ....[88]....
        /*13b0*/ 	.word	0x0000ee10


	//   ....[89]....
        /*13b4*/ 	.word	0x0000ee20


	//   ....[90]....
        /*13b8*/ 	.word	0x0000ee30


	//   ....[91]....
        /*13bc*/ 	.word	0x0000ef90


	//   ....[92]....
        /*13c0*/ 	.word	0x0000efa0


	//   ....[93]....
        /*13c4*/ 	.word	0x00010670


	//   ....[94]....
        /*13c8*/ 	.word	0x000106c0


	//   ....[95]....
        /*13cc*/ 	.word	0x00010760


	//   ....[96]....
        /*13d0*/ 	.word	0x00010770


	//   ....[97]....
        /*13d4*/ 	.word	0x000107e0


	//   ....[98]....
        /*13d8*/ 	.word	0x000107f0


	//   ....[99]....
        /*13dc*/ 	.word	0x00010880


	//   ....[100]....
        /*13e0*/ 	.word	0x00010890


	//   ....[101]....
        /*13e4*/ 	.word	0x00010b10


	//   ....[102]....
        /*13e8*/ 	.word	0x00010d70


	//   ....[103]....
        /*13ec*/ 	.word	0x00010da0


	//   ....[104]....
        /*13f0*/ 	.word	0x00010dd0


	//   ....[105]....
        /*13f4*/ 	.word	0x00011360


	//   ....[106]....
        /*13f8*/ 	.word	0x000113c0


	//   ....[107]....
        /*13fc*/ 	.word	0x00011730


	//   ....[108]....
        /*1400*/ 	.word	0x00011750


	//   ....[109]....
        /*1404*/ 	.word	0x00011770


	//   ....[110]....
        /*1408*/ 	.word	0x00011790


	//   ....[111]....
        /*140c*/ 	.word	0x000118b0


	//   ....[112]....
        /*1410*/ 	.word	0x000118d0


	//   ....[113]....
        /*1414*/ 	.word	0x000142a0


	//   ....[114]....
        /*1418*/ 	.word	0x00014340


	//   ....[115]....
        /*141c*/ 	.word	0x00014360


	//   ....[116]....
        /*1420*/ 	.word	0x00014380


	//   ....[117]....
        /*1424*/ 	.word	0x000143a0


	//   ....[118]....
        /*1428*/ 	.word	0x000143c0


	//   ....[119]....
        /*142c*/ 	.word	0x000143e0


	//   ....[120]....
        /*1430*/ 	.word	0x000143f0


	//   ....[121]....
        /*1434*/ 	.word	0x00015ae0


	//   ....[122]....
        /*1438*/ 	.word	0x00015b30


	//   ....[123]....
        /*143c*/ 	.word	0x00015b40


	//   ....[124]....
        /*1440*/ 	.word	0x00015b50


	//   ....[125]....
        /*1444*/ 	.word	0x00015b60


	//   ....[126]....
        /*1448*/ 	.word	0x00015b70


	//   ....[127]....
        /*144c*/ 	.word	0x00015bc0


	//   ....[128]....
        /*1450*/ 	.word	0x00015be0


	//   ....[129]....
        /*1454*/ 	.word	0x00016250


	//   ....[130]....
        /*1458*/ 	.word	0x00016260


	//   ....[131]....
        /*145c*/ 	.word	0x00016270


	//   ....[132]....
        /*1460*/ 	.word	0x00016280


	//   ....[133]....
        /*1464*/ 	.word	0x000162c0


	//   ....[134]....
        /*1468*/ 	.word	0x000162e0


	//   ....[135]....
        /*146c*/ 	.word	0x000162f0


	//   ....[136]....
        /*1470*/ 	.word	0x00016300


	//   ....[137]....
        /*1474*/ 	.word	0x00018a20


	//   ....[138]....
        /*1478*/ 	.word	0x00018a90


	//   ....[139]....
        /*147c*/ 	.word	0x00018aa0


	//   ....[140]....
        /*1480*/ 	.word	0x00018ab0


	//   ....[141]....
        /*1484*/ 	.word	0x00018ae0


	//   ....[142]....
        /*1488*/ 	.word	0x00018b00


	//   ....[143]....
        /*148c*/ 	.word	0x00018b10


	//   ....[144]....
        /*1490*/ 	.word	0x00018b20


	//   ....[145]....
        /*1494*/ 	.word	0x0001a680


	//   ....[146]....
        /*1498*/ 	.word	0x0001a6c0


	//   ....[147]....
        /*149c*/ 	.word	0x0001a6f0


	//   ....[148]....
        /*14a0*/ 	.word	0x0001a710


	//   ....[149]....
        /*14a4*/ 	.word	0x0001a730


	//   ....[150]....
        /*14a8*/ 	.word	0x0001a750


	//   ....[151]....
        /*14ac*/ 	.word	0x0001a760


	//   ....[152]....
        /*14b0*/ 	.word	0x0001a770


	//   ....[153]....
        /*14b4*/ 	.word	0x0001a9b0


	//   ....[154]....
        /*14b8*/ 	.word	0x0001a9c0


	//   ....[155]....
        /*14bc*/ 	.word	0x0001aac0


	//   ....[156]....
        /*14c0*/ 	.word	0x0001aaf0


	//   ....[157]....
        /*14c4*/ 	.word	0x0001abd0


	//   ....[158]....
        /*14c8*/ 	.word	0x0001ac00


	//   ....[159]....
        /*14cc*/ 	.word	0x0001ace0


	//   ....[160]....
        /*14d0*/ 	.word	0x0001ad10


	//   ....[161]....
        /*14d4*/ 	.word	0x0001adf0


	//   ....[162]....
        /*14d8*/ 	.word	0x0001ae20


	//   ....[163]....
        /*14dc*/ 	.word	0x0001af00


	//   ....[164]....
        /*14e0*/ 	.word	0x0001af30


	//   ....[165]....
        /*14e4*/ 	.word	0x0001b010


	//   ....[166]....
        /*14e8*/ 	.word	0x0001b040


	//   ....[167]....
        /*14ec*/ 	.word	0x0001b120


	//   ....[168]....
        /*14f0*/ 	.word	0x0001b140


	//   ....[169]....
        /*14f4*/ 	.word	0x0001b8b0


	//   ....[170]....
        /*14f8*/ 	.word	0x0001b8d0


	//   ....[171]....
        /*14fc*/ 	.word	0x0001b9e0


	//   ....[172]....
        /*1500*/ 	.word	0x0001b9f0


	//   ....[173]....
        /*1504*/ 	.word	0x0001bb00


	//   ....[174]....
        /*1508*/ 	.word	0x0001bb20


	//   ....[175]....
        /*150c*/ 	.word	0x0001bc30


	//   ....[176]....
        /*1510*/ 	.word	0x0001bc40


	//   ....[177]....
        /*1514*/ 	.word	0x0001bd50


	//   ....[178]....
        /*1518*/ 	.word	0x0001bd70


	//   ....[179]....
        /*151c*/ 	.word	0x0001be80


	//   ....[180]....
        /*1520*/ 	.word	0x0001be90


	//   ....[181]....
        /*1524*/ 	.word	0x0001bfa0


	//   ....[182]....
        /*1528*/ 	.word	0x0001bfc0


	//   ....[183]....
        /*152c*/ 	.word	0x0001c0d0


	//   ....[184]....
        /*1530*/ 	.word	0x0001c0e0


	//   ....[185]....
        /*1534*/ 	.word	0x0001c220


	//   ....[186]....
        /*1538*/ 	.word	0x0001c290


	//   ....[187]....
        /*153c*/ 	.word	0x0001c310


	//   ....[188]....
        /*1540*/ 	.word	0x0001c380


	//   ....[189]....
        /*1544*/ 	.word	0x0001c400


	//   ....[190]....
        /*1548*/ 	.word	0x0001c480


	//   ....[191]....
        /*154c*/ 	.word	0x0001c500


	//   ....[192]....
        /*1550*/ 	.word	0x0001c570


	//   ....[193]....
        /*1554*/ 	.word	0x0001c5f0


	//   ....[194]....
        /*1558*/ 	.word	0x0001c670


	//   ....[195]....
        /*155c*/ 	.word	0x0001c6f0


	//   ....[196]....
        /*1560*/ 	.word	0x0001c760


	//   ....[197]....
        /*1564*/ 	.word	0x0001c7e0


	//   ....[198]....
        /*1568*/ 	.word	0x0001c860


	//   ....[199]....
        /*156c*/ 	.word	0x0001c8e0


	//   ....[200]....
        /*1570*/ 	.word	0x0001c950


	//   ....[201]....
        /*1574*/ 	.word	0x0001c9c0


	//   ....[202]....
        /*1578*/ 	.word	0x0001ca30


	//   ....[203]....
        /*157c*/ 	.word	0x0001caa0


	//   ....[204]....
        /*1580*/ 	.word	0x0001cc60


	//   ....[205]....
        /*1584*/ 	.word	0x0001ccd0


	//   ....[206]....
        /*1588*/ 	.word	0x0001ce30


	//   ....[207]....
        /*158c*/ 	.word	0x0001cea0


	//   ....[208]....
        /*1590*/ 	.word	0x0001d000


	//   ....[209]....
        /*1594*/ 	.word	0x0001d070


	//   ....[210]....
        /*1598*/ 	.word	0x0001d0e0


	//   ....[211]....
        /*159c*/ 	.word	0x0001d160


	//   ....[212]....
        /*15a0*/ 	.word	0x0001d3e0


	//   ....[213]....
        /*15a4*/ 	.word	0x0001d660


	//   ....[214]....
        /*15a8*/ 	.word	0x0001dc80


	//   ....[215]....
        /*15ac*/ 	.word	0x0001dcd0


	//   ....[216]....
        /*15b0*/ 	.word	0x0001dd20


	//   ....[217]....
        /*15b4*/ 	.word	0x0001dd70


	//   ....[218]....
        /*15b8*/ 	.word	0x0001ddc0


	//   ....[219]....
        /*15bc*/ 	.word	0x0001de10


	//   ....[220]....
        /*15c0*/ 	.word	0x0001de60


	//   ....[221]....
        /*15c4*/ 	.word	0x0001deb0


	//   ....[222]....
        /*15c8*/ 	.word	0x0001df20


	//   ....[223]....
        /*15cc*/ 	.word	0x0001df90


	//   ....[224]....
        /*15d0*/ 	.word	0x0001e0e0


	//   ....[225]....
        /*15d4*/ 	.word	0x0001e150


	//   ....[226]....
        /*15d8*/ 	.word	0x0001e2b0


	//   ....[227]....
        /*15dc*/ 	.word	0x0001e320


	//   ....[228]....
        /*15e0*/ 	.word	0x0001e480


	//   ....[229]....
        /*15e4*/ 	.word	0x0001e4f0


	//   ....[230]....
        /*15e8*/ 	.word	0x0001e560


	//   ....[231]....
        /*15ec*/ 	.word	0x0001e5d0


	//   ....[232]....
        /*15f0*/ 	.word	0x0001e720


	//   ....[233]....
        /*15f4*/ 	.word	0x0001e790


	//   ....[234]....
        /*15f8*/ 	.word	0x0001e8f0


	//   ....[235]....
        /*15fc*/ 	.word	0x0001e960


	//   ....[236]....
        /*1600*/ 	.word	0x0001eac0


	//   ....[237]....
        /*1604*/ 	.word	0x0001eb30


	//   ....[238]....
        /*1608*/ 	.word	0x0001eba0


	//   ....[239]....
        /*160c*/ 	.word	0x0001ec20


	//   ....[240]....
        /*1610*/ 	.word	0x0001ee90


	//   ....[241]....
        /*1614*/ 	.word	0x0001f110


	//   ....[242]....
        /*1618*/ 	.word	0x0001f790


	//   ....[243]....
        /*161c*/ 	.word	0x0001f7d0


	//   ....[244]....
        /*1620*/ 	.word	0x0001f820


	//   ....[245]....
        /*1624*/ 	.word	0x0001f860


	//   ....[246]....
        /*1628*/ 	.word	0x0001f8b0


	//   ....[247]....
        /*162c*/ 	.word	0x0001f8f0


	//   ....[248]....
        /*1630*/ 	.word	0x0001f940


	//   ....[249]....
        /*1634*/ 	.word	0x0001f980


	//   ....[250]....
        /*1638*/ 	.word	0x0001f9e0


	//   ....[251]....
        /*163c*/ 	.word	0x0001fa40


	//   ....[252]....
        /*1640*/ 	.word	0x0001fab0


	//   ....[253]....
        /*1644*/ 	.word	0x0001fbd0


	//   ....[254]....
        /*1648*/ 	.word	0x0001fc40


	//   ....[255]....
        /*164c*/ 	.word	0x0001fd60


	//   ....[0]....
        /*1650*/ 	.word	0x0001fdd0


	//   ....[1]....
        /*1654*/ 	.word	0x0001fef0


	//   ....[2]....
        /*1658*/ 	.word	0x0001ff60


	//   ....[3]....
        /*165c*/ 	.word	0x0001ffb0


	//   ....[4]....
        /*1660*/ 	.word	0x0001fff0


	//   ....[5]....
        /*1664*/ 	.word	0x00020040


	//   ....[6]....
        /*1668*/ 	.word	0x00020080


	//   ....[7]....
        /*166c*/ 	.word	0x000200d0


	//   ....[8]....
        /*1670*/ 	.word	0x00020110


	//   ....[9]....
        /*1674*/ 	.word	0x00020160


	//   ....[10]....
        /*1678*/ 	.word	0x000201a0


	//   ....[11]....
        /*167c*/ 	.word	0x000201f0


	//   ....[12]....
        /*1680*/ 	.word	0x00020250


	//   ....[13]....
        /*1684*/ 	.word	0x000202a0


	//   ....[14]....
        /*1688*/ 	.word	0x00020300


	//   ....[15]....
        /*168c*/ 	.word	0x00020350


	//   ....[16]....
        /*1690*/ 	.word	0x000203b0


	//   ....[17]....
        /*1694*/ 	.word	0x00020400


	//   ....[18]....
        /*1698*/ 	.word	0x00020460


	//   ....[19]....
        /*169c*/ 	.word	0x000204d0


	//   ....[20]....
        /*16a0*/ 	.word	0x00020540


	//   ....[21]....
        /*16a4*/ 	.word	0x000205c0


	//   ....[22]....
        /*16a8*/ 	.word	0x00020630


	//   ....[23]....
        /*16ac*/ 	.word	0x000206b0


	//   ....[24]....
        /*16b0*/ 	.word	0x00020730


	//   ....[25]....
        /*16b4*/ 	.word	0x000207b0


	//   ....[26]....
        /*16b8*/ 	.word	0x00020820


	//   ....[27]....
        /*16bc*/ 	.word	0x000208a0


	//   ....[28]....
        /*16c0*/ 	.word	0x00020920


	//   ....[29]....
        /*16c4*/ 	.word	0x000209a0


	//   ....[30]....
        /*16c8*/ 	.word	0x00020a10


	//   ....[31]....
        /*16cc*/ 	.word	0x00020a90


	//   ....[32]....
        /*16d0*/ 	.word	0x00020b10


	//   ....[33]....
        /*16d4*/ 	.word	0x00020b90


	//   ....[34]....
        /*16d8*/ 	.word	0x00020c00


	//   ....[35]....
        /*16dc*/ 	.word	0x000210d0


	//   ....[36]....
        /*16e0*/ 	.word	0x000210f0


	//   ....[37]....
        /*16e4*/ 	.word	0x00021100


	//   ....[38]....
        /*16e8*/ 	.word	0x00021110


	//   ....[39]....
        /*16ec*/ 	.word	0x00021400


	//   ....[40]....
        /*16f0*/ 	.word	0x00021410


	//   ....[41]....
        /*16f4*/ 	.word	0x00021420


	//   ....[42]....
        /*16f8*/ 	.word	0x00021430


	//   ....[43]....
        /*16fc*/ 	.word	0x00021700


	//   ....[44]....
        /*1700*/ 	.word	0x00021720


	//   ....[45]....
        /*1704*/ 	.word	0x00021730


	//   ....[46]....
        /*1708*/ 	.word	0x00021740


	//   ....[47]....
        /*170c*/ 	.word	0x00021a30


	//   ....[48]....
        /*1710*/ 	.word	0x00021a40


	//   ....[49]....
        /*1714*/ 	.word	0x00021a50


	//   ....[50]....
        /*1718*/ 	.word	0x00021a60


	//   ....[51]....
        /*171c*/ 	.word	0x00021d30


	//   ....[52]....
        /*1720*/ 	.word	0x00021d50


	//   ....[53]....
        /*1724*/ 	.word	0x00021d60


	//   ....[54]....
        /*1728*/ 	.word	0x00021d70


	//   ....[55]....
        /*172c*/ 	.word	0x00022070


	//   ....[56]....
        /*1730*/ 	.word	0x00022090


	//   ....[57]....
        /*1734*/ 	.word	0x000220a0


	//   ....[58]....
        /*1738*/ 	.word	0x000220b0


	//   ....[59]....
        /*173c*/ 	.word	0x00022390


	//   ....[60]....
        /*1740*/ 	.word	0x000223f0


	//   ....[61]....
        /*1744*/ 	.word	0x00022400


	//   ....[62]....
        /*1748*/ 	.word	0x00022410


	//   ....[63]....
        /*174c*/ 	.word	0x00022710


	//   ....[64]....
        /*1750*/ 	.word	0x00022770


	//   ....[65]....
        /*1754*/ 	.word	0x00022780


	//   ....[66]....
        /*1758*/ 	.word	0x00022790


	//   ....[67]....
        /*175c*/ 	.word	0x00025dc0


	//   ....[68]....
        /*1760*/ 	.word	0x00025de0


	//   ....[69]....
        /*1764*/ 	.word	0x00025df0


	//   ....[70]....
        /*1768*/ 	.word	0x00025e00


	//   ....[71]....
        /*176c*/ 	.word	0x00026030


	//   ....[72]....
        /*1770*/ 	.word	0x00026040


	//   ....[73]....
        /*1774*/ 	.word	0x00026050


	//   ....[74]....
        /*1778*/ 	.word	0x00026060


	//   ....[75]....
        /*177c*/ 	.word	0x000262d0


	//   ....[76]....
        /*1780*/ 	.word	0x000262f0


	//   ....[77]....
        /*1784*/ 	.word	0x00026300


	//   ....[78]....
        /*1788*/ 	.word	0x00026310


	//   ....[79]....
        /*178c*/ 	.word	0x00026530


	//   ....[80]....
        /*1790*/ 	.word	0x00026540


	//   ....[81]....
        /*1794*/ 	.word	0x00026550


	//   ....[82]....
        /*1798*/ 	.word	0x00026560


	//   ....[83]....
        /*179c*/ 	.word	0x000267d0


	//   ....[84]....
        /*17a0*/ 	.word	0x000267f0


	//   ....[85]....
        /*17a4*/ 	.word	0x00026800


	//   ....[86]....
        /*17a8*/ 	.word	0x00026810


	//   ....[87]....
        /*17ac*/ 	.word	0x00026a30


	//   ....[88]....
        /*17b0*/ 	.word	0x00026a40


	//   ....[89]....
        /*17b4*/ 	.word	0x00026a50


	//   ....[90]....
        /*17b8*/ 	.word	0x00026a60


	//   ....[91]....
        /*17bc*/ 	.word	0x00026cd0


	//   ....[92]....
        /*17c0*/ 	.word	0x00026cf0


	//   ....[93]....
        /*17c4*/ 	.word	0x00026d00


	//   ....[94]....
        /*17c8*/ 	.word	0x00026d10


	//   ....[95]....
        /*17cc*/ 	.word	0x00026f90


	//   ....[96]....
        /*17d0*/ 	.word	0x00026fa0


	//   ....[97]....
        /*17d4*/ 	.word	0x00026fb0


	//   ....[98]....
        /*17d8*/ 	.word	0x00026fc0


	//   ....[99]....
        /*17dc*/ 	.word	0x0002a9a0


	//   ....[100]....
        /*17e0*/ 	.word	0x0002aa10


	//   ....[101]....
        /*17e4*/ 	.word	0x0002aa70


	//   ....[102]....
        /*17e8*/ 	.word	0x0002aad0


	//   ....[103]....
        /*17ec*/ 	.word	0x0002ab50


	//   ....[104]....
        /*17f0*/ 	.word	0x0002abc0


	//   ....[105]....
        /*17f4*/ 	.word	0x0002ac40


	//   ....[106]....
        /*17f8*/ 	.word	0x0002acb0


	//   ....[107]....
        /*17fc*/ 	.word	0x0002ad30


	//   ....[108]....
        /*1800*/ 	.word	0x0002adb0


	//   ....[109]....
        /*1804*/ 	.word	0x0002ae20


	//   ....[110]....
        /*1808*/ 	.word	0x0002ae90


	//   ....[111]....
        /*180c*/ 	.word	0x0002af10


	//   ....[112]....
        /*1810*/ 	.word	0x0002af80


	//   ....[113]....
        /*1814*/ 	.word	0x0002b000


	//   ....[114]....
        /*1818*/ 	.word	0x0002b070


	//   ....[115]....
        /*181c*/ 	.word	0x0002b0f0


	//   ....[116]....
        /*1820*/ 	.word	0x0002b170


	//   ....[117]....
        /*1824*/ 	.word	0x0002b1e0


	//   ....[118]....
        /*1828*/ 	.word	0x0002b250


	//   ....[119]....
        /*182c*/ 	.word	0x0002b2d0


	//   ....[120]....
        /*1830*/ 	.word	0x0002b350


	//   ....[121]....
        /*1834*/ 	.word	0x0002b3c0


	//   ....[122]....
        /*1838*/ 	.word	0x0002b430


	//   ....[123]....
        /*183c*/ 	.word	0x0002b4b0


	//   ....[124]....
        /*1840*/ 	.word	0x0002b530


	//   ....[125]....
        /*1844*/ 	.word	0x0002b5a0


	//   ....[126]....
        /*1848*/ 	.word	0x0002b610


	//   ....[127]....
        /*184c*/ 	.word	0x0002b690


	//   ....[128]....
        /*1850*/ 	.word	0x0002b710


	//   ....[129]....
        /*1854*/ 	.word	0x0002b780


	//   ....[130]....
        /*1858*/ 	.word	0x0002b7f0


	//   ....[131]....
        /*185c*/ 	.word	0x0002b860


	//   ....[132]....
        /*1860*/ 	.word	0x0002b8d0


	//   ....[133]....
        /*1864*/ 	.word	0x0002b930


	//   ....[134]....
        /*1868*/ 	.word	0x0002b990


	//   ....[135]....
        /*186c*/ 	.word	0x0002ba10


	//   ....[136]....
        /*1870*/ 	.word	0x0002ba80


	//   ....[137]....
        /*1874*/ 	.word	0x0002bb00


	//   ....[138]....
        /*1878*/ 	.word	0x0002bb70


	//   ....[139]....
        /*187c*/ 	.word	0x0002bbf0


	//   ....[140]....
        /*1880*/ 	.word	0x0002bc70


	//   ....[141]....
        /*1884*/ 	.word	0x0002bce0


	//   ....[142]....
        /*1888*/ 	.word	0x0002bd50


	//   ....[143]....
        /*188c*/ 	.word	0x0002bdd0


	//   ....[144]....
        /*1890*/ 	.word	0x0002be40


	//   ....[145]....
        /*1894*/ 	.word	0x0002bec0


	//   ....[146]....
        /*1898*/ 	.word	0x0002bf30


	//   ....[147]....
        /*189c*/ 	.word	0x0002bfb0


	//   ....[148]....
        /*18a0*/ 	.word	0x0002c030


	//   ....[149]....
        /*18a4*/ 	.word	0x0002c0a0


	//   ....[150]....
        /*18a8*/ 	.word	0x0002c110


	//   ....[151]....
        /*18ac*/ 	.word	0x0002c190


	//   ....[152]....
        /*18b0*/ 	.word	0x0002c200


	//   ....[153]....
        /*18b4*/ 	.word	0x0002c280


	//   ....[154]....
        /*18b8*/ 	.word	0x0002c2f0


	//   ....[155]....
        /*18bc*/ 	.word	0x0002c370


	//   ....[156]....
        /*18c0*/ 	.word	0x0002c3f0


	//   ....[157]....
        /*18c4*/ 	.word	0x0002c460


	//   ....[158]....
        /*18c8*/ 	.word	0x0002c4d0


	//   ....[159]....
        /*18cc*/ 	.word	0x0002c550


	//   ....[160]....
        /*18d0*/ 	.word	0x0002c5c0


	//   ....[161]....
        /*18d4*/ 	.word	0x0002c630


	//   ....[162]....
        /*18d8*/ 	.word	0x0002c6a0


	//----- nvinfo : EIATTR_EXIT_INSTR_OFFSETS
	.align		4
.L_588:
        /*18dc*/ 	.byte	0x04, 0x1c
        /*18de*/ 	.short	(.L_590 - .L_589)


	//   ....[0]....
.L_589:
        /*18e0*/ 	.word	0x00000350


	//   ....[1]....
        /*18e4*/ 	.word	0x0001b150


	//   ....[2]....
        /*18e8*/ 	.word	0x0001b1b0


	//   ....[3]....
        /*18ec*/ 	.word	0x0001b210


	//   ....[4]....
        /*18f0*/ 	.word	0x0001c120


	//   ....[5]....
        /*18f4*/ 	.word	0x0001c170


	//   ....[6]....
        /*18f8*/ 	.word	0x0001c1d0


	//----- nvinfo : EIATTR_CTAIDZ_USED
	.align		4
.L_590:
        /*18fc*/ 	.byte	0x01, 0x04
	.zero		2


	//----- nvinfo : EIATTR_MAX_THREADS
	.align		4
        /*1900*/ 	.byte	0x04, 0x05
        /*1902*/ 	.short	(.L_592 - .L_591)
.L_591:
        /*1904*/ 	.word	0x00000080
        /*1908*/ 	.word	0x00000001
        /*190c*/ 	.word	0x00000001


	//----- nvinfo : EIATTR_CRS_STACK_SIZE
	.align		4
.L_592:
        /*1910*/ 	.byte	0x04, 0x1e
        /*1912*/ 	.short	(.L_594 - .L_593)
.L_593:
        /*1914*/ 	.word	0x00000000
.L_594:


//--------------------- .nv.info._ZN7cutlass13device_kernelIN5flash19enable_sm80_to_sm89INS1_16FlashAttnFwdSm80INS1_25CollectiveMainloopFwdSm80ILi8ELi1ELb1EN4cute5tupleIJNS5_1CILi128EEES8_S8_EEELi128ENS_6half_tEfNS_4arch4Sm80ELb0ELb0ELb0ELb0ELb1ELb0ELb1ELb0EEENS1_21CollectiveEpilogueFwdIS9_NS6_IJNS7_ILi1EEESF_SF_EEESA_SC_Li256ELb0ELb1ELb0ELb0EEENS1_19SingleTileSchedulerILb0ELb0ELb1ELi128EEEEEEEEEvNT_6ParamsE --------------------------
	.section	.nv.info._ZN7cutlass13device_kernelIN5flash19enable_sm80_to_sm89INS1_16FlashAttnFwdSm80INS1_25CollectiveMainloopFwdSm80ILi8ELi1ELb1EN4cute5tupleIJNS5_1CILi128EEES8_S8_EEELi128ENS_6half_tEfNS_4arch4Sm80ELb0ELb0ELb0ELb0ELb1ELb0ELb1ELb0EEENS1_21CollectiveEpilogueFwdIS9_NS6_IJNS7_ILi1EEESF_SF_EEESA_SC_Li256ELb0ELb1ELb0ELb0EEENS1_19SingleTileSchedulerILb0ELb0ELb1ELi128EEEEEEEEEvNT_6ParamsE,"",@"SHT_CUDA_INFO"
	.sectionflags	@""
	.align	4


	//----- nvinfo : EIATTR_CUDA_API_VERSION
	.align		4
        /*0000*/ 	.byte	0x04, 0x37
        /*0002*/ 	.short	(.L_596 - .L_595)
.L_595:
        /*0004*/ 	.word	0x00000082


	//----- nvinfo : EIATTR_SW2861232_WAR
	.align		4
.L_596:
        /*0008*/ 	.byte	0x01, 0x35
	.zero		2


	//----- nvinfo : EIATTR_PARAM_CBANK
	.align		4
        /*000c*/ 	.byte	0x04, 0x0a
        /*000e*/ 	.short	(.L_598 - .L_597)
	.align		4
.L_597:
        /*0010*/ 	.word	index@(.nv.constant0._ZN7cutlass13device_kernelIN5flash19enable_sm80_to_sm89INS1_16FlashAttnFwdSm80INS1_25CollectiveMainloopFwdSm80ILi8ELi1ELb1EN4cute5tupleIJNS5_1CILi128EEES8_S8_EEELi128ENS_6half_tEfNS_4arch4Sm80ELb0ELb0ELb0ELb0ELb1ELb0ELb1ELb0EEENS1_21CollectiveEpilogueFwdIS9_NS6_IJNS7_ILi1EEESF_SF_EEESA_SC_Li256ELb0ELb1ELb0ELb0EEENS1_19SingleTileSchedulerILb0ELb0ELb1ELi128EEEEEEEEEvNT_6ParamsE)
        /*0014*/ 	.short	0x0160
        /*0016*/ 	.short	0x0418


	//----- nvinfo : EIATTR_CBANK_PARAM_SIZE
	.align		4
.L_598:
        /*0018*/ 	.byte	0x03, 0x19
        /*001a*/ 	.short	0x0418


	//----- nvinfo : EIATTR_KPARAM_INFO
	.align		4
        /*001c*/ 	.byte	0x04, 0x17
        /*001e*/ 	.short	(.L_600 - .L_599)
.L_599:
        /*0020*/ 	.word	0x00000000
        /*0024*/ 	.short	0x0000
        /*0026*/ 	.short	0x0000
        /*0028*/ 	.byte	0x00, 0xf0, 0x61, 0x10


	//----- nvinfo : EIATTR_MAXREG_COUNT
	.align		4
.L_600:
        /*002c*/ 	.byte	0x03, 0x1b
        /*002e*/ 	.short	0x00ff


	//----- nvinfo : EIATTR_NUM_BARRIERS
	.align		4
        /*0030*/ 	.byte	0x02, 0x4c
        /*0032*/ 	.byte	0x02
	.zero		1


	//----- nvinfo : EIATTR_MERCURY_ISA_VERSION
	.align		4
        /*0034*/ 	.byte	0x03, 0x5f
        /*0036*/ 	.short	0x0000


	//----- nvinfo : EIATTR_COOP_GROUP_MASK_REGIDS
	.align		4
        /*0038*/ 	.byte	0x04, 0x29
        /*003a*/ 	.short	(.L_602 - .L_601)


	//   ....[0]....
.L_601:
        /*003c*/ 	.word	0xffffffff


	//   ....[1]....
        /*0040*/ 	.word	0xffffffff


	//   ....[2]....
        /*0044*/ 	.word	0xffffffff


	//   ....[3]....
        /*0048*/ 	.word	0xffffffff


	//   ....[4]....
        /*004c*/ 	.word	0xffffffff


	//   ....[5]....
        /*0050*/ 	.word	0xffffffff


	//   ....[6]....
        /*0054*/ 	.word	0xffffffff


	//   ....[7]....
        /*0058*/ 	.word	0xffffffff


	//   ....[8]....
        /*005c*/ 	.word	0xffffffff


	//   ....[9]....
        /*0060*/ 	.word	0xffffffff


	//   ....[10]....
        /*0064*/ 	.word	0xffffffff


	//   ....[11]....
        /*0068*/ 	.word	0xffffffff


	//   ....[12]....
        /*006c*/ 	.word	0xffffffff


	//   ....[13]....
        /*0070*/ 	.word	0xffffffff


	//   ....[14]....
        /*0074*/ 	.word	0xffffffff


	//   ....[15]....
        /*0078*/ 	.word	0xffffffff


	//   ....[16]....
        /*007c*/ 	.word	0xffffffff


	//   ....[17]....
        /*0080*/ 	.word	0xffffffff


	//   ....[18]....
        /*0084*/ 	.word	0xffffffff


	//   ....[19]....
        /*0088*/ 	.word	0xffffffff


	//   ....[20]....
        /*008c*/ 	.word	0xffffffff


	//   ....[21]....
        /*0090*/ 	.word	0xffffffff


	//   ....[22]....
        /*0094*/ 	.word	0xffffffff


	//   ....[23]....
        /*0098*/ 	.word	0xffffffff


	//   ....[24]....
        /*009c*/ 	.word	0xffffffff


	//   ....[25]....
        /*00a0*/ 	.word	0xffffffff


	//   ....[26]....
        /*00a4*/ 	.word	0xffffffff


	//   ....[27]....
        /*00a8*/ 	.word	0xffffffff


	//   ....[28]....
        /*00ac*/ 	.word	0xffffffff


	//   ....[29]....
        /*00b0*/ 	.word	0xffffffff


	//   ....[30]....
        /*00b4*/ 	.word	0xffffffff


	//   ....[31]....
        /*00b8*/ 	.word	0xffffffff


	//   ....[32]....
        /*00bc*/ 	.word	0xffffffff


	//   ....[33]....
        /*00c0*/ 	.word	0xffffffff


	//   ....[34]....
        /*00c4*/ 	.word	0xffffffff


	//   ....[35]....
        /*00c8*/ 	.word	0xffffffff


	//   ....[36]....
        /*00cc*/ 	.word	0xffffffff


	//   ....[37]....
        /*00d0*/ 	.word	0xffffffff


	//   ....[38]....
        /*00d4*/ 	.word	0xffffffff


	//   ....[39]....
        /*00d8*/ 	.word	0xffffffff


	//   ....[40]....
        /*00dc*/ 	.word	0xffffffff


	//   ....[41]....
        /*00e0*/ 	.word	0xffffffff


	//   ....[42]....
        /*00e4*/ 	.word	0xffffffff


	//   ....[43]....
        /*00e8*/ 	.word	0xffffffff


	//   ....[44]....
        /*00ec*/ 	.word	0xffffffff


	//   ....[45]....
        /*00f0*/ 	.word	0xffffffff


	//   ....[46]....
        /*00f4*/ 	.word	0xffffffff


	//   ....[47]....
        /*00f8*/ 	.word	0xffffffff


	//   ....[48]....
        /*00fc*/ 	.word	0xffffffff


	//   ....[49]....
        /*0100*/ 	.word	0xffffffff


	//   ....[50]....
        /*0104*/ 	.word	0xffffffff


	//   ....[51]....
        /*0108*/ 	.word	0xffffffff


	//   ....[52]....
        /*010c*/ 	.word	0xffffffff


	//   ....[53]....
        /*0110*/ 	.word	0xffffffff


	//   ....[54]....
        /*0114*/ 	.word	0xffffffff


	//   ....[55]....
        /*0118*/ 	.word	0xffffffff


	//   ....[56]....
        /*011c*/ 	.word	0xffffffff


	//   ....[57]....
        /*0120*/ 	.word	0xffffffff


	//   ....[58]....
        /*0124*/ 	.word	0xffffffff


	//   ....[59]....
        /*0128*/ 	.word	0xffffffff


	//   ....[60]....
        /*012c*/ 	.word	0xffffffff


	//   ....[61]....
        /*0130*/ 	.word	0xffffffff


	//   ....[62]....
        /*0134*/ 	.word	0xffffffff


	//   ....[63]....
        /*0138*/ 	.word	0xffffffff


	//   ....[64]....
        /*013c*/ 	.word	0xffffffff


	//   ....[65]....
        /*0140*/ 	.word	0xffffffff


	//   ....[66]....
        /*0144*/ 	.word	0xffffffff


	//   ....[67]....
        /*0148*/ 	.word	0xffffffff


	//   ....[68]....
        /*014c*/ 	.word	0xffffffff


	//   ....[69]....
        /*0150*/ 	.word	0xffffffff


	//   ....[70]....
        /*0154*/ 	.word	0xffffffff


	//   ....[71]....
        /*0158*/ 	.word	0xffffffff


	//----- nvinfo : EIATTR_COOP_GROUP_INSTR_OFFSETS
	.align		4
.L_602:
        /*015c*/ 	.byte	0x04, 0x28
        /*015e*/ 	.short	(.L_604 - .L_603)


	//   ....[0]....
.L_603:
        /*0160*/ 	.word	0x000007c0


	//   ....[1]....
        /*0164*/ 	.word	0x000007f0


	//   ....[2]....
        /*0168*/ 	.word	0x00000840


	//   ....[3]....
        /*016c*/ 	.word	0x00000870


	//   ....[4]....
        /*0170*/ 	.word	0x00000970


	//   ....[5]....
        /*0174*/ 	.word	0x000009a0


	//   ....[6]....
        /*0178*/ 	.word	0x00000ac0


	//   ....[7]....
        /*017c*/ 	.word	0x00000ad0


	//   ....[8]....
        /*0180*/ 	.word	0x00000db0


	//   ....[9]....
        /*0184*/ 	.word	0x00000dc0


	//   ....[10]....
        /*0188*/ 	.word	0x00000df0


	//   ....[11]....
        /*018c*/ 	.word	0x00000e10


	//   ....[12]....
        /*0190*/ 	.word	0x00000e30


	//   ....[13]....
        /*0194*/ 	.word	0x00000e40


	//   ....[14]....
        /*0198*/ 	.word	0x00000e50


	//   ....[15]....
        /*019c*/ 	.word	0x00000e60


	//   ....[16]....
        /*01a0*/ 	.word	0x000015e0


	//   ....[17]....
        /*01a4*/ 	.word	0x00001600


	//   ....[18]....
        /*01a8*/ 	.word	0x00001620


	//   ....[19]....
        /*01ac*/ 	.word	0x00001640


	//   ....[20]....
        /*01b0*/ 	.word	0x00001660


	//   ....[21]....
        /*01b4*/ 	.word	0x00001670


	//   ....[22]....
        /*01b8*/ 	.word	0x00001750


	//   ....[23]....
        /*01bc*/ 	.word	0x00001780


	//   ....[24]....
        /*01c0*/ 	.word	0x000026d0


	//   ....[25]....
        /*01c4*/ 	.word	0x000026f0


	//   ....[26]....
        /*01c8*/ 	.word	0x00002710


	//   ....[27]....
        /*01cc*/ 	.word	0x00002730


	//   ....[28]....
        /*01d0*/ 	.word	0x00002740


	//   ....[29]....
        /*01d4*/ 	.word	0x00002750


	//   ....[30]....
        /*01d8*/ 	.word	0x00002760


	//   ....[31]....
        /*01dc*/ 	.word	0x00002780


	//   ....[32]....
        /*01e0*/ 	.word	0x000033c0


	//   ....[33]....
        /*01e4*/ 	.word	0x00003470


	//   ....[34]....
        /*01e8*/ 	.word	0x00003480


	//   ....[35]....
        /*01ec*/ 	.word	0x000034b0


	//   ....[36]....
        /*01f0*/ 	.word	0x000051b0


	//   ....[37]....
        /*01f4*/ 	.word	0x000051c0


	//   ....[38]....
        /*01f8*/ 	.word	0x000051d0


	//   ....[39]....
        /*01fc*/ 	.word	0x000051e0


	//   ....[40]....
        /*0200*/ 	.word	0x000051f0


	//   ....[41]....
        /*0204*/ 	.word	0x00005200


	//   ....[42]....
        /*0208*/ 	.word	0x00005210


	//   ....[43]....
        /*020c*/ 	.word	0x00005240


	//   ....[44]....
        /*0210*/ 	.word	0x000055b0


	//   ....[45]....
        /*0214*/ 	.word	0x000055d0


	//   ....[46]....
        /*0218*/ 	.word	0x000055f0


	//   ....[47]....
        /*021c*/ 	.word	0x00005600


	//   ....[48]....
        /*0220*/ 	.word	0x00005620


	//   ....[49]....
        /*0224*/ 	.word	0x00005660


	//   ....[50]....
        /*0228*/ 	.word	0x000056d0


	//   ....[51]....
        /*022c*/ 	.word	0x00005810


	//   ....[52]....
        /*0230*/ 	.word	0x00006790


	//   ....[53]....
        /*0234*/ 	.word	0x000067b0


	//   ....[54]....
        /*0238*/ 	.word	0x000067e0


	//   ....[55]....
        /*023c*/ 	.word	0x000067f0


	//   ....[56]....
        /*0240*/ 	.word	0x000086a0


	//   ....[57]....
        /*0244*/ 	.word	0x000086e0


	//   ....[58]....
        /*0248*/ 	.word	0x000087f0


	//   ....[59]....
        /*024c*/ 	.word	0x00008830


	//   ....[60]....
        /*0250*/ 	.word	0x000097d0


	//   ....[61]....
        /*0254*/ 	.word	0x000097e0


	//   ....[62]....
        /*0258*/ 	.word	0x000097f0


	//   ....[63]....
        /*025c*/ 	.word	0x00009800


	//   ....[64]....
        /*0260*/ 	.word	0x00009810


	//   ....[65]....
        /*0264*/ 	.word	0x00009820


	//   ....[66]....
        /*0268*/ 	.word	0x000099f0


	//   ....[67]....
        /*026c*/ 	.word	0x00009a20


	//   ....[68]....
        /*0270*/ 	.word	0x00009af0


	//   ....[69]....
        /*0274*/ 	.word	0x00009b20


	//   ....[70]....
        /*0278*/ 	.word	0x00009bf0


	//   ....[71]....
        /*027c*/ 	.word	0x00009c10


	//----- nvinfo : EIATTR_EXIT_INSTR_OFFSETS
	.align		4
.L_604:
        /*0280*/ 	.byte	0x04, 0x1c
        /*0282*/ 	.short	(.L_606 - .L_605)


	//   ....[0]....
.L_605:
        /*0284*/ 	.word	0x00000030


	//   ....[1]....
        /*0288*/ 	.word	0x00009c20


	//   ....[2]....
        /*028c*/ 	.word	0x00009c70


	//   ....[3]....
        /*0290*/ 	.word	0x00009cd0


	//----- nvinfo : EIATTR_CTAIDZ_USED
	.align		4
.L_606:
        /*0294*/ 	.byte	0x01, 0x04
	.zero		2


	//----- nvinfo : EIATTR_MAX_THREADS
	.align		4
        /*0298*/ 	.byte	0x04, 0x05
        /*029a*/ 	.short	(.L_608 - .L_607)
.L_607:
        /*029c*/ 	.word	0x00000100
        /*02a0*/ 	.word	0x00000001
        /*02a4*/ 	.word	0x00000001


	//----- nvinfo : EIATTR_CRS_STACK_SIZE
	.align		4
.L_608:
        /*02a8*/ 	.byte	0x04, 0x1e
        /*02aa*/ 	.short	(.L_610 - .L_609)
.L_609:
        /*02ac*/ 	.word	0x00000000
.L_610:


//--------------------- .nv.info._ZN7cutlass13device_kernelIN5flash19enable_sm80_to_sm89INS1_16FlashAttnFwdSm80INS1_25CollectiveMainloopFwdSm80ILi8ELi1ELb1EN4cute5tupleIJNS5_1CILi128EEES8_S8_EEELi128ENS_6half_tEfNS_4arch4Sm80ELb0ELb0ELb0ELb1ELb1ELb0ELb1ELb0EEENS1_21CollectiveEpilogueFwdIS9_NS6_IJNS7_ILi1EEESF_SF_EEESA_SC_Li256ELb1ELb1ELb0ELb0EEENS1_19SingleTileSchedulerILb1ELb0ELb1ELi128EEEEEEEEEvNT_6ParamsE --------------------------
	.section	.nv.info._ZN7cutlass13device_kernelIN5flash19enable_sm80_to_sm89INS1_16FlashAttnFwdSm80INS1_25CollectiveMainloopFwdSm80ILi8ELi1ELb1EN4cute5tupleIJNS5_1CILi128EEES8_S8_EEELi128ENS_6half_tEfNS_4arch4Sm80ELb0ELb0ELb0ELb1ELb1ELb0ELb1ELb0EEENS1_21CollectiveEpilogueFwdIS9_NS6_IJNS7_ILi1EEESF_SF_EEESA_SC_Li256ELb1ELb1ELb0ELb0EEENS1_19SingleTileSchedulerILb1ELb0ELb1ELi128EEEEEEEEEvNT_6ParamsE,"",@"SHT_CUDA_INFO"
	.sectionflags	@""
	.align	4


	//----- nvinfo : EIATTR_CUDA_API_VERSION
	.align		4
        /*0000*/ 	.byte	0x04, 0x37
        /*0002*/ 	.short	(.L_612 - .L_611)
.L_611:
        /*0004*/ 	.word	0x00000082


	//----- nvinfo : EIATTR_SW2861232_WAR
	.align		4
.L_612:
        /*0008*/ 	.byte	0x01, 0x35
	.zero		2


	//----- nvinfo : EIATTR_PARAM_CBANK
	.align		4
        /*000c*/ 	.byte	0x04, 0x0a
        /*000e*/ 	.short	(.L_614 - .L_613)
	.align		4
.L_613:
        /*0010*/ 	.word	index@(.nv.constant0._ZN7cutlass13device_kernelIN5flash19enable_sm80_to_sm89INS1_16FlashAttnFwdSm80INS1_25CollectiveMainloopFwdSm80ILi8ELi1ELb1EN4cute5tupleIJNS5_1CILi128EEES8_S8_EEELi128ENS_6half_tEfNS_4arch4Sm80ELb0ELb0ELb0ELb1ELb1ELb0ELb1ELb0EEENS1_21CollectiveEpilogueFwdIS9_NS6_IJNS7_ILi1EEESF_SF_EEESA_SC_Li256ELb1ELb1ELb0ELb0EEENS1_19SingleTileSchedulerILb1ELb0ELb1ELi128EEEEEEEEEvNT_6ParamsE)
        /*0014*/ 	.short	0x0160
        /*0016*/ 	.short	0x0418


	//----- nvinfo : EIATTR_CBANK_PARAM_SIZE
	.align		4
.L_614:
        /*0018*/ 	.byte	0x03, 0x19
        /*001a*/ 	.short	0x0418


	//----- nvinfo : EIATTR_KPARAM_INFO
	.align		4
        /*001c*/ 	.byte	0x04, 0x17
        /*001e*/ 	.short	(.L_616 - .L_615)
.L_615:
        /*0020*/ 	.word	0x00000000
        /*0024*/ 	.short	0x0000
        /*0026*/ 	.short	0x0000
        /*0028*/ 	.byte	0x00, 0xf0, 0x61, 0x10


	//----- nvinfo : EIATTR_MAXREG_COUNT
	.align		4
.L_616:
        /*002c*/ 	.byte	0x03, 0x1b
        /*002e*/ 	.short	0x00ff


	//----- nvinfo : EIATTR_NUM_BARRIERS
	.align		4
        /*0030*/ 	.byte	0x02, 0x4c
        /*0032*/ 	.byte	0x02
	.zero		1


	//----- nvinfo : EIATTR_MERCURY_ISA_VERSION
	.align		4
        /*0034*/ 	.byte	0x03, 0x5f
        /*0036*/ 	.short	0x0000


	//----- nvinfo : EIATTR_COOP_GROUP_MASK_REGIDS
	.align		4
        /*0038*/ 	.byte	0x04, 0x29
        /*003a*/ 	.short	(.L_618 - .L_617)


	//   ....[0]....
.L_617:
        /*003c*/ 	.word	0xffffffff


	//   ....[1]....
        /*0040*/ 	.word	0xffffffff


	//   ....[2]....
        /*0044*/ 	.word	0xffffffff


	//   ....[3]....
        /*0048*/ 	.word	0xffffffff


	//   ....[4]....
        /*004c*/ 	.word	0xffffffff


	//   ....[5]....
        /*0050*/ 	.word	0xffffffff


	//   ....[6]....
        /*0054*/ 	.word	0xffffffff


	//   ....[7]....
        /*0058*/ 	.word	0xffffffff


	//   ....[8]....
        /*005c*/ 	.word	0xffffffff


	//   ....[9]....
        /*0060*/ 	.word	0xffffffff


	//   ....[10]....
        /*0064*/ 	.word	0xffffffff


	//   ....[11]....
        /*0068*/ 	.word	0xffffffff


	//   ....[12]....
        /*006c*/ 	.word	0xffffffff


	//   ....[13]....
        /*0070*/ 	.word	0xffffffff


	//   ....[14]....
        /*0074*/ 	.word	0xffffffff


	//   ....[15]....
        /*0078*/ 	.word	0xffffffff


	//   ....[16]....
        /*007c*/ 	.word	0xffffffff


	//   ....[17]....
        /*0080*/ 	.word	0xffffffff


	//   ....[18]....
        /*0084*/ 	.word	0xffffffff


	//   ....[19]....
        /*0088*/ 	.word	0xffffffff


	//   ....[20]....
        /*008c*/ 	.word	0xffffffff


	//   ....[21]....
        /*0090*/ 	.word	0xffffffff


	//   ....[22]....
        /*0094*/ 	.word	0xffffffff


	//   ....[23]....
        /*0098*/ 	.word	0xffffffff


	//   ....[24]....
        /*009c*/ 	.word	0xffffffff


	//   ....[25]....
        /*00a0*/ 	.word	0xffffffff


	//   ....[26]....
        /*00a4*/ 	.word	0xffffffff


	//   ....[27]....
        /*00a8*/ 	.word	0xffffffff


	//   ....[28]....
        /*00ac*/ 	.word	0xffffffff


	//   ....[29]....
        /*00b0*/ 	.word	0xffffffff


	//   ....[30]....
        /*00b4*/ 	.word	0xffffffff


	//   ....[31]....
        /*00b8*/ 	.word	0xffffffff


	//   ....[32]....
        /*00bc*/ 	.word	0xffffffff


	//   ....[33]....
        /*00c0*/ 	.word	0xffffffff


	//   ....[34]....
        /*00c4*/ 	.word	0xffffffff


	//   ....[35]....
        /*00c8*/ 	.word	0xffffffff


	//   ....[36]....
        /*00cc*/ 	.word	0xffffffff


	//   ....[37]....
        /*00d0*/ 	.word	0xffffffff


	//   ....[38]....
        /*00d4*/ 	.word	0xffffffff


	//   ....[39]....
        /*00d8*/ 	.word	0xffffffff


	//   ....[40]....
        /*00dc*/ 	.word	0xffffffff


	//   ....[41]....
        /*00e0*/ 	.word	0xffffffff


	//   ....[42]....
        /*00e4*/ 	.word	0xffffffff


	//   ....[43]....
        /*00e8*/ 	.word	0xffffffff


	//   ....[44]....
        /*00ec*/ 	.word	0xffffffff


	//   ....[45]....
        /*00f0*/ 	.word	0xffffffff


	//   ....[46]....
        /*00f4*/ 	.word	0xffffffff


	//   ....[47]....
        /*00f8*/ 	.word	0xffffffff


	//   ....[48]....
        /*00fc*/ 	.word	0xffffffff


	//   ....[49]....
        /*0100*/ 	.word	0xffffffff


	//   ....[50]....
        /*0104*/ 	.word	0xffffffff


	//   ....[51]....
        /*0108*/ 	.word	0xffffffff


	//   ....[52]....
        /*010c*/ 	.word	0xffffffff


	//   ....[53]....
        /*0110*/ 	.word	0xffffffff


	//   ....[54]....
        /*0114*/ 	.word	0xffffffff


	//   ....[55]....
        /*0118*/ 	.word	0xffffffff


	//   ....[56]....
        /*011c*/ 	.word	0xffffffff


	//   ....[57]....
        /*0120*/ 	.word	0xffffffff


	//   ....[58]....
        /*0124*/ 	.word	0xffffffff


	//   ....[59]....
        /*0128*/ 	.word	0xffffffff


	//   ....[60]....
        /*012c*/ 	.word	0xffffffff


	//   ....[61]....
        /*0130*/ 	.word	0xffffffff


	//   ....[62]....
        /*0134*/ 	.word	0xffffffff


	//   ....[63]....
        /*0138*/ 	.word	0xffffffff


	//   ....[64]....
        /*013c*/ 	.word	0xffffffff


	//   ....[65]....
        /*0140*/ 	.word	0xffffffff


	//   ....[66]....
        /*0144*/ 	.word	0xffffffff


	//   ....[67]....
        /*0148*/ 	.word	0xffffffff


	//   ....[68]....
        /*014c*/ 	.word	0xffffffff


	//   ....[69]....
        /*0150*/ 	.word	0xffffffff


	//   ....[70]....
        /*0154*/ 	.word	0xffffffff


	//   ....[71]....
        /*0158*/ 	.word	0xffffffff


	//   ....[72]....
        /*015c*/ 	.word	0xffffffff


	//   ....[73]....
        /*0160*/ 	.word	0xffffffff


	//   ....[74]....
        /*0164*/ 	.word	0xffffffff


	//   ....[75]....
        /*0168*/ 	.word	0xffffffff


	//   ....[76]....
        /*016c*/ 	.word	0xffffffff


	//   ....[77]....
        /*0170*/ 	.word	0xffffffff


	//   ....[78]....
        /*0174*/ 	.word	0xffffffff


	//   ....[79]....
        /*0178*/ 	.word	0xffffffff


	//   ....[80]....
        /*017c*/ 	.word	0xffffffff


	//----- nvinfo : EIATTR_COOP_GROUP_INSTR_OFFSETS
	.align		4
.L_618:
        /*0180*/ 	.byte	0x04, 0x28
        /*0182*/ 	.short	(.L_620 - .L_619)


	//   ....[0]....
.L_619:
        /*0184*/ 	.word	0x00000090


	//   ....[1]....
        /*0188*/ 	.word	0x000011e0


	//   ....[2]....
        /*018c*/ 	.word	0x00001220


	//   ....[3]....
        /*0190*/ 	.word	0x00001270


	//   ....[4]....
        /*0194*/ 	.word	0x000012b0


	//   ....[5]....
        /*0198*/ 	.word	0x00001300


	//   ....[6]....
        /*019c*/ 	.word	0x00001470


	//   ....[7]....
        /*01a0*/ 	.word	0x00001490


	//   ....[8]....
        /*01a4*/ 	.word	0x000014c0


	//   ....[9]....
        /*01a8*/ 	.word	0x00001640


	//   ....[10]....
        /*01ac*/ 	.word	0x00001680


	//   ....[11]....
        /*01b0*/ 	.word	0x000016b0


	//   ....[12]....
        /*01b4*/ 	.word	0x000016e0


	//   ....[13]....
        /*01b8*/ 	.word	0x00001710


	//   ....[14]....
        /*01bc*/ 	.word	0x00001730


	//   ....[15]....
        /*01c0*/ 	.word	0x00001740


	//   ....[16]....
        /*01c4*/ 	.word	0x00001750


	//   ....[17]....
        /*01c8*/ 	.word	0x00001e50


	//   ....[18]....
        /*01cc*/ 	.word	0x00001e70


	//   ....[19]....
        /*01d0*/ 	.word	0x00001e80


	//   ....[20]....
        /*01d4*/ 	.word	0x00001ea0


	//   ....[21]....
        /*01d8*/ 	.word	0x00001eb0


	//   ....[22]....
        /*01dc*/ 	.word	0x00001ed0


	//   ....[23]....
        /*01e0*/ 	.word	0x00001ee0


	//   ....[24]....
        /*01e4*/ 	.word	0x00001f10


	//   ....[25]....
        /*01e8*/ 	.word	0x00002e70


	//   ....[26]....
        /*01ec*/ 	.word	0x00002e90


	//   ....[27]....
        /*01f0*/ 	.word	0x00002ea0


	//   ....[28]....
        /*01f4*/ 	.word	0x00002eb0


	//   ....[29]....
        /*01f8*/ 	.word	0x00002ec0


	//   ....[30]....
        /*01fc*/ 	.word	0x00002ed0


	//   ....[31]....
        /*0200*/ 	.word	0x00002ee0


	//   ....[32]....
        /*0204*/ 	.word	0x00002f00


	//   ....[33]....
        /*0208*/ 	.word	0x00003b60


	//   ....[34]....
        /*020c*/ 	.word	0x00003c10


	//   ....[35]....
        /*0210*/ 	.word	0x00003c20


	//   ....[36]....
        /*0214*/ 	.word	0x00003c50


	//   ....[37]....
        /*0218*/ 	.word	0x00005860


	//   ....[38]....
        /*021c*/ 	.word	0x00005870


	//   ....[39]....
        /*0220*/ 	.word	0x00005880


	//   ....[40]....
        /*0224*/ 	.word	0x00005890


	//   ....[41]....
        /*0228*/ 	.word	0x000058a0


	//   ....[42]....
        /*022c*/ 	.word	0x000058b0


	//   ....[43]....
        /*0230*/ 	.word	0x000058c0


	//   ....[44]....
        /*0234*/ 	.word	0x000058f0


	//   ....[45]....
        /*0238*/ 	.word	0x00005c80


	//   ....[46]....
        /*023c*/ 	.word	0x00005ca0


	//   ....[47]....
        /*0240*/ 	.word	0x00005cb0


	//   ....[48]....
        /*0244*/ 	.word	0x00005cd0


	//   ....[49]....
        /*0248*/ 	.word	0x00005cf0


	//   ....[50]....
        /*024c*/ 	.word	0x00005d20


	//   ....[51]....
        /*0250*/ 	.word	0x00005d90


	//   ....[52]....
        /*0254*/ 	.word	0x00005dc0


	//   ....[53]....
        /*0258*/ 	.word	0x00006e40


	//   ....[54]....
        /*025c*/ 	.word	0x00006e60


	//   ....[55]....
        /*0260*/ 	.word	0x00006e90


	//   ....[56]....
        /*0264*/ 	.word	0x00006ea0


	//   ....[57]....
        /*0268*/ 	.word	0x00008d50


	//   ....[58]....
        /*026c*/ 	.word	0x00008d80


	//   ....[59]....
        /*0270*/ 	.word	0x00008dd0


	//   ....[60]....
        /*0274*/ 	.word	0x00008de0


	//   ....[61]....
        /*0278*/ 	.word	0x0000a090


	//   ....[62]....
        /*027c*/ 	.word	0x0000a0d0


	//   ....[63]....
        /*0280*/ 	.word	0x0000a110


	//   ....[64]....
        /*0284*/ 	.word	0x0000a150


	//   ....[65]....
        /*0288*/ 	.word	0x0000a310


	//   ....[66]....
        /*028c*/ 	.word	0x0000a320


	//   ....[67]....
        /*0290*/ 	.word	0x0000a410


	//   ....[68]....
        /*0294*/ 	.word	0x0000a440


	//   ....[69]....
        /*0298*/ 	.word	0x0000a510


	//   ....[70]....
        /*029c*/ 	.word	0x0000a540


	//   ....[71]....
        /*02a0*/ 	.word	0x0000a610


	//   ....[72]....
        /*02a4*/ 	.word	0x0000a630


	//   ....[73]....
        /*02a8*/ 	.word	0x0000aee0


	//   ....[74]....
        /*02ac*/ 	.word	0x0000aef0


	//   ....[75]....
        /*02b0*/ 	.word	0x0000afc0


	//   ....[76]....
        /*02b4*/ 	.word	0x0000aff0


	//   ....[77]....
        /*02b8*/ 	.word	0x0000b0c0


	//   ....[78]....
        /*02bc*/ 	.word	0x0000b0f0


	//   ....[79]....
        /*02c0*/ 	.word	0x0000b1c0


	//   ....[80]....
        /*02c4*/ 	.word	0x0000b1e0


	//----- nvinfo : EIATTR_EXIT_INSTR_OFFSETS
	.align		4
.L_620:
        /*02c8*/ 	.byte	0x04, 0x1c
        /*02ca*/ 	.short	(.L_622 - .L_621)


	//   ....[0]....
.L_621:
        /*02cc*/ 	.word	0x00000440


	//   ....[1]....
        /*02d0*/ 	.word	0x0000a640


	//   ....[2]....
        /*02d4*/ 	.word	0x0000a690


	//   ....[3]....
        /*02d8*/ 	.word	0x0000a6f0


	//   ....[4]....
        /*02dc*/ 	.word	0x0000b1f0


	//   ....[5]....
        /*02e0*/ 	.word	0x0000b240


	//   ....[6]....
        /*02e4*/ 	.word	0x0000b2a0


	//----- nvinfo : EIATTR_CTAIDZ_USED
	.align		4
.L_622:
        /*02e8*/ 	.byte	0x01, 0x04
	.zero		2


	//----- nvinfo : EIATTR_MAX_THREADS
	.align		4
        /*02ec*/ 	.byte	0x04, 0x05
        /*02ee*/ 	.short	(.L_624 - .L_623)
.L_623:
        /*02f0*/ 	.word	0x00000100
        /*02f4*/ 	.word	0x00000001
        /*02f8*/ 	.word	0x00000001


	//----- nvinfo : EIATTR_CRS_STACK_SIZE
	.align		4
.L_624:
        /*02fc*/ 	.byte	0x04, 0x1e
        /*02fe*/ 	.short	(.L_626 - .L_625)
.L_625:
        /*0300*/ 	.word	0x00000000
.L_626:


//--------------------- .nv.info._ZN7cutlass13device_kernelIN5flash19enable_sm80_to_sm89INS1_16FlashAttnFwdSm80INS1_25CollectiveMainloopFwdSm80ILi8ELi1ELb1EN4cute5tupleIJNS5_1CILi128EEES8_S8_EEELi128ENS_6half_tEfNS_4arch4Sm80ELb0ELb0ELb0ELb1ELb1ELb1ELb1ELb0EEENS1_21CollectiveEpilogueFwdIS9_NS6_IJNS7_ILi1EEESF_SF_EEESA_SC_Li256ELb1ELb1ELb0ELb0EEENS1_19SingleTileSchedulerILb1ELb0ELb1ELi128EEEEEEEEEvNT_6ParamsE --------------------------
	.section	.nv.info._ZN7cutlass13device_kernelIN5flash19enable_sm80_to_sm89INS1_16FlashAttnFwdSm80INS1_25CollectiveMainloopFwdSm80ILi8ELi1ELb1EN4cute5tupleIJNS5_1CILi128EEES8_S8_EEELi128ENS_6half_tEfNS_4arch4Sm80ELb0ELb0ELb0ELb1ELb1ELb1ELb1ELb0EEENS1_21CollectiveEpilogueFwdIS9_NS6_IJNS7_ILi1EEESF_SF_EEESA_SC_Li256ELb1ELb1ELb0ELb0EEENS1_19SingleTileSchedulerILb1ELb0ELb1ELi128EEEEEEEEEvNT_6ParamsE,"",@"SHT_CUDA_INFO"
	.sectionflags	@""
	.align	4


	//----- nvinfo : EIATTR_CUDA_API_VERSION
	.align		4
        /*0000*/ 	.byte	0x04, 0x37
        /*0002*/ 	.short	(.L_628 - .L_627)
.L_627:
        /*0004*/ 	.word	0x00000082


	//----- nvinfo : EIATTR_SW2861232_WAR
	.align		4
.L_628:
        /*0008*/ 	.byte	0x01, 0x35
	.zero		2


	//----- nvinfo : EIATTR_PARAM_CBANK
	.align		4
        /*000c*/ 	.byte	0x04, 0x0a
        /*000e*/ 	.short	(.L_630 - .L_629)
	.align		4
.L_629:
        /*0010*/ 	.word	index@(.nv.constant0._ZN7cutlass13device_kernelIN5flash19enable_sm80_to_sm89INS1_16FlashAttnFwdSm80INS1_25CollectiveMainloopFwdSm80ILi8ELi1ELb1EN4cute5tupleIJNS5_1CILi128EEES8_S8_EEELi128ENS_6half_tEfNS_4arch4Sm80ELb0ELb0ELb0ELb1ELb1ELb1ELb1ELb0EEENS1_21CollectiveEpilogueFwdIS9_NS6_IJNS7_ILi1EEESF_SF_EEESA_SC_Li256ELb1ELb1ELb0ELb0EEENS1_19SingleTileSchedulerILb1ELb0ELb1ELi128EEEEEEEEEvNT_6ParamsE)
        /*0014*/ 	.short	0x0160
        /*0016*/ 	.short	0x0418


	//----- nvinfo : EIATTR_CBANK_PARAM_SIZE
	.align		4
.L_630:
        /*0018*/ 	.byte	0x03, 0x19
        /*001a*/ 	.short	0x0418


	//----- nvinfo : EIATTR_KPARAM_INFO
	.align		4
        /*001c*/ 	.byte	0x04, 0x17
        /*001e*/ 	.short	(.L_632 - .L_631)
.L_631:
        /*0020*/ 	.word	0x00000000
        /*0024*/ 	.short	0x0000
        /*0026*/ 	.short	0x0000
        /*0028*/ 	.byte	0x00, 0xf0, 0x61, 0x10


	//----- nvinfo : EIATTR_MAXREG_COUNT
	.align		4
.L_632:
        /*002c*/ 	.byte	0x03, 0x1b
        /*002e*/ 	.short	0x00ff


	//----- nvinfo : EIATTR_NUM_BARRIERS
	.align		4
        /*0030*/ 	.byte	0x02, 0x4c
        /*0032*/ 	.byte	0x02
	.zero		1


	//----- nvinfo : EIATTR_MERCURY_ISA_VERSION
	.align		4
        /*0034*/ 	.byte	0x03, 0x5f
        /*0036*/ 	.short	0x0000


	//----- nvinfo : EIATTR_COOP_GROUP_MASK_REGIDS
	.align		4
        /*0038*/ 	.byte	0x04, 0x29
        /*003a*/ 	.short	(.L_634 - .L_633)


	//   ....[0]....
.L_633:
        /*003c*/ 	.word	0xffffffff


	//   ....[1]....
        /*0040*/ 	.word	0xffffffff


	//   ....[2]....
        /*0044*/ 	.word	0xffffffff


	//   ....[3]....
        /*0048*/ 	.word	0xffffffff


	//   ....[4]....
        /*004c*/ 	.word	0xffffffff


	//   ....[5]....
        /*0050*/ 	.word	0xffffffff


	//   ....[6]....
        /*0054*/ 	.word	0xffffffff


	//   ....[7]....
        /*0058*/ 	.word	0xffffffff


	//   ....[8]....
        /*005c*/ 	.word	0xffffffff


	//   ....[9]....
        /*0060*/ 	.word	0xffffffff


	//   ....[10]....
        /*0064*/ 	.word	0xffffffff


	//   ....[11]....
        /*0068*/ 	.word	0xffffffff


	//   ....[12]....
        /*006c*/ 	.word	0xffffffff


	//   ....[13]....
        /*0070*/ 	.word	0xffffffff


	//   ....[14]....
        /*0074*/ 	.word	0xffffffff


	//   ....[15]....
        /*0078*/ 	.word	0xffffffff


	//   ....[16]....
        /*007c*/ 	.word	0xffffffff


	//   ....[17]....
        /*0080*/ 	.word	0xffffffff


	//   ....[18]....
        /*0084*/ 	.word	0xffffffff


	//   ....[19]....
        /*0088*/ 	.word	0xffffffff


	//   ....[20]....
        /*008c*/ 	.word	0xffffffff


	//   ....[21]....
        /*0090*/ 	.word	0xffffffff


	//   ....[22]....
        /*0094*/ 	.word	0xffffffff


	//   ....[23]....
        /*0098*/ 	.word	0xffffffff


	//   ....[24]....
        /*009c*/ 	.word	0xffffffff


	//   ....[25]....
        /*00a0*/ 	.word	0xffffffff


	//   ....[26]....
        /*00a4*/ 	.word	0xffffffff


	//   ....[27]....
        /*00a8*/ 	.word	0xffffffff


	//   ....[28]....
        /*00ac*/ 	.word	0xffffffff


	//   ....[29]....
        /*00b0*/ 	.word	0xffffffff


	//   ....[30]....
        /*00b4*/ 	.word	0xffffffff


	//   ....[31]....
        /*00b8*/ 	.word	0xffffffff


	//   ....[32]....
        /*00bc*/ 	.word	0xffffffff


	//   ....[33]....
        /*00c0*/ 	.word	0xffffffff


	//   ....[34]....
        /*00c4*/ 	.word	0xffffffff


	//   ....[35]....
        /*00c8*/ 	.word	0xffffffff


	//   ....[36]....
        /*00cc*/ 	.word	0xffffffff


	//   ....[37]....
        /*00d0*/ 	.word	0xffffffff


	//   ....[38]....
        /*00d4*/ 	.word	0xffffffff


	//   ....[39]....
        /*00d8*/ 	.word	0xffffffff


	//   ....[40]....
        /*00dc*/ 	.word	0xffffffff


	//   ....[41]....
        /*00e0*/ 	.word	0xffffffff


	//   ....[42]....
        /*00e4*/ 	.word	0xffffffff


	//   ....[43]....
        /*00e8*/ 	.word	0xffffffff


	//   ....[44]....
        /*00ec*/ 	.word	0xffffffff


	//   ....[45]....
        /*00f0*/ 	.word	0xffffffff


	//   ....[46]....
        /*00f4*/ 	.word	0xffffffff


	//   ....[47]....
        /*00f8*/ 	.word	0xffffffff


	//   ....[48]....
        /*00fc*/ 	.word	0xffffffff


	//   ....[49]....
        /*0100*/ 	.word	0xffffffff


	//   ....[50]....
        /*0104*/ 	.word	0xffffffff


	//   ....[51]....
        /*0108*/ 	.word	0xffffffff


	//   ....[52]....
        /*010c*/ 	.word	0xffffffff


	//   ....[53]....
        /*0110*/ 	.word	0xffffffff


	//   ....[54]....
        /*0114*/ 	.word	0xffffffff


	//   ....[55]....
        /*0118*/ 	.word	0xffffffff


	//   ....[56]....
        /*011c*/ 	.word	0xffffffff


	//   ....[57]....
        /*0120*/ 	.word	0xffffffff


	//   ....[58]....
        /*0124*/ 	.word	0xffffffff


	//   ....[59]....
        /*0128*/ 	.word	0xffffffff


	//   ....[60]....
        /*012c*/ 	.word	0xffffffff


	//   ....[61]....
        /*0130*/ 	.word	0xffffffff


	//   ....[62]....
        /*0134*/ 	.word	0xffffffff


	//   ....[63]....
        /*0138*/ 	.word	0xffffffff


	//   ....[64]....
        /*013c*/ 	.word	0xffffffff


	//   ....[65]....
        /*0140*/ 	.word	0xffffffff


	//   ....[66]....
        /*0144*/ 	.word	0xffffffff


	//   ....[67]....
        /*0148*/ 	.word	0xffffffff


	//   ....[68]....
        /*014c*/ 	.word	0xffffffff


	//   ....[69]....
        /*0150*/ 	.word	0xffffffff


	//   ....[70]....
        /*0154*/ 	.word	0xffffffff


	//   ....[71]....
        /*0158*/ 	.word	0xffffffff


	//   ....[72]....
        /*015c*/ 	.word	0xffffffff


	//   ....[73]....
        /*0160*/ 	.word	0xffffffff


	//   ....[74]....
        /*0164*/ 	.word	0xffffffff


	//   ....[75]....
        /*0168*/ 	.word	0xffffffff


	//   ....[76]....
        /*016c*/ 	.word	0xffffffff


	//   ....[77]....
        /*0170*/ 	.word	0xffffffff


	//   ....[78]....
        /*0174*/ 	.word	0xffffffff


	//   ....[79]....
        /*0178*/ 	.word	0xffffffff


	//   ....[80]....
        /*017c*/ 	.word	0xffffffff


	//   ....[81]....
        /*0180*/ 	.word	0xffffffff


	//   ....[82]....
        /*0184*/ 	.word	0xffffffff


	//   ....[83]....
        /*0188*/ 	.word	0xffffffff


	//   ....[84]....
        /*018c*/ 	.word	0xffffffff


	//   ....[85]....
        /*0190*/ 	.word	0xffffffff


	//   ....[86]....
        /*0194*/ 	.word	0xffffffff


	//   ....[87]....
        /*0198*/ 	.word	0xffffffff


	//   ....[88]....
        /*019c*/ 	.word	0xffffffff


	//   ....[89]....
        /*01a0*/ 	.word	0xffffffff


	//   ....[90]....
        /*01a4*/ 	.word	0xffffffff


	//   ....[91]....
        /*01a8*/ 	.word	0xffffffff


	//   ....[92]....
        /*01ac*/ 	.word	0xffffffff


	//   ....[93]....
        /*01b0*/ 	.word	0xffffffff


	//   ....[94]....
        /*01b4*/ 	.word	0xffffffff


	//   ....[95]....
        /*01b8*/ 	.word	0xffffffff


	//   ....[96]....
        /*01bc*/ 	.word	0xffffffff


	//   ....[97]....
        /*01c0*/ 	.word	0xffffffff


	//   ....[98]....
        /*01c4*/ 	.word	0xffffffff


	//   ....[99]....
        /*01c8*/ 	.word	0xffffffff


	//   ....[100]....
        /*01cc*/ 	.word	0xffffffff


	//   ....[101]....
        /*01d0*/ 	.word	0xffffffff


	//   ....[102]....
        /*01d4*/ 	.word	0xffffffff


	//   ....[103]....
        /*01d8*/ 	.word	0xffffffff


	//   ....[104]....
        /*01dc*/ 	.word	0xffffffff


	//   ....[105]....
        /*01e0*/ 	.word	0xffffffff


	//   ....[106]....
        /*01e4*/ 	.word	0xffffffff


	//   ....[107]....
        /*01e8*/ 	.word	0xffffffff


	//   ....[108]....
        /*01ec*/ 	.word	0xffffffff


	//   ....[109]....
        /*01f0*/ 	.word	0xffffffff


	//   ....[110]....
        /*01f4*/ 	.word	0xffffffff


	//   ....[111]....
        /*01f8*/ 	.word	0xffffffff


	//   ....[112]....
        /*01fc*/ 	.word	0xffffffff


	//----- nvinfo : EIATTR_COOP_GROUP_INSTR_OFFSETS
	.align		4
.L_634:
        /*0200*/ 	.byte	0x04, 0x28
        /*0202*/ 	.short	(.L_636 - .L_635)


	//   ....[0]....
.L_635:
        /*0204*/ 	.word	0x00000090


	//   ....[1]....
        /*0208*/ 	.word	0x000028e0


	//   ....[2]....
        /*020c*/ 	.word	0x00002930


	//   ....[3]....
        /*0210*/ 	.word	0x00003100


	//   ....[4]....
        /*0214*/ 	.word	0x00003120


	//   ....[5]....
        /*0218*/ 	.word	0x00003870


	//   ....[6]....
        /*021c*/ 	.word	0x00003890


	//   ....[7]....
        /*0220*/ 	.word	0x00003fe0


	//   ....[8]....
        /*0224*/ 	.word	0x00003ff0


	//   ....[9]....
        /*0228*/ 	.word	0x00004810


	//   ....[10]....
        /*022c*/ 	.word	0x00004850


	//   ....[11]....
        /*0230*/ 	.word	0x00005600


	//   ....[12]....
        /*0234*/ 	.word	0x00005630


	//   ....[13]....
        /*0238*/ 	.word	0x00005dc0


	//   ....[14]....
        /*023c*/ 	.word	0x00005df0


	//   ....[15]....
        /*0240*/ 	.word	0x00006580


	//   ....[16]....
        /*0244*/ 	.word	0x000065a0


	//   ....[17]....
        /*0248*/ 	.word	0x00006d50


	//   ....[18]....
        /*024c*/ 	.word	0x00006d80


	//   ....[19]....
        /*0250*/ 	.word	0x00006e90


	//   ....[20]....
        /*0254*/ 	.word	0x00006ec0


	//   ....[21]....
        /*0258*/ 	.word	0x00006f90


	//   ....[22]....
        /*025c*/ 	.word	0x00006fc0


	//   ....[23]....
        /*0260*/ 	.word	0x00007090


	//   ....[24]....
        /*0264*/ 	.word	0x000070b0


	//   ....[25]....
        /*0268*/ 	.word	0x00007630


	//   ....[26]....
        /*026c*/ 	.word	0x00007650


	//   ....[27]....
        /*0270*/ 	.word	0x00007720


	//   ....[28]....
        /*0274*/ 	.word	0x00007750


	//   ....[29]....
        /*0278*/ 	.word	0x00007820


	//   ....[30]....
        /*027c*/ 	.word	0x00007850


	//   ....[31]....
        /*0280*/ 	.word	0x00007920


	//   ....[32]....
        /*0284*/ 	.word	0x00007950


	//   ....[33]....
        /*0288*/ 	.word	0x00008670


	//   ....[34]....
        /*028c*/ 	.word	0x000086b0


	//   ....[35]....
        /*0290*/ 	.word	0x000086f0


	//   ....[36]....
        /*0294*/ 	.word	0x00008730


	//   ....[37]....
        /*0298*/ 	.word	0x00008790


	//   ....[38]....
        /*029c*/ 	.word	0x000087d0


	//   ....[39]....
        /*02a0*/ 	.word	0x00008800


	//   ....[40]....
        /*02a4*/ 	.word	0x00008830


	//   ....[41]....
        /*02a8*/ 	.word	0x00008a30


	//   ....[42]....
        /*02ac*/ 	.word	0x00008a70


	//   ....[43]....
        /*02b0*/ 	.word	0x00008a80


	//   ....[44]....
        /*02b4*/ 	.word	0x00008b10


	//   ....[45]....
        /*02b8*/ 	.word	0x00008b20


	//   ....[46]....
        /*02bc*/ 	.word	0x00008c90


	//   ....[47]....
        /*02c0*/ 	.word	0x00008cc0


	//   ....[48]....
        /*02c4*/ 	.word	0x00008ce0


	//   ....[49]....
        /*02c8*/ 	.word	0x0000c7e0


	//   ....[50]....
        /*02cc*/ 	.word	0x0000c990


	//   ....[51]....
        /*02d0*/ 	.word	0x0000ca00


	//   ....[52]....
        /*02d4*/ 	.word	0x0000ca30


	//   ....[53]....
        /*02d8*/ 	.word	0x0000ca50


	//   ....[54]....
        /*02dc*/ 	.word	0x0000ca60


	//   ....[55]....
        /*02e0*/ 	.word	0x0000ca80


	//   ....[56]....
        /*02e4*/ 	.word	0x0000caa0


	//   ....[57]....
        /*02e8*/ 	.word	0x0000dbe0


	//   ....[58]....
        /*02ec*/ 	.word	0x0000dc00


	//   ....[59]....
        /*02f0*/ 	.word	0x0000dc10


	//   ....[60]....
        /*02f4*/ 	.word	0x0000dc20


	//   ....[61]....
        /*02f8*/ 	.word	0x0000dc30


	//   ....[62]....
        /*02fc*/ 	.word	0x0000dc40


	//   ....[63]....
        /*0300*/ 	.word	0x0000dc50


	//   ....[64]....
        /*0304*/ 	.word	0x0000dc70


	//   ....[65]....
        /*0308*/ 	.word	0x0000e8c0


	//   ....[66]....
        /*030c*/ 	.word	0x0000e960


	//   ....[67]....
        /*0310*/ 	.word	0x0000e970


	//   ....[68]....
        /*0314*/ 	.word	0x0000e9a0


	//   ....[69]....
        /*0318*/ 	.word	0x00010650


	//   ....[70]....
        /*031c*/ 	.word	0x00010660


	//   ....[71]....
        /*0320*/ 	.word	0x00010670


	//   ....[72]....
        /*0324*/ 	.word	0x00010680


	//   ....[73]....
        /*0328*/ 	.word	0x00010690


	//   ....[74]....
        /*032c*/ 	.word	0x000106a0


	//   ....[75]....
        /*0330*/ 	.word	0x000106b0


	//   ....[76]....
        /*0334*/ 	.word	0x000106e0


	//   ....[77]....
        /*0338*/ 	.word	0x00010a70


	//   ....[78]....
        /*033c*/ 	.word	0x00010a90


	//   ....[79]....
        /*0340*/ 	.word	0x00010aa0


	//   ....[80]....
        /*0344*/ 	.word	0x00010ac0


	//   ....[81]....
        /*0348*/ 	.word	0x00010ae0


	//   ....[82]....
        /*034c*/ 	.word	0x00010b10


	//   ....[83]....
        /*0350*/ 	.word	0x00010b80


	//   ....[84]....
        /*0354*/ 	.word	0x00010bb0


	//   ....[85]....
        /*0358*/ 	.word	0x00011c30


	//   ....[86]....
        /*035c*/ 	.word	0x00011c50


	//   ....[87]....
        /*0360*/ 	.word	0x00011c80


	//   ....[88]....
        /*0364*/ 	.word	0x00011c90


	//   ....[89]....
        /*0368*/ 	.word	0x00013b40


	//   ....[90]....
        /*036c*/ 	.word	0x00013b70


	//   ....[91]....
        /*0370*/ 	.word	0x00013bc0


	//   ....[92]....
        /*0374*/ 	.word	0x00013bd0


	//   ....[93]....
        /*0378*/ 	.word	0x00014e80


	//   ....[94]....
        /*037c*/ 	.word	0x00014ec0


	//   ....[95]....
        /*0380*/ 	.word	0x00014f00


	//   ....[96]....
        /*0384*/ 	.word	0x00014f40


	//   ....[97]....
        /*0388*/ 	.word	0x000150f0


	//   ....[98]....
        /*038c*/ 	.word	0x00015100


	//   ....[99]....
        /*0390*/ 	.word	0x000151f0


	//   ....[100]....
        /*0394*/ 	.word	0x00015220


	//   ....[101]....
        /*0398*/ 	.word	0x000152f0


	//   ....[102]....
        /*039c*/ 	.word	0x00015320


	//   ....[103]....
        /*03a0*/ 	.word	0x000153f0


	//   ....[104]....
        /*03a4*/ 	.word	0x00015410


	//   ....[105]....
        /*03a8*/ 	.word	0x00015cc0


	//   ....[106]....
        /*03ac*/ 	.word	0x00015cd0


	//   ....[107]....
        /*03b0*/ 	.word	0x00015da0


	//   ....[108]....
        /*03b4*/ 	.word	0x00015dd0


	//   ....[109]....
        /*03b8*/ 	.word	0x00015ea0


	//   ....[110]....
        /*03bc*/ 	.word	0x00015ed0


	//   ....[111]....
        /*03c0*/ 	.word	0x00015fa0


	//   ....[112]....
        /*03c4*/ 	.word	0x00015fc0


	//----- nvinfo : EIATTR_EXIT_INSTR_OFFSETS
	.align		4
.L_636:
        /*03c8*/ 	.byte	0x04, 0x1c
        /*03ca*/ 	.short	(.L_638 - .L_637)


	//   ....[0]....
.L_637:
        /*03cc*/ 	.word	0x00000440


	//   ....[1]....
        /*03d0*/ 	.word	0x00015420


	//   ....[2]....
        /*03d4*/ 	.word	0x00015470


	//   ....[3]....
        /*03d8*/ 	.word	0x000154d0


	//   ....[4]....
        /*03dc*/ 	.word	0x00015fd0


	//   ....[5]....
        /*03e0*/ 	.word	0x00016020


	//   ....[6]....
        /*03e4*/ 	.word	0x00016080


	//----- nvinfo : EIATTR_CTAIDZ_USED
	.align		4
.L_638:
        /*03e8*/ 	.byte	0x01, 0x04
	.zero		2


	//----- nvinfo : EIATTR_MAX_THREADS
	.align		4
        /*03ec*/ 	.byte	0x04, 0x05
        /*03ee*/ 	.short	(.L_640 - .L_639)
.L_639:
        /*03f0*/ 	.word	0x00000100
        /*03f4*/ 	.word	0x00000001
        /*03f8*/ 	.word	0x00000001


	//----- nvinfo : EIATTR_CRS_STACK_SIZE
	.align		4
.L_640:
        /*03fc*/ 	.byte	0x04, 0x1e
        /*03fe*/ 	.short	(.L_642 - .L_641)
.L_641:
        /*0400*/ 	.word	0x00000000
.L_642:


//--------------------- .nv.info._ZN7cutlass13device_kernelIN5flash19enable_sm80_to_sm89INS1_16FlashAttnFwdSm80INS1_25CollectiveMainloopFwdSm80ILi8ELi1ELb1EN4cute5tupleIJNS5_1CILi128EEENS7_ILi96EEES8_EEELi128ENS_6half_tEfNS_4arch4Sm80ELb0ELb1ELb0ELb0ELb1ELb0ELb1ELb0EEENS1_21CollectiveEpilogueFwdINS6_IJS8_S8_S9_EEENS6_IJNS7_ILi1EEESH_SH_EEESB_SD_Li256ELb0ELb1ELb0ELb0EEENS1_19SingleTileSchedulerILb0ELb0ELb1ELi128EEEEEEEEEvNT_6ParamsE --------------------------
	.section	.nv.info._ZN7cutlass13device_kernelIN5flash19enable_sm80_to_sm89INS1_16FlashAttnFwdSm80INS1_25CollectiveMainloopFwdSm80ILi8ELi1ELb1EN4cute5tupleIJNS5_1CILi128EEENS7_ILi96EEES8_EEELi128ENS_6half_tEfNS_4arch4Sm80ELb0ELb1ELb0ELb0ELb1ELb0ELb1ELb0EEENS1_21CollectiveEpilogueFwdINS6_IJS8_S8_S9_EEENS6_IJNS7_ILi1EEESH_SH_EEESB_SD_Li256ELb0ELb1ELb0ELb0EEENS1_19SingleTileSchedulerILb0ELb0ELb1ELi128EEEEEEEEEvNT_6ParamsE,"",@"SHT_CUDA_INFO"
	.sectionflags	@""
	.align	4


	//----- nvinfo : EIATTR_CUDA_API_VERSION
	.align		4
        /*0000*/ 	.byte	0x04, 0x37
        /*0002*/ 	.short	(.L_644 - .L_643)
.L_643:
        /*0004*/ 	.word	0x00000082


	//----- nvinfo : EIATTR_SW2861232_WAR
	.align		4
.L_644:
        /*0008*/ 	.byte	0x01, 0x35
	.zero		2


	//----- nvinfo : EIATTR_PARAM_CBANK
	.align		4
        /*000c*/ 	.byte	0x04, 0x0a
        /*000e*/ 	.short	(.L_646 - .L_645)
	.align		4
.L_645:
        /*0010*/ 	.word	index@(.nv.constant0._ZN7cutlass13device_kernelIN5flash19enable_sm80_to_sm89INS1_16FlashAttnFwdSm80INS1_25CollectiveMainloopFwdSm80ILi8ELi1ELb1EN4cute5tupleIJNS5_1CILi128EEENS7_ILi96EEES8_EEELi128ENS_6half_tEfNS_4arch4Sm80ELb0ELb1ELb0ELb0ELb1ELb0ELb1ELb0EEENS1_21CollectiveEpilogueFwdINS6_IJS8_S8_S9_EEENS6_IJNS7_ILi1EEESH_SH_EEESB_SD_Li256ELb0ELb1ELb0ELb0EEENS1_19SingleTileSchedulerILb0ELb0ELb1ELi128EEEEEEEEEvNT_6ParamsE)
        /*0014*/ 	.short	0x0160
        /*0016*/ 	.short	0x0418


	//----- nvinfo : EIATTR_CBANK_PARAM_SIZE
	.align		4
.L_646:
        /*0018*/ 	.byte	0x03, 0x19
        /*001a*/ 	.short	0x0418


	//----- nvinfo : EIATTR_KPARAM_INFO
	.align		4
        /*001c*/ 	.byte	0x04, 0x17
        /*001e*/ 	.short	(.L_648 - .L_647)
.L_647:
        /*0020*/ 	.word	0x00000000
        /*0024*/ 	.short	0x0000
        /*0026*/ 	.short	0x0000
        /*0028*/ 	.byte	0x00, 0xf0, 0x61, 0x10


	//----- nvinfo : EIATTR_MAXREG_COUNT
	.align		4
.L_648:
        /*002c*/ 	.byte	0x03, 0x1b
        /*002e*/ 	.short	0x00ff


	//----- nvinfo : EIATTR_NUM_BARRIERS
	.align		4
        /*0030*/ 	.byte	0x02, 0x4c
        /*0032*/ 	.byte	0x02
	.zero		1


	//----- nvinfo : EIATTR_MERCURY_ISA_VERSION
	.align		4
        /*0034*/ 	.byte	0x03, 0x5f
        /*0036*/ 	.short	0x0000


	//----- nvinfo : EIATTR_COOP_GROUP_MASK_REGIDS
	.align		4
        /*0038*/ 	.byte	0x04, 0x29
        /*003a*/ 	.short	(.L_650 - .L_649)


	//   ....[0]....
.L_649:
        /*003c*/ 	.word	0xffffffff


	//   ....[1]....
        /*0040*/ 	.word	0xffffffff


	//   ....[2]....
        /*0044*/ 	.word	0xffffffff


	//   ....[3]....
        /*0048*/ 	.word	0xffffffff


	//   ....[4]....
        /*004c*/ 	.word	0xffffffff


	//   ....[5]....
        /*0050*/ 	.word	0xffffffff


	//   ....[6]....
        /*0054*/ 	.word	0xffffffff


	//   ....[7]....
        /*0058*/ 	.word	0xffffffff


	//   ....[8]....
        /*005c*/ 	.word	0xffffffff


	//   ....[9]....
        /*0060*/ 	.word	0xffffffff


	//   ....[10]....
        /*0064*/ 	.word	0xffffffff


	//   ....[11]....
        /*0068*/ 	.word	0xffffffff


	//   ....[12]....
        /*006c*/ 	.word	0xffffffff


	//   ....[13]....
        /*0070*/ 	.word	0xffffffff


	//   ....[14]....
        /*0074*/ 	.word	0xffffffff


	//   ....[15]....
        /*0078*/ 	.word	0xffffffff


	//   ....[16]....
        /*007c*/ 	.word	0xffffffff


	//   ....[17]....
        /*0080*/ 	.word	0xffffffff


	//   ....[18]....
        /*0084*/ 	.word	0xffffffff


	//   ....[19]....
        /*0088*/ 	.word	0xffffffff


	//   ....[20]....
        /*008c*/ 	.word	0xffffffff


	//   ....[21]....
        /*0090*/ 	.word	0xffffffff


	//   ....[22]....
        /*0094*/ 	.word	0xffffffff


	//   ....[23]....
        /*0098*/ 	.word	0xffffffff


	//   ....[24]....
        /*009c*/ 	.word	0xffffffff


	//   ....[25]....
        /*00a0*/ 	.word	0xffffffff


	//   ....[26]....
        /*00a4*/ 	.word	0xffffffff


	//   ....[27]....
        /*00a8*/ 	.word	0xffffffff


	//   ....[28]....
        /*00ac*/ 	.word	0xffffffff


	//   ....[29]....
        /*00b0*/ 	.word	0xffffffff


	//   ....[30]....
        /*00b4*/ 	.word	0xffffffff


	//   ....[31]....
        /*00b8*/ 	.word	0xffffffff


	//   ....[32]....
        /*00bc*/ 	.word	0xffffffff


	//   ....[33]....
        /*00c0*/ 	.word	0xffffffff


	//   ....[34]....
        /*00c4*/ 	.word	0xffffffff


	//   ....[35]....
        /*00c8*/ 	.word	0xffffffff


	//   ....[36]....
        /*00cc*/ 	.word	0xffffffff


	//   ....[37]....
        /*00d0*/ 	.word	0xffffffff


	//   ....[38]....
        /*00d4*/ 	.word	0xffffffff


	//   ....[39]....
        /*00d8*/ 	.word	0xffffffff


	//   ....[40]....
        /*00dc*/ 	.word	0xffffffff


	//   ....[41]....
        /*00e0*/ 	.word	0xffffffff


	//   ....[42]....
        /*00e4*/ 	.word	0xffffffff


	//   ....[43]....
        /*00e8*/ 	.word	0xffffffff


	//   ....[44]....
        /*00ec*/ 	.word	0xffffffff


	//   ....[45]....
        /*00f0*/ 	.word	0xffffffff


	//   ....[46]....
        /*00f4*/ 	.word	0xffffffff


	//   ....[47]....
        /*00f8*/ 	.word	0xffffffff


	//   ....[48]....
        /*00fc*/ 	.word	0xffffffff


	//   ....[49]....
        /*0100*/ 	.word	0xffffffff


	//   ....[50]....
        /*0104*/ 	.word	0xffffffff


	//   ....[51]....
        /*0108*/ 	.word	0xffffffff


	//   ....[52]....
        /*010c*/ 	.word	0xffffffff


	//   ....[53]....
        /*0110*/ 	.word	0xffffffff


	//   ....[54]....
        /*0114*/ 	.word	0xffffffff


	//   ....[55]....
        /*0118*/ 	.word	0xffffffff


	//   ....[56]....
        /*011c*/ 	.word	0xffffffff


	//   ....[57]....
        /*0120*/ 	.word	0xffffffff


	//   ....[58]....
        /*0124*/ 	.word	0xffffffff


	//   ....[59]....
        /*0128*/ 	.word	0xffffffff


	//   ....[60]....
        /*012c*/ 	.word	0xffffffff


	//   ....[61]....
        /*0130*/ 	.word	0xffffffff


	//   ....[62]....
        /*0134*/ 	.word	0xffffffff


	//   ....[63]....
        /*0138*/ 	.word	0xffffffff


	//   ....[64]....
        /*013c*/ 	.word	0xffffffff


	//   ....[65]....
        /*0140*/ 	.word	0xffffffff


	//   ....[66]....
        /*0144*/ 	.word	0xffffffff


	//   ....[67]....
        /*0148*/ 	.word	0xffffffff


	//   ....[68]....
        /*014c*/ 	.word	0xffffffff


	//   ....[69]....
        /*0150*/ 	.word	0xffffffff


	//   ....[70]....
        /*0154*/ 	.word	0xffffffff


	//   ....[71]....
        /*0158*/ 	.word	0xffffffff


	//   ....[72]....
        /*015c*/ 	.word	0xffffffff


	//   ....[73]....
        /*0160*/ 	.word	0xffffffff


	//   ....[74]....
        /*0164*/ 	.word	0xffffffff


	//   ....[75]....
        /*0168*/ 	.word	0xffffffff


	//   ....[76]....
        /*016c*/ 	.word	0xffffffff


	//   ....[77]....
        /*0170*/ 	.word	0xffffffff


	//   ....[78]....
        /*0174*/ 	.word	0xffffffff


	//   ....[79]....
        /*0178*/ 	.word	0xffffffff


	//   ....[80]....
        /*017c*/ 	.word	0xffffffff


	//   ....[81]....
        /*0180*/ 	.word	0xffffffff


	//   ....[82]....
        /*0184*/ 	.word	0xffffffff


	//   ....[83]....
        /*0188*/ 	.word	0xffffffff


	//   ....[84]....
        /*018c*/ 	.word	0xffffffff


	//   ....[85]....
        /*0190*/ 	.word	0xffffffff


	//   ....[86]....
        /*0194*/ 	.word	0xffffffff


	//   ....[87]....
        /*0198*/ 	.word	0xffffffff


	//   ....[88]....
        /*019c*/ 	.word	0xffffffff


	//   ....[89]....
        /*01a0*/ 	.word	0xffffffff


	//   ....[90]....
        /*01a4*/ 	.word	0xffffffff


	//   ....[91]....
        /*01a8*/ 	.word	0xffffffff


	//   ....[92]....
        /*01ac*/ 	.word	0xffffffff


	//   ....[93]....
        /*01b0*/ 	.word	0xffffffff


	//   ....[94]....
        /*01b4*/ 	.word	0xffffffff


	//   ....[95]....
        /*01b8*/ 	.word	0xffffffff


	//   ....[96]....
        /*01bc*/ 	.word	0xffffffff


	//   ....[97]....
        /*01c0*/ 	.word	0xffffffff


	//   ....[98]....
        /*01c4*/ 	.word	0xffffffff


	//   ....[99]....
        /*01c8*/ 	.word	0xffffffff


	//   ....[100]....
        /*01cc*/ 	.word	0xffffffff


	//   ....[101]....
        /*01d0*/ 	.word	0xffffffff


	//   ....[102]....
        /*01d4*/ 	.word	0xffffffff


	//   ....[103]....
        /*01d8*/ 	.word	0xffffffff


	//   ....[104]....
        /*01dc*/ 	.word	0xffffffff


	//   ....[105]....
        /*01e0*/ 	.word	0xffffffff


	//   ....[106]....
        /*01e4*/ 	.word	0xffffffff


	//   ....[107]....
        /*01e8*/ 	.word	0xffffffff


	//----- nvinfo : EIATTR_COOP_GROUP_INSTR_OFFSETS
	.align		4
.L_650:
        /*01ec*/ 	.byte	0x04, 0x28
        /*01ee*/ 	.short	(.L_652 - .L_651)


	//   ....[0]....
.L_651:
        /*01f0*/ 	.word	0x00000fd0


	//   ....[1]....
        /*01f4*/ 	.word	0x00001010


	//   ....[2]....
        /*01f8*/ 	.word	0x00001050


	//   ....[3]....
        /*01fc*/ 	.word	0x00001090


	//   ....[4]....
        /*0200*/ 	.word	0x000010c0


	//   ....[5]....
        /*0204*/ 	.word	0x00001140


	//   ....[6]....
        /*0208*/ 	.word	0x000012d0


	//   ....[7]....
        /*020c*/ 	.word	0x00001300


	//   ....[8]....
        /*0210*/ 	.word	0x00001520


	//   ....[9]....
        /*0214*/ 	.word	0x00001550


	//   ....[10]....
        /*0218*/ 	.word	0x00001570


	//   ....[11]....
        /*021c*/ 	.word	0x00001590


	//   ....[12]....
        /*0220*/ 	.word	0x000015a0


	//   ....[13]....
        /*0224*/ 	.word	0x000015b0


	//   ....[14]....
        /*0228*/ 	.word	0x00001b40


	//   ....[15]....
        /*022c*/ 	.word	0x00001b60


	//   ....[16]....
        /*0230*/ 	.word	0x00001b80


	//   ....[17]....
        /*0234*/ 	.word	0x00001b90


	//   ....[18]....
        /*0238*/ 	.word	0x00001bb0


	//   ....[19]....
        /*023c*/ 	.word	0x00001bc0


	//   ....[20]....
        /*0240*/ 	.word	0x00002860


	//   ....[21]....
        /*0244*/ 	.word	0x00002880


	//   ....[22]....
        /*0248*/ 	.word	0x00002890


	//   ....[23]....
        /*024c*/ 	.word	0x000028a0


	//   ....[24]....
        /*0250*/ 	.word	0x000028b0


	//   ....[25]....
        /*0254*/ 	.word	0x000028c0


	//   ....[26]....
        /*0258*/ 	.word	0x00002c20


	//   ....[27]....
        /*025c*/ 	.word	0x00002e30


	//   ....[28]....
        /*0260*/ 	.word	0x00004330


	//   ....[29]....
        /*0264*/ 	.word	0x00004490


	//   ....[30]....
        /*0268*/ 	.word	0x000044a0


	//   ....[31]....
        /*026c*/ 	.word	0x000044f0


	//   ....[32]....
        /*0270*/ 	.word	0x00005c60


	//   ....[33]....
        /*0274*/ 	.word	0x00005c80


	//   ....[34]....
        /*0278*/ 	.word	0x00005ca0


	//   ....[35]....
        /*027c*/ 	.word	0x00005cb0


	//   ....[36]....
        /*0280*/ 	.word	0x00005cc0


	//   ....[37]....
        /*0284*/ 	.word	0x00005cd0


	//   ....[38]....
        /*0288*/ 	.word	0x00006840


	//   ....[39]....
        /*028c*/ 	.word	0x00006860


	//   ....[40]....
        /*0290*/ 	.word	0x00006880


	//   ....[41]....
        /*0294*/ 	.word	0x00006890


	//   ....[42]....
        /*0298*/ 	.word	0x000068a0


	//   ....[43]....
        /*029c*/ 	.word	0x000068b0


	//   ....[44]....
        /*02a0*/ 	.word	0x00006a90


	//   ....[45]....
        /*02a4*/ 	.word	0x00006d60


	//   ....[46]....
        /*02a8*/ 	.word	0x00007db0


	//   ....[47]....
        /*02ac*/ 	.word	0x00007f20


	//   ....[48]....
        /*02b0*/ 	.word	0x000080d0


	//   ....[49]....
        /*02b4*/ 	.word	0x000081d0


	//   ....[50]....
        /*02b8*/ 	.word	0x00009ea0


	//   ....[51]....
        /*02bc*/ 	.word	0x00009ec0


	//   ....[52]....
        /*02c0*/ 	.word	0x00009ee0


	//   ....[53]....
        /*02c4*/ 	.word	0x00009ef0


	//   ....[54]....
        /*02c8*/ 	.word	0x00009f00


	//   ....[55]....
        /*02cc*/ 	.word	0x00009f10


	//   ....[56]....
        /*02d0*/ 	.word	0x0000aa80


	//   ....[57]....
        /*02d4*/ 	.word	0x0000aaa0


	//   ....[58]....
        /*02d8*/ 	.word	0x0000aac0


	//   ....[59]....
        /*02dc*/ 	.word	0x0000aad0


	//   ....[60]....
        /*02e0*/ 	.word	0x0000aae0


	//   ....[61]....
        /*02e4*/ 	.word	0x0000aaf0


	//   ....[62]....
        /*02e8*/ 	.word	0x0000af60


	//   ....[63]....
        /*02ec*/ 	.word	0x0000af80


	//   ....[64]....
        /*02f0*/ 	.word	0x0000afc0


	//   ....[65]....
        /*02f4*/ 	.word	0x0000afd0


	//   ....[66]....
        /*02f8*/ 	.word	0x0000cad0


	//   ....[67]....
        /*02fc*/ 	.word	0x0000cb10


	//   ....[68]....
        /*0300*/ 	.word	0x0000cb30


	//   ....[69]....
        /*0304*/ 	.word	0x0000cb50


	//   ....[70]....
        /*0308*/ 	.word	0x0000cb70


	//   ....[71]....
        /*030c*/ 	.word	0x0000cbc0


	//   ....[72]....
        /*0310*/ 	.word	0x0000d650


	//   ....[73]....
        /*0314*/ 	.word	0x0000d660


	//   ....[74]....
        /*0318*/ 	.word	0x0000d670


	//   ....[75]....
        /*031c*/ 	.word	0x0000d680


	//   ....[76]....
        /*0320*/ 	.word	0x0000d690


	//   ....[77]....
        /*0324*/ 	.word	0x0000d6a0


	//   ....[78]....
        /*0328*/ 	.word	0x0000d8b0


	//   ....[79]....
        /*032c*/ 	.word	0x0000dca0


	//   ....[80]....
        /*0330*/ 	.word	0x0000ea60


	//   ....[81]....
        /*0334*/ 	.word	0x0000ecc0


	//   ....[82]....
        /*0338*/ 	.word	0x0000ee60


	//   ....[83]....
        /*033c*/ 	.word	0x0000ef80


	//   ....[84]....
        /*0340*/ 	.word	0x00010750


	//   ....[85]....
        /*0344*/ 	.word	0x00010780


	//   ....[86]....
        /*0348*/ 	.word	0x000107c0


	//   ....[87]....
        /*034c*/ 	.word	0x000107d0


	//   ....[88]....
        /*0350*/ 	.word	0x00011950


	//   ....[89]....
        /*0354*/ 	.word	0x00011960


	//   ....[90]....
        /*0358*/ 	.word	0x00011980


	//   ....[91]....
        /*035c*/ 	.word	0x000119a0


	//   ....[92]....
        /*0360*/ 	.word	0x000119c0


	//   ....[93]....
        /*0364*/ 	.word	0x000119e0


	//   ....[94]....
        /*0368*/ 	.word	0x00011b60


	//   ....[95]....
        /*036c*/ 	.word	0x00011b90


	//   ....[96]....
        /*0370*/ 	.word	0x00011c60


	//   ....[97]....
        /*0374*/ 	.word	0x00011c90


	//   ....[98]....
        /*0378*/ 	.word	0x00011d60


	//   ....[99]....
        /*037c*/ 	.word	0x00011d80


	//   ....[100]....
        /*0380*/ 	.word	0x000123b0


	//   ....[101]....
        /*0384*/ 	.word	0x000123e0


	//   ....[102]....
        /*0388*/ 	.word	0x000124b0


	//   ....[103]....
        /*038c*/ 	.word	0x000124e0


	//   ....[104]....
        /*0390*/ 	.word	0x000125b0


	//   ....[105]....
        /*0394*/ 	.word	0x000125e0


	//   ....[106]....
        /*0398*/ 	.word	0x000126b0


	//   ....[107]....
        /*039c*/ 	.word	0x000126d0


	//----- nvinfo : EIATTR_EXIT_INSTR_OFFSETS
	.align		4
.L_652:
        /*03a0*/ 	.byte	0x04, 0x1c
        /*03a2*/ 	.short	(.L_654 - .L_653)


	//   ....[0]....
.L_653:
        /*03a4*/ 	.word	0x00000030


	//   ....[1]....
        /*03a8*/ 	.word	0x00011d90


	//   ....[2]....
        /*03ac*/ 	.word	0x00011de0


	//   ....[3]....
        /*03b0*/ 	.word	0x00011e40


	//   ....[4]....
        /*03b4*/ 	.word	0x000126e0


	//   ....[5]....
        /*03b8*/ 	.word	0x00012730


	//   ....[6]....
        /*03bc*/ 	.word	0x00012790


	//----- nvinfo : EIATTR_CTAIDZ_USED
	.align		4
.L_654:
        /*03c0*/ 	.byte	0x01, 0x04
	.zero		2


	//----- nvinfo : EIATTR_MAX_THREADS
	.align		4
        /*03c4*/ 	.byte	0x04, 0x05
        /*03c6*/ 	.short	(.L_656 - .L_655)
.L_655:
        /*03c8*/ 	.word	0x00000100
        /*03cc*/ 	.word	0x00000001
        /*03d0*/ 	.word	0x00000001


	//----- nvinfo : EIATTR_CRS_STACK_SIZE
	.align		4
.L_656:
        /*03d4*/ 	.byte	0x04, 0x1e
        /*03d6*/ 	.short	(.L_658 - .L_657)
.L_657:
        /*03d8*/ 	.word	0x00000000
.L_658:


//--------------------- .nv.info._ZN7cutlass13device_kernelIN5flash19enable_sm80_to_sm89INS1_16FlashAttnFwdSm80INS1_25CollectiveMainloopFwdSm80ILi8ELi1ELb1EN4cute5tupleIJNS5_1CILi128EEENS7_ILi96EEES8_EEELi128ENS_6half_tEfNS_4arch4Sm80ELb0ELb1ELb0ELb1ELb1ELb0ELb1ELb0EEENS1_21CollectiveEpilogueFwdINS6_IJS8_S8_S9_EEENS6_IJNS7_ILi1EEESH_SH_EEESB_SD_Li256ELb1ELb1ELb0ELb0EEENS1_19SingleTileSchedulerILb1ELb0ELb1ELi128EEEEEEEEEvNT_6ParamsE --------------------------
	.section	.nv.info._ZN7cutlass13device_kernelIN5flash19enable_sm80_to_sm89INS1_16FlashAttnFwdSm80INS1_25CollectiveMainloopFwdSm80ILi8ELi1ELb1EN4cute5tupleIJNS5_1CILi128EEENS7_ILi96EEES8_EEELi128ENS_6half_tEfNS_4arch4Sm80ELb0ELb1ELb0ELb1ELb1ELb0ELb1ELb0EEENS1_21CollectiveEpilogueFwdINS6_IJS8_S8_S9_EEENS6_IJNS7_ILi1EEESH_SH_EEESB_SD_Li256ELb1ELb1ELb0ELb0EEENS1_19SingleTileSchedulerILb1ELb0ELb1ELi128EEEEEEEEEvNT_6ParamsE,"",@"SHT_CUDA_INFO"
	.sectionflags	@""
	.align	4


	//----- nvinfo : EIATTR_CUDA_API_VERSION
	.align		4
        /*0000*/ 	.byte	0x04, 0x37
        /*0002*/ 	.short	(.L_660 - .L_659)
.L_659:
        /*0004*/ 	.word	0x00000082


	//----- nvinfo : EIATTR_SW2861232_WAR
	.align		4
.L_660:
        /*0008*/ 	.byte	0x01, 0x35
	.zero		2


	//----- nvinfo : EIATTR_PARAM_CBANK
	.align		4
        /*000c*/ 	.byte	0x04, 0x0a
        /*000e*/ 	.short	(.L_662 - .L_661)
	.align		4
.L_661:
        /*0010*/ 	.word	index@(.nv.constant0._ZN7cutlass13device_kernelIN5flash19enable_sm80_to_sm89INS1_16FlashAttnFwdSm80INS1_25CollectiveMainloopFwdSm80ILi8ELi1ELb1EN4cute5tupleIJNS5_1CILi128EEENS7_ILi96EEES8_EEELi128ENS_6half_tEfNS_4arch4Sm80ELb0ELb1ELb0ELb1ELb1ELb0ELb1ELb0EEENS1_21CollectiveEpilogueFwdINS6_IJS8_S8_S9_EEENS6_IJNS7_ILi1EEESH_SH_EEESB_SD_Li256ELb1ELb1ELb0ELb0EEENS1_19SingleTileSchedulerILb1ELb0ELb1ELi128EEEEEEEEEvNT_6ParamsE)
        /*0014*/ 	.short	0x0160
        /*0016*/ 	.short	0x0418


	//----- nvinfo : EIATTR_CBANK_PARAM_SIZE
	.align		4
.L_662:
        /*0018*/ 	.byte	0x03, 0x19
        /*001a*/ 	.short	0x0418


	//----- nvinfo : EIATTR_KPARAM_INFO
	.align		4
        /*001c*/ 	.byte	0x04, 0x17
        /*001e*/ 	.short	(.L_664 - .L_663)
.L_663:
        /*0020*/ 	.word	0x00000000
        /*0024*/ 	.short	0x0000
        /*0026*/ 	.short	0x0000
        /*0028*/ 	.byte	0x00, 0xf0, 0x61, 0x10


	//----- nvinfo : EIATTR_MAXREG_COUNT
	.align		4
.L_664:
        /*002c*/ 	.byte	0x03, 0x1b
        /*002e*/ 	.short	0x00ff


	//----- nvinfo : EIATTR_NUM_BARRIERS
	.align		4
        /*0030*/ 	.byte	0x02, 0x4c
        /*0032*/ 	.byte	0x02
	.zero		1


	//----- nvinfo : EIATTR_MERCURY_ISA_VERSION
	.align		4
        /*0034*/ 	.byte	0x03, 0x5f
        /*0036*/ 	.short	0x0000


	//----- nvinfo : EIATTR_COOP_GROUP_MASK_REGIDS
	.align		4
        /*0038*/ 	.byte	0x04, 0x29
        /*003a*/ 	.short	(.L_666 - .L_665)


	//   ....[0]....
.L_665:
        /*003c*/ 	.word	0xffffffff


	//   ....[1]....
        /*0040*/ 	.word	0xffffffff


	//   ....[2]....
        /*0044*/ 	.word	0xffffffff


	//   ....[3]....
        /*0048*/ 	.word	0xffffffff


	//   ....[4]....
        /*004c*/ 	.word	0xffffffff


	//   ....[5]....
        /*0050*/ 	.word	0xffffffff


	//   ....[6]....
        /*0054*/ 	.word	0xffffffff


	//   ....[7]....
        /*0058*/ 	.word	0xffffffff


	//   ....[8]....
        /*005c*/ 	.word	0xffffffff


	//   ....[9]....
        /*0060*/ 	.word	0xffffffff


	//   ....[10]....
        /*0064*/ 	.word	0xffffffff


	//   ....[11]....
        /*0068*/ 	.word	0xffffffff


	//   ....[12]....
        /*006c*/ 	.word	0xffffffff


	//   ....[13]....
        /*0070*/ 	.word	0xffffffff


	//   ....[14]....
        /*0074*/ 	.word	0xffffffff


	//   ....[15]....
        /*0078*/ 	.word	0xffffffff


	//   ....[16]....
        /*007c*/ 	.word	0xffffffff


	//   ....[17]....
        /*0080*/ 	.word	0xffffffff


	//   ....[18]....
        /*0084*/ 	.word	0xffffffff


	//   ....[19]....
        /*0088*/ 	.word	0xffffffff


	//   ....[20]....
        /*008c*/ 	.word	0xffffffff


	//   ....[21]....
        /*0090*/ 	.word	0xffffffff


	//   ....[22]....
        /*0094*/ 	.word	0xffffffff


	//   ....[23]....
        /*0098*/ 	.word	0xffffffff


	//   ....[24]....
        /*009c*/ 	.word	0xffffffff


	//   ....[25]....
        /*00a0*/ 	.word	0xffffffff


	//   ....[26]....
        /*00a4*/ 	.word	0xffffffff


	//   ....[27]....
        /*00a8*/ 	.word	0xffffffff


	//   ....[28]....
        /*00ac*/ 	.word	0xffffffff


	//   ....[29]....
        /*00b0*/ 	.word	0xffffffff


	//   ....[30]....
        /*00b4*/ 	.word	0xffffffff


	//   ....[31]....
        /*00b8*/ 	.word	0xffffffff


	//   ....[32]....
        /*00bc*/ 	.word	0xffffffff


	//   ....[33]....
        /*00c0*/ 	.word	0xffffffff


	//   ....[34]....
        /*00c4*/ 	.word	0xffffffff


	//   ....[35]....
        /*00c8*/ 	.word	0xffffffff


	//   ....[36]....
        /*00cc*/ 	.word	0xffffffff


	//   ....[37]....
        /*00d0*/ 	.word	0xffffffff


	//   ....[38]....
        /*00d4*/ 	.word	0xffffffff


	//   ....[39]....
        /*00d8*/ 	.word	0xffffffff


	//   ....[40]....
        /*00dc*/ 	.word	0xffffffff


	//   ....[41]....
        /*00e0*/ 	.word	0xffffffff


	//   ....[42]....
        /*00e4*/ 	.word	0xffffffff


	//   ....[43]....
        /*00e8*/ 	.word	0xffffffff


	//   ....[44]....
        /*00ec*/ 	.word	0xffffffff


	//   ....[45]....
        /*00f0*/ 	.word	0xffffffff


	//   ....[46]....
        /*00f4*/ 	.word	0xffffffff


	//   ....[47]....
        /*00f8*/ 	.word	0xffffffff


	//   ....[48]....
        /*00fc*/ 	.word	0xffffffff


	//   ....[49]....
        /*0100*/ 	.word	0xffffffff


	//   ....[50]....
        /*0104*/ 	.word	0xffffffff


	//   ....[51]....
        /*0108*/ 	.word	0xffffffff


	//   ....[52]....
        /*010c*/ 	.word	0xffffffff


	//   ....[53]....
        /*0110*/ 	.word	0xffffffff


	//   ....[54]....
        /*0114*/ 	.word	0xffffffff


	//   ....[55]....
        /*0118*/ 	.word	0xffffffff


	//   ....[56]....
        /*011c*/ 	.word	0xffffffff


	//   ....[57]....
        /*0120*/ 	.word	0xffffffff


	//   ....[58]....
        /*0124*/ 	.word	0xffffffff


	//   ....[59]....
        /*0128*/ 	.word	0xffffffff


	//   ....[60]....
        /*012c*/ 	.word	0xffffffff


	//   ....[61]....
        /*0130*/ 	.word	0xffffffff


	//   ....[62]....
        /*0134*/ 	.word	0xffffffff


	//   ....[63]....
        /*0138*/ 	.word	0xffffffff


	//   ....[64]....
        /*013c*/ 	.word	0xffffffff


	//   ....[65]....
        /*0140*/ 	.word	0xffffffff


	//   ....[66]....
        /*0144*/ 	.word	0xffffffff


	//   ....[67]....
        /*0148*/ 	.word	0xffffffff


	//   ....[68]....
        /*014c*/ 	.word	0xffffffff


	//   ....[69]....
        /*0150*/ 	.word	0xffffffff


	//   ....[70]....
        /*0154*/ 	.word	0xffffffff


	//   ....[71]....
        /*0158*/ 	.word	0xffffffff


	//   ....[72]....
        /*015c*/ 	.word	0xffffffff


	//   ....[73]....
        /*0160*/ 	.word	0xffffffff


	//   ....[74]....
        /*0164*/ 	.word	0xffffffff


	//   ....[75]....
        /*0168*/ 	.word	0xffffffff


	//   ....[76]....
        /*016c*/ 	.word	0xffffffff


	//   ....[77]....
        /*0170*/ 	.word	0xffffffff


	//   ....[78]....
        /*0174*/ 	.word	0xffffffff


	//   ....[79]....
        /*0178*/ 	.word	0xffffffff


	//   ....[80]....
        /*017c*/ 	.word	0xffffffff


	//   ....[81]....
        /*0180*/ 	.word	0xffffffff


	//   ....[82]....
        /*0184*/ 	.word	0xffffffff


	//   ....[83]....
        /*0188*/ 	.word	0xffffffff


	//   ....[84]....
        /*018c*/ 	.word	0xffffffff


	//   ....[85]....
        /*0190*/ 	.word	0xffffffff


	//   ....[86]....
        /*0194*/ 	.word	0xffffffff


	//   ....[87]....
        /*0198*/ 	.word	0xffffffff


	//   ....[88]....
        /*019c*/ 	.word	0xffffffff


	//   ....[89]....
        /*01a0*/ 	.word	0xffffffff


	//   ....[90]....
        /*01a4*/ 	.word	0xffffffff


	//   ....[91]....
        /*01a8*/ 	.word	0xffffffff


	//   ....[92]....
        /*01ac*/ 	.word	0xffffffff


	//   ....[93]....
        /*01b0*/ 	.word	0xffffffff


	//   ....[94]....
        /*01b4*/ 	.word	0xffffffff


	//   ....[95]....
        /*01b8*/ 	.word	0xffffffff


	//   ....[96]....
        /*01bc*/ 	.word	0xffffffff


	//   ....[97]....
        /*01c0*/ 	.word	0xffffffff


	//   ....[98]....
        /*01c4*/ 	.word	0xffffffff


	//   ....[99]....
        /*01c8*/ 	.word	0xffffffff


	//   ....[100]....
        /*01cc*/ 	.word	0xffffffff


	//   ....[101]....
        /*01d0*/ 	.word	0xffffffff


	//   ....[102]....
        /*01d4*/ 	.word	0xffffffff


	//   ....[103]....
        /*01d8*/ 	.word	0xffffffff


	//   ....[104]....
        /*01dc*/ 	.word	0xffffffff


	//   ....[105]....
        /*01e0*/ 	.word	0xffffffff


	//   ....[106]....
        /*01e4*/ 	.word	0xffffffff


	//   ....[107]....
        /*01e8*/ 	.word	0xffffffff


	//   ....[108]....
        /*01ec*/ 	.word	0xffffffff


	//----- nvinfo : EIATTR_COOP_GROUP_INSTR_OFFSETS
	.align		4
.L_666:
        /*01f0*/ 	.byte	0x04, 0x28
        /*01f2*/ 	.short	(.L_668 - .L_667)


	//   ....[0]....
.L_667:
        /*01f4*/ 	.word	0x00000080


	//   ....[1]....
        /*01f8*/ 	.word	0x000010c0


	//   ....[2]....
        /*01fc*/ 	.word	0x000010f0


	//   ....[3]....
        /*0200*/ 	.word	0x00001130


	//   ....[4]....
        /*0204*/ 	.word	0x00001170


	//   ....[5]....
        /*0208*/ 	.word	0x000011b0


	//   ....[6]....
        /*020c*/ 	.word	0x00001360


	//   ....[7]....
        /*0210*/ 	.word	0x000013a0


	//   ....[8]....
        /*0214*/ 	.word	0x000013d0


	//   ....[9]....
        /*0218*/ 	.word	0x000014e0


	//   ....[10]....
        /*021c*/ 	.word	0x00001500


	//   ....[11]....
        /*0220*/ 	.word	0x00001670


	//   ....[12]....
        /*0224*/ 	.word	0x00001690


	//   ....[13]....
        /*0228*/ 	.word	0x00001770


	//   ....[14]....
        /*022c*/ 	.word	0x000017e0


	//   ....[15]....
        /*0230*/ 	.word	0x00001810


	//   ....[16]....
        /*0234*/ 	.word	0x00001860


	//   ....[17]....
        /*0238*/ 	.word	0x00001870


	//   ....[18]....
        /*023c*/ 	.word	0x00001880


	//   ....[19]....
        /*0240*/ 	.word	0x00001890


	//   ....[20]....
        /*0244*/ 	.word	0x000018a0


	//   ....[21]....
        /*0248*/ 	.word	0x00002a50


	//   ....[22]....
        /*024c*/ 	.word	0x00002a70


	//   ....[23]....
        /*0250*/ 	.word	0x00002a80


	//   ....[24]....
        /*0254*/ 	.word	0x00002ac0


	//   ....[25]....
        /*0258*/ 	.word	0x00002ae0


	//   ....[26]....
        /*025c*/ 	.word	0x00002b00


	//   ....[27]....
        /*0260*/ 	.word	0x00002db0


	//   ....[28]....
        /*0264*/ 	.word	0x00002fb0


	//   ....[29]....
        /*0268*/ 	.word	0x00004020


	//   ....[30]....
        /*026c*/ 	.word	0x00004280


	//   ....[31]....
        /*0270*/ 	.word	0x00004290


	//   ....[32]....
        /*0274*/ 	.word	0x000042e0


	//   ....[33]....
        /*0278*/ 	.word	0x00005a20


	//   ....[34]....
        /*027c*/ 	.word	0x00005a30


	//   ....[35]....
        /*0280*/ 	.word	0x00005a40


	//   ....[36]....
        /*0284*/ 	.word	0x00005a50


	//   ....[37]....
        /*0288*/ 	.word	0x00005a60


	//   ....[38]....
        /*028c*/ 	.word	0x00005a70


	//   ....[39]....
        /*0290*/ 	.word	0x00006610


	//   ....[40]....
        /*0294*/ 	.word	0x00006620


	//   ....[41]....
        /*0298*/ 	.word	0x00006630


	//   ....[42]....
        /*029c*/ 	.word	0x00006640


	//   ....[43]....
        /*02a0*/ 	.word	0x00006650


	//   ....[44]....
        /*02a4*/ 	.word	0x00006660


	//   ....[45]....
        /*02a8*/ 	.word	0x00006800


	//   ....[46]....
        /*02ac*/ 	.word	0x00006b70


	//   ....[47]....
        /*02b0*/ 	.word	0x00007bd0


	//   ....[48]....
        /*02b4*/ 	.word	0x00007c60


	//   ....[49]....
        /*02b8*/ 	.word	0x00007c90


	//   ....[50]....
        /*02bc*/ 	.word	0x00007d00


	//   ....[51]....
        /*02c0*/ 	.word	0x00009a40


	//   ....[52]....
        /*02c4*/ 	.word	0x00009a50


	//   ....[53]....
        /*02c8*/ 	.word	0x00009a60


	//   ....[54]....
        /*02cc*/ 	.word	0x00009a70


	//   ....[55]....
        /*02d0*/ 	.word	0x00009a80


	//   ....[56]....
        /*02d4*/ 	.word	0x00009a90


	//   ....[57]....
        /*02d8*/ 	.word	0x0000a630


	//   ....[58]....
        /*02dc*/ 	.word	0x0000a640


	//   ....[59]....
        /*02e0*/ 	.word	0x0000a650


	//   ....[60]....
        /*02e4*/ 	.word	0x0000a660


	//   ....[61]....
        /*02e8*/ 	.word	0x0000a670


	//   ....[62]....
        /*02ec*/ 	.word	0x0000a680


	//   ....[63]....
        /*02f0*/ 	.word	0x0000ab20


	//   ....[64]....
        /*02f4*/ 	.word	0x0000ab50


	//   ....[65]....
        /*02f8*/ 	.word	0x0000ab80


	//   ....[66]....
        /*02fc*/ 	.word	0x0000ab90


	//   ....[67]....
        /*0300*/ 	.word	0x0000c600


	//   ....[68]....
        /*0304*/ 	.word	0x0000c620


	//   ....[69]....
        /*0308*/ 	.word	0x0000c640


	//   ....[70]....
        /*030c*/ 	.word	0x0000c650


	//   ....[71]....
        /*0310*/ 	.word	0x0000c670


	//   ....[72]....
        /*0314*/ 	.word	0x0000c6a0


	//   ....[73]....
        /*0318*/ 	.word	0x0000d200


	//   ....[74]....
        /*031c*/ 	.word	0x0000d210


	//   ....[75]....
        /*0320*/ 	.word	0x0000d220


	//   ....[76]....
        /*0324*/ 	.word	0x0000d230


	//   ....[77]....
        /*0328*/ 	.word	0x0000d240


	//   ....[78]....
        /*032c*/ 	.word	0x0000d250


	//   ....[79]....
        /*0330*/ 	.word	0x0000d3d0


	//   ....[80]....
        /*0334*/ 	.word	0x0000d8d0


	//   ....[81]....
        /*0338*/ 	.word	0x0000e780


	//   ....[82]....
        /*033c*/ 	.word	0x0000e810


	//   ....[83]....
        /*0340*/ 	.word	0x0000e830


	//   ....[84]....
        /*0344*/ 	.word	0x0000e8a0


	//   ....[85]....
        /*0348*/ 	.word	0x00010120


	//   ....[86]....
        /*034c*/ 	.word	0x00010150


	//   ....[87]....
        /*0350*/ 	.word	0x00010190


	//   ....[88]....
        /*0354*/ 	.word	0x000101a0


	//   ....[89]....
        /*0358*/ 	.word	0x000112d0


	//   ....[90]....
        /*035c*/ 	.word	0x00011310


	//   ....[91]....
        /*0360*/ 	.word	0x00011350


	//   ....[92]....
        /*0364*/ 	.word	0x00011390


	//   ....[93]....
        /*0368*/ 	.word	0x00011550


	//   ....[94]....
        /*036c*/ 	.word	0x00011560


	//   ....[95]....
        /*0370*/ 	.word	0x00011650


	//   ....[96]....
        /*0374*/ 	.word	0x00011680


	//   ....[97]....
        /*0378*/ 	.word	0x00011750


	//   ....[98]....
        /*037c*/ 	.word	0x00011780


	//   ....[99]....
        /*0380*/ 	.word	0x00011850


	//   ....[100]....
        /*0384*/ 	.word	0x00011870


	//   ....[101]....
        /*0388*/ 	.word	0x00011fc0


	//   ....[102]....
        /*038c*/ 	.word	0x00011fe0


	//   ....[103]....
        /*0390*/ 	.word	0x000120b0


	//   ....[104]....
        /*0394*/ 	.word	0x000120e0


	//   ....[105]....
        /*0398*/ 	.word	0x000121b0


	//   ....[106]....
        /*039c*/ 	.word	0x000121e0


	//   ....[107]....
        /*03a0*/ 	.word	0x000122b0


	//   ....[108]....
        /*03a4*/ 	.word	0x000122d0


	//----- nvinfo : EIATTR_EXIT_INSTR_OFFSETS
	.align		4
.L_668:
        /*03a8*/ 	.byte	0x04, 0x1c
        /*03aa*/ 	.short	(.L_670 - .L_669)


	//   ....[0]....
.L_669:
        /*03ac*/ 	.word	0x00000330


	//   ....[1]....
        /*03b0*/ 	.word	0x00011880


	//   ....[2]....
        /*03b4*/ 	.word	0x000118d0


	//   ....[3]....
        /*03b8*/ 	.word	0x00011930


	//   ....[4]....
        /*03bc*/ 	.word	0x000122e0


	//   ....[5]....
        /*03c0*/ 	.word	0x00012330


	//   ....[6]....
        /*03c4*/ 	.word	0x00012390


	//----- nvinfo : EIATTR_CTAIDZ_USED
	.align		4
.L_670:
        /*03c8*/ 	.byte	0x01, 0x04
	.zero		2


	//----- nvinfo : EIATTR_MAX_THREADS
	.align		4
        /*03cc*/ 	.byte	0x04, 0x05
        /*03ce*/ 	.short	(.L_672 - .L_671)
.L_671:
        /*03d0*/ 	.word	0x00000100
        /*03d4*/ 	.word	0x00000001
        /*03d8*/ 	.word	0x00000001


	//----- nvinfo : EIATTR_CRS_STACK_SIZE
	.align		4
.L_672:
        /*03dc*/ 	.byte	0x04, 0x1e
        /*03de*/ 	.short	(.L_674 - .L_673)
.L_673:
        /*03e0*/ 	.word	0x00000000
.L_674:


//--------------------- .nv.info._ZN7cutlass13device_kernelIN5flash19enable_sm80_to_sm89INS1_16FlashAttnFwdSm80INS1_25CollectiveMainloopFwdSm80ILi8ELi1ELb1EN4cute5tupleIJNS5_1CILi128EEENS7_ILi96EEES8_EEELi128ENS_6half_tEfNS_4arch4Sm80ELb0ELb1ELb0ELb1ELb1ELb1ELb1ELb0EEENS1_21CollectiveEpilogueFwdINS6_IJS8_S8_S9_EEENS6_IJNS7_ILi1EEESH_SH_EEESB_SD_Li256ELb1ELb1ELb0ELb0EEENS1_19SingleTileSchedulerILb1ELb0ELb1ELi128EEEEEEEEEvNT_6ParamsE --------------------------
	.section	.nv.info._ZN7cutlass13device_kernelIN5flash19enable_sm80_to_sm89INS1_16FlashAttnFwdSm80INS1_25CollectiveMainloopFwdSm80ILi8ELi1ELb1EN4cute5tupleIJNS5_1CILi128EEENS7_ILi96EEES8_EEELi128ENS_6half_tEfNS_4arch4Sm80ELb0ELb1ELb0ELb1ELb1ELb1ELb1ELb0EEENS1_21CollectiveEpilogueFwdINS6_IJS8_S8_S9_EEENS6_IJNS7_ILi1EEESH_SH_EEESB_SD_Li256ELb1ELb1ELb0ELb0EEENS1_19SingleTileSchedulerILb1ELb0ELb1ELi128EEEEEEEEEvNT_6ParamsE,"",@"SHT_CUDA_INFO"
	.sectionflags	@""
	.align	4


	//----- nvinfo : EIATTR_CUDA_API_VERSION
	.align		4
        /*0000*/ 	.byte	0x04, 0x37
        /*0002*/ 	.short	(.L_676 - .L_675)
.L_675:
        /*0004*/ 	.word	0x00000082


	//----- nvinfo : EIATTR_SW2861232_WAR
	.align		4
.L_676:
        /*0008*/ 	.byte	0x01, 0x35
	.zero		2


	//----- nvinfo : EIATTR_PARAM_CBANK
	.align		4
        /*000c*/ 	.byte	0x04, 0x0a
        /*000e*/ 	.short	(.L_678 - .L_677)
	.align		4
.L_677:
        /*0010*/ 	.word	index@(.nv.constant0._ZN7cutlass13device_kernelIN5flash19enable_sm80_to_sm89INS1_16FlashAttnFwdSm80INS1_25CollectiveMainloopFwdSm80ILi8ELi1ELb1EN4cute5tupleIJNS5_1CILi128EEENS7_ILi96EEES8_EEELi128ENS_6half_tEfNS_4arch4Sm80ELb0ELb1ELb0ELb1ELb1ELb1ELb1ELb0EEENS1_21CollectiveEpilogueFwdINS6_IJS8_S8_S9_EEENS6_IJNS7_ILi1EEESH_SH_EEESB_SD_Li256ELb1ELb1ELb0ELb0EEENS1_19SingleTileSchedulerILb1ELb0ELb1ELi128EEEEEEEEEvNT_6ParamsE)
        /*0014*/ 	.short	0x0160
        /*0016*/ 	.short	0x0418


	//----- nvinfo : EIATTR_CBANK_PARAM_SIZE
	.align		4
.L_678:
        /*0018*/ 	.byte	0x03, 0x19
        /*001a*/ 	.short	0x0418


	//----- nvinfo : EIATTR_KPARAM_INFO
	.align		4
        /*001c*/ 	.byte	0x04, 0x17
        /*001e*/ 	.short	(.L_680 - .L_679)
.L_679:
        /*0020*/ 	.word	0x00000000
        /*0024*/ 	.short	0x0000
        /*0026*/ 	.short	0x0000
        /*0028*/ 	.byte	0x00, 0xf0, 0x61, 0x10


	//----- nvinfo : EIATTR_MAXREG_COUNT
	.align		4
.L_680:
        /*002c*/ 	.byte	0x03, 0x1b
        /*002e*/ 	.short	0x00ff


	//----- nvinfo : EIATTR_NUM_BARRIERS
	.align		4
        /*0030*/ 	.byte	0x02, 0x4c
        /*0032*/ 	.byte	0x02
	.zero		1


	//----- nvinfo : EIATTR_MERCURY_ISA_VERSION
	.align		4
        /*0034*/ 	.byte	0x03, 0x5f
        /*0036*/ 	.short	0x0000


	//----- nvinfo : EIATTR_COOP_GROUP_MASK_REGIDS
	.align		4
        /*0038*/ 	.byte	0x04, 0x29
        /*003a*/ 	.short	(.L_682 - .L_681)


	//   ....[0]....
.L_681:
        /*003c*/ 	.word	0xffffffff


	//   ....[1]....
        /*0040*/ 	.word	0xffffffff


	//   ....[2]....
        /*0044*/ 	.word	0xffffffff


	//   ....[3]....
        /*0048*/ 	.word	0xffffffff


	//   ....[4]....
        /*004c*/ 	.word	0xffffffff


	//   ....[5]....
        /*0050*/ 	.word	0xffffffff


	//   ....[6]....
        /*0054*/ 	.word	0xffffffff


	//   ....[7]....
        /*0058*/ 	.word	0xffffffff


	//   ....[8]....
        /*005c*/ 	.word	0xffffffff


	//   ....[9]....
        /*0060*/ 	.word	0xffffffff


	//   ....[10]....
        /*0064*/ 	.word	0xffffffff


	//   ....[11]....
        /*0068*/ 	.word	0xffffffff


	//   ....[12]....
        /*006c*/ 	.word	0xffffffff


	//   ....[13]....
        /*0070*/ 	.word	0xffffffff


	//   ....[14]....
        /*0074*/ 	.word	0xffffffff


	//   ....[15]....
        /*0078*/ 	.word	0xffffffff


	//   ....[16]....
        /*007c*/ 	.word	0xffffffff


	//   ....[17]....
        /*0080*/ 	.word	0xffffffff


	//   ....[18]....
        /*0084*/ 	.word	0xffffffff


	//   ....[19]....
        /*0088*/ 	.word	0xffffffff


	//   ....[20]....
        /*008c*/ 	.word	0xffffffff


	//   ....[21]....
        /*0090*/ 	.word	0xffffffff


	//   ....[22]....
        /*0094*/ 	.word	0xffffffff


	//   ....[23]....
        /*0098*/ 	.word	0xffffffff


	//   ....[24]....
        /*009c*/ 	.word	0xffffffff


	//   ....[25]....
        /*00a0*/ 	.word	0xffffffff


	//   ....[26]....
        /*00a4*/ 	.word	0xffffffff


	//   ....[27]....
        /*00a8*/ 	.word	0xffffffff


	//   ....[28]....
        /*00ac*/ 	.word	0xffffffff


	//   ....[29]....
        /*00b0*/ 	.word	0xffffffff


	//   ....[30]....
        /*00b4*/ 	.word	0xffffffff


	//   ....[31]....
        /*00b8*/ 	.word	0xffffffff


	//   ....[32]....
        /*00bc*/ 	.word	0xffffffff


	//   ....[33]....
        /*00c0*/ 	.word	0xffffffff


	//   ....[34]....
        /*00c4*/ 	.word	0xffffffff


	//   ....[35]....
        /*00c8*/ 	.word	0xffffffff


	//   ....[36]....
        /*00cc*/ 	.word	0xffffffff


	//   ....[37]....
        /*00d0*/ 	.word	0xffffffff


	//   ....[38]....
        /*00d4*/ 	.word	0xffffffff


	//   ....[39]....
        /*00d8*/ 	.word	0xffffffff


	//   ....[40]....
        /*00dc*/ 	.word	0xffffffff


	//   ....[41]....
        /*00e0*/ 	.word	0xffffffff


	//   ....[42]....
        /*00e4*/ 	.word	0xffffffff


	//   ....[43]....
        /*00e8*/ 	.word	0xffffffff


	//   ....[44]....
        /*00ec*/ 	.word	0xffffffff


	//   ....[45]....
        /*00f0*/ 	.word	0xffffffff


	//   ....[46]....
        /*00f4*/ 	.word	0xffffffff


	//   ....[47]....
        /*00f8*/ 	.word	0xffffffff


	//   ....[48]....
        /*00fc*/ 	.word	0xffffffff


	//   ....[49]....
        /*0100*/ 	.word	0xffffffff


	//   ....[50]....
        /*0104*/ 	.word	0xffffffff


	//   ....[51]....
        /*0108*/ 	.word	0xffffffff


	//   ....[52]....
        /*010c*/ 	.word	0xffffffff


	//   ....[53]....
        /*0110*/ 	.word	0xffffffff


	//   ....[54]....
        /*0114*/ 	.word	0xffffffff


	//   ....[55]....
        /*0118*/ 	.word	0xffffffff


	//   ....[56]....
        /*011c*/ 	.word	0xffffffff


	//   ....[57]....
        /*0120*/ 	.word	0xffffffff


	//   ....[58]....
        /*0124*/ 	.word	0xffffffff


	//   ....[59]....
        /*0128*/ 	.word	0xffffffff


	//   ....[60]....
        /*012c*/ 	.word	0xffffffff


	//   ....[61]....
        /*0130*/ 	.word	0xffffffff


	//   ....[62]....
        /*0134*/ 	.word	0xffffffff


	//   ....[63]....
        /*0138*/ 	.word	0xffffffff


	//   ....[64]....
        /*013c*/ 	.word	0xffffffff


	//   ....[65]....
        /*0140*/ 	.word	0xffffffff


	//   ....[66]....
        /*0144*/ 	.word	0xffffffff


	//   ....[67]....
        /*0148*/ 	.word	0xffffffff


	//   ....[68]....
        /*014c*/ 	.word	0xffffffff


	//   ....[69]....
        /*0150*/ 	.word	0xffffffff


	//   ....[70]....
        /*0154*/ 	.word	0xffffffff


	//   ....[71]....
        /*0158*/ 	.word	0xffffffff


	//   ....[72]....
        /*015c*/ 	.word	0xffffffff


	//   ....[73]....
        /*0160*/ 	.word	0xffffffff


	//   ....[74]....
        /*0164*/ 	.word	0xffffffff


	//   ....[75]....
        /*0168*/ 	.word	0xffffffff


	//   ....[76]....
        /*016c*/ 	.word	0xffffffff


	//   ....[77]....
        /*0170*/ 	.word	0xffffffff


	//   ....[78]....
        /*0174*/ 	.word	0xffffffff


	//   ....[79]....
        /*0178*/ 	.word	0xffffffff


	//   ....[80]....
        /*017c*/ 	.word	0xffffffff


	//   ....[81]....
        /*0180*/ 	.word	0xffffffff


	//   ....[82]....
        /*0184*/ 	.word	0xffffffff


	//   ....[83]....
        /*0188*/ 	.word	0xffffffff


	//   ....[84]....
        /*018c*/ 	.word	0xffffffff


	//   ....[85]....
        /*0190*/ 	.word	0xffffffff


	//   ....[86]....
        /*0194*/ 	.word	0xffffffff


	//   ....[87]....
        /*0198*/ 	.word	0xffffffff


	//   ....[88]....
        /*019c*/ 	.word	0xffffffff


	//   ....[89]....
        /*01a0*/ 	.word	0xffffffff


	//   ....[90]....
        /*01a4*/ 	.word	0xffffffff


	//   ....[91]....
        /*01a8*/ 	.word	0xffffffff


	//   ....[92]....
        /*01ac*/ 	.word	0xffffffff


	//   ....[93]....
        /*01b0*/ 	.word	0xffffffff


	//   ....[94]....
        /*01b4*/ 	.word	0xffffffff


	//   ....[95]....
        /*01b8*/ 	.word	0xffffffff


	//   ....[96]....
        /*01bc*/ 	.word	0xffffffff


	//   ....[97]....
        /*01c0*/ 	.word	0xffffffff


	//   ....[98]....
        /*01c4*/ 	.word	0xffffffff


	//   ....[99]....
        /*01c8*/ 	.word	0xffffffff


	//   ....[100]....
        /*01cc*/ 	.word	0xffffffff


	//   ....[101]....
        /*01d0*/ 	.word	0xffffffff


	//   ....[102]....
        /*01d4*/ 	.word	0xffffffff


	//   ....[103]....
        /*01d8*/ 	.word	0xffffffff


	//   ....[104]....
        /*01dc*/ 	.word	0xffffffff


	//   ....[105]....
        /*01e0*/ 	.word	0xffffffff


	//   ....[106]....
        /*01e4*/ 	.word	0xffffffff


	//   ....[107]....
        /*01e8*/ 	.word	0xffffffff


	//   ....[108]....
        /*01ec*/ 	.word	0xffffffff


	//   ....[109]....
        /*01f0*/ 	.word	0xffffffff


	//   ....[110]....
        /*01f4*/ 	.word	0xffffffff


	//   ....[111]....
        /*01f8*/ 	.word	0xffffffff


	//   ....[112]....
        /*01fc*/ 	.word	0xffffffff


	//   ....[113]....
        /*0200*/ 	.word	0xffffffff


	//   ....[114]....
        /*0204*/ 	.word	0xffffffff


	//   ....[115]....
        /*0208*/ 	.word	0xffffffff


	//   ....[116]....
        /*020c*/ 	.word	0xffffffff


	//   ....[117]....
        /*0210*/ 	.word	0xffffffff


	//   ....[118]....
        /*0214*/ 	.word	0xffffffff


	//   ....[119]....
        /*0218*/ 	.word	0xffffffff


	//   ....[120]....
        /*021c*/ 	.word	0xffffffff


	//   ....[121]....
        /*0220*/ 	.word	0xffffffff


	//   ....[122]....
        /*0224*/ 	.word	0xffffffff


	//   ....[123]....
        /*0228*/ 	.word	0xffffffff


	//   ....[124]....
        /*022c*/ 	.word	0xffffffff


	//   ....[125]....
        /*0230*/ 	.word	0xffffffff


	//   ....[126]....
        /*0234*/ 	.word	0xffffffff


	//   ....[127]....
        /*0238*/ 	.word	0xffffffff


	//   ....[128]....
        /*023c*/ 	.word	0xffffffff


	//   ....[129]....
        /*0240*/ 	.word	0xffffffff


	//   ....[130]....
        /*0244*/ 	.word	0xffffffff


	//   ....[131]....
        /*0248*/ 	.word	0xffffffff


	//   ....[132]....
        /*024c*/ 	.word	0xffffffff


	//   ....[133]....
        /*0250*/ 	.word	0xffffffff


	//   ....[134]....
        /*0254*/ 	.word	0xffffffff


	//   ....[135]....
        /*0258*/ 	.word	0xffffffff


	//   ....[136]....
        /*025c*/ 	.word	0xffffffff


	//   ....[137]....
        /*0260*/ 	.word	0xffffffff


	//   ....[138]....
        /*0264*/ 	.word	0xffffffff


	//   ....[139]....
        /*0268*/ 	.word	0xffffffff


	//   ....[140]....
        /*026c*/ 	.word	0xffffffff


	//   ....[141]....
        /*0270*/ 	.word	0xffffffff


	//   ....[142]....
        /*0274*/ 	.word	0xffffffff


	//   ....[143]....
        /*0278*/ 	.word	0xffffffff


	//   ....[144]....
        /*027c*/ 	.word	0xffffffff


	//   ....[145]....
        /*0280*/ 	.word	0xffffffff


	//   ....[146]....
        /*0284*/ 	.word	0xffffffff


	//   ....[147]....
        /*0288*/ 	.word	0xffffffff


	//   ....[148]....
        /*028c*/ 	.word	0xffffffff


	//   ....[149]....
        /*0290*/ 	.word	0xffffffff


	//   ....[150]....
        /*0294*/ 	.word	0xffffffff


	//   ....[151]....
        /*0298*/ 	.word	0xffffffff


	//   ....[152]....
        /*029c*/ 	.word	0xffffffff


	//   ....[153]....
        /*02a0*/ 	.word	0xffffffff


	//   ....[154]....
        /*02a4*/ 	.word	0xffffffff


	//   ....[155]....
        /*02a8*/ 	.word	0xffffffff


	//   ....[156]....
        /*02ac*/ 	.word	0xffffffff


	//   ....[157]....
        /*02b0*/ 	.word	0xffffffff


	//   ....[158]....
        /*02b4*/ 	.word	0xffffffff


	//   ....[159]....
        /*02b8*/ 	.word	0xffffffff


	//   ....[160]....
        /*02bc*/ 	.word	0xffffffff


	//   ....[161]....
        /*02c0*/ 	.word	0xffffffff


	//   ....[162]....
        /*02c4*/ 	.word	0xffffffff


	//   ....[163]....
        /*02c8*/ 	.word	0xffffffff


	//   ....[164]....
        /*02cc*/ 	.word	0xffffffff


	//----- nvinfo : EIATTR_COOP_GROUP_INSTR_OFFSETS
	.align		4
.L_682:
        /*02d0*/ 	.byte	0x04, 0x28
        /*02d2*/ 	.short	(.L_684 - .L_683)


	//   ....[0]....
.L_683:
        /*02d4*/ 	.word	0x00000060


	//   ....[1]....
        /*02d8*/ 	.word	0x000022e0


	//   ....[2]....
        /*02dc*/ 	.word	0x00002330


	//   ....[3]....
        /*02e0*/ 	.word	0x00002b00


	//   ....[4]....
        /*02e4*/ 	.word	0x00002b20


	//   ....[5]....
        /*02e8*/ 	.word	0x00003270


	//   ....[6]....
        /*02ec*/ 	.word	0x00003280


	//   ....[7]....
        /*02f0*/ 	.word	0x00003a70


	//   ....[8]....
        /*02f4*/ 	.word	0x00003aa0


	//   ....[9]....
        /*02f8*/ 	.word	0x000046c0


	//   ....[10]....
        /*02fc*/ 	.word	0x000046f0


	//   ....[11]....
        /*0300*/ 	.word	0x00004e70


	//   ....[12]....
        /*0304*/ 	.word	0x00004e90


	//   ....[13]....
        /*0308*/ 	.word	0x00005630


	//   ....[14]....
        /*030c*/ 	.word	0x00005660


	//   ....[15]....
        /*0310*/ 	.word	0x00005770


	//   ....[16]....
        /*0314*/ 	.word	0x000057a0


	//   ....[17]....
        /*0318*/ 	.word	0x00005870


	//   ....[18]....
        /*031c*/ 	.word	0x00005890


	//   ....[19]....
        /*0320*/ 	.word	0x00005c50


	//   ....[20]....
        /*0324*/ 	.word	0x00005d60


	//   ....[21]....
        /*0328*/ 	.word	0x00005e50


	//   ....[22]....
        /*032c*/ 	.word	0x00005e80


	//   ....[23]....
        /*0330*/ 	.word	0x00005f50


	//   ....[24]....
        /*0334*/ 	.word	0x00005f80


	//   ....[25]....
        /*0338*/ 	.word	0x00006e10


	//   ....[26]....
        /*033c*/ 	.word	0x00006e50


	//   ....[27]....
        /*0340*/ 	.word	0x00006e90


	//   ....[28]....
        /*0344*/ 	.word	0x00006ed0


	//   ....[29]....
        /*0348*/ 	.word	0x00007170


	//   ....[30]....
        /*034c*/ 	.word	0x00007180


	//   ....[31]....
        /*0350*/ 	.word	0x000071a0


	//   ....[32]....
        /*0354*/ 	.word	0x000071c0


	//   ....[33]....
        /*0358*/ 	.word	0x00007350


	//   ....[34]....
        /*035c*/ 	.word	0x00007380


	//   ....[35]....
        /*0360*/ 	.word	0x000073a0


	//   ....[36]....
        /*0364*/ 	.word	0x000074a0


	//   ....[37]....
        /*0368*/ 	.word	0x00007570


	//   ....[38]....
        /*036c*/ 	.word	0x00007580


	//   ....[39]....
        /*0370*/ 	.word	0x00007950


	//   ....[40]....
        /*0374*/ 	.word	0x00007980


	//   ....[41]....
        /*0378*/ 	.word	0x000079a0


	//   ....[42]....
        /*037c*/ 	.word	0x000079b0


	//   ....[43]....
        /*0380*/ 	.word	0x00007b30


	//   ....[44]....
        /*0384*/ 	.word	0x00007bc0


	//   ....[45]....
        /*0388*/ 	.word	0x00007c00


	//   ....[46]....
        /*038c*/ 	.word	0x00007c30


	//   ....[47]....
        /*0390*/ 	.word	0x00007db0


	//   ....[48]....
        /*0394*/ 	.word	0x00007e40


	//   ....[49]....
        /*0398*/ 	.word	0x00007e80


	//   ....[50]....
        /*039c*/ 	.word	0x00007ec0


	//   ....[51]....
        /*03a0*/ 	.word	0x00008020


	//   ....[52]....
        /*03a4*/ 	.word	0x00008060


	//   ....[53]....
        /*03a8*/ 	.word	0x000080a0


	//   ....[54]....
        /*03ac*/ 	.word	0x000080e0


	//   ....[55]....
        /*03b0*/ 	.word	0x00009cb0


	//   ....[56]....
        /*03b4*/ 	.word	0x00009cf0


	//   ....[57]....
        /*03b8*/ 	.word	0x00009d10


	//   ....[58]....
        /*03bc*/ 	.word	0x00009d60


	//   ....[59]....
        /*03c0*/ 	.word	0x00009e90


	//   ....[60]....
        /*03c4*/ 	.word	0x00009ea0


	//   ....[61]....
        /*03c8*/ 	.word	0x00009eb0


	//   ....[62]....
        /*03cc*/ 	.word	0x00009ec0


	//   ....[63]....
        /*03d0*/ 	.word	0x0000a010


	//   ....[64]....
        /*03d4*/ 	.word	0x0000a050


	//   ....[65]....
        /*03d8*/ 	.word	0x0000a090


	//   ....[66]....
        /*03dc*/ 	.word	0x0000a0b0


	//   ....[67]....
        /*03e0*/ 	.word	0x0000a1e0


	//   ....[68]....
        /*03e4*/ 	.word	0x0000a200


	//   ....[69]....
        /*03e8*/ 	.word	0x0000a220


	//   ....[70]....
        /*03ec*/ 	.word	0x0000a240


	//   ....[71]....
        /*03f0*/ 	.word	0x0000c180


	//   ....[72]....
        /*03f4*/ 	.word	0x0000c1c0


	//   ....[73]....
        /*03f8*/ 	.word	0x0000c200


	//   ....[74]....
        /*03fc*/ 	.word	0x0000c250


	//   ....[75]....
        /*0400*/ 	.word	0x0000c290


	//   ....[76]....
        /*0404*/ 	.word	0x0000c2c0


	//   ....[77]....
        /*0408*/ 	.word	0x0000d220


	//   ....[78]....
        /*040c*/ 	.word	0x0000d250


	//   ....[79]....
        /*0410*/ 	.word	0x0000d290


	//   ....[80]....
        /*0414*/ 	.word	0x0000d2b0


	//   ....[81]....
        /*0418*/ 	.word	0x0000d2c0


	//   ....[82]....
        /*041c*/ 	.word	0x0000d2d0


	//   ....[83]....
        /*0420*/ 	.word	0x0000d570


	//   ....[84]....
        /*0424*/ 	.word	0x0000de60


	//   ....[85]....
        /*0428*/ 	.word	0x0000e8a0


	//   ....[86]....
        /*042c*/ 	.word	0x0000e9b0


	//   ....[87]....
        /*0430*/ 	.word	0x0000e9f0


	//   ....[88]....
        /*0434*/ 	.word	0x0000ea70


	//   ....[89]....
        /*0438*/ 	.word	0x000101c0


	//   ....[90]....
        /*043c*/ 	.word	0x000101e0


	//   ....[91]....
        /*0440*/ 	.word	0x000101f0


	//   ....[92]....
        /*0444*/ 	.word	0x00010200


	//   ....[93]....
        /*0448*/ 	.word	0x00010210


	//   ....[94]....
        /*044c*/ 	.word	0x00010220


	//   ....[95]....
        /*0450*/ 	.word	0x00010e00


	//   ....[96]....
        /*0454*/ 	.word	0x00010e20


	//   ....[97]....
        /*0458*/ 	.word	0x00010e30


	//   ....[98]....
        /*045c*/ 	.word	0x00010e40


	//   ....[99]....
        /*0460*/ 	.word	0x00010e50


	//   ....[100]....
        /*0464*/ 	.word	0x00010e60


	//   ....[101]....
        /*0468*/ 	.word	0x00011020


	//   ....[102]....
        /*046c*/ 	.word	0x000112f0


	//   ....[103]....
        /*0470*/ 	.word	0x000121f0


	//   ....[104]....
        /*0474*/ 	.word	0x000122b0


	//   ....[105]....
        /*0478*/ 	.word	0x00012560


	//   ....[106]....
        /*047c*/ 	.word	0x00012660


	//   ....[107]....
        /*0480*/ 	.word	0x00014380


	//   ....[108]....
        /*0484*/ 	.word	0x000143a0


	//   ....[109]....
        /*0488*/ 	.word	0x000143b0


	//   ....[110]....
        /*048c*/ 	.word	0x000143c0


	//   ....[111]....
        /*0490*/ 	.word	0x000143d0


	//   ....[112]....
        /*0494*/ 	.word	0x000143e0


	//   ....[113]....
        /*0498*/ 	.word	0x00014fc0


	//   ....[114]....
        /*049c*/ 	.word	0x00014fe0


	//   ....[115]....
        /*04a0*/ 	.word	0x00014ff0


	//   ....[116]....
        /*04a4*/ 	.word	0x00015000


	//   ....[117]....
        /*04a8*/ 	.word	0x00015010


	//   ....[118]....
        /*04ac*/ 	.word	0x00015020


	//   ....[119]....
        /*04b0*/ 	.word	0x000154b0


	//   ....[120]....
        /*04b4*/ 	.word	0x000154e0


	//   ....[121]....
        /*04b8*/ 	.word	0x00015510


	//   ....[122]....
        /*04bc*/ 	.word	0x00015520


	//   ....[123]....
        /*04c0*/ 	.word	0x00016fb0


	//   ....[124]....
        /*04c4*/ 	.word	0x00016fd0


	//   ....[125]....
        /*04c8*/ 	.word	0x00016ff0


	//   ....[126]....
        /*04cc*/ 	.word	0x00017000


	//   ....[127]....
        /*04d0*/ 	.word	0x00017020


	//   ....[128]....
        /*04d4*/ 	.word	0x00017050


	//   ....[129]....
        /*04d8*/ 	.word	0x00017bd0


	//   ....[130]....
        /*04dc*/ 	.word	0x00017bf0


	//   ....[131]....
        /*04e0*/ 	.word	0x00017c00


	//   ....[132]....
        /*04e4*/ 	.word	0x00017c10


	//   ....[133]....
        /*04e8*/ 	.word	0x00017c20


	//   ....[134]....
        /*04ec*/ 	.word	0x00017c30


	//   ....[135]....
        /*04f0*/ 	.word	0x00017e20


	//   ....[136]....
        /*04f4*/ 	.word	0x000187d0


	//   ....[137]....
        /*04f8*/ 	.word	0x00018fc0


	//   ....[138]....
        /*04fc*/ 	.word	0x00019220


	//   ....[139]....
        /*0500*/ 	.word	0x00019300


	//   ....[140]....
        /*0504*/ 	.word	0x000193f0


	//   ....[141]....
        /*0508*/ 	.word	0x0001abd0


	//   ....[142]....
        /*050c*/ 	.word	0x0001ac00


	//   ....[143]....
        /*0510*/ 	.word	0x0001ac50


	//   ....[144]....
        /*0514*/ 	.word	0x0001ac60


	//   ....[145]....
        /*0518*/ 	.word	0x0001be10


	//   ....[146]....
        /*051c*/ 	.word	0x0001be50


	//   ....[147]....
        /*0520*/ 	.word	0x0001be80


	//   ....[148]....
        /*0524*/ 	.word	0x0001beb0


	//   ....[149]....
        /*0528*/ 	.word	0x0001c010


	//   ....[150]....
        /*052c*/ 	.word	0x0001c020


	//   ....[151]....
        /*0530*/ 	.word	0x0001c110


	//   ....[152]....
        /*0534*/ 	.word	0x0001c140


	//   ....[153]....
        /*0538*/ 	.word	0x0001c210


	//   ....[154]....
        /*053c*/ 	.word	0x0001c240


	//   ....[155]....
        /*0540*/ 	.word	0x0001c310


	//   ....[156]....
        /*0544*/ 	.word	0x0001c330


	//   ....[157]....
        /*0548*/ 	.word	0x0001ca80


	//   ....[158]....
        /*054c*/ 	.word	0x0001ca90


	//   ....[159]....
        /*0550*/ 	.word	0x0001cb60


	//   ....[160]....
        /*0554*/ 	.word	0x0001cb90


	//   ....[161]....
        /*0558*/ 	.word	0x0001cc60


	//   ....[162]....
        /*055c*/ 	.word	0x0001cc90


	//   ....[163]....
        /*0560*/ 	.word	0x0001cd60


	//   ....[164]....
        /*0564*/ 	.word	0x0001cd80


	//----- nvinfo : EIATTR_EXIT_INSTR_OFFSETS
	.align		4
.L_684:
        /*0568*/ 	.byte	0x04, 0x1c
        /*056a*/ 	.short	(.L_686 - .L_685)


	//   ....[0]....
.L_685:
        /*056c*/ 	.word	0x00000330


	//   ....[1]....
        /*0570*/ 	.word	0x0001c340


	//   ....[2]....
        /*0574*/ 	.word	0x0001c390


	//   ....[3]....
        /*0578*/ 	.word	0x0001c3f0


	//   ....[4]....
        /*057c*/ 	.word	0x0001cd90


	//   ....[5]....
        /*0580*/ 	.word	0x0001cde0


	//   ....[6]....
        /*0584*/ 	.word	0x0001ce40


	//----- nvinfo : EIATTR_CTAIDZ_USED
	.align		4
.L_686:
        /*0588*/ 	.byte	0x01, 0x04
	.zero		2


	//----- nvinfo : EIATTR_MAX_THREADS
	.align		4
        /*058c*/ 	.byte	0x04, 0x05
        /*058e*/ 	.short	(.L_688 - .L_687)
.L_687:
        /*0590*/ 	.word	0x00000100
        /*0594*/ 	.word	0x00000001
        /*0598*/ 	.word	0x00000001


	//----- nvinfo : EIATTR_CRS_STACK_SIZE
	.align		4
.L_688:
        /*059c*/ 	.byte	0x04, 0x1e
        /*059e*/ 	.short	(.L_690 - .L_689)
.L_689:
        /*05a0*/ 	.word	0x00000000
.L_690:


//--------------------- .nv.info._ZN7cutlass13device_kernelIN5flash19enable_sm80_to_sm89INS1_16FlashAttnFwdSm80INS1_25CollectiveMainloopFwdSm80ILi8ELi1ELb1EN4cute5tupleIJNS5_1CILi128EEES8_S8_EEELi128ENS_6half_tEfNS_4arch4Sm80ELb1ELb0ELb0ELb0ELb1ELb0ELb1ELb0EEENS1_21CollectiveEpilogueFwdIS9_NS6_IJNS7_ILi1EEESF_SF_EEESA_SC_Li256ELb0ELb1ELb0ELb0EEENS1_30DynamicPersistentTileSchedulerILi256ELi256ELb0ELb1ELb0EEEEEEEEEvNT_6ParamsE --------------------------
	.section	.nv.info._ZN7cutlass13device_kernelIN5flash19enable_sm80_to_sm89INS1_16FlashAttnFwdSm80INS1_25CollectiveMainloopFwdSm80ILi8ELi1ELb1EN4cute5tupleIJNS5_1CILi128EEES8_S8_EEELi128ENS_6half_tEfNS_4arch4Sm80ELb1ELb0ELb0ELb0ELb1ELb0ELb1ELb0EEENS1_21CollectiveEpilogueFwdIS9_NS6_IJNS7_ILi1EEESF_SF_EEESA_SC_Li256ELb0ELb1ELb0ELb0EEENS1_30DynamicPersistentTileSchedulerILi256ELi256ELb0ELb1ELb0EEEEEEEEEvNT_6ParamsE,"",@"SHT_CUDA_INFO"
	.sectionflags	@""
	.align	4


	//----- nvinfo : EIATTR_CUDA_API_VERSION
	.align		4
        /*0000*/ 	.byte	0x04, 0x37
        /*0002*/ 	.short	(.L_692 - .L_691)
.L_691:
        /*0004*/ 	.word	0x00000082


	//----- nvinfo : EIATTR_SW2861232_WAR
	.align		4
.L_692:
        /*0008*/ 	.byte	0x01, 0x35
	.zero		2


	//----- nvinfo : EIATTR_PARAM_CBANK
	.align		4
        /*000c*/ 	.byte	0x04, 0x0a
        /*000e*/ 	.short	(.L_694 - .L_693)
	.align		4
.L_693:
        /*0010*/ 	.word	index@(.nv.constant0._ZN7cutlass13device_kernelIN5flash19enable_sm80_to_sm89INS1_16FlashAttnFwdSm80INS1_25CollectiveMainloopFwdSm80ILi8ELi1ELb1EN4cute5tupleIJNS5_1CILi128EEES8_S8_EEELi128ENS_6half_tEfNS_4arch4Sm80ELb1ELb0ELb0ELb0ELb1ELb0ELb1ELb0EEENS1_21CollectiveEpilogueFwdIS9_NS6_IJNS7_ILi1EEESF_SF_EEESA_SC_Li256ELb0ELb1ELb0ELb0EEENS1_30DynamicPersistentTileSchedulerILi256ELi256ELb0ELb1ELb0EEEEEEEEEvNT_6ParamsE)
        /*0014*/ 	.short	0x0160
        /*0016*/ 	.short	0x0428


	//----- nvinfo : EIATTR_CBANK_PARAM_SIZE
	.align		4
.L_694:
        /*0018*/ 	.byte	0x03, 0x19
        /*001a*/ 	.short	0x0428


	//----- nvinfo : EIATTR_KPARAM_INFO
	.align		4
        /*001c*/ 	.byte	0x04, 0x17
        /*001e*/ 	.short	(.L_696 - .L_695)
.L_695:
        /*0020*/ 	.word	0x00000000
        /*0024*/ 	.short	0x0000
        /*0026*/ 	.short	0x0000
        /*0028*/ 	.byte	0x00, 0xf0, 0xa1, 0x10


	//----- nvinfo : EIATTR_MAXREG_COUNT
	.align		4
.L_696:
        /*002c*/ 	.byte	0x03, 0x1b
        /*002e*/ 	.short	0x00ff


	//----- nvinfo : EIATTR_NUM_BARRIERS
	.align		4
        /*0030*/ 	.byte	0x02, 0x4c
        /*0032*/ 	.byte	0x06
	.zero		1


	//----- nvinfo : EIATTR_ANNOTATIONS
	.align		4
        /*0034*/ 	.byte	0x04, 0x55
        /*0036*/ 	.short	(.L_698 - .L_697)


	//   ....[0]....
.L_697:
        /* <DEDUP_REMOVED lines=47> */


	//----- nvinfo : EIATTR_MERCURY_ISA_VERSION
	.align		4
.L_698:
        /*0318*/ 	.byte	0x03, 0x5f
        /*031a*/ 	.short	0x0000


	//----- nvinfo : EIATTR_INT_WARP_WIDE_INSTR_OFFSETS
	.align		4
        /*031c*/ 	.byte	0x04, 0x31
        /*031e*/ 	.short	(.L_700 - .L_699)


	//   ....[0]....
.L_699:
        /*0320*/ 	.word	0x0000e110


	//   ....[1]....
        /*0324*/ 	.word	0x0000e190


	//----- nvinfo : EIATTR_COOP_GROUP_MASK_REGIDS
	.align		4
.L_700:
        /*0328*/ 	.byte	0x04, 0x29
        /*032a*/ 	.short	(.L_702 - .L_701)


	//   ....[0]....
.L_701:
        /*032c*/ 	.word	0xffffffff


	//   ....[1]....
        /*0330*/ 	.word	0xffffffff


	//   ....[2]....
        /*0334*/ 	.word	0xffffffff


	//   ....[3]....
        /*0338*/ 	.word	0xffffffff


	//   ....[4]....
        /*033c*/ 	.word	0xffffffff


	//   ....[5]....
        /*0340*/ 	.word	0xffffffff


	//   ....[6]....
        /*0344*/ 	.word	0xffffffff


	//   ....[7]....
        /*0348*/ 	.word	0xffffffff


	//   ....[8]....
        /*034c*/ 	.word	0xffffffff


	//   ....[9]....
        /*0350*/ 	.word	0xffffffff


	//   ....[10]....
        /*0354*/ 	.word	0xffffffff


	//   ....[11]....
        /*0358*/ 	.word	0xffffffff


	//   ....[12]....
        /*035c*/ 	.word	0xffffffff


	//   ....[13]....
        /*0360*/ 	.word	0xffffffff


	//   ....[14]....
        /*0364*/ 	.word	0xffffffff


	//   ....[15]....
        /*0368*/ 	.word	0xffffffff


	//   ....[16]....
        /*036c*/ 	.word	0xffffffff


	//   ....[17]....
        /*0370*/ 	.word	0xffffffff


	//   ....[18]....
        /*0374*/ 	.word	0xffffffff


	//   ....[19]....
        /*0378*/ 	.word	0xffffffff


	//   ....[20]....
        /*037c*/ 	.word	0xffffffff


	//   ....[21]....
        /*0380*/ 	.word	0xffffffff


	//   ....[22]....
        /*0384*/ 	.word	0xffffffff


	//   ....[23]....
        /*0388*/ 	.word	0xffffffff


	//   ....[24]....
        /*038c*/ 	.word	0xffffffff


	//   ....[25]....
        /*0390*/ 	.word	0xffffffff


	//   ....[26]....
        /*0394*/ 	.word	0xffffffff


	//   ....[27]....
        /*0398*/ 	.word	0xffffffff


	//   ....[28]....
        /*039c*/ 	.word	0xffffffff


	//   ....[29]....
        /*03a0*/ 	.word	0xffffffff


	//   ....[30]....
        /*03a4*/ 	.word	0xffffffff


	//   ....[31]....
        /*03a8*/ 	.word	0xffffffff


	//   ....[32]....
        /*03ac*/ 	.word	0xffffffff


	//   ....[33]....
        /*03b0*/ 	.word	0xffffffff


	//   ....[34]....
        /*03b4*/ 	.word	0xffffffff


	//   ....[35]....
        /*03b8*/ 	.word	0xffffffff


	//   ....[36]....
        /*03bc*/ 	.word	0xffffffff


	//   ....[37]....
        /*03c0*/ 	.word	0xffffffff


	//   ....[38]....
        /*03c4*/ 	.word	0xffffffff


	//   ....[39]....
        /*03c8*/ 	.word	0xffffffff


	//   ....[40]....
        /*03cc*/ 	.word	0xffffffff


	//   ....[41]....
        /*03d0*/ 	.word	0xffffffff


	//   ....[42]....
        /*03d4*/ 	.word	0xffffffff


	//   ....[43]....
        /*03d8*/ 	.word	0xffffffff


	//   ....[44]....
        /*03dc*/ 	.word	0xffffffff


	//   ....[45]....
        /*03e0*/ 	.word	0xffffffff


	//   ....[46]....
        /*03e4*/ 	.word	0xffffffff


	//   ....[47]....
        /*03e8*/ 	.word	0xffffffff


	//   ....[48]....
        /*03ec*/ 	.word	0xffffffff


	//   ....[49]....
        /*03f0*/ 	.word	0xffffffff


	//   ....[50]....
        /*03f4*/ 	.word	0xffffffff


	//   ....[51]....
        /*03f8*/ 	.word	0xffffffff


	//   ....[52]....
        /*03fc*/ 	.word	0xffffffff


	//   ....[53]....
        /*0400*/ 	.word	0xffffffff


	//   ....[54]....
        /*0404*/ 	.word	0xffffffff


	//   ....[55]....
        /*0408*/ 	.word	0xffffffff


	//   ....[56]....
        /*040c*/ 	.word	0xffffffff


	//   ....[57]....
        /*0410*/ 	.word	0xffffffff


	//   ....[58]....
        /*0414*/ 	.word	0xffffffff


	//   ....[59]....
        /*0418*/ 	.word	0xffffffff


	//   ....[60]....
        /*041c*/ 	.word	0xffffffff


	//   ....[61]....
        /*0420*/ 	.word	0xffffffff


	//   ....[62]....
        /*0424*/ 	.word	0xffffffff


	//   ....[63]....
        /*0428*/ 	.word	0xffffffff


	//   ....[64]....
        /*042c*/ 	.word	0xffffffff


	//   ....[65]....
        /*0430*/ 	.word	0xffffffff


	//   ....[66]....
        /*0434*/ 	.word	0xffffffff


	//   ....[67]....
        /*0438*/ 	.word	0xffffffff


	//   ....[68]....
        /*043c*/ 	.word	0xffffffff


	//   ....[69]....
        /*0440*/ 	.word	0xffffffff


	//   ....[70]....
        /*0444*/ 	.word	0xffffffff


	//   ....[71]....
        /*0448*/ 	.word	0xffffffff


	//   ....[72]....
        /*044c*/ 	.word	0xffffffff


	//   ....[73]....
        /*0450*/ 	.word	0xffffffff


	//   ....[74]....
        /*0454*/ 	.word	0xffffffff


	//   ....[75]....
        /*0458*/ 	.word	0xffffffff


	//   ....[76]....
        /*045c*/ 	.word	0xffffffff


	//   ....[77]....
        /*0460*/ 	.word	0xffffffff


	//   ....[78]....
        /*0464*/ 	.word	0xffffffff


	//   ....[79]....
        /*0468*/ 	.word	0xffffffff


	//   ....[80]....
        /*046c*/ 	.word	0xffffffff


	//   ....[81]....
        /*0470*/ 	.word	0xffffffff


	//   ....[82]....
        /*0474*/ 	.word	0xffffffff


	//   ....[83]....
        /*0478*/ 	.word	0xffffffff


	//   ....[84]....
        /*047c*/ 	.word	0xffffffff


	//   ....[85]....
        /*0480*/ 	.word	0xffffffff


	//   ....[86]....
        /*0484*/ 	.word	0xffffffff


	//   ....[87]....
        /*0488*/ 	.word	0xffffffff


	//   ....[88]....
        /*048c*/ 	.word	0xffffffff


	//   ....[89]....
        /*0490*/ 	.word	0xffffffff


	//   ....[90]....
        /*0494*/ 	.word	0xffffffff


	//   ....[91]....
        /*0498*/ 	.word	0xffffffff


	//   ....[92]....
        /*049c*/ 	.word	0xffffffff


	//   ....[93]....
        /*04a0*/ 	.word	0xffffffff


	//   ....[94]....
        /*04a4*/ 	.word	0xffffffff


	//   ....[95]....
        /*04a8*/ 	.word	0xffffffff


	//   ....[96]....
        /*04ac*/ 	.word	0xffffffff


	//   ....[97]....
        /*04b0*/ 	.word	0xffffffff


	//   ....[98]....
        /*04b4*/ 	.word	0xffffffff


	//   ....[99]....
        /*04b8*/ 	.word	0xffffffff


	//   ....[100]....
        /*04bc*/ 	.word	0xffffffff


	//   ....[101]....
        /*04c0*/ 	.word	0xffffffff


	//   ....[102]....
        /*04c4*/ 	.word	0xffffffff


	//   ....[103]....
        /*04c8*/ 	.word	0xffffffff


	//   ....[104]....
        /*04cc*/ 	.word	0xffffffff


	//   ....[105]....
        /*04d0*/ 	.word	0xffffffff


	//   ....[106]....
        /*04d4*/ 	.word	0xffffffff


	//   ....[107]....
        /*04d8*/ 	.word	0xffffffff


	//   ....[108]....
        /*04dc*/ 	.word	0xffffffff


	//   ....[109]....
        /*04e0*/ 	.word	0xffffffff


	//   ....[110]....
        /*04e4*/ 	.word	0xffffffff


	//   ....[111]....
        /*04e8*/ 	.word	0xffffffff


	//   ....[112]....
        /*04ec*/ 	.word	0xffffffff


	//   ....[113]....
        /*04f0*/ 	.word	0xffffffff


	//   ....[114]....
        /*04f4*/ 	.word	0xffffffff


	//   ....[115]....
        /*04f8*/ 	.word	0xffffffff


	//   ....[116]....
        /*04fc*/ 	.word	0xffffffff


	//   ....[117]....
        /*0500*/ 	.word	0xffffffff


	//   ....[118]....
        /*0504*/ 	.word	0xffffffff


	//   ....[119]....
        /*0508*/ 	.word	0xffffffff


	//   ....[120]....
        /*050c*/ 	.word	0xffffffff


	//   ....[121]....
        /*0510*/ 	.word	0xffffffff


	//   ....[122]....
        /*0514*/ 	.word	0xffffffff


	//   ....[123]....
        /*0518*/ 	.word	0xffffffff


	//   ....[124]....
        /*051c*/ 	.word	0xffffffff


	//   ....[125]....
        /*0520*/ 	.word	0xffffffff


	//   ....[126]....
        /*0524*/ 	.word	0xffffffff


	//   ....[127]....
        /*0528*/ 	.word	0xffffffff


	//   ....[128]....
        /*052c*/ 	.word	0xffffffff


	//   ....[129]....
        /*0530*/ 	.word	0xffffffff


	//   ....[130]....
        /*0534*/ 	.word	0xffffffff


	//   ....[131]....
        /*0538*/ 	.word	0xffffffff


	//   ....[132]....
        /*053c*/ 	.word	0xffffffff


	//   ....[133]....
        /*0540*/ 	.word	0xffffffff


	//   ....[134]....
        /*0544*/ 	.word	0xffffffff


	//   ....[135]....
        /*0548*/ 	.word	0xffffffff


	//   ....[136]....
        /*054c*/ 	.word	0xffffffff


	//   ....[137]....
        /*0550*/ 	.word	0xffffffff


	//   ....[138]....
        /*0554*/ 	.word	0xffffffff


	//   ....[139]....
        /*0558*/ 	.word	0xffffffff


	//   ....[140]....
        /*055c*/ 	.word	0xffffffff


	//   ....[141]....
        /*0560*/ 	.word	0xffffffff


	//   ....[142]....
        /*0564*/ 	.word	0xffffffff


	//   ....[143]....
        /*0568*/ 	.word	0xffffffff


	//   ....[144]....
        /*056c*/ 	.word	0xffffffff


	//   ....[145]....
        /*0570*/ 	.word	0xffffffff


	//   ....[146]....
        /*0574*/ 	.word	0xffffffff


	//   ....[147]....
        /*0578*/ 	.word	0xffffffff


	//   ....[148]....
        /*057c*/ 	.word	0xffffffff


	//   ....[149]....
        /*0580*/ 	.word	0xffffffff


	//   ....[150]....
        /*0584*/ 	.word	0xffffffff


	//   ....[151]....
        /*0588*/ 	.word	0xffffffff


	//   ....[152]....
        /*058c*/ 	.word	0xffffffff


	//   ....[153]....
        /*0590*/ 	.word	0xffffffff


	//   ....[154]....
        /*0594*/ 	.word	0xffffffff


	//   ....[155]....
        /*0598*/ 	.word	0xffffffff


	//   ....[156]....
        /*059c*/ 	.word	0xffffffff


	//   ....[157]....
        /*05a0*/ 	.word	0xffffffff


	//   ....[158]....
        /*05a4*/ 	.word	0xffffffff


	//   ....[159]....
        /*05a8*/ 	.word	0xffffffff


	//   ....[160]....
        /*05ac*/ 	.word	0xffffffff


	//   ....[161]....
        /*05b0*/ 	.word	0xffffffff


	//   ....[162]....
        /*05b4*/ 	.word	0xffffffff


	//   ....[163]....
        /*05b8*/ 	.word	0xffffffff


	//   ....[164]....
        /*05bc*/ 	.word	0xffffffff


	//   ....[165]....
        /*05c0*/ 	.word	0xffffffff


	//   ....[166]....
        /*05c4*/ 	.word	0xffffffff


	//   ....[167]....
        /*05c8*/ 	.word	0xffffffff


	//   ....[168]....
        /*05cc*/ 	.word	0xffffffff


	//----- nvinfo : EIATTR_COOP_GROUP_INSTR_OFFSETS
	.align		4
.L_702:
        /*05d0*/ 	.byte	0x04, 0x28
        /*05d2*/ 	.short	(.L_704 - .L_703)


	//   ....[0]....
.L_703:
        /*05d4*/ 	.word	0x00000050


	//   ....[1]....
        /*05d8*/ 	.word	0x00001500


	//   ....[2]....
        /*05dc*/ 	.word	0x00001530


	//   ....[3]....
        /*05e0*/ 	.word	0x00001550


	//   ....[4]....
        /*05e4*/ 	.word	0x00001560


	//   ....[5]....
        /*05e8*/ 	.word	0x00001570


	//   ....[6]....
        /*05ec*/ 	.word	0x00001580


	//   ....[7]....
        /*05f0*/ 	.word	0x000015b0


	//   ....[8]....
        /*05f4*/ 	.word	0x000015d0


	//   ....[9]....
        /*05f8*/ 	.word	0x00001820


	//   ....[10]....
        /*05fc*/ 	.word	0x00001840


	//   ....[11]....
        /*0600*/ 	.word	0x00001850


	//   ....[12]....
        /*0604*/ 	.word	0x00001880


	//   ....[13]....
        /*0608*/ 	.word	0x00001890


	//   ....[14]....
        /*060c*/ 	.word	0x000018e0


	//   ....[15]....
        /*0610*/ 	.word	0x00001940


	//   ....[16]....
        /*0614*/ 	.word	0x00001990


	//   ....[17]....
        /*0618*/ 	.word	0x00001f30


	//   ....[18]....
        /*061c*/ 	.word	0x00001f40


	//   ....[19]....
        /*0620*/ 	.word	0x00001f60


	//   ....[20]....
        /*0624*/ 	.word	0x00001f70


	//   ....[21]....
        /*0628*/ 	.word	0x00001fa0


	//   ....[22]....
        /*062c*/ 	.word	0x00001fb0


	//   ....[23]....
        /*0630*/ 	.word	0x00002000


	//   ....[24]....
        /*0634*/ 	.word	0x00002030


	//   ....[25]....
        /*0638*/ 	.word	0x00002f10


	//   ....[26]....
        /*063c*/ 	.word	0x00002f30


	//   ....[27]....
        /*0640*/ 	.word	0x00002f60


	//   ....[28]....
        /*0644*/ 	.word	0x00002f70


	//   ....[29]....
        /*0648*/ 	.word	0x00002f80


	//   ....[30]....
        /*064c*/ 	.word	0x00002f90


	//   ....[31]....
        /*0650*/ 	.word	0x00002fa0


	//   ....[32]....
        /*0654*/ 	.word	0x000030e0


	//   ....[33]....
        /*0658*/ 	.word	0x000032f0


	//   ....[34]....
        /*065c*/ 	.word	0x00003730


	//   ....[35]....
        /*0660*/ 	.word	0x00003f30


	//   ....[36]....
        /*0664*/ 	.word	0x00003f50


	//   ....[37]....
        /*0668*/ 	.word	0x00003f70


	//   ....[38]....
        /*066c*/ 	.word	0x00003f90


	//   ....[39]....
        /*0670*/ 	.word	0x00005e70


	//   ....[40]....
        /*0674*/ 	.word	0x00005e90


	//   ....[41]....
        /*0678*/ 	.word	0x00005ec0


	//   ....[42]....
        /*067c*/ 	.word	0x00005ed0


	//   ....[43]....
        /*0680*/ 	.word	0x00005ee0


	//   ....[44]....
        /*0684*/ 	.word	0x00005ef0


	//   ....[45]....
        /*0688*/ 	.word	0x00006020


	//   ....[46]....
        /*068c*/ 	.word	0x00006030


	//   ....[47]....
        /*0690*/ 	.word	0x00006f50


	//   ....[48]....
        /*0694*/ 	.word	0x00006f70


	//   ....[49]....
        /*0698*/ 	.word	0x00006fa0


	//   ....[50]....
        /*069c*/ 	.word	0x00006fb0


	//   ....[51]....
        /*06a0*/ 	.word	0x00006fc0


	//   ....[52]....
        /*06a4*/ 	.word	0x00006fd0


	//   ....[53]....
        /*06a8*/ 	.word	0x00007100


	//   ....[54]....
        /*06ac*/ 	.word	0x00007110


	//   ....[55]....
        /*06b0*/ 	.word	0x00007320


	//   ....[56]....
        /*06b4*/ 	.word	0x00007760


	//   ....[57]....
        /*06b8*/ 	.word	0x00007f60


	//   ....[58]....
        /*06bc*/ 	.word	0x00007f80


	//   ....[59]....
        /*06c0*/ 	.word	0x00007fa0


	//   ....[60]....
        /*06c4*/ 	.word	0x00007fc0


	//   ....[61]....
        /*06c8*/ 	.word	0x0000a390


	//   ....[62]....
        /*06cc*/ 	.word	0x0000a3b0


	//   ....[63]....
        /*06d0*/ 	.word	0x0000a410


	//   ....[64]....
        /*06d4*/ 	.word	0x0000a450


	//   ....[65]....
        /*06d8*/ 	.word	0x0000a470


	//   ....[66]....
        /*06dc*/ 	.word	0x0000a490


	//   ....[67]....
        /*06e0*/ 	.word	0x0000a4b0


	//   ....[68]....
        /*06e4*/ 	.word	0x0000a4c0


	//   ....[69]....
        /*06e8*/ 	.word	0x0000b410


	//   ....[70]....
        /*06ec*/ 	.word	0x0000b430


	//   ....[71]....
        /*06f0*/ 	.word	0x0000b460


	//   ....[72]....
        /*06f4*/ 	.word	0x0000b480


	//   ....[73]....
        /*06f8*/ 	.word	0x0000b490


	//   ....[74]....
        /*06fc*/ 	.word	0x0000b4a0


	//   ....[75]....
        /*0700*/ 	.word	0x0000b4b0


	//   ....[76]....
        /*0704*/ 	.word	0x0000b4c0


	//   ....[77]....
        /*0708*/ 	.word	0x0000bae0


	//   ....[78]....
        /*070c*/ 	.word	0x0000baf0


	//   ....[79]....
        /*0710*/ 	.word	0x0000bb20


	//   ....[80]....
        /*0714*/ 	.word	0x0000bb30


	//   ....[81]....
        /*0718*/ 	.word	0x0000dac0


	//   ....[82]....
        /*071c*/ 	.word	0x0000db10


	//   ....[83]....
        /*0720*/ 	.word	0x0000db30


	//   ....[84]....
        /*0724*/ 	.word	0x0000db50


	//   ....[85]....
        /*0728*/ 	.word	0x0000e770


	//   ....[86]....
        /*072c*/ 	.word	0x0000eae0


	//   ....[87]....
        /*0730*/ 	.word	0x0000eb10


	//   ....[88]....
        /*0734*/ 	.word	0x0000eb20


	//   ....[89]....
        /*0738*/ 	.word	0x0000eb30


	//   ....[90]....
        /*073c*/ 	.word	0x0000ed60


	//   ....[91]....
        /*0740*/ 	.word	0x0000ed70


	//   ....[92]....
        /*0744*/ 	.word	0x0000ee50


	//   ....[93]....
        /*0748*/ 	.word	0x0000ee80


	//   ....[94]....
        /*074c*/ 	.word	0x0000ef40


	//   ....[95]....
        /*0750*/ 	.word	0x0000ef70


	//   ....[96]....
        /*0754*/ 	.word	0x0000f030


	//   ....[97]....
        /*0758*/ 	.word	0x0000f050


	//   ....[98]....
        /*075c*/ 	.word	0x0000f5a0


	//   ....[99]....
        /*0760*/ 	.word	0x0000f5c0


	//   ....[100]....
        /*0764*/ 	.word	0x0000f740


	//   ....[101]....
        /*0768*/ 	.word	0x0000f750


	//   ....[102]....
        /*076c*/ 	.word	0x0000f860


	//   ....[103]....
        /*0770*/ 	.word	0x0000f880


	//   ....[104]....
        /*0774*/ 	.word	0x0000f990


	//   ....[105]....
        /*0778*/ 	.word	0x0000f9a0


	//   ....[106]....
        /*077c*/ 	.word	0x0000fb20


	//   ....[107]....
        /*0780*/ 	.word	0x0000fc10


	//   ....[108]....
        /*0784*/ 	.word	0x0000fc80


	//   ....[109]....
        /*0788*/ 	.word	0x0000fda0


	//   ....[110]....
        /*078c*/ 	.word	0x0000fe00


	//   ....[111]....
        /*0790*/ 	.word	0x0000ff40


	//   ....[112]....
        /*0794*/ 	.word	0x0000ffa0


	//   ....[113]....
        /*0798*/ 	.word	0x000100e0


	//   ....[114]....
        /*079c*/ 	.word	0x00010140


	//   ....[115]....
        /*07a0*/ 	.word	0x000101b0


	//   ....[116]....
        /*07a4*/ 	.word	0x00010220


	//   ....[117]....
        /*07a8*/ 	.word	0x00010a60


	//   ....[118]....
        /*07ac*/ 	.word	0x00010ab0


	//   ....[119]....
        /*07b0*/ 	.word	0x00010b00


	//   ....[120]....
        /*07b4*/ 	.word	0x00010b50


	//   ....[121]....
        /*07b8*/ 	.word	0x00010bc0


	//   ....[122]....
        /*07bc*/ 	.word	0x00010c30


	//   ....[123]....
        /*07c0*/ 	.word	0x00010d50


	//   ....[124]....
        /*07c4*/ 	.word	0x00010db0


	//   ....[125]....
        /*07c8*/ 	.word	0x00010ef0


	//   ....[126]....
        /*07cc*/ 	.word	0x00010f50


	//   ....[127]....
        /*07d0*/ 	.word	0x00011090


	//   ....[128]....
        /*07d4*/ 	.word	0x000110f0


	//   ....[129]....
        /*07d8*/ 	.word	0x00011160


	//   ....[130]....
        /*07dc*/ 	.word	0x000111d0


	//   ....[131]....
        /*07e0*/ 	.word	0x000112f0


	//   ....[132]....
        /*07e4*/ 	.word	0x00011350


	//   ....[133]....
        /*07e8*/ 	.word	0x00011490


	//   ....[134]....
        /*07ec*/ 	.word	0x000114f0


	//   ....[135]....
        /*07f0*/ 	.word	0x00011630


	//   ....[136]....
        /*07f4*/ 	.word	0x00011690


	//   ....[137]....
        /*07f8*/ 	.word	0x00011700


	//   ....[138]....
        /*07fc*/ 	.word	0x00011770


	//   ....[139]....
        /*0800*/ 	.word	0x00011fb0


	//   ....[140]....
        /*0804*/ 	.word	0x00011ff0


	//   ....[141]....
        /*0808*/ 	.word	0x00012040


	//   ....[142]....
        /*080c*/ 	.word	0x00012080


	//   ....[143]....
        /*0810*/ 	.word	0x000120e0


	//   ....[144]....
        /*0814*/ 	.word	0x00012150


	//   ....[145]....
        /*0818*/ 	.word	0x000121c0


	//   ....[146]....
        /*081c*/ 	.word	0x000122d0


	//   ....[147]....
        /*0820*/ 	.word	0x00012330


	//   ....[148]....
        /*0824*/ 	.word	0x00012440


	//   ....[149]....
        /*0828*/ 	.word	0x000124a0


	//   ....[150]....
        /*082c*/ 	.word	0x000125b0


	//   ....[151]....
        /*0830*/ 	.word	0x00012610


	//   ....[152]....
        /*0834*/ 	.word	0x00012660


	//   ....[153]....
        /*0838*/ 	.word	0x000126a0


	//   ....[154]....
        /*083c*/ 	.word	0x000126f0


	//   ....[155]....
        /*0840*/ 	.word	0x00012730


	//   ....[156]....
        /*0844*/ 	.word	0x00012780


	//   ....[157]....
        /*0848*/ 	.word	0x000127e0


	//   ....[158]....
        /*084c*/ 	.word	0x00012830


	//   ....[159]....
        /*0850*/ 	.word	0x00012890


	//   ....[160]....
        /*0854*/ 	.word	0x00012900


	//   ....[161]....
        /*0858*/ 	.word	0x00012970


	//   ....[162]....
        /*085c*/ 	.word	0x000129e0


	//   ....[163]....
        /*0860*/ 	.word	0x00012a40


	//   ....[164]....
        /*0864*/ 	.word	0x00012ab0


	//   ....[165]....
        /*0868*/ 	.word	0x00012b20


	//   ....[166]....
        /*086c*/ 	.word	0x00012b90


	//   ....[167]....
        /*0870*/ 	.word	0x00012bf0


	//   ....[168]....
        /*0874*/ 	.word	0x00012c60


	//----- nvinfo : EIATTR_EXIT_INSTR_OFFSETS
	.align		4
.L_704:
        /*0878*/ 	.byte	0x04, 0x1c
        /*087a*/ 	.short	(.L_706 - .L_705)


	//   ....[0]....
.L_705:
        /*087c*/ 	.word	0x000000a0


	//   ....[1]....
        /*0880*/ 	.word	0x0000fbc0


	//----- nvinfo : EIATTR_MAX_THREADS
	.align		4
.L_706:
        /*0884*/ 	.byte	0x04, 0x05
        /*0886*/ 	.short	(.L_708 - .L_707)
.L_707:
        /*0888*/ 	.word	0x00000100
        /*088c*/ 	.word	0x00000001
        /*0890*/ 	.word	0x00000001


	//----- nvinfo : EIATTR_CRS_STACK_SIZE
	.align		4
.L_708:
        /*0894*/ 	.byte	0x04, 0x1e
        /*0896*/ 	.short	(.L_710 - .L_709)
.L_709:
        /*0898*/ 	.word	0x00000000
.L_710:


//--------------------- .nv.info._ZN7cutlass13device_kernelIN5flash19enable_sm80_to_sm89INS1_16FlashAttnFwdSm80INS1_25CollectiveMainloopFwdSm80ILi8ELi1ELb1EN4cute5tupleIJNS5_1CILi128EEES8_S8_EEELi128ENS_6half_tEfNS_4arch4Sm80ELb1ELb0ELb0ELb1ELb1ELb0ELb1ELb0EEENS1_21CollectiveEpilogueFwdIS9_NS6_IJNS7_ILi1EEESF_SF_EEESA_SC_Li256ELb1ELb1ELb0ELb0EEENS1_19SingleTileSchedulerILb1ELb0ELb1ELi128EEEEEEEEEvNT_6ParamsE --------------------------
	.section	.nv.info._ZN7cutlass13device_kernelIN5flash19enable_sm80_to_sm89INS1_16FlashAttnFwdSm80INS1_25CollectiveMainloopFwdSm80ILi8ELi1ELb1EN4cute5tupleIJNS5_1CILi128EEES8_S8_EEELi128ENS_6half_tEfNS_4arch4Sm80ELb1ELb0ELb0ELb1ELb1ELb0ELb1ELb0EEENS1_21CollectiveEpilogueFwdIS9_NS6_IJNS7_ILi1EEESF_SF_EEESA_SC_Li256ELb1ELb1ELb0ELb0EEENS1_19SingleTileSchedulerILb1ELb0ELb1ELi128EEEEEEEEEvNT_6ParamsE,"",@"SHT_CUDA_INFO"
	.sectionflags	@""
	.align	4


	//----- nvinfo : EIATTR_CUDA_API_VERSION
	.align		4
        /*0000*/ 	.byte	0x04, 0x37
        /*0002*/ 	.short	(.L_712 - .L_711)
.L_711:
        /*0004*/ 	.word	0x00000082


	//----- nvinfo : EIATTR_SW2861232_WAR
	.align		4
.L_712:
        /*0008*/ 	.byte	0x01, 0x35
	.zero		2


	//----- nvinfo : EIATTR_PARAM_CBANK
	.align		4
        /*000c*/ 	.byte	0x04, 0x0a
        /*000e*/ 	.short	(.L_714 - .L_713)
	.align		4
.L_713:
        /*0010*/ 	.word	index@(.nv.constant0._ZN7cutlass13device_kernelIN5flash19enable_sm80_to_sm89INS1_16FlashAttnFwdSm80INS1_25CollectiveMainloopFwdSm80ILi8ELi1ELb1EN4cute5tupleIJNS5_1CILi128EEES8_S8_EEELi128ENS_6half_tEfNS_4arch4Sm80ELb1ELb0ELb0ELb1ELb1ELb0ELb1ELb0EEENS1_21CollectiveEpilogueFwdIS9_NS6_IJNS7_ILi1EEESF_SF_EEESA_SC_Li256ELb1ELb1ELb0ELb0EEENS1_19SingleTileSchedulerILb1ELb0ELb1ELi128EEEEEEEEEvNT_6ParamsE)
        /*0014*/ 	.short	0x0160
        /*0016*/ 	.short	0x0418


	//----- nvinfo : EIATTR_CBANK_PARAM_SIZE
	.align		4
.L_714:
        /*0018*/ 	.byte	0x03, 0x19
        /*001a*/ 	.short	0x0418


	//----- nvinfo : EIATTR_KPARAM_INFO
	.align		4
        /*001c*/ 	.byte	0x04, 0x17
        /*001e*/ 	.short	(.L_716 - .L_715)
.L_715:
        /*0020*/ 	.word	0x00000000
        /*0024*/ 	.short	0x0000
        /*0026*/ 	.short	0x0000
        /*0028*/ 	.byte	0x00, 0xf0, 0x61, 0x10


	//----- nvinfo : EIATTR_MAXREG_COUNT
	.align		4
.L_716:
        /*002c*/ 	.byte	0x03, 0x1b
        /*002e*/ 	.short	0x00ff


	//----- nvinfo : EIATTR_NUM_BARRIERS
	.align		4
        /*0030*/ 	.byte	0x02, 0x4c
        /*0032*/ 	.byte	0x02
	.zero		1


	//----- nvinfo : EIATTR_MERCURY_ISA_VERSION
	.align		4
        /*0034*/ 	.byte	0x03, 0x5f
        /*0036*/ 	.short	0x0000


	//----- nvinfo : EIATTR_COOP_GROUP_MASK_REGIDS
	.align		4
        /*0038*/ 	.byte	0x04, 0x29
        /*003a*/ 	.short	(.L_718 - .L_717)


	//   ....[0]....
.L_717:
        /*003c*/ 	.word	0xffffffff


	//   ....[1]....
        /*0040*/ 	.word	0xffffffff


	//   ....[2]....
        /*0044*/ 	.word	0xffffffff


	//   ....[3]....
        /*0048*/ 	.word	0xffffffff


	//   ....[4]....
        /*004c*/ 	.word	0xffffffff


	//   ....[5]....
        /*0050*/ 	.word	0xffffffff


	//   ....[6]....
        /*0054*/ 	.word	0xffffffff


	//   ....[7]....
        /*0058*/ 	.word	0xffffffff


	//   ....[8]....
        /*005c*/ 	.word	0xffffffff


	//   ....[9]....
        /*0060*/ 	.word	0xffffffff


	//   ....[10]....
        /*0064*/ 	.word	0xffffffff


	//   ....[11]....
        /*0068*/ 	.word	0xffffffff


	//   ....[12]....
        /*006c*/ 	.word	0xffffffff


	//   ....[13]....
        /*0070*/ 	.word	0xffffffff


	//   ....[14]....
        /*0074*/ 	.word	0xffffffff


	//   ....[15]....
        /*0078*/ 	.word	0xffffffff


	//   ....[16]....
        /*007c*/ 	.word	0xffffffff


	//   ....[17]....
        /*0080*/ 	.word	0xffffffff


	//   ....[18]....
        /*0084*/ 	.word	0xffffffff


	//   ....[19]....
        /*0088*/ 	.word	0xffffffff


	//   ....[20]....
        /*008c*/ 	.word	0xffffffff


	//   ....[21]....
        /*0090*/ 	.word	0xffffffff


	//   ....[22]....
        /*0094*/ 	.word	0xffffffff


	//   ....[23]....
        /*0098*/ 	.word	0xffffffff


	//   ....[24]....
        /*009c*/ 	.word	0xffffffff


	//   ....[25]....
        /*00a0*/ 	.word	0xffffffff


	//   ....[26]....
        /*00a4*/ 	.word	0xffffffff


	//   ....[27]....
        /*00a8*/ 	.word	0xffffffff


	//   ....[28]....
        /*00ac*/ 	.word	0xffffffff


	//   ....[29]....
        /*00b0*/ 	.word	0xffffffff


	//   ....[30]....
        /*00b4*/ 	.word	0xffffffff


	//   ....[31]....
        /*00b8*/ 	.word	0xffffffff


	//   ....[32]....
        /*00bc*/ 	.word	0xffffffff


	//   ....[33]....
        /*00c0*/ 	.word	0xffffffff


	//   ....[34]....
        /*00c4*/ 	.word	0xffffffff


	//   ....[35]....
        /*00c8*/ 	.word	0xffffffff


	//   ....[36]....
        /*00cc*/ 	.word	0xffffffff


	//   ....[37]....
        /*00d0*/ 	.word	0xffffffff


	//   ....[38]....
        /*00d4*/ 	.word	0xffffffff


	//   ....[39]....
        /*00d8*/ 	.word	0xffffffff


	//   ....[40]....
        /*00dc*/ 	.word	0xffffffff


	//   ....[41]....
        /*00e0*/ 	.word	0xffffffff


	//   ....[42]....
        /*00e4*/ 	.word	0xffffffff


	//   ....[43]....
        /*00e8*/ 	.word	0xffffffff


	//   ....[44]....
        /*00ec*/ 	.word	0xffffffff


	//   ....[45]....
        /*00f0*/ 	.word	0xffffffff


	//   ....[46]....
        /*00f4*/ 	.word	0xffffffff


	//   ....[47]....
        /*00f8*/ 	.word	0xffffffff


	//   ....[48]....
        /*00fc*/ 	.word	0xffffffff


	//   ....[49]....
        /*0100*/ 	.word	0xffffffff


	//   ....[50]....
        /*0104*/ 	.word	0xffffffff


	//   ....[51]....
        /*0108*/ 	.word	0xffffffff


	//   ....[52]....
        /*010c*/ 	.word	0xffffffff


	//   ....[53]....
        /*0110*/ 	.word	0xffffffff


	//   ....[54]....
        /*0114*/ 	.word	0xffffffff


	//   ....[55]....
        /*0118*/ 	.word	0xffffffff


	//   ....[56]....
        /*011c*/ 	.word	0xffffffff


	//   ....[57]....
        /*0120*/ 	.word	0xffffffff


	//   ....[58]....
        /*0124*/ 	.word	0xffffffff


	//   ....[59]....
        /*0128*/ 	.word	0xffffffff


	//   ....[60]....
        /*012c*/ 	.word	0xffffffff


	//   ....[61]....
        /*0130*/ 	.word	0xffffffff


	//   ....[62]....
        /*0134*/ 	.word	0xffffffff


	//   ....[63]....
        /*0138*/ 	.word	0xffffffff


	//   ....[64]....
        /*013c*/ 	.word	0xffffffff


	//   ....[65]....
        /*0140*/ 	.word	0xffffffff


	//   ....[66]....
        /*0144*/ 	.word	0xffffffff


	//   ....[67]....
        /*0148*/ 	.word	0xffffffff


	//   ....[68]....
        /*014c*/ 	.word	0xffffffff


	//   ....[69]....
        /*0150*/ 	.word	0xffffffff


	//   ....[70]....
        /*0154*/ 	.word	0xffffffff


	//   ....[71]....
        /*0158*/ 	.word	0xffffffff


	//   ....[72]....
        /*015c*/ 	.word	0xffffffff


	//   ....[73]....
        /*0160*/ 	.word	0xffffffff


	//   ....[74]....
        /*0164*/ 	.word	0xffffffff


	//   ....[75]....
        /*0168*/ 	.word	0xffffffff


	//   ....[76]....
        /*016c*/ 	.word	0xffffffff


	//   ....[77]....
        /*0170*/ 	.word	0xffffffff


	//   ....[78]....
        /*0174*/ 	.word	0xffffffff


	//   ....[79]....
        /*0178*/ 	.word	0xffffffff


	//   ....[80]....
        /*017c*/ 	.word	0xffffffff


	//   ....[81]....
        /*0180*/ 	.word	0xffffffff


	//   ....[82]....
        /*0184*/ 	.word	0xffffffff


	//   ....[83]....
        /*0188*/ 	.word	0xffffffff


	//   ....[84]....
        /*018c*/ 	.word	0xffffffff


	//   ....[85]....
        /*0190*/ 	.word	0xffffffff


	//   ....[86]....
        /*0194*/ 	.word	0xffffffff


	//   ....[87]....
        /*0198*/ 	.word	0xffffffff


	//   ....[88]....
        /*019c*/ 	.word	0xffffffff


	//   ....[89]....
        /*01a0*/ 	.word	0xffffffff


	//   ....[90]....
        /*01a4*/ 	.word	0xffffffff


	//   ....[91]....
        /*01a8*/ 	.word	0xffffffff


	//   ....[92]....
        /*01ac*/ 	.word	0xffffffff


	//   ....[93]....
        /*01b0*/ 	.word	0xffffffff


	//   ....[94]....
        /*01b4*/ 	.word	0xffffffff


	//   ....[95]....
        /*01b8*/ 	.word	0xffffffff


	//   ....[96]....
        /*01bc*/ 	.word	0xffffffff


	//   ....[97]....
        /*01c0*/ 	.word	0xffffffff


	//   ....[98]....
        /*01c4*/ 	.word	0xffffffff


	//   ....[99]....
        /*01c8*/ 	.word	0xffffffff


	//   ....[100]....
        /*01cc*/ 	.word	0xffffffff


	//   ....[101]....
        /*01d0*/ 	.word	0xffffffff


	//   ....[102]....
        /*01d4*/ 	.word	0xffffffff


	//   ....[103]....
        /*01d8*/ 	.word	0xffffffff


	//   ....[104]....
        /*01dc*/ 	.word	0xffffffff


	//----- nvinfo : EIATTR_COOP_GROUP_INSTR_OFFSETS
	.align		4
.L_718:
        /*01e0*/ 	.byte	0x04, 0x28
        /*01e2*/ 	.short	(.L_720 - .L_719)


	//   ....[0]....
.L_719:
        /*01e4*/ 	.word	0x00000090


	//   ....[1]....
        /*01e8*/ 	.word	0x000012f0


	//   ....[2]....
        /*01ec*/ 	.word	0x00001320


	//   ....[3]....
        /*01f0*/ 	.word	0x00001470


	//   ....[4]....
        /*01f4*/ 	.word	0x000014b0


	//   ....[5]....
        /*01f8*/ 	.word	0x00001530


	//   ....[6]....
        /*01fc*/ 	.word	0x00001640


	//   ....[7]....
        /*0200*/ 	.word	0x00001650


	//   ....[8]....
        /*0204*/ 	.word	0x00001660


	//   ....[9]....
        /*0208*/ 	.word	0x00001780


	//   ....[10]....
        /*020c*/ 	.word	0x000017a0


	//   ....[11]....
        /*0210*/ 	.word	0x000017b0


	//   ....[12]....
        /*0214*/ 	.word	0x000017c0


	//   ....[13]....
        /*0218*/ 	.word	0x00001850


	//   ....[14]....
        /*021c*/ 	.word	0x000018f0


	//   ....[15]....
        /*0220*/ 	.word	0x00001900


	//   ....[16]....
        /*0224*/ 	.word	0x00001920


	//   ....[17]....
        /*0228*/ 	.word	0x00001fb0


	//   ....[18]....
        /*022c*/ 	.word	0x00001fd0


	//   ....[19]....
        /*0230*/ 	.word	0x00001fe0


	//   ....[20]....
        /*0234*/ 	.word	0x00002000


	//   ....[21]....
        /*0238*/ 	.word	0x00002010


	//   ....[22]....
        /*023c*/ 	.word	0x00002030


	//   ....[23]....
        /*0240*/ 	.word	0x00002040


	//   ....[24]....
        /*0244*/ 	.word	0x00002070


	//   ....[25]....
        /*0248*/ 	.word	0x00002fe0


	//   ....[26]....
        /*024c*/ 	.word	0x00003000


	//   ....[27]....
        /*0250*/ 	.word	0x00003010


	//   ....[28]....
        /*0254*/ 	.word	0x00003020


	//   ....[29]....
        /*0258*/ 	.word	0x00003030


	//   ....[30]....
        /*025c*/ 	.word	0x00003040


	//   ....[31]....
        /*0260*/ 	.word	0x00003050


	//   ....[32]....
        /*0264*/ 	.word	0x00003080


	//   ....[33]....
        /*0268*/ 	.word	0x00003480


	//   ....[34]....
        /*026c*/ 	.word	0x000034a0


	//   ....[35]....
        /*0270*/ 	.word	0x00004120


	//   ....[36]....
        /*0274*/ 	.word	0x00004240


	//   ....[37]....
        /*0278*/ 	.word	0x00004250


	//   ....[38]....
        /*027c*/ 	.word	0x00004280


	//   ....[39]....
        /*0280*/ 	.word	0x00005f00


	//   ....[40]....
        /*0284*/ 	.word	0x00005f20


	//   ....[41]....
        /*0288*/ 	.word	0x00005f40


	//   ....[42]....
        /*028c*/ 	.word	0x00005f50


	//   ....[43]....
        /*0290*/ 	.word	0x00005f60


	//   ....[44]....
        /*0294*/ 	.word	0x00005f70


	//   ....[45]....
        /*0298*/ 	.word	0x00005f80


	//   ....[46]....
        /*029c*/ 	.word	0x00005f90


	//   ....[47]....
        /*02a0*/ 	.word	0x00006e40


	//   ....[48]....
        /*02a4*/ 	.word	0x00006e60


	//   ....[49]....
        /*02a8*/ 	.word	0x00006e80


	//   ....[50]....
        /*02ac*/ 	.word	0x00006e90


	//   ....[51]....
        /*02b0*/ 	.word	0x00006ea0


	//   ....[52]....
        /*02b4*/ 	.word	0x00006eb0


	//   ....[53]....
        /*02b8*/ 	.word	0x00006ec0


	//   ....[54]....
        /*02bc*/ 	.word	0x00006ef0


	//   ....[55]....
        /*02c0*/ 	.word	0x000070e0


	//   ....[56]....
        /*02c4*/ 	.word	0x000070f0


	//   ....[57]....
        /*02c8*/ 	.word	0x00007d60


	//   ....[58]....
        /*02cc*/ 	.word	0x00007eb0


	//   ....[59]....
        /*02d0*/ 	.word	0x00007ef0


	//   ....[60]....
        /*02d4*/ 	.word	0x00007f60


	//   ....[61]....
        /*02d8*/ 	.word	0x0000a5e0


	//   ....[62]....
        /*02dc*/ 	.word	0x0000a5f0


	//   ....[63]....
        /*02e0*/ 	.word	0x0000a600


	//   ....[64]....
        /*02e4*/ 	.word	0x0000a610


	//   ....[65]....
        /*02e8*/ 	.word	0x0000a620


	//   ....[66]....
        /*02ec*/ 	.word	0x0000a630


	//   ....[67]....
        /*02f0*/ 	.word	0x0000a640


	//   ....[68]....
        /*02f4*/ 	.word	0x0000a670


	//   ....[69]....
        /*02f8*/ 	.word	0x0000aad0


	//   ....[70]....
        /*02fc*/ 	.word	0x0000ab00


	//   ....[71]....
        /*0300*/ 	.word	0x0000ab10


	//   ....[72]....
        /*0304*/ 	.word	0x0000ab30


	//   ....[73]....
        /*0308*/ 	.word	0x0000abf0


	//   ....[74]....
        /*030c*/ 	.word	0x0000ac20


	//   ....[75]....
        /*0310*/ 	.word	0x0000ad00


	//   ....[76]....
        /*0314*/ 	.word	0x0000ad20


	//   ....[77]....
        /*0318*/ 	.word	0x0000bbc0


	//   ....[78]....
        /*031c*/ 	.word	0x0000bbe0


	//   ....[79]....
        /*0320*/ 	.word	0x0000bc10


	//   ....[80]....
        /*0324*/ 	.word	0x0000bc20


	//   ....[81]....
        /*0328*/ 	.word	0x0000dad0


	//   ....[82]....
        /*032c*/ 	.word	0x0000db00


	//   ....[83]....
        /*0330*/ 	.word	0x0000db50


	//   ....[84]....
        /*0334*/ 	.word	0x0000db60


	//   ....[85]....
        /*0338*/ 	.word	0x0000ee00


	//   ....[86]....
        /*033c*/ 	.word	0x0000ee40


	//   ....[87]....
        /*0340*/ 	.word	0x0000ee80


	//   ....[88]....
        /*0344*/ 	.word	0x0000eec0


	//   ....[89]....
        /*0348*/ 	.word	0x0000f090


	//   ....[90]....
        /*034c*/ 	.word	0x0000f0a0


	//   ....[91]....
        /*0350*/ 	.word	0x0000f190


	//   ....[92]....
        /*0354*/ 	.word	0x0000f1c0


	//   ....[93]....
        /*0358*/ 	.word	0x0000f290


	//   ....[94]....
        /*035c*/ 	.word	0x0000f2c0


	//   ....[95]....
        /*0360*/ 	.word	0x0000f390


	//   ....[96]....
        /*0364*/ 	.word	0x0000f3b0


	//   ....[97]....
        /*0368*/ 	.word	0x0000fc60


	//   ....[98]....
        /*036c*/ 	.word	0x0000fc70


	//   ....[99]....
        /*0370*/ 	.word	0x0000fd40


	//   ....[100]....
        /*0374*/ 	.word	0x0000fd70


	//   ....[101]....
        /*0378*/ 	.word	0x0000fe40


	//   ....[102]....
        /*037c*/ 	.word	0x0000fe70


	//   ....[103]....
        /*0380*/ 	.word	0x0000ff40


	//   ....[104]....
        /*0384*/ 	.word	0x0000ff60


	//----- nvinfo : EIATTR_EXIT_INSTR_OFFSETS
	.align		4
.L_720:
        /*0388*/ 	.byte	0x04, 0x1c
        /*038a*/ 	.short	(.L_722 - .L_721)


	//   ....[0]....
.L_721:
        /*038c*/ 	.word	0x00000440


	//   ....[1]....
        /*0390*/ 	.word	0x0000f3c0


	//   ....[2]....
        /*0394*/ 	.word	0x0000f410


	//   ....[3]....
        /*0398*/ 	.word	0x0000f470


	//   ....[4]....
        /*039c*/ 	.word	0x0000ff70


	//   ....[5]....
        /*03a0*/ 	.word	0x0000ffc0


	//   ....[6]....
        /*03a4*/ 	.word	0x00010020


	//----- nvinfo : EIATTR_CTAIDZ_USED
	.align		4
.L_722:
        /*03a8*/ 	.byte	0x01, 0x04
	.zero		2


	//----- nvinfo : EIATTR_MAX_THREADS
	.align		4
        /*03ac*/ 	.byte	0x04, 0x05
        /*03ae*/ 	.short	(.L_724 - .L_723)
.L_723:
        /*03b0*/ 	.word	0x00000100
        /*03b4*/ 	.word	0x00000001
        /*03b8*/ 	.word	0x00000001


	//----- nvinfo : EIATTR_CRS_STACK_SIZE
	.align		4
.L_724:
        /*03bc*/ 	.byte	0x04, 0x1e
        /*03be*/ 	.short	(.L_726 - .L_725)
.L_725:
        /*03c0*/ 	.word	0x00000000
.L_726:


//--------------------- .nv.info._ZN7cutlass13device_kernelIN5flash19enable_sm80_to_sm89INS1_16FlashAttnFwdSm80INS1_25CollectiveMainloopFwdSm80ILi8ELi1ELb1EN4cute5tupleIJNS5_1CILi128EEES8_S8_EEELi128ENS_6half_tEfNS_4arch4Sm80ELb1ELb0ELb0ELb1ELb1ELb1ELb1ELb0EEENS1_21CollectiveEpilogueFwdIS9_NS6_IJNS7_ILi1EEESF_SF_EEESA_SC_Li256ELb1ELb1ELb0ELb0EEENS1_19SingleTileSchedulerILb1ELb0ELb1ELi128EEEEEEEEEvNT_6ParamsE --------------------------
	.section	.nv.info._ZN7cutlass13device_kernelIN5flash19enable_sm80_to_sm89INS1_16FlashAttnFwdSm80INS1_25CollectiveMainloopFwdSm80ILi8ELi1ELb1EN4cute5tupleIJNS5_1CILi128EEES8_S8_EEELi128ENS_6half_tEfNS_4arch4Sm80ELb1ELb0ELb0ELb1ELb1ELb1ELb1ELb0EEENS1_21CollectiveEpilogueFwdIS9_NS6_IJNS7_ILi1EEESF_SF_EEESA_SC_Li256ELb1ELb1ELb0ELb0EEENS1_19SingleTileSchedulerILb1ELb0ELb1ELi128EEEEEEEEEvNT_6ParamsE,"",@"SHT_CUDA_INFO"
	.sectionflags	@""
	.align	4


	//----- nvinfo : EIATTR_CUDA_API_VERSION
	.align		4
        /*0000*/ 	.byte	0x04, 0x37
        /*0002*/ 	.short	(.L_728 - .L_727)
.L_727:
        /*0004*/ 	.word	0x00000082


	//----- nvinfo : EIATTR_SW2861232_WAR
	.align		4
.L_728:
        /*0008*/ 	.byte	0x01, 0x35
	.zero		2


	//----- nvinfo : EIATTR_PARAM_CBANK
	.align		4
        /*000c*/ 	.byte	0x04, 0x0a
        /*000e*/ 	.short	(.L_730 - .L_729)
	.align		4
.L_729:
        /*0010*/ 	.word	index@(.nv.constant0._ZN7cutlass13device_kernelIN5flash19enable_sm80_to_sm89INS1_16FlashAttnFwdSm80INS1_25CollectiveMainloopFwdSm80ILi8ELi1ELb1EN4cute5tupleIJNS5_1CILi128EEES8_S8_EEELi128ENS_6half_tEfNS_4arch4Sm80ELb1ELb0ELb0ELb1ELb1ELb1ELb1ELb0EEENS1_21CollectiveEpilogueFwdIS9_NS6_IJNS7_ILi1EEESF_SF_EEESA_SC_Li256ELb1ELb1ELb0ELb0EEENS1_19SingleTileSchedulerILb1ELb0ELb1ELi128EEEEEEEEEvNT_6ParamsE)
        /*0014*/ 	.short	0x0160
        /*0016*/ 	.short	0x0418


	//----- nvinfo : EIATTR_CBANK_PARAM_SIZE
	.align		4
.L_730:
        /*0018*/ 	.byte	0x03, 0x19
        /*001a*/ 	.short	0x0418


	//----- nvinfo : EIATTR_KPARAM_INFO
	.align		4
        /*001c*/ 	.byte	0x04, 0x17
        /*001e*/ 	.short	(.L_732 - .L_731)
.L_731:
        /*0020*/ 	.word	0x00000000
        /*0024*/ 	.short	0x0000
        /*0026*/ 	.short	0x0000
        /*0028*/ 	.byte	0x00, 0xf0, 0x61, 0x10


	//----- nvinfo : EIATTR_MAXREG_COUNT
	.align		4
.L_732:
        /*002c*/ 	.byte	0x03, 0x1b
        /*002e*/ 	.short	0x00ff


	//----- nvinfo : EIATTR_NUM_BARRIERS
	.align		4
        /*0030*/ 	.byte	0x02, 0x4c
        /*0032*/ 	.byte	0x02
	.zero		1


	//----- nvinfo : EIATTR_ANNOTATIONS
	.align		4
        /*0034*/ 	.byte	0x04, 0x55
        /*0036*/ 	.short	(.L_734 - .L_733)


	//   ....[0]....
.L_733:
        /*0038*/ 	.word	0x00000001
        /*003c*/ 	.byte	0xb0, 0x62, 0x01, 0x00, 0x01, 0x00, 0x00, 0x00, 0x80, 0x63, 0x01, 0x00, 0x01, 0x00, 0x00, 0x00
        /*004c*/ 	.byte	0x90, 0x67, 0x01, 0x00


	//----- nvinfo : EIATTR_MERCURY_ISA_VERSION
	.align		4
.L_734:
        /*0050*/ 	.byte	0x03, 0x5f
        /*0052*/ 	.short	0x0000


	//----- nvinfo : EIATTR_COOP_GROUP_MASK_REGIDS
	.align		4
        /*0054*/ 	.byte	0x04, 0x29
        /*0056*/ 	.short	(.L_736 - .L_735)


	//   ....[0]....
.L_735:
        /*0058*/ 	.word	0xffffffff


	//   ....[1]....
        /*005c*/ 	.word	0xffffffff


	//   ....[2]....
        /*0060*/ 	.word	0xffffffff


	//   ....[3]....
        /*0064*/ 	.word	0xffffffff


	//   ....[4]....
        /*0068*/ 	.word	0xffffffff


	//   ....[5]....
        /*006c*/ 	.word	0xffffffff


	//   ....[6]....
        /*0070*/ 	.word	0xffffffff


	//   ....[7]....
        /*0074*/ 	.word	0xffffffff


	//   ....[8]....
        /*0078*/ 	.word	0xffffffff


	//   ....[9]....
        /*007c*/ 	.word	0xffffffff


	//   ....[10]....
        /*0080*/ 	.word	0xffffffff


	//   ....[11]....
        /*0084*/ 	.word	0xffffffff


	//   ....[12]....
        /*0088*/ 	.word	0xffffffff


	//   ....[13]....
        /*008c*/ 	.word	0xffffffff


	//   ....[14]....
        /*0090*/ 	.word	0xffffffff


	//   ....[15]....
        /*0094*/ 	.word	0xffffffff


	//   ....[16]....
        /*0098*/ 	.word	0xffffffff


	//   ....[17]....
        /*009c*/ 	.word	0xffffffff


	//   ....[18]....
        /*00a0*/ 	.word	0xffffffff


	//   ....[19]....
        /*00a4*/ 	.word	0xffffffff


	//   ....[20]....
        /*00a8*/ 	.word	0xffffffff


	//   ....[21]....
        /*00ac*/ 	.word	0xffffffff


	//   ....[22]....
        /*00b0*/ 	.word	0xffffffff


	//   ....[23]....
        /*00b4*/ 	.word	0xffffffff


	//   ....[24]....
        /*00b8*/ 	.word	0xffffffff


	//   ....[25]....
        /*00bc*/ 	.word	0xffffffff


	//   ....[26]....
        /*00c0*/ 	.word	0xffffffff


	//   ....[27]....
        /*00c4*/ 	.word	0xffffffff


	//   ....[28]....
        /*00c8*/ 	.word	0xffffffff


	//   ....[29]....
        /*00cc*/ 	.word	0xffffffff


	//   ....[30]....
        /*00d0*/ 	.word	0xffffffff


	//   ....[31]....
        /*00d4*/ 	.word	0xffffffff


	//   ....[32]....
        /*00d8*/ 	.word	0xffffffff


	//   ....[33]....
        /*00dc*/ 	.word	0xffffffff


	//   ....[34]....
        /*00e0*/ 	.word	0xffffffff


	//   ....[35]....
        /*00e4*/ 	.word	0xffffffff


	//   ....[36]....
        /*00e8*/ 	.word	0xffffffff


	//   ....[37]....
        /*00ec*/ 	.word	0xffffffff


	//   ....[38]....
        /*00f0*/ 	.word	0xffffffff


	//   ....[39]....
        /*00f4*/ 	.word	0xffffffff


	//   ....[40]....
        /*00f8*/ 	.word	0xffffffff


	//   ....[41]....
        /*00fc*/ 	.word	0xffffffff


	//   ....[42]....
        /*0100*/ 	.word	0xffffffff


	//   ....[43]....
        /*0104*/ 	.word	0xffffffff


	//   ....[44]....
        /*0108*/ 	.word	0xffffffff


	//   ....[45]....
        /*010c*/ 	.word	0xffffffff


	//   ....[46]....
        /*0110*/ 	.word	0xffffffff


	//   ....[47]....
        /*0114*/ 	.word	0xffffffff


	//   ....[48]....
        /*0118*/ 	.word	0xffffffff


	//   ....[49]....
        /*011c*/ 	.word	0xffffffff


	//   ....[50]....
        /*0120*/ 	.word	0xffffffff


	//   ....[51]....
        /*0124*/ 	.word	0xffffffff


	//   ....[52]....
        /*0128*/ 	.word	0xffffffff


	//   ....[53]....
        /*012c*/ 	.word	0xffffffff


	//   ....[54]....
        /*0130*/ 	.word	0xffffffff


	//   ....[55]....
        /*0134*/ 	.word	0xffffffff


	//   ....[56]....
        /*0138*/ 	.word	0xffffffff


	//   ....[57]....
        /*013c*/ 	.word	0xffffffff


	//   ....[58]....
        /*0140*/ 	.word	0xffffffff


	//   ....[59]....
        /*0144*/ 	.word	0xffffffff


	//   ....[60]....
        /*0148*/ 	.word	0xffffffff


	//   ....[61]....
        /*014c*/ 	.word	0xffffffff


	//   ....[62]....
        /*0150*/ 	.word	0xffffffff


	//   ....[63]....
        /*0154*/ 	.word	0xffffffff


	//   ....[64]....
        /*0158*/ 	.word	0xffffffff


	//   ....[65]....
        /*015c*/ 	.word	0xffffffff


	//   ....[66]....
        /*0160*/ 	.word	0xffffffff


	//   ....[67]....
        /*0164*/ 	.word	0xffffffff


	//   ....[68]....
        /*0168*/ 	.word	0xffffffff


	//   ....[69]....
        /*016c*/ 	.word	0xffffffff


	//   ....[70]....
        /*0170*/ 	.word	0xffffffff


	//   ....[71]....
        /*0174*/ 	.word	0xffffffff


	//   ....[72]....
        /*0178*/ 	.word	0xffffffff


	//   ....[73]....
        /*017c*/ 	.word	0xffffffff


	//   ....[74]....
        /*0180*/ 	.word	0xffffffff


	//   ....[75]....
        /*0184*/ 	.word	0xffffffff


	//   ....[76]....
        /*0188*/ 	.word	0xffffffff


	//   ....[77]....
        /*018c*/ 	.word	0xffffffff


	//   ....[78]....
        /*0190*/ 	.word	0xffffffff


	//   ....[79]....
        /*0194*/ 	.word	0xffffffff


	//   ....[80]....
        /*0198*/ 	.word	0xffffffff


	//   ....[81]....
        /*019c*/ 	.word	0xffffffff


	//   ....[82]....
        /*01a0*/ 	.word	0xffffffff


	//   ....[83]....
        /*01a4*/ 	.word	0xffffffff


	//   ....[84]....
        /*01a8*/ 	.word	0xffffffff


	//   ....[85]....
        /*01ac*/ 	.word	0xffffffff


	//   ....[86]....
        /*01b0*/ 	.word	0xffffffff


	//   ....[87]....
        /*01b4*/ 	.word	0xffffffff


	//   ....[88]....
        /*01b8*/ 	.word	0xffffffff


	//   ....[89]....
        /*01bc*/ 	.word	0xffffffff


	//   ....[90]....
        /*01c0*/ 	.word	0xffffffff


	//   ....[91]....
        /*01c4*/ 	.word	0xffffffff


	//   ....[92]....
        /*01c8*/ 	.word	0xffffffff


	//   ....[93]....
        /*01cc*/ 	.word	0xffffffff


	//   ....[94]....
        /*01d0*/ 	.word	0xffffffff


	//   ....[95]....
        /*01d4*/ 	.word	0xffffffff


	//   ....[96]....
        /*01d8*/ 	.word	0xffffffff


	//   ....[97]....
        /*01dc*/ 	.word	0xffffffff


	//   ....[98]....
        /*01e0*/ 	.word	0xffffffff


	//   ....[99]....
        /*01e4*/ 	.word	0xffffffff


	//   ....[100]....
        /*01e8*/ 	.word	0xffffffff


	//   ....[101]....
        /*01ec*/ 	.word	0xffffffff


	//   ....[102]....
        /*01f0*/ 	.word	0xffffffff


	//   ....[103]....
        /*01f4*/ 	.word	0xffffffff


	//   ....[104]....
        /*01f8*/ 	.word	0xffffffff


	//   ....[105]....
        /*01fc*/ 	.word	0xffffffff


	//   ....[106]....
        /*0200*/ 	.word	0xffffffff


	//   ....[107]....
        /*0204*/ 	.word	0xffffffff


	//   ....[108]....
        /*0208*/ 	.word	0xffffffff


	//   ....[109]....
        /*020c*/ 	.word	0xffffffff


	//   ....[110]....
        /*0210*/ 	.word	0xffffffff


	//   ....[111]....
        /*0214*/ 	.word	0xffffffff


	//   ....[112]....
        /*0218*/ 	.word	0xffffffff


	//   ....[113]....
        /*021c*/ 	.word	0xffffffff


	//   ....[114]....
        /*0220*/ 	.word	0xffffffff


	//   ....[115]....
        /*0224*/ 	.word	0xffffffff


	//   ....[116]....
        /*0228*/ 	.word	0xffffffff


	//   ....[117]....
        /*022c*/ 	.word	0xffffffff


	//   ....[118]....
        /*0230*/ 	.word	0xffffffff


	//   ....[119]....
        /*0234*/ 	.word	0xffffffff


	//   ....[120]....
        /*0238*/ 	.word	0xffffffff


	//   ....[121]....
        /*023c*/ 	.word	0xffffffff


	//   ....[122]....
        /*0240*/ 	.word	0xffffffff


	//   ....[123]....
        /*0244*/ 	.word	0xffffffff


	//   ....[124]....
        /*0248*/ 	.word	0xffffffff


	//   ....[125]....
        /*024c*/ 	.word	0xffffffff


	//   ....[126]....
        /*0250*/ 	.word	0xffffffff


	//   ....[127]....
        /*0254*/ 	.word	0xffffffff


	//   ....[128]....
        /*0258*/ 	.word	0xffffffff


	//   ....[129]....
        /*025c*/ 	.word	0xffffffff


	//   ....[130]....
        /*0260*/ 	.word	0xffffffff


	//   ....[131]....
        /*0264*/ 	.word	0xffffffff


	//   ....[132]....
        /*0268*/ 	.word	0xffffffff


	//   ....[133]....
        /*026c*/ 	.word	0xffffffff


	//   ....[134]....
        /*0270*/ 	.word	0xffffffff


	//   ....[135]....
        /*0274*/ 	.word	0xffffffff


	//   ....[136]....
        /*0278*/ 	.word	0xffffffff


	//   ....[137]....
        /*027c*/ 	.word	0xffffffff


	//   ....[138]....
        /*0280*/ 	.word	0xffffffff


	//   ....[139]....
        /*0284*/ 	.word	0xffffffff


	//   ....[140]....
        /*0288*/ 	.word	0xffffffff


	//   ....[141]....
        /*028c*/ 	.word	0xffffffff


	//   ....[142]....
        /*0290*/ 	.word	0xffffffff


	//   ....[143]....
        /*0294*/ 	.word	0xffffffff


	//   ....[144]....
        /*0298*/ 	.word	0xffffffff


	//   ....[145]....
        /*029c*/ 	.word	0xffffffff


	//   ....[146]....
        /*02a0*/ 	.word	0xffffffff


	//   ....[147]....
        /*02a4*/ 	.word	0xffffffff


	//   ....[148]....
        /*02a8*/ 	.word	0xffffffff


	//   ....[149]....
        /*02ac*/ 	.word	0xffffffff


	//   ....[150]....
        /*02b0*/ 	.word	0xffffffff


	//   ....[151]....
        /*02b4*/ 	.word	0xffffffff


	//   ....[152]....
        /*02b8*/ 	.word	0xffffffff


	//   ....[153]....
        /*02bc*/ 	.word	0xffffffff


	//   ....[154]....
        /*02c0*/ 	.word	0xffffffff


	//   ....[155]....
        /*02c4*/ 	.word	0xffffffff


	//   ....[156]....
        /*02c8*/ 	.word	0xffffffff


	//   ....[157]....
        /*02cc*/ 	.word	0xffffffff


	//   ....[158]....
        /*02d0*/ 	.word	0xffffffff


	//   ....[159]....
        /*02d4*/ 	.word	0xffffffff


	//   ....[160]....
        /*02d8*/ 	.word	0xffffffff


	//   ....[161]....
        /*02dc*/ 	.word	0xffffffff


	//   ....[162]....
        /*02e0*/ 	.word	0xffffffff


	//   ....[163]....
        /*02e4*/ 	.word	0xffffffff


	//   ....[164]....
        /*02e8*/ 	.word	0xffffffff


	//   ....[165]....
        /*02ec*/ 	.word	0xffffffff


	//   ....[166]....
        /*02f0*/ 	.word	0xffffffff


	//   ....[167]....
        /*02f4*/ 	.word	0xffffffff


	//   ....[168]....
        /*02f8*/ 	.word	0xffffffff


	//----- nvinfo : EIATTR_COOP_GROUP_INSTR_OFFSETS
	.align		4
.L_736:
        /*02fc*/ 	.byte	0x04, 0x28
        /*02fe*/ 	.short	(.L_738 - .L_737)


	//   ....[0]....
.L_737:
        /*0300*/ 	.word	0x000000a0


	//   ....[1]....
        /*0304*/ 	.word	0x00002980


	//   ....[2]....
        /*0308*/ 	.word	0x000029d0


	//   ....[3]....
        /*030c*/ 	.word	0x000031a0


	//   ....[4]....
        /*0310*/ 	.word	0x000031c0


	//   ....[5]....
        /*0314*/ 	.word	0x00003910


	//   ....[6]....
        /*0318*/ 	.word	0x00003930


	//   ....[7]....
        /*031c*/ 	.word	0x00004080


	//   ....[8]....
        /*0320*/ 	.word	0x00004090


	//   ....[9]....
        /*0324*/ 	.word	0x000048c0


	//   ....[10]....
        /*0328*/ 	.word	0x00004900


	//   ....[11]....
        /*032c*/ 	.word	0x000056a0


	//   ....[12]....
        /*0330*/ 	.word	0x000056d0


	//   ....[13]....
        /*0334*/ 	.word	0x00005e50


	//   ....[14]....
        /*0338*/ 	.word	0x00005e80


	//   ....[15]....
        /*033c*/ 	.word	0x00006600


	//   ....[16]....
        /*0340*/ 	.word	0x00006620


	//   ....[17]....
        /*0344*/ 	.word	0x00006dc0


	//   ....[18]....
        /*0348*/ 	.word	0x00006df0


	//   ....[19]....
        /*034c*/ 	.word	0x00006f00


	//   ....[20]....
        /*0350*/ 	.word	0x00006f30


	//   ....[21]....
        /*0354*/ 	.word	0x00007000


	//   ....[22]....
        /*0358*/ 	.word	0x00007030


	//   ....[23]....
        /*035c*/ 	.word	0x00007100


	//   ....[24]....
        /*0360*/ 	.word	0x00007120


	//   ....[25]....
        /*0364*/ 	.word	0x000076a0


	//   ....[26]....
        /*0368*/ 	.word	0x000076c0


	//   ....[27]....
        /*036c*/ 	.word	0x00007790


	//   ....[28]....
        /*0370*/ 	.word	0x000077c0


	//   ....[29]....
        /*0374*/ 	.word	0x00007890


	//   ....[30]....
        /*0378*/ 	.word	0x000078c0


	//   ....[31]....
        /*037c*/ 	.word	0x00007990


	//   ....[32]....
        /*0380*/ 	.word	0x000079c0


	//   ....[33]....
        /*0384*/ 	.word	0x00008730


	//   ....[34]....
        /*0388*/ 	.word	0x00008770


	//   ....[35]....
        /*038c*/ 	.word	0x000087b0


	//   ....[36]....
        /*0390*/ 	.word	0x000087f0


	//   ....[37]....
        /*0394*/ 	.word	0x00008830


	//   ....[38]....
        /*0398*/ 	.word	0x00008870


	//   ....[39]....
        /*039c*/ 	.word	0x000088b0


	//   ....[40]....
        /*03a0*/ 	.word	0x000089c0


	//   ....[41]....
        /*03a4*/ 	.word	0x00008be0


	//   ....[42]....
        /*03a8*/ 	.word	0x00008c10


	//   ....[43]....
        /*03ac*/ 	.word	0x00008d80


	//   ....[44]....
        /*03b0*/ 	.word	0x00008da0


	//   ....[45]....
        /*03b4*/ 	.word	0x00008e30


	//   ....[46]....
        /*03b8*/ 	.word	0x00008e50


	//   ....[47]....
        /*03bc*/ 	.word	0x00008ee0


	//   ....[48]....
        /*03c0*/ 	.word	0x00008f00


	//   ....[49]....
        /*03c4*/ 	.word	0x000092e0


	//   ....[50]....
        /*03c8*/ 	.word	0x00009300


	//   ....[51]....
        /*03cc*/ 	.word	0x00009360


	//   ....[52]....
        /*03d0*/ 	.word	0x00009370


	//   ....[53]....
        /*03d4*/ 	.word	0x000094f0


	//   ....[54]....
        /*03d8*/ 	.word	0x00009580


	//   ....[55]....
        /*03dc*/ 	.word	0x000095c0


	//   ....[56]....
        /*03e0*/ 	.word	0x000095f0


	//   ....[57]....
        /*03e4*/ 	.word	0x00009780


	//   ....[58]....
        /*03e8*/ 	.word	0x00009810


	//   ....[59]....
        /*03ec*/ 	.word	0x00009850


	//   ....[60]....
        /*03f0*/ 	.word	0x00009890


	//   ....[61]....
        /*03f4*/ 	.word	0x00009a00


	//   ....[62]....
        /*03f8*/ 	.word	0x00009a40


	//   ....[63]....
        /*03fc*/ 	.word	0x00009a80


	//   ....[64]....
        /*0400*/ 	.word	0x00009ac0


	//   ....[65]....
        /*0404*/ 	.word	0x0000b6f0


	//   ....[66]....
        /*0408*/ 	.word	0x0000b750


	//   ....[67]....
        /*040c*/ 	.word	0x0000b770


	//   ....[68]....
        /*0410*/ 	.word	0x0000b7c0


	//   ....[69]....
        /*0414*/ 	.word	0x0000b8f0


	//   ....[70]....
        /*0418*/ 	.word	0x0000b900


	//   ....[71]....
        /*041c*/ 	.word	0x0000b910


	//   ....[72]....
        /*0420*/ 	.word	0x0000b920


	//   ....[73]....
        /*0424*/ 	.word	0x0000ba80


	//   ....[74]....
        /*0428*/ 	.word	0x0000bac0


	//   ....[75]....
        /*042c*/ 	.word	0x0000bb10


	//   ....[76]....
        /*0430*/ 	.word	0x0000bb30


	//   ....[77]....
        /*0434*/ 	.word	0x0000bc60


	//   ....[78]....
        /*0438*/ 	.word	0x0000bc70


	//   ....[79]....
        /*043c*/ 	.word	0x0000bc90


	//   ....[80]....
        /*0440*/ 	.word	0x0000bcb0


	//   ....[81]....
        /*0444*/ 	.word	0x0000dc60


	//   ....[82]....
        /*0448*/ 	.word	0x0000de30


	//   ....[83]....
        /*044c*/ 	.word	0x0000de60


	//   ....[84]....
        /*0450*/ 	.word	0x0000de90


	//   ....[85]....
        /*0454*/ 	.word	0x0000dec0


	//   ....[86]....
        /*0458*/ 	.word	0x0000dee0


	//   ....[87]....
        /*045c*/ 	.word	0x0000df00


	//   ....[88]....
        /*0460*/ 	.word	0x0000df40


	//   ....[89]....
        /*0464*/ 	.word	0x0000f030


	//   ....[90]....
        /*0468*/ 	.word	0x0000f060


	//   ....[91]....
        /*046c*/ 	.word	0x0000f080


	//   ....[92]....
        /*0470*/ 	.word	0x0000f090


	//   ....[93]....
        /*0474*/ 	.word	0x0000f0a0


	//   ....[94]....
        /*0478*/ 	.word	0x0000f0b0


	//   ....[95]....
        /*047c*/ 	.word	0x0000f0c0


	//   ....[96]....
        /*0480*/ 	.word	0x0000f0e0


	//   ....[97]....
        /*0484*/ 	.word	0x0000f500


	//   ....[98]....
        /*0488*/ 	.word	0x0000f520


	//   ....[99]....
        /*048c*/ 	.word	0x00010150


	//   ....[100]....
        /*0490*/ 	.word	0x00010280


	//   ....[101]....
        /*0494*/ 	.word	0x00010290


	//   ....[102]....
        /*0498*/ 	.word	0x000102c0


	//   ....[103]....
        /*049c*/ 	.word	0x00011fb0


	//   ....[104]....
        /*04a0*/ 	.word	0x00011fd0


	//   ....[105]....
        /*04a4*/ 	.word	0x00012000


	//   ....[106]....
        /*04a8*/ 	.word	0x00012010


	//   ....[107]....
        /*04ac*/ 	.word	0x00012020


	//   ....[108]....
        /*04b0*/ 	.word	0x00012030


	//   ....[109]....
        /*04b4*/ 	.word	0x00012040


	//   ....[110]....
        /*04b8*/ 	.word	0x00012050


	//   ....[111]....
        /*04bc*/ 	.word	0x00012fa0


	//   ....[112]....
        /*04c0*/ 	.word	0x00012fd0


	//   ....[113]....
        /*04c4*/ 	.word	0x00012fe0


	//   ....[114]....
        /*04c8*/ 	.word	0x00012ff0


	//   ....[115]....
        /*04cc*/ 	.word	0x00013000


	//   ....[116]....
        /*04d0*/ 	.word	0x00013010


	//   ....[117]....
        /*04d4*/ 	.word	0x00013020


	//   ....[118]....
        /*04d8*/ 	.word	0x00013050


	//   ....[119]....
        /*04dc*/ 	.word	0x00013240


	//   ....[120]....
        /*04e0*/ 	.word	0x00013250


	//   ....[121]....
        /*04e4*/ 	.word	0x00013f00


	//   ....[122]....
        /*04e8*/ 	.word	0x00014050


	//   ....[123]....
        /*04ec*/ 	.word	0x00014060


	//   ....[124]....
        /*04f0*/ 	.word	0x000140d0


	//   ....[125]....
        /*04f4*/ 	.word	0x00016570


	//   ....[126]....
        /*04f8*/ 	.word	0x00016590


	//   ....[127]....
        /*04fc*/ 	.word	0x000165a0


	//   ....[128]....
        /*0500*/ 	.word	0x000165b0


	//   ....[129]....
        /*0504*/ 	.word	0x000165c0


	//   ....[130]....
        /*0508*/ 	.word	0x000165d0


	//   ....[131]....
        /*050c*/ 	.word	0x000165e0


	//   ....[132]....
        /*0510*/ 	.word	0x00016610


	//   ....[133]....
        /*0514*/ 	.word	0x000169b0


	//   ....[134]....
        /*0518*/ 	.word	0x000169d0


	//   ....[135]....
        /*051c*/ 	.word	0x000169e0


	//   ....[136]....
        /*0520*/ 	.word	0x00016a00


	//   ....[137]....
        /*0524*/ 	.word	0x00016a20


	//   ....[138]....
        /*0528*/ 	.word	0x00016a40


	//   ....[139]....
        /*052c*/ 	.word	0x00016b40


	//   ....[140]....
        /*0530*/ 	.word	0x00016b50


	//   ....[141]....
        /*0534*/ 	.word	0x00017b70


	//   ....[142]....
        /*0538*/ 	.word	0x00017b90


	//   ....[143]....
        /*053c*/ 	.word	0x00017bc0


	//   ....[144]....
        /*0540*/ 	.word	0x00017bd0


	//   ....[145]....
        /*0544*/ 	.word	0x00019a80


	//   ....[146]....
        /*0548*/ 	.word	0x00019ab0


	//   ....[147]....
        /*054c*/ 	.word	0x00019b00


	//   ....[148]....
        /*0550*/ 	.word	0x00019b10


	//   ....[149]....
        /*0554*/ 	.word	0x0001adb0


	//   ....[150]....
        /*0558*/ 	.word	0x0001adf0


	//   ....[151]....
        /*055c*/ 	.word	0x0001ae30


	//   ....[152]....
        /*0560*/ 	.word	0x0001ae70


	//   ....[153]....
        /*0564*/ 	.word	0x0001b040


	//   ....[154]....
        /*0568*/ 	.word	0x0001b050


	//   ....[155]....
        /*056c*/ 	.word	0x0001b140


	//   ....[156]....
        /*0570*/ 	.word	0x0001b170


	//   ....[157]....
        /*0574*/ 	.word	0x0001b240


	//   ....[158]....
        /*0578*/ 	.word	0x0001b270


	//   ....[159]....
        /*057c*/ 	.word	0x0001b340


	//   ....[160]....
        /*0580*/ 	.word	0x0001b360


	//   ....[161]....
        /*0584*/ 	.word	0x0001bc10


	//   ....[162]....
        /*0588*/ 	.word	0x0001bc20


	//   ....[163]....
        /*058c*/ 	.word	0x0001bcf0


	//   ....[164]....
        /*0590*/ 	.word	0x0001bd20


	//   ....[165]....
        /*0594*/ 	.word	0x0001bdf0


	//   ....[166]....
        /*0598*/ 	.word	0x0001be20


	//   ....[167]....
        /*059c*/ 	.word	0x0001bef0


	//   ....[168]....
        /*05a0*/ 	.word	0x0001bf10


	//----- nvinfo : EIATTR_EXIT_INSTR_OFFSETS
	.align		4
.L_738:
        /*05a4*/ 	.byte	0x04, 0x1c
        /*05a6*/ 	.short	(.L_740 - .L_739)


	//   ....[0]....
.L_739:
        /*05a8*/ 	.word	0x00000450


	//   ....[1]....
        /*05ac*/ 	.word	0x0001b370


	//   ....[2]....
        /*05b0*/ 	.word	0x0001b3c0


	//   ....[3]....
        /*05b4*/ 	.word	0x0001b420


	//   ....[4]....
        /*05b8*/ 	.word	0x0001bf20


	//   ....[5]....
        /*05bc*/ 	.word	0x0001bf70


	//   ....[6]....
        /*05c0*/ 	.word	0x0001bfd0


	//----- nvinfo : EIATTR_CTAIDZ_USED
	.align		4
.L_740:
        /*05c4*/ 	.byte	0x01, 0x04
	.zero		2


	//----- nvinfo : EIATTR_MAX_THREADS
	.align		4
        /*05c8*/ 	.byte	0x04, 0x05
        /*05ca*/ 	.short	(.L_742 - .L_741)
.L_741:
        /*05cc*/ 	.word	0x00000100
        /*05d0*/ 	.word	0x00000001
        /*05d4*/ 	.word	0x00000001


	//----- nvinfo : EIATTR_CRS_STACK_SIZE
	.align		4
.L_742:
        /*05d8*/ 	.byte	0x04, 0x1e
        /*05da*/ 	.short	(.L_744 - .L_743)
.L_743:
        /*05dc*/ 	.word	0x00000000
.L_744:


//--------------------- .nv.info._ZN7cutlass13device_kernelIN5flash19enable_sm80_to_sm89INS1_16FlashAttnFwdSm80INS1_25CollectiveMainloopFwdSm80ILi4ELi1ELb0EN4cute5tupleIJNS5_1CILi128EEENS7_ILi64EEES8_EEELi128ENS_6half_tEfNS_4arch4Sm80ELb0ELb0ELb0ELb0ELb1ELb0ELb1ELb0EEENS1_21CollectiveEpilogueFwdINS6_IJS8_S8_S9_EEENS6_IJNS7_ILi1EEESH_SH_EEESB_SD_Li128ELb0ELb1ELb0ELb0EEENS1_19SingleTileSchedulerILb0ELb0ELb1ELi128EEEEEEEEEvNT_6ParamsE --------------------------
	.section	.nv.info._ZN7cutlass13device_kernelIN5flash19enable_sm80_to_sm89INS1_16FlashAttnFwdSm80INS1_25CollectiveMainloopFwdSm80ILi4ELi1ELb0EN4cute5tupleIJNS5_1CILi128EEENS7_ILi64EEES8_EEELi128ENS_6half_tEfNS_4arch4Sm80ELb0ELb0ELb0ELb0ELb1ELb0ELb1ELb0EEENS1_21CollectiveEpilogueFwdINS6_IJS8_S8_S9_EEENS6_IJNS7_ILi1EEESH_SH_EEESB_SD_Li128ELb0ELb1ELb0ELb0EEENS1_19SingleTileSchedulerILb0ELb0ELb1ELi128EEEEEEEEEvNT_6ParamsE,"",@"SHT_CUDA_INFO"
	.sectionflags	@""
	.align	4


	//----- nvinfo : EIATTR_CUDA_API_VERSION
	.align		4
        /*0000*/ 	.byte	0x04, 0x37
        /*0002*/ 	.short	(.L_746 - .L_745)
.L_745:
        /*0004*/ 	.word	0x00000082


	//----- nvinfo : EIATTR_SW2861232_WAR
	.align		4
.L_746:
        /*0008*/ 	.byte	0x01, 0x35
	.zero		2


	//----- nvinfo : EIATTR_PARAM_CBANK
	.align		4
        /*000c*/ 	.byte	0x04, 0x0a
        /*000e*/ 	.short	(.L_748 - .L_747)
	.align		4
.L_747:
        /*0010*/ 	.word	index@(.nv.constant0._ZN7cutlass13device_kernelIN5flash19enable_sm80_to_sm89INS1_16FlashAttnFwdSm80INS1_25CollectiveMainloopFwdSm80ILi4ELi1ELb0EN4cute5tupleIJNS5_1CILi128EEENS7_ILi64EEES8_EEELi128ENS_6half_tEfNS_4arch4Sm80ELb0ELb0ELb0ELb0ELb1ELb0ELb1ELb0EEENS1_21CollectiveEpilogueFwdINS6_IJS8_S8_S9_EEENS6_IJNS7_ILi1EEESH_SH_EEESB_SD_Li128ELb0ELb1ELb0ELb0EEENS1_19SingleTileSchedulerILb0ELb0ELb1ELi128EEEEEEEEEvNT_6ParamsE)
        /*0014*/ 	.short	0x0160
        /*0016*/ 	.short	0x0418


	//----- nvinfo : EIATTR_CBANK_PARAM_SIZE
	.align		4
.L_748:
        /*0018*/ 	.byte	0x03, 0x19
        /*001a*/ 	.short	0x0418


	//----- nvinfo : EIATTR_KPARAM_INFO
	.align		4
        /*001c*/ 	.byte	0x04, 0x17
        /*001e*/ 	.short	(.L_750 - .L_749)
.L_749:
        /*0020*/ 	.word	0x00000000
        /*0024*/ 	.short	0x0000
        /*0026*/ 	.short	0x0000
        /*0028*/ 	.byte	0x00, 0xf0, 0x61, 0x10


	//----- nvinfo : EIATTR_MAXREG_COUNT
	.align		4
.L_750:
        /*002c*/ 	.byte	0x03, 0x1b
        /*002e*/ 	.short	0x00ff


	//----- nvinfo : EIATTR_NUM_BARRIERS
	.align		4
        /*0030*/ 	.byte	0x02, 0x4c
        /*0032*/ 	.byte	0x02
	.zero		1


	//----- nvinfo : EIATTR_ANNOTATIONS
	.align		4
        /*0034*/ 	.byte	0x04, 0x55
        /*0036*/ 	.short	(.L_752 - .L_751)


	//   ....[0]....
.L_751:
        /* <DEDUP_REMOVED lines=38> */


	//----- nvinfo : EIATTR_MERCURY_ISA_VERSION
	.align		4
.L_752:
        /*0288*/ 	.byte	0x03, 0x5f
        /*028a*/ 	.short	0x0000


	//----- nvinfo : EIATTR_COOP_GROUP_MASK_REGIDS
	.align		4
        /*028c*/ 	.byte	0x04, 0x29
        /*028e*/ 	.short	(.L_754 - .L_753)


	//   ....[0]....
.L_753:
        /*0290*/ 	.word	0xffffffff


	//   ....[1]....
        /*0294*/ 	.word	0xffffffff


	//   ....[2]....
        /*0298*/ 	.word	0xffffffff


	//   ....[3]....
        /*029c*/ 	.word	0xffffffff


	//   ....[4]....
        /*02a0*/ 	.word	0xffffffff


	//   ....[5]....
        /*02a4*/ 	.word	0xffffffff


	//   ....[6]....
        /*02a8*/ 	.word	0xffffffff


	//   ....[7]....
        /*02ac*/ 	.word	0xffffffff


	//   ....[8]....
        /*02b0*/ 	.word	0xffffffff


	//   ....[9]....
        /*02b4*/ 	.word	0xffffffff


	//   ....[10]....
        /*02b8*/ 	.word	0xffffffff


	//   ....[11]....
        /*02bc*/ 	.word	0xffffffff


	//   ....[12]....
        /*02c0*/ 	.word	0xffffffff


	//   ....[13]....
        /*02c4*/ 	.word	0xffffffff


	//   ....[14]....
        /*02c8*/ 	.word	0xffffffff


	//   ....[15]....
        /*02cc*/ 	.word	0xffffffff


	//   ....[16]....
        /*02d0*/ 	.word	0xffffffff


	//   ....[17]....
        /*02d4*/ 	.word	0xffffffff


	//   ....[18]....
        /*02d8*/ 	.word	0xffffffff


	//   ....[19]....
        /*02dc*/ 	.word	0xffffffff


	//   ....[20]....
        /*02e0*/ 	.word	0xffffffff


	//   ....[21]....
        /*02e4*/ 	.word	0xffffffff


	//   ....[22]....
        /*02e8*/ 	.word	0xffffffff


	//   ....[23]....
        /*02ec*/ 	.word	0xffffffff


	//   ....[24]....
        /*02f0*/ 	.word	0xffffffff


	//   ....[25]....
        /*02f4*/ 	.word	0xffffffff


	//   ....[26]....
        /*02f8*/ 	.word	0xffffffff


	//   ....[27]....
        /*02fc*/ 	.word	0xffffffff


	//   ....[28]....
        /*0300*/ 	.word	0xffffffff


	//   ....[29]....
        /*0304*/ 	.word	0xffffffff


	//   ....[30]....
        /*0308*/ 	.word	0xffffffff


	//   ....[31]....
        /*030c*/ 	.word	0xffffffff


	//   ....[32]....
        /*0310*/ 	.word	0xffffffff


	//   ....[33]....
        /*0314*/ 	.word	0xffffffff


	//   ....[34]....
        /*0318*/ 	.word	0xffffffff


	//   ....[35]....
        /*031c*/ 	.word	0xffffffff


	//   ....[36]....
        /*0320*/ 	.word	0xffffffff


	//   ....[37]....
        /*0324*/ 	.word	0xffffffff


	//   ....[38]....
        /*0328*/ 	.word	0xffffffff


	//   ....[39]....
        /*032c*/ 	.word	0xffffffff


	//   ....[40]....
        /*0330*/ 	.word	0xffffffff


	//   ....[41]....
        /*0334*/ 	.word	0xffffffff


	//   ....[42]....
        /*0338*/ 	.word	0xffffffff


	//   ....[43]....
        /*033c*/ 	.word	0xffffffff


	//   ....[44]....
        /*0340*/ 	.word	0xffffffff


	//   ....[45]....
        /*0344*/ 	.word	0xffffffff


	//   ....[46]....
        /*0348*/ 	.word	0xffffffff


	//   ....[47]....
        /*034c*/ 	.word	0xffffffff


	//   ....[48]....
        /*0350*/ 	.word	0xffffffff


	//   ....[49]....
        /*0354*/ 	.word	0xffffffff


	//   ....[50]....
        /*0358*/ 	.word	0xffffffff


	//   ....[51]....
        /*035c*/ 	.word	0xffffffff


	//   ....[52]....
        /*0360*/ 	.word	0xffffffff


	//   ....[53]....
        /*0364*/ 	.word	0xffffffff


	//   ....[54]....
        /*0368*/ 	.word	0xffffffff


	//   ....[55]....
        /*036c*/ 	.word	0xffffffff


	//   ....[56]....
        /*0370*/ 	.word	0xffffffff


	//   ....[57]....
        /*0374*/ 	.word	0xffffffff


	//   ....[58]....
        /*0378*/ 	.word	0xffffffff


	//   ....[59]....
        /*037c*/ 	.word	0xffffffff


	//   ....[60]....
        /*0380*/ 	.word	0xffffffff


	//   ....[61]....
        /*0384*/ 	.word	0xffffffff


	//   ....[62]....
        /*0388*/ 	.word	0xffffffff


	//   ....[63]....
        /*038c*/ 	.word	0xffffffff


	//   ....[64]....
        /*0390*/ 	.word	0xffffffff


	//   ....[65]....
        /*0394*/ 	.word	0xffffffff


	//   ....[66]....
        /*0398*/ 	.word	0xffffffff


	//   ....[67]....
        /*039c*/ 	.word	0xffffffff


	//   ....[68]....
        /*03a0*/ 	.word	0xffffffff


	//   ....[69]....
        /*03a4*/ 	.word	0xffffffff


	//   ....[70]....
        /*03a8*/ 	.word	0xffffffff


	//   ....[71]....
        /*03ac*/ 	.word	0xffffffff


	//   ....[72]....
        /*03b0*/ 	.word	0xffffffff


	//   ....[73]....
        /*03b4*/ 	.word	0xffffffff


	//   ....[74]....
        /*03b8*/ 	.word	0xffffffff


	//   ....[75]....
        /*03bc*/ 	.word	0xffffffff


	//   ....[76]....
        /*03c0*/ 	.word	0xffffffff


	//   ....[77]....
        /*03c4*/ 	.word	0xffffffff


	//   ....[78]....
        /*03c8*/ 	.word	0xffffffff


	//   ....[79]....
        /*03cc*/ 	.word	0xffffffff


	//   ....[80]....
        /*03d0*/ 	.word	0xffffffff


	//   ....[81]....
        /*03d4*/ 	.word	0xffffffff


	//   ....[82]....
        /*03d8*/ 	.word	0xffffffff


	//   ....[83]....
        /*03dc*/ 	.word	0xffffffff


	//   ....[84]....
        /*03e0*/ 	.word	0xffffffff


	//   ....[85]....
        /*03e4*/ 	.word	0xffffffff


	//   ....[86]....
        /*03e8*/ 	.word	0xffffffff


	//   ....[87]....
        /*03ec*/ 	.word	0xffffffff


	//   ....[88]....
        /*03f0*/ 	.word	0xffffffff


	//   ....[89]....
        /*03f4*/ 	.word	0xffffffff


	//   ....[90]....
        /*03f8*/ 	.word	0xffffffff


	//   ....[91]....
        /*03fc*/ 	.word	0xffffffff


	//   ....[92]....
        /*0400*/ 	.word	0xffffffff


	//   ....[93]....
        /*0404*/ 	.word	0xffffffff


	//   ....[94]....
        /*0408*/ 	.word	0xffffffff


	//   ....[95]....
        /*040c*/ 	.word	0xffffffff


	//   ....[96]....
        /*0410*/ 	.word	0xffffffff


	//   ....[97]....
        /*0414*/ 	.word	0xffffffff


	//   ....[98]....
        /*0418*/ 	.word	0xffffffff


	//   ....[99]....
        /*041c*/ 	.word	0xffffffff


	//   ....[100]....
        /*0420*/ 	.word	0xffffffff


	//   ....[101]....
        /*0424*/ 	.word	0xffffffff


	//   ....[102]....
        /*0428*/ 	.word	0xffffffff


	//   ....[103]....
        /*042c*/ 	.word	0xffffffff


	//----- nvinfo : EIATTR_COOP_GROUP_INSTR_OFFSETS
	.align		4
.L_754:
        /*0430*/ 	.byte	0x04, 0x28
        /*0432*/ 	.short	(.L_756 - .L_755)


	//   ....[0]....
.L_755:
        /*0434*/ 	.word	0x00000530


	//   ....[1]....
        /*0438*/ 	.word	0x00000560


	//   ....[2]....
        /*043c*/ 	.word	0x00000580


	//   ....[3]....
        /*0440*/ 	.word	0x000005a0


	//   ....[4]....
        /*0444*/ 	.word	0x00000820


	//   ....[5]....
        /*0448*/ 	.word	0x00000840


	//   ....[6]....
        /*044c*/ 	.word	0x00000860


	//   ....[7]....
        /*0450*/ 	.word	0x00000870


	//   ....[8]....
        /*0454*/ 	.word	0x00000910


	//   ....[9]....
        /*0458*/ 	.word	0x00000930


	//   ....[10]....
        /*045c*/ 	.word	0x000009a0


	//   ....[11]....
        /*0460*/ 	.word	0x000009b0


	//   ....[12]....
        /*0464*/ 	.word	0x00000b40


	//   ....[13]....
        /*0468*/ 	.word	0x00000b50


	//   ....[14]....
        /*046c*/ 	.word	0x00000b60


	//   ....[15]....
        /*0470*/ 	.word	0x00000b70


	//   ....[16]....
        /*0474*/ 	.word	0x000011d0


	//   ....[17]....
        /*0478*/ 	.word	0x000011e0


	//   ....[18]....
        /*047c*/ 	.word	0x000011f0


	//   ....[19]....
        /*0480*/ 	.word	0x00001200


	//   ....[20]....
        /*0484*/ 	.word	0x00001220


	//   ....[21]....
        /*0488*/ 	.word	0x00001230


	//   ....[22]....
        /*048c*/ 	.word	0x00001240


	//   ....[23]....
        /*0490*/ 	.word	0x00001250


	//   ....[24]....
        /*0494*/ 	.word	0x00001810


	//   ....[25]....
        /*0498*/ 	.word	0x00001830


	//   ....[26]....
        /*049c*/ 	.word	0x00001850


	//   ....[27]....
        /*04a0*/ 	.word	0x00001880


	//   ....[28]....
        /*04a4*/ 	.word	0x000018a0


	//   ....[29]....
        /*04a8*/ 	.word	0x000018b0


	//   ....[30]....
        /*04ac*/ 	.word	0x00001910


	//   ....[31]....
        /*04b0*/ 	.word	0x00001940


	//   ....[32]....
        /*04b4*/ 	.word	0x00002840


	//   ....[33]....
        /*04b8*/ 	.word	0x00002870


	//   ....[34]....
        /*04bc*/ 	.word	0x00002890


	//   ....[35]....
        /*04c0*/ 	.word	0x000028a0


	//   ....[36]....
        /*04c4*/ 	.word	0x000028b0


	//   ....[37]....
        /*04c8*/ 	.word	0x000028c0


	//   ....[38]....
        /*04cc*/ 	.word	0x000028d0


	//   ....[39]....
        /*04d0*/ 	.word	0x000028f0


	//   ....[40]....
        /*04d4*/ 	.word	0x00003260


	//   ....[41]....
        /*04d8*/ 	.word	0x00003330


	//   ....[42]....
        /*04dc*/ 	.word	0x000034d0


	//   ....[43]....
        /*04e0*/ 	.word	0x000034f0


	//   ....[44]....
        /*04e4*/ 	.word	0x00003800


	//   ....[45]....
        /*04e8*/ 	.word	0x000039b0


	//   ....[46]....
        /*04ec*/ 	.word	0x00003a20


	//   ....[47]....
        /*04f0*/ 	.word	0x00003ae0


	//   ....[48]....
        /*04f4*/ 	.word	0x00006050


	//   ....[49]....
        /*04f8*/ 	.word	0x00006060


	//   ....[50]....
        /*04fc*/ 	.word	0x00006070


	//   ....[51]....
        /*0500*/ 	.word	0x00006080


	//   ....[52]....
        /*0504*/ 	.word	0x00006090


	//   ....[53]....
        /*0508*/ 	.word	0x000060a0


	//   ....[54]....
        /*050c*/ 	.word	0x000060b0


	//   ....[55]....
        /*0510*/ 	.word	0x000060f0


	//   ....[56]....
        /*0514*/ 	.word	0x000064c0


	//   ....[57]....
        /*0518*/ 	.word	0x000064e0


	//   ....[58]....
        /*051c*/ 	.word	0x000064f0


	//   ....[59]....
        /*0520*/ 	.word	0x00006500


	//   ....[60]....
        /*0524*/ 	.word	0x00006510


	//   ....[61]....
        /*0528*/ 	.word	0x00006520


	//   ....[62]....
        /*052c*/ 	.word	0x00006540


	//   ....[63]....
        /*0530*/ 	.word	0x00006570


	//   ....[64]....
        /*0534*/ 	.word	0x00007390


	//   ....[65]....
        /*0538*/ 	.word	0x00007490


	//   ....[66]....
        /*053c*/ 	.word	0x000074f0


	//   ....[67]....
        /*0540*/ 	.word	0x00007520


	//   ....[68]....
        /*0544*/ 	.word	0x000075e0


	//   ....[69]....
        /*0548*/ 	.word	0x00007650


	//   ....[70]....
        /*054c*/ 	.word	0x000078f0


	//   ....[71]....
        /*0550*/ 	.word	0x00007e50


	//   ....[72]....
        /*0554*/ 	.word	0x00009df0


	//   ....[73]....
        /*0558*/ 	.word	0x00009e00


	//   ....[74]....
        /*055c*/ 	.word	0x00009e10


	//   ....[75]....
        /*0560*/ 	.word	0x00009e20


	//   ....[76]....
        /*0564*/ 	.word	0x00009e50


	//   ....[77]....
        /*0568*/ 	.word	0x00009e80


	//   ....[78]....
        /*056c*/ 	.word	0x00009eb0


	//   ....[79]....
        /*0570*/ 	.word	0x00009ee0


	//   ....[80]....
        /*0574*/ 	.word	0x0000b840


	//   ....[81]....
        /*0578*/ 	.word	0x0000b850


	//   ....[82]....
        /*057c*/ 	.word	0x0000b870


	//   ....[83]....
        /*0580*/ 	.word	0x0000b880


	//   ....[84]....
        /*0584*/ 	.word	0x0000b890


	//   ....[85]....
        /*0588*/ 	.word	0x0000b8a0


	//   ....[86]....
        /*058c*/ 	.word	0x0000b8b0


	//   ....[87]....
        /*0590*/ 	.word	0x0000b8c0


	//   ....[88]....
        /*0594*/ 	.word	0x0000ba40


	//   ....[89]....
        /*0598*/ 	.word	0x0000ba60


	//   ....[90]....
        /*059c*/ 	.word	0x0000bb50


	//   ....[91]....
        /*05a0*/ 	.word	0x0000bb80


	//   ....[92]....
        /*05a4*/ 	.word	0x0000bc50


	//   ....[93]....
        /*05a8*/ 	.word	0x0000bc80


	//   ....[94]....
        /*05ac*/ 	.word	0x0000bd50


	//   ....[95]....
        /*05b0*/ 	.word	0x0000bd80


	//   ....[96]....
        /*05b4*/ 	.word	0x0000be50


	//   ....[97]....
        /*05b8*/ 	.word	0x0000be80


	//   ....[98]....
        /*05bc*/ 	.word	0x0000bf50


	//   ....[99]....
        /*05c0*/ 	.word	0x0000bf80


	//   ....[100]....
        /*05c4*/ 	.word	0x0000c050


	//   ....[101]....
        /*05c8*/ 	.word	0x0000c080


	//   ....[102]....
        /*05cc*/ 	.word	0x0000c150


	//   ....[103]....
        /*05d0*/ 	.word	0x0000c170


	//----- nvinfo : EIATTR_EXIT_INSTR_OFFSETS
	.align		4
.L_756:
        /*05d4*/ 	.byte	0x04, 0x1c
        /*05d6*/ 	.short	(.L_758 - .L_757)


	//   ....[0]....
.L_757:
        /*05d8*/ 	.word	0x00000040


	//   ....[1]....
        /*05dc*/ 	.word	0x0000c180


	//   ....[2]....
        /*05e0*/ 	.word	0x0000c1d0


	//   ....[3]....
        /*05e4*/ 	.word	0x0000c230


	//----- nvinfo : EIATTR_CTAIDZ_USED
	.align		4
.L_758:
        /*05e8*/ 	.byte	0x01, 0x04
	.zero		2


	//----- nvinfo : EIATTR_MAX_THREADS
	.align		4
        /*05ec*/ 	.byte	0x04, 0x05
        /*05ee*/ 	.short	(.L_760 - .L_759)
.L_759:
        /*05f0*/ 	.word	0x00000080
        /*05f4*/ 	.word	0x00000001
        /*05f8*/ 	.word	0x00000001


	//----- nvinfo : EIATTR_CRS_STACK_SIZE
	.align		4
.L_760:
        /*05fc*/ 	.byte	0x04, 0x1e
        /*05fe*/ 	.short	(.L_762 - .L_761)
.L_761:
        /*0600*/ 	.word	0x00000000
.L_762:


//--------------------- .nv.info._ZN7cutlass13device_kernelIN5flash19enable_sm80_to_sm89INS1_16FlashAttnFwdSm80INS1_25CollectiveMainloopFwdSm80ILi4ELi1ELb0EN4cute5tupleIJNS5_1CILi128EEENS7_ILi64EEES8_EEELi128ENS_6half_tEfNS_4arch4Sm80ELb0ELb0ELb0ELb1ELb1ELb0ELb1ELb0EEENS1_21CollectiveEpilogueFwdINS6_IJS8_S8_S9_EEENS6_IJNS7_ILi1EEESH_SH_EEESB_SD_Li128ELb1ELb1ELb0ELb0EEENS1_19SingleTileSchedulerILb1ELb0ELb1ELi128EEEEEEEEEvNT_6ParamsE --------------------------
	.section	.nv.info._ZN7cutlass13device_kernelIN5flash19enable_sm80_to_sm89INS1_16FlashAttnFwdSm80INS1_25CollectiveMainloopFwdSm80ILi4ELi1ELb0EN4cute5tupleIJNS5_1CILi128EEENS7_ILi64EEES8_EEELi128ENS_6half_tEfNS_4arch4Sm80ELb0ELb0ELb0ELb1ELb1ELb0ELb1ELb0EEENS1_21CollectiveEpilogueFwdINS6_IJS8_S8_S9_EEENS6_IJNS7_ILi1EEESH_SH_EEESB_SD_Li128ELb1ELb1ELb0ELb0EEENS1_19SingleTileSchedulerILb1ELb0ELb1ELi128EEEEEEEEEvNT_6ParamsE,"",@"SHT_CUDA_INFO"
	.sectionflags	@""
	.align	4


	//----- nvinfo : EIATTR_CUDA_API_VERSION
	.align		4
        /*0000*/ 	.byte	0x04, 0x37
        /*0002*/ 	.short	(.L_764 - .L_763)
.L_763:
        /*0004*/ 	.word	0x00000082


	//----- nvinfo : EIATTR_SW2861232_WAR
	.align		4
.L_764:
        /*0008*/ 	.byte	0x01, 0x35
	.zero		2


	//----- nvinfo : EIATTR_PARAM_CBANK
	.align		4
        /*000c*/ 	.byte	0x04, 0x0a
        /*000e*/ 	.short	(.L_766 - .L_765)
	.align		4
.L_765:
        /*0010*/ 	.word	index@(.nv.constant0._ZN7cutlass13device_kernelIN5flash19enable_sm80_to_sm89INS1_16FlashAttnFwdSm80INS1_25CollectiveMainloopFwdSm80ILi4ELi1ELb0EN4cute5tupleIJNS5_1CILi128EEENS7_ILi64EEES8_EEELi128ENS_6half_tEfNS_4arch4Sm80ELb0ELb0ELb0ELb1ELb1ELb0ELb1ELb0EEENS1_21CollectiveEpilogueFwdINS6_IJS8_S8_S9_EEENS6_IJNS7_ILi1EEESH_SH_EEESB_SD_Li128ELb1ELb1ELb0ELb0EEENS1_19SingleTileSchedulerILb1ELb0ELb1ELi128EEEEEEEEEvNT_6ParamsE)
        /*0014*/ 	.short	0x0160
        /*0016*/ 	.short	0x0418


	//----- nvinfo : EIATTR_CBANK_PARAM_SIZE
	.align		4
.L_766:
        /*0018*/ 	.byte	0x03, 0x19
        /*001a*/ 	.short	0x0418


	//----- nvinfo : EIATTR_KPARAM_INFO
	.align		4
        /*001c*/ 	.byte	0x04, 0x17
        /*001e*/ 	.short	(.L_768 - .L_767)
.L_767:
        /*0020*/ 	.word	0x00000000
        /*0024*/ 	.short	0x0000
        /*0026*/ 	.short	0x0000
        /*0028*/ 	.byte	0x00, 0xf0, 0x61, 0x10


	//----- nvinfo : EIATTR_MAXREG_COUNT
	.align		4
.L_768:
        /*002c*/ 	.byte	0x03, 0x1b
        /*002e*/ 	.short	0x00ff


	//----- nvinfo : EIATTR_NUM_BARRIERS
	.align		4
        /*0030*/ 	.byte	0x02, 0x4c
        /*0032*/ 	.byte	0x02
	.zero		1


	//----- nvinfo : EIATTR_ANNOTATIONS
	.align		4
        /*0034*/ 	.byte	0x04, 0x55
        /*0036*/ 	.short	(.L_770 - .L_769)


	//   ....[0]....
.L_769:
        /* <DEDUP_REMOVED lines=16> */


	//----- nvinfo : EIATTR_MERCURY_ISA_VERSION
	.align		4
.L_770:
        /*0128*/ 	.byte	0x03, 0x5f
        /*012a*/ 	.short	0x0000


	//----- nvinfo : EIATTR_COOP_GROUP_MASK_REGIDS
	.align		4
        /*012c*/ 	.byte	0x04, 0x29
        /*012e*/ 	.short	(.L_772 - .L_771)


	//   ....[0]....
.L_771:
        /*0130*/ 	.word	0xffffffff


	//   ....[1]....
        /*0134*/ 	.word	0xffffffff


	//   ....[2]....
        /*0138*/ 	.word	0xffffffff


	//   ....[3]....
        /*013c*/ 	.word	0xffffffff


	//   ....[4]....
        /*0140*/ 	.word	0xffffffff


	//   ....[5]....
        /*0144*/ 	.word	0xffffffff


	//   ....[6]....
        /*0148*/ 	.word	0xffffffff


	//   ....[7]....
        /*014c*/ 	.word	0xffffffff


	//   ....[8]....
        /*0150*/ 	.word	0xffffffff


	//   ....[9]....
        /*0154*/ 	.word	0xffffffff


	//   ....[10]....
        /*0158*/ 	.word	0xffffffff


	//   ....[11]....
        /*015c*/ 	.word	0xffffffff


	//   ....[12]....
        /*0160*/ 	.word	0xffffffff


	//   ....[13]....
        /*0164*/ 	.word	0xffffffff


	//   ....[14]....
        /*0168*/ 	.word	0xffffffff


	//   ....[15]....
        /*016c*/ 	.word	0xffffffff


	//   ....[16]....
        /*0170*/ 	.word	0xffffffff


	//   ....[17]....
        /*0174*/ 	.word	0xffffffff


	//   ....[18]....
        /*0178*/ 	.word	0xffffffff


	//   ....[19]....
        /*017c*/ 	.word	0xffffffff


	//   ....[20]....
        /*0180*/ 	.word	0xffffffff


	//   ....[21]....
        /*0184*/ 	.word	0xffffffff


	//   ....[22]....
        /*0188*/ 	.word	0xffffffff


	//   ....[23]....
        /*018c*/ 	.word	0xffffffff


	//   ....[24]....
        /*0190*/ 	.word	0xffffffff


	//   ....[25]....
        /*0194*/ 	.word	0xffffffff


	//   ....[26]....
        /*0198*/ 	.word	0xffffffff


	//   ....[27]....
        /*019c*/ 	.word	0xffffffff


	//   ....[28]....
        /*01a0*/ 	.word	0xffffffff


	//   ....[29]....
        /*01a4*/ 	.word	0xffffffff


	//   ....[30]....
        /*01a8*/ 	.word	0xffffffff


	//   ....[31]....
        /*01ac*/ 	.word	0xffffffff


	//   ....[32]....
        /*01b0*/ 	.word	0xffffffff


	//   ....[33]....
        /*01b4*/ 	.word	0xffffffff


	//   ....[34]....
        /*01b8*/ 	.word	0xffffffff


	//   ....[35]....
        /*01bc*/ 	.word	0xffffffff


	//   ....[36]....
        /*01c0*/ 	.word	0xffffffff


	//   ....[37]....
        /*01c4*/ 	.word	0xffffffff


	//   ....[38]....
        /*01c8*/ 	.word	0xffffffff


	//   ....[39]....
        /*01cc*/ 	.word	0xffffffff


	//   ....[40]....
        /*01d0*/ 	.word	0xffffffff


	//   ....[41]....
        /*01d4*/ 	.word	0xffffffff


	//   ....[42]....
        /*01d8*/ 	.word	0xffffffff


	//   ....[43]....
        /*01dc*/ 	.word	0xffffffff


	//   ....[44]....
        /*01e0*/ 	.word	0xffffffff


	//   ....[45]....
        /*01e4*/ 	.word	0xffffffff


	//   ....[46]....
        /*01e8*/ 	.word	0xffffffff


	//   ....[47]....
        /*01ec*/ 	.word	0xffffffff


	//   ....[48]....
        /*01f0*/ 	.word	0xffffffff


	//   ....[49]....
        /*01f4*/ 	.word	0xffffffff


	//   ....[50]....
        /*01f8*/ 	.word	0xffffffff


	//   ....[51]....
        /*01fc*/ 	.word	0xffffffff


	//   ....[52]....
        /*0200*/ 	.word	0xffffffff


	//   ....[53]....
        /*0204*/ 	.word	0xffffffff


	//   ....[54]....
        /*0208*/ 	.word	0xffffffff


	//   ....[55]....
        /*020c*/ 	.word	0xffffffff


	//   ....[56]....
        /*0210*/ 	.word	0xffffffff


	//   ....[57]....
        /*0214*/ 	.word	0xffffffff


	//   ....[58]....
        /*0218*/ 	.word	0xffffffff


	//   ....[59]....
        /*021c*/ 	.word	0xffffffff


	//   ....[60]....
        /*0220*/ 	.word	0xffffffff


	//   ....[61]....
        /*0224*/ 	.word	0xffffffff


	//   ....[62]....
        /*0228*/ 	.word	0xffffffff


	//   ....[63]....
        /*022c*/ 	.word	0xffffffff


	//   ....[64]....
        /*0230*/ 	.word	0xffffffff


	//   ....[65]....
        /*0234*/ 	.word	0xffffffff


	//   ....[66]....
        /*0238*/ 	.word	0xffffffff


	//   ....[67]....
        /*023c*/ 	.word	0xffffffff


	//   ....[68]....
        /*0240*/ 	.word	0xffffffff


	//   ....[69]....
        /*0244*/ 	.word	0xffffffff


	//   ....[70]....
        /*0248*/ 	.word	0xffffffff


	//   ....[71]....
        /*024c*/ 	.word	0xffffffff


	//   ....[72]....
        /*0250*/ 	.word	0xffffffff


	//   ....[73]....
        /*0254*/ 	.word	0xffffffff


	//   ....[74]....
        /*0258*/ 	.word	0xffffffff


	//   ....[75]....
        /*025c*/ 	.word	0xffffffff


	//   ....[76]....
        /*0260*/ 	.word	0xffffffff


	//   ....[77]....
        /*0264*/ 	.word	0xffffffff


	//   ....[78]....
        /*0268*/ 	.word	0xffffffff


	//   ....[79]....
        /*026c*/ 	.word	0xffffffff


	//   ....[80]....
        /*0270*/ 	.word	0xffffffff


	//   ....[81]....
        /*0274*/ 	.word	0xffffffff


	//   ....[82]....
        /*0278*/ 	.word	0xffffffff


	//   ....[83]....
        /*027c*/ 	.word	0xffffffff


	//   ....[84]....
        /*0280*/ 	.word	0xffffffff


	//   ....[85]....
        /*0284*/ 	.word	0xffffffff


	//   ....[86]....
        /*0288*/ 	.word	0xffffffff


	//   ....[87]....
        /*028c*/ 	.word	0xffffffff


	//   ....[88]....
        /*0290*/ 	.word	0xffffffff


	//   ....[89]....
        /*0294*/ 	.word	0xffffffff


	//   ....[90]....
        /*0298*/ 	.word	0xffffffff


	//   ....[91]....
        /*029c*/ 	.word	0xffffffff


	//   ....[92]....
        /*02a0*/ 	.word	0xffffffff


	//   ....[93]....
        /*02a4*/ 	.word	0xffffffff


	//   ....[94]....
        /*02a8*/ 	.word	0xffffffff


	//   ....[95]....
        /*02ac*/ 	.word	0xffffffff


	//   ....[96]....
        /*02b0*/ 	.word	0xffffffff


	//   ....[97]....
        /*02b4*/ 	.word	0xffffffff


	//   ....[98]....
        /*02b8*/ 	.word	0xffffffff


	//   ....[99]....
        /*02bc*/ 	.word	0xffffffff


	//   ....[100]....
        /*02c0*/ 	.word	0xffffffff


	//   ....[101]....
        /*02c4*/ 	.word	0xffffffff


	//   ....[102]....
        /*02c8*/ 	.word	0xffffffff


	//   ....[103]....
        /*02cc*/ 	.word	0xffffffff


	//   ....[104]....
        /*02d0*/ 	.word	0xffffffff


	//   ....[105]....
        /*02d4*/ 	.word	0xffffffff


	//   ....[106]....
        /*02d8*/ 	.word	0xffffffff


	//   ....[107]....
        /*02dc*/ 	.word	0xffffffff


	//   ....[108]....
        /*02e0*/ 	.word	0xffffffff


	//   ....[109]....
        /*02e4*/ 	.word	0xffffffff


	//   ....[110]....
        /*02e8*/ 	.word	0xffffffff


	//   ....[111]....
        /*02ec*/ 	.word	0xffffffff


	//   ....[112]....
        /*02f0*/ 	.word	0xffffffff


	//   ....[113]....
        /*02f4*/ 	.word	0xffffffff


	//   ....[114]....
        /*02f8*/ 	.word	0xffffffff


	//   ....[115]....
        /*02fc*/ 	.word	0xffffffff


	//   ....[116]....
        /*0300*/ 	.word	0xffffffff


	//   ....[117]....
        /*0304*/ 	.word	0xffffffff


	//   ....[118]....
        /*0308*/ 	.word	0xffffffff


	//   ....[119]....
        /*030c*/ 	.word	0xffffffff


	//   ....[120]....
        /*0310*/ 	.word	0xffffffff


	//----- nvinfo : EIATTR_COOP_GROUP_INSTR_OFFSETS
	.align		4
.L_772:
        /*0314*/ 	.byte	0x04, 0x28
        /*0316*/ 	.short	(.L_774 - .L_773)


	//   ....[0]....
.L_773:
        /*0318*/ 	.word	0x000000a0


	//   ....[1]....
        /*031c*/ 	.word	0x000011f0


	//   ....[2]....
        /*0320*/ 	.word	0x00001210


	//   ....[3]....
        /*0324*/ 	.word	0x000013c0


	//   ....[4]....
        /*0328*/ 	.word	0x000013f0


	//   ....[5]....
        /*032c*/ 	.word	0x000014c0


	//   ....[6]....
        /*0330*/ 	.word	0x000014f0


	//   ....[7]....
        /*0334*/ 	.word	0x000015c0


	//   ....[8]....
        /*0338*/ 	.word	0x000015f0


	//   ....[9]....
        /*033c*/ 	.word	0x000016c0


	//   ....[10]....
        /*0340*/ 	.word	0x000016f0


	//   ....[11]....
        /*0344*/ 	.word	0x000017c0


	//   ....[12]....
        /*0348*/ 	.word	0x000017f0


	//   ....[13]....
        /*034c*/ 	.word	0x000018c0


	//   ....[14]....
        /*0350*/ 	.word	0x000018f0


	//   ....[15]....
        /*0354*/ 	.word	0x000019b0


	//   ....[16]....
        /*0358*/ 	.word	0x000019f0


	//   ....[17]....
        /*035c*/ 	.word	0x00001ea0


	//   ....[18]....
        /*0360*/ 	.word	0x00001ec0


	//   ....[19]....
        /*0364*/ 	.word	0x00001ef0


	//   ....[20]....
        /*0368*/ 	.word	0x00001f20


	//   ....[21]....
        /*036c*/ 	.word	0x00001f30


	//   ....[22]....
        /*0370*/ 	.word	0x00001f40


	//   ....[23]....
        /*0374*/ 	.word	0x00001f50


	//   ....[24]....
        /*0378*/ 	.word	0x00001f60


	//   ....[25]....
        /*037c*/ 	.word	0x000022e0


	//   ....[26]....
        /*0380*/ 	.word	0x00002310


	//   ....[27]....
        /*0384*/ 	.word	0x00002320


	//   ....[28]....
        /*0388*/ 	.word	0x00002330


	//   ....[29]....
        /*038c*/ 	.word	0x00002360


	//   ....[30]....
        /*0390*/ 	.word	0x00002380


	//   ....[31]....
        /*0394*/ 	.word	0x000023b0


	//   ....[32]....
        /*0398*/ 	.word	0x000023e0


	//   ....[33]....
        /*039c*/ 	.word	0x00003460


	//   ....[34]....
        /*03a0*/ 	.word	0x00003480


	//   ....[35]....
        /*03a4*/ 	.word	0x00003490


	//   ....[36]....
        /*03a8*/ 	.word	0x000034a0


	//   ....[37]....
        /*03ac*/ 	.word	0x000034b0


	//   ....[38]....
        /*03b0*/ 	.word	0x000034c0


	//   ....[39]....
        /*03b4*/ 	.word	0x000034d0


	//   ....[40]....
        /*03b8*/ 	.word	0x000034f0


	//   ....[41]....
        /*03bc*/ 	.word	0x00003d90


	//   ....[42]....
        /*03c0*/ 	.word	0x00003e90


	//   ....[43]....
        /*03c4*/ 	.word	0x00004210


	//   ....[44]....
        /*03c8*/ 	.word	0x000042c0


	//   ....[45]....
        /*03cc*/ 	.word	0x000044a0


	//   ....[46]....
        /*03d0*/ 	.word	0x00004580


	//   ....[47]....
        /*03d4*/ 	.word	0x00004660


	//   ....[48]....
        /*03d8*/ 	.word	0x000047a0


	//   ....[49]....
        /*03dc*/ 	.word	0x00005ef0


	//   ....[50]....
        /*03e0*/ 	.word	0x00005f00


	//   ....[51]....
        /*03e4*/ 	.word	0x00005f10


	//   ....[52]....
        /*03e8*/ 	.word	0x00005f20


	//   ....[53]....
        /*03ec*/ 	.word	0x00005f30


	//   ....[54]....
        /*03f0*/ 	.word	0x00005f40


	//   ....[55]....
        /*03f4*/ 	.word	0x00005f50


	//   ....[56]....
        /*03f8*/ 	.word	0x00005f80


	//   ....[57]....
        /*03fc*/ 	.word	0x00006290


	//   ....[58]....
        /*0400*/ 	.word	0x000062e0


	//   ....[59]....
        /*0404*/ 	.word	0x00006300


	//   ....[60]....
        /*0408*/ 	.word	0x00006330


	//   ....[61]....
        /*040c*/ 	.word	0x000063c0


	//   ....[62]....
        /*0410*/ 	.word	0x000063e0


	//   ....[63]....
        /*0414*/ 	.word	0x000063f0


	//   ....[64]....
        /*0418*/ 	.word	0x00006400


	//   ....[65]....
        /*041c*/ 	.word	0x000071c0


	//   ....[66]....
        /*0420*/ 	.word	0x00007300


	//   ....[67]....
        /*0424*/ 	.word	0x000073c0


	//   ....[68]....
        /*0428*/ 	.word	0x00007420


	//   ....[69]....
        /*042c*/ 	.word	0x00007460


	//   ....[70]....
        /*0430*/ 	.word	0x000074f0


	//   ....[71]....
        /*0434*/ 	.word	0x00007520


	//   ....[72]....
        /*0438*/ 	.word	0x00007560


	//   ....[73]....
        /*043c*/ 	.word	0x00009910


	//   ....[74]....
        /*0440*/ 	.word	0x00009920


	//   ....[75]....
        /*0444*/ 	.word	0x00009930


	//   ....[76]....
        /*0448*/ 	.word	0x00009940


	//   ....[77]....
        /*044c*/ 	.word	0x00009970


	//   ....[78]....
        /*0450*/ 	.word	0x00009990


	//   ....[79]....
        /*0454*/ 	.word	0x000099b0


	//   ....[80]....
        /*0458*/ 	.word	0x000099e0


	//   ....[81]....
        /*045c*/ 	.word	0x0000b5b0


	//   ....[82]....
        /*0460*/ 	.word	0x0000b5f0


	//   ....[83]....
        /*0464*/ 	.word	0x0000b630


	//   ....[84]....
        /*0468*/ 	.word	0x0000b670


	//   ....[85]....
        /*046c*/ 	.word	0x0000b6b0


	//   ....[86]....
        /*0470*/ 	.word	0x0000b6f0


	//   ....[87]....
        /*0474*/ 	.word	0x0000b730


	//   ....[88]....
        /*0478*/ 	.word	0x0000b770


	//   ....[89]....
        /*047c*/ 	.word	0x0000b940


	//   ....[90]....
        /*0480*/ 	.word	0x0000b950


	//   ....[91]....
        /*0484*/ 	.word	0x0000ba50


	//   ....[92]....
        /*0488*/ 	.word	0x0000ba80


	//   ....[93]....
        /*048c*/ 	.word	0x0000bb60


	//   ....[94]....
        /*0490*/ 	.word	0x0000bb90


	//   ....[95]....
        /*0494*/ 	.word	0x0000bc70


	//   ....[96]....
        /*0498*/ 	.word	0x0000bca0


	//   ....[97]....
        /*049c*/ 	.word	0x0000bd80


	//   ....[98]....
        /*04a0*/ 	.word	0x0000bdb0


	//   ....[99]....
        /*04a4*/ 	.word	0x0000be90


	//   ....[100]....
        /*04a8*/ 	.word	0x0000bec0


	//   ....[101]....
        /*04ac*/ 	.word	0x0000bfa0


	//   ....[102]....
        /*04b0*/ 	.word	0x0000bfd0


	//   ....[103]....
        /*04b4*/ 	.word	0x0000c0b0


	//   ....[104]....
        /*04b8*/ 	.word	0x0000c0d0


	//   ....[105]....
        /*04bc*/ 	.word	0x0000c990


	//   ....[106]....
        /*04c0*/ 	.word	0x0000c9a0


	//   ....[107]....
        /*04c4*/ 	.word	0x0000ca70


	//   ....[108]....
        /*04c8*/ 	.word	0x0000caa0


	//   ....[109]....
        /*04cc*/ 	.word	0x0000cb70


	//   ....[110]....
        /*04d0*/ 	.word	0x0000cba0


	//   ....[111]....
        /*04d4*/ 	.word	0x0000cc70


	//   ....[112]....
        /*04d8*/ 	.word	0x0000cca0


	//   ....[113]....
        /*04dc*/ 	.word	0x0000cd70


	//   ....[114]....
        /*04e0*/ 	.word	0x0000cda0


	//   ....[115]....
        /*04e4*/ 	.word	0x0000ce70


	//   ....[116]....
        /*04e8*/ 	.word	0x0000cea0


	//   ....[117]....
        /*04ec*/ 	.word	0x0000cf70


	//   ....[118]....
        /*04f0*/ 	.word	0x0000cfa0


	//   ....[119]....
        /*04f4*/ 	.word	0x0000d070


	//   ....[120]....
        /*04f8*/ 	.word	0x0000d090


	//----- nvinfo : EIATTR_EXIT_INSTR_OFFSETS
	.align		4
.L_774:
        /*04fc*/ 	.byte	0x04, 0x1c
        /*04fe*/ 	.short	(.L_776 - .L_775)


	//   ....[0]....
.L_775:
        /*0500*/ 	.word	0x00000450


	//   ....[1]....
        /*0504*/ 	.word	0x0000c0e0


	//   ....[2]....
        /*0508*/ 	.word	0x0000c140


	//   ....[3]....
        /*050c*/ 	.word	0x0000c1a0


	//   ....[4]....
        /*0510*/ 	.word	0x0000d0a0


	//   ....[5]....
        /*0514*/ 	.word	0x0000d0f0


	//   ....[6]....
        /*0518*/ 	.word	0x0000d150


	//----- nvinfo : EIATTR_CTAIDZ_USED
	.align		4
.L_776:
        /*051c*/ 	.byte	0x01, 0x04
	.zero		2


	//----- nvinfo : EIATTR_MAX_THREADS
	.align		4
        /*0520*/ 	.byte	0x04, 0x05
        /*0522*/ 	.short	(.L_778 - .L_777)
.L_777:
        /*0524*/ 	.word	0x00000080
        /*0528*/ 	.word	0x00000001
        /*052c*/ 	.word	0x00000001


	//----- nvinfo : EIATTR_CRS_STACK_SIZE
	.align		4
.L_778:
        /*0530*/ 	.byte	0x04, 0x1e
        /*0532*/ 	.short	(.L_780 - .L_779)
.L_779:
        /*0534*/ 	.word	0x00000000
.L_780:


//--------------------- .nv.info._ZN7cutlass13device_kernelIN5flash19enable_sm80_to_sm89INS1_16FlashAttnFwdSm80INS1_25CollectiveMainloopFwdSm80ILi4ELi1ELb0EN4cute5tupleIJNS5_1CILi128EEENS7_ILi64EEES8_EEELi128ENS_6half_tEfNS_4arch4Sm80ELb0ELb0ELb0ELb1ELb1ELb1ELb1ELb0EEENS1_21CollectiveEpilogueFwdINS6_IJS8_S8_S9_EEENS6_IJNS7_ILi1EEESH_SH_EEESB_SD_Li128ELb1ELb1ELb0ELb0EEENS1_19SingleTileSchedulerILb1ELb0ELb1ELi128EEEEEEEEEvNT_6ParamsE --------------------------
	.section	.nv.info._ZN7cutlass13device_kernelIN5flash19enable_sm80_to_sm89INS1_16FlashAttnFwdSm80INS1_25CollectiveMainloopFwdSm80ILi4ELi1ELb0EN4cute5tupleIJNS5_1CILi128EEENS7_ILi64EEES8_EEELi128ENS_6half_tEfNS_4arch4Sm80ELb0ELb0ELb0ELb1ELb1ELb1ELb1ELb0EEENS1_21CollectiveEpilogueFwdINS6_IJS8_S8_S9_EEENS6_IJNS7_ILi1EEESH_SH_EEESB_SD_Li128ELb1ELb1ELb0ELb0EEENS1_19SingleTileSchedulerILb1ELb0ELb1ELi128EEEEEEEEEvNT_6ParamsE,"",@"SHT_CUDA_INFO"
	.sectionflags	@""
	.align	4


	//----- nvinfo : EIATTR_CUDA_API_VERSION
	.align		4
        /*0000*/ 	.byte	0x04, 0x37
        /*0002*/ 	.short	(.L_782 - .L_781)
.L_781:
        /*0004*/ 	.word	0x00000082


	//----- nvinfo : EIATTR_SW2861232_WAR
	.align		4
.L_782:
        /*0008*/ 	.byte	0x01, 0x35
	.zero		2


	//----- nvinfo : EIATTR_PARAM_CBANK
	.align		4
        /*000c*/ 	.byte	0x04, 0x0a
        /*000e*/ 	.short	(.L_784 - .L_783)
	.align		4
.L_783:
        /*0010*/ 	.word	index@(.nv.constant0._ZN7cutlass13device_kernelIN5flash19enable_sm80_to_sm89INS1_16FlashAttnFwdSm80INS1_25CollectiveMainloopFwdSm80ILi4ELi1ELb0EN4cute5tupleIJNS5_1CILi128EEENS7_ILi64EEES8_EEELi128ENS_6half_tEfNS_4arch4Sm80ELb0ELb0ELb0ELb1ELb1ELb1ELb1ELb0EEENS1_21CollectiveEpilogueFwdINS6_IJS8_S8_S9_EEENS6_IJNS7_ILi1EEESH_SH_EEESB_SD_Li128ELb1ELb1ELb0ELb0EEENS1_19SingleTileSchedulerILb1ELb0ELb1ELi128EEEEEEEEEvNT_6ParamsE)
        /*0014*/ 	.short	0x0160
        /*0016*/ 	.short	0x0418


	//----- nvinfo : EIATTR_CBANK_PARAM_SIZE
	.align		4
.L_784:
        /*0018*/ 	.byte	0x03, 0x19
        /*001a*/ 	.short	0x0418


	//----- nvinfo : EIATTR_KPARAM_INFO
	.align		4
        /*001c*/ 	.byte	0x04, 0x17
        /*001e*/ 	.short	(.L_786 - .L_785)
.L_785:
        /*0020*/ 	.word	0x00000000
        /*0024*/ 	.short	0x0000
        /*0026*/ 	.short	0x0000
        /*0028*/ 	.byte	0x00, 0xf0, 0x61, 0x10


	//----- nvinfo : EIATTR_MAXREG_COUNT
	.align		4
.L_786:
        /*002c*/ 	.byte	0x03, 0x1b
        /*002e*/ 	.short	0x00ff


	//----- nvinfo : EIATTR_NUM_BARRIERS
	.align		4
        /*0030*/ 	.byte	0x02, 0x4c
        /*0032*/ 	.byte	0x02
	.zero		1


	//----- nvinfo : EIATTR_ANNOTATIONS
	.align		4
        /*0034*/ 	.byte	0x04, 0x55
        /*0036*/ 	.short	(.L_788 - .L_787)


	//   ....[0]....
.L_787:
        /* <DEDUP_REMOVED lines=32> */


	//----- nvinfo : EIATTR_MERCURY_ISA_VERSION
	.align		4
.L_788:
        /*0228*/ 	.byte	0x03, 0x5f
        /*022a*/ 	.short	0x0000


	//----- nvinfo : EIATTR_INT_WARP_WIDE_INSTR_OFFSETS
	.align		4
        /*022c*/ 	.byte	0x04, 0x31
        /*022e*/ 	.short	(.L_790 - .L_789)


	//   ....[0]....
.L_789:
        /*0230*/ 	.word	0x00001250


	//----- nvinfo : EIATTR_COOP_GROUP_MASK_REGIDS
	.align		4
.L_790:
        /*0234*/ 	.byte	0x04, 0x29
        /*0236*/ 	.short	(.L_792 - .L_791)


	//   ....[0]....
.L_791:
        /*0238*/ 	.word	0xffffffff


	//   ....[1]....
        /*023c*/ 	.word	0xffffffff


	//   ....[2]....
        /*0240*/ 	.word	0xffffffff


	//   ....[3]....
        /*0244*/ 	.word	0xffffffff


	//   ....[4]....
        /*0248*/ 	.word	0xffffffff


	//   ....[5]....
        /*024c*/ 	.word	0xffffffff


	//   ....[6]....
        /*0250*/ 	.word	0xffffffff


	//   ....[7]....
        /*0254*/ 	.word	0xffffffff


	//   ....[8]....
        /*0258*/ 	.word	0xffffffff


	//   ....[9]....
        /*025c*/ 	.word	0xffffffff


	//   ....[10]....
        /*0260*/ 	.word	0xffffffff


	//   ....[11]....
        /*0264*/ 	.word	0xffffffff


	//   ....[12]....
        /*0268*/ 	.word	0xffffffff


	//   ....[13]....
        /*026c*/ 	.word	0xffffffff


	//   ....[14]....
        /*0270*/ 	.word	0xffffffff


	//   ....[15]....
        /*0274*/ 	.word	0xffffffff


	//   ....[16]....
        /*0278*/ 	.word	0xffffffff


	//   ....[17]....
        /*027c*/ 	.word	0xffffffff


	//   ....[18]....
        /*0280*/ 	.word	0xffffffff


	//   ....[19]....
        /*0284*/ 	.word	0xffffffff


	//   ....[20]....
        /*0288*/ 	.word	0xffffffff


	//   ....[21]....
        /*028c*/ 	.word	0xffffffff


	//   ....[22]....
        /*0290*/ 	.word	0xffffffff


	//   ....[23]....
        /*0294*/ 	.word	0xffffffff


	//   ....[24]....
        /*0298*/ 	.word	0xffffffff


	//   ....[25]....
        /*029c*/ 	.word	0xffffffff


	//   ....[26]....
        /*02a0*/ 	.word	0xffffffff


	//   ....[27]....
        /*02a4*/ 	.word	0xffffffff


	//   ....[28]....
        /*02a8*/ 	.word	0xffffffff


	//   ....[29]....
        /*02ac*/ 	.word	0xffffffff


	//   ....[30]....
        /*02b0*/ 	.word	0xffffffff


	//   ....[31]....
        /*02b4*/ 	.word	0xffffffff


	//   ....[32]....
        /*02b8*/ 	.word	0xffffffff


	//   ....[33]....
        /*02bc*/ 	.word	0xffffffff


	//   ....[34]....
        /*02c0*/ 	.word	0xffffffff


	//   ....[35]....
        /*02c4*/ 	.word	0xffffffff


	//   ....[36]....
        /*02c8*/ 	.word	0xffffffff


	//   ....[37]....
        /*02cc*/ 	.word	0xffffffff


	//   ....[38]....
        /*02d0*/ 	.word	0xffffffff


	//   ....[39]....
        /*02d4*/ 	.word	0xffffffff


	//   ....[40]....
        /*02d8*/ 	.word	0xffffffff


	//   ....[41]....
        /*02dc*/ 	.word	0xffffffff


	//   ....[42]....
        /*02e0*/ 	.word	0xffffffff


	//   ....[43]....
        /*02e4*/ 	.word	0xffffffff


	//   ....[44]....
        /*02e8*/ 	.word	0xffffffff


	//   ....[45]....
        /*02ec*/ 	.word	0xffffffff


	//   ....[46]....
        /*02f0*/ 	.word	0xffffffff


	//   ....[47]....
        /*02f4*/ 	.word	0xffffffff


	//   ....[48]....
        /*02f8*/ 	.word	0xffffffff


	//   ....[49]....
        /*02fc*/ 	.word	0xffffffff


	//   ....[50]....
        /*0300*/ 	.word	0xffffffff


	//   ....[51]....
        /*0304*/ 	.word	0xffffffff


	//   ....[52]....
        /*0308*/ 	.word	0xffffffff


	//   ....[53]....
        /*030c*/ 	.word	0xffffffff


	//   ....[54]....
        /*0310*/ 	.word	0xffffffff


	//   ....[55]....
        /*0314*/ 	.word	0xffffffff


	//   ....[56]....
        /*0318*/ 	.word	0xffffffff


	//   ....[57]....
        /*031c*/ 	.word	0xffffffff


	//   ....[58]....
        /*0320*/ 	.word	0xffffffff


	//   ....[59]....
        /*0324*/ 	.word	0xffffffff


	//   ....[60]....
        /*0328*/ 	.word	0xffffffff


	//   ....[61]....
        /*032c*/ 	.word	0xffffffff


	//   ....[62]....
        /*0330*/ 	.word	0xffffffff


	//   ....[63]....
        /*0334*/ 	.word	0xffffffff


	//   ....[64]....
        /*0338*/ 	.word	0xffffffff


	//   ....[65]....
        /*033c*/ 	.word	0xffffffff


	//   ....[66]....
        /*0340*/ 	.word	0xffffffff


	//   ....[67]....
        /*0344*/ 	.word	0xffffffff


	//   ....[68]....
        /*0348*/ 	.word	0xffffffff


	//   ....[69]....
        /*034c*/ 	.word	0xffffffff


	//   ....[70]....
        /*0350*/ 	.word	0xffffffff


	//   ....[71]....
        /*0354*/ 	.word	0xffffffff


	//   ....[72]....
        /*0358*/ 	.word	0xffffffff


	//   ....[73]....
        /*035c*/ 	.word	0xffffffff


	//   ....[74]....
        /*0360*/ 	.word	0xffffffff


	//   ....[75]....
        /*0364*/ 	.word	0xffffffff


	//   ....[76]....
        /*0368*/ 	.word	0xffffffff


	//   ....[77]....
        /*036c*/ 	.word	0xffffffff


	//   ....[78]....
        /*0370*/ 	.word	0xffffffff


	//   ....[79]....
        /*0374*/ 	.word	0xffffffff


	//   ....[80]....
        /*0378*/ 	.word	0xffffffff


	//   ....[81]....
        /*037c*/ 	.word	0xffffffff


	//   ....[82]....
        /*0380*/ 	.word	0xffffffff


	//   ....[83]....
        /*0384*/ 	.word	0xffffffff


	//   ....[84]....
        /*0388*/ 	.word	0xffffffff


	//   ....[85]....
        /*038c*/ 	.word	0xffffffff


	//   ....[86]....
        /*0390*/ 	.word	0xffffffff


	//   ....[87]....
        /*0394*/ 	.word	0xffffffff


	//   ....[88]....
        /*0398*/ 	.word	0xffffffff


	//   ....[89]....
        /*039c*/ 	.word	0xffffffff


	//   ....[90]....
        /*03a0*/ 	.word	0xffffffff


	//   ....[91]....
        /*03a4*/ 	.word	0xffffffff


	//   ....[92]....
        /*03a8*/ 	.word	0xffffffff


	//   ....[93]....
        /*03ac*/ 	.word	0xffffffff


	//   ....[94]....
        /*03b0*/ 	.word	0xffffffff


	//   ....[95]....
        /*03b4*/ 	.word	0xffffffff


	//   ....[96]....
        /*03b8*/ 	.word	0xffffffff


	//   ....[97]....
        /*03bc*/ 	.word	0xffffffff


	//   ....[98]....
        /*03c0*/ 	.word	0xffffffff


	//   ....[99]....
        /*03c4*/ 	.word	0xffffffff


	//   ....[100]....
        /*03c8*/ 	.word	0xffffffff


	//   ....[101]....
        /*03cc*/ 	.word	0xffffffff


	//   ....[102]....
        /*03d0*/ 	.word	0xffffffff


	//   ....[103]....
        /*03d4*/ 	.word	0xffffffff


	//   ....[104]....
        /*03d8*/ 	.word	0xffffffff


	//   ....[105]....
        /*03dc*/ 	.word	0xffffffff


	//   ....[106]....
        /*03e0*/ 	.word	0xffffffff


	//   ....[107]....
        /*03e4*/ 	.word	0xffffffff


	//   ....[108]....
        /*03e8*/ 	.word	0xffffffff


	//   ....[109]....
        /*03ec*/ 	.word	0xffffffff


	//   ....[110]....
        /*03f0*/ 	.word	0xffffffff


	//   ....[111]....
        /*03f4*/ 	.word	0xffffffff


	//   ....[112]....
        /*03f8*/ 	.word	0xffffffff


	//   ....[113]....
        /*03fc*/ 	.word	0xffffffff


	//   ....[114]....
        /*0400*/ 	.word	0xffffffff


	//   ....[115]....
        /*0404*/ 	.word	0xffffffff


	//   ....[116]....
        /*0408*/ 	.word	0xffffffff


	//   ....[117]....
        /*040c*/ 	.word	0xffffffff


	//   ....[118]....
        /*0410*/ 	.word	0xffffffff


	//   ....[119]....
        /*0414*/ 	.word	0xffffffff


	//   ....[120]....
        /*0418*/ 	.word	0xffffffff


	//   ....[121]....
        /*041c*/ 	.word	0xffffffff


	//   ....[122]....
        /*0420*/ 	.word	0xffffffff


	//   ....[123]....
        /*0424*/ 	.word	0xffffffff


	//   ....[124]....
        /*0428*/ 	.word	0xffffffff


	//   ....[125]....
        /*042c*/ 	.word	0xffffffff


	//   ....[126]....
        /*0430*/ 	.word	0xffffffff


	//   ....[127]....
        /*0434*/ 	.word	0xffffffff


	//   ....[128]....
        /*0438*/ 	.word	0xffffffff


	//   ....[129]....
        /*043c*/ 	.word	0xffffffff


	//   ....[130]....
        /*0440*/ 	.word	0xffffffff


	//   ....[131]....
        /*0444*/ 	.word	0xffffffff


	//   ....[132]....
        /*0448*/ 	.word	0xffffffff


	//   ....[133]....
        /*044c*/ 	.word	0xffffffff


	//   ....[134]....
        /*0450*/ 	.word	0xffffffff


	//   ....[135]....
        /*0454*/ 	.word	0xffffffff


	//   ....[136]....
        /*0458*/ 	.word	0xffffffff


	//   ....[137]....
        /*045c*/ 	.word	0xffffffff


	//   ....[138]....
        /*0460*/ 	.word	0xffffffff


	//   ....[139]....
        /*0464*/ 	.word	0xffffffff


	//   ....[140]....
        /*0468*/ 	.word	0xffffffff


	//   ....[141]....
        /*046c*/ 	.word	0xffffffff


	//   ....[142]....
        /*0470*/ 	.word	0xffffffff


	//   ....[143]....
        /*0474*/ 	.word	0xffffffff


	//   ....[144]....
        /*0478*/ 	.word	0xffffffff


	//   ....[145]....
        /*047c*/ 	.word	0xffffffff


	//   ....[146]....
        /*0480*/ 	.word	0xffffffff


	//   ....[147]....
        /*0484*/ 	.word	0xffffffff


	//   ....[148]....
        /*0488*/ 	.word	0xffffffff


	//   ....[149]....
        /*048c*/ 	.word	0xffffffff


	//   ....[150]....
        /*0490*/ 	.word	0xffffffff


	//   ....[151]....
        /*0494*/ 	.word	0xffffffff


	//   ....[152]....
        /*0498*/ 	.word	0xffffffff


	//----- nvinfo : EIATTR_COOP_GROUP_INSTR_OFFSETS
	.align		4
.L_792:
        /*049c*/ 	.byte	0x04, 0x28
        /*049e*/ 	.short	(.L_794 - .L_793)


	//   ....[0]....
.L_793:
        /*04a0*/ 	.word	0x000000a0


	//   ....[1]....
        /*04a4*/ 	.word	0x00002890


	//   ....[2]....
        /*04a8*/ 	.word	0x000028e0


	//   ....[3]....
        /*04ac*/ 	.word	0x000030b0


	//   ....[4]....
        /*04b0*/ 	.word	0x000030d0


	//   ....[5]....
        /*04b4*/ 	.word	0x00003820


	//   ....[6]....
        /*04b8*/ 	.word	0x00003840


	//   ....[7]....
        /*04bc*/ 	.word	0x00003f90


	//   ....[8]....
        /*04c0*/ 	.word	0x00003fa0


	//   ....[9]....
        /*04c4*/ 	.word	0x00004820


	//   ....[10]....
        /*04c8*/ 	.word	0x00004870


	//   ....[11]....
        /*04cc*/ 	.word	0x000055b0


	//   ....[12]....
        /*04d0*/ 	.word	0x000055e0


	//   ....[13]....
        /*04d4*/ 	.word	0x00005d60


	//   ....[14]....
        /*04d8*/ 	.word	0x00005d90


	//   ....[15]....
        /*04dc*/ 	.word	0x00006510


	//   ....[16]....
        /*04e0*/ 	.word	0x00006530


	//   ....[17]....
        /*04e4*/ 	.word	0x00006cd0


	//   ....[18]....
        /*04e8*/ 	.word	0x00006d00


	//   ....[19]....
        /*04ec*/ 	.word	0x00006e10


	//   ....[20]....
        /*04f0*/ 	.word	0x00006e40


	//   ....[21]....
        /*04f4*/ 	.word	0x00006f10


	//   ....[22]....
        /*04f8*/ 	.word	0x00006f40


	//   ....[23]....
        /*04fc*/ 	.word	0x00007010


	//   ....[24]....
        /*0500*/ 	.word	0x00007030


	//   ....[25]....
        /*0504*/ 	.word	0x000075c0


	//   ....[26]....
        /*0508*/ 	.word	0x000075e0


	//   ....[27]....
        /*050c*/ 	.word	0x000076b0


	//   ....[28]....
        /*0510*/ 	.word	0x000076e0


	//   ....[29]....
        /*0514*/ 	.word	0x000077b0


	//   ....[30]....
        /*0518*/ 	.word	0x000077e0


	//   ....[31]....
        /*051c*/ 	.word	0x000078b0


	//   ....[32]....
        /*0520*/ 	.word	0x000078e0


	//   ....[33]....
        /*0524*/ 	.word	0x000086e0


	//   ....[34]....
        /*0528*/ 	.word	0x00008730


	//   ....[35]....
        /*052c*/ 	.word	0x00008760


	//   ....[36]....
        /*0530*/ 	.word	0x00008790


	//   ....[37]....
        /*0534*/ 	.word	0x000087c0


	//   ....[38]....
        /*0538*/ 	.word	0x000087f0


	//   ....[39]....
        /*053c*/ 	.word	0x00008840


	//   ....[40]....
        /*0540*/ 	.word	0x00008970


	//   ....[41]....
        /*0544*/ 	.word	0x00008a40


	//   ....[42]....
        /*0548*/ 	.word	0x00008a80


	//   ....[43]....
        /*054c*/ 	.word	0x00008ab0


	//   ....[44]....
        /*0550*/ 	.word	0x00008ad0


	//   ....[45]....
        /*0554*/ 	.word	0x00008bc0


	//   ....[46]....
        /*0558*/ 	.word	0x00008c00


	//   ....[47]....
        /*055c*/ 	.word	0x00008d10


	//   ....[48]....
        /*0560*/ 	.word	0x00008d40


	//   ....[49]....
        /*0564*/ 	.word	0x000090b0


	//   ....[50]....
        /*0568*/ 	.word	0x000090f0


	//   ....[51]....
        /*056c*/ 	.word	0x00009100


	//   ....[52]....
        /*0570*/ 	.word	0x00009110


	//   ....[53]....
        /*0574*/ 	.word	0x000091f0


	//   ....[54]....
        /*0578*/ 	.word	0x00009200


	//   ....[55]....
        /*057c*/ 	.word	0x00009220


	//   ....[56]....
        /*0580*/ 	.word	0x00009240


	//   ....[57]....
        /*0584*/ 	.word	0x0000fb50


	//   ....[58]....
        /*0588*/ 	.word	0x0000fb80


	//   ....[59]....
        /*058c*/ 	.word	0x0000fb90


	//   ....[60]....
        /*0590*/ 	.word	0x0000fba0


	//   ....[61]....
        /*0594*/ 	.word	0x0000fbb0


	//   ....[62]....
        /*0598*/ 	.word	0x0000fbc0


	//   ....[63]....
        /*059c*/ 	.word	0x0000fbd0


	//   ....[64]....
        /*05a0*/ 	.word	0x0000fbe0


	//   ....[65]....
        /*05a4*/ 	.word	0x00010e80


	//   ....[66]....
        /*05a8*/ 	.word	0x00010ea0


	//   ....[67]....
        /*05ac*/ 	.word	0x00010eb0


	//   ....[68]....
        /*05b0*/ 	.word	0x00010ec0


	//   ....[69]....
        /*05b4*/ 	.word	0x00010ed0


	//   ....[70]....
        /*05b8*/ 	.word	0x00010ee0


	//   ....[71]....
        /*05bc*/ 	.word	0x00010ef0


	//   ....[72]....
        /*05c0*/ 	.word	0x00010f00


	//   ....[73]....
        /*05c4*/ 	.word	0x00011870


	//   ....[74]....
        /*05c8*/ 	.word	0x00011950


	//   ....[75]....
        /*05cc*/ 	.word	0x00011af0


	//   ....[76]....
        /*05d0*/ 	.word	0x00011b10


	//   ....[77]....
        /*05d4*/ 	.word	0x00011f10


	//   ....[78]....
        /*05d8*/ 	.word	0x00011f50


	//   ....[79]....
        /*05dc*/ 	.word	0x00011fd0


	//   ....[80]....
        /*05e0*/ 	.word	0x000120f0


	//   ....[81]....
        /*05e4*/ 	.word	0x00014a70


	//   ....[82]....
        /*05e8*/ 	.word	0x00014a80


	//   ....[83]....
        /*05ec*/ 	.word	0x00014a90


	//   ....[84]....
        /*05f0*/ 	.word	0x00014aa0


	//   ....[85]....
        /*05f4*/ 	.word	0x00014ab0


	//   ....[86]....
        /*05f8*/ 	.word	0x00014ac0


	//   ....[87]....
        /*05fc*/ 	.word	0x00014ad0


	//   ....[88]....
        /*0600*/ 	.word	0x00014b00


	//   ....[89]....
        /*0604*/ 	.word	0x00014ec0


	//   ....[90]....
        /*0608*/ 	.word	0x00014ee0


	//   ....[91]....
        /*060c*/ 	.word	0x00014f00


	//   ....[92]....
        /*0610*/ 	.word	0x00014f20


	//   ....[93]....
        /*0614*/ 	.word	0x00014f50


	//   ....[94]....
        /*0618*/ 	.word	0x00014f80


	//   ....[95]....
        /*061c*/ 	.word	0x00015010


	//   ....[96]....
        /*0620*/ 	.word	0x000150b0


	//   ....[97]....
        /*0624*/ 	.word	0x00015d90


	//   ....[98]....
        /*0628*/ 	.word	0x00015df0


	//   ....[99]....
        /*062c*/ 	.word	0x00015ef0


	//   ....[100]....
        /*0630*/ 	.word	0x00015f50


	//   ....[101]....
        /*0634*/ 	.word	0x00015f80


	//   ....[102]....
        /*0638*/ 	.word	0x00016090


	//   ....[103]....
        /*063c*/ 	.word	0x00016150


	//   ....[104]....
        /*0640*/ 	.word	0x00016480


	//   ....[105]....
        /*0644*/ 	.word	0x000185f0


	//   ....[106]....
        /*0648*/ 	.word	0x00018600


	//   ....[107]....
        /*064c*/ 	.word	0x00018610


	//   ....[108]....
        /*0650*/ 	.word	0x00018630


	//   ....[109]....
        /*0654*/ 	.word	0x00018650


	//   ....[110]....
        /*0658*/ 	.word	0x00018670


	//   ....[111]....
        /*065c*/ 	.word	0x00018680


	//   ....[112]....
        /*0660*/ 	.word	0x000186b0


	//   ....[113]....
        /*0664*/ 	.word	0x0001a320


	//   ....[114]....
        /*0668*/ 	.word	0x0001a360


	//   ....[115]....
        /*066c*/ 	.word	0x0001a390


	//   ....[116]....
        /*0670*/ 	.word	0x0001a3c0


	//   ....[117]....
        /*0674*/ 	.word	0x0001a400


	//   ....[118]....
        /*0678*/ 	.word	0x0001a440


	//   ....[119]....
        /*067c*/ 	.word	0x0001a460


	//   ....[120]....
        /*0680*/ 	.word	0x0001a470


	//   ....[121]....
        /*0684*/ 	.word	0x0001a630


	//   ....[122]....
        /*0688*/ 	.word	0x0001a640


	//   ....[123]....
        /*068c*/ 	.word	0x0001a740


	//   ....[124]....
        /*0690*/ 	.word	0x0001a770


	//   ....[125]....
        /*0694*/ 	.word	0x0001a850


	//   ....[126]....
        /*0698*/ 	.word	0x0001a880


	//   ....[127]....
        /*069c*/ 	.word	0x0001a960


	//   ....[128]....
        /*06a0*/ 	.word	0x0001a990


	//   ....[129]....
        /*06a4*/ 	.word	0x0001aa70


	//   ....[130]....
        /*06a8*/ 	.word	0x0001aaa0


	//   ....[131]....
        /*06ac*/ 	.word	0x0001ab80


	//   ....[132]....
        /*06b0*/ 	.word	0x0001abb0


	//   ....[133]....
        /*06b4*/ 	.word	0x0001ac90


	//   ....[134]....
        /*06b8*/ 	.word	0x0001acc0


	//   ....[135]....
        /*06bc*/ 	.word	0x0001ada0


	//   ....[136]....
        /*06c0*/ 	.word	0x0001adc0


	//   ....[137]....
        /*06c4*/ 	.word	0x0001b680


	//   ....[138]....
        /*06c8*/ 	.word	0x0001b690


	//   ....[139]....
        /*06cc*/ 	.word	0x0001b760


	//   ....[140]....
        /*06d0*/ 	.word	0x0001b790


	//   ....[141]....
        /*06d4*/ 	.word	0x0001b860


	//   ....[142]....
        /*06d8*/ 	.word	0x0001b890


	//   ....[143]....
        /*06dc*/ 	.word	0x0001b960


	//   ....[144]....
        /*06e0*/ 	.word	0x0001b990


	//   ....[145]....
        /*06e4*/ 	.word	0x0001ba60


	//   ....[146]....
        /*06e8*/ 	.word	0x0001ba90


	//   ....[147]....
        /*06ec*/ 	.word	0x0001bb60


	//   ....[148]....
        /*06f0*/ 	.word	0x0001bb90


	//   ....[149]....
        /*06f4*/ 	.word	0x0001bc60


	//   ....[150]....
        /*06f8*/ 	.word	0x0001bc90


	//   ....[151]....
        /*06fc*/ 	.word	0x0001bd60


	//   ....[152]....
        /*0700*/ 	.word	0x0001bd80


	//----- nvinfo : EIATTR_EXIT_INSTR_OFFSETS
	.align		4
.L_794:
        /*0704*/ 	.byte	0x04, 0x1c
        /*0706*/ 	.short	(.L_796 - .L_795)


	//   ....[0]....
.L_795:
        /*0708*/ 	.word	0x00000450


	//   ....[1]....
        /*070c*/ 	.word	0x0001add0


	//   ....[2]....
        /*0710*/ 	.word	0x0001ae30


	//   ....[3]....
        /*0714*/ 	.word	0x0001ae90


	//   ....[4]....
        /*0718*/ 	.word	0x0001bd90


	//   ....[5]....
        /*071c*/ 	.word	0x0001bde0


	//   ....[6]....
        /*0720*/ 	.word	0x0001be40


	//----- nvinfo : EIATTR_CTAIDZ_USED
	.align		4
.L_796:
        /*0724*/ 	.byte	0x01, 0x04
	.zero		2


	//----- nvinfo : EIATTR_MAX_THREADS
	.align		4
        /*0728*/ 	.byte	0x04, 0x05
        /*072a*/ 	.short	(.L_798 - .L_797)
.L_797:
        /*072c*/ 	.word	0x00000080
        /*0730*/ 	.word	0x00000001
        /*0734*/ 	.word	0x00000001


	//----- nvinfo : EIATTR_CRS_STACK_SIZE
	.align		4
.L_798:
        /*0738*/ 	.byte	0x04, 0x1e
        /*073a*/ 	.short	(.L_800 - .L_799)
.L_799:
        /*073c*/ 	.word	0x00000000
.L_800:


//--------------------- .nv.info._ZN7cutlass13device_kernelIN5flash19enable_sm80_to_sm89INS1_16FlashAttnFwdSm80INS1_25CollectiveMainloopFwdSm80ILi4ELi1ELb0EN4cute5tupleIJNS5_1CILi128EEENS7_ILi48EEES8_EEELi128ENS_6half_tEfNS_4arch4Sm80ELb0ELb1ELb0ELb0ELb1ELb0ELb1ELb0EEENS1_21CollectiveEpilogueFwdINS6_IJS8_S8_S9_EEENS6_IJNS7_ILi1EEESH_SH_EEESB_SD_Li128ELb0ELb1ELb0ELb0EEENS1_19SingleTileSchedulerILb0ELb0ELb1ELi128EEEEEEEEEvNT_6ParamsE --------------------------
	.section	.nv.info._ZN7cutlass13device_kernelIN5flash19enable_sm80_to_sm89INS1_16FlashAttnFwdSm80INS1_25CollectiveMainloopFwdSm80ILi4ELi1ELb0EN4cute5tupleIJNS5_1CILi128EEENS7_ILi48EEES8_EEELi128ENS_6half_tEfNS_4arch4Sm80ELb0ELb1ELb0ELb0ELb1ELb0ELb1ELb0EEENS1_21CollectiveEpilogueFwdINS6_IJS8_S8_S9_EEENS6_IJNS7_ILi1EEESH_SH_EEESB_SD_Li128ELb0ELb1ELb0ELb0EEENS1_19SingleTileSchedulerILb0ELb0ELb1ELi128EEEEEEEEEvNT_6ParamsE,"",@"SHT_CUDA_INFO"
	.sectionflags	@""
	.align	4


	//----- nvinfo : EIATTR_CUDA_API_VERSION
	.align		4
        /*0000*/ 	.byte	0x04, 0x37
        /*0002*/ 	.short	(.L_802 - .L_801)
.L_801:
        /*0004*/ 	.word	0x00000082


	//----- nvinfo : EIATTR_SW2861232_WAR
	.align		4
.L_802:
        /*0008*/ 	.byte	0x01, 0x35
	.zero		2


	//----- nvinfo : EIATTR_PARAM_CBANK
	.align		4
        /*000c*/ 	.byte	0x04, 0x0a
        /*000e*/ 	.short	(.L_804 - .L_803)
	.align		4
.L_803:
        /*0010*/ 	.word	index@(.nv.constant0._ZN7cutlass13device_kernelIN5flash19enable_sm80_to_sm89INS1_16FlashAttnFwdSm80INS1_25CollectiveMainloopFwdSm80ILi4ELi1ELb0EN4cute5tupleIJNS5_1CILi128EEENS7_ILi48EEES8_EEELi128ENS_6half_tEfNS_4arch4Sm80ELb0ELb1ELb0ELb0ELb1ELb0ELb1ELb0EEENS1_21CollectiveEpilogueFwdINS6_IJS8_S8_S9_EEENS6_IJNS7_ILi1EEESH_SH_EEESB_SD_Li128ELb0ELb1ELb0ELb0EEENS1_19SingleTileSchedulerILb0ELb0ELb1ELi128EEEEEEEEEvNT_6ParamsE)
        /*0014*/ 	.short	0x0160
        /*0016*/ 	.short	0x0418


	//----- nvinfo : EIATTR_CBANK_PARAM_SIZE
	.align		4
.L_804:
        /*0018*/ 	.byte	0x03, 0x19
        /*001a*/ 	.short	0x0418


	//----- nvinfo : EIATTR_KPARAM_INFO
	.align		4
        /*001c*/ 	.byte	0x04, 0x17
        /*001e*/ 	.short	(.L_806 - .L_805)
.L_805:
        /*0020*/ 	.word	0x00000000
        /*0024*/ 	.short	0x0000
        /*0026*/ 	.short	0x0000
        /*0028*/ 	.byte	0x00, 0xf0, 0x61, 0x10


	//----- nvinfo : EIATTR_MAXREG_COUNT
	.align		4
.L_806:
        /*002c*/ 	.byte	0x03, 0x1b
        /*002e*/ 	.short	0x00ff


	//----- nvinfo : EIATTR_NUM_BARRIERS
	.align		4
        /*0030*/ 	.byte	0x02, 0x4c
        /*0032*/ 	.byte	0x02
	.zero		1


	//----- nvinfo : EIATTR_ANNOTATIONS
	.align		4
        /*0034*/ 	.byte	0x04, 0x55
        /*0036*/ 	.short	(.L_808 - .L_807)


	//   ....[0]....
.L_807:
        /* <DEDUP_REMOVED lines=45> */


	//----- nvinfo : EIATTR_MERCURY_ISA_VERSION
	.align		4
.L_808:
        /*02f8*/ 	.byte	0x03, 0x5f
        /*02fa*/ 	.short	0x0000


	//----- nvinfo : EIATTR_COOP_GROUP_MASK_REGIDS
	.align		4
        /*02fc*/ 	.byte	0x04, 0x29
        /*02fe*/ 	.short	(.L_810 - .L_809)


	//   ....[0]....
.L_809:
        /*0300*/ 	.word	0xffffffff


	//   ....[1]....
        /*0304*/ 	.word	0xffffffff


	//   ....[2]....
        /*0308*/ 	.word	0xffffffff


	//   ....[3]....
        /*030c*/ 	.word	0xffffffff


	//   ....[4]....
        /*0310*/ 	.word	0xffffffff


	//   ....[5]....
        /*0314*/ 	.word	0xffffffff


	//   ....[6]....
        /*0318*/ 	.word	0xffffffff


	//   ....[7]....
        /*031c*/ 	.word	0xffffffff


	//   ....[8]....
        /*0320*/ 	.word	0xffffffff


	//   ....[9]....
        /*0324*/ 	.word	0xffffffff


	//   ....[10]....
        /*0328*/ 	.word	0xffffffff


	//   ....[11]....
        /*032c*/ 	.word	0xffffffff


	//   ....[12]....
        /*0330*/ 	.word	0xffffffff


	//   ....[13]....
        /*0334*/ 	.word	0xffffffff


	//   ....[14]....
        /*0338*/ 	.word	0xffffffff


	//   ....[15]....
        /*033c*/ 	.word	0xffffffff


	//   ....[16]....
        /*0340*/ 	.word	0xffffffff


	//   ....[17]....
        /*0344*/ 	.word	0xffffffff


	//   ....[18]....
        /*0348*/ 	.word	0xffffffff


	//   ....[19]....
        /*034c*/ 	.word	0xffffffff


	//   ....[20]....
        /*0350*/ 	.word	0xffffffff


	//   ....[21]....
        /*0354*/ 	.word	0xffffffff


	//   ....[22]....
        /*0358*/ 	.word	0xffffffff


	//   ....[23]....
        /*035c*/ 	.word	0xffffffff


	//   ....[24]....
        /*0360*/ 	.word	0xffffffff


	//   ....[25]....
        /*0364*/ 	.word	0xffffffff


	//   ....[26]....
        /*0368*/ 	.word	0xffffffff


	//   ....[27]....
        /*036c*/ 	.word	0xffffffff


	//   ....[28]....
        /*0370*/ 	.word	0xffffffff


	//   ....[29]....
        /*0374*/ 	.word	0xffffffff


	//   ....[30]....
        /*0378*/ 	.word	0xffffffff


	//   ....[31]....
        /*037c*/ 	.word	0xffffffff


	//   ....[32]....
        /*0380*/ 	.word	0xffffffff


	//   ....[33]....
        /*0384*/ 	.word	0xffffffff


	//   ....[34]....
        /*0388*/ 	.word	0xffffffff


	//   ....[35]....
        /*038c*/ 	.word	0xffffffff


	//   ....[36]....
        /*0390*/ 	.word	0xffffffff


	//   ....[37]....
        /*0394*/ 	.word	0xffffffff


	//   ....[38]....
        /*0398*/ 	.word	0xffffffff


	//   ....[39]....
        /*039c*/ 	.word	0xffffffff


	//   ....[40]....
        /*03a0*/ 	.word	0xffffffff


	//   ....[41]....
        /*03a4*/ 	.word	0xffffffff


	//   ....[42]....
        /*03a8*/ 	.word	0xffffffff


	//   ....[43]....
        /*03ac*/ 	.word	0xffffffff


	//   ....[44]....
        /*03b0*/ 	.word	0xffffffff


	//   ....[45]....
        /*03b4*/ 	.word	0xffffffff


	//   ....[46]....
        /*03b8*/ 	.word	0xffffffff


	//   ....[47]....
        /*03bc*/ 	.word	0xffffffff


	//   ....[48]....
        /*03c0*/ 	.word	0xffffffff


	//   ....[49]....
        /*03c4*/ 	.word	0xffffffff


	//   ....[50]....
        /*03c8*/ 	.word	0xffffffff


	//   ....[51]....
        /*03cc*/ 	.word	0xffffffff


	//   ....[52]....
        /*03d0*/ 	.word	0xffffffff


	//   ....[53]....
        /*03d4*/ 	.word	0xffffffff


	//   ....[54]....
        /*03d8*/ 	.word	0xffffffff


	//   ....[55]....
        /*03dc*/ 	.word	0xffffffff


	//   ....[56]....
        /*03e0*/ 	.word	0xffffffff


	//   ....[57]....
        /*03e4*/ 	.word	0xffffffff


	//   ....[58]....
        /*03e8*/ 	.word	0xffffffff


	//   ....[59]....
        /*03ec*/ 	.word	0xffffffff


	//   ....[60]....
        /*03f0*/ 	.word	0xffffffff


	//   ....[61]....
        /*03f4*/ 	.word	0xffffffff


	//   ....[62]....
        /*03f8*/ 	.word	0xffffffff


	//   ....[63]....
        /*03fc*/ 	.word	0xffffffff


	//   ....[64]....
        /*0400*/ 	.word	0xffffffff


	//   ....[65]....
        /*0404*/ 	.word	0xffffffff


	//   ....[66]....
        /*0408*/ 	.word	0xffffffff


	//   ....[67]....
        /*040c*/ 	.word	0xffffffff


	//   ....[68]....
        /*0410*/ 	.word	0xffffffff


	//   ....[69]....
        /*0414*/ 	.word	0xffffffff


	//   ....[70]....
        /*0418*/ 	.word	0xffffffff


	//   ....[71]....
        /*041c*/ 	.word	0xffffffff


	//   ....[72]....
        /*0420*/ 	.word	0xffffffff


	//   ....[73]....
        /*0424*/ 	.word	0xffffffff


	//   ....[74]....
        /*0428*/ 	.word	0xffffffff


	//   ....[75]....
        /*042c*/ 	.word	0xffffffff


	//   ....[76]....
        /*0430*/ 	.word	0xffffffff


	//   ....[77]....
        /*0434*/ 	.word	0xffffffff


	//   ....[78]....
        /*0438*/ 	.word	0xffffffff


	//   ....[79]....
        /*043c*/ 	.word	0xffffffff


	//   ....[80]....
        /*0440*/ 	.word	0xffffffff


	//   ....[81]....
        /*0444*/ 	.word	0xffffffff


	//   ....[82]....
        /*0448*/ 	.word	0xffffffff


	//   ....[83]....
        /*044c*/ 	.word	0xffffffff


	//   ....[84]....
        /*0450*/ 	.word	0xffffffff


	//   ....[85]....
        /*0454*/ 	.word	0xffffffff


	//   ....[86]....
        /*0458*/ 	.word	0xffffffff


	//   ....[87]....
        /*045c*/ 	.word	0xffffffff


	//   ....[88]....
        /*0460*/ 	.word	0xffffffff


	//   ....[89]....
        /*0464*/ 	.word	0xffffffff


	//   ....[90]....
        /*0468*/ 	.word	0xffffffff


	//   ....[91]....
        /*046c*/ 	.word	0xffffffff


	//   ....[92]....
        /*0470*/ 	.word	0xffffffff


	//   ....[93]....
        /*0474*/ 	.word	0xffffffff


	//   ....[94]....
        /*0478*/ 	.word	0xffffffff


	//   ....[95]....
        /*047c*/ 	.word	0xffffffff


	//   ....[96]....
        /*0480*/ 	.word	0xffffffff


	//   ....[97]....
        /*0484*/ 	.word	0xffffffff


	//   ....[98]....
        /*0488*/ 	.word	0xffffffff


	//   ....[99]....
        /*048c*/ 	.word	0xffffffff


	//   ....[100]....
        /*0490*/ 	.word	0xffffffff


	//   ....[101]....
        /*0494*/ 	.word	0xffffffff


	//   ....[102]....
        /*0498*/ 	.word	0xffffffff


	//   ....[103]....
        /*049c*/ 	.word	0xffffffff


	//   ....[104]....
        /*04a0*/ 	.word	0xffffffff


	//   ....[105]....
        /*04a4*/ 	.word	0xffffffff


	//   ....[106]....
        /*04a8*/ 	.word	0xffffffff


	//   ....[107]....
        /*04ac*/ 	.word	0xffffffff


	//   ....[108]....
        /*04b0*/ 	.word	0xffffffff


	//   ....[109]....
        /*04b4*/ 	.word	0xffffffff


	//   ....[110]....
        /*04b8*/ 	.word	0xffffffff


	//   ....[111]....
        /*04bc*/ 	.word	0xffffffff


	//   ....[112]....
        /*04c0*/ 	.word	0xffffffff


	//   ....[113]....
        /*04c4*/ 	.word	0xffffffff


	//   ....[114]....
        /*04c8*/ 	.word	0xffffffff


	//   ....[115]....
        /*04cc*/ 	.word	0xffffffff


	//   ....[116]....
        /*04d0*/ 	.word	0xffffffff


	//   ....[117]....
        /*04d4*/ 	.word	0xffffffff


	//   ....[118]....
        /*04d8*/ 	.word	0xffffffff


	//   ....[119]....
        /*04dc*/ 	.word	0xffffffff


	//   ....[120]....
        /*04e0*/ 	.word	0xffffffff


	//   ....[121]....
        /*04e4*/ 	.word	0xffffffff


	//   ....[122]....
        /*04e8*/ 	.word	0xffffffff


	//   ....[123]....
        /*04ec*/ 	.word	0xffffffff


	//   ....[124]....
        /*04f0*/ 	.word	0xffffffff


	//   ....[125]....
        /*04f4*/ 	.word	0xffffffff


	//   ....[126]....
        /*04f8*/ 	.word	0xffffffff


	//   ....[127]....
        /*04fc*/ 	.word	0xffffffff


	//   ....[128]....
        /*0500*/ 	.word	0xffffffff


	//   ....[129]....
        /*0504*/ 	.word	0xffffffff


	//   ....[130]....
        /*0508*/ 	.word	0xffffffff


	//   ....[131]....
        /*050c*/ 	.word	0xffffffff


	//   ....[132]....
        /*0510*/ 	.word	0xffffffff


	//   ....[133]....
        /*0514*/ 	.word	0xffffffff


	//   ....[134]....
        /*0518*/ 	.word	0xffffffff


	//   ....[135]....
        /*051c*/ 	.word	0xffffffff


	//   ....[136]....
        /*0520*/ 	.word	0xffffffff


	//   ....[137]....
        /*0524*/ 	.word	0xffffffff


	//   ....[138]....
        /*0528*/ 	.word	0xffffffff


	//   ....[139]....
        /*052c*/ 	.word	0xffffffff


	//   ....[140]....
        /*0530*/ 	.word	0xffffffff


	//   ....[141]....
        /*0534*/ 	.word	0xffffffff


	//   ....[142]....
        /*0538*/ 	.word	0xffffffff


	//   ....[143]....
        /*053c*/ 	.word	0xffffffff


	//   ....[144]....
        /*0540*/ 	.word	0xffffffff


	//   ....[145]....
        /*0544*/ 	.word	0xffffffff


	//   ....[146]....
        /*0548*/ 	.word	0xffffffff


	//   ....[147]....
        /*054c*/ 	.word	0xffffffff


	//   ....[148]....
        /*0550*/ 	.word	0xffffffff


	//   ....[149]....
        /*0554*/ 	.word	0xffffffff


	//   ....[150]....
        /*0558*/ 	.word	0xffffffff


	//   ....[151]....
        /*055c*/ 	.word	0xffffffff


	//   ....[152]....
        /*0560*/ 	.word	0xffffffff


	//   ....[153]....
        /*0564*/ 	.word	0xffffffff


	//   ....[154]....
        /*0568*/ 	.word	0xffffffff


	//   ....[155]....
        /*056c*/ 	.word	0xffffffff


	//   ....[156]....
        /*0570*/ 	.word	0xffffffff


	//   ....[157]....
        /*0574*/ 	.word	0xffffffff


	//   ....[158]....
        /*0578*/ 	.word	0xffffffff


	//   ....[159]....
        /*057c*/ 	.word	0xffffffff


	//   ....[160]....
        /*0580*/ 	.word	0xffffffff


	//   ....[161]....
        /*0584*/ 	.word	0xffffffff


	//----- nvinfo : EIATTR_COOP_GROUP_INSTR_OFFSETS
	.align		4
.L_810:
        /*0588*/ 	.byte	0x04, 0x28
        /*058a*/ 	.short	(.L_812 - .L_811)


	//   ....[0]....
.L_811:
        /*058c*/ 	.word	0x000011e0


	//   ....[1]....
        /*0590*/ 	.word	0x00001220


	//   ....[2]....
        /*0594*/ 	.word	0x00001250


	//   ....[3]....
        /*0598*/ 	.word	0x00001280


	//   ....[4]....
        /*059c*/ 	.word	0x000012c0


	//   ....[5]....
        /*05a0*/ 	.word	0x000012e0


	//   ....[6]....
        /*05a4*/ 	.word	0x00001300


	//   ....[7]....
        /*05a8*/ 	.word	0x00001320


	//   ....[8]....
        /*05ac*/ 	.word	0x00001330


	//   ....[9]....
        /*05b0*/ 	.word	0x00001350


	//   ....[10]....
        /*05b4*/ 	.word	0x000014c0


	//   ....[11]....
        /*05b8*/ 	.word	0x000014e0


	//   ....[12]....
        /*05bc*/ 	.word	0x000015c0


	//   ....[13]....
        /*05c0*/ 	.word	0x000015d0


	//   ....[14]....
        /*05c4*/ 	.word	0x000015f0


	//   ....[15]....
        /*05c8*/ 	.word	0x00001610


	//   ....[16]....
        /*05cc*/ 	.word	0x00001a50


	//   ....[17]....
        /*05d0*/ 	.word	0x00001a70


	//   ....[18]....
        /*05d4*/ 	.word	0x00001a90


	//   ....[19]....
        /*05d8*/ 	.word	0x00001aa0


	//   ....[20]....
        /*05dc*/ 	.word	0x00001ab0


	//   ....[21]....
        /*05e0*/ 	.word	0x00001ac0


	//   ....[22]....
        /*05e4*/ 	.word	0x00001dc0


	//   ....[23]....
        /*05e8*/ 	.word	0x00001df0


	//   ....[24]....
        /*05ec*/ 	.word	0x00001e20


	//   ....[25]....
        /*05f0*/ 	.word	0x00001e40


	//   ....[26]....
        /*05f4*/ 	.word	0x00001e70


	//   ....[27]....
        /*05f8*/ 	.word	0x00001ea0


	//   ....[28]....
        /*05fc*/ 	.word	0x00002c30


	//   ....[29]....
        /*0600*/ 	.word	0x00002c50


	//   ....[30]....
        /*0604*/ 	.word	0x00002c60


	//   ....[31]....
        /*0608*/ 	.word	0x00002c70


	//   ....[32]....
        /*060c*/ 	.word	0x00002c80


	//   ....[33]....
        /*0610*/ 	.word	0x00002c90


	//   ....[34]....
        /*0614*/ 	.word	0x00003060


	//   ....[35]....
        /*0618*/ 	.word	0x000032b0


	//   ....[36]....
        /*061c*/ 	.word	0x00003480


	//   ....[37]....
        /*0620*/ 	.word	0x00003a70


	//   ....[38]....
        /*0624*/ 	.word	0x00004600


	//   ....[39]....
        /*0628*/ 	.word	0x00004640


	//   ....[40]....
        /*062c*/ 	.word	0x000047c0


	//   ....[41]....
        /*0630*/ 	.word	0x000047f0


	//   ....[42]....
        /*0634*/ 	.word	0x00004c30


	//   ....[43]....
        /*0638*/ 	.word	0x00004d30


	//   ....[44]....
        /*063c*/ 	.word	0x00004dc0


	//   ....[45]....
        /*0640*/ 	.word	0x00004ed0


	//   ....[46]....
        /*0644*/ 	.word	0x00006ff0


	//   ....[47]....
        /*0648*/ 	.word	0x00007000


	//   ....[48]....
        /*064c*/ 	.word	0x00007010


	//   ....[49]....
        /*0650*/ 	.word	0x00007020


	//   ....[50]....
        /*0654*/ 	.word	0x00007030


	//   ....[51]....
        /*0658*/ 	.word	0x00007040


	//   ....[52]....
        /*065c*/ 	.word	0x00007ba0


	//   ....[53]....
        /*0660*/ 	.word	0x00007bb0


	//   ....[54]....
        /*0664*/ 	.word	0x00007bc0


	//   ....[55]....
        /*0668*/ 	.word	0x00007bd0


	//   ....[56]....
        /*066c*/ 	.word	0x00007be0


	//   ....[57]....
        /*0670*/ 	.word	0x00007bf0


	//   ....[58]....
        /*0674*/ 	.word	0x00007e10


	//   ....[59]....
        /*0678*/ 	.word	0x00008040


	//   ....[60]....
        /*067c*/ 	.word	0x00008240


	//   ....[61]....
        /*0680*/ 	.word	0x00008b40


	//   ....[62]....
        /*0684*/ 	.word	0x000093a0


	//   ....[63]....
        /*0688*/ 	.word	0x000094a0


	//   ....[64]....
        /*068c*/ 	.word	0x000094f0


	//   ....[65]....
        /*0690*/ 	.word	0x000095d0


	//   ....[66]....
        /*0694*/ 	.word	0x000096b0


	//   ....[67]....
        /*0698*/ 	.word	0x00009900


	//   ....[68]....
        /*069c*/ 	.word	0x00009b80


	//   ....[69]....
        /*06a0*/ 	.word	0x00009c00


	//   ....[70]....
        /*06a4*/ 	.word	0x0000bfe0


	//   ....[71]....
        /*06a8*/ 	.word	0x0000bff0


	//   ....[72]....
        /*06ac*/ 	.word	0x0000c000


	//   ....[73]....
        /*06b0*/ 	.word	0x0000c010


	//   ....[74]....
        /*06b4*/ 	.word	0x0000c020


	//   ....[75]....
        /*06b8*/ 	.word	0x0000c030


	//   ....[76]....
        /*06bc*/ 	.word	0x0000cb90


	//   ....[77]....
        /*06c0*/ 	.word	0x0000cba0


	//   ....[78]....
        /*06c4*/ 	.word	0x0000cbb0


	//   ....[79]....
        /*06c8*/ 	.word	0x0000cbc0


	//   ....[80]....
        /*06cc*/ 	.word	0x0000cbd0


	//   ....[81]....
        /*06d0*/ 	.word	0x0000cbe0


	//   ....[82]....
        /*06d4*/ 	.word	0x0000cf30


	//   ....[83]....
        /*06d8*/ 	.word	0x0000cf70


	//   ....[84]....
        /*06dc*/ 	.word	0x0000d010


	//   ....[85]....
        /*06e0*/ 	.word	0x0000d050


	//   ....[86]....
        /*06e4*/ 	.word	0x0000d080


	//   ....[87]....
        /*06e8*/ 	.word	0x0000d0d0


	//   ....[88]....
        /*06ec*/ 	.word	0x0000d1d0


	//   ....[89]....
        /*06f0*/ 	.word	0x0000d5b0


	//   ....[90]....
        /*06f4*/ 	.word	0x0000ef80


	//   ....[91]....
        /*06f8*/ 	.word	0x0000ef90


	//   ....[92]....
        /*06fc*/ 	.word	0x0000efa0


	//   ....[93]....
        /*0700*/ 	.word	0x0000efb0


	//   ....[94]....
        /*0704*/ 	.word	0x0000f000


	//   ....[95]....
        /*0708*/ 	.word	0x0000f160


	//   ....[96]....
        /*070c*/ 	.word	0x0000fb80


	//   ....[97]....
        /*0710*/ 	.word	0x0000fb90


	//   ....[98]....
        /*0714*/ 	.word	0x0000fba0


	//   ....[99]....
        /*0718*/ 	.word	0x0000fbb0


	//   ....[100]....
        /*071c*/ 	.word	0x0000fbc0


	//   ....[101]....
        /*0720*/ 	.word	0x0000fbd0


	//   ....[102]....
        /*0724*/ 	.word	0x0000fdf0


	//   ....[103]....
        /*0728*/ 	.word	0x00010000


	//   ....[104]....
        /*072c*/ 	.word	0x00010370


	//   ....[105]....
        /*0730*/ 	.word	0x00010ca0


	//   ....[106]....
        /*0734*/ 	.word	0x00011440


	//   ....[107]....
        /*0738*/ 	.word	0x00011540


	//   ....[108]....
        /*073c*/ 	.word	0x00011590


	//   ....[109]....
        /*0740*/ 	.word	0x00011670


	//   ....[110]....
        /*0744*/ 	.word	0x000116e0


	//   ....[111]....
        /*0748*/ 	.word	0x00011a00


	//   ....[112]....
        /*074c*/ 	.word	0x00011c30


	//   ....[113]....
        /*0750*/ 	.word	0x00011ce0


	//   ....[114]....
        /*0754*/ 	.word	0x00013900


	//   ....[115]....
        /*0758*/ 	.word	0x00013910


	//   ....[116]....
        /*075c*/ 	.word	0x00013920


	//   ....[117]....
        /*0760*/ 	.word	0x00013930


	//   ....[118]....
        /*0764*/ 	.word	0x00013960


	//   ....[119]....
        /*0768*/ 	.word	0x00013980


	//   ....[120]....
        /*076c*/ 	.word	0x000139a0


	//   ....[121]....
        /*0770*/ 	.word	0x000139b0


	//   ....[122]....
        /*0774*/ 	.word	0x00015510


	//   ....[123]....
        /*0778*/ 	.word	0x00015520


	//   ....[124]....
        /*077c*/ 	.word	0x00015540


	//   ....[125]....
        /*0780*/ 	.word	0x00015550


	//   ....[126]....
        /*0784*/ 	.word	0x00015560


	//   ....[127]....
        /*0788*/ 	.word	0x00015570


	//   ....[128]....
        /*078c*/ 	.word	0x00015580


	//   ....[129]....
        /*0790*/ 	.word	0x00015590


	//   ....[130]....
        /*0794*/ 	.word	0x000156f0


	//   ....[131]....
        /*0798*/ 	.word	0x00015700


	//   ....[132]....
        /*079c*/ 	.word	0x00015800


	//   ....[133]....
        /*07a0*/ 	.word	0x00015830


	//   ....[134]....
        /*07a4*/ 	.word	0x00015910


	//   ....[135]....
        /*07a8*/ 	.word	0x00015940


	//   ....[136]....
        /*07ac*/ 	.word	0x00015a20


	//   ....[137]....
        /*07b0*/ 	.word	0x00015a50


	//   ....[138]....
        /*07b4*/ 	.word	0x00015b30


	//   ....[139]....
        /*07b8*/ 	.word	0x00015b60


	//   ....[140]....
        /*07bc*/ 	.word	0x00015c40


	//   ....[141]....
        /*07c0*/ 	.word	0x00015c70


	//   ....[142]....
        /*07c4*/ 	.word	0x00015d50


	//   ....[143]....
        /*07c8*/ 	.word	0x00015d80


	//   ....[144]....
        /*07cc*/ 	.word	0x00015e60


	//   ....[145]....
        /*07d0*/ 	.word	0x00015e80


	//   ....[146]....
        /*07d4*/ 	.word	0x000164d0


	//   ....[147]....
        /*07d8*/ 	.word	0x000164e0


	//   ....[148]....
        /*07dc*/ 	.word	0x000165b0


	//   ....[149]....
        /*07e0*/ 	.word	0x000165e0


	//   ....[150]....
        /*07e4*/ 	.word	0x000166b0


	//   ....[151]....
        /*07e8*/ 	.word	0x000166e0


	//   ....[152]....
        /*07ec*/ 	.word	0x000167b0


	//   ....[153]....
        /*07f0*/ 	.word	0x000167e0


	//   ....[154]....
        /*07f4*/ 	.word	0x000168b0


	//   ....[155]....
        /*07f8*/ 	.word	0x000168e0


	//   ....[156]....
        /*07fc*/ 	.word	0x000169b0


	//   ....[157]....
        /*0800*/ 	.word	0x000169e0


	//   ....[158]....
        /*0804*/ 	.word	0x00016ab0


	//   ....[159]....
        /*0808*/ 	.word	0x00016ae0


	//   ....[160]....
        /*080c*/ 	.word	0x00016bb0


	//   ....[161]....
        /*0810*/ 	.word	0x00016bd0


	//----- nvinfo : EIATTR_EXIT_INSTR_OFFSETS
	.align		4
.L_812:
        /*0814*/ 	.byte	0x04, 0x1c
        /*0816*/ 	.short	(.L_814 - .L_813)


	//   ....[0]....
.L_813:
        /*0818*/ 	.word	0x00000040


	//   ....[1]....
        /*081c*/ 	.word	0x00015e90


	//   ....[2]....
        /*0820*/ 	.word	0x00015ef0


	//   ....[3]....
        /*0824*/ 	.word	0x00015f50


	//   ....[4]....
        /*0828*/ 	.word	0x00016be0


	//   ....[5]....
        /*082c*/ 	.word	0x00016c30


	//   ....[6]....
        /*0830*/ 	.word	0x00016c90


	//----- nvinfo : EIATTR_CTAIDZ_USED
	.align		4
.L_814:
        /*0834*/ 	.byte	0x01, 0x04
	.zero		2


	//----- nvinfo : EIATTR_MAX_THREADS
	.align		4
        /*0838*/ 	.byte	0x04, 0x05
        /*083a*/ 	.short	(.L_816 - .L_815)
.L_815:
        /*083c*/ 	.word	0x00000080
        /*0840*/ 	.word	0x00000001
        /*0844*/ 	.word	0x00000001


	//----- nvinfo : EIATTR_CRS_STACK_SIZE
	.align		4
.L_816:
        /*0848*/ 	.byte	0x04, 0x1e
        /*084a*/ 	.short	(.L_818 - .L_817)
.L_817:
        /*084c*/ 	.word	0x00000000
.L_818:


//--------------------- .nv.info._ZN7cutlass13device_kernelIN5flash19enable_sm80_to_sm89INS1_16FlashAttnFwdSm80INS1_25CollectiveMainloopFwdSm80ILi4ELi1ELb0EN4cute5tupleIJNS5_1CILi128EEENS7_ILi48EEES8_EEELi128ENS_6half_tEfNS_4arch4Sm80ELb0ELb1ELb0ELb1ELb1ELb0ELb1ELb0EEENS1_21CollectiveEpilogueFwdINS6_IJS8_S8_S9_EEENS6_IJNS7_ILi1EEESH_SH_EEESB_SD_Li128ELb1ELb1ELb0ELb0EEENS1_19SingleTileSchedulerILb1ELb0ELb1ELi128EEEEEEEEEvNT_6ParamsE --------------------------
	.section	.nv.info._ZN7cutlass13device_kernelIN5flash19enable_sm80_to_sm89INS1_16FlashAttnFwdSm80INS1_25CollectiveMainloopFwdSm80ILi4ELi1ELb0EN4cute5tupleIJNS5_1CILi128EEENS7_ILi48EEES8_EEELi128ENS_6half_tEfNS_4arch4Sm80ELb0ELb1ELb0ELb1ELb1ELb0ELb1ELb0EEENS1_21CollectiveEpilogueFwdINS6_IJS8_S8_S9_EEENS6_IJNS7_ILi1EEESH_SH_EEESB_SD_Li128ELb1ELb1ELb0ELb0EEENS1_19SingleTileSchedulerILb1ELb0ELb1ELi128EEEEEEEEEvNT_6ParamsE,"",@"SHT_CUDA_INFO"
	.sectionflags	@""
	.align	4


	//----- nvinfo : EIATTR_CUDA_API_VERSION
	.align		4
        /*0000*/ 	.byte	0x04, 0x37
        /*0002*/ 	.short	(.L_820 - .L_819)
.L_819:
        /*0004*/ 	.word	0x00000082


	//----- nvinfo : EIATTR_SW2861232_WAR
	.align		4
.L_820:
        /*0008*/ 	.byte	0x01, 0x35
	.zero		2


	//----- nvinfo : EIATTR_PARAM_CBANK
	.align		4
        /*000c*/ 	.byte	0x04, 0x0a
        /*000e*/ 	.short	(.L_822 - .L_821)
	.align		4
.L_821:
        /*0010*/ 	.word	index@(.nv.constant0._ZN7cutlass13device_kernelIN5flash19enable_sm80_to_sm89INS1_16FlashAttnFwdSm80INS1_25CollectiveMainloopFwdSm80ILi4ELi1ELb0EN4cute5tupleIJNS5_1CILi128EEENS7_ILi48EEES8_EEELi128ENS_6half_tEfNS_4arch4Sm80ELb0ELb1ELb0ELb1ELb1ELb0ELb1ELb0EEENS1_21CollectiveEpilogueFwdINS6_IJS8_S8_S9_EEENS6_IJNS7_ILi1EEESH_SH_EEESB_SD_Li128ELb1ELb1ELb0ELb0EEENS1_19SingleTileSchedulerILb1ELb0ELb1ELi128EEEEEEEEEvNT_6ParamsE)
        /*0014*/ 	.short	0x0160
        /*0016*/ 	.short	0x0418


	//----- nvinfo : EIATTR_CBANK_PARAM_SIZE
	.align		4
.L_822:
        /*0018*/ 	.byte	0x03, 0x19
        /*001a*/ 	.short	0x0418


	//----- nvinfo : EIATTR_KPARAM_INFO
	.align		4
        /*001c*/ 	.byte	0x04, 0x17
        /*001e*/ 	.short	(.L_824 - .L_823)
.L_823:
        /*0020*/ 	.word	0x00000000
        /*0024*/ 	.short	0x0000
        /*0026*/ 	.short	0x0000
        /*0028*/ 	.byte	0x00, 0xf0, 0x61, 0x10


	//----- nvinfo : EIATTR_MAXREG_COUNT
	.align		4
.L_824:
        /*002c*/ 	.byte	0x03, 0x1b
        /*002e*/ 	.short	0x00ff


	//----- nvinfo : EIATTR_NUM_BARRIERS
	.align		4
        /*0030*/ 	.byte	0x02, 0x4c
        /*0032*/ 	.byte	0x02
	.zero		1


	//----- nvinfo : EIATTR_ANNOTATIONS
	.align		4
        /*0034*/ 	.byte	0x04, 0x55
        /*0036*/ 	.short	(.L_826 - .L_825)


	//   ....[0]....
.L_825:
        /* <DEDUP_REMOVED lines=45> */


	//----- nvinfo : EIATTR_MERCURY_ISA_VERSION
	.align		4
.L_826:
        /*02f8*/ 	.byte	0x03, 0x5f
        /*02fa*/ 	.short	0x0000


	//----- nvinfo : EIATTR_COOP_GROUP_MASK_REGIDS
	.align		4
        /*02fc*/ 	.byte	0x04, 0x29
        /*02fe*/ 	.short	(.L_828 - .L_827)


	//   ....[0]....
.L_827:
        /*0300*/ 	.word	0xffffffff


	//   ....[1]....
        /*0304*/ 	.word	0xffffffff


	//   ....[2]....
        /*0308*/ 	.word	0xffffffff


	//   ....[3]....
        /*030c*/ 	.word	0xffffffff


	//   ....[4]....
        /*0310*/ 	.word	0xffffffff


	//   ....[5]....
        /*0314*/ 	.word	0xffffffff


	//   ....[6]....
        /*0318*/ 	.word	0xffffffff


	//   ....[7]....
        /*031c*/ 	.word	0xffffffff


	//   ....[8]....
        /*0320*/ 	.word	0xffffffff


	//   ....[9]....
        /*0324*/ 	.word	0xffffffff


	//   ....[10]....
        /*0328*/ 	.word	0xffffffff


	//   ....[11]....
        /*032c*/ 	.word	0xffffffff


	//   ....[12]....
        /*0330*/ 	.word	0xffffffff


	//   ....[13]....
        /*0334*/ 	.word	0xffffffff


	//   ....[14]....
        /*0338*/ 	.word	0xffffffff


	//   ....[15]....
        /*033c*/ 	.word	0xffffffff


	//   ....[16]....
        /*0340*/ 	.word	0xffffffff


	//   ....[17]....
        /*0344*/ 	.word	0xffffffff


	//   ....[18]....
        /*0348*/ 	.word	0xffffffff


	//   ....[19]....
        /*034c*/ 	.word	0xffffffff


	//   ....[20]....
        /*0350*/ 	.word	0xffffffff


	//   ....[21]....
        /*0354*/ 	.word	0xffffffff


	//   ....[22]....
        /*0358*/ 	.word	0xffffffff


	//   ....[23]....
        /*035c*/ 	.word	0xffffffff


	//   ....[24]....
        /*0360*/ 	.word	0xffffffff


	//   ....[25]....
        /*0364*/ 	.word	0xffffffff


	//   ....[26]....
        /*0368*/ 	.word	0xffffffff


	//   ....[27]....
        /*036c*/ 	.word	0xffffffff


	//   ....[28]....
        /*0370*/ 	.word	0xffffffff


	//   ....[29]....
        /*0374*/ 	.word	0xffffffff


	//   ....[30]....
        /*0378*/ 	.word	0xffffffff


	//   ....[31]....
        /*037c*/ 	.word	0xffffffff


	//   ....[32]....
        /*0380*/ 	.word	0xffffffff


	//   ....[33]....
        /*0384*/ 	.word	0xffffffff


	//   ....[34]....
        /*0388*/ 	.word	0xffffffff


	//   ....[35]....
        /*038c*/ 	.word	0xffffffff


	//   ....[36]....
        /*0390*/ 	.word	0xffffffff


	//   ....[37]....
        /*0394*/ 	.word	0xffffffff


	//   ....[38]....
        /*0398*/ 	.word	0xffffffff


	//   ....[39]....
        /*039c*/ 	.word	0xffffffff


	//   ....[40]....
        /*03a0*/ 	.word	0xffffffff


	//   ....[41]....
        /*03a4*/ 	.word	0xffffffff


	//   ....[42]....
        /*03a8*/ 	.word	0xffffffff


	//   ....[43]....
        /*03ac*/ 	.word	0xffffffff


	//   ....[44]....
        /*03b0*/ 	.word	0xffffffff


	//   ....[45]....
        /*03b4*/ 	.word	0xffffffff


	//   ....[46]....
        /*03b8*/ 	.word	0xffffffff


	//   ....[47]....
        /*03bc*/ 	.word	0xffffffff


	//   ....[48]....
        /*03c0*/ 	.word	0xffffffff


	//   ....[49]....
        /*03c4*/ 	.word	0xffffffff


	//   ....[50]....
        /*03c8*/ 	.word	0xffffffff


	//   ....[51]....
        /*03cc*/ 	.word	0xffffffff


	//   ....[52]....
        /*03d0*/ 	.word	0xffffffff


	//   ....[53]....
        /*03d4*/ 	.word	0xffffffff


	//   ....[54]....
        /*03d8*/ 	.word	0xffffffff


	//   ....[55]....
        /*03dc*/ 	.word	0xffffffff


	//   ....[56]....
        /*03e0*/ 	.word	0xffffffff


	//   ....[57]....
        /*03e4*/ 	.word	0xffffffff


	//   ....[58]....
        /*03e8*/ 	.word	0xffffffff


	//   ....[59]....
        /*03ec*/ 	.word	0xffffffff


	//   ....[60]....
        /*03f0*/ 	.word	0xffffffff


	//   ....[61]....
        /*03f4*/ 	.word	0xffffffff


	//   ....[62]....
        /*03f8*/ 	.word	0xffffffff


	//   ....[63]....
        /*03fc*/ 	.word	0xffffffff


	//   ....[64]....
        /*0400*/ 	.word	0xffffffff


	//   ....[65]....
        /*0404*/ 	.word	0xffffffff


	//   ....[66]....
        /*0408*/ 	.word	0xffffffff


	//   ....[67]....
        /*040c*/ 	.word	0xffffffff


	//   ....[68]....
        /*0410*/ 	.word	0xffffffff


	//   ....[69]....
        /*0414*/ 	.word	0xffffffff


	//   ....[70]....
        /*0418*/ 	.word	0xffffffff


	//   ....[71]....
        /*041c*/ 	.word	0xffffffff


	//   ....[72]....
        /*0420*/ 	.word	0xffffffff


	//   ....[73]....
        /*0424*/ 	.word	0xffffffff


	//   ....[74]....
        /*0428*/ 	.word	0xffffffff


	//   ....[75]....
        /*042c*/ 	.word	0xffffffff


	//   ....[76]....
        /*0430*/ 	.word	0xffffffff


	//   ....[77]....
        /*0434*/ 	.word	0xffffffff


	//   ....[78]....
        /*0438*/ 	.word	0xffffffff


	//   ....[79]....
        /*043c*/ 	.word	0xffffffff


	//   ....[80]....
        /*0440*/ 	.word	0xffffffff


	//   ....[81]....
        /*0444*/ 	.word	0xffffffff


	//   ....[82]....
        /*0448*/ 	.word	0xffffffff


	//   ....[83]....
        /*044c*/ 	.word	0xffffffff


	//   ....[84]....
        /*0450*/ 	.word	0xffffffff


	//   ....[85]....
        /*0454*/ 	.word	0xffffffff


	//   ....[86]....
        /*0458*/ 	.word	0xffffffff


	//   ....[87]....
        /*045c*/ 	.word	0xffffffff


	//   ....[88]....
        /*0460*/ 	.word	0xffffffff


	//   ....[89]....
        /*0464*/ 	.word	0xffffffff


	//   ....[90]....
        /*0468*/ 	.word	0xffffffff


	//   ....[91]....
        /*046c*/ 	.word	0xffffffff


	//   ....[92]....
        /*0470*/ 	.word	0xffffffff


	//   ....[93]....
        /*0474*/ 	.word	0xffffffff


	//   ....[94]....
        /*0478*/ 	.word	0xffffffff


	//   ....[95]....
        /*047c*/ 	.word	0xffffffff


	//   ....[96]....
        /*0480*/ 	.word	0xffffffff


	//   ....[97]....
        /*0484*/ 	.word	0xffffffff


	//   ....[98]....
        /*0488*/ 	.word	0xffffffff


	//   ....[99]....
        /*048c*/ 	.word	0xffffffff


	//   ....[100]....
        /*0490*/ 	.word	0xffffffff


	//   ....[101]....
        /*0494*/ 	.word	0xffffffff


	//   ....[102]....
        /*0498*/ 	.word	0xffffffff


	//   ....[103]....
        /*049c*/ 	.word	0xffffffff


	//   ....[104]....
        /*04a0*/ 	.word	0xffffffff


	//   ....[105]....
        /*04a4*/ 	.word	0xffffffff


	//   ....[106]....
        /*04a8*/ 	.word	0xffffffff


	//   ....[107]....
        /*04ac*/ 	.word	0xffffffff


	//   ....[108]....
        /*04b0*/ 	.word	0xffffffff


	//   ....[109]....
        /*04b4*/ 	.word	0xffffffff


	//   ....[110]....
        /*04b8*/ 	.word	0xffffffff


	//   ....[111]....
        /*04bc*/ 	.word	0xffffffff


	//   ....[112]....
        /*04c0*/ 	.word	0xffffffff


	//   ....[113]....
        /*04c4*/ 	.word	0xffffffff


	//   ....[114]....
        /*04c8*/ 	.word	0xffffffff


	//   ....[115]....
        /*04cc*/ 	.word	0xffffffff


	//   ....[116]....
        /*04d0*/ 	.word	0xffffffff


	//   ....[117]....
        /*04d4*/ 	.word	0xffffffff


	//   ....[118]....
        /*04d8*/ 	.word	0xffffffff


	//   ....[119]....
        /*04dc*/ 	.word	0xffffffff


	//   ....[120]....
        /*04e0*/ 	.word	0xffffffff


	//   ....[121]....
        /*04e4*/ 	.word	0xffffffff


	//   ....[122]....
        /*04e8*/ 	.word	0xffffffff


	//   ....[123]....
        /*04ec*/ 	.word	0xffffffff


	//   ....[124]....
        /*04f0*/ 	.word	0xffffffff


	//   ....[125]....
        /*04f4*/ 	.word	0xffffffff


	//   ....[126]....
        /*04f8*/ 	.word	0xffffffff


	//   ....[127]....
        /*04fc*/ 	.word	0xffffffff


	//   ....[128]....
        /*0500*/ 	.word	0xffffffff


	//   ....[129]....
        /*0504*/ 	.word	0xffffffff


	//   ....[130]....
        /*0508*/ 	.word	0xffffffff


	//   ....[131]....
        /*050c*/ 	.word	0xffffffff


	//   ....[132]....
        /*0510*/ 	.word	0xffffffff


	//   ....[133]....
        /*0514*/ 	.word	0xffffffff


	//   ....[134]....
        /*0518*/ 	.word	0xffffffff


	//   ....[135]....
        /*051c*/ 	.word	0xffffffff


	//   ....[136]....
        /*0520*/ 	.word	0xffffffff


	//   ....[137]....
        /*0524*/ 	.word	0xffffffff


	//   ....[138]....
        /*0528*/ 	.word	0xffffffff


	//   ....[139]....
        /*052c*/ 	.word	0xffffffff


	//   ....[140]....
        /*0530*/ 	.word	0xffffffff


	//   ....[141]....
        /*0534*/ 	.word	0xffffffff


	//   ....[142]....
        /*0538*/ 	.word	0xffffffff


	//   ....[143]....
        /*053c*/ 	.word	0xffffffff


	//   ....[144]....
        /*0540*/ 	.word	0xffffffff


	//   ....[145]....
        /*0544*/ 	.word	0xffffffff


	//   ....[146]....
        /*0548*/ 	.word	0xffffffff


	//   ....[147]....
        /*054c*/ 	.word	0xffffffff


	//   ....[148]....
        /*0550*/ 	.word	0xffffffff


	//   ....[149]....
        /*0554*/ 	.word	0xffffffff


	//   ....[150]....
        /*0558*/ 	.word	0xffffffff


	//   ....[151]....
        /*055c*/ 	.word	0xffffffff


	//   ....[152]....
        /*0560*/ 	.word	0xffffffff


	//   ....[153]....
        /*0564*/ 	.word	0xffffffff


	//   ....[154]....
        /*0568*/ 	.word	0xffffffff


	//   ....[155]....
        /*056c*/ 	.word	0xffffffff


	//   ....[156]....
        /*0570*/ 	.word	0xffffffff


	//   ....[157]....
        /*0574*/ 	.word	0xffffffff


	//   ....[158]....
        /*0578*/ 	.word	0xffffffff


	//   ....[159]....
        /*057c*/ 	.word	0xffffffff


	//   ....[160]....
        /*0580*/ 	.word	0xffffffff


	//   ....[161]....
        /*0584*/ 	.word	0xffffffff


	//   ....[162]....
        /*0588*/ 	.word	0xffffffff


	//----- nvinfo : EIATTR_COOP_GROUP_INSTR_OFFSETS
	.align		4
.L_828:
        /*058c*/ 	.byte	0x04, 0x28
        /*058e*/ 	.short	(.L_830 - .L_829)


	//   ....[0]....
.L_829:
        /*0590*/ 	.word	0x000000a0


	//   ....[1]....
        /*0594*/ 	.word	0x000017e0


	//   ....[2]....
        /*0598*/ 	.word	0x00001810


	//   ....[3]....
        /*059c*/ 	.word	0x000019d0


	//   ....[4]....
        /*05a0*/ 	.word	0x00001a00


	//   ....[5]....
        /*05a4*/ 	.word	0x00001ad0


	//   ....[6]....
        /*05a8*/ 	.word	0x00001b00


	//   ....[7]....
        /*05ac*/ 	.word	0x00001bd0


	//   ....[8]....
        /*05b0*/ 	.word	0x00001c00


	//   ....[9]....
        /*05b4*/ 	.word	0x00001cd0


	//   ....[10]....
        /*05b8*/ 	.word	0x00001d00


	//   ....[11]....
        /*05bc*/ 	.word	0x00001dd0


	//   ....[12]....
        /*05c0*/ 	.word	0x00001e00


	//   ....[13]....
        /*05c4*/ 	.word	0x00001ed0


	//   ....[14]....
        /*05c8*/ 	.word	0x00001f00


	//   ....[15]....
        /*05cc*/ 	.word	0x00001fe0


	//   ....[16]....
        /*05d0*/ 	.word	0x00002030


	//   ....[17]....
        /*05d4*/ 	.word	0x00002520


	//   ....[18]....
        /*05d8*/ 	.word	0x00002540


	//   ....[19]....
        /*05dc*/ 	.word	0x00002560


	//   ....[20]....
        /*05e0*/ 	.word	0x00002570


	//   ....[21]....
        /*05e4*/ 	.word	0x00002580


	//   ....[22]....
        /*05e8*/ 	.word	0x00002590


	//   ....[23]....
        /*05ec*/ 	.word	0x00002a00


	//   ....[24]....
        /*05f0*/ 	.word	0x00002a30


	//   ....[25]....
        /*05f4*/ 	.word	0x00002a70


	//   ....[26]....
        /*05f8*/ 	.word	0x00002aa0


	//   ....[27]....
        /*05fc*/ 	.word	0x00002ac0


	//   ....[28]....
        /*0600*/ 	.word	0x00002ad0


	//   ....[29]....
        /*0604*/ 	.word	0x000036e0


	//   ....[30]....
        /*0608*/ 	.word	0x00003700


	//   ....[31]....
        /*060c*/ 	.word	0x00003710


	//   ....[32]....
        /*0610*/ 	.word	0x00003720


	//   ....[33]....
        /*0614*/ 	.word	0x00003730


	//   ....[34]....
        /*0618*/ 	.word	0x00003740


	//   ....[35]....
        /*061c*/ 	.word	0x00003af0


	//   ....[36]....
        /*0620*/ 	.word	0x00003d50


	//   ....[37]....
        /*0624*/ 	.word	0x00003f20


	//   ....[38]....
        /*0628*/ 	.word	0x00004510


	//   ....[39]....
        /*062c*/ 	.word	0x000050a0


	//   ....[40]....
        /*0630*/ 	.word	0x000050e0


	//   ....[41]....
        /*0634*/ 	.word	0x00005260


	//   ....[42]....
        /*0638*/ 	.word	0x00005290


	//   ....[43]....
        /*063c*/ 	.word	0x000056d0


	//   ....[44]....
        /*0640*/ 	.word	0x000057d0


	//   ....[45]....
        /*0644*/ 	.word	0x00005860


	//   ....[46]....
        /*0648*/ 	.word	0x00005970


	//   ....[47]....
        /*064c*/ 	.word	0x00007ad0


	//   ....[48]....
        /*0650*/ 	.word	0x00007ae0


	//   ....[49]....
        /*0654*/ 	.word	0x00007af0


	//   ....[50]....
        /*0658*/ 	.word	0x00007b00


	//   ....[51]....
        /*065c*/ 	.word	0x00007b10


	//   ....[52]....
        /*0660*/ 	.word	0x00007b20


	//   ....[53]....
        /*0664*/ 	.word	0x00008680


	//   ....[54]....
        /*0668*/ 	.word	0x00008690


	//   ....[55]....
        /*066c*/ 	.word	0x000086a0


	//   ....[56]....
        /*0670*/ 	.word	0x000086b0


	//   ....[57]....
        /*0674*/ 	.word	0x000086c0


	//   ....[58]....
        /*0678*/ 	.word	0x000086d0


	//   ....[59]....
        /*067c*/ 	.word	0x000088f0


	//   ....[60]....
        /*0680*/ 	.word	0x00008b00


	//   ....[61]....
        /*0684*/ 	.word	0x00008cf0


	//   ....[62]....
        /*0688*/ 	.word	0x000095e0


	//   ....[63]....
        /*068c*/ 	.word	0x00009e30


	//   ....[64]....
        /*0690*/ 	.word	0x00009e90


	//   ....[65]....
        /*0694*/ 	.word	0x00009fb0


	//   ....[66]....
        /*0698*/ 	.word	0x0000a020


	//   ....[67]....
        /*069c*/ 	.word	0x0000a160


	//   ....[68]....
        /*06a0*/ 	.word	0x0000a290


	//   ....[69]....
        /*06a4*/ 	.word	0x0000a640


	//   ....[70]....
        /*06a8*/ 	.word	0x0000a690


	//   ....[71]....
        /*06ac*/ 	.word	0x0000ca80


	//   ....[72]....
        /*06b0*/ 	.word	0x0000ca90


	//   ....[73]....
        /*06b4*/ 	.word	0x0000caa0


	//   ....[74]....
        /*06b8*/ 	.word	0x0000cab0


	//   ....[75]....
        /*06bc*/ 	.word	0x0000cac0


	//   ....[76]....
        /*06c0*/ 	.word	0x0000cad0


	//   ....[77]....
        /*06c4*/ 	.word	0x0000d630


	//   ....[78]....
        /*06c8*/ 	.word	0x0000d640


	//   ....[79]....
        /*06cc*/ 	.word	0x0000d650


	//   ....[80]....
        /*06d0*/ 	.word	0x0000d660


	//   ....[81]....
        /*06d4*/ 	.word	0x0000d670


	//   ....[82]....
        /*06d8*/ 	.word	0x0000d680


	//   ....[83]....
        /*06dc*/ 	.word	0x0000d9d0


	//   ....[84]....
        /*06e0*/ 	.word	0x0000da90


	//   ....[85]....
        /*06e4*/ 	.word	0x0000dab0


	//   ....[86]....
        /*06e8*/ 	.word	0x0000daf0


	//   ....[87]....
        /*06ec*/ 	.word	0x0000db40


	//   ....[88]....
        /*06f0*/ 	.word	0x0000db80


	//   ....[89]....
        /*06f4*/ 	.word	0x0000dc40


	//   ....[90]....
        /*06f8*/ 	.word	0x0000dff0


	//   ....[91]....
        /*06fc*/ 	.word	0x0000fa20


	//   ....[92]....
        /*0700*/ 	.word	0x0000fa30


	//   ....[93]....
        /*0704*/ 	.word	0x0000fa40


	//   ....[94]....
        /*0708*/ 	.word	0x0000fa50


	//   ....[95]....
        /*070c*/ 	.word	0x0000faa0


	//   ....[96]....
        /*0710*/ 	.word	0x0000fc00


	//   ....[97]....
        /*0714*/ 	.word	0x00010620


	//   ....[98]....
        /*0718*/ 	.word	0x00010630


	//   ....[99]....
        /*071c*/ 	.word	0x00010640


	//   ....[100]....
        /*0720*/ 	.word	0x00010650


	//   ....[101]....
        /*0724*/ 	.word	0x00010660


	//   ....[102]....
        /*0728*/ 	.word	0x00010670


	//   ....[103]....
        /*072c*/ 	.word	0x00010890


	//   ....[104]....
        /*0730*/ 	.word	0x00010a90


	//   ....[105]....
        /*0734*/ 	.word	0x00010df0


	//   ....[106]....
        /*0738*/ 	.word	0x00011710


	//   ....[107]....
        /*073c*/ 	.word	0x00011eb0


	//   ....[108]....
        /*0740*/ 	.word	0x00011f00


	//   ....[109]....
        /*0744*/ 	.word	0x00012020


	//   ....[110]....
        /*0748*/ 	.word	0x00012070


	//   ....[111]....
        /*074c*/ 	.word	0x000120e0


	//   ....[112]....
        /*0750*/ 	.word	0x000122c0


	//   ....[113]....
        /*0754*/ 	.word	0x000126e0


	//   ....[114]....
        /*0758*/ 	.word	0x00012760


	//   ....[115]....
        /*075c*/ 	.word	0x00014320


	//   ....[116]....
        /*0760*/ 	.word	0x00014330


	//   ....[117]....
        /*0764*/ 	.word	0x00014340


	//   ....[118]....
        /*0768*/ 	.word	0x00014350


	//   ....[119]....
        /*076c*/ 	.word	0x00014380


	//   ....[120]....
        /*0770*/ 	.word	0x000143a0


	//   ....[121]....
        /*0774*/ 	.word	0x000143c0


	//   ....[122]....
        /*0778*/ 	.word	0x000143d0


	//   ....[123]....
        /*077c*/ 	.word	0x00016090


	//   ....[124]....
        /*0780*/ 	.word	0x000160d0


	//   ....[125]....
        /*0784*/ 	.word	0x00016100


	//   ....[126]....
        /*0788*/ 	.word	0x00016130


	//   ....[127]....
        /*078c*/ 	.word	0x00016170


	//   ....[128]....
        /*0790*/ 	.word	0x000161b0


	//   ....[129]....
        /*0794*/ 	.word	0x000161d0


	//   ....[130]....
        /*0798*/ 	.word	0x000161e0


	//   ....[131]....
        /*079c*/ 	.word	0x000163a0


	//   ....[132]....
        /*07a0*/ 	.word	0x000163b0


	//   ....[133]....
        /*07a4*/ 	.word	0x000164b0


	//   ....[134]....
        /*07a8*/ 	.word	0x000164e0


	//   ....[135]....
        /*07ac*/ 	.word	0x000165c0


	//   ....[136]....
        /*07b0*/ 	.word	0x000165f0


	//   ....[137]....
        /*07b4*/ 	.word	0x000166d0


	//   ....[138]....
        /*07b8*/ 	.word	0x00016700


	//   ....[139]....
        /*07bc*/ 	.word	0x000167e0


	//   ....[140]....
        /*07c0*/ 	.word	0x00016810


	//   ....[141]....
        /*07c4*/ 	.word	0x000168f0


	//   ....[142]....
        /*07c8*/ 	.word	0x00016920


	//   ....[143]....
        /*07cc*/ 	.word	0x00016a00


	//   ....[144]....
        /*07d0*/ 	.word	0x00016a30


	//   ....[145]....
        /*07d4*/ 	.word	0x00016b10


	//   ....[146]....
        /*07d8*/ 	.word	0x00016b30


	//   ....[147]....
        /*07dc*/ 	.word	0x000173f0


	//   ....[148]....
        /*07e0*/ 	.word	0x00017400


	//   ....[149]....
        /*07e4*/ 	.word	0x000174d0


	//   ....[150]....
        /*07e8*/ 	.word	0x00017500


	//   ....[151]....
        /*07ec*/ 	.word	0x000175d0


	//   ....[152]....
        /*07f0*/ 	.word	0x00017600


	//   ....[153]....
        /*07f4*/ 	.word	0x000176d0


	//   ....[154]....
        /*07f8*/ 	.word	0x00017700


	//   ....[155]....
        /*07fc*/ 	.word	0x000177d0


	//   ....[156]....
        /*0800*/ 	.word	0x00017800


	//   ....[157]....
        /*0804*/ 	.word	0x000178d0


	//   ....[158]....
        /*0808*/ 	.word	0x00017900


	//   ....[159]....
        /*080c*/ 	.word	0x000179d0


	//   ....[160]....
        /*0810*/ 	.word	0x00017a00


	//   ....[161]....
        /*0814*/ 	.word	0x00017ad0


	//   ....[162]....
        /*0818*/ 	.word	0x00017af0


	//----- nvinfo : EIATTR_EXIT_INSTR_OFFSETS
	.align		4
.L_830:
        /*081c*/ 	.byte	0x04, 0x1c
        /*081e*/ 	.short	(.L_832 - .L_831)


	//   ....[0]....
.L_831:
        /*0820*/ 	.word	0x00000450


	//   ....[1]....
        /*0824*/ 	.word	0x00016b40


	//   ....[2]....
        /*0828*/ 	.word	0x00016ba0


	//   ....[3]....
        /*082c*/ 	.word	0x00016c00


	//   ....[4]....
        /*0830*/ 	.word	0x00017b00


	//   ....[5]....
        /*0834*/ 	.word	0x00017b50


	//   ....[6]....
        /*0838*/ 	.word	0x00017bb0


	//----- nvinfo : EIATTR_CTAIDZ_USED
	.align		4
.L_832:
        /*083c*/ 	.byte	0x01, 0x04
	.zero		2


	//----- nvinfo : EIATTR_MAX_THREADS
	.align		4
        /*0840*/ 	.byte	0x04, 0x05
        /*0842*/ 	.short	(.L_834 - .L_833)
.L_833:
        /*0844*/ 	.word	0x00000080
        /*0848*/ 	.word	0x00000001
        /*084c*/ 	.word	0x00000001


	//----- nvinfo : EIATTR_CRS_STACK_SIZE
	.align		4
.L_834:
        /*0850*/ 	.byte	0x04, 0x1e
        /*0852*/ 	.short	(.L_836 - .L_835)
.L_835:
        /*0854*/ 	.word	0x00000000
.L_836:


//--------------------- .nv.info._ZN7cutlass13device_kernelIN5flash19enable_sm80_to_sm89INS1_16FlashAttnFwdSm80INS1_25CollectiveMainloopFwdSm80ILi4ELi1ELb0EN4cute5tupleIJNS5_1CILi128EEENS7_ILi48EEES8_EEELi128ENS_6half_tEfNS_4arch4Sm80ELb0ELb1ELb0ELb1ELb1ELb1ELb1ELb0EEENS1_21CollectiveEpilogueFwdINS6_IJS8_S8_S9_EEENS6_IJNS7_ILi1EEESH_SH_EEESB_SD_Li128ELb1ELb1ELb0ELb0EEENS1_19SingleTileSchedulerILb1ELb0ELb1ELi128EEEEEEEEEvNT_6ParamsE --------------------------
	.section	.nv.info._ZN7cutlass13device_kernelIN5flash19enable_sm80_to_sm89INS1_16FlashAttnFwdSm80INS1_25CollectiveMainloopFwdSm80ILi4ELi1ELb0EN4cute5tupleIJNS5_1CILi128EEENS7_ILi48EEES8_EEELi128ENS_6half_tEfNS_4arch4Sm80ELb0ELb1ELb0ELb1ELb1ELb1ELb1ELb0EEENS1_21CollectiveEpilogueFwdINS6_IJS8_S8_S9_EEENS6_IJNS7_ILi1EEESH_SH_EEESB_SD_Li128ELb1ELb1ELb0ELb0EEENS1_19SingleTileSchedulerILb1ELb0ELb1ELi128EEEEEEEEEvNT_6ParamsE,"",@"SHT_CUDA_INFO"
	.sectionflags	@""
	.align	4


	//----- nvinfo : EIATTR_CUDA_API_VERSION
	.align		4
        /*0000*/ 	.byte	0x04, 0x37
        /*0002*/ 	.short	(.L_838 - .L_837)
.L_837:
        /*0004*/ 	.word	0x00000082


	//----- nvinfo : EIATTR_SW2861232_WAR
	.align		4
.L_838:
        /*0008*/ 	.byte	0x01, 0x35
	.zero		2


	//----- nvinfo : EIATTR_PARAM_CBANK
	.align		4
        /*000c*/ 	.byte	0x04, 0x0a
        /*000e*/ 	.short	(.L_840 - .L_839)
	.align		4
.L_839:
        /*0010*/ 	.word	index@(.nv.constant0._ZN7cutlass13device_kernelIN5flash19enable_sm80_to_sm89INS1_16FlashAttnFwdSm80INS1_25CollectiveMainloopFwdSm80ILi4ELi1ELb0EN4cute5tupleIJNS5_1CILi128EEENS7_ILi48EEES8_EEELi128ENS_6half_tEfNS_4arch4Sm80ELb0ELb1ELb0ELb1ELb1ELb1ELb1ELb0EEENS1_21CollectiveEpilogueFwdINS6_IJS8_S8_S9_EEENS6_IJNS7_ILi1EEESH_SH_EEESB_SD_Li128ELb1ELb1ELb0ELb0EEENS1_19SingleTileSchedulerILb1ELb0ELb1ELi128EEEEEEEEEvNT_6ParamsE)
        /*0014*/ 	.short	0x0160
        /*0016*/ 	.short	0x0418


	//----- nvinfo : EIATTR_CBANK_PARAM_SIZE
	.align		4
.L_840:
        /*0018*/ 	.byte	0x03, 0x19
        /*001a*/ 	.short	0x0418


	//----- nvinfo : EIATTR_KPARAM_INFO
	.align		4
        /*001c*/ 	.byte	0x04, 0x17
        /*001e*/ 	.short	(.L_842 - .L_841)
.L_841:
        /*0020*/ 	.word	0x00000000
        /*0024*/ 	.short	0x0000
        /*0026*/ 	.short	0x0000
        /*0028*/ 	.byte	0x00, 0xf0, 0x61, 0x10


	//----- nvinfo : EIATTR_MAXREG_COUNT
	.align		4
.L_842:
        /*002c*/ 	.byte	0x03, 0x1b
        /*002e*/ 	.short	0x00ff


	//----- nvinfo : EIATTR_NUM_BARRIERS
	.align		4
        /*0030*/ 	.byte	0x02, 0x4c
        /*0032*/ 	.byte	0x02
	.zero		1


	//----- nvinfo : EIATTR_ANNOTATIONS
	.align		4
        /*0034*/ 	.byte	0x04, 0x55
        /*0036*/ 	.short	(.L_844 - .L_843)


	//   ....[0]....
.L_843:
        /* <DEDUP_REMOVED lines=94> */


	//----- nvinfo : EIATTR_MERCURY_ISA_VERSION
	.align		4
.L_844:
        /*0608*/ 	.byte	0x03, 0x5f
        /*060a*/ 	.short	0x0000


	//----- nvinfo : EIATTR_COOP_GROUP_MASK_REGIDS
	.align		4
        /*060c*/ 	.byte	0x04, 0x29
        /*060e*/ 	.short	(.L_846 - .L_845)


	//   ....[0]....
.L_845:
        /*0610*/ 	.word	0xffffffff


	//   ....[1]....
        /*0614*/ 	.word	0xffffffff


	//   ....[2]....
        /*0618*/ 	.word	0xffffffff


	//   ....[3]....
        /*061c*/ 	.word	0xffffffff


	//   ....[4]....
        /*0620*/ 	.word	0xffffffff


	//   ....[5]....
        /*0624*/ 	.word	0xffffffff


	//   ....[6]....
        /*0628*/ 	.word	0xffffffff


	//   ....[7]....
        /*062c*/ 	.word	0xffffffff


	//   ....[8]....
        /*0630*/ 	.word	0xffffffff


	//   ....[9]....
        /*0634*/ 	.word	0xffffffff


	//   ....[10]....
        /*0638*/ 	.word	0xffffffff


	//   ....[11]....
        /*063c*/ 	.word	0xffffffff


	//   ....[12]....
        /*0640*/ 	.word	0xffffffff


	//   ....[13]....
        /*0644*/ 	.word	0xffffffff


	//   ....[14]....
        /*0648*/ 	.word	0xffffffff


	//   ....[15]....
        /*064c*/ 	.word	0xffffffff


	//   ....[16]....
        /*0650*/ 	.word	0xffffffff


	//   ....[17]....
        /*0654*/ 	.word	0xffffffff


	//   ....[18]....
        /*0658*/ 	.word	0xffffffff


	//   ....[19]....
        /*065c*/ 	.word	0xffffffff


	//   ....[20]....
        /*0660*/ 	.word	0xffffffff


	//   ....[21]....
        /*0664*/ 	.word	0xffffffff


	//   ....[22]....
        /*0668*/ 	.word	0xffffffff


	//   ....[23]....
        /*066c*/ 	.word	0xffffffff


	//   ....[24]....
        /*0670*/ 	.word	0xffffffff


	//   ....[25]....
        /*0674*/ 	.word	0xffffffff


	//   ....[26]....
        /*0678*/ 	.word	0xffffffff


	//   ....[27]....
        /*067c*/ 	.word	0xffffffff


	//   ....[28]....
        /*0680*/ 	.word	0xffffffff


	//   ....[29]....
        /*0684*/ 	.word	0xffffffff


	//   ....[30]....
        /*0688*/ 	.word	0xffffffff


	//   ....[31]....
        /*068c*/ 	.word	0xffffffff


	//   ....[32]....
        /*0690*/ 	.word	0xffffffff


	//   ....[33]....
        /*0694*/ 	.word	0xffffffff


	//   ....[34]....
        /*0698*/ 	.word	0xffffffff


	//   ....[35]....
        /*069c*/ 	.word	0xffffffff


	//   ....[36]....
        /*06a0*/ 	.word	0xffffffff


	//   ....[37]....
        /*06a4*/ 	.word	0xffffffff


	//   ....[38]....
        /*06a8*/ 	.word	0xffffffff


	//   ....[39]....
        /*06ac*/ 	.word	0xffffffff


	//   ....[40]....
        /*06b0*/ 	.word	0xffffffff


	//   ....[41]....
        /*06b4*/ 	.word	0xffffffff


	//   ....[42]....
        /*06b8*/ 	.word	0xffffffff


	//   ....[43]....
        /*06bc*/ 	.word	0xffffffff


	//   ....[44]....
        /*06c0*/ 	.word	0xffffffff


	//   ....[45]....
        /*06c4*/ 	.word	0xffffffff


	//   ....[46]....
        /*06c8*/ 	.word	0xffffffff


	//   ....[47]....
        /*06cc*/ 	.word	0xffffffff


	//   ....[48]....
        /*06d0*/ 	.word	0xffffffff


	//   ....[49]....
        /*06d4*/ 	.word	0xffffffff


	//   ....[50]....
        /*06d8*/ 	.word	0xffffffff


	//   ....[51]....
        /*06dc*/ 	.word	0xffffffff


	//   ....[52]....
        /*06e0*/ 	.word	0xffffffff


	//   ....[53]....
        /*06e4*/ 	.word	0xffffffff


	//   ....[54]....
        /*06e8*/ 	.word	0xffffffff


	//   ....[55]....
        /*06ec*/ 	.word	0xffffffff


	//   ....[56]....
        /*06f0*/ 	.word	0xffffffff


	//   ....[57]....
        /*06f4*/ 	.word	0xffffffff


	//   ....[58]....
        /*06f8*/ 	.word	0xffffffff


	//   ....[59]....
        /*06fc*/ 	.word	0xffffffff


	//   ....[60]....
        /*0700*/ 	.word	0xffffffff


	//   ....[61]....
        /*0704*/ 	.word	0xffffffff


	//   ....[62]....
        /*0708*/ 	.word	0xffffffff


	//   ....[63]....
        /*070c*/ 	.word	0xffffffff


	//   ....[64]....
        /*0710*/ 	.word	0xffffffff


	//   ....[65]....
        /*0714*/ 	.word	0xffffffff


	//   ....[66]....
        /*0718*/ 	.word	0xffffffff


	//   ....[67]....
        /*071c*/ 	.word	0xffffffff


	//   ....[68]....
        /*0720*/ 	.word	0xffffffff


	//   ....[69]....
        /*0724*/ 	.word	0xffffffff


	//   ....[70]....
        /*0728*/ 	.word	0xffffffff


	//   ....[71]....
        /*072c*/ 	.word	0xffffffff


	//   ....[72]....
        /*0730*/ 	.word	0xffffffff


	//   ....[73]....
        /*0734*/ 	.word	0xffffffff


	//   ....[74]....
        /*0738*/ 	.word	0xffffffff


	//   ....[75]....
        /*073c*/ 	.word	0xffffffff


	//   ....[76]....
        /*0740*/ 	.word	0xffffffff


	//   ....[77]....
        /*0744*/ 	.word	0xffffffff


	//   ....[78]....
        /*0748*/ 	.word	0xffffffff


	//   ....[79]....
        /*074c*/ 	.word	0xffffffff


	//   ....[80]....
        /*0750*/ 	.word	0xffffffff


	//   ....[81]....
        /*0754*/ 	.word	0xffffffff


	//   ....[82]....
        /*0758*/ 	.word	0xffffffff


	//   ....[83]....
        /*075c*/ 	.word	0xffffffff


	//   ....[84]....
        /*0760*/ 	.word	0xffffffff


	//   ....[85]....
        /*0764*/ 	.word	0xffffffff


	//   ....[86]....
        /*0768*/ 	.word	0xffffffff


	//   ....[87]....
        /*076c*/ 	.word	0xffffffff


	//   ....[88]....
        /*0770*/ 	.word	0xffffffff


	//   ....[89]....
        /*0774*/ 	.word	0xffffffff


	//   ....[90]....
        /*0778*/ 	.word	0xffffffff


	//   ....[91]....
        /*077c*/ 	.word	0xffffffff


	//   ....[92]....
        /*0780*/ 	.word	0xffffffff


	//   ....[93]....
        /*0784*/ 	.word	0xffffffff


	//   ....[94]....
        /*0788*/ 	.word	0xffffffff


	//   ....[95]....
        /*078c*/ 	.word	0xffffffff


	//   ....[96]....
        /*0790*/ 	.word	0xffffffff


	//   ....[97]....
        /*0794*/ 	.word	0xffffffff


	//   ....[98]....
        /*0798*/ 	.word	0xffffffff


	//   ....[99]....
        /*079c*/ 	.word	0xffffffff


	//   ....[100]....
        /*07a0*/ 	.word	0xffffffff


	//   ....[101]....
        /*07a4*/ 	.word	0xffffffff


	//   ....[102]....
        /*07a8*/ 	.word	0xffffffff


	//   ....[103]....
        /*07ac*/ 	.word	0xffffffff


	//   ....[104]....
        /*07b0*/ 	.word	0xffffffff


	//   ....[105]....
        /*07b4*/ 	.word	0xffffffff


	//   ....[106]....
        /*07b8*/ 	.word	0xffffffff


	//   ....[107]....
        /*07bc*/ 	.word	0xffffffff


	//   ....[108]....
        /*07c0*/ 	.word	0xffffffff


	//   ....[109]....
        /*07c4*/ 	.word	0xffffffff


	//   ....[110]....
        /*07c8*/ 	.word	0xffffffff


	//   ....[111]....
        /*07cc*/ 	.word	0xffffffff


	//   ....[112]....
        /*07d0*/ 	.word	0xffffffff


	//   ....[113]....
        /*07d4*/ 	.word	0xffffffff


	//   ....[114]....
        /*07d8*/ 	.word	0xffffffff


	//   ....[115]....
        /*07dc*/ 	.word	0xffffffff


	//   ....[116]....
        /*07e0*/ 	.word	0xffffffff


	//   ....[117]....
        /*07e4*/ 	.word	0xffffffff


	//   ....[118]....
        /*07e8*/ 	.word	0xffffffff


	//   ....[119]....
        /*07ec*/ 	.word	0xffffffff


	//   ....[120]....
        /*07f0*/ 	.word	0xffffffff


	//   ....[121]....
        /*07f4*/ 	.word	0xffffffff


	//   ....[122]....
        /*07f8*/ 	.word	0xffffffff


	//   ....[123]....
        /*07fc*/ 	.word	0xffffffff


	//   ....[124]....
        /*0800*/ 	.word	0xffffffff


	//   ....[125]....
        /*0804*/ 	.word	0xffffffff


	//   ....[126]....
        /*0808*/ 	.word	0xffffffff


	//   ....[127]....
        /*080c*/ 	.word	0xffffffff


	//   ....[128]....
        /*0810*/ 	.word	0xffffffff


	//   ....[129]....
        /*0814*/ 	.word	0xffffffff


	//   ....[130]....
        /*0818*/ 	.word	0xffffffff


	//   ....[131]....
        /*081c*/ 	.word	0xffffffff


	//   ....[132]....
        /*0820*/ 	.word	0xffffffff


	//   ....[133]....
        /*0824*/ 	.word	0xffffffff


	//   ....[134]....
        /*0828*/ 	.word	0xffffffff


	//   ....[135]....
        /*082c*/ 	.word	0xffffffff


	//   ....[136]....
        /*0830*/ 	.word	0xffffffff


	//   ....[137]....
        /*0834*/ 	.word	0xffffffff


	//   ....[138]....
        /*0838*/ 	.word	0xffffffff


	//   ....[139]....
        /*083c*/ 	.word	0xffffffff


	//   ....[140]....
        /*0840*/ 	.word	0xffffffff


	//   ....[141]....
        /*0844*/ 	.word	0xffffffff


	//   ....[142]....
        /*0848*/ 	.word	0xffffffff


	//   ....[143]....
        /*084c*/ 	.word	0xffffffff


	//   ....[144]....
        /*0850*/ 	.word	0xffffffff


	//   ....[145]....
        /*0854*/ 	.word	0xffffffff


	//   ....[146]....
        /*0858*/ 	.word	0xffffffff


	//   ....[147]....
        /*085c*/ 	.word	0xffffffff


	//   ....[148]....
        /*0860*/ 	.word	0xffffffff


	//   ....[149]....
        /*0864*/ 	.word	0xffffffff


	//   ....[150]....
        /*0868*/ 	.word	0xffffffff


	//   ....[151]....
        /*086c*/ 	.word	0xffffffff


	//   ....[152]....
        /*0870*/ 	.word	0xffffffff


	//   ....[153]....
        /*0874*/ 	.word	0xffffffff


	//   ....[154]....
        /*0878*/ 	.word	0xffffffff


	//   ....[155]....
        /*087c*/ 	.word	0xffffffff


	//   ....[156]....
        /*0880*/ 	.word	0xffffffff


	//   ....[157]....
        /*0884*/ 	.word	0xffffffff


	//   ....[158]....
        /*0888*/ 	.word	0xffffffff


	//   ....[159]....
        /*088c*/ 	.word	0xffffffff


	//   ....[160]....
        /*0890*/ 	.word	0xffffffff


	//   ....[161]....
        /*0894*/ 	.word	0xffffffff


	//   ....[162]....
        /*0898*/ 	.word	0xffffffff


	//   ....[163]....
        /*089c*/ 	.word	0xffffffff


	//   ....[164]....
        /*08a0*/ 	.word	0xffffffff


	//   ....[165]....
        /*08a4*/ 	.word	0xffffffff


	//   ....[166]....
        /*08a8*/ 	.word	0xffffffff


	//   ....[167]....
        /*08ac*/ 	.word	0xffffffff


	//   ....[168]....
        /*08b0*/ 	.word	0xffffffff


	//   ....[169]....
        /*08b4*/ 	.word	0xffffffff


	//   ....[170]....
        /*08b8*/ 	.word	0xffffffff


	//   ....[171]....
        /*08bc*/ 	.word	0xffffffff


	//   ....[172]....
        /*08c0*/ 	.word	0xffffffff


	//   ....[173]....
        /*08c4*/ 	.word	0xffffffff


	//   ....[174]....
        /*08c8*/ 	.word	0xffffffff


	//   ....[175]....
        /*08cc*/ 	.word	0xffffffff


	//   ....[176]....
        /*08d0*/ 	.word	0xffffffff


	//   ....[177]....
        /*08d4*/ 	.word	0xffffffff


	//   ....[178]....
        /*08d8*/ 	.word	0xffffffff


	//   ....[179]....
        /*08dc*/ 	.word	0xffffffff


	//   ....[180]....
        /*08e0*/ 	.word	0xffffffff


	//   ....[181]....
        /*08e4*/ 	.word	0xffffffff


	//   ....[182]....
        /*08e8*/ 	.word	0xffffffff


	//   ....[183]....
        /*08ec*/ 	.word	0xffffffff


	//   ....[184]....
        /*08f0*/ 	.word	0xffffffff


	//   ....[185]....
        /*08f4*/ 	.word	0xffffffff


	//   ....[186]....
        /*08f8*/ 	.word	0xffffffff


	//   ....[187]....
        /*08fc*/ 	.word	0xffffffff


	//   ....[188]....
        /*0900*/ 	.word	0xffffffff


	//   ....[189]....
        /*0904*/ 	.word	0xffffffff


	//   ....[190]....
        /*0908*/ 	.word	0xffffffff


	//   ....[191]....
        /*090c*/ 	.word	0xffffffff


	//   ....[192]....
        /*0910*/ 	.word	0xffffffff


	//   ....[193]....
        /*0914*/ 	.word	0xffffffff


	//   ....[194]....
        /*0918*/ 	.word	0xffffffff


	//   ....[195]....
        /*091c*/ 	.word	0xffffffff


	//   ....[196]....
        /*0920*/ 	.word	0xffffffff


	//   ....[197]....
        /*0924*/ 	.word	0xffffffff


	//   ....[198]....
        /*0928*/ 	.word	0xffffffff


	//   ....[199]....
        /*092c*/ 	.word	0xffffffff


	//   ....[200]....
        /*0930*/ 	.word	0xffffffff


	//   ....[201]....
        /*0934*/ 	.word	0xffffffff


	//   ....[202]....
        /*0938*/ 	.word	0xffffffff


	//   ....[203]....
        /*093c*/ 	.word	0xffffffff


	//   ....[204]....
        /*0940*/ 	.word	0xffffffff


	//   ....[205]....
        /*0944*/ 	.word	0xffffffff


	//   ....[206]....
        /*0948*/ 	.word	0xffffffff


	//   ....[207]....
        /*094c*/ 	.word	0xffffffff


	//   ....[208]....
        /*0950*/ 	.word	0xffffffff


	//   ....[209]....
        /*0954*/ 	.word	0xffffffff


	//   ....[210]....
        /*0958*/ 	.word	0xffffffff


	//   ....[211]....
        /*095c*/ 	.word	0xffffffff


	//   ....[212]....
        /*0960*/ 	.word	0xffffffff


	//   ....[213]....
        /*0964*/ 	.word	0xffffffff


	//   ....[214]....
        /*0968*/ 	.word	0xffffffff


	//   ....[215]....
        /*096c*/ 	.word	0xffffffff


	//   ....[216]....
        /*0970*/ 	.word	0xffffffff


	//   ....[217]....
        /*0974*/ 	.word	0xffffffff


	//   ....[218]....
        /*0978*/ 	.word	0xffffffff


	//   ....[219]....
        /*097c*/ 	.word	0xffffffff


	//   ....[220]....
        /*0980*/ 	.word	0xffffffff


	//   ....[221]....
        /*0984*/ 	.word	0xffffffff


	//   ....[222]....
        /*0988*/ 	.word	0xffffffff


	//   ....[223]....
        /*098c*/ 	.word	0xffffffff


	//   ....[224]....
        /*0990*/ 	.word	0xffffffff


	//   ....[225]....
        /*0994*/ 	.word	0xffffffff


	//   ....[226]....
        /*0998*/ 	.word	0xffffffff


	//   ....[227]....
        /*099c*/ 	.word	0xffffffff


	//   ....[228]....
        /*09a0*/ 	.word	0xffffffff


	//   ....[229]....
        /*09a4*/ 	.word	0xffffffff


	//   ....[230]....
        /*09a8*/ 	.word	0xffffffff


	//   ....[231]....
        /*09ac*/ 	.word	0xffffffff


	//   ....[232]....
        /*09b0*/ 	.word	0xffffffff


	//   ....[233]....
        /*09b4*/ 	.word	0xffffffff


	//   ....[234]....
        /*09b8*/ 	.word	0xffffffff


	//   ....[235]....
        /*09bc*/ 	.word	0xffffffff


	//   ....[236]....
        /*09c0*/ 	.word	0xffffffff


	//   ....[237]....
        /*09c4*/ 	.word	0xffffffff


	//   ....[238]....
        /*09c8*/ 	.word	0xffffffff


	//   ....[239]....
        /*09cc*/ 	.word	0xffffffff


	//   ....[240]....
        /*09d0*/ 	.word	0xffffffff


	//   ....[241]....
        /*09d4*/ 	.word	0xffffffff


	//   ....[242]....
        /*09d8*/ 	.word	0xffffffff


	//   ....[243]....
        /*09dc*/ 	.word	0xffffffff


	//   ....[244]....
        /*09e0*/ 	.word	0xffffffff


	//   ....[245]....
        /*09e4*/ 	.word	0xffffffff


	//   ....[246]....
        /*09e8*/ 	.word	0xffffffff


	//   ....[247]....
        /*09ec*/ 	.word	0xffffffff


	//   ....[248]....
        /*09f0*/ 	.word	0xffffffff


	//   ....[249]....
        /*09f4*/ 	.word	0xffffffff


	//   ....[250]....
        /*09f8*/ 	.word	0xffffffff


	//   ....[251]....
        /*09fc*/ 	.word	0xffffffff


	//   ....[252]....
        /*0a00*/ 	.word	0xffffffff


	//   ....[253]....
        /*0a04*/ 	.word	0xffffffff


	//   ....[254]....
        /*0a08*/ 	.word	0xffffffff


	//   ....[255]....
        /*0a0c*/ 	.word	0xffffffff


	//   ....[0]....
        /*0a10*/ 	.word	0xffffffff


	//   ....[1]....
        /*0a14*/ 	.word	0xffffffff


	//   ....[2]....
        /*0a18*/ 	.word	0xffffffff


	//   ....[3]....
        /*0a1c*/ 	.word	0xffffffff


	//   ....[4]....
        /*0a20*/ 	.word	0xffffffff


	//   ....[5]....
        /*0a24*/ 	.word	0xffffffff


	//   ....[6]....
        /*0a28*/ 	.word	0xffffffff


	//   ....[7]....
        /*0a2c*/ 	.word	0xffffffff


	//   ....[8]....
        /*0a30*/ 	.word	0xffffffff


	//   ....[9]....
        /*0a34*/ 	.word	0xffffffff


	//   ....[10]....
        /*0a38*/ 	.word	0xffffffff


	//   ....[11]....
        /*0a3c*/ 	.word	0xffffffff


	//   ....[12]....
        /*0a40*/ 	.word	0xffffffff


	//   ....[13]....
        /*0a44*/ 	.word	0xffffffff


	//   ....[14]....
        /*0a48*/ 	.word	0xffffffff


	//   ....[15]....
        /*0a4c*/ 	.word	0xffffffff


	//   ....[16]....
        /*0a50*/ 	.word	0xffffffff


	//   ....[17]....
        /*0a54*/ 	.word	0xffffffff


	//   ....[18]....
        /*0a58*/ 	.word	0xffffffff


	//   ....[19]....
        /*0a5c*/ 	.word	0xffffffff


	//   ....[20]....
        /*0a60*/ 	.word	0xffffffff


	//   ....[21]....
        /*0a64*/ 	.word	0xffffffff


	//   ....[22]....
        /*0a68*/ 	.word	0xffffffff


	//   ....[23]....
        /*0a6c*/ 	.word	0xffffffff


	//   ....[24]....
        /*0a70*/ 	.word	0xffffffff


	//   ....[25]....
        /*0a74*/ 	.word	0xffffffff


	//   ....[26]....
        /*0a78*/ 	.word	0xffffffff


	//   ....[27]....
        /*0a7c*/ 	.word	0xffffffff


	//   ....[28]....
        /*0a80*/ 	.word	0xffffffff


	//   ....[29]....
        /*0a84*/ 	.word	0xffffffff


	//   ....[30]....
        /*0a88*/ 	.word	0xffffffff


	//   ....[31]....
        /*0a8c*/ 	.word	0xffffffff


	//   ....[32]....
        /*0a90*/ 	.word	0xffffffff


	//   ....[33]....
        /*0a94*/ 	.word	0xffffffff


	//   ....[34]....
        /*0a98*/ 	.word	0xffffffff


	//   ....[35]....
        /*0a9c*/ 	.word	0xffffffff


	//   ....[36]....
        /*0aa0*/ 	.word	0xffffffff


	//   ....[37]....
        /*0aa4*/ 	.word	0xffffffff


	//   ....[38]....
        /*0aa8*/ 	.word	0xffffffff


	//   ....[39]....
        /*0aac*/ 	.word	0xffffffff


	//   ....[40]....
        /*0ab0*/ 	.word	0xffffffff


	//   ....[41]....
        /*0ab4*/ 	.word	0xffffffff


	//   ....[42]....
        /*0ab8*/ 	.word	0xffffffff


	//   ....[43]....
        /*0abc*/ 	.word	0xffffffff


	//   ....[44]....
        /*0ac0*/ 	.word	0xffffffff


	//   ....[45]....
        /*0ac4*/ 	.word	0xffffffff


	//   ....[46]....
        /*0ac8*/ 	.word	0xffffffff


	//   ....[47]....
        /*0acc*/ 	.word	0xffffffff


	//   ....[48]....
        /*0ad0*/ 	.word	0xffffffff


	//   ....[49]....
        /*0ad4*/ 	.word	0xffffffff


	//   ....[50]....
        /*0ad8*/ 	.word	0xffffffff


	//   ....[51]....
        /*0adc*/ 	.word	0xffffffff


	//   ....[52]....
        /*0ae0*/ 	.word	0xffffffff


	//   ....[53]....
        /*0ae4*/ 	.word	0xffffffff


	//   ....[54]....
        /*0ae8*/ 	.word	0xffffffff


	//   ....[55]....
        /*0aec*/ 	.word	0xffffffff


	//   ....[56]....
        /*0af0*/ 	.word	0xffffffff


	//   ....[57]....
        /*0af4*/ 	.word	0xffffffff


	//   ....[58]....
        /*0af8*/ 	.word	0xffffffff


	//   ....[59]....
        /*0afc*/ 	.word	0xffffffff


	//   ....[60]....
        /*0b00*/ 	.word	0xffffffff


	//   ....[61]....
        /*0b04*/ 	.word	0xffffffff


	//   ....[62]....
        /*0b08*/ 	.word	0xffffffff


	//   ....[63]....
        /*0b0c*/ 	.word	0xffffffff


	//   ....[64]....
        /*0b10*/ 	.word	0xffffffff


	//   ....[65]....
        /*0b14*/ 	.word	0xffffffff


	//   ....[66]....
        /*0b18*/ 	.word	0xffffffff


	//   ....[67]....
        /*0b1c*/ 	.word	0xffffffff


	//   ....[68]....
        /*0b20*/ 	.word	0xffffffff


	//   ....[69]....
        /*0b24*/ 	.word	0xffffffff


	//   ....[70]....
        /*0b28*/ 	.word	0xffffffff


	//   ....[71]....
        /*0b2c*/ 	.word	0xffffffff


	//   ....[72]....
        /*0b30*/ 	.word	0xffffffff


	//   ....[73]....
        /*0b34*/ 	.word	0xffffffff


	//   ....[74]....
        /*0b38*/ 	.word	0xffffffff


	//   ....[75]....
        /*0b3c*/ 	.word	0xffffffff


	//   ....[76]....
        /*0b40*/ 	.word	0xffffffff


	//   ....[77]....
        /*0b44*/ 	.word	0xffffffff


	//   ....[78]....
        /*0b48*/ 	.word	0xffffffff


	//   ....[79]....
        /*0b4c*/ 	.word	0xffffffff


	//   ....[80]....
        /*0b50*/ 	.word	0xffffffff


	//   ....[81]....
        /*0b54*/ 	.word	0xffffffff


	//   ....[82]....
        /*0b58*/ 	.word	0xffffffff


	//   ....[83]....
        /*0b5c*/ 	.word	0xffffffff


	//   ....[84]....
        /*0b60*/ 	.word	0xffffffff


	//   ....[85]....
        /*0b64*/ 	.word	0xffffffff


	//   ....[86]....
        /*0b68*/ 	.word	0xffffffff


	//   ....[87]....
        /*0b6c*/ 	.word	0xffffffff


	//   ....[88]....
        /*0b70*/ 	.word	0xffffffff


	//   ....[89]....
        /*0b74*/ 	.word	0xffffffff


	//   ....[90]....
        /*0b78*/ 	.word	0xffffffff


	//   ....[91]....
        /*0b7c*/ 	.word	0xffffffff


	//   ....[92]....
        /*0b80*/ 	.word	0xffffffff


	//   ....[93]....
        /*0b84*/ 	.word	0xffffffff


	//   ....[94]....
        /*0b88*/ 	.word	0xffffffff


	//   ....[95]....
        /*0b8c*/ 	.word	0xffffffff


	//   ....[96]....
        /*0b90*/ 	.word	0xffffffff


	//   ....[97]....
        /*0b94*/ 	.word	0xffffffff


	//   ....[98]....
        /*0b98*/ 	.word	0xffffffff


	//   ....[99]....
        /*0b9c*/ 	.word	0xffffffff


	//   ....[100]....
        /*0ba0*/ 	.word	0xffffffff


	//   ....[101]....
        /*0ba4*/ 	.word	0xffffffff


	//   ....[102]....
        /*0ba8*/ 	.word	0xffffffff


	//   ....[103]....
        /*0bac*/ 	.word	0xffffffff


	//   ....[104]....
        /*0bb0*/ 	.word	0xffffffff


	//   ....[105]....
        /*0bb4*/ 	.word	0xffffffff


	//   ....[106]....
        /*0bb8*/ 	.word	0xffffffff


	//   ....[107]....
        /*0bbc*/ 	.word	0xffffffff


	//   ....[108]....
        /*0bc0*/ 	.word	0xffffffff


	//   ....[109]....
        /*0bc4*/ 	.word	0xffffffff


	//   ....[110]....
        /*0bc8*/ 	.word	0xffffffff


	//   ....[111]....
        /*0bcc*/ 	.word	0xffffffff


	//   ....[112]....
        /*0bd0*/ 	.word	0xffffffff


	//   ....[113]....
        /*0bd4*/ 	.word	0xffffffff


	//   ....[114]....
        /*0bd8*/ 	.word	0xffffffff


	//   ....[115]....
        /*0bdc*/ 	.word	0xffffffff


	//   ....[116]....
        /*0be0*/ 	.word	0xffffffff


	//   ....[117]....
        /*0be4*/ 	.word	0xffffffff


	//   ....[118]....
        /*0be8*/ 	.word	0xffffffff


	//   ....[119]....
        /*0bec*/ 	.word	0xffffffff


	//   ....[120]....
        /*0bf0*/ 	.word	0xffffffff


	//   ....[121]....
        /*0bf4*/ 	.word	0xffffffff


	//   ....[122]....
        /*0bf8*/ 	.word	0xffffffff


	//   ....[123]....
        /*0bfc*/ 	.word	0xffffffff


	//   ....[124]....
        /*0c00*/ 	.word	0xffffffff


	//   ....[125]....
        /*0c04*/ 	.word	0xffffffff


	//   ....[126]....
        /*0c08*/ 	.word	0xffffffff


	//   ....[127]....
        /*0c0c*/ 	.word	0xffffffff


	//   ....[128]....
        /*0c10*/ 	.word	0xffffffff


	//   ....[129]....
        /*0c14*/ 	.word	0xffffffff


	//   ....[130]....
        /*0c18*/ 	.word	0xffffffff


	//   ....[131]....
        /*0c1c*/ 	.word	0xffffffff


	//   ....[132]....
        /*0c20*/ 	.word	0xffffffff


	//   ....[133]....
        /*0c24*/ 	.word	0xffffffff


	//   ....[134]....
        /*0c28*/ 	.word	0xffffffff


	//   ....[135]....
        /*0c2c*/ 	.word	0xffffffff


	//   ....[136]....
        /*0c30*/ 	.word	0xffffffff


	//   ....[137]....
        /*0c34*/ 	.word	0xffffffff


	//   ....[138]....
        /*0c38*/ 	.word	0xffffffff


	//   ....[139]....
        /*0c3c*/ 	.word	0xffffffff


	//   ....[140]....
        /*0c40*/ 	.word	0xffffffff


	//   ....[141]....
        /*0c44*/ 	.word	0xffffffff


	//   ....[142]....
        /*0c48*/ 	.word	0xffffffff


	//   ....[143]....
        /*0c4c*/ 	.word	0xffffffff


	//   ....[144]....
        /*0c50*/ 	.word	0xffffffff


	//   ....[145]....
        /*0c54*/ 	.word	0xffffffff


	//   ....[146]....
        /*0c58*/ 	.word	0xffffffff


	//   ....[147]....
        /*0c5c*/ 	.word	0xffffffff


	//   ....[148]....
        /*0c60*/ 	.word	0xffffffff


	//   ....[149]....
        /*0c64*/ 	.word	0xffffffff


	//   ....[150]....
        /*0c68*/ 	.word	0xffffffff


	//   ....[151]....
        /*0c6c*/ 	.word	0xffffffff


	//   ....[152]....
        /*0c70*/ 	.word	0xffffffff


	//   ....[153]....
        /*0c74*/ 	.word	0xffffffff


	//   ....[154]....
        /*0c78*/ 	.word	0xffffffff


	//   ....[155]....
        /*0c7c*/ 	.word	0xffffffff


	//   ....[156]....
        /*0c80*/ 	.word	0xffffffff


	//   ....[157]....
        /*0c84*/ 	.word	0xffffffff


	//   ....[158]....
        /*0c88*/ 	.word	0xffffffff


	//   ....[159]....
        /*0c8c*/ 	.word	0xffffffff


	//   ....[160]....
        /*0c90*/ 	.word	0xffffffff


	//   ....[161]....
        /*0c94*/ 	.word	0xffffffff


	//   ....[162]....
        /*0c98*/ 	.word	0xffffffff


	//   ....[163]....
        /*0c9c*/ 	.word	0xffffffff


	//   ....[164]....
        /*0ca0*/ 	.word	0xffffffff


	//   ....[165]....
        /*0ca4*/ 	.word	0xffffffff


	//   ....[166]....
        /*0ca8*/ 	.word	0xffffffff


	//   ....[167]....
        /*0cac*/ 	.word	0xffffffff


	//   ....[168]....
        /*0cb0*/ 	.word	0xffffffff


	//   ....[169]....
        /*0cb4*/ 	.word	0xffffffff


	//   ....[170]....
        /*0cb8*/ 	.word	0xffffffff


	//   ....[171]....
        /*0cbc*/ 	.word	0xffffffff


	//   ....[172]....
        /*0cc0*/ 	.word	0xffffffff


	//   ....[173]....
        /*0cc4*/ 	.word	0xffffffff


	//   ....[174]....
        /*0cc8*/ 	.word	0xffffffff


	//   ....[175]....
        /*0ccc*/ 	.word	0xffffffff


	//   ....[176]....
        /*0cd0*/ 	.word	0xffffffff


	//   ....[177]....
        /*0cd4*/ 	.word	0xffffffff


	//   ....[178]....
        /*0cd8*/ 	.word	0xffffffff


	//   ....[179]....
        /*0cdc*/ 	.word	0xffffffff


	//   ....[180]....
        /*0ce0*/ 	.word	0xffffffff


	//   ....[181]....
        /*0ce4*/ 	.word	0xffffffff


	//   ....[182]....
        /*0ce8*/ 	.word	0xffffffff


	//   ....[183]....
        /*0cec*/ 	.word	0xffffffff


	//   ....[184]....
        /*0cf0*/ 	.word	0xffffffff


	//   ....[185]....
        /*0cf4*/ 	.word	0xffffffff


	//----- nvinfo : EIATTR_COOP_GROUP_INSTR_OFFSETS
	.align		4
.L_846:
        /*0cf8*/ 	.byte	0x04, 0x28
        /*0cfa*/ 	.short	(.L_848 - .L_847)


	//   ....[0]....
.L_847:
        /*0cfc*/ 	.word	0x00000090


	//   ....[1]....
        /*0d00*/ 	.word	0x00002310


	//   ....[2]....
        /*0d04*/ 	.word	0x00002360


	//   ....[3]....
        /*0d08*/ 	.word	0x00002b30


	//   ....[4]....
        /*0d0c*/ 	.word	0x00002b50


	//   ....[5]....
        /*0d10*/ 	.word	0x000032a0


	//   ....[6]....
        /*0d14*/ 	.word	0x000032b0


	//   ....[7]....
        /*0d18*/ 	.word	0x00003ac0


	//   ....[8]....
        /*0d1c*/ 	.word	0x00003af0


	//   ....[9]....
        /*0d20*/ 	.word	0x000046e0


	//   ....[10]....
        /*0d24*/ 	.word	0x00004710


	//   ....[11]....
        /*0d28*/ 	.word	0x00004e90


	//   ....[12]....
        /*0d2c*/ 	.word	0x00004eb0


	//   ....[13]....
        /*0d30*/ 	.word	0x00005650


	//   ....[14]....
        /*0d34*/ 	.word	0x00005680


	//   ....[15]....
        /*0d38*/ 	.word	0x00005790


	//   ....[16]....
        /*0d3c*/ 	.word	0x000057c0


	//   ....[17]....
        /*0d40*/ 	.word	0x00005890


	//   ....[18]....
        /*0d44*/ 	.word	0x000058b0


	//   ....[19]....
        /*0d48*/ 	.word	0x00005d50


	//   ....[20]....
        /*0d4c*/ 	.word	0x00005d70


	//   ....[21]....
        /*0d50*/ 	.word	0x00005ea0


	//   ....[22]....
        /*0d54*/ 	.word	0x00005ed0


	//   ....[23]....
        /*0d58*/ 	.word	0x00005fa0


	//   ....[24]....
        /*0d5c*/ 	.word	0x00005fd0


	//   ....[25]....
        /*0d60*/ 	.word	0x000071a0


	//   ....[26]....
        /*0d64*/ 	.word	0x000071c0


	//   ....[27]....
        /*0d68*/ 	.word	0x00007300


	//   ....[28]....
        /*0d6c*/ 	.word	0x00007310


	//   ....[29]....
        /*0d70*/ 	.word	0x00007440


	//   ....[30]....
        /*0d74*/ 	.word	0x00007460


	//   ....[31]....
        /*0d78*/ 	.word	0x00007590


	//   ....[32]....
        /*0d7c*/ 	.word	0x000075a0


	//   ....[33]....
        /*0d80*/ 	.word	0x000076d0


	//   ....[34]....
        /*0d84*/ 	.word	0x000076f0


	//   ....[35]....
        /*0d88*/ 	.word	0x00007820


	//   ....[36]....
        /*0d8c*/ 	.word	0x00007830


	//   ....[37]....
        /*0d90*/ 	.word	0x00007960


	//   ....[38]....
        /*0d94*/ 	.word	0x00007980


	//   ....[39]....
        /*0d98*/ 	.word	0x00007ab0


	//   ....[40]....
        /*0d9c*/ 	.word	0x00007ac0


	//   ....[41]....
        /*0da0*/ 	.word	0x00008390


	//   ....[42]....
        /*0da4*/ 	.word	0x000083c0


	//   ....[43]....
        /*0da8*/ 	.word	0x000083f0


	//   ....[44]....
        /*0dac*/ 	.word	0x00008410


	//   ....[45]....
        /*0db0*/ 	.word	0x00008430


	//   ....[46]....
        /*0db4*/ 	.word	0x00008450


	//   ....[47]....
        /*0db8*/ 	.word	0x00008980


	//   ....[48]....
        /*0dbc*/ 	.word	0x00008990


	//   ....[49]....
        /*0dc0*/ 	.word	0x000089a0


	//   ....[50]....
        /*0dc4*/ 	.word	0x000089b0


	//   ....[51]....
        /*0dc8*/ 	.word	0x00008b20


	//   ....[52]....
        /*0dcc*/ 	.word	0x00008b30


	//   ....[53]....
        /*0dd0*/ 	.word	0x000097c0


	//   ....[54]....
        /*0dd4*/ 	.word	0x00009830


	//   ....[55]....
        /*0dd8*/ 	.word	0x00009840


	//   ....[56]....
        /*0ddc*/ 	.word	0x00009850


	//   ....[57]....
        /*0de0*/ 	.word	0x00009970


	//   ....[58]....
        /*0de4*/ 	.word	0x00009980


	//   ....[59]....
        /*0de8*/ 	.word	0x00009e10


	//   ....[60]....
        /*0dec*/ 	.word	0x00009fe0


	//   ....[61]....
        /*0df0*/ 	.word	0x0000a560


	//   ....[62]....
        /*0df4*/ 	.word	0x0000ac70


	//   ....[63]....
        /*0df8*/ 	.word	0x0000b390


	//   ....[64]....
        /*0dfc*/ 	.word	0x0000b3c0


	//   ....[65]....
        /*0e00*/ 	.word	0x0000b3d0


	//   ....[66]....
        /*0e04*/ 	.word	0x0000b3e0


	//   ....[67]....
        /*0e08*/ 	.word	0x0000b400


	//   ....[68]....
        /*0e0c*/ 	.word	0x0000b420


	//   ....[69]....
        /*0e10*/ 	.word	0x0000b440


	//   ....[70]....
        /*0e14*/ 	.word	0x0000b450


	//   ....[71]....
        /*0e18*/ 	.word	0x0000cd40


	//   ....[72]....
        /*0e1c*/ 	.word	0x0000cd80


	//   ....[73]....
        /*0e20*/ 	.word	0x0000cd90


	//   ....[74]....
        /*0e24*/ 	.word	0x0000cda0


	//   ....[75]....
        /*0e28*/ 	.word	0x0000cdb0


	//   ....[76]....
        /*0e2c*/ 	.word	0x0000ceb0


	//   ....[77]....
        /*0e30*/ 	.word	0x0000dac0


	//   ....[78]....
        /*0e34*/ 	.word	0x0000db00


	//   ....[79]....
        /*0e38*/ 	.word	0x0000db10


	//   ....[80]....
        /*0e3c*/ 	.word	0x0000db20


	//   ....[81]....
        /*0e40*/ 	.word	0x0000db30


	//   ....[82]....
        /*0e44*/ 	.word	0x0000dc30


	//   ....[83]....
        /*0e48*/ 	.word	0x0000de70


	//   ....[84]....
        /*0e4c*/ 	.word	0x0000e0b0


	//   ....[85]....
        /*0e50*/ 	.word	0x0000e2d0


	//   ....[86]....
        /*0e54*/ 	.word	0x0000ed90


	//   ....[87]....
        /*0e58*/ 	.word	0x0000f550


	//   ....[88]....
        /*0e5c*/ 	.word	0x0000f580


	//   ....[89]....
        /*0e60*/ 	.word	0x0000f590


	//   ....[90]....
        /*0e64*/ 	.word	0x0000f5a0


	//   ....[91]....
        /*0e68*/ 	.word	0x0000f5b0


	//   ....[92]....
        /*0e6c*/ 	.word	0x0000f600


	//   ....[93]....
        /*0e70*/ 	.word	0x0000f610


	//   ....[94]....
        /*0e74*/ 	.word	0x0000f620


	//   ....[95]....
        /*0e78*/ 	.word	0x00011ad0


	//   ....[96]....
        /*0e7c*/ 	.word	0x00011b00


	//   ....[97]....
        /*0e80*/ 	.word	0x00011b10


	//   ....[98]....
        /*0e84*/ 	.word	0x00011b20


	//   ....[99]....
        /*0e88*/ 	.word	0x00011b30


	//   ....[100]....
        /*0e8c*/ 	.word	0x00011c20


	//   ....[101]....
        /*0e90*/ 	.word	0x00012800


	//   ....[102]....
        /*0e94*/ 	.word	0x00012830


	//   ....[103]....
        /*0e98*/ 	.word	0x00012840


	//   ....[104]....
        /*0e9c*/ 	.word	0x00012850


	//   ....[105]....
        /*0ea0*/ 	.word	0x00012860


	//   ....[106]....
        /*0ea4*/ 	.word	0x00012950


	//   ....[107]....
        /*0ea8*/ 	.word	0x00012d50


	//   ....[108]....
        /*0eac*/ 	.word	0x00012d80


	//   ....[109]....
        /*0eb0*/ 	.word	0x00012d90


	//   ....[110]....
        /*0eb4*/ 	.word	0x00012da0


	//   ....[111]....
        /*0eb8*/ 	.word	0x00012de0


	//   ....[112]....
        /*0ebc*/ 	.word	0x00012df0


	//   ....[113]....
        /*0ec0*/ 	.word	0x00012e00


	//   ....[114]....
        /*0ec4*/ 	.word	0x00012e10


	//   ....[115]....
        /*0ec8*/ 	.word	0x00014d70


	//   ....[116]....
        /*0ecc*/ 	.word	0x00014e20


	//   ....[117]....
        /*0ed0*/ 	.word	0x00014e30


	//   ....[118]....
        /*0ed4*/ 	.word	0x00014e40


	//   ....[119]....
        /*0ed8*/ 	.word	0x00014e50


	//   ....[120]....
        /*0edc*/ 	.word	0x00014e60


	//   ....[121]....
        /*0ee0*/ 	.word	0x00015a90


	//   ....[122]....
        /*0ee4*/ 	.word	0x00015ad0


	//   ....[123]....
        /*0ee8*/ 	.word	0x00015ae0


	//   ....[124]....
        /*0eec*/ 	.word	0x00015af0


	//   ....[125]....
        /*0ef0*/ 	.word	0x00015b00


	//   ....[126]....
        /*0ef4*/ 	.word	0x00015b10


	//   ....[127]....
        /*0ef8*/ 	.word	0x00015e60


	//   ....[128]....
        /*0efc*/ 	.word	0x00016060


	//   ....[129]....
        /*0f00*/ 	.word	0x00016630


	//   ....[130]....
        /*0f04*/ 	.word	0x00016d70


	//   ....[131]....
        /*0f08*/ 	.word	0x00017510


	//   ....[132]....
        /*0f0c*/ 	.word	0x00017540


	//   ....[133]....
        /*0f10*/ 	.word	0x00017550


	//   ....[134]....
        /*0f14*/ 	.word	0x00017560


	//   ....[135]....
        /*0f18*/ 	.word	0x00017590


	//   ....[136]....
        /*0f1c*/ 	.word	0x000175b0


	//   ....[137]....
        /*0f20*/ 	.word	0x000175c0


	//   ....[138]....
        /*0f24*/ 	.word	0x000175d0


	//   ....[139]....
        /*0f28*/ 	.word	0x00019520


	//   ....[140]....
        /*0f2c*/ 	.word	0x00019590


	//   ....[141]....
        /*0f30*/ 	.word	0x000195a0


	//   ....[142]....
        /*0f34*/ 	.word	0x000195b0


	//   ....[143]....
        /*0f38*/ 	.word	0x000195e0


	//   ....[144]....
        /*0f3c*/ 	.word	0x00019600


	//   ....[145]....
        /*0f40*/ 	.word	0x00019610


	//   ....[146]....
        /*0f44*/ 	.word	0x00019620


	//   ....[147]....
        /*0f48*/ 	.word	0x0001b180


	//   ....[148]....
        /*0f4c*/ 	.word	0x0001b1c0


	//   ....[149]....
        /*0f50*/ 	.word	0x0001b1f0


	//   ....[150]....
        /*0f54*/ 	.word	0x0001b210


	//   ....[151]....
        /*0f58*/ 	.word	0x0001b230


	//   ....[152]....
        /*0f5c*/ 	.word	0x0001b250


	//   ....[153]....
        /*0f60*/ 	.word	0x0001b260


	//   ....[154]....
        /*0f64*/ 	.word	0x0001b270


	//   ....[155]....
        /*0f68*/ 	.word	0x0001b4b0


	//   ....[156]....
        /*0f6c*/ 	.word	0x0001b4c0


	//   ....[157]....
        /*0f70*/ 	.word	0x0001b5c0


	//   ....[158]....
        /*0f74*/ 	.word	0x0001b5f0


	//   ....[159]....
        /*0f78*/ 	.word	0x0001b6d0


	//   ....[160]....
        /*0f7c*/ 	.word	0x0001b700


	//   ....[161]....
        /*0f80*/ 	.word	0x0001b7e0


	//   ....[162]....
        /*0f84*/ 	.word	0x0001b810


	//   ....[163]....
        /*0f88*/ 	.word	0x0001b8f0


	//   ....[164]....
        /*0f8c*/ 	.word	0x0001b920


	//   ....[165]....
        /*0f90*/ 	.word	0x0001ba00


	//   ....[166]....
        /*0f94*/ 	.word	0x0001ba30


	//   ....[167]....
        /*0f98*/ 	.word	0x0001bb10


	//   ....[168]....
        /*0f9c*/ 	.word	0x0001bb40


	//   ....[169]....
        /*0fa0*/ 	.word	0x0001bc20


	//   ....[170]....
        /*0fa4*/ 	.word	0x0001bc40


	//   ....[171]....
        /*0fa8*/ 	.word	0x0001c3c0


	//   ....[172]....
        /*0fac*/ 	.word	0x0001c3e0


	//   ....[173]....
        /*0fb0*/ 	.word	0x0001c4f0


	//   ....[174]....
        /*0fb4*/ 	.word	0x0001c500


	//   ....[175]....
        /*0fb8*/ 	.word	0x0001c610


	//   ....[176]....
        /*0fbc*/ 	.word	0x0001c630


	//   ....[177]....
        /*0fc0*/ 	.word	0x0001c740


	//   ....[178]....
        /*0fc4*/ 	.word	0x0001c750


	//   ....[179]....
        /*0fc8*/ 	.word	0x0001c860


	//   ....[180]....
        /*0fcc*/ 	.word	0x0001c880


	//   ....[181]....
        /*0fd0*/ 	.word	0x0001c990


	//   ....[182]....
        /*0fd4*/ 	.word	0x0001c9a0


	//   ....[183]....
        /*0fd8*/ 	.word	0x0001cab0


	//   ....[184]....
        /*0fdc*/ 	.word	0x0001cad0


	//   ....[185]....
        /*0fe0*/ 	.word	0x0001cbe0


	//   ....[186]....
        /*0fe4*/ 	.word	0x0001cbf0


	//   ....[187]....
        /*0fe8*/ 	.word	0x0001cd40


	//   ....[188]....
        /*0fec*/ 	.word	0x0001cdc0


	//   ....[189]....
        /*0ff0*/ 	.word	0x0001ce40


	//   ....[190]....
        /*0ff4*/ 	.word	0x0001ceb0


	//   ....[191]....
        /*0ff8*/ 	.word	0x0001cf30


	//   ....[192]....
        /*0ffc*/ 	.word	0x0001cfb0


	//   ....[193]....
        /*1000*/ 	.word	0x0001d030


	//   ....[194]....
        /*1004*/ 	.word	0x0001d0a0


	//   ....[195]....
        /*1008*/ 	.word	0x0001d120


	//   ....[196]....
        /*100c*/ 	.word	0x0001d1a0


	//   ....[197]....
        /*1010*/ 	.word	0x0001d220


	//   ....[198]....
        /*1014*/ 	.word	0x0001d290


	//   ....[199]....
        /*1018*/ 	.word	0x0001d310


	//   ....[200]....
        /*101c*/ 	.word	0x0001d390


	//   ....[201]....
        /*1020*/ 	.word	0x0001d410


	//   ....[202]....
        /*1024*/ 	.word	0x0001d480


	//   ....[203]....
        /*1028*/ 	.word	0x0001d500


	//   ....[204]....
        /*102c*/ 	.word	0x0001d570


	//   ....[205]....
        /*1030*/ 	.word	0x0001d780


	//   ....[206]....
        /*1034*/ 	.word	0x0001d7f0


	//   ....[207]....
        /*1038*/ 	.word	0x0001d900


	//   ....[208]....
        /*103c*/ 	.word	0x0001d970


	//   ....[209]....
        /*1040*/ 	.word	0x0001d9f0


	//   ....[210]....
        /*1044*/ 	.word	0x0001da70


	//   ....[211]....
        /*1048*/ 	.word	0x0001dc30


	//   ....[212]....
        /*104c*/ 	.word	0x0001dca0


	//   ....[213]....
        /*1050*/ 	.word	0x0001ddf0


	//   ....[214]....
        /*1054*/ 	.word	0x0001de60


	//   ....[215]....
        /*1058*/ 	.word	0x0001dee0


	//   ....[216]....
        /*105c*/ 	.word	0x0001df60


	//   ....[217]....
        /*1060*/ 	.word	0x0001dfe0


	//   ....[218]....
        /*1064*/ 	.word	0x0001e060


	//   ....[219]....
        /*1068*/ 	.word	0x0001e0c0


	//   ....[220]....
        /*106c*/ 	.word	0x0001e120


	//   ....[221]....
        /*1070*/ 	.word	0x0001e170


	//   ....[222]....
        /*1074*/ 	.word	0x0001e1c0


	//   ....[223]....
        /*1078*/ 	.word	0x0001e210


	//   ....[224]....
        /*107c*/ 	.word	0x0001e260


	//   ....[225]....
        /*1080*/ 	.word	0x0001e2b0


	//   ....[226]....
        /*1084*/ 	.word	0x0001e300


	//   ....[227]....
        /*1088*/ 	.word	0x0001e380


	//   ....[228]....
        /*108c*/ 	.word	0x0001e400


	//   ....[229]....
        /*1090*/ 	.word	0x0001e540


	//   ....[230]....
        /*1094*/ 	.word	0x0001e5b0


	//   ....[231]....
        /*1098*/ 	.word	0x0001e700


	//   ....[232]....
        /*109c*/ 	.word	0x0001e770


	//   ....[233]....
        /*10a0*/ 	.word	0x0001e7f0


	//   ....[234]....
        /*10a4*/ 	.word	0x0001e870


	//   ....[235]....
        /*10a8*/ 	.word	0x0001e9b0


	//   ....[236]....
        /*10ac*/ 	.word	0x0001ea20


	//   ....[237]....
        /*10b0*/ 	.word	0x0001eb70


	//   ....[238]....
        /*10b4*/ 	.word	0x0001ebe0


	//   ....[239]....
        /*10b8*/ 	.word	0x0001ec60


	//   ....[240]....
        /*10bc*/ 	.word	0x0001ece0


	//   ....[241]....
        /*10c0*/ 	.word	0x0001ed60


	//   ....[242]....
        /*10c4*/ 	.word	0x0001ede0


	//   ....[243]....
        /*10c8*/ 	.word	0x0001ee30


	//   ....[244]....
        /*10cc*/ 	.word	0x0001ee80


	//   ....[245]....
        /*10d0*/ 	.word	0x0001eed0


	//   ....[246]....
        /*10d4*/ 	.word	0x0001ef10


	//   ....[247]....
        /*10d8*/ 	.word	0x0001ef60


	//   ....[248]....
        /*10dc*/ 	.word	0x0001efa0


	//   ....[249]....
        /*10e0*/ 	.word	0x0001eff0


	//   ....[250]....
        /*10e4*/ 	.word	0x0001f040


	//   ....[251]....
        /*10e8*/ 	.word	0x0001f0c0


	//   ....[252]....
        /*10ec*/ 	.word	0x0001f140


	//   ....[253]....
        /*10f0*/ 	.word	0x0001f260


	//   ....[254]....
        /*10f4*/ 	.word	0x0001f2d0


	//   ....[255]....
        /*10f8*/ 	.word	0x0001f400


	//   ....[0]....
        /*10fc*/ 	.word	0x0001f470


	//   ....[1]....
        /*1100*/ 	.word	0x0001f4f0


	//   ....[2]....
        /*1104*/ 	.word	0x0001f570


	//   ....[3]....
        /*1108*/ 	.word	0x0001f690


	//   ....[4]....
        /*110c*/ 	.word	0x0001f700


	//   ....[5]....
        /*1110*/ 	.word	0x0001f830


	//   ....[6]....
        /*1114*/ 	.word	0x0001f8a0


	//   ....[7]....
        /*1118*/ 	.word	0x0001f8f0


	//   ....[8]....
        /*111c*/ 	.word	0x0001f950


	//   ....[9]....
        /*1120*/ 	.word	0x0001f9a0


	//   ....[10]....
        /*1124*/ 	.word	0x0001f9e0


	//   ....[11]....
        /*1128*/ 	.word	0x0001fa30


	//   ....[12]....
        /*112c*/ 	.word	0x0001fa70


	//   ....[13]....
        /*1130*/ 	.word	0x0001fac0


	//   ....[14]....
        /*1134*/ 	.word	0x0001fb00


	//   ....[15]....
        /*1138*/ 	.word	0x0001fb80


	//   ....[16]....
        /*113c*/ 	.word	0x0001fc00


	//   ....[17]....
        /*1140*/ 	.word	0x0001fc80


	//   ....[18]....
        /*1144*/ 	.word	0x0001fdb0


	//   ....[19]....
        /*1148*/ 	.word	0x0001fe20


	//   ....[20]....
        /*114c*/ 	.word	0x0001ff50


	//   ....[21]....
        /*1150*/ 	.word	0x0001ffc0


	//   ....[22]....
        /*1154*/ 	.word	0x00020040


	//   ....[23]....
        /*1158*/ 	.word	0x000200c0


	//   ....[24]....
        /*115c*/ 	.word	0x00020140


	//   ....[25]....
        /*1160*/ 	.word	0x000201c0


	//   ....[26]....
        /*1164*/ 	.word	0x00020210


	//   ....[27]....
        /*1168*/ 	.word	0x00020270


	//   ....[28]....
        /*116c*/ 	.word	0x000202c0


	//   ....[29]....
        /*1170*/ 	.word	0x00020300


	//   ....[30]....
        /*1174*/ 	.word	0x00020350


	//   ....[31]....
        /*1178*/ 	.word	0x00020390


	//   ....[32]....
        /*117c*/ 	.word	0x000203e0


	//   ....[33]....
        /*1180*/ 	.word	0x00020420


	//   ....[34]....
        /*1184*/ 	.word	0x00020480


	//   ....[35]....
        /*1188*/ 	.word	0x000204e0


	//   ....[36]....
        /*118c*/ 	.word	0x00020530


	//   ....[37]....
        /*1190*/ 	.word	0x00020590


	//   ....[38]....
        /*1194*/ 	.word	0x000205e0


	//   ....[39]....
        /*1198*/ 	.word	0x00020640


	//   ....[40]....
        /*119c*/ 	.word	0x00020690


	//   ....[41]....
        /*11a0*/ 	.word	0x000206f0


	//   ....[42]....
        /*11a4*/ 	.word	0x00020760


	//   ....[43]....
        /*11a8*/ 	.word	0x000207e0


	//   ....[44]....
        /*11ac*/ 	.word	0x00020860


	//   ....[45]....
        /*11b0*/ 	.word	0x000208d0


	//   ....[46]....
        /*11b4*/ 	.word	0x00020950


	//   ....[47]....
        /*11b8*/ 	.word	0x000209d0


	//   ....[48]....
        /*11bc*/ 	.word	0x00020a50


	//   ....[49]....
        /*11c0*/ 	.word	0x00020ac0


	//   ....[50]....
        /*11c4*/ 	.word	0x00020b40


	//   ....[51]....
        /*11c8*/ 	.word	0x00020bc0


	//   ....[52]....
        /*11cc*/ 	.word	0x00020c40


	//   ....[53]....
        /*11d0*/ 	.word	0x00020cb0


	//   ....[54]....
        /*11d4*/ 	.word	0x00020d30


	//   ....[55]....
        /*11d8*/ 	.word	0x00020db0


	//   ....[56]....
        /*11dc*/ 	.word	0x00020e30


	//   ....[57]....
        /*11e0*/ 	.word	0x00020ea0


	//   ....[58]....
        /*11e4*/ 	.word	0x00021370


	//   ....[59]....
        /*11e8*/ 	.word	0x00021390


	//   ....[60]....
        /*11ec*/ 	.word	0x000213b0


	//   ....[61]....
        /*11f0*/ 	.word	0x000213c0


	//   ....[62]....
        /*11f4*/ 	.word	0x000216b0


	//   ....[63]....
        /*11f8*/ 	.word	0x000216c0


	//   ....[64]....
        /*11fc*/ 	.word	0x000216d0


	//   ....[65]....
        /*1200*/ 	.word	0x000216e0


	//   ....[66]....
        /*1204*/ 	.word	0x000219b0


	//   ....[67]....
        /*1208*/ 	.word	0x000219d0


	//   ....[68]....
        /*120c*/ 	.word	0x000219f0


	//   ....[69]....
        /*1210*/ 	.word	0x00021a00


	//   ....[70]....
        /*1214*/ 	.word	0x00021cf0


	//   ....[71]....
        /*1218*/ 	.word	0x00021d00


	//   ....[72]....
        /*121c*/ 	.word	0x00021d10


	//   ....[73]....
        /*1220*/ 	.word	0x00021d20


	//   ....[74]....
        /*1224*/ 	.word	0x00021ff0


	//   ....[75]....
        /*1228*/ 	.word	0x00022010


	//   ....[76]....
        /*122c*/ 	.word	0x00022030


	//   ....[77]....
        /*1230*/ 	.word	0x00022040


	//   ....[78]....
        /*1234*/ 	.word	0x00022340


	//   ....[79]....
        /*1238*/ 	.word	0x00022360


	//   ....[80]....
        /*123c*/ 	.word	0x00022380


	//   ....[81]....
        /*1240*/ 	.word	0x00022390


	//   ....[82]....
        /*1244*/ 	.word	0x00022670


	//   ....[83]....
        /*1248*/ 	.word	0x000226d0


	//   ....[84]....
        /*124c*/ 	.word	0x000226e0


	//   ....[85]....
        /*1250*/ 	.word	0x000226f0


	//   ....[86]....
        /*1254*/ 	.word	0x000229f0


	//   ....[87]....
        /*1258*/ 	.word	0x00022a50


	//   ....[88]....
        /*125c*/ 	.word	0x00022a60


	//   ....[89]....
        /*1260*/ 	.word	0x00022a70


	//   ....[90]....
        /*1264*/ 	.word	0x000260a0


	//   ....[91]....
        /*1268*/ 	.word	0x000260c0


	//   ....[92]....
        /*126c*/ 	.word	0x000260e0


	//   ....[93]....
        /*1270*/ 	.word	0x000260f0


	//   ....[94]....
        /*1274*/ 	.word	0x00026320


	//   ....[95]....
        /*1278*/ 	.word	0x00026330


	//   ....[96]....
        /*127c*/ 	.word	0x00026340


	//   ....[97]....
        /*1280*/ 	.word	0x00026350


	//   ....[98]....
        /*1284*/ 	.word	0x000265c0


	//   ....[99]....
        /*1288*/ 	.word	0x000265e0


	//   ....[100]....
        /*128c*/ 	.word	0x00026600


	//   ....[101]....
        /*1290*/ 	.word	0x00026610


	//   ....[102]....
        /*1294*/ 	.word	0x00026830


	//   ....[103]....
        /*1298*/ 	.word	0x00026840


	//   ....[104]....
        /*129c*/ 	.word	0x00026850


	//   ....[105]....
        /*12a0*/ 	.word	0x00026860


	//   ....[106]....
        /*12a4*/ 	.word	0x00026ad0


	//   ....[107]....
        /*12a8*/ 	.word	0x00026af0


	//   ....[108]....
        /*12ac*/ 	.word	0x00026b10


	//   ....[109]....
        /*12b0*/ 	.word	0x00026b20


	//   ....[110]....
        /*12b4*/ 	.word	0x00026d40


	//   ....[111]....
        /*12b8*/ 	.word	0x00026d50


	//   ....[112]....
        /*12bc*/ 	.word	0x00026d60


	//   ....[113]....
        /*12c0*/ 	.word	0x00026d70


	//   ....[114]....
        /*12c4*/ 	.word	0x00026fe0


	//   ....[115]....
        /*12c8*/ 	.word	0x00027000


	//   ....[116]....
        /*12cc*/ 	.word	0x00027020


	//   ....[117]....
        /*12d0*/ 	.word	0x00027030


	//   ....[118]....
        /*12d4*/ 	.word	0x000272b0


	//   ....[119]....
        /*12d8*/ 	.word	0x000272c0


	//   ....[120]....
        /*12dc*/ 	.word	0x000272d0


	//   ....[121]....
        /*12e0*/ 	.word	0x000272e0


	//   ....[122]....
        /*12e4*/ 	.word	0x0002acd0


	//   ....[123]....
        /*12e8*/ 	.word	0x0002ad50


	//   ....[124]....
        /*12ec*/ 	.word	0x0002add0


	//   ....[125]....
        /*12f0*/ 	.word	0x0002ae40


	//   ....[126]....
        /*12f4*/ 	.word	0x0002aec0


	//   ....[127]....
        /*12f8*/ 	.word	0x0002af30


	//   ....[128]....
        /*12fc*/ 	.word	0x0002afb0


	//   ....[129]....
        /*1300*/ 	.word	0x0002b020


	//   ....[130]....
        /*1304*/ 	.word	0x0002b0a0


	//   ....[131]....
        /*1308*/ 	.word	0x0002b120


	//   ....[132]....
        /*130c*/ 	.word	0x0002b1a0


	//   ....[133]....
        /*1310*/ 	.word	0x0002b210


	//   ....[134]....
        /*1314*/ 	.word	0x0002b290


	//   ....[135]....
        /*1318*/ 	.word	0x0002b300


	//   ....[136]....
        /*131c*/ 	.word	0x0002b380


	//   ....[137]....
        /*1320*/ 	.word	0x0002b3f0


	//   ....[138]....
        /*1324*/ 	.word	0x0002b470


	//   ....[139]....
        /*1328*/ 	.word	0x0002b4f0


	//   ....[140]....
        /*132c*/ 	.word	0x0002b570


	//   ....[141]....
        /*1330*/ 	.word	0x0002b5e0


	//   ....[142]....
        /*1334*/ 	.word	0x0002b660


	//   ....[143]....
        /*1338*/ 	.word	0x0002b6e0


	//   ....[144]....
        /*133c*/ 	.word	0x0002b760


	//   ....[145]....
        /*1340*/ 	.word	0x0002b7d0


	//   ....[146]....
        /*1344*/ 	.word	0x0002b850


	//   ....[147]....
        /*1348*/ 	.word	0x0002b8d0


	//   ....[148]....
        /*134c*/ 	.word	0x0002b940


	//   ....[149]....
        /*1350*/ 	.word	0x0002b9b0


	//   ....[150]....
        /*1354*/ 	.word	0x0002ba30


	//   ....[151]....
        /*1358*/ 	.word	0x0002bab0


	//   ....[152]....
        /*135c*/ 	.word	0x0002bb20


	//   ....[153]....
        /*1360*/ 	.word	0x0002bb90


	//   ....[154]....
        /*1364*/ 	.word	0x0002bc10


	//   ....[155]....
        /*1368*/ 	.word	0x0002bc90


	//   ....[156]....
        /*136c*/ 	.word	0x0002bd10


	//   ....[157]....
        /*1370*/ 	.word	0x0002bd80


	//   ....[158]....
        /*1374*/ 	.word	0x0002be00


	//   ....[159]....
        /*1378*/ 	.word	0x0002be70


	//   ....[160]....
        /*137c*/ 	.word	0x0002bef0


	//   ....[161]....
        /*1380*/ 	.word	0x0002bf60


	//   ....[162]....
        /*1384*/ 	.word	0x0002bfe0


	//   ....[163]....
        /*1388*/ 	.word	0x0002c060


	//   ....[164]....
        /*138c*/ 	.word	0x0002c0e0


	//   ....[165]....
        /*1390*/ 	.word	0x0002c150


	//   ....[166]....
        /*1394*/ 	.word	0x0002c1d0


	//   ....[167]....
        /*1398*/ 	.word	0x0002c240


	//   ....[168]....
        /*139c*/ 	.word	0x0002c2c0


	//   ....[169]....
        /*13a0*/ 	.word	0x0002c330


	//   ....[170]....
        /*13a4*/ 	.word	0x0002c3b0


	//   ....[171]....
        /*13a8*/ 	.word	0x0002c430


	//   ....[172]....
        /*13ac*/ 	.word	0x0002c4b0


	//   ....[173]....
        /*13b0*/ 	.word	0x0002c520


	//   ....[174]....
        /*13b4*/ 	.word	0x0002c5a0


	//   ....[175]....
        /*13b8*/ 	.word	0x0002c610


	//   ....[176]....
        /*13bc*/ 	.word	0x0002c690


	//   ....[177]....
        /*13c0*/ 	.word	0x0002c700


	//   ....[178]....
        /*13c4*/ 	.word	0x0002c780


	//   ....[179]....
        /*13c8*/ 	.word	0x0002c800


	//   ....[180]....
        /*13cc*/ 	.word	0x0002c880


	//   ....[181]....
        /*13d0*/ 	.word	0x0002c8f0


	//   ....[182]....
        /*13d4*/ 	.word	0x0002c970


	//   ....[183]....
        /*13d8*/ 	.word	0x0002c9e0


	//   ....[184]....
        /*13dc*/ 	.word	0x0002ca50


	//   ....[185]....
        /*13e0*/ 	.word	0x0002cac0


	//----- nvinfo : EIATTR_EXIT_INSTR_OFFSETS
	.align		4
.L_848:
        /*13e4*/ 	.byte	0x04, 0x1c
        /*13e6*/ 	.short	(.L_850 - .L_849)


	//   ....[0]....
.L_849:
        /*13e8*/ 	.word	0x00000350


	//   ....[1]....
        /*13ec*/ 	.word	0x0001bc50


	//   ....[2]....
        /*13f0*/ 	.word	0x0001bcb0


	//   ....[3]....
        /*13f4*/ 	.word	0x0001bd10


	//   ....[4]....
        /*13f8*/ 	.word	0x0001cc30


	//   ....[5]....
        /*13fc*/ 	.word	0x0001cc80


	//   ....[6]....
        /*1400*/ 	.word	0x0001cce0


	//----- nvinfo : EIATTR_CTAIDZ_USED
	.align		4
.L_850:
        /*1404*/ 	.byte	0x01, 0x04
	.zero		2


	//----- nvinfo : EIATTR_MAX_THREADS
	.align		4
        /*1408*/ 	.byte	0x04, 0x05
        /*140a*/ 	.short	(.L_852 - .L_851)
.L_851:
        /*140c*/ 	.word	0x00000080
        /*1410*/ 	.word	0x00000001
        /*1414*/ 	.word	0x00000001


	//----- nvinfo : EIATTR_CRS_STACK_SIZE
	.align		4
.L_852:
        /*1418*/ 	.byte	0x04, 0x1e
        /*141a*/ 	.short	(.L_854 - .L_853)
.L_853:
        /*141c*/ 	.word	0x00000000
.L_854:


//--------------------- .nv.info._ZN7cutlass13device_kernelIN5flash19enable_sm80_to_sm89INS1_16FlashAttnFwdSm80INS1_25CollectiveMainloopFwdSm80ILi4ELi1ELb0EN4cute5tupleIJNS5_1CILi128EEENS7_ILi64EEES8_EEELi128ENS_6half_tEfNS_4arch4Sm80ELb1ELb0ELb0ELb0ELb1ELb0ELb1ELb0EEENS1_21CollectiveEpilogueFwdINS6_IJS8_S8_S9_EEENS6_IJNS7_ILi1EEESH_SH_EEESB_SD_Li128ELb0ELb1ELb0ELb0EEENS1_30DynamicPersistentTileSchedulerILi128ELi128ELb0ELb1ELb0EEEEEEEEEvNT_6ParamsE --------------------------
	.section	.nv.info._ZN7cutlass13device_kernelIN5flash19enable_sm80_to_sm89INS1_16FlashAttnFwdSm80INS1_25CollectiveMainloopFwdSm80ILi4ELi1ELb0EN4cute5tupleIJNS5_1CILi128EEENS7_ILi64EEES8_EEELi128ENS_6half_tEfNS_4arch4Sm80ELb1ELb0ELb0ELb0ELb1ELb0ELb1ELb0EEENS1_21CollectiveEpilogueFwdINS6_IJS8_S8_S9_EEENS6_IJNS7_ILi1EEESH_SH_EEESB_SD_Li128ELb0ELb1ELb0ELb0EEENS1_30DynamicPersistentTileSchedulerILi128ELi128ELb0ELb1ELb0EEEEEEEEEvNT_6ParamsE,"",@"SHT_CUDA_INFO"
	.sectionflags	@""
	.align	4


	//----- nvinfo : EIATTR_CUDA_API_VERSION
	.align		4
        /*0000*/ 	.byte	0x04, 0x37
        /*0002*/ 	.short	(.L_856 - .L_855)
.L_855:
        /*0004*/ 	.word	0x00000082


	//----- nvinfo : EIATTR_SW2861232_WAR
	.align		4
.L_856:
        /*0008*/ 	.byte	0x01, 0x35
	.zero		2


	//----- nvinfo : EIATTR_PARAM_CBANK
	.align		4
        /*000c*/ 	.byte	0x04, 0x0a
        /*000e*/ 	.short	(.L_858 - .L_857)
	.align		4
.L_857:
        /*0010*/ 	.word	index@(.nv.constant0._ZN7cutlass13device_kernelIN5flash19enable_sm80_to_sm89INS1_16FlashAttnFwdSm80INS1_25CollectiveMainloopFwdSm80ILi4ELi1ELb0EN4cute5tupleIJNS5_1CILi128EEENS7_ILi64EEES8_EEELi128ENS_6half_tEfNS_4arch4Sm80ELb1ELb0ELb0ELb0ELb1ELb0ELb1ELb0EEENS1_21CollectiveEpilogueFwdINS6_IJS8_S8_S9_EEENS6_IJNS7_ILi1EEESH_SH_EEESB_SD_Li128ELb0ELb1ELb0ELb0EEENS1_30DynamicPersistentTileSchedulerILi128ELi128ELb0ELb1ELb0EEEEEEEEEvNT_6ParamsE)
        /*0014*/ 	.short	0x0160
        /*0016*/ 	.short	0x0428


	//----- nvinfo : EIATTR_CBANK_PARAM_SIZE
	.align		4
.L_858:
        /*0018*/ 	.byte	0x03, 0x19
        /*001a*/ 	.short	0x0428


	//----- nvinfo : EIATTR_KPARAM_INFO
	.align		4
        /*001c*/ 	.byte	0x04, 0x17
        /*001e*/ 	.short	(.L_860 - .L_859)
.L_859:
        /*0020*/ 	.word	0x00000000
        /*0024*/ 	.short	0x0000
        /*0026*/ 	.short	0x0000
        /*0028*/ 	.byte	0x00, 0xf0, 0xa1, 0x10


	//----- nvinfo : EIATTR_MAXREG_COUNT
	.align		4
.L_860:
        /*002c*/ 	.byte	0x03, 0x1b
        /*002e*/ 	.short	0x00ff


	//----- nvinfo : EIATTR_NUM_BARRIERS
	.align		4
        /*0030*/ 	.byte	0x02, 0x4c
        /*0032*/ 	.byte	0x06
	.zero		1


	//----- nvinfo : EIATTR_ANNOTATIONS
	.align		4
        /*0034*/ 	.byte	0x04, 0x55
        /*0036*/ 	.short	(.L_862 - .L_861)


	//   ....[0]....
.L_861:
        /* <DEDUP_REMOVED lines=58> */


	//----- nvinfo : EIATTR_MERCURY_ISA_VERSION
	.align		4
.L_862:
        /*03c8*/ 	.byte	0x03, 0x5f
        /*03ca*/ 	.short	0x0000


	//----- nvinfo : EIATTR_INT_WARP_WIDE_INSTR_OFFSETS
	.align		4
        /*03cc*/ 	.byte	0x04, 0x31
        /*03ce*/ 	.short	(.L_864 - .L_863)


	//   ....[0]....
.L_863:
        /*03d0*/ 	.word	0x0000ff30


	//   ....[1]....
        /*03d4*/ 	.word	0x0000ffb0


	//----- nvinfo : EIATTR_COOP_GROUP_MASK_REGIDS
	.align		4
.L_864:
        /*03d8*/ 	.byte	0x04, 0x29
        /*03da*/ 	.short	(.L_866 - .L_865)


	//   ....[0]....
.L_865:
        /*03dc*/ 	.word	0xffffffff


	//   ....[1]....
        /*03e0*/ 	.word	0xffffffff


	//   ....[2]....
        /*03e4*/ 	.word	0xffffffff


	//   ....[3]....
        /*03e8*/ 	.word	0xffffffff


	//   ....[4]....
        /*03ec*/ 	.word	0xffffffff


	//   ....[5]....
        /*03f0*/ 	.word	0xffffffff


	//   ....[6]....
        /*03f4*/ 	.word	0xffffffff


	//   ....[7]....
        /*03f8*/ 	.word	0xffffffff


	//   ....[8]....
        /*03fc*/ 	.word	0xffffffff


	//   ....[9]....
        /*0400*/ 	.word	0xffffffff


	//   ....[10]....
        /*0404*/ 	.word	0xffffffff


	//   ....[11]....
        /*0408*/ 	.word	0xffffffff


	//   ....[12]....
        /*040c*/ 	.word	0xffffffff


	//   ....[13]....
        /*0410*/ 	.word	0xffffffff


	//   ....[14]....
        /*0414*/ 	.word	0xffffffff


	//   ....[15]....
        /*0418*/ 	.word	0xffffffff


	//   ....[16]....
        /*041c*/ 	.word	0xffffffff


	//   ....[17]....
        /*0420*/ 	.word	0xffffffff


	//   ....[18]....
        /*0424*/ 	.word	0xffffffff


	//   ....[19]....
        /*0428*/ 	.word	0xffffffff


	//   ....[20]....
        /*042c*/ 	.word	0xffffffff


	//   ....[21]....
        /*0430*/ 	.word	0xffffffff


	//   ....[22]....
        /*0434*/ 	.word	0xffffffff


	//   ....[23]....
        /*0438*/ 	.word	0xffffffff


	//   ....[24]....
        /*043c*/ 	.word	0xffffffff


	//   ....[25]....
        /*0440*/ 	.word	0xffffffff


	//   ....[26]....
        /*0444*/ 	.word	0xffffffff


	//   ....[27]....
        /*0448*/ 	.word	0xffffffff


	//   ....[28]....
        /*044c*/ 	.word	0xffffffff


	//   ....[29]....
        /*0450*/ 	.word	0xffffffff


	//   ....[30]....
        /*0454*/ 	.word	0xffffffff


	//   ....[31]....
        /*0458*/ 	.word	0xffffffff


	//   ....[32]....
        /*045c*/ 	.word	0xffffffff


	//   ....[33]....
        /*0460*/ 	.word	0xffffffff


	//   ....[34]....
        /*0464*/ 	.word	0xffffffff


	//   ....[35]....
        /*0468*/ 	.word	0xffffffff


	//   ....[36]....
        /*046c*/ 	.word	0xffffffff


	//   ....[37]....
        /*0470*/ 	.word	0xffffffff


	//   ....[38]....
        /*0474*/ 	.word	0xffffffff


	//   ....[39]....
        /*0478*/ 	.word	0xffffffff


	//   ....[40]....
        /*047c*/ 	.word	0xffffffff


	//   ....[41]....
        /*0480*/ 	.word	0xffffffff


	//   ....[42]....
        /*0484*/ 	.word	0xffffffff


	//   ....[43]....
        /*0488*/ 	.word	0xffffffff


	//   ....[44]....
        /*048c*/ 	.word	0xffffffff


	//   ....[45]....
        /*0490*/ 	.word	0xffffffff


	//   ....[46]....
        /*0494*/ 	.word	0xffffffff


	//   ....[47]....
        /*0498*/ 	.word	0xffffffff


	//   ....[48]....
        /*049c*/ 	.word	0xffffffff


	//   ....[49]....
        /*04a0*/ 	.word	0xffffffff


	//   ....[50]....
        /*04a4*/ 	.word	0xffffffff


	//   ....[51]....
        /*04a8*/ 	.word	0xffffffff


	//   ....[52]....
        /*04ac*/ 	.word	0xffffffff


	//   ....[53]....
        /*04b0*/ 	.word	0xffffffff


	//   ....[54]....
        /*04b4*/ 	.word	0xffffffff


	//   ....[55]....
        /*04b8*/ 	.word	0xffffffff


	//   ....[56]....
        /*04bc*/ 	.word	0xffffffff


	//   ....[57]....
        /*04c0*/ 	.word	0xffffffff


	//   ....[58]....
        /*04c4*/ 	.word	0xffffffff


	//   ....[59]....
        /*04c8*/ 	.word	0xffffffff


	//   ....[60]....
        /*04cc*/ 	.word	0xffffffff


	//   ....[61]....
        /*04d0*/ 	.word	0xffffffff


	//   ....[62]....
        /*04d4*/ 	.word	0xffffffff


	//   ....[63]....
        /*04d8*/ 	.word	0xffffffff


	//   ....[64]....
        /*04dc*/ 	.word	0xffffffff


	//   ....[65]....
        /*04e0*/ 	.word	0xffffffff


	//   ....[66]....
        /*04e4*/ 	.word	0xffffffff


	//   ....[67]....
        /*04e8*/ 	.word	0xffffffff


	//   ....[68]....
        /*04ec*/ 	.word	0xffffffff


	//   ....[69]....
        /*04f0*/ 	.word	0xffffffff


	//   ....[70]....
        /*04f4*/ 	.word	0xffffffff


	//   ....[71]....
        /*04f8*/ 	.word	0xffffffff


	//   ....[72]....
        /*04fc*/ 	.word	0xffffffff


	//   ....[73]....
        /*0500*/ 	.word	0xffffffff


	//   ....[74]....
        /*0504*/ 	.word	0xffffffff


	//   ....[75]....
        /*0508*/ 	.word	0xffffffff


	//   ....[76]....
        /*050c*/ 	.word	0xffffffff


	//   ....[77]....
        /*0510*/ 	.word	0xffffffff


	//   ....[78]....
        /*0514*/ 	.word	0xffffffff


	//   ....[79]....
        /*0518*/ 	.word	0xffffffff


	//   ....[80]....
        /*051c*/ 	.word	0xffffffff


	//   ....[81]....
        /*0520*/ 	.word	0xffffffff


	//   ....[82]....
        /*0524*/ 	.word	0xffffffff


	//   ....[83]....
        /*0528*/ 	.word	0xffffffff


	//   ....[84]....
        /*052c*/ 	.word	0xffffffff


	//   ....[85]....
        /*0530*/ 	.word	0xffffffff


	//   ....[86]....
        /*0534*/ 	.word	0xffffffff


	//   ....[87]....
        /*0538*/ 	.word	0xffffffff


	//   ....[88]....
        /*053c*/ 	.word	0xffffffff


	//   ....[89]....
        /*0540*/ 	.word	0xffffffff


	//   ....[90]....
        /*0544*/ 	.word	0xffffffff


	//   ....[91]....
        /*0548*/ 	.word	0xffffffff


	//   ....[92]....
        /*054c*/ 	.word	0xffffffff


	//   ....[93]....
        /*0550*/ 	.word	0xffffffff


	//   ....[94]....
        /*0554*/ 	.word	0xffffffff


	//   ....[95]....
        /*0558*/ 	.word	0xffffffff


	//   ....[96]....
        /*055c*/ 	.word	0xffffffff


	//   ....[97]....
        /*0560*/ 	.word	0xffffffff


	//   ....[98]....
        /*0564*/ 	.word	0xffffffff


	//   ....[99]....
        /*0568*/ 	.word	0xffffffff


	//   ....[100]....
        /*056c*/ 	.word	0xffffffff


	//   ....[101]....
        /*0570*/ 	.word	0xffffffff


	//   ....[102]....
        /*0574*/ 	.word	0xffffffff


	//   ....[103]....
        /*0578*/ 	.word	0xffffffff


	//   ....[104]....
        /*057c*/ 	.word	0xffffffff


	//   ....[105]....
        /*0580*/ 	.word	0xffffffff


	//   ....[106]....
        /*0584*/ 	.word	0xffffffff


	//   ....[107]....
        /*0588*/ 	.word	0xffffffff


	//   ....[108]....
        /*058c*/ 	.word	0xffffffff


	//   ....[109]....
        /*0590*/ 	.word	0xffffffff


	//   ....[110]....
        /*0594*/ 	.word	0xffffffff


	//   ....[111]....
        /*0598*/ 	.word	0xffffffff


	//   ....[112]....
        /*059c*/ 	.word	0xffffffff


	//   ....[113]....
        /*05a0*/ 	.word	0xffffffff


	//   ....[114]....
        /*05a4*/ 	.word	0xffffffff


	//   ....[115]....
        /*05a8*/ 	.word	0xffffffff


	//   ....[116]....
        /*05ac*/ 	.word	0xffffffff


	//   ....[117]....
        /*05b0*/ 	.word	0xffffffff


	//   ....[118]....
        /*05b4*/ 	.word	0xffffffff


	//   ....[119]....
        /*05b8*/ 	.word	0xffffffff


	//   ....[120]....
        /*05bc*/ 	.word	0xffffffff


	//   ....[121]....
        /*05c0*/ 	.word	0xffffffff


	//   ....[122]....
        /*05c4*/ 	.word	0xffffffff


	//   ....[123]....
        /*05c8*/ 	.word	0xffffffff


	//   ....[124]....
        /*05cc*/ 	.word	0xffffffff


	//   ....[125]....
        /*05d0*/ 	.word	0xffffffff


	//   ....[126]....
        /*05d4*/ 	.word	0xffffffff


	//   ....[127]....
        /*05d8*/ 	.word	0xffffffff


	//   ....[128]....
        /*05dc*/ 	.word	0xffffffff


	//   ....[129]....
        /*05e0*/ 	.word	0xffffffff


	//   ....[130]....
        /*05e4*/ 	.word	0xffffffff


	//   ....[131]....
        /*05e8*/ 	.word	0xffffffff


	//   ....[132]....
        /*05ec*/ 	.word	0xffffffff


	//   ....[133]....
        /*05f0*/ 	.word	0xffffffff


	//   ....[134]....
        /*05f4*/ 	.word	0xffffffff


	//   ....[135]....
        /*05f8*/ 	.word	0xffffffff


	//   ....[136]....
        /*05fc*/ 	.word	0xffffffff


	//   ....[137]....
        /*0600*/ 	.word	0xffffffff


	//   ....[138]....
        /*0604*/ 	.word	0xffffffff


	//   ....[139]....
        /*0608*/ 	.word	0xffffffff


	//   ....[140]....
        /*060c*/ 	.word	0xffffffff


	//   ....[141]....
        /*0610*/ 	.word	0xffffffff


	//   ....[142]....
        /*0614*/ 	.word	0xffffffff


	//   ....[143]....
        /*0618*/ 	.word	0xffffffff


	//   ....[144]....
        /*061c*/ 	.word	0xffffffff


	//   ....[145]....
        /*0620*/ 	.word	0xffffffff


	//   ....[146]....
        /*0624*/ 	.word	0xffffffff


	//   ....[147]....
        /*0628*/ 	.word	0xffffffff


	//   ....[148]....
        /*062c*/ 	.word	0xffffffff


	//   ....[149]....
        /*0630*/ 	.word	0xffffffff


	//   ....[150]....
        /*0634*/ 	.word	0xffffffff


	//   ....[151]....
        /*0638*/ 	.word	0xffffffff


	//   ....[152]....
        /*063c*/ 	.word	0xffffffff


	//   ....[153]....
        /*0640*/ 	.word	0xffffffff


	//   ....[154]....
        /*0644*/ 	.word	0xffffffff


	//   ....[155]....
        /*0648*/ 	.word	0xffffffff


	//   ....[156]....
        /*064c*/ 	.word	0xffffffff


	//   ....[157]....
        /*0650*/ 	.word	0xffffffff


	//   ....[158]....
        /*0654*/ 	.word	0xffffffff


	//   ....[159]....
        /*0658*/ 	.word	0xffffffff


	//   ....[160]....
        /*065c*/ 	.word	0xffffffff


	//   ....[161]....
        /*0660*/ 	.word	0xffffffff


	//   ....[162]....
        /*0664*/ 	.word	0xffffffff


	//   ....[163]....
        /*0668*/ 	.word	0xffffffff


	//   ....[164]....
        /*066c*/ 	.word	0xffffffff


	//   ....[165]....
        /*0670*/ 	.word	0xffffffff


	//   ....[166]....
        /*0674*/ 	.word	0xffffffff


	//   ....[167]....
        /*0678*/ 	.word	0xffffffff


	//   ....[168]....
        /*067c*/ 	.word	0xffffffff


	//   ....[169]....
        /*0680*/ 	.word	0xffffffff


	//   ....[170]....
        /*0684*/ 	.word	0xffffffff


	//   ....[171]....
        /*0688*/ 	.word	0xffffffff


	//   ....[172]....
        /*068c*/ 	.word	0xffffffff


	//   ....[173]....
        /*0690*/ 	.word	0xffffffff


	//   ....[174]....
        /*0694*/ 	.word	0xffffffff


	//   ....[175]....
        /*0698*/ 	.word	0xffffffff


	//   ....[176]....
        /*069c*/ 	.word	0xffffffff


	//   ....[177]....
        /*06a0*/ 	.word	0xffffffff


	//   ....[178]....
        /*06a4*/ 	.word	0xffffffff


	//   ....[179]....
        /*06a8*/ 	.word	0xffffffff


	//   ....[180]....
        /*06ac*/ 	.word	0xffffffff


	//   ....[181]....
        /*06b0*/ 	.word	0xffffffff


	//   ....[182]....
        /*06b4*/ 	.word	0xffffffff


	//   ....[183]....
        /*06b8*/ 	.word	0xffffffff


	//   ....[184]....
        /*06bc*/ 	.word	0xffffffff


	//   ....[185]....
        /*06c0*/ 	.word	0xffffffff


	//   ....[186]....
        /*06c4*/ 	.word	0xffffffff


	//   ....[187]....
        /*06c8*/ 	.word	0xffffffff


	//   ....[188]....
        /*06cc*/ 	.word	0xffffffff


	//   ....[189]....
        /*06d0*/ 	.word	0xffffffff


	//   ....[190]....
        /*06d4*/ 	.word	0xffffffff


	//   ....[191]....
        /*06d8*/ 	.word	0xffffffff


	//   ....[192]....
        /*06dc*/ 	.word	0xffffffff


	//   ....[193]....
        /*06e0*/ 	.word	0xffffffff


	//   ....[194]....
        /*06e4*/ 	.word	0xffffffff


	//   ....[195]....
        /*06e8*/ 	.word	0xffffffff


	//   ....[196]....
        /*06ec*/ 	.word	0xffffffff


	//   ....[197]....
        /*06f0*/ 	.word	0xffffffff


	//   ....[198]....
        /*06f4*/ 	.word	0xffffffff


	//   ....[199]....
        /*06f8*/ 	.word	0xffffffff


	//   ....[200]....
        /*06fc*/ 	.word	0xffffffff


	//   ....[201]....
        /*0700*/ 	.word	0xffffffff


	//   ....[202]....
        /*0704*/ 	.word	0xffffffff


	//   ....[203]....
        /*0708*/ 	.word	0xffffffff


	//   ....[204]....
        /*070c*/ 	.word	0xffffffff


	//   ....[205]....
        /*0710*/ 	.word	0xffffffff


	//   ....[206]....
        /*0714*/ 	.word	0xffffffff


	//   ....[207]....
        /*0718*/ 	.word	0xffffffff


	//   ....[208]....
        /*071c*/ 	.word	0xffffffff


	//   ....[209]....
        /*0720*/ 	.word	0xffffffff


	//   ....[210]....
        /*0724*/ 	.word	0xffffffff


	//   ....[211]....
        /*0728*/ 	.word	0xffffffff


	//   ....[212]....
        /*072c*/ 	.word	0xffffffff


	//   ....[213]....
        /*0730*/ 	.word	0xffffffff


	//   ....[214]....
        /*0734*/ 	.word	0xffffffff


	//   ....[215]....
        /*0738*/ 	.word	0xffffffff


	//   ....[216]....
        /*073c*/ 	.word	0xffffffff


	//   ....[217]....
        /*0740*/ 	.word	0xffffffff


	//   ....[218]....
        /*0744*/ 	.word	0xffffffff


	//   ....[219]....
        /*0748*/ 	.word	0xffffffff


	//   ....[220]....
        /*074c*/ 	.word	0xffffffff


	//   ....[221]....
        /*0750*/ 	.word	0xffffffff


	//   ....[222]....
        /*0754*/ 	.word	0xffffffff


	//   ....[223]....
        /*0758*/ 	.word	0xffffffff


	//   ....[224]....
        /*075c*/ 	.word	0xffffffff


	//   ....[225]....
        /*0760*/ 	.word	0xffffffff


	//   ....[226]....
        /*0764*/ 	.word	0xffffffff


	//   ....[227]....
        /*0768*/ 	.word	0xffffffff


	//   ....[228]....
        /*076c*/ 	.word	0xffffffff


	//   ....[229]....
        /*0770*/ 	.word	0xffffffff


	//   ....[230]....
        /*0774*/ 	.word	0xffffffff


	//   ....[231]....
        /*0778*/ 	.word	0xffffffff


	//   ....[232]....
        /*077c*/ 	.word	0xffffffff


	//   ....[233]....
        /*0780*/ 	.word	0xffffffff


	//   ....[234]....
        /*0784*/ 	.word	0xffffffff


	//   ....[235]....
        /*0788*/ 	.word	0xffffffff


	//   ....[236]....
        /*078c*/ 	.word	0xffffffff


	//   ....[237]....
        /*0790*/ 	.word	0xffffffff


	//   ....[238]....
        /*0794*/ 	.word	0xffffffff


	//   ....[239]....
        /*0798*/ 	.word	0xffffffff


	//   ....[240]....
        /*079c*/ 	.word	0xffffffff


	//   ....[241]....
        /*07a0*/ 	.word	0xffffffff


	//   ....[242]....
        /*07a4*/ 	.word	0xffffffff


	//   ....[243]....
        /*07a8*/ 	.word	0xffffffff


	//   ....[244]....
        /*07ac*/ 	.word	0xffffffff


	//   ....[245]....
        /*07b0*/ 	.word	0xffffffff


	//   ....[246]....
        /*07b4*/ 	.word	0xffffffff


	//   ....[247]....
        /*07b8*/ 	.word	0xffffffff


	//   ....[248]....
        /*07bc*/ 	.word	0xffffffff


	//   ....[249]....
        /*07c0*/ 	.word	0xffffffff


	//   ....[250]....
        /*07c4*/ 	.word	0xffffffff


	//   ....[251]....
        /*07c8*/ 	.word	0xffffffff


	//   ....[252]....
        /*07cc*/ 	.word	0xffffffff


	//   ....[253]....
        /*07d0*/ 	.word	0xffffffff


	//   ....[254]....
        /*07d4*/ 	.word	0xffffffff


	//   ....[255]....
        /*07d8*/ 	.word	0xffffffff


	//   ....[0]....
        /*07dc*/ 	.word	0xffffffff


	//   ....[1]....
        /*07e0*/ 	.word	0xffffffff


	//   ....[2]....
        /*07e4*/ 	.word	0xffffffff


	//   ....[3]....
        /*07e8*/ 	.word	0xffffffff


	//   ....[4]....
        /*07ec*/ 	.word	0xffffffff


	//----- nvinfo : EIATTR_COOP_GROUP_INSTR_OFFSETS
	.align		4
.L_866:
        /*07f0*/ 	.byte	0x04, 0x28
        /*07f2*/ 	.short	(.L_868 - .L_867)


	//   ....[0]....
.L_867:
        /*07f4*/ 	.word	0x00000050


	//   ....[1]....
        /*07f8*/ 	.word	0x00001530


	//   ....[2]....
        /*07fc*/ 	.word	0x00001550


	//   ....[3]....
        /*0800*/ 	.word	0x000016e0


	//   ....[4]....
        /*0804*/ 	.word	0x000016f0


	//   ....[5]....
        /*0808*/ 	.word	0x00001810


	//   ....[6]....
        /*080c*/ 	.word	0x00001830


	//   ....[7]....
        /*0810*/ 	.word	0x00001950


	//   ....[8]....
        /*0814*/ 	.word	0x00001960


	//   ....[9]....
        /*0818*/ 	.word	0x00001a80


	//   ....[10]....
        /*081c*/ 	.word	0x00001aa0


	//   ....[11]....
        /*0820*/ 	.word	0x00001bc0


	//   ....[12]....
        /*0824*/ 	.word	0x00001bd0


	//   ....[13]....
        /*0828*/ 	.word	0x00001cf0


	//   ....[14]....
        /*082c*/ 	.word	0x00001d10


	//   ....[15]....
        /*0830*/ 	.word	0x00001e30


	//   ....[16]....
        /*0834*/ 	.word	0x00001e40


	//   ....[17]....
        /*0838*/ 	.word	0x00002330


	//   ....[18]....
        /*083c*/ 	.word	0x00002350


	//   ....[19]....
        /*0840*/ 	.word	0x00002370


	//   ....[20]....
        /*0844*/ 	.word	0x00002380


	//   ....[21]....
        /*0848*/ 	.word	0x000023c0


	//   ....[22]....
        /*084c*/ 	.word	0x000023e0


	//   ....[23]....
        /*0850*/ 	.word	0x00002420


	//   ....[24]....
        /*0854*/ 	.word	0x00002430


	//   ....[25]....
        /*0858*/ 	.word	0x000027b0


	//   ....[26]....
        /*085c*/ 	.word	0x000027d0


	//   ....[27]....
        /*0860*/ 	.word	0x000027f0


	//   ....[28]....
        /*0864*/ 	.word	0x00002820


	//   ....[29]....
        /*0868*/ 	.word	0x00002830


	//   ....[30]....
        /*086c*/ 	.word	0x00002840


	//   ....[31]....
        /*0870*/ 	.word	0x00002850


	//   ....[32]....
        /*0874*/ 	.word	0x00002870


	//   ....[33]....
        /*0878*/ 	.word	0x000037f0


	//   ....[34]....
        /*087c*/ 	.word	0x00003810


	//   ....[35]....
        /*0880*/ 	.word	0x00003840


	//   ....[36]....
        /*0884*/ 	.word	0x00003850


	//   ....[37]....
        /*0888*/ 	.word	0x00003860


	//   ....[38]....
        /*088c*/ 	.word	0x00003870


	//   ....[39]....
        /*0890*/ 	.word	0x00003990


	//   ....[40]....
        /*0894*/ 	.word	0x000039a0


	//   ....[41]....
        /*0898*/ 	.word	0x00003bc0


	//   ....[42]....
        /*089c*/ 	.word	0x00003e00


	//   ....[43]....
        /*08a0*/ 	.word	0x00003e10


	//   ....[44]....
        /*08a4*/ 	.word	0x00003e20


	//   ....[45]....
        /*08a8*/ 	.word	0x00004820


	//   ....[46]....
        /*08ac*/ 	.word	0x00004850


	//   ....[47]....
        /*08b0*/ 	.word	0x00004870


	//   ....[48]....
        /*08b4*/ 	.word	0x00004880


	//   ....[49]....
        /*08b8*/ 	.word	0x000048b0


	//   ....[50]....
        /*08bc*/ 	.word	0x000048d0


	//   ....[51]....
        /*08c0*/ 	.word	0x000048f0


	//   ....[52]....
        /*08c4*/ 	.word	0x00004900


	//   ....[53]....
        /*08c8*/ 	.word	0x00006a70


	//   ....[54]....
        /*08cc*/ 	.word	0x00006a90


	//   ....[55]....
        /*08d0*/ 	.word	0x00006b00


	//   ....[56]....
        /*08d4*/ 	.word	0x00006b40


	//   ....[57]....
        /*08d8*/ 	.word	0x00006b50


	//   ....[58]....
        /*08dc*/ 	.word	0x00006bc0


	//   ....[59]....
        /*08e0*/ 	.word	0x00006bd0


	//   ....[60]....
        /*08e4*/ 	.word	0x00006bf0


	//   ....[61]....
        /*08e8*/ 	.word	0x00007aa0


	//   ....[62]....
        /*08ec*/ 	.word	0x00007ac0


	//   ....[63]....
        /*08f0*/ 	.word	0x00007ae0


	//   ....[64]....
        /*08f4*/ 	.word	0x00007b40


	//   ....[65]....
        /*08f8*/ 	.word	0x00007b70


	//   ....[66]....
        /*08fc*/ 	.word	0x00007b80


	//   ....[67]....
        /*0900*/ 	.word	0x00007b90


	//   ....[68]....
        /*0904*/ 	.word	0x00007ba0


	//   ....[69]....
        /*0908*/ 	.word	0x00007e70


	//   ....[70]....
        /*090c*/ 	.word	0x000080b0


	//   ....[71]....
        /*0910*/ 	.word	0x000080e0


	//   ....[72]....
        /*0914*/ 	.word	0x00008110


	//   ....[73]....
        /*0918*/ 	.word	0x00008770


	//   ....[74]....
        /*091c*/ 	.word	0x00008870


	//   ....[75]....
        /*0920*/ 	.word	0x00008960


	//   ....[76]....
        /*0924*/ 	.word	0x00008a60


	//   ....[77]....
        /*0928*/ 	.word	0x00008a80


	//   ....[78]....
        /*092c*/ 	.word	0x00008aa0


	//   ....[79]....
        /*0930*/ 	.word	0x00008bc0


	//   ....[80]....
        /*0934*/ 	.word	0x00008be0


	//   ....[81]....
        /*0938*/ 	.word	0x0000b590


	//   ....[82]....
        /*093c*/ 	.word	0x0000b5b0


	//   ....[83]....
        /*0940*/ 	.word	0x0000b610


	//   ....[84]....
        /*0944*/ 	.word	0x0000b660


	//   ....[85]....
        /*0948*/ 	.word	0x0000b690


	//   ....[86]....
        /*094c*/ 	.word	0x0000b6b0


	//   ....[87]....
        /*0950*/ 	.word	0x0000b6d0


	//   ....[88]....
        /*0954*/ 	.word	0x0000b6e0


	//   ....[89]....
        /*0958*/ 	.word	0x0000c550


	//   ....[90]....
        /*095c*/ 	.word	0x0000c570


	//   ....[91]....
        /*0960*/ 	.word	0x0000c5a0


	//   ....[92]....
        /*0964*/ 	.word	0x0000c5c0


	//   ....[93]....
        /*0968*/ 	.word	0x0000c620


	//   ....[94]....
        /*096c*/ 	.word	0x0000c640


	//   ....[95]....
        /*0970*/ 	.word	0x0000c6a0


	//   ....[96]....
        /*0974*/ 	.word	0x0000c6c0


	//   ....[97]....
        /*0978*/ 	.word	0x0000cc20


	//   ....[98]....
        /*097c*/ 	.word	0x0000cc40


	//   ....[99]....
        /*0980*/ 	.word	0x0000cc50


	//   ....[100]....
        /*0984*/ 	.word	0x0000cc80


	//   ....[101]....
        /*0988*/ 	.word	0x0000cc90


	//   ....[102]....
        /*098c*/ 	.word	0x0000ccb0


	//   ....[103]....
        /*0990*/ 	.word	0x0000cce0


	//   ....[104]....
        /*0994*/ 	.word	0x0000cd00


	//   ....[105]....
        /*0998*/ 	.word	0x0000f330


	//   ....[106]....
        /*099c*/ 	.word	0x0000f3a0


	//   ....[107]....
        /*09a0*/ 	.word	0x0000f3b0


	//   ....[108]....
        /*09a4*/ 	.word	0x0000f3c0


	//   ....[109]....
        /*09a8*/ 	.word	0x0000f3f0


	//   ....[110]....
        /*09ac*/ 	.word	0x0000f410


	//   ....[111]....
        /*09b0*/ 	.word	0x0000f420


	//   ....[112]....
        /*09b4*/ 	.word	0x0000f430


	//   ....[113]....
        /*09b8*/ 	.word	0x00010990


	//   ....[114]....
        /*09bc*/ 	.word	0x00010da0


	//   ....[115]....
        /*09c0*/ 	.word	0x00010dc0


	//   ....[116]....
        /*09c4*/ 	.word	0x00010dd0


	//   ....[117]....
        /*09c8*/ 	.word	0x00010de0


	//   ....[118]....
        /*09cc*/ 	.word	0x00010df0


	//   ....[119]....
        /*09d0*/ 	.word	0x00010e00


	//   ....[120]....
        /*09d4*/ 	.word	0x00010e10


	//   ....[121]....
        /*09d8*/ 	.word	0x00010e20


	//   ....[122]....
        /*09dc*/ 	.word	0x000110b0


	//   ....[123]....
        /*09e0*/ 	.word	0x000110c0


	//   ....[124]....
        /*09e4*/ 	.word	0x000111a0


	//   ....[125]....
        /*09e8*/ 	.word	0x000111d0


	//   ....[126]....
        /*09ec*/ 	.word	0x00011290


	//   ....[127]....
        /*09f0*/ 	.word	0x000112c0


	//   ....[128]....
        /*09f4*/ 	.word	0x00011380


	//   ....[129]....
        /*09f8*/ 	.word	0x000113b0


	//   ....[130]....
        /*09fc*/ 	.word	0x00011470


	//   ....[131]....
        /*0a00*/ 	.word	0x000114a0


	//   ....[132]....
        /*0a04*/ 	.word	0x00011560


	//   ....[133]....
        /*0a08*/ 	.word	0x00011590


	//   ....[134]....
        /*0a0c*/ 	.word	0x00011650


	//   ....[135]....
        /*0a10*/ 	.word	0x00011680


	//   ....[136]....
        /*0a14*/ 	.word	0x00011740


	//   ....[137]....
        /*0a18*/ 	.word	0x00011760


	//   ....[138]....
        /*0a1c*/ 	.word	0x00011cb0


	//   ....[139]....
        /*0a20*/ 	.word	0x00011cd0


	//   ....[140]....
        /*0a24*/ 	.word	0x00011e50


	//   ....[141]....
        /*0a28*/ 	.word	0x00011e60


	//   ....[142]....
        /*0a2c*/ 	.word	0x00011f70


	//   ....[143]....
        /*0a30*/ 	.word	0x00011f90


	//   ....[144]....
        /*0a34*/ 	.word	0x000120a0


	//   ....[145]....
        /*0a38*/ 	.word	0x000120b0


	//   ....[146]....
        /*0a3c*/ 	.word	0x000121c0


	//   ....[147]....
        /*0a40*/ 	.word	0x000121e0


	//   ....[148]....
        /*0a44*/ 	.word	0x000122f0


	//   ....[149]....
        /*0a48*/ 	.word	0x00012300


	//   ....[150]....
        /*0a4c*/ 	.word	0x00012410


	//   ....[151]....
        /*0a50*/ 	.word	0x00012430


	//   ....[152]....
        /*0a54*/ 	.word	0x00012540


	//   ....[153]....
        /*0a58*/ 	.word	0x00012550


	//   ....[154]....
        /*0a5c*/ 	.word	0x000126d0


	//   ....[155]....
        /*0a60*/ 	.word	0x000127c0


	//   ....[156]....
        /*0a64*/ 	.word	0x00012830


	//   ....[157]....
        /*0a68*/ 	.word	0x000128a0


	//   ....[158]....
        /*0a6c*/ 	.word	0x00012900


	//   ....[159]....
        /*0a70*/ 	.word	0x00012970


	//   ....[160]....
        /*0a74*/ 	.word	0x000129e0


	//   ....[161]....
        /*0a78*/ 	.word	0x00012a50


	//   ....[162]....
        /*0a7c*/ 	.word	0x00012ab0


	//   ....[163]....
        /*0a80*/ 	.word	0x00012b20


	//   ....[164]....
        /*0a84*/ 	.word	0x00012b90


	//   ....[165]....
        /*0a88*/ 	.word	0x00012c00


	//   ....[166]....
        /*0a8c*/ 	.word	0x00012c60


	//   ....[167]....
        /*0a90*/ 	.word	0x00012cd0


	//   ....[168]....
        /*0a94*/ 	.word	0x00012d40


	//   ....[169]....
        /*0a98*/ 	.word	0x00012db0


	//   ....[170]....
        /*0a9c*/ 	.word	0x00012e10


	//   ....[171]....
        /*0aa0*/ 	.word	0x00012e80


	//   ....[172]....
        /*0aa4*/ 	.word	0x00012ef0


	//   ....[173]....
        /*0aa8*/ 	.word	0x00013010


	//   ....[174]....
        /*0aac*/ 	.word	0x00013070


	//   ....[175]....
        /*0ab0*/ 	.word	0x000131b0


	//   ....[176]....
        /*0ab4*/ 	.word	0x00013210


	//   ....[177]....
        /*0ab8*/ 	.word	0x00013350


	//   ....[178]....
        /*0abc*/ 	.word	0x000133b0


	//   ....[179]....
        /*0ac0*/ 	.word	0x00013420


	//   ....[180]....
        /*0ac4*/ 	.word	0x00013490


	//   ....[181]....
        /*0ac8*/ 	.word	0x00013700


	//   ....[182]....
        /*0acc*/ 	.word	0x00013970


	//   ....[183]....
        /*0ad0*/ 	.word	0x00013f90


	//   ....[184]....
        /*0ad4*/ 	.word	0x00013fe0


	//   ....[185]....
        /*0ad8*/ 	.word	0x00014030


	//   ....[186]....
        /*0adc*/ 	.word	0x00014080


	//   ....[187]....
        /*0ae0*/ 	.word	0x000140d0


	//   ....[188]....
        /*0ae4*/ 	.word	0x00014120


	//   ....[189]....
        /*0ae8*/ 	.word	0x00014170


	//   ....[190]....
        /*0aec*/ 	.word	0x000141c0


	//   ....[191]....
        /*0af0*/ 	.word	0x00014230


	//   ....[192]....
        /*0af4*/ 	.word	0x000142a0


	//   ....[193]....
        /*0af8*/ 	.word	0x000143c0


	//   ....[194]....
        /*0afc*/ 	.word	0x00014420


	//   ....[195]....
        /*0b00*/ 	.word	0x00014560


	//   ....[196]....
        /*0b04*/ 	.word	0x000145c0


	//   ....[197]....
        /*0b08*/ 	.word	0x00014700


	//   ....[198]....
        /*0b0c*/ 	.word	0x00014760


	//   ....[199]....
        /*0b10*/ 	.word	0x000147d0


	//   ....[200]....
        /*0b14*/ 	.word	0x00014840


	//   ....[201]....
        /*0b18*/ 	.word	0x00014960


	//   ....[202]....
        /*0b1c*/ 	.word	0x000149c0


	//   ....[203]....
        /*0b20*/ 	.word	0x00014b00


	//   ....[204]....
        /*0b24*/ 	.word	0x00014b60


	//   ....[205]....
        /*0b28*/ 	.word	0x00014ca0


	//   ....[206]....
        /*0b2c*/ 	.word	0x00014d00


	//   ....[207]....
        /*0b30*/ 	.word	0x00014d70


	//   ....[208]....
        /*0b34*/ 	.word	0x00014de0


	//   ....[209]....
        /*0b38*/ 	.word	0x00015040


	//   ....[210]....
        /*0b3c*/ 	.word	0x000152a0


	//   ....[211]....
        /*0b40*/ 	.word	0x000158e0


	//   ....[212]....
        /*0b44*/ 	.word	0x00015920


	//   ....[213]....
        /*0b48*/ 	.word	0x00015970


	//   ....[214]....
        /*0b4c*/ 	.word	0x000159b0


	//   ....[215]....
        /*0b50*/ 	.word	0x00015a00


	//   ....[216]....
        /*0b54*/ 	.word	0x00015a40


	//   ....[217]....
        /*0b58*/ 	.word	0x00015a90


	//   ....[218]....
        /*0b5c*/ 	.word	0x00015ad0


	//   ....[219]....
        /*0b60*/ 	.word	0x00015b30


	//   ....[220]....
        /*0b64*/ 	.word	0x00015ba0


	//   ....[221]....
        /*0b68*/ 	.word	0x00015c10


	//   ....[222]....
        /*0b6c*/ 	.word	0x00015d20


	//   ....[223]....
        /*0b70*/ 	.word	0x00015d80


	//   ....[224]....
        /*0b74*/ 	.word	0x00015e90


	//   ....[225]....
        /*0b78*/ 	.word	0x00015ef0


	//   ....[226]....
        /*0b7c*/ 	.word	0x00016000


	//   ....[227]....
        /*0b80*/ 	.word	0x00016060


	//   ....[228]....
        /*0b84*/ 	.word	0x000160b0


	//   ....[229]....
        /*0b88*/ 	.word	0x000160f0


	//   ....[230]....
        /*0b8c*/ 	.word	0x00016140


	//   ....[231]....
        /*0b90*/ 	.word	0x00016180


	//   ....[232]....
        /*0b94*/ 	.word	0x000161d0


	//   ....[233]....
        /*0b98*/ 	.word	0x00016210


	//   ....[234]....
        /*0b9c*/ 	.word	0x00016260


	//   ....[235]....
        /*0ba0*/ 	.word	0x000162a0


	//   ....[236]....
        /*0ba4*/ 	.word	0x000162f0


	//   ....[237]....
        /*0ba8*/ 	.word	0x00016350


	//   ....[238]....
        /*0bac*/ 	.word	0x000163a0


	//   ....[239]....
        /*0bb0*/ 	.word	0x00016400


	//   ....[240]....
        /*0bb4*/ 	.word	0x00016450


	//   ....[241]....
        /*0bb8*/ 	.word	0x000164b0


	//   ....[242]....
        /*0bbc*/ 	.word	0x00016500


	//   ....[243]....
        /*0bc0*/ 	.word	0x00016560


	//   ....[244]....
        /*0bc4*/ 	.word	0x000165d0


	//   ....[245]....
        /*0bc8*/ 	.word	0x00016640


	//   ....[246]....
        /*0bcc*/ 	.word	0x000166b0


	//   ....[247]....
        /*0bd0*/ 	.word	0x00016710


	//   ....[248]....
        /*0bd4*/ 	.word	0x00016780


	//   ....[249]....
        /*0bd8*/ 	.word	0x000167f0


	//   ....[250]....
        /*0bdc*/ 	.word	0x00016860


	//   ....[251]....
        /*0be0*/ 	.word	0x000168c0


	//   ....[252]....
        /*0be4*/ 	.word	0x00016930


	//   ....[253]....
        /*0be8*/ 	.word	0x000169a0


	//   ....[254]....
        /*0bec*/ 	.word	0x00016a10


	//   ....[255]....
        /*0bf0*/ 	.word	0x00016a70


	//   ....[0]....
        /*0bf4*/ 	.word	0x00016ae0


	//   ....[1]....
        /*0bf8*/ 	.word	0x00016b50


	//   ....[2]....
        /*0bfc*/ 	.word	0x00016bc0


	//   ....[3]....
        /*0c00*/ 	.word	0x00016c20


	//   ....[4]....
        /*0c04*/ 	.word	0x00016c90


	//----- nvinfo : EIATTR_EXIT_INSTR_OFFSETS
	.align		4
.L_868:
        /*0c08*/ 	.byte	0x04, 0x1c
        /*0c0a*/ 	.short	(.L_870 - .L_869)


	//   ....[0]....
.L_869:
        /*0c0c*/ 	.word	0x000000a0


	//   ....[1]....
        /*0c10*/ 	.word	0x00012770


	//----- nvinfo : EIATTR_MAX_THREADS
	.align		4
.L_870:
        /*0c14*/ 	.byte	0x04, 0x05
        /*0c16*/ 	.short	(.L_872 - .L_871)
.L_871:
        /*0c18*/ 	.word	0x00000080
        /*0c1c*/ 	.word	0x00000001
        /*0c20*/ 	.word	0x00000001


	//----- nvinfo : EIATTR_CRS_STACK_SIZE
	.align		4
.L_872:
        /*0c24*/ 	.byte	0x04, 0x1e
        /*0c26*/ 	.short	(.L_874 - .L_873)
.L_873:
        /*0c28*/ 	.word	0x00000000
.L_874:


//--------------------- .nv.info._ZN7cutlass13device_kernelIN5flash19enable_sm80_to_sm89INS1_16FlashAttnFwdSm80INS1_25CollectiveMainloopFwdSm80ILi4ELi1ELb0EN4cute5tupleIJNS5_1CILi128EEENS7_ILi64EEES8_EEELi128ENS_6half_tEfNS_4arch4Sm80ELb1ELb0ELb0ELb1ELb1ELb0ELb1ELb0EEENS1_21CollectiveEpilogueFwdINS6_IJS8_S8_S9_EEENS6_IJNS7_ILi1EEESH_SH_EEESB_SD_Li128ELb1ELb1ELb0ELb0EEENS1_19SingleTileSchedulerILb1ELb0ELb1ELi128EEEEEEEEEvNT_6ParamsE --------------------------
	.section	.nv.info._ZN7cutlass13device_kernelIN5flash19enable_sm80_to_sm89INS1_16FlashAttnFwdSm80INS1_25CollectiveMainloopFwdSm80ILi4ELi1ELb0EN4cute5tupleIJNS5_1CILi128EEENS7_ILi64EEES8_EEELi128ENS_6half_tEfNS_4arch4Sm80ELb1ELb0ELb0ELb1ELb1ELb0ELb1ELb0EEENS1_21CollectiveEpilogueFwdINS6_IJS8_S8_S9_EEENS6_IJNS7_ILi1EEESH_SH_EEESB_SD_Li128ELb1ELb1ELb0ELb0EEENS1_19SingleTileSchedulerILb1ELb0ELb1ELi128EEEEEEEEEvNT_6ParamsE,"",@"SHT_CUDA_INFO"
	.sectionflags	@""
	.align	4


	//----- nvinfo : EIATTR_CUDA_API_VERSION
	.align		4
        /*0000*/ 	.byte	0x04, 0x37
        /*0002*/ 	.short	(.L_876 - .L_875)
.L_875:
        /*0004*/ 	.word	0x00000082


	//----- nvinfo : EIATTR_SW2861232_WAR
	.align		4
.L_876:
        /*0008*/ 	.byte	0x01, 0x35
	.zero		2


	//----- nvinfo : EIATTR_PARAM_CBANK
	.align		4
        /*000c*/ 	.byte	0x04, 0x0a
        /*000e*/ 	.short	(.L_878 - .L_877)
	.align		4
.L_877:
        /*0010*/ 	.word	index@(.nv.constant0._ZN7cutlass13device_kernelIN5flash19enable_sm80_to_sm89INS1_16FlashAttnFwdSm80INS1_25CollectiveMainloopFwdSm80ILi4ELi1ELb0EN4cute5tupleIJNS5_1CILi128EEENS7_ILi64EEES8_EEELi128ENS_6half_tEfNS_4arch4Sm80ELb1ELb0ELb0ELb1ELb1ELb0ELb1ELb0EEENS1_21CollectiveEpilogueFwdINS6_IJS8_S8_S9_EEENS6_IJNS7_ILi1EEESH_SH_EEESB_SD_Li128ELb1ELb1ELb0ELb0EEENS1_19SingleTileSchedulerILb1ELb0ELb1ELi128EEEEEEEEEvNT_6ParamsE)
        /*0014*/ 	.short	0x0160
        /*0016*/ 	.short	0x0418


	//----- nvinfo : EIATTR_CBANK_PARAM_SIZE
	.align		4
.L_878:
        /*0018*/ 	.byte	0x03, 0x19
        /*001a*/ 	.short	0x0418


	//----- nvinfo : EIATTR_KPARAM_INFO
	.align		4
        /*001c*/ 	.byte	0x04, 0x17
        /*001e*/ 	.short	(.L_880 - .L_879)
.L_879:
        /*0020*/ 	.word	0x00000000
        /*0024*/ 	.short	0x0000
        /*0026*/ 	.short	0x0000
        /*0028*/ 	.byte	0x00, 0xf0, 0x61, 0x10


	//----- nvinfo : EIATTR_MAXREG_COUNT
	.align		4
.L_880:
        /*002c*/ 	.byte	0x03, 0x1b
        /*002e*/ 	.short	0x00ff


	//----- nvinfo : EIATTR_NUM_BARRIERS
	.align		4
        /*0030*/ 	.byte	0x02, 0x4c
        /*0032*/ 	.byte	0x02
	.zero		1


	//----- nvinfo : EIATTR_ANNOTATIONS
	.align		4
        /*0034*/ 	.byte	0x04, 0x55
        /*0036*/ 	.short	(.L_882 - .L_881)


	//   ....[0]....
.L_881:
        /* <DEDUP_REMOVED lines=50> */


	//----- nvinfo : EIATTR_MERCURY_ISA_VERSION
	.align		4
.L_882:
        /*0340*/ 	.byte	0x03, 0x5f
        /*0342*/ 	.short	0x0000


	//----- nvinfo : EIATTR_COOP_GROUP_MASK_REGIDS
	.align		4
        /*0344*/ 	.byte	0x04, 0x29
        /*0346*/ 	.short	(.L_884 - .L_883)


	//   ....[0]....
.L_883:
        /*0348*/ 	.word	0xffffffff


	//   ....[1]....
        /*034c*/ 	.word	0xffffffff


	//   ....[2]....
        /*0350*/ 	.word	0xffffffff


	//   ....[3]....
        /*0354*/ 	.word	0xffffffff


	//   ....[4]....
        /*0358*/ 	.word	0xffffffff


	//   ....[5]....
        /*035c*/ 	.word	0xffffffff


	//   ....[6]....
        /*0360*/ 	.word	0xffffffff


	//   ....[7]....
        /*0364*/ 	.word	0xffffffff


	//   ....[8]....
        /*0368*/ 	.word	0xffffffff


	//   ....[9]....
        /*036c*/ 	.word	0xffffffff


	//   ....[10]....
        /*0370*/ 	.word	0xffffffff


	//   ....[11]....
        /*0374*/ 	.word	0xffffffff


	//   ....[12]....
        /*0378*/ 	.word	0xffffffff


	//   ....[13]....
        /*037c*/ 	.word	0xffffffff


	//   ....[14]....
        /*0380*/ 	.word	0xffffffff


	//   ....[15]....
        /*0384*/ 	.word	0xffffffff


	//   ....[16]....
        /*0388*/ 	.word	0xffffffff


	//   ....[17]....
        /*038c*/ 	.word	0xffffffff


	//   ....[18]....
        /*0390*/ 	.word	0xffffffff


	//   ....[19]....
        /*0394*/ 	.word	0xffffffff


	//   ....[20]....
        /*0398*/ 	.word	0xffffffff


	//   ....[21]....
        /*039c*/ 	.word	0xffffffff


	//   ....[22]....
        /*03a0*/ 	.word	0xffffffff


	//   ....[23]....
        /*03a4*/ 	.word	0xffffffff


	//   ....[24]....
        /*03a8*/ 	.word	0xffffffff


	//   ....[25]....
        /*03ac*/ 	.word	0xffffffff


	//   ....[26]....
        /*03b0*/ 	.word	0xffffffff


	//   ....[27]....
        /*03b4*/ 	.word	0xffffffff


	//   ....[28]....
        /*03b8*/ 	.word	0xffffffff


	//   ....[29]....
        /*03bc*/ 	.word	0xffffffff


	//   ....[30]....
        /*03c0*/ 	.word	0xffffffff


	//   ....[31]....
        /*03c4*/ 	.word	0xffffffff


	//   ....[32]....
        /*03c8*/ 	.word	0xffffffff


	//   ....[33]....
        /*03cc*/ 	.word	0xffffffff


	//   ....[34]....
        /*03d0*/ 	.word	0xffffffff


	//   ....[35]....
        /*03d4*/ 	.word	0xffffffff


	//   ....[36]....
        /*03d8*/ 	.word	0xffffffff


	//   ....[37]....
        /*03dc*/ 	.word	0xffffffff


	//   ....[38]....
        /*03e0*/ 	.word	0xffffffff


	//   ....[39]....
        /*03e4*/ 	.word	0xffffffff


	//   ....[40]....
        /*03e8*/ 	.word	0xffffffff


	//   ....[41]....
        /*03ec*/ 	.word	0xffffffff


	//   ....[42]....
        /*03f0*/ 	.word	0xffffffff


	//   ....[43]....
        /*03f4*/ 	.word	0xffffffff


	//   ....[44]....
        /*03f8*/ 	.word	0xffffffff


	//   ....[45]....
        /*03fc*/ 	.word	0xffffffff


	//   ....[46]....
        /*0400*/ 	.word	0xffffffff


	//   ....[47]....
        /*0404*/ 	.word	0xffffffff


	//   ....[48]....
        /*0408*/ 	.word	0xffffffff


	//   ....[49]....
        /*040c*/ 	.word	0xffffffff


	//   ....[50]....
        /*0410*/ 	.word	0xffffffff


	//   ....[51]....
        /*0414*/ 	.word	0xffffffff


	//   ....[52]....
        /*0418*/ 	.word	0xffffffff


	//   ....[53]....
        /*041c*/ 	.word	0xffffffff


	//   ....[54]....
        /*0420*/ 	.word	0xffffffff


	//   ....[55]....
        /*0424*/ 	.word	0xffffffff


	//   ....[56]....
        /*0428*/ 	.word	0xffffffff


	//   ....[57]....
        /*042c*/ 	.word	0xffffffff


	//   ....[58]....
        /*0430*/ 	.word	0xffffffff


	//   ....[59]....
        /*0434*/ 	.word	0xffffffff


	//   ....[60]....
        /*0438*/ 	.word	0xffffffff


	//   ....[61]....
        /*043c*/ 	.word	0xffffffff


	//   ....[62]....
        /*0440*/ 	.word	0xffffffff


	//   ....[63]....
        /*0444*/ 	.word	0xffffffff


	//   ....[64]....
        /*0448*/ 	.word	0xffffffff


	//   ....[65]....
        /*044c*/ 	.word	0xffffffff


	//   ....[66]....
        /*0450*/ 	.word	0xffffffff


	//   ....[67]....
        /*0454*/ 	.word	0xffffffff


	//   ....[68]....
        /*0458*/ 	.word	0xffffffff


	//   ....[69]....
        /*045c*/ 	.word	0xffffffff


	//   ....[70]....
        /*0460*/ 	.word	0xffffffff


	//   ....[71]....
        /*0464*/ 	.word	0xffffffff


	//   ....[72]....
        /*0468*/ 	.word	0xffffffff


	//   ....[73]....
        /*046c*/ 	.word	0xffffffff


	//   ....[74]....
        /*0470*/ 	.word	0xffffffff


	//   ....[75]....
        /*0474*/ 	.word	0xffffffff


	//   ....[76]....
        /*0478*/ 	.word	0xffffffff


	//   ....[77]....
        /*047c*/ 	.word	0xffffffff


	//   ....[78]....
        /*0480*/ 	.word	0xffffffff


	//   ....[79]....
        /*0484*/ 	.word	0xffffffff


	//   ....[80]....
        /*0488*/ 	.word	0xffffffff


	//   ....[81]....
        /*048c*/ 	.word	0xffffffff


	//   ....[82]....
        /*0490*/ 	.word	0xffffffff


	//   ....[83]....
        /*0494*/ 	.word	0xffffffff


	//   ....[84]....
        /*0498*/ 	.word	0xffffffff


	//   ....[85]....
        /*049c*/ 	.word	0xffffffff


	//   ....[86]....
        /*04a0*/ 	.word	0xffffffff


	//   ....[87]....
        /*04a4*/ 	.word	0xffffffff


	//   ....[88]....
        /*04a8*/ 	.word	0xffffffff


	//   ....[89]....
        /*04ac*/ 	.word	0xffffffff


	//   ....[90]....
        /*04b0*/ 	.word	0xffffffff


	//   ....[91]....
        /*04b4*/ 	.word	0xffffffff


	//   ....[92]....
        /*04b8*/ 	.word	0xffffffff


	//   ....[93]....
        /*04bc*/ 	.word	0xffffffff


	//   ....[94]....
        /*04c0*/ 	.word	0xffffffff


	//   ....[95]....
        /*04c4*/ 	.word	0xffffffff


	//   ....[96]....
        /*04c8*/ 	.word	0xffffffff


	//   ....[97]....
        /*04cc*/ 	.word	0xffffffff


	//   ....[98]....
        /*04d0*/ 	.word	0xffffffff


	//   ....[99]....
        /*04d4*/ 	.word	0xffffffff


	//   ....[100]....
        /*04d8*/ 	.word	0xffffffff


	//   ....[101]....
        /*04dc*/ 	.word	0xffffffff


	//   ....[102]....
        /*04e0*/ 	.word	0xffffffff


	//   ....[103]....
        /*04e4*/ 	.word	0xffffffff


	//   ....[104]....
        /*04e8*/ 	.word	0xffffffff


	//   ....[105]....
        /*04ec*/ 	.word	0xffffffff


	//   ....[106]....
        /*04f0*/ 	.word	0xffffffff


	//   ....[107]....
        /*04f4*/ 	.word	0xffffffff


	//   ....[108]....
        /*04f8*/ 	.word	0xffffffff


	//   ....[109]....
        /*04fc*/ 	.word	0xffffffff


	//   ....[110]....
        /*0500*/ 	.word	0xffffffff


	//   ....[111]....
        /*0504*/ 	.word	0xffffffff


	//   ....[112]....
        /*0508*/ 	.word	0xffffffff


	//   ....[113]....
        /*050c*/ 	.word	0xffffffff


	//   ....[114]....
        /*0510*/ 	.word	0xffffffff


	//   ....[115]....
        /*0514*/ 	.word	0xffffffff


	//   ....[116]....
        /*0518*/ 	.word	0xffffffff


	//   ....[117]....
        /*051c*/ 	.word	0xffffffff


	//   ....[118]....
        /*0520*/ 	.word	0xffffffff


	//   ....[119]....
        /*0524*/ 	.word	0xffffffff


	//   ....[120]....
        /*0528*/ 	.word	0xffffffff


	//   ....[121]....
        /*052c*/ 	.word	0xffffffff


	//   ....[122]....
        /*0530*/ 	.word	0xffffffff


	//   ....[123]....
        /*0534*/ 	.word	0xffffffff


	//   ....[124]....
        /*0538*/ 	.word	0xffffffff


	//   ....[125]....
        /*053c*/ 	.word	0xffffffff


	//   ....[126]....
        /*0540*/ 	.word	0xffffffff


	//   ....[127]....
        /*0544*/ 	.word	0xffffffff


	//   ....[128]....
        /*0548*/ 	.word	0xffffffff


	//   ....[129]....
        /*054c*/ 	.word	0xffffffff


	//   ....[130]....
        /*0550*/ 	.word	0xffffffff


	//   ....[131]....
        /*0554*/ 	.word	0xffffffff


	//   ....[132]....
        /*0558*/ 	.word	0xffffffff


	//   ....[133]....
        /*055c*/ 	.word	0xffffffff


	//   ....[134]....
        /*0560*/ 	.word	0xffffffff


	//   ....[135]....
        /*0564*/ 	.word	0xffffffff


	//   ....[136]....
        /*0568*/ 	.word	0xffffffff


	//   ....[137]....
        /*056c*/ 	.word	0xffffffff


	//   ....[138]....
        /*0570*/ 	.word	0xffffffff


	//   ....[139]....
        /*0574*/ 	.word	0xffffffff


	//   ....[140]....
        /*0578*/ 	.word	0xffffffff


	//   ....[141]....
        /*057c*/ 	.word	0xffffffff


	//   ....[142]....
        /*0580*/ 	.word	0xffffffff


	//   ....[143]....
        /*0584*/ 	.word	0xffffffff


	//   ....[144]....
        /*0588*/ 	.word	0xffffffff


	//   ....[145]....
        /*058c*/ 	.word	0xffffffff


	//   ....[146]....
        /*0590*/ 	.word	0xffffffff


	//   ....[147]....
        /*0594*/ 	.word	0xffffffff


	//   ....[148]....
        /*0598*/ 	.word	0xffffffff


	//   ....[149]....
        /*059c*/ 	.word	0xffffffff


	//   ....[150]....
        /*05a0*/ 	.word	0xffffffff


	//   ....[151]....
        /*05a4*/ 	.word	0xffffffff


	//   ....[152]....
        /*05a8*/ 	.word	0xffffffff


	//----- nvinfo : EIATTR_COOP_GROUP_INSTR_OFFSETS
	.align		4
.L_884:
        /*05ac*/ 	.byte	0x04, 0x28
        /*05ae*/ 	.short	(.L_886 - .L_885)


	//   ....[0]....
.L_885:
        /*05b0*/ 	.word	0x000000a0


	//   ....[1]....
        /*05b4*/ 	.word	0x00001410


	//   ....[2]....
        /*05b8*/ 	.word	0x00001570


	//   ....[3]....
        /*05bc*/ 	.word	0x00001640


	//   ....[4]....
        /*05c0*/ 	.word	0x00001670


	//   ....[5]....
        /*05c4*/ 	.word	0x00001740


	//   ....[6]....
        /*05c8*/ 	.word	0x00001770


	//   ....[7]....
        /*05cc*/ 	.word	0x00001840


	//   ....[8]....
        /*05d0*/ 	.word	0x00001870


	//   ....[9]....
        /*05d4*/ 	.word	0x00001940


	//   ....[10]....
        /*05d8*/ 	.word	0x00001970


	//   ....[11]....
        /*05dc*/ 	.word	0x00001a40


	//   ....[12]....
        /*05e0*/ 	.word	0x00001a70


	//   ....[13]....
        /*05e4*/ 	.word	0x00001b40


	//   ....[14]....
        /*05e8*/ 	.word	0x00001b70


	//   ....[15]....
        /*05ec*/ 	.word	0x00001c40


	//   ....[16]....
        /*05f0*/ 	.word	0x00001c80


	//   ....[17]....
        /*05f4*/ 	.word	0x00002180


	//   ....[18]....
        /*05f8*/ 	.word	0x000021b0


	//   ....[19]....
        /*05fc*/ 	.word	0x000021c0


	//   ....[20]....
        /*0600*/ 	.word	0x000021d0


	//   ....[21]....
        /*0604*/ 	.word	0x000021e0


	//   ....[22]....
        /*0608*/ 	.word	0x000021f0


	//   ....[23]....
        /*060c*/ 	.word	0x00002200


	//   ....[24]....
        /*0610*/ 	.word	0x00002210


	//   ....[25]....
        /*0614*/ 	.word	0x00002610


	//   ....[26]....
        /*0618*/ 	.word	0x00002620


	//   ....[27]....
        /*061c*/ 	.word	0x00002630


	//   ....[28]....
        /*0620*/ 	.word	0x00002640


	//   ....[29]....
        /*0624*/ 	.word	0x00002650


	//   ....[30]....
        /*0628*/ 	.word	0x00002660


	//   ....[31]....
        /*062c*/ 	.word	0x00002680


	//   ....[32]....
        /*0630*/ 	.word	0x00002690


	//   ....[33]....
        /*0634*/ 	.word	0x00003760


	//   ....[34]....
        /*0638*/ 	.word	0x00003780


	//   ....[35]....
        /*063c*/ 	.word	0x00003790


	//   ....[36]....
        /*0640*/ 	.word	0x000037a0


	//   ....[37]....
        /*0644*/ 	.word	0x000037b0


	//   ....[38]....
        /*0648*/ 	.word	0x000037c0


	//   ....[39]....
        /*064c*/ 	.word	0x000037d0


	//   ....[40]....
        /*0650*/ 	.word	0x000037f0


	//   ....[41]....
        /*0654*/ 	.word	0x00003c00


	//   ....[42]....
        /*0658*/ 	.word	0x00003c10


	//   ....[43]....
        /*065c*/ 	.word	0x00003c20


	//   ....[44]....
        /*0660*/ 	.word	0x00003c30


	//   ....[45]....
        /*0664*/ 	.word	0x00004240


	//   ....[46]....
        /*0668*/ 	.word	0x000043a0


	//   ....[47]....
        /*066c*/ 	.word	0x000046d0


	//   ....[48]....
        /*0670*/ 	.word	0x000048c0


	//   ....[49]....
        /*0674*/ 	.word	0x00004ac0


	//   ....[50]....
        /*0678*/ 	.word	0x00004c00


	//   ....[51]....
        /*067c*/ 	.word	0x00004c40


	//   ....[52]....
        /*0680*/ 	.word	0x00004ce0


	//   ....[53]....
        /*0684*/ 	.word	0x00007290


	//   ....[54]....
        /*0688*/ 	.word	0x000072a0


	//   ....[55]....
        /*068c*/ 	.word	0x000072b0


	//   ....[56]....
        /*0690*/ 	.word	0x000072c0


	//   ....[57]....
        /*0694*/ 	.word	0x000072d0


	//   ....[58]....
        /*0698*/ 	.word	0x000072e0


	//   ....[59]....
        /*069c*/ 	.word	0x000072f0


	//   ....[60]....
        /*06a0*/ 	.word	0x00007310


	//   ....[61]....
        /*06a4*/ 	.word	0x000081b0


	//   ....[62]....
        /*06a8*/ 	.word	0x000081c0


	//   ....[63]....
        /*06ac*/ 	.word	0x000081d0


	//   ....[64]....
        /*06b0*/ 	.word	0x000081e0


	//   ....[65]....
        /*06b4*/ 	.word	0x000081f0


	//   ....[66]....
        /*06b8*/ 	.word	0x00008200


	//   ....[67]....
        /*06bc*/ 	.word	0x00008210


	//   ....[68]....
        /*06c0*/ 	.word	0x00008220


	//   ....[69]....
        /*06c4*/ 	.word	0x000084c0


	//   ....[70]....
        /*06c8*/ 	.word	0x000084d0


	//   ....[71]....
        /*06cc*/ 	.word	0x000084e0


	//   ....[72]....
        /*06d0*/ 	.word	0x000084f0


	//   ....[73]....
        /*06d4*/ 	.word	0x00008b50


	//   ....[74]....
        /*06d8*/ 	.word	0x00008de0


	//   ....[75]....
        /*06dc*/ 	.word	0x00008f20


	//   ....[76]....
        /*06e0*/ 	.word	0x00009060


	//   ....[77]....
        /*06e4*/ 	.word	0x000090c0


	//   ....[78]....
        /*06e8*/ 	.word	0x00009250


	//   ....[79]....
        /*06ec*/ 	.word	0x00009540


	//   ....[80]....
        /*06f0*/ 	.word	0x00009650


	//   ....[81]....
        /*06f4*/ 	.word	0x0000bf40


	//   ....[82]....
        /*06f8*/ 	.word	0x0000bf50


	//   ....[83]....
        /*06fc*/ 	.word	0x0000bf60


	//   ....[84]....
        /*0700*/ 	.word	0x0000bf70


	//   ....[85]....
        /*0704*/ 	.word	0x0000bf80


	//   ....[86]....
        /*0708*/ 	.word	0x0000bf90


	//   ....[87]....
        /*070c*/ 	.word	0x0000bfa0


	//   ....[88]....
        /*0710*/ 	.word	0x0000bfd0


	//   ....[89]....
        /*0714*/ 	.word	0x0000c3a0


	//   ....[90]....
        /*0718*/ 	.word	0x0000c3c0


	//   ....[91]....
        /*071c*/ 	.word	0x0000c3e0


	//   ....[92]....
        /*0720*/ 	.word	0x0000c400


	//   ....[93]....
        /*0724*/ 	.word	0x0000c430


	//   ....[94]....
        /*0728*/ 	.word	0x0000c460


	//   ....[95]....
        /*072c*/ 	.word	0x0000c4f0


	//   ....[96]....
        /*0730*/ 	.word	0x0000c590


	//   ....[97]....
        /*0734*/ 	.word	0x0000d280


	//   ....[98]....
        /*0738*/ 	.word	0x0000d2f0


	//   ....[99]....
        /*073c*/ 	.word	0x0000d3f0


	//   ....[100]....
        /*0740*/ 	.word	0x0000d440


	//   ....[101]....
        /*0744*/ 	.word	0x0000d470


	//   ....[102]....
        /*0748*/ 	.word	0x0000d550


	//   ....[103]....
        /*074c*/ 	.word	0x0000d610


	//   ....[104]....
        /*0750*/ 	.word	0x0000d940


	//   ....[105]....
        /*0754*/ 	.word	0x0000fa00


	//   ....[106]....
        /*0758*/ 	.word	0x0000fa10


	//   ....[107]....
        /*075c*/ 	.word	0x0000fa20


	//   ....[108]....
        /*0760*/ 	.word	0x0000fa40


	//   ....[109]....
        /*0764*/ 	.word	0x0000fa60


	//   ....[110]....
        /*0768*/ 	.word	0x0000fa80


	//   ....[111]....
        /*076c*/ 	.word	0x0000faa0


	//   ....[112]....
        /*0770*/ 	.word	0x0000fad0


	//   ....[113]....
        /*0774*/ 	.word	0x00011720


	//   ....[114]....
        /*0778*/ 	.word	0x00011760


	//   ....[115]....
        /*077c*/ 	.word	0x00011790


	//   ....[116]....
        /*0780*/ 	.word	0x000117c0


	//   ....[117]....
        /*0784*/ 	.word	0x00011800


	//   ....[118]....
        /*0788*/ 	.word	0x00011840


	//   ....[119]....
        /*078c*/ 	.word	0x00011860


	//   ....[120]....
        /*0790*/ 	.word	0x00011870


	//   ....[121]....
        /*0794*/ 	.word	0x00011a30


	//   ....[122]....
        /*0798*/ 	.word	0x00011a40


	//   ....[123]....
        /*079c*/ 	.word	0x00011b40


	//   ....[124]....
        /*07a0*/ 	.word	0x00011b70


	//   ....[125]....
        /*07a4*/ 	.word	0x00011c50


	//   ....[126]....
        /*07a8*/ 	.word	0x00011c80


	//   ....[127]....
        /*07ac*/ 	.word	0x00011d60


	//   ....[128]....
        /*07b0*/ 	.word	0x00011d90


	//   ....[129]....
        /*07b4*/ 	.word	0x00011e70


	//   ....[130]....
        /*07b8*/ 	.word	0x00011ea0


	//   ....[131]....
        /*07bc*/ 	.word	0x00011f80


	//   ....[132]....
        /*07c0*/ 	.word	0x00011fb0


	//   ....[133]....
        /*07c4*/ 	.word	0x00012090


	//   ....[134]....
        /*07c8*/ 	.word	0x000120c0


	//   ....[135]....
        /*07cc*/ 	.word	0x000121a0


	//   ....[136]....
        /*07d0*/ 	.word	0x000121c0


	//   ....[137]....
        /*07d4*/ 	.word	0x00012a80


	//   ....[138]....
        /*07d8*/ 	.word	0x00012a90


	//   ....[139]....
        /*07dc*/ 	.word	0x00012b60


	//   ....[140]....
        /*07e0*/ 	.word	0x00012b90


	//   ....[141]....
        /*07e4*/ 	.word	0x00012c60


	//   ....[142]....
        /*07e8*/ 	.word	0x00012c90


	//   ....[143]....
        /*07ec*/ 	.word	0x00012d60


	//   ....[144]....
        /*07f0*/ 	.word	0x00012d90


	//   ....[145]....
        /*07f4*/ 	.word	0x00012e60


	//   ....[146]....
        /*07f8*/ 	.word	0x00012e90


	//   ....[147]....
        /*07fc*/ 	.word	0x00012f60


	//   ....[148]....
        /*0800*/ 	.word	0x00012f90


	//   ....[149]....
        /*0804*/ 	.word	0x00013060


	//   ....[150]....
        /*0808*/ 	.word	0x00013090


	//   ....[151]....
        /*080c*/ 	.word	0x00013160


	//   ....[152]....
        /*0810*/ 	.word	0x00013180


	//----- nvinfo : EIATTR_EXIT_INSTR_OFFSETS
	.align		4
.L_886:
        /*0814*/ 	.byte	0x04, 0x1c
        /*0816*/ 	.short	(.L_888 - .L_887)


	//   ....[0]....
.L_887:
        /*0818*/ 	.word	0x00000450


	//   ....[1]....
        /*081c*/ 	.word	0x000121d0


	//   ....[2]....
        /*0820*/ 	.word	0x00012230


	//   ....[3]....
        /*0824*/ 	.word	0x00012290


	//   ....[4]....
        /*0828*/ 	.word	0x00013190


	//   ....[5]....
        /*082c*/ 	.word	0x000131e0


	//   ....[6]....
        /*0830*/ 	.word	0x00013240


	//----- nvinfo : EIATTR_CTAIDZ_USED
	.align		4
.L_888:
        /*0834*/ 	.byte	0x01, 0x04
	.zero		2


	//----- nvinfo : EIATTR_MAX_THREADS
	.align		4
        /*0838*/ 	.byte	0x04, 0x05
        /*083a*/ 	.short	(.L_890 - .L_889)
.L_889:
        /*083c*/ 	.word	0x00000080
        /*0840*/ 	.word	0x00000001
        /*0844*/ 	.word	0x00000001


	//----- nvinfo : EIATTR_CRS_STACK_SIZE
	.align		4
.L_890:
        /*0848*/ 	.byte	0x04, 0x1e
        /*084a*/ 	.short	(.L_892 - .L_891)
.L_891:
        /*084c*/ 	.word	0x00000000
.L_892:


//--------------------- .nv.info._ZN7cutlass13device_kernelIN5flash19enable_sm80_to_sm89INS1_16FlashAttnFwdSm80INS1_25CollectiveMainloopFwdSm80ILi4ELi1ELb0EN4cute5tupleIJNS5_1CILi128EEENS7_ILi64EEES8_EEELi128ENS_6half_tEfNS_4arch4Sm80ELb1ELb0ELb0ELb1ELb1ELb1ELb1ELb0EEENS1_21CollectiveEpilogueFwdINS6_IJS8_S8_S9_EEENS6_IJNS7_ILi1EEESH_SH_EEESB_SD_Li128ELb1ELb1ELb0ELb0EEENS1_19SingleTileSchedulerILb1ELb0ELb1ELi128EEEEEEEEEvNT_6ParamsE --------------------------
	.section	.nv.info._ZN7cutlass13device_kernelIN5flash19enable_sm80_to_sm89INS1_16FlashAttnFwdSm80INS1_25CollectiveMainloopFwdSm80ILi4ELi1ELb0EN4cute5tupleIJNS5_1CILi128EEENS7_ILi64EEES8_EEELi128ENS_6half_tEfNS_4arch4Sm80ELb1ELb0ELb0ELb1ELb1ELb1ELb1ELb0EEENS1_21CollectiveEpilogueFwdINS6_IJS8_S8_S9_EEENS6_IJNS7_ILi1EEESH_SH_EEESB_SD_Li128ELb1ELb1ELb0ELb0EEENS1_19SingleTileSchedulerILb1ELb0ELb1ELi128EEEEEEEEEvNT_6ParamsE,"",@"SHT_CUDA_INFO"
	.sectionflags	@""
	.align	4


	//----- nvinfo : EIATTR_CUDA_API_VERSION
	.align		4
        /*0000*/ 	.byte	0x04, 0x37
        /*0002*/ 	.short	(.L_894 - .L_893)
.L_893:
        /*0004*/ 	.word	0x00000082


	//----- nvinfo : EIATTR_SW2861232_WAR
	.align		4
.L_894:
        /*0008*/ 	.byte	0x01, 0x35
	.zero		2


	//----- nvinfo : EIATTR_PARAM_CBANK
	.align		4
        /*000c*/ 	.byte	0x04, 0x0a
        /*000e*/ 	.short	(.L_896 - .L_895)
	.align		4
.L_895:
        /*0010*/ 	.word	index@(.nv.constant0._ZN7cutlass13device_kernelIN5flash19enable_sm80_to_sm89INS1_16FlashAttnFwdSm80INS1_25CollectiveMainloopFwdSm80ILi4ELi1ELb0EN4cute5tupleIJNS5_1CILi128EEENS7_ILi64EEES8_EEELi128ENS_6half_tEfNS_4arch4Sm80ELb1ELb0ELb0ELb1ELb1ELb1ELb1ELb0EEENS1_21CollectiveEpilogueFwdINS6_IJS8_S8_S9_EEENS6_IJNS7_ILi1EEESH_SH_EEESB_SD_Li128ELb1ELb1ELb0ELb0EEENS1_19SingleTileSchedulerILb1ELb0ELb1ELi128EEEEEEEEEvNT_6ParamsE)
        /*0014*/ 	.short	0x0160
        /*0016*/ 	.short	0x0418


	//----- nvinfo : EIATTR_CBANK_PARAM_SIZE
	.align		4
.L_896:
        /*0018*/ 	.byte	0x03, 0x19
        /*001a*/ 	.short	0x0418


	//----- nvinfo : EIATTR_KPARAM_INFO
	.align		4
        /*001c*/ 	.byte	0x04, 0x17
        /*001e*/ 	.short	(.L_898 - .L_897)
.L_897:
        /*0020*/ 	.word	0x00000000
        /*0024*/ 	.short	0x0000
        /*0026*/ 	.short	0x0000
        /*0028*/ 	.byte	0x00, 0xf0, 0x61, 0x10


	//----- nvinfo : EIATTR_MAXREG_COUNT
	.align		4
.L_898:
        /*002c*/ 	.byte	0x03, 0x1b
        /*002e*/ 	.short	0x00ff


	//----- nvinfo : EIATTR_NUM_BARRIERS
	.align		4
        /*0030*/ 	.byte	0x02, 0x4c
        /*0032*/ 	.byte	0x02
	.zero		1


	//----- nvinfo : EIATTR_ANNOTATIONS
	.align		4
        /*0034*/ 	.byte	0x04, 0x55
        /*0036*/ 	.short	(.L_900 - .L_899)


	//   ....[0]....
.L_899:
        /* <DEDUP_REMOVED lines=71> */


	//----- nvinfo : EIATTR_MERCURY_ISA_VERSION
	.align		4
.L_900:
        /*0490*/ 	.byte	0x03, 0x5f
        /*0492*/ 	.short	0x0000


	//----- nvinfo : EIATTR_COOP_GROUP_MASK_REGIDS
	.align		4
        /*0494*/ 	.byte	0x04, 0x29
        /*0496*/ 	.short	(.L_902 - .L_901)


	//   ....[0]....
.L_901:
        /*0498*/ 	.word	0xffffffff


	//   ....[1]....
        /*049c*/ 	.word	0xffffffff


	//   ....[2]....
        /*04a0*/ 	.word	0xffffffff


	//   ....[3]....
        /*04a4*/ 	.word	0xffffffff


	//   ....[4]....
        /*04a8*/ 	.word	0xffffffff


	//   ....[5]....
        /*04ac*/ 	.word	0xffffffff


	//   ....[6]....
        /*04b0*/ 	.word	0xffffffff


	//   ....[7]....
        /*04b4*/ 	.word	0xffffffff


	//   ....[8]....
        /*04b8*/ 	.word	0xffffffff


	//   ....[9]....
        /*04bc*/ 	.word	0xffffffff


	//   ....[10]....
        /*04c0*/ 	.word	0xffffffff


	//   ....[11]....
        /*04c4*/ 	.word	0xffffffff


	//   ....[12]....
        /*04c8*/ 	.word	0xffffffff


	//   ....[13]....
        /*04cc*/ 	.word	0xffffffff


	//   ....[14]....
        /*04d0*/ 	.word	0xffffffff


	//   ....[15]....
        /*04d4*/ 	.word	0xffffffff


	//   ....[16]....
        /*04d8*/ 	.word	0xffffffff


	//   ....[17]....
        /*04dc*/ 	.word	0xffffffff


	//   ....[18]....
        /*04e0*/ 	.word	0xffffffff


	//   ....[19]....
        /*04e4*/ 	.word	0xffffffff


	//   ....[20]....
        /*04e8*/ 	.word	0xffffffff


	//   ....[21]....
        /*04ec*/ 	.word	0xffffffff


	//   ....[22]....
        /*04f0*/ 	.word	0xffffffff


	//   ....[23]....
        /*04f4*/ 	.word	0xffffffff


	//   ....[24]....
        /*04f8*/ 	.word	0xffffffff


	//   ....[25]....
        /*04fc*/ 	.word	0xffffffff


	//   ....[26]....
        /*0500*/ 	.word	0xffffffff


	//   ....[27]....
        /*0504*/ 	.word	0xffffffff


	//   ....[28]....
        /*0508*/ 	.word	0xffffffff


	//   ....[29]....
        /*050c*/ 	.word	0xffffffff


	//   ....[30]....
        /*0510*/ 	.word	0xffffffff


	//   ....[31]....
        /*0514*/ 	.word	0xffffffff


	//   ....[32]....
        /*0518*/ 	.word	0xffffffff


	//   ....[33]....
        /*051c*/ 	.word	0xffffffff


	//   ....[34]....
        /*0520*/ 	.word	0xffffffff


	//   ....[35]....
        /*0524*/ 	.word	0xffffffff


	//   ....[36]....
        /*0528*/ 	.word	0xffffffff


	//   ....[37]....
        /*052c*/ 	.word	0xffffffff


	//   ....[38]....
        /*0530*/ 	.word	0xffffffff


	//   ....[39]....
        /*0534*/ 	.word	0xffffffff


	//   ....[40]....
        /*0538*/ 	.word	0xffffffff


	//   ....[41]....
        /*053c*/ 	.word	0xffffffff


	//   ....[42]....
        /*0540*/ 	.word	0xffffffff


	//   ....[43]....
        /*0544*/ 	.word	0xffffffff


	//   ....[44]....
        /*0548*/ 	.word	0xffffffff


	//   ....[45]....
        /*054c*/ 	.word	0xffffffff


	//   ....[46]....
        /*0550*/ 	.word	0xffffffff


	//   ....[47]....
        /*0554*/ 	.word	0xffffffff


	//   ....[48]....
        /*0558*/ 	.word	0xffffffff


	//   ....[49]....
        /*055c*/ 	.word	0xffffffff


	//   ....[50]....
        /*0560*/ 	.word	0xffffffff


	//   ....[51]....
        /*0564*/ 	.word	0xffffffff


	//   ....[52]....
        /*0568*/ 	.word	0xffffffff


	//   ....[53]....
        /*056c*/ 	.word	0xffffffff


	//   ....[54]....
        /*0570*/ 	.word	0xffffffff


	//   ....[55]....
        /*0574*/ 	.word	0xffffffff


	//   ....[56]....
        /*0578*/ 	.word	0xffffffff


	//   ....[57]....
        /*057c*/ 	.word	0xffffffff


	//   ....[58]....
        /*0580*/ 	.word	0xffffffff


	//   ....[59]....
        /*0584*/ 	.word	0xffffffff


	//   ....[60]....
        /*0588*/ 	.word	0xffffffff


	//   ....[61]....
        /*058c*/ 	.word	0xffffffff


	//   ....[62]....
        /*0590*/ 	.word	0xffffffff


	//   ....[63]....
        /*0594*/ 	.word	0xffffffff


	//   ....[64]....
        /*0598*/ 	.word	0xffffffff


	//   ....[65]....
        /*059c*/ 	.word	0xffffffff


	//   ....[66]....
        /*05a0*/ 	.word	0xffffffff


	//   ....[67]....
        /*05a4*/ 	.word	0xffffffff


	//   ....[68]....
        /*05a8*/ 	.word	0xffffffff


	//   ....[69]....
        /*05ac*/ 	.word	0xffffffff


	//   ....[70]....
        /*05b0*/ 	.word	0xffffffff


	//   ....[71]....
        /*05b4*/ 	.word	0xffffffff


	//   ....[72]....
        /*05b8*/ 	.word	0xffffffff


	//   ....[73]....
        /*05bc*/ 	.word	0xffffffff


	//   ....[74]....
        /*05c0*/ 	.word	0xffffffff


	//   ....[75]....
        /*05c4*/ 	.word	0xffffffff


	//   ....[76]....
        /*05c8*/ 	.word	0xffffffff


	//   ....[77]....
        /*05cc*/ 	.word	0xffffffff


	//   ....[78]....
        /*05d0*/ 	.word	0xffffffff


	//   ....[79]....
        /*05d4*/ 	.word	0xffffffff


	//   ....[80]....
        /*05d8*/ 	.word	0xffffffff


	//   ....[81]....
        /*05dc*/ 	.word	0xffffffff


	//   ....[82]....
        /*05e0*/ 	.word	0xffffffff


	//   ....[83]....
        /*05e4*/ 	.word	0xffffffff


	//   ....[84]....
        /*05e8*/ 	.word	0xffffffff


	//   ....[85]....
        /*05ec*/ 	.word	0xffffffff


	//   ....[86]....
        /*05f0*/ 	.word	0xffffffff


	//   ....[87]....
        /*05f4*/ 	.word	0xffffffff


	//   ....[88]....
        /*05f8*/ 	.word	0xffffffff


	//   ....[89]....
        /*05fc*/ 	.word	0xffffffff


	//   ....[90]....
        /*0600*/ 	.word	0xffffffff


	//   ....[91]....
        /*0604*/ 	.word	0xffffffff


	//   ....[92]....
        /*0608*/ 	.word	0xffffffff


	//   ....[93]....
        /*060c*/ 	.word	0xffffffff


	//   ....[94]....
        /*0610*/ 	.word	0xffffffff


	//   ....[95]....
        /*0614*/ 	.word	0xffffffff


	//   ....[96]....
        /*0618*/ 	.word	0xffffffff


	//   ....[97]....
        /*061c*/ 	.word	0xffffffff


	//   ....[98]....
        /*0620*/ 	.word	0xffffffff


	//   ....[99]....
        /*0624*/ 	.word	0xffffffff


	//   ....[100]....
        /*0628*/ 	.word	0xffffffff


	//   ....[101]....
        /*062c*/ 	.word	0xffffffff


	//   ....[102]....
        /*0630*/ 	.word	0xffffffff


	//   ....[103]....
        /*0634*/ 	.word	0xffffffff


	//   ....[104]....
        /*0638*/ 	.word	0xffffffff


	//   ....[105]....
        /*063c*/ 	.word	0xffffffff


	//   ....[106]....
        /*0640*/ 	.word	0xffffffff


	//   ....[107]....
        /*0644*/ 	.word	0xffffffff


	//   ....[108]....
        /*0648*/ 	.word	0xffffffff


	//   ....[109]....
        /*064c*/ 	.word	0xffffffff


	//   ....[110]....
        /*0650*/ 	.word	0xffffffff


	//   ....[111]....
        /*0654*/ 	.word	0xffffffff


	//   ....[112]....
        /*0658*/ 	.word	0xffffffff


	//   ....[113]....
        /*065c*/ 	.word	0xffffffff


	//   ....[114]....
        /*0660*/ 	.word	0xffffffff


	//   ....[115]....
        /*0664*/ 	.word	0xffffffff


	//   ....[116]....
        /*0668*/ 	.word	0xffffffff


	//   ....[117]....
        /*066c*/ 	.word	0xffffffff


	//   ....[118]....
        /*0670*/ 	.word	0xffffffff


	//   ....[119]....
        /*0674*/ 	.word	0xffffffff


	//   ....[120]....
        /*0678*/ 	.word	0xffffffff


	//   ....[121]....
        /*067c*/ 	.word	0xffffffff


	//   ....[122]....
        /*0680*/ 	.word	0xffffffff


	//   ....[123]....
        /*0684*/ 	.word	0xffffffff


	//   ....[124]....
        /*0688*/ 	.word	0xffffffff


	//   ....[125]....
        /*068c*/ 	.word	0xffffffff


	//   ....[126]....
        /*0690*/ 	.word	0xffffffff


	//   ....[127]....
        /*0694*/ 	.word	0xffffffff


	//   ....[128]....
        /*0698*/ 	.word	0xffffffff


	//   ....[129]....
        /*069c*/ 	.word	0xffffffff


	//   ....[130]....
        /*06a0*/ 	.word	0xffffffff


	//   ....[131]....
        /*06a4*/ 	.word	0xffffffff


	//   ....[132]....
        /*06a8*/ 	.word	0xffffffff


	//   ....[133]....
        /*06ac*/ 	.word	0xffffffff


	//   ....[134]....
        /*06b0*/ 	.word	0xffffffff


	//   ....[135]....
        /*06b4*/ 	.word	0xffffffff


	//   ....[136]....
        /*06b8*/ 	.word	0xffffffff


	//   ....[137]....
        /*06bc*/ 	.word	0xffffffff


	//   ....[138]....
        /*06c0*/ 	.word	0xffffffff


	//   ....[139]....
        /*06c4*/ 	.word	0xffffffff


	//   ....[140]....
        /*06c8*/ 	.word	0xffffffff


	//   ....[141]....
        /*06cc*/ 	.word	0xffffffff


	//   ....[142]....
        /*06d0*/ 	.word	0xffffffff


	//   ....[143]....
        /*06d4*/ 	.word	0xffffffff


	//   ....[144]....
        /*06d8*/ 	.word	0xffffffff


	//   ....[145]....
        /*06dc*/ 	.word	0xffffffff


	//   ....[146]....
        /*06e0*/ 	.word	0xffffffff


	//   ....[147]....
        /*06e4*/ 	.word	0xffffffff


	//   ....[148]....
        /*06e8*/ 	.word	0xffffffff


	//   ....[149]....
        /*06ec*/ 	.word	0xffffffff


	//   ....[150]....
        /*06f0*/ 	.word	0xffffffff


	//   ....[151]....
        /*06f4*/ 	.word	0xffffffff


	//   ....[152]....
        /*06f8*/ 	.word	0xffffffff


	//   ....[153]....
        /*06fc*/ 	.word	0xffffffff


	//   ....[154]....
        /*0700*/ 	.word	0xffffffff


	//   ....[155]....
        /*0704*/ 	.word	0xffffffff


	//   ....[156]....
        /*0708*/ 	.word	0xffffffff


	//   ....[157]....
        /*070c*/ 	.word	0xffffffff


	//   ....[158]....
        /*0710*/ 	.word	0xffffffff


	//   ....[159]....
        /*0714*/ 	.word	0xffffffff


	//   ....[160]....
        /*0718*/ 	.word	0xffffffff


	//   ....[161]....
        /*071c*/ 	.word	0xffffffff


	//   ....[162]....
        /*0720*/ 	.word	0xffffffff


	//   ....[163]....
        /*0724*/ 	.word	0xffffffff


	//   ....[164]....
        /*0728*/ 	.word	0xffffffff


	//   ....[165]....
        /*072c*/ 	.word	0xffffffff


	//   ....[166]....
        /*0730*/ 	.word	0xffffffff


	//   ....[167]....
        /*0734*/ 	.word	0xffffffff


	//   ....[168]....
        /*0738*/ 	.word	0xffffffff


	//   ....[169]....
        /*073c*/ 	.word	0xffffffff


	//   ....[170]....
        /*0740*/ 	.word	0xffffffff


	//   ....[171]....
        /*0744*/ 	.word	0xffffffff


	//   ....[172]....
        /*0748*/ 	.word	0xffffffff


	//   ....[173]....
        /*074c*/ 	.word	0xffffffff


	//   ....[174]....
        /*0750*/ 	.word	0xffffffff


	//   ....[175]....
        /*0754*/ 	.word	0xffffffff


	//   ....[176]....
        /*0758*/ 	.word	0xffffffff


	//   ....[177]....
        /*075c*/ 	.word	0xffffffff


	//   ....[178]....
        /*0760*/ 	.word	0xffffffff


	//   ....[179]....
        /*0764*/ 	.word	0xffffffff


	//   ....[180]....
        /*0768*/ 	.word	0xffffffff


	//   ....[181]....
        /*076c*/ 	.word	0xffffffff


	//   ....[182]....
        /*0770*/ 	.word	0xffffffff


	//   ....[183]....
        /*0774*/ 	.word	0xffffffff


	//   ....[184]....
        /*0778*/ 	.word	0xffffffff


	//   ....[185]....
        /*077c*/ 	.word	0xffffffff


	//   ....[186]....
        /*0780*/ 	.word	0xffffffff


	//   ....[187]....
        /*0784*/ 	.word	0xffffffff


	//   ....[188]....
        /*0788*/ 	.word	0xffffffff


	//   ....[189]....
        /*078c*/ 	.word	0xffffffff


	//   ....[190]....
        /*0790*/ 	.word	0xffffffff


	//   ....[191]....
        /*0794*/ 	.word	0xffffffff


	//   ....[192]....
        /*0798*/ 	.word	0xffffffff


	//   ....[193]....
        /*079c*/ 	.word	0xffffffff


	//   ....[194]....
        /*07a0*/ 	.word	0xffffffff


	//   ....[195]....
        /*07a4*/ 	.word	0xffffffff


	//   ....[196]....
        /*07a8*/ 	.word	0xffffffff


	//   ....[197]....
        /*07ac*/ 	.word	0xffffffff


	//   ....[198]....
        /*07b0*/ 	.word	0xffffffff


	//   ....[199]....
        /*07b4*/ 	.word	0xffffffff


	//   ....[200]....
        /*07b8*/ 	.word	0xffffffff


	//   ....[201]....
        /*07bc*/ 	.word	0xffffffff


	//   ....[202]....
        /*07c0*/ 	.word	0xffffffff


	//   ....[203]....
        /*07c4*/ 	.word	0xffffffff


	//   ....[204]....
        /*07c8*/ 	.word	0xffffffff


	//   ....[205]....
        /*07cc*/ 	.word	0xffffffff


	//   ....[206]....
        /*07d0*/ 	.word	0xffffffff


	//   ....[207]....
        /*07d4*/ 	.word	0xffffffff


	//   ....[208]....
        /*07d8*/ 	.word	0xffffffff


	//   ....[209]....
        /*07dc*/ 	.word	0xffffffff


	//   ....[210]....
        /*07e0*/ 	.word	0xffffffff


	//   ....[211]....
        /*07e4*/ 	.word	0xffffffff


	//   ....[212]....
        /*07e8*/ 	.word	0xffffffff


	//   ....[213]....
        /*07ec*/ 	.word	0xffffffff


	//   ....[214]....
        /*07f0*/ 	.word	0xffffffff


	//   ....[215]....
        /*07f4*/ 	.word	0xffffffff


	//   ....[216]....
        /*07f8*/ 	.word	0xffffffff


	//   ....[217]....
        /*07fc*/ 	.word	0xffffffff


	//   ....[218]....
        /*0800*/ 	.word	0xffffffff


	//   ....[219]....
        /*0804*/ 	.word	0xffffffff


	//   ....[220]....
        /*0808*/ 	.word	0xffffffff


	//   ....[221]....
        /*080c*/ 	.word	0xffffffff


	//   ....[222]....
        /*0810*/ 	.word	0xffffffff


	//   ....[223]....
        /*0814*/ 	.word	0xffffffff


	//   ....[224]....
        /*0818*/ 	.word	0xffffffff


	//   ....[225]....
        /*081c*/ 	.word	0xffffffff


	//   ....[226]....
        /*0820*/ 	.word	0xffffffff


	//   ....[227]....
        /*0824*/ 	.word	0xffffffff


	//   ....[228]....
        /*0828*/ 	.word	0xffffffff


	//   ....[229]....
        /*082c*/ 	.word	0xffffffff


	//   ....[230]....
        /*0830*/ 	.word	0xffffffff


	//   ....[231]....
        /*0834*/ 	.word	0xffffffff


	//   ....[232]....
        /*0838*/ 	.word	0xffffffff


	//   ....[233]....
        /*083c*/ 	.word	0xffffffff


	//   ....[234]....
        /*0840*/ 	.word	0xffffffff


	//   ....[235]....
        /*0844*/ 	.word	0xffffffff


	//   ....[236]....
        /*0848*/ 	.word	0xffffffff


	//   ....[237]....
        /*084c*/ 	.word	0xffffffff


	//   ....[238]....
        /*0850*/ 	.word	0xffffffff


	//   ....[239]....
        /*0854*/ 	.word	0xffffffff


	//   ....[240]....
        /*0858*/ 	.word	0xffffffff


	//   ....[241]....
        /*085c*/ 	.word	0xffffffff


	//   ....[242]....
        /*0860*/ 	.word	0xffffffff


	//   ....[243]....
        /*0864*/ 	.word	0xffffffff


	//   ....[244]....
        /*0868*/ 	.word	0xffffffff


	//   ....[245]....
        /*086c*/ 	.word	0xffffffff


	//   ....[246]....
        /*0870*/ 	.word	0xffffffff


	//   ....[247]....
        /*0874*/ 	.word	0xffffffff


	//   ....[248]....
        /*0878*/ 	.word	0xffffffff


	//   ....[249]....
        /*087c*/ 	.word	0xffffffff


	//   ....[250]....
        /*0880*/ 	.word	0xffffffff


	//   ....[251]....
        /*0884*/ 	.word	0xffffffff


	//   ....[252]....
        /*0888*/ 	.word	0xffffffff


	//   ....[253]....
        /*088c*/ 	.word	0xffffffff


	//   ....[254]....
        /*0890*/ 	.word	0xffffffff


	//   ....[255]....
        /*0894*/ 	.word	0xffffffff


	//   ....[0]....
        /*0898*/ 	.word	0xffffffff


	//   ....[1]....
        /*089c*/ 	.word	0xffffffff


	//   ....[2]....
        /*08a0*/ 	.word	0xffffffff


	//   ....[3]....
        /*08a4*/ 	.word	0xffffffff


	//   ....[4]....
        /*08a8*/ 	.word	0xffffffff


	//   ....[5]....
        /*08ac*/ 	.word	0xffffffff


	//   ....[6]....
        /*08b0*/ 	.word	0xffffffff


	//   ....[7]....
        /*08b4*/ 	.word	0xffffffff


	//   ....[8]....
        /*08b8*/ 	.word	0xffffffff


	//   ....[9]....
        /*08bc*/ 	.word	0xffffffff


	//   ....[10]....
        /*08c0*/ 	.word	0xffffffff


	//   ....[11]....
        /*08c4*/ 	.word	0xffffffff


	//   ....[12]....
        /*08c8*/ 	.word	0xffffffff


	//   ....[13]....
        /*08cc*/ 	.word	0xffffffff


	//   ....[14]....
        /*08d0*/ 	.word	0xffffffff


	//   ....[15]....
        /*08d4*/ 	.word	0xffffffff


	//   ....[16]....
        /*08d8*/ 	.word	0xffffffff


	//   ....[17]....
        /*08dc*/ 	.word	0xffffffff


	//   ....[18]....
        /*08e0*/ 	.word	0xffffffff


	//   ....[19]....
        /*08e4*/ 	.word	0xffffffff


	//   ....[20]....
        /*08e8*/ 	.word	0xffffffff


	//   ....[21]....
        /*08ec*/ 	.word	0xffffffff


	//   ....[22]....
        /*08f0*/ 	.word	0xffffffff


	//   ....[23]....
        /*08f4*/ 	.word	0xffffffff


	//   ....[24]....
        /*08f8*/ 	.word	0xffffffff


	//   ....[25]....
        /*08fc*/ 	.word	0xffffffff


	//   ....[26]....
        /*0900*/ 	.word	0xffffffff


	//   ....[27]....
        /*0904*/ 	.word	0xffffffff


	//   ....[28]....
        /*0908*/ 	.word	0xffffffff


	//   ....[29]....
        /*090c*/ 	.word	0xffffffff


	//   ....[30]....
        /*0910*/ 	.word	0xffffffff


	//   ....[31]....
        /*0914*/ 	.word	0xffffffff


	//   ....[32]....
        /*0918*/ 	.word	0xffffffff


	//   ....[33]....
        /*091c*/ 	.word	0xffffffff


	//   ....[34]....
        /*0920*/ 	.word	0xffffffff


	//   ....[35]....
        /*0924*/ 	.word	0xffffffff


	//   ....[36]....
        /*0928*/ 	.word	0xffffffff


	//   ....[37]....
        /*092c*/ 	.word	0xffffffff


	//   ....[38]....
        /*0930*/ 	.word	0xffffffff


	//   ....[39]....
        /*0934*/ 	.word	0xffffffff


	//   ....[40]....
        /*0938*/ 	.word	0xffffffff


	//   ....[41]....
        /*093c*/ 	.word	0xffffffff


	//   ....[42]....
        /*0940*/ 	.word	0xffffffff


	//   ....[43]....
        /*0944*/ 	.word	0xffffffff


	//   ....[44]....
        /*0948*/ 	.word	0xffffffff


	//   ....[45]....
        /*094c*/ 	.word	0xffffffff


	//   ....[46]....
        /*0950*/ 	.word	0xffffffff


	//   ....[47]....
        /*0954*/ 	.word	0xffffffff


	//   ....[48]....
        /*0958*/ 	.word	0xffffffff


	//   ....[49]....
        /*095c*/ 	.word	0xffffffff


	//   ....[50]....
        /*0960*/ 	.word	0xffffffff


	//   ....[51]....
        /*0964*/ 	.word	0xffffffff


	//   ....[52]....
        /*0968*/ 	.word	0xffffffff


	//   ....[53]....
        /*096c*/ 	.word	0xffffffff


	//   ....[54]....
        /*0970*/ 	.word	0xffffffff


	//   ....[55]....
        /*0974*/ 	.word	0xffffffff


	//   ....[56]....
        /*0978*/ 	.word	0xffffffff


	//   ....[57]....
        /*097c*/ 	.word	0xffffffff


	//   ....[58]....
        /*0980*/ 	.word	0xffffffff


	//   ....[59]....
        /*0984*/ 	.word	0xffffffff


	//   ....[60]....
        /*0988*/ 	.word	0xffffffff


	//   ....[61]....
        /*098c*/ 	.word	0xffffffff


	//   ....[62]....
        /*0990*/ 	.word	0xffffffff


	//   ....[63]....
        /*0994*/ 	.word	0xffffffff


	//   ....[64]....
        /*0998*/ 	.word	0xffffffff


	//   ....[65]....
        /*099c*/ 	.word	0xffffffff


	//   ....[66]....
        /*09a0*/ 	.word	0xffffffff


	//   ....[67]....
        /*09a4*/ 	.word	0xffffffff


	//   ....[68]....
        /*09a8*/ 	.word	0xffffffff


	//   ....[69]....
        /*09ac*/ 	.word	0xffffffff


	//   ....[70]....
        /*09b0*/ 	.word	0xffffffff


	//   ....[71]....
        /*09b4*/ 	.word	0xffffffff


	//   ....[72]....
        /*09b8*/ 	.word	0xffffffff


	//   ....[73]....
        /*09bc*/ 	.word	0xffffffff


	//   ....[74]....
        /*09c0*/ 	.word	0xffffffff


	//   ....[75]....
        /*09c4*/ 	.word	0xffffffff


	//   ....[76]....
        /*09c8*/ 	.word	0xffffffff


	//   ....[77]....
        /*09cc*/ 	.word	0xffffffff


	//   ....[78]....
        /*09d0*/ 	.word	0xffffffff


	//   ....[79]....
        /*09d4*/ 	.word	0xffffffff


	//   ....[80]....
        /*09d8*/ 	.word	0xffffffff


	//   ....[81]....
        /*09dc*/ 	.word	0xffffffff


	//   ....[82]....
        /*09e0*/ 	.word	0xffffffff


	//   ....[83]....
        /*09e4*/ 	.word	0xffffffff


	//   ....[84]....
        /*09e8*/ 	.word	0xffffffff


	//   ....[85]....
        /*09ec*/ 	.word	0xffffffff


	//   ....[86]....
        /*09f0*/ 	.word	0xffffffff


	//   ....[87]....
        /*09f4*/ 	.word	0xffffffff


	//   ....[88]....
        /*09f8*/ 	.word	0xffffffff


	//   ....[89]....
        /*09fc*/ 	.word	0xffffffff


	//   ....[90]....
        /*0a00*/ 	.word	0xffffffff


	//   ....[91]....
        /*0a04*/ 	.word	0xffffffff


	//   ....[92]....
        /*0a08*/ 	.word	0xffffffff


	//   ....[93]....
        /*0a0c*/ 	.word	0xffffffff


	//   ....[94]....
        /*0a10*/ 	.word	0xffffffff


	//   ....[95]....
        /*0a14*/ 	.word	0xffffffff


	//   ....[96]....
        /*0a18*/ 	.word	0xffffffff


	//   ....[97]....
        /*0a1c*/ 	.word	0xffffffff


	//   ....[98]....
        /*0a20*/ 	.word	0xffffffff


	//   ....[99]....
        /*0a24*/ 	.word	0xffffffff


	//   ....[100]....
        /*0a28*/ 	.word	0xffffffff


	//   ....[101]....
        /*0a2c*/ 	.word	0xffffffff


	//   ....[102]....
        /*0a30*/ 	.word	0xffffffff


	//   ....[103]....
        /*0a34*/ 	.word	0xffffffff


	//   ....[104]....
        /*0a38*/ 	.word	0xffffffff


	//   ....[105]....
        /*0a3c*/ 	.word	0xffffffff


	//   ....[106]....
        /*0a40*/ 	.word	0xffffffff


	//   ....[107]....
        /*0a44*/ 	.word	0xffffffff


	//   ....[108]....
        /*0a48*/ 	.word	0xffffffff


	//   ....[109]....
        /*0a4c*/ 	.word	0xffffffff


	//   ....[110]....
        /*0a50*/ 	.word	0xffffffff


	//   ....[111]....
        /*0a54*/ 	.word	0xffffffff


	//   ....[112]....
        /*0a58*/ 	.word	0xffffffff


	//   ....[113]....
        /*0a5c*/ 	.word	0xffffffff


	//   ....[114]....
        /*0a60*/ 	.word	0xffffffff


	//   ....[115]....
        /*0a64*/ 	.word	0xffffffff


	//   ....[116]....
        /*0a68*/ 	.word	0xffffffff


	//   ....[117]....
        /*0a6c*/ 	.word	0xffffffff


	//   ....[118]....
        /*0a70*/ 	.word	0xffffffff


	//   ....[119]....
        /*0a74*/ 	.word	0xffffffff


	//   ....[120]....
        /*0a78*/ 	.word	0xffffffff


	//   ....[121]....
        /*0a7c*/ 	.word	0xffffffff


	//   ....[122]....
        /*0a80*/ 	.word	0xffffffff


	//   ....[123]....
        /*0a84*/ 	.word	0xffffffff


	//   ....[124]....
        /*0a88*/ 	.word	0xffffffff


	//   ....[125]....
        /*0a8c*/ 	.word	0xffffffff


	//   ....[126]....
        /*0a90*/ 	.word	0xffffffff


	//   ....[127]....
        /*0a94*/ 	.word	0xffffffff


	//   ....[128]....
        /*0a98*/ 	.word	0xffffffff


	//   ....[129]....
        /*0a9c*/ 	.word	0xffffffff


	//   ....[130]....
        /*0aa0*/ 	.word	0xffffffff


	//   ....[131]....
        /*0aa4*/ 	.word	0xffffffff


	//   ....[132]....
        /*0aa8*/ 	.word	0xffffffff


	//   ....[133]....
        /*0aac*/ 	.word	0xffffffff


	//   ....[134]....
        /*0ab0*/ 	.word	0xffffffff


	//   ....[135]....
        /*0ab4*/ 	.word	0xffffffff


	//   ....[136]....
        /*0ab8*/ 	.word	0xffffffff


	//   ....[137]....
        /*0abc*/ 	.word	0xffffffff


	//   ....[138]....
        /*0ac0*/ 	.word	0xffffffff


	//   ....[139]....
        /*0ac4*/ 	.word	0xffffffff


	//   ....[140]....
        /*0ac8*/ 	.word	0xffffffff


	//   ....[141]....
        /*0acc*/ 	.word	0xffffffff


	//   ....[142]....
        /*0ad0*/ 	.word	0xffffffff


	//   ....[143]....
        /*0ad4*/ 	.word	0xffffffff


	//   ....[144]....
        /*0ad8*/ 	.word	0xffffffff


	//   ....[145]....
        /*0adc*/ 	.word	0xffffffff


	//   ....[146]....
        /*0ae0*/ 	.word	0xffffffff


	//   ....[147]....
        /*0ae4*/ 	.word	0xffffffff


	//   ....[148]....
        /*0ae8*/ 	.word	0xffffffff


	//   ....[149]....
        /*0aec*/ 	.word	0xffffffff


	//   ....[150]....
        /*0af0*/ 	.word	0xffffffff


	//   ....[151]....
        /*0af4*/ 	.word	0xffffffff


	//   ....[152]....
        /*0af8*/ 	.word	0xffffffff


	//   ....[153]....
        /*0afc*/ 	.word	0xffffffff


	//   ....[154]....
        /*0b00*/ 	.word	0xffffffff


	//   ....[155]....
        /*0b04*/ 	.word	0xffffffff


	//   ....[156]....
        /*0b08*/ 	.word	0xffffffff


	//   ....[157]....
        /*0b0c*/ 	.word	0xffffffff


	//   ....[158]....
        /*0b10*/ 	.word	0xffffffff


	//   ....[159]....
        /*0b14*/ 	.word	0xffffffff


	//   ....[160]....
        /*0b18*/ 	.word	0xffffffff


	//   ....[161]....
        /*0b1c*/ 	.word	0xffffffff


	//   ....[162]....
        /*0b20*/ 	.word	0xffffffff


	//----- nvinfo : EIATTR_COOP_GROUP_INSTR_OFFSETS
	.align		4
.L_902:
        /*0b24*/ 	.byte	0x04, 0x28
        /*0b26*/ 	.short	(.L_904 - .L_903)


	//   ....[0]....
.L_903:
        /*0b28*/ 	.word	0x00000090


	//   ....[1]....
        /*0b2c*/ 	.word	0x00002560


	//   ....[2]....
        /*0b30*/ 	.word	0x000025b0


	//   ....[3]....
        /*0b34*/ 	.word	0x00002d80


	//   ....[4]....
        /*0b38*/ 	.word	0x00002da0


	//   ....[5]....
        /*0b3c*/ 	.word	0x000034f0


	//   ....[6]....
        /*0b40*/ 	.word	0x00003510


	//   ....[7]....
        /*0b44*/ 	.word	0x00003c60


	//   ....[8]....
        /*0b48*/ 	.word	0x00003c70


	//   ....[9]....
        /*0b4c*/ 	.word	0x000044f0


	//   ....[10]....
        /*0b50*/ 	.word	0x00004540


	//   ....[11]....
        /*0b54*/ 	.word	0x00005280


	//   ....[12]....
        /*0b58*/ 	.word	0x000052b0


	//   ....[13]....
        /*0b5c*/ 	.word	0x00005a30


	//   ....[14]....
        /*0b60*/ 	.word	0x00005a60


	//   ....[15]....
        /*0b64*/ 	.word	0x000061e0


	//   ....[16]....
        /*0b68*/ 	.word	0x00006200


	//   ....[17]....
        /*0b6c*/ 	.word	0x000069a0


	//   ....[18]....
        /*0b70*/ 	.word	0x000069d0


	//   ....[19]....
        /*0b74*/ 	.word	0x00006ae0


	//   ....[20]....
        /*0b78*/ 	.word	0x00006b10


	//   ....[21]....
        /*0b7c*/ 	.word	0x00006be0


	//   ....[22]....
        /*0b80*/ 	.word	0x00006c10


	//   ....[23]....
        /*0b84*/ 	.word	0x00006ce0


	//   ....[24]....
        /*0b88*/ 	.word	0x00006d00


	//   ....[25]....
        /*0b8c*/ 	.word	0x00007290


	//   ....[26]....
        /*0b90*/ 	.word	0x000072b0


	//   ....[27]....
        /*0b94*/ 	.word	0x00007380


	//   ....[28]....
        /*0b98*/ 	.word	0x000073b0


	//   ....[29]....
        /*0b9c*/ 	.word	0x00007480


	//   ....[30]....
        /*0ba0*/ 	.word	0x000074b0


	//   ....[31]....
        /*0ba4*/ 	.word	0x00007580


	//   ....[32]....
        /*0ba8*/ 	.word	0x000075b0


	//   ....[33]....
        /*0bac*/ 	.word	0x00008590


	//   ....[34]....
        /*0bb0*/ 	.word	0x000085b0


	//   ....[35]....
        /*0bb4*/ 	.word	0x00008700


	//   ....[36]....
        /*0bb8*/ 	.word	0x00008710


	//   ....[37]....
        /*0bbc*/ 	.word	0x00008840


	//   ....[38]....
        /*0bc0*/ 	.word	0x00008860


	//   ....[39]....
        /*0bc4*/ 	.word	0x00008990


	//   ....[40]....
        /*0bc8*/ 	.word	0x000089a0


	//   ....[41]....
        /*0bcc*/ 	.word	0x00008ad0


	//   ....[42]....
        /*0bd0*/ 	.word	0x00008af0


	//   ....[43]....
        /*0bd4*/ 	.word	0x00008c20


	//   ....[44]....
        /*0bd8*/ 	.word	0x00008c30


	//   ....[45]....
        /*0bdc*/ 	.word	0x00008d60


	//   ....[46]....
        /*0be0*/ 	.word	0x00008d80


	//   ....[47]....
        /*0be4*/ 	.word	0x00008eb0


	//   ....[48]....
        /*0be8*/ 	.word	0x00008ec0


	//   ....[49]....
        /*0bec*/ 	.word	0x00009770


	//   ....[50]....
        /*0bf0*/ 	.word	0x000097a0


	//   ....[51]....
        /*0bf4*/ 	.word	0x000097d0


	//   ....[52]....
        /*0bf8*/ 	.word	0x000097f0


	//   ....[53]....
        /*0bfc*/ 	.word	0x00009820


	//   ....[54]....
        /*0c00*/ 	.word	0x00009840


	//   ....[55]....
        /*0c04*/ 	.word	0x00009870


	//   ....[56]....
        /*0c08*/ 	.word	0x00009880


	//   ....[57]....
        /*0c0c*/ 	.word	0x00009de0


	//   ....[58]....
        /*0c10*/ 	.word	0x00009e10


	//   ....[59]....
        /*0c14*/ 	.word	0x00009e40


	//   ....[60]....
        /*0c18*/ 	.word	0x00009ef0


	//   ....[61]....
        /*0c1c*/ 	.word	0x00009f00


	//   ....[62]....
        /*0c20*/ 	.word	0x00009f10


	//   ....[63]....
        /*0c24*/ 	.word	0x0000a0c0


	//   ....[64]....
        /*0c28*/ 	.word	0x0000a0f0


	//   ....[65]....
        /*0c2c*/ 	.word	0x0000aeb0


	//   ....[66]....
        /*0c30*/ 	.word	0x0000af10


	//   ....[67]....
        /*0c34*/ 	.word	0x0000af20


	//   ....[68]....
        /*0c38*/ 	.word	0x0000af30


	//   ....[69]....
        /*0c3c*/ 	.word	0x0000af40


	//   ....[70]....
        /*0c40*/ 	.word	0x0000af50


	//   ....[71]....
        /*0c44*/ 	.word	0x0000b050


	//   ....[72]....
        /*0c48*/ 	.word	0x0000b100


	//   ....[73]....
        /*0c4c*/ 	.word	0x0000b560


	//   ....[74]....
        /*0c50*/ 	.word	0x0000b7a0


	//   ....[75]....
        /*0c54*/ 	.word	0x0000b7b0


	//   ....[76]....
        /*0c58*/ 	.word	0x0000b7c0


	//   ....[77]....
        /*0c5c*/ 	.word	0x0000c1c0


	//   ....[78]....
        /*0c60*/ 	.word	0x0000c1f0


	//   ....[79]....
        /*0c64*/ 	.word	0x0000c210


	//   ....[80]....
        /*0c68*/ 	.word	0x0000c220


	//   ....[81]....
        /*0c6c*/ 	.word	0x0000c250


	//   ....[82]....
        /*0c70*/ 	.word	0x0000c270


	//   ....[83]....
        /*0c74*/ 	.word	0x0000c290


	//   ....[84]....
        /*0c78*/ 	.word	0x0000c2a0


	//   ....[85]....
        /*0c7c*/ 	.word	0x0000e5b0


	//   ....[86]....
        /*0c80*/ 	.word	0x0000e5f0


	//   ....[87]....
        /*0c84*/ 	.word	0x0000e600


	//   ....[88]....
        /*0c88*/ 	.word	0x0000e610


	//   ....[89]....
        /*0c8c*/ 	.word	0x0000e620


	//   ....[90]....
        /*0c90*/ 	.word	0x0000e630


	//   ....[91]....
        /*0c94*/ 	.word	0x0000e790


	//   ....[92]....
        /*0c98*/ 	.word	0x0000e7a0


	//   ....[93]....
        /*0c9c*/ 	.word	0x0000f610


	//   ....[94]....
        /*0ca0*/ 	.word	0x0000f650


	//   ....[95]....
        /*0ca4*/ 	.word	0x0000f6f0


	//   ....[96]....
        /*0ca8*/ 	.word	0x0000f700


	//   ....[97]....
        /*0cac*/ 	.word	0x0000f770


	//   ....[98]....
        /*0cb0*/ 	.word	0x0000f780


	//   ....[99]....
        /*0cb4*/ 	.word	0x0000f810


	//   ....[100]....
        /*0cb8*/ 	.word	0x0000f820


	//   ....[101]....
        /*0cbc*/ 	.word	0x0000fa80


	//   ....[102]....
        /*0cc0*/ 	.word	0x0000fcc0


	//   ....[103]....
        /*0cc4*/ 	.word	0x0000fcf0


	//   ....[104]....
        /*0cc8*/ 	.word	0x0000fd20


	//   ....[105]....
        /*0ccc*/ 	.word	0x00010370


	//   ....[106]....
        /*0cd0*/ 	.word	0x00010470


	//   ....[107]....
        /*0cd4*/ 	.word	0x00010560


	//   ....[108]....
        /*0cd8*/ 	.word	0x00010660


	//   ....[109]....
        /*0cdc*/ 	.word	0x00010690


	//   ....[110]....
        /*0ce0*/ 	.word	0x000106b0


	//   ....[111]....
        /*0ce4*/ 	.word	0x000107d0


	//   ....[112]....
        /*0ce8*/ 	.word	0x000107f0


	//   ....[113]....
        /*0cec*/ 	.word	0x00013150


	//   ....[114]....
        /*0cf0*/ 	.word	0x000131b0


	//   ....[115]....
        /*0cf4*/ 	.word	0x000131d0


	//   ....[116]....
        /*0cf8*/ 	.word	0x000131f0


	//   ....[117]....
        /*0cfc*/ 	.word	0x00013210


	//   ....[118]....
        /*0d00*/ 	.word	0x00013230


	//   ....[119]....
        /*0d04*/ 	.word	0x00013250


	//   ....[120]....
        /*0d08*/ 	.word	0x00013270


	//   ....[121]....
        /*0d0c*/ 	.word	0x000140e0


	//   ....[122]....
        /*0d10*/ 	.word	0x00014100


	//   ....[123]....
        /*0d14*/ 	.word	0x00014110


	//   ....[124]....
        /*0d18*/ 	.word	0x00014120


	//   ....[125]....
        /*0d1c*/ 	.word	0x00014130


	//   ....[126]....
        /*0d20*/ 	.word	0x00014140


	//   ....[127]....
        /*0d24*/ 	.word	0x00014190


	//   ....[128]....
        /*0d28*/ 	.word	0x000141b0


	//   ....[129]....
        /*0d2c*/ 	.word	0x00014750


	//   ....[130]....
        /*0d30*/ 	.word	0x00014760


	//   ....[131]....
        /*0d34*/ 	.word	0x00014770


	//   ....[132]....
        /*0d38*/ 	.word	0x00014780


	//   ....[133]....
        /*0d3c*/ 	.word	0x000147c0


	//   ....[134]....
        /*0d40*/ 	.word	0x000147e0


	//   ....[135]....
        /*0d44*/ 	.word	0x000147f0


	//   ....[136]....
        /*0d48*/ 	.word	0x00014800


	//   ....[137]....
        /*0d4c*/ 	.word	0x00017170


	//   ....[138]....
        /*0d50*/ 	.word	0x000171e0


	//   ....[139]....
        /*0d54*/ 	.word	0x000171f0


	//   ....[140]....
        /*0d58*/ 	.word	0x00017200


	//   ....[141]....
        /*0d5c*/ 	.word	0x00017230


	//   ....[142]....
        /*0d60*/ 	.word	0x00017250


	//   ....[143]....
        /*0d64*/ 	.word	0x00017260


	//   ....[144]....
        /*0d68*/ 	.word	0x00017270


	//   ....[145]....
        /*0d6c*/ 	.word	0x00018dd0


	//   ....[146]....
        /*0d70*/ 	.word	0x00018e10


	//   ....[147]....
        /*0d74*/ 	.word	0x00018e40


	//   ....[148]....
        /*0d78*/ 	.word	0x00018e60


	//   ....[149]....
        /*0d7c*/ 	.word	0x00018e80


	//   ....[150]....
        /*0d80*/ 	.word	0x00018ea0


	//   ....[151]....
        /*0d84*/ 	.word	0x00018eb0


	//   ....[152]....
        /*0d88*/ 	.word	0x00018ec0


	//   ....[153]....
        /*0d8c*/ 	.word	0x00019100


	//   ....[154]....
        /*0d90*/ 	.word	0x00019110


	//   ....[155]....
        /*0d94*/ 	.word	0x00019210


	//   ....[156]....
        /*0d98*/ 	.word	0x00019240


	//   ....[157]....
        /*0d9c*/ 	.word	0x00019320


	//   ....[158]....
        /*0da0*/ 	.word	0x00019350


	//   ....[159]....
        /*0da4*/ 	.word	0x00019430


	//   ....[160]....
        /*0da8*/ 	.word	0x00019460


	//   ....[161]....
        /*0dac*/ 	.word	0x00019540


	//   ....[162]....
        /*0db0*/ 	.word	0x00019570


	//   ....[163]....
        /*0db4*/ 	.word	0x00019650


	//   ....[164]....
        /*0db8*/ 	.word	0x00019680


	//   ....[165]....
        /*0dbc*/ 	.word	0x00019760


	//   ....[166]....
        /*0dc0*/ 	.word	0x00019790


	//   ....[167]....
        /*0dc4*/ 	.word	0x00019870


	//   ....[168]....
        /*0dc8*/ 	.word	0x00019890


	//   ....[169]....
        /*0dcc*/ 	.word	0x0001a000


	//   ....[170]....
        /*0dd0*/ 	.word	0x0001a020


	//   ....[171]....
        /*0dd4*/ 	.word	0x0001a130


	//   ....[172]....
        /*0dd8*/ 	.word	0x0001a140


	//   ....[173]....
        /*0ddc*/ 	.word	0x0001a250


	//   ....[174]....
        /*0de0*/ 	.word	0x0001a270


	//   ....[175]....
        /*0de4*/ 	.word	0x0001a380


	//   ....[176]....
        /*0de8*/ 	.word	0x0001a390


	//   ....[177]....
        /*0dec*/ 	.word	0x0001a4a0


	//   ....[178]....
        /*0df0*/ 	.word	0x0001a4c0


	//   ....[179]....
        /*0df4*/ 	.word	0x0001a5d0


	//   ....[180]....
        /*0df8*/ 	.word	0x0001a5e0


	//   ....[181]....
        /*0dfc*/ 	.word	0x0001a6f0


	//   ....[182]....
        /*0e00*/ 	.word	0x0001a710


	//   ....[183]....
        /*0e04*/ 	.word	0x0001a820


	//   ....[184]....
        /*0e08*/ 	.word	0x0001a830


	//   ....[185]....
        /*0e0c*/ 	.word	0x0001a970


	//   ....[186]....
        /*0e10*/ 	.word	0x0001a9e0


	//   ....[187]....
        /*0e14*/ 	.word	0x0001aa50


	//   ....[188]....
        /*0e18*/ 	.word	0x0001aab0


	//   ....[189]....
        /*0e1c*/ 	.word	0x0001ab20


	//   ....[190]....
        /*0e20*/ 	.word	0x0001ab90


	//   ....[191]....
        /*0e24*/ 	.word	0x0001ac00


	//   ....[192]....
        /*0e28*/ 	.word	0x0001ac60


	//   ....[193]....
        /*0e2c*/ 	.word	0x0001acd0


	//   ....[194]....
        /*0e30*/ 	.word	0x0001ad40


	//   ....[195]....
        /*0e34*/ 	.word	0x0001adb0


	//   ....[196]....
        /*0e38*/ 	.word	0x0001ae10


	//   ....[197]....
        /*0e3c*/ 	.word	0x0001ae80


	//   ....[198]....
        /*0e40*/ 	.word	0x0001aef0


	//   ....[199]....
        /*0e44*/ 	.word	0x0001af60


	//   ....[200]....
        /*0e48*/ 	.word	0x0001afc0


	//   ....[201]....
        /*0e4c*/ 	.word	0x0001b030


	//   ....[202]....
        /*0e50*/ 	.word	0x0001b0a0


	//   ....[203]....
        /*0e54*/ 	.word	0x0001b110


	//   ....[204]....
        /*0e58*/ 	.word	0x0001b2b0


	//   ....[205]....
        /*0e5c*/ 	.word	0x0001b310


	//   ....[206]....
        /*0e60*/ 	.word	0x0001b450


	//   ....[207]....
        /*0e64*/ 	.word	0x0001b4b0


	//   ....[208]....
        /*0e68*/ 	.word	0x0001b5f0


	//   ....[209]....
        /*0e6c*/ 	.word	0x0001b650


	//   ....[210]....
        /*0e70*/ 	.word	0x0001b6c0


	//   ....[211]....
        /*0e74*/ 	.word	0x0001b730


	//   ....[212]....
        /*0e78*/ 	.word	0x0001b9a0


	//   ....[213]....
        /*0e7c*/ 	.word	0x0001bc10


	//   ....[214]....
        /*0e80*/ 	.word	0x0001c230


	//   ....[215]....
        /*0e84*/ 	.word	0x0001c280


	//   ....[216]....
        /*0e88*/ 	.word	0x0001c2d0


	//   ....[217]....
        /*0e8c*/ 	.word	0x0001c320


	//   ....[218]....
        /*0e90*/ 	.word	0x0001c370


	//   ....[219]....
        /*0e94*/ 	.word	0x0001c3c0


	//   ....[220]....
        /*0e98*/ 	.word	0x0001c410


	//   ....[221]....
        /*0e9c*/ 	.word	0x0001c460


	//   ....[222]....
        /*0ea0*/ 	.word	0x0001c4d0


	//   ....[223]....
        /*0ea4*/ 	.word	0x0001c540


	//   ....[224]....
        /*0ea8*/ 	.word	0x0001c670


	//   ....[225]....
        /*0eac*/ 	.word	0x0001c6d0


	//   ....[226]....
        /*0eb0*/ 	.word	0x0001c810


	//   ....[227]....
        /*0eb4*/ 	.word	0x0001c870


	//   ....[228]....
        /*0eb8*/ 	.word	0x0001c9b0


	//   ....[229]....
        /*0ebc*/ 	.word	0x0001ca10


	//   ....[230]....
        /*0ec0*/ 	.word	0x0001ca80


	//   ....[231]....
        /*0ec4*/ 	.word	0x0001caf0


	//   ....[232]....
        /*0ec8*/ 	.word	0x0001cc20


	//   ....[233]....
        /*0ecc*/ 	.word	0x0001cc80


	//   ....[234]....
        /*0ed0*/ 	.word	0x0001cdc0


	//   ....[235]....
        /*0ed4*/ 	.word	0x0001ce20


	//   ....[236]....
        /*0ed8*/ 	.word	0x0001cf60


	//   ....[237]....
        /*0edc*/ 	.word	0x0001cfc0


	//   ....[238]....
        /*0ee0*/ 	.word	0x0001d030


	//   ....[239]....
        /*0ee4*/ 	.word	0x0001d0a0


	//   ....[240]....
        /*0ee8*/ 	.word	0x0001d300


	//   ....[241]....
        /*0eec*/ 	.word	0x0001d560


	//   ....[242]....
        /*0ef0*/ 	.word	0x0001dba0


	//   ....[243]....
        /*0ef4*/ 	.word	0x0001dbe0


	//   ....[244]....
        /*0ef8*/ 	.word	0x0001dc30


	//   ....[245]....
        /*0efc*/ 	.word	0x0001dc70


	//   ....[246]....
        /*0f00*/ 	.word	0x0001dcc0


	//   ....[247]....
        /*0f04*/ 	.word	0x0001dd00


	//   ....[248]....
        /*0f08*/ 	.word	0x0001dd50


	//   ....[249]....
        /*0f0c*/ 	.word	0x0001dda0


	//   ....[250]....
        /*0f10*/ 	.word	0x0001de00


	//   ....[251]....
        /*0f14*/ 	.word	0x0001de70


	//   ....[252]....
        /*0f18*/ 	.word	0x0001dee0


	//   ....[253]....
        /*0f1c*/ 	.word	0x0001dfc0


	//   ....[254]....
        /*0f20*/ 	.word	0x0001e020


	//   ....[255]....
        /*0f24*/ 	.word	0x0001e100


	//   ....[0]....
        /*0f28*/ 	.word	0x0001e160


	//   ....[1]....
        /*0f2c*/ 	.word	0x0001e240


	//   ....[2]....
        /*0f30*/ 	.word	0x0001e2a0


	//   ....[3]....
        /*0f34*/ 	.word	0x0001e2f0


	//   ....[4]....
        /*0f38*/ 	.word	0x0001e330


	//   ....[5]....
        /*0f3c*/ 	.word	0x0001e380


	//   ....[6]....
        /*0f40*/ 	.word	0x0001e3c0


	//   ....[7]....
        /*0f44*/ 	.word	0x0001e410


	//   ....[8]....
        /*0f48*/ 	.word	0x0001e450


	//   ....[9]....
        /*0f4c*/ 	.word	0x0001e4a0


	//   ....[10]....
        /*0f50*/ 	.word	0x0001e4e0


	//   ....[11]....
        /*0f54*/ 	.word	0x0001e530


	//   ....[12]....
        /*0f58*/ 	.word	0x0001e590


	//   ....[13]....
        /*0f5c*/ 	.word	0x0001e5e0


	//   ....[14]....
        /*0f60*/ 	.word	0x0001e640


	//   ....[15]....
        /*0f64*/ 	.word	0x0001e690


	//   ....[16]....
        /*0f68*/ 	.word	0x0001e6f0


	//   ....[17]....
        /*0f6c*/ 	.word	0x0001e740


	//   ....[18]....
        /*0f70*/ 	.word	0x0001e7a0


	//   ....[19]....
        /*0f74*/ 	.word	0x0001e810


	//   ....[20]....
        /*0f78*/ 	.word	0x0001e880


	//   ....[21]....
        /*0f7c*/ 	.word	0x0001e8f0


	//   ....[22]....
        /*0f80*/ 	.word	0x0001e950


	//   ....[23]....
        /*0f84*/ 	.word	0x0001e9c0


	//   ....[24]....
        /*0f88*/ 	.word	0x0001ea30


	//   ....[25]....
        /*0f8c*/ 	.word	0x0001eaa0


	//   ....[26]....
        /*0f90*/ 	.word	0x0001eb00


	//   ....[27]....
        /*0f94*/ 	.word	0x0001eb70


	//   ....[28]....
        /*0f98*/ 	.word	0x0001ebe0


	//   ....[29]....
        /*0f9c*/ 	.word	0x0001ec50


	//   ....[30]....
        /*0fa0*/ 	.word	0x0001ecb0


	//   ....[31]....
        /*0fa4*/ 	.word	0x0001ed20


	//   ....[32]....
        /*0fa8*/ 	.word	0x0001ed90


	//   ....[33]....
        /*0fac*/ 	.word	0x0001ee00


	//   ....[34]....
        /*0fb0*/ 	.word	0x0001ee60


	//   ....[35]....
        /*0fb4*/ 	.word	0x0001f330


	//   ....[36]....
        /*0fb8*/ 	.word	0x0001f350


	//   ....[37]....
        /*0fbc*/ 	.word	0x0001f360


	//   ....[38]....
        /*0fc0*/ 	.word	0x0001f370


	//   ....[39]....
        /*0fc4*/ 	.word	0x0001f660


	//   ....[40]....
        /*0fc8*/ 	.word	0x0001f670


	//   ....[41]....
        /*0fcc*/ 	.word	0x0001f680


	//   ....[42]....
        /*0fd0*/ 	.word	0x0001f690


	//   ....[43]....
        /*0fd4*/ 	.word	0x0001f960


	//   ....[44]....
        /*0fd8*/ 	.word	0x0001f980


	//   ....[45]....
        /*0fdc*/ 	.word	0x0001f990


	//   ....[46]....
        /*0fe0*/ 	.word	0x0001f9a0


	//   ....[47]....
        /*0fe4*/ 	.word	0x0001fc90


	//   ....[48]....
        /*0fe8*/ 	.word	0x0001fca0


	//   ....[49]....
        /*0fec*/ 	.word	0x0001fcb0


	//   ....[50]....
        /*0ff0*/ 	.word	0x0001fcc0


	//   ....[51]....
        /*0ff4*/ 	.word	0x0001ff90


	//   ....[52]....
        /*0ff8*/ 	.word	0x0001ffb0


	//   ....[53]....
        /*0ffc*/ 	.word	0x0001ffc0


	//   ....[54]....
        /*1000*/ 	.word	0x0001ffd0


	//   ....[55]....
        /*1004*/ 	.word	0x000202d0


	//   ....[56]....
        /*1008*/ 	.word	0x000202f0


	//   ....[57]....
        /*100c*/ 	.word	0x00020300


	//   ....[58]....
        /*1010*/ 	.word	0x00020310


	//   ....[59]....
        /*1014*/ 	.word	0x000205f0


	//   ....[60]....
        /*1018*/ 	.word	0x00020650


	//   ....[61]....
        /*101c*/ 	.word	0x00020660


	//   ....[62]....
        /*1020*/ 	.word	0x00020670


	//   ....[63]....
        /*1024*/ 	.word	0x00020970


	//   ....[64]....
        /*1028*/ 	.word	0x000209d0


	//   ....[65]....
        /*102c*/ 	.word	0x000209e0


	//   ....[66]....
        /*1030*/ 	.word	0x000209f0


	//   ....[67]....
        /*1034*/ 	.word	0x00024020


	//   ....[68]....
        /*1038*/ 	.word	0x00024040


	//   ....[69]....
        /*103c*/ 	.word	0x00024050


	//   ....[70]....
        /*1040*/ 	.word	0x00024060


	//   ....[71]....
        /*1044*/ 	.word	0x00024290


	//   ....[72]....
        /*1048*/ 	.word	0x000242a0


	//   ....[73]....
        /*104c*/ 	.word	0x000242b0


	//   ....[74]....
        /*1050*/ 	.word	0x000242c0


	//   ....[75]....
        /*1054*/ 	.word	0x00024530


	//   ....[76]....
        /*1058*/ 	.word	0x00024550


	//   ....[77]....
        /*105c*/ 	.word	0x00024560


	//   ....[78]....
        /*1060*/ 	.word	0x00024570


	//   ....[79]....
        /*1064*/ 	.word	0x00024790


	//   ....[80]....
        /*1068*/ 	.word	0x000247a0


	//   ....[81]....
        /*106c*/ 	.word	0x000247b0


	//   ....[82]....
        /*1070*/ 	.word	0x000247c0


	//   ....[83]....
        /*1074*/ 	.word	0x00024a30


	//   ....[84]....
        /*1078*/ 	.word	0x00024a50


	//   ....[85]....
        /*107c*/ 	.word	0x00024a60


	//   ....[86]....
        /*1080*/ 	.word	0x00024a70


	//   ....[87]....
        /*1084*/ 	.word	0x00024c90


	//   ....[88]....
        /*1088*/ 	.word	0x00024ca0


	//   ....[89]....
        /*108c*/ 	.word	0x00024cb0


	//   ....[90]....
        /*1090*/ 	.word	0x00024cc0


	//   ....[91]....
        /*1094*/ 	.word	0x00024f30


	//   ....[92]....
        /*1098*/ 	.word	0x00024f50


	//   ....[93]....
        /*109c*/ 	.word	0x00024f60


	//   ....[94]....
        /*10a0*/ 	.word	0x00024f70


	//   ....[95]....
        /*10a4*/ 	.word	0x000251f0


	//   ....[96]....
        /*10a8*/ 	.word	0x00025200


	//   ....[97]....
        /*10ac*/ 	.word	0x00025210


	//   ....[98]....
        /*10b0*/ 	.word	0x00025220


	//   ....[99]....
        /*10b4*/ 	.word	0x00028c00


	//   ....[100]....
        /*10b8*/ 	.word	0x00028c70


	//   ....[101]....
        /*10bc*/ 	.word	0x00028cd0


	//   ....[102]....
        /*10c0*/ 	.word	0x00028d30


	//   ....[103]....
        /*10c4*/ 	.word	0x00028da0


	//   ....[104]....
        /*10c8*/ 	.word	0x00028e00


	//   ....[105]....
        /*10cc*/ 	.word	0x00028e70


	//   ....[106]....
        /*10d0*/ 	.word	0x00028ed0


	//   ....[107]....
        /*10d4*/ 	.word	0x00028f40


	//   ....[108]....
        /*10d8*/ 	.word	0x00028fb0


	//   ....[109]....
        /*10dc*/ 	.word	0x00029010


	//   ....[110]....
        /*10e0*/ 	.word	0x00029070


	//   ....[111]....
        /*10e4*/ 	.word	0x000290e0


	//   ....[112]....
        /*10e8*/ 	.word	0x00029140


	//   ....[113]....
        /*10ec*/ 	.word	0x000291b0


	//   ....[114]....
        /*10f0*/ 	.word	0x00029210


	//   ....[115]....
        /*10f4*/ 	.word	0x00029280


	//   ....[116]....
        /*10f8*/ 	.word	0x000292f0


	//   ....[117]....
        /*10fc*/ 	.word	0x00029350


	//   ....[118]....
        /*1100*/ 	.word	0x000293b0


	//   ....[119]....
        /*1104*/ 	.word	0x00029420


	//   ....[120]....
        /*1108*/ 	.word	0x00029490


	//   ....[121]....
        /*110c*/ 	.word	0x000294f0


	//   ....[122]....
        /*1110*/ 	.word	0x00029550


	//   ....[123]....
        /*1114*/ 	.word	0x000295c0


	//   ....[124]....
        /*1118*/ 	.word	0x00029630


	//   ....[125]....
        /*111c*/ 	.word	0x00029690


	//   ....[126]....
        /*1120*/ 	.word	0x000296f0


	//   ....[127]....
        /*1124*/ 	.word	0x00029760


	//   ....[128]....
        /*1128*/ 	.word	0x000297d0


	//   ....[129]....
        /*112c*/ 	.word	0x00029830


	//   ....[130]....
        /*1130*/ 	.word	0x00029890


	//   ....[131]....
        /*1134*/ 	.word	0x00029900


	//   ....[132]....
        /*1138*/ 	.word	0x00029970


	//   ....[133]....
        /*113c*/ 	.word	0x000299d0


	//   ....[134]....
        /*1140*/ 	.word	0x00029a30


	//   ....[135]....
        /*1144*/ 	.word	0x00029aa0


	//   ....[136]....
        /*1148*/ 	.word	0x00029b00


	//   ....[137]....
        /*114c*/ 	.word	0x00029b70


	//   ....[138]....
        /*1150*/ 	.word	0x00029bd0


	//   ....[139]....
        /*1154*/ 	.word	0x00029c40


	//   ....[140]....
        /*1158*/ 	.word	0x00029cb0


	//   ....[141]....
        /*115c*/ 	.word	0x00029d10


	//   ....[142]....
        /*1160*/ 	.word	0x00029d70


	//   ....[143]....
        /*1164*/ 	.word	0x00029de0


	//   ....[144]....
        /*1168*/ 	.word	0x00029e40


	//   ....[145]....
        /*116c*/ 	.word	0x00029eb0


	//   ....[146]....
        /*1170*/ 	.word	0x00029f10


	//   ....[147]....
        /*1174*/ 	.word	0x00029f80


	//   ....[148]....
        /*1178*/ 	.word	0x00029ff0


	//   ....[149]....
        /*117c*/ 	.word	0x0002a050


	//   ....[150]....
        /*1180*/ 	.word	0x0002a0b0


	//   ....[151]....
        /*1184*/ 	.word	0x0002a120


	//   ....[152]....
        /*1188*/ 	.word	0x0002a180


	//   ....[153]....
        /*118c*/ 	.word	0x0002a1f0


	//   ....[154]....
        /*1190*/ 	.word	0x0002a250


	//   ....[155]....
        /*1194*/ 	.word	0x0002a2c0


	//   ....[156]....
        /*1198*/ 	.word	0x0002a330


	//   ....[157]....
        /*119c*/ 	.word	0x0002a390


	//   ....[158]....
        /*11a0*/ 	.word	0x0002a3f0


	//   ....[159]....
        /*11a4*/ 	.word	0x0002a460


	//   ....[160]....
        /*11a8*/ 	.word	0x0002a4c0


	//   ....[161]....
        /*11ac*/ 	.word	0x0002a520


	//   ....[162]....
        /*11b0*/ 	.word	0x0002a580


	//----- nvinfo : EIATTR_EXIT_INSTR_OFFSETS
	.align		4
.L_904:
        /*11b4*/ 	.byte	0x04, 0x1c
        /*11b6*/ 	.short	(.L_906 - .L_905)


	//   ....[0]....
.L_905:
        /*11b8*/ 	.word	0x00000350


	//   ....[1]....
        /*11bc*/ 	.word	0x000198a0


	//   ....[2]....
        /*11c0*/ 	.word	0x00019900


	//   ....[3]....
        /*11c4*/ 	.word	0x00019960


	//   ....[4]....
        /*11c8*/ 	.word	0x0001a870


	//   ....[5]....
        /*11cc*/ 	.word	0x0001a8c0


	//   ....[6]....
        /*11d0*/ 	.word	0x0001a920


	//----- nvinfo : EIATTR_CTAIDZ_USED
	.align		4
.L_906:
        /*11d4*/ 	.byte	0x01, 0x04
	.zero		2


	//----- nvinfo : EIATTR_MAX_THREADS
	.align		4
        /*11d8*/ 	.byte	0x04, 0x05
        /*11da*/ 	.short	(.L_908 - .L_907)
.L_907:
        /*11dc*/ 	.word	0x00000080
        /*11e0*/ 	.word	0x00000001
        /*11e4*/ 	.word	0x00000001


	//----- nvinfo : EIATTR_CRS_STACK_SIZE
	.align		4
.L_908:
        /*11e8*/ 	.byte	0x04, 0x1e
        /*11ea*/ 	.short	(.L_910 - .L_909)
.L_909:
        /*11ec*/ 	.word	0x00000000
.L_910:


//--------------------- .nv.callgraph             --------------------------
	.section	.nv.callgraph,"",@"SHT_CUDA_CALLGRAPH"
	.align	4
	.sectionentsize	8
	.align		4
        /*0000*/ 	.word	0x00000000
	.align		4
        /*0004*/ 	.word	0xffffffff
	.align		4
        /*0008*/ 	.word	0x00000000
	.align		4
        /*000c*/ 	.word	0xfffffffe
	.align		4
        /*0010*/ 	.word	0x00000000
	.align		4
        /*0014*/ 	.word	0xfffffffd
	.align		4
        /*0018*/ 	.word	0x00000000
	.align		4
        /*001c*/ 	.word	0xfffffffc


//--------------------- .nv.rel.action            --------------------------
	.section	.nv.rel.action,"",@"SHT_CUDA_RELOCINFO"
	.align	8
	.sectionentsize	8
        /*0000*/ 	.byte	0x73, 0x00, 0x00, 0x00, 0x00, 0x00, 0x00, 0x00, 0x00, 0x00, 0x00, 0x11, 0x25, 0x00, 0x05, 0x36


//--------------------- .nv.constant4             --------------------------
	.section	.nv.constant4,"a",@progbits
	.align	8
	.align		8
.nv.constant4:
        /*0000*/ 	.dword	_ZN83_INTERNAL_44eea984_47_flash_fwd_hdim128_fp16_paged_softcapall_sm80_cu_cf07d2ef_31524cuda3std3__45__cpo5beginE
	.align		8
        /*0008*/ 	.dword	_ZN83_INTERNAL_44eea984_47_flash_fwd_hdim128_fp16_paged_softcapall_sm80_cu_cf07d2ef_31524cuda3std3__45__cpo3endE
	.align		8
        /*0010*/ 	.dword	_ZN83_INTERNAL_44eea984_47_flash_fwd_hdim128_fp16_paged_softcapall_sm80_cu_cf07d2ef_31524cuda3std3__45__cpo6cbeginE
	.align		8
        /*0018*/ 	.dword	_ZN83_INTERNAL_44eea984_47_flash_fwd_hdim128_fp16_paged_softcapall_sm80_cu_cf07d2ef_31524cuda3std3__45__cpo4cendE
	.align		8
        /*0020*/ 	.dword	_ZN83_INTERNAL_44eea984_47_flash_fwd_hdim128_fp16_paged_softcapall_sm80_cu_cf07d2ef_31524cuda3std3__485_GLOBAL__N__44eea984_47_flash_fwd_hdim128_fp16_paged_softcapall_sm80_cu_cf07d2ef_31526ignoreE
	.align		8
        /*0028*/ 	.dword	_ZN83_INTERNAL_44eea984_47_flash_fwd_hdim128_fp16_paged_softcapall_sm80_cu_cf07d2ef_31524cuda3std3__419piecewise_constructE
	.align		8
        /*0030*/ 	.dword	_ZN83_INTERNAL_44eea984_47_flash_fwd_hdim128_fp16_paged_softcapall_sm80_cu_cf07d2ef_31524cuda3std3__48in_placeE
	.align		8
        /*0038*/ 	.dword	_ZN83_INTERNAL_44eea984_47_flash_fwd_hdim128_fp16_paged_softcapall_sm80_cu_cf07d2ef_31524cuda3std6ranges3__45__cpo4swapE
	.align		8
        /*0040*/ 	.dword	_ZN83_INTERNAL_44eea984_47_flash_fwd_hdim128_fp16_paged_softcapall_sm80_cu_cf07d2ef_31524cuda3std6ranges3__45__cpo9iter_moveE
	.align		8
        /*0048*/ 	.dword	_ZN83_INTERNAL_44eea984_47_flash_fwd_hdim128_fp16_paged_softcapall_sm80_cu_cf07d2ef_31524cute7productE
	.align		8
        /*0050*/ 	.dword	_ZN83_INTERNAL_44eea984_47_flash_fwd_hdim128_fp16_paged_softcapall_sm80_cu_cf07d2ef_31524cute1_E


//--------------------- .nv.constant0._ZN7cutlass13device_kernelIN5flash19enable_sm80_to_sm89INS1_16FlashAttnFwdSm80INS1_25CollectiveMainloopFwdSm80ILi8ELi1ELb1EN4cute5tupleIJNS5_1CILi128EEES8_S8_EEELi128ENS_6half_tEfNS_4arch4Sm80ELb0ELb0ELb1ELb0ELb1ELb0ELb1ELb0EEENS1_21CollectiveEpilogueFwdIS9_NS6_IJNS7_ILi1EEESF_SF_EEESA_SC_Li256ELb0ELb1ELb0ELb0EEENS1_19SingleTileSchedulerILb0ELb0ELb1ELi128EEEEEEEEEvNT_6ParamsE --------------------------
	.section	.nv.constant0._ZN7cutlass13device_kernelIN5flash19enable_sm80_to_sm89INS1_16FlashAttnFwdSm80INS1_25CollectiveMainloopFwdSm80ILi8ELi1ELb1EN4cute5tupleIJNS5_1CILi128EEES8_S8_EEELi128ENS_6half_tEfNS_4arch4Sm80ELb0ELb0ELb1ELb0ELb1ELb0ELb1ELb0EEENS1_21CollectiveEpilogueFwdIS9_NS6_IJNS7_ILi1EEESF_SF_EEESA_SC_Li256ELb0ELb1ELb0ELb0EEENS1_19SingleTileSchedulerILb0ELb0ELb1ELi128EEEEEEEEEvNT_6ParamsE,"a",@progbits
	.sectionflags	@""
	.align	4
.nv.constant0._ZN7cutlass13device_kernelIN5flash19enable_sm80_to_sm89INS1_16FlashAttnFwdSm80INS1_25CollectiveMainloopFwdSm80ILi8ELi1ELb1EN4cute5tupleIJNS5_1CILi128EEES8_S8_EEELi128ENS_6half_tEfNS_4arch4Sm80ELb0ELb0ELb1ELb0ELb1ELb0ELb1ELb0EEENS1_21CollectiveEpilogueFwdIS9_NS6_IJNS7_ILi1EEESF_SF_EEESA_SC_Li256ELb0ELb1ELb0ELb0EEENS1_19SingleTileSchedulerILb0ELb0ELb1ELi128EEEEEEEEEvNT_6ParamsE:
	.zero		1400


//--------------------- .nv.constant0._ZN7cutlass13device_kernelIN5flash19enable_sm80_to_sm89INS1_16FlashAttnFwdSm80INS1_25CollectiveMainloopFwdSm80ILi8ELi1ELb1EN4cute5tupleIJNS5_1CILi128EEES8_S8_EEELi128ENS_6half_tEfNS_4arch4Sm80ELb0ELb0ELb1ELb1ELb1ELb0ELb1ELb0EEENS1_21CollectiveEpilogueFwdIS9_NS6_IJNS7_ILi1EEESF_SF_EEESA_SC_Li256ELb1ELb1ELb0ELb0EEENS1_19SingleTileSchedulerILb1ELb0ELb1ELi128EEEEEEEEEvNT_6ParamsE --------------------------
	.section	.nv.constant0._ZN7cutlass13device_kernelIN5flash19enable_sm80_to_sm89INS1_16FlashAttnFwdSm80INS1_25CollectiveMainloopFwdSm80ILi8ELi1ELb1EN4cute5tupleIJNS5_1CILi128EEES8_S8_EEELi128ENS_6half_tEfNS_4arch4Sm80ELb0ELb0ELb1ELb1ELb1ELb0ELb1ELb0EEENS1_21CollectiveEpilogueFwdIS9_NS6_IJNS7_ILi1EEESF_SF_EEESA_SC_Li256ELb1ELb1ELb0ELb0EEENS1_19SingleTileSchedulerILb1ELb0ELb1ELi128EEEEEEEEEvNT_6ParamsE,"a",@progbits
	.sectionflags	@""
	.align	4
.nv.constant0._ZN7cutlass13device_kernelIN5flash19enable_sm80_to_sm89INS1_16FlashAttnFwdSm80INS1_25CollectiveMainloopFwdSm80ILi8ELi1ELb1EN4cute5tupleIJNS5_1CILi128EEES8_S8_EEELi128ENS_6half_tEfNS_4arch4Sm80ELb0ELb0ELb1ELb1ELb1ELb0ELb1ELb0EEENS1_21CollectiveEpilogueFwdIS9_NS6_IJNS7_ILi1EEESF_SF_EEESA_SC_Li256ELb1ELb1ELb0ELb0EEENS1_19SingleTileSchedulerILb1ELb0ELb1ELi128EEEEEEEEEvNT_6ParamsE:
	.zero		1400


//--------------------- .nv.constant0._ZN7cutlass13device_kernelIN5flash19enable_sm80_to_sm89INS1_16FlashAttnFwdSm80INS1_25CollectiveMainloopFwdSm80ILi8ELi1ELb1EN4cute5tupleIJNS5_1CILi128EEES8_S8_EEELi128ENS_6half_tEfNS_4arch4Sm80ELb0ELb0ELb1ELb1ELb1ELb1ELb1ELb0EEENS1_21CollectiveEpilogueFwdIS9_NS6_IJNS7_ILi1EEESF_SF_EEESA_SC_Li256ELb1ELb1ELb0ELb0EEENS1_19SingleTileSchedulerILb1ELb0ELb1ELi128EEEEEEEEEvNT_6ParamsE --------------------------
	.section	.nv.constant0._ZN7cutlass13device_kernelIN5flash19enable_sm80_to_sm89INS1_16FlashAttnFwdSm80INS1_25CollectiveMainloopFwdSm80ILi8ELi1ELb1EN4cute5tupleIJNS5_1CILi128EEES8_S8_EEELi128ENS_6half_tEfNS_4arch4Sm80ELb0ELb0ELb1ELb1ELb1ELb1ELb1ELb0EEENS1_21CollectiveEpilogueFwdIS9_NS6_IJNS7_ILi1EEESF_SF_EEESA_SC_Li256ELb1ELb1ELb0ELb0EEENS1_19SingleTileSchedulerILb1ELb0ELb1ELi128EEEEEEEEEvNT_6ParamsE,"a",@progbits
	.sectionflags	@""
	.align	4
.nv.constant0._ZN7cutlass13device_kernelIN5flash19enable_sm80_to_sm89INS1_16FlashAttnFwdSm80INS1_25CollectiveMainloopFwdSm80ILi8ELi1ELb1EN4cute5tupleIJNS5_1CILi128EEES8_S8_EEELi128ENS_6half_tEfNS_4arch4Sm80ELb0ELb0ELb1ELb1ELb1ELb1ELb1ELb0EEENS1_21CollectiveEpilogueFwdIS9_NS6_IJNS7_ILi1EEESF_SF_EEESA_SC_Li256ELb1ELb1ELb0ELb0EEENS1_19SingleTileSchedulerILb1ELb0ELb1ELi128EEEEEEEEEvNT_6ParamsE:
	.zero		1400


//--------------------- .nv.constant0._ZN7cutlass13device_kernelIN5flash19enable_sm80_to_sm89INS1_16FlashAttnFwdSm80INS1_25CollectiveMainloopFwdSm80ILi8ELi1ELb1EN4cute5tupleIJNS5_1CILi128EEENS7_ILi96EEES8_EEELi128ENS_6half_tEfNS_4arch4Sm80ELb0ELb1ELb1ELb0ELb1ELb0ELb1ELb0EEENS1_21CollectiveEpilogueFwdINS6_IJS8_S8_S9_EEENS6_IJNS7_ILi1EEESH_SH_EEESB_SD_Li256ELb0ELb1ELb0ELb0EEENS1_19SingleTileSchedulerILb0ELb0ELb1ELi128EEEEEEEEEvNT_6ParamsE --------------------------
	.section	.nv.constant0._ZN7cutlass13device_kernelIN5flash19enable_sm80_to_sm89INS1_16FlashAttnFwdSm80INS1_25CollectiveMainloopFwdSm80ILi8ELi1ELb1EN4cute5tupleIJNS5_1CILi128EEENS7_ILi96EEES8_EEELi128ENS_6half_tEfNS_4arch4Sm80ELb0ELb1ELb1ELb0ELb1ELb0ELb1ELb0EEENS1_21CollectiveEpilogueFwdINS6_IJS8_S8_S9_EEENS6_IJNS7_ILi1EEESH_SH_EEESB_SD_Li256ELb0ELb1ELb0ELb0EEENS1_19SingleTileSchedulerILb0ELb0ELb1ELi128EEEEEEEEEvNT_6ParamsE,"a",@progbits
	.sectionflags	@""
	.align	4
.nv.constant0._ZN7cutlass13device_kernelIN5flash19enable_sm80_to_sm89INS1_16FlashAttnFwdSm80INS1_25CollectiveMainloopFwdSm80ILi8ELi1ELb1EN4cute5tupleIJNS5_1CILi128EEENS7_ILi96EEES8_EEELi128ENS_6half_tEfNS_4arch4Sm80ELb0ELb1ELb1ELb0ELb1ELb0ELb1ELb0EEENS1_21CollectiveEpilogueFwdINS6_IJS8_S8_S9_EEENS6_IJNS7_ILi1EEESH_SH_EEESB_SD_Li256ELb0ELb1ELb0ELb0EEENS1_19SingleTileSchedulerILb0ELb0ELb1ELi128EEEEEEEEEvNT_6ParamsE:
	.zero		1400


//--------------------- .nv.constant0._ZN7cutlass13device_kernelIN5flash19enable_sm80_to_sm89INS1_16FlashAttnFwdSm80INS1_25CollectiveMainloopFwdSm80ILi8ELi1ELb1EN4cute5tupleIJNS5_1CILi128EEENS7_ILi96EEES8_EEELi128ENS_6half_tEfNS_4arch4Sm80ELb0ELb1ELb1ELb1ELb1ELb0ELb1ELb0EEENS1_21CollectiveEpilogueFwdINS6_IJS8_S8_S9_EEENS6_IJNS7_ILi1EEESH_SH_EEESB_SD_Li256ELb1ELb1ELb0ELb0EEENS1_19SingleTileSchedulerILb1ELb0ELb1ELi128EEEEEEEEEvNT_6ParamsE --------------------------
	.section	.nv.constant0._ZN7cutlass13device_kernelIN5flash19enable_sm80_to_sm89INS1_16FlashAttnFwdSm80INS1_25CollectiveMainloopFwdSm80ILi8ELi1ELb1EN4cute5tupleIJNS5_1CILi128EEENS7_ILi96EEES8_EEELi128ENS_6half_tEfNS_4arch4Sm80ELb0ELb1ELb1ELb1ELb1ELb0ELb1ELb0EEENS1_21CollectiveEpilogueFwdINS6_IJS8_S8_S9_EEENS6_IJNS7_ILi1EEESH_SH_EEESB_SD_Li256ELb1ELb1ELb0ELb0EEENS1_19SingleTileSchedulerILb1ELb0ELb1ELi128EEEEEEEEEvNT_6ParamsE,"a",@progbits
	.sectionflags	@""
	.align	4
.nv.constant0._ZN7cutlass13device_kernelIN5flash19enable_sm80_to_sm89INS1_16FlashAttnFwdSm80INS1_25CollectiveMainloopFwdSm80ILi8ELi1ELb1EN4cute5tupleIJNS5_1CILi128EEENS7_ILi96EEES8_EEELi128ENS_6half_tEfNS_4arch4Sm80ELb0ELb1ELb1ELb1ELb1ELb0ELb1ELb0EEENS1_21CollectiveEpilogueFwdINS6_IJS8_S8_S9_EEENS6_IJNS7_ILi1EEESH_SH_EEESB_SD_Li256ELb1ELb1ELb0ELb0EEENS1_19SingleTileSchedulerILb1ELb0ELb1ELi128EEEEEEEEEvNT_6ParamsE:
	.zero		1400


//--------------------- .nv.constant0._ZN7cutlass13device_kernelIN5flash19enable_sm80_to_sm89INS1_16FlashAttnFwdSm80INS1_25CollectiveMainloopFwdSm80ILi8ELi1ELb1EN4cute5tupleIJNS5_1CILi128EEENS7_ILi96EEES8_EEELi128ENS_6half_tEfNS_4arch4Sm80ELb0ELb1ELb1ELb1ELb1ELb1ELb1ELb0EEENS1_21CollectiveEpilogueFwdINS6_IJS8_S8_S9_EEENS6_IJNS7_ILi1EEESH_SH_EEESB_SD_Li256ELb1ELb1ELb0ELb0EEENS1_19SingleTileSchedulerILb1ELb0ELb1ELi128EEEEEEEEEvNT_6ParamsE --------------------------
	.section	.nv.constant0._ZN7cutlass13device_kernelIN5flash19enable_sm80_to_sm89INS1_16FlashAttnFwdSm80INS1_25CollectiveMainloopFwdSm80ILi8ELi1ELb1EN4cute5tupleIJNS5_1CILi128EEENS7_ILi96EEES8_EEELi128ENS_6half_tEfNS_4arch4Sm80ELb0ELb1ELb1ELb1ELb1ELb1ELb1ELb0EEENS1_21CollectiveEpilogueFwdINS6_IJS8_S8_S9_EEENS6_IJNS7_ILi1EEESH_SH_EEESB_SD_Li256ELb1ELb1ELb0ELb0EEENS1_19SingleTileSchedulerILb1ELb0ELb1ELi128EEEEEEEEEvNT_6ParamsE,"a",@progbits
	.sectionflags	@""
	.align	4
.nv.constant0._ZN7cutlass13device_kernelIN5flash19enable_sm80_to_sm89INS1_16FlashAttnFwdSm80INS1_25CollectiveMainloopFwdSm80ILi8ELi1ELb1EN4cute5tupleIJNS5_1CILi128EEENS7_ILi96EEES8_EEELi128ENS_6half_tEfNS_4arch4Sm80ELb0ELb1ELb1ELb1ELb1ELb1ELb1ELb0EEENS1_21CollectiveEpilogueFwdINS6_IJS8_S8_S9_EEENS6_IJNS7_ILi1EEESH_SH_EEESB_SD_Li256ELb1ELb1ELb0ELb0EEENS1_19SingleTileSchedulerILb1ELb0ELb1ELi128EEEEEEEEEvNT_6ParamsE:
	.zero		1400


//--------------------- .nv.constant0._ZN7cutlass13device_kernelIN5flash19enable_sm80_to_sm89INS1_16FlashAttnFwdSm80INS1_25CollectiveMainloopFwdSm80ILi8ELi1ELb1EN4cute5tupleIJNS5_1CILi128EEES8_S8_EEELi128ENS_6half_tEfNS_4arch4Sm80ELb1ELb0ELb1ELb0ELb1ELb0ELb1ELb0EEENS1_21CollectiveEpilogueFwdIS9_NS6_IJNS7_ILi1EEESF_SF_EEESA_SC_Li256ELb0ELb1ELb0ELb0EEENS1_30DynamicPersistentTileSchedulerILi256ELi256ELb0ELb1ELb0EEEEEEEEEvNT_6ParamsE --------------------------
	.section	.nv.constant0._ZN7cutlass13device_kernelIN5flash19enable_sm80_to_sm89INS1_16FlashAttnFwdSm80INS1_25CollectiveMainloopFwdSm80ILi8ELi1ELb1EN4cute5tupleIJNS5_1CILi128EEES8_S8_EEELi128ENS_6half_tEfNS_4arch4Sm80ELb1ELb0ELb1ELb0ELb1ELb0ELb1ELb0EEENS1_21CollectiveEpilogueFwdIS9_NS6_IJNS7_ILi1EEESF_SF_EEESA_SC_Li256ELb0ELb1ELb0ELb0EEENS1_30DynamicPersistentTileSchedulerILi256ELi256ELb0ELb1ELb0EEEEEEEEEvNT_6ParamsE,"a",@progbits
	.sectionflags	@""
	.align	4
.nv.constant0._ZN7cutlass13device_kernelIN5flash19enable_sm80_to_sm89INS1_16FlashAttnFwdSm80INS1_25CollectiveMainloopFwdSm80ILi8ELi1ELb1EN4cute5tupleIJNS5_1CILi128EEES8_S8_EEELi128ENS_6half_tEfNS_4arch4Sm80ELb1ELb0ELb1ELb0ELb1ELb0ELb1ELb0EEENS1_21CollectiveEpilogueFwdIS9_NS6_IJNS7_ILi1EEESF_SF_EEESA_SC_Li256ELb0ELb1ELb0ELb0EEENS1_30DynamicPersistentTileSchedulerILi256ELi256ELb0ELb1ELb0EEEEEEEEEvNT_6ParamsE:
	.zero		1416


//--------------------- .nv.constant0._ZN7cutlass13device_kernelIN5flash19enable_sm80_to_sm89INS1_16FlashAttnFwdSm80INS1_25CollectiveMainloopFwdSm80ILi8ELi1ELb1EN4cute5tupleIJNS5_1CILi128EEES8_S8_EEELi128ENS_6half_tEfNS_4arch4Sm80ELb1ELb0ELb1ELb1ELb1ELb0ELb1ELb0EEENS1_21CollectiveEpilogueFwdIS9_NS6_IJNS7_ILi1EEESF_SF_EEESA_SC_Li256ELb1ELb1ELb0ELb0EEENS1_19SingleTileSchedulerILb1ELb0ELb1ELi128EEEEEEEEEvNT_6ParamsE --------------------------
	.section	.nv.constant0._ZN7cutlass13device_kernelIN5flash19enable_sm80_to_sm89INS1_16FlashAttnFwdSm80INS1_25CollectiveMainloopFwdSm80ILi8ELi1ELb1EN4cute5tupleIJNS5_1CILi128EEES8_S8_EEELi128ENS_6half_tEfNS_4arch4Sm80ELb1ELb0ELb1ELb1ELb1ELb0ELb1ELb0EEENS1_21CollectiveEpilogueFwdIS9_NS6_IJNS7_ILi1EEESF_SF_EEESA_SC_Li256ELb1ELb1ELb0ELb0EEENS1_19SingleTileSchedulerILb1ELb0ELb1ELi128EEEEEEEEEvNT_6ParamsE,"a",@progbits
	.sectionflags	@""
	.align	4
.nv.constant0._ZN7cutlass13device_kernelIN5flash19enable_sm80_to_sm89INS1_16FlashAttnFwdSm80INS1_25CollectiveMainloopFwdSm80ILi8ELi1ELb1EN4cute5tupleIJNS5_1CILi128EEES8_S8_EEELi128ENS_6half_tEfNS_4arch4Sm80ELb1ELb0ELb1ELb1ELb1ELb0ELb1ELb0EEENS1_21CollectiveEpilogueFwdIS9_NS6_IJNS7_ILi1EEESF_SF_EEESA_SC_Li256ELb1ELb1ELb0ELb0EEENS1_19SingleTileSchedulerILb1ELb0ELb1ELi128EEEEEEEEEvNT_6ParamsE:
	.zero		1400


//--------------------- .nv.constant0._ZN7cutlass13device_kernelIN5flash19enable_sm80_to_sm89INS1_16FlashAttnFwdSm80INS1_25CollectiveMainloopFwdSm80ILi8ELi1ELb1EN4cute5tupleIJNS5_1CILi128EEES8_S8_EEELi128ENS_6half_tEfNS_4arch4Sm80ELb1ELb0ELb1ELb1ELb1ELb1ELb1ELb0EEENS1_21CollectiveEpilogueFwdIS9_NS6_IJNS7_ILi1EEESF_SF_EEESA_SC_Li256ELb1ELb1ELb0ELb0EEENS1_19SingleTileSchedulerILb1ELb0ELb1ELi128EEEEEEEEEvNT_6ParamsE --------------------------
	.section	.nv.constant0._ZN7cutlass13device_kernelIN5flash19enable_sm80_to_sm89INS1_16FlashAttnFwdSm80INS1_25CollectiveMainloopFwdSm80ILi8ELi1ELb1EN4cute5tupleIJNS5_1CILi128EEES8_S8_EEELi128ENS_6half_tEfNS_4arch4Sm80ELb1ELb0ELb1ELb1ELb1ELb1ELb1ELb0EEENS1_21CollectiveEpilogueFwdIS9_NS6_IJNS7_ILi1EEESF_SF_EEESA_SC_Li256ELb1ELb1ELb0ELb0EEENS1_19SingleTileSchedulerILb1ELb0ELb1ELi128EEEEEEEEEvNT_6ParamsE,"a",@progbits
	.sectionflags	@""
	.align	4
.nv.constant0._ZN7cutlass13device_kernelIN5flash19enable_sm80_to_sm89INS1_16FlashAttnFwdSm80INS1_25CollectiveMainloopFwdSm80ILi8ELi1ELb1EN4cute5tupleIJNS5_1CILi128EEES8_S8_EEELi128ENS_6half_tEfNS_4arch4Sm80ELb1ELb0ELb1ELb1ELb1ELb1ELb1ELb0EEENS1_21CollectiveEpilogueFwdIS9_NS6_IJNS7_ILi1EEESF_SF_EEESA_SC_Li256ELb1ELb1ELb0ELb0EEENS1_19SingleTileSchedulerILb1ELb0ELb1ELi128EEEEEEEEEvNT_6ParamsE:
	.zero		1400


//--------------------- .nv.constant0._ZN7cutlass13device_kernelIN5flash19enable_sm80_to_sm89INS1_16FlashAttnFwdSm80INS1_25CollectiveMainloopFwdSm80ILi4ELi1ELb0EN4cute5tupleIJNS5_1CILi128EEENS7_ILi64EEES8_EEELi128ENS_6half_tEfNS_4arch4Sm80ELb0ELb0ELb1ELb0ELb1ELb0ELb1ELb0EEENS1_21CollectiveEpilogueFwdINS6_IJS8_S8_S9_EEENS6_IJNS7_ILi1EEESH_SH_EEESB_SD_Li128ELb0ELb1ELb0ELb0EEENS1_19SingleTileSchedulerILb0ELb0ELb1ELi128EEEEEEEEEvNT_6ParamsE --------------------------
	.section	.nv.constant0._ZN7cutlass13device_kernelIN5flash19enable_sm80_to_sm89INS1_16FlashAttnFwdSm80INS1_25CollectiveMainloopFwdSm80ILi4ELi1ELb0EN4cute5tupleIJNS5_1CILi128EEENS7_ILi64EEES8_EEELi128ENS_6half_tEfNS_4arch4Sm80ELb0ELb0ELb1ELb0ELb1ELb0ELb1ELb0EEENS1_21CollectiveEpilogueFwdINS6_IJS8_S8_S9_EEENS6_IJNS7_ILi1EEESH_SH_EEESB_SD_Li128ELb0ELb1ELb0ELb0EEENS1_19SingleTileSchedulerILb0ELb0ELb1ELi128EEEEEEEEEvNT_6ParamsE,"a",@progbits
	.sectionflags	@""
	.align	4
.nv.constant0._ZN7cutlass13device_kernelIN5flash19enable_sm80_to_sm89INS1_16FlashAttnFwdSm80INS1_25CollectiveMainloopFwdSm80ILi4ELi1ELb0EN4cute5tupleIJNS5_1CILi128EEENS7_ILi64EEES8_EEELi128ENS_6half_tEfNS_4arch4Sm80ELb0ELb0ELb1ELb0ELb1ELb0ELb1ELb0EEENS1_21CollectiveEpilogueFwdINS6_IJS8_S8_S9_EEENS6_IJNS7_ILi1EEESH_SH_EEESB_SD_Li128ELb0ELb1ELb0ELb0EEENS1_19SingleTileSchedulerILb0ELb0ELb1ELi128EEEEEEEEEvNT_6ParamsE:
	.zero		1400


//--------------------- .nv.constant0._ZN7cutlass13device_kernelIN5flash19enable_sm80_to_sm89INS1_16FlashAttnFwdSm80INS1_25CollectiveMainloopFwdSm80ILi4ELi1ELb0EN4cute5tupleIJNS5_1CILi128EEENS7_ILi64EEES8_EEELi128ENS_6half_tEfNS_4arch4Sm80ELb0ELb0ELb1ELb1ELb1ELb0ELb1ELb0EEENS1_21CollectiveEpilogueFwdINS6_IJS8_S8_S9_EEENS6_IJNS7_ILi1EEESH_SH_EEESB_SD_Li128ELb1ELb1ELb0ELb0EEENS1_19SingleTileSchedulerILb1ELb0ELb1ELi128EEEEEEEEEvNT_6ParamsE --------------------------
	.section	.nv.constant0._ZN7cutlass13device_kernelIN5flash19enable_sm80_to_sm89INS1_16FlashAttnFwdSm80INS1_25CollectiveMainloopFwdSm80ILi4ELi1ELb0EN4cute5tupleIJNS5_1CILi128EEENS7_ILi64EEES8_EEELi128ENS_6half_tEfNS_4arch4Sm80ELb0ELb0ELb1ELb1ELb1ELb0ELb1ELb0EEENS1_21CollectiveEpilogueFwdINS6_IJS8_S8_S9_EEENS6_IJNS7_ILi1EEESH_SH_EEESB_SD_Li128ELb1ELb1ELb0ELb0EEENS1_19SingleTileSchedulerILb1ELb0ELb1ELi128EEEEEEEEEvNT_6ParamsE,"a",@progbits
	.sectionflags	@""
	.align	4
.nv.constant0._ZN7cutlass13device_kernelIN5flash19enable_sm80_to_sm89INS1_16FlashAttnFwdSm80INS1_25CollectiveMainloopFwdSm80ILi4ELi1ELb0EN4cute5tupleIJNS5_1CILi128EEENS7_ILi64EEES8_EEELi128ENS_6half_tEfNS_4arch4Sm80ELb0ELb0ELb1ELb1ELb1ELb0ELb1ELb0EEENS1_21CollectiveEpilogueFwdINS6_IJS8_S8_S9_EEENS6_IJNS7_ILi1EEESH_SH_EEESB_SD_Li128ELb1ELb1ELb0ELb0EEENS1_19SingleTileSchedulerILb1ELb0ELb1ELi128EEEEEEEEEvNT_6ParamsE:
	.zero		1400


//--------------------- .nv.constant0._ZN7cutlass13device_kernelIN5flash19enable_sm80_to_sm89INS1_16FlashAttnFwdSm80INS1_25CollectiveMainloopFwdSm80ILi4ELi1ELb0EN4cute5tupleIJNS5_1CILi128EEENS7_ILi64EEES8_EEELi128ENS_6half_tEfNS_4arch4Sm80ELb0ELb0ELb1ELb1ELb1ELb1ELb1ELb0EEENS1_21CollectiveEpilogueFwdINS6_IJS8_S8_S9_EEENS6_IJNS7_ILi1EEESH_SH_EEESB_SD_Li128ELb1ELb1ELb0ELb0EEENS1_19SingleTileSchedulerILb1ELb0ELb1ELi128EEEEEEEEEvNT_6ParamsE --------------------------
	.section	.nv.constant0._ZN7cutlass13device_kernelIN5flash19enable_sm80_to_sm89INS1_16FlashAttnFwdSm80INS1_25CollectiveMainloopFwdSm80ILi4ELi1ELb0EN4cute5tupleIJNS5_1CILi128EEENS7_ILi64EEES8_EEELi128ENS_6half_tEfNS_4arch4Sm80ELb0ELb0ELb1ELb1ELb1ELb1ELb1ELb0EEENS1_21CollectiveEpilogueFwdINS6_IJS8_S8_S9_EEENS6_IJNS7_ILi1EEESH_SH_EEESB_SD_Li128ELb1ELb1ELb0ELb0EEENS1_19SingleTileSchedulerILb1ELb0ELb1ELi128EEEEEEEEEvNT_6ParamsE,"a",@progbits
	.sectionflags	@""
	.align	4
.nv.constant0._ZN7cutlass13device_kernelIN5flash19enable_sm80_to_sm89INS1_16FlashAttnFwdSm80INS1_25CollectiveMainloopFwdSm80ILi4ELi1ELb0EN4cute5tupleIJNS5_1CILi128EEENS7_ILi64EEES8_EEELi128ENS_6half_tEfNS_4arch4Sm80ELb0ELb0ELb1ELb1ELb1ELb1ELb1ELb0EEENS1_21CollectiveEpilogueFwdINS6_IJS8_S8_S9_EEENS6_IJNS7_ILi1EEESH_SH_EEESB_SD_Li128ELb1ELb1ELb0ELb0EEENS1_19SingleTileSchedulerILb1ELb0ELb1ELi128EEEEEEEEEvNT_6ParamsE:
	.zero		1400


//--------------------- .nv.constant0._ZN7cutlass13device_kernelIN5flash19enable_sm80_to_sm89INS1_16FlashAttnFwdSm80INS1_25CollectiveMainloopFwdSm80ILi4ELi1ELb0EN4cute5tupleIJNS5_1CILi128EEENS7_ILi48EEES8_EEELi128ENS_6half_tEfNS_4arch4Sm80ELb0ELb1ELb1ELb0ELb1ELb0ELb1ELb0EEENS1_21CollectiveEpilogueFwdINS6_IJS8_S8_S9_EEENS6_IJNS7_ILi1EEESH_SH_EEESB_SD_Li128ELb0ELb1ELb0ELb0EEENS1_19SingleTileSchedulerILb0ELb0ELb1ELi128EEEEEEEEEvNT_6ParamsE --------------------------
	.section	.nv.constant0._ZN7cutlass13device_kernelIN5flash19enable_sm80_to_sm89INS1_16FlashAttnFwdSm80INS1_25CollectiveMainloopFwdSm80ILi4ELi1ELb0EN4cute5tupleIJNS5_1CILi128EEENS7_ILi48EEES8_EEELi128ENS_6half_tEfNS_4arch4Sm80ELb0ELb1ELb1ELb0ELb1ELb0ELb1ELb0EEENS1_21CollectiveEpilogueFwdINS6_IJS8_S8_S9_EEENS6_IJNS7_ILi1EEESH_SH_EEESB_SD_Li128ELb0ELb1ELb0ELb0EEENS1_19SingleTileSchedulerILb0ELb0ELb1ELi128EEEEEEEEEvNT_6ParamsE,"a",@progbits
	.sectionflags	@""
	.align	4
.nv.constant0._ZN7cutlass13device_kernelIN5flash19enable_sm80_to_sm89INS1_16FlashAttnFwdSm80INS1_25CollectiveMainloopFwdSm80ILi4ELi1ELb0EN4cute5tupleIJNS5_1CILi128EEENS7_ILi48EEES8_EEELi128ENS_6half_tEfNS_4arch4Sm80ELb0ELb1ELb1ELb0ELb1ELb0ELb1ELb0EEENS1_21CollectiveEpilogueFwdINS6_IJS8_S8_S9_EEENS6_IJNS7_ILi1EEESH_SH_EEESB_SD_Li128ELb0ELb1ELb0ELb0EEENS1_19SingleTileSchedulerILb0ELb0ELb1ELi128EEEEEEEEEvNT_6ParamsE:
	.zero		1400


//--------------------- .nv.constant0._ZN7cutlass13device_kernelIN5flash19enable_sm80_to_sm89INS1_16FlashAttnFwdSm80INS1_25CollectiveMainloopFwdSm80ILi4ELi1ELb0EN4cute5tupleIJNS5_1CILi128EEENS7_ILi48EEES8_EEELi128ENS_6half_tEfNS_4arch4Sm80ELb0ELb1ELb1ELb1ELb1ELb0ELb1ELb0EEENS1_21CollectiveEpilogueFwdINS6_IJS8_S8_S9_EEENS6_IJNS7_ILi1EEESH_SH_EEESB_SD_Li128ELb1ELb1ELb0ELb0EEENS1_19SingleTileSchedulerILb1ELb0ELb1ELi128EEEEEEEEEvNT_6ParamsE --------------------------
	.section	.nv.constant0._ZN7cutlass13device_kernelIN5flash19enable_sm80_to_sm89INS1_16FlashAttnFwdSm80INS1_25CollectiveMainloopFwdSm80ILi4ELi1ELb0EN4cute5tupleIJNS5_1CILi128EEENS7_ILi48EEES8_EEELi128ENS_6half_tEfNS_4arch4Sm80ELb0ELb1ELb1ELb1ELb1ELb0ELb1ELb0EEENS1_21CollectiveEpilogueFwdINS6_IJS8_S8_S9_EEENS6_IJNS7_ILi1EEESH_SH_EEESB_SD_Li128ELb1ELb1ELb0ELb0EEENS1_19SingleTileSchedulerILb1ELb0ELb1ELi128EEEEEEEEEvNT_6ParamsE,"a",@progbits
	.sectionflags	@""
	.align	4
.nv.constant0._ZN7cutlass13device_kernelIN5flash19enable_sm80_to_sm89INS1_16FlashAttnFwdSm80INS1_25CollectiveMainloopFwdSm80ILi4ELi1ELb0EN4cute5tupleIJNS5_1CILi128EEENS7_ILi48EEES8_EEELi128ENS_6half_tEfNS_4arch4Sm80ELb0ELb1ELb1ELb1ELb1ELb0ELb1ELb0EEENS1_21CollectiveEpilogueFwdINS6_IJS8_S8_S9_EEENS6_IJNS7_ILi1EEESH_SH_EEESB_SD_Li128ELb1ELb1ELb0ELb0EEENS1_19SingleTileSchedulerILb1ELb0ELb1ELi128EEEEEEEEEvNT_6ParamsE:
	.zero		1400


//--------------------- .nv.constant0._ZN7cutlass13device_kernelIN5flash19enable_sm80_to_sm89INS1_16FlashAttnFwdSm80INS1_25CollectiveMainloopFwdSm80ILi4ELi1ELb0EN4cute5tupleIJNS5_1CILi128EEENS7_ILi48EEES8_EEELi128ENS_6half_tEfNS_4arch4Sm80ELb0ELb1ELb1ELb1ELb1ELb1ELb1ELb0EEENS1_21CollectiveEpilogueFwdINS6_IJS8_S8_S9_EEENS6_IJNS7_ILi1EEESH_SH_EEESB_SD_Li128ELb1ELb1ELb0ELb0EEENS1_19SingleTileSchedulerILb1ELb0ELb1ELi128EEEEEEEEEvNT_6ParamsE --------------------------
	.section	.nv.constant0._ZN7cutlass13device_kernelIN5flash19enable_sm80_to_sm89INS1_16FlashAttnFwdSm80INS1_25CollectiveMainloopFwdSm80ILi4ELi1ELb0EN4cute5tupleIJNS5_1CILi128EEENS7_ILi48EEES8_EEELi128ENS_6half_tEfNS_4arch4Sm80ELb0ELb1ELb1ELb1ELb1ELb1ELb1ELb0EEENS1_21CollectiveEpilogueFwdINS6_IJS8_S8_S9_EEENS6_IJNS7_ILi1EEESH_SH_EEESB_SD_Li128ELb1ELb1ELb0ELb0EEENS1_19SingleTileSchedulerILb1ELb0ELb1ELi128EEEEEEEEEvNT_6ParamsE,"a",@progbits
	.sectionflags	@""
	.align	4
.nv.constant0._ZN7cutlass13device_kernelIN5flash19enable_sm80_to_sm89INS1_16FlashAttnFwdSm80INS1_25CollectiveMainloopFwdSm80ILi4ELi1ELb0EN4cute5tupleIJNS5_1CILi128EEENS7_ILi48EEES8_EEELi128ENS_6half_tEfNS_4arch4Sm80ELb0ELb1ELb1ELb1ELb1ELb1ELb1ELb0EEENS1_21CollectiveEpilogueFwdINS6_IJS8_S8_S9_EEENS6_IJNS7_ILi1EEESH_SH_EEESB_SD_Li128ELb1ELb1ELb0ELb0EEENS1_19SingleTileSchedulerILb1ELb0ELb1ELi128EEEEEEEEEvNT_6ParamsE:
	.zero		1400


//--------------------- .nv.constant0._ZN7cutlass13device_kernelIN5flash19enable_sm80_to_sm89INS1_16FlashAttnFwdSm80INS1_25CollectiveMainloopFwdSm80ILi4ELi1ELb0EN4cute5tupleIJNS5_1CILi128EEENS7_ILi64EEES8_EEELi128ENS_6half_tEfNS_4arch4Sm80ELb1ELb0ELb1ELb0ELb1ELb0ELb1ELb0EEENS1_21CollectiveEpilogueFwdINS6_IJS8_S8_S9_EEENS6_IJNS7_ILi1EEESH_SH_EEESB_SD_Li128ELb0ELb1ELb0ELb0EEENS1_30DynamicPersistentTileSchedulerILi128ELi128ELb0ELb1ELb0EEEEEEEEEvNT_6ParamsE --------------------------
	.section	.nv.constant0._ZN7cutlass13device_kernelIN5flash19enable_sm80_to_sm89INS1_16FlashAttnFwdSm80INS1_25CollectiveMainloopFwdSm80ILi4ELi1ELb0EN4cute5tupleIJNS5_1CILi128EEENS7_ILi64EEES8_EEELi128ENS_6half_tEfNS_4arch4Sm80ELb1ELb0ELb1ELb0ELb1ELb0ELb1ELb0EEENS1_21CollectiveEpilogueFwdINS6_IJS8_S8_S9_EEENS6_IJNS7_ILi1EEESH_SH_EEESB_SD_Li128ELb0ELb1ELb0ELb0EEENS1_30DynamicPersistentTileSchedulerILi128ELi128ELb0ELb1ELb0EEEEEEEEEvNT_6ParamsE,"a",@progbits
	.sectionflags	@""
	.align	4
.nv.constant0._ZN7cutlass13device_kernelIN5flash19enable_sm80_to_sm89INS1_16FlashAttnFwdSm80INS1_25CollectiveMainloopFwdSm80ILi4ELi1ELb0EN4cute5tupleIJNS5_1CILi128EEENS7_ILi64EEES8_EEELi128ENS_6half_tEfNS_4arch4Sm80ELb1ELb0ELb1ELb0ELb1ELb0ELb1ELb0EEENS1_21CollectiveEpilogueFwdINS6_IJS8_S8_S9_EEENS6_IJNS7_ILi1EEESH_SH_EEESB_SD_Li128ELb0ELb1ELb0ELb0EEENS1_30DynamicPersistentTileSchedulerILi128ELi128ELb0ELb1ELb0EEEEEEEEEvNT_6ParamsE:
	.zero		1416


//--------------------- .nv.constant0._ZN7cutlass13device_kernelIN5flash19enable_sm80_to_sm89INS1_16FlashAttnFwdSm80INS1_25CollectiveMainloopFwdSm80ILi4ELi1ELb0EN4cute5tupleIJNS5_1CILi128EEENS7_ILi64EEES8_EEELi128ENS_6half_tEfNS_4arch4Sm80ELb1ELb0ELb1ELb1ELb1ELb0ELb1ELb0EEENS1_21CollectiveEpilogueFwdINS6_IJS8_S8_S9_EEENS6_IJNS7_ILi1EEESH_SH_EEESB_SD_Li128ELb1ELb1ELb0ELb0EEENS1_19SingleTileSchedulerILb1ELb0ELb1ELi128EEEEEEEEEvNT_6ParamsE --------------------------
	.section	.nv.constant0._ZN7cutlass13device_kernelIN5flash19enable_sm80_to_sm89INS1_16FlashAttnFwdSm80INS1_25CollectiveMainloopFwdSm80ILi4ELi1ELb0EN4cute5tupleIJNS5_1CILi128EEENS7_ILi64EEES8_EEELi128ENS_6half_tEfNS_4arch4Sm80ELb1ELb0ELb1ELb1ELb1ELb0ELb1ELb0EEENS1_21CollectiveEpilogueFwdINS6_IJS8_S8_S9_EEENS6_IJNS7_ILi1EEESH_SH_EEESB_SD_Li128ELb1ELb1ELb0ELb0EEENS1_19SingleTileSchedulerILb1ELb0ELb1ELi128EEEEEEEEEvNT_6ParamsE,"a",@progbits
	.sectionflags	@""
	.align	4
.nv.constant0._ZN7cutlass13device_kernelIN5flash19enable_sm80_to_sm89INS1_16FlashAttnFwdSm80INS1_25CollectiveMainloopFwdSm80ILi4ELi1ELb0EN4cute5tupleIJNS5_1CILi128EEENS7_ILi64EEES8_EEELi128ENS_6half_tEfNS_4arch4Sm80ELb1ELb0ELb1ELb1ELb1ELb0ELb1ELb0EEENS1_21CollectiveEpilogueFwdINS6_IJS8_S8_S9_EEENS6_IJNS7_ILi1EEESH_SH_EEESB_SD_Li128ELb1ELb1ELb0ELb0EEENS1_19SingleTileSchedulerILb1ELb0ELb1ELi128EEEEEEEEEvNT_6ParamsE:
	.zero		1400


//--------------------- .nv.constant0._ZN7cutlass13device_kernelIN5flash19enable_sm80_to_sm89INS1_16FlashAttnFwdSm80INS1_25CollectiveMainloopFwdSm80ILi4ELi1ELb0EN4cute5tupleIJNS5_1CILi128EEENS7_ILi64EEES8_EEELi128ENS_6half_tEfNS_4arch4Sm80ELb1ELb0ELb1ELb1ELb1ELb1ELb1ELb0EEENS1_21CollectiveEpilogueFwdINS6_IJS8_S8_S9_EEENS6_IJNS7_ILi1EEESH_SH_EEESB_SD_Li128ELb1ELb1ELb0ELb0EEENS1_19SingleTileSchedulerILb1ELb0ELb1ELi128EEEEEEEEEvNT_6ParamsE --------------------------
	.section	.nv.constant0._ZN7cutlass13device_kernelIN5flash19enable_sm80_to_sm89INS1_16FlashAttnFwdSm80INS1_25CollectiveMainloopFwdSm80ILi4ELi1ELb0EN4cute5tupleIJNS5_1CILi128EEENS7_ILi64EEES8_EEELi128ENS_6half_tEfNS_4arch4Sm80ELb1ELb0ELb1ELb1ELb1ELb1ELb1ELb0EEENS1_21CollectiveEpilogueFwdINS6_IJS8_S8_S9_EEENS6_IJNS7_ILi1EEESH_SH_EEESB_SD_Li128ELb1ELb1ELb0ELb0EEENS1_19SingleTileSchedulerILb1ELb0ELb1ELi128EEEEEEEEEvNT_6ParamsE,"a",@progbits
	.sectionflags	@""
	.align	4
.nv.constant0._ZN7cutlass13device_kernelIN5flash19enable_sm80_to_sm89INS1_16FlashAttnFwdSm80INS1_25CollectiveMainloopFwdSm80ILi4ELi1ELb0EN4cute5tupleIJNS5_1CILi128EEENS7_ILi64EEES8_EEELi128ENS_6half_tEfNS_4arch4Sm80ELb1ELb0ELb1ELb1ELb1ELb1ELb1ELb0EEENS1_21CollectiveEpilogueFwdINS6_IJS8_S8_S9_EEENS6_IJNS7_ILi1EEESH_SH_EEESB_SD_Li128ELb1ELb1ELb0ELb0EEENS1_19SingleTileSchedulerILb1ELb0ELb1ELi128EEEEEEEEEvNT_6ParamsE:
	.zero		1400


//--------------------- .nv.constant0._ZN7cutlass13device_kernelIN5flash19enable_sm80_to_sm89INS1_16FlashAttnFwdSm80INS1_25CollectiveMainloopFwdSm80ILi8ELi1ELb1EN4cute5tupleIJNS5_1CILi128EEES8_S8_EEELi128ENS_6half_tEfNS_4arch4Sm80ELb0ELb0ELb0ELb0ELb1ELb0ELb1ELb0EEENS1_21CollectiveEpilogueFwdIS9_NS6_IJNS7_ILi1EEESF_SF_EEESA_SC_Li256ELb0ELb1ELb0ELb0EEENS1_19SingleTileSchedulerILb0ELb0ELb1ELi128EEEEEEEEEvNT_6ParamsE --------------------------
	.section	.nv.constant0._ZN7cutlass13device_kernelIN5flash19enable_sm80_to_sm89INS1_16FlashAttnFwdSm80INS1_25CollectiveMainloopFwdSm80ILi8ELi1ELb1EN4cute5tupleIJNS5_1CILi128EEES8_S8_EEELi128ENS_6half_tEfNS_4arch4Sm80ELb0ELb0ELb0ELb0ELb1ELb0ELb1ELb0EEENS1_21CollectiveEpilogueFwdIS9_NS6_IJNS7_ILi1EEESF_SF_EEESA_SC_Li256ELb0ELb1ELb0ELb0EEENS1_19SingleTileSchedulerILb0ELb0ELb1ELi128EEEEEEEEEvNT_6ParamsE,"a",@progbits
	.sectionflags	@""
	.align	4
.nv.constant0._ZN7cutlass13device_kernelIN5flash19enable_sm80_to_sm89INS1_16FlashAttnFwdSm80INS1_25CollectiveMainloopFwdSm80ILi8ELi1ELb1EN4cute5tupleIJNS5_1CILi128EEES8_S8_EEELi128ENS_6half_tEfNS_4arch4Sm80ELb0ELb0ELb0ELb0ELb1ELb0ELb1ELb0EEENS1_21CollectiveEpilogueFwdIS9_NS6_IJNS7_ILi1EEESF_SF_EEESA_SC_Li256ELb0ELb1ELb0ELb0EEENS1_19SingleTileSchedulerILb0ELb0ELb1ELi128EEEEEEEEEvNT_6ParamsE:
	.zero		1400


//--------------------- .nv.constant0._ZN7cutlass13device_kernelIN5flash19enable_sm80_to_sm89INS1_16FlashAttnFwdSm80INS1_25CollectiveMainloopFwdSm80ILi8ELi1ELb1EN4cute5tupleIJNS5_1CILi128EEES8_S8_EEELi128ENS_6half_tEfNS_4arch4Sm80ELb0ELb0ELb0ELb1ELb1ELb0ELb1ELb0EEENS1_21CollectiveEpilogueFwdIS9_NS6_IJNS7_ILi1EEESF_SF_EEESA_SC_Li256ELb1ELb1ELb0ELb0EEENS1_19SingleTileSchedulerILb1ELb0ELb1ELi128EEEEEEEEEvNT_6ParamsE --------------------------
	.section	.nv.constant0._ZN7cutlass13device_kernelIN5flash19enable_sm80_to_sm89INS1_16FlashAttnFwdSm80INS1_25CollectiveMainloopFwdSm80ILi8ELi1ELb1EN4cute5tupleIJNS5_1CILi128EEES8_S8_EEELi128ENS_6half_tEfNS_4arch4Sm80ELb0ELb0ELb0ELb1ELb1ELb0ELb1ELb0EEENS1_21CollectiveEpilogueFwdIS9_NS6_IJNS7_ILi1EEESF_SF_EEESA_SC_Li256ELb1ELb1ELb0ELb0EEENS1_19SingleTileSchedulerILb1ELb0ELb1ELi128EEEEEEEEEvNT_6ParamsE,"a",@progbits
	.sectionflags	@""
	.align	4
.nv.constant0._ZN7cutlass13device_kernelIN5flash19enable_sm80_to_sm89INS1_16FlashAttnFwdSm80INS1_25CollectiveMainloopFwdSm80ILi8ELi1ELb1EN4cute5tupleIJNS5_1CILi128EEES8_S8_EEELi128ENS_6half_tEfNS_4arch4Sm80ELb0ELb0ELb0ELb1ELb1ELb0ELb1ELb0EEENS1_21CollectiveEpilogueFwdIS9_NS6_IJNS7_ILi1EEESF_SF_EEESA_SC_Li256ELb1ELb1ELb0ELb0EEENS1_19SingleTileSchedulerILb1ELb0ELb1ELi128EEEEEEEEEvNT_6ParamsE:
	.zero		1400


//--------------------- .nv.constant0._ZN7cutlass13device_kernelIN5flash19enable_sm80_to_sm89INS1_16FlashAttnFwdSm80INS1_25CollectiveMainloopFwdSm80ILi8ELi1ELb1EN4cute5tupleIJNS5_1CILi128EEES8_S8_EEELi128ENS_6half_tEfNS_4arch4Sm80ELb0ELb0ELb0ELb1ELb1ELb1ELb1ELb0EEENS1_21CollectiveEpilogueFwdIS9_NS6_IJNS7_ILi1EEESF_SF_EEESA_SC_Li256ELb1ELb1ELb0ELb0EEENS1_19SingleTileSchedulerILb1ELb0ELb1ELi128EEEEEEEEEvNT_6ParamsE --------------------------
	.section	.nv.constant0._ZN7cutlass13device_kernelIN5flash19enable_sm80_to_sm89INS1_16FlashAttnFwdSm80INS1_25CollectiveMainloopFwdSm80ILi8ELi1ELb1EN4cute5tupleIJNS5_1CILi128EEES8_S8_EEELi128ENS_6half_tEfNS_4arch4Sm80ELb0ELb0ELb0ELb1ELb1ELb1ELb1ELb0EEENS1_21CollectiveEpilogueFwdIS9_NS6_IJNS7_ILi1EEESF_SF_EEESA_SC_Li256ELb1ELb1ELb0ELb0EEENS1_19SingleTileSchedulerILb1ELb0ELb1ELi128EEEEEEEEEvNT_6ParamsE,"a",@progbits
	.sectionflags	@""
	.align	4
.nv.constant0._ZN7cutlass13device_kernelIN5flash19enable_sm80_to_sm89INS1_16FlashAttnFwdSm80INS1_25CollectiveMainloopFwdSm80ILi8ELi1ELb1EN4cute5tupleIJNS5_1CILi128EEES8_S8_EEELi128ENS_6half_tEfNS_4arch4Sm80ELb0ELb0ELb0ELb1ELb1ELb1ELb1ELb0EEENS1_21CollectiveEpilogueFwdIS9_NS6_IJNS7_ILi1EEESF_SF_EEESA_SC_Li256ELb1ELb1ELb0ELb0EEENS1_19SingleTileSchedulerILb1ELb0ELb1ELi128EEEEEEEEEvNT_6ParamsE:
	.zero		1400


//--------------------- .nv.constant0._ZN7cutlass13device_kernelIN5flash19enable_sm80_to_sm89INS1_16FlashAttnFwdSm80INS1_25CollectiveMainloopFwdSm80ILi8ELi1ELb1EN4cute5tupleIJNS5_1CILi128EEENS7_ILi96EEES8_EEELi128ENS_6half_tEfNS_4arch4Sm80ELb0ELb1ELb0ELb0ELb1ELb0ELb1ELb0EEENS1_21CollectiveEpilogueFwdINS6_IJS8_S8_S9_EEENS6_IJNS7_ILi1EEESH_SH_EEESB_SD_Li256ELb0ELb1ELb0ELb0EEENS1_19SingleTileSchedulerILb0ELb0ELb1ELi128EEEEEEEEEvNT_6ParamsE --------------------------
	.section	.nv.constant0._ZN7cutlass13device_kernelIN5flash19enable_sm80_to_sm89INS1_16FlashAttnFwdSm80INS1_25CollectiveMainloopFwdSm80ILi8ELi1ELb1EN4cute5tupleIJNS5_1CILi128EEENS7_ILi96EEES8_EEELi128ENS_6half_tEfNS_4arch4Sm80ELb0ELb1ELb0ELb0ELb1ELb0ELb1ELb0EEENS1_21CollectiveEpilogueFwdINS6_IJS8_S8_S9_EEENS6_IJNS7_ILi1EEESH_SH_EEESB_SD_Li256ELb0ELb1ELb0ELb0EEENS1_19SingleTileSchedulerILb0ELb0ELb1ELi128EEEEEEEEEvNT_6ParamsE,"a",@progbits
	.sectionflags	@""
	.align	4
.nv.constant0._ZN7cutlass13device_kernelIN5flash19enable_sm80_to_sm89INS1_16FlashAttnFwdSm80INS1_25CollectiveMainloopFwdSm80ILi8ELi1ELb1EN4cute5tupleIJNS5_1CILi128EEENS7_ILi96EEES8_EEELi128ENS_6half_tEfNS_4arch4Sm80ELb0ELb1ELb0ELb0ELb1ELb0ELb1ELb0EEENS1_21CollectiveEpilogueFwdINS6_IJS8_S8_S9_EEENS6_IJNS7_ILi1EEESH_SH_EEESB_SD_Li256ELb0ELb1ELb0ELb0EEENS1_19SingleTileSchedulerILb0ELb0ELb1ELi128EEEEEEEEEvNT_6ParamsE:
	.zero		1400


//--------------------- .nv.constant0._ZN7cutlass13device_kernelIN5flash19enable_sm80_to_sm89INS1_16FlashAttnFwdSm80INS1_25CollectiveMainloopFwdSm80ILi8ELi1ELb1EN4cute5tupleIJNS5_1CILi128EEENS7_ILi96EEES8_EEELi128ENS_6half_tEfNS_4arch4Sm80ELb0ELb1ELb0ELb1ELb1ELb0ELb1ELb0EEENS1_21CollectiveEpilogueFwdINS6_IJS8_S8_S9_EEENS6_IJNS7_ILi1EEESH_SH_EEESB_SD_Li256ELb1ELb1ELb0ELb0EEENS1_19SingleTileSchedulerILb1ELb0ELb1ELi128EEEEEEEEEvNT_6ParamsE --------------------------
	.section	.nv.constant0._ZN7cutlass13device_kernelIN5flash19enable_sm80_to_sm89INS1_16FlashAttnFwdSm80INS1_25CollectiveMainloopFwdSm80ILi8ELi1ELb1EN4cute5tupleIJNS5_1CILi128EEENS7_ILi96EEES8_EEELi128ENS_6half_tEfNS_4arch4Sm80ELb0ELb1ELb0ELb1ELb1ELb0ELb1ELb0EEENS1_21CollectiveEpilogueFwdINS6_IJS8_S8_S9_EEENS6_IJNS7_ILi1EEESH_SH_EEESB_SD_Li256ELb1ELb1ELb0ELb0EEENS1_19SingleTileSchedulerILb1ELb0ELb1ELi128EEEEEEEEEvNT_6ParamsE,"a",@progbits
	.sectionflags	@""
	.align	4
.nv.constant0._ZN7cutlass13device_kernelIN5flash19enable_sm80_to_sm89INS1_16FlashAttnFwdSm80INS1_25CollectiveMainloopFwdSm80ILi8ELi1ELb1EN4cute5tupleIJNS5_1CILi128EEENS7_ILi96EEES8_EEELi128ENS_6half_tEfNS_4arch4Sm80ELb0ELb1ELb0ELb1ELb1ELb0ELb1ELb0EEENS1_21CollectiveEpilogueFwdINS6_IJS8_S8_S9_EEENS6_IJNS7_ILi1EEESH_SH_EEESB_SD_Li256ELb1ELb1ELb0ELb0EEENS1_19SingleTileSchedulerILb1ELb0ELb1ELi128EEEEEEEEEvNT_6ParamsE:
	.zero		1400


//--------------------- .nv.constant0._ZN7cutlass13device_kernelIN5flash19enable_sm80_to_sm89INS1_16FlashAttnFwdSm80INS1_25CollectiveMainloopFwdSm80ILi8ELi1ELb1EN4cute5tupleIJNS5_1CILi128EEENS7_ILi96EEES8_EEELi128ENS_6half_tEfNS_4arch4Sm80ELb0ELb1ELb0ELb1ELb1ELb1ELb1ELb0EEENS1_21CollectiveEpilogueFwdINS6_IJS8_S8_S9_EEENS6_IJNS7_ILi1EEESH_SH_EEESB_SD_Li256ELb1ELb1ELb0ELb0EEENS1_19SingleTileSchedulerILb1ELb0ELb1ELi128EEEEEEEEEvNT_6ParamsE --------------------------
	.section	.nv.constant0._ZN7cutlass13device_kernelIN5flash19enable_sm80_to_sm89INS1_16FlashAttnFwdSm80INS1_25CollectiveMainloopFwdSm80ILi8ELi1ELb1EN4cute5tupleIJNS5_1CILi128EEENS7_ILi96EEES8_EEELi128ENS_6half_tEfNS_4arch4Sm80ELb0ELb1ELb0ELb1ELb1ELb1ELb1ELb0EEENS1_21CollectiveEpilogueFwdINS6_IJS8_S8_S9_EEENS6_IJNS7_ILi1EEESH_SH_EEESB_SD_Li256ELb1ELb1ELb0ELb0EEENS1_19SingleTileSchedulerILb1ELb0ELb1ELi128EEEEEEEEEvNT_6ParamsE,"a",@progbits
	.sectionflags	@""
	.align	4
.nv.constant0._ZN7cutlass13device_kernelIN5flash19enable_sm80_to_sm89INS1_16FlashAttnFwdSm80INS1_25CollectiveMainloopFwdSm80ILi8ELi1ELb1EN4cute5tupleIJNS5_1CILi128EEENS7_ILi96EEES8_EEELi128ENS_6half_tEfNS_4arch4Sm80ELb0ELb1ELb0ELb1ELb1ELb1ELb1ELb0EEENS1_21CollectiveEpilogueFwdINS6_IJS8_S8_S9_EEENS6_IJNS7_ILi1EEESH_SH_EEESB_SD_Li256ELb1ELb1ELb0ELb0EEENS1_19SingleTileSchedulerILb1ELb0ELb1ELi128EEEEEEEEEvNT_6ParamsE:
	.zero		1400


//--------------------- .nv.constant0._ZN7cutlass13device_kernelIN5flash19enable_sm80_to_sm89INS1_16FlashAttnFwdSm80INS1_25CollectiveMainloopFwdSm80ILi8ELi1ELb1EN4cute5tupleIJNS5_1CILi128EEES8_S8_EEELi128ENS_6half_tEfNS_4arch4Sm80ELb1ELb0ELb0ELb0ELb1ELb0ELb1ELb0EEENS1_21CollectiveEpilogueFwdIS9_NS6_IJNS7_ILi1EEESF_SF_EEESA_SC_Li256ELb0ELb1ELb0ELb0EEENS1_30DynamicPersistentTileSchedulerILi256ELi256ELb0ELb1ELb0EEEEEEEEEvNT_6ParamsE --------------------------
	.section	.nv.constant0._ZN7cutlass13device_kernelIN5flash19enable_sm80_to_sm89INS1_16FlashAttnFwdSm80INS1_25CollectiveMainloopFwdSm80ILi8ELi1ELb1EN4cute5tupleIJNS5_1CILi128EEES8_S8_EEELi128ENS_6half_tEfNS_4arch4Sm80ELb1ELb0ELb0ELb0ELb1ELb0ELb1ELb0EEENS1_21CollectiveEpilogueFwdIS9_NS6_IJNS7_ILi1EEESF_SF_EEESA_SC_Li256ELb0ELb1ELb0ELb0EEENS1_30DynamicPersistentTileSchedulerILi256ELi256ELb0ELb1ELb0EEEEEEEEEvNT_6ParamsE,"a",@progbits
	.sectionflags	@""
	.align	4
.nv.constant0._ZN7cutlass13device_kernelIN5flash19enable_sm80_to_sm89INS1_16FlashAttnFwdSm80INS1_25CollectiveMainloopFwdSm80ILi8ELi1ELb1EN4cute5tupleIJNS5_1CILi128EEES8_S8_EEELi128ENS_6half_tEfNS_4arch4Sm80ELb1ELb0ELb0ELb0ELb1ELb0ELb1ELb0EEENS1_21CollectiveEpilogueFwdIS9_NS6_IJNS7_ILi1EEESF_SF_EEESA_SC_Li256ELb0ELb1ELb0ELb0EEENS1_30DynamicPersistentTileSchedulerILi256ELi256ELb0ELb1ELb0EEEEEEEEEvNT_6ParamsE:
	.zero		1416


//--------------------- .nv.constant0._ZN7cutlass13device_kernelIN5flash19enable_sm80_to_sm89INS1_16FlashAttnFwdSm80INS1_25CollectiveMainloopFwdSm80ILi8ELi1ELb1EN4cute5tupleIJNS5_1CILi128EEES8_S8_EEELi128ENS_6half_tEfNS_4arch4Sm80ELb1ELb0ELb0ELb1ELb1ELb0ELb1ELb0EEENS1_21CollectiveEpilogueFwdIS9_NS6_IJNS7_ILi1EEESF_SF_EEESA_SC_Li256ELb1ELb1ELb0ELb0EEENS1_19SingleTileSchedulerILb1ELb0ELb1ELi128EEEEEEEEEvNT_6ParamsE --------------------------
	.section	.nv.constant0._ZN7cutlass13device_kernelIN5flash19enable_sm80_to_sm89INS1_16FlashAttnFwdSm80INS1_25CollectiveMainloopFwdSm80ILi8ELi1ELb1EN4cute5tupleIJNS5_1CILi128EEES8_S8_EEELi128ENS_6half_tEfNS_4arch4Sm80ELb1ELb0ELb0ELb1ELb1ELb0ELb1ELb0EEENS1_21CollectiveEpilogueFwdIS9_NS6_IJNS7_ILi1EEESF_SF_EEESA_SC_Li256ELb1ELb1ELb0ELb0EEENS1_19SingleTileSchedulerILb1ELb0ELb1ELi128EEEEEEEEEvNT_6ParamsE,"a",@progbits
	.sectionflags	@""
	.align	4
.nv.constant0._ZN7cutlass13device_kernelIN5flash19enable_sm80_to_sm89INS1_16FlashAttnFwdSm80INS1_25CollectiveMainloopFwdSm80ILi8ELi1ELb1EN4cute5tupleIJNS5_1CILi128EEES8_S8_EEELi128ENS_6half_tEfNS_4arch4Sm80ELb1ELb0ELb0ELb1ELb1ELb0ELb1ELb0EEENS1_21CollectiveEpilogueFwdIS9_NS6_IJNS7_ILi1EEESF_SF_EEESA_SC_Li256ELb1ELb1ELb0ELb0EEENS1_19SingleTileSchedulerILb1ELb0ELb1ELi128EEEEEEEEEvNT_6ParamsE:
	.zero		1400


//--------------------- .nv.constant0._ZN7cutlass13device_kernelIN5flash19enable_sm80_to_sm89INS1_16FlashAttnFwdSm80INS1_25CollectiveMainloopFwdSm80ILi8ELi1ELb1EN4cute5tupleIJNS5_1CILi128EEES8_S8_EEELi128ENS_6half_tEfNS_4arch4Sm80ELb1ELb0ELb0ELb1ELb1ELb1ELb1ELb0EEENS1_21CollectiveEpilogueFwdIS9_NS6_IJNS7_ILi1EEESF_SF_EEESA_SC_Li256ELb1ELb1ELb0ELb0EEENS1_19SingleTileSchedulerILb1ELb0ELb1ELi128EEEEEEEEEvNT_6ParamsE --------------------------
	.section	.nv.constant0._ZN7cutlass13device_kernelIN5flash19enable_sm80_to_sm89INS1_16FlashAttnFwdSm80INS1_25CollectiveMainloopFwdSm80ILi8ELi1ELb1EN4cute5tupleIJNS5_1CILi128EEES8_S8_EEELi128ENS_6half_tEfNS_4arch4Sm80ELb1ELb0ELb0ELb1ELb1ELb1ELb1ELb0EEENS1_21CollectiveEpilogueFwdIS9_NS6_IJNS7_ILi1EEESF_SF_EEESA_SC_Li256ELb1ELb1ELb0ELb0EEENS1_19SingleTileSchedulerILb1ELb0ELb1ELi128EEEEEEEEEvNT_6ParamsE,"a",@progbits
	.sectionflags	@""
	.align	4
.nv.constant0._ZN7cutlass13device_kernelIN5flash19enable_sm80_to_sm89INS1_16FlashAttnFwdSm80INS1_25CollectiveMainloopFwdSm80ILi8ELi1ELb1EN4cute5tupleIJNS5_1CILi128EEES8_S8_EEELi128ENS_6half_tEfNS_4arch4Sm80ELb1ELb0ELb0ELb1ELb1ELb1ELb1ELb0EEENS1_21CollectiveEpilogueFwdIS9_NS6_IJNS7_ILi1EEESF_SF_EEESA_SC_Li256ELb1ELb1ELb0ELb0EEENS1_19SingleTileSchedulerILb1ELb0ELb1ELi128EEEEEEEEEvNT_6ParamsE:
	.zero		1400


//--------------------- .nv.constant0._ZN7cutlass13device_kernelIN5flash19enable_sm80_to_sm89INS1_16FlashAttnFwdSm80INS1_25CollectiveMainloopFwdSm80ILi4ELi1ELb0EN4cute5tupleIJNS5_1CILi128EEENS7_ILi64EEES8_EEELi128ENS_6half_tEfNS_4arch4Sm80ELb0ELb0ELb0ELb0ELb1ELb0ELb1ELb0EEENS1_21CollectiveEpilogueFwdINS6_IJS8_S8_S9_EEENS6_IJNS7_ILi1EEESH_SH_EEESB_SD_Li128ELb0ELb1ELb0ELb0EEENS1_19SingleTileSchedulerILb0ELb0ELb1ELi128EEEEEEEEEvNT_6ParamsE --------------------------
	.section	.nv.constant0._ZN7cutlass13device_kernelIN5flash19enable_sm80_to_sm89INS1_16FlashAttnFwdSm80INS1_25CollectiveMainloopFwdSm80ILi4ELi1ELb0EN4cute5tupleIJNS5_1CILi128EEENS7_ILi64EEES8_EEELi128ENS_6half_tEfNS_4arch4Sm80ELb0ELb0ELb0ELb0ELb1ELb0ELb1ELb0EEENS1_21CollectiveEpilogueFwdINS6_IJS8_S8_S9_EEENS6_IJNS7_ILi1EEESH_SH_EEESB_SD_Li128ELb0ELb1ELb0ELb0EEENS1_19SingleTileSchedulerILb0ELb0ELb1ELi128EEEEEEEEEvNT_6ParamsE,"a",@progbits
	.sectionflags	@""
	.align	4
.nv.constant0._ZN7cutlass13device_kernelIN5flash19enable_sm80_to_sm89INS1_16FlashAttnFwdSm80INS1_25CollectiveMainloopFwdSm80ILi4ELi1ELb0EN4cute5tupleIJNS5_1CILi128EEENS7_ILi64EEES8_EEELi128ENS_6half_tEfNS_4arch4Sm80ELb0ELb0ELb0ELb0ELb1ELb0ELb1ELb0EEENS1_21CollectiveEpilogueFwdINS6_IJS8_S8_S9_EEENS6_IJNS7_ILi1EEESH_SH_EEESB_SD_Li128ELb0ELb1ELb0ELb0EEENS1_19SingleTileSchedulerILb0ELb0ELb1ELi128EEEEEEEEEvNT_6ParamsE:
	.zero		1400


//--------------------- .nv.constant0._ZN7cutlass13device_kernelIN5flash19enable_sm80_to_sm89INS1_16FlashAttnFwdSm80INS1_25CollectiveMainloopFwdSm80ILi4ELi1ELb0EN4cute5tupleIJNS5_1CILi128EEENS7_ILi64EEES8_EEELi128ENS_6half_tEfNS_4arch4Sm80ELb0ELb0ELb0ELb1ELb1ELb0ELb1ELb0EEENS1_21CollectiveEpilogueFwdINS6_IJS8_S8_S9_EEENS6_IJNS7_ILi1EEESH_SH_EEESB_SD_Li128ELb1ELb1ELb0ELb0EEENS1_19SingleTileSchedulerILb1ELb0ELb1ELi128EEEEEEEEEvNT_6ParamsE --------------------------
	.section	.nv.constant0._ZN7cutlass13device_kernelIN5flash19enable_sm80_to_sm89INS1_16FlashAttnFwdSm80INS1_25CollectiveMainloopFwdSm80ILi4ELi1ELb0EN4cute5tupleIJNS5_1CILi128EEENS7_ILi64EEES8_EEELi128ENS_6half_tEfNS_4arch4Sm80ELb0ELb0ELb0ELb1ELb1ELb0ELb1ELb0EEENS1_21CollectiveEpilogueFwdINS6_IJS8_S8_S9_EEENS6_IJNS7_ILi1EEESH_SH_EEESB_SD_Li128ELb1ELb1ELb0ELb0EEENS1_19SingleTileSchedulerILb1ELb0ELb1ELi128EEEEEEEEEvNT_6ParamsE,"a",@progbits
	.sectionflags	@""
	.align	4
.nv.constant0._ZN7cutlass13device_kernelIN5flash19enable_sm80_to_sm89INS1_16FlashAttnFwdSm80INS1_25CollectiveMainloopFwdSm80ILi4ELi1ELb0EN4cute5tupleIJNS5_1CILi128EEENS7_ILi64EEES8_EEELi128ENS_6half_tEfNS_4arch4Sm80ELb0ELb0ELb0ELb1ELb1ELb0ELb1ELb0EEENS1_21CollectiveEpilogueFwdINS6_IJS8_S8_S9_EEENS6_IJNS7_ILi1EEESH_SH_EEESB_SD_Li128ELb1ELb1ELb0ELb0EEENS1_19SingleTileSchedulerILb1ELb0ELb1ELi128EEEEEEEEEvNT_6ParamsE:
	.zero		1400


//--------------------- .nv.constant0._ZN7cutlass13device_kernelIN5flash19enable_sm80_to_sm89INS1_16FlashAttnFwdSm80INS1_25CollectiveMainloopFwdSm80ILi4ELi1ELb0EN4cute5tupleIJNS5_1CILi128EEENS7_ILi64EEES8_EEELi128ENS_6half_tEfNS_4arch4Sm80ELb0ELb0ELb0ELb1ELb1ELb1ELb1ELb0EEENS1_21CollectiveEpilogueFwdINS6_IJS8_S8_S9_EEENS6_IJNS7_ILi1EEESH_SH_EEESB_SD_Li128ELb1ELb1ELb0ELb0EEENS1_19SingleTileSchedulerILb1ELb0ELb1ELi128EEEEEEEEEvNT_6ParamsE --------------------------
	.section	.nv.constant0._ZN7cutlass13device_kernelIN5flash19enable_sm80_to_sm89INS1_16FlashAttnFwdSm80INS1_25CollectiveMainloopFwdSm80ILi4ELi1ELb0EN4cute5tupleIJNS5_1CILi128EEENS7_ILi64EEES8_EEELi128ENS_6half_tEfNS_4arch4Sm80ELb0ELb0ELb0ELb1ELb1ELb1ELb1ELb0EEENS1_21CollectiveEpilogueFwdINS6_IJS8_S8_S9_EEENS6_IJNS7_ILi1EEESH_SH_EEESB_SD_Li128ELb1ELb1ELb0ELb0EEENS1_19SingleTileSchedulerILb1ELb0ELb1ELi128EEEEEEEEEvNT_6ParamsE,"a",@progbits
	.sectionflags	@""
	.align	4
.nv.constant0._ZN7cutlass13device_kernelIN5flash19enable_sm80_to_sm89INS1_16FlashAttnFwdSm80INS1_25CollectiveMainloopFwdSm80ILi4ELi1ELb0EN4cute5tupleIJNS5_1CILi128EEENS7_ILi64EEES8_EEELi128ENS_6half_tEfNS_4arch4Sm80ELb0ELb0ELb0ELb1ELb1ELb1ELb1ELb0EEENS1_21CollectiveEpilogueFwdINS6_IJS8_S8_S9_EEENS6_IJNS7_ILi1EEESH_SH_EEESB_SD_Li128ELb1ELb1ELb0ELb0EEENS1_19SingleTileSchedulerILb1ELb0ELb1ELi128EEEEEEEEEvNT_6ParamsE:
	.zero		1400


//--------------------- .nv.constant0._ZN7cutlass13device_kernelIN5flash19enable_sm80_to_sm89INS1_16FlashAttnFwdSm80INS1_25CollectiveMainloopFwdSm80ILi4ELi1ELb0EN4cute5tupleIJNS5_1CILi128EEENS7_ILi48EEES8_EEELi128ENS_6half_tEfNS_4arch4Sm80ELb0ELb1ELb0ELb0ELb1ELb0ELb1ELb0EEENS1_21CollectiveEpilogueFwdINS6_IJS8_S8_S9_EEENS6_IJNS7_ILi1EEESH_SH_EEESB_SD_Li128ELb0ELb1ELb0ELb0EEENS1_19SingleTileSchedulerILb0ELb0ELb1ELi128EEEEEEEEEvNT_6ParamsE --------------------------
	.section	.nv.constant0._ZN7cutlass13device_kernelIN5flash19enable_sm80_to_sm89INS1_16FlashAttnFwdSm80INS1_25CollectiveMainloopFwdSm80ILi4ELi1ELb0EN4cute5tupleIJNS5_1CILi128EEENS7_ILi48EEES8_EEELi128ENS_6half_tEfNS_4arch4Sm80ELb0ELb1ELb0ELb0ELb1ELb0ELb1ELb0EEENS1_21CollectiveEpilogueFwdINS6_IJS8_S8_S9_EEENS6_IJNS7_ILi1EEESH_SH_EEESB_SD_Li128ELb0ELb1ELb0ELb0EEENS1_19SingleTileSchedulerILb0ELb0ELb1ELi128EEEEEEEEEvNT_6ParamsE,"a",@progbits
	.sectionflags	@""
	.align	4
.nv.constant0._ZN7cutlass13device_kernelIN5flash19enable_sm80_to_sm89INS1_16FlashAttnFwdSm80INS1_25CollectiveMainloopFwdSm80ILi4ELi1ELb0EN4cute5tupleIJNS5_1CILi128EEENS7_ILi48EEES8_EEELi128ENS_6half_tEfNS_4arch4Sm80ELb0ELb1ELb0ELb0ELb1ELb0ELb1ELb0EEENS1_21CollectiveEpilogueFwdINS6_IJS8_S8_S9_EEENS6_IJNS7_ILi1EEESH_SH_EEESB_SD_Li128ELb0ELb1ELb0ELb0EEENS1_19SingleTileSchedulerILb0ELb0ELb1ELi128EEEEEEEEEvNT_6ParamsE:
	.zero		1400


//--------------------- .nv.constant0._ZN7cutlass13device_kernelIN5flash19enable_sm80_to_sm89INS1_16FlashAttnFwdSm80INS1_25CollectiveMainloopFwdSm80ILi4ELi1ELb0EN4cute5tupleIJNS5_1CILi128EEENS7_ILi48EEES8_EEELi128ENS_6half_tEfNS_4arch4Sm80ELb0ELb1ELb0ELb1ELb1ELb0ELb1ELb0EEENS1_21CollectiveEpilogueFwdINS6_IJS8_S8_S9_EEENS6_IJNS7_ILi1EEESH_SH_EEESB_SD_Li128ELb1ELb1ELb0ELb0EEENS1_19SingleTileSchedulerILb1ELb0ELb1ELi128EEEEEEEEEvNT_6ParamsE --------------------------
	.section	.nv.constant0._ZN7cutlass13device_kernelIN5flash19enable_sm80_to_sm89INS1_16FlashAttnFwdSm80INS1_25CollectiveMainloopFwdSm80ILi4ELi1ELb0EN4cute5tupleIJNS5_1CILi128EEENS7_ILi48EEES8_EEELi128ENS_6half_tEfNS_4arch4Sm80ELb0ELb1ELb0ELb1ELb1ELb0ELb1ELb0EEENS1_21CollectiveEpilogueFwdINS6_IJS8_S8_S9_EEENS6_IJNS7_ILi1EEESH_SH_EEESB_SD_Li128ELb1ELb1ELb0ELb0EEENS1_19SingleTileSchedulerILb1ELb0ELb1ELi128EEEEEEEEEvNT_6ParamsE,"a",@progbits
	.sectionflags	@""
	.align	4
.nv.constant0._ZN7cutlass13device_kernelIN5flash19enable_sm80_to_sm89INS1_16FlashAttnFwdSm80INS1_25CollectiveMainloopFwdSm80ILi4ELi1ELb0EN4cute5tupleIJNS5_1CILi128EEENS7_ILi48EEES8_EEELi128ENS_6half_tEfNS_4arch4Sm80ELb0ELb1ELb0ELb1ELb1ELb0ELb1ELb0EEENS1_21CollectiveEpilogueFwdINS6_IJS8_S8_S9_EEENS6_IJNS7_ILi1EEESH_SH_EEESB_SD_Li128ELb1ELb1ELb0ELb0EEENS1_19SingleTileSchedulerILb1ELb0ELb1ELi128EEEEEEEEEvNT_6ParamsE:
	.zero		1400


//--------------------- .nv.constant0._ZN7cutlass13device_kernelIN5flash19enable_sm80_to_sm89INS1_16FlashAttnFwdSm80INS1_25CollectiveMainloopFwdSm80ILi4ELi1ELb0EN4cute5tupleIJNS5_1CILi128EEENS7_ILi48EEES8_EEELi128ENS_6half_tEfNS_4arch4Sm80ELb0ELb1ELb0ELb1ELb1ELb1ELb1ELb0EEENS1_21CollectiveEpilogueFwdINS6_IJS8_S8_S9_EEENS6_IJNS7_ILi1EEESH_SH_EEESB_SD_Li128ELb1ELb1ELb0ELb0EEENS1_19SingleTileSchedulerILb1ELb0ELb1ELi128EEEEEEEEEvNT_6ParamsE --------------------------
	.section	.nv.constant0._ZN7cutlass13device_kernelIN5flash19enable_sm80_to_sm89INS1_16FlashAttnFwdSm80INS1_25CollectiveMainloopFwdSm80ILi4ELi1ELb0EN4cute5tupleIJNS5_1CILi128EEENS7_ILi48EEES8_EEELi128ENS_6half_tEfNS_4arch4Sm80ELb0ELb1ELb0ELb1ELb1ELb1ELb1ELb0EEENS1_21CollectiveEpilogueFwdINS6_IJS8_S8_S9_EEENS6_IJNS7_ILi1EEESH_SH_EEESB_SD_Li128ELb1ELb1ELb0ELb0EEENS1_19SingleTileSchedulerILb1ELb0ELb1ELi128EEEEEEEEEvNT_6ParamsE,"a",@progbits
	.sectionflags	@""
	.align	4
.nv.constant0._ZN7cutlass13device_kernelIN5flash19enable_sm80_to_sm89INS1_16FlashAttnFwdSm80INS1_25CollectiveMainloopFwdSm80ILi4ELi1ELb0EN4cute5tupleIJNS5_1CILi128EEENS7_ILi48EEES8_EEELi128ENS_6half_tEfNS_4arch4Sm80ELb0ELb1ELb0ELb1ELb1ELb1ELb1ELb0EEENS1_21CollectiveEpilogueFwdINS6_IJS8_S8_S9_EEENS6_IJNS7_ILi1EEESH_SH_EEESB_SD_Li128ELb1ELb1ELb0ELb0EEENS1_19SingleTileSchedulerILb1ELb0ELb1ELi128EEEEEEEEEvNT_6ParamsE:
	.zero		1400


//--------------------- .nv.constant0._ZN7cutlass13device_kernelIN5flash19enable_sm80_to_sm89INS1_16FlashAttnFwdSm80INS1_25CollectiveMainloopFwdSm80ILi4ELi1ELb0EN4cute5tupleIJNS5_1CILi128EEENS7_ILi64EEES8_EEELi128ENS_6half_tEfNS_4arch4Sm80ELb1ELb0ELb0ELb0ELb1ELb0ELb1ELb0EEENS1_21CollectiveEpilogueFwdINS6_IJS8_S8_S9_EEENS6_IJNS7_ILi1EEESH_SH_EEESB_SD_Li128ELb0ELb1ELb0ELb0EEENS1_30DynamicPersistentTileSchedulerILi128ELi128ELb0ELb1ELb0EEEEEEEEEvNT_6ParamsE --------------------------
	.section	.nv.constant0._ZN7cutlass13device_kernelIN5flash19enable_sm80_to_sm89INS1_16FlashAttnFwdSm80INS1_25CollectiveMainloopFwdSm80ILi4ELi1ELb0EN4cute5tupleIJNS5_1CILi128EEENS7_ILi64EEES8_EEELi128ENS_6half_tEfNS_4arch4Sm80ELb1ELb0ELb0ELb0ELb1ELb0ELb1ELb0EEENS1_21CollectiveEpilogueFwdINS6_IJS8_S8_S9_EEENS6_IJNS7_ILi1EEESH_SH_EEESB_SD_Li128ELb0ELb1ELb0ELb0EEENS1_30DynamicPersistentTileSchedulerILi128ELi128ELb0ELb1ELb0EEEEEEEEEvNT_6ParamsE,"a",@progbits
	.sectionflags	@""
	.align	4
.nv.constant0._ZN7cutlass13device_kernelIN5flash19enable_sm80_to_sm89INS1_16FlashAttnFwdSm80INS1_25CollectiveMainloopFwdSm80ILi4ELi1ELb0EN4cute5tupleIJNS5_1CILi128EEENS7_ILi64EEES8_EEELi128ENS_6half_tEfNS_4arch4Sm80ELb1ELb0ELb0ELb0ELb1ELb0ELb1ELb0EEENS1_21CollectiveEpilogueFwdINS6_IJS8_S8_S9_EEENS6_IJNS7_ILi1EEESH_SH_EEESB_SD_Li128ELb0ELb1ELb0ELb0EEENS1_30DynamicPersistentTileSchedulerILi128ELi128ELb0ELb1ELb0EEEEEEEEEvNT_6ParamsE:
	.zero		1416


//--------------------- .nv.constant0._ZN7cutlass13device_kernelIN5flash19enable_sm80_to_sm89INS1_16FlashAttnFwdSm80INS1_25CollectiveMainloopFwdSm80ILi4ELi1ELb0EN4cute5tupleIJNS5_1CILi128EEENS7_ILi64EEES8_EEELi128ENS_6half_tEfNS_4arch4Sm80ELb1ELb0ELb0ELb1ELb1ELb0ELb1ELb0EEENS1_21CollectiveEpilogueFwdINS6_IJS8_S8_S9_EEENS6_IJNS7_ILi1EEESH_SH_EEESB_SD_Li128ELb1ELb1ELb0ELb0EEENS1_19SingleTileSchedulerILb1ELb0ELb1ELi128EEEEEEEEEvNT_6ParamsE --------------------------
	.section	.nv.constant0._ZN7cutlass13device_kernelIN5flash19enable_sm80_to_sm89INS1_16FlashAttnFwdSm80INS1_25CollectiveMainloopFwdSm80ILi4ELi1ELb0EN4cute5tupleIJNS5_1CILi128EEENS7_ILi64EEES8_EEELi128ENS_6half_tEfNS_4arch4Sm80ELb1ELb0ELb0ELb1ELb1ELb0ELb1ELb0EEENS1_21CollectiveEpilogueFwdINS6_IJS8_S8_S9_EEENS6_IJNS7_ILi1EEESH_SH_EEESB_SD_Li128ELb1ELb1ELb0ELb0EEENS1_19SingleTileSchedulerILb1ELb0ELb1ELi128EEEEEEEEEvNT_6ParamsE,"a",@progbits
	.sectionflags	@""
	.align	4
.nv.constant0._ZN7cutlass13device_kernelIN5flash19enable_sm80_to_sm89INS1_16FlashAttnFwdSm80INS1_25CollectiveMainloopFwdSm80ILi4ELi1ELb0EN4cute5tupleIJNS5_1CILi128EEENS7_ILi64EEES8_EEELi128ENS_6half_tEfNS_4arch4Sm80ELb1ELb0ELb0ELb1ELb1ELb0ELb1ELb0EEENS1_21CollectiveEpilogueFwdINS6_IJS8_S8_S9_EEENS6_IJNS7_ILi1EEESH_SH_EEESB_SD_Li128ELb1ELb1ELb0ELb0EEENS1_19SingleTileSchedulerILb1ELb0ELb1ELi128EEEEEEEEEvNT_6ParamsE:
	.zero		1400


//--------------------- .nv.constant0._ZN7cutlass13device_kernelIN5flash19enable_sm80_to_sm89INS1_16FlashAttnFwdSm80INS1_25CollectiveMainloopFwdSm80ILi4ELi1ELb0EN4cute5tupleIJNS5_1CILi128EEENS7_ILi64EEES8_EEELi128ENS_6half_tEfNS_4arch4Sm80ELb1ELb0ELb0ELb1ELb1ELb1ELb1ELb0EEENS1_21CollectiveEpilogueFwdINS6_IJS8_S8_S9_EEENS6_IJNS7_ILi1EEESH_SH_EEESB_SD_Li128ELb1ELb1ELb0ELb0EEENS1_19SingleTileSchedulerILb1ELb0ELb1ELi128EEEEEEEEEvNT_6ParamsE --------------------------
	.section	.nv.constant0._ZN7cutlass13device_kernelIN5flash19enable_sm80_to_sm89INS1_16FlashAttnFwdSm80INS1_25CollectiveMainloopFwdSm80ILi4ELi1ELb0EN4cute5tupleIJNS5_1CILi128EEENS7_ILi64EEES8_EEELi128ENS_6half_tEfNS_4arch4Sm80ELb1ELb0ELb0ELb1ELb1ELb1ELb1ELb0EEENS1_21CollectiveEpilogueFwdINS6_IJS8_S8_S9_EEENS6_IJNS7_ILi1EEESH_SH_EEESB_SD_Li128ELb1ELb1ELb0ELb0EEENS1_19SingleTileSchedulerILb1ELb0ELb1ELi128EEEEEEEEEvNT_6ParamsE,"a",@progbits
	.sectionflags	@""
	.align	4
.nv.constant0._ZN7cutlass13device_kernelIN5flash19enable_sm80_to_sm89INS1_16FlashAttnFwdSm80INS1_25CollectiveMainloopFwdSm80ILi4ELi1ELb0EN4cute5tupleIJNS5_1CILi128EEENS7_ILi64EEES8_EEELi128ENS_6half_tEfNS_4arch4Sm80ELb1ELb0ELb0ELb1ELb1ELb1ELb1ELb0EEENS1_21CollectiveEpilogueFwdINS6_IJS8_S8_S9_EEENS6_IJNS7_ILi1EEESH_SH_EEESB_SD_Li128ELb1ELb1ELb0ELb0EEENS1_19SingleTileSchedulerILb1ELb0ELb1ELi128EEEEEEEEEvNT_6ParamsE:
	.zero		1400


//--------------------- .text._ZN7cutlass13device_kernelIN5flash19enable_sm80_to_sm89INS1_16FlashAttnFwdSm80INS1_25CollectiveMainloopFwdSm80ILi8ELi1ELb1EN4cute5tupleIJNS5_1CILi128EEES8_S8_EEELi128ENS_6half_tEfNS_4arch4Sm80ELb0ELb0ELb1ELb0ELb1ELb0ELb1ELb0EEENS1_21CollectiveEpilogueFwdIS9_NS6_IJNS7_ILi1EEESF_SF_EEESA_SC_Li256ELb0ELb1ELb0ELb0EEENS1_19SingleTileSchedulerILb0ELb0ELb1ELi128EEEEEEEEEvNT_6ParamsE --------------------------
	.section	.text._ZN7cutlass13device_kernelIN5flash19enable_sm80_to_sm89INS1_16FlashAttnFwdSm80INS1_25CollectiveMainloopFwdSm80ILi8ELi1ELb1EN4cute5tupleIJNS5_1CILi128EEES8_S8_EEELi128ENS_6half_tEfNS_4arch4Sm80ELb0ELb0ELb1ELb0ELb1ELb0ELb1ELb0EEENS1_21CollectiveEpilogueFwdIS9_NS6_IJNS7_ILi1EEESF_SF_EEESA_SC_Li256ELb0ELb1ELb0ELb0EEENS1_19SingleTileSchedulerILb0ELb0ELb1ELi128EEEEEEEEEvNT_6ParamsE,"ax",@progbits
	.sectioninfo	@"SHI_REGISTERS=255"
	.align	128
.text._ZN7cutlass13device_kernelIN5flash19enable_sm80_to_sm89INS1_16FlashAttnFwdSm80INS1_25CollectiveMainloopFwdSm80ILi8ELi1ELb1EN4cute5tupleIJNS5_1CILi128EEES8_S8_EEELi128ENS_6half_tEfNS_4arch4Sm80ELb0ELb0ELb1ELb0ELb1ELb0ELb1ELb0EEENS1_21CollectiveEpilogueFwdIS9_NS6_IJNS7_ILi1EEESF_SF_EEESA_SC_Li256ELb0ELb1ELb0ELb0EEENS1_19SingleTileSchedulerILb0ELb0ELb1ELi128EEEEEEEEEvNT_6ParamsE:
        .type           _ZN7cutlass13device_kernelIN5flash19enable_sm80_to_sm89INS1_16FlashAttnFwdSm80INS1_25CollectiveMainloopFwdSm80ILi8ELi1ELb1EN4cute5tupleIJNS5_1CILi128EEES8_S8_EEELi128ENS_6half_tEfNS_4arch4Sm80ELb0ELb0ELb1ELb0ELb1ELb0ELb1ELb0EEENS1_21CollectiveEpilogueFwdIS9_NS6_IJNS7_ILi1EEESF_SF_EEESA_SC_Li256ELb0ELb1ELb0ELb0EEENS1_19SingleTileSchedulerILb0ELb0ELb1ELi128EEEEEEEEEvNT_6ParamsE,@function
        .size           _ZN7cutlass13device_kernelIN5flash19enable_sm80_to_sm89INS1_16FlashAttnFwdSm80INS1_25CollectiveMainloopFwdSm80ILi8ELi1ELb1EN4cute5tupleIJNS5_1CILi128EEES8_S8_EEELi128ENS_6half_tEfNS_4arch4Sm80ELb0ELb0ELb1ELb0ELb1ELb0ELb1ELb0EEENS1_21CollectiveEpilogueFwdIS9_NS6_IJNS7_ILi1EEESF_SF_EEESA_SC_Li256ELb0ELb1ELb0ELb0EEENS1_19SingleTileSchedulerILb0ELb0ELb1ELi128EEEEEEEEEvNT_6ParamsE,(.L_x_4330 - _ZN7cutlass13device_kernelIN5flash19enable_sm80_to_sm89INS1_16FlashAttnFwdSm80INS1_25CollectiveMainloopFwdSm80ILi8ELi1ELb1EN4cute5tupleIJNS5_1CILi128EEES8_S8_EEELi128ENS_6half_tEfNS_4arch4Sm80ELb0ELb0ELb1ELb0ELb1ELb0ELb1ELb0EEENS1_21CollectiveEpilogueFwdIS9_NS6_IJNS7_ILi1EEESF_SF_EEESA_SC_Li256ELb0ELb1ELb0ELb0EEENS1_19SingleTileSchedulerILb0ELb0ELb1ELi128EEEEEEEEEvNT_6ParamsE)
        .other          _ZN7cutlass13device_kernelIN5flash19enable_sm80_to_sm89INS1_16FlashAttnFwdSm80INS1_25CollectiveMainloopFwdSm80ILi8ELi1ELb1EN4cute5tupleIJNS5_1CILi128EEES8_S8_EEELi128ENS_6half_tEfNS_4arch4Sm80ELb0ELb0ELb1ELb0ELb1ELb0ELb1ELb0EEENS1_21CollectiveEpilogueFwdIS9_NS6_IJNS7_ILi1EEESF_SF_EEESA_SC_Li256ELb0ELb1ELb0ELb0EEENS1_19SingleTileSchedulerILb0ELb0ELb1ELi128EEEEEEEEEvNT_6ParamsE,@"STO_CUDA_ENTRY STV_DEFAULT"
_ZN7cutlass13device_kernelIN5flash19enable_sm80_to_sm89INS1_16FlashAttnFwdSm80INS1_25CollectiveMainloopFwdSm80ILi8ELi1ELb1EN4cute5tupleIJNS5_1CILi128EEES8_S8_EEELi128ENS_6half_tEfNS_4arch4Sm80ELb0ELb0ELb1ELb0ELb1ELb0ELb1ELb0EEENS1_21CollectiveEpilogueFwdIS9_NS6_IJNS7_ILi1EEESF_SF_EEESA_SC_Li256ELb0ELb1ELb0ELb0EEENS1_19SingleTileSchedulerILb0ELb0ELb1ELi128EEEEEEEEEvNT_6ParamsE:
[----:B------:R-:W-:-:S03]  /*0000*/  MOV R1, c[0x0][0x28] ;  /* 0x00000a0000017a02 */ /* 0x000fc60000000f00 */
[----:B------:R-:W1:Y:S01]  /*0010*/  S2UR UR16, SR_CTAID.Z ;  /* 0x00000000001079c3 */ /* 0x000e620000002700 */
[----:B------:R-:W-:Y:S02]  /*0020*/  IADD3 R1, R1, -0x20, RZ ;  /* 0xffffffe001017810 */ /* 0x000fe40007ffe0ff */
[----:B-1----:R-:W-:-:S13]  /*0030*/  ISETP.LE.AND P0, PT, RZ, UR16, PT ;  /* 0x00000010ff007c0c */ /* 0x002fda000bf03270 */
[----:B------:R-:W-:Y:S05]  /*0040*/  @!P0 EXIT ;  /* 0x000000000000894d */ /* 0x000fea0003800000 */
[----:B------:R-:W-:Y:S02]  /*0050*/  ULDC.64 UR6, c[0x0][0x370] ;  /* 0x0000dc0000067ab9 */ /* 0x000fe40000000a00 */
[----:B------:R-:W-:Y:S02]  /*0060*/  UISETP.NE.U32.AND UP1, UPT, URZ, UR6, UPT ;  /* 0x000000063f00728c */ /* 0x000fe4000bf25070 */
[----:B------:R-:W-:Y:S02]  /*0070*/  ULDC.64 UR4, c[0x0][0x340] ;  /* 0x0000d00000047ab9 */ /* 0x000fe40000000a00 */
[----:B------:R-:W-:Y:S02]  /*0080*/  UISETP.NE.AND.EX UP1, UPT, URZ, UR7, UPT, UP1 ;  /* 0x000000073f00728c */ /* 0x000fe4000bf25310 */
[----:B------:R-:W-:Y:S02]  /*0090*/  UISETP.NE.U32.AND UP0, UPT, URZ, UR4, UPT ;  /* 0x000000043f00728c */ /* 0x000fe4000bf05070 */
[----:B------:R-:W-:-:S02]  /*00a0*/  ULDC.64 UR8, c[0x0][0x370] ;  /* 0x0000dc0000087ab9 */ /* 0x000fc40000000a00 */
[----:B------:R-:W-:Y:S01]  /*00b0*/  UISETP.NE.AND.EX UP0, UPT, URZ, UR5, UPT, UP0 ;  /* 0x000000053f00728c */ /* 0x000fe2000bf05300 */
[----:B------:R-:W-:Y:S01]  /*00c0*/  PLOP3.LUT P1, PT, PT, PT, UP1, 0x80, 0x0 ;  /* 0x000000000000781c */ /* 0x000fe20003f2f018 */
[----:B------:R-:W-:Y:S02]  /*00d0*/  ULDC.64 UR14, c[0x0][0x118] ;  /* 0x00004600000e7ab9 */ /* 0x000fe40000000a00 */
[----:B------:R-:W-:Y:S02]  /*00e0*/  ULDC.64 UR6, c[0x0][0x340] ;  /* 0x0000d00000067ab9 */ /* 0x000fe40000000a00 */
[----:B------:R-:W-:Y:S01]  /*00f0*/  @UP1 UMOV UR5, 0x4 ;  /* 0x0000000400051882 */ /* 0x000fe20000000000 */
[----:B------:R-:W-:Y:S01]  /*0100*/  PLOP3.LUT P0, PT, PT, PT, UP0, 0x80, 0x0 ;  /* 0x000000000000781c */ /* 0x000fe20003f0f008 */
[----:B------:R-:W-:-:S03]  /*0110*/  @UP1 UIMAD.WIDE UR8, UR16, UR5, UR8 ;  /* 0x00000005100812a5 */ /* 0x000fc6000f8e0208 */
[----:B------:R-:W-:Y:S02]  /*0120*/  @UP0 UMOV UR4, 0x4 ;  /* 0x0000000400040882 */ /* 0x000fe40000000000 */
[----:B------:R-:W-:Y:S01]  /*0130*/  @UP0 UIMAD.WIDE UR4, UR16, UR4, UR6 ;  /* 0x00000004100402a5 */ /* 0x000fe2000f8e0206 */
[----:B------:R-:W-:Y:S02]  /*0140*/  IMAD.U32 R4, RZ, RZ, UR8 ;  /* 0x00000008ff047e24 */ /* 0x000fe4000f8e00ff */
[----:B------:R-:W-:-:S03]  /*0150*/  IMAD.U32 R5, RZ, RZ, UR9 ;  /* 0x00000009ff057e24 */ /* 0x000fc6000f8e00ff */
[----:B------:R-:W-:Y:S01]  /*0160*/  IMAD.U32 R2, RZ, RZ, UR4 ;  /* 0x00000004ff027e24 */ /* 0x000fe2000f8e00ff */
[----:B------:R-:W-:Y:S01]  /*0170*/  ULDC UR4, c[0x0][0x2ac] ;  /* 0x0000ab0000047ab9 */ /* 0x000fe20000000800 */
[----:B------:R-:W2:Y:S01]  /*0180*/  @P1 LDG.E R4, [R4.64] ;  /* 0x0000000e04041981 */ /* 0x000ea2000c1e1900 */
[----:B------:R-:W-:-:S05]  /*0190*/  IMAD.U32 R3, RZ, RZ, UR5 ;  /* 0x00000005ff037e24 */ /* 0x000fca000f8e00ff */
[----:B------:R1:W3:Y:S04]  /*01a0*/  @P0 LDG.E R2, [R2.64] ;  /* 0x0000000e02020981 */ /* 0x0002e8000c1e1900 */
[----:B------:R-:W4:Y:S01]  /*01b0*/  S2R R30, SR_TID.X ;  /* 0x00000000001e7919 */ /* 0x000f220000002100 */
[----:B------:R-:W-:Y:S02]  /*01c0*/  ULDC UR6, c[0x0][0x1d0] ;  /* 0x0000740000067ab9 */ /* 0x000fe40000000800 */
[----:B------:R-:W-:Y:S02]  /*01d0*/  UIMAD UR6, UR4, UR6, 0x7f ;  /* 0x0000007f040674a4 */ /* 0x000fe4000f8e0206 */
[----:B------:R-:W-:Y:S02]  /*01e0*/  UMOV UR11, URZ ;  /* 0x0000003f000b7c82 */ /* 0x000fe40008000000 */
[----:B------:R-:W-:-:S04]  /*01f0*/  USHF.R.S32.HI UR5, URZ, 0x1f, UR6 ;  /* 0x0000001f3f057899 */ /* 0x000fc80008011406 */
[----:B------:R-:W-:Y:S01]  /*0200*/  ULEA.HI UR5, UR5, UR6, URZ, 0x7 ;  /* 0x0000000605057291 */ /* 0x000fe2000f8f383f */
[----:B----4-:R-:W-:-:S04]  /*0210*/  SHF.R.S32.HI R24, RZ, 0x1f, R30 ;  /* 0x0000001fff187819 */ /* 0x010fc8000001141e */
[----:B-1----:R-:W-:Y:S01]  /*0220*/  LEA.HI R3, R24, R30, RZ, 0x3 ;  /* 0x0000001e18037211 */ /* 0x002fe200078f18ff */
[----:B------:R-:W-:-:S03]  /*0230*/  USHF.R.S32.HI UR8, URZ, 0x7, UR5 ;  /* 0x000000073f087899 */ /* 0x000fc60008011405 */
[----:B------:R-:W-:Y:S02]  /*0240*/  LOP3.LUT R0, R3, 0xfffffff8, RZ, 0xc0, !PT ;  /* 0xfffffff803007812 */ /* 0x000fe400078ec0ff */
[----:B------:R-:W-:-:S03]  /*0250*/  SHF.R.S32.HI R18, RZ, 0x3, R3 ;  /* 0x00000003ff127819 */ /* 0x000fc60000011403 */
[----:B------:R-:W-:Y:S01]  /*0260*/  IMAD.IADD R19, R30, 0x1, -R0 ;  /* 0x000000011e137824 */ /* 0x000fe200078e0a00 */
[----:B------:R-:W-:Y:S01]  /*0270*/  ULDC UR5, c[0x0][0x2b8] ;  /* 0x0000ae0000057ab9 */ /* 0x000fe20000000800 */
[----:B------:R-:W-:Y:S02]  /*0280*/  IMAD.U32 R0, RZ, RZ, UR8 ;  /* 0x00000008ff007e24 */ /* 0x000fe4000f8e00ff */
[----:B------:R-:W-:Y:S01]  /*0290*/  IMAD R138, R19, 0x20, R18 ;  /* 0x00000020138a7824 */ /* 0x000fe200078e0212 */
[----:B------:R-:W-:Y:S02]  /*02a0*/  UISETP.NE.AND UP1, UPT, UR5, 0x1, UPT ;  /* 0x000000010500788c */ /* 0x000fe4000bf25270 */
[----:B------:R-:W-:Y:S01]  /*02b0*/  ULDC UR10, c[0x0][0x1d0] ;  /* 0x00007400000a7ab9 */ /* 0x000fe20000000800 */
[----:B------:R-:W-:Y:S01]  /*02c0*/  IMAD R0, R0, 0x80, R138 ;  /* 0x0000008000007824 */ /* 0x000fe200078e028a */
[----:B------:R-:W-:-:S03]  /*02d0*/  UIMAD UR10, UR4, UR10, URZ ;  /* 0x0000000a040a72a4 */ /* 0x000fc6000f8e023f */
[----:B------:R-:W-:Y:S01]  /*02e0*/  ULDC.64 UR4, c[0x0][0x2b0] ;  /* 0x0000ac0000047ab9 */ /* 0x000fe20000000a00 */
[----:B------:R-:W-:-:S04]  /*02f0*/  IADD3 R0, R0, -0x80, RZ ;  /* 0xffffff8000007810 */ /* 0x000fc80007ffe0ff */
[----:B------:R-:W-:-:S04]  /*0300*/  ISETP.GE.AND P2, PT, R0, UR10, PT ;  /* 0x0000000a00007c0c */ /* 0x000fc8000bf46270 */
[----:B------:R-:W-:Y:S01]  /*0310*/  ISETP.GT.OR P2, PT, R138, 0x7f, P2 ;  /* 0x0000007f8a00780c */ /* 0x000fe20001744670 */
[----:B------:R-:W-:Y:S01]  /*0320*/  IMAD.MOV.U32 R244, RZ, RZ, RZ ;  /* 0x000000fffff47224 */ /* 0x000fe200078e00ff */
[----:B------:R-:W-:Y:S06]  /*0330*/  BAR.SYNC.DEFER_BLOCKING 0x0 ;  /* 0x0000000000007b1d */ /* 0x000fec0000010000 */
[----:B--2---:R-:W1:Y:S01]  /*0340*/  @P1 R2UR UR11, R4 ;  /* 0x00000000040b13c2 */ /* 0x004e6200000e0000 */
[----:B------:R-:W-:-:S07]  /*0350*/  PLOP3.LUT P1, PT, PT, PT, UP1, 0x80, 0x0 ;  /* 0x000000000000781c */ /* 0x000fce0003f2f018 */
[----:B---3--:R2:W3:Y:S01]  /*0360*/  @P0 R2UR UR7, R2 ;  /* 0x00000000020703c2 */ /* 0x0084e200000e0000 */
[----:B------:R-:W-:Y:S01]  /*0370*/  PLOP3.LUT P0, PT, PT, PT, UP1, 0x80, 0x0 ;  /* 0x000000000000781c */ /* 0x000fe20003f0f018 */
[----:B---3--:R-:W-:Y:S02]  /*0380*/  @!UP0 UMOV UR7, UR16 ;  /* 0x0000001000078c82 */ /* 0x008fe40008000000 */
[----:B------:R-:W-:-:S04]  /*0390*/  USHF.R.S32.HI UR6, URZ, 0x1f, UR7 ;  /* 0x0000001f3f067899 */ /* 0x000fc80008011407 */
[----:B------:R-:W-:Y:S01]  /*03a0*/  UIMAD UR6, UR6, UR4, URZ ;  /* 0x00000004060672a4 */ /* 0x000fe2000f8e023f */
[----:B-1----:R-:W-:Y:S01]  /*03b0*/  IADD3 R9, R0, UR11, RZ ;  /* 0x0000000b00097c10 */ /* 0x002fe2000fffe0ff */
[----:B------:R-:W-:-:S04]  /*03c0*/  UIMAD.WIDE.U32 UR12, UR7, UR4, URZ ;  /* 0x00000004070c72a5 */ /* 0x000fc8000f8e003f */
[----:B------:R-:W-:Y:S01]  /*03d0*/  @P1 IMAD.HI.U32 R0, R9, c[0x0][0x2bc], RZ ;  /* 0x0000af0009001a27 */ /* 0x000fe200078e00ff */
[----:B------:R-:W-:-:S03]  /*03e0*/  UIMAD UR6, UR7, UR5, UR6 ;  /* 0x00000005070672a4 */ /* 0x000fc6000f8e0206 */
[----:B------:R-:W-:Y:S01]  /*03f0*/  IMAD.MOV.U32 R7, RZ, RZ, R9 ;  /* 0x000000ffff077224 */ /* 0x000fe200078e0009 */
[----:B------:R-:W-:Y:S01]  /*0400*/  @P0 SHF.R.U32.HI R7, RZ, c[0x0][0x2c0], R0 ;  /* 0x0000b000ff070a19 */ /* 0x000fe20000011600 */
[----:B------:R-:W-:Y:S01]  /*0410*/  UIADD3 UR6, UR13, UR6, URZ ;  /* 0x000000060d067290 */ /* 0x000fe2000fffe03f */
[----:B------:R-:W1:Y:S01]  /*0420*/  S2UR UR9, SR_CTAID.Y ;  /* 0x00000000000979c3 */ /* 0x000e620000002600 */
[----:B------:R-:W-:Y:S01]  /*0430*/  ULDC.64 UR4, c[0x0][0x1b8] ;  /* 0x00006e0000047ab9 */ /* 0x000fe20000000a00 */
[----:B------:R-:W-:-:S04]  /*0440*/  @!P2 IADD3 R0, P1, R7, UR12, RZ ;  /* 0x0000000c0700ac10 */ /* 0x000fc8000ff3e0ff */
[----:B--2---:R-:W-:Y:S02]  /*0450*/  @!P2 LEA R2, P0, R0, c[0x0][0x2a0], 0x2 ;  /* 0x0000a8000002aa11 */ /* 0x004fe400078010ff */
[----:B------:R-:W-:-:S04]  /*0460*/  @!P2 LEA.HI.X.SX32 R3, R7, UR6, 0x1, P1 ;  /* 0x000000060703ac11 */ /* 0x000fc800088f0eff */
[----:B------:R-:W-:-:S05]  /*0470*/  @!P2 LEA.HI.X R3, R0, c[0x0][0x2a4], R3, 0x2, P0 ;  /* 0x0000a9000003aa11 */ /* 0x000fca00000f1403 */
[----:B------:R2:W3:Y:S01]  /*0480*/  @!P2 LDG.E R244, [R2.64] ;  /* 0x0000000e02f4a981 */ /* 0x0004e2000c1e1900 */
[----:B------:R-:W-:-:S05]  /*0490*/  IMAD.MOV.U32 R0, RZ, RZ, c[0x0][0x2c4] ;  /* 0x0000b100ff007624 */ /* 0x000fca00078e00ff */
[----:B------:R-:W-:Y:S01]  /*04a0*/  ISETP.NE.AND P0, PT, R0, 0x1, PT ;  /* 0x000000010000780c */ /* 0x000fe20003f05270 */
[----:B-1----:R-:W-:Y:S01]  /*04b0*/  USHF.R.S32.HI UR7, URZ, 0x1f, UR9 ;  /* 0x0000001f3f077899 */ /* 0x002fe20008011409 */
[----:B--2---:R-:W1:Y:S03]  /*04c0*/  S2R R2, SR_CTAID.X ;  /* 0x0000000000027919 */ /* 0x004e660000002500 */
[----:B------:R-:W-:Y:S02]  /*04d0*/  UIMAD UR18, UR7, UR4, URZ ;  /* 0x00000004071272a4 */ /* 0x000fe4000f8e023f */
[----:B------:R-:W-:Y:S02]  /*04e0*/  UIMAD.WIDE.U32 UR20, UR9, UR4, URZ ;  /* 0x00000004091472a5 */ /* 0x000fe4000f8e003f */
[----:B------:R-:W-:Y:S02]  /*04f0*/  UIMAD UR18, UR9, UR5, UR18 ;  /* 0x00000005091272a4 */ /* 0x000fe4000f8e0212 */
[----:B------:R-:W-:-:S02]  /*0500*/  USHF.R.S32.HI UR17, URZ, 0x1f, UR16 ;  /* 0x0000001f3f117899 */ /* 0x000fc40008011410 */
[----:B------:R-:W-:Y:S01]  /*0510*/  ULDC.64 UR4, c[0x0][0x1c0] ;  /* 0x0000700000047ab9 */ /* 0x000fe20000000a00 */
[----:B------:R-:W-:Y:S01]  /*0520*/  IMAD R12, R0, c[0x0][0x168], RZ ;  /* 0x00005a00000c7a24 */ /* 0x000fe200078e02ff */
[----:B------:R-:W-:Y:S02]  /*0530*/  UIMAD UR17, UR17, UR4, URZ ;  /* 0x00000004111172a4 */ /* 0x000fe4000f8e023f */
[----:B------:R-:W-:Y:S02]  /*0540*/  UIADD3 UR19, UR21, UR18, URZ ;  /* 0x0000001215137290 */ /* 0x000fe4000fffe03f */
[----:B------:R-:W-:Y:S02]  /*0550*/  UIMAD UR5, UR16, UR5, UR17 ;  /* 0x00000005100572a4 */ /* 0x000fe4000f8e0211 */
[----:B------:R-:W-:Y:S01]  /*0560*/  UMOV UR18, UR20 ;  /* 0x0000001400127c82 */ /* 0x000fe20008000000 */
[----:B-1----:R-:W-:-:S04]  /*0570*/  IMAD R8, R2, 0x80, R138 ;  /* 0x0000008002087824 */ /* 0x002fc800078e028a */
[----:B------:R-:W-:Y:S01]  /*0580*/  @P0 IMAD.HI.U32 R0, R8, c[0x0][0x2c8], RZ ;  /* 0x0000b20008000a27 */ /* 0x000fe200078e00ff */
[----:B------:R-:W-:-:S03]  /*0590*/  UIMAD.WIDE.U32 UR16, UR16, UR4, UR18 ;  /* 0x00000004101072a5 */ /* 0x000fc6000f8e0012 */
[----:B------:R-:W-:Y:S02]  /*05a0*/  IMAD R13, R2, 0x80, R18 ;  /* 0x00000080020d7824 */ /* 0x000fe400078e0212 */
[----:B------:R-:W-:Y:S01]  /*05b0*/  IMAD.MOV.U32 R4, RZ, RZ, R8 ;  /* 0x000000ffff047224 */ /* 0x000fe200078e0008 */
[----:B------:R-:W-:Y:S01]  /*05c0*/  @P0 SHF.R.U32.HI R4, RZ, c[0x0][0x2cc], R0 ;  /* 0x0000b300ff040a19 */ /* 0x000fe20000011600 */
[----:B------:R-:W-:Y:S01]  /*05d0*/  UIADD3 UR5, UR17, UR5, URZ ;  /* 0x0000000511057290 */ /* 0x000fe2000fffe03f */
[----:B------:R-:W-:Y:S02]  /*05e0*/  IADD3 R2, R13, 0x20, RZ ;  /* 0x000000200d027810 */ /* 0x000fe40007ffe0ff */
[--C-:B------:R-:W-:Y:S01]  /*05f0*/  SHF.R.S32.HI R0, RZ, 0x1f, R4.reuse ;  /* 0x0000001fff007819 */ /* 0x100fe20000011404 */
[----:B------:R-:W-:Y:S01]  /*0600*/  IMAD.MOV R5, RZ, RZ, -R4 ;  /* 0x000000ffff057224 */ /* 0x000fe200078e0a04 */
[----:B------:R-:W-:Y:S01]  /*0610*/  ISETP.GE.AND P5, PT, R2, R12, PT ;  /* 0x0000000c0200720c */ /* 0x000fe20003fa6270 */
[----:B------:R-:W-:-:S02]  /*0620*/  IMAD.U32 R3, RZ, RZ, UR17 ;  /* 0x00000011ff037e24 */ /* 0x000fc4000f8e00ff */
[----:B------:R-:W-:Y:S02]  /*0630*/  IMAD.U32 R2, RZ, RZ, UR16 ;  /* 0x00000010ff027e24 */ /* 0x000fe4000f8e00ff */
[----:B------:R-:W-:Y:S01]  /*0640*/  IMAD.U32 R3, RZ, RZ, UR5 ;  /* 0x00000005ff037e24 */ /* 0x000fe2000f8e00ff */
[----:B------:R-:W-:Y:S01]  /*0650*/  LEA.HI R10, R24, R30, RZ, 0x4 ;  /* 0x0000001e180a7211 */ /* 0x000fe200078f20ff */
[----:B------:R-:W-:Y:S01]  /*0660*/  IMAD R0, R0, c[0x0][0x1b0], RZ ;  /* 0x00006c0000007a24 */ /* 0x000fe200078e02ff */
[----:B------:R-:W-:Y:S01]  /*0670*/  STL [R1], R138 ;  /* 0x0000008a01007387 */ /* 0x000fe20000100800 */
[----:B------:R-:W-:Y:S01]  /*0680*/  IMAD R5, R5, c[0x0][0x2c4], R8 ;  /* 0x0000b10005057a24 */ /* 0x000fe200078e0208 */
[C---:B------:R-:W-:Y:S01]  /*0690*/  IADD3 R6, R13.reuse, 0x40, RZ ;  /* 0x000000400d067810 */ /* 0x040fe20007ffe0ff */
[----:B------:R-:W-:Y:S01]  /*06a0*/  IMAD.WIDE.U32 R2, R4, c[0x0][0x1b0], R2 ;  /* 0x00006c0004027a25 */ /* 0x000fe200078e0002 */
[----:B------:R-:W-:Y:S01]  /*06b0*/  ISETP.GE.AND P3, PT, R13, R12, PT ;  /* 0x0000000c0d00720c */ /* 0x000fe20003f66270 */
[----:B------:R-:W-:-:S02]  /*06c0*/  ULDC.64 UR4, c[0x0][0x1e8] ;  /* 0x00007a0000047ab9 */ /* 0x000fc40000000a00 */
[----:B------:R-:W-:Y:S01]  /*06d0*/  IMAD R0, R4, c[0x0][0x1b4], R0 ;  /* 0x00006d0004007a24 */ /* 0x000fe200078e0200 */
[----:B------:R-:W-:Y:S02]  /*06e0*/  SHF.R.S32.HI R4, RZ, 0x1f, R5 ;  /* 0x0000001fff047819 */ /* 0x000fe40000011405 */
[----:B------:R-:W-:Y:S01]  /*06f0*/  SHF.R.S32.HI R11, RZ, 0x4, R10 ;  /* 0x00000004ff0b7819 */ /* 0x000fe2000001140a */
[----:B------:R-:W-:Y:S02]  /*0700*/  IMAD.IADD R3, R3, 0x1, R0 ;  /* 0x0000000103037824 */ /* 0x000fe400078e0200 */
[----:B------:R-:W-:Y:S01]  /*0710*/  IMAD R0, R4, c[0x0][0x1a8], RZ ;  /* 0x00006a0004007a24 */ /* 0x000fe200078e02ff */
[----:B------:R-:W-:Y:S01]  /*0720*/  STL [R1+0x18], R13 ;  /* 0x0000180d01007387 */ /* 0x000fe20000100800 */
[C---:B------:R-:W-:Y:S01]  /*0730*/  IMAD.WIDE.U32 R2, R5.reuse, c[0x0][0x1a8], R2 ;  /* 0x00006a0005027a25 */ /* 0x040fe200078e0002 */
[----:B------:R-:W-:Y:S02]  /*0740*/  ISETP.GE.AND P4, PT, R6, R12, PT ;  /* 0x0000000c0600720c */ /* 0x000fe40003f86270 */
[----:B------:R1:W-:Y:S01]  /*0750*/  STL [R1+0x14], R8 ;  /* 0x0000140801007387 */ /* 0x0003e20000100800 */
[----:B------:R-:W-:Y:S01]  /*0760*/  IMAD R4, R5, c[0x0][0x1ac], R0 ;  /* 0x00006b0005047a24 */ /* 0x000fe200078e0200 */
[----:B------:R-:W-:Y:S01]  /*0770*/  IADD3 R6, R13, 0x60, RZ ;  /* 0x000000600d067810 */ /* 0x000fe20007ffe0ff */
[----:B------:R-:W-:Y:S01]  /*0780*/  IMAD.SHL.U32 R5, R18, 0x40, RZ ;  /* 0x0000004012057824 */ /* 0x000fe200078e00ff */
[----:B------:R-:W-:Y:S01]  /*0790*/  LOP3.LUT R0, R10, 0xfffffff0, RZ, 0xc0, !PT ;  /* 0xfffffff00a007812 */ /* 0x000fe200078ec0ff */
[----:B------:R-:W-:Y:S01]  /*07a0*/  IMAD.IADD R3, R3, 0x1, R4 ;  /* 0x0000000103037824 */ /* 0x000fe200078e0204 */
[----:B------:R-:W-:-:S02]  /*07b0*/  LEA R14, P1, R2, c[0x0][0x160], 0x1 ;  /* 0x00005800020e7a11 */ /* 0x000fc400078208ff */
[----:B------:R-:W-:Y:S01]  /*07c0*/  ISETP.GE.AND P0, PT, R6, R12, PT ;  /* 0x0000000c0600720c */ /* 0x000fe20003f06270 */
[----:B------:R-:W-:Y:S02]  /*07d0*/  IMAD.MOV R6, RZ, RZ, -R7 ;  /* 0x000000ffff067224 */ /* 0x000fe400078e0a07 */
[----:B------:R-:W-:Y:S02]  /*07e0*/  IMAD.SHL.U32 R148, R19, 0x8, RZ ;  /* 0x0000000813947824 */ /* 0x000fe400078e00ff */
[----:B------:R-:W-:Y:S01]  /*07f0*/  IMAD R245, R6, c[0x0][0x2b8], R9 ;  /* 0x0000ae0006f57a24 */ /* 0x000fe200078e0209 */
[----:B-1----:R-:W-:-:S04]  /*0800*/  LEA.HI R8, R10, R11, RZ, 0x1 ;  /* 0x0000000b0a087211 */ /* 0x002fc800078f08ff */
[----:B------:R-:W-:Y:S02]  /*0810*/  LOP3.LUT R8, R8, 0xfffffffe, RZ, 0xc0, !PT ;  /* 0xfffffffe08087812 */ /* 0x000fe400078ec0ff */
[----:B------:R-:W-:-:S03]  /*0820*/  LEA.HI.X R13, R2, c[0x0][0x164], R3, 0x1, P1 ;  /* 0x00005900020d7a11 */ /* 0x000fc600008f0c03 */
[----:B------:R-:W-:Y:S02]  /*0830*/  IMAD.IADD R23, R11, 0x1, -R8 ;  /* 0x000000010b177824 */ /* 0x000fe400078e0a08 */
[----:B------:R-:W-:Y:S01]  /*0840*/  IMAD.IADD R8, R30, 0x1, -R0 ;  /* 0x000000011e087824 */ /* 0x000fe200078e0a00 */
[----:B------:R-:W-:Y:S01]  /*0850*/  LOP3.LUT R0, R5, 0x1c0, RZ, 0xc0, !PT ;  /* 0x000001c005007812 */ /* 0x000fe200078ec0ff */
[----:B------:R-:W-:Y:S01]  /*0860*/  SHFL.IDX PT, R2, R14, RZ, 0x181f ;  /* 0x00181fff0e027589 */ /* 0x000fe200000e0000 */
[----:B------:R-:W-:Y:S02]  /*0870*/  SHF.R.S32.HI R29, RZ, 0x1f, R245 ;  /* 0x0000001fff1d7819 */ /* 0x000fe400000114f5 */
[----:B------:R-:W-:Y:S01]  /*0880*/  SHF.R.U32.HI R4, RZ, 0x3, R0 ;  /* 0x00000003ff047819 */ /* 0x000fe20000011600 */
[----:B------:R-:W1:Y:S01]  /*0890*/  SHFL.IDX PT, R3, R13, RZ, 0x181f ;  /* 0x00181fff0d037589 */ /* 0x000e6200000e0000 */
[----:B------:R-:W-:Y:S02]  /*08a0*/  LOP3.LUT R0, R0, 0x38, R148, 0xf8, !PT ;  /* 0x0000003800007812 */ /* 0x000fe400078ef894 */
[----:B------:R-:W-:Y:S01]  /*08b0*/  SHF.R.S32.HI R5, RZ, 0x1f, R8 ;  /* 0x0000001fff057819 */ /* 0x000fe20000011408 */
[----:B------:R-:W-:Y:S01]  /*08c0*/  SHFL.IDX PT, R6, R14, 0x1, 0x181f ;  /* 0x00381f000e067f89 */ /* 0x000fe200000e0000 */
[----:B------:R-:W-:Y:S01]  /*08d0*/  LOP3.LUT R15, R0, R4, RZ, 0x3c, !PT ;  /* 0x00000004000f7212 */ /* 0x000fe200078e3cff */
[----:B------:R-:W-:-:S02]  /*08e0*/  IMAD R0, R29, c[0x0][0x1e0], RZ ;  /* 0x000078001d007a24 */ /* 0x000fc400078e02ff */
[----:B------:R-:W2:Y:S01]  /*08f0*/  SHFL.IDX PT, R7, R13, 0x1, 0x181f ;  /* 0x00381f000d077f89 */ /* 0x000ea200000e0000 */
[----:B------:R-:W-:Y:S01]  /*0900*/  IADD3 R137, R148, 0x40, RZ ;  /* 0x0000004094897810 */ /* 0x000fe20007ffe0ff */
[----:B------:R-:W-:Y:S01]  /*0910*/  IMAD R0, R245, c[0x0][0x1e4], R0 ;  /* 0x00007900f5007a24 */ /* 0x000fe200078e0200 */
[----:B------:R-:W-:Y:S02]  /*0920*/  LEA.HI R11, R24, R30, RZ, 0x6 ;  /* 0x0000001e180b7211 */ /* 0x000fe400078f30ff */
[----:B------:R-:W-:Y:S01]  /*0930*/  LEA.HI R22, R5, R8, RZ, 0x3 ;  /* 0x0000000805167211 */ /* 0x000fe200078f18ff */
[----:B------:R-:W-:Y:S01]  /*0940*/  IMAD.WIDE.U32 R4, R245, c[0x0][0x1e0], RZ ;  /* 0x00007800f5047a25 */ /* 0x000fe200078e00ff */
[--C-:B------:R-:W-:Y:S02]  /*0950*/  @!P3 SHF.R.S32.HI R10, RZ, 0x1f, R137.reuse ;  /* 0x0000001fff0ab819 */ /* 0x100fe40000011489 */
[----:B------:R-:W-:Y:S01]  /*0960*/  LOP3.LUT R12, R22, 0xfffffff8, RZ, 0xc0, !PT ;  /* 0xfffffff8160c7812 */ /* 0x000fe200078ec0ff */
[----:B------:R-:W-:Y:S01]  /*0970*/  IMAD.SHL.U32 R11, R11, 0x8, RZ ;  /* 0x000000080b0b7824 */ /* 0x000fe200078e00ff */
[----:B------:R-:W-:Y:S01]  /*0980*/  @!P3 LEA.HI R10, R10, R137, RZ, 0x3 ;  /* 0x000000890a0ab211 */ /* 0x000fe200078f18ff */
[----:B------:R-:W-:Y:S01]  /*0990*/  IMAD.IADD R9, R5, 0x1, R0 ;  /* 0x0000000105097824 */ /* 0x000fe200078e0200 */
[----:B------:R-:W-:-:S02]  /*09a0*/  @!P5 SHF.R.S32.HI R0, RZ, 0x1f, R137 ;  /* 0x0000001fff00d819 */ /* 0x000fc40000011489 */
[----:B------:R-:W-:Y:S01]  /*09b0*/  ISETP.GE.AND P2, PT, R148, c[0x0][0x198], PT ;  /* 0x0000660094007a0c */ /* 0x000fe20003f46270 */
[----:B------:R-:W-:Y:S01]  /*09c0*/  IMAD.IADD R21, R8, 0x1, -R12 ;  /* 0x0000000108157824 */ /* 0x000fe200078e0a0c */
[----:B------:R-:W-:Y:S01]  /*09d0*/  @!P3 LOP3.LUT R10, R10, 0xfffffff8, RZ, 0xc0, !PT ;  /* 0xfffffff80a0ab812 */ /* 0x000fe200078ec0ff */
[----:B------:R-:W-:Y:S01]  /*09e0*/  IMAD.MOV.U32 R8, RZ, RZ, R4 ;  /* 0x000000ffff087224 */ /* 0x000fe200078e0004 */
[----:B------:R-:W-:Y:S01]  /*09f0*/  LOP3.LUT R136, R15, 0xfffffe00, R11, 0xf8, !PT ;  /* 0xfffffe000f887812 */ /* 0x000fe200078ef80b */
[----:B------:R-:W-:Y:S01]  /*0a00*/  SHFL.IDX PT, R4, R14, 0x2, 0x181f ;  /* 0x00581f000e047f89 */ /* 0x000fe200000e0000 */
[----:B------:R-:W-:Y:S02]  /*0a10*/  @!P5 LEA.HI R0, R0, R137, RZ, 0x3 ;  /* 0x000000890000d211 */ /* 0x000fe400078f18ff */
[----:B------:R-:W-:Y:S01]  /*0a20*/  ISETP.GE.AND P1, PT, R137, c[0x0][0x198], PT ;  /* 0x0000660089007a0c */ /* 0x000fe20003f26270 */
[----:B------:R-:W4:Y:S01]  /*0a30*/  SHFL.IDX PT, R5, R13, 0x2, 0x181f ;  /* 0x00581f000d057f89 */ /* 0x000f2200000e0000 */
[----:B-1----:R-:W-:Y:S01]  /*0a40*/  @!P3 IMAD.WIDE R10, R10, 0x2, R2 ;  /* 0x000000020a0ab825 */ /* 0x002fe200078e0202 */
[----:B------:R-:W-:-:S03]  /*0a50*/  @!P5 LOP3.LUT R0, R0, 0xfffffff8, RZ, 0xc0, !PT ;  /* 0xfffffff80000d812 */ /* 0x000fc600078ec0ff */
[----:B------:R-:W-:Y:S02]  /*0a60*/  @!P3 IMAD.SHL.U32 R12, R136, 0x2, RZ ;  /* 0x00000002880cb824 */ /* 0x000fe400078e00ff */
[----:B------:R-:W-:Y:S01]  /*0a70*/  @!P3 IMAD.WIDE R2, R148, 0x2, R2 ;  /* 0x000000029402b825 */ /* 0x000fe200078e0202 */
[----:B------:R-:W-:-:S03]  /*0a80*/  UIMAD UR16, UR7, UR4, URZ ;  /* 0x00000004071072a4 */ /* 0x000fc6000f8e023f */
[----:B--2---:R-:W-:Y:S01]  /*0a90*/  @!P5 IMAD.WIDE R16, R0, 0x2, R6 ;  /* 0x000000020010d825 */ /* 0x004fe200078e0206 */
[----:B------:R1:W-:Y:S01]  /*0aa0*/  @!P3 LDGSTS.E.BYPASS.LTC128B.128 [R12+0x100], [R2.64], !P2 ;  /* 0x00100000020cbfae */ /* 0x0003e2000d101d4e */
[----:B------:R-:W-:Y:S02]  /*0ab0*/  @!P4 SHF.R.S32.HI R0, RZ, 0x1f, R137 ;  /* 0x0000001fff00c819 */ /* 0x000fe40000011489 */
[----:B------:R-:W-:Y:S01]  /*0ac0*/  @!P5 IMAD.SHL.U32 R15, R136, 0x2, RZ ;  /* 0x00000002880fd824 */ /* 0x000fe200078e00ff */
[----:B------:R2:W-:Y:S01]  /*0ad0*/  @!P3 LDGSTS.E.BYPASS.LTC128B.128 [R12+0x4100], [R10.64], !P1 ;  /* 0x041000000a0cbfae */ /* 0x0005e2000c901d4e */
[----:B------:R-:W-:Y:S01]  /*0ae0*/  @!P5 IMAD.WIDE R6, R148, 0x2, R6 ;  /* 0x000000029406d825 */ /* 0x000fe200078e0206 */
[----:B------:R-:W-:Y:S01]  /*0af0*/  UIMAD.WIDE.U32 UR18, UR9, UR4, URZ ;  /* 0x00000004091272a5 */ /* 0x000fe2000f8e003f */
[----:B------:R-:W-:Y:S01]  /*0b00*/  @!P4 LEA.HI R0, R0, R137, RZ, 0x3 ;  /* 0x000000890000c211 */ /* 0x000fe200078f18ff */
[----:B------:R-:W-:Y:S02]  /*0b10*/  UIMAD UR16, UR9, UR5, UR16 ;  /* 0x00000005091072a4 */ /* 0x000fe4000f8e0210 */
[----:B------:R5:W-:Y:S01]  /*0b20*/  @!P5 LDGSTS.E.BYPASS.LTC128B.128 [R15+0x1100], [R6.64], !P2 ;  /* 0x01100000060fdfae */ /* 0x000be2000d101d4e */
[----:B------:R-:W-:Y:S01]  /*0b30*/  @!P4 LOP3.LUT R0, R0, 0xfffffff8, RZ, 0xc0, !PT ;  /* 0xfffffff80000c812 */ /* 0x000fe200078ec0ff */
[----:B------:R-:W-:-:S02]  /*0b40*/  UIADD3 UR16, UR19, UR16, URZ ;  /* 0x0000001013107290 */ /* 0x000fc4000fffe03f */
[----:B------:R-:W-:Y:S01]  /*0b50*/  ULEA UR17, UR8, 0xffffff80, 0x7 ;  /* 0xffffff8008117891 */ /* 0x000fe2000f8e383f */
[----:B------:R5:W-:Y:S01]  /*0b60*/  @!P5 LDGSTS.E.BYPASS.LTC128B.128 [R15+0x5100], [R16.64], !P1 ;  /* 0x05100000100fdfae */ /* 0x000be2000c901d4e */
[----:B------:R-:W-:-:S03]  /*0b70*/  UISETP.GE.AND UP0, UPT, UR10, 0x1, UPT ;  /* 0x000000010a00788c */ /* 0x000fc6000bf06270 */
[----:B-1----:R1:W-:Y:S04]  /*0b80*/  SHFL.IDX PT, R2, R14, 0x3, 0x181f ;  /* 0x00781f000e027f89 */ /* 0x0023e800000e0000 */
[----:B------:R4:W5:Y:S01]  /*0b90*/  SHFL.IDX PT, R3, R13, 0x3, 0x181f ;  /* 0x00781f000d037f89 */ /* 0x00096200000e0000 */
[----:B------:R-:W-:Y:S01]  /*0ba0*/  UIADD3 UR17, UR10, -UR17, URZ ;  /* 0x800000110a117290 */ /* 0x000fe2000fffe03f */
[----:B--2---:R-:W-:Y:S01]  /*0bb0*/  @!P4 IMAD.SHL.U32 R11, R136, 0x2, RZ ;  /* 0x00000002880bc824 */ /* 0x004fe200078e00ff */
[----:B------:R-:W-:Y:S01]  /*0bc0*/  ULDC.64 UR4, c[0x0][0x210] ;  /* 0x0000840000047ab9 */ /* 0x000fe20000000a00 */
[----:B-1----:R-:W-:Y:S01]  /*0bd0*/  @!P0 SHF.R.S32.HI R14, RZ, 0x1f, R137 ;  /* 0x0000001fff0e8819 */ /* 0x002fe20000011489 */
[----:B----4-:R-:W-:-:S03]  /*0be0*/  @!P4 IMAD.WIDE R12, R0, 0x2, R4 ;  /* 0x00000002000cc825 */ /* 0x010fc600078e0204 */
[----:B------:R-:W-:Y:S01]  /*0bf0*/  @!P0 LEA.HI R0, R14, R137, RZ, 0x3 ;  /* 0x000000890e008211 */ /* 0x000fe200078f18ff */
[----:B------:R-:W-:-:S03]  /*0c00*/  @!P4 IMAD.WIDE R4, R148, 0x2, R4 ;  /* 0x000000029404c825 */ /* 0x000fc600078e0204 */
[----:B------:R-:W-:Y:S02]  /*0c10*/  @!P0 LOP3.LUT R0, R0, 0xfffffff8, RZ, 0xc0, !PT ;  /* 0xfffffff800008812 */ /* 0x000fe400078ec0ff */
[----:B-----5:R-:W-:Y:S01]  /*0c20*/  IADD3 R15, -R18, UR17, RZ ;  /* 0x00000011120f7c10 */ /* 0x020fe2000fffe1ff */
[----:B------:R1:W-:Y:S03]  /*0c30*/  @!P4 LDGSTS.E.BYPASS.LTC128B.128 [R11+0x2100], [R4.64], !P2 ;  /* 0x02100000040bcfae */ /* 0x0003e6000d101d4e */
[C---:B------:R-:W-:Y:S01]  /*0c40*/  ISETP.GE.AND P5, PT, R15.reuse, 0x1, PT ;  /* 0x000000010f00780c */ /* 0x040fe20003fa6270 */
[----:B------:R2:W-:Y:S01]  /*0c50*/  @!P4 LDGSTS.E.BYPASS.LTC128B.128 [R11+0x6100], [R12.64], !P1 ;  /* 0x061000000c0bcfae */ /* 0x0005e2000c901d4e */
[----:B------:R-:W-:Y:S01]  /*0c60*/  ISETP.GE.AND P4, PT, R15, 0x21, PT ;  /* 0x000000210f00780c */ /* 0x000fe20003f86270 */
[----:B-1----:R-:W-:-:S04]  /*0c70*/  @!P0 IMAD.WIDE R4, R0, 0x2, R2 ;  /* 0x0000000200048825 */ /* 0x002fc800078e0202 */
[----:B------:R-:W-:Y:S01]  /*0c80*/  @!P0 IMAD.WIDE R2, R148, 0x2, R2 ;  /* 0x0000000294028825 */ /* 0x000fe200078e0202 */
[----:B---3--:R-:W-:-:S03]  /*0c90*/  SHF.R.S32.HI R28, RZ, 0x1f, R244 ;  /* 0x0000001fff1c7819 */ /* 0x008fc600000114f4 */
[----:B------:R-:W-:-:S04]  /*0ca0*/  IMAD.WIDE.U32 R6, R244, c[0x0][0x1f0], R8 ;  /* 0x00007c00f4067a25 */ /* 0x000fc800078e0008 */
[----:B------:R-:W-:Y:S01]  /*0cb0*/  IMAD R8, R28, c[0x0][0x1f0], RZ ;  /* 0x00007c001c087a24 */ /* 0x000fe200078e02ff */
[----:B------:R-:W-:-:S03]  /*0cc0*/  IADD3 R10, P3, R6, UR18, RZ ;  /* 0x00000012060a7c10 */ /* 0x000fc6000ff7e0ff */
[----:B------:R-:W-:-:S05]  /*0cd0*/  IMAD R8, R244, c[0x0][0x1f4], R8 ;  /* 0x00007d00f4087a24 */ /* 0x000fca00078e0208 */
[----:B------:R-:W-:Y:S02]  /*0ce0*/  IADD3.X R8, R7, UR16, R8, P3, !PT ;  /* 0x0000001007087c10 */ /* 0x000fe40009ffe408 */
[----:B------:R-:W-:-:S04]  /*0cf0*/  LEA R7, P3, R10, c[0x0][0x1c8], 0x1 ;  /* 0x000072000a077a11 */ /* 0x000fc800078608ff */
[----:B------:R-:W-:Y:S01]  /*0d00*/  LEA.HI.X R10, R10, c[0x0][0x1cc], R8, 0x1, P3 ;  /* 0x000073000a0a7a11 */ /* 0x000fe200018f0c08 */
[----:B------:R-:W-:Y:S01]  /*0d10*/  @!P0 IMAD.SHL.U32 R6, R136, 0x2, RZ ;  /* 0x0000000288068824 */ /* 0x000fe200078e00ff */
[----:B------:R-:W-:Y:S01]  /*0d20*/  SHFL.IDX PT, R8, R7, RZ, 0x181f ;  /* 0x00181fff07087589 */ /* 0x000fe200000e0000 */
[----:B------:R-:W-:-:S03]  /*0d30*/  IMAD.SHL.U32 R0, R19, 0x40, RZ ;  /* 0x0000004013007824 */ /* 0x000fc600078e00ff */
[----:B------:R-:W1:Y:S02]  /*0d40*/  SHFL.IDX PT, R9, R10, RZ, 0x181f ;  /* 0x00181fff0a097589 */ /* 0x000e6400000e0000 */
[----:B------:R-:W-:Y:S02]  /*0d50*/  LOP3.LUT R0, R0, 0x1c0, RZ, 0xc0, !PT ;  /* 0x000001c000007812 */ /* 0x000fe400078ec0ff */
[----:B------:R3:W-:Y:S02]  /*0d60*/  @!P0 LDGSTS.E.BYPASS.LTC128B.128 [R6+0x3100], [R2.64], !P2 ;  /* 0x0310000002068fae */ /* 0x0007e4000d101d4e */
[----:B------:R-:W-:Y:S02]  /*0d70*/  SHF.R.U32.HI R16, RZ, 0x3, R0 ;  /* 0x00000003ff107819 */ /* 0x000fe40000011600 */
[----:B------:R4:W-:Y:S01]  /*0d80*/  @!P0 LDGSTS.E.BYPASS.LTC128B.128 [R6+0x7100], [R4.64], !P1 ;  /* 0x0710000004068fae */ /* 0x0009e2000c901d4e */
[----:B------:R-:W-:Y:S02]  /*0d90*/  ISETP.GE.AND P0, PT, R148, c[0x0][0x1d4], PT ;  /* 0x0000750094007a0c */ /* 0x000fe40003f06270 */
[----:B------:R-:W-:Y:S01]  /*0da0*/  ISETP.GE.AND P3, PT, R137, c[0x0][0x1d4], PT ;  /* 0x0000750089007a0c */ /* 0x000fe20003f66270 */
[----:B--2---:R-:W-:Y:S01]  /*0db0*/  @P5 IMAD.SHL.U32 R12, R136, 0x2, RZ ;  /* 0x00000002880c5824 */ /* 0x004fe200078e00ff */
[C---:B------:R-:W-:Y:S01]  /*0dc0*/  ISETP.GE.AND P2, PT, R15.reuse, 0x41, PT ;  /* 0x000000410f00780c */ /* 0x040fe20003f46270 */
[----:B------:R-:W0:Y:S01]  /*0dd0*/  LDGDEPBAR ;  /* 0x00000000000079af */ /* 0x000e220000000000 */
[----:B------:R-:W-:Y:S01]  /*0de0*/  ISETP.GE.AND P1, PT, R15, 0x61, PT ;  /* 0x000000610f00780c */ /* 0x000fe20003f26270 */
[----:B---3--:R-:W-:-:S05]  /*0df0*/  IMAD.SHL.U32 R2, R18, 0x8, RZ ;  /* 0x0000000812027824 */ /* 0x008fca00078e00ff */
[----:B------:R-:W-:Y:S01]  /*0e00*/  LOP3.LUT R17, R0, 0x8, R2, 0xf8, !PT ;  /* 0x0000000800117812 */ /* 0x000fe200078ef802 */
[----:B------:R-:W-:Y:S01]  /*0e10*/  IMAD.SHL.U32 R2, R21, 0x40, RZ ;  /* 0x0000004015027824 */ /* 0x000fe200078e00ff */
[----:B------:R-:W-:Y:S01]  /*0e20*/  @P5 SHF.R.S32.HI R0, RZ, 0x1f, R137 ;  /* 0x0000001fff005819 */ /* 0x000fe20000011489 */
[----:B------:R-:W-:Y:S01]  /*0e30*/  IMAD.SHL.U32 R3, R23, 0x8, RZ ;  /* 0x0000000817037824 */ /* 0x000fe200078e00ff */
[----:B----4-:R-:W-:Y:S02]  /*0e40*/  SHFL.IDX PT, R6, R7, 0x1, 0x181f ;  /* 0x00381f0007067f89 */ /* 0x010fe400000e0000 */
[----:B------:R-:W-:Y:S02]  /*0e50*/  @P5 LEA.HI R0, R0, R137, RZ, 0x3 ;  /* 0x0000008900005211 */ /* 0x000fe400078f18ff */
[----:B------:R-:W-:Y:S01]  /*0e60*/  LOP3.LUT R11, R2, 0x1c0, RZ, 0xc0, !PT ;  /* 0x000001c0020b7812 */ /* 0x000fe200078ec0ff */
[----:B------:R-:W-:Y:S01]  /*0e70*/  SHFL.IDX PT, R4, R7, 0x2, 0x181f ;  /* 0x00581f0007047f89 */ /* 0x000fe200000e0000 */
[----:B------:R-:W-:-:S03]  /*0e80*/  @P5 LOP3.LUT R13, R0, 0xfffffff8, RZ, 0xc0, !PT ;  /* 0xfffffff8000d5812 */ /* 0x000fc600078ec0ff */
[----:B------:R-:W-:Y:S01]  /*0e90*/  SHFL.IDX PT, R2, R7, 0x3, 0x181f ;  /* 0x00781f0007027f89 */ /* 0x000fe200000e0000 */
[----:B------:R-:W-:-:S03]  /*0ea0*/  LOP3.LUT R14, R11, 0x8, R3, 0xf8, !PT ;  /* 0x000000080b0e7812 */ /* 0x000fc600078ef803 */
[----:B------:R-:W2:Y:S01]  /*0eb0*/  SHFL.IDX PT, R7, R10, 0x1, 0x181f ;  /* 0x00381f000a077f89 */ /* 0x000ea200000e0000 */
[----:B------:R-:W-:-:S03]  /*0ec0*/  SHF.R.U32.HI R0, RZ, 0x3, R11 ;  /* 0x00000003ff007819 */ /* 0x000fc6000001160b */
[----:B------:R-:W3:Y:S04]  /*0ed0*/  SHFL.IDX PT, R5, R10, 0x2, 0x181f ;  /* 0x00581f000a057f89 */ /* 0x000ee800000e0000 */
[----:B------:R1:W4:Y:S01]  /*0ee0*/  SHFL.IDX PT, R3, R10, 0x3, 0x181f ;  /* 0x00781f000a037f89 */ /* 0x00032200000e0000 */
[----:B------:R-:W-:Y:S02]  /*0ef0*/  LOP3.LUT R18, R14, R0, RZ, 0x3c, !PT ;  /* 0x000000000e127212 */ /* 0x000fe400078e3cff */
[----:B------:R-:W-:-:S04]  /*0f00*/  @P1 SHF.R.S32.HI R0, RZ, 0x1f, R137 ;  /* 0x0000001fff001819 */ /* 0x000fc80000011489 */
[----:B------:R-:W-:Y:S01]  /*0f10*/  @P1 LEA.HI R0, R0, R137, RZ, 0x3 ;  /* 0x0000008900001211 */ /* 0x000fe200078f18ff */
[----:B-1----:R-:W-:-:S04]  /*0f20*/  @P5 IMAD.WIDE R10, R148, 0x2, R8 ;  /* 0x00000002940a5825 */ /* 0x002fc800078e0208 */
[----:B------:R-:W-:Y:S01]  /*0f30*/  @P5 IMAD.WIDE R8, R13, 0x2, R8 ;  /* 0x000000020d085825 */ /* 0x000fe200078e0208 */
[----:B------:R1:W-:Y:S04]  /*0f40*/  @P5 LDGSTS.E.BYPASS.LTC128B.128 [R12+0x8100], [R10.64], !P0 ;  /* 0x081000000a0c5fae */ /* 0x0003e8000c101d4e */
[----:B------:R5:W-:Y:S01]  /*0f50*/  @P5 LDGSTS.E.BYPASS.LTC128B.128 [R12+0xc100], [R8.64], !P3 ;  /* 0x0c100000080c5fae */ /* 0x000be2000d901d4e */
[----:B------:R-:W-:Y:S02]  /*0f60*/  @P1 LOP3.LUT R0, R0, 0xfffffff8, RZ, 0xc0, !PT ;  /* 0xfffffff800001812 */ /* 0x000fe400078ec0ff */
[----:B------:R-:W-:Y:S01]  /*0f70*/  LOP3.LUT R20, R17, R16, RZ, 0x3c, !PT ;  /* 0x0000001011147212 */ /* 0x000fe200078e3cff */
[C---:B------:R-:W-:Y:S02]  /*0f80*/  @P4 IMAD.SHL.U32 R17, R136.reuse, 0x2, RZ ;  /* 0x0000000288114824 */ /* 0x040fe400078e00ff */
[----:B------:R-:W-:-:S02]  /*0f90*/  @P2 IMAD.SHL.U32 R16, R136, 0x2, RZ ;  /* 0x0000000288102824 */ /* 0x000fc400078e00ff */
[----:B------:R-:W-:Y:S01]  /*0fa0*/  @P1 IMAD.SHL.U32 R14, R136, 0x2, RZ ;  /* 0x00000002880e1824 */ /* 0x000fe200078e00ff */
[--C-:B-----5:R-:W-:Y:S02]  /*0fb0*/  @P4 SHF.R.S32.HI R9, RZ, 0x1f, R137.reuse ;  /* 0x0000001fff094819 */ /* 0x120fe40000011489 */
[----:B------:R-:W-:Y:S02]  /*0fc0*/  @P2 SHF.R.S32.HI R8, RZ, 0x1f, R137 ;  /* 0x0000001fff082819 */ /* 0x000fe40000011489 */
[-C--:B-1----:R-:W-:Y:S02]  /*0fd0*/  @P4 LEA.HI R10, R9, R137.reuse, RZ, 0x3 ;  /* 0x00000089090a4211 */ /* 0x082fe400078f18ff */
[----:B------:R-:W-:Y:S02]  /*0fe0*/  @P2 LEA.HI R9, R8, R137, RZ, 0x3 ;  /* 0x0000008908092211 */ /* 0x000fe400078f18ff */
[----:B------:R-:W-:Y:S02]  /*0ff0*/  @P4 LOP3.LUT R8, R10, 0xfffffff8, RZ, 0xc0, !PT ;  /* 0xfffffff80a084812 */ /* 0x000fe400078ec0ff */
[----:B------:R-:W-:Y:S01]  /*1000*/  @P2 LOP3.LUT R9, R9, 0xfffffff8, RZ, 0xc0, !PT ;  /* 0xfffffff809092812 */ /* 0x000fe200078ec0ff */
[----:B--2---:R-:W-:-:S04]  /*1010*/  @P4 IMAD.WIDE R10, R148, 0x2, R6 ;  /* 0x00000002940a4825 */ /* 0x004fc800078e0206 */
[----:B------:R-:W-:Y:S01]  /*1020*/  @P4 IMAD.WIDE R12, R8, 0x2, R6 ;  /* 0x00000002080c4825 */ /* 0x000fe200078e0206 */
[----:B------:R1:W-:Y:S03]  /*1030*/  @P4 LDGSTS.E.BYPASS.LTC128B.128 [R17+0x9100], [R10.64], !P0 ;  /* 0x091000000a114fae */ /* 0x0003e6000c101d4e */
[--C-:B---3--:R-:W-:Y:S01]  /*1040*/  @P2 IMAD.WIDE R8, R9, 0x2, R4.reuse ;  /* 0x0000000209082825 */ /* 0x108fe200078e0204 */
[----:B------:R1:W-:Y:S03]  /*1050*/  @P4 LDGSTS.E.BYPASS.LTC128B.128 [R17+0xd100], [R12.64], !P3 ;  /* 0x0d1000000c114fae */ /* 0x0003e6000d901d4e */
[----:B------:R-:W-:-:S04]  /*1060*/  @P2 IMAD.WIDE R6, R148, 0x2, R4 ;  /* 0x0000000294062825 */ /* 0x000fc800078e0204 */
[--C-:B----4-:R-:W-:Y:S01]  /*1070*/  @P1 IMAD.WIDE R4, R0, 0x2, R2.reuse ;  /* 0x0000000200041825 */ /* 0x110fe200078e0202 */
[----:B------:R2:W-:Y:S03]  /*1080*/  @P2 LDGSTS.E.BYPASS.LTC128B.128 [R16+0xa100], [R6.64], !P0 ;  /* 0x0a10000006102fae */ /* 0x0005e6000c101d4e */
[----:B------:R-:W-:Y:S01]  /*1090*/  @P1 IMAD.WIDE R2, R148, 0x2, R2 ;  /* 0x0000000294021825 */ /* 0x000fe200078e0202 */
[----:B------:R1:W-:Y:S04]  /*10a0*/  @P2 LDGSTS.E.BYPASS.LTC128B.128 [R16+0xe100], [R8.64], !P3 ;  /* 0x0e10000008102fae */ /* 0x0003e8000d901d4e */
[----:B------:R3:W-:Y:S04]  /*10b0*/  @P1 LDGSTS.E.BYPASS.LTC128B.128 [R14+0xb100], [R2.64], !P0 ;  /* 0x0b100000020e1fae */ /* 0x0007e8000c101d4e */
[----:B------:R4:W-:Y:S04]  /*10c0*/  @P1 LDGSTS.E.BYPASS.LTC128B.128 [R14+0xf100], [R4.64], !P3 ;  /* 0x0f100000040e1fae */ /* 0x0009e8000d901d4e */
[----:B------:R-:W0:Y:S01]  /*10d0*/  LDGDEPBAR ;  /* 0x00000000000079af */ /* 0x000e220000000000 */
[----:B------:R-:W-:-:S04]  /*10e0*/  LOP3.LUT P4, RZ, R19, 0x2, RZ, 0xc0, !PT ;  /* 0x0000000213ff7812 */ /* 0x000fc8000788c0ff */
[----:B------:R-:W-:Y:S01]  /*10f0*/  R2P PR, R21, 0x6 ;  /* 0x0000000615007804 */ /* 0x000fe20000000000 */
[----:B------:R-:W-:Y:S01]  /*1100*/  IMAD R0, R23, 0x200, R20 ;  /* 0x0000020017007824 */ /* 0x000fe200078e0214 */
[----:B---3--:R-:W-:Y:S01]  /*1110*/  LEA.HI R3, R24, R30, RZ, 0x5 ;  /* 0x0000001e18037211 */ /* 0x008fe200078f28ff */
[----:B----4-:R-:W-:Y:S01]  /*1120*/  IMAD.SHL.U32 R4, R22, 0x40, RZ ;  /* 0x0000004016047824 */ /* 0x010fe200078e00ff */
[----:B------:R-:W-:-:S04]  /*1130*/  DEPBAR.LE SB0, 0x1 ;  /* 0x000080400000791a */ /* 0x000fc80000000000 */
[----:B------:R-:W-:Y:S02]  /*1140*/  LOP3.LUT R4, R18, 0xfffffe00, R4, 0xf8, !PT ;  /* 0xfffffe0012047812 */ /* 0x000fe400078ef804 */
[----:B------:R-:W-:Y:S01]  /*1150*/  SHF.R.S32.HI R180, RZ, 0x5, R3 ;  /* 0x00000005ffb47819 */ /* 0x000fe20000011403 */
[----:B------:R-:W-:Y:S02]  /*1160*/  IMAD.MOV.U32 R5, RZ, RZ, 0x10 ;  /* 0x00000010ff057424 */ /* 0x000fe400078e00ff */
[----:B--2---:R-:W-:Y:S02]  /*1170*/  IMAD.MOV.U32 R6, RZ, RZ, 0x20 ;  /* 0x00000020ff067424 */ /* 0x004fe400078e00ff */
[----:B------:R-:W-:Y:S01]  /*1180*/  IMAD R180, R180, 0x400, R4 ;  /* 0x00000400b4b47824 */ /* 0x000fe200078e0204 */
[----:B------:R-:W-:Y:S01]  /*1190*/  SEL R5, R5, 0xfffffff0, !P1 ;  /* 0xfffffff005057807 */ /* 0x000fe20004800000 */
[----:B------:R-:W-:Y:S01]  /*11a0*/  IMAD.SHL.U32 R216, R0, 0x2, RZ ;  /* 0x0000000200d87824 */ /* 0x000fe200078e00ff */
[----:B------:R-:W-:Y:S01]  /*11b0*/  BAR.SYNC.DEFER_BLOCKING 0x0 ;  /* 0x0000000000007b1d */ /* 0x000fe20000010000 */
[----:B------:R-:W-:Y:S01]  /*11c0*/  IMAD.SHL.U32 R180, R180, 0x2, RZ ;  /* 0x00000002b4b47824 */ /* 0x000fe200078e00ff */
[----:B------:R-:W-:-:S03]  /*11d0*/  SEL R0, R6, 0xffffffe0, !P2 ;  /* 0xffffffe006007807 */ /* 0x000fc60005000000 */
[--C-:B------:R-:W-:Y:S02]  /*11e0*/  IMAD R184, R5, 0x2, R180.reuse ;  /* 0x0000000205b87824 */ /* 0x100fe400078e02b4 */
[C---:B------:R-:W-:Y:S02]  /*11f0*/  IMAD R192, R0.reuse, 0x2, R180 ;  /* 0x0000000200c07824 */ /* 0x040fe400078e02b4 */
[----:B------:R-:W-:Y:S01]  /*1200*/  IMAD R208, R0, 0x2, R184 ;  /* 0x0000000200d07824 */ /* 0x000fe200078e02b8 */
[----:B------:R1:W2:Y:S04]  /*1210*/  LDSM.16.M88.4 R140, [R180+0x100] ;  /* 0x00010000b48c783b */ /* 0x0002a80000000200 */
[----:B------:R1:W3:Y:S04]  /*1220*/  LDSM.16.M88.4 R144, [R184+0x100] ;  /* 0x00010000b890783b */ /* 0x0002e80000000200 */
[----:B------:R1:W4:Y:S04]  /*1230*/  LDSM.16.M88.4 R172, [R192+0x100] ;  /* 0x00010000c0ac783b */ /* 0x0003280000000200 */
[----:B------:R1:W1:Y:S04]  /*1240*/  LDSM.16.M88.4 R176, [R208+0x100] ;  /* 0x00010000d0b0783b */ /* 0x0002680000000200 */
[----:B------:R-:W1:Y:S04]  /*1250*/  LDSM.16.M88.4 R180, [R180+0x4100] ;  /* 0x00410000b4b4783b */ /* 0x000e680000000200 */
[----:B------:R-:W1:Y:S04]  /*1260*/  LDSM.16.M88.4 R184, [R184+0x4100] ;  /* 0x00410000b8b8783b */ /* 0x000e680000000200 */
[----:B------:R-:W1:Y:S04]  /*1270*/  LDSM.16.M88.4 R192, [R192+0x4100] ;  /* 0x00410000c0c0783b */ /* 0x000e680000000200 */
[----:B------:R-:W1:Y:S04]  /*1280*/  LDSM.16.M88.4 R208, [R208+0x4100] ;  /* 0x00410000d0d0783b */ /* 0x000e680000000200 */
[----:B------:R-:W-:Y:S06]  /*1290*/  BAR.SYNC.DEFER_BLOCKING 0x0 ;  /* 0x0000000000007b1d */ /* 0x000fec0000010000 */
[----:B------:R1:W-:Y:S04]  /*12a0*/  STL [R1+0x4], R137 ;  /* 0x0000048901007387 */ /* 0x0003e80000100800 */
[----:B------:R1:W-:Y:S01]  /*12b0*/  STL [R1+0x10], R136 ;  /* 0x0000108801007387 */ /* 0x0003e20000100800 */
[----:B------:R-:W-:Y:S01]  /*12c0*/  PLOP3.LUT P1, PT, PT, PT, UP0, 0x80, 0x0 ;  /* 0x000000000000781c */ /* 0x000fe20003f2f008 */
[----:B------:R-:W-:-:S04]  /*12d0*/  DEPBAR.LE SB0, 0x0 ;  /* 0x000080000000791a */ /* 0x000fc80000000000 */
[----:B------:R-:W-:Y:S01]  /*12e0*/  BAR.SYNC.DEFER_BLOCKING 0x0 ;  /* 0x0000000000007b1d */ /* 0x000fe20000010000 */
[C---:B------:R-:W-:Y:S01]  /*12f0*/  IADD3 R2, R216.reuse, 0x8100, RZ ;  /* 0x00008100d8027810 */ /* 0x040fe20007ffe0ff */
[----:B------:R-:W-:Y:S02]  /*1300*/  UIMAD.WIDE.U32 UR20, UR9, UR4, URZ ;  /* 0x00000004091472a5 */ /* 0x000fe4000f8e003f */
[----:B------:R-:W-:Y:S01]  /*1310*/  UIMAD UR4, UR7, UR4, URZ ;  /* 0x00000004070472a4 */ /* 0x000fe2000f8e023f */
[----:B------:R-:W-:Y:S02]  /*1320*/  IADD3 R223, R216, 0x8120, RZ ;  /* 0x00008120d8df7810 */ /* 0x000fe40007ffe0ff */
[----:B------:R-:W-:Y:S01]  /*1330*/  @P4 IADD3 R223, R2, -0x20, RZ ;  /* 0xffffffe002df4810 */ /* 0x000fe20007ffe0ff */
[----:B------:R-:W-:Y:S01]  /*1340*/  UIMAD UR4, UR9, UR5, UR4 ;  /* 0x00000005090472a4 */ /* 0x000fe2000f8e0204 */
[----:B------:R-:W-:Y:S02]  /*1350*/  LOP3.LUT R2, R3, 0xffffffe0, RZ, 0xc0, !PT ;  /* 0xffffffe003027812 */ /* 0x000fe400078ec0ff */
[----:B------:R-:W-:Y:S01]  /*1360*/  LOP3.LUT P2, RZ, R19, 0x4, RZ, 0xc0, !PT ;  /* 0x0000000413ff7812 */ /* 0x000fe2000784c0ff */
[----:B------:R-:W-:Y:S01]  /*1370*/  UIADD3 UR4, UR21, UR4, URZ ;  /* 0x0000000415047290 */ /* 0x000fe2000fffe03f */
[----:B------:R-:W-:Y:S01]  /*1380*/  ISETP.GT.AND P6, PT, R138, 0x7f, PT ;  /* 0x0000007f8a00780c */ /* 0x000fe20003fc4270 */
[----:B------:R-:W-:Y:S01]  /*1390*/  IMAD.IADD R132, R30, 0x1, -R2 ;  /* 0x000000011e847824 */ /* 0x000fe200078e0a02 */
[----:B------:R-:W-:-:S02]  /*13a0*/  SEL R2, R6, 0xffffffe0, !P2 ;  /* 0xffffffe006027807 */ /* 0x000fc40005000000 */
[----:B------:R-:W-:Y:S02]  /*13b0*/  SEL R135, RZ, 0x10, P3 ;  /* 0x00000010ff877807 */ /* 0x000fe40001800000 */
[C---:B------:R-:W-:Y:S02]  /*13c0*/  IADD3 R238, R223.reuse, 0x800, RZ ;  /* 0x00000800dfee7810 */ /* 0x040fe40007ffe0ff */
[C---:B------:R-:W-:Y:S01]  /*13d0*/  IADD3 R237, R223.reuse, 0x1000, RZ ;  /* 0x00001000dfed7810 */ /* 0x040fe20007ffe0ff */
[----:B------:R1:W1:Y:S01]  /*13e0*/  LDSM.16.M88.4 R24, [R216+0x8100] ;  /* 0x00810000d818783b */ /* 0x0002620000000200 */
[----:B------:R-:W-:-:S03]  /*13f0*/  IADD3 R236, R223, 0x1800, RZ ;  /* 0x00001800dfec7810 */ /* 0x000fc60007ffe0ff */
        /* <DEDUP_REMOVED lines=8> */
[----:B------:R1:W1:Y:S04]  /*1480*/  LDSM.16.M88.4 R76, [R216+0xa900] ;  /* 0x00a90000d84c783b */ /* 0x0002680000000200 */
[----:B------:R1:W1:Y:S04]  /*1490*/  LDSM.16.M88.4 R84, [R216+0xb100] ;  /* 0x00b10000d854783b */ /* 0x0002680000000200 */
[----:B------:R1:W1:Y:S04]  /*14a0*/  LDSM.16.M88.4 R88, [R216+0xb900] ;  /* 0x00b90000d858783b */ /* 0x0002680000000200 */
[----:B------:R1:W1:Y:S04]  /*14b0*/  LDSM.16.M88.4 R64, [R223] ;  /* 0x00000000df40783b */ /* 0x0002680000000200 */
[----:B------:R1:W1:Y:S04]  /*14c0*/  LDSM.16.M88.4 R56, [R223+0x800] ;  /* 0x00080000df38783b */ /* 0x0002680000000200 */
[----:B------:R1:W1:Y:S04]  /*14d0*/  LDSM.16.M88.4 R80, [R223+0x1000] ;  /* 0x00100000df50783b */ /* 0x0002680000000200 */
[----:B------:R1:W1:Y:S04]  /*14e0*/  LDSM.16.M88.4 R92, [R223+0x1800] ;  /* 0x00180000df5c783b */ /* 0x0002680000000200 */
[----:B------:R1:W1:Y:S04]  /*14f0*/  LDSM.16.M88.4 R128, [R223+0x2000] ;  /* 0x00200000df80783b */ /* 0x0002680000000200 */
[----:B------:R1:W1:Y:S04]  /*1500*/  LDSM.16.M88.4 R96, [R223+0x2800] ;  /* 0x00280000df60783b */ /* 0x0002680000000200 */
[----:B------:R1:W1:Y:S04]  /*1510*/  LDSM.16.M88.4 R116, [R223+0x3000] ;  /* 0x00300000df74783b */ /* 0x0002680000000200 */
[----:B------:R1:W1:Y:S01]  /*1520*/  LDSM.16.M88.4 R108, [R223+0x3800] ;  /* 0x00380000df6c783b */ /* 0x0002620000000200 */
[----:B------:R-:W-:Y:S05]  /*1530*/  @!P1 BRA `(.L_x_0) ;  /* 0x000003b000009947 */ /* 0x000fea0003800000 */
[----:B--234-:R-:W-:Y:S01]  /*1540*/  IMAD R3, R29, c[0x0][0x208], RZ ;  /* 0x000082001d037a24 */ /* 0x01cfe200078e02ff */
[----:B------:R-:W-:Y:S01]  /*1550*/  ISETP.GE.AND P4, PT, R148, c[0x0][0x1d4], PT ;  /* 0x0000750094007a0c */ /* 0x000fe20003f86270 */
[----:B------:R-:W-:Y:S01]  /*1560*/  IMAD.WIDE.U32 R6, R245, c[0x0][0x208], RZ ;  /* 0x00008200f5067a25 */ /* 0x000fe200078e00ff */
[----:B------:R-:W-:-:S02]  /*1570*/  ISETP.GE.AND P2, PT, R137, c[0x0][0x1d4], PT ;  /* 0x0000750089007a0c */ /* 0x000fc40003f46270 */
[----:B------:R-:W-:Y:S01]  /*1580*/  ISETP.LT.OR P5, PT, R15, 0x1, P4 ;  /* 0x000000010f00780c */ /* 0x000fe200027a1670 */
[----:B------:R-:W-:Y:S02]  /*1590*/  IMAD R3, R245, c[0x0][0x20c], R3 ;  /* 0x00008300f5037a24 */ /* 0x000fe400078e0203 */
[----:B------:R-:W-:-:S04]  /*15a0*/  IMAD.WIDE R18, R148, 0x2, RZ ;  /* 0x0000000294127825 */ /* 0x000fc800078e02ff */
[----:B------:R-:W-:Y:S02]  /*15b0*/  IMAD.IADD R7, R7, 0x1, R3 ;  /* 0x0000000107077824 */ /* 0x000fe400078e0203 */
[----:B------:R-:W-:Y:S02]  /*15c0*/  IMAD R3, R28, c[0x0][0x218], RZ ;  /* 0x000086001c037a24 */ /* 0x000fe400078e02ff */
[----:B------:R-:W-:-:S04]  /*15d0*/  IMAD.WIDE.U32 R6, R244, c[0x0][0x218], R6 ;  /* 0x00008600f4067a25 */ /* 0x000fc800078e0006 */
[----:B-1----:R-:W-:Y:S01]  /*15e0*/  IMAD R8, R244, c[0x0][0x21c], R3 ;  /* 0x00008700f4087a24 */ /* 0x002fe200078e0203 */
[----:B------:R-:W-:-:S04]  /*15f0*/  IADD3 R3, P1, R6, UR20, RZ ;  /* 0x0000001406037c10 */ /* 0x000fc8000ff3e0ff */
[----:B------:R-:W-:Y:S02]  /*1600*/  IADD3.X R6, R7, UR4, R8, P1, !PT ;  /* 0x0000000407067c10 */ /* 0x000fe40008ffe408 */
[----:B------:R-:W-:-:S04]  /*1610*/  LEA R9, P1, R3, c[0x0][0x1f8], 0x1 ;  /* 0x00007e0003097a11 */ /* 0x000fc800078208ff */
[----:B------:R-:W-:Y:S01]  /*1620*/  LEA.HI.X R8, R3, c[0x0][0x1fc], R6, 0x1, P1 ;  /* 0x00007f0003087a11 */ /* 0x000fe200008f0c06 */
[----:B------:R-:W1:Y:S01]  /*1630*/  SHFL.IDX PT, R12, R9, RZ, 0x181f ;  /* 0x00181fff090c7589 */ /* 0x000e6200000e0000 */
[----:B------:R-:W-:-:S03]  /*1640*/  SHF.R.S32.HI R3, RZ, 0x1f, R137 ;  /* 0x0000001fff037819 */ /* 0x000fc60000011489 */
[----:B------:R-:W2:Y:S01]  /*1650*/  SHFL.IDX PT, R13, R8, RZ, 0x181f ;  /* 0x00181fff080d7589 */ /* 0x000ea200000e0000 */
[----:B------:R-:W-:-:S03]  /*1660*/  LEA.HI R3, R3, R137, RZ, 0x3 ;  /* 0x0000008903037211 */ /* 0x000fc600078f18ff */
[----:B------:R-:W3:Y:S01]  /*1670*/  SHFL.IDX PT, R14, R9, 0x1, 0x181f ;  /* 0x00381f00090e7f89 */ /* 0x000ee200000e0000 */
[----:B------:R-:W-:Y:S01]  /*1680*/  LOP3.LUT R6, R3, 0xfffffff8, RZ, 0xc0, !PT ;  /* 0xfffffff803067812 */ /* 0x000fe200078ec0ff */
[----:B------:R-:W-:Y:S02]  /*1690*/  IMAD.SHL.U32 R3, R136, 0x2, RZ ;  /* 0x0000000288037824 */ /* 0x000fe400078e00ff */
[----:B------:R-:W4:Y:S02]  /*16a0*/  SHFL.IDX PT, R17, R8, 0x1, 0x181f ;  /* 0x00381f0008117f89 */ /* 0x000f2400000e0000 */
[----:B------:R-:W-:Y:S02]  /*16b0*/  IMAD.WIDE R6, R6, 0x2, RZ ;  /* 0x0000000206067825 */ /* 0x000fe400078e02ff */
[----:B------:R-:W-:Y:S01]  /*16c0*/  SHFL.IDX PT, R16, R8, 0x2, 0x181f ;  /* 0x00581f0008107f89 */ /* 0x000fe200000e0000 */
[----:B-1----:R-:W-:-:S05]  /*16d0*/  IADD3 R10, P1, R12, R18, RZ ;  /* 0x000000120c0a7210 */ /* 0x002fca0007f3e0ff */
[----:B--2---:R-:W-:Y:S01]  /*16e0*/  IMAD.X R11, R13, 0x1, R19, P1 ;  /* 0x000000010d0b7824 */ /* 0x004fe200008e0613 */
[----:B------:R-:W-:-:S04]  /*16f0*/  ISETP.LT.OR P1, PT, R15, 0x1, P2 ;  /* 0x000000010f00780c */ /* 0x000fc80001721670 */
[----:B------:R1:W-:Y:S02]  /*1700*/  LDGSTS.E.BYPASS.LTC128B.128 [R3+0x100], [R10.64], !P5 ;  /* 0x001000000a037fae */ /* 0x0003e4000e901d4e */
[----:B-1----:R-:W-:Y:S02]  /*1710*/  IADD3 R10, P5, R12, R6, RZ ;  /* 0x000000060c0a7210 */ /* 0x002fe40007fbe0ff */
[----:B------:R-:W1:Y:S03]  /*1720*/  SHFL.IDX PT, R12, R9, 0x2, 0x181f ;  /* 0x00581f00090c7f89 */ /* 0x000e6600000e0000 */
[----:B------:R-:W-:Y:S01]  /*1730*/  IMAD.X R11, R13, 0x1, R7, P5 ;  /* 0x000000010d0b7824 */ /* 0x000fe200028e0607 */
[----:B------:R-:W-:Y:S01]  /*1740*/  ISETP.LT.OR P5, PT, R15, 0x21, P4 ;  /* 0x000000210f00780c */ /* 0x000fe200027a1670 */
[----:B------:R-:W2:Y:S04]  /*1750*/  SHFL.IDX PT, R13, R9, 0x3, 0x181f ;  /* 0x00781f00090d7f89 */ /* 0x000ea800000e0000 */
[----:B------:R3:W-:Y:S02]  /*1760*/  LDGSTS.E.BYPASS.LTC128B.128 [R3+0x4100], [R10.64], !P1 ;  /* 0x041000000a037fae */ /* 0x0007e4000c901d4e */
[----:B---3--:R-:W-:-:S05]  /*1770*/  IADD3 R10, P1, R18, R14, RZ ;  /* 0x0000000e120a7210 */ /* 0x008fca0007f3e0ff */
[----:B----4-:R-:W-:Y:S01]  /*1780*/  IMAD.X R11, R19, 0x1, R17, P1 ;  /* 0x00000001130b7824 */ /* 0x010fe200008e0611 */
[----:B------:R-:W-:-:S04]  /*1790*/  ISETP.LT.OR P1, PT, R15, 0x21, P2 ;  /* 0x000000210f00780c */ /* 0x000fc80001721670 */
[----:B------:R3:W-:Y:S02]  /*17a0*/  LDGSTS.E.BYPASS.LTC128B.128 [R3+0x1100], [R10.64], !P5 ;  /* 0x011000000a037fae */ /* 0x0007e4000e901d4e */
[----:B---3--:R-:W-:Y:S02]  /*17b0*/  IADD3 R10, P5, R6, R14, RZ ;  /* 0x0000000e060a7210 */ /* 0x008fe40007fbe0ff */
[----:B------:R1:W3:Y:S03]  /*17c0*/  SHFL.IDX PT, R14, R8, 0x3, 0x181f ;  /* 0x00781f00080e7f89 */ /* 0x0002e600000e0000 */
[----:B------:R-:W-:Y:S01]  /*17d0*/  IMAD.X R11, R7, 0x1, R17, P5 ;  /* 0x00000001070b7824 */ /* 0x000fe200028e0611 */
[C---:B------:R-:W-:Y:S02]  /*17e0*/  ISETP.LT.OR P5, PT, R15.reuse, 0x41, P4 ;  /* 0x000000410f00780c */ /* 0x040fe400027a1670 */
[----:B------:R-:W-:-:S02]  /*17f0*/  ISETP.LT.OR P4, PT, R15, 0x61, P4 ;  /* 0x000000610f00780c */ /* 0x000fc40002781670 */
[----:B------:R4:W-:Y:S01]  /*1800*/  LDGSTS.E.BYPASS.LTC128B.128 [R3+0x5100], [R10.64], !P1 ;  /* 0x051000000a037fae */ /* 0x0009e2000c901d4e */
[----:B-1----:R-:W-:-:S05]  /*1810*/  IADD3 R8, P1, R18, R12, RZ ;  /* 0x0000000c12087210 */ /* 0x002fca0007f3e0ff */
[----:B------:R-:W-:-:S05]  /*1820*/  IMAD.X R9, R19, 0x1, R16, P1 ;  /* 0x0000000113097824 */ /* 0x000fca00008e0610 */
[----:B------:R2:W-:Y:S01]  /*1830*/  LDGSTS.E.BYPASS.LTC128B.128 [R3+0x2100], [R8.64], !P5 ;  /* 0x0210000008037fae */ /* 0x0005e2000e901d4e */
[C---:B------:R-:W-:Y:S02]  /*1840*/  ISETP.LT.OR P5, PT, R15.reuse, 0x41, P2 ;  /* 0x000000410f00780c */ /* 0x040fe400017a1670 */
[----:B----4-:R-:W-:Y:S02]  /*1850*/  IADD3 R10, P1, R6, R12, RZ ;  /* 0x0000000c060a7210 */ /* 0x010fe40007f3e0ff */
[----:B------:R-:W-:-:S03]  /*1860*/  ISETP.LT.OR P2, PT, R15, 0x61, P2 ;  /* 0x000000610f00780c */ /* 0x000fc60001741670 */
[----:B------:R-:W-:-:S06]  /*1870*/  IMAD.X R11, R7, 0x1, R16, P1 ;  /* 0x00000001070b7824 */ /* 0x000fcc00008e0610 */
[----:B------:R1:W-:Y:S01]  /*1880*/  LDGSTS.E.BYPASS.LTC128B.128 [R3+0x6100], [R10.64], !P5 ;  /* 0x061000000a037fae */ /* 0x0003e2000e901d4e */
[----:B--2---:R-:W-:-:S05]  /*1890*/  IADD3 R8, P1, R18, R13, RZ ;  /* 0x0000000d12087210 */ /* 0x004fca0007f3e0ff */
[----:B---3--:R-:W-:Y:S01]  /*18a0*/  IMAD.X R9, R19, 0x1, R14, P1 ;  /* 0x0000000113097824 */ /* 0x008fe200008e060e */
[----:B------:R-:W-:-:S04]  /*18b0*/  IADD3 R6, P1, R6, R13, RZ ;  /* 0x0000000d06067210 */ /* 0x000fc80007f3e0ff */
[----:B------:R1:W-:Y:S01]  /*18c0*/  LDGSTS.E.BYPASS.LTC128B.128 [R3+0x3100], [R8.64], !P4 ;  /* 0x0310000008037fae */ /* 0x0003e2000e101d4e */
[----:B------:R-:W-:-:S05]  /*18d0*/  IMAD.X R7, R7, 0x1, R14, P1 ;  /* 0x0000000107077824 */ /* 0x000fca00008e060e */
[----:B------:R1:W-:Y:S03]  /*18e0*/  LDGSTS.E.BYPASS.LTC128B.128 [R3+0x7100], [R6.64], !P2 ;  /* 0x0710000006037fae */ /* 0x0003e6000d101d4e */
.L_x_0:
[C---:B-1234-:R-:W-:Y:S01]  /*18f0*/  HMMA.16816.F32 R28, R140.reuse, R24, RZ ;  /* 0x000000188c1c723c */ /* 0x05efe200000018ff */
[C---:B------:R-:W-:Y:S01]  /*1900*/  LEA R222, R2.reuse, R216, 0x1 ;  /* 0x000000d802de7211 */ /* 0x040fe200078e08ff */
[----:B------:R-:W0:Y:S01]  /*1910*/  LDGDEPBAR ;  /* 0x00000000000079af */ /* 0x000e220000000000 */
[----:B------:R-:W-:Y:S01]  /*1920*/  LEA R219, R2, R223, 0x1 ;  /* 0x000000df02db7211 */ /* 0x000fe200078e08ff */
[----:B------:R-:W-:Y:S01]  /*1930*/  UISETP.GE.AND UP0, UPT, UR10, 0x81, UPT ;  /* 0x000000810a00788c */ /* 0x000fe2000bf06270 */
[C---:B------:R-:W-:Y:S01]  /*1940*/  IADD3 R231, R223.reuse, 0x4000, RZ ;  /* 0x00004000dfe77810 */ /* 0x040fe20007ffe0ff */
[----:B------:R-:W-:Y:S01]  /*1950*/  LDSM.16.M88.4 R48, [R222+0x8100] ;  /* 0x00810000de30783b */ /* 0x000fe20000000200 */
[C---:B------:R-:W-:Y:S01]  /*1960*/  IADD3 R230, R223.reuse, 0x4800, RZ ;  /* 0x00004800dfe67810 */ /* 0x040fe20007ffe0ff */
[----:B------:R-:W-:Y:S01]  /*1970*/  HMMA.16816.F32 R24, R140, R26, RZ ;  /* 0x0000001a8c18723c */ /* 0x000fe200000018ff */
[----:B------:R-:W-:Y:S02]  /*1980*/  IADD3 R229, R223, 0x5000, RZ ;  /* 0x00005000dfe57810 */ /* 0x000fe40007ffe0ff */
[----:B------:R-:W-:-:S02]  /*1990*/  PLOP3.LUT P1, PT, PT, PT, UP0, 0x40, 0x0 ;  /* 0x000000000000781c */ /* 0x000fc40003f2e808 */
[C---:B------:R-:W-:Y:S02]  /*19a0*/  IADD3 R228, R223.reuse, 0x5800, RZ ;  /* 0x00005800dfe47810 */ /* 0x040fe40007ffe0ff */
[C---:B------:R-:W-:Y:S01]  /*19b0*/  IADD3 R227, R223.reuse, 0x6000, RZ ;  /* 0x00006000dfe37810 */ /* 0x040fe20007ffe0ff */
[----:B------:R-:W-:Y:S01]  /*19c0*/  HMMA.16816.F32 R20, R140, R32, RZ ;  /* 0x000000208c14723c */ /* 0x000fe200000018ff */
[C---:B------:R-:W-:Y:S02]  /*19d0*/  IADD3 R226, R223.reuse, 0x6800, RZ ;  /* 0x00006800dfe27810 */ /* 0x040fe40007ffe0ff */
[C---:B------:R-:W-:Y:S02]  /*19e0*/  IADD3 R225, R223.reuse, 0x7000, RZ ;  /* 0x00007000dfe17810 */ /* 0x040fe40007ffe0ff */
[----:B------:R-:W-:-:S03]  /*19f0*/  IADD3 R224, R223, 0x7800, RZ ;  /* 0x00007800dfe07810 */ /* 0x000fc60007ffe0ff */
[C---:B------:R-:W-:Y:S08]  /*1a00*/  HMMA.16816.F32 R12, R140.reuse, R36, RZ ;  /* 0x000000248c0c723c */ /* 0x040ff000000018ff */
[C---:B------:R-:W-:Y:S08]  /*1a10*/  HMMA.16816.F32 R8, R140.reuse, R38, RZ ;  /* 0x000000268c08723c */ /* 0x040ff000000018ff */
[----:B------:R-:W-:Y:S08]  /*1a20*/  HMMA.16816.F32 R16, R140, R34, RZ ;  /* 0x000000228c10723c */ /* 0x000ff000000018ff */
[----:B------:R-:W-:Y:S08]  /*1a30*/  HMMA.16816.F32 R68, R144, R64, R28 ;  /* 0x000000409044723c */ /* 0x000ff0000000181c */
[----:B------:R-:W-:Y:S08]  /*1a40*/  HMMA.16816.F32 R36, R140, R52, RZ ;  /* 0x000000348c24723c */ /* 0x000ff000000018ff */
[----:B------:R-:W-:Y:S08]  /*1a50*/  HMMA.16816.F32 R64, R144, R66, R24 ;  /* 0x000000429040723c */ /* 0x000ff00000001818 */
[C---:B------:R-:W-:Y:S08]  /*1a60*/  HMMA.16816.F32 R44, R140.reuse, R40, RZ ;  /* 0x000000288c2c723c */ /* 0x040ff000000018ff */
[----:B------:R-:W-:Y:S01]  /*1a70*/  HMMA.16816.F32 R32, R140, R54, RZ ;  /* 0x000000368c20723c */ /* 0x000fe200000018ff */
[----:B------:R-:W1:Y:S07]  /*1a80*/  LDSM.16.M88.4 R52, [R222+0x8900] ;  /* 0x00890000de34783b */ /* 0x000e6e0000000200 */
[C---:B------:R-:W-:Y:S08]  /*1a90*/  HMMA.16816.F32 R60, R144.reuse, R56, R20 ;  /* 0x00000038903c723c */ /* 0x040ff00000001814 */
[----:B------:R-:W-:Y:S08]  /*1aa0*/  HMMA.16816.F32 R72, R144, R80, R12 ;  /* 0x000000509048723c */ /* 0x000ff0000000180c */
[C---:B------:R-:W-:Y:S08]  /*1ab0*/  HMMA.16816.F32 R24, R140.reuse, R78, RZ ;  /* 0x0000004e8c18723c */ /* 0x040ff000000018ff */
[C---:B------:R-:W-:Y:S08]  /*1ac0*/  HMMA.16816.F32 R20, R140.reuse, R84, RZ ;  /* 0x000000548c14723c */ /* 0x040ff000000018ff */
[----:B------:R-:W-:Y:S08]  /*1ad0*/  HMMA.16816.F32 R12, R140, R88, RZ ;  /* 0x000000588c0c723c */ /* 0x000ff000000018ff */
[C---:B------:R-:W-:Y:S08]  /*1ae0*/  HMMA.16816.F32 R80, R144.reuse, R82, R8 ;  /* 0x000000529050723c */ /* 0x040ff00000001808 */
[----:B------:R-:W-:Y:S08]  /*1af0*/  HMMA.16816.F32 R56, R144, R58, R16 ;  /* 0x0000003a9038723c */ /* 0x000ff00000001810 */
[C---:B------:R-:W-:Y:S08]  /*1b00*/  HMMA.16816.F32 R40, R140.reuse, R42, RZ ;  /* 0x0000002a8c28723c */ /* 0x040ff000000018ff */
[C---:B------:R-:W-:Y:S08]  /*1b10*/  HMMA.16816.F32 R8, R140.reuse, R90, RZ ;  /* 0x0000005a8c08723c */ /* 0x040ff000000018ff */
[C---:B------:R-:W-:Y:S01]  /*1b20*/  HMMA.16816.F32 R28, R140.reuse, R76, RZ ;  /* 0x0000004c8c1c723c */ /* 0x040fe200000018ff */
[----:B------:R-:W-:Y:S07]  /*1b30*/  LDSM.16.M88.4 R76, [R219+0x800] ;  /* 0x00080000db4c783b */ /* 0x000fee0000000200 */
[----:B------:R-:W-:Y:S08]  /*1b40*/  HMMA.16816.F32 R16, R140, R86, RZ ;  /* 0x000000568c10723c */ /* 0x000ff000000018ff */
[C---:B------:R-:W-:Y:S08]  /*1b50*/  HMMA.16816.F32 R36, R144.reuse, R128, R36 ;  /* 0x000000809024723c */ /* 0x040ff00000001824 */
[C---:B------:R-:W-:Y:S01]  /*1b60*/  HMMA.16816.F32 R88, R144.reuse, R92, R44 ;  /* 0x0000005c9058723c */ /* 0x040fe2000000182c */
[----:B------:R-:W2:Y:S07]  /*1b70*/  LDSM.16.M88.4 R44, [R222+0x9100] ;  /* 0x00910000de2c783b */ /* 0x000eae0000000200 */
[C---:B------:R-:W-:Y:S08]  /*1b80*/  HMMA.16816.F32 R128, R144.reuse, R130, R32 ;  /* 0x000000829080723c */ /* 0x040ff00000001820 */
[C---:B------:R-:W-:Y:S01]  /*1b90*/  HMMA.16816.F32 R32, R144.reuse, R98, R24 ;  /* 0x000000629020723c */ /* 0x040fe20000001818 */
[----:B------:R-:W3:Y:S07]  /*1ba0*/  LDSM.16.M88.4 R24, [R222+0x9900] ;  /* 0x00990000de18783b */ /* 0x000eee0000000200 */
[C---:B------:R-:W-:Y:S01]  /*1bb0*/  HMMA.16816.F32 R120, R144.reuse, R116, R20 ;  /* 0x000000749078723c */ /* 0x040fe20000001814 */
[----:B------:R-:W4:Y:S07]  /*1bc0*/  LDSM.16.M88.4 R20, [R222+0xa100] ;  /* 0x00a10000de14783b */ /* 0x000f2e0000000200 */
[C---:B------:R-:W-:Y:S01]  /*1bd0*/  HMMA.16816.F32 R112, R144.reuse, R108, R12 ;  /* 0x0000006c9070723c */ /* 0x040fe2000000180c */
[----:B------:R-:W5:Y:S07]  /*1be0*/  LDSM.16.M88.4 R12, [R222+0xb100] ;  /* 0x00b10000de0c783b */ /* 0x000f6e0000000200 */
[C---:B------:R-:W-:Y:S08]  /*1bf0*/  HMMA.16816.F32 R40, R144.reuse, R94, R40 ;  /* 0x0000005e9028723c */ /* 0x040ff00000001828 */
[C---:B------:R-:W-:Y:S01]  /*1c00*/  HMMA.16816.F32 R108, R144.reuse, R110, R8 ;  /* 0x0000006e906c723c */ /* 0x040fe20000001808 */
[----:B------:R-:W2:Y:S07]  /*1c10*/  LDSM.16.M88.4 R8, [R222+0xb900] ;  /* 0x00b90000de08783b */ /* 0x000eae0000000200 */
[C---:B------:R-:W-:Y:S01]  /*1c20*/  HMMA.16816.F32 R124, R144.reuse, R96, R28 ;  /* 0x00000060907c723c */ /* 0x040fe2000000181c */
[----:B------:R-:W3:Y:S07]  /*1c30*/  LDSM.16.M88.4 R28, [R219] ;  /* 0x00000000db1c783b */ /* 0x000eee0000000200 */
[----:B------:R-:W-:Y:S01]  /*1c40*/  HMMA.16816.F32 R116, R144, R118, R16 ;  /* 0x000000769074723c */ /* 0x000fe20000001810 */
[----:B------:R-:W4:Y:S07]  /*1c50*/  LDSM.16.M88.4 R16, [R222+0xa900] ;  /* 0x00a90000de10783b */ /* 0x000f2e0000000200 */
[C---:B-1----:R-:W-:Y:S01]  /*1c60*/  HMMA.16816.F32 R92, R172.reuse, R54, R56 ;  /* 0x00000036ac5c723c */ /* 0x042fe20000001838 */
[----:B------:R-:W1:Y:S07]  /*1c70*/  LDSM.16.M88.4 R56, [R219+0x2000] ;  /* 0x00200000db38783b */ /* 0x000e6e0000000200 */
[C---:B------:R-:W-:Y:S08]  /*1c80*/  HMMA.16816.F32 R104, R172.reuse, R48, R68 ;  /* 0x00000030ac68723c */ /* 0x040ff00000001844 */
[C---:B------:R-:W-:Y:S01]  /*1c90*/  HMMA.16816.F32 R96, R172.reuse, R50, R64 ;  /* 0x00000032ac60723c */ /* 0x040fe20000001840 */
[----:B------:R-:W-:Y:S07]  /*1ca0*/  LDSM.16.M88.4 R64, [R219+0x1000] ;  /* 0x00100000db40783b */ /* 0x000fee0000000200 */
[C---:B--2---:R-:W-:Y:S08]  /*1cb0*/  HMMA.16816.F32 R84, R172.reuse, R44, R72 ;  /* 0x0000002cac54723c */ /* 0x044ff00000001848 */
[C---:B---3--:R-:W-:Y:S08]  /*1cc0*/  HMMA.16816.F32 R72, R172.reuse, R24, R88 ;  /* 0x00000018ac48723c */ /* 0x048ff00000001858 */
[C---:B------:R-:W-:Y:S08]  /*1cd0*/  HMMA.16816.F32 R48, R172.reuse, R26, R40 ;  /* 0x0000001aac30723c */ /* 0x040ff00000001828 */
[C---:B----4-:R-:W-:Y:S08]  /*1ce0*/  HMMA.16816.F32 R40, R172.reuse, R22, R128 ;  /* 0x00000016ac28723c */ /* 0x050ff00000001880 */
[C---:B-----5:R-:W-:Y:S08]  /*1cf0*/  HMMA.16816.F32 R68, R172.reuse, R12, R120 ;  /* 0x0000000cac44723c */ /* 0x060ff00000001878 */
[C---:B------:R-:W-:Y:S01]  /*1d00*/  HMMA.16816.F32 R24, R172.reuse, R14, R116 ;  /* 0x0000000eac18723c */ /* 0x040fe20000001874 */
[----:B------:R-:W2:Y:S07]  /*1d10*/  LDSM.16.M88.4 R12, [R216+0xc100] ;  /* 0x00c10000d80c783b */ /* 0x000eae0000000200 */
[C---:B------:R-:W-:Y:S08]  /*1d20*/  HMMA.16816.F32 R112, R172.reuse, R8, R112 ;  /* 0x00000008ac70723c */ /* 0x040ff00000001870 */
[----:B------:R-:W-:Y:S08]  /*1d30*/  HMMA.16816.F32 R108, R172, R10, R108 ;  /* 0x0000000aac6c723c */ /* 0x000ff0000000186c */
[----:B------:R-:W-:Y:S08]  /*1d40*/  HMMA.16816.F32 R8, R176, R28, R104 ;  /* 0x0000001cb008723c */ /* 0x000ff00000001868 */
[C---:B------:R-:W-:Y:S08]  /*1d50*/  HMMA.16816.F32 R80, R172.reuse, R46, R80 ;  /* 0x0000002eac50723c */ /* 0x040ff00000001850 */
[C---:B------:R-:W-:Y:S01]  /*1d60*/  HMMA.16816.F32 R44, R172.reuse, R20, R36 ;  /* 0x00000014ac2c723c */ /* 0x040fe20000001824 */
[----:B------:R-:W-:Y:S07]  /*1d70*/  LDSM.16.M88.4 R20, [R219+0x3000] ;  /* 0x00300000db14783b */ /* 0x000fee0000000200 */
[C---:B------:R-:W-:Y:S08]  /*1d80*/  HMMA.16816.F32 R36, R172.reuse, R16, R124 ;  /* 0x00000010ac24723c */ /* 0x040ff0000000187c */
[----:B------:R-:W-:Y:S08]  /*1d90*/  HMMA.16816.F32 R32, R172, R18, R32 ;  /* 0x00000012ac20723c */ /* 0x000ff00000001820 */
[C---:B-1----:R-:W-:Y:S01]  /*1da0*/  HMMA.16816.F32 R88, R176.reuse, R58, R40 ;  /* 0x0000003ab058723c */ /* 0x042fe20000001828 */
[----:B------:R-:W1:Y:S07]  /*1db0*/  LDSM.16.M88.4 R40, [R223+0x4000] ;  /* 0x00400000df28783b */ /* 0x000e6e0000000200 */
[----:B------:R-:W-:Y:S01]  /*1dc0*/  HMMA.16816.F32 R16, R176, R30, R96 ;  /* 0x0000001eb010723c */ /* 0x000fe20000001860 */
[----:B------:R-:W-:Y:S07]  /*1dd0*/  LDSM.16.M88.4 R28, [R222+0xc100] ;  /* 0x00c10000de1c783b */ /* 0x000fee0000000200 */
[----:B------:R-:W-:Y:S01]  /*1de0*/  HMMA.16816.F32 R100, R172, R52, R60 ;  /* 0x00000034ac64723c */ /* 0x000fe2000000183c */
[----:B------:R-:W3:Y:S04]  /*1df0*/  LDSM.16.M88.4 R60, [R219+0x1800] ;  /* 0x00180000db3c783b */ /* 0x000ee80000000200 */
[----:B------:R-:W4:Y:S03]  /*1e00*/  LDSM.16.M88.4 R52, [R219+0x2800] ;  /* 0x00280000db34783b */ /* 0x000f260000000200 */
[C---:B--2---:R-:W-:Y:S08]  /*1e10*/  HMMA.16816.F32 R8, R180.reuse, R12, R8 ;  /* 0x0000000cb408723c */ /* 0x044ff00000001808 */
[----:B------:R-:W-:Y:S01]  /*1e20*/  HMMA.16816.F32 R12, R180, R14, R16 ;  /* 0x0000000eb40c723c */ /* 0x000fe20000001810 */
[----:B------:R-:W2:Y:S07]  /*1e30*/  LDSM.16.M88.4 R16, [R216+0xc900] ;  /* 0x00c90000d810783b */ /* 0x000eae0000000200 */
[----:B------:R-:W-:Y:S08]  /*1e40*/  HMMA.16816.F32 R100, R176, R76, R100 ;  /* 0x0000004cb064723c */ /* 0x000ff00000001864 */
[----:B-1----:R-:W-:Y:S08]  /*1e50*/  HMMA.16816.F32 R8, R184, R40, R8 ;  /* 0x00000028b808723c */ /* 0x002ff00000001808 */
[C---:B------:R-:W-:Y:S08]  /*1e60*/  HMMA.16816.F32 R84, R176.reuse, R64, R84 ;  /* 0x00000040b054723c */ /* 0x040ff00000001854 */
[C---:B------:R-:W-:Y:S08]  /*1e70*/  HMMA.16816.F32 R92, R176.reuse, R78, R92 ;  /* 0x0000004eb05c723c */ /* 0x040ff0000000185c */
[C---:B------:R-:W-:Y:S08]  /*1e80*/  HMMA.16816.F32 R64, R176.reuse, R66, R80 ;  /* 0x00000042b040723c */ /* 0x040ff00000001850 */
[C---:B---3--:R-:W-:Y:S01]  /*1e90*/  HMMA.16816.F32 R76, R176.reuse, R62, R48 ;  /* 0x0000003eb04c723c */ /* 0x048fe20000001830 */
[----:B------:R-:W-:Y:S07]  /*1ea0*/  LDSM.16.M88.4 R48, [R219+0x4000] ;  /* 0x00400000db30783b */ /* 0x000fee0000000200 */
[----:B------:R-:W-:Y:S01]  /*1eb0*/  HMMA.16816.F32 R80, R176, R56, R44 ;  /* 0x00000038b050723c */ /* 0x000fe2000000182c */
[----:B------:R-:W1:Y:S07]  /*1ec0*/  LDSM.16.M88.4 R44, [R219+0x3800] ;  /* 0x00380000db2c783b */ /* 0x000e6e0000000200 */
[----:B------:R-:W-:Y:S01]  /*1ed0*/  HMMA.16816.F32 R12, R184, R42, R12 ;  /* 0x0000002ab80c723c */ /* 0x000fe2000000180c */
[----:B------:R-:W3:Y:S07]  /*1ee0*/  LDSM.16.M88.4 R40, [R223+0x4800] ;  /* 0x00480000df28783b */ /* 0x000eee0000000200 */
[C---:B----4-:R-:W-:Y:S01]  /*1ef0*/  HMMA.16816.F32 R104, R176.reuse, R54, R32 ;  /* 0x00000036b068723c */ /* 0x050fe20000001820 */
[----:B------:R-:W4:Y:S07]  /*1f00*/  LDSM.16.M88.4 R32, [R216+0xd100] ;  /* 0x00d10000d820783b */ /* 0x000f2e0000000200 */
[C---:B------:R-:W-:Y:S08]  /*1f10*/  HMMA.16816.F32 R116, R176.reuse, R20, R68 ;  /* 0x00000014b074723c */ /* 0x040ff00000001844 */
[----:B------:R-:W-:Y:S08]  /*1f20*/  HMMA.16816.F32 R120, R176, R22, R24 ;  /* 0x00000016b078723c */ /* 0x000ff00000001818 */
[----:B------:R-:W-:Y:S08]  /*1f30*/  HMMA.16816.F32 R8, R192, R28, R8 ;  /* 0x0000001cc008723c */ /* 0x000ff00000001808 */
[C---:B--2---:R-:W-:Y:S08]  /*1f40*/  HMMA.16816.F32 R20, R180.reuse, R16, R100 ;  /* 0x00000010b414723c */ /* 0x044ff00000001864 */
[----:B------:R-:W-:Y:S08]  /*1f50*/  HMMA.16816.F32 R24, R180, R18, R92 ;  /* 0x00000012b418723c */ /* 0x000ff0000000185c */
[----:B------:R-:W-:Y:S01]  /*1f60*/  HMMA.16816.F32 R12, R192, R30, R12 ;  /* 0x0000001ec00c723c */ /* 0x000fe2000000180c */
[----:B------:R-:W2:Y:S07]  /*1f70*/  LDSM.16.M88.4 R28, [R222+0xc900] ;  /* 0x00c90000de1c783b */ /* 0x000eae0000000200 */
[C---:B-1----:R-:W-:Y:S08]  /*1f80*/  HMMA.16816.F32 R112, R176.reuse, R44, R112 ;  /* 0x0000002cb070723c */ /* 0x042ff00000001870 */
[----:B------:R-:W-:Y:S01]  /*1f90*/  HMMA.16816.F32 R108, R176, R46, R108 ;  /* 0x0000002eb06c723c */ /* 0x000fe2000000186c */
[----:B------:R-:W1:Y:S07]  /*1fa0*/  LDSM.16.M88.4 R44, [R223+0x5000] ;  /* 0x00500000df2c783b */ /* 0x000e6e0000000200 */
[----:B------:R-:W-:Y:S08]  /*1fb0*/  HMMA.16816.F32 R16, R208, R48, R8 ;  /* 0x00000030d010723c */ /* 0x000ff00000001808 */
[----:B---3--:R-:W-:Y:S08]  /*1fc0*/  HMMA.16816.F32 R8, R184, R40, R20 ;  /* 0x00000028b808723c */ /* 0x008ff00000001814 */
[----:B------:R-:W-:Y:S01]  /*1fd0*/  HMMA.16816.F32 R96, R176, R52, R36 ;  /* 0x00000034b060723c */ /* 0x000fe20000001824 */
[----:B------:R-:W3:Y:S04]  /*1fe0*/  LDSM.16.M88.4 R36, [R216+0xd900] ;  /* 0x00d90000d824783b */ /* 0x000ee80000000200 */
[----:B------:R-:W-:Y:S03]  /*1ff0*/  LDSM.16.M88.4 R52, [R222+0xd100] ;  /* 0x00d10000de34783b */ /* 0x000fe60000000200 */
[----:B------:R-:W-:Y:S01]  /*2000*/  HMMA.16816.F32 R20, R184, R42, R24 ;  /* 0x0000002ab814723c */ /* 0x000fe20000001818 */
[----:B------:R-:W5:Y:S01]  /*2010*/  LDSM.16.M88.4 R40, [R219+0x4800] ;  /* 0x00480000db28783b */ /* 0x000f620000000200 */
[----:B------:R-:W-:-:S03]  /*2020*/  FMUL.FTZ R2, R16, c[0x0][0x320] ;  /* 0x0000c80010027a20 */ /* 0x000fc60000410000 */
[----:B------:R-:W1:Y:S01]  /*2030*/  LDSM.16.M88.4 R24, [R223+0x5800] ;  /* 0x00580000df18783b */ /* 0x000e620000000200 */
[----:B------:R2:W1:Y:S02]  /*2040*/  MUFU.TANH R134, R2 ;  /* 0x0000000200867308 */ /* 0x0004640000002400 */
[----:B----4-:R-:W-:Y:S08]  /*2050*/  HMMA.16816.F32 R56, R180, R32, R84 ;  /* 0x00000020b438723c */ /* 0x010ff00000001854 */
[----:B------:R-:W-:Y:S01]  /*2060*/  HMMA.16816.F32 R72, R176, R60, R72 ;  /* 0x0000003cb048723c */ /* 0x000fe20000001848 */
[----:B------:R-:W4:Y:S01]  /*2070*/  LDSM.16.M88.4 R60, [R216+0xe100] ;  /* 0x00e10000d83c783b */ /* 0x000f220000000200 */
[----:B--2---:R-:W-:-:S06]  /*2080*/  FMUL.FTZ R2, R17, c[0x0][0x320] ;  /* 0x0000c80011027a20 */ /* 0x004fcc0000410000 */
[----:B------:R-:W-:Y:S01]  /*2090*/  HMMA.16816.F32 R8, R192, R28, R8 ;  /* 0x0000001cc008723c */ /* 0x000fe20000001808 */
[----:B------:R2:W1:Y:S07]  /*20a0*/  MUFU.TANH R133, R2 ;  /* 0x0000000200857308 */ /* 0x00046e0000002400 */
[----:B------:R-:W-:Y:S08]  /*20b0*/  HMMA.16816.F32 R64, R180, R34, R64 ;  /* 0x00000022b440723c */ /* 0x000ff00000001840 */
[----:B------:R-:W-:Y:S01]  /*20c0*/  HMMA.16816.F32 R32, R208, R50, R12 ;  /* 0x00000032d020723c */ /* 0x000fe2000000180c */
[----:B------:R-:W4:Y:S01]  /*20d0*/  LDSM.16.M88.4 R48, [R216+0xe900] ;  /* 0x00e90000d830783b */ /* 0x000f220000000200 */
[----:B--2---:R-:W-:-:S04]  /*20e0*/  FMUL.FTZ R2, R18, c[0x0][0x320] ;  /* 0x0000c80012027a20 */ /* 0x004fc80000410000 */
[----:B------:R2:W2:Y:S02]  /*20f0*/  MUFU.TANH R131, R2 ;  /* 0x0000000200837308 */ /* 0x0004a40000002400 */
[----:B-1----:R-:W-:Y:S01]  /*2100*/  HMMA.16816.F32 R12, R184, R44, R56 ;  /* 0x0000002cb80c723c */ /* 0x002fe20000001838 */
[----:B------:R-:W-:Y:S07]  /*2110*/  LDSM.16.M88.4 R56, [R222+0xd900] ;  /* 0x00d90000de38783b */ /* 0x000fee0000000200 */
[----:B---3--:R-:W-:Y:S01]  /*2120*/  HMMA.16816.F32 R68, R180, R36, R72 ;  /* 0x00000024b444723c */ /* 0x008fe20000001848 */
[----:B--2---:R-:W-:-:S07]  /*2130*/  FMUL.FTZ R2, R19, c[0x0][0x320] ;  /* 0x0000c80013027a20 */ /* 0x004fce0000410000 */
[----:B------:R-:W-:Y:S01]  /*2140*/  HMMA.16816.F32 R16, R192, R30, R20 ;  /* 0x0000001ec010723c */ /* 0x000fe20000001814 */
[----:B------:R1:W2:Y:S07]  /*2150*/  MUFU.TANH R130, R2 ;  /* 0x0000000200827308 */ /* 0x0002ae0000002400 */
[----:B------:R-:W-:Y:S01]  /*2160*/  HMMA.16816.F32 R76, R180, R38, R76 ;  /* 0x00000026b44c723c */ /* 0x000fe2000000184c */
[----:B------:R-:W-:Y:S07]  /*2170*/  LDSM.16.M88.4 R36, [R219+0x5000] ;  /* 0x00500000db24783b */ /* 0x000fee0000000200 */
[----:B-----5:R-:W-:Y:S01]  /*2180*/  HMMA.16816.F32 R20, R208, R40, R8 ;  /* 0x00000028d014723c */ /* 0x020fe20000001808 */
[----:B-1----:R-:W-:-:S04]  /*2190*/  FMUL.FTZ R2, R32, c[0x0][0x320] ;  /* 0x0000c80020027a20 */ /* 0x002fc80000410000 */
[----:B------:R1:W3:Y:S03]  /*21a0*/  MUFU.TANH R129, R2 ;  /* 0x0000000200817308 */ /* 0x0002e60000002400 */
[----:B------:R-:W-:Y:S08]  /*21b0*/  HMMA.16816.F32 R8, R192, R52, R12 ;  /* 0x00000034c008723c */ /* 0x000ff0000000180c */
[----:B------:R-:W-:Y:S01]  /*21c0*/  HMMA.16816.F32 R28, R184, R46, R64 ;  /* 0x0000002eb81c723c */ /* 0x000fe20000001840 */
[----:B------:R-:W-:Y:S01]  /*21d0*/  LDSM.16.M88.4 R44, [R219+0x5800] ;  /* 0x00580000db2c783b */ /* 0x000fe20000000200 */
[----:B-1----:R-:W-:-:S06]  /*21e0*/  FMUL.FTZ R2, R33, c[0x0][0x320] ;  /* 0x0000c80021027a20 */ /* 0x002fcc0000410000 */
[----:B------:R-:W-:Y:S01]  /*21f0*/  HMMA.16816.F32 R12, R208, R42, R16 ;  /* 0x0000002ad00c723c */ /* 0x000fe20000001810 */
[----:B------:R-:W-:Y:S01]  /*2200*/  LDSM.16.M88.4 R40, [R223+0x6800] ;  /* 0x00680000df28783b */ /* 0x000fe20000000200 */
[----:B------:R1:W1:Y:S06]  /*2210*/  MUFU.TANH R128, R2 ;  /* 0x0000000200807308 */ /* 0x00026c0000002400 */
[----:B------:R-:W-:Y:S08]  /*2220*/  HMMA.16816.F32 R16, R184, R24, R68 ;  /* 0x00000018b810723c */ /* 0x000ff00000001844 */
[----:B----4-:R-:W-:Y:S01]  /*2230*/  HMMA.16816.F32 R80, R180, R60, R80 ;  /* 0x0000003cb450723c */ /* 0x010fe20000001850 */
[----:B-1----:R-:W-:-:S04]  /*2240*/  FMUL.FTZ R2, R34, c[0x0][0x320] ;  /* 0x0000c80022027a20 */ /* 0x002fc80000410000 */
[----:B------:R1:W4:Y:S03]  /*2250*/  MUFU.TANH R127, R2 ;  /* 0x00000002007f7308 */ /* 0x0003260000002400 */
[----:B------:R-:W-:Y:S08]  /*2260*/  HMMA.16816.F32 R64, R180, R48, R96 ;  /* 0x00000030b440723c */ /* 0x000ff00000001860 */
[----:B------:R-:W-:Y:S01]  /*2270*/  HMMA.16816.F32 R24, R184, R26, R76 ;  /* 0x0000001ab818723c */ /* 0x000fe2000000184c */
[----:B-1----:R-:W-:-:S02]  /*2280*/  FMUL.FTZ R2, R35, c[0x0][0x320] ;  /* 0x0000c80023027a20 */ /* 0x002fc40000410000 */
[----:B------:R-:W-:Y:S05]  /*2290*/  LDSM.16.M88.4 R32, [R223+0x6000] ;  /* 0x00600000df20783b */ /* 0x000fea0000000200 */
[C---:B------:R-:W-:Y:S01]  /*22a0*/  HMMA.16816.F32 R72, R180.reuse, R62, R88 ;  /* 0x0000003eb448723c */ /* 0x040fe20000001858 */
[----:B------:R1:W1:Y:S01]  /*22b0*/  MUFU.TANH R126, R2 ;  /* 0x00000002007e7308 */ /* 0x0002620000002400 */
[----:B------:R-:W5:Y:S06]  /*22c0*/  LDSM.16.M88.4 R60, [R216+0xf100] ;  /* 0x00f10000d83c783b */ /* 0x000f6c0000000200 */
[----:B------:R-:W-:Y:S01]  /*22d0*/  HMMA.16816.F32 R68, R180, R50, R104 ;  /* 0x00000032b444723c */ /* 0x000fe20000001868 */
[----:B------:R-:W-:Y:S01]  /*22e0*/  LDSM.16.M88.4 R48, [R222+0xe900] ;  /* 0x00e90000de30783b */ /* 0x000fe20000000200 */
[----:B-1----:R-:W-:-:S04]  /*22f0*/  FMUL.FTZ R2, R20, c[0x0][0x320] ;  /* 0x0000c80014027a20 */ /* 0x002fc80000410000 */
[----:B------:R1:W1:Y:S02]  /*2300*/  MUFU.TANH R125, R2 ;  /* 0x00000002007d7308 */ /* 0x0002640000002400 */
[----:B-1----:R-:W-:-:S06]  /*2310*/  FMUL.FTZ R2, R21, c[0x0][0x320] ;  /* 0x0000c80015027a20 */ /* 0x002fcc0000410000 */
[----:B------:R1:W1:Y:S01]  /*2320*/  MUFU.TANH R124, R2 ;  /* 0x00000002007c7308 */ /* 0x0002620000002400 */
[----:B-----5:R-:W-:Y:S01]  /*2330*/  HMMA.16816.F32 R76, R180, R60, R116 ;  /* 0x0000003cb44c723c */ /* 0x020fe20000001874 */
[----:B-1----:R-:W-:-:S06]  /*2340*/  FMUL.FTZ R2, R22, c[0x0][0x320] ;  /* 0x0000c80016027a20 */ /* 0x002fcc0000410000 */
[----:B------:R1:W1:Y:S02]  /*2350*/  MUFU.TANH R103, R2 ;  /* 0x0000000200677308 */ /* 0x0002640000002400 */
[----:B-1----:R-:W-:Y:S02]  /*2360*/  FMUL.FTZ R2, R23, c[0x0][0x320] ;  /* 0x0000c80017027a20 */ /* 0x002fe40000410000 */
[----:B------:R-:W-:Y:S04]  /*2370*/  HMMA.16816.F32 R20, R208, R36, R8 ;  /* 0x00000024d014723c */ /* 0x000fe80000001808 */
[----:B------:R1:W1:Y:S04]  /*2380*/  MUFU.TANH R102, R2 ;  /* 0x0000000200667308 */ /* 0x0002680000002400 */
[----:B------:R-:W-:Y:S01]  /*2390*/  HMMA.16816.F32 R8, R192, R54, R28 ;  /* 0x00000036c008723c */ /* 0x000fe2000000181c */
[----:B------:R-:W-:Y:S01]  /*23a0*/  LDSM.16.M88.4 R52, [R219+0x6000] ;  /* 0x00600000db34783b */ /* 0x000fe20000000200 */
[----:B-1----:R-:W-:-:S04]  /*23b0*/  FMUL.FTZ R2, R12, c[0x0][0x320] ;  /* 0x0000c8000c027a20 */ /* 0x002fc80000410000 */
[----:B------:R1:W1:Y:S11]  /*23c0*/  MUFU.TANH R101, R2 ;  /* 0x0000000200657308 */ /* 0x0002760000002400 */
[----:B------:R-:W-:Y:S07]  /*23d0*/  @!UPT UIADD3 URZ, URZ, URZ, URZ ;  /* 0x0000003f3f3ff290 */ /* 0x000fee000fffe03f */
[----:B------:R-:W-:Y:S01]  /*23e0*/  HMMA.16816.F32 R8, R208, R38, R8 ;  /* 0x00000026d008723c */ /* 0x000fe20000001808 */
[----:B------:R-:W5:Y:S01]  /*23f0*/  LDSM.16.M88.4 R36, [R222+0xe100] ;  /* 0x00e10000de24783b */ /* 0x000f620000000200 */
[----:B-1----:R-:W-:-:S04]  /*2400*/  FMUL.FTZ R2, R13, c[0x0][0x320] ;  /* 0x0000c8000d027a20 */ /* 0x002fc80000410000 */
[----:B------:R1:W1:Y:S02]  /*2410*/  MUFU.TANH R100, R2 ;  /* 0x0000000200647308 */ /* 0x0002640000002400 */
[----:B-1----:R-:W-:-:S06]  /*2420*/  FMUL.FTZ R2, R14, c[0x0][0x320] ;  /* 0x0000c8000e027a20 */ /* 0x002fcc0000410000 */
[----:B------:R1:W1:Y:S02]  /*2430*/  MUFU.TANH R97, R2 ;  /* 0x0000000200617308 */ /* 0x0002640000002400 */
[----:B-1----:R-:W-:Y:S02]  /*2440*/  FMUL.FTZ R2, R15, c[0x0][0x320] ;  /* 0x0000c8000f027a20 */ /* 0x002fe40000410000 */
[----:B------:R-:W-:Y:S04]  /*2450*/  HMMA.16816.F32 R12, R192, R56, R16 ;  /* 0x00000038c00c723c */ /* 0x000fe80000001810 */
[----:B------:R1:W1:Y:S04]  /*2460*/  MUFU.TANH R96, R2 ;  /* 0x0000000200607308 */ /* 0x0002680000002400 */
[----:B------:R-:W-:Y:S01]  /*2470*/  HMMA.16816.F32 R16, R184, R32, R80 ;  /* 0x00000020b810723c */ /* 0x000fe20000001850 */
[----:B-1----:R-:W-:-:S04]  /*2480*/  FMUL.FTZ R2, R20, c[0x0][0x320] ;  /* 0x0000c80014027a20 */ /* 0x002fc80000410000 */
[----:B------:R1:W1:Y:S11]  /*2490*/  MUFU.TANH R95, R2 ;  /* 0x00000002005f7308 */ /* 0x0002760000002400 */
[----:B------:R-:W-:Y:S08]  /*24a0*/  HMMA.16816.F32 R28, R208, R44, R12 ;  /* 0x0000002cd01c723c */ /* 0x000ff0000000180c */
[----:B------:R-:W-:Y:S01]  /*24b0*/  HMMA.16816.F32 R12, R192, R58, R24 ;  /* 0x0000003ac00c723c */ /* 0x000fe20000001818 */
[----:B-1----:R-:W-:-:S07]  /*24c0*/  FMUL.FTZ R2, R21, c[0x0][0x320] ;  /* 0x0000c80015027a20 */ /* 0x002fce0000410000 */
[----:B------:R-:W-:Y:S01]  /*24d0*/  HMMA.16816.F32 R24, R184, R34, R72 ;  /* 0x00000022b818723c */ /* 0x000fe20000001848 */
[----:B------:R-:W-:Y:S01]  /*24e0*/  LDSM.16.M88.4 R32, [R223+0x7000] ;  /* 0x00700000df20783b */ /* 0x000fe20000000200 */
[----:B------:R1:W1:Y:S02]  /*24f0*/  MUFU.TANH R94, R2 ;  /* 0x00000002005e7308 */ /* 0x0002640000002400 */
[----:B-1----:R-:W-:-:S06]  /*2500*/  FMUL.FTZ R2, R22, c[0x0][0x320] ;  /* 0x0000c80016027a20 */ /* 0x002fcc0000410000 */
[----:B------:R1:W1:Y:S02]  /*2510*/  MUFU.TANH R91, R2 ;  /* 0x00000002005b7308 */ /* 0x0002640000002400 */
[----:B-1----:R-:W-:Y:S02]  /*2520*/  FMUL.FTZ R2, R23, c[0x0][0x320] ;  /* 0x0000c80017027a20 */ /* 0x002fe40000410000 */
[----:B-----5:R-:W-:Y:S04]  /*2530*/  HMMA.16816.F32 R20, R192, R36, R16 ;  /* 0x00000024c014723c */ /* 0x020fe80000001810 */
[----:B------:R1:W1:Y:S04]  /*2540*/  MUFU.TANH R89, R2 ;  /* 0x0000000200597308 */ /* 0x0002680000002400 */
[----:B------:R-:W-:Y:S01]  /*2550*/  HMMA.16816.F32 R16, R184, R40, R64 ;  /* 0x00000028b810723c */ /* 0x000fe20000001840 */
[----:B------:R-:W5:Y:S01]  /*2560*/  LDSM.16.M88.4 R64, [R216+0xf900] ;  /* 0x00f90000d840783b */ /* 0x000f620000000200 */
        /* <DEDUP_REMOVED lines=11> */
[----:B------:R-:W5:Y:S07]  /*2620*/  LDSM.16.M88.4 R36, [R219+0x6800] ;  /* 0x00680000db24783b */ /* 0x000f6e0000000200 */
[----:B------:R-:W-:Y:S01]  /*2630*/  HMMA.16816.F32 R24, R184, R42, R68 ;  /* 0x0000002ab818723c */ /* 0x000fe20000001844 */
[----:B------:R-:W-:Y:S01]  /*2640*/  LDSM.16.M88.4 R40, [R219+0x7000] ;  /* 0x00700000db28783b */ /* 0x000fe20000000200 */
[----:B-1----:R-:W-:-:S04]  /*2650*/  FMUL.FTZ R2, R28, c[0x0][0x320] ;  /* 0x0000c8001c027a20 */ /* 0x002fc80000410000 */
[----:B------:R1:W1:Y:S02]  /*2660*/  MUFU.TANH R87, R2 ;  /* 0x0000000200577308 */ /* 0x0002640000002400 */
[----:B------:R-:W-:Y:S01]  /*2670*/  HMMA.16816.F32 R44, R180, R62, R120 ;  /* 0x0000003eb42c723c */ /* 0x000fe20000001878 */
[----:B-1----:R-:W-:-:S05]  /*2680*/  FMUL.FTZ R2, R29, c[0x0][0x320] ;  /* 0x0000c8001d027a20 */ /* 0x002fca0000410000 */
[----:B------:R1:W1:Y:S02]  /*2690*/  MUFU.TANH R86, R2 ;  /* 0x0000000200567308 */ /* 0x0002640000002400 */
[----:B-1----:R-:W-:-:S06]  /*26a0*/  FMUL.FTZ R2, R30, c[0x0][0x320] ;  /* 0x0000c8001e027a20 */ /* 0x002fcc0000410000 */
[----:B------:R1:W1:Y:S02]  /*26b0*/  MUFU.TANH R85, R2 ;  /* 0x0000000200557308 */ /* 0x0002640000002400 */
[----:B-1----:R-:W-:Y:S02]  /*26c0*/  FMUL.FTZ R2, R31, c[0x0][0x320] ;  /* 0x0000c8001f027a20 */ /* 0x002fe40000410000 */
[----:B------:R-:W-:Y:S04]  /*26d0*/  HMMA.16816.F32 R28, R208, R52, R20 ;  /* 0x00000034d01c723c */ /* 0x000fe80000001814 */
[----:B------:R1:W1:Y:S04]  /*26e0*/  MUFU.TANH R84, R2 ;  /* 0x0000000200547308 */ /* 0x0002680000002400 */
[----:B------:R-:W-:Y:S08]  /*26f0*/  HMMA.16816.F32 R20, R192, R48, R16 ;  /* 0x00000030c014723c */ /* 0x000ff00000001810 */
[----:B------:R-:W-:Y:S01]  /*2700*/  HMMA.16816.F32 R16, R184, R32, R76 ;  /* 0x00000020b810723c */ /* 0x000fe2000000184c */
[----:B-1----:R-:W-:-:S04]  /*2710*/  FMUL.FTZ R2, R8, c[0x0][0x320] ;  /* 0x0000c80008027a20 */ /* 0x002fc80000410000 */
[----:B------:R1:W1:Y:S02]  /*2720*/  MUFU.TANH R83, R2 ;  /* 0x0000000200537308 */ /* 0x0002640000002400 */
[----:B-1----:R-:W-:-:S06]  /*2730*/  FMUL.FTZ R2, R9, c[0x0][0x320] ;  /* 0x0000c80009027a20 */ /* 0x002fcc0000410000 */
[----:B------:R1:W1:Y:S02]  /*2740*/  MUFU.TANH R82, R2 ;  /* 0x0000000200527308 */ /* 0x0002640000002400 */
[----:B-1----:R-:W-:-:S06]  /*2750*/  FMUL.FTZ R2, R10, c[0x0][0x320] ;  /* 0x0000c8000a027a20 */ /* 0x002fcc0000410000 */
[----:B------:R1:W1:Y:S02]  /*2760*/  MUFU.TANH R81, R2 ;  /* 0x0000000200517308 */ /* 0x0002640000002400 */
[----:B-1----:R-:W-:Y:S02]  /*2770*/  FMUL.FTZ R2, R11, c[0x0][0x320] ;  /* 0x0000c8000b027a20 */ /* 0x002fe40000410000 */
[----:B------:R-:W-:Y:S01]  /*2780*/  HMMA.16816.F32 R8, R208, R54, R12 ;  /* 0x00000036d008723c */ /* 0x000fe2000000180c */
[----:B------:R-:W1:Y:S03]  /*2790*/  LDSM.16.M88.4 R52, [R222+0xf100] ;  /* 0x00f10000de34783b */ /* 0x000e660000000200 */
[----:B------:R2:W1:Y:S04]  /*27a0*/  MUFU.TANH R80, R2 ;  /* 0x0000000200507308 */ /* 0x0004680000002400 */
[----:B------:R-:W-:Y:S01]  /*27b0*/  HMMA.16816.F32 R12, R192, R50, R24 ;  /* 0x00000032c00c723c */ /* 0x000fe20000001818 */
[----:B------:R-:W3:Y:S07]  /*27c0*/  LDSM.16.M88.4 R48, [R223+0x7800] ;  /* 0x00780000df30783b */ /* 0x000eee0000000200 */
[----:B-----5:R-:W-:Y:S01]  /*27d0*/  HMMA.16816.F32 R24, R208, R36, R20 ;  /* 0x00000024d018723c */ /* 0x020fe20000001814 */
[----:B--2---:R-:W-:-:S04]  /*27e0*/  FMUL.FTZ R2, R28, c[0x0][0x320] ;  /* 0x0000c8001c027a20 */ /* 0x004fc80000410000 */
[----:B------:R2:W1:Y:S11]  /*27f0*/  MUFU.TANH R75, R2 ;  /* 0x00000002004b7308 */ /* 0x0004760000002400 */
[----:B------:R-:W-:Y:S01]  /*2800*/  HMMA.16816.F32 R12, R208, R38, R12 ;  /* 0x00000026d00c723c */ /* 0x000fe2000000180c */
[----:B------:R-:W5:Y:S01]  /*2810*/  LDSM.16.M88.4 R36, [R222+0xf900] ;  /* 0x00f90000de24783b */ /* 0x000f620000000200 */
[----:B--2---:R-:W-:-:S06]  /*2820*/  FMUL.FTZ R2, R29, c[0x0][0x320] ;  /* 0x0000c8001d027a20 */ /* 0x004fcc0000410000 */
[----:B------:R-:W-:Y:S01]  /*2830*/  FMUL.FTZ R25, R25, c[0x0][0x320] ;  /* 0x0000c80019197a20 */ /* 0x000fe20000410000 */
[----:B-1----:R-:W-:Y:S01]  /*2840*/  HMMA.16816.F32 R20, R192, R52, R16 ;  /* 0x00000034c014723c */ /* 0x002fe20000001810 */
[----:B------:R1:W2:Y:S01]  /*2850*/  MUFU.TANH R74, R2 ;  /* 0x00000002004a7308 */ /* 0x0002a20000002400 */
[----:B------:R-:W-:Y:S02]  /*2860*/  FMUL.FTZ R26, R26, c[0x0][0x320] ;  /* 0x0000c8001a1a7a20 */ /* 0x000fe40000410000 */
[----:B------:R-:W-:-:S04]  /*2870*/  FMUL.FTZ R27, R27, c[0x0][0x320] ;  /* 0x0000c8001b1b7a20 */ /* 0x000fc80000410000 */
[----:B---3--:R-:W-:Y:S01]  /*2880*/  HMMA.16816.F32 R16, R184, R48, R56 ;  /* 0x00000030b810723c */ /* 0x008fe20000001838 */
[----:B------:R-:W3:Y:S06]  /*2890*/  MUFU.TANH R60, R25 ;  /* 0x00000019003c7308 */ /* 0x000eec0000002400 */
[----:B------:R-:W-:Y:S02]  /*28a0*/  FMUL.FTZ R12, R12, c[0x0][0x320] ;  /* 0x0000c8000c0c7a20 */ /* 0x000fe40000410000 */
[----:B-1----:R-:W-:Y:S01]  /*28b0*/  FMUL.FTZ R2, R30, c[0x0][0x320] ;  /* 0x0000c8001e027a20 */ /* 0x002fe20000410000 */
[----:B------:R-:W1:Y:S01]  /*28c0*/  MUFU.TANH R56, R26 ;  /* 0x0000001a00387308 */ /* 0x000e620000002400 */
[----:B------:R-:W-:-:S02]  /*28d0*/  FMUL.FTZ R13, R13, c[0x0][0x320] ;  /* 0x0000c8000d0d7a20 */ /* 0x000fc40000410000 */
[----:B------:R-:W-:Y:S02]  /*28e0*/  FMUL.FTZ R14, R14, c[0x0][0x320] ;  /* 0x0000c8000e0e7a20 */ /* 0x000fe40000410000 */
[----:B------:R-:W-:-:S03]  /*28f0*/  FMUL.FTZ R15, R15, c[0x0][0x320] ;  /* 0x0000c8000f0f7a20 */ /* 0x000fc60000410000 */
[----:B------:R1:W1:Y:S06]  /*2900*/  MUFU.TANH R73, R2 ;  /* 0x0000000200497308 */ /* 0x00026c0000002400 */
[----:B-----5:R-:W-:Y:S02]  /*2910*/  HMMA.16816.F32 R16, R192, R36, R16 ;  /* 0x00000024c010723c */ /* 0x020fe40000001810 */
[----:B------:R-:W2:Y:S01]  /*2920*/  MUFU.TANH R53, R12 ;  /* 0x0000000c00357308 */ /* 0x000ea20000002400 */
[----:B-1----:R-:W-:-:S07]  /*2930*/  FMUL.FTZ R2, R31, c[0x0][0x320] ;  /* 0x0000c8001f027a20 */ /* 0x002fce0000410000 */
[----:B------:R-:W1:Y:S01]  /*2940*/  MUFU.TANH R52, R13 ;  /* 0x0000000d00347308 */ /* 0x000e620000002400 */
[----:B------:R-:W-:Y:S01]  /*2950*/  HMMA.16816.F32 R28, R184, R34, R44 ;  /* 0x00000022b81c723c */ /* 0x000fe2000000182c */
[----:B------:R-:W5:Y:S01]  /*2960*/  LDSM.16.M88.4 R32, [R219+0x7800] ;  /* 0x00780000db20783b */ /* 0x000f620000000200 */
[----:B------:R-:W-:-:S05]  /*2970*/  DEPBAR.LE SB0, 0x0 ;  /* 0x000080000000791a */ /* 0x000fca0000000000 */
[----:B------:R1:W1:Y:S08]  /*2980*/  MUFU.TANH R72, R2 ;  /* 0x0000000200487308 */ /* 0x0002700000002400 */
[----:B------:R-:W2:Y:S01]  /*2990*/  MUFU.TANH R49, R15 ;  /* 0x0000000f00317308 */ /* 0x000ea20000002400 */
[----:B-1----:R-:W-:-:S08]  /*29a0*/  FMUL.FTZ R2, R8, c[0x0][0x320] ;  /* 0x0000c80008027a20 */ /* 0x002fd00000410000 */
[----:B------:R-:W-:Y:S01]  /*29b0*/  HMMA.16816.F32 R28, R192, R54, R28 ;  /* 0x00000036c01c723c */ /* 0x000fe2000000181c */
[----:B------:R-:W1:Y:S08]  /*29c0*/  MUFU.TANH R54, R27 ;  /* 0x0000001b00367308 */ /* 0x000e700000002400 */
[----:B------:R1:W1:Y:S02]  /*29d0*/  MUFU.TANH R65, R2 ;  /* 0x0000000200417308 */ /* 0x0002640000002400 */
[----:B-1----:R-:W-:-:S06]  /*29e0*/  FMUL.FTZ R2, R9, c[0x0][0x320] ;  /* 0x0000c80009027a20 */ /* 0x002fcc0000410000 */
[----:B------:R1:W1:Y:S02]  /*29f0*/  MUFU.TANH R64, R2 ;  /* 0x0000000200407308 */ /* 0x0002640000002400 */
[----:B-1----:R-:W-:-:S06]  /*2a00*/  FMUL.FTZ R2, R10, c[0x0][0x320] ;  /* 0x0000c8000a027a20 */ /* 0x002fcc0000410000 */
[----:B------:R1:W1:Y:S02]  /*2a10*/  MUFU.TANH R63, R2 ;  /* 0x00000002003f7308 */ /* 0x0002640000002400 */
[----:B-1----:R-:W-:Y:S02]  /*2a20*/  FMUL.FTZ R2, R11, c[0x0][0x320] ;  /* 0x0000c8000b027a20 */ /* 0x002fe40000410000 */
[----:B------:R-:W-:Y:S04]  /*2a30*/  HMMA.16816.F32 R8, R180, R66, R108 ;  /* 0x00000042b408723c */ /* 0x000fe8000000186c */
[----:B------:R1:W1:Y:S02]  /*2a40*/  MUFU.TANH R62, R2 ;  /* 0x00000002003e7308 */ /* 0x0002640000002400 */
[----:B-1----:R-:W-:-:S02]  /*2a50*/  FMUL.FTZ R2, R24, c[0x0][0x320] ;  /* 0x0000c80018027a20 */ /* 0x002fc40000410000 */
[----:B------:R-:W-:Y:S04]  /*2a60*/  HMMA.16816.F32 R24, R208, R40, R20 ;  /* 0x00000028d018723c */ /* 0x000fe80000001814 */
[----:B------:R-:W1:Y:S11]  /*2a70*/  MUFU.TANH R61, R2 ;  /* 0x00000002003d7308 */ /* 0x000e760000002400 */
[----:B------:R-:W-:Y:S01]  /*2a80*/  @!UPT UIADD3 URZ, URZ, URZ, URZ ;  /* 0x0000003f3f3ff290 */ /* 0x000fe2000fffe03f */
[----:B------:R-:W-:Y:S01]  /*2a90*/  HMMA.16816.F32 R8, R184, R50, R8 ;  /* 0x00000032b808723c */ /* 0x000fe20000001808 */
[----:B------:R5:W1:Y:S07]  /*2aa0*/  MUFU.TANH R50, R14 ;  /* 0x0000000e00327308 */ /* 0x000a6e0000002400 */
[----:B------:R-:W-:Y:S01]  /*2ab0*/  HMMA.16816.F32 R20, R208, R42, R28 ;  /* 0x0000002ad014723c */ /* 0x000fe2000000181c */
[----:B------:R-:W-:-:S07]  /*2ac0*/  FMUL.FTZ R27, R27, c[0x0][0x320] ;  /* 0x0000c8001b1b7a20 */ /* 0x000fce0000410000 */
[----:B-----5:R-:W-:Y:S01]  /*2ad0*/  HMMA.16816.F32 R12, R208, R32, R16 ;  /* 0x00000020d00c723c */ /* 0x020fe20000001810 */
[----:B------:R-:W-:Y:S01]  /*2ae0*/  FMUL.FTZ R24, R24, c[0x0][0x320] ;  /* 0x0000c80018187a20 */ /* 0x000fe20000410000 */
[----:B------:R1:W1:Y:S01]  /*2af0*/  MUFU.TANH R45, R27 ;  /* 0x0000001b002d7308 */ /* 0x0002620000002400 */
[----:B------:R-:W-:Y:S02]  /*2b00*/  FMUL.FTZ R25, R25, c[0x0][0x320] ;  /* 0x0000c80019197a20 */ /* 0x000fe40000410000 */
[----:B------:R-:W-:-:S03]  /*2b10*/  FMUL.FTZ R26, R26, c[0x0][0x320] ;  /* 0x0000c8001a1a7a20 */ /* 0x000fc60000410000 */
[----:B------:R-:W-:Y:S02]  /*2b20*/  HMMA.16816.F32 R8, R192, R38, R8 ;  /* 0x00000026c008723c */ /* 0x000fe40000001808 */
[----:B------:R1:W1:Y:S06]  /*2b30*/  MUFU.TANH R48, R24 ;  /* 0x0000001800307308 */ /* 0x00026c0000002400 */
[----:B------:R-:W-:Y:S02]  /*2b40*/  FMUL.FTZ R20, R20, c[0x0][0x320] ;  /* 0x0000c80014147a20 */ /* 0x000fe40000410000 */
[----:B------:R-:W-:-:S02]  /*2b50*/  FMUL.FTZ R21, R21, c[0x0][0x320] ;  /* 0x0000c80015157a20 */ /* 0x000fc40000410000 */
[----:B------:R-:W-:Y:S01]  /*2b60*/  FMUL.FTZ R22, R22, c[0x0][0x320] ;  /* 0x0000c80016167a20 */ /* 0x000fe20000410000 */
[----:B------:R1:W1:Y:S01]  /*2b70*/  MUFU.TANH R47, R25 ;  /* 0x00000019002f7308 */ /* 0x0002620000002400 */
[----:B------:R-:W-:Y:S02]  /*2b80*/  FMUL.FTZ R23, R23, c[0x0][0x320] ;  /* 0x0000c80017177a20 */ /* 0x000fe40000410000 */
[----:B------:R-:W-:Y:S02]  /*2b90*/  FMUL.FTZ R12, R12, c[0x0][0x320] ;  /* 0x0000c8000c0c7a20 */ /* 0x000fe40000410000 */
[----:B------:R-:W-:-:S03]  /*2ba0*/  FMUL.FTZ R13, R13, c[0x0][0x320] ;  /* 0x0000c8000d0d7a20 */ /* 0x000fc60000410000 */
[----:B------:R1:W1:Y:S01]  /*2bb0*/  MUFU.TANH R46, R26 ;  /* 0x0000001a002e7308 */ /* 0x0002620000002400 */
[----:B------:R-:W-:Y:S02]  /*2bc0*/  FMUL.FTZ R14, R14, c[0x0][0x320] ;  /* 0x0000c8000e0e7a20 */ /* 0x000fe40000410000 */
[----:B------:R-:W-:Y:S01]  /*2bd0*/  FMUL.FTZ R15, R15, c[0x0][0x320] ;  /* 0x0000c8000f0f7a20 */ /* 0x000fe20000410000 */
[----:B------:R-:W-:Y:S04]  /*2be0*/  HMMA.16816.F32 R8, R208, R34, R8 ;  /* 0x00000022d008723c */ /* 0x000fe80000001808 */
[----:B------:R1:W1:Y:S08]  /*2bf0*/  MUFU.TANH R44, R20 ;  /* 0x00000014002c7308 */ /* 0x0002700000002400 */
[----:B------:R1:W1:Y:S08]  /*2c00*/  MUFU.TANH R43, R21 ;  /* 0x00000015002b7308 */ /* 0x0002700000002400 */
[----:B------:R1:W1:Y:S04]  /*2c10*/  MUFU.TANH R39, R22 ;  /* 0x0000001600277308 */ /* 0x0002680000002400 */
[----:B------:R-:W-:-:S02]  /*2c20*/  FMUL.FTZ R8, R8, c[0x0][0x320] ;  /* 0x0000c80008087a20 */ /* 0x000fc40000410000 */
[----:B------:R-:W-:Y:S02]  /*2c30*/  FMUL.FTZ R9, R9, c[0x0][0x320] ;  /* 0x0000c80009097a20 */ /* 0x000fe40000410000 */
[----:B------:R1:W1:Y:S01]  /*2c40*/  MUFU.TANH R42, R23 ;  /* 0x00000017002a7308 */ /* 0x0002620000002400 */
[----:B------:R-:W-:Y:S02]  /*2c50*/  FMUL.FTZ R10, R10, c[0x0][0x320] ;  /* 0x0000c8000a0a7a20 */ /* 0x000fe40000410000 */
[----:B------:R-:W-:-:S05]  /*2c60*/  FMUL.FTZ R11, R11, c[0x0][0x320] ;  /* 0x0000c8000b0b7a20 */ /* 0x000fca0000410000 */
[----:B------:R1:W1:Y:S08]  /*2c70*/  MUFU.TANH R36, R12 ;  /* 0x0000000c00247308 */ /* 0x0002700000002400 */
[----:B------:R1:W1:Y:S08]  /*2c80*/  MUFU.TANH R35, R13 ;  /* 0x0000000d00237308 */ /* 0x0002700000002400 */
[----:B------:R1:W1:Y:S08]  /*2c90*/  MUFU.TANH R41, R14 ;  /* 0x0000000e00297308 */ /* 0x0002700000002400 */
[----:B------:R1:W1:Y:S08]  /*2ca0*/  MUFU.TANH R40, R15 ;  /* 0x0000000f00287308 */ /* 0x0002700000002400 */
[----:B------:R1:W1:Y:S08]  /*2cb0*/  MUFU.TANH R34, R8 ;  /* 0x0000000800227308 */ /* 0x0002700000002400 */
[----:B------:R1:W1:Y:S08]  /*2cc0*/  MUFU.TANH R27, R9 ;  /* 0x00000009001b7308 */ /* 0x0002700000002400 */
[----:B------:R1:W1:Y:S08]  /*2cd0*/  MUFU.TANH R38, R10 ;  /* 0x0000000a00267308 */ /* 0x0002700000002400 */
[----:B------:R1:W1:Y:S01]  /*2ce0*/  MUFU.TANH R37, R11 ;  /* 0x0000000b00257308 */ /* 0x0002620000002400 */
[----:B------:R-:W-:Y:S06]  /*2cf0*/  BAR.SYNC.DEFER_BLOCKING 0x0 ;  /* 0x0000000000007b1d */ /* 0x000fec0000010000 */
[----:B------:R-:W-:Y:S05]  /*2d00*/  @P1 BRA `(.L_x_1) ;  /* 0x000004a000001947 */ /* 0x000fea0003800000 */
[----:B--234-:R-:W-:Y:S01]  /*2d10*/  ULEA UR5, UR8, UR11, 0x7 ;  /* 0x0000000b08057291 */ /* 0x01cfe2000f8e383f */
[----:B------:R-:W-:Y:S01]  /*2d20*/  PLOP3.LUT P2, PT, PT, PT, UP1, 0x80, 0x0 ;  /* 0x000000000000781c */ /* 0x000fe20003f4f018 */
[----:B------:R-:W-:Y:S01]  /*2d30*/  IMAD.MOV.U32 R244, RZ, RZ, RZ ;  /* 0x000000fffff47224 */ /* 0x000fe200078e00ff */
[----:B------:R-:W-:-:S03]  /*2d40*/  PLOP3.LUT P1, PT, PT, PT, UP1, 0x80, 0x0 ;  /* 0x000000000000781c */ /* 0x000fc60003f2f018 */
[----:B------:R-:W-:-:S05]  /*2d50*/  IMAD.U32 R3, RZ, RZ, UR5 ;  /* 0x00000005ff037e24 */ /* 0x000fca000f8e00ff */
[----:B------:R-:W-:-:S05]  /*2d60*/  IADD3 R3, R3, -0x100, R138 ;  /* 0xffffff0003037810 */ /* 0x000fca0007ffe08a */
[----:B------:R-:W-:-:S04]  /*2d70*/  @P2 IMAD.HI.U32 R6, R3, c[0x0][0x2bc], RZ ;  /* 0x0000af0003062a27 */ /* 0x000fc800078e00ff */
[----:B------:R-:W-:Y:S01]  /*2d80*/  IMAD.MOV.U32 R2, RZ, RZ, R3 ;  /* 0x000000ffff027224 */ /* 0x000fe200078e0003 */
[----:B------:R-:W-:-:S04]  /*2d90*/  @P1 SHF.R.U32.HI R2, RZ, c[0x0][0x2c0], R6 ;  /* 0x0000b000ff021a19 */ /* 0x000fc80000011606 */
[----:B------:R-:W-:-:S04]  /*2da0*/  @!P6 IADD3 R7, P1, R2, UR12, RZ ;  /* 0x0000000c0207ec10 */ /* 0x000fc8000ff3e0ff */
[----:B-1----:R-:W-:Y:S02]  /*2db0*/  @!P6 LEA.HI.X.SX32 R8, R2, UR6, 0x1, P1 ;  /* 0x000000060208ec11 */ /* 0x002fe400088f0eff */
[----:B------:R-:W-:-:S04]  /*2dc0*/  @!P6 LEA R6, P1, R7, c[0x0][0x2a0], 0x2 ;  /* 0x0000a8000706ea11 */ /* 0x000fc800078210ff */
[----:B------:R-:W-:-:S05]  /*2dd0*/  @!P6 LEA.HI.X R7, R7, c[0x0][0x2a4], R8, 0x2, P1 ;  /* 0x0000a9000707ea11 */ /* 0x000fca00008f1408 */
[----:B------:R1:W2:Y:S01]  /*2de0*/  @!P6 LDG.E R244, [R6.64] ;  /* 0x0000000e06f4e981 */ /* 0x0002a2000c1e1900 */
[----:B------:R-:W-:Y:S01]  /*2df0*/  IMAD.MOV R245, RZ, RZ, -R2 ;  /* 0x000000fffff57224 */ /* 0x000fe200078e0a02 */
[----:B------:R-:W-:Y:S01]  /*2e00*/  SEL R26, RZ, 0x10, P0 ;  /* 0x00000010ff1a7807 */ /* 0x000fe20000000000 */
[----:B------:R-:W-:Y:S01]  /*2e10*/  IMAD.WIDE R24, R148, 0x2, RZ ;  /* 0x0000000294187825 */ /* 0x000fe200078e02ff */
[----:B------:R-:W-:Y:S02]  /*2e20*/  ISETP.NE.U32.AND P5, PT, R135, RZ, PT ;  /* 0x000000ff8700720c */ /* 0x000fe40003fa5070 */
[----:B------:R-:W-:Y:S01]  /*2e30*/  IADD3 R8, -R26, 0x10, RZ ;  /* 0x000000101a087810 */ /* 0x000fe20007ffe1ff */
[----:B------:R-:W-:-:S03]  /*2e40*/  IMAD R245, R245, c[0x0][0x2b8], R3 ;  /* 0x0000ae00f5f57a24 */ /* 0x000fc600078e0203 */
[----:B------:R-:W-:Y:S02]  /*2e50*/  LOP3.LUT R8, R8, 0xf, RZ, 0xc0, !PT ;  /* 0x0000000f08087812 */ /* 0x000fe400078ec0ff */
[----:B------:R-:W-:-:S05]  /*2e60*/  SHF.R.S32.HI R2, RZ, 0x1f, R245 ;  /* 0x0000001fff027819 */ /* 0x000fca00000114f5 */
[----:B-1----:R-:W-:Y:S02]  /*2e70*/  IMAD R6, R2, c[0x0][0x1e0], RZ ;  /* 0x0000780002067a24 */ /* 0x002fe400078e02ff */
[----:B------:R-:W-:-:S04]  /*2e80*/  IMAD.WIDE.U32 R2, R245, c[0x0][0x1e0], RZ ;  /* 0x00007800f5027a25 */ /* 0x000fc800078e00ff */
[----:B------:R-:W-:-:S04]  /*2e90*/  IMAD R6, R245, c[0x0][0x1e4], R6 ;  /* 0x00007900f5067a24 */ /* 0x000fc800078e0206 */
[----:B------:R-:W-:Y:S01]  /*2ea0*/  IMAD.IADD R3, R3, 0x1, R6 ;  /* 0x0000000103037824 */ /* 0x000fe200078e0206 */
[----:B--2---:R-:W-:-:S03]  /*2eb0*/  SHF.R.S32.HI R6, RZ, 0x1f, R244 ;  /* 0x0000001fff067819 */ /* 0x004fc600000114f4 */
[----:B------:R-:W-:-:S04]  /*2ec0*/  IMAD.WIDE.U32 R2, R244, c[0x0][0x1f0], R2 ;  /* 0x00007c00f4027a25 */ /* 0x000fc800078e0002 */
[----:B------:R-:W-:Y:S01]  /*2ed0*/  IMAD R6, R6, c[0x0][0x1f0], RZ ;  /* 0x00007c0006067a24 */ /* 0x000fe200078e02ff */
[----:B------:R-:W-:-:S03]  /*2ee0*/  IADD3 R2, P1, R2, UR18, RZ ;  /* 0x0000001202027c10 */ /* 0x000fc6000ff3e0ff */
[----:B------:R-:W-:-:S05]  /*2ef0*/  IMAD R6, R244, c[0x0][0x1f4], R6 ;  /* 0x00007d00f4067a24 */ /* 0x000fca00078e0206 */
[----:B------:R-:W-:Y:S02]  /*2f00*/  IADD3.X R6, R3, UR16, R6, P1, !PT ;  /* 0x0000001003067c10 */ /* 0x000fe40008ffe406 */
[----:B------:R-:W-:-:S04]  /*2f10*/  LEA R3, P1, R2, c[0x0][0x1c8], 0x1 ;  /* 0x0000720002037a11 */ /* 0x000fc800078208ff */
[----:B------:R-:W-:Y:S01]  /*2f20*/  LEA.HI.X R2, R2, c[0x0][0x1cc], R6, 0x1, P1 ;  /* 0x0000730002027a11 */ /* 0x000fe200008f0c06 */
[----:B------:R-:W1:Y:S04]  /*2f30*/  SHFL.IDX PT, R18, R3, RZ, 0x181f ;  /* 0x00181fff03127589 */ /* 0x000e6800000e0000 */
[----:B------:R-:W2:Y:S04]  /*2f40*/  SHFL.IDX PT, R14, R3, 0x1, 0x181f ;  /* 0x00381f00030e7f89 */ /* 0x000ea800000e0000 */
[----:B------:R-:W3:Y:S04]  /*2f50*/  SHFL.IDX PT, R10, R3, 0x2, 0x181f ;  /* 0x00581f00030a7f89 */ /* 0x000ee800000e0000 */
[----:B------:R-:W4:Y:S04]  /*2f60*/  SHFL.IDX PT, R6, R2, RZ, 0x181f ;  /* 0x00181fff02067589 */ /* 0x000f2800000e0000 */
[----:B------:R-:W5:Y:S04]  /*2f70*/  SHFL.IDX PT, R11, R2, 0x1, 0x181f ;  /* 0x00381f00020b7f89 */ /* 0x000f6800000e0000 */
[----:B------:R-:W5:Y:S04]  /*2f80*/  SHFL.IDX PT, R23, R2, 0x2, 0x181f ;  /* 0x00581f0002177f89 */ /* 0x000f6800000e0000 */
[----:B------:R-:W5:Y:S01]  /*2f90*/  SHFL.IDX PT, R7, R3, 0x3, 0x181f ;  /* 0x00781f0003077f89 */ /* 0x000f6200000e0000 */
[----:B-1----:R-:W-:-:S03]  /*2fa0*/  IADD3 R20, P2, R24, R18, RZ ;  /* 0x0000001218147210 */ /* 0x002fc60007f5e0ff */
[----:B------:R1:W1:Y:S01]  /*2fb0*/  SHFL.IDX PT, R22, R2, 0x3, 0x181f ;  /* 0x00781f0002167f89 */ /* 0x00026200000e0000 */
[C---:B--2---:R-:W-:Y:S02]  /*2fc0*/  IADD3 R16, P1, R24.reuse, R14, RZ ;  /* 0x0000000e18107210 */ /* 0x044fe40007f3e0ff */
[----:B---3--:R-:W-:Y:S01]  /*2fd0*/  IADD3 R12, P4, R24, R10, RZ ;  /* 0x0000000a180c7210 */ /* 0x008fe20007f9e0ff */
[C---:B----4-:R-:W-:Y:S02]  /*2fe0*/  IMAD.X R21, R25.reuse, 0x1, R6, P2 ;  /* 0x0000000119157824 */ /* 0x050fe400010e0606 */
[C---:B-----5:R-:W-:Y:S02]  /*2ff0*/  IMAD.X R17, R25.reuse, 0x1, R11, P1 ;  /* 0x0000000119117824 */ /* 0x060fe400008e060b */
[----:B------:R-:W-:Y:S01]  /*3000*/  IMAD.X R13, R25, 0x1, R23, P4 ;  /* 0x00000001190d7824 */ /* 0x000fe200020e0617 */
[----:B------:R-:W-:Y:S02]  /*3010*/  IADD3 R8, P2, P1, R8, R7, R24 ;  /* 0x0000000708087210 */ /* 0x000fe4000795e018 */
[----:B------:R-:W-:-:S02]  /*3020*/  IADD3 R24, -R135, 0x10, RZ ;  /* 0x0000001087187810 */ /* 0x000fc40007ffe1ff */
[----:B-1----:R-:W-:Y:S02]  /*3030*/  SHF.R.S32.HI R2, RZ, 0x1f, R137 ;  /* 0x0000001fff027819 */ /* 0x002fe40000011489 */
[----:B------:R-:W-:Y:S02]  /*3040*/  IADD3.X R9, RZ, R22, R25, P2, P1 ;  /* 0x00000016ff097210 */ /* 0x000fe400017e2419 */
[----:B------:R-:W-:Y:S02]  /*3050*/  LEA.HI R2, R2, R137, RZ, 0x3 ;  /* 0x0000008902027211 */ /* 0x000fe400078f18ff */
[----:B------:R-:W-:Y:S02]  /*3060*/  LOP3.LUT R24, R24, 0xf, RZ, 0xc0, !PT ;  /* 0x0000000f18187812 */ /* 0x000fe400078ec0ff */
[----:B------:R-:W-:-:S05]  /*3070*/  LOP3.LUT R2, R2, 0xfffffff8, RZ, 0xc0, !PT ;  /* 0xfffffff802027812 */ /* 0x000fca00078ec0ff */
[----:B------:R-:W-:-:S05]  /*3080*/  IMAD.WIDE R2, R2, 0x2, RZ ;  /* 0x0000000202027825 */ /* 0x000fca00078e02ff */
[C---:B------:R-:W-:Y:S02]  /*3090*/  IADD3 R18, P4, R2.reuse, R18, RZ ;  /* 0x0000001202127210 */ /* 0x040fe40007f9e0ff */
[----:B------:R-:W-:-:S03]  /*30a0*/  IADD3 R14, P1, R2, R14, RZ ;  /* 0x0000000e020e7210 */ /* 0x000fc60007f3e0ff */
[C---:B------:R-:W-:Y:S01]  /*30b0*/  IMAD.X R19, R3.reuse, 0x1, R6, P4 ;  /* 0x0000000103137824 */ /* 0x040fe200020e0606 */
[----:B------:R-:W-:Y:S01]  /*30c0*/  IADD3 R10, P4, R2, R10, RZ ;  /* 0x0000000a020a7210 */ /* 0x000fe20007f9e0ff */
[C---:B------:R-:W-:Y:S01]  /*30d0*/  IMAD.X R15, R3.reuse, 0x1, R11, P1 ;  /* 0x00000001030f7824 */ /* 0x040fe200008e060b */
[----:B------:R-:W-:Y:S01]  /*30e0*/  IADD3 R6, P2, P1, R24, R7, R2 ;  /* 0x0000000718067210 */ /* 0x000fe2000795e002 */
[----:B------:R-:W-:Y:S02]  /*30f0*/  IMAD.SHL.U32 R2, R136, 0x2, RZ ;  /* 0x0000000288027824 */ /* 0x000fe400078e00ff */
[----:B------:R-:W-:Y:S01]  /*3100*/  IMAD.X R11, R3, 0x1, R23, P4 ;  /* 0x00000001030b7824 */ /* 0x000fe200020e0617 */
[----:B------:R-:W-:Y:S02]  /*3110*/  ISETP.NE.U32.AND P4, PT, R26, RZ, PT ;  /* 0x000000ff1a00720c */ /* 0x000fe40003f85070 */
[----:B------:R1:W-:Y:S01]  /*3120*/  LDGSTS.E.BYPASS.LTC128B.128 [R2+0x8100], [R20.64], !P0 ;  /* 0x0810000014027fae */ /* 0x0003e2000c101d4e */
[----:B------:R-:W-:-:S03]  /*3130*/  IADD3.X R7, RZ, R22, R3, P2, P1 ;  /* 0x00000016ff077210 */ /* 0x000fc600017e2403 */
[----:B------:R1:W-:Y:S04]  /*3140*/  LDGSTS.E.BYPASS.LTC128B.128 [R2+0xc100], [R18.64], !P3 ;  /* 0x0c10000012027fae */ /* 0x0003e8000d901d4e */
[----:B------:R1:W-:Y:S04]  /*3150*/  LDGSTS.E.BYPASS.LTC128B.128 [R2+0x9100], [R16.64], !P0 ;  /* 0x0910000010027fae */ /* 0x0003e8000c101d4e */
[----:B------:R1:W-:Y:S04]  /*3160*/  LDGSTS.E.BYPASS.LTC128B.128 [R2+0xd100], [R14.64], !P3 ;  /* 0x0d1000000e027fae */ /* 0x0003e8000d901d4e */
[----:B------:R1:W-:Y:S04]  /*3170*/  LDGSTS.E.BYPASS.LTC128B.128 [R2+0xa100], [R12.64], !P0 ;  /* 0x0a1000000c027fae */ /* 0x0003e8000c101d4e */
[----:B------:R1:W-:Y:S04]  /*3180*/  LDGSTS.E.BYPASS.LTC128B.128 [R2+0xe100], [R10.64], !P3 ;  /* 0x0e1000000a027fae */ /* 0x0003e8000d901d4e */
[----:B------:R1:W-:Y:S04]  /*3190*/  LDGSTS.E.BYPASS.LTC128B.128.ZFILL [R2+0xb100], [R8.64], P4 ;  /* 0x0b10000008027fae */ /* 0x0003e8000a141d4e */
[----:B------:R1:W-:Y:S02]  /*31a0*/  LDGSTS.E.BYPASS.LTC128B.128.ZFILL [R2+0xf100], [R6.64], P5 ;  /* 0x0f10000006027fae */ /* 0x0003e4000a941d4e */
.L_x_1:
[----:B-1234-:R-:W-:Y:S01]  /*31b0*/  SHF.R.S32.HI R2, RZ, 0x1f, R132 ;  /* 0x0000001fff027819 */ /* 0x01efe20000011484 */
[----:B------:R-:W-:Y:S01]  /*31c0*/  IMAD.SHL.U32 R217, R4, 0x2, RZ ;  /* 0x0000000204d97824 */ /* 0x000fe200078e00ff */
[----:B------:R-:W0:Y:S02]  /*31d0*/  LDGDEPBAR ;  /* 0x00000000000079af */ /* 0x000e240000000000 */
[----:B------:R-:W-:Y:S01]  /*31e0*/  LEA.HI R3, R2, R132, RZ, 0x2 ;  /* 0x0000008402037211 */ /* 0x000fe200078f10ff */
[--C-:B------:R-:W-:Y:S01]  /*31f0*/  IMAD R218, R5, 0x2, R217.reuse ;  /* 0x0000000205da7824 */ /* 0x100fe200078e02d9 */
[----:B------:R-:W-:Y:S01]  /*3200*/  LDSM.16.MT88.4 R20, [R217+0x100] ;  /* 0x00010000d914783b */ /* 0x000fe20000004200 */
[C---:B------:R-:W-:Y:S01]  /*3210*/  IMAD R221, R0.reuse, 0x2, R217 ;  /* 0x0000000200dd7824 */ /* 0x040fe200078e02d9 */
[----:B------:R-:W-:Y:S01]  /*3220*/  LOP3.LUT R2, R3, 0x7ffffffc, RZ, 0xc0, !PT ;  /* 0x7ffffffc03027812 */ /* 0x000fe200078ec0ff */
[----:B------:R-:W-:Y:S01]  /*3230*/  IMAD R220, R0, 0x2, R218 ;  /* 0x0000000200dc7824 */ /* 0x000fe200078e02da */
[----:B------:R1:W-:Y:S03]  /*3240*/  STL [R1+0x1c], R3 ;  /* 0x00001c0301007387 */ /* 0x0003e60000100800 */
[----:B------:R-:W-:Y:S01]  /*3250*/  IMAD.IADD R2, R132, 0x1, -R2 ;  /* 0x0000000184027824 */ /* 0x000fe200078e0a02 */
[----:B------:R-:W-:Y:S01]  /*3260*/  LDSM.16.MT88.4 R16, [R218+0x100] ;  /* 0x00010000da10783b */ /* 0x000fe20000004200 */
[----:B-1----:R-:W-:-:S04]  /*3270*/  IMAD.MOV.U32 R3, RZ, RZ, -0x2 ;  /* 0xfffffffeff037424 */ /* 0x002fc800078e00ff */
[----:B------:R-:W-:-:S05]  /*3280*/  IMAD R2, R2, R3, UR17 ;  /* 0x0000001102027e24 */ /* 0x000fca000f8e0203 */
[C---:B------:R-:W-:Y:S02]  /*3290*/  ISETP.GT.AND P5, PT, R2.reuse, RZ, PT ;  /* 0x000000ff0200720c */ /* 0x040fe40003fa4270 */
[C---:B------:R-:W-:Y:S02]  /*32a0*/  ISETP.GT.AND P4, PT, R2.reuse, 0x1, PT ;  /* 0x000000010200780c */ /* 0x040fe40003f84270 */
[----:B------:R-:W-:Y:S02]  /*32b0*/  ISETP.GT.AND P2, PT, R2, 0x8, PT ;  /* 0x000000080200780c */ /* 0x000fe40003f44270 */
[----:B------:R-:W-:Y:S02]  /*32c0*/  FSEL R8, R134, -INF , P5 ;  /* 0xff80000086087808 */ /* 0x000fe40002800000 */
[----:B------:R-:W-:Y:S02]  /*32d0*/  FSEL R9, R133, -INF , P4 ;  /* 0xff80000085097808 */ /* 0x000fe40002000000 */
[----:B------:R-:W-:-:S02]  /*32e0*/  ISETP.GT.AND P1, PT, R2, 0x9, PT ;  /* 0x000000090200780c */ /* 0x000fc40003f24270 */
[----:B------:R-:W-:Y:S02]  /*32f0*/  FSEL R10, R129, -INF , P2 ;  /* 0xff800000810a7808 */ /* 0x000fe40001000000 */
[----:B------:R-:W-:Y:S02]  /*3300*/  FMNMX.FTZ R68, R8, R9, !PT ;  /* 0x0000000908447209 */ /* 0x000fe40007810000 */
[----:B------:R-:W-:Y:S02]  /*3310*/  FSEL R12, R131, -INF , P5 ;  /* 0xff800000830c7808 */ /* 0x000fe40002800000 */
[----:B------:R-:W-:Y:S02]  /*3320*/  ISETP.GT.AND P5, PT, R2, 0x10, PT ;  /* 0x000000100200780c */ /* 0x000fe40003fa4270 */
[----:B------:R-:W-:Y:S02]  /*3330*/  FSEL R11, R128, -INF , P1 ;  /* 0xff800000800b7808 */ /* 0x000fe40000800000 */
[----:B------:R-:W-:-:S02]  /*3340*/  FMNMX.FTZ R68, R10, R68, !PT ;  /* 0x000000440a447209 */ /* 0x000fc40007810000 */
[----:B------:R-:W-:Y:S02]  /*3350*/  FSEL R13, R130, -INF , P4 ;  /* 0xff800000820d7808 */ /* 0x000fe40002000000 */
[C---:B------:R-:W-:Y:S02]  /*3360*/  ISETP.GT.AND P4, PT, R2.reuse, 0x11, PT ;  /* 0x000000110200780c */ /* 0x040fe40003f84270 */
[----:B------:R-:W-:Y:S02]  /*3370*/  FSEL R28, R125, -INF , P5 ;  /* 0xff8000007d1c7808 */ /* 0x000fe40002800000 */
[----:B------:R-:W-:Y:S02]  /*3380*/  FMNMX.FTZ R68, R11, R68, !PT ;  /* 0x000000440b447209 */ /* 0x000fe40007810000 */
        /* <DEDUP_REMOVED lines=9> */
[----:B------:R-:W-:Y:S02]  /*3420*/  ISETP.GT.AND P5, PT, R2, 0x20, PT ;  /* 0x000000200200780c */ /* 0x000fe40003fa4270 */
[----:B------:R-:W-:Y:S02]  /*3430*/  FSEL R31, R100, -INF , P1 ;  /* 0xff800000641f7808 */ /* 0x000fe40000800000 */
[----:B------:R-:W-:Y:S02]  /*3440*/  FMNMX.FTZ R68, R30, R68, !PT ;  /* 0x000000441e447209 */ /* 0x000fe40007810000 */
[----:B------:R-:W-:Y:S02]  /*3450*/  FSEL R33, R102, -INF , P4 ;  /* 0xff80000066217808 */ /* 0x000fe40002000000 */
[----:B------:R-:W-:-:S02]  /*3460*/  ISETP.GT.AND P4, PT, R2, 0x21, PT ;  /* 0x000000210200780c */ /* 0x000fc40003f84270 */
[----:B------:R-:W-:Y:S02]  /*3470*/  FSEL R71, R95, -INF , P5 ;  /* 0xff8000005f477808 */ /* 0x000fe40002800000 */
[----:B------:R-:W-:Y:S02]  /*3480*/  FMNMX.FTZ R68, R31, R68, !PT ;  /* 0x000000441f447209 */ /* 0x000fe40007810000 */
[----:B------:R-:W-:Y:S02]  /*3490*/  FMNMX.FTZ R3, R12, R13, !PT ;  /* 0x0000000d0c037209 */ /* 0x000fe40007810000 */
[----:B------:R-:W-:Y:S02]  /*34a0*/  FSEL R69, R97, -INF , P2 ;  /* 0xff80000061457808 */ /* 0x000fe40001000000 */
[----:B------:R-:W-:Y:S02]  /*34b0*/  ISETP.GT.AND P2, PT, R2, 0x28, PT ;  /* 0x000000280200780c */ /* 0x000fe40003f44270 */
[----:B------:R-:W-:-:S02]  /*34c0*/  FSEL R112, R89, -INF , P4 ;  /* 0xff80000059707808 */ /* 0x000fc40002000000 */
        /* <DEDUP_REMOVED lines=10> */
[----:B------:R-:W-:Y:S02]  /*3570*/  FSEL R114, R90, -INF , P1 ;  /* 0xff8000005a727808 */ /* 0x000fe40000800000 */
[----:B------:R-:W-:-:S02]  /*3580*/  ISETP.GT.AND P5, PT, R2, 0x30, PT ;  /* 0x000000300200780c */ /* 0x000fc40003fa4270 */
[----:B------:R-:W-:Y:S02]  /*3590*/  FSEL R90, R92, -INF , P1 ;  /* 0xff8000005c5a7808 */ /* 0x000fe40000800000 */
[----:B------:R-:W-:Y:S02]  /*35a0*/  FMNMX.FTZ R68, R88, R68, !PT ;  /* 0x0000004458447209 */ /* 0x000fe40007810000 */
[----:B------:R-:W-:Y:S02]  /*35b0*/  FMNMX.FTZ R3, R32, R3, !PT ;  /* 0x0000000320037209 */ /* 0x000fe40007810000 */
[----:B------:R-:W-:Y:S02]  /*35c0*/  ISETP.GT.AND P4, PT, R2, 0x31, PT ;  /* 0x000000310200780c */ /* 0x000fe40003f84270 */
[----:B------:R-:W-:Y:S02]  /*35d0*/  FSEL R149, R87, -INF , P5 ;  /* 0xff80000057957808 */ /* 0x000fe40002800000 */
[----:B------:R-:W-:-:S02]  /*35e0*/  FMNMX.FTZ R68, R90, R68, !PT ;  /* 0x000000445a447209 */ /* 0x000fc40007810000 */
[----:B------:R-:W-:Y:S02]  /*35f0*/  FMNMX.FTZ R3, R33, R3, !PT ;  /* 0x0000000321037209 */ /* 0x000fe40007810000 */
[----:B------:R-:W-:Y:S02]  /*3600*/  ISETP.GT.AND P2, PT, R2, 0x38, PT ;  /* 0x000000380200780c */ /* 0x000fe40003f44270 */
[----:B------:R-:W-:Y:S02]  /*3610*/  FSEL R151, R86, -INF , P4 ;  /* 0xff80000056977808 */ /* 0x000fe40002000000 */
[----:B------:R-:W-:Y:S02]  /*3620*/  FMNMX.FTZ R68, R149, R68, !PT ;  /* 0x0000004495447209 */ /* 0x000fe40007810000 */
[----:B------:R-:W-:Y:S02]  /*3630*/  FMNMX.FTZ R3, R69, R3, !PT ;  /* 0x0000000345037209 */ /* 0x000fe40007810000 */
[----:B------:R-:W-:-:S02]  /*3640*/  ISETP.GT.AND P1, PT, R2, 0x39, PT ;  /* 0x000000390200780c */ /* 0x000fc40003f24270 */
[----:B------:R-:W-:Y:S02]  /*3650*/  FSEL R150, R83, -INF , P2 ;  /* 0xff80000053967808 */ /* 0x000fe40001000000 */
[----:B------:R-:W-:Y:S02]  /*3660*/  FMNMX.FTZ R68, R151, R68, !PT ;  /* 0x0000004497447209 */ /* 0x000fe40007810000 */
[----:B------:R-:W-:Y:S02]  /*3670*/  FMNMX.FTZ R3, R70, R3, !PT ;  /* 0x0000000346037209 */ /* 0x000fe40007810000 */
[----:B------:R-:W-:Y:S02]  /*3680*/  FSEL R158, R85, -INF , P5 ;  /* 0xff800000559e7808 */ /* 0x000fe40002800000 */
[----:B------:R-:W-:Y:S02]  /*3690*/  ISETP.GT.AND P5, PT, R2, 0x40, PT ;  /* 0x000000400200780c */ /* 0x000fe40003fa4270 */
[----:B------:R-:W-:-:S02]  /*36a0*/  FSEL R156, R82, -INF , P1 ;  /* 0xff800000529c7808 */ /* 0x000fc40000800000 */
[----:B------:R-:W-:Y:S02]  /*36b0*/  FMNMX.FTZ R68, R150, R68, !PT ;  /* 0x0000004496447209 */ /* 0x000fe40007810000 */
[----:B------:R-:W-:Y:S02]  /*36c0*/  FMNMX.FTZ R3, R91, R3, !PT ;  /* 0x000000035b037209 */ /* 0x000fe40007810000 */
[----:B------:R-:W-:Y:S02]  /*36d0*/  FSEL R157, R84, -INF , P4 ;  /* 0xff800000549d7808 */ /* 0x000fe40002000000 */
[----:B------:R-:W-:Y:S02]  /*36e0*/  ISETP.GT.AND P4, PT, R2, 0x41, PT ;  /* 0x000000410200780c */ /* 0x000fe40003f84270 */
[----:B------:R-:W-:Y:S02]  /*36f0*/  FSEL R162, R75, -INF , P5 ;  /* 0xff8000004ba27808 */ /* 0x000fe40002800000 */
[----:B------:R-:W-:-:S02]  /*3700*/  FMNMX.FTZ R68, R156, R68, !PT ;  /* 0x000000449c447209 */ /* 0x000fc40007810000 */
[----:B------:R-:W-:Y:S02]  /*3710*/  FMNMX.FTZ R3, R112, R3, !PT ;  /* 0x0000000370037209 */ /* 0x000fe40007810000 */
[----:B------:R-:W-:Y:S02]  /*3720*/  FSEL R159, R81, -INF , P2 ;  /* 0xff800000519f7808 */ /* 0x000fe40001000000 */
[----:B------:R-:W-:Y:S02]  /*3730*/  ISETP.GT.AND P2, PT, R2, 0x48, PT ;  /* 0x000000480200780c */ /* 0x000fe40003f44270 */
[----:B------:R-:W-:Y:S02]  /*3740*/  FSEL R163, R74, -INF , P4 ;  /* 0xff8000004aa37808 */ /* 0x000fe40002000000 */
[----:B------:R-:W-:Y:S02]  /*3750*/  FMNMX.FTZ R68, R162, R68, !PT ;  /* 0x00000044a2447209 */ /* 0x000fe40007810000 */
[----:B------:R-:W-:-:S02]  /*3760*/  FMNMX.FTZ R3, R113, R3, !PT ;  /* 0x0000000371037209 */ /* 0x000fc40007810000 */
[----:B------:R-:W-:Y:S02]  /*3770*/  FSEL R160, R80, -INF , P1 ;  /* 0xff80000050a07808 */ /* 0x000fe40000800000 */
[----:B------:R-:W-:Y:S02]  /*3780*/  ISETP.GT.AND P1, PT, R2, 0x49, PT ;  /* 0x000000490200780c */ /* 0x000fe40003f24270 */
[----:B------:R-:W-:Y:S02]  /*3790*/  FSEL R161, R65, -INF , P2 ;  /* 0xff80000041a17808 */ /* 0x000fe40001000000 */
[----:B------:R-:W-:Y:S02]  /*37a0*/  FMNMX.FTZ R68, R163, R68, !PT ;  /* 0x00000044a3447209 */ /* 0x000fe40007810000 */
[----:B------:R-:W-:Y:S02]  /*37b0*/  FMNMX.FTZ R3, R114, R3, !PT ;  /* 0x0000000372037209 */ /* 0x000fe40007810000 */
[----:B------:R-:W-:-:S02]  /*37c0*/  FSEL R165, R73, -INF , P5 ;  /* 0xff80000049a57808 */ /* 0x000fc40002800000 */
[----:B------:R-:W-:Y:S02]  /*37d0*/  ISETP.GT.AND P5, PT, R2, 0x50, PT ;  /* 0x000000500200780c */ /* 0x000fe40003fa4270 */
[----:B------:R-:W-:Y:S02]  /*37e0*/  FSEL R164, R64, -INF , P1 ;  /* 0xff80000040a47808 */ /* 0x000fe40000800000 */
[----:B------:R-:W-:Y:S02]  /*37f0*/  FMNMX.FTZ R68, R161, R68, !PT ;  /* 0x00000044a1447209 */ /* 0x000fe40007810000 */
        /* <DEDUP_REMOVED lines=57> */
[----:B------:R-:W-:Y:S01]  /*3b90*/  FMNMX.FTZ R68, R249, R68, !PT ;  /* 0x00000044f9447209 */ /* 0x000fe20007810000 */
[----:B------:R-:W-:Y:S01]  /*3ba0*/  LDSM.16.MT88.4 R24, [R220+0x100] ;  /* 0x00010000dc18783b */ /* 0x000fe20000004200 */
[----:B------:R-:W-:Y:S02]  /*3bb0*/  FMNMX.FTZ R2, R213, R2, !PT ;  /* 0x00000002d5027209 */ /* 0x000fe40007810000 */
[----:B------:R-:W-:Y:S02]  /*3bc0*/  FMNMX.FTZ R68, R252, R68, !PT ;  /* 0x00000044fc447209 */ /* 0x000fe40007810000 */
[----:B------:R-:W-:Y:S02]  /*3bd0*/  FMNMX.FTZ R2, R212, R2, !PT ;  /* 0x00000002d4027209 */ /* 0x000fe40007810000 */
[----:B------:R-:W-:Y:S01]  /*3be0*/  FSEL R116, R41, -INF , P5 ;  /* 0xff80000029747808 */ /* 0x000fe20002800000 */
[----:B------:R-:W1:Y:S01]  /*3bf0*/  SHFL.BFLY PT, R3, R68, 0x2, 0x1f ;  /* 0x0c401f0044037f89 */ /* 0x000e6200000e0000 */
[----:B------:R-:W-:-:S02]  /*3c00*/  FMNMX.FTZ R2, R214, R2, !PT ;  /* 0x00000002d6027209 */ /* 0x000fc40007810000 */
[----:B------:R-:W-:Y:S02]  /*3c10*/  FSEL R138, R40, -INF , P4 ;  /* 0xff800000288a7808 */ /* 0x000fe40002000000 */
[----:B------:R-:W-:Y:S01]  /*3c20*/  FMNMX.FTZ R2, R215, R2, !PT ;  /* 0x00000002d7027209 */ /* 0x000fe20007810000 */
[----:B------:R-:W-:Y:S01]  /*3c30*/  LDSM.16.MT88.4 R40, [R218+0x4100] ;  /* 0x00410000da28783b */ /* 0x000fe20000004200 */
[----:B------:R-:W-:Y:S02]  /*3c40*/  FSEL R137, R38, -INF , P2 ;  /* 0xff80000026897808 */ /* 0x000fe40001000000 */
[----:B------:R-:W-:Y:S02]  /*3c50*/  FMNMX.FTZ R2, R116, R2, !PT ;  /* 0x0000000274027209 */ /* 0x000fe40007810000 */
[----:B------:R-:W-:Y:S02]  /*3c60*/  FSEL R199, R37, -INF , P1 ;  /* 0xff80000025c77808 */ /* 0x000fe40000800000 */
[----:B------:R-:W-:Y:S01]  /*3c70*/  FMNMX.FTZ R2, R138, R2, !PT ;  /* 0x000000028a027209 */ /* 0x000fe20007810000 */
[----:B------:R-:W-:Y:S03]  /*3c80*/  LDSM.16.MT88.4 R36, [R217+0x900] ;  /* 0x00090000d924783b */ /* 0x000fe60000004200 */
[----:B------:R-:W-:-:S04]  /*3c90*/  FMNMX.FTZ R2, R137, R2, !PT ;  /* 0x0000000289027209 */ /* 0x000fc80007810000 */
[----:B------:R-:W-:Y:S02]  /*3ca0*/  FMNMX.FTZ R2, R199, R2, !PT ;  /* 0x00000002c7027209 */ /* 0x000fe40007810000 */
[----:B-1----:R-:W-:-:S03]  /*3cb0*/  FMNMX.FTZ R68, R68, R3, !PT ;  /* 0x0000000344447209 */ /* 0x002fc60007810000 */
[----:B------:R-:W1:Y:S04]  /*3cc0*/  SHFL.BFLY PT, R3, R2, 0x2, 0x1f ;  /* 0x0c401f0002037f89 */ /* 0x000e6800000e0000 */
[----:B------:R-:W2:Y:S01]  /*3cd0*/  SHFL.BFLY PT, R6, R68, 0x1, 0x1f ;  /* 0x0c201f0044067f89 */ /* 0x000ea200000e0000 */
[----:B-1----:R-:W-:Y:S02]  /*3ce0*/  FMNMX.FTZ R2, R2, R3, !PT ;  /* 0x0000000302027209 */ /* 0x002fe40007810000 */
[----:B--2---:R-:W-:-:S03]  /*3cf0*/  FMNMX.FTZ R68, R68, R6, !PT ;  /* 0x0000000644447209 */ /* 0x004fc60007810000 */
[----:B------:R-:W1:Y:S01]  /*3d00*/  SHFL.BFLY PT, R7, R2, 0x1, 0x1f ;  /* 0x0c201f0002077f89 */ /* 0x000e6200000e0000 */
[C---:B------:R-:W-:Y:S01]  /*3d10*/  FSETP.NEU.FTZ.AND P1, PT, R68.reuse, -INF , PT ;  /* 0xff8000004400780b */ /* 0x040fe20003f3d000 */
[----:B------:R-:W-:-:S05]  /*3d20*/  FMUL.FTZ R6, R68, c[0x0][0x2d0] ;  /* 0x0000b40044067a20 */ /* 0x000fca0000410000 */
[----:B------:R-:W-:-:S05]  /*3d30*/  FSEL R6, R6, RZ, P1 ;  /* 0x000000ff06067208 */ /* 0x000fca0000800000 */
[--C-:B------:R-:W-:Y:S02]  /*3d40*/  FFMA.FTZ R3, R8, c[0x0][0x2d0], -R6.reuse ;  /* 0x0000b40008037a23 */ /* 0x100fe40000010806 */
[--C-:B------:R-:W-:Y:S02]  /*3d50*/  FFMA.FTZ R0, R28, c[0x0][0x2d0], -R6.reuse ;  /* 0x0000b4001c007a23 */ /* 0x100fe40000010806 */
[----:B------:R2:W-:Y:S08]  /*3d60*/  MUFU.EX2 R136, R3 ;  /* 0x0000000300887308 */ /* 0x0005f00000000800 */
[----:B------:R3:W-:Y:S01]  /*3d70*/  MUFU.EX2 R203, R0 ;  /* 0x0000000000cb7308 */ /* 0x0007e20000000800 */
[----:B--2---:R-:W-:-:S07]  /*3d80*/  FFMA.FTZ R3, R9, c[0x0][0x2d0], -R6 ;  /* 0x0000b40009037a23 */ /* 0x004fce0000010806 */
[----:B------:R1:W2:Y:S01]  /*3d90*/  MUFU.EX2 R115, R3 ;  /* 0x0000000300737308 */ /* 0x0002a20000000800 */
[----:B---3--:R-:W-:-:S07]  /*3da0*/  FFMA.FTZ R0, R29, c[0x0][0x2d0], -R6 ;  /* 0x0000b4001d007a23 */ /* 0x008fce0000010806 */
[----:B------:R3:W-:Y:S01]  /*3db0*/  MUFU.EX2 R202, R0 ;  /* 0x0000000000ca7308 */ /* 0x0007e20000000800 */
[----:B-1----:R-:W-:Y:S01]  /*3dc0*/  FMNMX.FTZ R3, R2, R7, !PT ;  /* 0x0000000702037209 */ /* 0x002fe20007810000 */
[--C-:B------:R-:W-:Y:S01]  /*3dd0*/  FFMA.FTZ R2, R10, c[0x0][0x2d0], -R6.reuse ;  /* 0x0000b4000a027a23 */ /* 0x100fe20000010806 */
[----:B--2---:R-:W-:Y:S01]  /*3de0*/  F2FP.PACK_AB R8, R115, R136 ;  /* 0x000000887308723e */ /* 0x004fe200000000ff */
[----:B------:R-:W-:Y:S01]  /*3df0*/  FFMA.FTZ R7, R11, c[0x0][0x2d0], -R6 ;  /* 0x0000b4000b077a23 */ /* 0x000fe20000010806 */
[----:B------:R-:W-:-:S03]  /*3e00*/  FSETP.NEU.FTZ.AND P1, PT, R3, -INF , PT ;  /* 0xff8000000300780b */ /* 0x000fc60003f3d000 */
[----:B------:R1:W-:Y:S01]  /*3e10*/  MUFU.EX2 R240, R2 ;  /* 0x0000000200f07308 */ /* 0x0003e20000000800 */
[----:B---3--:R-:W-:-:S07]  /*3e20*/  FFMA.FTZ R0, R30, c[0x0][0x2d0], -R6 ;  /* 0x0000b4001e007a23 */ /* 0x008fce0000010806 */
[----:B------:R2:W3:Y:S01]  /*3e30*/  MUFU.EX2 R139, R7 ;  /* 0x00000007008b7308 */ /* 0x0004e20000000800 */
[----:B-1----:R-:W-:-:S07]  /*3e40*/  FMUL.FTZ R2, R3, c[0x0][0x2d0] ;  /* 0x0000b40003027a20 */ /* 0x002fce0000410000 */
[----:B------:R1:W-:Y:S01]  /*3e50*/  MUFU.EX2 R117, R0 ;  /* 0x0000000000757308 */ /* 0x0003e20000000800 */
[----:B------:R-:W-:Y:S02]  /*3e60*/  FSEL R2, R2, RZ, P1 ;  /* 0x000000ff02027208 */ /* 0x000fe40000800000 */
[----:B------:R-:W-:Y:S01]  /*3e70*/  PLOP3.LUT P1, PT, PT, PT, UP0, 0x40, 0x0 ;  /* 0x000000000000781c */ /* 0x000fe20003f2e808 */
[----:B--2---:R-:W-:Y:S01]  /*3e80*/  IMAD.MOV.U32 R7, RZ, RZ, R138 ;  /* 0x000000ffff077224 */ /* 0x004fe200078e008a */
[----:B---3--:R-:W-:Y:S01]  /*3e90*/  F2FP.PACK_AB R10, R139, R240 ;  /* 0x000000f08b0a723e */ /* 0x008fe200000000ff */
[----:B------:R-:W-:-:S04]  /*3ea0*/  FFMA.FTZ R4, R12, c[0x0][0x2d0], -R2 ;  /* 0x0000b4000c047a23 */ /* 0x000fc80000010802 */
[----:B------:R2:W-:Y:S01]  /*3eb0*/  MUFU.EX2 R200, R4 ;  /* 0x0000000400c87308 */ /* 0x0005e20000000800 */
[----:B-1----:R-:W-:Y:S02]  /*3ec0*/  FFMA.FTZ R0, R31, c[0x0][0x2d0], -R6 ;  /* 0x0000b4001f007a23 */ /* 0x002fe40000010806 */
[----:B------:R-:W-:Y:S05]  /*3ed0*/  LDSM.16.MT88.4 R28, [R221+0x900] ;  /* 0x00090000dd1c783b */ /* 0x000fea0000004200 */
[----:B------:R1:W-:Y:S01]  /*3ee0*/  MUFU.EX2 R5, R0 ;  /* 0x0000000000057308 */ /* 0x0003e20000000800 */
[----:B--2---:R-:W-:-:S07]  /*3ef0*/  FFMA.FTZ R4, R13, c[0x0][0x2d0], -R2 ;  /* 0x0000b4000d047a23 */ /* 0x004fce0000010802 */
[----:B------:R2:W3:Y:S01]  /*3f00*/  MUFU.EX2 R239, R4 ;  /* 0x0000000400ef7308 */ /* 0x0004e20000000800 */
[----:B-1----:R-:W-:-:S07]  /*3f10*/  FFMA.FTZ R0, R32, c[0x0][0x2d0], -R2 ;  /* 0x0000b40020007a23 */ /* 0x002fce0000010802 */
[----:B------:R1:W-:Y:S01]  /*3f20*/  MUFU.EX2 R201, R0 ;  /* 0x0000000000c97308 */ /* 0x0003e20000000800 */
[----:B--2---:R-:W-:Y:S01]  /*3f30*/  FFMA.FTZ R4, R14, c[0x0][0x2d0], -R2 ;  /* 0x0000b4000e047a23 */ /* 0x004fe20000010802 */
[----:B---3--:R-:W-:-:S06]  /*3f40*/  F2FP.PACK_AB R9, R239, R200 ;  /* 0x000000c8ef09723e */ /* 0x008fcc00000000ff */
[----:B------:R2:W-:Y:S01]  /*3f50*/  MUFU.EX2 R119, R4 ;  /* 0x0000000400777308 */ /* 0x0005e20000000800 */
[--C-:B-1----:R-:W-:Y:S02]  /*3f60*/  FFMA.FTZ R0, R33, c[0x0][0x2d0], -R2.reuse ;  /* 0x0000b40021007a23 */ /* 0x102fe40000010802 */
[----:B------:R-:W-:Y:S05]  /*3f70*/  LDSM.16.MT88.4 R32, [R218+0x900] ;  /* 0x00090000da20783b */ /* 0x000fea0000004200 */
[----:B------:R1:W-:Y:S01]  /*3f80*/  MUFU.EX2 R118, R0 ;  /* 0x0000000000767308 */ /* 0x0003e20000000800 */
[--C-:B--2---:R-:W-:Y:S02]  /*3f90*/  FFMA.FTZ R4, R15, c[0x0][0x2d0], -R2.reuse ;  /* 0x0000b4000f047a23 */ /* 0x104fe40000010802 */
[----:B------:R-:W2:Y:S05]  /*3fa0*/  LDSM.16.MT88.4 R12, [R221+0x100] ;  /* 0x00010000dd0c783b */ /* 0x000eaa0000004200 */
[----:B------:R-:W3:Y:S01]  /*3fb0*/  MUFU.EX2 R4, R4 ;  /* 0x0000000400047308 */ /* 0x000ee20000000800 */
[----:B-1----:R-:W-:-:S02]  /*3fc0*/  FFMA.FTZ R0, R69, c[0x0][0x2d0], -R2 ;  /* 0x0000b40045007a23 */ /* 0x002fc40000010802 */
[----:B------:R-:W-:-:S05]  /*3fd0*/  IMAD.MOV.U32 R69, RZ, RZ, R116 ;  /* 0x000000ffff457224 */ /* 0x000fca00078e0074 */
[----:B------:R1:W-:Y:S01]  /*3fe0*/  MUFU.EX2 R198, R0 ;  /* 0x0000000000c67308 */ /* 0x0003e20000000800 */
[----:B---3--:R-:W-:-:S07]  /*3ff0*/  F2FP.PACK_AB R11, R4, R119 ;  /* 0x00000077040b723e */ /* 0x008fce00000000ff */
[C---:B------:R-:W-:Y:S01]  /*4000*/  HMMA.16816.F32 R76, R8.reuse, R20, RZ ;  /* 0x00000014084c723c */ /* 0x040fe200000018ff */
[----:B-1----:R-:W-:Y:S02]  /*4010*/  FFMA.FTZ R0, R70, c[0x0][0x2d0], -R2 ;  /* 0x0000b40046007a23 */ /* 0x002fe40000010802 */
[----:B------:R-:W-:Y:S02]  /*4020*/  IMAD.MOV.U32 R70, RZ, RZ, R137 ;  /* 0x000000ffff467224 */ /* 0x000fe400078e0089 */
[----:B------:R1:W3:Y:S03]  /*4030*/  MUFU.EX2 R197, R0 ;  /* 0x0000000000c57308 */ /* 0x0002e60000000800 */
[C---:B------:R-:W-:Y:S01]  /*4040*/  HMMA.16816.F32 R64, R8.reuse, R22, RZ ;  /* 0x000000160840723c */ /* 0x040fe200000018ff */
[----:B------:R-:W4:Y:S07]  /*4050*/  LDSM.16.MT88.4 R20, [R217+0x4100] ;  /* 0x00410000d914783b */ /* 0x000f2e0000004200 */
[----:B------:R-:W-:Y:S01]  /*4060*/  HMMA.16816.F32 R60, R8, R16, RZ ;  /* 0x00000010083c723c */ /* 0x000fe200000018ff */
[----:B-1----:R-:W-:-:S02]  /*4070*/  FFMA.FTZ R0, R71, c[0x0][0x2d0], -R6 ;  /* 0x0000b40047007a23 */ /* 0x002fc40000010806 */
[----:B------:R-:W-:-:S05]  /*4080*/  IMAD.MOV.U32 R71, RZ, RZ, R139 ;  /* 0x000000ffff477224 */ /* 0x000fca00078e008b */
[C---:B------:R-:W-:Y:S01]  /*4090*/  HMMA.16816.F32 R56, R8.reuse, R18, RZ ;  /* 0x000000120838723c */ /* 0x040fe200000018ff */
[----:B------:R-:W1:Y:S01]  /*40a0*/  LDSM.16.MT88.4 R16, [R221+0x4100] ;  /* 0x00410000dd10783b */ /* 0x000e620000004200 */
[----:B------:R5:W-:Y:S06]  /*40b0*/  MUFU.EX2 R248, R0 ;  /* 0x0000000000f87308 */ /* 0x000bec0000000800 */
[C---:B--2---:R-:W-:Y:S08]  /*40c0*/  HMMA.16816.F32 R48, R8.reuse, R12, RZ ;  /* 0x0000000c0830723c */ /* 0x044ff000000018ff */
[----:B------:R-:W-:Y:S01]  /*40d0*/  HMMA.16816.F32 R44, R8, R14, RZ ;  /* 0x0000000e082c723c */ /* 0x000fe200000018ff */
[----:B------:R-:W2:Y:S01]  /*40e0*/  LDSM.16.MT88.4 R12, [R220+0x4100] ;  /* 0x00410000dc0c783b */ /* 0x000ea20000004200 */
[----:B-----5:R-:W-:-:S04]  /*40f0*/  FFMA.FTZ R0, R89, c[0x0][0x2d0], -R6 ;  /* 0x0000b40059007a23 */ /* 0x020fc80000010806 */
[----:B------:R5:W1:Y:S02]  /*4100*/  MUFU.EX2 R246, R0 ;  /* 0x0000000000f67308 */ /* 0x000a640000000800 */
[C---:B------:R-:W-:Y:S08]  /*4110*/  HMMA.16816.F32 R52, R8.reuse, R24, RZ ;  /* 0x000000180834723c */ /* 0x040ff000000018ff */
[----:B------:R-:W-:Y:S01]  /*4120*/  HMMA.16816.F32 R72, R8, R26, RZ ;  /* 0x0000001a0848723c */ /* 0x000fe200000018ff */
[----:B------:R-:W2:Y:S01]  /*4130*/  LDSM.16.MT88.4 R24, [R220+0x900] ;  /* 0x00090000dc18783b */ /* 0x000ea20000004200 */
[----:B-----5:R-:W-:-:S06]  /*4140*/  FFMA.FTZ R0, R88, c[0x0][0x2d0], -R6 ;  /* 0x0000b40058007a23 */ /* 0x020fcc0000010806 */
[C---:B------:R-:W-:Y:S01]  /*4150*/  HMMA.16816.F32 R104, R8.reuse, R40, RZ ;  /* 0x000000280868723c */ /* 0x040fe200000018ff */
[----:B------:R5:W-:Y:S07]  /*4160*/  MUFU.EX2 R243, R0 ;  /* 0x0000000000f37308 */ /* 0x000bee0000000800 */
[C---:B------:R-:W-:Y:S01]  /*4170*/  HMMA.16816.F32 R108, R8.reuse, R42, RZ ;  /* 0x0000002a086c723c */ /* 0x040fe200000018ff */
[----:B------:R-:W3:Y:S07]  /*4180*/  LDSM.16.MT88.4 R40, [R218+0x4900] ;  /* 0x00490000da28783b */ /* 0x000eee0000004200 */
[----:B----4-:R-:W-:Y:S01]  /*4190*/  HMMA.16816.F32 R80, R8, R20, RZ ;  /* 0x000000140850723c */ /* 0x010fe200000018ff */
[----:B-----5:R-:W-:-:S04]  /*41a0*/  FFMA.FTZ R0, R90, c[0x0][0x2d0], -R6 ;  /* 0x0000b4005a007a23 */ /* 0x020fc80000010806 */
[----:B------:R4:W5:Y:S03]  /*41b0*/  MUFU.EX2 R247, R0 ;  /* 0x0000000000f77308 */ /* 0x0009660000000800 */
[C---:B------:R-:W-:Y:S01]  /*41c0*/  HMMA.16816.F32 R84, R8.reuse, R22, RZ ;  /* 0x000000160854723c */ /* 0x040fe200000018ff */
[----:B------:R-:W3:Y:S07]  /*41d0*/  LDSM.16.MT88.4 R20, [R217+0x4900] ;  /* 0x00490000d914783b */ /* 0x000eee0000004200 */
[----:B-1----:R-:W-:Y:S01]  /*41e0*/  HMMA.16816.F32 R100, R8, R16, RZ ;  /* 0x000000100864723c */ /* 0x002fe200000018ff */
[----:B----4-:R-:W-:-:S07]  /*41f0*/  FFMA.FTZ R0, R91, c[0x0][0x2d0], -R2 ;  /* 0x0000b4005b007a23 */ /* 0x010fce0000010802 */
[C---:B------:R-:W-:Y:S01]  /*4200*/  HMMA.16816.F32 R96, R8.reuse, R18, RZ ;  /* 0x000000120860723c */ /* 0x040fe200000018ff */
[----:B------:R-:W1:Y:S01]  /*4210*/  LDSM.16.MT88.4 R16, [R221+0x4900] ;  /* 0x00490000dd10783b */ /* 0x000e620000004200 */
[----:B------:R4:W-:Y:S06]  /*4220*/  MUFU.EX2 R242, R0 ;  /* 0x0000000000f27308 */ /* 0x0009ec0000000800 */
[C---:B--2---:R-:W-:Y:S08]  /*4230*/  HMMA.16816.F32 R124, R8.reuse, R12, RZ ;  /* 0x0000000c087c723c */ /* 0x044ff000000018ff */
[----:B------:R-:W-:Y:S01]  /*4240*/  HMMA.16816.F32 R92, R8, R14, RZ ;  /* 0x0000000e085c723c */ /* 0x000fe200000018ff */
[----:B------:R-:W2:Y:S01]  /*4250*/  LDSM.16.MT88.4 R12, [R220+0x4900] ;  /* 0x00490000dc0c783b */ /* 0x000ea20000004200 */
[----:B----4-:R-:W-:-:S04]  /*4260*/  FFMA.FTZ R0, R112, c[0x0][0x2d0], -R2 ;  /* 0x0000b40070007a23 */ /* 0x010fc80000010802 */
[----:B------:R4:W1:Y:S01]  /*4270*/  MUFU.EX2 R241, R0 ;  /* 0x0000000000f17308 */ /* 0x0008620000000800 */
[----:B------:R-:W-:Y:S02]  /*4280*/  F2FP.PACK_AB R8, R202, R203 ;  /* 0x000000cbca08723e */ /* 0x000fe400000000ff */
[----:B------:R-:W-:Y:S02]  /*4290*/  F2FP.PACK_AB R10, R5, R117 ;  /* 0x00000075050a723e */ /* 0x000fe400000000ff */
[----:B------:R-:W-:Y:S02]  /*42a0*/  F2FP.PACK_AB R9, R118, R201 ;  /* 0x000000c97609723e */ /* 0x000fe400000000ff */
[----:B---3--:R-:W-:-:S07]  /*42b0*/  F2FP.PACK_AB R11, R197, R198 ;  /* 0x000000c6c50b723e */ /* 0x008fce00000000ff */
[----:B------:R-:W-:Y:S01]  /*42c0*/  HMMA.16816.F32 R152, R8, R36, R76 ;  /* 0x000000240898723c */ /* 0x000fe2000000184c */
[----:B----4-:R-:W-:-:S07]  /*42d0*/  FFMA.FTZ R0, R113, c[0x0][0x2d0], -R2 ;  /* 0x0000b40071007a23 */ /* 0x010fce0000010802 */
[C---:B------:R-:W-:Y:S01]  /*42e0*/  HMMA.16816.F32 R132, R8.reuse, R38, R64 ;  /* 0x000000260884723c */ /* 0x040fe20000001840 */
[----:B------:R-:W3:Y:S07]  /*42f0*/  LDSM.16.MT88.4 R36, [R217+0x1100] ;  /* 0x00110000d924783b */ /* 0x000eee0000004200 */
[C---:B------:R-:W-:Y:S08]  /*4300*/  HMMA.16816.F32 R120, R8.reuse, R32, R60 ;  /* 0x000000200878723c */ /* 0x040ff0000000183c */
[C---:B------:R-:W-:Y:S08]  /*4310*/  HMMA.16816.F32 R60, R8.reuse, R28, R48 ;  /* 0x0000001c083c723c */ /* 0x040ff00000001830 */
[C---:B------:R-:W-:Y:S07]  /*4320*/  HMMA.16816.F32 R48, R8.reuse, R24, R52 ;  /* 0x000000180830723c */ /* 0x040fee0000001834 */
[----:B------:R-:W-:Y:S01]  /*4330*/  IMAD.MOV.U32 R55, RZ, RZ, R136 ;  /* 0x000000ffff377224 */ /* 0x000fe200078e0088 */
[----:B------:R-:W-:Y:S01]  /*4340*/  HMMA.16816.F32 R64, R8, R34, R56 ;  /* 0x000000220840723c */ /* 0x000fe20000001838 */
[----:B------:R-:W-:Y:S01]  /*4350*/  IMAD.MOV.U32 R54, RZ, RZ, R119 ;  /* 0x000000ffff367224 */ /* 0x000fe200078e0077 */
[----:B------:R-:W-:Y:S01]  /*4360*/  LDSM.16.MT88.4 R32, [R218+0x1100] ;  /* 0x00110000da20783b */ /* 0x000fe20000004200 */
[----:B------:R-:W-:-:S02]  /*4370*/  IMAD.MOV.U32 R53, RZ, RZ, R118 ;  /* 0x000000ffff357224 */ /* 0x000fc400078e0076 */
[----:B------:R-:W-:-:S03]  /*4380*/  IMAD.MOV.U32 R52, RZ, RZ, R117 ;  /* 0x000000ffff347224 */ /* 0x000fc600078e0075 */
[C---:B------:R-:W-:Y:S07]  /*4390*/  HMMA.16816.F32 R136, R8.reuse, R40, R104 ;  /* 0x000000280888723c */ /* 0x040fee0000001868 */
[----:B------:R-:W-:Y:S01]  /*43a0*/  IMAD.MOV.U32 R105, RZ, RZ, R240 ;  /* 0x000000ffff697224 */ /* 0x000fe200078e00f0 */
[----:B------:R-:W-:Y:S01]  /*43b0*/  HMMA.16816.F32 R56, R8, R26, R72 ;  /* 0x0000001a0838723c */ /* 0x000fe20000001848 */
[----:B------:R4:W-:Y:S01]  /*43c0*/  MUFU.EX2 R240, R0 ;  /* 0x0000000000f07308 */ /* 0x0009e20000000800 */
[----:B------:R-:W-:Y:S01]  /*43d0*/  IMAD.MOV.U32 R106, RZ, RZ, R239 ;  /* 0x000000ffff6a7224 */ /* 0x000fe200078e00ef */
[----:B------:R-:W-:Y:S01]  /*43e0*/  LDSM.16.MT88.4 R24, [R221+0x1100] ;  /* 0x00110000dd18783b */ /* 0x000fe20000004200 */
[----:B------:R-:W-:-:S04]  /*43f0*/  IMAD.MOV.U32 R107, RZ, RZ, R115 ;  /* 0x000000ffff6b7224 */ /* 0x000fc800078e0073 */
[C---:B------:R-:W-:Y:S01]  /*4400*/  HMMA.16816.F32 R44, R8.reuse, R30, R44 ;  /* 0x0000001e082c723c */ /* 0x040fe2000000182c */
[----:B------:R-:W2:Y:S07]  /*4410*/  LDSM.16.MT88.4 R28, [R220+0x1100] ;  /* 0x00110000dc1c783b */ /* 0x000eae0000004200 */
[----:B------:R-:W-:Y:S01]  /*4420*/  HMMA.16816.F32 R76, R8, R20, R80 ;  /* 0x00000014084c723c */ /* 0x000fe20000001850 */
[----:B----4-:R-:W-:-:S04]  /*4430*/  FFMA.FTZ R0, R114, c[0x0][0x2d0], -R2 ;  /* 0x0000b40072007a23 */ /* 0x010fc80000010802 */
[----:B------:R4:W1:Y:S03]  /*4440*/  MUFU.EX2 R239, R0 ;  /* 0x0000000000ef7308 */ /* 0x0008660000000800 */
[C---:B------:R-:W-:Y:S01]  /*4450*/  HMMA.16816.F32 R116, R8.reuse, R22, R84 ;  /* 0x000000160874723c */ /* 0x040fe20000001854 */
[----:B------:R-:W3:Y:S07]  /*4460*/  LDSM.16.MT88.4 R20, [R217+0x5100] ;  /* 0x00510000d914783b */ /* 0x000eee0000004200 */
[----:B------:R-:W-:Y:S01]  /*4470*/  HMMA.16816.F32 R128, R8, R42, R108 ;  /* 0x0000002a0880723c */ /* 0x000fe2000000186c */
[----:B----4-:R-:W-:-:S02]  /*4480*/  FFMA.FTZ R0, R149, c[0x0][0x2d0], -R6 ;  /* 0x0000b40095007a23 */ /* 0x010fc40000010806 */
[----:B------:R-:W-:-:S05]  /*4490*/  IMAD.MOV.U32 R149, RZ, RZ, R199 ;  /* 0x000000ffff957224 */ /* 0x000fca00078e00c7 */
[C---:B-1----:R-:W-:Y:S08]  /*44a0*/  HMMA.16816.F32 R112, R8.reuse, R16, R100 ;  /* 0x000000100870723c */ /* 0x042ff00000001864 */
[C---:B------:R-:W-:Y:S01]  /*44b0*/  HMMA.16816.F32 R84, R8.reuse, R18, R96 ;  /* 0x000000120854723c */ /* 0x040fe20000001860 */
[----:B------:R-:W1:Y:S07]  /*44c0*/  LDSM.16.MT88.4 R16, [R221+0x5100] ;  /* 0x00510000dd10783b */ /* 0x000e6e0000004200 */
[C---:B--2---:R-:W-:Y:S07]  /*44d0*/  HMMA.16816.F32 R80, R8.reuse, R12, R124 ;  /* 0x0000000c0850723c */ /* 0x044fee000000187c */
[----:B------:R-:W-:Y:S01]  /*44e0*/  IMAD.MOV.U32 R127, RZ, RZ, R52 ;  /* 0x000000ffff7f7224 */ /* 0x000fe200078e0034 */
[----:B------:R-:W-:Y:S01]  /*44f0*/  HMMA.16816.F32 R72, R8, R14, R92 ;  /* 0x0000000e0848723c */ /* 0x000fe2000000185c */
[----:B------:R-:W-:Y:S01]  /*4500*/  LDSM.16.MT88.4 R12, [R220+0x5100] ;  /* 0x00510000dc0c783b */ /* 0x000fe20000004200 */
[----:B------:R-:W-:-:S02]  /*4510*/  IMAD.MOV.U32 R126, RZ, RZ, R55 ;  /* 0x000000ffff7e7224 */ /* 0x000fc400078e0037 */
[----:B------:R-:W-:Y:S02]  /*4520*/  IMAD.MOV.U32 R124, RZ, RZ, R106 ;  /* 0x000000ffff7c7224 */ /* 0x000fe400078e006a */
[----:B------:R-:W-:Y:S01]  /*4530*/  IMAD.MOV.U32 R125, RZ, RZ, R107 ;  /* 0x000000ffff7d7224 */ /* 0x000fe200078e006b */
[----:B------:R-:W-:Y:S02]  /*4540*/  F2FP.PACK_AB R8, R246, R248 ;  /* 0x000000f8f608723e */ /* 0x000fe400000000ff */
[----:B-----5:R-:W-:Y:S02]  /*4550*/  F2FP.PACK_AB R10, R247, R243 ;  /* 0x000000f3f70a723e */ /* 0x020fe400000000ff */
[----:B------:R-:W-:Y:S02]  /*4560*/  F2FP.PACK_AB R9, R241, R242 ;  /* 0x000000f2f109723e */ /* 0x000fe400000000ff */
[----:B------:R-:W-:-:S07]  /*4570*/  F2FP.PACK_AB R11, R239, R240 ;  /* 0x000000f0ef0b723e */ /* 0x000fce00000000ff */
[C---:B---3--:R-:W-:Y:S07]  /*4580*/  HMMA.16816.F32 R96, R8.reuse, R38, R132 ;  /* 0x000000260860723c */ /* 0x048fee0000001884 */
[----:B------:R-:W-:Y:S01]  /*4590*/  IMAD.MOV.U32 R134, RZ, RZ, R203 ;  /* 0x000000ffff867224 */ /* 0x000fe200078e00cb */
[----:B------:R-:W-:Y:S01]  /*45a0*/  HMMA.16816.F32 R88, R8, R36, R152 ;  /* 0x000000240858723c */ /* 0x000fe20000001898 */
[----:B------:R2:W-:Y:S01]  /*45b0*/  MUFU.EX2 R203, R0 ;  /* 0x0000000000cb7308 */ /* 0x0005e20000000800 */
[----:B------:R-:W-:Y:S01]  /*45c0*/  IMAD.MOV.U32 R132, RZ, RZ, R201 ;  /* 0x000000ffff847224 */ /* 0x000fe200078e00c9 */
[----:B------:R-:W3:Y:S01]  /*45d0*/  LDSM.16.MT88.4 R36, [R218+0x5100] ;  /* 0x00510000da24783b */ /* 0x000ee20000004200 */
[----:B------:R-:W-:-:S02]  /*45e0*/  IMAD.MOV.U32 R133, RZ, RZ, R202 ;  /* 0x000000ffff857224 */ /* 0x000fc400078e00ca */
[----:B------:R-:W-:Y:S02]  /*45f0*/  IMAD.MOV.U32 R135, RZ, RZ, R4 ;  /* 0x000000ffff877224 */ /* 0x000fe400078e0004 */
[----:B------:R-:W-:Y:S01]  /*4600*/  IMAD.MOV.U32 R152, RZ, RZ, R71 ;  /* 0x000000ffff987224 */ /* 0x000fe200078e0047 */
[C---:B------:R-:W-:Y:S01]  /*4610*/  HMMA.16816.F32 R40, R8.reuse, R30, R56 ;  /* 0x0000001e0828723c */ /* 0x040fe20000001838 */
[----:B------:R-:W-:Y:S02]  /*4620*/  IMAD.MOV.U32 R71, RZ, RZ, R200 ;  /* 0x000000ffff477224 */ /* 0x000fe400078e00c8 */
[----:B------:R-:W-:Y:S02]  /*4630*/  IMAD.MOV.U32 R154, RZ, RZ, R53 ;  /* 0x000000ffff9a7224 */ /* 0x000fe400078e0035 */
[----:B------:R-:W-:Y:S02]  /*4640*/  IMAD.MOV.U32 R153, RZ, RZ, R54 ;  /* 0x000000ffff997224 */ /* 0x000fe400078e0036 */
[----:B------:R-:W-:Y:S01]  /*4650*/  IMAD.MOV.U32 R155, RZ, RZ, R105 ;  /* 0x000000ffff9b7224 */ /* 0x000fe200078e0069 */
[----:B------:R-:W-:Y:S01]  /*4660*/  HMMA.16816.F32 R52, R8, R26, R44 ;  /* 0x0000001a0834723c */ /* 0x000fe2000000182c */
[----:B--2---:R-:W-:-:S02]  /*4670*/  FFMA.FTZ R0, R151, c[0x0][0x2d0], -R6 ;  /* 0x0000b40097007a23 */ /* 0x004fc40000010806 */
[----:B------:R-:W-:Y:S02]  /*4680*/  IMAD.MOV.U32 R151, RZ, RZ, R198 ;  /* 0x000000ffff977224 */ /* 0x000fe400078e00c6 */
[----:B------:R2:W4:Y:S03]  /*4690*/  MUFU.EX2 R201, R0 ;  /* 0x0000000000c97308 */ /* 0x0005260000000800 */
[C---:B------:R-:W-:Y:S01]  /*46a0*/  HMMA.16816.F32 R44, R8.reuse, R28, R48 ;  /* 0x0000001c082c723c */ /* 0x040fe20000001830 */
[----:B------:R-:W5:Y:S06]  /*46b0*/  LDSM.16.MT88.4 R28, [R217+0x1900] ;  /* 0x00190000d91c783b */ /* 0x000f6c0000004200 */
[----:B------:R-:W-:Y:S01]  /*46c0*/  IMAD.MOV.U32 R51, RZ, RZ, R197 ;  /* 0x000000ffff337224 */ /* 0x000fe200078e00c5 */
[----:B------:R-:W-:Y:S01]  /*46d0*/  HMMA.16816.F32 R60, R8, R24, R60 ;  /* 0x00000018083c723c */ /* 0x000fe2000000183c */
[----:B------:R-:W3:Y:S01]  /*46e0*/  LDSM.16.MT88.4 R24, [R218+0x1900] ;  /* 0x00190000da18783b */ /* 0x000ee20000004200 */
[----:B--2---:R-:W-:-:S06]  /*46f0*/  FFMA.FTZ R0, R150, c[0x0][0x2d0], -R6 ;  /* 0x0000b40096007a23 */ /* 0x004fcc0000010806 */
[C---:B------:R-:W-:Y:S01]  /*4700*/  HMMA.16816.F32 R104, R8.reuse, R32, R120 ;  /* 0x000000200868723c */ /* 0x040fe20000001878 */
[----:B------:R2:W-:Y:S07]  /*4710*/  MUFU.EX2 R200, R0 ;  /* 0x0000000000c87308 */ /* 0x0005ee0000000800 */
[C---:B------:R-:W-:Y:S01]  /*4720*/  HMMA.16816.F32 R92, R8.reuse, R34, R64 ;  /* 0x00000022085c723c */ /* 0x040fe20000001840 */
[----:B------:R-:W-:Y:S07]  /*4730*/  LDSM.16.MT88.4 R32, [R220+0x1900] ;  /* 0x00190000dc20783b */ /* 0x000fee0000004200 */
[----:B------:R-:W-:Y:S01]  /*4740*/  HMMA.16816.F32 R100, R8, R20, R76 ;  /* 0x000000140864723c */ /* 0x000fe2000000184c */
[----:B--2---:R-:W-:-:S04]  /*4750*/  FFMA.FTZ R0, R156, c[0x0][0x2d0], -R6 ;  /* 0x0000b4009c007a23 */ /* 0x004fc80000010806 */
[----:B------:R2:W2:Y:S03]  /*4760*/  MUFU.EX2 R202, R0 ;  /* 0x0000000000ca7308 */ /* 0x0004a60000000800 */
[C---:B------:R-:W-:Y:S01]  /*4770*/  HMMA.16816.F32 R108, R8.reuse, R22, R116 ;  /* 0x00000016086c723c */ /* 0x040fe20000001874 */
[----:B------:R-:W4:Y:S07]  /*4780*/  LDSM.16.MT88.4 R20, [R221+0x1900] ;  /* 0x00190000dd14783b */ /* 0x000f2e0000004200 */
[----:B-1----:R-:W-:Y:S01]  /*4790*/  HMMA.16816.F32 R120, R8, R16, R112 ;  /* 0x000000100878723c */ /* 0x002fe20000001870 */
[----:B--2---:R-:W-:-:S07]  /*47a0*/  FFMA.FTZ R0, R158, c[0x0][0x2d0], -R2 ;  /* 0x0000b4009e007a23 */ /* 0x004fce0000010802 */
[C---:B---3--:R-:W-:Y:S01]  /*47b0*/  HMMA.16816.F32 R136, R8.reuse, R36, R136 ;  /* 0x000000240888723c */ /* 0x048fe20000001888 */
[----:B------:R1:W-:Y:S07]  /*47c0*/  MUFU.EX2 R199, R0 ;  /* 0x0000000000c77308 */ /* 0x0003ee0000000800 */
[C---:B------:R-:W-:Y:S08]  /*47d0*/  HMMA.16816.F32 R128, R8.reuse, R38, R128 ;  /* 0x000000260880723c */ /* 0x040ff00000001880 */
[C---:B------:R-:W-:Y:S01]  /*47e0*/  HMMA.16816.F32 R116, R8.reuse, R18, R84 ;  /* 0x000000120874723c */ /* 0x040fe20000001854 */
[--C-:B-1----:R-:W-:Y:S01]  /*47f0*/  FFMA.FTZ R0, R157, c[0x0][0x2d0], -R2.reuse ;  /* 0x0000b4009d007a23 */ /* 0x102fe20000010802 */
[----:B------:R-:W-:Y:S03]  /*4800*/  LDSM.16.MT88.4 R16, [R217+0x2100] ;  /* 0x00210000d910783b */ /* 0x000fe60000004200 */
[----:B------:R1:W2:Y:S03]  /*4810*/  MUFU.EX2 R198, R0 ;  /* 0x0000000000c67308 */ /* 0x0002a60000000800 */
[C---:B------:R-:W-:Y:S08]  /*4820*/  HMMA.16816.F32 R112, R8.reuse, R12, R80 ;  /* 0x0000000c0870723c */ /* 0x040ff00000001850 */
[----:B------:R-:W-:Y:S01]  /*4830*/  HMMA.16816.F32 R72, R8, R14, R72 ;  /* 0x0000000e0848723c */ /* 0x000fe20000001848 */
[----:B------:R-:W3:Y:S01]  /*4840*/  LDSM.16.MT88.4 R12, [R217+0x5900] ;  /* 0x00590000d90c783b */ /* 0x000ee20000004200 */
[----:B-1----:R-:W-:-:S05]  /*4850*/  FFMA.FTZ R0, R159, c[0x0][0x2d0], -R2 ;  /* 0x0000b4009f007a23 */ /* 0x002fca0000010802 */
[----:B----4-:R-:W-:Y:S01]  /*4860*/  F2FP.PACK_AB R8, R201, R203 ;  /* 0x000000cbc908723e */ /* 0x010fe200000000ff */
[----:B------:R1:W-:Y:S01]  /*4870*/  MUFU.EX2 R4, R0 ;  /* 0x0000000000047308 */ /* 0x0003e20000000800 */
[----:B------:R-:W-:Y:S02]  /*4880*/  F2FP.PACK_AB R10, R202, R200 ;  /* 0x000000c8ca0a723e */ /* 0x000fe400000000ff */
[----:B--2---:R-:W-:Y:S01]  /*4890*/  F2FP.PACK_AB R9, R198, R199 ;  /* 0x000000c7c609723e */ /* 0x004fe200000000ff */
[----:B-1----:R-:W-:-:S04]  /*48a0*/  FFMA.FTZ R0, R160, c[0x0][0x2d0], -R2 ;  /* 0x0000b400a0007a23 */ /* 0x002fc80000010802 */
[----:B------:R-:W1:Y:S02]  /*48b0*/  MUFU.EX2 R197, R0 ;  /* 0x0000000000c57308 */ /* 0x000e640000000800 */
[----:B-1----:R-:W-:Y:S01]  /*48c0*/  F2FP.PACK_AB R11, R197, R4 ;  /* 0x00000004c50b723e */ /* 0x002fe200000000ff */
[----:B------:R-:W-:Y:S02]  /*48d0*/  FFMA.FTZ R0, R162, c[0x0][0x2d0], -R6 ;  /* 0x0000b400a2007a23 */ /* 0x000fe40000010806 */
[----:B------:R-:W-:-:S03]  /*48e0*/  IMAD.MOV.U32 R162, RZ, RZ, R51 ;  /* 0x000000ffffa27224 */ /* 0x000fc600078e0033 */
[----:B------:R1:W-:Y:S01]  /*48f0*/  MUFU.EX2 R160, R0 ;  /* 0x0000000000a07308 */ /* 0x0003e20000000800 */
[C---:B-----5:R-:W-:Y:S08]  /*4900*/  HMMA.16816.F32 R80, R8.reuse, R28, R88 ;  /* 0x0000001c0850723c */ /* 0x060ff00000001858 */
[----:B------:R-:W-:Y:S01]  /*4910*/  HMMA.16816.F32 R76, R8, R30, R96 ;  /* 0x0000001e084c723c */ /* 0x000fe20000001860 */
[----:B------:R-:W2:Y:S01]  /*4920*/  LDSM.16.MT88.4 R28, [R218+0x5900] ;  /* 0x00590000da1c783b */ /* 0x000ea20000004200 */
[----:B-1----:R-:W-:-:S06]  /*4930*/  FFMA.FTZ R0, R163, c[0x0][0x2d0], -R6 ;  /* 0x0000b400a3007a23 */ /* 0x002fcc0000010806 */
[C---:B------:R-:W-:Y:S01]  /*4940*/  HMMA.16816.F32 R64, R8.reuse, R24, R104 ;  /* 0x000000180840723c */ /* 0x040fe20000001868 */
[----:B------:R-:W-:Y:S01]  /*4950*/  IMAD.MOV.U32 R163, RZ, RZ, R151 ;  /* 0x000000ffffa37224 */ /* 0x000fe200078e0097 */
[----:B------:R1:W4:Y:S06]  /*4960*/  MUFU.EX2 R159, R0 ;  /* 0x00000000009f7308 */ /* 0x00032c0000000800 */
[C---:B------:R-:W-:Y:S01]  /*4970*/  HMMA.16816.F32 R56, R8.reuse, R26, R92 ;  /* 0x0000001a0838723c */ /* 0x040fe2000000185c */
[----:B------:R-:W5:Y:S07]  /*4980*/  LDSM.16.MT88.4 R24, [R221+0x5900] ;  /* 0x00590000dd18783b */ /* 0x000f6e0000004200 */
[----:B------:R-:W-:Y:S01]  /*4990*/  HMMA.16816.F32 R60, R8, R20, R60 ;  /* 0x00000014083c723c */ /* 0x000fe2000000183c */
[----:B-1----:R-:W-:-:S02]  /*49a0*/  FFMA.FTZ R0, R161, c[0x0][0x2d0], -R6 ;  /* 0x0000b400a1007a23 */ /* 0x002fc40000010806 */
[----:B------:R-:W-:Y:S02]  /*49b0*/  IMAD.MOV.U32 R161, RZ, RZ, R149 ;  /* 0x000000ffffa17224 */ /* 0x000fe400078e0095 */
[----:B------:R1:W-:Y:S01]  /*49c0*/  MUFU.EX2 R157, R0 ;  /* 0x00000000009d7308 */ /* 0x0003e20000000800 */
[----:B------:R-:W-:Y:S02]  /*49d0*/  IMAD.MOV.U32 R149, RZ, RZ, R132 ;  /* 0x000000ffff957224 */ /* 0x000fe400078e0084 */
[----:B------:R-:W-:Y:S01]  /*49e0*/  HMMA.16816.F32 R52, R8, R22, R52 ;  /* 0x000000160834723c */ /* 0x000fe20000001834 */
[----:B------:R-:W4:Y:S01]  /*49f0*/  LDSM.16.MT88.4 R20, [R220+0x5900] ;  /* 0x00590000dc14783b */ /* 0x000f220000004200 */
[----:B------:R-:W-:Y:S02]  /*4a00*/  IMAD.MOV.U32 R132, RZ, RZ, R133 ;  /* 0x000000ffff847224 */ /* 0x000fe400078e0085 */
[----:B------:R-:W-:Y:S02]  /*4a10*/  IMAD.MOV.U32 R133, RZ, RZ, R134 ;  /* 0x000000ffff857224 */ /* 0x000fe400078e0086 */
[----:B------:R-:W-:-:S02]  /*4a20*/  IMAD.MOV.U32 R134, RZ, RZ, R135 ;  /* 0x000000ffff867224 */ /* 0x000fc400078e0087 */
[C---:B------:R-:W-:Y:S01]  /*4a30*/  HMMA.16816.F32 R48, R8.reuse, R32, R44 ;  /* 0x000000200830723c */ /* 0x040fe2000000182c */
[----:B------:R-:W-:Y:S02]  /*4a40*/  IMAD.MOV.U32 R135, RZ, RZ, R152 ;  /* 0x000000ffff877224 */ /* 0x000fe400078e0098 */
[----:B------:R-:W-:Y:S02]  /*4a50*/  IMAD.MOV.U32 R152, RZ, RZ, R153 ;  /* 0x000000ffff987224 */ /* 0x000fe400078e0099 */
[----:B------:R-:W-:Y:S02]  /*4a60*/  IMAD.MOV.U32 R153, RZ, RZ, R154 ;  /* 0x000000ffff997224 */ /* 0x000fe400078e009a */
[----:B-1----:R-:W-:Y:S01]  /*4a70*/  FFMA.FTZ R0, R164, c[0x0][0x2d0], -R6 ;  /* 0x0000b400a4007a23 */ /* 0x002fe20000010806 */
[----:B------:R-:W-:Y:S01]  /*4a80*/  HMMA.16816.F32 R36, R8, R34, R40 ;  /* 0x000000220824723c */ /* 0x000fe20000001828 */
[----:B------:R-:W-:Y:S01]  /*4a90*/  IMAD.MOV.U32 R154, RZ, RZ, R155 ;  /* 0x000000ffff9a7224 */ /* 0x000fe200078e009b */
[----:B------:R-:W-:Y:S01]  /*4aa0*/  LDSM.16.MT88.4 R32, [R221+0x2100] ;  /* 0x00210000dd20783b */ /* 0x000fe20000004200 */
[----:B------:R1:W1:Y:S01]  /*4ab0*/  MUFU.EX2 R158, R0 ;  /* 0x00000000009e7308 */ /* 0x0002620000000800 */
[----:B------:R-:W-:-:S04]  /*4ac0*/  IMAD.MOV.U32 R164, RZ, RZ, R127 ;  /* 0x000000ffffa47224 */ /* 0x000fc800078e007f */
[C---:B---3--:R-:W-:Y:S08]  /*4ad0*/  HMMA.16816.F32 R44, R8.reuse, R12, R100 ;  /* 0x0000000c082c723c */ /* 0x048ff00000001864 */
[----:B------:R-:W-:Y:S01]  /*4ae0*/  HMMA.16816.F32 R40, R8, R14, R108 ;  /* 0x0000000e0828723c */ /* 0x000fe2000000186c */
[----:B------:R-:W3:Y:S01]  /*4af0*/  LDSM.16.MT88.4 R12, [R218+0x2100] ;  /* 0x00210000da0c783b */ /* 0x000ee20000004200 */
[----:B-1----:R-:W-:-:S02]  /*4b00*/  FFMA.FTZ R0, R165, c[0x0][0x2d0], -R2 ;  /* 0x0000b400a5007a23 */ /* 0x002fc40000010802 */
[----:B------:R-:W-:Y:S02]  /*4b10*/  IMAD.MOV.U32 R165, RZ, RZ, R153 ;  /* 0x000000ffffa57224 */ /* 0x000fe400078e0099 */
[----:B------:R1:W-:Y:S02]  /*4b20*/  MUFU.EX2 R156, R0 ;  /* 0x00000000009c7308 */ /* 0x0003e40000000800 */
[C---:B--2---:R-:W-:Y:S07]  /*4b30*/  HMMA.16816.F32 R84, R8.reuse, R28, R136 ;  /* 0x0000001c0854723c */ /* 0x044fee0000001888 */
[----:B------:R-:W-:Y:S01]  /*4b40*/  IMAD.MOV.U32 R136, RZ, RZ, R135 ;  /* 0x000000ffff887224 */ /* 0x000fe200078e0087 */
[----:B------:R-:W-:Y:S01]  /*4b50*/  HMMA.16816.F32 R104, R8, R30, R128 ;  /* 0x0000001e0868723c */ /* 0x000fe20000001880 */
[----:B------:R-:W2:Y:S01]  /*4b60*/  LDSM.16.MT88.4 R28, [R220+0x2100] ;  /* 0x00210000dc1c783b */ /* 0x000ea20000004200 */
[----:B------:R-:W-:-:S02]  /*4b70*/  IMAD.MOV.U32 R137, RZ, RZ, R134 ;  /* 0x000000ffff897224 */ /* 0x000fc400078e0086 */
[----:B------:R-:W-:Y:S02]  /*4b80*/  IMAD.MOV.U32 R138, RZ, RZ, R133 ;  /* 0x000000ffff8a7224 */ /* 0x000fe400078e0085 */
[----:B------:R-:W-:Y:S02]  /*4b90*/  IMAD.MOV.U32 R139, RZ, RZ, R149 ;  /* 0x000000ffff8b7224 */ /* 0x000fe400078e0095 */
[----:B-1----:R-:W-:Y:S01]  /*4ba0*/  FFMA.FTZ R0, R167, c[0x0][0x2d0], -R2 ;  /* 0x0000b400a7007a23 */ /* 0x002fe20000010802 */
[----:B-----5:R-:W-:Y:S01]  /*4bb0*/  HMMA.16816.F32 R120, R8, R24, R120 ;  /* 0x000000180878723c */ /* 0x020fe20000001878 */
[----:B------:R-:W-:Y:S02]  /*4bc0*/  IMAD.MOV.U32 R129, RZ, RZ, R126 ;  /* 0x000000ffff817224 */ /* 0x000fe400078e007e */
[----:B------:R1:W5:Y:S01]  /*4bd0*/  MUFU.EX2 R155, R0 ;  /* 0x00000000009b7308 */ /* 0x0003620000000800 */
[----:B------:R-:W-:Y:S02]  /*4be0*/  IMAD.MOV.U32 R130, RZ, RZ, R125 ;  /* 0x000000ffff827224 */ /* 0x000fe400078e007d */
[----:B------:R-:W-:-:S02]  /*4bf0*/  IMAD.MOV.U32 R131, RZ, RZ, R124 ;  /* 0x000000ffff837224 */ /* 0x000fc400078e007c */
[----:B------:R-:W-:Y:S01]  /*4c00*/  HMMA.16816.F32 R116, R8, R26, R116 ;  /* 0x0000001a0874723c */ /* 0x000fe20000001874 */
[----:B------:R-:W2:Y:S01]  /*4c10*/  LDSM.16.MT88.4 R24, [R217+0x6100] ;  /* 0x00610000d918783b */ /* 0x000ea20000004200 */
[----:B------:R-:W-:Y:S02]  /*4c20*/  IMAD.MOV.U32 R167, RZ, RZ, R132 ;  /* 0x000000ffffa77224 */ /* 0x000fe400078e0084 */
[----:B------:R-:W-:-:S04]  /*4c30*/  IMAD.MOV.U32 R128, RZ, RZ, R71 ;  /* 0x000000ffff807224 */ /* 0x000fc800078e0047 */
[C---:B----4-:R-:W-:Y:S01]  /*4c40*/  HMMA.16816.F32 R112, R8.reuse, R20, R112 ;  /* 0x000000140870723c */ /* 0x050fe20000001870 */
[----:B-1----:R-:W-:Y:S02]  /*4c50*/  FFMA.FTZ R0, R168, c[0x0][0x2d0], -R2 ;  /* 0x0000b400a8007a23 */ /* 0x002fe40000010802 */
[----:B------:R-:W-:Y:S02]  /*4c60*/  IMAD.MOV.U32 R168, RZ, RZ, R152 ;  /* 0x000000ffffa87224 */ /* 0x000fe400078e0098 */
[----:B------:R1:W-:Y:S03]  /*4c70*/  MUFU.EX2 R127, R0 ;  /* 0x00000000007f7308 */ /* 0x0003e60000000800 */
[----:B------:R-:W-:Y:S01]  /*4c80*/  HMMA.16816.F32 R96, R8, R22, R72 ;  /* 0x000000160860723c */ /* 0x000fe20000001848 */
[----:B------:R-:W4:Y:S06]  /*4c90*/  LDSM.16.MT88.4 R20, [R218+0x6100] ;  /* 0x00610000da14783b */ /* 0x000f2c0000004200 */
[----:B------:R-:W-:-:S02]  /*4ca0*/  F2FP.PACK_AB R8, R159, R160 ;  /* 0x000000a09f08723e */ /* 0x000fc400000000ff */
[----:B------:R-:W-:Y:S02]  /*4cb0*/  F2FP.PACK_AB R10, R158, R157 ;  /* 0x0000009d9e0a723e */ /* 0x000fe400000000ff */
[----:B-----5:R-:W-:Y:S01]  /*4cc0*/  F2FP.PACK_AB R9, R155, R156 ;  /* 0x0000009c9b09723e */ /* 0x020fe200000000ff */
[----:B-1----:R-:W-:Y:S02]  /*4cd0*/  FFMA.FTZ R0, R166, c[0x0][0x2d0], -R2 ;  /* 0x0000b400a6007a23 */ /* 0x002fe40000010802 */
[----:B------:R-:W-:Y:S02]  /*4ce0*/  IMAD.MOV.U32 R166, RZ, RZ, R154 ;  /* 0x000000ffffa67224 */ /* 0x000fe400078e009a */
[----:B------:R1:W5:Y:S02]  /*4cf0*/  MUFU.EX2 R126, R0 ;  /* 0x00000000007e7308 */ /* 0x0003640000000800 */
[----:B-1----:R-:W-:Y:S01]  /*4d00*/  FFMA.FTZ R0, R169, c[0x0][0x2d0], -R6 ;  /* 0x0000b400a9007a23 */ /* 0x002fe20000010806 */
[----:B-----5:R-:W-:Y:S01]  /*4d10*/  F2FP.PACK_AB R11, R126, R127 ;  /* 0x0000007f7e0b723e */ /* 0x020fe200000000ff */
[----:B------:R-:W-:-:S04]  /*4d20*/  IMAD.MOV.U32 R169, RZ, RZ, R70 ;  /* 0x000000ffffa97224 */ /* 0x000fc800078e0046 */
[----:B------:R1:W-:Y:S02]  /*4d30*/  MUFU.EX2 R125, R0 ;  /* 0x00000000007d7308 */ /* 0x0003e40000000800 */
[C---:B------:R-:W-:Y:S08]  /*4d40*/  HMMA.16816.F32 R100, R8.reuse, R16, R80 ;  /* 0x000000100864723c */ /* 0x040ff00000001850 */
[----:B------:R-:W-:Y:S01]  /*4d50*/  HMMA.16816.F32 R92, R8, R18, R76 ;  /* 0x00000012085c723c */ /* 0x000fe2000000184c */
[----:B------:R-:W5:Y:S01]  /*4d60*/  LDSM.16.MT88.4 R16, [R221+0x6100] ;  /* 0x00610000dd10783b */ /* 0x000f620000004200 */
[----:B-1----:R-:W-:-:S02]  /*4d70*/  FFMA.FTZ R0, R171, c[0x0][0x2d0], -R6 ;  /* 0x0000b400ab007a23 */ /* 0x002fc40000010806 */
[----:B------:R-:W-:Y:S02]  /*4d80*/  IMAD.MOV.U32 R171, RZ, RZ, R69 ;  /* 0x000000ffffab7224 */ /* 0x000fe400078e0045 */
[----:B------:R1:W1:Y:S02]  /*4d90*/  MUFU.EX2 R154, R0 ;  /* 0x00000000009a7308 */ /* 0x0002640000000800 */
[C---:B---3--:R-:W-:Y:S08]  /*4da0*/  HMMA.16816.F32 R88, R8.reuse, R12, R64 ;  /* 0x0000000c0858723c */ /* 0x048ff00000001840 */
[----:B------:R-:W-:Y:S01]  /*4db0*/  HMMA.16816.F32 R80, R8, R14, R56 ;  /* 0x0000000e0850723c */ /* 0x000fe20000001838 */
[----:B------:R-:W3:Y:S01]  /*4dc0*/  LDSM.16.MT88.4 R12, [R220+0x6100] ;  /* 0x00610000dc0c783b */ /* 0x000ee20000004200 */
[----:B-1----:R-:W-:-:S06]  /*4dd0*/  FFMA.FTZ R0, R170, c[0x0][0x2d0], -R6 ;  /* 0x0000b400aa007a23 */ /* 0x002fcc0000010806 */
[----:B------:R-:W-:Y:S01]  /*4de0*/  HMMA.16816.F32 R76, R8, R32, R60 ;  /* 0x00000020084c723c */ /* 0x000fe2000000183c */
[----:B------:R-:W-:Y:S01]  /*4df0*/  IMAD.MOV.U32 R170, RZ, RZ, R129 ;  /* 0x000000ffffaa7224 */ /* 0x000fe200078e0081 */
[----:B------:R1:W-:Y:S01]  /*4e00*/  MUFU.EX2 R153, R0 ;  /* 0x0000000000997308 */ /* 0x0003e20000000800 */
[----:B------:R-:W-:Y:S02]  /*4e10*/  IMAD.MOV.U32 R129, RZ, RZ, R168 ;  /* 0x000000ffff817224 */ /* 0x000fe400078e00a8 */
[----:B------:R-:W-:-:S03]  /*4e20*/  IMAD.MOV.U32 R168, RZ, RZ, R139 ;  /* 0x000000ffffa87224 */ /* 0x000fc600078e008b */
[C---:B------:R-:W-:Y:S01]  /*4e30*/  HMMA.16816.F32 R72, R8.reuse, R34, R52 ;  /* 0x000000220848723c */ /* 0x040fe20000001834 */
[----:B------:R-:W3:Y:S07]  /*4e40*/  LDSM.16.MT88.4 R32, [R217+0x2900] ;  /* 0x00290000d920783b */ /* 0x000eee0000004200 */
[----:B--2---:R-:W-:Y:S01]  /*4e50*/  HMMA.16816.F32 R64, R8, R28, R48 ;  /* 0x0000001c0840723c */ /* 0x004fe20000001830 */
[----:B-1----:R-:W-:Y:S02]  /*4e60*/  FFMA.FTZ R0, R188, c[0x0][0x2d0], -R6 ;  /* 0x0000b400bc007a23 */ /* 0x002fe40000010806 */
[----:B------:R-:W-:-:S02]  /*4e70*/  IMAD.MOV.U32 R188, RZ, RZ, R130 ;  /* 0x000000ffffbc7224 */ /* 0x000fc400078e0082 */
[----:B------:R1:W2:Y:S03]  /*4e80*/  MUFU.EX2 R152, R0 ;  /* 0x0000000000987308 */ /* 0x0002a60000000800 */
[----:B------:R-:W-:Y:S01]  /*4e90*/  HMMA.16816.F32 R44, R8, R24, R44 ;  /* 0x00000018082c723c */ /* 0x000fe2000000182c */
[----:B------:R-:W-:-:S07]  /*4ea0*/  IMAD.MOV.U32 R130, RZ, RZ, R136 ;  /* 0x000000ffff827224 */ /* 0x000fce00078e0088 */
[----:B------:R-:W-:Y:S01]  /*4eb0*/  HMMA.16816.F32 R48, R8, R26, R40 ;  /* 0x0000001a0830723c */ /* 0x000fe20000001828 */
[----:B------:R-:W2:Y:S01]  /*4ec0*/  LDSM.16.MT88.4 R24, [R221+0x2900] ;  /* 0x00290000dd18783b */ /* 0x000ea20000004200 */
[----:B-1----:R-:W-:-:S06]  /*4ed0*/  FFMA.FTZ R0, R189, c[0x0][0x2d0], -R2 ;  /* 0x0000b400bd007a23 */ /* 0x002fcc0000010802 */
[C---:B------:R-:W-:Y:S01]  /*4ee0*/  HMMA.16816.F32 R56, R8.reuse, R30, R36 ;  /* 0x0000001e0838723c */ /* 0x040fe20000001824 */
[----:B------:R-:W1:Y:S01]  /*4ef0*/  LDSM.16.MT88.4 R28, [R218+0x2900] ;  /* 0x00290000da1c783b */ /* 0x000e620000004200 */
[----:B------:R3:W-:Y:S06]  /*4f00*/  MUFU.EX2 R124, R0 ;  /* 0x00000000007c7308 */ /* 0x0007ec0000000800 */
[C---:B----4-:R-:W-:Y:S08]  /*4f10*/  HMMA.16816.F32 R40, R8.reuse, R20, R84 ;  /* 0x000000140828723c */ /* 0x050ff00000001854 */
[----:B------:R-:W-:Y:S01]  /*4f20*/  HMMA.16816.F32 R36, R8, R22, R104 ;  /* 0x000000160824723c */ /* 0x000fe20000001868 */
[----:B------:R-:W4:Y:S01]  /*4f30*/  LDSM.16.MT88.4 R20, [R220+0x2900] ;  /* 0x00290000dc14783b */ /* 0x000f220000004200 */
[----:B---3--:R-:W-:-:S04]  /*4f40*/  FFMA.FTZ R0, R191, c[0x0][0x2d0], -R2 ;  /* 0x0000b400bf007a23 */ /* 0x008fc80000010802 */
[----:B------:R3:W1:Y:S02]  /*4f50*/  MUFU.EX2 R135, R0 ;  /* 0x0000000000877308 */ /* 0x0006640000000800 */
[C---:B-----5:R-:W-:Y:S01]  /*4f60*/  HMMA.16816.F32 R52, R8.reuse, R16, R120 ;  /* 0x000000100834723c */ /* 0x060fe20000001878 */
[----:B------:R-:W-:Y:S07]  /*4f70*/  LDSM.16.MT88.4 R120, [R218+0x7900] ;  /* 0x00790000da78783b */ /* 0x000fee0000004200 */
[----:B------:R-:W-:Y:S01]  /*4f80*/  HMMA.16816.F32 R60, R8, R18, R116 ;  /* 0x00000012083c723c */ /* 0x000fe20000001874 */
[----:B------:R-:W-:Y:S01]  /*4f90*/  LDSM.16.MT88.4 R16, [R218+0x6900] ;  /* 0x00690000da10783b */ /* 0x000fe20000004200 */
[----:B---3--:R-:W-:-:S06]  /*4fa0*/  FFMA.FTZ R0, R190, c[0x0][0x2d0], -R2 ;  /* 0x0000b400be007a23 */ /* 0x008fcc0000010802 */
[C---:B------:R-:W-:Y:S01]  /*4fb0*/  HMMA.16816.F32 R112, R8.reuse, R12, R112 ;  /* 0x0000000c0870723c */ /* 0x040fe20000001870 */
[----:B------:R3:W-:Y:S07]  /*4fc0*/  MUFU.EX2 R134, R0 ;  /* 0x0000000000867308 */ /* 0x0007ee0000000800 */
[----:B------:R-:W-:Y:S01]  /*4fd0*/  HMMA.16816.F32 R84, R8, R14, R96 ;  /* 0x0000000e0854723c */ /* 0x000fe20000001860 */
[----:B------:R-:W5:Y:S06]  /*4fe0*/  LDSM.16.MT88.4 R12, [R217+0x6900] ;  /* 0x00690000d90c783b */ /* 0x000f6c0000004200 */
[----:B------:R-:W-:-:S02]  /*4ff0*/  F2FP.PACK_AB R8, R154, R125 ;  /* 0x0000007d9a08723e */ /* 0x000fc400000000ff */
[----:B--2---:R-:W-:Y:S01]  /*5000*/  F2FP.PACK_AB R10, R152, R153 ;  /* 0x00000099980a723e */ /* 0x004fe200000000ff */
[----:B---3--:R-:W-:Y:S01]  /*5010*/  FFMA.FTZ R0, R196, c[0x0][0x2d0], -R2 ;  /* 0x0000b400c4007a23 */ /* 0x008fe20000010802 */
[----:B-1----:R-:W-:-:S03]  /*5020*/  F2FP.PACK_AB R9, R135, R124 ;  /* 0x0000007c8709723e */ /* 0x002fc600000000ff */
[----:B------:R-:W1:Y:S02]  /*5030*/  MUFU.EX2 R133, R0 ;  /* 0x0000000000857308 */ /* 0x000e640000000800 */
[----:B-1----:R-:W-:Y:S01]  /*5040*/  F2FP.PACK_AB R11, R133, R134 ;  /* 0x00000086850b723e */ /* 0x002fe200000000ff */
[----:B------:R-:W-:-:S05]  /*5050*/  FFMA.FTZ R0, R204, c[0x0][0x2d0], -R6 ;  /* 0x0000b400cc007a23 */ /* 0x000fca0000010806 */
[----:B------:R1:W-:Y:S01]  /*5060*/  MUFU.EX2 R132, R0 ;  /* 0x0000000000847308 */ /* 0x0003e20000000800 */
[C---:B------:R-:W-:Y:S08]  /*5070*/  HMMA.16816.F32 R116, R8.reuse, R34, R92 ;  /* 0x000000220874723c */ /* 0x040ff0000000185c */
[----:B------:R-:W-:Y:S01]  /*5080*/  HMMA.16816.F32 R92, R8, R24, R76 ;  /* 0x00000018085c723c */ /* 0x000fe2000000184c */
[----:B-1----:R-:W-:-:S07]  /*5090*/  FFMA.FTZ R0, R205, c[0x0][0x2d0], -R6 ;  /* 0x0000b400cd007a23 */ /* 0x002fce0000010806 */
[C---:B------:R-:W-:Y:S01]  /*50a0*/  HMMA.16816.F32 R96, R8.reuse, R26, R72 ;  /* 0x0000001a0860723c */ /* 0x040fe20000001848 */
[----:B------:R-:W1:Y:S01]  /*50b0*/  LDSM.16.MT88.4 R24, [R221+0x6900] ;  /* 0x00690000dd18783b */ /* 0x000e620000004200 */
[----:B------:R2:W3:Y:S06]  /*50c0*/  MUFU.EX2 R151, R0 ;  /* 0x0000000000977308 */ /* 0x0004ec0000000800 */
[C---:B------:R-:W-:Y:S01]  /*50d0*/  HMMA.16816.F32 R108, R8.reuse, R32, R100 ;  /* 0x00000020086c723c */ /* 0x040fe20000001864 */
[----:B------:R-:W3:Y:S07]  /*50e0*/  LDSM.16.MT88.4 R32, [R220+0x6900] ;  /* 0x00690000dc20783b */ /* 0x000eee0000004200 */
[----:B------:R-:W-:Y:S01]  /*50f0*/  HMMA.16816.F32 R104, R8, R28, R88 ;  /* 0x0000001c0868723c */ /* 0x000fe20000001858 */
[----:B--2---:R-:W-:-:S04]  /*5100*/  FFMA.FTZ R0, R206, c[0x0][0x2d0], -R6 ;  /* 0x0000b400ce007a23 */ /* 0x004fc80000010806 */
[----:B------:R2:W-:Y:S03]  /*5110*/  MUFU.EX2 R150, R0 ;  /* 0x0000000000967308 */ /* 0x0005e60000000800 */
[C---:B----4-:R-:W-:Y:S08]  /*5120*/  HMMA.16816.F32 R88, R8.reuse, R20, R64 ;  /* 0x000000140858723c */ /* 0x050ff00000001840 */
[----:B-----5:R-:W-:Y:S01]  /*5130*/  HMMA.16816.F32 R64, R8, R14, R48 ;  /* 0x0000000e0840723c */ /* 0x020fe20000001830 */
[----:B--2---:R-:W-:-:S07]  /*5140*/  FFMA.FTZ R0, R207, c[0x0][0x2d0], -R6 ;  /* 0x0000b400cf007a23 */ /* 0x004fce0000010806 */
[C---:B------:R-:W-:Y:S01]  /*5150*/  HMMA.16816.F32 R72, R8.reuse, R12, R44 ;  /* 0x0000000c0848723c */ /* 0x040fe2000000182c */
[----:B------:R-:W-:Y:S01]  /*5160*/  LDSM.16.MT88.4 R12, [R220+0x3100] ;  /* 0x00310000dc0c783b */ /* 0x000fe20000004200 */
[----:B------:R2:W4:Y:S06]  /*5170*/  MUFU.EX2 R149, R0 ;  /* 0x0000000000957308 */ /* 0x00052c0000000800 */
[C---:B-1----:R-:W-:Y:S08]  /*5180*/  HMMA.16816.F32 R48, R8.reuse, R24, R52 ;  /* 0x000000180830723c */ /* 0x042ff00000001834 */
[----:B------:R-:W-:Y:S01]  /*5190*/  HMMA.16816.F32 R52, R8, R26, R60 ;  /* 0x0000001a0834723c */ /* 0x000fe2000000183c */
[----:B------:R-:W1:Y:S01]  /*51a0*/  LDSM.16.MT88.4 R24, [R217+0x7100] ;  /* 0x00710000d918783b */ /* 0x000e620000004200 */
[----:B--2---:R-:W-:-:S04]  /*51b0*/  FFMA.FTZ R0, R213, c[0x0][0x2d0], -R2 ;  /* 0x0000b400d5007a23 */ /* 0x004fc80000010802 */
[----:B------:R2:W-:Y:S02]  /*51c0*/  MUFU.EX2 R71, R0 ;  /* 0x0000000000477308 */ /* 0x0005e40000000800 */
[C---:B------:R-:W-:Y:S01]  /*51d0*/  HMMA.16816.F32 R100, R8.reuse, R30, R80 ;  /* 0x0000001e0864723c */ /* 0x040fe20000001850 */
[----:B------:R-:W5:Y:S07]  /*51e0*/  LDSM.16.MT88.4 R28, [R217+0x3100] ;  /* 0x00310000d91c783b */ /* 0x000f6e0000004200 */
[----:B------:R-:W-:Y:S01]  /*51f0*/  HMMA.16816.F32 R80, R8, R22, R56 ;  /* 0x000000160850723c */ /* 0x000fe20000001838 */
[----:B------:R-:W1:Y:S01]  /*5200*/  LDSM.16.MT88.4 R20, [R218+0x3100] ;  /* 0x00310000da14783b */ /* 0x000e620000004200 */
[----:B--2---:R-:W-:-:S06]  /*5210*/  FFMA.FTZ R0, R212, c[0x0][0x2d0], -R2 ;  /* 0x0000b400d4007a23 */ /* 0x004fcc0000010802 */
[C---:B------:R-:W-:Y:S01]  /*5220*/  HMMA.16816.F32 R56, R8.reuse, R16, R40 ;  /* 0x000000100838723c */ /* 0x040fe20000001828 */
[----:B------:R2:W1:Y:S07]  /*5230*/  MUFU.EX2 R70, R0 ;  /* 0x0000000000467308 */ /* 0x00046e0000000800 */
[C---:B------:R-:W-:Y:S01]  /*5240*/  HMMA.16816.F32 R40, R8.reuse, R18, R36 ;  /* 0x000000120828723c */ /* 0x040fe20000001824 */
[----:B------:R-:W5:Y:S07]  /*5250*/  LDSM.16.MT88.4 R16, [R221+0x3100] ;  /* 0x00310000dd10783b */ /* 0x000f6e0000004200 */
[----:B---3--:R-:W-:Y:S01]  /*5260*/  HMMA.16816.F32 R44, R8, R32, R112 ;  /* 0x00000020082c723c */ /* 0x008fe20000001870 */
[----:B------:R-:W-:Y:S01]  /*5270*/  LDSM.16.MT88.4 R112, [R217+0x7900] ;  /* 0x00790000d970783b */ /* 0x000fe20000004200 */
[----:B--2---:R-:W-:-:S04]  /*5280*/  FFMA.FTZ R0, R214, c[0x0][0x2d0], -R2 ;  /* 0x0000b400d6007a23 */ /* 0x004fc80000010802 */
[----:B------:R2:W-:Y:S02]  /*5290*/  MUFU.EX2 R69, R0 ;  /* 0x0000000000457308 */ /* 0x0005e40000000800 */
[----:B------:R-:W-:Y:S01]  /*52a0*/  HMMA.16816.F32 R36, R8, R34, R84 ;  /* 0x000000220824723c */ /* 0x000fe20000001854 */
[----:B------:R-:W3:Y:S06]  /*52b0*/  LDSM.16.MT88.4 R32, [R218+0x7100] ;  /* 0x00710000da20783b */ /* 0x000eec0000004200 */
[----:B------:R-:W-:Y:S02]  /*52c0*/  F2FP.PACK_AB R8, R151, R132 ;  /* 0x000000849708723e */ /* 0x000fe400000000ff */
[----:B----4-:R-:W-:-:S02]  /*52d0*/  F2FP.PACK_AB R10, R149, R150 ;  /* 0x00000096950a723e */ /* 0x010fc400000000ff */
[----:B-1----:R-:W-:Y:S01]  /*52e0*/  F2FP.PACK_AB R9, R70, R71 ;  /* 0x000000474609723e */ /* 0x002fe200000000ff */
[----:B--2---:R-:W-:-:S04]  /*52f0*/  FFMA.FTZ R0, R215, c[0x0][0x2d0], -R2 ;  /* 0x0000b400d7007a23 */ /* 0x004fc80000010802 */
[----:B------:R1:W2:Y:S02]  /*5300*/  MUFU.EX2 R62, R0 ;  /* 0x00000000003e7308 */ /* 0x0002a40000000800 */
[----:B-1----:R-:W-:Y:S01]  /*5310*/  FFMA.FTZ R0, R250, c[0x0][0x2d0], -R6 ;  /* 0x0000b400fa007a23 */ /* 0x002fe20000010806 */
[----:B--2---:R-:W-:-:S05]  /*5320*/  F2FP.PACK_AB R11, R62, R69 ;  /* 0x000000453e0b723e */ /* 0x004fca00000000ff */
[----:B------:R1:W-:Y:S02]  /*5330*/  MUFU.EX2 R61, R0 ;  /* 0x00000000003d7308 */ /* 0x0003e40000000800 */
[C---:B------:R-:W-:Y:S08]  /*5340*/  HMMA.16816.F32 R64, R8.reuse, R26, R64 ;  /* 0x0000001a0840723c */ /* 0x040ff00000001840 */
[----:B------:R-:W-:Y:S01]  /*5350*/  HMMA.16816.F32 R72, R8, R24, R72 ;  /* 0x000000180848723c */ /* 0x000fe20000001848 */
[----:B-1----:R-:W-:-:S04]  /*5360*/  FFMA.FTZ R0, R251, c[0x0][0x2d0], -R6 ;  /* 0x0000b400fb007a23 */ /* 0x002fc80000010806 */
[----:B------:R1:W2:Y:S03]  /*5370*/  MUFU.EX2 R60, R0 ;  /* 0x00000000003c7308 */ /* 0x0002a60000000800 */
[C---:B-----5:R-:W-:Y:S08]  /*5380*/  HMMA.16816.F32 R76, R8.reuse, R28, R108 ;  /* 0x0000001c084c723c */ /* 0x060ff0000000186c */
[----:B------:R-:W-:Y:S01]  /*5390*/  HMMA.16816.F32 R84, R8, R20, R104 ;  /* 0x000000140854723c */ /* 0x000fe20000001868 */
[----:B------:R-:W-:Y:S01]  /*53a0*/  LDSM.16.MT88.4 R104, [R220+0x3900] ;  /* 0x00390000dc68783b */ /* 0x000fe20000004200 */
[----:B-1----:R-:W-:-:S06]  /*53b0*/  FFMA.FTZ R0, R249, c[0x0][0x2d0], -R6 ;  /* 0x0000b400f9007a23 */ /* 0x002fcc0000010806 */
[C---:B------:R-:W-:Y:S01]  /*53c0*/  HMMA.16816.F32 R28, R8.reuse, R30, R116 ;  /* 0x0000001e081c723c */ /* 0x040fe20000001874 */
[----:B--2---:R-:W-:Y:S01]  /*53d0*/  F2FP.PACK_AB R136, R60, R61 ;  /* 0x0000003d3c88723e */ /* 0x004fe200000000ff */
[----:B------:R1:W-:Y:S06]  /*53e0*/  MUFU.EX2 R26, R0 ;  /* 0x00000000001a7308 */ /* 0x0003ec0000000800 */
[C---:B------:R-:W-:Y:S08]  /*53f0*/  HMMA.16816.F32 R20, R8.reuse, R22, R100 ;  /* 0x000000160814723c */ /* 0x040ff00000001864 */
[----:B------:R-:W-:Y:S01]  /*5400*/  HMMA.16816.F32 R92, R8, R16, R92 ;  /* 0x00000010085c723c */ /* 0x000fe2000000185c */
[----:B-1----:R-:W-:-:S04]  /*5410*/  FFMA.FTZ R0, R252, c[0x0][0x2d0], -R6 ;  /* 0x0000b400fc007a23 */ /* 0x002fc80000010806 */
[----:B------:R1:W-:Y:S03]  /*5420*/  MUFU.EX2 R25, R0 ;  /* 0x0000000000197308 */ /* 0x0003e60000000800 */
[C---:B------:R-:W-:Y:S01]  /*5430*/  HMMA.16816.F32 R100, R8.reuse, R18, R96 ;  /* 0x000000120864723c */ /* 0x040fe20000001860 */
[----:B------:R-:W2:Y:S04]  /*5440*/  LDSM.16.MT88.4 R16, [R221+0x7100] ;  /* 0x00710000dd10783b */ /* 0x000ea80000004200 */
[----:B------:R-:W-:Y:S03]  /*5450*/  LDSM.16.MT88.4 R96, [R221+0x3900] ;  /* 0x00390000dd60783b */ /* 0x000fe60000004200 */
[----:B------:R-:W-:Y:S01]  /*5460*/  HMMA.16816.F32 R108, R8, R12, R88 ;  /* 0x0000000c086c723c */ /* 0x000fe20000001858 */
[----:B------:R-:W-:Y:S01]  /*5470*/  LDSM.16.MT88.4 R88, [R218+0x3900] ;  /* 0x00390000da58783b */ /* 0x000fe20000004200 */
[----:B-1----:R-:W-:-:S06]  /*5480*/  FFMA.FTZ R0, R171, c[0x0][0x2d0], -R2 ;  /* 0x0000b400ab007a23 */ /* 0x002fcc0000010802 */
[C---:B------:R-:W-:Y:S01]  /*5490*/  HMMA.16816.F32 R116, R8.reuse, R14, R80 ;  /* 0x0000000e0874723c */ /* 0x040fe20000001850 */
[----:B------:R-:W-:Y:S01]  /*54a0*/  IMAD.MOV.U32 R171, RZ, RZ, R131 ;  /* 0x000000ffffab7224 */ /* 0x000fe200078e0083 */
[----:B------:R-:W1:Y:S01]  /*54b0*/  LDSM.16.MT88.4 R12, [R220+0x7100] ;  /* 0x00710000dc0c783b */ /* 0x000e620000004200 */
[----:B------:R4:W-:Y:S01]  /*54c0*/  MUFU.EX2 R24, R0 ;  /* 0x0000000000187308 */ /* 0x0009e20000000800 */
[----:B------:R-:W-:Y:S02]  /*54d0*/  IMAD.MOV.U32 R131, RZ, RZ, R137 ;  /* 0x000000ffff837224 */ /* 0x000fe400078e0089 */
[----:B------:R-:W5:Y:S02]  /*54e0*/  LDSM.16.MT88.4 R80, [R217+0x3900] ;  /* 0x00390000d950783b */ /* 0x000f640000004200 */
[C---:B---3--:R-:W-:Y:S08]  /*54f0*/  HMMA.16816.F32 R56, R8.reuse, R32, R56 ;  /* 0x000000200838723c */ /* 0x048ff00000001838 */
[----:B------:R-:W-:Y:S01]  /*5500*/  HMMA.16816.F32 R40, R8, R34, R40 ;  /* 0x000000220828723c */ /* 0x000fe20000001828 */
[----:B----4-:R-:W-:-:S04]  /*5510*/  FFMA.FTZ R0, R7, c[0x0][0x2d0], -R2 ;  /* 0x0000b40007007a23 */ /* 0x010fc80000010802 */
[----:B------:R3:W4:Y:S03]  /*5520*/  MUFU.EX2 R7, R0 ;  /* 0x0000000000077308 */ /* 0x0007260000000800 */
[C---:B--2---:R-:W-:Y:S08]  /*5530*/  HMMA.16816.F32 R48, R8.reuse, R16, R48 ;  /* 0x000000100830723c */ /* 0x044ff00000001830 */
[----:B------:R-:W-:Y:S01]  /*5540*/  HMMA.16816.F32 R52, R8, R18, R52 ;  /* 0x000000120834723c */ /* 0x000fe20000001834 */
[--C-:B---3--:R-:W-:Y:S01]  /*5550*/  FFMA.FTZ R0, R169, c[0x0][0x2d0], -R2.reuse ;  /* 0x0000b400a9007a23 */ /* 0x108fe20000010802 */
[----:B----4-:R-:W-:Y:S01]  /*5560*/  F2FP.PACK_AB R137, R7, R24 ;  /* 0x000000180789723e */ /* 0x010fe200000000ff */
[----:B------:R-:W-:-:S05]  /*5570*/  FFMA.FTZ R2, R161, c[0x0][0x2d0], -R2 ;  /* 0x0000b400a1027a23 */ /* 0x000fca0000010802 */
[C---:B-1----:R-:W-:Y:S01]  /*5580*/  HMMA.16816.F32 R44, R8.reuse, R12, R44 ;  /* 0x0000000c082c723c */ /* 0x042fe2000000182c */
[----:B------:R-:W-:Y:S01]  /*5590*/  IMAD.MOV.U32 R169, RZ, RZ, R128 ;  /* 0x000000ffffa97224 */ /* 0x000fe200078e0080 */
[----:B------:R1:W-:Y:S01]  /*55a0*/  MUFU.EX2 R6, R0 ;  /* 0x0000000000067308 */ /* 0x0003e20000000800 */
[----:B------:R-:W-:Y:S02]  /*55b0*/  IMAD.MOV.U32 R161, RZ, RZ, R163 ;  /* 0x000000ffffa17224 */ /* 0x000fe400078e00a3 */
[----:B------:R-:W-:Y:S02]  /*55c0*/  IMAD.MOV.U32 R163, RZ, RZ, R5 ;  /* 0x000000ffffa37224 */ /* 0x000fe400078e0005 */
[----:B------:R-:W-:Y:S01]  /*55d0*/  IMAD.MOV.U32 R128, RZ, RZ, R166 ;  /* 0x000000ffff807224 */ /* 0x000fe200078e00a6 */
[----:B------:R-:W-:Y:S01]  /*55e0*/  HMMA.16816.F32 R36, R8, R14, R36 ;  /* 0x0000000e0824723c */ /* 0x000fe20000001824 */
[----:B------:R-:W-:Y:S01]  /*55f0*/  IMAD.MOV.U32 R166, RZ, RZ, R138 ;  /* 0x000000ffffa67224 */ /* 0x000fe200078e008a */
[----:B------:R2:W3:Y:S01]  /*5600*/  MUFU.EX2 R5, R2 ;  /* 0x0000000200057308 */ /* 0x0004e20000000800 */
[----:B------:R-:W-:Y:S01]  /*5610*/  LDSM.16.MT88.4 R8, [R220+0x7900] ;  /* 0x00790000dc08783b */ /* 0x000fe20000004200 */
[----:B------:R-:W-:Y:S01]  /*5620*/  F2FP.PACK_AB R138, R25, R26 ;  /* 0x0000001a198a723e */ /* 0x000fe200000000ff */
[----:B-1----:R-:W-:-:S04]  /*5630*/  FADD.FTZ R0, R170, R188 ;  /* 0x000000bcaa007221 */ /* 0x002fc80000010000 */
[----:B------:R-:W-:Y:S02]  /*5640*/  FADD.FTZ R0, R128, R0 ;  /* 0x0000000080007221 */ /* 0x000fe40000010000 */
[----:B--2---:R-:W-:Y:S01]  /*5650*/  FADD.FTZ R2, R169, R171 ;  /* 0x000000aba9027221 */ /* 0x004fe20000010000 */
[----:B---3--:R-:W-:Y:S01]  /*5660*/  F2FP.PACK_AB R139, R5, R6 ;  /* 0x00000006058b723e */ /* 0x008fe200000000ff */
[----:B------:R-:W-:Y:S02]  /*5670*/  FADD.FTZ R0, R130, R0 ;  /* 0x0000000082007221 */ /* 0x000fe40000010000 */
[----:B------:R-:W-:Y:S02]  /*5680*/  FADD.FTZ R2, R129, R2 ;  /* 0x0000000281027221 */ /* 0x000fe40000010000 */
[----:B------:R-:W-:Y:S02]  /*5690*/  FADD.FTZ R0, R166, R0 ;  /* 0x00000000a6007221 */ /* 0x000fe40000010000 */
[----:B------:R-:W-:Y:S01]  /*56a0*/  FADD.FTZ R2, R131, R2 ;  /* 0x0000000283027221 */ /* 0x000fe20000010000 */
[----:B------:R-:W-:Y:S01]  /*56b0*/  HMMA.16816.F32 R92, R136, R96, R92 ;  /* 0x00000060885c723c */ /* 0x000fe2000000185c */
[----:B------:R-:W-:Y:S01]  /*56c0*/  FADD.FTZ R0, R167, R0 ;  /* 0x00000000a7007221 */ /* 0x000fe20000010000 */
[----:B------:R-:W1:Y:S01]  /*56d0*/  LDSM.16.MT88.4 R128, [R221+0x7900] ;  /* 0x00790000dd80783b */ /* 0x000e620000004200 */
[----:B------:R-:W-:-:S02]  /*56e0*/  FADD.FTZ R2, R168, R2 ;  /* 0x00000002a8027221 */ /* 0x000fc40000010000 */
[----:B------:R-:W-:Y:S02]  /*56f0*/  FADD.FTZ R0, R164, R0 ;  /* 0x00000000a4007221 */ /* 0x000fe40000010000 */
[----:B------:R-:W-:Y:S01]  /*5700*/  FADD.FTZ R2, R165, R2 ;  /* 0x00000002a5027221 */ /* 0x000fe20000010000 */
[C---:B------:R-:W-:Y:S01]  /*5710*/  HMMA.16816.F32 R96, R136.reuse, R98, R100 ;  /* 0x000000628860723c */ /* 0x040fe20000001864 */
[----:B------:R-:W-:Y:S02]  /*5720*/  FADD.FTZ R0, R163, R0 ;  /* 0x00000000a3007221 */ /* 0x000fe40000010000 */
[----:B------:R-:W-:Y:S02]  /*5730*/  FADD.FTZ R2, R161, R2 ;  /* 0x00000002a1027221 */ /* 0x000fe40000010000 */
[----:B------:R-:W-:Y:S02]  /*5740*/  FADD.FTZ R0, R248, R0 ;  /* 0x00000000f8007221 */ /* 0x000fe40000010000 */
[----:B------:R-:W-:Y:S01]  /*5750*/  FADD.FTZ R2, R162, R2 ;  /* 0x00000002a2027221 */ /* 0x000fe20000010000 */
[----:B------:R-:W-:Y:S01]  /*5760*/  HMMA.16816.F32 R100, R136, R104, R108 ;  /* 0x000000688864723c */ /* 0x000fe2000000186c */
[----:B------:R-:W-:-:S02]  /*5770*/  FADD.FTZ R0, R246, R0 ;  /* 0x00000000f6007221 */ /* 0x000fc40000010000 */
[----:B------:R-:W-:Y:S02]  /*5780*/  FADD.FTZ R2, R242, R2 ;  /* 0x00000002f2027221 */ /* 0x000fe40000010000 */
[----:B------:R-:W-:Y:S02]  /*5790*/  FADD.FTZ R0, R243, R0 ;  /* 0x00000000f3007221 */ /* 0x000fe40000010000 */
[----:B------:R-:W-:Y:S01]  /*57a0*/  FADD.FTZ R2, R241, R2 ;  /* 0x00000002f1027221 */ /* 0x000fe20000010000 */
[----:B------:R-:W-:Y:S01]  /*57b0*/  HMMA.16816.F32 R104, R136, R106, R116 ;  /* 0x0000006a8868723c */ /* 0x000fe20000001874 */
[----:B------:R-:W-:Y:S02]  /*57c0*/  FADD.FTZ R0, R247, R0 ;  /* 0x00000000f7007221 */ /* 0x000fe40000010000 */
[----:B------:R-:W-:Y:S02]  /*57d0*/  FADD.FTZ R2, R240, R2 ;  /* 0x00000002f0027221 */ /* 0x000fe40000010000 */
[----:B------:R-:W-:-:S02]  /*57e0*/  FADD.FTZ R0, R203, R0 ;  /* 0x00000000cb007221 */ /* 0x000fc40000010000 */
[----:B------:R-:W-:Y:S01]  /*57f0*/  FADD.FTZ R2, R239, R2 ;  /* 0x00000002ef027221 */ /* 0x000fe20000010000 */
[C---:B-----5:R-:W-:Y:S01]  /*5800*/  HMMA.16816.F32 R76, R136.reuse, R80, R76 ;  /* 0x00000050884c723c */ /* 0x060fe2000000184c */
[----:B------:R-:W-:Y:S02]  /*5810*/  FADD.FTZ R0, R201, R0 ;  /* 0x00000000c9007221 */ /* 0x000fe40000010000 */
[----:B------:R-:W-:Y:S02]  /*5820*/  FADD.FTZ R2, R199, R2 ;  /* 0x00000002c7027221 */ /* 0x000fe40000010000 */
[----:B------:R-:W-:Y:S02]  /*5830*/  FADD.FTZ R0, R200, R0 ;  /* 0x00000000c8007221 */ /* 0x000fe40000010000 */
[----:B------:R-:W-:Y:S01]  /*5840*/  FADD.FTZ R2, R198, R2 ;  /* 0x00000002c6027221 */ /* 0x000fe20000010000 */
[----:B------:R-:W-:Y:S03]  /*5850*/  HMMA.16816.F32 R84, R136, R88, R84 ;  /* 0x000000588854723c */ /* 0x000fe60000001854 */
        /* <DEDUP_REMOVED lines=18> */
[C---:B-1----:R-:W-:Y:S01]  /*5980*/  HMMA.16816.F32 R124, R136.reuse, R128, R48 ;  /* 0x00000080887c723c */ /* 0x042fe20000001830 */
        /* <DEDUP_REMOVED lines=24> */
[C---:B------:R-:W-:Y:S04]  /*5b10*/  HMMA.16816.F32 R132, R136.reuse, R8, R44 ;  /* 0x000000088884723c */ /* 0x040fe8000000182c */
[----:B------:R1:W-:Y:S04]  /*5b20*/  STL [R1+0xc], R0 ;  /* 0x00000c0001007387 */ /* 0x0003e80000100800 */
[----:B------:R1:W-:Y:S01]  /*5b30*/  STL [R1+0x8], R4 ;  /* 0x0000080401007387 */ /* 0x0003e20000100800 */
[----:B------:R-:W-:Y:S01]  /*5b40*/  HMMA.16816.F32 R136, R136, R10, R36 ;  /* 0x0000000a8888723c */ /* 0x000fe20000001824 */
[----:B------:R-:W-:Y:S07]  /*5b50*/  @P1 BRA `(.L_x_2) ;  /* 0x0000452000001947 */ /* 0x000fee0003800000 */
[C---:B------:R-:W-:Y:S01]  /*5b60*/  IADD3 R162, R148.reuse, 0x40, RZ ;  /* 0x0000004094a27810 */ /* 0x040fe20007ffe0ff */
[----:B------:R-:W-:Y:S01]  /*5b70*/  IMAD.MOV.U32 R70, RZ, RZ, R3 ;  /* 0x000000ffff467224 */ /* 0x000fe200078e0003 */
[----:B------:R-:W-:Y:S01]  /*5b80*/  UIADD3 UR8, UR8, -0x2, URZ ;  /* 0xfffffffe08087890 */ /* 0x000fe2000fffe03f */
[----:B------:R-:W-:Y:S01]  /*5b90*/  IMAD.MOV.U32 R69, RZ, RZ, R68 ;  /* 0x000000ffff457224 */ /* 0x000fe200078e0044 */
[----:B------:R-:W-:Y:S01]  /*5ba0*/  SHF.R.S32.HI R243, RZ, 0x1f, R162 ;  /* 0x0000001ffff37819 */ /* 0x000fe200000114a2 */
[----:B------:R-:W-:-:S03]  /*5bb0*/  IMAD.WIDE R240, R148, 0x2, RZ ;  /* 0x0000000294f07825 */ /* 0x000fc600078e02ff */
[----:B------:R-:W-:-:S04]  /*5bc0*/  LEA.HI R243, R243, R162, RZ, 0x3 ;  /* 0x000000a2f3f37211 */ /* 0x000fc800078f18ff */
[----:B------:R-:W-:-:S04]  /*5bd0*/  LOP3.LUT R243, R243, 0xfffffff8, RZ, 0xc0, !PT ;  /* 0xfffffff8f3f37812 */ /* 0x000fc800078ec0ff */
[----:B------:R-:W-:-:S04]  /*5be0*/  SHF.R.S32.HI R242, RZ, 0x1f, R243 ;  /* 0x0000001ffff27819 */ /* 0x000fc800000114f3 */
[C---:B------:R-:W-:Y:S01]  /*5bf0*/  SHF.L.U64.HI R242, R243.reuse, 0x1, R242 ;  /* 0x00000001f3f27819 */ /* 0x040fe200000102f2 */
[----:B------:R-:W-:Y:S02]  /*5c00*/  IMAD.SHL.U32 R243, R243, 0x2, RZ ;  /* 0x00000002f3f37824 */ /* 0x000fe400078e00ff */
[----:B------:R-:W2:Y:S01]  /*5c10*/  LDL R162, [R1+0x10] ;  /* 0x0000100001a27983 */ /* 0x000ea20000100800 */
[----:B------:R-:W-:Y:S02]  /*5c20*/  SEL R2, RZ, 0x10, P0 ;  /* 0x00000010ff027807 */ /* 0x000fe40000000000 */
[----:B-1----:R-:W-:Y:S02]  /*5c30*/  SEL R0, RZ, 0x10, P3 ;  /* 0x00000010ff007807 */ /* 0x002fe40001800000 */
[----:B------:R-:W-:Y:S02]  /*5c40*/  ISETP.NE.U32.AND P5, PT, R2, RZ, PT ;  /* 0x000000ff0200720c */ /* 0x000fe40003fa5070 */
[----:B------:R-:W-:Y:S02]  /*5c50*/  ISETP.NE.U32.AND P4, PT, R0, RZ, PT ;  /* 0x000000ff0000720c */ /* 0x000fe40003f85070 */
[----:B------:R-:W-:-:S02]  /*5c60*/  IADD3 R2, -R2, 0x10, RZ ;  /* 0x0000001002027810 */ /* 0x000fc40007ffe1ff */
[----:B------:R-:W-:Y:S02]  /*5c70*/  IADD3 R0, -R0, 0x10, RZ ;  /* 0x0000001000007810 */ /* 0x000fe40007ffe1ff */
[----:B------:R-:W-:Y:S02]  /*5c80*/  LOP3.LUT R2, R2, 0xf, RZ, 0xc0, !PT ;  /* 0x0000000f02027812 */ /* 0x000fe400078ec0ff */
[----:B------:R-:W-:Y:S01]  /*5c90*/  LOP3.LUT R0, R0, 0xf, RZ, 0xc0, !PT ;  /* 0x0000000f00007812 */ /* 0x000fe200078ec0ff */
[----:B--2---:R-:W-:Y:S01]  /*5ca0*/  IMAD.SHL.U32 R239, R162, 0x2, RZ ;  /* 0x00000002a2ef7824 */ /* 0x004fe200078e00ff */
[----:B------:R-:W-:Y:S05]  /*5cb0*/  BRA `(.L_x_3) ;  /* 0x000003f000007947 */ /* 0x000fea0003800000 */
.L_x_5:
[----:B------:R-:W2:Y:S01]  /*5cc0*/  LDL R3, [R1] ;  /* 0x0000000001037983 */ /* 0x000ea20000100800 */
[----:B------:R-:W-:Y:S01]  /*5cd0*/  ULEA UR5, UR8, UR11, 0x7 ;  /* 0x0000000b08057291 */ /* 0x000fe2000f8e383f */
[----:B------:R-:W-:Y:S01]  /*5ce0*/  PLOP3.LUT P2, PT, PT, PT, UP1, 0x80, 0x0 ;  /* 0x000000000000781c */ /* 0x000fe20003f4f018 */
[----:B------:R-:W-:Y:S01]  /*5cf0*/  IMAD.MOV.U32 R244, RZ, RZ, RZ ;  /* 0x000000fffff47224 */ /* 0x000fe200078e00ff */
[----:B------:R-:W-:Y:S03]  /*5d00*/  PLOP3.LUT P1, PT, PT, PT, UP1, 0x80, 0x0 ;  /* 0x000000000000781c */ /* 0x000fe60003f2f018 */
[----:B------:R-:W-:Y:S05]  /*5d10*/  IMAD.U32 R2, RZ, RZ, UR5 ;  /* 0x00000005ff027e24 */ /* 0x000fea000f8e00ff */
[----:B--2---:R-:W-:Y:S05]  /*5d20*/  IADD3 R2, R2, -0x80, R3 ;  /* 0xffffff8002027810 */ /* 0x004fea0007ffe003 */
[----:B------:R-:W-:Y:S04]  /*5d30*/  @P2 IMAD.HI.U32 R3, R2, c[0x0][0x2bc], RZ ;  /* 0x0000af0002032a27 */ /* 0x000fe800078e00ff */
[----:B------:R-:W-:Y:S01]  /*5d40*/  IMAD.MOV.U32 R0, RZ, RZ, R2 ;  /* 0x000000ffff007224 */ /* 0x000fe200078e0002 */
[----:B------:R-:W-:Y:S04]  /*5d50*/  @P1 SHF.R.U32.HI R0, RZ, c[0x0][0x2c0], R3 ;  /* 0x0000b000ff001a19 */ /* 0x000fe80000011603 */
[C---:B------:R-:W-:Y:S04]  /*5d60*/  @!P6 IADD3 R3, P1, R0.reuse, UR12, RZ ;  /* 0x0000000c0003ec10 */ /* 0x040fe8000ff3e0ff */
[----:B------:R-:W-:Y:S01]  /*5d70*/  @!P6 LEA.HI.X.SX32 R5, R0, UR6, 0x1, P1 ;  /* 0x000000060005ec11 */ /* 0x000fe200088f0eff */
[----:B------:R-:W-:Y:S01]  /*5d80*/  IMAD.MOV R0, RZ, RZ, -R0 ;  /* 0x000000ffff007224 */ /* 0x000fe200078e0a00 */
[C---:B------:R-:W-:Y:S03]  /*5d90*/  @!P6 LEA R4, P1, R3.reuse, c[0x0][0x2a0], 0x2 ;  /* 0x0000a8000304ea11 */ /* 0x040fe600078210ff */
[----:B------:R-:W-:Y:S01]  /*5da0*/  IMAD R245, R0, c[0x0][0x2b8], R2 ;  /* 0x0000ae0000f57a24 */ /* 0x000fe200078e0202 */
[----:B------:R-:W-:Y:S03]  /*5db0*/  @!P6 LEA.HI.X R5, R3, c[0x0][0x2a4], R5, 0x2, P1 ;  /* 0x0000a9000305ea11 */ /* 0x000fe600008f1405 */
[C---:B------:R-:W-:Y:S01]  /*5dc0*/  IMAD.WIDE.U32 R2, R245.reuse, c[0x0][0x1e0], RZ ;  /* 0x00007800f5027a25 */ /* 0x040fe200078e00ff */
[----:B------:R-:W-:Y:S01]  /*5dd0*/  SHF.R.S32.HI R0, RZ, 0x1f, R245 ;  /* 0x0000001fff007819 */ /* 0x000fe200000114f5 */
[----:B------:R-:W2:Y:S04]  /*5de0*/  @!P6 LDG.E R244, [R4.64] ;  /* 0x0000000e04f4e981 */ /* 0x000ea8000c1e1900 */
[----:B------:R-:W-:Y:S04]  /*5df0*/  IMAD R0, R0, c[0x0][0x1e0], RZ ;  /* 0x0000780000007a24 */ /* 0x000fe800078e02ff */
[----:B------:R-:W-:Y:S04]  /*5e00*/  IMAD R0, R245, c[0x0][0x1e4], R0 ;  /* 0x00007900f5007a24 */ /* 0x000fe800078e0200 */
[----:B------:R-:W-:Y:S01]  /*5e10*/  IMAD.IADD R3, R3, 0x1, R0 ;  /* 0x0000000103037824 */ /* 0x000fe200078e0200 */
[----:B--2---:R-:W-:Y:S03]  /*5e20*/  SHF.R.S32.HI R4, RZ, 0x1f, R244 ;  /* 0x0000001fff047819 */ /* 0x004fe600000114f4 */
[----:B------:R-:W-:Y:S04]  /*5e30*/  IMAD.WIDE.U32 R2, R244, c[0x0][0x1f0], R2 ;  /* 0x00007c00f4027a25 */ /* 0x000fe800078e0002 */
[----:B------:R-:W-:Y:S01]  /*5e40*/  IMAD R4, R4, c[0x0][0x1f0], RZ ;  /* 0x00007c0004047a24 */ /* 0x000fe200078e02ff */
[----:B------:R-:W-:Y:S03]  /*5e50*/  IADD3 R0, P1, R2, UR18, RZ ;  /* 0x0000001202007c10 */ /* 0x000fe6000ff3e0ff */
[----:B------:R-:W-:Y:S05]  /*5e60*/  IMAD R4, R244, c[0x0][0x1f4], R4 ;  /* 0x00007d00f4047a24 */ /* 0x000fea00078e0204 */
[----:B------:R-:W-:Y:S02]  /*5e70*/  IADD3.X R3, R3, UR16, R4, P1, !PT ;  /* 0x0000001003037c10 */ /* 0x000fe40008ffe404 */
[C---:B------:R-:W-:Y:S04]  /*5e80*/  LEA R2, P1, R0.reuse, c[0x0][0x1c8], 0x1 ;  /* 0x0000720000027a11 */ /* 0x040fe800078208ff */
[----:B------:R-:W-:Y:S01]  /*5e90*/  LEA.HI.X R0, R0, c[0x0][0x1cc], R3, 0x1, P1 ;  /* 0x0000730000007a11 */ /* 0x000fe200008f0c03 */
[----:B------:R-:W-:Y:S04]  /*5ea0*/  SHFL.IDX PT, R12, R2, 0x1, 0x181f ;  /* 0x00381f00020c7f89 */ /* 0x000fe800000e0000 */
[----:B------:R-:W1:Y:S04]  /*5eb0*/  SHFL.IDX PT, R3, R2, RZ, 0x181f ;  /* 0x00181fff02037589 */ /* 0x000e6800000e0000 */
[----:B------:R-:W2:Y:S04]  /*5ec0*/  SHFL.IDX PT, R6, R0, RZ, 0x181f ;  /* 0x00181fff00067589 */ /* 0x000ea800000e0000 */
[----:B------:R-:W-:Y:S04]  /*5ed0*/  SHFL.IDX PT, R7, R2, 0x2, 0x181f ;  /* 0x00581f0002077f89 */ /* 0x000fe800000e0000 */
[----:B------:R3:W-:Y:S04]  /*5ee0*/  SHFL.IDX PT, R14, R2, 0x3, 0x181f ;  /* 0x00781f00020e7f89 */ /* 0x0007e800000e0000 */
[----:B------:R-:W4:Y:S04]  /*5ef0*/  SHFL.IDX PT, R9, R0, 0x1, 0x181f ;  /* 0x00381f0000097f89 */ /* 0x000f2800000e0000 */
[----:B------:R-:W5:Y:S04]  /*5f00*/  SHFL.IDX PT, R15, R0, 0x2, 0x181f ;  /* 0x00581f00000f7f89 */ /* 0x000f6800000e0000 */
[----:B------:R-:W5:Y:S01]  /*5f10*/  SHFL.IDX PT, R0, R0, 0x3, 0x181f ;  /* 0x00781f0000007f89 */ /* 0x000f6200000e0000 */
[C---:B-1----:R-:W-:Y:S05]  /*5f20*/  IADD3 R4, P2, R240.reuse, R3, RZ ;  /* 0x00000003f0047210 */ /* 0x042fea0007f5e0ff */
[----:B--2---:R-:W-:Y:S01]  /*5f30*/  IMAD.X R5, R241, 0x1, R6, P2 ;  /* 0x00000001f1057824 */ /* 0x004fe200010e0606 */
[C---:B------:R-:W-:Y:S04]  /*5f40*/  IADD3 R10, P2, R240.reuse, R12, RZ ;  /* 0x0000000cf00a7210 */ /* 0x040fe80007f5e0ff */
[----:B------:R1:W-:Y:S01]  /*5f50*/  LDGSTS.E.BYPASS.LTC128B.128 [R239+0x8100], [R4.64], !P0 ;  /* 0x0810000004ef7fae */ /* 0x0003e2000c101d4e */
[----:B---3--:R-:W-:Y:S01]  /*5f60*/  IADD3 R2, P1, R3, R243, RZ ;  /* 0x000000f303027210 */ /* 0x008fe20007f3e0ff */
[----:B----4-:R-:W-:Y:S01]  /*5f70*/  IMAD.X R11, R241, 0x1, R9, P2 ;  /* 0x00000001f10b7824 */ /* 0x010fe200010e0609 */
[----:B------:R-:W-:Y:S03]  /*5f80*/  IADD3 R8, P2, R240, R7, RZ ;  /* 0x00000007f0087210 */ /* 0x000fe60007f5e0ff */
[--C-:B------:R-:W-:Y:S01]  /*5f90*/  IMAD.X R3, R6, 0x1, R242.reuse, P1 ;  /* 0x0000000106037824 */ /* 0x100fe200008e06f2 */
[-C--:B------:R-:W-:Y:S04]  /*5fa0*/  IADD3 R12, P1, R12, R243.reuse, RZ ;  /* 0x000000f30c0c7210 */ /* 0x080fe80007f3e0ff */
[----:B------:R2:W-:Y:S01]  /*5fb0*/  LDGSTS.E.BYPASS.LTC128B.128 [R239+0xc100], [R2.64], !P3 ;  /* 0x0c10000002ef7fae */ /* 0x0005e2000d901d4e */
[--C-:B------:R-:W-:Y:S01]  /*5fc0*/  IMAD.X R13, R9, 0x1, R242.reuse, P1 ;  /* 0x00000001090d7824 */ /* 0x100fe200008e06f2 */
[-C--:B------:R-:W-:Y:S01]  /*5fd0*/  IADD3 R6, P1, R7, R243.reuse, RZ ;  /* 0x000000f307067210 */ /* 0x080fe20007f3e0ff */
[----:B-----5:R-:W-:Y:S01]  /*5fe0*/  IMAD.X R9, R241, 0x1, R15, P2 ;  /* 0x00000001f1097824 */ /* 0x020fe200010e060f */
[----:B------:R3:W-:Y:S03]  /*5ff0*/  LDGSTS.E.BYPASS.LTC128B.128 [R239+0x9100], [R10.64], !P0 ;  /* 0x091000000aef7fae */ /* 0x0007e6000c101d4e */
[----:B------:R-:W-:Y:S01]  /*6000*/  IMAD.X R7, R15, 0x1, R242, P1 ;  /* 0x000000010f077824 */ /* 0x000fe200008e06f2 */
[----:B------:R3:W-:Y:S04]  /*6010*/  LDGSTS.E.BYPASS.LTC128B.128 [R239+0xd100], [R12.64], !P3 ;  /* 0x0d1000000cef7fae */ /* 0x0007e8000d901d4e */
[----:B------:R3:W-:Y:S01]  /*6020*/  LDGSTS.E.BYPASS.LTC128B.128 [R239+0xa100], [R8.64], !P0 ;  /* 0x0a10000008ef7fae */ /* 0x0007e2000c101d4e */
[----:B-1----:R-:W-:Y:S03]  /*6030*/  IADD3 R4, P2, R240, R14, RZ ;  /* 0x0000000ef0047210 */ /* 0x002fe60007f5e0ff */
[----:B------:R3:W-:Y:S02]  /*6040*/  LDGSTS.E.BYPASS.LTC128B.128 [R239+0xe100], [R6.64], !P3 ;  /* 0x0e10000006ef7fae */ /* 0x0007e4000d901d4e */
[----:B------:R-:W-:Y:S05]  /*6050*/  IMAD.X R5, R241, 0x1, R0, P2 ;  /* 0x00000001f1057824 */ /* 0x000fea00010e0600 */
[----:B------:R3:W-:Y:S01]  /*6060*/  LDGSTS.E.BYPASS.LTC128B.128 [R239+0xb100], [R4.64], !P0 ;  /* 0x0b10000004ef7fae */ /* 0x0007e2000c101d4e */
[----:B--2---:R-:W-:Y:S05]  /*6070*/  IADD3 R2, P1, R14, R243, RZ ;  /* 0x000000f30e027210 */ /* 0x004fea0007f3e0ff */
[----:B------:R-:W-:Y:S05]  /*6080*/  IMAD.X R3, R0, 0x1, R242, P1 ;  /* 0x0000000100037824 */ /* 0x000fea00008e06f2 */
[----:B------:R3:W-:Y:S01]  /*6090*/  LDGSTS.E.BYPASS.LTC128B.128 [R239+0xf100], [R2.64], !P3 ;  /* 0x0f10000002ef7fae */ /* 0x0007e2000d901d4e */
[----:B------:R-:W-:-:S05]  /*60a0*/  BRA `(.L_x_4) ;  /* 0x000017e000007947 */ /* 0x000fca0003800000 */
.L_x_3:
[----:B------:R-:W-:Y:S04]  /*60b0*/  DEPBAR.LE SB0, 0x0 ;  /* 0x000080000000791a */ /* 0x000fe80000000000 */
[----:B------:R-:W-:Y:S01]  /*60c0*/  BAR.SYNC.DEFER_BLOCKING 0x0 ;  /* 0x0000000000007b1d */ /* 0x000fe20000010000 */
[----:B------:R-:W-:Y:S01]  /*60d0*/  SHF.R.S32.HI R0, RZ, 0x1f, R245 ;  /* 0x0000001fff007819 */ /* 0x000fe200000114f5 */
[----:B------:R-:W-:Y:S01]  /*60e0*/  IMAD.WIDE.U32 R2, R245, c[0x0][0x208], RZ ;  /* 0x00008200f5027a25 */ /* 0x000fe200078e00ff */
[----:B------:R-:W-:Y:S01]  /*60f0*/  SEL R203, RZ, 0x10, P0 ;  /* 0x00000010ffcb7807 */ /* 0x000fe20000000000 */
[----:B------:R-:W-:Y:S02]  /*6100*/  UISETP.GE.AND UP0, UPT, UR8, 0x1, UPT ;  /* 0x000000010800788c */ /* 0x000fe4000bf06270 */
[----:B------:R-:W-:Y:S01]  /*6110*/  IMAD R0, R0, c[0x0][0x208], RZ ;  /* 0x0000820000007a24 */ /* 0x000fe200078e02ff */
[----:B------:R-:W-:Y:S03]  /*6120*/  IADD3 R203, -R203, 0x10, RZ ;  /* 0x00000010cbcb7810 */ /* 0x000fe60007ffe1ff */
[----:B------:R-:W-:Y:S01]  /*6130*/  IMAD R0, R245, c[0x0][0x20c], R0 ;  /* 0x00008300f5007a24 */ /* 0x000fe200078e0200 */
[----:B------:R-:W-:Y:S04]  /*6140*/  LOP3.LUT R203, R203, 0xf, RZ, 0xc0, !PT ;  /* 0x0000000fcbcb7812 */ /* 0x000fe800078ec0ff */
[----:B------:R-:W-:Y:S02]  /*6150*/  IADD3 R3, R3, R0, RZ ;  /* 0x0000000003037210 */ /* 0x000fe40007ffe0ff */
[----:B------:R-:W-:Y:S03]  /*6160*/  SHF.R.S32.HI R0, RZ, 0x1f, R244 ;  /* 0x0000001fff007819 */ /* 0x000fe600000114f4 */
[----:B------:R-:W-:Y:S01]  /*6170*/  IMAD.WIDE.U32 R2, R244, c[0x0][0x218], R2 ;  /* 0x00008600f4027a25 */ /* 0x000fe200078e0002 */
[----:B------:R-:W1:Y:S04]  /*6180*/  LDSM.16.M88.4 R8, [R216+0x8100] ;  /* 0x00810000d808783b */ /* 0x000e680000000200 */
[----:B------:R-:W-:Y:S01]  /*6190*/  IADD3 R2, P1, R2, UR20, RZ ;  /* 0x0000001402027c10 */ /* 0x000fe2000ff3e0ff */
[----:B------:R-:W-:Y:S04]  /*61a0*/  IMAD R0, R0, c[0x0][0x218], RZ ;  /* 0x0000860000007a24 */ /* 0x000fe800078e02ff */
[----:B------:R-:W-:Y:S01]  /*61b0*/  IMAD R0, R244, c[0x0][0x21c], R0 ;  /* 0x00008700f4007a24 */ /* 0x000fe200078e0200 */
[----:B------:R-:W2:Y:S04]  /*61c0*/  LDSM.16.M88.4 R16, [R216+0x8900] ;  /* 0x00890000d810783b */ /* 0x000ea80000000200 */
[----:B------:R-:W-:Y:S02]  /*61d0*/  IADD3.X R3, R3, UR4, R0, P1, !PT ;  /* 0x0000000403037c10 */ /* 0x000fe40008ffe400 */
[C---:B------:R-:W-:Y:S02]  /*61e0*/  LEA R0, P1, R2.reuse, c[0x0][0x1f8], 0x1 ;  /* 0x00007e0002007a11 */ /* 0x040fe400078208ff */
[----:B------:R-:W3:Y:S02]  /*61f0*/  LDSM.16.M88.4 R24, [R216+0x9100] ;  /* 0x00910000d818783b */ /* 0x000ee40000000200 */
[----:B------:R-:W-:Y:S06]  /*6200*/  LEA.HI.X R2, R2, c[0x0][0x1fc], R3, 0x1, P1 ;  /* 0x00007f0002027a11 */ /* 0x000fec00008f0c03 */
[----:B------:R-:W4:Y:S08]  /*6210*/  LDSM.16.M88.4 R32, [R216+0x9900] ;  /* 0x00990000d820783b */ /* 0x000f300000000200 */
[----:B------:R-:W5:Y:S01]  /*6220*/  LDSM.16.M88.4 R40, [R216+0xa100] ;  /* 0x00a10000d828783b */ /* 0x000f620000000200 */
[C---:B-1----:R-:W-:Y:S07]  /*6230*/  HMMA.16816.F32 R4, R140.reuse, R8, RZ ;  /* 0x000000088c04723c */ /* 0x042fee00000018ff */
[----:B------:R-:W1:Y:S01]  /*6240*/  LDSM.16.M88.4 R48, [R216+0xa900] ;  /* 0x00a90000d830783b */ /* 0x000e620000000200 */
[C---:B------:R-:W-:Y:S07]  /*6250*/  HMMA.16816.F32 R8, R140.reuse, R10, RZ ;  /* 0x0000000a8c08723c */ /* 0x040fee00000018ff */
[----:B------:R-:W1:Y:S01]  /*6260*/  LDSM.16.M88.4 R56, [R216+0xb100] ;  /* 0x00b10000d838783b */ /* 0x000e620000000200 */
[C---:B--2---:R-:W-:Y:S07]  /*6270*/  HMMA.16816.F32 R12, R140.reuse, R16, RZ ;  /* 0x000000108c0c723c */ /* 0x044fee00000018ff */
[----:B------:R-:W2:Y:S01]  /*6280*/  LDSM.16.M88.4 R64, [R216+0xb900] ;  /* 0x00b90000d840783b */ /* 0x000ea20000000200 */
[C---:B------:R-:W-:Y:S07]  /*6290*/  HMMA.16816.F32 R16, R140.reuse, R18, RZ ;  /* 0x000000128c10723c */ /* 0x040fee00000018ff */
[----:B------:R-:W1:Y:S01]  /*62a0*/  LDSM.16.M88.4 R72, [R223] ;  /* 0x00000000df48783b */ /* 0x000e620000000200 */
[C---:B---3--:R-:W-:Y:S07]  /*62b0*/  HMMA.16816.F32 R20, R140.reuse, R24, RZ ;  /* 0x000000188c14723c */ /* 0x048fee00000018ff */
[----:B------:R-:W3:Y:S01]  /*62c0*/  LDSM.16.M88.4 R148, [R238] ;  /* 0x00000000ee94783b */ /* 0x000ee20000000200 */
[C---:B------:R-:W-:Y:S07]  /*62d0*/  HMMA.16816.F32 R24, R140.reuse, R26, RZ ;  /* 0x0000001a8c18723c */ /* 0x040fee00000018ff */
[----:B------:R-:W2:Y:S01]  /*62e0*/  LDSM.16.M88.4 R152, [R237] ;  /* 0x00000000ed98783b */ /* 0x000ea20000000200 */
[C---:B----4-:R-:W-:Y:S07]  /*62f0*/  HMMA.16816.F32 R28, R140.reuse, R32, RZ ;  /* 0x000000208c1c723c */ /* 0x050fee00000018ff */
[----:B------:R-:W-:Y:S01]  /*6300*/  LDSM.16.M88.4 R156, [R235] ;  /* 0x00000000eb9c783b */ /* 0x000fe20000000200 */
[C---:B------:R-:W-:Y:S07]  /*6310*/  HMMA.16816.F32 R32, R140.reuse, R34, RZ ;  /* 0x000000228c20723c */ /* 0x040fee00000018ff */
[----:B------:R-:W-:Y:S01]  /*6320*/  LDSM.16.M88.4 R160, [R234] ;  /* 0x00000000eaa0783b */ /* 0x000fe20000000200 */
[C---:B-----5:R-:W-:Y:S07]  /*6330*/  HMMA.16816.F32 R36, R140.reuse, R40, RZ ;  /* 0x000000288c24723c */ /* 0x060fee00000018ff */
[----:B------:R-:W-:Y:S01]  /*6340*/  LDSM.16.M88.4 R164, [R233] ;  /* 0x00000000e9a4783b */ /* 0x000fe20000000200 */
[C---:B------:R-:W-:Y:S07]  /*6350*/  HMMA.16816.F32 R40, R140.reuse, R42, RZ ;  /* 0x0000002a8c28723c */ /* 0x040fee00000018ff */
[----:B------:R-:W-:Y:S01]  /*6360*/  LDSM.16.M88.4 R168, [R232] ;  /* 0x00000000e8a8783b */ /* 0x000fe20000000200 */
[C---:B-1----:R-:W-:Y:S07]  /*6370*/  HMMA.16816.F32 R44, R140.reuse, R48, RZ ;  /* 0x000000308c2c723c */ /* 0x042fee00000018ff */
[----:B------:R-:W-:Y:S01]  /*6380*/  SHFL.IDX PT, R202, R0, 0x3, 0x181f ;  /* 0x00781f0000ca7f89 */ /* 0x000fe200000e0000 */
[C---:B------:R-:W-:Y:S07]  /*6390*/  HMMA.16816.F32 R48, R140.reuse, R50, RZ ;  /* 0x000000328c30723c */ /* 0x040fee00000018ff */
[----:B------:R-:W1:Y:S01]  /*63a0*/  SHFL.IDX PT, R190, R0, RZ, 0x181f ;  /* 0x00181fff00be7589 */ /* 0x000e6200000e0000 */
[C---:B------:R-:W-:Y:S07]  /*63b0*/  HMMA.16816.F32 R52, R140.reuse, R56, RZ ;  /* 0x000000388c34723c */ /* 0x040fee00000018ff */
[----:B------:R-:W4:Y:S01]  /*63c0*/  SHFL.IDX PT, R68, R2, RZ, 0x181f ;  /* 0x00181fff02447589 */ /* 0x000f2200000e0000 */
[C---:B------:R-:W-:Y:S07]  /*63d0*/  HMMA.16816.F32 R56, R140.reuse, R58, RZ ;  /* 0x0000003a8c38723c */ /* 0x040fee00000018ff */
[----:B------:R-:W5:Y:S01]  /*63e0*/  SHFL.IDX PT, R196, R0, 0x1, 0x181f ;  /* 0x00381f0000c47f89 */ /* 0x000f6200000e0000 */
[C---:B--2---:R-:W-:Y:S07]  /*63f0*/  HMMA.16816.F32 R60, R140.reuse, R64, RZ ;  /* 0x000000408c3c723c */ /* 0x044fee00000018ff */
[----:B------:R-:W2:Y:S01]  /*6400*/  SHFL.IDX PT, R197, R2, 0x1, 0x181f ;  /* 0x00381f0002c57f89 */ /* 0x000ea200000e0000 */
[----:B------:R-:W-:Y:S07]  /*6410*/  HMMA.16816.F32 R64, R140, R66, RZ ;  /* 0x000000428c40723c */ /* 0x000fee00000018ff */
[----:B------:R-:W1:Y:S01]  /*6420*/  SHFL.IDX PT, R198, R0, 0x2, 0x181f ;  /* 0x00581f0000c67f89 */ /* 0x000e6200000e0000 */
[C---:B------:R-:W-:Y:S07]  /*6430*/  HMMA.16816.F32 R4, R144.reuse, R72, R4 ;  /* 0x000000489004723c */ /* 0x040fee0000001804 */
[----:B------:R-:W-:Y:S01]  /*6440*/  SHFL.IDX PT, R71, R2, 0x2, 0x181f ;  /* 0x00581f0002477f89 */ /* 0x000fe200000e0000 */
[C---:B------:R-:W-:Y:S07]  /*6450*/  HMMA.16816.F32 R8, R144.reuse, R74, R8 ;  /* 0x0000004a9008723c */ /* 0x040fee0000001808 */
[----:B------:R1:W-:Y:S01]  /*6460*/  SHFL.IDX PT, R0, R2, 0x3, 0x181f ;  /* 0x00781f0002007f89 */ /* 0x0003e200000e0000 */
[C---:B---3--:R-:W-:Y:S07]  /*6470*/  HMMA.16816.F32 R12, R144.reuse, R148, R12 ;  /* 0x00000094900c723c */ /* 0x048fee000000180c */
[----:B------:R-:W3:Y:S01]  /*6480*/  LDSM.16.M88.4 R72, [R236] ;  /* 0x00000000ec48783b */ /* 0x000ee20000000200 */
[C---:B------:R-:W-:Y:S08]  /*6490*/  HMMA.16816.F32 R16, R144.reuse, R150, R16 ;  /* 0x000000969010723c */ /* 0x040ff00000001810 */
[C---:B------:R-:W-:Y:S04]  /*64a0*/  HMMA.16816.F32 R20, R144.reuse, R152, R20 ;  /* 0x000000989014723c */ /* 0x040fe80000001814 */
[----:B-1----:R-:W-:Y:S02]  /*64b0*/  IADD3 R2, P2, R240, R190, RZ ;  /* 0x000000bef0027210 */ /* 0x002fe40007f5e0ff */
[----:B------:R-:W-:Y:S02]  /*64c0*/  IADD3 R190, P1, R190, R243, RZ ;  /* 0x000000f3bebe7210 */ /* 0x000fe40007f3e0ff */
[C---:B------:R-:W-:Y:S04]  /*64d0*/  HMMA.16816.F32 R24, R144.reuse, R154, R24 ;  /* 0x0000009a9018723c */ /* 0x040fe80000001818 */
[C---:B----4-:R-:W-:Y:S02]  /*64e0*/  IADD3.X R3, R241.reuse, R68, RZ, P2, !PT ;  /* 0x00000044f1037210 */ /* 0x050fe400017fe4ff */
[----:B------:R-:W-:Y:S02]  /*64f0*/  IADD3.X R191, R68, R242, RZ, P1, !PT ;  /* 0x000000f244bf7210 */ /* 0x000fe40000ffe4ff */
[----:B-----5:R-:W-:Y:S01]  /*6500*/  IADD3 R188, P2, R240, R196, RZ ;  /* 0x000000c4f0bc7210 */ /* 0x020fe20007f5e0ff */
[----:B------:R-:W-:Y:S01]  /*6510*/  @!PT LDS RZ, [RZ] ;  /* 0x00000000fffff984 */ /* 0x000fe20000000800 */
[----:B------:R-:W-:Y:S01]  /*6520*/  @!PT LDS RZ, [RZ] ;  /* 0x00000000fffff984 */ /* 0x000fe20000000800 */
[----:B------:R-:W-:Y:S01]  /*6530*/  @!PT LDS RZ, [RZ] ;  /* 0x00000000fffff984 */ /* 0x000fe20000000800 */
[----:B------:R1:W-:Y:S03]  /*6540*/  LDGSTS.E.BYPASS.LTC128B.128 [R239+0x100], [R2.64], !P0 ;  /* 0x0010000002ef7fae */ /* 0x0003e6000c101d4e */
[----:B--2---:R-:W-:Y:S02]  /*6550*/  IADD3.X R189, R241, R197, RZ, P2, !PT ;  /* 0x000000c5f1bd7210 */ /* 0x004fe400017fe4ff */
[----:B------:R-:W-:Y:S02]  /*6560*/  IADD3 R196, P1, R196, R243, RZ ;  /* 0x000000f3c4c47210 */ /* 0x000fe40007f3e0ff */
[----:B------:R-:W-:Y:S01]  /*6570*/  IADD3 R200, P2, R240, R198, RZ ;  /* 0x000000c6f0c87210 */ /* 0x000fe20007f5e0ff */
[C---:B---3--:R-:W-:Y:S01]  /*6580*/  HMMA.16816.F32 R28, R144.reuse, R72, R28 ;  /* 0x00000048901c723c */ /* 0x048fe2000000181c */
[----:B------:R2:W-:Y:S02]  /*6590*/  LDGSTS.E.BYPASS.LTC128B.128 [R239+0x4100], [R190.64], !P3 ;  /* 0x04100000beef7fae */ /* 0x0005e4000d901d4e */
[-C--:B------:R-:W-:Y:S02]  /*65a0*/  IADD3.X R197, R197, R242.reuse, RZ, P1, !PT ;  /* 0x000000f2c5c57210 */ /* 0x080fe40000ffe4ff */
[----:B------:R-:W-:Y:S02]  /*65b0*/  IADD3.X R201, R241, R71, RZ, P2, !PT ;  /* 0x00000047f1c97210 */ /* 0x000fe400017fe4ff */
[----:B------:R-:W-:Y:S01]  /*65c0*/  IADD3 R198, P1, R198, R243, RZ ;  /* 0x000000f3c6c67210 */ /* 0x000fe20007f3e0ff */
[C---:B------:R-:W-:Y:S01]  /*65d0*/  HMMA.16816.F32 R32, R144.reuse, R74, R32 ;  /* 0x0000004a9020723c */ /* 0x040fe20000001820 */
[----:B------:R2:W-:Y:S03]  /*65e0*/  LDGSTS.E.BYPASS.LTC128B.128 [R239+0x1100], [R188.64], !P0 ;  /* 0x01100000bcef7fae */ /* 0x0005e6000c101d4e */
[----:B------:R-:W-:Y:S02]  /*65f0*/  IADD3.X R199, R71, R242, RZ, P1, !PT ;  /* 0x000000f247c77210 */ /* 0x000fe40000ffe4ff */
[----:B------:R-:W-:Y:S02]  /*6600*/  IADD3 R148, P2, P1, R203, R202, R240 ;  /* 0x000000cacb947210 */ /* 0x000fe4000795e0f0 */
[C---:B------:R-:W-:Y:S01]  /*6610*/  HMMA.16816.F32 R36, R144.reuse, R156, R36 ;  /* 0x0000009c9024723c */ /* 0x040fe20000001824 */
[----:B------:R3:W-:Y:S03]  /*6620*/  LDGSTS.E.BYPASS.LTC128B.128 [R239+0x5100], [R196.64], !P3 ;  /* 0x05100000c4ef7fae */ /* 0x0007e6000d901d4e */
[----:B------:R-:W-:Y:S02]  /*6630*/  IADD3.X R149, RZ, R0, R241, P2, P1 ;  /* 0x00000000ff957210 */ /* 0x000fe400017e24f1 */
[----:B------:R-:W-:Y:S02]  /*6640*/  SEL R203, RZ, 0x10, P3 ;  /* 0x00000010ffcb7807 */ /* 0x000fe40001800000 */
[C---:B------:R-:W-:Y:S01]  /*6650*/  HMMA.16816.F32 R40, R144.reuse, R158, R40 ;  /* 0x0000009e9028723c */ /* 0x040fe20000001828 */
[----:B------:R4:W-:Y:S03]  /*6660*/  LDGSTS.E.BYPASS.LTC128B.128 [R239+0x2100], [R200.64], !P0 ;  /* 0x02100000c8ef7fae */ /* 0x0009e6000c101d4e */
[----:B------:R-:W-:Y:S04]  /*6670*/  IADD3 R203, -R203, 0x10, RZ ;  /* 0x00000010cbcb7810 */ /* 0x000fe80007ffe1ff */
[C---:B------:R-:W-:Y:S01]  /*6680*/  HMMA.16816.F32 R44, R144.reuse, R160, R44 ;  /* 0x000000a0902c723c */ /* 0x040fe2000000182c */
[----:B------:R3:W-:Y:S03]  /*6690*/  LDGSTS.E.BYPASS.LTC128B.128 [R239+0x6100], [R198.64], !P3 ;  /* 0x06100000c6ef7fae */ /* 0x0007e6000d901d4e */
[----:B------:R-:W-:Y:S04]  /*66a0*/  LOP3.LUT R203, R203, 0xf, RZ, 0xc0, !PT ;  /* 0x0000000fcbcb7812 */ /* 0x000fe800078ec0ff */
[C---:B------:R-:W-:Y:S01]  /*66b0*/  HMMA.16816.F32 R48, R144.reuse, R162, R48 ;  /* 0x000000a29030723c */ /* 0x040fe20000001830 */
[----:B------:R5:W-:Y:S03]  /*66c0*/  LDGSTS.E.BYPASS.LTC128B.128.ZFILL [R239+0x3100], [R148.64], P5 ;  /* 0x0310000094ef7fae */ /* 0x000be6000a941d4e */
[----:B-1----:R-:W-:Y:S04]  /*66d0*/  IADD3 R2, P2, P1, R203, R202, R243 ;  /* 0x000000cacb027210 */ /* 0x002fe8000795e0f3 */
[C---:B------:R-:W-:Y:S04]  /*66e0*/  HMMA.16816.F32 R52, R144.reuse, R164, R52 ;  /* 0x000000a49034723c */ /* 0x040fe80000001834 */
[----:B------:R-:W-:Y:S02]  /*66f0*/  IADD3.X R3, RZ, R0, R242, P2, P1 ;  /* 0x00000000ff037210 */ /* 0x000fe400017e24f2 */
[----:B------:R-:W-:Y:S02]  /*6700*/  PLOP3.LUT P1, PT, PT, PT, UP0, 0x80, 0x0 ;  /* 0x000000000000781c */ /* 0x000fe40003f2f008 */
[C---:B------:R-:W-:Y:S01]  /*6710*/  HMMA.16816.F32 R56, R144.reuse, R166, R56 ;  /* 0x000000a69038723c */ /* 0x040fe20000001838 */
[----:B------:R1:W-:Y:S07]  /*6720*/  LDGSTS.E.BYPASS.LTC128B.128.ZFILL [R239+0x7100], [R2.64], P4 ;  /* 0x0710000002ef7fae */ /* 0x0003ee000a141d4e */
[C---:B------:R-:W-:Y:S01]  /*6730*/  HMMA.16816.F32 R60, R144.reuse, R168, R60 ;  /* 0x000000a8903c723c */ /* 0x040fe2000000183c */
[----:B------:R-:W-:Y:S07]  /*6740*/  LDSM.16.M88.4 R72, [R222+0x8900] ;  /* 0x00890000de48783b */ /* 0x000fee0000000200 */
[----:B------:R-:W-:Y:S01]  /*6750*/  HMMA.16816.F32 R64, R144, R170, R64 ;  /* 0x000000aa9040723c */ /* 0x000fe20000001840 */
[----:B-----5:R-:W5:Y:S08]  /*6760*/  LDSM.16.M88.4 R148, [R222+0x8100] ;  /* 0x00810000de94783b */ /* 0x020f700000000200 */
[----:B------:R-:W1:Y:S08]  /*6770*/  LDSM.16.M88.4 R152, [R222+0x9100] ;  /* 0x00910000de98783b */ /* 0x000e700000000200 */
[----:B------:R-:W0:Y:S08]  /*6780*/  LDGDEPBAR ;  /* 0x00000000000079af */ /* 0x000e300000000000 */
[----:B------:R-:W1:Y:S08]  /*6790*/  LDSM.16.M88.4 R156, [R222+0x9900] ;  /* 0x00990000de9c783b */ /* 0x000e700000000200 */
[----:B------:R-:W1:Y:S01]  /*67a0*/  LDSM.16.M88.4 R160, [R222+0xa100] ;  /* 0x00a10000dea0783b */ /* 0x000e620000000200 */
[C---:B-----5:R-:W-:Y:S07]  /*67b0*/  HMMA.16816.F32 R4, R172.reuse, R148, R4 ;  /* 0x00000094ac04723c */ /* 0x060fee0000001804 */
[----:B------:R-:W-:Y:S01]  /*67c0*/  LDSM.16.M88.4 R164, [R216+0xc100] ;  /* 0x00c10000d8a4783b */ /* 0x000fe20000000200 */
[C---:B------:R-:W-:Y:S07]  /*67d0*/  HMMA.16816.F32 R8, R172.reuse, R150, R8 ;  /* 0x00000096ac08723c */ /* 0x040fee0000001808 */
[----:B------:R-:W5:Y:S01]  /*67e0*/  LDSM.16.M88.4 R148, [R222+0xa900] ;  /* 0x00a90000de94783b */ /* 0x000f620000000200 */
[C---:B------:R-:W-:Y:S07]  /*67f0*/  HMMA.16816.F32 R12, R172.reuse, R72, R12 ;  /* 0x00000048ac0c723c */ /* 0x040fee000000180c */
[----:B------:R-:W-:Y:S01]  /*6800*/  LDSM.16.M88.4 R168, [R229] ;  /* 0x00000000e5a8783b */ /* 0x000fe20000000200 */
[C---:B------:R-:W-:Y:S07]  /*6810*/  HMMA.16816.F32 R16, R172.reuse, R74, R16 ;  /* 0x0000004aac10723c */ /* 0x040fee0000001810 */
[----:B------:R-:W4:Y:S01]  /*6820*/  LDSM.16.M88.4 R72, [R222+0xb100] ;  /* 0x00b10000de48783b */ /* 0x000f220000000200 */
[C---:B-1----:R-:W-:Y:S07]  /*6830*/  HMMA.16816.F32 R20, R172.reuse, R152, R20 ;  /* 0x00000098ac14723c */ /* 0x042fee0000001814 */
[----:B--2---:R-:W-:Y:S01]  /*6840*/  LDSM.16.M88.4 R188, [R228] ;  /* 0x00000000e4bc783b */ /* 0x004fe20000000200 */
[C---:B------:R-:W-:Y:S07]  /*6850*/  HMMA.16816.F32 R24, R172.reuse, R154, R24 ;  /* 0x0000009aac18723c */ /* 0x040fee0000001818 */
[----:B------:R-:W1:Y:S01]  /*6860*/  LDSM.16.M88.4 R152, [R222+0xb900] ;  /* 0x00b90000de98783b */ /* 0x000e620000000200 */
[C---:B------:R-:W-:Y:S07]  /*6870*/  HMMA.16816.F32 R28, R172.reuse, R156, R28 ;  /* 0x0000009cac1c723c */ /* 0x040fee000000181c */
[----:B---3--:R-:W-:Y:S01]  /*6880*/  LDSM.16.M88.4 R196, [R222+0xe900] ;  /* 0x00e90000dec4783b */ /* 0x008fe20000000200 */
[C---:B------:R-:W-:Y:S07]  /*6890*/  HMMA.16816.F32 R32, R172.reuse, R158, R32 ;  /* 0x0000009eac20723c */ /* 0x040fee0000001820 */
[----:B------:R-:W2:Y:S01]  /*68a0*/  LDSM.16.M88.4 R156, [R219] ;  /* 0x00000000db9c783b */ /* 0x000ea20000000200 */
[C---:B------:R-:W-:Y:S07]  /*68b0*/  HMMA.16816.F32 R36, R172.reuse, R160, R36 ;  /* 0x000000a0ac24723c */ /* 0x040fee0000001824 */
[----:B----4-:R-:W-:Y:S01]  /*68c0*/  LDSM.16.M88.4 R200, [R222+0xf100] ;  /* 0x00f10000dec8783b */ /* 0x010fe20000000200 */
[C---:B------:R-:W-:Y:S07]  /*68d0*/  HMMA.16816.F32 R40, R172.reuse, R162, R40 ;  /* 0x000000a2ac28723c */ /* 0x040fee0000001828 */
[----:B------:R-:W3:Y:S01]  /*68e0*/  LDSM.16.M88.4 R160, [R219+0x800] ;  /* 0x00080000dba0783b */ /* 0x000ee20000000200 */
[C---:B-----5:R-:W-:Y:S07]  /*68f0*/  HMMA.16816.F32 R44, R172.reuse, R148, R44 ;  /* 0x00000094ac2c723c */ /* 0x060fee000000182c */
[----:B------:R-:W-:Y:S01]  /*6900*/  LDSM.16.M88.4 R204, [R222+0xf900] ;  /* 0x00f90000decc783b */ /* 0x000fe20000000200 */
[C---:B------:R-:W-:Y:S07]  /*6910*/  HMMA.16816.F32 R48, R172.reuse, R150, R48 ;  /* 0x00000096ac30723c */ /* 0x040fee0000001830 */
[----:B------:R-:W4:Y:S01]  /*6920*/  LDSM.16.M88.4 R148, [R219+0x1000] ;  /* 0x00100000db94783b */ /* 0x000f220000000200 */
[C---:B------:R-:W-:Y:S07]  /*6930*/  HMMA.16816.F32 R52, R172.reuse, R72, R52 ;  /* 0x00000048ac34723c */ /* 0x040fee0000001834 */
[----:B------:R-:W-:Y:S01]  /*6940*/  LDSM.16.M88.4 R212, [R219+0x4000] ;  /* 0x00400000dbd4783b */ /* 0x000fe20000000200 */
[C---:B------:R-:W-:Y:S07]  /*6950*/  HMMA.16816.F32 R56, R172.reuse, R74, R56 ;  /* 0x0000004aac38723c */ /* 0x040fee0000001838 */
[----:B------:R-:W5:Y:S01]  /*6960*/  LDSM.16.M88.4 R72, [R219+0x1800] ;  /* 0x00180000db48783b */ /* 0x000f620000000200 */
[C---:B-1----:R-:W-:Y:S08]  /*6970*/  HMMA.16816.F32 R60, R172.reuse, R152, R60 ;  /* 0x00000098ac3c723c */ /* 0x042ff0000000183c */
[----:B------:R-:W-:Y:S01]  /*6980*/  HMMA.16816.F32 R64, R172, R154, R64 ;  /* 0x0000009aac40723c */ /* 0x000fe20000001840 */
[----:B------:R-:W1:Y:S07]  /*6990*/  LDSM.16.M88.4 R152, [R219+0x2000] ;  /* 0x00200000db98783b */ /* 0x000e6e0000000200 */
[C---:B--2---:R-:W-:Y:S08]  /*69a0*/  HMMA.16816.F32 R4, R176.reuse, R156, R4 ;  /* 0x0000009cb004723c */ /* 0x044ff00000001804 */
[C---:B------:R-:W-:Y:S01]  /*69b0*/  HMMA.16816.F32 R8, R176.reuse, R158, R8 ;  /* 0x0000009eb008723c */ /* 0x040fe20000001808 */
[----:B------:R-:W2:Y:S07]  /*69c0*/  LDSM.16.M88.4 R156, [R219+0x2800] ;  /* 0x00280000db9c783b */ /* 0x000eae0000000200 */
[C---:B---3--:R-:W-:Y:S08]  /*69d0*/  HMMA.16816.F32 R12, R176.reuse, R160, R12 ;  /* 0x000000a0b00c723c */ /* 0x048ff0000000180c */
[C---:B------:R-:W-:Y:S01]  /*69e0*/  HMMA.16816.F32 R16, R176.reuse, R162, R16 ;  /* 0x000000a2b010723c */ /* 0x040fe20000001810 */
[----:B------:R-:W3:Y:S07]  /*69f0*/  LDSM.16.M88.4 R160, [R219+0x3000] ;  /* 0x00300000dba0783b */ /* 0x000eee0000000200 */
[C---:B----4-:R-:W-:Y:S08]  /*6a00*/  HMMA.16816.F32 R20, R176.reuse, R148, R20 ;  /* 0x00000094b014723c */ /* 0x050ff00000001814 */
[C---:B------:R-:W-:Y:S01]  /*6a10*/  HMMA.16816.F32 R24, R176.reuse, R150, R24 ;  /* 0x00000096b018723c */ /* 0x040fe20000001818 */
[----:B------:R-:W4:Y:S07]  /*6a20*/  LDSM.16.M88.4 R148, [R219+0x3800] ;  /* 0x00380000db94783b */ /* 0x000f2e0000000200 */
[C---:B-----5:R-:W-:Y:S08]  /*6a30*/  HMMA.16816.F32 R28, R176.reuse, R72, R28 ;  /* 0x00000048b01c723c */ /* 0x060ff0000000181c */
[C---:B------:R-:W-:Y:S01]  /*6a40*/  HMMA.16816.F32 R32, R176.reuse, R74, R32 ;  /* 0x0000004ab020723c */ /* 0x040fe20000001820 */
[----:B------:R-:W5:Y:S07]  /*6a50*/  LDSM.16.M88.4 R72, [R216+0xc900] ;  /* 0x00c90000d848783b */ /* 0x000f6e0000000200 */
[C---:B-1----:R-:W-:Y:S08]  /*6a60*/  HMMA.16816.F32 R36, R176.reuse, R152, R36 ;  /* 0x00000098b024723c */ /* 0x042ff00000001824 */
[C---:B------:R-:W-:Y:S01]  /*6a70*/  HMMA.16816.F32 R40, R176.reuse, R154, R40 ;  /* 0x0000009ab028723c */ /* 0x040fe20000001828 */
[----:B------:R-:W1:Y:S07]  /*6a80*/  LDSM.16.M88.4 R152, [R216+0xd100] ;  /* 0x00d10000d898783b */ /* 0x000e6e0000000200 */
[C---:B--2---:R-:W-:Y:S08]  /*6a90*/  HMMA.16816.F32 R44, R176.reuse, R156, R44 ;  /* 0x0000009cb02c723c */ /* 0x044ff0000000182c */
[C---:B------:R-:W-:Y:S01]  /*6aa0*/  HMMA.16816.F32 R48, R176.reuse, R158, R48 ;  /* 0x0000009eb030723c */ /* 0x040fe20000001830 */
[----:B------:R-:W-:Y:S07]  /*6ab0*/  LDSM.16.M88.4 R156, [R216+0xe100] ;  /* 0x00e10000d89c783b */ /* 0x000fee0000000200 */
[C---:B---3--:R-:W-:Y:S08]  /*6ac0*/  HMMA.16816.F32 R52, R176.reuse, R160, R52 ;  /* 0x000000a0b034723c */ /* 0x048ff00000001834 */
[C---:B------:R-:W-:Y:S01]  /*6ad0*/  HMMA.16816.F32 R56, R176.reuse, R162, R56 ;  /* 0x000000a2b038723c */ /* 0x040fe20000001838 */
[----:B------:R-:W-:Y:S07]  /*6ae0*/  LDSM.16.M88.4 R160, [R216+0xe900] ;  /* 0x00e90000d8a0783b */ /* 0x000fee0000000200 */
[C---:B----4-:R-:W-:Y:S08]  /*6af0*/  HMMA.16816.F32 R60, R176.reuse, R148, R60 ;  /* 0x00000094b03c723c */ /* 0x050ff0000000183c */
[----:B------:R-:W-:Y:S01]  /*6b00*/  HMMA.16816.F32 R64, R176, R150, R64 ;  /* 0x00000096b040723c */ /* 0x000fe20000001840 */
[----:B------:R-:W2:Y:S07]  /*6b10*/  LDSM.16.M88.4 R148, [R216+0xd900] ;  /* 0x00d90000d894783b */ /* 0x000eae0000000200 */
[C---:B------:R-:W-:Y:S08]  /*6b20*/  HMMA.16816.F32 R4, R180.reuse, R164, R4 ;  /* 0x000000a4b404723c */ /* 0x040ff00000001804 */
[C---:B------:R-:W-:Y:S01]  /*6b30*/  HMMA.16816.F32 R8, R180.reuse, R166, R8 ;  /* 0x000000a6b408723c */ /* 0x040fe20000001808 */
[----:B------:R-:W-:Y:S07]  /*6b40*/  LDSM.16.M88.4 R164, [R216+0xf900] ;  /* 0x00f90000d8a4783b */ /* 0x000fee0000000200 */
[C---:B-----5:R-:W-:Y:S08]  /*6b50*/  HMMA.16816.F32 R12, R180.reuse, R72, R12 ;  /* 0x00000048b40c723c */ /* 0x060ff0000000180c */
[C---:B------:R-:W-:Y:S01]  /*6b60*/  HMMA.16816.F32 R16, R180.reuse, R74, R16 ;  /* 0x0000004ab410723c */ /* 0x040fe20000001810 */
[----:B------:R-:W3:Y:S07]  /*6b70*/  LDSM.16.M88.4 R72, [R216+0xf100] ;  /* 0x00f10000d848783b */ /* 0x000eee0000000200 */
[C---:B-1----:R-:W-:Y:S08]  /*6b80*/  HMMA.16816.F32 R20, R180.reuse, R152, R20 ;  /* 0x00000098b414723c */ /* 0x042ff00000001814 */
[C---:B------:R-:W-:Y:S01]  /*6b90*/  HMMA.16816.F32 R24, R180.reuse, R154, R24 ;  /* 0x0000009ab418723c */ /* 0x040fe20000001818 */
[----:B------:R-:W1:Y:S07]  /*6ba0*/  LDSM.16.M88.4 R152, [R231] ;  /* 0x00000000e798783b */ /* 0x000e6e0000000200 */
[C---:B--2---:R-:W-:Y:S08]  /*6bb0*/  HMMA.16816.F32 R28, R180.reuse, R148, R28 ;  /* 0x00000094b41c723c */ /* 0x044ff0000000181c */
[C---:B------:R-:W-:Y:S01]  /*6bc0*/  HMMA.16816.F32 R32, R180.reuse, R150, R32 ;  /* 0x00000096b420723c */ /* 0x040fe20000001820 */
[----:B------:R-:W2:Y:S07]  /*6bd0*/  LDSM.16.M88.4 R148, [R230] ;  /* 0x00000000e694783b */ /* 0x000eae0000000200 */
[C---:B------:R-:W-:Y:S08]  /*6be0*/  HMMA.16816.F32 R36, R180.reuse, R156, R36 ;  /* 0x0000009cb424723c */ /* 0x040ff00000001824 */
[C---:B------:R-:W-:Y:S01]  /*6bf0*/  HMMA.16816.F32 R40, R180.reuse, R158, R40 ;  /* 0x0000009eb428723c */ /* 0x040fe20000001828 */
[----:B------:R-:W4:Y:S07]  /*6c00*/  LDSM.16.M88.4 R156, [R227] ;  /* 0x00000000e39c783b */ /* 0x000f2e0000000200 */
[C---:B------:R-:W-:Y:S08]  /*6c10*/  HMMA.16816.F32 R44, R180.reuse, R160, R44 ;  /* 0x000000a0b42c723c */ /* 0x040ff0000000182c */
[C---:B------:R-:W-:Y:S01]  /*6c20*/  HMMA.16816.F32 R48, R180.reuse, R162, R48 ;  /* 0x000000a2b430723c */ /* 0x040fe20000001830 */
[----:B------:R-:W-:Y:S07]  /*6c30*/  LDSM.16.M88.4 R160, [R222+0xc100] ;  /* 0x00c10000dea0783b */ /* 0x000fee0000000200 */
[C---:B---3--:R-:W-:Y:S08]  /*6c40*/  HMMA.16816.F32 R52, R180.reuse, R72, R52 ;  /* 0x00000048b434723c */ /* 0x048ff00000001834 */
[C---:B------:R-:W-:Y:S01]  /*6c50*/  HMMA.16816.F32 R56, R180.reuse, R74, R56 ;  /* 0x0000004ab438723c */ /* 0x040fe20000001838 */
[----:B------:R-:W3:Y:S07]  /*6c60*/  LDSM.16.M88.4 R72, [R226] ;  /* 0x00000000e248783b */ /* 0x000eee0000000200 */
[C---:B------:R-:W-:Y:S08]  /*6c70*/  HMMA.16816.F32 R60, R180.reuse, R164, R60 ;  /* 0x000000a4b43c723c */ /* 0x040ff0000000183c */
[----:B------:R-:W-:Y:S01]  /*6c80*/  HMMA.16816.F32 R64, R180, R166, R64 ;  /* 0x000000a6b440723c */ /* 0x000fe20000001840 */
[----:B------:R-:W-:Y:S07]  /*6c90*/  LDSM.16.M88.4 R164, [R222+0xc900] ;  /* 0x00c90000dea4783b */ /* 0x000fee0000000200 */
[C---:B-1----:R-:W-:Y:S08]  /*6ca0*/  HMMA.16816.F32 R4, R184.reuse, R152, R4 ;  /* 0x00000098b804723c */ /* 0x042ff00000001804 */
[C---:B------:R-:W-:Y:S01]  /*6cb0*/  HMMA.16816.F32 R8, R184.reuse, R154, R8 ;  /* 0x0000009ab808723c */ /* 0x040fe20000001808 */
[----:B------:R-:W-:Y:S07]  /*6cc0*/  LDSM.16.M88.4 R152, [R224] ;  /* 0x00000000e098783b */ /* 0x000fee0000000200 */
[C---:B--2---:R-:W-:Y:S08]  /*6cd0*/  HMMA.16816.F32 R12, R184.reuse, R148, R12 ;  /* 0x00000094b80c723c */ /* 0x044ff0000000180c */
[C---:B------:R-:W-:Y:S01]  /*6ce0*/  HMMA.16816.F32 R16, R184.reuse, R150, R16 ;  /* 0x00000096b810723c */ /* 0x040fe20000001810 */
[----:B------:R-:W1:Y:S07]  /*6cf0*/  LDSM.16.M88.4 R148, [R225] ;  /* 0x00000000e194783b */ /* 0x000e6e0000000200 */
[C---:B------:R-:W-:Y:S08]  /*6d00*/  HMMA.16816.F32 R20, R184.reuse, R168, R20 ;  /* 0x000000a8b814723c */ /* 0x040ff00000001814 */
[C---:B------:R-:W-:Y:S01]  /*6d10*/  HMMA.16816.F32 R24, R184.reuse, R170, R24 ;  /* 0x000000aab818723c */ /* 0x040fe20000001818 */
[----:B------:R-:W2:Y:S07]  /*6d20*/  LDSM.16.M88.4 R168, [R222+0xd100] ;  /* 0x00d10000dea8783b */ /* 0x000eae0000000200 */
[C---:B------:R-:W-:Y:S08]  /*6d30*/  HMMA.16816.F32 R28, R184.reuse, R188, R28 ;  /* 0x000000bcb81c723c */ /* 0x040ff0000000181c */
[C---:B------:R-:W-:Y:S01]  /*6d40*/  HMMA.16816.F32 R32, R184.reuse, R190, R32 ;  /* 0x000000beb820723c */ /* 0x040fe20000001820 */
[----:B------:R-:W5:Y:S07]  /*6d50*/  LDSM.16.M88.4 R188, [R222+0xd900] ;  /* 0x00d90000debc783b */ /* 0x000f6e0000000200 */
[C---:B----4-:R-:W-:Y:S08]  /*6d60*/  HMMA.16816.F32 R36, R184.reuse, R156, R36 ;  /* 0x0000009cb824723c */ /* 0x050ff00000001824 */
[C---:B------:R-:W-:Y:S01]  /*6d70*/  HMMA.16816.F32 R40, R184.reuse, R158, R40 ;  /* 0x0000009eb828723c */ /* 0x040fe20000001828 */
[----:B------:R-:W4:Y:S07]  /*6d80*/  LDSM.16.M88.4 R156, [R222+0xe100] ;  /* 0x00e10000de9c783b */ /* 0x000f2e0000000200 */
[C---:B---3--:R-:W-:Y:S08]  /*6d90*/  HMMA.16816.F32 R44, R184.reuse, R72, R44 ;  /* 0x00000048b82c723c */ /* 0x048ff0000000182c */
[C---:B------:R-:W-:Y:S01]  /*6da0*/  HMMA.16816.F32 R48, R184.reuse, R74, R48 ;  /* 0x0000004ab830723c */ /* 0x040fe20000001830 */
[----:B------:R-:W3:Y:S07]  /*6db0*/  LDSM.16.M88.4 R72, [R219+0x4800] ;  /* 0x00480000db48783b */ /* 0x000eee0000000200 */
[C---:B-1----:R-:W-:Y:S08]  /*6dc0*/  HMMA.16816.F32 R52, R184.reuse, R148, R52 ;  /* 0x00000094b834723c */ /* 0x042ff00000001834 */
[C---:B------:R-:W-:Y:S08]  /*6dd0*/  HMMA.16816.F32 R56, R184.reuse, R150, R56 ;  /* 0x00000096b838723c */ /* 0x040ff00000001838 */
[C---:B------:R-:W-:Y:S08]  /*6de0*/  HMMA.16816.F32 R60, R184.reuse, R152, R60 ;  /* 0x00000098b83c723c */ /* 0x040ff0000000183c */
[----:B------:R-:W-:Y:S08]  /*6df0*/  HMMA.16816.F32 R64, R184, R154, R64 ;  /* 0x0000009ab840723c */ /* 0x000ff00000001840 */
[C---:B------:R-:W-:Y:S08]  /*6e00*/  HMMA.16816.F32 R4, R192.reuse, R160, R4 ;  /* 0x000000a0c004723c */ /* 0x040ff00000001804 */
[C---:B------:R-:W-:Y:S08]  /*6e10*/  HMMA.16816.F32 R8, R192.reuse, R162, R8 ;  /* 0x000000a2c008723c */ /* 0x040ff00000001808 */
[C---:B------:R-:W-:Y:S08]  /*6e20*/  HMMA.16816.F32 R12, R192.reuse, R164, R12 ;  /* 0x000000a4c00c723c */ /* 0x040ff0000000180c */
[C---:B------:R-:W-:Y:S08]  /*6e30*/  HMMA.16816.F32 R16, R192.reuse, R166, R16 ;  /* 0x000000a6c010723c */ /* 0x040ff00000001810 */
[C---:B--2---:R-:W-:Y:S08]  /*6e40*/  HMMA.16816.F32 R20, R192.reuse, R168, R20 ;  /* 0x000000a8c014723c */ /* 0x044ff00000001814 */
[C---:B------:R-:W-:Y:S08]  /*6e50*/  HMMA.16816.F32 R24, R192.reuse, R170, R24 ;  /* 0x000000aac018723c */ /* 0x040ff00000001818 */
[C---:B-----5:R-:W-:Y:S08]  /*6e60*/  HMMA.16816.F32 R28, R192.reuse, R188, R28 ;  /* 0x000000bcc01c723c */ /* 0x060ff0000000181c */
[C---:B------:R-:W-:Y:S08]  /*6e70*/  HMMA.16816.F32 R32, R192.reuse, R190, R32 ;  /* 0x000000bec020723c */ /* 0x040ff00000001820 */
[C---:B----4-:R-:W-:Y:S08]  /*6e80*/  HMMA.16816.F32 R36, R192.reuse, R156, R36 ;  /* 0x0000009cc024723c */ /* 0x050ff00000001824 */
[C---:B------:R-:W-:Y:S08]  /*6e90*/  HMMA.16816.F32 R40, R192.reuse, R158, R40 ;  /* 0x0000009ec028723c */ /* 0x040ff00000001828 */
[C---:B------:R-:W-:Y:S08]  /*6ea0*/  HMMA.16816.F32 R44, R192.reuse, R196, R44 ;  /* 0x000000c4c02c723c */ /* 0x040ff0000000182c */
[C---:B------:R-:W-:Y:S08]  /*6eb0*/  HMMA.16816.F32 R48, R192.reuse, R198, R48 ;  /* 0x000000c6c030723c */ /* 0x040ff00000001830 */
[C---:B------:R-:W-:Y:S08]  /*6ec0*/  HMMA.16816.F32 R52, R192.reuse, R200, R52 ;  /* 0x000000c8c034723c */ /* 0x040ff00000001834 */
[C---:B------:R-:W-:Y:S08]  /*6ed0*/  HMMA.16816.F32 R56, R192.reuse, R202, R56 ;  /* 0x000000cac038723c */ /* 0x040ff00000001838 */
[C---:B------:R-:W-:Y:S08]  /*6ee0*/  HMMA.16816.F32 R60, R192.reuse, R204, R60 ;  /* 0x000000ccc03c723c */ /* 0x040ff0000000183c */
[----:B------:R-:W-:Y:S08]  /*6ef0*/  HMMA.16816.F32 R64, R192, R206, R64 ;  /* 0x000000cec040723c */ /* 0x000ff00000001840 */
[C---:B------:R-:W-:Y:S08]  /*6f00*/  HMMA.16816.F32 R4, R208.reuse, R212, R4 ;  /* 0x000000d4d004723c */ /* 0x040ff00000001804 */
[C---:B------:R-:W-:Y:S08]  /*6f10*/  HMMA.16816.F32 R8, R208.reuse, R214, R8 ;  /* 0x000000d6d008723c */ /* 0x040ff00000001808 */
[C---:B---3--:R-:W-:Y:S08]  /*6f20*/  HMMA.16816.F32 R12, R208.reuse, R72, R12 ;  /* 0x00000048d00c723c */ /* 0x048ff0000000180c */
[----:B------:R-:W-:Y:S01]  /*6f30*/  FMUL.FTZ R4, R4, c[0x0][0x320] ;  /* 0x0000c80004047a20 */ /* 0x000fe20000410000 */
[C---:B------:R-:W-:Y:S03]  /*6f40*/  HMMA.16816.F32 R16, R208.reuse, R74, R16 ;  /* 0x0000004ad010723c */ /* 0x040fe60000001810 */
[----:B------:R-:W1:Y:S01]  /*6f50*/  MUFU.TANH R148, R4 ;  /* 0x0000000400947308 */ /* 0x000e620000002400 */
[----:B------:R-:W-:Y:S02]  /*6f60*/  FMUL.FTZ R5, R5, c[0x0][0x320] ;  /* 0x0000c80005057a20 */ /* 0x000fe40000410000 */
[----:B------:R-:W-:Y:S02]  /*6f70*/  FMUL.FTZ R6, R6, c[0x0][0x320] ;  /* 0x0000c80006067a20 */ /* 0x000fe40000410000 */
[----:B------:R-:W-:Y:S04]  /*6f80*/  FMUL.FTZ R7, R7, c[0x0][0x320] ;  /* 0x0000c80007077a20 */ /* 0x000fe80000410000 */
[----:B------:R-:W-:Y:S01]  /*6f90*/  FMUL.FTZ R8, R8, c[0x0][0x320] ;  /* 0x0000c80008087a20 */ /* 0x000fe20000410000 */
[----:B------:R-:W2:Y:S01]  /*6fa0*/  MUFU.TANH R153, R5 ;  /* 0x0000000500997308 */ /* 0x000ea20000002400 */
[----:B------:R-:W-:Y:S02]  /*6fb0*/  FMUL.FTZ R9, R9, c[0x0][0x320] ;  /* 0x0000c80009097a20 */ /* 0x000fe40000410000 */
[----:B------:R-:W-:Y:S02]  /*6fc0*/  FMUL.FTZ R10, R10, c[0x0][0x320] ;  /* 0x0000c8000a0a7a20 */ /* 0x000fe40000410000 */
[----:B------:R-:W-:Y:S02]  /*6fd0*/  FMUL.FTZ R11, R11, c[0x0][0x320] ;  /* 0x0000c8000b0b7a20 */ /* 0x000fe40000410000 */
[----:B------:R-:W-:Y:S02]  /*6fe0*/  FMUL.FTZ R12, R12, c[0x0][0x320] ;  /* 0x0000c8000c0c7a20 */ /* 0x000fe40000410000 */
[----:B------:R-:W-:Y:S01]  /*6ff0*/  FMUL.FTZ R13, R13, c[0x0][0x320] ;  /* 0x0000c8000d0d7a20 */ /* 0x000fe20000410000 */
[----:B------:R-:W3:Y:S01]  /*7000*/  MUFU.TANH R149, R6 ;  /* 0x0000000600957308 */ /* 0x000ee20000002400 */
[----:B------:R-:W-:Y:S02]  /*7010*/  FMUL.FTZ R16, R16, c[0x0][0x320] ;  /* 0x0000c80010107a20 */ /* 0x000fe40000410000 */
[----:B------:R-:W-:Y:S02]  /*7020*/  FMUL.FTZ R17, R17, c[0x0][0x320] ;  /* 0x0000c80011117a20 */ /* 0x000fe40000410000 */
[----:B------:R-:W-:Y:S02]  /*7030*/  FMUL.FTZ R18, R18, c[0x0][0x320] ;  /* 0x0000c80012127a20 */ /* 0x000fe40000410000 */
[----:B------:R-:W-:Y:S02]  /*7040*/  FMUL.FTZ R19, R19, c[0x0][0x320] ;  /* 0x0000c80013137a20 */ /* 0x000fe40000410000 */
[----:B------:R-:W-:Y:S01]  /*7050*/  FMUL.FTZ R14, R14, c[0x0][0x320] ;  /* 0x0000c8000e0e7a20 */ /* 0x000fe20000410000 */
[----:B------:R4:W1:Y:S01]  /*7060*/  MUFU.TANH R154, R7 ;  /* 0x00000007009a7308 */ /* 0x0008620000002400 */
[----:B------:R-:W-:Y:S09]  /*7070*/  FMUL.FTZ R15, R15, c[0x0][0x320] ;  /* 0x0000c8000f0f7a20 */ /* 0x000ff20000410000 */
[----:B------:R-:W1:Y:S10]  /*7080*/  MUFU.TANH R151, R8 ;  /* 0x0000000800977308 */ /* 0x000e740000002400 */
[----:B------:R-:W1:Y:S01]  /*7090*/  MUFU.TANH R73, R9 ;  /* 0x0000000900497308 */ /* 0x000e620000002400 */
[----:B----4-:R-:W4:Y:S09]  /*70a0*/  LDSM.16.M88.4 R4, [R219+0x5000] ;  /* 0x00500000db04783b */ /* 0x010f320000000200 */
[----:B------:R-:W1:Y:S10]  /*70b0*/  MUFU.TANH R150, R10 ;  /* 0x0000000a00967308 */ /* 0x000e740000002400 */
[----:B------:R5:W1:Y:S10]  /*70c0*/  MUFU.TANH R152, R11 ;  /* 0x0000000b00987308 */ /* 0x000a740000002400 */
[----:B------:R1:W1:Y:S10]  /*70d0*/  MUFU.TANH R75, R12 ;  /* 0x0000000c004b7308 */ /* 0x0002740000002400 */
[----:B------:R1:W1:Y:S01]  /*70e0*/  MUFU.TANH R155, R13 ;  /* 0x0000000d009b7308 */ /* 0x0002620000002400 */
[----:B-----5:R-:W5:Y:S01]  /*70f0*/  LDSM.16.M88.4 R8, [R219+0x5800] ;  /* 0x00580000db08783b */ /* 0x020f620000000200 */
[C---:B----4-:R-:W-:Y:S08]  /*7100*/  HMMA.16816.F32 R20, R208.reuse, R4, R20 ;  /* 0x00000004d014723c */ /* 0x050ff00000001814 */
[----:B------:R4:W1:Y:S01]  /*7110*/  MUFU.TANH R156, R14 ;  /* 0x0000000e009c7308 */ /* 0x0008620000002400 */
[C---:B------:R-:W-:Y:S01]  /*7120*/  HMMA.16816.F32 R24, R208.reuse, R6, R24 ;  /* 0x00000006d018723c */ /* 0x040fe20000001818 */
[----:B------:R-:W1:Y:S08]  /*7130*/  LDSM.16.M88.4 R4, [R219+0x6000] ;  /* 0x00600000db04783b */ /* 0x000e700000000200 */
[----:B------:R4:W1:Y:S06]  /*7140*/  MUFU.TANH R157, R15 ;  /* 0x0000000f009d7308 */ /* 0x00086c0000002400 */
[----:B------:R-:W-:Y:S04]  /*7150*/  FMUL.FTZ R20, R20, c[0x0][0x320] ;  /* 0x0000c80014147a20 */ /* 0x000fe80000410000 */
[----:B------:R4:W1:Y:S01]  /*7160*/  MUFU.TANH R158, R16 ;  /* 0x00000010009e7308 */ /* 0x0008620000002400 */
[----:B------:R-:W-:Y:S02]  /*7170*/  FMUL.FTZ R21, R21, c[0x0][0x320] ;  /* 0x0000c80015157a20 */ /* 0x000fe40000410000 */
[----:B------:R-:W-:Y:S02]  /*7180*/  FMUL.FTZ R22, R22, c[0x0][0x320] ;  /* 0x0000c80016167a20 */ /* 0x000fe40000410000 */
[----:B------:R-:W-:Y:S02]  /*7190*/  FMUL.FTZ R23, R23, c[0x0][0x320] ;  /* 0x0000c80017177a20 */ /* 0x000fe40000410000 */
[----:B------:R-:W-:Y:S02]  /*71a0*/  FMUL.FTZ R24, R24, c[0x0][0x320] ;  /* 0x0000c80018187a20 */ /* 0x000fe40000410000 */
[----:B------:R-:W-:Y:S01]  /*71b0*/  FMUL.FTZ R25, R25, c[0x0][0x320] ;  /* 0x0000c80019197a20 */ /* 0x000fe20000410000 */
[----:B------:R4:W2:Y:S01]  /*71c0*/  MUFU.TANH R159, R17 ;  /* 0x00000011009f7308 */ /* 0x0008a20000002400 */
[----:B------:R-:W-:Y:S02]  /*71d0*/  FMUL.FTZ R26, R26, c[0x0][0x320] ;  /* 0x0000c8001a1a7a20 */ /* 0x000fe40000410000 */
[----:B------:R-:W-:Y:S01]  /*71e0*/  FMUL.FTZ R27, R27, c[0x0][0x320] ;  /* 0x0000c8001b1b7a20 */ /* 0x000fe20000410000 */
[C---:B-----5:R-:W-:Y:S06]  /*71f0*/  HMMA.16816.F32 R28, R208.reuse, R8, R28 ;  /* 0x00000008d01c723c */ /* 0x060fec000000181c */
[----:B------:R4:W2:Y:S02]  /*7200*/  MUFU.TANH R160, R18 ;  /* 0x0000001200a07308 */ /* 0x0008a40000002400 */
[C---:B------:R-:W-:Y:S01]  /*7210*/  HMMA.16816.F32 R32, R208.reuse, R10, R32 ;  /* 0x0000000ad020723c */ /* 0x040fe20000001820 */
[----:B------:R-:W5:Y:S07]  /*7220*/  LDSM.16.M88.4 R8, [R219+0x6800] ;  /* 0x00680000db08783b */ /* 0x000f6e0000000200 */
[----:B------:R4:W2:Y:S01]  /*7230*/  MUFU.TANH R161, R19 ;  /* 0x0000001300a17308 */ /* 0x0008a20000002400 */
[C---:B-1----:R-:W-:Y:S07]  /*7240*/  HMMA.16816.F32 R36, R208.reuse, R4, R36 ;  /* 0x00000004d024723c */ /* 0x042fee0000001824 */
[----:B------:R-:W-:Y:S01]  /*7250*/  FMUL.FTZ R28, R28, c[0x0][0x320] ;  /* 0x0000c8001c1c7a20 */ /* 0x000fe20000410000 */
[C---:B------:R-:W-:Y:S01]  /*7260*/  HMMA.16816.F32 R40, R208.reuse, R6, R40 ;  /* 0x00000006d028723c */ /* 0x040fe20000001828 */
[----:B------:R4:W1:Y:S01]  /*7270*/  MUFU.TANH R162, R20 ;  /* 0x0000001400a27308 */ /* 0x0008620000002400 */
[----:B------:R-:W1:Y:S02]  /*7280*/  LDSM.16.M88.4 R4, [R219+0x7000] ;  /* 0x00700000db04783b */ /* 0x000e640000000200 */
[----:B------:R-:W-:Y:S02]  /*7290*/  FMUL.FTZ R29, R29, c[0x0][0x320] ;  /* 0x0000c8001d1d7a20 */ /* 0x000fe40000410000 */
[----:B------:R-:W-:Y:S02]  /*72a0*/  FMUL.FTZ R30, R30, c[0x0][0x320] ;  /* 0x0000c8001e1e7a20 */ /* 0x000fe40000410000 */
[----:B------:R-:W-:Y:S03]  /*72b0*/  FMUL.FTZ R31, R31, c[0x0][0x320] ;  /* 0x0000c8001f1f7a20 */ /* 0x000fe60000410000 */
[----:B------:R4:W1:Y:S01]  /*72c0*/  MUFU.TANH R163, R21 ;  /* 0x0000001500a37308 */ /* 0x0008620000002400 */
[----:B------:R-:W-:Y:S02]  /*72d0*/  FMUL.FTZ R32, R32, c[0x0][0x320] ;  /* 0x0000c80020207a20 */ /* 0x000fe40000410000 */
[----:B------:R-:W-:Y:S02]  /*72e0*/  FMUL.FTZ R33, R33, c[0x0][0x320] ;  /* 0x0000c80021217a20 */ /* 0x000fe40000410000 */
[----:B------:R-:W-:Y:S02]  /*72f0*/  FMUL.FTZ R34, R34, c[0x0][0x320] ;  /* 0x0000c80022227a20 */ /* 0x000fe40000410000 */
[----:B------:R-:W-:Y:S02]  /*7300*/  FMUL.FTZ R35, R35, c[0x0][0x320] ;  /* 0x0000c80023237a20 */ /* 0x000fe40000410000 */
[----:B------:R-:W-:Y:S01]  /*7310*/  FMUL.FTZ R36, R36, c[0x0][0x320] ;  /* 0x0000c80024247a20 */ /* 0x000fe20000410000 */
[----:B------:R4:W2:Y:S01]  /*7320*/  MUFU.TANH R164, R22 ;  /* 0x0000001600a47308 */ /* 0x0008a20000002400 */
[----:B------:R-:W-:Y:S01]  /*7330*/  FMUL.FTZ R37, R37, c[0x0][0x320] ;  /* 0x0000c80025257a20 */ /* 0x000fe20000410000 */
[C---:B-----5:R-:W-:Y:S03]  /*7340*/  HMMA.16816.F32 R44, R208.reuse, R8, R44 ;  /* 0x00000008d02c723c */ /* 0x060fe6000000182c */
[----:B------:R-:W-:Y:S02]  /*7350*/  FMUL.FTZ R38, R38, c[0x0][0x320] ;  /* 0x0000c80026267a20 */ /* 0x000fe40000410000 */
[----:B------:R-:W-:Y:S03]  /*7360*/  FMUL.FTZ R39, R39, c[0x0][0x320] ;  /* 0x0000c80027277a20 */ /* 0x000fe60000410000 */
[----:B------:R4:W2:Y:S01]  /*7370*/  MUFU.TANH R165, R23 ;  /* 0x0000001700a57308 */ /* 0x0008a20000002400 */
[C---:B------:R-:W-:Y:S01]  /*7380*/  HMMA.16816.F32 R48, R208.reuse, R10, R48 ;  /* 0x0000000ad030723c */ /* 0x040fe20000001830 */
[----:B------:R-:W5:Y:S01]  /*7390*/  LDSM.16.M88.4 R8, [R219+0x7800] ;  /* 0x00780000db08783b */ /* 0x000f620000000200 */
[----:B------:R-:W-:Y:S04]  /*73a0*/  DEPBAR.LE SB0, 0x0 ;  /* 0x000080000000791a */ /* 0x000fe80000000000 */
[----:B------:R-:W-:Y:S02]  /*73b0*/  FMUL.FTZ R40, R40, c[0x0][0x320] ;  /* 0x0000c80028287a20 */ /* 0x000fe40000410000 */
[----:B------:R-:W-:Y:S01]  /*73c0*/  FMUL.FTZ R41, R41, c[0x0][0x320] ;  /* 0x0000c80029297a20 */ /* 0x000fe20000410000 */
[----:B------:R4:W2:Y:S01]  /*73d0*/  MUFU.TANH R168, R24 ;  /* 0x0000001800a87308 */ /* 0x0008a20000002400 */
[----:B------:R-:W-:Y:S01]  /*73e0*/  BAR.SYNC.DEFER_BLOCKING 0x0 ;  /* 0x0000000000007b1d */ /* 0x000fe20000010000 */
[C---:B-1----:R-:W-:Y:S05]  /*73f0*/  HMMA.16816.F32 R52, R208.reuse, R4, R52 ;  /* 0x00000004d034723c */ /* 0x042fea0000001834 */
[----:B------:R-:W-:Y:S02]  /*7400*/  FMUL.FTZ R42, R42, c[0x0][0x320] ;  /* 0x0000c8002a2a7a20 */ /* 0x000fe40000410000 */
[----:B------:R-:W-:Y:S01]  /*7410*/  FMUL.FTZ R43, R43, c[0x0][0x320] ;  /* 0x0000c8002b2b7a20 */ /* 0x000fe20000410000 */
[----:B------:R4:W1:Y:S01]  /*7420*/  MUFU.TANH R166, R25 ;  /* 0x0000001900a67308 */ /* 0x0008620000002400 */
[C---:B------:R-:W-:Y:S03]  /*7430*/  HMMA.16816.F32 R56, R208.reuse, R6, R56 ;  /* 0x00000006d038723c */ /* 0x040fe60000001838 */
[----:B------:R-:W-:Y:S02]  /*7440*/  FMUL.FTZ R44, R44, c[0x0][0x320] ;  /* 0x0000c8002c2c7a20 */ /* 0x000fe40000410000 */
[----:B------:R-:W-:Y:S02]  /*7450*/  FMUL.FTZ R45, R45, c[0x0][0x320] ;  /* 0x0000c8002d2d7a20 */ /* 0x000fe40000410000 */
[----:B------:R-:W-:Y:S02]  /*7460*/  FMUL.FTZ R46, R46, c[0x0][0x320] ;  /* 0x0000c8002e2e7a20 */ /* 0x000fe40000410000 */
[----:B------:R4:W1:Y:S03]  /*7470*/  MUFU.TANH R167, R26 ;  /* 0x0000001a00a77308 */ /* 0x0008660000002400 */
[----:B------:R-:W-:Y:S02]  /*7480*/  FMUL.FTZ R47, R47, c[0x0][0x320] ;  /* 0x0000c8002f2f7a20 */ /* 0x000fe40000410000 */
[----:B------:R-:W-:Y:S02]  /*7490*/  FMUL.FTZ R48, R48, c[0x0][0x320] ;  /* 0x0000c80030307a20 */ /* 0x000fe40000410000 */
[----:B------:R-:W-:Y:S02]  /*74a0*/  FMUL.FTZ R49, R49, c[0x0][0x320] ;  /* 0x0000c80031317a20 */ /* 0x000fe40000410000 */
[----:B------:R-:W-:Y:S01]  /*74b0*/  FMUL.FTZ R50, R50, c[0x0][0x320] ;  /* 0x0000c80032327a20 */ /* 0x000fe20000410000 */
[----:B------:R4:W1:Y:S01]  /*74c0*/  MUFU.TANH R169, R27 ;  /* 0x0000001b00a97308 */ /* 0x0008620000002400 */
[----:B------:R-:W-:Y:S01]  /*74d0*/  FMUL.FTZ R51, R51, c[0x0][0x320] ;  /* 0x0000c80033337a20 */ /* 0x000fe20000410000 */
[C---:B-----5:R-:W-:Y:S03]  /*74e0*/  HMMA.16816.F32 R60, R208.reuse, R8, R60 ;  /* 0x00000008d03c723c */ /* 0x060fe6000000183c */
[----:B------:R-:W-:Y:S02]  /*74f0*/  FMUL.FTZ R56, R56, c[0x0][0x320] ;  /* 0x0000c80038387a20 */ /* 0x000fe40000410000 */
[----:B------:R-:W-:Y:S02]  /*7500*/  FMUL.FTZ R57, R57, c[0x0][0x320] ;  /* 0x0000c80039397a20 */ /* 0x000fe40000410000 */
[----:B------:R-:W-:Y:S01]  /*7510*/  FMUL.FTZ R59, R59, c[0x0][0x320] ;  /* 0x0000c8003b3b7a20 */ /* 0x000fe20000410000 */
[----:B------:R4:W1:Y:S01]  /*7520*/  MUFU.TANH R171, R28 ;  /* 0x0000001c00ab7308 */ /* 0x0008620000002400 */
[----:B------:R-:W-:Y:S03]  /*7530*/  HMMA.16816.F32 R64, R208, R10, R64 ;  /* 0x0000000ad040723c */ /* 0x000fe60000001840 */
        /* <DEDUP_REMOVED lines=9> */
[----:B------:R-:W-:Y:S02]  /*75d0*/  FMUL.FTZ R62, R62, c[0x0][0x320] ;  /* 0x0000c8003e3e7a20 */ /* 0x000fe40000410000 */
[----:B------:R-:W-:Y:S02]  /*75e0*/  FMUL.FTZ R63, R63, c[0x0][0x320] ;  /* 0x0000c8003f3f7a20 */ /* 0x000fe40000410000 */
[----:B------:R-:W-:Y:S02]  /*75f0*/  FMUL.FTZ R64, R64, c[0x0][0x320] ;  /* 0x0000c80040407a20 */ /* 0x000fe40000410000 */
[----:B------:R-:W-:Y:S02]  /*7600*/  FMUL.FTZ R65, R65, c[0x0][0x320] ;  /* 0x0000c80041417a20 */ /* 0x000fe40000410000 */
[----:B------:R-:W-:Y:S01]  /*7610*/  FMUL.FTZ R66, R66, c[0x0][0x320] ;  /* 0x0000c80042427a20 */ /* 0x000fe20000410000 */
[----:B------:R4:W1:Y:S01]  /*7620*/  MUFU.TANH R189, R31 ;  /* 0x0000001f00bd7308 */ /* 0x0008620000002400 */
[----:B------:R-:W-:Y:S09]  /*7630*/  FMUL.FTZ R0, R67, c[0x0][0x320] ;  /* 0x0000c80043007a20 */ /* 0x000ff20000410000 */
[----:B------:R4:W1:Y:S10]  /*7640*/  MUFU.TANH R190, R32 ;  /* 0x0000002000be7308 */ /* 0x0008740000002400 */
        /* <DEDUP_REMOVED lines=34> */
[----:B------:R4:W1:Y:S02]  /*7870*/  MUFU.TANH R72, R0 ;  /* 0x0000000000487308 */ /* 0x0008640000002400 */
[----:B-1234-:R-:W-:-:S05]  /*7880*/  @P1 BRA `(.L_x_5) ;  /* 0xffffe43000001947 */ /* 0x01efca000383ffff */
.L_x_4:
[----:B------:R-:W-:Y:S01]  /*7890*/  FMNMX.FTZ R0, R148, R69, !PT ;  /* 0x0000004594007209 */ /* 0x000fe20007810000 */
[----:B---3--:R-:W-:Y:S01]  /*78a0*/  LDSM.16.MT88.4 R12, [R217+0x100] ;  /* 0x00010000d90c783b */ /* 0x008fe20000004200 */
[----:B------:R-:W-:Y:S02]  /*78b0*/  MOV R66, R74 ;  /* 0x0000004a00427202 */ /* 0x000fe40000000f00 */
[----:B------:R-:W-:Y:S02]  /*78c0*/  FMNMX.FTZ R0, R153, R0, !PT ;  /* 0x0000000099007209 */ /* 0x000fe40007810000 */
[----:B------:R-:W-:Y:S02]  /*78d0*/  MOV R67, R68 ;  /* 0x0000004400437202 */ /* 0x000fe40000000f00 */
[----:B------:R-:W-:Y:S01]  /*78e0*/  FMNMX.FTZ R0, R151, R0, !PT ;  /* 0x0000000097007209 */ /* 0x000fe20007810000 */
[----:B------:R-:W-:Y:S01]  /*78f0*/  LDSM.16.MT88.4 R20, [R218+0x100] ;  /* 0x00010000da14783b */ /* 0x000fe20000004200 */
[----:B------:R-:W-:Y:S02]  /*7900*/  FMNMX.FTZ R2, R149, R70, !PT ;  /* 0x0000004695027209 */ /* 0x000fe40007810000 */
[----:B------:R-:W-:Y:S02]  /*7910*/  FMNMX.FTZ R0, R73, R0, !PT ;  /* 0x0000000049007209 */ /* 0x000fe40007810000 */
[----:B------:R-:W-:Y:S02]  /*7920*/  FMNMX.FTZ R2, R154, R2, !PT ;  /* 0x000000029a027209 */ /* 0x000fe40007810000 */
        /* <DEDUP_REMOVED lines=26> */
[----:B------:R-:W0:Y:S01]  /*7ad0*/  LDGDEPBAR ;  /* 0x00000000000079af */ /* 0x000e220000000000 */
[----:B------:R-:W-:Y:S02]  /*7ae0*/  FMNMX.FTZ R2, R188, R2, !PT ;  /* 0x00000002bc027209 */ /* 0x000fe40007810000 */
        /* <DEDUP_REMOVED lines=31> */
[----:B------:R-:W-:Y:S02]  /*7ce0*/  MOV R65, R19 ;  /* 0x0000001300417202 */ /* 0x000fe40000000f00 */
[----:B------:R-:W-:Y:S02]  /*7cf0*/  FMNMX.FTZ R68, R18, R68, !PT ;  /* 0x0000004412447209 */ /* 0x000fe40007810000 */
[----:B------:R-:W-:Y:S02]  /*7d00*/  FMNMX.FTZ R2, R59, R2, !PT ;  /* 0x000000023b027209 */ /* 0x000fe40007810000 */
[----:B------:R-:W-:Y:S01]  /*7d10*/  ISETP.LT.AND P1, PT, RZ, UR8, PT ;  /* 0x00000008ff007c0c */ /* 0x000fe2000bf21270 */
[----:B------:R-:W-:Y:S01]  /*7d20*/  SHFL.BFLY PT, R3, R68, 0x2, 0x1f ;  /* 0x0c401f0044037f89 */ /* 0x000fe200000e0000 */
[----:B------:R-:W-:Y:S01]  /*7d30*/  FMNMX.FTZ R0, R65, R2, !PT ;  /* 0x0000000241007209 */ /* 0x000fe20007810000 */
[----:B------:R-:W-:Y:S03]  /*7d40*/  UIADD3 UR8, UR8, -0x1, URZ ;  /* 0xffffffff08087890 */ /* 0x000fe6000fffe03f */
[----:B------:R-:W-:Y:S04]  /*7d50*/  FMNMX.FTZ R0, R71, R0, !PT ;  /* 0x0000000047007209 */ /* 0x000fe80007810000 */
[----:B------:R-:W-:Y:S05]  /*7d60*/  FMNMX.FTZ R0, R72, R0, !PT ;  /* 0x0000000048007209 */ /* 0x000fea0007810000 */
[----:B------:R-:W1:Y:S02]  /*7d70*/  SHFL.BFLY PT, R2, R0, 0x2, 0x1f ;  /* 0x0c401f0000027f89 */ /* 0x000e6400000e0000 */
[----:B-1----:R-:W-:Y:S02]  /*7d80*/  FMNMX.FTZ R0, R0, R2, !PT ;  /* 0x0000000200007209 */ /* 0x002fe40007810000 */
[----:B------:R-:W-:Y:S04]  /*7d90*/  FMNMX.FTZ R68, R68, R3, !PT ;  /* 0x0000000344447209 */ /* 0x000fe80007810000 */
[----:B------:R-:W1:Y:S08]  /*7da0*/  SHFL.BFLY PT, R3, R0, 0x1, 0x1f ;  /* 0x0c201f0000037f89 */ /* 0x000e7000000e0000 */
[----:B------:R-:W2:Y:S01]  /*7db0*/  SHFL.BFLY PT, R4, R68, 0x1, 0x1f ;  /* 0x0c201f0044047f89 */ /* 0x000ea200000e0000 */
[----:B-1----:R-:W-:Y:S02]  /*7dc0*/  FMNMX.FTZ R3, R0, R3, !PT ;  /* 0x0000000300037209 */ /* 0x002fe40007810000 */
[----:B--2---:R-:W-:Y:S05]  /*7dd0*/  FMNMX.FTZ R68, R68, R4, !PT ;  /* 0x0000000444447209 */ /* 0x004fea0007810000 */
[C---:B------:R-:W-:Y:S02]  /*7de0*/  FMUL.FTZ R74, R68.reuse, c[0x0][0x2d0] ;  /* 0x0000b400444a7a20 */ /* 0x040fe40000410000 */
[----:B------:R-:W-:Y:S02]  /*7df0*/  FADD.FTZ R2, -R68, R69 ;  /* 0x0000004544027221 */ /* 0x000fe40000010100 */
[--C-:B------:R-:W-:Y:S01]  /*7e00*/  FFMA.FTZ R4, R148, c[0x0][0x2d0], -R74.reuse ;  /* 0x0000b40094047a23 */ /* 0x100fe2000001084a */
[----:B------:R-:W-:Y:S01]  /*7e10*/  MOV R148, R16 ;  /* 0x0000001000947202 */ /* 0x000fe20000000f00 */
[----:B------:R-:W-:Y:S02]  /*7e20*/  FMUL.FTZ R0, R2, c[0x0][0x2d0] ;  /* 0x0000b40002007a20 */ /* 0x000fe40000410000 */
[----:B------:R1:W2:Y:S01]  /*7e30*/  MUFU.EX2 R5, R4 ;  /* 0x0000000400057308 */ /* 0x0002a20000000800 */
[----:B------:R-:W-:Y:S02]  /*7e40*/  FMUL.FTZ R69, R3, c[0x0][0x2d0] ;  /* 0x0000b40003457a20 */ /* 0x000fe40000410000 */
[--C-:B------:R-:W-:Y:S02]  /*7e50*/  FFMA.FTZ R32, R75, c[0x0][0x2d0], -R74.reuse ;  /* 0x0000b4004b207a23 */ /* 0x100fe4000001084a */
[--C-:B------:R-:W-:Y:S02]  /*7e60*/  FFMA.FTZ R6, R149, c[0x0][0x2d0], -R69.reuse ;  /* 0x0000b40095067a23 */ /* 0x100fe40000010845 */
[--C-:B------:R-:W-:Y:S02]  /*7e70*/  FFMA.FTZ R40, R156, c[0x0][0x2d0], -R69.reuse ;  /* 0x0000b4009c287a23 */ /* 0x100fe40000010845 */
[--C-:B------:R-:W-:Y:S01]  /*7e80*/  FFMA.FTZ R48, R158, c[0x0][0x2d0], -R74.reuse ;  /* 0x0000b4009e307a23 */ /* 0x100fe2000001084a */
[----:B------:R3:W4:Y:S01]  /*7e90*/  MUFU.EX2 R2, R0 ;  /* 0x0000000000027308 */ /* 0x0007220000000800 */
[--C-:B------:R-:W-:Y:S09]  /*7ea0*/  FFMA.FTZ R71, R71, c[0x0][0x2d0], -R69.reuse ;  /* 0x0000b40047477a23 */ /* 0x100ff20000010845 */
[----:B------:R5:W-:Y:S01]  /*7eb0*/  MUFU.EX2 R75, R32 ;  /* 0x00000020004b7308 */ /* 0x000be20000000800 */
[----:B-1----:R-:W-:Y:S01]  /*7ec0*/  FFMA.FTZ R4, R153, c[0x0][0x2d0], -R74 ;  /* 0x0000b40099047a23 */ /* 0x002fe2000001084a */
[----:B--2---:R-:W-:Y:S08]  /*7ed0*/  MOV R153, R5 ;  /* 0x0000000500997202 */ /* 0x004ff00000000f00 */
[----:B------:R1:W-:Y:S01]  /*7ee0*/  MUFU.EX2 R7, R4 ;  /* 0x0000000400077308 */ /* 0x0003e20000000800 */
[----:B---3--:R-:W-:Y:S02]  /*7ef0*/  FADD.FTZ R0, -R3, R70 ;  /* 0x0000004603007221 */ /* 0x008fe40000010100 */
[----:B----4-:R-:W-:Y:S02]  /*7f00*/  FMUL.FTZ R9, R2, R81 ;  /* 0x0000005102097220 */ /* 0x010fe40000410000 */
[----:B------:R-:W-:Y:S05]  /*7f10*/  FMUL.FTZ R0, R0, c[0x0][0x2d0] ;  /* 0x0000b40000007a20 */ /* 0x000fea0000410000 */
[----:B------:R-:W-:Y:S01]  /*7f20*/  MUFU.EX2 R70, R6 ;  /* 0x0000000600467308 */ /* 0x000fe20000000800 */
[C---:B------:R-:W-:Y:S02]  /*7f30*/  FMUL.FTZ R16, R2.reuse, R88 ;  /* 0x0000005802107220 */ /* 0x040fe40000410000 */
[C---:B------:R-:W-:Y:S02]  /*7f40*/  FMUL.FTZ R24, R2.reuse, R96 ;  /* 0x0000006002187220 */ /* 0x040fe40000410000 */
[C---:B------:R-:W-:Y:S02]  /*7f50*/  FMUL.FTZ R25, R2.reuse, R97 ;  /* 0x0000006102197220 */ /* 0x040fe40000410000 */
[C---:B-----5:R-:W-:Y:S02]  /*7f60*/  FMUL.FTZ R32, R2.reuse, R104 ;  /* 0x0000006802207220 */ /* 0x060fe40000410000 */
[C---:B------:R-:W-:Y:S01]  /*7f70*/  FMUL.FTZ R33, R2.reuse, R105 ;  /* 0x0000006902217220 */ /* 0x040fe20000410000 */
[----:B------:R-:W2:Y:S01]  /*7f80*/  MUFU.EX2 R0, R0 ;  /* 0x0000000000007308 */ /* 0x000ea20000000800 */
[C---:B------:R-:W-:Y:S02]  /*7f90*/  FMUL.FTZ R49, R2.reuse, R121 ;  /* 0x0000007902317220 */ /* 0x040fe40000410000 */
[----:B------:R-:W-:Y:S02]  /*7fa0*/  FMUL.FTZ R41, R2, R113 ;  /* 0x0000007102297220 */ /* 0x000fe40000410000 */
[--C-:B-1----:R-:W-:Y:S01]  /*7fb0*/  FFMA.FTZ R4, R151, c[0x0][0x2d0], -R74.reuse ;  /* 0x0000b40097047a23 */ /* 0x102fe2000001084a */
[----:B------:R-:W-:Y:S04]  /*7fc0*/  MOV R151, R18 ;  /* 0x0000001200977202 */ /* 0x000fe80000000f00 */
[----:B------:R1:W-:Y:S10]  /*7fd0*/  MUFU.EX2 R5, R4 ;  /* 0x0000000400057308 */ /* 0x0003f40000000800 */
[----:B------:R3:W-:Y:S01]  /*7fe0*/  MUFU.EX2 R81, R40 ;  /* 0x0000002800517308 */ /* 0x0007e20000000800 */
[C---:B--2---:R-:W-:Y:S02]  /*7ff0*/  FMUL.FTZ R6, R0.reuse, R78 ;  /* 0x0000004e00067220 */ /* 0x044fe40000410000 */
[C---:B------:R-:W-:Y:S02]  /*8000*/  FMUL.FTZ R11, R0.reuse, R83 ;  /* 0x00000053000b7220 */ /* 0x040fe40000410000 */
[C---:B------:R-:W-:Y:S02]  /*8010*/  FMUL.FTZ R10, R0.reuse, R82 ;  /* 0x00000052000a7220 */ /* 0x040fe40000410000 */
[C---:B------:R-:W-:Y:S03]  /*8020*/  FMUL.FTZ R18, R0.reuse, R90 ;  /* 0x0000005a00127220 */ /* 0x040fe60000410000 */
[----:B------:R2:W4:Y:S01]  /*8030*/  MUFU.EX2 R82, R48 ;  /* 0x0000003000527308 */ /* 0x0005220000000800 */
[----:B------:R-:W-:Y:S02]  /*8040*/  FMUL.FTZ R19, R0, R91 ;  /* 0x0000005b00137220 */ /* 0x000fe40000410000 */
[--C-:B-1----:R-:W-:Y:S01]  /*8050*/  FFMA.FTZ R4, R73, c[0x0][0x2d0], -R74.reuse ;  /* 0x0000b40049047a23 */ /* 0x102fe2000001084a */
[----:B------:R-:W-:Y:S01]  /*8060*/  MOV R73, R17 ;  /* 0x0000001100497202 */ /* 0x000fe20000000f00 */
[----:B------:R-:W-:Y:S02]  /*8070*/  FMUL.FTZ R17, R2, R89 ;  /* 0x0000005902117220 */ /* 0x000fe40000410000 */
[C---:B------:R-:W-:Y:S01]  /*8080*/  FMUL.FTZ R26, R0.reuse, R98 ;  /* 0x00000062001a7220 */ /* 0x040fe20000410000 */
[----:B------:R-:W-:Y:S01]  /*8090*/  LDSM.16.MT88.4 R88, [R218+0x900] ;  /* 0x00090000da58783b */ /* 0x000fe20000004200 */
[C---:B------:R-:W-:Y:S01]  /*80a0*/  FMUL.FTZ R27, R0.reuse, R99 ;  /* 0x00000063001b7220 */ /* 0x040fe20000410000 */
[----:B------:R1:W5:Y:S01]  /*80b0*/  MUFU.EX2 R8, R4 ;  /* 0x0000000400087308 */ /* 0x0003620000000800 */
[C---:B------:R-:W-:Y:S01]  /*80c0*/  FMUL.FTZ R34, R0.reuse, R106 ;  /* 0x0000006a00227220 */ /* 0x040fe20000410000 */
[----:B------:R-:W-:Y:S01]  /*80d0*/  MOV R99, R67 ;  /* 0x0000004300637202 */ /* 0x000fe20000000f00 */
[C---:B------:R-:W-:Y:S02]  /*80e0*/  FMUL.FTZ R35, R0.reuse, R107 ;  /* 0x0000006b00237220 */ /* 0x040fe40000410000 */
[----:B------:R-:W-:Y:S01]  /*80f0*/  FMUL.FTZ R67, R0, R139 ;  /* 0x0000008b00437220 */ /* 0x000fe20000410000 */
[----:B------:R-:W-:Y:S01]  /*8100*/  MOV R139, R75 ;  /* 0x0000004b008b7202 */ /* 0x000fe20000000f00 */
[----:B---3--:R-:W-:Y:S01]  /*8110*/  FMUL.FTZ R40, R2, R112 ;  /* 0x0000007002287220 */ /* 0x008fe20000410000 */
[----:B------:R-:W-:Y:S01]  /*8120*/  MOV R104, R99 ;  /* 0x0000006300687202 */ /* 0x000fe20000000f00 */
[C---:B------:R-:W-:Y:S01]  /*8130*/  FMUL.FTZ R42, R0.reuse, R114 ;  /* 0x00000072002a7220 */ /* 0x040fe20000410000 */
[----:B------:R-:W-:Y:S01]  /*8140*/  MUFU.EX2 R71, R71 ;  /* 0x0000004700477308 */ /* 0x000fe20000000800 */
[C---:B------:R-:W-:Y:S02]  /*8150*/  FMUL.FTZ R43, R0.reuse, R115 ;  /* 0x00000073002b7220 */ /* 0x040fe40000410000 */
[----:B------:R-:W-:Y:S02]  /*8160*/  FMUL.FTZ R50, R0, R122 ;  /* 0x0000007a00327220 */ /* 0x000fe40000410000 */
[----:B--2---:R-:W-:Y:S02]  /*8170*/  FMUL.FTZ R48, R2, R120 ;  /* 0x0000007802307220 */ /* 0x004fe40000410000 */
[----:B------:R-:W-:Y:S01]  /*8180*/  FMUL.FTZ R51, R0, R123 ;  /* 0x0000007b00337220 */ /* 0x000fe20000410000 */
[----:B----4-:R-:W-:Y:S01]  /*8190*/  MOV R123, R82 ;  /* 0x00000052007b7202 */ /* 0x010fe20000000f00 */
[--C-:B-1----:R-:W-:Y:S01]  /*81a0*/  FFMA.FTZ R4, R150, c[0x0][0x2d0], -R69.reuse ;  /* 0x0000b40096047a23 */ /* 0x102fe20000010845 */
[----:B-----5:R-:W-:Y:S01]  /*81b0*/  MOV R149, R8 ;  /* 0x0000000800957202 */ /* 0x020fe20000000f00 */
[--C-:B------:R-:W-:Y:S01]  /*81c0*/  FFMA.FTZ R8, R154, c[0x0][0x2d0], -R69.reuse ;  /* 0x0000b4009a087a23 */ /* 0x100fe20000010845 */
[----:B------:R-:W-:Y:S01]  /*81d0*/  MOV R150, R7 ;  /* 0x0000000700967202 */ /* 0x000fe20000000f00 */
[----:B------:R1:W2:Y:S01]  /*81e0*/  MUFU.EX2 R154, R4 ;  /* 0x00000004009a7308 */ /* 0x0002a20000000800 */
[----:B------:R-:W-:Y:S01]  /*81f0*/  FMUL.FTZ R7, R0, R79 ;  /* 0x0000004f00077220 */ /* 0x000fe20000410000 */
[----:B------:R-:W-:Y:S04]  /*8200*/  MOV R98, R149 ;  /* 0x0000009500627202 */ /* 0x000fe80000000f00 */
[----:B------:R-:W-:Y:S04]  /*8210*/  MOV R105, R98 ;  /* 0x0000006200697202 */ /* 0x000fe80000000f00 */
[----:B------:R3:W4:Y:S01]  /*8220*/  MUFU.EX2 R58, R8 ;  /* 0x00000008003a7308 */ /* 0x0007220000000800 */
[----:B------:R-:W-:Y:S01]  /*8230*/  MOV R113, R105 ;  /* 0x0000006900717202 */ /* 0x000fe20000000f00 */
[--C-:B-1----:R-:W-:Y:S01]  /*8240*/  FFMA.FTZ R4, R152, c[0x0][0x2d0], -R69.reuse ;  /* 0x0000b40098047a23 */ /* 0x102fe20000010845 */
[----:B------:R-:W-:Y:S01]  /*8250*/  MOV R152, R5 ;  /* 0x0000000500987202 */ /* 0x000fe20000000f00 */
[C---:B------:R-:W-:Y:S01]  /*8260*/  FMUL.FTZ R5, R2.reuse, R77 ;  /* 0x0000004d02057220 */ /* 0x040fe20000410000 */
[----:B--2---:R-:W-:Y:S05]  /*8270*/  MOV R97, R154 ;  /* 0x0000009a00617202 */ /* 0x004fea0000000f00 */
[----:B------:R-:W1:Y:S01]  /*8280*/  MUFU.EX2 R64, R4 ;  /* 0x0000000400407308 */ /* 0x000e620000000800 */
[-C--:B------:R-:W-:Y:S02]  /*8290*/  F2FP.PACK_AB R78, R149, R152.reuse ;  /* 0x00000098954e723e */ /* 0x080fe400000000ff */
[----:B------:R-:W-:Y:S02]  /*82a0*/  MOV R96, R152 ;  /* 0x0000009800607202 */ /* 0x000fe40000000f00 */
[----:B------:R-:W-:Y:S01]  /*82b0*/  MOV R106, R97 ;  /* 0x00000061006a7202 */ /* 0x000fe20000000f00 */
[----:B---3--:R-:W-:Y:S01]  /*82c0*/  FMUL.FTZ R8, R2, R80 ;  /* 0x0000005002087220 */ /* 0x008fe20000410000 */
[----:B----4-:R-:W-:Y:S02]  /*82d0*/  F2FP.PACK_AB R77, R58, R70 ;  /* 0x000000463a4d723e */ /* 0x010fe400000000ff */
[----:B------:R-:W-:Y:S02]  /*82e0*/  MOV R107, R96 ;  /* 0x00000060006b7202 */ /* 0x000fe40000000f00 */
[----:B------:R-:W-:Y:S01]  /*82f0*/  LDSM.16.MT88.4 R96, [R220+0x900] ;  /* 0x00090000dc60783b */ /* 0x000fe20000004200 */
[----:B------:R-:W-:Y:S02]  /*8300*/  MOV R114, R106 ;  /* 0x0000006a00727202 */ /* 0x000fe40000000f00 */
[----:B------:R-:W-:Y:S02]  /*8310*/  MOV R115, R107 ;  /* 0x0000006b00737202 */ /* 0x000fe40000000f00 */
[----:B------:R-:W-:Y:S01]  /*8320*/  MOV R152, R66 ;  /* 0x0000004200987202 */ /* 0x000fe20000000f00 */
[----:B------:R-:W-:Y:S01]  /*8330*/  FMUL.FTZ R66, R0, R138 ;  /* 0x0000008a00427220 */ /* 0x000fe20000410000 */
[----:B------:R-:W-:Y:S01]  /*8340*/  MOV R149, R65 ;  /* 0x0000004100957202 */ /* 0x000fe20000000f00 */
[----:B------:R-:W-:Y:S01]  /*8350*/  FMUL.FTZ R65, R2, R137 ;  /* 0x0000008902417220 */ /* 0x000fe20000410000 */
[----:B-1----:R-:W-:Y:S01]  /*8360*/  F2FP.PACK_AB R79, R64, R154 ;  /* 0x0000009a404f723e */ /* 0x002fe200000000ff */
[----:B------:R-:W-:Y:S01]  /*8370*/  FMUL.FTZ R4, R2, R76 ;  /* 0x0000004c02047220 */ /* 0x000fe20000410000 */
[----:B------:R-:W-:Y:S02]  /*8380*/  F2FP.PACK_AB R76, R150, R153 ;  /* 0x00000099964c723e */ /* 0x000fe400000000ff */
[----:B------:R-:W-:Y:S01]  /*8390*/  MOV R154, R56 ;  /* 0x00000038009a7202 */ /* 0x000fe20000000f00 */
[--C-:B------:R-:W-:Y:S04]  /*83a0*/  FFMA.FTZ R56, R160, c[0x0][0x2d0], -R69.reuse ;  /* 0x0000b400a0387a23 */ /* 0x100fe80000010845 */
[C---:B------:R-:W-:Y:S01]  /*83b0*/  HMMA.16816.F32 R4, R76.reuse, R12, R4 ;  /* 0x0000000c4c04723c */ /* 0x040fe20000001804 */
[----:B------:R1:W-:Y:S06]  /*83c0*/  MUFU.EX2 R121, R56 ;  /* 0x0000003800797308 */ /* 0x0003ec0000000800 */
[C---:B------:R-:W-:Y:S01]  /*83d0*/  FMUL.FTZ R12, R2.reuse, R84 ;  /* 0x00000054020c7220 */ /* 0x040fe20000410000 */
[C---:B------:R-:W-:Y:S04]  /*83e0*/  HMMA.16816.F32 R8, R76.reuse, R14, R8 ;  /* 0x0000000e4c08723c */ /* 0x040fe80000001808 */
[----:B------:R-:W-:Y:S03]  /*83f0*/  FMUL.FTZ R13, R2, R85 ;  /* 0x00000055020d7220 */ /* 0x000fe60000410000 */
[C---:B------:R-:W-:Y:S02]  /*8400*/  FMUL.FTZ R14, R0.reuse, R86 ;  /* 0x00000056000e7220 */ /* 0x040fe40000410000 */
[----:B------:R-:W-:Y:S02]  /*8410*/  FMUL.FTZ R15, R0, R87 ;  /* 0x00000057000f7220 */ /* 0x000fe40000410000 */
[----:B------:R-:W-:Y:S05]  /*8420*/  LDSM.16.MT88.4 R84, [R217+0x900] ;  /* 0x00090000d954783b */ /* 0x000fea0000004200 */
[C---:B------:R-:W-:Y:S03]  /*8430*/  HMMA.16816.F32 R12, R76.reuse, R20, R12 ;  /* 0x000000144c0c723c */ /* 0x040fe6000000180c */
[C---:B-1----:R-:W-:Y:S04]  /*8440*/  FMUL.FTZ R56, R2.reuse, R128 ;  /* 0x0000008002387220 */ /* 0x042fe80000410000 */
[C---:B------:R-:W-:Y:S01]  /*8450*/  FMUL.FTZ R20, R2.reuse, R92 ;  /* 0x0000005c02147220 */ /* 0x040fe20000410000 */
[C---:B------:R-:W-:Y:S04]  /*8460*/  HMMA.16816.F32 R16, R76.reuse, R22, R16 ;  /* 0x000000164c10723c */ /* 0x040fe80000001810 */
[----:B------:R-:W-:Y:S03]  /*8470*/  FMUL.FTZ R21, R2, R93 ;  /* 0x0000005d02157220 */ /* 0x000fe60000410000 */
[C---:B------:R-:W-:Y:S02]  /*8480*/  FMUL.FTZ R22, R0.reuse, R94 ;  /* 0x0000005e00167220 */ /* 0x040fe40000410000 */
[----:B------:R-:W-:Y:S02]  /*8490*/  FMUL.FTZ R23, R0, R95 ;  /* 0x0000005f00177220 */ /* 0x000fe40000410000 */
[----:B------:R-:W-:Y:S05]  /*84a0*/  LDSM.16.MT88.4 R92, [R221+0x900] ;  /* 0x00090000dd5c783b */ /* 0x000fea0000004200 */
[C---:B------:R-:W-:Y:S07]  /*84b0*/  HMMA.16816.F32 R20, R76.reuse, R28, R20 ;  /* 0x0000001c4c14723c */ /* 0x040fee0000001814 */
[C---:B------:R-:W-:Y:S01]  /*84c0*/  FMUL.FTZ R29, R2.reuse, R101 ;  /* 0x00000065021d7220 */ /* 0x040fe20000410000 */
[C---:B------:R-:W-:Y:S04]  /*84d0*/  HMMA.16816.F32 R24, R76.reuse, R30, R24 ;  /* 0x0000001e4c18723c */ /* 0x040fe80000001818 */
[C---:B------:R-:W-:Y:S01]  /*84e0*/  FMUL.FTZ R28, R2.reuse, R100 ;  /* 0x00000064021c7220 */ /* 0x040fe20000410000 */
[----:B------:R-:W-:Y:S01]  /*84f0*/  MOV R100, R64 ;  /* 0x0000004000647202 */ /* 0x000fe20000000f00 */
[----:B------:R-:W-:Y:S01]  /*8500*/  FMUL.FTZ R64, R2, R136 ;  /* 0x0000008802407220 */ /* 0x000fe20000410000 */
[----:B------:R-:W-:Y:S01]  /*8510*/  MOV R101, R57 ;  /* 0x0000003900657202 */ /* 0x000fe20000000f00 */
[C---:B------:R-:W-:Y:S01]  /*8520*/  FMUL.FTZ R30, R0.reuse, R102 ;  /* 0x00000066001e7220 */ /* 0x040fe20000410000 */
[----:B------:R-:W-:Y:S03]  /*8530*/  MOV R75, R100 ;  /* 0x00000064004b7202 */ /* 0x000fe60000000f00 */
[C---:B------:R-:W-:Y:S01]  /*8540*/  FMUL.FTZ R31, R0.reuse, R103 ;  /* 0x00000067001f7220 */ /* 0x040fe20000410000 */
[----:B------:R-:W-:Y:S01]  /*8550*/  MOV R103, R59 ;  /* 0x0000003b00677202 */ /* 0x000fe20000000f00 */
[C---:B------:R-:W-:Y:S01]  /*8560*/  FMUL.FTZ R59, R0.reuse, R131 ;  /* 0x00000083003b7220 */ /* 0x040fe20000410000 */
[----:B------:R-:W-:Y:S01]  /*8570*/  MOV R102, R58 ;  /* 0x0000003a00667202 */ /* 0x000fe20000000f00 */
[----:B------:R-:W-:Y:S01]  /*8580*/  FMUL.FTZ R58, R0, R130 ;  /* 0x00000082003a7220 */ /* 0x000fe20000410000 */
[----:B------:R-:W-:Y:S01]  /*8590*/  MOV R112, R75 ;  /* 0x0000004b00707202 */ /* 0x000fe20000000f00 */
[C---:B------:R-:W-:Y:S01]  /*85a0*/  FMUL.FTZ R57, R2.reuse, R129 ;  /* 0x0000008102397220 */ /* 0x040fe20000410000 */
[C---:B------:R-:W-:Y:S03]  /*85b0*/  HMMA.16816.F32 R28, R76.reuse, R36, R28 ;  /* 0x000000244c1c723c */ /* 0x040fe6000000181c */
[----:B------:R-:W-:Y:S02]  /*85c0*/  MOV R137, R103 ;  /* 0x0000006700897202 */ /* 0x000fe40000000f00 */
[----:B------:R-:W-:Y:S02]  /*85d0*/  MOV R75, R102 ;  /* 0x00000066004b7202 */ /* 0x000fe40000000f00 */
[--C-:B------:R-:W-:Y:S01]  /*85e0*/  FFMA.FTZ R36, R155, c[0x0][0x2d0], -R74.reuse ;  /* 0x0000b4009b247a23 */ /* 0x100fe2000001084a */
[C---:B------:R-:W-:Y:S03]  /*85f0*/  HMMA.16816.F32 R32, R76.reuse, R38, R32 ;  /* 0x000000264c20723c */ /* 0x040fe60000001820 */
[----:B------:R1:W2:Y:S01]  /*8600*/  MUFU.EX2 R80, R36 ;  /* 0x0000002400507308 */ /* 0x0002a20000000800 */
[----:B------:R-:W-:Y:S01]  /*8610*/  FMUL.FTZ R37, R2, R109 ;  /* 0x0000006d02257220 */ /* 0x000fe20000410000 */
[----:B------:R-:W-:Y:S02]  /*8620*/  MOV R138, R101 ;  /* 0x00000065008a7202 */ /* 0x000fe40000000f00 */
[C---:B------:R-:W-:Y:S02]  /*8630*/  FMUL.FTZ R38, R0.reuse, R110 ;  /* 0x0000006e00267220 */ /* 0x040fe40000410000 */
[----:B------:R-:W-:Y:S03]  /*8640*/  FMUL.FTZ R39, R0, R111 ;  /* 0x0000006f00277220 */ /* 0x000fe60000410000 */
[----:B-1----:R-:W-:Y:S01]  /*8650*/  FMUL.FTZ R36, R2, R108 ;  /* 0x0000006c02247220 */ /* 0x002fe20000410000 */
[----:B------:R-:W-:Y:S01]  /*8660*/  MOV R108, R70 ;  /* 0x00000046006c7202 */ /* 0x000fe20000000f00 */
[--C-:B------:R-:W-:Y:S03]  /*8670*/  FFMA.FTZ R70, R162, c[0x0][0x2d0], -R74.reuse ;  /* 0x0000b400a2467a23 */ /* 0x100fe6000001084a */
[----:B------:R-:W-:Y:S01]  /*8680*/  MOV R136, R108 ;  /* 0x0000006c00887202 */ /* 0x000fe20000000f00 */
[----:B------:R1:W-:Y:S01]  /*8690*/  MUFU.EX2 R110, R70 ;  /* 0x00000046006e7308 */ /* 0x0003e20000000800 */
[C---:B------:R-:W-:Y:S03]  /*86a0*/  HMMA.16816.F32 R36, R76.reuse, R44, R36 ;  /* 0x0000002c4c24723c */ /* 0x040fe60000001824 */
[----:B------:R-:W-:Y:S02]  /*86b0*/  MOV R108, R104 ;  /* 0x00000068006c7202 */ /* 0x000fe40000000f00 */
[----:B------:R-:W-:Y:S02]  /*86c0*/  LDSM.16.MT88.4 R104, [R220+0x5100] ;  /* 0x00510000dc68783b */ /* 0x000fe40000004200 */
[--C-:B------:R-:W-:Y:S01]  /*86d0*/  FFMA.FTZ R44, R157, c[0x0][0x2d0], -R69.reuse ;  /* 0x0000b4009d2c7a23 */ /* 0x100fe20000010845 */
[C---:B------:R-:W-:Y:S03]  /*86e0*/  HMMA.16816.F32 R40, R76.reuse, R46, R40 ;  /* 0x0000002e4c28723c */ /* 0x040fe60000001828 */
[----:B------:R3:W4:Y:S01]  /*86f0*/  MUFU.EX2 R109, R44 ;  /* 0x0000002c006d7308 */ /* 0x0007220000000800 */
[----:B------:R-:W-:Y:S01]  /*8700*/  FMUL.FTZ R45, R2, R117 ;  /* 0x00000075022d7220 */ /* 0x000fe20000410000 */
[----:B------:R-:W-:Y:S02]  /*8710*/  MOV R157, R81 ;  /* 0x00000051009d7202 */ /* 0x000fe40000000f00 */
[C---:B------:R-:W-:Y:S01]  /*8720*/  FMUL.FTZ R46, R0.reuse, R118 ;  /* 0x00000076002e7220 */ /* 0x040fe20000410000 */
[----:B--2---:R-:W-:Y:S01]  /*8730*/  MOV R117, R80 ;  /* 0x0000005000757202 */ /* 0x004fe20000000f00 */
[----:B------:R-:W-:Y:S01]  /*8740*/  FMUL.FTZ R47, R0, R119 ;  /* 0x00000077002f7220 */ /* 0x000fe20000410000 */
[----:B------:R-:W2:Y:S02]  /*8750*/  LDSM.16.MT88.4 R80, [R220+0x4100] ;  /* 0x00410000dc50783b */ /* 0x000ea40000004200 */
[----:B------:R-:W-:Y:S01]  /*8760*/  MOV R156, R108 ;  /* 0x0000006c009c7202 */ /* 0x000fe20000000f00 */
[--C-:B-1----:R-:W-:Y:S04]  /*8770*/  FFMA.FTZ R70, R163, c[0x0][0x2d0], -R74.reuse ;  /* 0x0000b400a3467a23 */ /* 0x102fe8000001084a */
[----:B------:R1:W-:Y:S01]  /*8780*/  MUFU.EX2 R155, R70 ;  /* 0x00000046009b7308 */ /* 0x0003e20000000800 */
[----:B---3--:R-:W-:Y:S07]  /*8790*/  FMUL.FTZ R44, R2, R116 ;  /* 0x00000074022c7220 */ /* 0x008fee0000410000 */
[C---:B------:R-:W-:Y:S07]  /*87a0*/  HMMA.16816.F32 R44, R76.reuse, R52, R44 ;  /* 0x000000344c2c723c */ /* 0x040fee000000182c */
[--C-:B------:R-:W-:Y:S01]  /*87b0*/  FFMA.FTZ R52, R159, c[0x0][0x2d0], -R74.reuse ;  /* 0x0000b4009f347a23 */ /* 0x100fe2000001084a */
[C---:B------:R-:W-:Y:S03]  /*87c0*/  HMMA.16816.F32 R48, R76.reuse, R54, R48 ;  /* 0x000000364c30723c */ /* 0x040fe60000001830 */
[----:B------:R3:W5:Y:S01]  /*87d0*/  MUFU.EX2 R122, R52 ;  /* 0x00000034007a7308 */ /* 0x0007620000000800 */
[--C-:B-1----:R-:W-:Y:S02]  /*87e0*/  FFMA.FTZ R70, R164, c[0x0][0x2d0], -R69.reuse ;  /* 0x0000b400a4467a23 */ /* 0x102fe40000010845 */
[----:B------:R-:W-:Y:S02]  /*87f0*/  FMUL.FTZ R53, R2, R125 ;  /* 0x0000007d02357220 */ /* 0x000fe40000410000 */
[C---:B------:R-:W-:Y:S04]  /*8800*/  FMUL.FTZ R54, R0.reuse, R126 ;  /* 0x0000007e00367220 */ /* 0x040fe80000410000 */
[----:B------:R-:W-:Y:S01]  /*8810*/  FMUL.FTZ R55, R0, R127 ;  /* 0x0000007f00377220 */ /* 0x000fe20000410000 */
[----:B------:R1:W-:Y:S01]  /*8820*/  MUFU.EX2 R100, R70 ;  /* 0x0000004600647308 */ /* 0x0003e20000000800 */
[C---:B---3--:R-:W-:Y:S07]  /*8830*/  FMUL.FTZ R52, R2.reuse, R124 ;  /* 0x0000007c02347220 */ /* 0x048fee0000410000 */
[C---:B------:R-:W-:Y:S03]  /*8840*/  HMMA.16816.F32 R52, R76.reuse, R60, R52 ;  /* 0x0000003c4c34723c */ /* 0x040fe60000001834 */
[--C-:B-1----:R-:W-:Y:S04]  /*8850*/  FFMA.FTZ R70, R165, c[0x0][0x2d0], -R69.reuse ;  /* 0x0000b400a5467a23 */ /* 0x102fe80000010845 */
[----:B------:R1:W-:Y:S01]  /*8860*/  MUFU.EX2 R116, R70 ;  /* 0x0000004600747308 */ /* 0x0003e20000000800 */
[C---:B------:R-:W-:Y:S04]  /*8870*/  HMMA.16816.F32 R56, R76.reuse, R62, R56 ;  /* 0x0000003e4c38723c */ /* 0x040fe80000001838 */
[--C-:B------:R-:W-:Y:S02]  /*8880*/  FFMA.FTZ R60, R161, c[0x0][0x2d0], -R69.reuse ;  /* 0x0000b400a13c7a23 */ /* 0x100fe40000010845 */
[----:B------:R-:W-:Y:S02]  /*8890*/  FMUL.FTZ R61, R2, R133 ;  /* 0x00000085023d7220 */ /* 0x000fe40000410000 */
[C---:B------:R-:W-:Y:S01]  /*88a0*/  FMUL.FTZ R62, R0.reuse, R134 ;  /* 0x00000086003e7220 */ /* 0x040fe20000410000 */
[----:B------:R3:W2:Y:S03]  /*88b0*/  MUFU.EX2 R120, R60 ;  /* 0x0000003c00787308 */ /* 0x0006a60000000800 */
[----:B------:R-:W-:Y:S02]  /*88c0*/  FMUL.FTZ R63, R0, R135 ;  /* 0x00000087003f7220 */ /* 0x000fe40000410000 */
[--C-:B-1----:R-:W-:Y:S05]  /*88d0*/  FFMA.FTZ R70, R168, c[0x0][0x2d0], -R74.reuse ;  /* 0x0000b400a8467a23 */ /* 0x102fea000001084a */
[----:B------:R1:W-:Y:S01]  /*88e0*/  MUFU.EX2 R131, R70 ;  /* 0x0000004600837308 */ /* 0x0003e20000000800 */
[----:B---3--:R-:W-:Y:S07]  /*88f0*/  FMUL.FTZ R60, R2, R132 ;  /* 0x00000084023c7220 */ /* 0x008fee0000410000 */
[C---:B--2---:R-:W-:Y:S08]  /*8900*/  HMMA.16816.F32 R60, R76.reuse, R80, R60 ;  /* 0x000000504c3c723c */ /* 0x044ff0000000183c */
[----:B------:R-:W-:Y:S01]  /*8910*/  HMMA.16816.F32 R64, R76, R82, R64 ;  /* 0x000000524c40723c */ /* 0x000fe20000001840 */
[----:B------:R-:W2:Y:S03]  /*8920*/  LDSM.16.MT88.4 R80, [R217+0x4900] ;  /* 0x00490000d950783b */ /* 0x000ea60000004200 */
[--C-:B-1----:R-:W-:Y:S03]  /*8930*/  FFMA.FTZ R70, R166, c[0x0][0x2d0], -R74.reuse ;  /* 0x0000b400a6467a23 */ /* 0x102fe6000001084a */
[----:B----4-:R-:W-:Y:S01]  /*8940*/  F2FP.PACK_AB R77, R109, R157 ;  /* 0x0000009d6d4d723e */ /* 0x010fe200000000ff */
[----:B------:R1:W3:Y:S01]  /*8950*/  MUFU.EX2 R130, R70 ;  /* 0x0000004600827308 */ /* 0x0002e20000000800 */
[----:B-----5:R-:W-:Y:S03]  /*8960*/  F2FP.PACK_AB R78, R122, R123 ;  /* 0x0000007b7a4e723e */ /* 0x020fe600000000ff */
[----:B------:R-:W-:Y:S02]  /*8970*/  F2FP.PACK_AB R79, R120, R121 ;  /* 0x00000079784f723e */ /* 0x000fe400000000ff */
[----:B------:R-:W-:Y:S07]  /*8980*/  F2FP.PACK_AB R76, R117, R139 ;  /* 0x0000008b754c723e */ /* 0x000fee00000000ff */
[C---:B------:R-:W-:Y:S08]  /*8990*/  HMMA.16816.F32 R4, R76.reuse, R84, R4 ;  /* 0x000000544c04723c */ /* 0x040ff00000001804 */
[C---:B------:R-:W-:Y:S01]  /*89a0*/  HMMA.16816.F32 R8, R76.reuse, R86, R8 ;  /* 0x000000564c08723c */ /* 0x040fe20000001808 */
[----:B------:R-:W4:Y:S03]  /*89b0*/  LDSM.16.MT88.4 R84, [R218+0x4900] ;  /* 0x00490000da54783b */ /* 0x000f260000004200 */
[--C-:B-1----:R-:W-:Y:S04]  /*89c0*/  FFMA.FTZ R70, R167, c[0x0][0x2d0], -R69.reuse ;  /* 0x0000b400a7467a23 */ /* 0x102fe80000010845 */
[C---:B------:R-:W-:Y:S01]  /*89d0*/  HMMA.16816.F32 R12, R76.reuse, R88, R12 ;  /* 0x000000584c0c723c */ /* 0x040fe2000000180c */
[----:B------:R1:W-:Y:S07]  /*89e0*/  MUFU.EX2 R129, R70 ;  /* 0x0000004600817308 */ /* 0x0003ee0000000800 */
[C---:B------:R-:W-:Y:S01]  /*89f0*/  HMMA.16816.F32 R16, R76.reuse, R90, R16 ;  /* 0x0000005a4c10723c */ /* 0x040fe20000001810 */
[----:B------:R-:W5:Y:S07]  /*8a00*/  LDSM.16.MT88.4 R88, [R221+0x4900] ;  /* 0x00490000dd58783b */ /* 0x000f6e0000004200 */
[C---:B------:R-:W-:Y:S08]  /*8a10*/  HMMA.16816.F32 R20, R76.reuse, R92, R20 ;  /* 0x0000005c4c14723c */ /* 0x040ff00000001814 */
[C---:B------:R-:W-:Y:S01]  /*8a20*/  HMMA.16816.F32 R24, R76.reuse, R94, R24 ;  /* 0x0000005e4c18723c */ /* 0x040fe20000001818 */
[----:B------:R-:W3:Y:S03]  /*8a30*/  LDSM.16.MT88.4 R92, [R220+0x4900] ;  /* 0x00490000dc5c783b */ /* 0x000ee60000004200 */
[--C-:B-1----:R-:W-:Y:S04]  /*8a40*/  FFMA.FTZ R70, R169, c[0x0][0x2d0], -R69.reuse ;  /* 0x0000b400a9467a23 */ /* 0x102fe80000010845 */
[C---:B------:R-:W-:Y:S01]  /*8a50*/  HMMA.16816.F32 R28, R76.reuse, R96, R28 ;  /* 0x000000604c1c723c */ /* 0x040fe2000000181c */
[----:B------:R1:W1:Y:S07]  /*8a60*/  MUFU.EX2 R128, R70 ;  /* 0x0000004600807308 */ /* 0x00026e0000000800 */
[C---:B------:R-:W-:Y:S01]  /*8a70*/  HMMA.16816.F32 R32, R76.reuse, R98, R32 ;  /* 0x000000624c20723c */ /* 0x040fe20000001820 */
[----:B------:R-:W-:Y:S07]  /*8a80*/  LDSM.16.MT88.4 R96, [R218+0x5100] ;  /* 0x00510000da60783b */ /* 0x000fee0000004200 */
[C---:B--2---:R-:W-:Y:S08]  /*8a90*/  HMMA.16816.F32 R36, R76.reuse, R80, R36 ;  /* 0x000000504c24723c */ /* 0x044ff00000001824 */
[C---:B------:R-:W-:Y:S01]  /*8aa0*/  HMMA.16816.F32 R40, R76.reuse, R82, R40 ;  /* 0x000000524c28723c */ /* 0x040fe20000001828 */
[----:B------:R-:W2:Y:S03]  /*8ab0*/  LDSM.16.MT88.4 R80, [R217+0x1100] ;  /* 0x00110000d950783b */ /* 0x000ea60000004200 */
[--C-:B-1----:R-:W-:Y:S04]  /*8ac0*/  FFMA.FTZ R70, R171, c[0x0][0x2d0], -R74.reuse ;  /* 0x0000b400ab467a23 */ /* 0x102fe8000001084a */
[C---:B----4-:R-:W-:Y:S01]  /*8ad0*/  HMMA.16816.F32 R44, R76.reuse, R84, R44 ;  /* 0x000000544c2c723c */ /* 0x050fe2000000182c */
[----:B------:R1:W4:Y:S07]  /*8ae0*/  MUFU.EX2 R111, R70 ;  /* 0x00000046006f7308 */ /* 0x00032e0000000800 */
[C---:B------:R-:W-:Y:S01]  /*8af0*/  HMMA.16816.F32 R48, R76.reuse, R86, R48 ;  /* 0x000000564c30723c */ /* 0x040fe20000001830 */
[----:B------:R-:W2:Y:S07]  /*8b00*/  LDSM.16.MT88.4 R84, [R218+0x1100] ;  /* 0x00110000da54783b */ /* 0x000eae0000004200 */
[C---:B-----5:R-:W-:Y:S08]  /*8b10*/  HMMA.16816.F32 R52, R76.reuse, R88, R52 ;  /* 0x000000584c34723c */ /* 0x060ff00000001834 */
[C---:B------:R-:W-:Y:S01]  /*8b20*/  HMMA.16816.F32 R56, R76.reuse, R90, R56 ;  /* 0x0000005a4c38723c */ /* 0x040fe20000001838 */
[----:B------:R-:W5:Y:S03]  /*8b30*/  LDSM.16.MT88.4 R88, [R221+0x1100] ;  /* 0x00110000dd58783b */ /* 0x000f660000004200 */
[--C-:B-1----:R-:W-:Y:S04]  /*8b40*/  FFMA.FTZ R70, R170, c[0x0][0x2d0], -R74.reuse ;  /* 0x0000b400aa467a23 */ /* 0x102fe8000001084a */
[C---:B---3--:R-:W-:Y:S01]  /*8b50*/  HMMA.16816.F32 R60, R76.reuse, R92, R60 ;  /* 0x0000005c4c3c723c */ /* 0x048fe2000000183c */
[----:B------:R1:W3:Y:S07]  /*8b60*/  MUFU.EX2 R171, R70 ;  /* 0x0000004600ab7308 */ /* 0x0002ee0000000800 */
[----:B------:R-:W-:Y:S01]  /*8b70*/  HMMA.16816.F32 R64, R76, R94, R64 ;  /* 0x0000005e4c40723c */ /* 0x000fe20000001840 */
[----:B------:R-:W3:Y:S06]  /*8b80*/  LDSM.16.MT88.4 R92, [R220+0x1100] ;  /* 0x00110000dc5c783b */ /* 0x000eec0000004200 */
[----:B------:R-:W-:Y:S02]  /*8b90*/  F2FP.PACK_AB R77, R116, R100 ;  /* 0x00000064744d723e */ /* 0x000fe400000000ff */
[----:B------:R-:W-:Y:S03]  /*8ba0*/  F2FP.PACK_AB R76, R155, R110 ;  /* 0x0000006e9b4c723e */ /* 0x000fe600000000ff */
[----:B------:R-:W-:Y:S02]  /*8bb0*/  F2FP.PACK_AB R78, R130, R131 ;  /* 0x00000083824e723e */ /* 0x000fe400000000ff */
[----:B------:R-:W-:Y:S01]  /*8bc0*/  F2FP.PACK_AB R79, R128, R129 ;  /* 0x00000081804f723e */ /* 0x000fe200000000ff */
[--C-:B-1----:R-:W-:Y:S01]  /*8bd0*/  FFMA.FTZ R70, R188, c[0x0][0x2d0], -R69.reuse ;  /* 0x0000b400bc467a23 */ /* 0x102fe20000010845 */
[----:B----4-:R-:W-:Y:S05]  /*8be0*/  MOV R188, R111 ;  /* 0x0000006f00bc7202 */ /* 0x010fea0000000f00 */
[C---:B--2---:R-:W-:Y:S01]  /*8bf0*/  HMMA.16816.F32 R4, R76.reuse, R80, R4 ;  /* 0x000000504c04723c */ /* 0x044fe20000001804 */
[----:B------:R1:W-:Y:S07]  /*8c00*/  MUFU.EX2 R170, R70 ;  /* 0x0000004600aa7308 */ /* 0x0003ee0000000800 */
[C---:B------:R-:W-:Y:S01]  /*8c10*/  HMMA.16816.F32 R8, R76.reuse, R82, R8 ;  /* 0x000000524c08723c */ /* 0x040fe20000001808 */
[----:B------:R-:W2:Y:S07]  /*8c20*/  LDSM.16.MT88.4 R80, [R217+0x5100] ;  /* 0x00510000d950783b */ /* 0x000eae0000004200 */
[C---:B------:R-:W-:Y:S08]  /*8c30*/  HMMA.16816.F32 R12, R76.reuse, R84, R12 ;  /* 0x000000544c0c723c */ /* 0x040ff0000000180c */
[C---:B------:R-:W-:Y:S01]  /*8c40*/  HMMA.16816.F32 R16, R76.reuse, R86, R16 ;  /* 0x000000564c10723c */ /* 0x040fe20000001810 */
[----:B------:R-:W-:Y:S03]  /*8c50*/  LDSM.16.MT88.4 R84, [R217+0x1900] ;  /* 0x00190000d954783b */ /* 0x000fe60000004200 */
[--C-:B-1----:R-:W-:Y:S01]  /*8c60*/  FFMA.FTZ R70, R189, c[0x0][0x2d0], -R69.reuse ;  /* 0x0000b400bd467a23 */ /* 0x102fe20000010845 */
[----:B------:R-:W-:Y:S03]  /*8c70*/  MOV R189, R116 ;  /* 0x0000007400bd7202 */ /* 0x000fe60000000f00 */
[C---:B-----5:R-:W-:Y:S01]  /*8c80*/  HMMA.16816.F32 R20, R76.reuse, R88, R20 ;  /* 0x000000584c14723c */ /* 0x060fe20000001814 */
[----:B------:R1:W4:Y:S07]  /*8c90*/  MUFU.EX2 R169, R70 ;  /* 0x0000004600a97308 */ /* 0x00032e0000000800 */
[C---:B------:R-:W-:Y:S01]  /*8ca0*/  HMMA.16816.F32 R24, R76.reuse, R90, R24 ;  /* 0x0000005a4c18723c */ /* 0x040fe20000001818 */
[----:B------:R-:W-:Y:S07]  /*8cb0*/  LDSM.16.MT88.4 R88, [R221+0x1900] ;  /* 0x00190000dd58783b */ /* 0x000fee0000004200 */
[C---:B---3--:R-:W-:Y:S08]  /*8cc0*/  HMMA.16816.F32 R28, R76.reuse, R92, R28 ;  /* 0x0000005c4c1c723c */ /* 0x048ff0000000181c */
[C---:B------:R-:W-:Y:S01]  /*8cd0*/  HMMA.16816.F32 R32, R76.reuse, R94, R32 ;  /* 0x0000005e4c20723c */ /* 0x040fe20000001820 */
[----:B------:R-:W-:Y:S03]  /*8ce0*/  LDSM.16.MT88.4 R92, [R218+0x5900] ;  /* 0x00590000da5c783b */ /* 0x000fe60000004200 */
[--C-:B-1----:R-:W-:Y:S01]  /*8cf0*/  FFMA.FTZ R70, R190, c[0x0][0x2d0], -R74.reuse ;  /* 0x0000b400be467a23 */ /* 0x102fe2000001084a */
[----:B------:R-:W-:Y:S03]  /*8d00*/  MOV R190, R100 ;  /* 0x0000006400be7202 */ /* 0x000fe60000000f00 */
[C---:B--2---:R-:W-:Y:S01]  /*8d10*/  HMMA.16816.F32 R36, R76.reuse, R80, R36 ;  /* 0x000000504c24723c */ /* 0x044fe20000001824 */
[----:B------:R1:W-:Y:S01]  /*8d20*/  MUFU.EX2 R168, R70 ;  /* 0x0000004600a87308 */ /* 0x0003e20000000800 */
[----:B------:R-:W2:Y:S06]  /*8d30*/  LDSM.16.MT88.4 R100, [R221+0x5100] ;  /* 0x00510000dd64783b */ /* 0x000eac0000004200 */
[C---:B------:R-:W-:Y:S02]  /*8d40*/  HMMA.16816.F32 R40, R76.reuse, R82, R40 ;  /* 0x000000524c28723c */ /* 0x040fe40000001828 */
[----:B------:R-:W-:Y:S06]  /*8d50*/  LDSM.16.MT88.4 R80, [R220+0x1900] ;  /* 0x00190000dc50783b */ /* 0x000fec0000004200 */
[C---:B------:R-:W-:Y:S08]  /*8d60*/  HMMA.16816.F32 R44, R76.reuse, R96, R44 ;  /* 0x000000604c2c723c */ /* 0x040ff0000000182c */
[C---:B------:R-:W-:Y:S01]  /*8d70*/  HMMA.16816.F32 R48, R76.reuse, R98, R48 ;  /* 0x000000624c30723c */ /* 0x040fe20000001830 */
[----:B------:R-:W-:Y:S03]  /*8d80*/  LDSM.16.MT88.4 R96, [R218+0x6100] ;  /* 0x00610000da60783b */ /* 0x000fe60000004200 */
[--C-:B-1----:R-:W-:Y:S01]  /*8d90*/  FFMA.FTZ R70, R191, c[0x0][0x2d0], -R74.reuse ;  /* 0x0000b400bf467a23 */ /* 0x102fe2000001084a */
[----:B------:R-:W-:Y:S03]  /*8da0*/  MOV R191, R110 ;  /* 0x0000006e00bf7202 */ /* 0x000fe60000000f00 */
[----:B------:R1:W3:Y:S01]  /*8db0*/  MUFU.EX2 R167, R70 ;  /* 0x0000004600a77308 */ /* 0x0002e20000000800 */
[C---:B--2---:R-:W-:Y:S08]  /*8dc0*/  HMMA.16816.F32 R52, R76.reuse, R100, R52 ;  /* 0x000000644c34723c */ /* 0x044ff00000001834 */
[C---:B------:R-:W-:Y:S01]  /*8dd0*/  HMMA.16816.F32 R56, R76.reuse, R102, R56 ;  /* 0x000000664c38723c */ /* 0x040fe20000001838 */
[----:B------:R-:W-:Y:S03]  /*8de0*/  LDSM.16.MT88.4 R100, [R221+0x6100] ;  /* 0x00610000dd64783b */ /* 0x000fe60000004200 */
[--C-:B-1----:R-:W-:Y:S01]  /*8df0*/  FFMA.FTZ R70, R196, c[0x0][0x2d0], -R69.reuse ;  /* 0x0000b400c4467a23 */ /* 0x102fe20000010845 */
[----:B------:R-:W-:Y:S03]  /*8e00*/  MOV R196, R109 ;  /* 0x0000006d00c47202 */ /* 0x000fe60000000f00 */
[C---:B------:R-:W-:Y:S01]  /*8e10*/  HMMA.16816.F32 R60, R76.reuse, R104, R60 ;  /* 0x000000684c3c723c */ /* 0x040fe2000000183c */
[----:B------:R-:W1:Y:S01]  /*8e20*/  LDSM.16.MT88.4 R108, [R218+0x1900] ;  /* 0x00190000da6c783b */ /* 0x000e620000004200 */
[----:B------:R2:W-:Y:S06]  /*8e30*/  MUFU.EX2 R166, R70 ;  /* 0x0000004600a67308 */ /* 0x0005ec0000000800 */
[----:B------:R-:W-:Y:S01]  /*8e40*/  HMMA.16816.F32 R64, R76, R106, R64 ;  /* 0x0000006a4c40723c */ /* 0x000fe20000001840 */
[----:B------:R-:W-:Y:S06]  /*8e50*/  LDSM.16.MT88.4 R104, [R218+0x2900] ;  /* 0x00290000da68783b */ /* 0x000fec0000004200 */
[----:B------:R-:W-:Y:S02]  /*8e60*/  F2FP.PACK_AB R76, R171, R188 ;  /* 0x000000bcab4c723e */ /* 0x000fe400000000ff */
[----:B----4-:R-:W-:Y:S03]  /*8e70*/  F2FP.PACK_AB R77, R169, R170 ;  /* 0x000000aaa94d723e */ /* 0x010fe600000000ff */
[----:B---3--:R-:W-:Y:S01]  /*8e80*/  F2FP.PACK_AB R78, R167, R168 ;  /* 0x000000a8a74e723e */ /* 0x008fe200000000ff */
[--C-:B--2---:R-:W-:Y:S01]  /*8e90*/  FFMA.FTZ R70, R197, c[0x0][0x2d0], -R69.reuse ;  /* 0x0000b400c5467a23 */ /* 0x104fe20000010845 */
[----:B------:R-:W-:Y:S03]  /*8ea0*/  MOV R197, R117 ;  /* 0x0000007500c57202 */ /* 0x000fe60000000f00 */
[----:B------:R2:W3:Y:S02]  /*8eb0*/  MUFU.EX2 R165, R70 ;  /* 0x0000004600a57308 */ /* 0x0004e40000000800 */
[--C-:B--2---:R-:W-:Y:S01]  /*8ec0*/  FFMA.FTZ R70, R198, c[0x0][0x2d0], -R74.reuse ;  /* 0x0000b400c6467a23 */ /* 0x104fe2000001084a */
[----:B---3--:R-:W-:Y:S07]  /*8ed0*/  F2FP.PACK_AB R79, R165, R166 ;  /* 0x000000a6a54f723e */ /* 0x008fee00000000ff */
[----:B------:R2:W-:Y:S01]  /*8ee0*/  MUFU.EX2 R119, R70 ;  /* 0x0000004600777308 */ /* 0x0005e20000000800 */
[C---:B------:R-:W-:Y:S08]  /*8ef0*/  HMMA.16816.F32 R4, R76.reuse, R84, R4 ;  /* 0x000000544c04723c */ /* 0x040ff00000001804 */
[C---:B------:R-:W-:Y:S01]  /*8f00*/  HMMA.16816.F32 R8, R76.reuse, R86, R8 ;  /* 0x000000564c08723c */ /* 0x040fe20000001808 */
[----:B------:R-:W3:Y:S07]  /*8f10*/  LDSM.16.MT88.4 R84, [R217+0x5900] ;  /* 0x00590000d954783b */ /* 0x000eee0000004200 */
[C---:B-1----:R-:W-:Y:S04]  /*8f20*/  HMMA.16816.F32 R12, R76.reuse, R108, R12 ;  /* 0x0000006c4c0c723c */ /* 0x042fe8000000180c */
[--C-:B--2---:R-:W-:Y:S03]  /*8f30*/  FFMA.FTZ R70, R199, c[0x0][0x2d0], -R74.reuse ;  /* 0x0000b400c7467a23 */ /* 0x104fe6000001084a */
[----:B------:R-:W-:Y:S01]  /*8f40*/  MOV R108, R156 ;  /* 0x0000009c006c7202 */ /* 0x000fe20000000f00 */
[C---:B------:R-:W-:Y:S01]  /*8f50*/  HMMA.16816.F32 R16, R76.reuse, R110, R16 ;  /* 0x0000006e4c10723c */ /* 0x040fe20000001810 */
[----:B------:R1:W2:Y:S03]  /*8f60*/  MUFU.EX2 R118, R70 ;  /* 0x0000004600767308 */ /* 0x0002a60000000800 */
[----:B------:R-:W-:Y:S03]  /*8f70*/  MOV R109, R157 ;  /* 0x0000009d006d7202 */ /* 0x000fe60000000f00 */
[----:B------:R-:W-:Y:S01]  /*8f80*/  MOV R110, R75 ;  /* 0x0000004b006e7202 */ /* 0x000fe20000000f00 */
[C---:B------:R-:W-:Y:S04]  /*8f90*/  HMMA.16816.F32 R20, R76.reuse, R88, R20 ;  /* 0x000000584c14723c */ /* 0x040fe80000001814 */
[----:B------:R-:W-:Y:S01]  /*8fa0*/  MOV R111, R73 ;  /* 0x00000049006f7202 */ /* 0x000fe20000000f00 */
[--C-:B------:R-:W-:Y:S03]  /*8fb0*/  FFMA.FTZ R73, R204, c[0x0][0x2d0], -R74.reuse ;  /* 0x0000b400cc497a23 */ /* 0x100fe6000001084a */
[C---:B------:R-:W-:Y:S01]  /*8fc0*/  HMMA.16816.F32 R24, R76.reuse, R90, R24 ;  /* 0x0000005a4c18723c */ /* 0x040fe20000001818 */
[----:B------:R-:W4:Y:S01]  /*8fd0*/  LDSM.16.MT88.4 R88, [R221+0x5900] ;  /* 0x00590000dd58783b */ /* 0x000f220000004200 */
[----:B------:R5:W-:Y:S06]  /*8fe0*/  MUFU.EX2 R164, R73 ;  /* 0x0000004900a47308 */ /* 0x000bec0000000800 */
[C---:B------:R-:W-:Y:S04]  /*8ff0*/  HMMA.16816.F32 R28, R76.reuse, R80, R28 ;  /* 0x000000504c1c723c */ /* 0x040fe8000000181c */
[--C-:B-1----:R-:W-:Y:S04]  /*9000*/  FFMA.FTZ R70, R200, c[0x0][0x2d0], -R69.reuse ;  /* 0x0000b400c8467a23 */ /* 0x102fe80000010845 */
[C---:B------:R-:W-:Y:S01]  /*9010*/  HMMA.16816.F32 R32, R76.reuse, R82, R32 ;  /* 0x000000524c20723c */ /* 0x040fe20000001820 */
[----:B------:R1:W-:Y:S01]  /*9020*/  MUFU.EX2 R117, R70 ;  /* 0x0000004600757308 */ /* 0x0003e20000000800 */
[----:B------:R-:W2:Y:S06]  /*9030*/  LDSM.16.MT88.4 R80, [R220+0x5900] ;  /* 0x00590000dc50783b */ /* 0x000eac0000004200 */
[C---:B---3--:R-:W-:Y:S04]  /*9040*/  HMMA.16816.F32 R36, R76.reuse, R84, R36 ;  /* 0x000000544c24723c */ /* 0x048fe80000001824 */
[--C-:B-----5:R-:W-:Y:S04]  /*9050*/  FFMA.FTZ R73, R252, c[0x0][0x2d0], -R74.reuse ;  /* 0x0000b400fc497a23 */ /* 0x120fe8000001084a */
[C---:B------:R-:W-:Y:S01]  /*9060*/  HMMA.16816.F32 R40, R76.reuse, R86, R40 ;  /* 0x000000564c28723c */ /* 0x040fe20000001828 */
[----:B------:R-:W3:Y:S01]  /*9070*/  LDSM.16.MT88.4 R84, [R217+0x2100] ;  /* 0x00210000d954783b */ /* 0x000ee20000004200 */
[----:B------:R-:W-:Y:S06]  /*9080*/  MUFU.EX2 R156, R73 ;  /* 0x00000049009c7308 */ /* 0x000fec0000000800 */
[C---:B------:R-:W-:Y:S04]  /*9090*/  HMMA.16816.F32 R44, R76.reuse, R92, R44 ;  /* 0x0000005c4c2c723c */ /* 0x040fe8000000182c */
[--C-:B-1----:R-:W-:Y:S02]  /*90a0*/  FFMA.FTZ R70, R201, c[0x0][0x2d0], -R69.reuse ;  /* 0x0000b400c9467a23 */ /* 0x102fe40000010845 */
[----:B------:R-:W5:Y:S02]  /*90b0*/  LDL.LU R201, [R1+0x8] ;  /* 0x0000080001c97983 */ /* 0x000f640000300800 */
[C---:B------:R-:W-:Y:S01]  /*90c0*/  HMMA.16816.F32 R48, R76.reuse, R94, R48 ;  /* 0x0000005e4c30723c */ /* 0x040fe20000001830 */
[----:B------:R1:W1:Y:S01]  /*90d0*/  MUFU.EX2 R116, R70 ;  /* 0x0000004600747308 */ /* 0x0002620000000800 */
[----:B------:R-:W3:Y:S06]  /*90e0*/  LDSM.16.MT88.4 R92, [R218+0x2100] ;  /* 0x00210000da5c783b */ /* 0x000eec0000004200 */
[C---:B----4-:R-:W-:Y:S02]  /*90f0*/  HMMA.16816.F32 R52, R76.reuse, R88, R52 ;  /* 0x000000584c34723c */ /* 0x050fe40000001834 */
[----:B------:R-:W4:Y:S06]  /*9100*/  LDL.LU R199, [R1+0xc] ;  /* 0x00000c0001c77983 */ /* 0x000f2c0000300800 */
[C---:B------:R-:W-:Y:S01]  /*9110*/  HMMA.16816.F32 R56, R76.reuse, R90, R56 ;  /* 0x0000005a4c38723c */ /* 0x040fe20000001838 */
[----:B------:R-:W3:Y:S07]  /*9120*/  LDSM.16.MT88.4 R88, [R221+0x2100] ;  /* 0x00210000dd58783b */ /* 0x000eee0000004200 */
[C---:B--2---:R-:W-:Y:S04]  /*9130*/  HMMA.16816.F32 R60, R76.reuse, R80, R60 ;  /* 0x000000504c3c723c */ /* 0x044fe8000000183c */
[--C-:B-1----:R-:W-:Y:S04]  /*9140*/  FFMA.FTZ R70, R202, c[0x0][0x2d0], -R74.reuse ;  /* 0x0000b400ca467a23 */ /* 0x102fe8000001084a */
[----:B------:R-:W-:Y:S01]  /*9150*/  HMMA.16816.F32 R64, R76, R82, R64 ;  /* 0x000000524c40723c */ /* 0x000fe20000001840 */
[----:B------:R1:W2:Y:S01]  /*9160*/  MUFU.EX2 R163, R70 ;  /* 0x0000004600a37308 */ /* 0x0002a20000000800 */
[----:B------:R-:W3:Y:S05]  /*9170*/  LDSM.16.MT88.4 R80, [R220+0x2100] ;  /* 0x00210000dc50783b */ /* 0x000eea0000004200 */
[----:B------:R-:W-:Y:S02]  /*9180*/  F2FP.PACK_AB R76, R118, R119 ;  /* 0x00000077764c723e */ /* 0x000fe400000000ff */
[----:B------:R-:W-:Y:S03]  /*9190*/  F2FP.PACK_AB R77, R116, R117 ;  /* 0x00000075744d723e */ /* 0x000fe600000000ff */
[--C-:B-1----:R-:W-:Y:S01]  /*91a0*/  FFMA.FTZ R70, R203, c[0x0][0x2d0], -R69.reuse ;  /* 0x0000b400cb467a23 */ /* 0x102fe20000010845 */
[----:B--2---:R-:W-:Y:S03]  /*91b0*/  F2FP.PACK_AB R78, R163, R164 ;  /* 0x000000a4a34e723e */ /* 0x004fe600000000ff */
[----:B------:R1:W-:Y:S02]  /*91c0*/  MUFU.EX2 R162, R70 ;  /* 0x0000004600a27308 */ /* 0x0003e40000000800 */
[--C-:B-1----:R-:W-:Y:S08]  /*91d0*/  FFMA.FTZ R70, R205, c[0x0][0x2d0], -R69.reuse ;  /* 0x0000b400cd467a23 */ /* 0x102ff00000010845 */
[----:B------:R1:W2:Y:S02]  /*91e0*/  MUFU.EX2 R161, R70 ;  /* 0x0000004600a17308 */ /* 0x0002a40000000800 */
[--C-:B-1----:R-:W-:Y:S01]  /*91f0*/  FFMA.FTZ R70, R206, c[0x0][0x2d0], -R74.reuse ;  /* 0x0000b400ce467a23 */ /* 0x102fe2000001084a */
[----:B--2---:R-:W-:Y:S07]  /*9200*/  F2FP.PACK_AB R79, R161, R162 ;  /* 0x000000a2a14f723e */ /* 0x004fee00000000ff */
[----:B------:R1:W-:Y:S01]  /*9210*/  MUFU.EX2 R127, R70 ;  /* 0x00000046007f7308 */ /* 0x0003e20000000800 */
[C---:B---3--:R-:W-:Y:S08]  /*9220*/  HMMA.16816.F32 R4, R76.reuse, R84, R4 ;  /* 0x000000544c04723c */ /* 0x048ff00000001804 */
[C---:B------:R-:W-:Y:S01]  /*9230*/  HMMA.16816.F32 R8, R76.reuse, R86, R8 ;  /* 0x000000564c08723c */ /* 0x040fe20000001808 */
[----:B------:R-:W2:Y:S07]  /*9240*/  LDSM.16.MT88.4 R84, [R217+0x6100] ;  /* 0x00610000d954783b */ /* 0x000eae0000004200 */
[C---:B------:R-:W-:Y:S04]  /*9250*/  HMMA.16816.F32 R12, R76.reuse, R92, R12 ;  /* 0x0000005c4c0c723c */ /* 0x040fe8000000180c */
[--C-:B-1----:R-:W-:Y:S04]  /*9260*/  FFMA.FTZ R70, R207, c[0x0][0x2d0], -R74.reuse ;  /* 0x0000b400cf467a23 */ /* 0x102fe8000001084a */
[C---:B------:R-:W-:Y:S01]  /*9270*/  HMMA.16816.F32 R16, R76.reuse, R94, R16 ;  /* 0x0000005e4c10723c */ /* 0x040fe20000001810 */
[----:B------:R1:W3:Y:S01]  /*9280*/  MUFU.EX2 R126, R70 ;  /* 0x00000046007e7308 */ /* 0x0002e20000000800 */
[----:B------:R-:W3:Y:S06]  /*9290*/  LDSM.16.MT88.4 R92, [R220+0x6100] ;  /* 0x00610000dc5c783b */ /* 0x000eec0000004200 */
[C---:B------:R-:W-:Y:S08]  /*92a0*/  HMMA.16816.F32 R20, R76.reuse, R88, R20 ;  /* 0x000000584c14723c */ /* 0x040ff00000001814 */
[C---:B------:R-:W-:Y:S01]  /*92b0*/  HMMA.16816.F32 R24, R76.reuse, R90, R24 ;  /* 0x0000005a4c18723c */ /* 0x040fe20000001818 */
[----:B------:R-:W3:Y:S07]  /*92c0*/  LDSM.16.MT88.4 R88, [R217+0x2900] ;  /* 0x00290000d958783b */ /* 0x000eee0000004200 */
[C---:B------:R-:W-:Y:S04]  /*92d0*/  HMMA.16816.F32 R28, R76.reuse, R80, R28 ;  /* 0x000000504c1c723c */ /* 0x040fe8000000181c */
[--C-:B-1----:R-:W-:Y:S04]  /*92e0*/  FFMA.FTZ R70, R212, c[0x0][0x2d0], -R69.reuse ;  /* 0x0000b400d4467a23 */ /* 0x102fe80000010845 */
[C---:B------:R-:W-:Y:S01]  /*92f0*/  HMMA.16816.F32 R32, R76.reuse, R82, R32 ;  /* 0x000000524c20723c */ /* 0x040fe20000001820 */
[----:B------:R1:W-:Y:S01]  /*9300*/  MUFU.EX2 R125, R70 ;  /* 0x00000046007d7308 */ /* 0x0003e20000000800 */
[----:B------:R-:W3:Y:S06]  /*9310*/  LDSM.16.MT88.4 R80, [R221+0x2900] ;  /* 0x00290000dd50783b */ /* 0x000eec0000004200 */
[C---:B--2---:R-:W-:Y:S08]  /*9320*/  HMMA.16816.F32 R36, R76.reuse, R84, R36 ;  /* 0x000000544c24723c */ /* 0x044ff00000001824 */
[C---:B------:R-:W-:Y:S01]  /*9330*/  HMMA.16816.F32 R40, R76.reuse, R86, R40 ;  /* 0x000000564c28723c */ /* 0x040fe20000001828 */
[----:B------:R-:W2:Y:S07]  /*9340*/  LDSM.16.MT88.4 R84, [R220+0x2900] ;  /* 0x00290000dc54783b */ /* 0x000eae0000004200 */
[C---:B------:R-:W-:Y:S04]  /*9350*/  HMMA.16816.F32 R44, R76.reuse, R96, R44 ;  /* 0x000000604c2c723c */ /* 0x040fe8000000182c */
[--C-:B-1----:R-:W-:Y:S04]  /*9360*/  FFMA.FTZ R70, R213, c[0x0][0x2d0], -R69.reuse ;  /* 0x0000b400d5467a23 */ /* 0x102fe80000010845 */
[C---:B------:R-:W-:Y:S01]  /*9370*/  HMMA.16816.F32 R48, R76.reuse, R98, R48 ;  /* 0x000000624c30723c */ /* 0x040fe20000001830 */
[----:B------:R1:W1:Y:S01]  /*9380*/  MUFU.EX2 R124, R70 ;  /* 0x00000046007c7308 */ /* 0x0002620000000800 */
[----:B------:R-:W-:Y:S06]  /*9390*/  LDSM.16.MT88.4 R96, [R218+0x7100] ;  /* 0x00710000da60783b */ /* 0x000fec0000004200 */
[C---:B------:R-:W-:Y:S08]  /*93a0*/  HMMA.16816.F32 R52, R76.reuse, R100, R52 ;  /* 0x000000644c34723c */ /* 0x040ff00000001834 */
[C---:B------:R-:W-:Y:S01]  /*93b0*/  HMMA.16816.F32 R56, R76.reuse, R102, R56 ;  /* 0x000000664c38723c */ /* 0x040fe20000001838 */
[----:B------:R-:W-:Y:S07]  /*93c0*/  LDSM.16.MT88.4 R100, [R221+0x7100] ;  /* 0x00710000dd64783b */ /* 0x000fee0000004200 */
[C---:B---3--:R-:W-:Y:S04]  /*93d0*/  HMMA.16816.F32 R60, R76.reuse, R92, R60 ;  /* 0x0000005c4c3c723c */ /* 0x048fe8000000183c */
[--C-:B-1----:R-:W-:Y:S04]  /*93e0*/  FFMA.FTZ R70, R214, c[0x0][0x2d0], -R74.reuse ;  /* 0x0000b400d6467a23 */ /* 0x102fe8000001084a */
[----:B------:R-:W-:Y:S01]  /*93f0*/  HMMA.16816.F32 R64, R76, R94, R64 ;  /* 0x0000005e4c40723c */ /* 0x000fe20000001840 */
[----:B------:R1:W-:Y:S01]  /*9400*/  MUFU.EX2 R160, R70 ;  /* 0x0000004600a07308 */ /* 0x0003e20000000800 */
[----:B------:R-:W-:Y:S05]  /*9410*/  LDSM.16.MT88.4 R92, [R218+0x6900] ;  /* 0x00690000da5c783b */ /* 0x000fea0000004200 */
[----:B------:R-:W-:Y:S02]  /*9420*/  F2FP.PACK_AB R76, R126, R127 ;  /* 0x0000007f7e4c723e */ /* 0x000fe400000000ff */
[----:B------:R-:W-:Y:S03]  /*9430*/  F2FP.PACK_AB R77, R124, R125 ;  /* 0x0000007d7c4d723e */ /* 0x000fe600000000ff */
[--C-:B-1----:R-:W-:Y:S04]  /*9440*/  FFMA.FTZ R70, R215, c[0x0][0x2d0], -R74.reuse ;  /* 0x0000b400d7467a23 */ /* 0x102fe8000001084a */
[----:B------:R1:W3:Y:S02]  /*9450*/  MUFU.EX2 R159, R70 ;  /* 0x00000046009f7308 */ /* 0x0002e40000000800 */
[--C-:B-1----:R-:W-:Y:S01]  /*9460*/  FFMA.FTZ R70, R246, c[0x0][0x2d0], -R69.reuse ;  /* 0x0000b400f6467a23 */ /* 0x102fe20000010845 */
[----:B---3--:R-:W-:Y:S07]  /*9470*/  F2FP.PACK_AB R78, R159, R160 ;  /* 0x000000a09f4e723e */ /* 0x008fee00000000ff */
[----:B------:R1:W-:Y:S02]  /*9480*/  MUFU.EX2 R158, R70 ;  /* 0x00000046009e7308 */ /* 0x0003e40000000800 */
[--C-:B-1----:R-:W-:Y:S08]  /*9490*/  FFMA.FTZ R70, R247, c[0x0][0x2d0], -R69.reuse ;  /* 0x0000b400f7467a23 */ /* 0x102ff00000010845 */
[----:B------:R1:W3:Y:S02]  /*94a0*/  MUFU.EX2 R157, R70 ;  /* 0x00000046009d7308 */ /* 0x0002e40000000800 */
[--C-:B-1----:R-:W-:Y:S01]  /*94b0*/  FFMA.FTZ R70, R248, c[0x0][0x2d0], -R74.reuse ;  /* 0x0000b400f8467a23 */ /* 0x102fe2000001084a */
[----:B---3--:R-:W-:Y:S07]  /*94c0*/  F2FP.PACK_AB R79, R157, R158 ;  /* 0x0000009e9d4f723e */ /* 0x008fee00000000ff */
[----:B------:R1:W-:Y:S01]  /*94d0*/  MUFU.EX2 R135, R70 ;  /* 0x0000004600877308 */ /* 0x0003e20000000800 */
[C---:B------:R-:W-:Y:S08]  /*94e0*/  HMMA.16816.F32 R4, R76.reuse, R88, R4 ;  /* 0x000000584c04723c */ /* 0x040ff00000001804 */
[C---:B------:R-:W-:Y:S01]  /*94f0*/  HMMA.16816.F32 R8, R76.reuse, R90, R8 ;  /* 0x0000005a4c08723c */ /* 0x040fe20000001808 */
[----:B------:R-:W3:Y:S07]  /*9500*/  LDSM.16.MT88.4 R88, [R217+0x6900] ;  /* 0x00690000d958783b */ /* 0x000eee0000004200 */
[C---:B------:R-:W-:Y:S04]  /*9510*/  HMMA.16816.F32 R12, R76.reuse, R104, R12 ;  /* 0x000000684c0c723c */ /* 0x040fe8000000180c */
[--C-:B-1----:R-:W-:Y:S04]  /*9520*/  FFMA.FTZ R70, R249, c[0x0][0x2d0], -R74.reuse ;  /* 0x0000b400f9467a23 */ /* 0x102fe8000001084a */
[C---:B------:R-:W-:Y:S01]  /*9530*/  HMMA.16816.F32 R16, R76.reuse, R106, R16 ;  /* 0x0000006a4c10723c */ /* 0x040fe20000001810 */
[----:B------:R1:W1:Y:S01]  /*9540*/  MUFU.EX2 R134, R70 ;  /* 0x0000004600867308 */ /* 0x0002620000000800 */
[----:B------:R-:W-:Y:S06]  /*9550*/  LDSM.16.MT88.4 R104, [R220+0x7100] ;  /* 0x00710000dc68783b */ /* 0x000fec0000004200 */
[C---:B------:R-:W-:Y:S08]  /*9560*/  HMMA.16816.F32 R20, R76.reuse, R80, R20 ;  /* 0x000000504c14723c */ /* 0x040ff00000001814 */
[C---:B------:R-:W-:Y:S01]  /*9570*/  HMMA.16816.F32 R24, R76.reuse, R82, R24 ;  /* 0x000000524c18723c */ /* 0x040fe20000001818 */
[----:B------:R-:W4:Y:S07]  /*9580*/  LDSM.16.MT88.4 R80, [R221+0x6900] ;  /* 0x00690000dd50783b */ /* 0x000f2e0000004200 */
[C---:B--2---:R-:W-:Y:S04]  /*9590*/  HMMA.16816.F32 R28, R76.reuse, R84, R28 ;  /* 0x000000544c1c723c */ /* 0x044fe8000000181c */
[--C-:B-1----:R-:W-:Y:S04]  /*95a0*/  FFMA.FTZ R70, R250, c[0x0][0x2d0], -R69.reuse ;  /* 0x0000b400fa467a23 */ /* 0x102fe80000010845 */
[C---:B------:R-:W-:Y:S01]  /*95b0*/  HMMA.16816.F32 R32, R76.reuse, R86, R32 ;  /* 0x000000564c20723c */ /* 0x040fe20000001820 */
[----:B------:R1:W-:Y:S01]  /*95c0*/  MUFU.EX2 R133, R70 ;  /* 0x0000004600857308 */ /* 0x0003e20000000800 */
[----:B------:R-:W2:Y:S06]  /*95d0*/  LDSM.16.MT88.4 R84, [R220+0x6900] ;  /* 0x00690000dc54783b */ /* 0x000eac0000004200 */
[C---:B---3--:R-:W-:Y:S08]  /*95e0*/  HMMA.16816.F32 R36, R76.reuse, R88, R36 ;  /* 0x000000584c24723c */ /* 0x048ff00000001824 */
[C---:B------:R-:W-:Y:S01]  /*95f0*/  HMMA.16816.F32 R40, R76.reuse, R90, R40 ;  /* 0x0000005a4c28723c */ /* 0x040fe20000001828 */
[----:B------:R-:W3:Y:S07]  /*9600*/  LDSM.16.MT88.4 R88, [R217+0x3100] ;  /* 0x00310000d958783b */ /* 0x000eee0000004200 */
[C---:B------:R-:W-:Y:S04]  /*9610*/  HMMA.16816.F32 R44, R76.reuse, R92, R44 ;  /* 0x0000005c4c2c723c */ /* 0x040fe8000000182c */
[--C-:B-1----:R-:W-:Y:S04]  /*9620*/  FFMA.FTZ R70, R251, c[0x0][0x2d0], -R69.reuse ;  /* 0x0000b400fb467a23 */ /* 0x102fe80000010845 */
[C---:B------:R-:W-:Y:S01]  /*9630*/  HMMA.16816.F32 R48, R76.reuse, R94, R48 ;  /* 0x0000005e4c30723c */ /* 0x040fe20000001830 */
[----:B------:R1:W1:Y:S01]  /*9640*/  MUFU.EX2 R132, R70 ;  /* 0x0000004600847308 */ /* 0x0002620000000800 */
[----:B------:R-:W-:Y:S06]  /*9650*/  LDSM.16.MT88.4 R92, [R220+0x3100] ;  /* 0x00310000dc5c783b */ /* 0x000fec0000004200 */
[C---:B----4-:R-:W-:Y:S08]  /*9660*/  HMMA.16816.F32 R52, R76.reuse, R80, R52 ;  /* 0x000000504c34723c */ /* 0x050ff00000001834 */
[C---:B------:R-:W-:Y:S01]  /*9670*/  HMMA.16816.F32 R56, R76.reuse, R82, R56 ;  /* 0x000000524c38723c */ /* 0x040fe20000001838 */
[----:B------:R-:W4:Y:S07]  /*9680*/  LDSM.16.MT88.4 R80, [R218+0x3100] ;  /* 0x00310000da50783b */ /* 0x000f2e0000004200 */
[C---:B--2---:R-:W-:Y:S04]  /*9690*/  HMMA.16816.F32 R60, R76.reuse, R84, R60 ;  /* 0x000000544c3c723c */ /* 0x044fe8000000183c */
[--C-:B-1----:R-:W-:Y:S01]  /*96a0*/  FFMA.FTZ R70, R111, c[0x0][0x2d0], -R74.reuse ;  /* 0x0000b4006f467a23 */ /* 0x102fe2000001084a */
[----:B------:R-:W-:Y:S02]  /*96b0*/  MOV R111, R108 ;  /* 0x0000006c006f7202 */ /* 0x000fe40000000f00 */
[----:B------:R-:W-:Y:S01]  /*96c0*/  MOV R108, R109 ;  /* 0x0000006d006c7202 */ /* 0x000fe20000000f00 */
[----:B------:R-:W-:Y:S01]  /*96d0*/  HMMA.16816.F32 R64, R76, R86, R64 ;  /* 0x000000564c40723c */ /* 0x000fe20000001840 */
[----:B------:R-:W1:Y:S03]  /*96e0*/  LDSM.16.MT88.4 R84, [R221+0x3100] ;  /* 0x00310000dd54783b */ /* 0x000e660000004200 */
[----:B------:R-:W-:Y:S02]  /*96f0*/  MOV R109, R197 ;  /* 0x000000c5006d7202 */ /* 0x000fe40000000f00 */
[----:B------:R-:W-:Y:S02]  /*9700*/  MOV R197, R196 ;  /* 0x000000c400c57202 */ /* 0x000fe40000000f00 */
[----:B------:R-:W-:Y:S04]  /*9710*/  MOV R196, R191 ;  /* 0x000000bf00c47202 */ /* 0x000fe80000000f00 */
[----:B------:R-:W-:Y:S02]  /*9720*/  MOV R191, R190 ;  /* 0x000000be00bf7202 */ /* 0x000fe40000000f00 */
[----:B------:R-:W-:Y:S02]  /*9730*/  MOV R190, R155 ;  /* 0x0000009b00be7202 */ /* 0x000fe40000000f00 */
[----:B------:R2:W1:Y:S01]  /*9740*/  MUFU.EX2 R155, R70 ;  /* 0x00000046009b7308 */ /* 0x0004620000000800 */
[----:B------:R-:W-:Y:S02]  /*9750*/  F2FP.PACK_AB R76, R134, R135 ;  /* 0x00000087864c723e */ /* 0x000fe400000000ff */
[----:B------:R-:W-:Y:S01]  /*9760*/  F2FP.PACK_AB R77, R132, R133 ;  /* 0x00000085844d723e */ /* 0x000fe200000000ff */
[--C-:B--2---:R-:W-:Y:S01]  /*9770*/  FFMA.FTZ R70, R154, c[0x0][0x2d0], -R69.reuse ;  /* 0x0000b4009a467a23 */ /* 0x104fe20000010845 */
[----:B-1----:R-:W-:Y:S05]  /*9780*/  F2FP.PACK_AB R78, R155, R156 ;  /* 0x0000009c9b4e723e */ /* 0x002fea00000000ff */
[----:B------:R1:W-:Y:S02]  /*9790*/  MUFU.EX2 R154, R70 ;  /* 0x00000046009a7308 */ /* 0x0003e40000000800 */
[--C-:B-1----:R-:W-:Y:S01]  /*97a0*/  FFMA.FTZ R70, R138, c[0x0][0x2d0], -R69.reuse ;  /* 0x0000b4008a467a23 */ /* 0x102fe20000010845 */
[----:B------:R-:W-:Y:S02]  /*97b0*/  MOV R138, R137 ;  /* 0x00000089008a7202 */ /* 0x000fe40000000f00 */
[----:B------:R-:W-:Y:S02]  /*97c0*/  MOV R137, R136 ;  /* 0x0000008800897202 */ /* 0x000fe40000000f00 */
[----:B------:R-:W-:Y:S03]  /*97d0*/  MOV R136, R153 ;  /* 0x0000009900887202 */ /* 0x000fe60000000f00 */
[----:B------:R1:W2:Y:S02]  /*97e0*/  MUFU.EX2 R153, R70 ;  /* 0x0000004600997308 */ /* 0x0002a40000000800 */
[--C-:B-1----:R-:W-:Y:S01]  /*97f0*/  FFMA.FTZ R70, R152, c[0x0][0x2d0], -R74.reuse ;  /* 0x0000b40098467a23 */ /* 0x102fe2000001084a */
[----:B--2---:R-:W-:Y:S07]  /*9800*/  F2FP.PACK_AB R79, R153, R154 ;  /* 0x0000009a994f723e */ /* 0x004fee00000000ff */
[----:B------:R1:W-:Y:S01]  /*9810*/  MUFU.EX2 R152, R70 ;  /* 0x0000004600987308 */ /* 0x0003e20000000800 */
[C---:B---3--:R-:W-:Y:S08]  /*9820*/  HMMA.16816.F32 R4, R76.reuse, R88, R4 ;  /* 0x000000584c04723c */ /* 0x048ff00000001804 */
[C---:B------:R-:W-:Y:S01]  /*9830*/  HMMA.16816.F32 R8, R76.reuse, R90, R8 ;  /* 0x0000005a4c08723c */ /* 0x040fe20000001808 */
[----:B------:R-:W2:Y:S07]  /*9840*/  LDSM.16.MT88.4 R88, [R217+0x7100] ;  /* 0x00710000d958783b */ /* 0x000eae0000004200 */
[C---:B----4-:R-:W-:Y:S04]  /*9850*/  HMMA.16816.F32 R12, R76.reuse, R80, R12 ;  /* 0x000000504c0c723c */ /* 0x050fe8000000180c */
[----:B-1----:R-:W-:Y:S01]  /*9860*/  FFMA.FTZ R70, R111, c[0x0][0x2d0], -R74 ;  /* 0x0000b4006f467a23 */ /* 0x002fe2000001084a */
[----:B------:R-:W-:Y:S03]  /*9870*/  MOV R111, R151 ;  /* 0x00000097006f7202 */ /* 0x000fe60000000f00 */
[C---:B------:R-:W-:Y:S01]  /*9880*/  HMMA.16816.F32 R16, R76.reuse, R82, R16 ;  /* 0x000000524c10723c */ /* 0x040fe20000001810 */
[----:B------:R1:W3:Y:S01]  /*9890*/  MUFU.EX2 R151, R70 ;  /* 0x0000004600977308 */ /* 0x0002e20000000800 */
[----:B------:R-:W4:Y:S06]  /*98a0*/  LDSM.16.MT88.4 R80, [R217+0x3900] ;  /* 0x00390000d950783b */ /* 0x000f2c0000004200 */
[C---:B------:R-:W-:Y:S08]  /*98b0*/  HMMA.16816.F32 R20, R76.reuse, R84, R20 ;  /* 0x000000544c14723c */ /* 0x040ff00000001814 */
[C---:B------:R-:W-:Y:S08]  /*98c0*/  HMMA.16816.F32 R24, R76.reuse, R86, R24 ;  /* 0x000000564c18723c */ /* 0x040ff00000001818 */
[C---:B------:R-:W-:Y:S04]  /*98d0*/  HMMA.16816.F32 R28, R76.reuse, R92, R28 ;  /* 0x0000005c4c1c723c */ /* 0x040fe8000000181c */
[--C-:B-1----:R-:W-:Y:S01]  /*98e0*/  FFMA.FTZ R70, R138, c[0x0][0x2d0], -R69.reuse ;  /* 0x0000b4008a467a23 */ /* 0x102fe20000010845 */
[----:B------:R-:W-:Y:S02]  /*98f0*/  MOV R138, R137 ;  /* 0x00000089008a7202 */ /* 0x000fe40000000f00 */
[----:B------:R-:W-:Y:S01]  /*9900*/  MOV R137, R136 ;  /* 0x0000008800897202 */ /* 0x000fe20000000f00 */
[C---:B------:R-:W-:Y:S04]  /*9910*/  HMMA.16816.F32 R32, R76.reuse, R94, R32 ;  /* 0x0000005e4c20723c */ /* 0x040fe80000001820 */
[----:B------:R-:W-:Y:S02]  /*9920*/  MOV R136, R150 ;  /* 0x0000009600887202 */ /* 0x000fe40000000f00 */
[----:B------:R1:W-:Y:S01]  /*9930*/  MUFU.EX2 R150, R70 ;  /* 0x0000004600967308 */ /* 0x0003e20000000800 */
[----:B------:R-:W-:Y:S01]  /*9940*/  MOV R200, R138 ;  /* 0x0000008a00c87202 */ /* 0x000fe20000000f00 */
[C---:B--2---:R-:W-:Y:S04]  /*9950*/  HMMA.16816.F32 R36, R76.reuse, R88, R36 ;  /* 0x000000584c24723c */ /* 0x044fe80000001824 */
[----:B------:R-:W-:Y:S01]  /*9960*/  MOV R204, R137 ;  /* 0x0000008900cc7202 */ /* 0x000fe20000000f00 */
[----:B------:R-:W-:Y:S01]  /*9970*/  FFMA.FTZ R0, R0, R199, R200 ;  /* 0x000000c700007223 */ /* 0x000fe200000100c8 */
[----:B------:R-:W-:Y:S02]  /*9980*/  MOV R198, R136 ;  /* 0x0000008800c67202 */ /* 0x000fe40000000f00 */
[C---:B------:R-:W-:Y:S04]  /*9990*/  HMMA.16816.F32 R40, R76.reuse, R90, R40 ;  /* 0x0000005a4c28723c */ /* 0x040fe80000001828 */
[----:B---3--:R-:W-:Y:S01]  /*99a0*/  F2FP.PACK_AB R136, R151, R152 ;  /* 0x000000989788723e */ /* 0x008fe200000000ff */
[----:B------:R-:W-:Y:S02]  /*99b0*/  FADD.FTZ R0, R110, R0 ;  /* 0x000000006e007221 */ /* 0x000fe40000010000 */
[----:B-----5:R-:W-:Y:S01]  /*99c0*/  FFMA.FTZ R2, R2, R201, R204 ;  /* 0x000000c902027223 */ /* 0x020fe200000100cc */
[C---:B------:R-:W-:Y:S04]  /*99d0*/  HMMA.16816.F32 R44, R76.reuse, R96, R44 ;  /* 0x000000604c2c723c */ /* 0x040fe8000000182c */
[----:B------:R-:W-:Y:S02]  /*99e0*/  FADD.FTZ R0, R114, R0 ;  /* 0x0000000072007221 */ /* 0x000fe40000010000 */
[--C-:B-1----:R-:W-:Y:S02]  /*99f0*/  FFMA.FTZ R70, R149, c[0x0][0x2d0], -R69.reuse ;  /* 0x0000b40095467a23 */ /* 0x102fe40000010845 */
[C---:B------:R-:W-:Y:S01]  /*9a00*/  HMMA.16816.F32 R48, R76.reuse, R98, R48 ;  /* 0x000000624c30723c */ /* 0x040fe20000001830 */
[----:B------:R-:W-:Y:S01]  /*9a10*/  LDSM.16.MT88.4 R96, [R221+0x3900] ;  /* 0x00390000dd60783b */ /* 0x000fe20000004200 */
[----:B------:R1:W2:Y:S02]  /*9a20*/  MUFU.EX2 R149, R70 ;  /* 0x0000004600957308 */ /* 0x0002a40000000800 */
[----:B------:R-:W-:Y:S02]  /*9a30*/  FFMA.FTZ R69, R72, c[0x0][0x2d0], -R69 ;  /* 0x0000b40048457a23 */ /* 0x000fe40000010845 */
[----:B------:R-:W-:Y:S02]  /*9a40*/  FADD.FTZ R0, R112, R0 ;  /* 0x0000000070007221 */ /* 0x000fe40000010000 */
[C---:B------:R-:W-:Y:S04]  /*9a50*/  HMMA.16816.F32 R52, R76.reuse, R100, R52 ;  /* 0x000000644c34723c */ /* 0x040fe80000001834 */
[----:B------:R-:W3:Y:S01]  /*9a60*/  MUFU.EX2 R69, R69 ;  /* 0x0000004500457308 */ /* 0x000ee20000000800 */
[----:B------:R-:W-:Y:S02]  /*9a70*/  FADD.FTZ R2, R198, R2 ;  /* 0x00000002c6027221 */ /* 0x000fe40000010000 */
[----:B------:R-:W-:Y:S01]  /*9a80*/  FADD.FTZ R0, R108, R0 ;  /* 0x000000006c007221 */ /* 0x000fe20000010000 */
[C---:B------:R-:W-:Y:S04]  /*9a90*/  HMMA.16816.F32 R56, R76.reuse, R102, R56 ;  /* 0x000000664c38723c */ /* 0x040fe80000001838 */
[----:B------:R-:W-:Y:S02]  /*9aa0*/  FADD.FTZ R2, R115, R2 ;  /* 0x0000000273027221 */ /* 0x000fe40000010000 */
[----:B------:R-:W-:Y:S02]  /*9ab0*/  FADD.FTZ R0, R197, R0 ;  /* 0x00000000c5007221 */ /* 0x000fe40000010000 */
[C---:B------:R-:W-:Y:S04]  /*9ac0*/  HMMA.16816.F32 R60, R76.reuse, R104, R60 ;  /* 0x000000684c3c723c */ /* 0x040fe8000000183c */
[----:B-1----:R-:W-:Y:S01]  /*9ad0*/  FFMA.FTZ R70, R148, c[0x0][0x2d0], -R74 ;  /* 0x0000b40094467a23 */ /* 0x002fe2000001084a */
[----:B--2---:R-:W-:Y:S01]  /*9ae0*/  F2FP.PACK_AB R137, R149, R150 ;  /* 0x000000969589723e */ /* 0x004fe200000000ff */
[----:B------:R-:W-:Y:S02]  /*9af0*/  FADD.FTZ R2, R113, R2 ;  /* 0x0000000271027221 */ /* 0x000fe40000010000 */
[----:B------:R-:W-:Y:S01]  /*9b00*/  HMMA.16816.F32 R64, R76, R106, R64 ;  /* 0x0000006a4c40723c */ /* 0x000fe20000001840 */
[----:B------:R1:W-:Y:S01]  /*9b10*/  MUFU.EX2 R148, R70 ;  /* 0x0000004600947308 */ /* 0x0003e20000000800 */
[----:B------:R-:W-:Y:S02]  /*9b20*/  LDSM.16.MT88.4 R104, [R220+0x3900] ;  /* 0x00390000dc68783b */ /* 0x000fe40000004200 */
[----:B------:R-:W-:Y:S04]  /*9b30*/  FADD.FTZ R0, R121, R0 ;  /* 0x0000000079007221 */ /* 0x000fe80000010000 */
[----:B------:R-:W-:Y:S02]  /*9b40*/  FADD.FTZ R0, R120, R0 ;  /* 0x0000000078007221 */ /* 0x000fe40000010000 */
[----:B------:R-:W-:Y:S02]  /*9b50*/  LDSM.16.MT88.4 R112, [R217+0x7900] ;  /* 0x00790000d970783b */ /* 0x000fe40000004200 */
[----:B------:R-:W-:Y:S04]  /*9b60*/  FADD.FTZ R0, R191, R0 ;  /* 0x00000000bf007221 */ /* 0x000fe80000010000 */
[----:B------:R-:W-:Y:S04]  /*9b70*/  FADD.FTZ R0, R189, R0 ;  /* 0x00000000bd007221 */ /* 0x000fe80000010000 */
[----:B------:R-:W-:Y:S04]  /*9b80*/  FADD.FTZ R0, R129, R0 ;  /* 0x0000000081007221 */ /* 0x000fe80000010000 */
[----:B------:R-:W-:Y:S02]  /*9b90*/  FADD.FTZ R0, R128, R0 ;  /* 0x0000000080007221 */ /* 0x000fe40000010000 */
[----:B-1----:R-:W-:Y:S01]  /*9ba0*/  FFMA.FTZ R70, R111, c[0x0][0x2d0], -R74 ;  /* 0x0000b4006f467a23 */ /* 0x002fe2000001084a */
[----:B------:R-:W-:Y:S01]  /*9bb0*/  MOV R111, R139 ;  /* 0x0000008b006f7202 */ /* 0x000fe20000000f00 */
[----:B------:R-:W1:Y:S01]  /*9bc0*/  LDSM.16.MT88.4 R72, [R218+0x3900] ;  /* 0x00390000da48783b */ /* 0x000e620000004200 */
[----:B---3--:R-:W-:Y:S01]  /*9bd0*/  F2FP.PACK_AB R139, R69, R71 ;  /* 0x00000047458b723e */ /* 0x008fe200000000ff */
[----:B------:R-:W-:Y:S02]  /*9be0*/  FADD.FTZ R0, R170, R0 ;  /* 0x00000000aa007221 */ /* 0x000fe40000010000 */
[----:B------:R-:W2:Y:S01]  /*9bf0*/  MUFU.EX2 R70, R70 ;  /* 0x0000004600467308 */ /* 0x000ea20000000800 */
[----:B------:R-:W-:Y:S02]  /*9c00*/  FADD.FTZ R2, R111, R2 ;  /* 0x000000026f027221 */ /* 0x000fe40000010000 */
[----:B------:R-:W-:Y:S02]  /*9c10*/  FADD.FTZ R0, R169, R0 ;  /* 0x00000000a9007221 */ /* 0x000fe40000010000 */
[----:B------:R-:W-:Y:S02]  /*9c20*/  FADD.FTZ R2, R109, R2 ;  /* 0x000000026d027221 */ /* 0x000fe40000010000 */
[----:B------:R-:W-:Y:S02]  /*9c30*/  FADD.FTZ R0, R166, R0 ;  /* 0x00000000a6007221 */ /* 0x000fe40000010000 */
[----:B------:R-:W-:Y:S02]  /*9c40*/  FADD.FTZ R2, R123, R2 ;  /* 0x000000027b027221 */ /* 0x000fe40000010000 */
[----:B------:R-:W-:Y:S02]  /*9c50*/  FADD.FTZ R0, R165, R0 ;  /* 0x00000000a5007221 */ /* 0x000fe40000010000 */
[----:B------:R-:W-:Y:S02]  /*9c60*/  FADD.FTZ R2, R122, R2 ;  /* 0x000000027a027221 */ /* 0x000fe40000010000 */
[----:B------:R-:W3:Y:S01]  /*9c70*/  LDSM.16.MT88.4 R120, [R218+0x7900] ;  /* 0x00790000da78783b */ /* 0x000ee20000004200 */
[----:B------:R-:W-:Y:S02]  /*9c80*/  FADD.FTZ R0, R117, R0 ;  /* 0x0000000075007221 */ /* 0x000fe40000010000 */
[----:B------:R-:W-:Y:S02]  /*9c90*/  FADD.FTZ R2, R196, R2 ;  /* 0x00000002c4027221 */ /* 0x000fe40000010000 */
[----:B------:R-:W-:Y:S02]  /*9ca0*/  FADD.FTZ R0, R116, R0 ;  /* 0x0000000074007221 */ /* 0x000fe40000010000 */
[----:B------:R-:W-:Y:S01]  /*9cb0*/  FADD.FTZ R2, R190, R2 ;  /* 0x00000002be027221 */ /* 0x000fe20000010000 */
[----:B--2---:R-:W-:Y:S01]  /*9cc0*/  F2FP.PACK_AB R138, R70, R148 ;  /* 0x00000094468a723e */ /* 0x004fe200000000ff */
[----:B------:R-:W-:Y:S02]  /*9cd0*/  FADD.FTZ R0, R162, R0 ;  /* 0x00000000a2007221 */ /* 0x000fe40000010000 */
[----:B------:R-:W-:Y:S02]  /*9ce0*/  FADD.FTZ R2, R131, R2 ;  /* 0x0000000283027221 */ /* 0x000fe40000010000 */
[----:B------:R-:W-:Y:S02]  /*9cf0*/  FADD.FTZ R0, R161, R0 ;  /* 0x00000000a1007221 */ /* 0x000fe40000010000 */
[C---:B----4-:R-:W-:Y:S01]  /*9d00*/  HMMA.16816.F32 R76, R136.reuse, R80, R4 ;  /* 0x00000050884c723c */ /* 0x050fe20000001804 */
[----:B------:R-:W-:Y:S04]  /*9d10*/  LDSM.16.MT88.4 R4, [R220+0x7900] ;  /* 0x00790000dc04783b */ /* 0x000fe80000004200 */
[----:B------:R-:W-:Y:S02]  /*9d20*/  FADD.FTZ R2, R130, R2 ;  /* 0x0000000282027221 */ /* 0x000fe40000010000 */
[----:B------:R-:W-:Y:S01]  /*9d30*/  FADD.FTZ R0, R125, R0 ;  /* 0x000000007d007221 */ /* 0x000fe20000010000 */
[C---:B------:R-:W-:Y:S01]  /*9d40*/  HMMA.16816.F32 R80, R136.reuse, R82, R8 ;  /* 0x000000528850723c */ /* 0x040fe20000001808 */
[----:B------:R-:W2:Y:S03]  /*9d50*/  LDSM.16.MT88.4 R128, [R221+0x7900] ;  /* 0x00790000dd80783b */ /* 0x000ea60000004200 */
[----:B------:R-:W-:Y:S02]  /*9d60*/  FADD.FTZ R0, R124, R0 ;  /* 0x000000007c007221 */ /* 0x000fe40000010000 */
[----:B------:R-:W-:Y:S02]  /*9d70*/  FADD.FTZ R2, R188, R2 ;  /* 0x00000002bc027221 */ /* 0x000fe40000010000 */
[C---:B-1----:R-:W-:Y:S04]  /*9d80*/  HMMA.16816.F32 R84, R136.reuse, R72, R12 ;  /* 0x000000488854723c */ /* 0x042fe8000000180c */
[----:B------:R-:W-:Y:S02]  /*9d90*/  FADD.FTZ R0, R158, R0 ;  /* 0x000000009e007221 */ /* 0x000fe40000010000 */
[----:B------:R-:W-:Y:S02]  /*9da0*/  FADD.FTZ R2, R171, R2 ;  /* 0x00000002ab027221 */ /* 0x000fe40000010000 */
[C---:B------:R-:W-:Y:S04]  /*9db0*/  HMMA.16816.F32 R88, R136.reuse, R74, R16 ;  /* 0x0000004a8858723c */ /* 0x040fe80000001810 */
        /* <DEDUP_REMOVED lines=12> */
[----:B------:R-:W-:Y:S04]  /*9e80*/  FADD.FTZ R2, R164, R2 ;  /* 0x00000002a4027221 */ /* 0x000fe80000010000 */
[C---:B------:R-:W-:Y:S04]  /*9e90*/  HMMA.16816.F32 R108, R136.reuse, R112, R36 ;  /* 0x00000070886c723c */ /* 0x040fe80000001824 */
[----:B------:R-:W-:Y:S04]  /*9ea0*/  FADD.FTZ R2, R163, R2 ;  /* 0x00000002a3027221 */ /* 0x000fe80000010000 */
[C---:B------:R-:W-:Y:S04]  /*9eb0*/  HMMA.16816.F32 R112, R136.reuse, R114, R40 ;  /* 0x000000728870723c */ /* 0x040fe80000001828 */
[----:B------:R-:W-:Y:S04]  /*9ec0*/  FADD.FTZ R2, R127, R2 ;  /* 0x000000027f027221 */ /* 0x000fe80000010000 */
[C---:B---3--:R-:W-:Y:S04]  /*9ed0*/  HMMA.16816.F32 R116, R136.reuse, R120, R44 ;  /* 0x000000788874723c */ /* 0x048fe8000000182c */
[----:B------:R-:W-:Y:S04]  /*9ee0*/  FADD.FTZ R2, R126, R2 ;  /* 0x000000027e027221 */ /* 0x000fe80000010000 */
[C---:B------:R-:W-:Y:S04]  /*9ef0*/  HMMA.16816.F32 R120, R136.reuse, R122, R48 ;  /* 0x0000007a8878723c */ /* 0x040fe80000001830 */
[----:B------:R-:W-:Y:S04]  /*9f00*/  FADD.FTZ R2, R160, R2 ;  /* 0x00000002a0027221 */ /* 0x000fe80000010000 */
[C---:B--2---:R-:W-:Y:S04]  /*9f10*/  HMMA.16816.F32 R124, R136.reuse, R128, R52 ;  /* 0x00000080887c723c */ /* 0x044fe80000001834 */
[----:B------:R-:W-:Y:S04]  /*9f20*/  FADD.FTZ R2, R159, R2 ;  /* 0x000000029f027221 */ /* 0x000fe80000010000 */
[----:B------:R-:W-:Y:S01]  /*9f30*/  FADD.FTZ R2, R135, R2 ;  /* 0x0000000287027221 */ /* 0x000fe20000010000 */
[C---:B------:R-:W-:Y:S03]  /*9f40*/  HMMA.16816.F32 R128, R136.reuse, R130, R56 ;  /* 0x000000828880723c */ /* 0x040fe60000001838 */
[----:B------:R-:W-:Y:S04]  /*9f50*/  FADD.FTZ R2, R134, R2 ;  /* 0x0000000286027221 */ /* 0x000fe80000010000 */
[----:B------:R-:W-:Y:S01]  /*9f60*/  FADD.FTZ R2, R156, R2 ;  /* 0x000000029c027221 */ /* 0x000fe20000010000 */
[C---:B------:R-:W-:Y:S04]  /*9f70*/  HMMA.16816.F32 R132, R136.reuse, R4, R60 ;  /* 0x000000048884723c */ /* 0x040fe8000000183c */
[----:B------:R-:W-:Y:S03]  /*9f80*/  FADD.FTZ R2, R155, R2 ;  /* 0x000000029b027221 */ /* 0x000fe60000010000 */
[----:B------:R-:W-:Y:S01]  /*9f90*/  FADD.FTZ R4, R153, R0 ;  /* 0x0000000099047221 */ /* 0x000fe20000010000 */
[----:B------:R-:W-:Y:S04]  /*9fa0*/  HMMA.16816.F32 R136, R136, R6, R64 ;  /* 0x000000068888723c */ /* 0x000fe80000001840 */
[----:B------:R-:W-:Y:S02]  /*9fb0*/  FADD.FTZ R0, R152, R2 ;  /* 0x0000000298007221 */ /* 0x000fe40000010000 */
[----:B------:R-:W-:Y:S02]  /*9fc0*/  FADD.FTZ R4, R150, R4 ;  /* 0x0000000496047221 */ /* 0x000fe40000010000 */
[----:B------:R-:W-:Y:S04]  /*9fd0*/  FADD.FTZ R0, R151, R0 ;  /* 0x0000000097007221 */ /* 0x000fe80000010000 */
[----:B------:R-:W-:Y:S02]  /*9fe0*/  FADD.FTZ R4, R149, R4 ;  /* 0x0000000495047221 */ /* 0x000fe40000010000 */
[----:B------:R-:W-:Y:S02]  /*9ff0*/  FADD.FTZ R2, R148, R0 ;  /* 0x0000000094027221 */ /* 0x000fe40000010000 */
[----:B------:R-:W-:Y:S02]  /*a000*/  FADD.FTZ R0, R71, R4 ;  /* 0x0000000447007221 */ /* 0x000fe40000010000 */
[----:B------:R-:W-:Y:S01]  /*a010*/  FADD.FTZ R2, R70, R2 ;  /* 0x0000000246027221 */ /* 0x000fe20000010000 */
[----:B------:R-:W-:Y:S01]  /*a020*/  MOV R70, R3 ;  /* 0x0000000300467202 */ /* 0x000fe20000000f00 */
[----:B------:R-:W-:Y:S01]  /*a030*/  FADD.FTZ R0, R69, R0 ;  /* 0x0000000045007221 */ /* 0x000fe20000010000 */
[----:B------:R-:W-:Y:S02]  /*a040*/  MOV R69, R68 ;  /* 0x0000004400457202 */ /* 0x000fe40000000f00 */
[----:B------:R1:W-:Y:S04]  /*a050*/  STL [R1+0x8], R2 ;  /* 0x0000080201007387 */ /* 0x0003e80000100800 */
[----:B------:R1:W-:Y:S02]  /*a060*/  STL [R1+0xc], R0 ;  /* 0x00000c0001007387 */ /* 0x0003e40000100800 */
[----:B-1----:R-:W-:-:S05]  /*a070*/  @P1 BRA `(.L_x_3) ;  /* 0xffffc03000001947 */ /* 0x002fca000383ffff */
.L_x_2:
[----:B-1----:R-:W2:Y:S04]  /*a080*/  LDL.LU R0, [R1+0x8] ;  /* 0x0000080001007983 */ /* 0x002ea80000300800 */
[----:B------:R-:W1:Y:S01]  /*a090*/  S2R R8, SR_TID.X ;  /* 0x0000000000087919 */ /* 0x000e620000002100 */
[----:B------:R-:W-:Y:S01]  /*a0a0*/  MOV R44, c[0x0][0x4e8] ;  /* 0x00013a00002c7a02 */ /* 0x000fe20000000f00 */
[----:B------:R-:W3:Y:S01]  /*a0b0*/  S2UR UR7, SR_CTAID.Y ;  /* 0x00000000000779c3 */ /* 0x000ee20000002600 */
[----:B------:R-:W-:Y:S01]  /*a0c0*/  ULDC.64 UR4, c[0x0][0x490] ;  /* 0x0001240000047ab9 */ /* 0x000fe20000000a00 */
[----:B------:R-:W4:Y:S04]  /*a0d0*/  LDL.LU R2, [R1+0xc] ;  /* 0x00000c0001027983 */ /* 0x000f280000300800 */
[----:B------:R-:W4:Y:S01]  /*a0e0*/  LDL.LU R9, [R1+0x14] ;  /* 0x0000140001097983 */ /* 0x000f220000300800 */
[----:B------:R-:W-:-:S03]  /*a0f0*/  ISETP.NE.AND P0, PT, R44, 0x1, PT ;  /* 0x000000012c00780c */ /* 0x000fc60003f05270 */
[----:B------:R-:W4:Y:S04]  /*a100*/  LDL.LU R46, [R1+0x1c] ;  /* 0x00001c00012e7983 */ /* 0x000f280000300800 */
[----:B------:R-:W4:Y:S04]  /*a110*/  LDL.LU R48, [R1+0x10] ;  /* 0x0000100001307983 */ /* 0x000f280000300800 */
[----:B------:R-:W4:Y:S01]  /*a120*/  LDL R47, [R1+0x18] ;  /* 0x00001800012f7983 */ /* 0x000f220000100800 */
[----:B-1----:R-:W-:-:S04]  /*a130*/  SHF.R.S32.HI R5, RZ, 0x1f, R8 ;  /* 0x0000001fff057819 */ /* 0x002fc80000011408 */
[CC--:B------:R-:W-:Y:S02]  /*a140*/  LEA.HI R15, R5.reuse, R8.reuse, RZ, 0x5 ;  /* 0x00000008050f7211 */ /* 0x0c0fe400078f28ff */
[----:B------:R-:W-:Y:S02]  /*a150*/  LEA.HI R5, R5, R8, RZ, 0x2 ;  /* 0x0000000805057211 */ /* 0x000fe400078f10ff */
[----:B------:R-:W-:Y:S01]  /*a160*/  LOP3.LUT R4, R15, 0xffffffe0, RZ, 0xc0, !PT ;  /* 0xffffffe00f047812 */ /* 0x000fe200078ec0ff */
[----:B---3--:R-:W-:Y:S01]  /*a170*/  USHF.R.S32.HI UR6, URZ, 0x1f, UR7 ;  /* 0x0000001f3f067899 */ /* 0x008fe20008011407 */
[----:B------:R-:W-:Y:S01]  /*a180*/  MOV R43, 0xff800000 ;  /* 0xff800000002b7802 */ /* 0x000fe20000000f00 */
[----:B------:R-:W-:Y:S01]  /*a190*/  UIMAD.WIDE.U32 UR10, UR7, UR4, URZ ;  /* 0x00000004070a72a5 */ /* 0x000fe2000f8e003f */
[----:B------:R-:W1:Y:S01]  /*a1a0*/  S2R R17, SR_CTAID.Z ;  /* 0x0000000000117919 */ /* 0x000e620000002700 */
[----:B------:R-:W-:Y:S01]  /*a1b0*/  UIMAD UR8, UR6, UR4, URZ ;  /* 0x00000004060872a4 */ /* 0x000fe2000f8e023f */
[----:B------:R-:W-:Y:S01]  /*a1c0*/  IMAD.MOV.U32 R42, RZ, RZ, -0x800000 ;  /* 0xff800000ff2a7424 */ /* 0x000fe200078e00ff */
[----:B------:R-:W-:-:S02]  /*a1d0*/  LOP3.LUT R12, R5, 0xfffffffc, RZ, 0xc0, !PT ;  /* 0xfffffffc050c7812 */ /* 0x000fc400078ec0ff */
[----:B------:R-:W-:Y:S02]  /*a1e0*/  UIMAD UR8, UR7, UR5, UR8 ;  /* 0x00000005070872a4 */ /* 0x000fe4000f8e0208 */
[----:B------:R-:W-:Y:S01]  /*a1f0*/  IADD3 R12, -R12, R8, RZ ;  /* 0x000000080c0c7210 */ /* 0x000fe20007ffe1ff */
[----:B------:R-:W-:Y:S02]  /*a200*/  ULDC.64 UR4, c[0x0][0x3e8] ;  /* 0x0000fa0000047ab9 */ /* 0x000fe40000000a00 */
[----:B------:R-:W-:Y:S01]  /*a210*/  UIMAD.WIDE.U32 UR12, UR7, UR4, URZ ;  /* 0x00000004070c72a5 */ /* 0x000fe2000f8e003f */
[----:B------:R-:W3:Y:S04]  /*a220*/  S2R R45, SR_CTAID.X ;  /* 0x00000000002d7919 */ /* 0x000ee80000002500 */
[----:B------:R-:W-:Y:S06]  /*a230*/  BAR.SYNC.DEFER_BLOCKING 0x1, 0x100 ;  /* 0x0044000000007b1d */ /* 0x000fec0000010000 */
[----:B--2---:R-:W2:Y:S04]  /*a240*/  SHFL.BFLY PT, R11, R0, 0x2, 0x1f ;  /* 0x0c401f00000b7f89 */ /* 0x004ea800000e0000 */
[----:B----4-:R-:W4:Y:S01]  /*a250*/  SHFL.BFLY PT, R6, R2, 0x2, 0x1f ;  /* 0x0c401f0002067f89 */ /* 0x010f2200000e0000 */
[----:B------:R-:W-:Y:S01]  /*a260*/  MOV R20, R9 ;  /* 0x0000000900147202 */ /* 0x000fe20000000f00 */
[----:B--2---:R-:W-:-:S05]  /*a270*/  FADD.FTZ R11, R11, R0 ;  /* 0x000000000b0b7221 */ /* 0x004fca0000010000 */
[----:B------:R-:W2:Y:S01]  /*a280*/  SHFL.BFLY PT, R0, R11, 0x1, 0x1f ;  /* 0x0c201f000b007f89 */ /* 0x000ea200000e0000 */
[----:B----4-:R-:W-:-:S05]  /*a290*/  FADD.FTZ R6, R6, R2 ;  /* 0x0000000206067221 */ /* 0x010fca0000010000 */
[----:B------:R-:W4:Y:S01]  /*a2a0*/  SHFL.BFLY PT, R2, R6, 0x1, 0x1f ;  /* 0x0c201f0006027f89 */ /* 0x000f2200000e0000 */
[----:B--2---:R-:W-:Y:S02]  /*a2b0*/  FADD.FTZ R11, R11, R0 ;  /* 0x000000000b0b7221 */ /* 0x004fe40000010000 */
[----:B------:R-:W-:-:S03]  /*a2c0*/  IMAD.MOV.U32 R0, RZ, RZ, RZ ;  /* 0x000000ffff007224 */ /* 0x000fc600078e00ff */
[----:B------:R-:W-:Y:S01]  /*a2d0*/  FSETP.NE.FTZ.AND P2, PT, R11, RZ, PT ;  /* 0x000000ff0b00720b */ /* 0x000fe20003f55000 */
[----:B----4-:R-:W-:Y:S02]  /*a2e0*/  FADD.FTZ R6, R6, R2 ;  /* 0x0000000206067221 */ /* 0x010fe40000010000 */
[----:B------:R-:W-:-:S03]  /*a2f0*/  @P0 IMAD.HI.U32 R2, R9, c[0x0][0x4ec], RZ ;  /* 0x00013b0009020a27 */ /* 0x000fc600078e00ff */
[----:B------:R-:W-:Y:S02]  /*a300*/  FSETP.NE.FTZ.AND P1, PT, R6, RZ, PT ;  /* 0x000000ff0600720b */ /* 0x000fe40003f35000 */
[----:B------:R-:W-:Y:S01]  /*a310*/  @P0 SHF.R.U32.HI R20, RZ, c[0x0][0x4f0], R2 ;  /* 0x00013c00ff140a19 */ /* 0x000fe20000011602 */
[----:B------:R-:W-:-:S04]  /*a320*/  IMAD.IADD R2, R8, 0x1, -R4 ;  /* 0x0000000108027824 */ /* 0x000fc800078e0a04 */
[----:B------:R-:W2:Y:S01]  /*a330*/  @P2 MUFU.RCP R0, R11 ;  /* 0x0000000b00002308 */ /* 0x000ea20000001000 */
[----:B------:R-:W-:Y:S01]  /*a340*/  IADD3 R7, -R20, RZ, RZ ;  /* 0x000000ff14077210 */ /* 0x000fe20007ffe1ff */
[----:B------:R-:W-:Y:S01]  /*a350*/  IMAD.MOV.U32 R4, RZ, RZ, RZ ;  /* 0x000000ffff047224 */ /* 0x000fe200078e00ff */
[----:B------:R-:W-:Y:S02]  /*a360*/  LOP3.LUT P4, RZ, R2, 0x3, RZ, 0xc0, !PT ;  /* 0x0000000302ff7812 */ /* 0x000fe4000788c0ff */
[----:B------:R-:W-:Y:S01]  /*a370*/  SHF.R.S32.HI R2, RZ, 0x2, R5 ;  /* 0x00000002ff027819 */ /* 0x000fe20000011405 */
[----:B------:R-:W-:Y:S02]  /*a380*/  IMAD R41, R7, c[0x0][0x4e8], R9 ;  /* 0x00013a0007297a24 */ /* 0x000fe400078e0209 */
[----:B------:R-:W4:Y:S01]  /*a390*/  @P2 MUFU.LG2 R11, R11 ;  /* 0x0000000b000b2308 */ /* 0x000f220000000c00 */
[C---:B--2---:R-:W-:Y:S02]  /*a3a0*/  FMUL.FTZ R77, R0.reuse, R77 ;  /* 0x0000004d004d7220 */ /* 0x044fe40000410000 */
[----:B------:R-:W-:-:S02]  /*a3b0*/  FMUL.FTZ R14, R0, R76 ;  /* 0x0000004c000e7220 */ /* 0x000fc40000410000 */
[C---:B------:R-:W-:Y:S02]  /*a3c0*/  FMUL.FTZ R81, R0.reuse, R81 ;  /* 0x0000005100517220 */ /* 0x040fe40000410000 */
[C---:B------:R-:W-:Y:S02]  /*a3d0*/  FMUL.FTZ R19, R0.reuse, R80 ;  /* 0x0000005000137220 */ /* 0x040fe40000410000 */
[C---:B------:R-:W-:Y:S02]  /*a3e0*/  FMUL.FTZ R85, R0.reuse, R85 ;  /* 0x0000005500557220 */ /* 0x040fe40000410000 */
[C---:B------:R-:W-:Y:S02]  /*a3f0*/  FMUL.FTZ R23, R0.reuse, R84 ;  /* 0x0000005400177220 */ /* 0x040fe40000410000 */
[C---:B------:R-:W-:Y:S02]  /*a400*/  FMUL.FTZ R89, R0.reuse, R89 ;  /* 0x0000005900597220 */ /* 0x040fe40000410000 */
        /* <DEDUP_REMOVED lines=24> */
[----:B------:R-:W-:Y:S01]  /*a590*/  FMUL.FTZ R25, R0, R136 ;  /* 0x0000008800197220 */ /* 0x000fe20000410000 */
[----:B------:R-:W-:-:S04]  /*a5a0*/  SHF.R.S32.HI R0, RZ, 0x1f, R5 ;  /* 0x0000001fff007819 */ /* 0x000fc80000011405 */
[----:B------:R-:W-:-:S04]  /*a5b0*/  LEA.HI R0, R0, R2, RZ, 0x3 ;  /* 0x0000000200007211 */ /* 0x000fc800078f18ff */
[----:B------:R-:W-:-:S05]  /*a5c0*/  LOP3.LUT R0, R0, 0xfffffff8, RZ, 0xc0, !PT ;  /* 0xfffffff800007812 */ /* 0x000fca00078ec0ff */
[----:B------:R-:W-:Y:S02]  /*a5d0*/  IMAD.IADD R10, R2, 0x1, -R0 ;  /* 0x00000001020a7824 */ /* 0x000fe400078e0a00 */
[----:B------:R-:W-:Y:S01]  /*a5e0*/  @P2 IMAD.MOV.U32 R2, RZ, RZ, 0x3f317218 ;  /* 0x3f317218ff022424 */ /* 0x000fe200078e00ff */
[----:B------:R-:W-:Y:S01]  /*a5f0*/  MOV R9, UR13 ;  /* 0x0000000d00097c02 */ /* 0x000fe20008000f00 */
[----:B----4-:R-:W-:Y:S02]  /*a600*/  @P2 FMUL.FTZ R11, R11, 0.69314718246459960938 ;  /* 0x3f3172180b0b2820 */ /* 0x010fe40000410000 */
[----:B------:R-:W-:-:S04]  /*a610*/  @P2 FMUL.FTZ R9, R2, c[0x0][0x2d0] ;  /* 0x0000b40002092a20 */ /* 0x000fc80000410000 */
[----:B------:R-:W-:Y:S01]  /*a620*/  @P2 FFMA.FTZ R43, R9, R68, R11 ;  /* 0x00000044092b2223 */ /* 0x000fe2000001000b */
[----:B------:R-:W-:Y:S02]  /*a630*/  SHF.R.S32.HI R9, RZ, 0x2, R46 ;  /* 0x00000002ff097819 */ /* 0x000fe4000001142e */
[----:B------:R2:W5:Y:S01]  /*a640*/  LDL R46, [R1+0x4] ;  /* 0x00000400012e7983 */ /* 0x0005620000100800 */
[----:B------:R-:W4:Y:S08]  /*a650*/  @P1 MUFU.RCP R4, R6 ;  /* 0x0000000600041308 */ /* 0x000f300000001000 */
[----:B------:R-:W1:Y:S01]  /*a660*/  @P1 MUFU.LG2 R6, R6 ;  /* 0x0000000600061308 */ /* 0x000e620000000c00 */
[----:B------:R-:W-:-:S05]  /*a670*/  @P1 MOV R0, 0x3f317218 ;  /* 0x3f31721800001802 */ /* 0x000fca0000000f00 */
[----:B------:R-:W-:Y:S01]  /*a680*/  @P1 FMUL.FTZ R0, R0, c[0x0][0x2d0] ;  /* 0x0000b40000001a20 */ /* 0x000fe20000410000 */
[----:B------:R-:W-:Y:S01]  /*a690*/  UIMAD UR6, UR6, UR4, URZ ;  /* 0x00000004060672a4 */ /* 0x000fe2000f8e023f */
[----:B----4-:R-:W-:Y:S02]  /*a6a0*/  FMUL.FTZ R79, R4, R79 ;  /* 0x0000004f044f7220 */ /* 0x010fe40000410000 */
[----:B-1----:R-:W-:-:S04]  /*a6b0*/  @P1 FMUL.FTZ R2, R6, 0.69314718246459960938 ;  /* 0x3f31721806021820 */ /* 0x002fc80000410000 */
[----:B------:R-:W-:Y:S01]  /*a6c0*/  @P1 FFMA.FTZ R42, R0, R3, R2 ;  /* 0x00000003002a1223 */ /* 0x000fe20000010002 */
[----:B------:R-:W-:Y:S01]  /*a6d0*/  SHF.R.S32.HI R0, RZ, 0x5, R15 ;  /* 0x00000005ff007819 */ /* 0x000fe2000001140f */
        /* <DEDUP_REMOVED lines=30> */
[----:B------:R-:W-:Y:S01]  /*a8c0*/  FMUL.FTZ R138, R4, R138 ;  /* 0x0000008a048a7220 */ /* 0x000fe20000410000 */
[----:B------:R-:W-:Y:S01]  /*a8d0*/  MOV R4, UR10 ;  /* 0x0000000a00047c02 */ /* 0x000fe20008000f00 */
[----:B------:R-:W-:Y:S01]  /*a8e0*/  UIMAD UR5, UR7, UR5, UR6 ;  /* 0x00000005070572a4 */ /* 0x000fe2000f8e0206 */
[----:B------:R-:W-:Y:S02]  /*a8f0*/  MOV R8, UR12 ;  /* 0x0000000c00087c02 */ /* 0x000fe40008000f00 */
[----:B------:R-:W-:Y:S01]  /*a900*/  SHF.R.S32.HI R3, RZ, 0x1f, R0 ;  /* 0x0000001fff037819 */ /* 0x000fe20000011400 */
[----:B------:R-:W-:Y:S01]  /*a910*/  UIADD3 UR5, UR13, UR5, URZ ;  /* 0x000000050d057290 */ /* 0x000fe2000fffe03f */
[----:B------:R-:W-:Y:S02]  /*a920*/  MOV R6, R4 ;  /* 0x0000000400067202 */ /* 0x000fe40000000f00 */
[----:B------:R-:W-:-:S02]  /*a930*/  MOV R4, R8 ;  /* 0x0000000800047202 */ /* 0x000fc40000000f00 */
[----:B------:R-:W-:Y:S02]  /*a940*/  LEA.HI R3, R3, R0, RZ, 0x3 ;  /* 0x0000000003037211 */ /* 0x000fe400078f18ff */
[----:B------:R-:W-:Y:S02]  /*a950*/  SHF.R.S32.HI R8, RZ, 0x1f, R17 ;  /* 0x0000001fff087819 */ /* 0x000fe40000011411 */
[-C--:B------:R-:W-:Y:S01]  /*a960*/  LEA.HI R2, R12, R12.reuse, RZ, 0x1 ;  /* 0x0000000c0c027211 */ /* 0x080fe200078f08ff */
[----:B------:R-:W-:Y:S01]  /*a970*/  IMAD.U32 R5, RZ, RZ, UR11 ;  /* 0x0000000bff057e24 */ /* 0x000fe2000f8e00ff */
[----:B------:R-:W-:Y:S01]  /*a980*/  LOP3.LUT R3, R3, 0xffffff8, RZ, 0xc0, !PT ;  /* 0x0ffffff803037812 */ /* 0x000fe200078ec0ff */
[----:B------:R-:W-:Y:S01]  /*a990*/  IMAD.U32 R5, RZ, RZ, UR5 ;  /* 0x00000005ff057e24 */ /* 0x000fe2000f8e00ff */
[----:B------:R-:W-:Y:S01]  /*a9a0*/  LOP3.LUT R2, R2, 0x1ffffffe, RZ, 0xc0, !PT ;  /* 0x1ffffffe02027812 */ /* 0x000fe200078ec0ff */
[----:B------:R-:W-:Y:S01]  /*a9b0*/  IMAD R16, R8, c[0x0][0x3f0], RZ ;  /* 0x0000fc0008107a24 */ /* 0x000fe200078e02ff */
[C---:B------:R-:W-:Y:S01]  /*a9c0*/  LEA R15, R0.reuse, R12, 0x9 ;  /* 0x0000000c000f7211 */ /* 0x040fe200078e48ff */
[----:B------:R-:W-:Y:S01]  /*a9d0*/  IMAD.IADD R11, R0, 0x1, -R3 ;  /* 0x00000001000b7824 */ /* 0x000fe200078e0a03 */
[----:B------:R-:W-:Y:S01]  /*a9e0*/  IADD3 R12, R12, -R2, RZ ;  /* 0x800000020c0c7210 */ /* 0x000fe20007ffe0ff */
[----:B------:R-:W-:-:S02]  /*a9f0*/  IMAD R0, R17, c[0x0][0x3f4], R16 ;  /* 0x0000fd0011007a24 */ /* 0x000fc400078e0210 */
[----:B------:R-:W-:Y:S01]  /*aa00*/  IMAD.WIDE.U32 R2, R17, c[0x0][0x3f0], R4 ;  /* 0x0000fc0011027a25 */ /* 0x000fe200078e0004 */
[----:B------:R-:W-:-:S03]  /*aa10*/  LOP3.LUT R4, R10, 0x1, RZ, 0xc0, !PT ;  /* 0x000000010a047812 */ /* 0x000fc600078ec0ff */
[----:B------:R-:W-:Y:S01]  /*aa20*/  IMAD R34, R8, c[0x0][0x498], RZ ;  /* 0x0001260008227a24 */ /* 0x000fe200078e02ff */
[----:B------:R-:W-:Y:S01]  /*aa30*/  IADD3 R3, R3, R0, RZ ;  /* 0x0000000003037210 */ /* 0x000fe20007ffe0ff */
[C---:B------:R-:W-:Y:S01]  /*aa40*/  IMAD.SHL.U32 R8, R10.reuse, 0x40, RZ ;  /* 0x000000400a087824 */ /* 0x040fe200078e00ff */
[----:B------:R-:W-:Y:S02]  /*aa50*/  LEA R0, R11, R9, 0x4 ;  /* 0x000000090b007211 */ /* 0x000fe400078e20ff */
[----:B------:R-:W-:Y:S02]  /*aa60*/  R2P PR, R10, 0x6 ;  /* 0x000000060a007804 */ /* 0x000fe40000000000 */
[----:B------:R-:W-:Y:S01]  /*aa70*/  ISETP.NE.U32.AND P3, PT, R4, 0x1, PT ;  /* 0x000000010400780c */ /* 0x000fe20003f65070 */
[----:B------:R-:W-:Y:S01]  /*aa80*/  IMAD R4, R12, 0x8, R0 ;  /* 0x000000080c047824 */ /* 0x000fe200078e0200 */
[----:B------:R-:W-:Y:S02]  /*aa90*/  LOP3.LUT R8, R8, 0x1c0, RZ, 0xc0, !PT ;  /* 0x000001c008087812 */ /* 0x000fe400078ec0ff */
[----:B------:R-:W-:Y:S01]  /*aaa0*/  SHF.R.S32.HI R5, RZ, 0x1f, R20 ;  /* 0x0000001fff057819 */ /* 0x000fe20000011414 */
[----:B------:R-:W-:Y:S01]  /*aab0*/  UIADD3 UR8, UR11, UR8, URZ ;  /* 0x000000080b087290 */ /* 0x000fe2000fffe03f */
[C---:B---3--:R-:W-:Y:S01]  /*aac0*/  LEA R0, R45.reuse, R0, 0x7 ;  /* 0x000000002d007211 */ /* 0x048fe200078e38ff */
[----:B------:R-:W-:Y:S01]  /*aad0*/  IMAD R44, R44, c[0x0][0x388], RZ ;  /* 0x0000e2002c2c7a24 */ /* 0x000fe200078e02ff */
[----:B------:R-:W-:Y:S01]  /*aae0*/  LEA.HI R8, R8, R8, RZ, 0x1d ;  /* 0x0000000808087211 */ /* 0x000fe200078fe8ff */
[----:B------:R-:W-:-:S02]  /*aaf0*/  IMAD R9, R45, 0x80, R4 ;  /* 0x000000802d097824 */ /* 0x000fc400078e0204 */
[----:B------:R-:W-:Y:S01]  /*ab00*/  IMAD R4, R5, c[0x0][0x3e0], RZ ;  /* 0x0000f80005047a24 */ /* 0x000fe200078e02ff */
[----:B------:R-:W-:Y:S02]  /*ab10*/  IADD3 R5, R0, 0x8, RZ ;  /* 0x0000000800057810 */ /* 0x000fe40007ffe0ff */
[----:B------:R-:W-:Y:S01]  /*ab20*/  LEA R8, R15, R8, 0x1 ;  /* 0x000000080f087211 */ /* 0x000fe200078e08ff */
[----:B------:R-:W-:Y:S01]  /*ab30*/  IMAD.WIDE.U32 R2, R20, c[0x0][0x3e0], R2 ;  /* 0x0000f80014027a25 */ /* 0x000fe200078e0002 */
[-C--:B------:R-:W-:Y:S02]  /*ab40*/  ISETP.GE.OR P5, PT, R0, R44.reuse, P4 ;  /* 0x0000002c0000720c */ /* 0x080fe400027a6670 */
[----:B------:R-:W-:Y:S01]  /*ab50*/  MOV R7, UR8 ;  /* 0x0000000800077c02 */ /* 0x000fe20008000f00 */
[----:B------:R-:W-:Y:S01]  /*ab60*/  IMAD R0, R20, c[0x0][0x3e4], R4 ;  /* 0x0000f90014007a24 */ /* 0x000fe200078e0204 */
[----:B------:R-:W-:Y:S01]  /*ab70*/  ISETP.GE.OR P4, PT, R5, R44, P4 ;  /* 0x0000002c0500720c */ /* 0x000fe20002786670 */
[----:B------:R-:W-:Y:S01]  /*ab80*/  @P0 IMAD.HI.U32 R5, R9, c[0x0][0x4ec], RZ ;  /* 0x00013b0009050a27 */ /* 0x000fe200078e00ff */
[----:B------:R-:W-:-:S02]  /*ab90*/  SHF.L.U32 R8, R8, 0x1, RZ ;  /* 0x0000000108087819 */ /* 0x000fc400000006ff */
[----:B------:R-:W-:Y:S01]  /*aba0*/  IADD3 R3, R3, R0, RZ ;  /* 0x0000000003037210 */ /* 0x000fe20007ffe0ff */
[C---:B------:R-:W-:Y:S02]  /*abb0*/  IMAD R34, R17.reuse, c[0x0][0x49c], R34 ;  /* 0x0001270011227a24 */ /* 0x040fe400078e0222 */
[----:B------:R-:W-:Y:S01]  /*abc0*/  IMAD.WIDE.U32 R16, R17, c[0x0][0x498], R6 ;  /* 0x0001260011107a25 */ /* 0x000fe200078e0006 */
[----:B------:R-:W-:-:S03]  /*abd0*/  IADD3 R6, R8, 0x80, RZ ;  /* 0x0000008008067810 */ /* 0x000fc60007ffe0ff */
[----:B------:R-:W-:Y:S01]  /*abe0*/  IMAD.MOV.U32 R0, RZ, RZ, R9 ;  /* 0x000000ffff007224 */ /* 0x000fe200078e0009 */
[----:B------:R-:W-:Y:S02]  /*abf0*/  @P0 SHF.R.U32.HI R0, RZ, c[0x0][0x4f0], R5 ;  /* 0x00013c00ff000a19 */ /* 0x000fe40000011605 */
[----:B------:R-:W-:Y:S02]  /*ac00*/  IADD3 R7, R8, 0x70, RZ ;  /* 0x0000007008077810 */ /* 0x000fe40007ffe0ff */
[----:B------:R-:W-:Y:S02]  /*ac10*/  @P3 IADD3 R7, R6, 0x10, RZ ;  /* 0x0000001006073810 */ /* 0x000fe40007ffe0ff */
[----:B------:R-:W-:Y:S02]  /*ac20*/  IADD3 R6, -R0, RZ, RZ ;  /* 0x000000ff00067210 */ /* 0x000fe40007ffe1ff */
[----:B------:R-:W-:Y:S02]  /*ac30*/  F2FP.PACK_AB R14, R77, R14 ;  /* 0x0000000e4d0e723e */ /* 0x000fe400000000ff */
[----:B------:R-:W-:-:S02]  /*ac40*/  SHF.R.S32.HI R11, RZ, 0x1f, R0 ;  /* 0x0000001fff0b7819 */ /* 0x000fc40000011400 */
[----:B------:R-:W-:Y:S01]  /*ac50*/  IADD3 R10, P0, R0, R16, RZ ;  /* 0x00000010000a7210 */ /* 0x000fe20007f1e0ff */
[----:B------:R-:W-:Y:S01]  /*ac60*/  IMAD R0, R6, c[0x0][0x4e8], R9 ;  /* 0x00013a0006007a24 */ /* 0x000fe200078e0209 */
[----:B------:R1:W-:Y:S02]  /*ac70*/  STS [R8+0x80], R14 ;  /* 0x0000800e08007388 */ /* 0x0003e40000000800 */
[----:B------:R-:W-:Y:S02]  /*ac80*/  IADD3.X R11, R11, R17, R34, P0, !PT ;  /* 0x000000110b0b7210 */ /* 0x000fe400007fe422 */
[----:B------:R-:W-:Y:S02]  /*ac90*/  SHF.R.S32.HI R4, RZ, 0x1f, R41 ;  /* 0x0000001fff047819 */ /* 0x000fe40000011429 */
[----:B------:R-:W-:Y:S02]  /*aca0*/  MOV R5, 0x20 ;  /* 0x0000002000057802 */ /* 0x000fe40000000f00 */
[----:B------:R-:W-:Y:S01]  /*acb0*/  MOV R12, 0x40 ;  /* 0x00000040000c7802 */ /* 0x000fe20000000f00 */
[----:B------:R-:W-:Y:S01]  /*acc0*/  IMAD R4, R4, c[0x0][0x3d8], RZ ;  /* 0x0000f60004047a24 */ /* 0x000fe200078e02ff */
[----:B------:R-:W-:-:S02]  /*acd0*/  SEL R5, R5, 0xffffffe0, !P1 ;  /* 0xffffffe005057807 */ /* 0x000fc40004800000 */
[----:B------:R-:W-:Y:S01]  /*ace0*/  SEL R12, R12, 0xffffffc0, !P2 ;  /* 0xffffffc00c0c7807 */ /* 0x000fe20005000000 */
[----:B-1----:R-:W-:Y:S01]  /*acf0*/  IMAD.WIDE.U32 R14, R41, c[0x0][0x3d8], R2 ;  /* 0x0000f600290e7a25 */ /* 0x002fe200078e0002 */
[----:B------:R-:W-:-:S05]  /*ad00*/  SHF.R.S32.HI R2, RZ, 0x1f, R0 ;  /* 0x0000001fff027819 */ /* 0x000fca0000011400 */
[----:B------:R-:W-:Y:S02]  /*ad10*/  IMAD R6, R2, c[0x0][0x488], RZ ;  /* 0x0001220002067a24 */ /* 0x000fe400078e02ff */
[----:B------:R-:W-:-:S04]  /*ad20*/  IMAD.WIDE.U32 R2, R0, c[0x0][0x488], R10 ;  /* 0x0001220000027a25 */ /* 0x000fc800078e000a */
[----:B------:R-:W-:Y:S01]  /*ad30*/  IMAD R0, R0, c[0x0][0x48c], R6 ;  /* 0x0001230000007a24 */ /* 0x000fe200078e0206 */
[----:B------:R-:W-:Y:S01]  /*ad40*/  F2FP.PACK_AB R13, R79, R13 ;  /* 0x0000000d4f0d723e */ /* 0x000fe200000000ff */
[----:B------:R-:W-:Y:S01]  /*ad50*/  IMAD R16, R41, c[0x0][0x3dc], R4 ;  /* 0x0000f70029107a24 */ /* 0x000fe200078e0204 */
[----:B------:R-:W-:Y:S01]  /*ad60*/  F2FP.PACK_AB R19, R81, R19 ;  /* 0x000000135113723e */ /* 0x000fe200000000ff */
[----:B------:R-:W-:Y:S01]  /*ad70*/  IMAD.IADD R4, R8, 0x1, R5 ;  /* 0x0000000108047824 */ /* 0x000fe200078e0205 */
[----:B------:R-:W-:Y:S02]  /*ad80*/  F2FP.PACK_AB R18, R83, R18 ;  /* 0x000000125312723e */ /* 0x000fe400000000ff */
[----:B------:R-:W-:Y:S02]  /*ad90*/  LEA R10, P0, R2, c[0x0][0x450], 0x2 ;  /* 0x00011400020a7a11 */ /* 0x000fe400078010ff */
[----:B------:R-:W-:Y:S02]  /*ada0*/  IADD3 R0, R3, R0, RZ ;  /* 0x0000000003007210 */ /* 0x000fe40007ffe0ff */
[----:B------:R-:W-:-:S02]  /*adb0*/  F2FP.PACK_AB R23, R85, R23 ;  /* 0x000000175517723e */ /* 0x000fc400000000ff */
[----:B------:R-:W-:Y:S01]  /*adc0*/  F2FP.PACK_AB R22, R87, R22 ;  /* 0x000000165716723e */ /* 0x000fe200000000ff */
[----:B------:R-:W-:Y:S01]  /*add0*/  IMAD.IADD R6, R8, 0x1, R12 ;  /* 0x0000000108067824 */ /* 0x000fe200078e020c */
[----:B------:R-:W-:Y:S02]  /*ade0*/  F2FP.PACK_AB R21, R89, R21 ;  /* 0x000000155915723e */ /* 0x000fe400000000ff */
[----:B------:R-:W-:Y:S02]  /*adf0*/  F2FP.PACK_AB R24, R91, R24 ;  /* 0x000000185b18723e */ /* 0x000fe400000000ff */
[----:B------:R-:W-:Y:S01]  /*ae00*/  IADD3 R5, R5, R7, RZ ;  /* 0x0000000705057210 */ /* 0x000fe20007ffe0ff */
[----:B------:R-:W-:Y:S01]  /*ae10*/  STS [R8+0x480], R13 ;  /* 0x0004800d08007388 */ /* 0x000fe20000000800 */
[----:B------:R-:W-:Y:S02]  /*ae20*/  F2FP.PACK_AB R33, R93, R33 ;  /* 0x000000215d21723e */ /* 0x000fe400000000ff */
[----:B------:R-:W-:Y:S01]  /*ae30*/  F2FP.PACK_AB R32, R95, R32 ;  /* 0x000000205f20723e */ /* 0x000fe200000000ff */
[----:B------:R-:W-:Y:S01]  /*ae40*/  STS [R7], R19 ;  /* 0x0000001307007388 */ /* 0x000fe20000000800 */
[----:B------:R-:W-:-:S02]  /*ae50*/  F2FP.PACK_AB R31, R97, R31 ;  /* 0x0000001f611f723e */ /* 0x000fc400000000ff */
[----:B------:R-:W-:Y:S01]  /*ae60*/  F2FP.PACK_AB R36, R99, R36 ;  /* 0x000000246324723e */ /* 0x000fe200000000ff */
[----:B------:R-:W-:Y:S01]  /*ae70*/  STS [R7+0x400], R18 ;  /* 0x0004001207007388 */ /* 0x000fe20000000800 */
[----:B------:R-:W-:Y:S02]  /*ae80*/  IADD3 R9, R12, R7, RZ ;  /* 0x000000070c097210 */ /* 0x000fe40007ffe0ff */
[----:B------:R-:W-:Y:S01]  /*ae90*/  LEA.HI.X R3, R2, c[0x0][0x454], R0, 0x2, P0 ;  /* 0x0001150002037a11 */ /* 0x000fe200000f1400 */
[----:B------:R-:W-:Y:S01]  /*aea0*/  IMAD.IADD R0, R12, 0x1, R4 ;  /* 0x000000010c007824 */ /* 0x000fe200078e0204 */
[----:B------:R-:W-:Y:S01]  /*aeb0*/  F2FP.PACK_AB R39, R101, R39 ;  /* 0x000000276527723e */ /* 0x000fe200000000ff */
[----:B------:R-:W-:Y:S01]  /*aec0*/  STS [R4+0x80], R23 ;  /* 0x0000801704007388 */ /* 0x000fe20000000800 */
[----:B------:R-:W-:Y:S02]  /*aed0*/  F2FP.PACK_AB R102, R103, R102 ;  /* 0x000000666766723e */ /* 0x000fe400000000ff */
[----:B------:R-:W-:Y:S01]  /*aee0*/  F2FP.PACK_AB R40, R105, R40 ;  /* 0x000000286928723e */ /* 0x000fe200000000ff */
[----:B------:R-:W-:Y:S01]  /*aef0*/  STS [R4+0x480], R22 ;  /* 0x0004801604007388 */ /* 0x000fe20000000800 */
[----:B------:R-:W-:-:S02]  /*af00*/  F2FP.PACK_AB R106, R107, R106 ;  /* 0x0000006a6b6a723e */ /* 0x000fc400000000ff */
[----:B------:R-:W-:Y:S01]  /*af10*/  IADD3 R2, R5, R12, RZ ;  /* 0x0000000c05027210 */ /* 0x000fe20007ffe0ff */
[----:B------:R-:W-:Y:S01]  /*af20*/  STS [R5], R21 ;  /* 0x0000001505007388 */ /* 0x000fe20000000800 */
[----:B------:R-:W-:Y:S02]  /*af30*/  F2FP.PACK_AB R38, R109, R38 ;  /* 0x000000266d26723e */ /* 0x000fe400000000ff */
[----:B------:R-:W-:Y:S01]  /*af40*/  F2FP.PACK_AB R110, R111, R110 ;  /* 0x0000006e6f6e723e */ /* 0x000fe200000000ff */
[----:B------:R-:W-:Y:S01]  /*af50*/  STS [R5+0x400], R24 ;  /* 0x0004001805007388 */ /* 0x000fe20000000800 */
[----:B------:R-:W-:Y:S02]  /*af60*/  F2FP.PACK_AB R37, R113, R37 ;  /* 0x000000257125723e */ /* 0x000fe400000000ff */
[----:B------:R-:W-:Y:S01]  /*af70*/  F2FP.PACK_AB R114, R115, R114 ;  /* 0x000000727372723e */ /* 0x000fe200000000ff */
[----:B------:R-:W-:Y:S01]  /*af80*/  STS [R6+0x80], R33 ;  /* 0x0000802106007388 */ /* 0x000fe20000000800 */
[----:B------:R-:W-:-:S02]  /*af90*/  F2FP.PACK_AB R35, R117, R35 ;  /* 0x000000237523723e */ /* 0x000fc400000000ff */
[----:B------:R-:W-:Y:S01]  /*afa0*/  F2FP.PACK_AB R118, R119, R118 ;  /* 0x000000767776723e */ /* 0x000fe200000000ff */
[----:B------:R-:W-:Y:S01]  /*afb0*/  STS [R6+0x480], R32 ;  /* 0x0004802006007388 */ /* 0x000fe20000000800 */
[----:B------:R-:W-:Y:S02]  /*afc0*/  F2FP.PACK_AB R30, R121, R30 ;  /* 0x0000001e791e723e */ /* 0x000fe400000000ff */
[----:B------:R-:W-:Y:S01]  /*afd0*/  F2FP.PACK_AB R122, R123, R122 ;  /* 0x0000007a7b7a723e */ /* 0x000fe200000000ff */
[----:B------:R-:W-:Y:S01]  /*afe0*/  STS [R9], R31 ;  /* 0x0000001f09007388 */ /* 0x000fe20000000800 */
[----:B------:R-:W-:-:S03]  /*aff0*/  F2FP.PACK_AB R29, R125, R29 ;  /* 0x0000001d7d1d723e */ /* 0x000fc600000000ff */
[----:B------:R-:W-:Y:S01]  /*b000*/  STS [R9+0x400], R36 ;  /* 0x0004002409007388 */ /* 0x000fe20000000800 */
[----:B------:R-:W-:-:S03]  /*b010*/  F2FP.PACK_AB R126, R127, R126 ;  /* 0x0000007e7f7e723e */ /* 0x000fc600000000ff */
[----:B------:R-:W-:Y:S01]  /*b020*/  STS [R0+0x80], R39 ;  /* 0x0000802700007388 */ /* 0x000fe20000000800 */
[----:B------:R-:W-:-:S03]  /*b030*/  F2FP.PACK_AB R28, R129, R28 ;  /* 0x0000001c811c723e */ /* 0x000fc600000000ff */
[----:B------:R-:W-:Y:S01]  /*b040*/  STS [R0+0x480], R102 ;  /* 0x0004806600007388 */ /* 0x000fe20000000800 */
[----:B------:R-:W-:-:S03]  /*b050*/  F2FP.PACK_AB R130, R131, R130 ;  /* 0x000000828382723e */ /* 0x000fc600000000ff */
        /* <DEDUP_REMOVED lines=8> */
[----:B------:R-:W-:Y:S04]  /*b0e0*/  STS [R7+0x4000], R37 ;  /* 0x0040002507007388 */ /* 0x000fe80000000800 */
        /* <DEDUP_REMOVED lines=10> */
[----:B------:R1:W-:Y:S04]  /*b190*/  STS [R0+0x4480], R26 ;  /* 0x0044801a00007388 */ /* 0x0003e80000000800 */
[----:B------:R-:W-:Y:S04]  /*b1a0*/  STS [R2+0x4000], R25 ;  /* 0x0040001902007388 */ /* 0x000fe80000000800 */
[----:B------:R-:W-:Y:S04]  /*b1b0*/  STS [R2+0x4400], R138 ;  /* 0x0044008a02007388 */ /* 0x000fe80000000800 */
[----:B------:R-:W-:Y:S04]  /*b1c0*/  SHFL.IDX PT, R12, R10, RZ, 0x1c1f ;  /* 0x001c1fff0a0c7589 */ /* 0x000fe800000e0000 */
[----:B------:R-:W3:Y:S04]  /*b1d0*/  SHFL.IDX PT, R13, R3, RZ, 0x1c1f ;  /* 0x001c1fff030d7589 */ /* 0x000ee800000e0000 */
[----:B------:R-:W-:Y:S06]  /*b1e0*/  BAR.SYNC.DEFER_BLOCKING 0x1, 0x100 ;  /* 0x0044000000007b1d */ /* 0x000fec0000010000 */
[----:B------:R-:W-:Y:S04]  /*b1f0*/  SHFL.IDX PT, R10, R10, 0x1, 0x1c1f ;  /* 0x003c1f000a0a7f89 */ /* 0x000fe800000e0000 */
[----:B------:R-:W4:Y:S01]  /*b200*/  SHFL.IDX PT, R11, R3, 0x1, 0x1c1f ;  /* 0x003c1f00030b7f89 */ /* 0x000f2200000e0000 */
[----:B-1----:R-:W-:-:S03]  /*b210*/  SHF.L.U32 R0, R48, 0x1, RZ ;  /* 0x0000000130007819 */ /* 0x002fc600000006ff */
[----:B------:R-:W1:Y:S04]  /*b220*/  S2R R5, SR_TID.X ;  /* 0x0000000000057919 */ /* 0x000e680000002100 */
[----:B---3--:R2:W-:Y:S04]  /*b230*/  @!P5 ST.E [R12.64], R43 ;  /* 0x0000002b0c00d985 */ /* 0x0085e8000c10190e */
[----:B----4-:R2:W-:Y:S04]  /*b240*/  @!P4 ST.E [R10.64], R42 ;  /* 0x0000002a0a00c985 */ /* 0x0105e8000c10190e */
[----:B------:R2:W3:Y:S04]  /*b250*/  LDS.128 R24, [R0+0x1080] ;  /* 0x0010800000187984 */ /* 0x0004e80000000c00 */
[----:B------:R2:W4:Y:S04]  /*b260*/  LDS.128 R32, [R0+0x2080] ;  /* 0x0020800000207984 */ /* 0x0005280000000c00 */
[----:B------:R2:W2:Y:S04]  /*b270*/  LDS.128 R36, [R0+0x3080] ;  /* 0x0030800000247984 */ /* 0x0004a80000000c00 */
[----:B------:R2:W2:Y:S04]  /*b280*/  LDS.128 R20, [R0+0x5080] ;  /* 0x0050800000147984 */ /* 0x0004a80000000c00 */
[----:B------:R2:W2:Y:S04]  /*b290*/  LDS.128 R28, [R0+0x6080] ;  /* 0x00608000001c7984 */ /* 0x0004a80000000c00 */
[----:B------:R2:W2:Y:S01]  /*b2a0*/  LDS.128 R40, [R0+0x7080] ;  /* 0x0070800000287984 */ /* 0x0004a20000000c00 */
[----:B------:R-:W-:Y:S01]  /*b2b0*/  IMAD.IADD R2, R15, 0x1, R16 ;  /* 0x000000010f027824 */ /* 0x000fe200078e0210 */
[----:B------:R-:W-:-:S02]  /*b2c0*/  LEA R16, P0, R14, c[0x0][0x380], 0x1 ;  /* 0x0000e0000e107a11 */ /* 0x000fc400078008ff */
[----:B-1----:R-:W-:Y:S02]  /*b2d0*/  SHF.R.S32.HI R4, RZ, 0x1f, R5 ;  /* 0x0000001fff047819 */ /* 0x002fe40000011405 */
[----:B------:R-:W-:Y:S02]  /*b2e0*/  LEA.HI.X R7, R14, c[0x0][0x384], R2, 0x1, P0 ;  /* 0x0000e1000e077a11 */ /* 0x000fe400000f0c02 */
[----:B------:R-:W-:Y:S02]  /*b2f0*/  ISETP.GE.AND P0, PT, R47, R44, PT ;  /* 0x0000002c2f00720c */ /* 0x000fe40003f06270 */
[----:B------:R-:W-:-:S04]  /*b300*/  LEA.HI R4, R4, R5, RZ, 0x3 ;  /* 0x0000000504047211 */ /* 0x000fc800078f18ff */
[----:B------:R-:W-:Y:S01]  /*b310*/  LOP3.LUT R4, R4, 0xfffffff8, RZ, 0xc0, !PT ;  /* 0xfffffff804047812 */ /* 0x000fe200078ec0ff */
[----:B------:R1:W1:Y:S01]  /*b320*/  SHFL.IDX PT, R2, R16, RZ, 0x181f ;  /* 0x00181fff10027589 */ /* 0x00026200000e0000 */
[----:B------:R-:W-:Y:S02]  /*b330*/  BSSY B0, `(.L_x_6) ;  /* 0x0000010000007945 */ /* 0x000fe40003800000 */
[----:B------:R-:W-:Y:S01]  /*b340*/  IADD3 R4, -R4, R5, RZ ;  /* 0x0000000504047210 */ /* 0x000fe20007ffe1ff */
[----:B------:R1:W1:Y:S03]  /*b350*/  SHFL.IDX PT, R3, R7, RZ, 0x181f ;  /* 0x00181fff07037589 */ /* 0x00026600000e0000 */
[----:B------:R-:W-:Y:S01]  /*b360*/  SHF.L.U32 R6, R4, 0x3, RZ ;  /* 0x0000000304067819 */ /* 0x000fe200000006ff */
[----:B------:R-:W-:Y:S05]  /*b370*/  @P0 BRA `(.L_x_7) ;  /* 0x000000b000000947 */ /* 0x000fea0003800000 */
[----:B--23--:R-:W2:Y:S01]  /*b380*/  LDS.128 R12, [R0+0x80] ;  /* 0x00008000000c7984 */ /* 0x00cea20000000c00 */
[----:B-----5:R-:W-:-:S02]  /*b390*/  ISETP.GE.AND P0, PT, R46, c[0x0][0x3c8], PT ;  /* 0x0000f2002e007a0c */ /* 0x020fc40003f06270 */
[----:B------:R-:W-:Y:S01]  /*b3a0*/  ISETP.GE.AND P1, PT, R6, c[0x0][0x3c8], PT ;  /* 0x0000f20006007a0c */ /* 0x000fe20003f26270 */
[----:B------:R3:W4:-:S12]  /*b3b0*/  LDS.128 R8, [R0+0x4080] ;  /* 0x0040800000087984 */ /* 0x0007180000000c00 */
[----:B-1----:R-:W-:Y:S01]  /*b3c0*/  @!P1 IMAD.WIDE R4, R6, 0x2, R2 ;  /* 0x0000000206049825 */ /* 0x002fe200078e0202 */
[----:B---3--:R-:W-:-:S04]  /*b3d0*/  @!P0 SHF.R.S32.HI R0, RZ, 0x1f, R46 ;  /* 0x0000001fff008819 */ /* 0x008fc8000001142e */
[----:B------:R-:W-:-:S04]  /*b3e0*/  @!P0 LEA.HI R0, R0, R46, RZ, 0x3 ;  /* 0x0000002e00008211 */ /* 0x000fc800078f18ff */
[----:B------:R-:W-:-:S05]  /*b3f0*/  @!P0 LOP3.LUT R0, R0, 0xfffffff8, RZ, 0xc0, !PT ;  /* 0xfffffff800008812 */ /* 0x000fca00078ec0ff */
[----:B------:R-:W-:Y:S01]  /*b400*/  @!P0 IMAD.WIDE R2, R0, 0x2, R2 ;  /* 0x0000000200028825 */ /* 0x000fe200078e0202 */
[----:B--2---:R1:W-:Y:S04]  /*b410*/  @!P1 ST.E.128 [R4.64], R12 ;  /* 0x0000000c04009985 */ /* 0x0043e8000c101d0e */
[----:B----4-:R1:W-:Y:S02]  /*b420*/  @!P0 ST.E.128 [R2.64], R8 ;  /* 0x0000000802008985 */ /* 0x0103e4000c101d0e */
.L_x_7:
[----:B---3--:R-:W-:Y:S05]  /*b430*/  BSYNC B0 ;  /* 0x0000000000007941 */ /* 0x008fea0003800000 */
.L_x_6:
[----:B--2---:R-:W-:Y:S01]  /*b440*/  IADD3 R0, R47, 0x20, RZ ;  /* 0x000000202f007810 */ /* 0x004fe20007ffe0ff */
[----:B-1----:R1:W2:Y:S01]  /*b450*/  SHFL.IDX PT, R3, R7, 0x1, 0x181f ;  /* 0x00381f0007037f89 */ /* 0x0022a200000e0000 */
[----:B------:R-:W-:Y:S02]  /*b460*/  BSSY B0, `(.L_x_8) ;  /* 0x000000d000007945 */ /* 0x000fe40003800000 */
[----:B------:R-:W-:Y:S01]  /*b470*/  ISETP.GE.AND P0, PT, R0, R44, PT ;  /* 0x0000002c0000720c */ /* 0x000fe20003f06270 */
[----:B------:R1:W3:-:S12]  /*b480*/  SHFL.IDX PT, R2, R16, 0x1, 0x181f ;  /* 0x00381f0010027f89 */ /* 0x0002d800000e0000 */
[----:B------:R-:W-:Y:S05]  /*b490*/  @P0 BRA `(.L_x_9) ;  /* 0x0000009000000947 */ /* 0x000fea0003800000 */
[----:B-----5:R-:W-:Y:S02]  /*b4a0*/  ISETP.GE.AND P0, PT, R46, c[0x0][0x3c8], PT ;  /* 0x0000f2002e007a0c */ /* 0x020fe40003f06270 */
[----:B------:R-:W-:-:S11]  /*b4b0*/  ISETP.GE.AND P1, PT, R6, c[0x0][0x3c8], PT ;  /* 0x0000f20006007a0c */ /* 0x000fd60003f26270 */
[----:B------:R-:W-:Y:S02]  /*b4c0*/  @!P0 SHF.R.S32.HI R0, RZ, 0x1f, R46 ;  /* 0x0000001fff008819 */ /* 0x000fe4000001142e */
[----:B--23--:R-:W-:Y:S02]  /*b4d0*/  @!P1 IMAD.WIDE R4, R6, 0x2, R2 ;  /* 0x0000000206049825 */ /* 0x00cfe400078e0202 */
[----:B------:R-:W-:-:S03]  /*b4e0*/  @!P0 LEA.HI R0, R0, R46, RZ, 0x3 ;  /* 0x0000002e00008211 */ /* 0x000fc600078f18ff */
[----:B------:R2:W-:Y:S01]  /*b4f0*/  @!P1 ST.E.128 [R4.64], R24 ;  /* 0x0000001804009985 */ /* 0x0005e2000c101d0e */
[----:B------:R-:W-:-:S05]  /*b500*/  @!P0 LOP3.LUT R0, R0, 0xfffffff8, RZ, 0xc0, !PT ;  /* 0xfffffff800008812 */ /* 0x000fca00078ec0ff */
[----:B------:R-:W-:-:S05]  /*b510*/  @!P0 IMAD.WIDE R2, R0, 0x2, R2 ;  /* 0x0000000200028825 */ /* 0x000fca00078e0202 */
[----:B------:R2:W-:Y:S02]  /*b520*/  @!P0 ST.E.128 [R2.64], R20 ;  /* 0x0000001402008985 */ /* 0x0005e4000c101d0e */
.L_x_9:
[----:B------:R-:W-:Y:S05]  /*b530*/  BSYNC B0 ;  /* 0x0000000000007941 */ /* 0x000fea0003800000 */
.L_x_8:
[----:B------:R-:W-:Y:S01]  /*b540*/  IADD3 R0, R47, 0x40, RZ ;  /* 0x000000402f007810 */ /* 0x000fe20007ffe0ff */
[----:B--2---:R2:W1:Y:S01]  /*b550*/  SHFL.IDX PT, R3, R7, 0x2, 0x181f ;  /* 0x00581f0007037f89 */ /* 0x00446200000e0000 */
[----:B------:R-:W-:Y:S02]  /*b560*/  BSSY B0, `(.L_x_10) ;  /* 0x000000d000007945 */ /* 0x000fe40003800000 */
[----:B------:R-:W-:Y:S01]  /*b570*/  ISETP.GE.AND P0, PT, R0, R44, PT ;  /* 0x0000002c0000720c */ /* 0x000fe20003f06270 */
[----:B---3--:R2:W3:-:S12]  /*b580*/  SHFL.IDX PT, R2, R16, 0x2, 0x181f ;  /* 0x00581f0010027f89 */ /* 0x0084d800000e0000 */
[----:B------:R-:W-:Y:S05]  /*b590*/  @P0 BRA `(.L_x_11) ;  /* 0x0000009000000947 */ /* 0x000fea0003800000 */
[----:B-----5:R-:W-:Y:S02]  /*b5a0*/  ISETP.GE.AND P0, PT, R46, c[0x0][0x3c8], PT ;  /* 0x0000f2002e007a0c */ /* 0x020fe40003f06270 */
[----:B------:R-:W-:-:S11]  /*b5b0*/  ISETP.GE.AND P1, PT, R6, c[0x0][0x3c8], PT ;  /* 0x0000f20006007a0c */ /* 0x000fd60003f26270 */
[----:B------:R-:W-:Y:S02]  /*b5c0*/  @!P0 SHF.R.S32.HI R0, RZ, 0x1f, R46 ;  /* 0x0000001fff008819 */ /* 0x000fe4000001142e */
[----:B-1-3--:R-:W-:Y:S02]  /*b5d0*/  @!P1 IMAD.WIDE R4, R6, 0x2, R2 ;  /* 0x0000000206049825 */ /* 0x00afe400078e0202 */
[----:B------:R-:W-:-:S03]  /*b5e0*/  @!P0 LEA.HI R0, R0, R46, RZ, 0x3 ;  /* 0x0000002e00008211 */ /* 0x000fc600078f18ff */
[----:B----4-:R1:W-:Y:S01]  /*b5f0*/  @!P1 ST.E.128 [R4.64], R32 ;  /* 0x0000002004009985 */ /* 0x0103e2000c101d0e */
[----:B------:R-:W-:-:S05]  /*b600*/  @!P0 LOP3.LUT R0, R0, 0xfffffff8, RZ, 0xc0, !PT ;  /* 0xfffffff800008812 */ /* 0x000fca00078ec0ff */
[----:B------:R-:W-:-:S05]  /*b610*/  @!P0 IMAD.WIDE R2, R0, 0x2, R2 ;  /* 0x0000000200028825 */ /* 0x000fca00078e0202 */
[----:B------:R1:W-:Y:S02]  /*b620*/  @!P0 ST.E.128 [R2.64], R28 ;  /* 0x0000001c02008985 */ /* 0x0003e4000c101d0e */
.L_x_11:
[----:B------:R-:W-:Y:S05]  /*b630*/  BSYNC B0 ;  /* 0x0000000000007941 */ /* 0x000fea0003800000 */
.L_x_10:
[----:B------:R-:W-:Y:S01]  /*b640*/  IADD3 R0, R47, 0x60, RZ ;  /* 0x000000602f007810 */ /* 0x000fe20007ffe0ff */
[----:B-1----:R1:W2:Y:S03]  /*b650*/  SHFL.IDX PT, R3, R7, 0x3, 0x181f ;  /* 0x00781f0007037f89 */ /* 0x0022a600000e0000 */
[----:B------:R-:W-:Y:S01]  /*b660*/  ISETP.GE.AND P0, PT, R0, R44, PT ;  /* 0x0000002c0000720c */ /* 0x000fe20003f06270 */
[----:B---3--:R1:W3:-:S12]  /*b670*/  SHFL.IDX PT, R2, R16, 0x3, 0x181f ;  /* 0x00781f0010027f89 */ /* 0x0082d800000e0000 */
[----:B------:R-:W-:Y:S05]  /*b680*/  @P0 EXIT ;  /* 0x000000000000094d */ /* 0x000fea0003800000 */
[----:B------:R-:W-:-:S13]  /*b690*/  ISETP.GE.AND P0, PT, R6, c[0x0][0x3c8], PT ;  /* 0x0000f20006007a0c */ /* 0x000fda0003f06270 */
[----:B--23--:R-:W-:-:S05]  /*b6a0*/  @!P0 IMAD.WIDE R4, R6, 0x2, R2 ;  /* 0x0000000206048825 */ /* 0x00cfca00078e0202 */
[----:B------:R2:W-:Y:S01]  /*b6b0*/  @!P0 ST.E.128 [R4.64], R36 ;  /* 0x0000002404008985 */ /* 0x0005e2000c101d0e */
[----:B-----5:R-:W-:-:S13]  /*b6c0*/  ISETP.GE.AND P0, PT, R46, c[0x0][0x3c8], PT ;  /* 0x0000f2002e007a0c */ /* 0x020fda0003f06270 */
[----:B------:R-:W-:Y:S05]  /*b6d0*/  @P0 EXIT ;  /* 0x000000000000094d */ /* 0x000fea0003800000 */
[----:B------:R-:W-:-:S04]  /*b6e0*/  SHF.R.S32.HI R0, RZ, 0x1f, R46 ;  /* 0x0000001fff007819 */ /* 0x000fc8000001142e */
[----:B------:R-:W-:-:S04]  /*b6f0*/  LEA.HI R0, R0, R46, RZ, 0x3 ;  /* 0x0000002e00007211 */ /* 0x000fc800078f18ff */
[----:B------:R-:W-:-:S05]  /*b700*/  LOP3.LUT R0, R0, 0xfffffff8, RZ, 0xc0, !PT ;  /* 0xfffffff800007812 */ /* 0x000fca00078ec0ff */
[----:B------:R-:W-:-:S05]  /*b710*/  IMAD.WIDE R2, R0, 0x2, R2 ;  /* 0x0000000200027825 */ /* 0x000fca00078e0202 */
[----:B------:R-:W-:Y:S01]  /*b720*/  ST.E.128 [R2.64], R40 ;  /* 0x0000002802007985 */ /* 0x000fe2000c101d0e */
[----:B------:R-:W-:Y:S05]  /*b730*/  EXIT ;  /* 0x000000000000794d */ /* 0x000fea0003800000 */
.L_x_12:
[----:B------:R-:W-:-:S00]  /*b740*/  BRA `(.L_x_12) ;  /* 0xfffffff000007947 */ /* 0x000fc0000383ffff */
[----:B------:R-:W-:-:S00]  /*b750*/  NOP ;  /* 0x0000000000007918 */ /* 0x000fc00000000000 */
        /* <DEDUP_REMOVED lines=10> */
.L_x_4330:


//--------------------- .text._ZN7cutlass13device_kernelIN5flash19enable_sm80_to_sm89INS1_16FlashAttnFwdSm80INS1_25CollectiveMainloopFwdSm80ILi8ELi1ELb1EN4cute5tupleIJNS5_1CILi128EEES8_S8_EEELi128ENS_6half_tEfNS_4arch4Sm80ELb0ELb0ELb1ELb1ELb1ELb0ELb1ELb0EEENS1_21CollectiveEpilogueFwdIS9_NS6_IJNS7_ILi1EEESF_SF_EEESA_SC_Li256ELb1ELb1ELb0ELb0EEENS1_19SingleTileSchedulerILb1ELb0ELb1ELi128EEEEEEEEEvNT_6ParamsE --------------------------
	.section	.text._ZN7cutlass13device_kernelIN5flash19enable_sm80_to_sm89INS1_16FlashAttnFwdSm80INS1_25CollectiveMainloopFwdSm80ILi8ELi1ELb1EN4cute5tupleIJNS5_1CILi128EEES8_S8_EEELi128ENS_6half_tEfNS_4arch4Sm80ELb0ELb0ELb1ELb1ELb1ELb0ELb1ELb0EEENS1_21CollectiveEpilogueFwdIS9_NS6_IJNS7_ILi1EEESF_SF_EEESA_SC_Li256ELb1ELb1ELb0ELb0EEENS1_19SingleTileSchedulerILb1ELb0ELb1ELi128EEEEEEEEEvNT_6ParamsE,"ax",@progbits
	.sectioninfo	@"SHI_REGISTERS=255"
	.align	128
.text._ZN7cutlass13device_kernelIN5flash19enable_sm80_to_sm89INS1_16FlashAttnFwdSm80INS1_25CollectiveMainloopFwdSm80ILi8ELi1ELb1EN4cute5tupleIJNS5_1CILi128EEES8_S8_EEELi128ENS_6half_tEfNS_4arch4Sm80ELb0ELb0ELb1ELb1ELb1ELb0ELb1ELb0EEENS1_21CollectiveEpilogueFwdIS9_NS6_IJNS7_ILi1EEESF_SF_EEESA_SC_Li256ELb1ELb1ELb0ELb0EEENS1_19SingleTileSchedulerILb1ELb0ELb1ELi128EEEEEEEEEvNT_6ParamsE:
        .type           _ZN7cutlass13device_kernelIN5flash19enable_sm80_to_sm89INS1_16FlashAttnFwdSm80INS1_25CollectiveMainloopFwdSm80ILi8ELi1ELb1EN4cute5tupleIJNS5_1CILi128EEES8_S8_EEELi128ENS_6half_tEfNS_4arch4Sm80ELb0ELb0ELb1ELb1ELb1ELb0ELb1ELb0EEENS1_21CollectiveEpilogueFwdIS9_NS6_IJNS7_ILi1EEESF_SF_EEESA_SC_Li256ELb1ELb1ELb0ELb0EEENS1_19SingleTileSchedulerILb1ELb0ELb1ELi128EEEEEEEEEvNT_6ParamsE,@function
        .size           _ZN7cutlass13device_kernelIN5flash19enable_sm80_to_sm89INS1_16FlashAttnFwdSm80INS1_25CollectiveMainloopFwdSm80ILi8ELi1ELb1EN4cute5tupleIJNS5_1CILi128EEES8_S8_EEELi128ENS_6half_tEfNS_4arch4Sm80ELb0ELb0ELb1ELb1ELb1ELb0ELb1ELb0EEENS1_21CollectiveEpilogueFwdIS9_NS6_IJNS7_ILi1EEESF_SF_EEESA_SC_Li256ELb1ELb1ELb0ELb0EEENS1_19SingleTileSchedulerILb1ELb0ELb1ELi128EEEEEEEEEvNT_6ParamsE,(.L_x_4331 - _ZN7cutlass13device_kernelIN5flash19enable_sm80_to_sm89INS1_16FlashAttnFwdSm80INS1_25CollectiveMainloopFwdSm80ILi8ELi1ELb1EN4cute5tupleIJNS5_1CILi128EEES8_S8_EEELi128ENS_6half_tEfNS_4arch4Sm80ELb0ELb0ELb1ELb1ELb1ELb0ELb1ELb0EEENS1_21CollectiveEpilogueFwdIS9_NS6_IJNS7_ILi1EEESF_SF_EEESA_SC_Li256ELb1ELb1ELb0ELb0EEENS1_19SingleTileSchedulerILb1ELb0ELb1ELi128EEEEEEEEEvNT_6ParamsE)
        .other          _ZN7cutlass13device_kernelIN5flash19enable_sm80_to_sm89INS1_16FlashAttnFwdSm80INS1_25CollectiveMainloopFwdSm80ILi8ELi1ELb1EN4cute5tupleIJNS5_1CILi128EEES8_S8_EEELi128ENS_6half_tEfNS_4arch4Sm80ELb0ELb0ELb1ELb1ELb1ELb0ELb1ELb0EEENS1_21CollectiveEpilogueFwdIS9_NS6_IJNS7_ILi1EEESF_SF_EEESA_SC_Li256ELb1ELb1ELb0ELb0EEENS1_19SingleTileSchedulerILb1ELb0ELb1ELi128EEEEEEEEEvNT_6ParamsE,@"STO_CUDA_ENTRY STV_DEFAULT"
_ZN7cutlass13device_kernelIN5flash19enable_sm80_to_sm89INS1_16FlashAttnFwdSm80INS1_25CollectiveMainloopFwdSm80ILi8ELi1ELb1EN4cute5tupleIJNS5_1CILi128EEES8_S8_EEELi128ENS_6half_tEfNS_4arch4Sm80ELb0ELb0ELb1ELb1ELb1ELb0ELb1ELb0EEENS1_21CollectiveEpilogueFwdIS9_NS6_IJNS7_ILi1EEESF_SF_EEESA_SC_Li256ELb1ELb1ELb0ELb0EEENS1_19SingleTileSchedulerILb1ELb0ELb1ELi128EEEEEEEEEvNT_6ParamsE:
[----:B------:R-:W-:Y:S02]  /*0000*/  MOV R1, c[0x0][0x28] ;  /* 0x00000a0000017a02 */ /* 0x000fe40000000f00 */
[----:B------:R-:W1:Y:S01]  /*0010*/  S2R R5, SR_TID.X ;  /* 0x0000000000057919 */ /* 0x000e620000002100 */
[----:B------:R-:W2:Y:S01]  /*0020*/  S2UR UR11, SR_CTAID.Z ;  /* 0x00000000000b79c3 */ /* 0x000ea20000002700 */
[----:B------:R-:W-:Y:S01]  /*0030*/  UMOV UR14, 0x4 ;  /* 0x00000004000e7882 */ /* 0x000fe20000000000 */
[----:B------:R-:W-:Y:S01]  /*0040*/  IADD3 R1, R1, -0x18, RZ ;  /* 0xffffffe801017810 */ /* 0x000fe20007ffe0ff */
[----:B------:R-:W-:Y:S02]  /*0050*/  ULDC.64 UR6, c[0x0][0x568] ;  /* 0x00015a0000067ab9 */ /* 0x000fe40000000a00 */
[----:B------:R-:W-:-:S03]  /*0060*/  ULDC.64 UR12, c[0x0][0x118] ;  /* 0x00004600000c7ab9 */ /* 0x000fc60000000a00 */
[----:B------:R-:W3:Y:S01]  /*0070*/  S2UR UR5, SR_CTAID.X ;  /* 0x00000000000579c3 */ /* 0x000ee20000002500 */
[----:B-1----:R-:W-:Y:S01]  /*0080*/  SHF.R.U32.HI R0, RZ, 0x5, R5 ;  /* 0x00000005ff007819 */ /* 0x002fe20000011605 */
[----:B--2---:R-:W-:-:S05]  /*0090*/  UIMAD.WIDE UR6, UR11, UR14, UR6 ;  /* 0x0000000e0b0672a5 */ /* 0x004fca000f8e0206 */
[----:B------:R-:W1:Y:S02]  /*00a0*/  SHFL.IDX PT, R0, R0, RZ, 0x1f ;  /* 0x00001fff00007589 */ /* 0x000e6400000e0000 */
[----:B-1----:R-:W-:-:S13]  /*00b0*/  ISETP.NE.AND P0, PT, R0, RZ, PT ;  /* 0x000000ff0000720c */ /* 0x002fda0003f05270 */
[----:B---3--:R-:W-:Y:S05]  /*00c0*/  @!P0 BRA `(.L_x_13) ;  /* 0x000001c000008947 */ /* 0x008fea0003800000 */
[----:B------:R-:W-:-:S04]  /*00d0*/  ISETP.NE.U32.AND P0, PT, RZ, c[0x0][0x568], PT ;  /* 0x00015a00ff007a0c */ /* 0x000fc80003f05070 */
[----:B------:R-:W-:-:S13]  /*00e0*/  ISETP.NE.AND.EX P0, PT, RZ, c[0x0][0x56c], PT, P0 ;  /* 0x00015b00ff007a0c */ /* 0x000fda0003f05300 */
[----:B------:R-:W-:Y:S05]  /*00f0*/  @!P0 BRA `(.L_x_14) ;  /* 0x0000005000008947 */ /* 0x000fea0003800000 */
[----:B------:R-:W-:Y:S02]  /*0100*/  MOV R2, UR6 ;  /* 0x0000000600027c02 */ /* 0x000fe40008000f00 */
[----:B------:R-:W-:-:S05]  /*0110*/  MOV R3, UR7 ;  /* 0x0000000700037c02 */ /* 0x000fca0008000f00 */
[----:B------:R-:W2:Y:S02]  /*0120*/  LDG.E R2, [R2.64] ;  /* 0x0000000c02027981 */ /* 0x000ea4000c1e1900 */
[----:B--2---:R1:W2:Y:S02]  /*0130*/  R2UR UR6, R2 ;  /* 0x00000000020673c2 */ /* 0x0042a400000e0000 */
[----:B-12---:R-:W-:Y:S05]  /*0140*/  BRA `(.L_x_15) ;  /* 0x000000e000007947 */ /* 0x006fea0003800000 */
.L_x_14:
[----:B------:R-:W-:-:S04]  /*0150*/  ISETP.NE.U32.AND P0, PT, RZ, c[0x0][0x560], PT ;  /* 0x00015800ff007a0c */ /* 0x000fc80003f05070 */
[----:B------:R-:W-:-:S13]  /*0160*/  ISETP.NE.AND.EX P0, PT, RZ, c[0x0][0x564], PT, P0 ;  /* 0x00015900ff007a0c */ /* 0x000fda0003f05300 */
[----:B------:R-:W-:Y:S05]  /*0170*/  @!P0 BRA `(.L_x_16) ;  /* 0x000000a000008947 */ /* 0x000fea0003800000 */
[----:B------:R-:W-:Y:S02]  /*0180*/  ULDC.64 UR6, c[0x0][0x560] ;  /* 0x0001580000067ab9 */ /* 0x000fe40000000a00 */
[----:B------:R-:W-:-:S06]  /*0190*/  UIMAD.WIDE UR6, UR11, UR14, UR6 ;  /* 0x0000000e0b0672a5 */ /* 0x000fcc000f8e0206 */
[----:B------:R-:W-:Y:S02]  /*01a0*/  MOV R6, UR6 ;  /* 0x0000000600067c02 */ /* 0x000fe40008000f00 */
[----:B------:R-:W-:-:S05]  /*01b0*/  MOV R7, UR7 ;  /* 0x0000000700077c02 */ /* 0x000fca0008000f00 */
[----:B------:R-:W2:Y:S04]  /*01c0*/  LDG.E R2, [R6.64] ;  /* 0x0000000c06027981 */ /* 0x000ea8000c1e1900 */
[----:B------:R-:W3:Y:S01]  /*01d0*/  LDG.E R0, [R6.64+0x4] ;  /* 0x0000040c06007981 */ /* 0x000ee2000c1e1900 */
[----:B--2---:R-:W1:Y:S08]  /*01e0*/  R2UR UR4, R2 ;  /* 0x00000000020473c2 */ /* 0x004e7000000e0000 */
[----:B---3--:R-:W1:Y:S02]  /*01f0*/  R2UR UR6, R0 ;  /* 0x00000000000673c2 */ /* 0x008e6400000e0000 */
[----:B-1----:R-:W-:Y:S01]  /*0200*/  UIADD3 UR6, -UR4, UR6, URZ ;  /* 0x0000000604067290 */ /* 0x002fe2000fffe13f */
[----:B------:R-:W-:Y:S05]  /*0210*/  BRA `(.L_x_15) ;  /* 0x0000001000007947 */ /* 0x000fea0003800000 */
.L_x_16:
[----:B------:R-:W-:Y:S02]  /*0220*/  ULDC UR6, c[0x0][0x54c] ;  /* 0x0001530000067ab9 */ /* 0x000fe40000000800 */
.L_x_15:
[----:B------:R-:W-:Y:S02]  /*0230*/  ULDC UR4, c[0x0][0x548] ;  /* 0x0001520000047ab9 */ /* 0x000fe40000000800 */
[----:B------:R-:W-:-:S02]  /*0240*/  USHF.L.U32 UR5, UR5, 0x7, URZ ;  /* 0x0000000705057899 */ /* 0x000fc4000800063f */
[----:B------:R-:W-:-:S04]  /*0250*/  UIMAD UR4, UR6, UR4, URZ ;  /* 0x00000004060472a4 */ /* 0x000fc8000f8e023f */
[----:B------:R-:W-:-:S04]  /*0260*/  UISETP.GE.AND UP0, UPT, UR5, UR4, UPT ;  /* 0x000000040500728c */ /* 0x000fc8000bf06270 */
[----:B------:R-:W-:Y:S01]  /*0270*/  USEL UR11, UR11, 0xffffffff, !UP0 ;  /* 0xffffffff0b0b7887 */ /* 0x000fe2000c000000 */
[----:B------:R-:W-:Y:S05]  /*0280*/  BRA `(.L_x_17) ;  /* 0x000001b000007947 */ /* 0x000fea0003800000 */
.L_x_13:
        /* <DEDUP_REMOVED lines=8> */
.L_x_18:
        /* <DEDUP_REMOVED lines=13> */
.L_x_20:
[----:B------:R-:W-:Y:S02]  /*03e0*/  ULDC UR6, c[0x0][0x54c] ;  /* 0x0001530000067ab9 */ /* 0x000fe40000000800 */
.L_x_19:
[----:B------:R-:W-:Y:S02]  /*03f0*/  ULDC UR4, c[0x0][0x548] ;  /* 0x0001520000047ab9 */ /* 0x000fe40000000800 */
[----:B------:R-:W-:-:S02]  /*0400*/  USHF.L.U32 UR5, UR5, 0x7, URZ ;  /* 0x0000000705057899 */ /* 0x000fc4000800063f */
[----:B------:R-:W-:-:S04]  /*0410*/  UIMAD UR4, UR6, UR4, URZ ;  /* 0x00000004060472a4 */ /* 0x000fc8000f8e023f */
[----:B------:R-:W-:-:S04]  /*0420*/  UISETP.GE.AND UP0, UPT, UR5, UR4, UPT ;  /* 0x000000040500728c */ /* 0x000fc8000bf06270 */
[----:B------:R-:W-:-:S06]  /*0430*/  USEL UR11, UR11, 0xffffffff, !UP0 ;  /* 0xffffffff0b0b7887 */ /* 0x000fcc000c000000 */
.L_x_17:
[----:B------:R-:W-:-:S13]  /*0440*/  ISETP.LE.AND P0, PT, RZ, UR11, PT ;  /* 0x0000000bff007c0c */ /* 0x000fda000bf03270 */
[----:B------:R-:W-:Y:S05]  /*0450*/  @!P0 EXIT ;  /* 0x000000000000894d */ /* 0x000fea0003800000 */
[----:B------:R-:W-:Y:S02]  /*0460*/  ULDC.64 UR4, c[0x0][0x370] ;  /* 0x0000dc0000047ab9 */ /* 0x000fe40000000a00 */
[----:B------:R-:W-:Y:S02]  /*0470*/  UISETP.NE.U32.AND UP0, UPT, URZ, UR4, UPT ;  /* 0x000000043f00728c */ /* 0x000fe4000bf05070 */
[----:B------:R-:W-:Y:S02]  /*0480*/  ULDC.64 UR6, c[0x0][0x370] ;  /* 0x0000dc0000067ab9 */ /* 0x000fe40000000a00 */
[----:B------:R-:W-:-:S03]  /*0490*/  UISETP.NE.AND.EX UP0, UPT, URZ, UR5, UPT, UP0 ;  /* 0x000000053f00728c */ /* 0x000fc6000bf05300 */
[----:B------:R-:W-:Y:S02]  /*04a0*/  ULDC.64 UR4, c[0x0][0x348] ;  /* 0x0000d20000047ab9 */ /* 0x000fe40000000a00 */
[----:B------:R-:W-:Y:S01]  /*04b0*/  UISETP.NE.U32.AND UP1, UPT, URZ, UR4, UPT ;  /* 0x000000043f00728c */ /* 0x000fe2000bf25070 */
[----:B------:R-:W-:-:S03]  /*04c0*/  PLOP3.LUT P2, PT, PT, PT, UP0, 0x80, 0x0 ;  /* 0x000000000000781c */ /* 0x000fc60003f4f008 */
[----:B------:R-:W-:Y:S02]  /*04d0*/  UISETP.NE.AND.EX UP1, UPT, URZ, UR5, UPT, UP1 ;  /* 0x000000053f00728c */ /* 0x000fe4000bf25310 */
[----:B------:R-:W-:Y:S02]  /*04e0*/  @UP0 UIMAD.WIDE UR6, UR11, UR14, UR6 ;  /* 0x0000000e0b0602a5 */ /* 0x000fe4000f8e0206 */
[----:B------:R-:W-:Y:S02]  /*04f0*/  ULDC.64 UR4, c[0x0][0x348] ;  /* 0x0000d20000047ab9 */ /* 0x000fe40000000a00 */
[----:B------:R-:W-:Y:S01]  /*0500*/  UIMAD.WIDE UR4, UR11, UR14, UR4 ;  /* 0x0000000e0b0472a5 */ /* 0x000fe2000f8e0204 */
[----:B------:R-:W-:Y:S01]  /*0510*/  PLOP3.LUT P1, PT, PT, PT, UP1, 0x80, 0x0 ;  /* 0x000000000000781c */ /* 0x000fe20003f2f018 */
[----:B------:R-:W-:Y:S02]  /*0520*/  IMAD.U32 R3, RZ, RZ, UR7 ;  /* 0x00000007ff037e24 */ /* 0x000fe4000f8e00ff */
[----:B------:R-:W-:-:S02]  /*0530*/  IMAD.U32 R2, RZ, RZ, UR6 ;  /* 0x00000006ff027e24 */ /* 0x000fc4000f8e00ff */
[----:B------:R-:W-:Y:S01]  /*0540*/  MOV R8, UR4 ;  /* 0x0000000400087c02 */ /* 0x000fe20008000f00 */
[----:B------:R-:W-:Y:S01]  /*0550*/  IMAD.U32 R9, RZ, RZ, UR5 ;  /* 0x00000005ff097e24 */ /* 0x000fe2000f8e00ff */
[----:B------:R-:W-:Y:S01]  /*0560*/  ULDC.64 UR4, c[0x0][0x360] ;  /* 0x0000d80000047ab9 */ /* 0x000fe20000000a00 */
[----:B------:R1:W2:Y:S01]  /*0570*/  @P2 LDG.E R3, [R2.64] ;  /* 0x0000000c02032981 */ /* 0x0002a2000c1e1900 */
[----:B------:R-:W-:-:S04]  /*0580*/  UISETP.NE.U32.AND UP0, UPT, URZ, UR4, UPT ;  /* 0x000000043f00728c */ /* 0x000fc8000bf05070 */
[----:B------:R-:W-:-:S03]  /*0590*/  UISETP.NE.AND.EX UP0, UPT, URZ, UR5, UPT, UP0 ;  /* 0x000000053f00728c */ /* 0x000fc6000bf05300 */
[----:B------:R-:W-:-:S03]  /*05a0*/  ULDC.64 UR4, c[0x0][0x360] ;  /* 0x0000d80000047ab9 */ /* 0x000fc60000000a00 */
[----:B------:R-:W-:-:S05]  /*05b0*/  PLOP3.LUT P0, PT, PT, PT, UP0, 0x80, 0x0 ;  /* 0x000000000000781c */ /* 0x000fca0003f0f008 */
[----:B------:R-:W-:Y:S01]  /*05c0*/  @UP0 UIMAD.WIDE UR4, UR11, UR14, UR4 ;  /* 0x0000000e0b0402a5 */ /* 0x000fe2000f8e0204 */
[----:B------:R-:W-:-:S05]  /*05d0*/  MOV R0, c[0x0][0x168] ;  /* 0x00005a0000007a02 */ /* 0x000fca0000000f00 */
[----:B------:R-:W-:Y:S01]  /*05e0*/  IMAD.U32 R6, RZ, RZ, UR4 ;  /* 0x00000004ff067e24 */ /* 0x000fe2000f8e00ff */
[----:B------:R-:W-:Y:S01]  /*05f0*/  MOV R7, UR5 ;  /* 0x0000000500077c02 */ /* 0x000fe20008000f00 */
[----:B-1----:R-:W3:Y:S04]  /*0600*/  @P1 LDG.E R2, [R8.64] ;  /* 0x0000000c08021981 */ /* 0x002ee8000c1e1900 */
[----:B------:R1:W5:Y:S01]  /*0610*/  @P0 LDG.E R0, [R6.64] ;  /* 0x0000000c06000981 */ /* 0x000362000c1e1900 */
[----:B------:R-:W4:Y:S01]  /*0620*/  S2UR UR9, SR_CTAID.Y ;  /* 0x00000000000979c3 */ /* 0x000f220000002600 */
[----:B------:R-:W-:Y:S02]  /*0630*/  UMOV UR10, URZ ;  /* 0x0000003f000a7c82 */ /* 0x000fe40008000000 */
[----:B------:R-:W-:-:S02]  /*0640*/  UMOV UR15, URZ ;  /* 0x0000003f000f7c82 */ /* 0x000fc40008000000 */
[----:B------:R-:W-:Y:S02]  /*0650*/  ULDC UR5, c[0x0][0x2ac] ;  /* 0x0000ab0000057ab9 */ /* 0x000fe40000000800 */
[----:B------:R-:W-:Y:S02]  /*0660*/  ULDC UR4, c[0x0][0x1d0] ;  /* 0x0000740000047ab9 */ /* 0x000fe40000000800 */
[----:B------:R-:W-:Y:S02]  /*0670*/  UIMAD UR4, UR5, UR4, URZ ;  /* 0x00000004050472a4 */ /* 0x000fe4000f8e023f */
[----:B----4-:R-:W-:Y:S01]  /*0680*/  USHF.R.S32.HI UR8, URZ, 0x1f, UR9 ;  /* 0x0000001f3f087899 */ /* 0x010fe20008011409 */
[----:B--2---:R1:W2:Y:S08]  /*0690*/  @P2 R2UR UR10, R3 ;  /* 0x00000000030a23c2 */ /* 0x0042b000000e0000 */
[----:B---3--:R1:W3:Y:S02]  /*06a0*/  @P1 R2UR UR15, R2 ;  /* 0x00000000020f13c2 */ /* 0x0082e400000e0000 */
[----:B-123--:R-:W-:Y:S05]  /*06b0*/  @P0 BRA `(.L_x_21) ;  /* 0x0000004000000947 */ /* 0x00efea0003800000 */
[----:B------:R-:W-:Y:S05]  /*06c0*/  @!P1 BRA `(.L_x_21) ;  /* 0x0000003000009947 */ /* 0x000fea0003800000 */
[----:B-----5:R1:W2:Y:S04]  /*06d0*/  LDG.E R0, [R8.64] ;  /* 0x0000000c08007981 */ /* 0x0202a8000c1e1900 */
[----:B-1----:R-:W2:Y:S02]  /*06e0*/  LDG.E R8, [R8.64+0x4] ;  /* 0x0000040c08087981 */ /* 0x002ea4000c1e1900 */
[----:B--2---:R-:W-:-:S02]  /*06f0*/  IADD3 R0, -R0, R8, RZ ;  /* 0x0000000800007210 */ /* 0x004fc40007ffe1ff */
.L_x_21:
[----:B------:R-:W-:-:S04]  /*0700*/  ISETP.NE.U32.AND P0, PT, RZ, c[0x0][0x368], PT ;  /* 0x0000da00ff007a0c */ /* 0x000fc80003f05070 */
[----:B------:R-:W-:-:S13]  /*0710*/  ISETP.NE.AND.EX P0, PT, RZ, c[0x0][0x36c], PT, P0 ;  /* 0x0000db00ff007a0c */ /* 0x000fda0003f05300 */
[----:B------:R-:W-:Y:S05]  /*0720*/  @!P0 BRA `(.L_x_22) ;  /* 0x0000007000008947 */ /* 0x000fea0003800000 */
[----:B------:R-:W-:Y:S02]  /*0730*/  ULDC.64 UR4, c[0x0][0x368] ;  /* 0x0000da0000047ab9 */ /* 0x000fe40000000a00 */
[----:B------:R-:W-:-:S06]  /*0740*/  UIMAD.WIDE UR4, UR11, UR14, UR4 ;  /* 0x0000000e0b0472a5 */ /* 0x000fcc000f8e0204 */
[----:B------:R-:W-:Y:S02]  /*0750*/  MOV R2, UR4 ;  /* 0x0000000400027c02 */ /* 0x000fe40008000f00 */
[----:B------:R-:W-:-:S05]  /*0760*/  MOV R3, UR5 ;  /* 0x0000000500037c02 */ /* 0x000fca0008000f00 */
[----:B------:R-:W2:Y:S02]  /*0770*/  LDG.E R2, [R2.64] ;  /* 0x0000000c02027981 */ /* 0x000ea4000c1e1900 */
[----:B--2---:R1:W2:Y:S02]  /*0780*/  R2UR UR4, R2 ;  /* 0x00000000020473c2 */ /* 0x0042a400000e0000 */
[----:B-12---:R-:W-:Y:S05]  /*0790*/  BRA `(.L_x_23) ;  /* 0x000000c000007947 */ /* 0x006fea0003800000 */
.L_x_22:
        /* <DEDUP_REMOVED lines=11> */
[----:B-1----:R-:W-:-:S06]  /*0850*/  UIADD3 UR4, -UR5, UR4, URZ ;  /* 0x0000000405047290 */ /* 0x002fcc000fffe13f */
.L_x_23:
[----:B------:R-:W-:Y:S01]  /*0860*/  UIADD3 UR7, -UR10, UR4, URZ ;  /* 0x000000040a077290 */ /* 0x000fe2000fffe13f */
[----:B------:R-:W-:Y:S01]  /*0870*/  PLOP3.LUT P2, PT, PT, PT, PT, 0x80, 0x0 ;  /* 0x000000000000781c */ /* 0x000fe20003f4f070 */
[----:B------:R-:W-:Y:S01]  /*0880*/  IMAD.MOV.U32 R2, RZ, RZ, RZ ;  /* 0x000000ffff027224 */ /* 0x000fe200078e00ff */
[----:B------:R-:W-:Y:S01]  /*0890*/  MOV R4, RZ ;  /* 0x000000ff00047202 */ /* 0x000fe20000000f00 */
[----:B------:R-:W-:Y:S01]  /*08a0*/  UISETP.GE.AND UP0, UPT, UR7, 0x1, UPT ;  /* 0x000000010700788c */ /* 0x000fe2000bf06270 */
[----:B------:R-:W-:Y:S01]  /*08b0*/  IMAD.MOV.U32 R70, RZ, RZ, RZ ;  /* 0x000000ffff467224 */ /* 0x000fe200078e00ff */
[----:B------:R-:W-:Y:S01]  /*08c0*/  UIADD3 UR4, UR7, 0x7f, URZ ;  /* 0x0000007f07047890 */ /* 0x000fe2000fffe03f */
[----:B------:R-:W-:Y:S01]  /*08d0*/  IMAD.MOV.U32 R68, RZ, RZ, RZ ;  /* 0x000000ffff447224 */ /* 0x000fe200078e00ff */
[----:B------:R-:W-:Y:S01]  /*08e0*/  CS2R R74, SRZ ;  /* 0x00000000004a7805 */ /* 0x000fe2000001ff00 */
[----:B------:R-:W-:Y:S01]  /*08f0*/  CS2R R72, SRZ ;  /* 0x0000000000487805 */ /* 0x000fe2000001ff00 */
[----:B------:R-:W-:Y:S01]  /*0900*/  PLOP3.LUT P0, PT, PT, PT, UP0, 0x80, 0x0 ;  /* 0x000000000000781c */ /* 0x000fe20003f0f008 */
[----:B------:R-:W-:Y:S01]  /*0910*/  USHF.R.S32.HI UR6, URZ, 0x1f, UR4 ;  /* 0x0000001f3f067899 */ /* 0x000fe20008011404 */
[----:B------:R-:W-:Y:S01]  /*0920*/  CS2R R78, SRZ ;  /* 0x00000000004e7805 */ /* 0x000fe2000001ff00 */
[----:B------:R-:W-:Y:S01]  /*0930*/  CS2R R76, SRZ ;  /* 0x00000000004c7805 */ /* 0x000fe2000001ff00 */
[----:B------:R-:W-:Y:S01]  /*0940*/  CS2R R82, SRZ ;  /* 0x0000000000527805 */ /* 0x000fe2000001ff00 */
[----:B------:R-:W-:Y:S01]  /*0950*/  ULEA.HI UR6, UR6, UR4, URZ, 0x7 ;  /* 0x0000000406067291 */ /* 0x000fe2000f8f383f */
[----:B------:R-:W-:Y:S01]  /*0960*/  CS2R R80, SRZ ;  /* 0x0000000000507805 */ /* 0x000fe2000001ff00 */
        /* <DEDUP_REMOVED lines=25> */
[----:B------:R-:W-:Y:S05]  /*0b00*/  @!P0 BRA `(.L_x_24) ;  /* 0x00009a5000008947 */ /* 0x000fea0003800000 */
[----:B------:R-:W-:Y:S02]  /*0b10*/  ULDC.64 UR4, c[0x0][0x340] ;  /* 0x0000d00000047ab9 */ /* 0x000fe40000000a00 */
[----:B------:R-:W-:-:S04]  /*0b20*/  UISETP.NE.U32.AND UP0, UPT, URZ, UR4, UPT ;  /* 0x000000043f00728c */ /* 0x000fc8000bf05070 */
[----:B------:R-:W-:-:S03]  /*0b30*/  UISETP.NE.AND.EX UP0, UPT, URZ, UR5, UPT, UP0 ;  /* 0x000000053f00728c */ /* 0x000fc6000bf05300 */
[----:B------:R-:W-:-:S03]  /*0b40*/  ULDC.64 UR4, c[0x0][0x340] ;  /* 0x0000d00000047ab9 */ /* 0x000fc60000000a00 */
[----:B------:R-:W-:-:S05]  /*0b50*/  PLOP3.LUT P0, PT, PT, PT, UP0, 0x80, 0x0 ;  /* 0x000000000000781c */ /* 0x000fca0003f0f008 */
[----:B------:R-:W-:-:S06]  /*0b60*/  @UP0 UIMAD.WIDE UR4, UR11, UR14, UR4 ;  /* 0x0000000e0b0402a5 */ /* 0x000fcc000f8e0204 */
[----:B------:R-:W-:Y:S02]  /*0b70*/  IMAD.U32 R3, RZ, RZ, UR5 ;  /* 0x00000005ff037e24 */ /* 0x000fe4000f8e00ff */
[----:B------:R-:W-:Y:S01]  /*0b80*/  IMAD.U32 R2, RZ, RZ, UR4 ;  /* 0x00000004ff027e24 */ /* 0x000fe2000f8e00ff */
[----:B------:R-:W-:Y:S01]  /*0b90*/  SHF.R.S32.HI R6, RZ, 0x1f, R5 ;  /* 0x0000001fff067819 */ /* 0x000fe20000011405 */
[----:B------:R-:W-:Y:S01]  /*0ba0*/  USHF.R.S32.HI UR6, URZ, 0x7, UR6 ;  /* 0x000000073f067899 */ /* 0x000fe20008011406 */
[----:B------:R-:W-:Y:S01]  /*0bb0*/  MOV R4, c[0x0][0x2b8] ;  /* 0x0000ae0000047a02 */ /* 0x000fe20000000f00 */
[----:B------:R-:W-:Y:S01]  /*0bc0*/  ULDC.64 UR4, c[0x0][0x2b0] ;  /* 0x0000ac0000047ab9 */ /* 0x000fe20000000a00 */
[----:B------:R1:W2:Y:S01]  /*0bd0*/  @P0 LDG.E R3, [R2.64] ;  /* 0x0000000c02030981 */ /* 0x0002a2000c1e1900 */
[----:B------:R-:W-:Y:S02]  /*0be0*/  MOV R239, RZ ;  /* 0x000000ff00ef7202 */ /* 0x000fe40000000f00 */
[----:B-1----:R-:W-:-:S04]  /*0bf0*/  LEA.HI R2, R6, R5, RZ, 0x3 ;  /* 0x0000000506027211 */ /* 0x002fc800078f18ff */
[----:B------:R-:W-:Y:S02]  /*0c00*/  LOP3.LUT R25, R2, 0xfffffff8, RZ, 0xc0, !PT ;  /* 0xfffffff802197812 */ /* 0x000fe400078ec0ff */
[----:B------:R-:W-:Y:S02]  /*0c10*/  SHF.R.S32.HI R2, RZ, 0x3, R2 ;  /* 0x00000003ff027819 */ /* 0x000fe40000011402 */
[----:B------:R-:W-:-:S05]  /*0c20*/  IADD3 R25, -R25, R5, RZ ;  /* 0x0000000519197210 */ /* 0x000fca0007ffe1ff */
[----:B------:R-:W-:Y:S01]  /*0c30*/  IMAD R242, R25, 0x20, R2 ;  /* 0x0000002019f27824 */ /* 0x000fe200078e0202 */
[----:B------:R-:W-:Y:S06]  /*0c40*/  BAR.SYNC.DEFER_BLOCKING 0x0 ;  /* 0x0000000000007b1d */ /* 0x000fec0000010000 */
[----:B------:R-:W1:Y:S01]  /*0c50*/  S2R R7, SR_CTAID.X ;  /* 0x0000000000077919 */ /* 0x000e620000002500 */
[----:B--2---:R2:W3:Y:S01]  /*0c60*/  @P0 R2UR UR18, R3 ;  /* 0x00000000031203c2 */ /* 0x0044e200000e0000 */
[----:B------:R-:W-:Y:S01]  /*0c70*/  ISETP.NE.AND P0, PT, R4, 0x1, PT ;  /* 0x000000010400780c */ /* 0x000fe20003f05270 */
[----:B---3--:R-:W-:-:S02]  /*0c80*/  @!UP0 UMOV UR18, UR11 ;  /* 0x0000000b00128c82 */ /* 0x008fc40008000000 */
[----:B------:R-:W-:Y:S02]  /*0c90*/  USHF.R.S32.HI UR14, URZ, 0x1f, UR18 ;  /* 0x0000001f3f0e7899 */ /* 0x000fe40008011412 */
[----:B------:R-:W-:Y:S02]  /*0ca0*/  UIMAD.WIDE.U32 UR16, UR18, UR4, URZ ;  /* 0x00000004121072a5 */ /* 0x000fe4000f8e003f */
[----:B------:R-:W-:-:S04]  /*0cb0*/  UIMAD UR14, UR14, UR4, URZ ;  /* 0x000000040e0e72a4 */ /* 0x000fc8000f8e023f */
[----:B------:R-:W-:Y:S01]  /*0cc0*/  UIMAD UR14, UR18, UR5, UR14 ;  /* 0x00000005120e72a4 */ /* 0x000fe2000f8e020e */
[----:B--2---:R-:W-:-:S03]  /*0cd0*/  IMAD.U32 R3, RZ, RZ, UR6 ;  /* 0x00000006ff037e24 */ /* 0x004fc6000f8e00ff */
[----:B------:R-:W-:Y:S02]  /*0ce0*/  UIADD3 UR14, UR17, UR14, URZ ;  /* 0x0000000e110e7290 */ /* 0x000fe4000fffe03f */
[----:B------:R-:W-:Y:S01]  /*0cf0*/  USHF.R.S32.HI UR18, URZ, 0x1f, UR15 ;  /* 0x0000001f3f127899 */ /* 0x000fe2000801140f */
[----:B------:R-:W-:Y:S01]  /*0d00*/  IMAD R3, R3, 0x80, R242 ;  /* 0x0000008003037824 */ /* 0x000fe200078e02f2 */
[----:B------:R-:W-:-:S04]  /*0d10*/  ULDC.64 UR4, c[0x0][0x178] ;  /* 0x00005e0000047ab9 */ /* 0x000fc80000000a00 */
[----:B------:R-:W-:-:S04]  /*0d20*/  IADD3 R3, R3, -0x80, RZ ;  /* 0xffffff8003037810 */ /* 0x000fc80007ffe0ff */
[C---:B------:R-:W-:Y:S02]  /*0d30*/  ISETP.GE.AND P3, PT, R3.reuse, UR7, PT ;  /* 0x0000000703007c0c */ /* 0x040fe4000bf66270 */
[----:B------:R-:W-:Y:S02]  /*0d40*/  IADD3 R240, R3, UR10, RZ ;  /* 0x0000000a03f07c10 */ /* 0x000fe4000fffe0ff */
[----:B------:R-:W-:-:S03]  /*0d50*/  ISETP.GT.OR P3, PT, R242, 0x7f, P3 ;  /* 0x0000007ff200780c */ /* 0x000fc60001f64670 */
[----:B------:R-:W-:-:S04]  /*0d60*/  @P0 IMAD.HI.U32 R3, R240, c[0x0][0x2bc], RZ ;  /* 0x0000af00f0030a27 */ /* 0x000fc800078e00ff */
[----:B------:R-:W-:Y:S01]  /*0d70*/  IMAD.MOV.U32 R8, RZ, RZ, R240 ;  /* 0x000000ffff087224 */ /* 0x000fe200078e00f0 */
[----:B------:R-:W-:-:S05]  /*0d80*/  @P0 SHF.R.U32.HI R8, RZ, c[0x0][0x2c0], R3 ;  /* 0x0000b000ff080a19 */ /* 0x000fca0000011603 */
[----:B------:R-:W-:-:S04]  /*0d90*/  @!P3 IADD3 R4, P2, R8, UR16, RZ ;  /* 0x000000100804bc10 */ /* 0x000fc8000ff5e0ff */
[----:B------:R-:W-:Y:S02]  /*0da0*/  @!P3 LEA R10, P1, R4, c[0x0][0x2a0], 0x2 ;  /* 0x0000a800040aba11 */ /* 0x000fe400078210ff */
[----:B------:R-:W-:-:S04]  /*0db0*/  @!P3 LEA.HI.X.SX32 R3, R8, UR14, 0x1, P2 ;  /* 0x0000000e0803bc11 */ /* 0x000fc800090f0eff */
[----:B------:R-:W-:-:S05]  /*0dc0*/  @!P3 LEA.HI.X R11, R4, c[0x0][0x2a4], R3, 0x2, P1 ;  /* 0x0000a900040bba11 */ /* 0x000fca00008f1403 */
[----:B------:R1:W2:Y:S01]  /*0dd0*/  @!P3 LDG.E R239, [R10.64] ;  /* 0x0000000c0aefb981 */ /* 0x0002a2000c1e1900 */
[----:B------:R-:W-:Y:S01]  /*0de0*/  IMAD.MOV.U32 R3, RZ, RZ, c[0x0][0x2c4] ;  /* 0x0000b100ff037624 */ /* 0x000fe200078e00ff */
[----:B------:R-:W-:Y:S01]  /*0df0*/  UIMAD UR18, UR18, UR4, URZ ;  /* 0x00000004121272a4 */ /* 0x000fe2000f8e023f */
[----:B------:R-:W-:Y:S01]  /*0e00*/  IMAD.SHL.U32 R33, R25, 0x8, RZ ;  /* 0x0000000819217824 */ /* 0x000fe200078e00ff */
[----:B------:R-:W-:Y:S02]  /*0e10*/  UIMAD.WIDE.U32 UR20, UR15, UR4, URZ ;  /* 0x000000040f1472a5 */ /* 0x000fe4000f8e003f */
[----:B------:R-:W-:Y:S01]  /*0e20*/  UIMAD UR18, UR15, UR5, UR18 ;  /* 0x000000050f1272a4 */ /* 0x000fe2000f8e0212 */
[----:B------:R-:W-:Y:S01]  /*0e30*/  ISETP.NE.AND P1, PT, R3, 0x1, PT ;  /* 0x000000010300780c */ /* 0x000fe20003f25270 */
[----:B------:R-:W-:Y:S01]  /*0e40*/  USEL UR19, UR11, URZ, !UP1 ;  /* 0x0000003f0b137287 */ /* 0x000fe2000c800000 */
[C---:B------:R-:W-:Y:S01]  /*0e50*/  IADD3 R24, R33.reuse, 0x40, RZ ;  /* 0x0000004021187810 */ /* 0x040fe20007ffe0ff */
[----:B------:R-:W-:Y:S01]  /*0e60*/  ULDC.64 UR4, c[0x0][0x1b8] ;  /* 0x00006e0000047ab9 */ /* 0x000fe20000000a00 */
[C---:B------:R-:W-:Y:S01]  /*0e70*/  ISETP.GE.AND P3, PT, R33.reuse, c[0x0][0x198], PT ;  /* 0x0000660021007a0c */ /* 0x040fe20003f66270 */
[----:B------:R-:W-:Y:S01]  /*0e80*/  UIADD3 UR21, UR21, UR18, URZ ;  /* 0x0000001215157290 */ /* 0x000fe2000fffe03f */
[----:B------:R-:W-:Y:S01]  /*0e90*/  SHF.R.S32.HI R32, RZ, 0x1f, R24 ;  /* 0x0000001fff207819 */ /* 0x000fe20000011418 */
[----:B------:R-:W-:Y:S01]  /*0ea0*/  UIMAD UR15, UR8, UR4, URZ ;  /* 0x00000004080f72a4 */ /* 0x000fe2000f8e023f */
[----:B------:R-:W-:Y:S01]  /*0eb0*/  ISETP.GE.AND P2, PT, R24, c[0x0][0x198], PT ;  /* 0x0000660018007a0c */ /* 0x000fe20003f46270 */
[----:B------:R-:W-:Y:S01]  /*0ec0*/  USHF.R.S32.HI UR18, URZ, 0x1f, UR11 ;  /* 0x0000001f3f127899 */ /* 0x000fe2000801140b */
[----:B------:R-:W-:Y:S01]  /*0ed0*/  LEA.HI R32, R32, R24, RZ, 0x3 ;  /* 0x0000001820207211 */ /* 0x000fe200078f18ff */
[----:B------:R-:W-:Y:S01]  /*0ee0*/  UIMAD UR15, UR9, UR5, UR15 ;  /* 0x00000005090f72a4 */ /* 0x000fe2000f8e020f */
[----:B------:R-:W-:Y:S01]  /*0ef0*/  IMAD.WIDE R40, R33, 0x2, RZ ;  /* 0x0000000221287825 */ /* 0x000fe200078e02ff */
[----:B------:R-:W-:Y:S01]  /*0f00*/  UIMAD.WIDE.U32 UR20, UR9, UR4, UR20 ;  /* 0x00000004091472a5 */ /* 0x000fe2000f8e0014 */
[----:B------:R-:W-:Y:S01]  /*0f10*/  LOP3.LUT R32, R32, 0xfffffff8, RZ, 0xc0, !PT ;  /* 0xfffffff820207812 */ /* 0x000fe200078ec0ff */
[----:B------:R-:W-:-:S02]  /*0f20*/  USEL UR18, UR18, URZ, !UP1 ;  /* 0x0000003f12127287 */ /* 0x000fc4000c800000 */
[----:B------:R-:W-:Y:S01]  /*0f30*/  ULDC.64 UR4, c[0x0][0x1c0] ;  /* 0x0000700000047ab9 */ /* 0x000fe20000000a00 */
[C---:B-1----:R-:W-:Y:S01]  /*0f40*/  IMAD R10, R7.reuse, 0x80, R242 ;  /* 0x00000080070a7824 */ /* 0x042fe200078e02f2 */
[----:B------:R-:W-:Y:S01]  /*0f50*/  UIMAD UR18, UR18, UR4, URZ ;  /* 0x00000004121272a4 */ /* 0x000fe2000f8e023f */
[----:B------:R-:W-:Y:S01]  /*0f60*/  LEA R7, R7, R2, 0x7 ;  /* 0x0000000207077211 */ /* 0x000fe200078e38ff */
[----:B------:R-:W-:Y:S01]  /*0f70*/  UIADD3 UR21, UR21, UR15, URZ ;  /* 0x0000000f15157290 */ /* 0x000fe2000fffe03f */
[----:B------:R-:W-:Y:S01]  /*0f80*/  @P1 IMAD.HI.U32 R3, R10, c[0x0][0x2c8], RZ ;  /* 0x0000b2000a031a27 */ /* 0x000fe200078e00ff */
[----:B------:R-:W-:Y:S01]  /*0f90*/  UIMAD UR5, UR19, UR5, UR18 ;  /* 0x00000005130572a4 */ /* 0x000fe2000f8e0212 */
[----:B------:R-:W-:Y:S01]  /*0fa0*/  MOV R9, R10 ;  /* 0x0000000a00097202 */ /* 0x000fe20000000f00 */
[----:B------:R-:W-:Y:S02]  /*0fb0*/  UIMAD.WIDE.U32 UR20, UR19, UR4, UR20 ;  /* 0x00000004131472a5 */ /* 0x000fe4000f8e0014 */
[----:B------:R-:W-:Y:S01]  /*0fc0*/  @P1 SHF.R.U32.HI R9, RZ, c[0x0][0x2cc], R3 ;  /* 0x0000b300ff091a19 */ /* 0x000fe20000011603 */
[----:B------:R-:W-:-:S02]  /*0fd0*/  UISETP.GE.AND UP0, UPT, UR7, 0x81, UPT ;  /* 0x000000810700788c */ /* 0x000fc4000bf06270 */
[----:B------:R-:W-:Y:S01]  /*0fe0*/  UIADD3 UR5, UR21, UR5, URZ ;  /* 0x0000000515057290 */ /* 0x000fe2000fffe03f */
[--C-:B------:R-:W-:Y:S01]  /*0ff0*/  SHF.R.S32.HI R4, RZ, 0x1f, R9.reuse ;  /* 0x0000001fff047819 */ /* 0x100fe20000011409 */
[----:B------:R-:W-:Y:S01]  /*1000*/  IMAD.MOV R3, RZ, RZ, -R9 ;  /* 0x000000ffff037224 */ /* 0x000fe200078e0a09 */
[----:B------:R-:W-:Y:S01]  /*1010*/  MOV R13, UR21 ;  /* 0x00000015000d7c02 */ /* 0x000fe20008000f00 */
[----:B------:R-:W-:Y:S02]  /*1020*/  IMAD.U32 R12, RZ, RZ, UR20 ;  /* 0x00000014ff0c7e24 */ /* 0x000fe4000f8e00ff */
[----:B------:R-:W-:Y:S01]  /*1030*/  IMAD.U32 R13, RZ, RZ, UR5 ;  /* 0x00000005ff0d7e24 */ /* 0x000fe2000f8e00ff */
[----:B------:R-:W-:Y:S01]  /*1040*/  ULDC.64 UR4, c[0x0][0x1e8] ;  /* 0x00007a0000047ab9 */ /* 0x000fe20000000a00 */
[----:B------:R-:W-:Y:S01]  /*1050*/  IMAD R4, R4, c[0x0][0x1b0], RZ ;  /* 0x00006c0004047a24 */ /* 0x000fe200078e02ff */
[----:B------:R-:W-:Y:S01]  /*1060*/  UIMAD UR15, UR8, UR4, URZ ;  /* 0x00000004080f72a4 */ /* 0x000fe2000f8e023f */
[----:B------:R-:W-:Y:S01]  /*1070*/  IMAD R3, R3, c[0x0][0x2c4], R10 ;  /* 0x0000b10003037a24 */ /* 0x000fe200078e020a */
[----:B------:R-:W-:Y:S01]  /*1080*/  LEA.HI R10, R6, R5, RZ, 0x6 ;  /* 0x00000005060a7211 */ /* 0x000fe200078f30ff */
[C---:B------:R-:W-:Y:S01]  /*1090*/  IMAD R4, R9.reuse, c[0x0][0x1b4], R4 ;  /* 0x00006d0009047a24 */ /* 0x040fe200078e0204 */
[----:B------:R-:W-:Y:S01]  /*10a0*/  UIMAD.WIDE.U32 UR20, UR9, UR4, URZ ;  /* 0x00000004091472a5 */ /* 0x000fe2000f8e003f */
[----:B------:R-:W-:Y:S01]  /*10b0*/  IMAD.WIDE.U32 R12, R9, c[0x0][0x1b0], R12 ;  /* 0x00006c00090c7a25 */ /* 0x000fe200078e000c */
[----:B------:R-:W-:Y:S01]  /*10c0*/  SHF.R.S32.HI R9, RZ, 0x1f, R3 ;  /* 0x0000001fff097819 */ /* 0x000fe20000011403 */
[----:B------:R-:W-:-:S02]  /*10d0*/  UIMAD UR5, UR9, UR5, UR15 ;  /* 0x00000005090572a4 */ /* 0x000fc4000f8e020f */
[----:B------:R-:W-:Y:S01]  /*10e0*/  IMAD.IADD R13, R13, 0x1, R4 ;  /* 0x000000010d0d7824 */ /* 0x000fe200078e0204 */
[----:B------:R-:W-:Y:S01]  /*10f0*/  ULEA UR15, UR6, 0xffffff80, 0x7 ;  /* 0xffffff80060f7891 */ /* 0x000fe2000f8e383f */
[----:B------:R-:W-:Y:S01]  /*1100*/  IMAD R4, R9, c[0x0][0x1a8], RZ ;  /* 0x00006a0009047a24 */ /* 0x000fe200078e02ff */
[----:B------:R-:W-:Y:S01]  /*1110*/  SHF.L.U32 R9, R2, 0x6, RZ ;  /* 0x0000000602097819 */ /* 0x000fe200000006ff */
[----:B------:R-:W-:Y:S01]  /*1120*/  IMAD.WIDE.U32 R12, R3, c[0x0][0x1a8], R12 ;  /* 0x00006a00030c7a25 */ /* 0x000fe200078e000c */
[----:B------:R-:W-:Y:S02]  /*1130*/  UIADD3 UR18, UR21, UR5, URZ ;  /* 0x0000000515127290 */ /* 0x000fe4000fffe03f */
[----:B------:R-:W-:Y:S01]  /*1140*/  LOP3.LUT R9, R9, 0x1c0, RZ, 0xc0, !PT ;  /* 0x000001c009097812 */ /* 0x000fe200078ec0ff */
[----:B------:R-:W-:Y:S01]  /*1150*/  IMAD R4, R3, c[0x0][0x1ac], R4 ;  /* 0x00006b0003047a24 */ /* 0x000fe200078e0204 */
[----:B------:R-:W-:Y:S01]  /*1160*/  LEA R18, P1, R12, c[0x0][0x160], 0x1 ;  /* 0x000058000c127a11 */ /* 0x000fe200078208ff */
[----:B------:R-:W-:Y:S01]  /*1170*/  IMAD.SHL.U32 R10, R10, 0x8, RZ ;  /* 0x000000080a0a7824 */ /* 0x000fe200078e00ff */
[----:B------:R-:W-:Y:S01]  /*1180*/  SHF.R.U32.HI R3, RZ, 0x3, R9 ;  /* 0x00000003ff037819 */ /* 0x000fe20000011609 */
[----:B------:R-:W-:Y:S01]  /*1190*/  IMAD.IADD R4, R13, 0x1, R4 ;  /* 0x000000010d047824 */ /* 0x000fe200078e0204 */
[----:B------:R-:W-:Y:S01]  /*11a0*/  LOP3.LUT R241, R9, 0x38, R33, 0xf8, !PT ;  /* 0x0000003809f17812 */ /* 0x000fe200078ef821 */
[----:B------:R-:W-:Y:S01]  /*11b0*/  UIADD3 UR15, UR7, -UR15, URZ ;  /* 0x8000000f070f7290 */ /* 0x000fe2000fffe03f */
[----:B------:R-:W-:Y:S01]  /*11c0*/  IADD3 R9, R7, 0x20, RZ ;  /* 0x0000002007097810 */ /* 0x000fe20007ffe0ff */
[----:B------:R-:W-:Y:S01]  /*11d0*/  ULDC.64 UR4, c[0x0][0x210] ;  /* 0x0000840000047ab9 */ /* 0x000fe20000000a00 */
[----:B------:R-:W-:Y:S01]  /*11e0*/  LEA.HI.X R4, R12, c[0x0][0x164], R4, 0x1, P1 ;  /* 0x000059000c047a11 */ /* 0x000fe200008f0c04 */
[----:B------:R-:W-:Y:S01]  /*11f0*/  UIMAD UR8, UR8, UR4, URZ ;  /* 0x00000004080872a4 */ /* 0x000fe2000f8e023f */
[----:B------:R-:W-:Y:S01]  /*1200*/  SHFL.IDX PT, R12, R18, RZ, 0x181f ;  /* 0x00181fff120c7589 */ /* 0x000fe200000e0000 */
[----:B------:R-:W-:Y:S01]  /*1210*/  LOP3.LUT R241, R241, R3, RZ, 0x3c, !PT ;  /* 0x00000003f1f17212 */ /* 0x000fe200078e3cff */
[----:B-----5:R-:W-:Y:S01]  /*1220*/  IMAD R3, R0, c[0x0][0x2c4], RZ ;  /* 0x0000b10000037a24 */ /* 0x020fe200078e02ff */
[----:B------:R-:W-:Y:S01]  /*1230*/  UIMAD.WIDE.U32 UR22, UR9, UR4, URZ ;  /* 0x00000004091672a5 */ /* 0x000fe2000f8e003f */
[----:B------:R-:W1:Y:S01]  /*1240*/  SHFL.IDX PT, R13, R4, RZ, 0x181f ;  /* 0x00181fff040d7589 */ /* 0x000e6200000e0000 */
[----:B------:R-:W-:Y:S01]  /*1250*/  LOP3.LUT R241, R241, 0xfffffe00, R10, 0xf8, !PT ;  /* 0xfffffe00f1f17812 */ /* 0x000fe200078ef80a */
[----:B------:R-:W-:Y:S01]  /*1260*/  IMAD.MOV R0, RZ, RZ, -R8 ;  /* 0x000000ffff007224 */ /* 0x000fe200078e0a08 */
[-C--:B------:R-:W-:Y:S01]  /*1270*/  ISETP.GE.AND P1, PT, R7, R3.reuse, PT ;  /* 0x000000030700720c */ /* 0x080fe20003f26270 */
[----:B------:R-:W-:Y:S01]  /*1280*/  SHFL.IDX PT, R10, R18, 0x1, 0x181f ;  /* 0x00381f00120a7f89 */ /* 0x000fe200000e0000 */
[----:B------:R-:W-:Y:S01]  /*1290*/  ISETP.GE.AND P4, PT, R9, R3, PT ;  /* 0x000000030900720c */ /* 0x000fe20003f86270 */
[----:B------:R-:W-:Y:S01]  /*12a0*/  IMAD R240, R0, c[0x0][0x2b8], R240 ;  /* 0x0000ae0000f07a24 */ /* 0x000fe200078e02f0 */
[----:B------:R-:W-:Y:S01]  /*12b0*/  SHF.L.U32 R241, R241, 0x1, RZ ;  /* 0x00000001f1f17819 */ /* 0x000fe200000006ff */
[----:B------:R-:W3:Y:S01]  /*12c0*/  SHFL.IDX PT, R11, R4, 0x1, 0x181f ;  /* 0x00381f00040b7f89 */ /* 0x000ee200000e0000 */
[----:B------:R-:W-:Y:S01]  /*12d0*/  IADD3 R8, R7, 0x40, RZ ;  /* 0x0000004007087810 */ /* 0x000fe20007ffe0ff */
[----:B------:R-:W-:Y:S01]  /*12e0*/  IMAD.WIDE.U32 R14, R240, c[0x0][0x1e0], RZ ;  /* 0x00007800f00e7a25 */ /* 0x000fe200078e00ff */
[----:B------:R-:W-:Y:S01]  /*12f0*/  SHF.R.S32.HI R27, RZ, 0x1f, R240 ;  /* 0x0000001fff1b7819 */ /* 0x000fe200000114f0 */
[----:B------:R-:W-:Y:S01]  /*1300*/  SHFL.IDX PT, R19, R4, 0x3, 0x181f ;  /* 0x00781f0004137f89 */ /* 0x000fe200000e0000 */
[----:B------:R-:W-:Y:S01]  /*1310*/  LEA.HI R0, R6, R5, RZ, 0x4 ;  /* 0x0000000506007211 */ /* 0x000fe200078f20ff */
[----:B------:R-:W-:Y:S01]  /*1320*/  IMAD.WIDE.U32 R28, R240, c[0x0][0x208], RZ ;  /* 0x00008200f01c7a25 */ /* 0x000fe200078e00ff */
[----:B------:R-:W-:Y:S01]  /*1330*/  ISETP.GE.AND P5, PT, R8, R3, PT ;  /* 0x000000030800720c */ /* 0x000fe20003fa6270 */
[----:B------:R-:W-:Y:S01]  /*1340*/  UIMAD UR5, UR9, UR5, UR8 ;  /* 0x00000005090572a4 */ /* 0x000fe2000f8e0208 */
[----:B------:R-:W-:Y:S01]  /*1350*/  SHF.R.S32.HI R8, RZ, 0x4, R0 ;  /* 0x00000004ff087819 */ /* 0x000fe20000011400 */
[----:B------:R-:W-:Y:S01]  /*1360*/  IMAD R9, R27, c[0x0][0x1e0], RZ ;  /* 0x000078001b097a24 */ /* 0x000fe200078e02ff */
[----:B------:R-:W-:Y:S01]  /*1370*/  IADD3 R7, R7, 0x60, RZ ;  /* 0x0000006007077810 */ /* 0x000fe20007ffe0ff */
[----:B------:R-:W-:Y:S01]  /*1380*/  IMAD R30, R27, c[0x0][0x208], RZ ;  /* 0x000082001b1e7a24 */ /* 0x000fe200078e02ff */
[----:B------:R-:W-:Y:S01]  /*1390*/  LEA.HI R238, R0, R8, RZ, 0x1 ;  /* 0x0000000800ee7211 */ /* 0x000fe200078f08ff */
[----:B------:R-:W-:Y:S01]  /*13a0*/  IMAD R9, R240, c[0x0][0x1e4], R9 ;  /* 0x00007900f0097a24 */ /* 0x000fe200078e0209 */
[----:B------:R-:W-:Y:S01]  /*13b0*/  LEA.HI R6, R6, R5, RZ, 0x5 ;  /* 0x0000000506067211 */ /* 0x000fe200078f28ff */
[--C-:B-1----:R-:W-:Y:S01]  /*13c0*/  @!P1 IMAD.WIDE R16, R33, 0x2, R12.reuse ;  /* 0x0000000221109825 */ /* 0x102fe200078e020c */
[----:B------:R-:W-:Y:S01]  /*13d0*/  LOP3.LUT R238, R238, 0xfffffffe, RZ, 0xc0, !PT ;  /* 0xfffffffeeeee7812 */ /* 0x000fe200078ec0ff */
[----:B------:R-:W-:Y:S01]  /*13e0*/  UIADD3 UR5, UR23, UR5, URZ ;  /* 0x0000000517057290 */ /* 0x000fe2000fffe03f */
[----:B------:R-:W-:Y:S01]  /*13f0*/  IADD3 R243, R241, 0x100, RZ ;  /* 0x00000100f1f37810 */ /* 0x000fe20007ffe0ff */
[----:B------:R-:W-:Y:S01]  /*1400*/  @!P1 IMAD.WIDE R12, R32, 0x2, R12 ;  /* 0x00000002200c9825 */ /* 0x000fe200078e020c */
[----:B------:R3:W-:Y:S03]  /*1410*/  @!P1 LDGSTS.E.BYPASS.LTC128B.128 [R241+0x100], [R16.64], !P3 ;  /* 0x0010000010f19fae */ /* 0x0007e6000d901d4c */
[----:B------:R-:W-:Y:S01]  /*1420*/  IMAD.IADD R15, R15, 0x1, R9 ;  /* 0x000000010f0f7824 */ /* 0x000fe200078e0209 */
[----:B------:R1:W-:Y:S01]  /*1430*/  @!P1 LDGSTS.E.BYPASS.LTC128B.128 [R241+0x4100], [R12.64], !P2 ;  /* 0x041000000cf19fae */ /* 0x0003e2000d101d4c */
[----:B------:R-:W-:Y:S01]  /*1440*/  LOP3.LUT R9, R0, 0xfffffff0, RZ, 0xc0, !PT ;  /* 0xfffffff000097812 */ /* 0x000fe200078ec0ff */
[----:B------:R-:W-:Y:S01]  /*1450*/  IMAD.IADD R238, R8, 0x1, -R238 ;  /* 0x0000000108ee7824 */ /* 0x000fe200078e0aee */
[----:B------:R-:W-:Y:S01]  /*1460*/  ISETP.GE.AND P1, PT, R7, R3, PT ;  /* 0x000000030700720c */ /* 0x000fe20003f26270 */
[----:B------:R-:W-:Y:S01]  /*1470*/  IMAD R30, R240, c[0x0][0x20c], R30 ;  /* 0x00008300f01e7a24 */ /* 0x000fe200078e021e */
[----:B------:R-:W-:-:S03]  /*1480*/  IADD3 R9, -R9, R5, RZ ;  /* 0x0000000509097210 */ /* 0x000fc60007ffe1ff */
[----:B------:R-:W-:Y:S01]  /*1490*/  IMAD.IADD R31, R29, 0x1, R30 ;  /* 0x000000011d1f7824 */ /* 0x000fe200078e021e */
[----:B------:R-:W-:Y:S02]  /*14a0*/  SHF.R.S32.HI R3, RZ, 0x1f, R9 ;  /* 0x0000001fff037819 */ /* 0x000fe40000011409 */
[----:B------:R-:W-:Y:S02]  /*14b0*/  MOV R30, R28 ;  /* 0x0000001c001e7202 */ /* 0x000fe40000000f00 */
[----:B------:R-:W-:Y:S01]  /*14c0*/  LEA.HI R3, R3, R9, RZ, 0x3 ;  /* 0x0000000903037211 */ /* 0x000fe200078f18ff */
[C-C-:B---3--:R-:W-:Y:S01]  /*14d0*/  @!P4 IMAD.WIDE R16, R33.reuse, 0x2, R10.reuse ;  /* 0x000000022110c825 */ /* 0x148fe200078e020a */
[----:B-1----:R-:W-:Y:S03]  /*14e0*/  SHFL.IDX PT, R12, R18, 0x2, 0x181f ;  /* 0x00581f00120c7f89 */ /* 0x002fe600000e0000 */
[----:B------:R-:W-:Y:S01]  /*14f0*/  @!P4 IMAD.WIDE R10, R32, 0x2, R10 ;  /* 0x00000002200ac825 */ /* 0x000fe200078e020a */
[----:B------:R-:W1:Y:S04]  /*1500*/  SHFL.IDX PT, R13, R4, 0x2, 0x181f ;  /* 0x00581f00040d7f89 */ /* 0x000e6800000e0000 */
[----:B------:R3:W-:Y:S04]  /*1510*/  @!P4 LDGSTS.E.BYPASS.LTC128B.128 [R241+0x1100], [R16.64], !P3 ;  /* 0x0110000010f1cfae */ /* 0x0007e8000d901d4c */
[----:B------:R1:W-:Y:S04]  /*1520*/  @!P4 LDGSTS.E.BYPASS.LTC128B.128 [R241+0x5100], [R10.64], !P2 ;  /* 0x051000000af1cfae */ /* 0x0003e8000d101d4c */
[----:B------:R-:W4:Y:S01]  /*1530*/  SHFL.IDX PT, R18, R18, 0x3, 0x181f ;  /* 0x00781f0012127f89 */ /* 0x000f2200000e0000 */
[----:B-1----:R-:W-:-:S04]  /*1540*/  @!P5 IMAD.WIDE R10, R33, 0x2, R12 ;  /* 0x00000002210ad825 */ /* 0x002fc800078e020c */
[C---:B------:R-:W-:Y:S01]  /*1550*/  @!P5 IMAD.WIDE R12, R32.reuse, 0x2, R12 ;  /* 0x00000002200cd825 */ /* 0x040fe200078e020c */
[----:B------:R1:W-:Y:S03]  /*1560*/  @!P5 LDGSTS.E.BYPASS.LTC128B.128 [R241+0x2100], [R10.64], !P3 ;  /* 0x021000000af1dfae */ /* 0x0003e6000d901d4c */
[--C-:B----4-:R-:W-:Y:S01]  /*1570*/  @!P1 IMAD.WIDE R20, R33, 0x2, R18.reuse ;  /* 0x0000000221149825 */ /* 0x110fe200078e0212 */
[----:B------:R4:W-:Y:S03]  /*1580*/  @!P5 LDGSTS.E.BYPASS.LTC128B.128 [R241+0x6100], [R12.64], !P2 ;  /* 0x061000000cf1dfae */ /* 0x0009e6000d101d4c */
[----:B------:R-:W-:Y:S01]  /*1590*/  @!P1 IMAD.WIDE R18, R32, 0x2, R18 ;  /* 0x0000000220129825 */ /* 0x000fe200078e0212 */
[----:B------:R1:W-:Y:S01]  /*15a0*/  @!P1 LDGSTS.E.BYPASS.LTC128B.128 [R241+0x3100], [R20.64], !P3 ;  /* 0x0310000014f19fae */ /* 0x0003e2000d901d4c */
[----:B------:R-:W-:-:S03]  /*15b0*/  ISETP.GE.AND P3, PT, R24, c[0x0][0x1d4], PT ;  /* 0x0000750018007a0c */ /* 0x000fc60003f66270 */
[----:B------:R1:W-:Y:S04]  /*15c0*/  @!P1 LDGSTS.E.BYPASS.LTC128B.128 [R241+0x7100], [R18.64], !P2 ;  /* 0x0710000012f19fae */ /* 0x0003e8000d101d4c */
[----:B------:R-:W0:Y:S01]  /*15d0*/  LDGDEPBAR ;  /* 0x00000000000079af */ /* 0x000e220000000000 */
[----:B--2---:R-:W-:Y:S01]  /*15e0*/  SHF.R.S32.HI R26, RZ, 0x1f, R239 ;  /* 0x0000001fff1a7819 */ /* 0x004fe200000114ef */
[----:B------:R-:W-:-:S04]  /*15f0*/  IMAD.WIDE.U32 R14, R239, c[0x0][0x1f0], R14 ;  /* 0x00007c00ef0e7a25 */ /* 0x000fc800078e000e */
[----:B------:R-:W-:Y:S01]  /*1600*/  IMAD R0, R26, c[0x0][0x1f0], RZ ;  /* 0x00007c001a007a24 */ /* 0x000fe200078e02ff */
[----:B------:R-:W-:Y:S01]  /*1610*/  IADD3 R7, P4, R14, UR20, RZ ;  /* 0x000000140e077c10 */ /* 0x000fe2000ff9e0ff */
[----:B------:R-:W-:Y:S02]  /*1620*/  IMAD R28, R26, c[0x0][0x218], RZ ;  /* 0x000086001a1c7a24 */ /* 0x000fe400078e02ff */
[----:B------:R-:W-:Y:S01]  /*1630*/  IMAD R4, R239, c[0x0][0x1f4], R0 ;  /* 0x00007d00ef047a24 */ /* 0x000fe200078e0200 */
[----:B------:R-:W-:Y:S01]  /*1640*/  LOP3.LUT R0, R3, 0xfffffff8, RZ, 0xc0, !PT ;  /* 0xfffffff803007812 */ /* 0x000fe200078ec0ff */
[----:B------:R-:W-:-:S03]  /*1650*/  IMAD.WIDE.U32 R26, R239, c[0x0][0x218], R30 ;  /* 0x00008600ef1a7a25 */ /* 0x000fc600078e001e */
[----:B------:R-:W-:Y:S01]  /*1660*/  IADD3.X R4, R15, UR18, R4, P4, !PT ;  /* 0x000000120f047c10 */ /* 0x000fe2000a7fe404 */
[----:B------:R-:W-:Y:S01]  /*1670*/  IMAD.IADD R0, R9, 0x1, -R0 ;  /* 0x0000000109007824 */ /* 0x000fe200078e0a00 */
[----:B------:R-:W-:Y:S01]  /*1680*/  LEA R8, P4, R7, c[0x0][0x1c8], 0x1 ;  /* 0x0000720007087a11 */ /* 0x000fe200078808ff */
[----:B------:R-:W-:Y:S01]  /*1690*/  IMAD R28, R239, c[0x0][0x21c], R28 ;  /* 0x00008700ef1c7a24 */ /* 0x000fe200078e021c */
[----:B------:R-:W-:Y:S01]  /*16a0*/  SHF.L.U32 R9, R238, 0x3, RZ ;  /* 0x00000003ee097819 */ /* 0x000fe200000006ff */
[----:B-1----:R-:W-:Y:S01]  /*16b0*/  IMAD.SHL.U32 R10, R0, 0x40, RZ ;  /* 0x00000040000a7824 */ /* 0x002fe200078e00ff */
[----:B------:R-:W-:Y:S01]  /*16c0*/  LEA.HI.X R4, R7, c[0x0][0x1cc], R4, 0x1, P4 ;  /* 0x0000730007047a11 */ /* 0x000fe200020f0c04 */
[----:B---3--:R-:W-:Y:S01]  /*16d0*/  SHFL.IDX PT, R16, R8, RZ, 0x181f ;  /* 0x00181fff08107589 */ /* 0x008fe200000e0000 */
[----:B------:R-:W-:Y:S02]  /*16e0*/  IADD3 R7, -R2, UR15, RZ ;  /* 0x0000000f02077c10 */ /* 0x000fe4000fffe1ff */
[----:B------:R-:W-:Y:S01]  /*16f0*/  LOP3.LUT R10, R10, 0x1c0, RZ, 0xc0, !PT ;  /* 0x000001c00a0a7812 */ /* 0x000fe200078ec0ff */
[----:B------:R-:W1:Y:S01]  /*1700*/  SHFL.IDX PT, R17, R4, RZ, 0x181f ;  /* 0x00181fff04117589 */ /* 0x000e6200000e0000 */
[----:B------:R-:W-:-:S02]  /*1710*/  ISETP.GE.AND P6, PT, R7, 0x1, PT ;  /* 0x000000010700780c */ /* 0x000fc40003fc6270 */
[----:B------:R-:W-:Y:S01]  /*1720*/  ISETP.GE.AND P5, PT, R7, 0x21, PT ;  /* 0x000000210700780c */ /* 0x000fe20003fa6270 */
[----:B------:R-:W-:Y:S01]  /*1730*/  SHFL.IDX PT, R14, R8, 0x1, 0x181f ;  /* 0x00381f00080e7f89 */ /* 0x000fe200000e0000 */
[----:B------:R-:W-:Y:S02]  /*1740*/  ISETP.GE.AND P4, PT, R33, c[0x0][0x1d4], PT ;  /* 0x0000750021007a0c */ /* 0x000fe40003f86270 */
[----:B------:R-:W-:Y:S01]  /*1750*/  LOP3.LUT R9, R10, 0x8, R9, 0xf8, !PT ;  /* 0x000000080a097812 */ /* 0x000fe200078ef809 */
[----:B------:R-:W2:Y:S01]  /*1760*/  SHFL.IDX PT, R15, R4, 0x1, 0x181f ;  /* 0x00381f00040f7f89 */ /* 0x000ea200000e0000 */
[----:B------:R-:W-:Y:S02]  /*1770*/  SHF.R.U32.HI R10, RZ, 0x3, R10 ;  /* 0x00000003ff0a7819 */ /* 0x000fe4000001160a */
[C---:B------:R-:W-:Y:S01]  /*1780*/  ISETP.GE.AND P2, PT, R7.reuse, 0x41, PT ;  /* 0x000000410700780c */ /* 0x040fe20003f46270 */
[----:B----4-:R-:W-:Y:S01]  /*1790*/  SHFL.IDX PT, R12, R8, 0x2, 0x181f ;  /* 0x00581f00080c7f89 */ /* 0x010fe200000e0000 */
[----:B------:R-:W-:-:S02]  /*17a0*/  ISETP.GT.AND P1, PT, R7, 0x60, PT ;  /* 0x000000600700780c */ /* 0x000fc40003f24270 */
[----:B------:R-:W-:Y:S01]  /*17b0*/  SHF.L.U32 R2, R2, 0x3, RZ ;  /* 0x0000000302027819 */ /* 0x000fe200000006ff */
[----:B------:R-:W-:Y:S04]  /*17c0*/  SHFL.IDX PT, R13, R4, 0x2, 0x181f ;  /* 0x00581f00040d7f89 */ /* 0x000fe800000e0000 */
[----:B------:R-:W-:Y:S04]  /*17d0*/  SHFL.IDX PT, R22, R8, 0x3, 0x181f ;  /* 0x00781f0008167f89 */ /* 0x000fe800000e0000 */
[----:B------:R3:W4:Y:S02]  /*17e0*/  SHFL.IDX PT, R23, R4, 0x3, 0x181f ;  /* 0x00781f0004177f89 */ /* 0x00072400000e0000 */
[----:B---3--:R-:W-:Y:S01]  /*17f0*/  LOP3.LUT R4, R9, R10, RZ, 0x3c, !PT ;  /* 0x0000000a09047212 */ /* 0x008fe200078e3cff */
[----:B-1----:R-:W-:-:S04]  /*1800*/  @P6 IMAD.WIDE R8, R33, 0x2, R16 ;  /* 0x0000000221086825 */ /* 0x002fc800078e0210 */
[C---:B------:R-:W-:Y:S01]  /*1810*/  @P6 IMAD.WIDE R16, R32.reuse, 0x2, R16 ;  /* 0x0000000220106825 */ /* 0x040fe200078e0210 */
[----:B------:R4:W-:Y:S03]  /*1820*/  @P6 LDGSTS.E.BYPASS.LTC128B.128 [R241+0x8100], [R8.64], !P4 ;  /* 0x0810000008f16fae */ /* 0x0009e6000e101d4c */
[C-C-:B--2---:R-:W-:Y:S01]  /*1830*/  @P5 IMAD.WIDE R10, R33.reuse, 0x2, R14.reuse ;  /* 0x00000002210a5825 */ /* 0x144fe200078e020e */
[----:B------:R1:W-:Y:S03]  /*1840*/  @P6 LDGSTS.E.BYPASS.LTC128B.128 [R241+0xc100], [R16.64], !P3 ;  /* 0x0c10000010f16fae */ /* 0x0003e6000d901d4c */
[----:B------:R-:W-:Y:S01]  /*1850*/  @P5 IMAD.WIDE R14, R32, 0x2, R14 ;  /* 0x00000002200e5825 */ /* 0x000fe200078e020e */
[----:B------:R2:W-:Y:S04]  /*1860*/  @P5 LDGSTS.E.BYPASS.LTC128B.128 [R241+0x9100], [R10.64], !P4 ;  /* 0x091000000af15fae */ /* 0x0005e8000e101d4c */
[----:B------:R3:W-:Y:S01]  /*1870*/  @P5 LDGSTS.E.BYPASS.LTC128B.128 [R241+0xd100], [R14.64], !P3 ;  /* 0x0d1000000ef15fae */ /* 0x0007e2000d901d4c */
[----:B----4-:R-:W-:-:S04]  /*1880*/  @P1 IMAD.WIDE R8, R33, 0x2, R22 ;  /* 0x0000000221081825 */ /* 0x010fc800078e0216 */
[----:B------:R-:W-:-:S04]  /*1890*/  @P1 IMAD.WIDE R22, R32, 0x2, R22 ;  /* 0x0000000220161825 */ /* 0x000fc800078e0216 */
[----:B--2---:R-:W-:-:S04]  /*18a0*/  @P2 IMAD.WIDE R10, R33, 0x2, R12 ;  /* 0x00000002210a2825 */ /* 0x004fc800078e020c */
[----:B------:R-:W-:Y:S01]  /*18b0*/  @P2 IMAD.WIDE R12, R32, 0x2, R12 ;  /* 0x00000002200c2825 */ /* 0x000fe200078e020c */
[----:B------:R2:W-:Y:S04]  /*18c0*/  @P2 LDGSTS.E.BYPASS.LTC128B.128 [R241+0xa100], [R10.64], !P4 ;  /* 0x0a1000000af12fae */ /* 0x0005e8000e101d4c */
[----:B------:R3:W-:Y:S04]  /*18d0*/  @P2 LDGSTS.E.BYPASS.LTC128B.128 [R241+0xe100], [R12.64], !P3 ;  /* 0x0e1000000cf12fae */ /* 0x0007e8000d901d4c */
[----:B------:R4:W-:Y:S04]  /*18e0*/  @P1 LDGSTS.E.BYPASS.LTC128B.128 [R241+0xb100], [R8.64], !P4 ;  /* 0x0b10000008f11fae */ /* 0x0009e8000e101d4c */
[----:B------:R1:W-:Y:S01]  /*18f0*/  @P1 LDGSTS.E.BYPASS.LTC128B.128 [R241+0xf100], [R22.64], !P3 ;  /* 0x0f10000016f11fae */ /* 0x0003e2000d901d4c */
[----:B------:R-:W-:-:S02]  /*1900*/  R2P PR, R0, 0x6 ;  /* 0x0000000600007804 */ /* 0x000fc40000000000 */
[----:B------:R-:W-:Y:S01]  /*1910*/  LOP3.LUT P6, RZ, R25, 0x4, RZ, 0xc0, !PT ;  /* 0x0000000419ff7812 */ /* 0x000fe200078cc0ff */
[----:B------:R-:W0:Y:S01]  /*1920*/  LDGDEPBAR ;  /* 0x00000000000079af */ /* 0x000e220000000000 */
[----:B--2---:R-:W-:-:S05]  /*1930*/  IMAD.SHL.U32 R10, R3, 0x40, RZ ;  /* 0x00000040030a7824 */ /* 0x004fca00078e00ff */
[----:B------:R-:W-:Y:S01]  /*1940*/  LOP3.LUT R4, R4, 0xfffffe00, R10, 0xf8, !PT ;  /* 0xfffffe0004047812 */ /* 0x000fe200078ef80a */
[----:B----4-:R-:W-:Y:S02]  /*1950*/  IMAD.SHL.U32 R9, R25, 0x40, RZ ;  /* 0x0000004019097824 */ /* 0x010fe400078e00ff */
[----:B------:R-:W-:-:S03]  /*1960*/  IMAD.SHL.U32 R8, R6, 0x20, RZ ;  /* 0x0000002006087824 */ /* 0x000fc600078e00ff */
[----:B------:R-:W-:Y:S01]  /*1970*/  LOP3.LUT R3, R9, 0x1c0, RZ, 0xc0, !PT ;  /* 0x000001c009037812 */ /* 0x000fe200078ec0ff */
[----:B------:R-:W-:-:S04]  /*1980*/  DEPBAR.LE SB0, 0x1 ;  /* 0x000080400000791a */ /* 0x000fc80000000000 */
[----:B------:R-:W-:Y:S02]  /*1990*/  LOP3.LUT R8, R8, 0x7ffffc00, RZ, 0xc0, !PT ;  /* 0x7ffffc0008087812 */ /* 0x000fe400078ec0ff */
[----:B------:R-:W-:Y:S01]  /*19a0*/  LOP3.LUT R9, R3, 0x8, R2, 0xf8, !PT ;  /* 0x0000000803097812 */ /* 0x000fe200078ef802 */
[----:B------:R-:W-:Y:S01]  /*19b0*/  IMAD.MOV.U32 R2, RZ, RZ, 0x10 ;  /* 0x00000010ff027424 */ /* 0x000fe200078e00ff */
[----:B------:R-:W-:Y:S02]  /*19c0*/  SHF.R.U32.HI R3, RZ, 0x3, R3 ;  /* 0x00000003ff037819 */ /* 0x000fe40000011603 */
[----:B------:R-:W-:Y:S02]  /*19d0*/  IADD3 R188, R4, R8, RZ ;  /* 0x0000000804bc7210 */ /* 0x000fe40007ffe0ff */
[----:B------:R-:W-:Y:S01]  /*19e0*/  LOP3.LUT R0, R9, R3, RZ, 0x3c, !PT ;  /* 0x0000000309007212 */ /* 0x000fe200078e3cff */
[----:B------:R-:W-:Y:S01]  /*19f0*/  IMAD.MOV.U32 R3, RZ, RZ, 0x20 ;  /* 0x00000020ff037424 */ /* 0x000fe200078e00ff */
[----:B------:R-:W-:-:S02]  /*1a00*/  SEL R2, R2, 0xfffffff0, !P1 ;  /* 0xfffffff002027807 */ /* 0x000fc40004800000 */
[----:B------:R-:W-:Y:S01]  /*1a10*/  LEA R196, R188, 0x100, 0x1 ;  /* 0x00000100bcc47811 */ /* 0x000fe200078e08ff */
[----:B------:R-:W-:Y:S01]  /*1a20*/  IMAD R238, R238, 0x200, R0 ;  /* 0x00000200eeee7824 */ /* 0x000fe200078e0200 */
[----:B------:R-:W-:Y:S01]  /*1a30*/  SEL R0, R3, 0xffffffe0, !P2 ;  /* 0xffffffe003007807 */ /* 0x000fe20005000000 */
[----:B------:R-:W-:Y:S01]  /*1a40*/  IMAD.SHL.U32 R188, R188, 0x2, RZ ;  /* 0x00000002bcbc7824 */ /* 0x000fe200078e00ff */
[----:B------:R-:W-:Y:S01]  /*1a50*/  BAR.SYNC.DEFER_BLOCKING 0x0 ;  /* 0x0000000000007b1d */ /* 0x000fe20000010000 */
[-C--:B------:R-:W-:Y:S01]  /*1a60*/  LEA R192, R2, R196.reuse, 0x1 ;  /* 0x000000c402c07211 */ /* 0x080fe200078e08ff */
[----:B------:R-:W-:Y:S01]  /*1a70*/  IMAD.SHL.U32 R238, R238, 0x2, RZ ;  /* 0x00000002eeee7824 */ /* 0x000fe200078e00ff */
[C---:B------:R-:W-:Y:S02]  /*1a80*/  LEA R196, R0.reuse, R196, 0x1 ;  /* 0x000000c400c47211 */ /* 0x040fe400078e08ff */
[----:B------:R-:W-:Y:S01]  /*1a90*/  LOP3.LUT P1, RZ, R25, 0x2, RZ, 0xc0, !PT ;  /* 0x0000000219ff7812 */ /* 0x000fe2000782c0ff */
[----:B------:R-:W-:Y:S01]  /*1aa0*/  IMAD R212, R0, 0x2, R192 ;  /* 0x0000000200d47824 */ /* 0x000fe200078e02c0 */
[----:B------:R-:W-:-:S02]  /*1ab0*/  IADD3 R8, R238, 0x8100, RZ ;  /* 0x00008100ee087810 */ /* 0x000fc40007ffe0ff */
[----:B------:R-:W-:Y:S02]  /*1ac0*/  IADD3 R237, R238, 0x8120, RZ ;  /* 0x00008120eeed7810 */ /* 0x000fe40007ffe0ff */
[----:B------:R-:W-:-:S05]  /*1ad0*/  SEL R3, R3, 0xffffffe0, !P6 ;  /* 0xffffffe003037807 */ /* 0x000fca0007000000 */
[C---:B------:R-:W-:Y:S02]  /*1ae0*/  IMAD R235, R3.reuse, 0x2, R238 ;  /* 0x0000000203eb7824 */ /* 0x040fe400078e02ee */
[----:B------:R-:W-:Y:S02]  /*1af0*/  @P1 IADD3 R237, R8, -0x20, RZ ;  /* 0xffffffe008ed1810 */ /* 0x000fe40007ffe0ff */
[----:B------:R-:W-:Y:S02]  /*1b00*/  IADD3 R26, P1, R26, UR22, RZ ;  /* 0x000000161a1a7c10 */ /* 0x000fe4000ff3e0ff */
[----:B------:R-:W-:Y:S01]  /*1b10*/  LEA R224, R3, R237, 0x1 ;  /* 0x000000ed03e07211 */ /* 0x000fe200078e08ff */
[----:B------:R-:W-:Y:S01]  /*1b20*/  LDSM.16.M88.4 R136, [R188+0x100] ;  /* 0x00010000bc88783b */ /* 0x000fe20000000200 */
[----:B------:R-:W-:Y:S02]  /*1b30*/  IADD3.X R27, R27, UR5, R28, P1, !PT ;  /* 0x000000051b1b7c10 */ /* 0x000fe40008ffe41c */
[----:B------:R-:W-:Y:S01]  /*1b40*/  LEA R29, P1, R26, c[0x0][0x1f8], 0x1 ;  /* 0x00007e001a1d7a11 */ /* 0x000fe200078208ff */
[----:B------:R-:W-:Y:S01]  /*1b50*/  LDSM.16.M88.4 R140, [R192] ;  /* 0x00000000c08c783b */ /* 0x000fe20000000200 */
[----:B------:R-:W-:-:S02]  /*1b60*/  IADD3 R231, R237, 0x800, RZ ;  /* 0x00000800ede77810 */ /* 0x000fc40007ffe0ff */
[----:B------:R-:W-:Y:S01]  /*1b70*/  LEA.HI.X R26, R26, c[0x0][0x1fc], R27, 0x1, P1 ;  /* 0x00007f001a1a7a11 */ /* 0x000fe200008f0c1b */
[----:B------:R-:W-:Y:S01]  /*1b80*/  LDSM.16.M88.4 R172, [R196] ;  /* 0x00000000c4ac783b */ /* 0x000fe20000000200 */
[C---:B------:R-:W-:Y:S02]  /*1b90*/  IADD3 R230, R237.reuse, 0x1000, RZ ;  /* 0x00001000ede67810 */ /* 0x040fe40007ffe0ff */
[C---:B------:R-:W-:Y:S01]  /*1ba0*/  IADD3 R229, R237.reuse, 0x1800, RZ ;  /* 0x00001800ede57810 */ /* 0x040fe20007ffe0ff */
[----:B------:R-:W-:Y:S01]  /*1bb0*/  LDSM.16.M88.4 R184, [R212] ;  /* 0x00000000d4b8783b */ /* 0x000fe20000000200 */
[C---:B------:R-:W-:Y:S02]  /*1bc0*/  IADD3 R228, R237.reuse, 0x2000, RZ ;  /* 0x00002000ede47810 */ /* 0x040fe40007ffe0ff */
[C---:B------:R-:W-:Y:S01]  /*1bd0*/  IADD3 R227, R237.reuse, 0x2800, RZ ;  /* 0x00002800ede37810 */ /* 0x040fe20007ffe0ff */
[----:B------:R-:W-:Y:S01]  /*1be0*/  LDSM.16.M88.4 R188, [R188+0x4100] ;  /* 0x00410000bcbc783b */ /* 0x000fe20000000200 */
[----:B------:R-:W-:-:S02]  /*1bf0*/  IADD3 R226, R237, 0x3000, RZ ;  /* 0x00003000ede27810 */ /* 0x000fc40007ffe0ff */
[C---:B------:R-:W-:Y:S01]  /*1c00*/  IADD3 R225, R237.reuse, 0x3800, RZ ;  /* 0x00003800ede17810 */ /* 0x040fe20007ffe0ff */
[----:B------:R-:W-:Y:S01]  /*1c10*/  LDSM.16.M88.4 R192, [R192+0x4000] ;  /* 0x00400000c0c0783b */ /* 0x000fe20000000200 */
[C---:B------:R-:W-:Y:S02]  /*1c20*/  IADD3 R223, R237.reuse, 0x4000, RZ ;  /* 0x00004000eddf7810 */ /* 0x040fe40007ffe0ff */
[C---:B------:R-:W-:Y:S01]  /*1c30*/  IADD3 R222, R237.reuse, 0x4800, RZ ;  /* 0x00004800edde7810 */ /* 0x040fe20007ffe0ff */
[----:B------:R-:W-:Y:S01]  /*1c40*/  LDSM.16.M88.4 R196, [R196+0x4000] ;  /* 0x00400000c4c4783b */ /* 0x000fe20000000200 */
[C---:B------:R-:W-:Y:S02]  /*1c50*/  IADD3 R221, R237.reuse, 0x5000, RZ ;  /* 0x00005000eddd7810 */ /* 0x040fe40007ffe0ff */
[C---:B------:R-:W-:Y:S01]  /*1c60*/  IADD3 R220, R237.reuse, 0x5800, RZ ;  /* 0x00005800eddc7810 */ /* 0x040fe20007ffe0ff */
[----:B------:R-:W-:Y:S01]  /*1c70*/  LDSM.16.M88.4 R212, [R212+0x4000] ;  /* 0x00400000d4d4783b */ /* 0x000fe20000000200 */
[----:B------:R-:W-:-:S02]  /*1c80*/  IADD3 R219, R237, 0x6000, RZ ;  /* 0x00006000eddb7810 */ /* 0x000fc40007ffe0ff */
[C---:B------:R-:W-:Y:S01]  /*1c90*/  IADD3 R218, R237.reuse, 0x6800, RZ ;  /* 0x00006800edda7810 */ /* 0x040fe20007ffe0ff */
[----:B------:R-:W-:Y:S01]  /*1ca0*/  BAR.SYNC.DEFER_BLOCKING 0x0 ;  /* 0x0000000000007b1d */ /* 0x000fe20000010000 */
[C---:B------:R-:W-:Y:S02]  /*1cb0*/  IADD3 R217, R237.reuse, 0x7000, RZ ;  /* 0x00007000edd97810 */ /* 0x040fe40007ffe0ff */
[----:B------:R-:W-:-:S03]  /*1cc0*/  IADD3 R216, R237, 0x7800, RZ ;  /* 0x00007800edd87810 */ /* 0x000fc60007ffe0ff */
[----:B------:R-:W2:Y:S04]  /*1cd0*/  SHFL.IDX PT, R86, R29, RZ, 0x181f ;  /* 0x00181fff1d567589 */ /* 0x000ea800000e0000 */
[----:B------:R-:W4:Y:S04]  /*1ce0*/  SHFL.IDX PT, R78, R29, 0x1, 0x181f ;  /* 0x00381f001d4e7f89 */ /* 0x000f2800000e0000 */
[----:B------:R-:W1:Y:S04]  /*1cf0*/  SHFL.IDX PT, R34, R29, 0x2, 0x181f ;  /* 0x00581f001d227f89 */ /* 0x000e6800000e0000 */
[----:B------:R-:W3:Y:S04]  /*1d00*/  SHFL.IDX PT, R30, R26, RZ, 0x181f ;  /* 0x00181fff1a1e7589 */ /* 0x000ee800000e0000 */
[----:B------:R-:W-:Y:S01]  /*1d10*/  SHFL.IDX PT, R29, R29, 0x3, 0x181f ;  /* 0x00781f001d1d7f89 */ /* 0x000fe200000e0000 */
[----:B------:R-:W-:-:S04]  /*1d20*/  DEPBAR.LE SB0, 0x0 ;  /* 0x000080000000791a */ /* 0x000fc80000000000 */
[----:B------:R-:W-:Y:S01]  /*1d30*/  BAR.SYNC.DEFER_BLOCKING 0x0 ;  /* 0x0000000000007b1d */ /* 0x000fe20000010000 */
[----:B--2---:R-:W-:-:S05]  /*1d40*/  IADD3 R92, P2, R86, R40, RZ ;  /* 0x00000028565c7210 */ /* 0x004fca0007f5e0ff */
[----:B------:R-:W2:Y:S01]  /*1d50*/  SHFL.IDX PT, R28, R26, 0x1, 0x181f ;  /* 0x00381f001a1c7f89 */ /* 0x000ea200000e0000 */
[----:B----4-:R-:W-:-:S03]  /*1d60*/  IADD3 R84, P1, R40, R78, RZ ;  /* 0x0000004e28547210 */ /* 0x010fc60007f3e0ff */
[----:B------:R-:W4:Y:S01]  /*1d70*/  SHFL.IDX PT, R27, R26, 0x2, 0x181f ;  /* 0x00581f001a1b7f89 */ /* 0x000f2200000e0000 */
[----:B-1----:R-:W-:-:S03]  /*1d80*/  IADD3 R76, P5, R40, R34, RZ ;  /* 0x00000022284c7210 */ /* 0x002fc60007fbe0ff */
[----:B------:R-:W-:Y:S01]  /*1d90*/  SHFL.IDX PT, R26, R26, 0x3, 0x181f ;  /* 0x00781f001a1a7f89 */ /* 0x000fe200000e0000 */
[----:B---3--:R-:W-:-:S03]  /*1da0*/  IMAD.X R93, R30, 0x1, R41, P2 ;  /* 0x000000011e5d7824 */ /* 0x008fc600010e0629 */
[----:B------:R-:W1:Y:S04]  /*1db0*/  LDSM.16.M88.4 R60, [R238+0x8900] ;  /* 0x00890000ee3c783b */ /* 0x000e680000000200 */
[----:B------:R-:W-:Y:S01]  /*1dc0*/  LDSM.16.M88.4 R16, [R237+0x800] ;  /* 0x00080000ed10783b */ /* 0x000fe20000000200 */
[----:B--2---:R-:W-:-:S03]  /*1dd0*/  IMAD.X R85, R41, 0x1, R28, P1 ;  /* 0x0000000129557824 */ /* 0x004fc600008e061c */
[----:B------:R-:W2:Y:S01]  /*1de0*/  LDSM.16.M88.4 R20, [R238+0x8100] ;  /* 0x00810000ee14783b */ /* 0x000ea20000000200 */
[----:B----4-:R-:W-:-:S03]  /*1df0*/  IADD3.X R77, R41, R27, RZ, P5, !PT ;  /* 0x0000001b294d7210 */ /* 0x010fc60002ffe4ff */
[----:B------:R-:W3:Y:S04]  /*1e00*/  LDSM.16.M88.4 R44, [R238+0x9900] ;  /* 0x00990000ee2c783b */ /* 0x000ee80000000200 */
[----:B------:R-:W4:Y:S04]  /*1e10*/  LDSM.16.M88.4 R8, [R237] ;  /* 0x00000000ed08783b */ /* 0x000f280000000200 */
[----:B------:R-:W-:Y:S04]  /*1e20*/  LDSM.16.M88.4 R52, [R238+0x9100] ;  /* 0x00910000ee34783b */ /* 0x000fe80000000200 */
[----:B------:R-:W-:Y:S04]  /*1e30*/  LDSM.16.M88.4 R36, [R238+0xa100] ;  /* 0x00a10000ee24783b */ /* 0x000fe80000000200 */
[----:B------:R-:W-:Y:S04]  /*1e40*/  LDSM.16.M88.4 R88, [R238+0xa900] ;  /* 0x00a90000ee58783b */ /* 0x000fe80000000200 */
[----:B------:R-:W-:Y:S04]  /*1e50*/  LDSM.16.M88.4 R68, [R237+0x2800] ;  /* 0x00280000ed44783b */ /* 0x000fe80000000200 */
[----:B------:R-:W-:Y:S01]  /*1e60*/  LDSM.16.M88.4 R80, [R238+0xb100] ;  /* 0x00b10000ee50783b */ /* 0x000fe20000000200 */
[C---:B-1----:R-:W-:Y:S03]  /*1e70*/  HMMA.16816.F32 R64, R136.reuse, R60, RZ ;  /* 0x0000003c8840723c */ /* 0x042fe600000018ff */
[----:B------:R-:W-:Y:S04]  /*1e80*/  LDSM.16.M88.4 R72, [R238+0xb900] ;  /* 0x00b90000ee48783b */ /* 0x000fe80000000200 */
[----:B------:R-:W-:Y:S01]  /*1e90*/  LDSM.16.M88.4 R100, [R237+0x3800] ;  /* 0x00380000ed64783b */ /* 0x000fe20000000200 */
[C---:B------:R-:W-:Y:S08]  /*1ea0*/  HMMA.16816.F32 R60, R136.reuse, R62, RZ ;  /* 0x0000003e883c723c */ /* 0x040ff000000018ff */
[----:B--2---:R-:W-:Y:S08]  /*1eb0*/  HMMA.16816.F32 R12, R136, R20, RZ ;  /* 0x00000014880c723c */ /* 0x004ff000000018ff */
[C---:B------:R-:W-:Y:S08]  /*1ec0*/  HMMA.16816.F32 R64, R140.reuse, R16, R64 ;  /* 0x000000108c40723c */ /* 0x040ff00000001840 */
[----:B------:R-:W-:Y:S01]  /*1ed0*/  HMMA.16816.F32 R60, R140, R18, R60 ;  /* 0x000000128c3c723c */ /* 0x000fe2000000183c */
[----:B------:R-:W1:Y:S07]  /*1ee0*/  LDSM.16.M88.4 R16, [R237+0x1800] ;  /* 0x00180000ed10783b */ /* 0x000e6e0000000200 */
[C---:B------:R-:W-:Y:S08]  /*1ef0*/  HMMA.16816.F32 R20, R136.reuse, R22, RZ ;  /* 0x000000168814723c */ /* 0x040ff000000018ff */
[C---:B---3--:R-:W-:Y:S08]  /*1f00*/  HMMA.16816.F32 R48, R136.reuse, R44, RZ ;  /* 0x0000002c8830723c */ /* 0x048ff000000018ff */
[----:B------:R-:W-:Y:S08]  /*1f10*/  HMMA.16816.F32 R44, R136, R46, RZ ;  /* 0x0000002e882c723c */ /* 0x000ff000000018ff */
[C---:B----4-:R-:W-:Y:S08]  /*1f20*/  HMMA.16816.F32 R12, R140.reuse, R8, R12 ;  /* 0x000000088c0c723c */ /* 0x050ff0000000180c */
[C---:B------:R-:W-:Y:S01]  /*1f30*/  HMMA.16816.F32 R20, R140.reuse, R10, R20 ;  /* 0x0000000a8c14723c */ /* 0x040fe20000001814 */
[----:B------:R-:W2:Y:S07]  /*1f40*/  LDSM.16.M88.4 R8, [R237+0x1000] ;  /* 0x00100000ed08783b */ /* 0x000eae0000000200 */
[C---:B-1----:R-:W-:Y:S07]  /*1f50*/  HMMA.16816.F32 R48, R140.reuse, R16, R48 ;  /* 0x000000108c30723c */ /* 0x042fee0000001830 */
[----:B------:R-:W-:Y:S01]  /*1f60*/  IMAD.WIDE R16, R32, 0x2, RZ ;  /* 0x0000000220107825 */ /* 0x000fe200078e02ff */
[----:B------:R-:W-:Y:S04]  /*1f70*/  HMMA.16816.F32 R44, R140, R18, R44 ;  /* 0x000000128c2c723c */ /* 0x000fe8000000182c */
[----:B------:R-:W-:-:S02]  /*1f80*/  IADD3 R86, P1, R86, R16, RZ ;  /* 0x0000001056567210 */ /* 0x000fc40007f3e0ff */
[----:B------:R-:W-:Y:S02]  /*1f90*/  IADD3 R78, P5, R16, R78, RZ ;  /* 0x0000004e104e7210 */ /* 0x000fe40007fbe0ff */
[-C--:B------:R-:W-:Y:S01]  /*1fa0*/  IADD3 R18, P2, R40, R29.reuse, RZ ;  /* 0x0000001d28127210 */ /* 0x080fe20007f5e0ff */
[C---:B------:R-:W-:Y:S01]  /*1fb0*/  HMMA.16816.F32 R56, R136.reuse, R52, RZ ;  /* 0x000000348838723c */ /* 0x040fe200000018ff */
[----:B------:R-:W-:Y:S01]  /*1fc0*/  IMAD.X R87, R30, 0x1, R17, P1 ;  /* 0x000000011e577824 */ /* 0x000fe200008e0611 */
[----:B------:R-:W-:Y:S02]  /*1fd0*/  IADD3.X R79, R17, R28, RZ, P5, !PT ;  /* 0x0000001c114f7210 */ /* 0x000fe40002ffe4ff */
[----:B------:R-:W-:Y:S01]  /*1fe0*/  IMAD.X R19, R41, 0x1, R26, P2 ;  /* 0x0000000129137824 */ /* 0x000fe200010e061a */
[C---:B------:R-:W-:Y:S02]  /*1ff0*/  IADD3 R34, P2, R16.reuse, R34, RZ ;  /* 0x0000002210227210 */ /* 0x040fe40007f5e0ff */
[----:B------:R-:W-:Y:S01]  /*2000*/  IADD3 R16, P1, R16, R29, RZ ;  /* 0x0000001d10107210 */ /* 0x000fe20007f3e0ff */
[----:B------:R-:W-:Y:S01]  /*2010*/  HMMA.16816.F32 R52, R136, R54, RZ ;  /* 0x000000368834723c */ /* 0x000fe200000018ff */
[----:B------:R-:W-:Y:S01]  /*2020*/  ISETP.GE.AND P5, PT, R33, c[0x0][0x1d4], PT ;  /* 0x0000750021007a0c */ /* 0x000fe20003fa6270 */
[----:B------:R-:W-:Y:S01]  /*2030*/  IMAD.X R35, R17, 0x1, R27, P2 ;  /* 0x0000000111237824 */ /* 0x000fe200010e061b */
[----:B------:R-:W-:-:S02]  /*2040*/  ISETP.GE.AND P2, PT, R24, c[0x0][0x1d4], PT ;  /* 0x0000750018007a0c */ /* 0x000fc40003f46270 */
[----:B------:R-:W-:Y:S02]  /*2050*/  IADD3.X R17, R17, R26, RZ, P1, !PT ;  /* 0x0000001a11117210 */ /* 0x000fe40000ffe4ff */
[C---:B------:R-:W-:Y:S01]  /*2060*/  ISETP.LT.OR P1, PT, R7.reuse, 0x1, P5 ;  /* 0x000000010700780c */ /* 0x040fe20002f21670 */
[----:B------:R-:W-:Y:S01]  /*2070*/  LDSM.16.M88.4 R24, [R237+0x3000] ;  /* 0x00300000ed18783b */ /* 0x000fe20000000200 */
[C---:B------:R-:W-:Y:S01]  /*2080*/  ISETP.LT.OR P6, PT, R7.reuse, 0x1, P2 ;  /* 0x000000010700780c */ /* 0x040fe200017c1670 */
[----:B------:R-:W-:Y:S08]  /*2090*/  HMMA.16816.F32 R40, R136, R36, RZ ;  /* 0x000000248828723c */ /* 0x000ff000000018ff */
[C---:B--2---:R-:W-:Y:S08]  /*20a0*/  HMMA.16816.F32 R56, R140.reuse, R8, R56 ;  /* 0x000000088c38723c */ /* 0x044ff00000001838 */
[----:B------:R-:W-:Y:S01]  /*20b0*/  HMMA.16816.F32 R52, R140, R10, R52 ;  /* 0x0000000a8c34723c */ /* 0x000fe20000001834 */
[----:B------:R-:W1:Y:S04]  /*20c0*/  LDSM.16.M88.4 R8, [R237+0x2000] ;  /* 0x00200000ed08783b */ /* 0x000e680000000200 */
[----:B------:R-:W-:Y:S01]  /*20d0*/  @!PT LDS RZ, [RZ] ;  /* 0x00000000fffff984 */ /* 0x000fe20000000800 */
[----:B------:R-:W-:Y:S01]  /*20e0*/  @!PT LDS RZ, [RZ] ;  /* 0x00000000fffff984 */ /* 0x000fe20000000800 */
[----:B------:R-:W-:Y:S01]  /*20f0*/  @!PT LDS RZ, [RZ] ;  /* 0x00000000fffff984 */ /* 0x000fe20000000800 */
[----:B------:R2:W-:Y:S01]  /*2100*/  LDGSTS.E.BYPASS.LTC128B.128 [R241+0x100], [R92.64], !P1 ;  /* 0x001000005cf17fae */ /* 0x0005e2000c901d4c */
[----:B------:R-:W-:-:S02]  /*2110*/  ISETP.LT.OR P1, PT, R7, 0x21, P5 ;  /* 0x000000210700780c */ /* 0x000fc40002f21670 */
[----:B------:R-:W-:Y:S01]  /*2120*/  HMMA.16816.F32 R36, R136, R38, RZ ;  /* 0x000000268824723c */ /* 0x000fe200000018ff */
[----:B------:R3:W-:Y:S01]  /*2130*/  LDGSTS.E.BYPASS.LTC128B.128 [R241+0x4100], [R86.64], !P6 ;  /* 0x0410000056f17fae */ /* 0x0007e2000f101d4c */
[----:B------:R-:W-:-:S06]  /*2140*/  ISETP.LT.OR P6, PT, R7, 0x21, P2 ;  /* 0x000000210700780c */ /* 0x000fcc00017c1670 */
[C---:B------:R-:W-:Y:S03]  /*2150*/  HMMA.16816.F32 R28, R136.reuse, R88, RZ ;  /* 0x00000058881c723c */ /* 0x040fe600000018ff */
[----:B------:R3:W-:Y:S01]  /*2160*/  LDGSTS.E.BYPASS.LTC128B.128 [R241+0x1100], [R84.64], !P1 ;  /* 0x0110000054f17fae */ /* 0x0007e2000c901d4c */
[C---:B------:R-:W-:Y:S02]  /*2170*/  ISETP.LT.OR P1, PT, R7.reuse, 0x41, P5 ;  /* 0x000000410700780c */ /* 0x040fe40002f21670 */
[C---:B------:R-:W-:Y:S01]  /*2180*/  ISETP.LT.OR P5, PT, R7.reuse, 0x61, P5 ;  /* 0x000000610700780c */ /* 0x040fe20002fa1670 */
[----:B------:R4:W-:Y:S01]  /*2190*/  LDGSTS.E.BYPASS.LTC128B.128 [R241+0x5100], [R78.64], !P6 ;  /* 0x051000004ef17fae */ /* 0x0009e2000f101d4c */
[C---:B------:R-:W-:Y:S01]  /*21a0*/  ISETP.LT.OR P6, PT, R7.reuse, 0x41, P2 ;  /* 0x000000410700780c */ /* 0x040fe200017c1670 */
[----:B------:R-:W-:Y:S01]  /*21b0*/  HMMA.16816.F32 R88, R136, R90, RZ ;  /* 0x0000005a8858723c */ /* 0x000fe200000018ff */
[----:B------:R-:W-:-:S07]  /*21c0*/  ISETP.LT.OR P2, PT, R7, 0x61, P2 ;  /* 0x000000610700780c */ /* 0x000fce0001741670 */
[----:B------:R4:W-:Y:S01]  /*21d0*/  LDGSTS.E.BYPASS.LTC128B.128 [R241+0x2100], [R76.64], !P1 ;  /* 0x021000004cf17fae */ /* 0x0009e2000c901d4c */
[----:B------:R-:W-:-:S03]  /*21e0*/  PLOP3.LUT P1, PT, PT, PT, UP0, 0x40, 0x0 ;  /* 0x000000000000781c */ /* 0x000fc60003f2e808 */
[----:B------:R1:W-:Y:S01]  /*21f0*/  LDGSTS.E.BYPASS.LTC128B.128 [R241+0x6100], [R34.64], !P6 ;  /* 0x0610000022f17fae */ /* 0x0003e2000f101d4c */
[----:B------:R-:W-:Y:S02]  /*2200*/  ISETP.GT.AND P6, PT, R242, 0x7f, PT ;  /* 0x0000007ff200780c */ /* 0x000fe40003fc4270 */
[----:B------:R-:W-:Y:S01]  /*2210*/  HMMA.16816.F32 R28, R140, R68, R28 ;  /* 0x000000448c1c723c */ /* 0x000fe2000000181c */
[----:B------:R4:W-:Y:S04]  /*2220*/  LDGSTS.E.BYPASS.LTC128B.128 [R241+0x3100], [R18.64], !P5 ;  /* 0x0310000012f17fae */ /* 0x0009e8000e901d4c */
[----:B------:R4:W-:Y:S03]  /*2230*/  LDGSTS.E.BYPASS.LTC128B.128 [R241+0x7100], [R16.64], !P2 ;  /* 0x0710000010f17fae */ /* 0x0009e6000d101d4c */
[C---:B---3--:R-:W-:Y:S01]  /*2240*/  HMMA.16816.F32 R84, R136.reuse, R80, RZ ;  /* 0x000000508854723c */ /* 0x048fe200000018ff */
[----:B------:R-:W3:Y:S04]  /*2250*/  LDSM.16.M88.4 R96, [R235+0x8100] ;  /* 0x00810000eb60783b */ /* 0x000ee80000000200 */
[----:B--2---:R-:W-:Y:S03]  /*2260*/  LDSM.16.M88.4 R92, [R235+0x9900] ;  /* 0x00990000eb5c783b */ /* 0x004fe60000000200 */
[----:B------:R-:W-:Y:S01]  /*2270*/  HMMA.16816.F32 R80, R136, R82, RZ ;  /* 0x000000528850723c */ /* 0x000fe200000018ff */
[----:B------:R-:W-:Y:S04]  /*2280*/  LDSM.16.M88.4 R104, [R237+0x4000] ;  /* 0x00400000ed68783b */ /* 0x000fe80000000200 */
[----:B------:R-:W0:Y:S03]  /*2290*/  LDGDEPBAR ;  /* 0x00000000000079af */ /* 0x000e260000000000 */
[----:B-1----:R-:W-:Y:S01]  /*22a0*/  HMMA.16816.F32 R40, R140, R8, R40 ;  /* 0x000000088c28723c */ /* 0x002fe20000001828 */
[----:B------:R-:W-:-:S02]  /*22b0*/  SHF.R.S32.HI R35, RZ, 0x1f, R33 ;  /* 0x0000001fff237819 */ /* 0x000fc40000011421 */
[----:B------:R-:W-:Y:S01]  /*22c0*/  SHF.R.S32.HI R34, RZ, 0x1f, R32 ;  /* 0x0000001fff227819 */ /* 0x000fe20000011420 */
[----:B----4-:R-:W1:Y:S04]  /*22d0*/  LDSM.16.M88.4 R16, [R235+0x8900] ;  /* 0x00890000eb10783b */ /* 0x010e680000000200 */
[C---:B------:R-:W-:Y:S01]  /*22e0*/  HMMA.16816.F32 R36, R140.reuse, R10, R36 ;  /* 0x0000000a8c24723c */ /* 0x040fe20000001824 */
[----:B------:R-:W2:Y:S07]  /*22f0*/  LDSM.16.M88.4 R8, [R235+0x9100] ;  /* 0x00910000eb08783b */ /* 0x000eae0000000200 */
[C---:B------:R-:W-:Y:S08]  /*2300*/  HMMA.16816.F32 R84, R140.reuse, R24, R84 ;  /* 0x000000188c54723c */ /* 0x040ff00000001854 */
[C---:B------:R-:W-:Y:S01]  /*2310*/  HMMA.16816.F32 R80, R140.reuse, R26, R80 ;  /* 0x0000001a8c50723c */ /* 0x040fe20000001850 */
[----:B------:R-:W4:Y:S07]  /*2320*/  LDSM.16.M88.4 R24, [R235+0xa900] ;  /* 0x00a90000eb18783b */ /* 0x000f2e0000000200 */
[----:B------:R-:W-:Y:S01]  /*2330*/  HMMA.16816.F32 R88, R140, R70, R88 ;  /* 0x000000468c58723c */ /* 0x000fe20000001858 */
[----:B------:R-:W-:Y:S07]  /*2340*/  LDSM.16.M88.4 R68, [R235+0xa100] ;  /* 0x00a10000eb44783b */ /* 0x000fee0000000200 */
[C---:B---3--:R-:W-:Y:S08]  /*2350*/  HMMA.16816.F32 R12, R172.reuse, R96, R12 ;  /* 0x00000060ac0c723c */ /* 0x048ff0000000180c */
[C---:B-1----:R-:W-:Y:S08]  /*2360*/  HMMA.16816.F32 R64, R172.reuse, R16, R64 ;  /* 0x00000010ac40723c */ /* 0x042ff00000001840 */
[C---:B------:R-:W-:Y:S01]  /*2370*/  HMMA.16816.F32 R60, R172.reuse, R18, R60 ;  /* 0x00000012ac3c723c */ /* 0x040fe2000000183c */
[----:B------:R-:W1:Y:S07]  /*2380*/  LDSM.16.M88.4 R16, [R235+0xb100] ;  /* 0x00b10000eb10783b */ /* 0x000e6e0000000200 */
[----:B------:R-:W-:Y:S01]  /*2390*/  HMMA.16816.F32 R20, R172, R98, R20 ;  /* 0x00000062ac14723c */ /* 0x000fe20000001814 */
[----:B------:R-:W3:Y:S07]  /*23a0*/  LDSM.16.M88.4 R96, [R224] ;  /* 0x00000000e060783b */ /* 0x000eee0000000200 */
[C---:B------:R-:W-:Y:S08]  /*23b0*/  HMMA.16816.F32 R76, R136.reuse, R72, RZ ;  /* 0x00000048884c723c */ /* 0x040ff000000018ff */
[----:B------:R-:W-:Y:S08]  /*23c0*/  HMMA.16816.F32 R72, R136, R74, RZ ;  /* 0x0000004a8848723c */ /* 0x000ff000000018ff */
[C---:B--2---:R-:W-:Y:S08]  /*23d0*/  HMMA.16816.F32 R56, R172.reuse, R8, R56 ;  /* 0x00000008ac38723c */ /* 0x044ff00000001838 */
[C---:B------:R-:W-:Y:S01]  /*23e0*/  HMMA.16816.F32 R52, R172.reuse, R10, R52 ;  /* 0x0000000aac34723c */ /* 0x040fe20000001834 */
[----:B------:R-:W2:Y:S07]  /*23f0*/  LDSM.16.M88.4 R8, [R235+0xb900] ;  /* 0x00b90000eb08783b */ /* 0x000eae0000000200 */
[C---:B----4-:R-:W-:Y:S08]  /*2400*/  HMMA.16816.F32 R28, R172.reuse, R24, R28 ;  /* 0x00000018ac1c723c */ /* 0x050ff0000000181c */
[----:B------:R-:W-:Y:S01]  /*2410*/  HMMA.16816.F32 R88, R172, R26, R88 ;  /* 0x0000001aac58723c */ /* 0x000fe20000001858 */
[----:B------:R-:W4:Y:S07]  /*2420*/  LDSM.16.M88.4 R24, [R238+0xc100] ;  /* 0x00c10000ee18783b */ /* 0x000f2e0000000200 */
[C---:B------:R-:W-:Y:S08]  /*2430*/  HMMA.16816.F32 R76, R140.reuse, R100, R76 ;  /* 0x000000648c4c723c */ /* 0x040ff0000000184c */
[----:B------:R-:W-:Y:S01]  /*2440*/  HMMA.16816.F32 R72, R140, R102, R72 ;  /* 0x000000668c48723c */ /* 0x000fe20000001848 */
[----:B------:R-:W-:Y:S07]  /*2450*/  LDSM.16.M88.4 R100, [R224+0x2800] ;  /* 0x00280000e064783b */ /* 0x000fee0000000200 */
[C---:B-1----:R-:W-:Y:S08]  /*2460*/  HMMA.16816.F32 R84, R172.reuse, R16, R84 ;  /* 0x00000010ac54723c */ /* 0x042ff00000001854 */
[C---:B------:R-:W-:Y:S01]  /*2470*/  HMMA.16816.F32 R80, R172.reuse, R18, R80 ;  /* 0x00000012ac50723c */ /* 0x040fe20000001850 */
[----:B------:R-:W1:Y:S07]  /*2480*/  LDSM.16.M88.4 R16, [R224+0x1800] ;  /* 0x00180000e010783b */ /* 0x000e6e0000000200 */
[C---:B------:R-:W-:Y:S08]  /*2490*/  HMMA.16816.F32 R40, R172.reuse, R68, R40 ;  /* 0x00000044ac28723c */ /* 0x040ff00000001828 */
[----:B------:R-:W-:Y:S01]  /*24a0*/  HMMA.16816.F32 R36, R172, R70, R36 ;  /* 0x00000046ac24723c */ /* 0x000fe20000001824 */
[----:B------:R-:W1:Y:S07]  /*24b0*/  LDSM.16.M88.4 R68, [R224+0x1000] ;  /* 0x00100000e044783b */ /* 0x000e6e0000000200 */
[----:B---3--:R-:W-:Y:S08]  /*24c0*/  HMMA.16816.F32 R12, R184, R96, R12 ;  /* 0x00000060b80c723c */ /* 0x008ff0000000180c */
[C---:B------:R-:W-:Y:S08]  /*24d0*/  HMMA.16816.F32 R48, R172.reuse, R92, R48 ;  /* 0x0000005cac30723c */ /* 0x040ff00000001830 */
[C---:B------:R-:W-:Y:S01]  /*24e0*/  HMMA.16816.F32 R44, R172.reuse, R94, R44 ;  /* 0x0000005eac2c723c */ /* 0x040fe2000000182c */
[----:B------:R-:W3:Y:S07]  /*24f0*/  LDSM.16.M88.4 R92, [R224+0x800] ;  /* 0x00080000e05c783b */ /* 0x000eee0000000200 */
[C---:B--2---:R-:W-:Y:S08]  /*2500*/  HMMA.16816.F32 R76, R172.reuse, R8, R76 ;  /* 0x00000008ac4c723c */ /* 0x044ff0000000184c */
[----:B------:R-:W-:Y:S01]  /*2510*/  HMMA.16816.F32 R72, R172, R10, R72 ;  /* 0x0000000aac48723c */ /* 0x000fe20000001848 */
[----:B------:R-:W2:Y:S07]  /*2520*/  LDSM.16.M88.4 R8, [R224+0x2000] ;  /* 0x00200000e008783b */ /* 0x000eae0000000200 */
[----:B----4-:R-:W-:Y:S08]  /*2530*/  HMMA.16816.F32 R12, R188, R24, R12 ;  /* 0x00000018bc0c723c */ /* 0x010ff0000000180c */
[C---:B-1----:R-:W-:Y:S08]  /*2540*/  HMMA.16816.F32 R48, R184.reuse, R16, R48 ;  /* 0x00000010b830723c */ /* 0x042ff00000001830 */
[C---:B------:R-:W-:Y:S01]  /*2550*/  HMMA.16816.F32 R44, R184.reuse, R18, R44 ;  /* 0x00000012b82c723c */ /* 0x040fe2000000182c */
[----:B------:R-:W1:Y:S07]  /*2560*/  LDSM.16.M88.4 R16, [R235+0xc100] ;  /* 0x00c10000eb10783b */ /* 0x000e6e0000000200 */
[C---:B------:R-:W-:Y:S01]  /*2570*/  HMMA.16816.F32 R20, R184.reuse, R98, R20 ;  /* 0x00000062b814723c */ /* 0x040fe20000001814 */
[----:B------:R-:W-:Y:S07]  /*2580*/  LDSM.16.M88.4 R96, [R224+0x3000] ;  /* 0x00300000e060783b */ /* 0x000fee0000000200 */
[C---:B------:R-:W-:Y:S08]  /*2590*/  HMMA.16816.F32 R56, R184.reuse, R68, R56 ;  /* 0x00000044b838723c */ /* 0x040ff00000001838 */
[----:B------:R-:W-:Y:S01]  /*25a0*/  HMMA.16816.F32 R52, R184, R70, R52 ;  /* 0x00000046b834723c */ /* 0x000fe20000001834 */
[----:B------:R-:W4:Y:S07]  /*25b0*/  LDSM.16.M88.4 R68, [R238+0xc900] ;  /* 0x00c90000ee44783b */ /* 0x000f2e0000000200 */
[----:B------:R-:W-:Y:S08]  /*25c0*/  HMMA.16816.F32 R12, R192, R104, R12 ;  /* 0x00000068c00c723c */ /* 0x000ff0000000180c */
[C---:B---3--:R-:W-:Y:S08]  /*25d0*/  HMMA.16816.F32 R64, R184.reuse, R92, R64 ;  /* 0x0000005cb840723c */ /* 0x048ff00000001840 */
[C---:B--2---:R-:W-:Y:S08]  /*25e0*/  HMMA.16816.F32 R40, R184.reuse, R8, R40 ;  /* 0x00000008b828723c */ /* 0x044ff00000001828 */
[----:B------:R-:W-:Y:S01]  /*25f0*/  HMMA.16816.F32 R36, R184, R10, R36 ;  /* 0x0000000ab824723c */ /* 0x000fe20000001824 */
[----:B------:R-:W2:Y:S07]  /*2600*/  LDSM.16.M88.4 R8, [R224+0x4000] ;  /* 0x00400000e008783b */ /* 0x000eae0000000200 */
[----:B------:R-:W-:Y:S01]  /*2610*/  HMMA.16816.F32 R20, R188, R26, R20 ;  /* 0x0000001abc14723c */ /* 0x000fe20000001814 */
[----:B------:R-:W3:Y:S07]  /*2620*/  LDSM.16.M88.4 R24, [R237+0x4800] ;  /* 0x00480000ed18783b */ /* 0x000eee0000000200 */
[----:B------:R-:W-:Y:S01]  /*2630*/  HMMA.16816.F32 R60, R184, R94, R60 ;  /* 0x0000005eb83c723c */ /* 0x000fe2000000183c */
[----:B------:R-:W2:Y:S07]  /*2640*/  LDSM.16.M88.4 R92, [R224+0x3800] ;  /* 0x00380000e05c783b */ /* 0x000eae0000000200 */
[----:B-1----:R-:W-:Y:S08]  /*2650*/  HMMA.16816.F32 R12, R196, R16, R12 ;  /* 0x00000010c40c723c */ /* 0x002ff0000000180c */
[----:B----4-:R-:W-:Y:S08]  /*2660*/  HMMA.16816.F32 R64, R188, R68, R64 ;  /* 0x00000044bc40723c */ /* 0x010ff00000001840 */
[----:B------:R-:W-:Y:S08]  /*2670*/  HMMA.16816.F32 R20, R192, R106, R20 ;  /* 0x0000006ac014723c */ /* 0x000ff00000001814 */
[C---:B------:R-:W-:Y:S01]  /*2680*/  HMMA.16816.F32 R104, R184.reuse, R96, R84 ;  /* 0x00000060b868723c */ /* 0x040fe20000001854 */
[----:B------:R-:W1:Y:S07]  /*2690*/  LDSM.16.M88.4 R84, [R235+0xc900] ;  /* 0x00c90000eb54783b */ /* 0x000e6e0000000200 */
[C---:B------:R-:W-:Y:S08]  /*26a0*/  HMMA.16816.F32 R28, R184.reuse, R100, R28 ;  /* 0x00000064b81c723c */ /* 0x040ff0000000181c */
[----:B------:R-:W-:Y:S01]  /*26b0*/  HMMA.16816.F32 R88, R184, R102, R88 ;  /* 0x00000066b858723c */ /* 0x000fe20000001858 */
[----:B------:R-:W4:Y:S07]  /*26c0*/  LDSM.16.M88.4 R100, [R238+0xd100] ;  /* 0x00d10000ee64783b */ /* 0x000f2e0000000200 */
[----:B--2---:R-:W-:Y:S08]  /*26d0*/  HMMA.16816.F32 R12, R212, R8, R12 ;  /* 0x00000008d40c723c */ /* 0x004ff0000000180c */
[----:B---3--:R-:W-:Y:S08]  /*26e0*/  HMMA.16816.F32 R64, R192, R24, R64 ;  /* 0x00000018c040723c */ /* 0x008ff00000001840 */
[C---:B------:R-:W-:Y:S08]  /*26f0*/  HMMA.16816.F32 R76, R184.reuse, R92, R76 ;  /* 0x0000005cb84c723c */ /* 0x040ff0000000184c */
[----:B------:R-:W-:Y:S01]  /*2700*/  HMMA.16816.F32 R72, R184, R94, R72 ;  /* 0x0000005eb848723c */ /* 0x000fe20000001848 */
[----:B------:R-:W2:Y:S01]  /*2710*/  LDSM.16.M88.4 R92, [R238+0xd900] ;  /* 0x00d90000ee5c783b */ /* 0x000ea20000000200 */
[----:B------:R-:W-:-:S02]  /*2720*/  FMUL.FTZ R14, R14, c[0x0][0x320] ;  /* 0x0000c8000e0e7a20 */ /* 0x000fc40000410000 */
[----:B------:R-:W-:Y:S02]  /*2730*/  FMUL.FTZ R3, R12, c[0x0][0x320] ;  /* 0x0000c8000c037a20 */ /* 0x000fe40000410000 */
[----:B------:R-:W-:Y:S02]  /*2740*/  FMUL.FTZ R7, R13, c[0x0][0x320] ;  /* 0x0000c8000d077a20 */ /* 0x000fe40000410000 */
[C---:B------:R-:W-:Y:S01]  /*2750*/  HMMA.16816.F32 R20, R196.reuse, R18, R20 ;  /* 0x00000012c414723c */ /* 0x040fe20000001814 */
[----:B------:R-:W3:Y:S01]  /*2760*/  LDSM.16.M88.4 R16, [R237+0x5000] ;  /* 0x00500000ed10783b */ /* 0x000ee20000000200 */
[----:B------:R-:W2:Y:S06]  /*2770*/  MUFU.TANH R3, R3 ;  /* 0x0000000300037308 */ /* 0x000eac0000002400 */
[----:B-1----:R-:W-:Y:S02]  /*2780*/  HMMA.16816.F32 R64, R196, R84, R64 ;  /* 0x00000054c440723c */ /* 0x002fe40000001840 */
[----:B------:R1:W1:Y:S05]  /*2790*/  MUFU.TANH R84, R14 ;  /* 0x0000000e00547308 */ /* 0x00026a0000002400 */
[----:B------:R-:W-:Y:S01]  /*27a0*/  FMUL.FTZ R85, R15, c[0x0][0x320] ;  /* 0x0000c8000f557a20 */ /* 0x000fe20000410000 */
[C---:B----4-:R-:W-:Y:S02]  /*27b0*/  HMMA.16816.F32 R56, R188.reuse, R100, R56 ;  /* 0x00000064bc38723c */ /* 0x050fe40000001838 */
[----:B------:R-:W4:Y:S06]  /*27c0*/  MUFU.TANH R7, R7 ;  /* 0x0000000700077308 */ /* 0x000f2c0000002400 */
[----:B------:R-:W-:Y:S01]  /*27d0*/  HMMA.16816.F32 R52, R188, R102, R52 ;  /* 0x00000066bc34723c */ /* 0x000fe20000001834 */
[----:B-1----:R-:W1:Y:S01]  /*27e0*/  LDSM.16.M88.4 R12, [R237+0x5800] ;  /* 0x00580000ed0c783b */ /* 0x002e620000000200 */
[----:B------:R-:W1:Y:S06]  /*27f0*/  MUFU.TANH R85, R85 ;  /* 0x0000005500557308 */ /* 0x000e6c0000002400 */
[----:B------:R-:W-:Y:S01]  /*2800*/  HMMA.16816.F32 R20, R212, R10, R20 ;  /* 0x0000000ad414723c */ /* 0x000fe20000001814 */
[----:B------:R-:W1:Y:S07]  /*2810*/  LDSM.16.M88.4 R8, [R235+0xd100] ;  /* 0x00d10000eb08783b */ /* 0x000e6e0000000200 */
[C---:B--2---:R-:W-:Y:S08]  /*2820*/  HMMA.16816.F32 R48, R188.reuse, R92, R48 ;  /* 0x0000005cbc30723c */ /* 0x044ff00000001830 */
[C---:B------:R-:W-:Y:S08]  /*2830*/  HMMA.16816.F32 R44, R188.reuse, R94, R44 ;  /* 0x0000005ebc2c723c */ /* 0x040ff0000000182c */
[----:B------:R-:W-:Y:S01]  /*2840*/  HMMA.16816.F32 R60, R188, R70, R60 ;  /* 0x00000046bc3c723c */ /* 0x000fe2000000183c */
[----:B------:R-:W-:Y:S01]  /*2850*/  LDSM.16.M88.4 R68, [R224+0x4800] ;  /* 0x00480000e044783b */ /* 0x000fe20000000200 */
[----:B------:R-:W-:-:S02]  /*2860*/  FMUL.FTZ R20, R20, c[0x0][0x320] ;  /* 0x0000c80014147a20 */ /* 0x000fc40000410000 */
[----:B------:R-:W-:Y:S02]  /*2870*/  FMUL.FTZ R21, R21, c[0x0][0x320] ;  /* 0x0000c80015157a20 */ /* 0x000fe40000410000 */
[----:B------:R-:W-:Y:S02]  /*2880*/  FMUL.FTZ R22, R22, c[0x0][0x320] ;  /* 0x0000c80016167a20 */ /* 0x000fe40000410000 */
[----:B---3--:R-:W-:Y:S01]  /*2890*/  HMMA.16816.F32 R56, R192, R16, R56 ;  /* 0x00000010c038723c */ /* 0x008fe20000001838 */
[----:B------:R-:W-:-:S07]  /*28a0*/  FMUL.FTZ R23, R23, c[0x0][0x320] ;  /* 0x0000c80017177a20 */ /* 0x000fce0000410000 */
[C---:B------:R-:W-:Y:S01]  /*28b0*/  HMMA.16816.F32 R52, R192.reuse, R18, R52 ;  /* 0x00000012c034723c */ /* 0x040fe20000001834 */
[----:B------:R-:W2:Y:S07]  /*28c0*/  LDSM.16.M88.4 R16, [R238+0xe100] ;  /* 0x00e10000ee10783b */ /* 0x000eae0000000200 */
[C---:B-1----:R-:W-:Y:S08]  /*28d0*/  HMMA.16816.F32 R48, R192.reuse, R12, R48 ;  /* 0x0000000cc030723c */ /* 0x042ff00000001830 */
[C---:B------:R-:W-:Y:S01]  /*28e0*/  HMMA.16816.F32 R44, R192.reuse, R14, R44 ;  /* 0x0000000ec02c723c */ /* 0x040fe2000000182c */
[----:B------:R-:W1:Y:S07]  /*28f0*/  LDSM.16.M88.4 R12, [R238+0xe900] ;  /* 0x00e90000ee0c783b */ /* 0x000e6e0000000200 */
[----:B------:R-:W-:Y:S01]  /*2900*/  HMMA.16816.F32 R60, R192, R26, R60 ;  /* 0x0000001ac03c723c */ /* 0x000fe2000000183c */
[----:B------:R-:W3:Y:S07]  /*2910*/  LDSM.16.M88.4 R24, [R224+0x5000] ;  /* 0x00500000e018783b */ /* 0x000eee0000000200 */
[C---:B------:R-:W-:Y:S08]  /*2920*/  HMMA.16816.F32 R56, R196.reuse, R8, R56 ;  /* 0x00000008c438723c */ /* 0x040ff00000001838 */
[----:B------:R-:W-:Y:S01]  /*2930*/  HMMA.16816.F32 R52, R196, R10, R52 ;  /* 0x0000000ac434723c */ /* 0x000fe20000001834 */
[----:B------:R-:W3:Y:S07]  /*2940*/  LDSM.16.M88.4 R8, [R237+0x6000] ;  /* 0x00600000ed08783b */ /* 0x000eee0000000200 */
[C---:B--2---:R-:W-:Y:S08]  /*2950*/  HMMA.16816.F32 R40, R188.reuse, R16, R40 ;  /* 0x00000010bc28723c */ /* 0x044ff00000001828 */
[----:B------:R-:W-:Y:S01]  /*2960*/  HMMA.16816.F32 R36, R188, R18, R36 ;  /* 0x00000012bc24723c */ /* 0x000fe20000001824 */
[----:B------:R-:W2:Y:S07]  /*2970*/  LDSM.16.M88.4 R16, [R237+0x6800] ;  /* 0x00680000ed10783b */ /* 0x000eae0000000200 */
[----:B------:R-:W-:Y:S01]  /*2980*/  HMMA.16816.F32 R60, R196, R86, R60 ;  /* 0x00000056c43c723c */ /* 0x000fe2000000183c */
[----:B------:R-:W2:Y:S07]  /*2990*/  MUFU.TANH R86, R22 ;  /* 0x0000001600567308 */ /* 0x000eae0000002400 */
[----:B------:R-:W-:Y:S01]  /*29a0*/  HMMA.16816.F32 R64, R212, R68, R64 ;  /* 0x00000044d440723c */ /* 0x000fe20000001840 */
[----:B------:R-:W2:Y:S07]  /*29b0*/  MUFU.TANH R68, R20 ;  /* 0x0000001400447308 */ /* 0x000eae0000002400 */
[C---:B-1----:R-:W-:Y:S01]  /*29c0*/  HMMA.16816.F32 R28, R188.reuse, R12, R28 ;  /* 0x0000000cbc1c723c */ /* 0x042fe2000000181c */
[----:B------:R-:W1:Y:S07]  /*29d0*/  MUFU.TANH R69, R21 ;  /* 0x0000001500457308 */ /* 0x000e6e0000002400 */
[----:B------:R-:W-:Y:S01]  /*29e0*/  HMMA.16816.F32 R88, R188, R14, R88 ;  /* 0x0000000ebc58723c */ /* 0x000fe20000001858 */
[----:B------:R1:W1:Y:S01]  /*29f0*/  MUFU.TANH R87, R23 ;  /* 0x0000001700577308 */ /* 0x0002620000002400 */
[----:B------:R-:W-:Y:S06]  /*2a00*/  LDSM.16.M88.4 R12, [R237+0x7000] ;  /* 0x00700000ed0c783b */ /* 0x000fec0000000200 */
[----:B---3--:R-:W-:Y:S01]  /*2a10*/  HMMA.16816.F32 R56, R212, R24, R56 ;  /* 0x00000018d438723c */ /* 0x008fe20000001838 */
[----:B------:R-:W-:-:S02]  /*2a20*/  FMUL.FTZ R64, R64, c[0x0][0x320] ;  /* 0x0000c80040407a20 */ /* 0x000fc40000410000 */
[----:B------:R-:W-:Y:S02]  /*2a30*/  FMUL.FTZ R65, R65, c[0x0][0x320] ;  /* 0x0000c80041417a20 */ /* 0x000fe40000410000 */
[----:B------:R-:W-:Y:S02]  /*2a40*/  FMUL.FTZ R66, R66, c[0x0][0x320] ;  /* 0x0000c80042427a20 */ /* 0x000fe40000410000 */
[----:B------:R-:W-:Y:S01]  /*2a50*/  FMUL.FTZ R67, R67, c[0x0][0x320] ;  /* 0x0000c80043437a20 */ /* 0x000fe20000410000 */
[----:B------:R-:W-:Y:S01]  /*2a60*/  HMMA.16816.F32 R52, R212, R26, R52 ;  /* 0x0000001ad434723c */ /* 0x000fe20000001834 */
[----:B-1----:R-:W1:Y:S01]  /*2a70*/  LDSM.16.M88.4 R20, [R235+0xd900] ;  /* 0x00d90000eb14783b */ /* 0x002e620000000200 */
[----:B------:R-:W3:Y:S03]  /*2a80*/  MUFU.TANH R92, R66 ;  /* 0x00000042005c7308 */ /* 0x000ee60000002400 */
[----:B------:R-:W1:Y:S03]  /*2a90*/  LDSM.16.M88.4 R24, [R235+0xe100] ;  /* 0x00e10000eb18783b */ /* 0x000e660000000200 */
[C---:B------:R-:W-:Y:S02]  /*2aa0*/  HMMA.16816.F32 R40, R192.reuse, R8, R40 ;  /* 0x00000008c028723c */ /* 0x040fe40000001828 */
[----:B------:R-:W1:Y:S06]  /*2ab0*/  MUFU.TANH R93, R67 ;  /* 0x00000043005d7308 */ /* 0x000e6c0000002400 */
[----:B------:R-:W-:Y:S01]  /*2ac0*/  HMMA.16816.F32 R36, R192, R10, R36 ;  /* 0x0000000ac024723c */ /* 0x000fe20000001824 */
[----:B------:R-:W3:Y:S01]  /*2ad0*/  LDSM.16.M88.4 R8, [R238+0xf100] ;  /* 0x00f10000ee08783b */ /* 0x000ee20000000200 */
[----:B------:R-:W-:-:S02]  /*2ae0*/  FMUL.FTZ R56, R56, c[0x0][0x320] ;  /* 0x0000c80038387a20 */ /* 0x000fc40000410000 */
[----:B------:R-:W-:Y:S02]  /*2af0*/  FMUL.FTZ R57, R57, c[0x0][0x320] ;  /* 0x0000c80039397a20 */ /* 0x000fe40000410000 */
[----:B------:R-:W-:Y:S02]  /*2b00*/  FMUL.FTZ R58, R58, c[0x0][0x320] ;  /* 0x0000c8003a3a7a20 */ /* 0x000fe40000410000 */
[----:B------:R-:W-:Y:S01]  /*2b10*/  HMMA.16816.F32 R80, R184, R98, R80 ;  /* 0x00000062b850723c */ /* 0x000fe20000001850 */
[----:B------:R-:W-:Y:S01]  /*2b20*/  FMUL.FTZ R52, R52, c[0x0][0x320] ;  /* 0x0000c80034347a20 */ /* 0x000fe20000410000 */
[----:B------:R-:W1:Y:S01]  /*2b30*/  MUFU.TANH R56, R56 ;  /* 0x0000003800387308 */ /* 0x000e620000002400 */
[----:B------:R-:W-:Y:S02]  /*2b40*/  FMUL.FTZ R53, R53, c[0x0][0x320] ;  /* 0x0000c80035357a20 */ /* 0x000fe40000410000 */
[----:B------:R-:W-:Y:S02]  /*2b50*/  FMUL.FTZ R54, R54, c[0x0][0x320] ;  /* 0x0000c80036367a20 */ /* 0x000fe40000410000 */
[----:B------:R-:W-:Y:S01]  /*2b60*/  FMUL.FTZ R55, R55, c[0x0][0x320] ;  /* 0x0000c80037377a20 */ /* 0x000fe20000410000 */
[C---:B--2---:R-:W-:Y:S01]  /*2b70*/  HMMA.16816.F32 R28, R192.reuse, R16, R28 ;  /* 0x00000010c01c723c */ /* 0x044fe2000000181c */
[----:B------:R-:W-:Y:S01]  /*2b80*/  FMUL.FTZ R59, R59, c[0x0][0x320] ;  /* 0x0000c8003b3b7a20 */ /* 0x000fe20000410000 */
[----:B------:R-:W2:Y:S06]  /*2b90*/  MUFU.TANH R182, R54 ;  /* 0x0000003600b67308 */ /* 0x000eac0000002400 */
[----:B------:R-:W-:Y:S01]  /*2ba0*/  HMMA.16816.F32 R88, R192, R18, R88 ;  /* 0x00000012c058723c */ /* 0x000fe20000001858 */
[----:B------:R-:W2:Y:S01]  /*2bb0*/  LDSM.16.M88.4 R16, [R238+0xf900] ;  /* 0x00f90000ee10783b */ /* 0x000ea20000000200 */
[----:B------:R-:W2:Y:S06]  /*2bc0*/  MUFU.TANH R181, R55 ;  /* 0x0000003700b57308 */ /* 0x000eac0000002400 */
[C---:B-1----:R-:W-:Y:S02]  /*2bd0*/  HMMA.16816.F32 R48, R196.reuse, R20, R48 ;  /* 0x00000014c430723c */ /* 0x042fe40000001830 */
[----:B------:R-:W1:Y:S06]  /*2be0*/  MUFU.TANH R57, R57 ;  /* 0x0000003900397308 */ /* 0x000e6c0000002400 */
[----:B------:R-:W-:Y:S01]  /*2bf0*/  HMMA.16816.F32 R44, R196, R22, R44 ;  /* 0x00000016c42c723c */ /* 0x000fe2000000182c */
[----:B------:R-:W1:Y:S01]  /*2c00*/  LDSM.16.M88.4 R20, [R224+0x6000] ;  /* 0x00600000e014783b */ /* 0x000e620000000200 */
[----:B------:R-:W1:Y:S06]  /*2c10*/  MUFU.TANH R58, R58 ;  /* 0x0000003a003a7308 */ /* 0x000e6c0000002400 */
[----:B------:R-:W-:Y:S02]  /*2c20*/  HMMA.16816.F32 R60, R212, R70, R60 ;  /* 0x00000046d43c723c */ /* 0x000fe4000000183c */
[----:B------:R-:W1:Y:S06]  /*2c30*/  MUFU.TANH R70, R64 ;  /* 0x0000004000467308 */ /* 0x000e6c0000002400 */
[----:B------:R-:W-:Y:S02]  /*2c40*/  HMMA.16816.F32 R40, R196, R24, R40 ;  /* 0x00000018c428723c */ /* 0x000fe40000001828 */
[----:B------:R2:W1:Y:S06]  /*2c50*/  MUFU.TANH R71, R65 ;  /* 0x0000004100477308 */ /* 0x00046c0000002400 */
[C---:B---3--:R-:W-:Y:S02]  /*2c60*/  HMMA.16816.F32 R104, R188.reuse, R8, R104 ;  /* 0x00000008bc68723c */ /* 0x048fe40000001868 */
[----:B------:R-:W3:Y:S06]  /*2c70*/  MUFU.TANH R59, R59 ;  /* 0x0000003b003b7308 */ /* 0x000eec0000002400 */
[----:B------:R-:W-:Y:S01]  /*2c80*/  HMMA.16816.F32 R80, R188, R10, R80 ;  /* 0x0000000abc50723c */ /* 0x000fe20000001850 */
[----:B------:R-:W-:Y:S01]  /*2c90*/  LDSM.16.M88.4 R8, [R237+0x7800] ;  /* 0x00780000ed08783b */ /* 0x000fe20000000200 */
[----:B------:R-:W-:-:S02]  /*2ca0*/  FMUL.FTZ R60, R60, c[0x0][0x320] ;  /* 0x0000c8003c3c7a20 */ /* 0x000fc40000410000 */
[----:B------:R-:W-:Y:S01]  /*2cb0*/  FMUL.FTZ R61, R61, c[0x0][0x320] ;  /* 0x0000c8003d3d7a20 */ /* 0x000fe20000410000 */
[----:B--2---:R-:W2:Y:S01]  /*2cc0*/  LDSM.16.M88.4 R64, [R224+0x5800] ;  /* 0x00580000e040783b */ /* 0x004ea20000000200 */
[----:B------:R-:W-:Y:S02]  /*2cd0*/  FMUL.FTZ R62, R62, c[0x0][0x320] ;  /* 0x0000c8003e3e7a20 */ /* 0x000fe40000410000 */
[----:B------:R-:W-:Y:S01]  /*2ce0*/  HMMA.16816.F32 R36, R196, R26, R36 ;  /* 0x0000001ac424723c */ /* 0x000fe20000001824 */
[----:B------:R-:W-:Y:S01]  /*2cf0*/  LDSM.16.M88.4 R24, [R224+0x6800] ;  /* 0x00680000e018783b */ /* 0x000fe20000000200 */
[----:B------:R-:W-:Y:S01]  /*2d00*/  FMUL.FTZ R63, R63, c[0x0][0x320] ;  /* 0x0000c8003f3f7a20 */ /* 0x000fe20000410000 */
[----:B------:R-:W1:Y:S05]  /*2d10*/  MUFU.TANH R60, R60 ;  /* 0x0000003c003c7308 */ /* 0x000e6a0000002400 */
[C---:B------:R-:W-:Y:S03]  /*2d20*/  HMMA.16816.F32 R76, R188.reuse, R16, R76 ;  /* 0x00000010bc4c723c */ /* 0x040fe6000000184c */
[----:B------:R-:W2:Y:S05]  /*2d30*/  MUFU.TANH R61, R61 ;  /* 0x0000003d003d7308 */ /* 0x000eaa0000002400 */
[----:B------:R-:W-:Y:S01]  /*2d40*/  HMMA.16816.F32 R72, R188, R18, R72 ;  /* 0x00000012bc48723c */ /* 0x000fe20000001848 */
[----:B------:R-:W-:Y:S02]  /*2d50*/  LDSM.16.M88.4 R16, [R224+0x7800] ;  /* 0x00780000e010783b */ /* 0x000fe40000000200 */
[----:B------:R-:W2:Y:S05]  /*2d60*/  MUFU.TANH R62, R62 ;  /* 0x0000003e003e7308 */ /* 0x000eaa0000002400 */
[----:B-1----:R-:W-:Y:S03]  /*2d70*/  HMMA.16816.F32 R40, R212, R20, R40 ;  /* 0x00000014d428723c */ /* 0x002fe60000001828 */
[----:B------:R-:W1:Y:S05]  /*2d80*/  MUFU.TANH R63, R63 ;  /* 0x0000003f003f7308 */ /* 0x000e6a0000002400 */
[C---:B------:R-:W-:Y:S08]  /*2d90*/  HMMA.16816.F32 R104, R192.reuse, R12, R104 ;  /* 0x0000000cc068723c */ /* 0x040ff00000001868 */
[----:B------:R-:W-:Y:S01]  /*2da0*/  HMMA.16816.F32 R80, R192, R14, R80 ;  /* 0x0000000ec050723c */ /* 0x000fe20000001850 */
[----:B------:R-:W1:Y:S07]  /*2db0*/  LDSM.16.M88.4 R12, [R235+0xf900] ;  /* 0x00f90000eb0c783b */ /* 0x000e6e0000000200 */
[----:B--2---:R-:W-:Y:S01]  /*2dc0*/  HMMA.16816.F32 R48, R212, R64, R48 ;  /* 0x00000040d430723c */ /* 0x004fe20000001830 */
[----:B------:R-:W2:Y:S01]  /*2dd0*/  MUFU.TANH R64, R52 ;  /* 0x0000003400407308 */ /* 0x000ea20000002400 */
[----:B------:R-:W-:-:S02]  /*2de0*/  FMUL.FTZ R40, R40, c[0x0][0x320] ;  /* 0x0000c80028287a20 */ /* 0x000fc40000410000 */
[----:B------:R-:W-:Y:S02]  /*2df0*/  FMUL.FTZ R41, R41, c[0x0][0x320] ;  /* 0x0000c80029297a20 */ /* 0x000fe40000410000 */
[----:B------:R-:W-:Y:S02]  /*2e00*/  FMUL.FTZ R42, R42, c[0x0][0x320] ;  /* 0x0000c8002a2a7a20 */ /* 0x000fe40000410000 */
[----:B------:R-:W-:Y:S01]  /*2e10*/  HMMA.16816.F32 R36, R212, R22, R36 ;  /* 0x00000016d424723c */ /* 0x000fe20000001824 */
[----:B------:R2:W1:Y:S01]  /*2e20*/  MUFU.TANH R65, R53 ;  /* 0x0000003500417308 */ /* 0x0004620000002400 */
[----:B------:R-:W3:Y:S01]  /*2e30*/  LDSM.16.M88.4 R20, [R235+0xf100] ;  /* 0x00f10000eb14783b */ /* 0x000ee20000000200 */
[----:B------:R-:W-:-:S05]  /*2e40*/  FMUL.FTZ R43, R43, c[0x0][0x320] ;  /* 0x0000c8002b2b7a20 */ /* 0x000fca0000410000 */
[C---:B------:R-:W-:Y:S01]  /*2e50*/  HMMA.16816.F32 R76, R192.reuse, R8, R76 ;  /* 0x00000008c04c723c */ /* 0x040fe2000000184c */
[----:B------:R-:W1:Y:S07]  /*2e60*/  MUFU.TANH R178, R40 ;  /* 0x0000002800b27308 */ /* 0x000e6e0000002400 */
[----:B------:R-:W-:Y:S01]  /*2e70*/  HMMA.16816.F32 R72, R192, R10, R72 ;  /* 0x0000000ac048723c */ /* 0x000fe20000001848 */
[----:B--2---:R-:W2:Y:S01]  /*2e80*/  LDSM.16.M88.4 R52, [R235+0xe900] ;  /* 0x00e90000eb34783b */ /* 0x004ea20000000200 */
[----:B------:R-:W2:Y:S01]  /*2e90*/  MUFU.TANH R177, R41 ;  /* 0x0000002900b17308 */ /* 0x000ea20000002400 */
[----:B------:R-:W-:-:S02]  /*2ea0*/  FMUL.FTZ R48, R48, c[0x0][0x320] ;  /* 0x0000c80030307a20 */ /* 0x000fc40000410000 */
[----:B------:R-:W-:Y:S02]  /*2eb0*/  FMUL.FTZ R49, R49, c[0x0][0x320] ;  /* 0x0000c80031317a20 */ /* 0x000fe40000410000 */
[----:B------:R-:W-:Y:S01]  /*2ec0*/  FMUL.FTZ R50, R50, c[0x0][0x320] ;  /* 0x0000c80032327a20 */ /* 0x000fe20000410000 */
[----:B------:R-:W-:Y:S01]  /*2ed0*/  HMMA.16816.F32 R44, R212, R66, R44 ;  /* 0x00000042d42c723c */ /* 0x000fe2000000182c */
[----:B------:R-:W-:Y:S01]  /*2ee0*/  FMUL.FTZ R51, R51, c[0x0][0x320] ;  /* 0x0000c80033337a20 */ /* 0x000fe20000410000 */
[----:B------:R-:W2:Y:S01]  /*2ef0*/  MUFU.TANH R161, R42 ;  /* 0x0000002a00a17308 */ /* 0x000ea20000002400 */
[----:B------:R-:W-:Y:S02]  /*2f00*/  FMUL.FTZ R36, R36, c[0x0][0x320] ;  /* 0x0000c80024247a20 */ /* 0x000fe40000410000 */
[----:B------:R-:W-:Y:S02]  /*2f10*/  FMUL.FTZ R37, R37, c[0x0][0x320] ;  /* 0x0000c80025257a20 */ /* 0x000fe40000410000 */
[----:B------:R-:W-:Y:S01]  /*2f20*/  FMUL.FTZ R38, R38, c[0x0][0x320] ;  /* 0x0000c80026267a20 */ /* 0x000fe20000410000 */
[C---:B-1----:R-:W-:Y:S01]  /*2f30*/  HMMA.16816.F32 R76, R196.reuse, R12, R76 ;  /* 0x0000000cc44c723c */ /* 0x042fe2000000184c */
[----:B------:R-:W-:Y:S01]  /*2f40*/  FMUL.FTZ R39, R39, c[0x0][0x320] ;  /* 0x0000c80027277a20 */ /* 0x000fe20000410000 */
[----:B------:R1:W1:Y:S06]  /*2f50*/  MUFU.TANH R162, R43 ;  /* 0x0000002b00a27308 */ /* 0x00026c0000002400 */
[C---:B------:R-:W-:Y:S02]  /*2f60*/  HMMA.16816.F32 R72, R196.reuse, R14, R72 ;  /* 0x0000000ec448723c */ /* 0x040fe40000001848 */
[----:B------:R2:W2:Y:S06]  /*2f70*/  MUFU.TANH R145, R48 ;  /* 0x0000003000917308 */ /* 0x0004ac0000002400 */
[----:B---3--:R-:W-:Y:S01]  /*2f80*/  HMMA.16816.F32 R104, R196, R20, R104 ;  /* 0x00000014c468723c */ /* 0x008fe20000001868 */
[----:B------:R-:W-:Y:S01]  /*2f90*/  FMUL.FTZ R44, R44, c[0x0][0x320] ;  /* 0x0000c8002c2c7a20 */ /* 0x000fe20000410000 */
[----:B-1----:R-:W1:Y:S01]  /*2fa0*/  LDSM.16.M88.4 R40, [R224+0x7000] ;  /* 0x00700000e028783b */ /* 0x002e620000000200 */
[----:B------:R-:W-:Y:S01]  /*2fb0*/  FMUL.FTZ R45, R45, c[0x0][0x320] ;  /* 0x0000c8002d2d7a20 */ /* 0x000fe20000410000 */
[----:B------:R3:W1:Y:S01]  /*2fc0*/  MUFU.TANH R146, R49 ;  /* 0x0000003100927308 */ /* 0x0006620000002400 */
[----:B------:R-:W-:Y:S01]  /*2fd0*/  FMUL.FTZ R46, R46, c[0x0][0x320] ;  /* 0x0000c8002e2e7a20 */ /* 0x000fe20000410000 */
[----:B------:R-:W-:-:S04]  /*2fe0*/  DEPBAR.LE SB0, 0x0 ;  /* 0x000080000000791a */ /* 0x000fc80000000000 */
[C---:B--2---:R-:W-:Y:S01]  /*2ff0*/  HMMA.16816.F32 R28, R196.reuse, R52, R28 ;  /* 0x00000034c41c723c */ /* 0x044fe2000000181c */
[----:B------:R-:W-:Y:S01]  /*3000*/  FMUL.FTZ R47, R47, c[0x0][0x320] ;  /* 0x0000c8002f2f7a20 */ /* 0x000fe20000410000 */
[----:B------:R3:W2:Y:S06]  /*3010*/  MUFU.TANH R150, R50 ;  /* 0x0000003200967308 */ /* 0x0006ac0000002400 */
[C---:B------:R-:W-:Y:S02]  /*3020*/  HMMA.16816.F32 R88, R196.reuse, R54, R88 ;  /* 0x00000036c458723c */ /* 0x040fe40000001858 */
[----:B------:R3:W1:Y:S06]  /*3030*/  MUFU.TANH R151, R51 ;  /* 0x0000003300977308 */ /* 0x00066c0000002400 */
[----:B------:R-:W-:Y:S02]  /*3040*/  HMMA.16816.F32 R80, R196, R22, R80 ;  /* 0x00000016c450723c */ /* 0x000fe40000001850 */
[----:B------:R3:W1:Y:S06]  /*3050*/  MUFU.TANH R148, R44 ;  /* 0x0000002c00947308 */ /* 0x00066c0000002400 */
[C---:B------:R-:W-:Y:S02]  /*3060*/  HMMA.16816.F32 R76, R212.reuse, R16, R76 ;  /* 0x00000010d44c723c */ /* 0x040fe4000000184c */
[----:B------:R3:W1:Y:S06]  /*3070*/  MUFU.TANH R147, R45 ;  /* 0x0000002d00937308 */ /* 0x00066c0000002400 */
[C---:B------:R-:W-:Y:S02]  /*3080*/  HMMA.16816.F32 R72, R212.reuse, R18, R72 ;  /* 0x00000012d448723c */ /* 0x040fe40000001848 */
[----:B------:R3:W1:Y:S06]  /*3090*/  MUFU.TANH R180, R46 ;  /* 0x0000002e00b47308 */ /* 0x00066c0000002400 */
[C---:B------:R-:W-:Y:S02]  /*30a0*/  HMMA.16816.F32 R28, R212.reuse, R24, R28 ;  /* 0x00000018d41c723c */ /* 0x040fe4000000181c */
[----:B------:R3:W2:Y:S06]  /*30b0*/  MUFU.TANH R179, R47 ;  /* 0x0000002f00b37308 */ /* 0x0006ac0000002400 */
[----:B------:R-:W-:Y:S01]  /*30c0*/  HMMA.16816.F32 R88, R212, R26, R88 ;  /* 0x0000001ad458723c */ /* 0x000fe20000001858 */
[----:B------:R-:W-:Y:S01]  /*30d0*/  FMUL.FTZ R66, R78, c[0x0][0x320] ;  /* 0x0000c8004e427a20 */ /* 0x000fe20000410000 */
[----:B------:R3:W2:Y:S01]  /*30e0*/  MUFU.TANH R160, R36 ;  /* 0x0000002400a07308 */ /* 0x0006a20000002400 */
[----:B------:R-:W-:-:S02]  /*30f0*/  FMUL.FTZ R13, R79, c[0x0][0x320] ;  /* 0x0000c8004f0d7a20 */ /* 0x000fc40000410000 */
[----:B------:R-:W-:Y:S02]  /*3100*/  FMUL.FTZ R76, R76, c[0x0][0x320] ;  /* 0x0000c8004c4c7a20 */ /* 0x000fe40000410000 */
[----:B------:R-:W-:Y:S01]  /*3110*/  FMUL.FTZ R77, R77, c[0x0][0x320] ;  /* 0x0000c8004d4d7a20 */ /* 0x000fe20000410000 */
[C---:B-1----:R-:W-:Y:S01]  /*3120*/  HMMA.16816.F32 R104, R212.reuse, R40, R104 ;  /* 0x00000028d468723c */ /* 0x042fe20000001868 */
[----:B------:R-:W-:Y:S01]  /*3130*/  FMUL.FTZ R67, R73, c[0x0][0x320] ;  /* 0x0000c80049437a20 */ /* 0x000fe20000410000 */
[----:B------:R3:W1:Y:S01]  /*3140*/  MUFU.TANH R159, R37 ;  /* 0x00000025009f7308 */ /* 0x0006620000002400 */
[----:B------:R-:W-:Y:S02]  /*3150*/  FMUL.FTZ R15, R74, c[0x0][0x320] ;  /* 0x0000c8004a0f7a20 */ /* 0x000fe40000410000 */
[----:B------:R-:W-:Y:S02]  /*3160*/  FMUL.FTZ R14, R75, c[0x0][0x320] ;  /* 0x0000c8004b0e7a20 */ /* 0x000fe40000410000 */
[----:B------:R-:W-:Y:S01]  /*3170*/  FMUL.FTZ R72, R72, c[0x0][0x320] ;  /* 0x0000c80048487a20 */ /* 0x000fe20000410000 */
[----:B------:R-:W-:Y:S01]  /*3180*/  HMMA.16816.F32 R80, R212, R42, R80 ;  /* 0x0000002ad450723c */ /* 0x000fe20000001850 */
[----:B------:R-:W-:Y:S01]  /*3190*/  FMUL.FTZ R28, R28, c[0x0][0x320] ;  /* 0x0000c8001c1c7a20 */ /* 0x000fe20000410000 */
[----:B------:R3:W1:Y:S01]  /*31a0*/  MUFU.TANH R164, R38 ;  /* 0x0000002600a47308 */ /* 0x0006620000002400 */
[----:B------:R-:W-:-:S02]  /*31b0*/  FMUL.FTZ R29, R29, c[0x0][0x320] ;  /* 0x0000c8001d1d7a20 */ /* 0x000fc40000410000 */
[----:B------:R-:W-:Y:S02]  /*31c0*/  FMUL.FTZ R30, R30, c[0x0][0x320] ;  /* 0x0000c8001e1e7a20 */ /* 0x000fe40000410000 */
[----:B------:R-:W-:Y:S02]  /*31d0*/  FMUL.FTZ R31, R31, c[0x0][0x320] ;  /* 0x0000c8001f1f7a20 */ /* 0x000fe40000410000 */
[----:B------:R-:W-:Y:S01]  /*31e0*/  FMUL.FTZ R88, R88, c[0x0][0x320] ;  /* 0x0000c80058587a20 */ /* 0x000fe20000410000 */
[----:B------:R3:W1:Y:S01]  /*31f0*/  MUFU.TANH R165, R39 ;  /* 0x0000002700a57308 */ /* 0x0006620000002400 */
[----:B------:R-:W-:Y:S02]  /*3200*/  FMUL.FTZ R89, R89, c[0x0][0x320] ;  /* 0x0000c80059597a20 */ /* 0x000fe40000410000 */
[----:B------:R-:W-:Y:S02]  /*3210*/  FMUL.FTZ R90, R90, c[0x0][0x320] ;  /* 0x0000c8005a5a7a20 */ /* 0x000fe40000410000 */
[----:B------:R-:W-:-:S02]  /*3220*/  FMUL.FTZ R91, R91, c[0x0][0x320] ;  /* 0x0000c8005b5b7a20 */ /* 0x000fc40000410000 */
[----:B------:R-:W-:Y:S01]  /*3230*/  FMUL.FTZ R104, R104, c[0x0][0x320] ;  /* 0x0000c80068687a20 */ /* 0x000fe20000410000 */
[----:B------:R3:W1:Y:S01]  /*3240*/  MUFU.TANH R176, R28 ;  /* 0x0000001c00b07308 */ /* 0x0006620000002400 */
[----:B------:R-:W-:Y:S02]  /*3250*/  FMUL.FTZ R105, R105, c[0x0][0x320] ;  /* 0x0000c80069697a20 */ /* 0x000fe40000410000 */
[----:B------:R-:W-:Y:S02]  /*3260*/  FMUL.FTZ R106, R106, c[0x0][0x320] ;  /* 0x0000c8006a6a7a20 */ /* 0x000fe40000410000 */
[----:B------:R-:W-:Y:S02]  /*3270*/  FMUL.FTZ R107, R107, c[0x0][0x320] ;  /* 0x0000c8006b6b7a20 */ /* 0x000fe40000410000 */
[----:B------:R-:W-:Y:S01]  /*3280*/  FMUL.FTZ R80, R80, c[0x0][0x320] ;  /* 0x0000c80050507a20 */ /* 0x000fe20000410000 */
[----:B------:R3:W1:Y:S01]  /*3290*/  MUFU.TANH R171, R29 ;  /* 0x0000001d00ab7308 */ /* 0x0006620000002400 */
[----:B------:R-:W-:-:S02]  /*32a0*/  FMUL.FTZ R81, R81, c[0x0][0x320] ;  /* 0x0000c80051517a20 */ /* 0x000fc40000410000 */
[----:B------:R-:W-:Y:S02]  /*32b0*/  FMUL.FTZ R82, R82, c[0x0][0x320] ;  /* 0x0000c80052527a20 */ /* 0x000fe40000410000 */
[----:B------:R-:W-:-:S03]  /*32c0*/  FMUL.FTZ R83, R83, c[0x0][0x320] ;  /* 0x0000c80053537a20 */ /* 0x000fc60000410000 */
[----:B------:R3:W1:Y:S08]  /*32d0*/  MUFU.TANH R168, R30 ;  /* 0x0000001e00a87308 */ /* 0x0006700000002400 */
        /* <DEDUP_REMOVED lines=15> */
[----:B------:R-:W1:Y:S08]  /*33d0*/  MUFU.TANH R66, R66 ;  /* 0x0000004200427308 */ /* 0x000e700000002400 */
[----:B------:R-:W1:Y:S08]  /*33e0*/  MUFU.TANH R13, R13 ;  /* 0x0000000d000d7308 */ /* 0x000e700000002400 */
[----:B------:R3:W1:Y:S08]  /*33f0*/  MUFU.TANH R134, R72 ;  /* 0x0000004800867308 */ /* 0x0006700000002400 */
[----:B------:R-:W1:Y:S08]  /*3400*/  MUFU.TANH R67, R67 ;  /* 0x0000004300437308 */ /* 0x000e700000002400 */
[----:B------:R-:W1:Y:S08]  /*3410*/  MUFU.TANH R15, R15 ;  /* 0x0000000f000f7308 */ /* 0x000e700000002400 */
[----:B------:R-:W1:Y:S01]  /*3420*/  MUFU.TANH R14, R14 ;  /* 0x0000000e000e7308 */ /* 0x000e620000002400 */
[----:B------:R-:W-:Y:S06]  /*3430*/  BAR.SYNC.DEFER_BLOCKING 0x0 ;  /* 0x0000000000007b1d */ /* 0x000fec0000010000 */
[----:B------:R-:W-:Y:S05]  /*3440*/  @P1 BRA `(.L_x_25) ;  /* 0x0000047000001947 */ /* 0x000fea0003800000 */
[----:B--234-:R-:W-:Y:S01]  /*3450*/  ULEA UR4, UR6, UR10, 0x7 ;  /* 0x0000000a06047291 */ /* 0x01cfe2000f8e383f */
[----:B------:R-:W-:-:S05]  /*3460*/  IMAD.MOV.U32 R239, RZ, RZ, RZ ;  /* 0x000000ffffef7224 */ /* 0x000fca00078e00ff */
[----:B------:R-:W-:-:S05]  /*3470*/  IMAD.U32 R240, RZ, RZ, UR4 ;  /* 0x00000004fff07e24 */ /* 0x000fca000f8e00ff */
[----:B------:R-:W-:-:S05]  /*3480*/  IADD3 R240, R240, -0x100, R242 ;  /* 0xffffff00f0f07810 */ /* 0x000fca0007ffe0f2 */
[----:B------:R-:W-:-:S04]  /*3490*/  @P0 IMAD.HI.U32 R9, R240, c[0x0][0x2bc], RZ ;  /* 0x0000af00f0090a27 */ /* 0x000fc800078e00ff */
[----:B------:R-:W-:Y:S01]  /*34a0*/  IMAD.MOV.U32 R8, RZ, RZ, R240 ;  /* 0x000000ffff087224 */ /* 0x000fe200078e00f0 */
[----:B------:R-:W-:-:S04]  /*34b0*/  @P0 SHF.R.U32.HI R8, RZ, c[0x0][0x2c0], R9 ;  /* 0x0000b000ff080a19 */ /* 0x000fc80000011609 */
[----:B------:R-:W-:-:S04]  /*34c0*/  @!P6 IADD3 R11, P1, R8, UR16, RZ ;  /* 0x00000010080bec10 */ /* 0x000fc8000ff3e0ff */
[----:B------:R-:W-:Y:S02]  /*34d0*/  @!P6 LEA.HI.X.SX32 R9, R8, UR14, 0x1, P1 ;  /* 0x0000000e0809ec11 */ /* 0x000fe400088f0eff */
[----:B------:R-:W-:-:S04]  /*34e0*/  @!P6 LEA R10, P1, R11, c[0x0][0x2a0], 0x2 ;  /* 0x0000a8000b0aea11 */ /* 0x000fc800078210ff */
[----:B------:R-:W-:-:S05]  /*34f0*/  @!P6 LEA.HI.X R11, R11, c[0x0][0x2a4], R9, 0x2, P1 ;  /* 0x0000a9000b0bea11 */ /* 0x000fca00008f1409 */
[----:B------:R2:W3:Y:S01]  /*3500*/  @!P6 LDG.E R239, [R10.64] ;  /* 0x0000000c0aefe981 */ /* 0x0004e2000c1e1900 */
[----:B------:R-:W-:Y:S01]  /*3510*/  IMAD.MOV R8, RZ, RZ, -R8 ;  /* 0x000000ffff087224 */ /* 0x000fe200078e0a08 */
[----:B------:R-:W-:Y:S02]  /*3520*/  SEL R23, RZ, 0x10, P3 ;  /* 0x00000010ff177807 */ /* 0x000fe40001800000 */
[----:B------:R-:W-:Y:S01]  /*3530*/  SHF.L.U64.HI R12, R33, 0x1, R35 ;  /* 0x00000001210c7819 */ /* 0x000fe20000010223 */
[----:B------:R-:W-:Y:S01]  /*3540*/  IMAD R240, R8, c[0x0][0x2b8], R240 ;  /* 0x0000ae0008f07a24 */ /* 0x000fe200078e02f0 */
[----:B------:R-:W-:Y:S02]  /*3550*/  IADD3 R24, -R23, 0x10, RZ ;  /* 0x0000001017187810 */ /* 0x000fe40007ffe1ff */
[----:B------:R-:W-:Y:S02]  /*3560*/  SHF.L.U64.HI R9, R32, 0x1, R34 ;  /* 0x0000000120097819 */ /* 0x000fe40000010222 */
[----:B------:R-:W-:-:S02]  /*3570*/  SHF.R.S32.HI R8, RZ, 0x1f, R240 ;  /* 0x0000001fff087819 */ /* 0x000fc400000114f0 */
[----:B------:R-:W-:-:S03]  /*3580*/  LOP3.LUT R24, R24, 0xf, RZ, 0xc0, !PT ;  /* 0x0000000f18187812 */ /* 0x000fc600078ec0ff */
[----:B------:R-:W-:-:S04]  /*3590*/  IMAD R8, R8, c[0x0][0x1e0], RZ ;  /* 0x0000780008087a24 */ /* 0x000fc800078e02ff */
[C---:B------:R-:W-:Y:S02]  /*35a0*/  IMAD R8, R240.reuse, c[0x0][0x1e4], R8 ;  /* 0x00007900f0087a24 */ /* 0x040fe400078e0208 */
[----:B--2---:R-:W-:-:S04]  /*35b0*/  IMAD.WIDE.U32 R10, R240, c[0x0][0x1e0], RZ ;  /* 0x00007800f00a7a25 */ /* 0x004fc800078e00ff */
[----:B------:R-:W-:Y:S01]  /*35c0*/  IMAD.IADD R11, R11, 0x1, R8 ;  /* 0x000000010b0b7824 */ /* 0x000fe200078e0208 */
[----:B---3--:R-:W-:-:S03]  /*35d0*/  SHF.R.S32.HI R8, RZ, 0x1f, R239 ;  /* 0x0000001fff087819 */ /* 0x008fc600000114ef */
[----:B------:R-:W-:-:S04]  /*35e0*/  IMAD.WIDE.U32 R10, R239, c[0x0][0x1f0], R10 ;  /* 0x00007c00ef0a7a25 */ /* 0x000fc800078e000a */
[----:B------:R-:W-:Y:S01]  /*35f0*/  IMAD R8, R8, c[0x0][0x1f0], RZ ;  /* 0x00007c0008087a24 */ /* 0x000fe200078e02ff */
[----:B------:R-:W-:Y:S02]  /*3600*/  IADD3 R18, P1, R10, UR20, RZ ;  /* 0x000000140a127c10 */ /* 0x000fe4000ff3e0ff */
[----:B------:R-:W-:Y:S01]  /*3610*/  SEL R10, RZ, 0x10, P4 ;  /* 0x00000010ff0a7807 */ /* 0x000fe20002000000 */
[----:B------:R-:W-:-:S03]  /*3620*/  IMAD R8, R239, c[0x0][0x1f4], R8 ;  /* 0x00007d00ef087a24 */ /* 0x000fc600078e0208 */
[----:B------:R-:W-:Y:S02]  /*3630*/  IADD3 R26, -R10, 0x10, RZ ;  /* 0x000000100a1a7810 */ /* 0x000fe40007ffe1ff */
[----:B------:R-:W-:Y:S01]  /*3640*/  IADD3.X R8, R11, UR18, R8, P1, !PT ;  /* 0x000000120b087c10 */ /* 0x000fe20008ffe408 */
[----:B------:R-:W-:Y:S01]  /*3650*/  IMAD.SHL.U32 R11, R33, 0x2, RZ ;  /* 0x00000002210b7824 */ /* 0x000fe200078e00ff */
[----:B------:R-:W-:Y:S02]  /*3660*/  LEA R17, P1, R18, c[0x0][0x1c8], 0x1 ;  /* 0x0000720012117a11 */ /* 0x000fe400078208ff */
[----:B------:R-:W-:Y:S02]  /*3670*/  LOP3.LUT R26, R26, 0xf, RZ, 0xc0, !PT ;  /* 0x0000000f1a1a7812 */ /* 0x000fe400078ec0ff */
[----:B------:R-:W-:Y:S01]  /*3680*/  LEA.HI.X R18, R18, c[0x0][0x1cc], R8, 0x1, P1 ;  /* 0x0000730012127a11 */ /* 0x000fe200008f0c08 */
[----:B------:R-:W2:Y:S01]  /*3690*/  SHFL.IDX PT, R25, R17, 0x3, 0x181f ;  /* 0x00781f0011197f89 */ /* 0x000ea200000e0000 */
[----:B------:R-:W-:-:S03]  /*36a0*/  IMAD.SHL.U32 R8, R32, 0x2, RZ ;  /* 0x0000000220087824 */ /* 0x000fc600078e00ff */
[----:B------:R-:W3:Y:S04]  /*36b0*/  SHFL.IDX PT, R16, R18, 0x3, 0x181f ;  /* 0x00781f0012107f89 */ /* 0x000ee800000e0000 */
[----:B------:R-:W4:Y:S04]  /*36c0*/  SHFL.IDX PT, R21, R17, RZ, 0x181f ;  /* 0x00181fff11157589 */ /* 0x000f2800000e0000 */
[----:B------:R-:W5:Y:S04]  /*36d0*/  SHFL.IDX PT, R19, R17, 0x1, 0x181f ;  /* 0x00381f0011137f89 */ /* 0x000f6800000e0000 */
[----:B------:R-:W1:Y:S04]  /*36e0*/  SHFL.IDX PT, R22, R18, RZ, 0x181f ;  /* 0x00181fff12167589 */ /* 0x000e6800000e0000 */
[----:B------:R-:W1:Y:S04]  /*36f0*/  SHFL.IDX PT, R17, R17, 0x2, 0x181f ;  /* 0x00581f0011117f89 */ /* 0x000e6800000e0000 */
[----:B------:R-:W1:Y:S01]  /*3700*/  SHFL.IDX PT, R20, R18, 0x1, 0x181f ;  /* 0x00381f0012147f89 */ /* 0x000e6200000e0000 */
[----:B--2---:R-:W-:-:S03]  /*3710*/  IADD3 R26, P2, P1, R26, R25, R11 ;  /* 0x000000191a1a7210 */ /* 0x004fc6000795e00b */
[----:B------:R-:W2:Y:S01]  /*3720*/  SHFL.IDX PT, R18, R18, 0x2, 0x181f ;  /* 0x00581f0012127f89 */ /* 0x000ea200000e0000 */
[-C--:B---3--:R-:W-:Y:S02]  /*3730*/  IADD3.X R27, RZ, R16.reuse, R12, P2, P1 ;  /* 0x00000010ff1b7210 */ /* 0x088fe400017e240c */
[----:B------:R-:W-:Y:S02]  /*3740*/  IADD3 R24, P2, P1, R24, R25, R8 ;  /* 0x0000001918187210 */ /* 0x000fe4000795e008 */
[CC--:B----4-:R-:W-:Y:S02]  /*3750*/  IADD3 R28, P5, R21.reuse, R11.reuse, RZ ;  /* 0x0000000b151c7210 */ /* 0x0d0fe40007fbe0ff */
[--C-:B------:R-:W-:Y:S02]  /*3760*/  IADD3.X R25, RZ, R16, R9.reuse, P2, P1 ;  /* 0x00000010ff197210 */ /* 0x100fe400017e2409 */
[-C--:B------:R-:W-:Y:S02]  /*3770*/  IADD3 R36, P2, R21, R8.reuse, RZ ;  /* 0x0000000815247210 */ /* 0x080fe40007f5e0ff */
[CC--:B-----5:R-:W-:Y:S01]  /*3780*/  IADD3 R30, P1, R19.reuse, R11.reuse, RZ ;  /* 0x0000000b131e7210 */ /* 0x0e0fe20007f3e0ff */
[C---:B-1----:R-:W-:Y:S01]  /*3790*/  IMAD.X R29, R22.reuse, 0x1, R12, P5 ;  /* 0x00000001161d7824 */ /* 0x042fe200028e060c */
[----:B------:R-:W-:Y:S01]  /*37a0*/  IADD3 R16, P5, R19, R8, RZ ;  /* 0x0000000813107210 */ /* 0x000fe20007fbe0ff */
[----:B------:R-:W-:Y:S01]  /*37b0*/  IMAD.X R37, R22, 0x1, R9, P2 ;  /* 0x0000000116257824 */ /* 0x000fe200010e0609 */
[----:B------:R-:W-:-:S02]  /*37c0*/  IADD3 R38, P2, R17, R11, RZ ;  /* 0x0000000b11267210 */ /* 0x000fc40007f5e0ff */
[----:B------:R1:W-:Y:S01]  /*37d0*/  LDGSTS.E.BYPASS.LTC128B.128 [R241+0x8100], [R28.64], !P4 ;  /* 0x081000001cf17fae */ /* 0x0003e2000e101d4c */
[C-C-:B------:R-:W-:Y:S01]  /*37e0*/  IMAD.X R31, R20.reuse, 0x1, R12.reuse, P1 ;  /* 0x00000001141f7824 */ /* 0x140fe200008e060c */
[----:B------:R-:W-:Y:S01]  /*37f0*/  IADD3 R8, P1, R17, R8, RZ ;  /* 0x0000000811087210 */ /* 0x000fe20007f3e0ff */
[--C-:B------:R-:W-:Y:S01]  /*3800*/  IMAD.X R17, R20, 0x1, R9.reuse, P5 ;  /* 0x0000000114117824 */ /* 0x100fe200028e0609 */
[----:B------:R-:W-:Y:S01]  /*3810*/  ISETP.NE.U32.AND P5, PT, R10, RZ, PT ;  /* 0x000000ff0a00720c */ /* 0x000fe20003fa5070 */
[C---:B--2---:R-:W-:Y:S01]  /*3820*/  IMAD.X R39, R18.reuse, 0x1, R12, P2 ;  /* 0x0000000112277824 */ /* 0x044fe200010e060c */
[----:B------:R-:W-:Y:S01]  /*3830*/  ISETP.NE.U32.AND P2, PT, R23, RZ, PT ;  /* 0x000000ff1700720c */ /* 0x000fe20003f45070 */
[----:B------:R-:W-:Y:S01]  /*3840*/  IMAD.X R9, R18, 0x1, R9, P1 ;  /* 0x0000000112097824 */ /* 0x000fe200008e0609 */
[----:B------:R1:W-:Y:S04]  /*3850*/  LDGSTS.E.BYPASS.LTC128B.128 [R241+0xc100], [R36.64], !P3 ;  /* 0x0c10000024f17fae */ /* 0x0003e8000d901d4c */
[----:B------:R1:W-:Y:S04]  /*3860*/  LDGSTS.E.BYPASS.LTC128B.128 [R241+0x9100], [R30.64], !P4 ;  /* 0x091000001ef17fae */ /* 0x0003e8000e101d4c */
[----:B------:R1:W-:Y:S04]  /*3870*/  LDGSTS.E.BYPASS.LTC128B.128 [R241+0xd100], [R16.64], !P3 ;  /* 0x0d10000010f17fae */ /* 0x0003e8000d901d4c */
[----:B------:R1:W-:Y:S04]  /*3880*/  LDGSTS.E.BYPASS.LTC128B.128 [R241+0xa100], [R38.64], !P4 ;  /* 0x0a10000026f17fae */ /* 0x0003e8000e101d4c */
[----:B------:R1:W-:Y:S04]  /*3890*/  LDGSTS.E.BYPASS.LTC128B.128 [R241+0xe100], [R8.64], !P3 ;  /* 0x0e10000008f17fae */ /* 0x0003e8000d901d4c */
[----:B------:R1:W-:Y:S04]  /*38a0*/  LDGSTS.E.BYPASS.LTC128B.128.ZFILL [R241+0xb100], [R26.64], P5 ;  /* 0x0b1000001af17fae */ /* 0x0003e8000a941d4c */
[----:B------:R1:W-:Y:S02]  /*38b0*/  LDGSTS.E.BYPASS.LTC128B.128.ZFILL [R241+0xf100], [R24.64], P2 ;  /* 0x0f10000018f17fae */ /* 0x0003e40009141d4c */
.L_x_25:
[----:B--234-:R-:W-:Y:S01]  /*38c0*/  LOP3.LUT R6, R6, 0xffffffe0, RZ, 0xc0, !PT ;  /* 0xffffffe006067812 */ /* 0x01cfe200078ec0ff */
[----:B-1----:R-:W-:Y:S01]  /*38d0*/  IMAD.MOV.U32 R17, RZ, RZ, -0x2 ;  /* 0xfffffffeff117424 */ /* 0x002fe200078e00ff */
[----:B------:R-:W0:Y:S01]  /*38e0*/  LDGDEPBAR ;  /* 0x00000000000079af */ /* 0x000e220000000000 */
[----:B------:R-:W-:-:S02]  /*38f0*/  IMAD.SHL.U32 R236, R4, 0x2, RZ ;  /* 0x0000000204ec7824 */ /* 0x000fc400078e00ff */
[----:B------:R-:W-:Y:S02]  /*3900*/  IMAD.IADD R6, R5, 0x1, -R6 ;  /* 0x0000000105067824 */ /* 0x000fe400078e0a06 */
[--C-:B------:R-:W-:Y:S01]  /*3910*/  IMAD R234, R2, 0x2, R236.reuse ;  /* 0x0000000202ea7824 */ /* 0x100fe200078e02ec */
[----:B------:R-:W-:Y:S01]  /*3920*/  LDSM.16.MT88.4 R124, [R236+0x100] ;  /* 0x00010000ec7c783b */ /* 0x000fe20000004200 */
[C---:B------:R-:W-:Y:S01]  /*3930*/  IMAD R233, R0.reuse, 0x2, R236 ;  /* 0x0000000200e97824 */ /* 0x040fe200078e02ec */
[----:B------:R-:W-:Y:S01]  /*3940*/  SHF.R.S32.HI R5, RZ, 0x1f, R6 ;  /* 0x0000001fff057819 */ /* 0x000fe20000011406 */
[----:B------:R-:W-:Y:S01]  /*3950*/  IMAD R232, R0, 0x2, R234 ;  /* 0x0000000200e87824 */ /* 0x000fe200078e02ea */
[----:B------:R-:W-:Y:S02]  /*3960*/  LDSM.16.MT88.4 R116, [R234+0x100] ;  /* 0x00010000ea74783b */ /* 0x000fe40000004200 */
[----:B------:R-:W-:Y:S02]  /*3970*/  LEA.HI R5, R5, R6, RZ, 0x2 ;  /* 0x0000000605057211 */ /* 0x000fe400078f10ff */
[----:B------:R-:W-:Y:S02]  /*3980*/  LDSM.16.MT88.4 R100, [R232+0x100] ;  /* 0x00010000e864783b */ /* 0x000fe40000004200 */
[----:B------:R-:W-:-:S02]  /*3990*/  LOP3.LUT R5, R5, 0x7ffffffc, RZ, 0xc0, !PT ;  /* 0x7ffffffc05057812 */ /* 0x000fc400078ec0ff */
[----:B------:R-:W-:Y:S03]  /*39a0*/  LDSM.16.MT88.4 R108, [R233+0x100] ;  /* 0x00010000e96c783b */ /* 0x000fe60000004200 */
[----:B------:R-:W-:Y:S01]  /*39b0*/  IMAD.IADD R5, R6, 0x1, -R5 ;  /* 0x0000000106057824 */ /* 0x000fe200078e0a05 */
[----:B------:R-:W-:Y:S03]  /*39c0*/  LDSM.16.MT88.4 R76, [R233+0x4100] ;  /* 0x00410000e94c783b */ /* 0x000fe60000004200 */
[----:B------:R-:W-:Y:S01]  /*39d0*/  IMAD R17, R5, R17, UR15 ;  /* 0x0000000f05117e24 */ /* 0x000fe2000f8e0211 */
[----:B------:R-:W-:Y:S04]  /*39e0*/  LDSM.16.MT88.4 R24, [R236+0x900] ;  /* 0x00090000ec18783b */ /* 0x000fe80000004200 */
[C---:B------:R-:W-:Y:S01]  /*39f0*/  ISETP.GT.AND P2, PT, R17.reuse, RZ, PT ;  /* 0x000000ff1100720c */ /* 0x040fe20003f44270 */
[----:B------:R-:W-:Y:S01]  /*3a00*/  LDSM.16.MT88.4 R20, [R234+0x900] ;  /* 0x00090000ea14783b */ /* 0x000fe20000004200 */
[----:B------:R-:W-:-:S02]  /*3a10*/  ISETP.GT.AND P1, PT, R17, 0x1, PT ;  /* 0x000000011100780c */ /* 0x000fc40003f24270 */
[----:B------:R-:W-:Y:S01]  /*3a20*/  ISETP.GT.AND P5, PT, R17, 0x8, PT ;  /* 0x000000081100780c */ /* 0x000fe20003fa4270 */
[----:B------:R-:W-:Y:S01]  /*3a30*/  LDSM.16.MT88.4 R36, [R234+0x4900] ;  /* 0x00490000ea24783b */ /* 0x000fe20000004200 */
[----:B------:R-:W-:Y:S02]  /*3a40*/  FSEL R3, R3, -INF , P2 ;  /* 0xff80000003037808 */ /* 0x000fe40001000000 */
[----:B------:R-:W-:Y:S02]  /*3a50*/  FSEL R16, R7, -INF , P1 ;  /* 0xff80000007107808 */ /* 0x000fe40000800000 */
[----:B------:R-:W-:Y:S02]  /*3a60*/  FSEL R84, R84, -INF , P2 ;  /* 0xff80000054547808 */ /* 0x000fe40001000000 */
[----:B------:R-:W-:Y:S02]  /*3a70*/  ISETP.GT.AND P2, PT, R17, 0x9, PT ;  /* 0x000000091100780c */ /* 0x000fe40003f44270 */
[----:B------:R-:W-:-:S02]  /*3a80*/  FSEL R68, R68, -INF , P5 ;  /* 0xff80000044447808 */ /* 0x000fc40002800000 */
[----:B------:R-:W-:Y:S02]  /*3a90*/  FMNMX.FTZ R18, R3, R16, !PT ;  /* 0x0000001003127209 */ /* 0x000fe40007810000 */
[----:B------:R-:W-:Y:S02]  /*3aa0*/  FSEL R85, R85, -INF , P1 ;  /* 0xff80000055557808 */ /* 0x000fe40000800000 */
[----:B------:R-:W-:Y:S02]  /*3ab0*/  ISETP.GT.AND P1, PT, R17, 0x10, PT ;  /* 0x000000101100780c */ /* 0x000fe40003f24270 */
[----:B------:R-:W-:Y:S02]  /*3ac0*/  FSEL R69, R69, -INF , P2 ;  /* 0xff80000045457808 */ /* 0x000fe40001000000 */
[----:B------:R-:W-:Y:S02]  /*3ad0*/  FMNMX.FTZ R18, R68, R18, !PT ;  /* 0x0000001244127209 */ /* 0x000fe40007810000 */
[----:B------:R-:W-:-:S02]  /*3ae0*/  FSEL R86, R86, -INF , P5 ;  /* 0xff80000056567808 */ /* 0x000fc40002800000 */
[----:B------:R-:W-:Y:S02]  /*3af0*/  ISETP.GT.AND P5, PT, R17, 0x11, PT ;  /* 0x000000111100780c */ /* 0x000fe40003fa4270 */
[----:B------:R-:W-:Y:S02]  /*3b00*/  FSEL R7, R70, -INF , P1 ;  /* 0xff80000046077808 */ /* 0x000fe40000800000 */
[----:B------:R-:W-:Y:S02]  /*3b10*/  FMNMX.FTZ R18, R69, R18, !PT ;  /* 0x0000001245127209 */ /* 0x000fe40007810000 */
        /* <DEDUP_REMOVED lines=8> */
[----:B------:R-:W-:-:S02]  /*3ba0*/  FMNMX.FTZ R19, R84, R85, !PT ;  /* 0x0000005554137209 */ /* 0x000fc40007810000 */
[----:B------:R-:W-:Y:S02]  /*3bb0*/  FSEL R10, R93, -INF , P5 ;  /* 0xff8000005d0a7808 */ /* 0x000fe40002800000 */
[----:B------:R-:W-:Y:S01]  /*3bc0*/  ISETP.GT.AND P5, PT, R17, 0x20, PT ;  /* 0x000000201100780c */ /* 0x000fe20003fa4270 */
[----:B------:R-:W-:Y:S01]  /*3bd0*/  LDSM.16.MT88.4 R92, [R236+0x4100] ;  /* 0x00410000ec5c783b */ /* 0x000fe20000004200 */
        /* <DEDUP_REMOVED lines=119> */
[----:B------:R-:W-:Y:S02]  /*4350*/  FMNMX.FTZ R17, R134, R18, !PT ;  /* 0x0000001286117209 */ /* 0x000fe40007810000 */
[----:B------:R-:W-:Y:S02]  /*4360*/  FMNMX.FTZ R19, R152, R19, !PT ;  /* 0x0000001398137209 */ /* 0x000fe40007810000 */
[----:B------:R-:W-:Y:S02]  /*4370*/  FMNMX.FTZ R17, R67, R17, !PT ;  /* 0x0000001143117209 */ /* 0x000fe40007810000 */
[----:B------:R-:W-:Y:S02]  /*4380*/  FMNMX.FTZ R19, R149, R19, !PT ;  /* 0x0000001395137209 */ /* 0x000fe40007810000 */
[----:B------:R-:W-:Y:S01]  /*4390*/  FSEL R65, R13, -INF , P5 ;  /* 0xff8000000d417808 */ /* 0x000fe20002800000 */
[----:B------:R-:W1:Y:S01]  /*43a0*/  SHFL.BFLY PT, R18, R17, 0x2, 0x1f ;  /* 0x0c401f0011127f89 */ /* 0x000e6200000e0000 */
[----:B------:R-:W-:-:S02]  /*43b0*/  FMNMX.FTZ R13, R66, R19, !PT ;  /* 0x00000013420d7209 */ /* 0x000fc40007810000 */
[----:B------:R-:W-:Y:S02]  /*43c0*/  FSEL R64, R15, -INF , P2 ;  /* 0xff8000000f407808 */ /* 0x000fe40001000000 */
[----:B------:R-:W-:Y:S02]  /*43d0*/  FMNMX.FTZ R13, R65, R13, !PT ;  /* 0x0000000d410d7209 */ /* 0x000fe40007810000 */
[----:B------:R-:W-:Y:S02]  /*43e0*/  FSEL R62, R14, -INF , P1 ;  /* 0xff8000000e3e7808 */ /* 0x000fe40000800000 */
[----:B------:R-:W-:-:S04]  /*43f0*/  FMNMX.FTZ R13, R64, R13, !PT ;  /* 0x0000000d400d7209 */ /* 0x000fc80007810000 */
[----:B------:R-:W-:-:S05]  /*4400*/  FMNMX.FTZ R14, R62, R13, !PT ;  /* 0x0000000d3e0e7209 */ /* 0x000fca0007810000 */
[----:B------:R-:W2:Y:S01]  /*4410*/  SHFL.BFLY PT, R13, R14, 0x2, 0x1f ;  /* 0x0c401f000e0d7f89 */ /* 0x000ea200000e0000 */
[----:B-1----:R-:W-:-:S05]  /*4420*/  FMNMX.FTZ R18, R17, R18, !PT ;  /* 0x0000001211127209 */ /* 0x002fca0007810000 */
[----:B------:R-:W1:Y:S01]  /*4430*/  SHFL.BFLY PT, R132, R18, 0x1, 0x1f ;  /* 0x0c201f0012847f89 */ /* 0x000e6200000e0000 */
[----:B--2---:R-:W-:-:S05]  /*4440*/  FMNMX.FTZ R14, R14, R13, !PT ;  /* 0x0000000d0e0e7209 */ /* 0x004fca0007810000 */
[----:B------:R-:W2:Y:S01]  /*4450*/  SHFL.BFLY PT, R13, R14, 0x1, 0x1f ;  /* 0x0c201f000e0d7f89 */ /* 0x000ea200000e0000 */
[----:B-1----:R-:W-:-:S04]  /*4460*/  FMNMX.FTZ R132, R18, R132, !PT ;  /* 0x0000008412847209 */ /* 0x002fc80007810000 */
[C---:B------:R-:W-:Y:S01]  /*4470*/  FSETP.NEU.FTZ.AND P1, PT, R132.reuse, -INF , PT ;  /* 0xff8000008400780b */ /* 0x040fe20003f3d000 */
[----:B------:R-:W-:-:S05]  /*4480*/  FMUL.FTZ R133, R132, c[0x0][0x2d0] ;  /* 0x0000b40084857a20 */ /* 0x000fca0000410000 */
[----:B------:R-:W-:-:S05]  /*4490*/  FSEL R133, R133, RZ, P1 ;  /* 0x000000ff85857208 */ /* 0x000fca0000800000 */
[--C-:B------:R-:W-:Y:S02]  /*44a0*/  FFMA.FTZ R59, R3, c[0x0][0x2d0], -R133.reuse ;  /* 0x0000b400033b7a23 */ /* 0x100fe40000010885 */
[--C-:B------:R-:W-:Y:S01]  /*44b0*/  FFMA.FTZ R58, R16, c[0x0][0x2d0], -R133.reuse ;  /* 0x0000b400103a7a23 */ /* 0x100fe20000010885 */
[----:B--2---:R-:W-:Y:S01]  /*44c0*/  FMNMX.FTZ R3, R13, R14, !PT ;  /* 0x0000000e0d037209 */ /* 0x004fe20007810000 */
[--C-:B------:R-:W-:Y:S01]  /*44d0*/  FFMA.FTZ R57, R68, c[0x0][0x2d0], -R133.reuse ;  /* 0x0000b40044397a23 */ /* 0x100fe20000010885 */
[----:B------:R-:W-:Y:S01]  /*44e0*/  LDSM.16.MT88.4 R16, [R233+0x900] ;  /* 0x00090000e910783b */ /* 0x000fe20000004200 */
[--C-:B------:R-:W-:Y:S01]  /*44f0*/  FFMA.FTZ R53, R69, c[0x0][0x2d0], -R133.reuse ;  /* 0x0000b40045357a23 */ /* 0x100fe20000010885 */
[C---:B------:R-:W-:Y:S01]  /*4500*/  FSETP.NEU.FTZ.AND P1, PT, R3.reuse, -INF , PT ;  /* 0xff8000000300780b */ /* 0x040fe20003f3d000 */
[----:B------:R-:W-:Y:S01]  /*4510*/  FMUL.FTZ R63, R3, c[0x0][0x2d0] ;  /* 0x0000b400033f7a20 */ /* 0x000fe20000410000 */
[----:B------:R-:W-:Y:S01]  /*4520*/  MUFU.EX2 R59, R59 ;  /* 0x0000003b003b7308 */ /* 0x000fe20000000800 */
[----:B------:R-:W-:-:S02]  /*4530*/  FFMA.FTZ R56, R7, c[0x0][0x2d0], -R133 ;  /* 0x0000b40007387a23 */ /* 0x000fc40000010885 */
[--C-:B------:R-:W-:Y:S01]  /*4540*/  FFMA.FTZ R52, R5, c[0x0][0x2d0], -R133.reuse ;  /* 0x0000b40005347a23 */ /* 0x100fe20000010885 */
[----:B------:R-:W-:Y:S01]  /*4550*/  FSEL R63, R63, RZ, P1 ;  /* 0x000000ff3f3f7208 */ /* 0x000fe20000800000 */
[----:B------:R-:W-:Y:S01]  /*4560*/  FFMA.FTZ R51, R6, c[0x0][0x2d0], -R133 ;  /* 0x0000b40006337a23 */ /* 0x000fe20000010885 */
[----:B------:R-:W-:Y:S01]  /*4570*/  PLOP3.LUT P1, PT, PT, PT, UP0, 0x40, 0x0 ;  /* 0x000000000000781c */ /* 0x000fe20003f2e808 */
[----:B------:R-:W-:Y:S01]  /*4580*/  LDSM.16.MT88.4 R4, [R232+0x4100] ;  /* 0x00410000e804783b */ /* 0x000fe20000004200 */
[----:B------:R-:W1:Y:S01]  /*4590*/  MUFU.EX2 R58, R58 ;  /* 0x0000003a003a7308 */ /* 0x000e620000000800 */
[--C-:B------:R-:W-:Y:S02]  /*45a0*/  FFMA.FTZ R61, R84, c[0x0][0x2d0], -R63.reuse ;  /* 0x0000b400543d7a23 */ /* 0x100fe4000001083f */
[--C-:B------:R-:W-:Y:S02]  /*45b0*/  FFMA.FTZ R60, R85, c[0x0][0x2d0], -R63.reuse ;  /* 0x0000b400553c7a23 */ /* 0x100fe4000001083f */
[----:B------:R-:W-:-:S02]  /*45c0*/  FFMA.FTZ R55, R86, c[0x0][0x2d0], -R63 ;  /* 0x0000b40056377a23 */ /* 0x000fc4000001083f */
[----:B------:R-:W-:Y:S01]  /*45d0*/  FFMA.FTZ R54, R87, c[0x0][0x2d0], -R63 ;  /* 0x0000b40057367a23 */ /* 0x000fe2000001083f */
[----:B------:R-:W-:Y:S01]  /*45e0*/  MUFU.EX2 R57, R57 ;  /* 0x0000003900397308 */ /* 0x000fe20000000800 */
[----:B------:R-:W2:Y:S01]  /*45f0*/  LDSM.16.MT88.4 R84, [R234+0x4100] ;  /* 0x00410000ea54783b */ /* 0x000ea20000004200 */
[----:B------:R-:W-:Y:S02]  /*4600*/  FFMA.FTZ R48, R12, c[0x0][0x2d0], -R133 ;  /* 0x0000b4000c307a23 */ /* 0x000fe40000010885 */
[--C-:B------:R-:W-:Y:S01]  /*4610*/  FFMA.FTZ R50, R11, c[0x0][0x2d0], -R63.reuse ;  /* 0x0000b4000b327a23 */ /* 0x100fe2000001083f */
[----:B------:R-:W3:Y:S01]  /*4620*/  LDSM.16.MT88.4 R12, [R232+0x900] ;  /* 0x00090000e80c783b */ /* 0x000ee20000004200 */
[--C-:B------:R-:W-:Y:S02]  /*4630*/  FFMA.FTZ R49, R10, c[0x0][0x2d0], -R63.reuse ;  /* 0x0000b4000a317a23 */ /* 0x100fe4000001083f */
[----:B------:R-:W4:Y:S01]  /*4640*/  MUFU.EX2 R53, R53 ;  /* 0x0000003500357308 */ /* 0x000f220000000800 */
[--C-:B------:R-:W-:Y:S01]  /*4650*/  FFMA.FTZ R46, R9, c[0x0][0x2d0], -R63.reuse ;  /* 0x0000b400092e7a23 */ /* 0x100fe2000001083f */
[----:B-1----:R-:W-:Y:S01]  /*4660*/  F2FP.PACK_AB R68, R58, R59 ;  /* 0x0000003b3a44723e */ /* 0x002fe200000000ff */
[----:B------:R-:W-:-:S02]  /*4670*/  FFMA.FTZ R45, R8, c[0x0][0x2d0], -R63 ;  /* 0x0000b400082d7a23 */ /* 0x000fc4000001083f */
[----:B------:R-:W1:Y:S01]  /*4680*/  LDSM.16.MT88.4 R8, [R236+0x4900] ;  /* 0x00490000ec08783b */ /* 0x000e620000004200 */
[--C-:B------:R-:W-:Y:S02]  /*4690*/  FFMA.FTZ R47, R30, c[0x0][0x2d0], -R133.reuse ;  /* 0x0000b4001e2f7a23 */ /* 0x100fe40000010885 */
[----:B------:R-:W-:Y:S01]  /*46a0*/  MUFU.EX2 R61, R61 ;  /* 0x0000003d003d7308 */ /* 0x000fe20000000800 */
[--C-:B------:R-:W-:Y:S02]  /*46b0*/  FFMA.FTZ R44, R28, c[0x0][0x2d0], -R133.reuse ;  /* 0x0000b4001c2c7a23 */ /* 0x100fe40000010885 */
[----:B------:R-:W-:Y:S02]  /*46c0*/  FFMA.FTZ R43, R29, c[0x0][0x2d0], -R133 ;  /* 0x0000b4001d2b7a23 */ /* 0x000fe40000010885 */
[----:B------:R-:W5:Y:S01]  /*46d0*/  LDSM.16.MT88.4 R28, [R233+0x4900] ;  /* 0x00490000e91c783b */ /* 0x000f620000004200 */
[----:B------:R-:W-:Y:S02]  /*46e0*/  FFMA.FTZ R42, R41, c[0x0][0x2d0], -R63 ;  /* 0x0000b400292a7a23 */ /* 0x000fe4000001083f */
[----:B------:R-:W2:Y:S01]  /*46f0*/  MUFU.EX2 R60, R60 ;  /* 0x0000003c003c7308 */ /* 0x000ea20000000800 */
[----:B----4-:R-:W-:Y:S01]  /*4700*/  F2FP.PACK_AB R70, R53, R57 ;  /* 0x000000393546723e */ /* 0x010fe200000000ff */
[----:B------:R-:W-:-:S02]  /*4710*/  FFMA.FTZ R40, R40, c[0x0][0x2d0], -R133 ;  /* 0x0000b40028287a23 */ /* 0x000fc40000010885 */
[--C-:B------:R-:W-:Y:S02]  /*4720*/  FFMA.FTZ R41, R183, c[0x0][0x2d0], -R63.reuse ;  /* 0x0000b400b7297a23 */ /* 0x100fe4000001083f */
[--C-:B------:R-:W-:Y:S02]  /*4730*/  FFMA.FTZ R2, R182, c[0x0][0x2d0], -R63.reuse ;  /* 0x0000b400b6027a23 */ /* 0x100fe4000001083f */
[----:B------:R-:W-:Y:S01]  /*4740*/  MUFU.EX2 R55, R55 ;  /* 0x0000003700377308 */ /* 0x000fe20000000800 */
[----:B------:R-:W-:Y:S02]  /*4750*/  FFMA.FTZ R0, R181, c[0x0][0x2d0], -R63 ;  /* 0x0000b400b5007a23 */ /* 0x000fe4000001083f */
[--C-:B------:R-:W-:Y:S02]  /*4760*/  FFMA.FTZ R145, R145, c[0x0][0x2d0], -R133.reuse ;  /* 0x0000b40091917a23 */ /* 0x100fe40000010885 */
[--C-:B------:R-:W-:Y:S02]  /*4770*/  FFMA.FTZ R146, R146, c[0x0][0x2d0], -R133.reuse ;  /* 0x0000b40092927a23 */ /* 0x100fe40000010885 */
[--C-:B------:R-:W-:Y:S01]  /*4780*/  FFMA.FTZ R148, R148, c[0x0][0x2d0], -R133.reuse ;  /* 0x0000b40094947a23 */ /* 0x100fe20000010885 */
[----:B------:R-:W4:Y:S01]  /*4790*/  MUFU.EX2 R54, R54 ;  /* 0x0000003600367308 */ /* 0x000f220000000800 */
[----:B--2---:R-:W-:Y:S01]  /*47a0*/  F2FP.PACK_AB R69, R60, R61 ;  /* 0x0000003d3c45723e */ /* 0x004fe200000000ff */
[----:B------:R-:W-:-:S02]  /*47b0*/  FFMA.FTZ R147, R147, c[0x0][0x2d0], -R133 ;  /* 0x0000b40093937a23 */ /* 0x000fc40000010885 */
[--C-:B------:R-:W-:Y:S02]  /*47c0*/  FFMA.FTZ R150, R150, c[0x0][0x2d0], -R63.reuse ;  /* 0x0000b40096967a23 */ /* 0x100fe4000001083f */
[--C-:B------:R-:W-:Y:S02]  /*47d0*/  FFMA.FTZ R151, R151, c[0x0][0x2d0], -R63.reuse ;  /* 0x0000b40097977a23 */ /* 0x100fe4000001083f */
[----:B------:R-:W-:Y:S01]  /*47e0*/  MUFU.EX2 R56, R56 ;  /* 0x0000003800387308 */ /* 0x000fe20000000800 */
[----:B------:R-:W-:Y:S02]  /*47f0*/  FFMA.FTZ R180, R180, c[0x0][0x2d0], -R63 ;  /* 0x0000b400b4b47a23 */ /* 0x000fe4000001083f */
[--C-:B------:R-:W-:Y:S02]  /*4800*/  FFMA.FTZ R160, R160, c[0x0][0x2d0], -R133.reuse ;  /* 0x0000b400a0a07a23 */ /* 0x100fe40000010885 */
[----:B------:R-:W-:Y:S02]  /*4810*/  FFMA.FTZ R159, R159, c[0x0][0x2d0], -R133 ;  /* 0x0000b4009f9f7a23 */ /* 0x000fe40000010885 */
[--C-:B------:R-:W-:Y:S01]  /*4820*/  FFMA.FTZ R161, R161, c[0x0][0x2d0], -R63.reuse ;  /* 0x0000b400a1a17a23 */ /* 0x100fe2000001083f */
[----:B----4-:R-:W-:Y:S01]  /*4830*/  F2FP.PACK_AB R71, R54, R55 ;  /* 0x000000373647723e */ /* 0x010fe200000000ff */
[----:B------:R-:W-:Y:S01]  /*4840*/  MUFU.EX2 R52, R52 ;  /* 0x0000003400347308 */ /* 0x000fe20000000800 */
[----:B------:R-:W-:-:S02]  /*4850*/  FFMA.FTZ R162, R162, c[0x0][0x2d0], -R63 ;  /* 0x0000b400a2a27a23 */ /* 0x000fc4000001083f */
[--C-:B------:R-:W-:Y:S02]  /*4860*/  FFMA.FTZ R164, R164, c[0x0][0x2d0], -R63.reuse ;  /* 0x0000b400a4a47a23 */ /* 0x100fe4000001083f */
[----:B------:R-:W-:Y:S01]  /*4870*/  FFMA.FTZ R165, R165, c[0x0][0x2d0], -R63 ;  /* 0x0000b400a5a57a23 */ /* 0x000fe2000001083f */
[C---:B------:R-:W-:Y:S01]  /*4880*/  HMMA.16816.F32 R104, R68.reuse, R100, RZ ;  /* 0x000000644468723c */ /* 0x040fe200000018ff */
[--C-:B------:R-:W-:Y:S01]  /*4890*/  FFMA.FTZ R176, R176, c[0x0][0x2d0], -R133.reuse ;  /* 0x0000b400b0b07a23 */ /* 0x100fe20000010885 */
[----:B------:R-:W-:Y:S01]  /*48a0*/  MUFU.EX2 R51, R51 ;  /* 0x0000003300337308 */ /* 0x000fe20000000800 */
[--C-:B------:R-:W-:Y:S02]  /*48b0*/  FFMA.FTZ R171, R171, c[0x0][0x2d0], -R133.reuse ;  /* 0x0000b400abab7a23 */ /* 0x100fe40000010885 */
[--C-:B------:R-:W-:Y:S02]  /*48c0*/  FFMA.FTZ R170, R170, c[0x0][0x2d0], -R133.reuse ;  /* 0x0000b400aaaa7a23 */ /* 0x100fe40000010885 */
[----:B------:R-:W-:Y:S01]  /*48d0*/  FFMA.FTZ R169, R169, c[0x0][0x2d0], -R133 ;  /* 0x0000b400a9a97a23 */ /* 0x000fe20000010885 */
[----:B------:R-:W-:Y:S01]  /*48e0*/  HMMA.16816.F32 R100, R68, R102, RZ ;  /* 0x000000664464723c */ /* 0x000fe200000018ff */
[--C-:B------:R-:W-:Y:S01]  /*48f0*/  FFMA.FTZ R168, R168, c[0x0][0x2d0], -R63.reuse ;  /* 0x0000b400a8a87a23 */ /* 0x100fe2000001083f */
[----:B------:R-:W-:Y:S01]  /*4900*/  MUFU.EX2 R48, R48 ;  /* 0x0000003000307308 */ /* 0x000fe20000000800 */
[----:B------:R-:W-:-:S02]  /*4910*/  FFMA.FTZ R167, R167, c[0x0][0x2d0], -R63 ;  /* 0x0000b400a7a77a23 */ /* 0x000fc4000001083f */
[--C-:B------:R-:W-:Y:S02]  /*4920*/  FFMA.FTZ R166, R166, c[0x0][0x2d0], -R63.reuse ;  /* 0x0000b400a6a67a23 */ /* 0x100fe4000001083f */
[----:B------:R-:W-:Y:S01]  /*4930*/  FFMA.FTZ R163, R163, c[0x0][0x2d0], -R63 ;  /* 0x0000b400a3a37a23 */ /* 0x000fe2000001083f */
[C---:B------:R-:W-:Y:S01]  /*4940*/  HMMA.16816.F32 R96, R68.reuse, R92, RZ ;  /* 0x0000005c4460723c */ /* 0x040fe200000018ff */
[--C-:B------:R-:W-:Y:S01]  /*4950*/  FFMA.FTZ R158, R158, c[0x0][0x2d0], -R133.reuse ;  /* 0x0000b4009e9e7a23 */ /* 0x100fe20000010885 */
[----:B------:R-:W2:Y:S01]  /*4960*/  MUFU.EX2 R50, R50 ;  /* 0x0000003200327308 */ /* 0x000ea20000000800 */
[--C-:B------:R-:W-:Y:S02]  /*4970*/  FFMA.FTZ R157, R157, c[0x0][0x2d0], -R133.reuse ;  /* 0x0000b4009d9d7a23 */ /* 0x100fe40000010885 */
[--C-:B------:R-:W-:Y:S02]  /*4980*/  FFMA.FTZ R156, R156, c[0x0][0x2d0], -R133.reuse ;  /* 0x0000b4009c9c7a23 */ /* 0x100fe40000010885 */
[----:B------:R-:W-:Y:S01]  /*4990*/  FFMA.FTZ R155, R155, c[0x0][0x2d0], -R133 ;  /* 0x0000b4009b9b7a23 */ /* 0x000fe20000010885 */
[----:B------:R-:W-:Y:S01]  /*49a0*/  HMMA.16816.F32 R92, R68, R94, RZ ;  /* 0x0000005e445c723c */ /* 0x000fe200000018ff */
[--C-:B------:R-:W-:Y:S01]  /*49b0*/  FFMA.FTZ R154, R154, c[0x0][0x2d0], -R63.reuse ;  /* 0x0000b4009a9a7a23 */ /* 0x100fe2000001083f */
[----:B------:R-:W4:Y:S01]  /*49c0*/  MUFU.EX2 R49, R49 ;  /* 0x0000003100317308 */ /* 0x000f220000000800 */
[----:B------:R-:W-:-:S02]  /*49d0*/  FFMA.FTZ R153, R153, c[0x0][0x2d0], -R63 ;  /* 0x0000b40099997a23 */ /* 0x000fc4000001083f */
[--C-:B------:R-:W-:Y:S02]  /*49e0*/  FFMA.FTZ R152, R152, c[0x0][0x2d0], -R63.reuse ;  /* 0x0000b40098987a23 */ /* 0x100fe4000001083f */
[----:B------:R-:W-:Y:S01]  /*49f0*/  FFMA.FTZ R149, R149, c[0x0][0x2d0], -R63 ;  /* 0x0000b40095957a23 */ /* 0x000fe2000001083f */
[C---:B------:R-:W-:Y:S01]  /*4a00*/  HMMA.16816.F32 R128, R68.reuse, R124, RZ ;  /* 0x0000007c4480723c */ /* 0x040fe200000018ff */
[----:B------:R-:W-:Y:S01]  /*4a10*/  FADD.FTZ R58, R59, R58 ;  /* 0x0000003a3b3a7221 */ /* 0x000fe20000010000 */
[----:B------:R-:W-:Y:S01]  /*4a20*/  MUFU.EX2 R46, R46 ;  /* 0x0000002e002e7308 */ /* 0x000fe20000000800 */
[----:B------:R-:W-:Y:S02]  /*4a30*/  FADD.FTZ R60, R61, R60 ;  /* 0x0000003c3d3c7221 */ /* 0x000fe40000010000 */
[----:B------:R-:W-:Y:S02]  /*4a40*/  FADD.FTZ R57, R57, R58 ;  /* 0x0000003a39397221 */ /* 0x000fe40000010000 */
[----:B------:R-:W-:Y:S01]  /*4a50*/  FADD.FTZ R60, R55, R60 ;  /* 0x0000003c373c7221 */ /* 0x000fe20000010000 */
[----:B------:R-:W-:Y:S01]  /*4a60*/  HMMA.16816.F32 R120, R68, R116, RZ ;  /* 0x000000744478723c */ /* 0x000fe200000018ff */
[----:B------:R-:W-:Y:S01]  /*4a70*/  FFMA.FTZ R249, R67, c[0x0][0x2d0], -R133 ;  /* 0x0000b40043f97a23 */ /* 0x000fe20000010885 */
[----:B------:R-:W1:Y:S01]  /*4a80*/  MUFU.EX2 R45, R45 ;  /* 0x0000002d002d7308 */ /* 0x000e620000000800 */
[----:B------:R-:W-:-:S02]  /*4a90*/  FFMA.FTZ R248, R62, c[0x0][0x2d0], -R63 ;  /* 0x0000b4003ef87a23 */ /* 0x000fc4000001083f */
[----:B------:R-:W-:Y:S02]  /*4aa0*/  FADD.FTZ R57, R53, R57 ;  /* 0x0000003935397221 */ /* 0x000fe40000010000 */
[----:B------:R-:W-:Y:S01]  /*4ab0*/  FADD.FTZ R54, R54, R60 ;  /* 0x0000003c36367221 */ /* 0x000fe20000010000 */
[----:B------:R-:W-:Y:S02]  /*4ac0*/  HMMA.16816.F32 R112, R68, R108, RZ ;  /* 0x0000006c4470723c */ /* 0x000fe400000018ff */
[----:B------:R-:W-:Y:S01]  /*4ad0*/  MUFU.EX2 R47, R47 ;  /* 0x0000002f002f7308 */ /* 0x000fe20000000800 */
[----:B--2---:R-:W-:-:S05]  /*4ae0*/  FADD.FTZ R54, R50, R54 ;  /* 0x0000003632367221 */ /* 0x004fca0000010000 */
[C---:B------:R-:W-:Y:S02]  /*4af0*/  HMMA.16816.F32 R88, R68.reuse, R84, RZ ;  /* 0x000000544458723c */ /* 0x040fe400000018ff */
[----:B------:R-:W-:Y:S06]  /*4b00*/  MUFU.EX2 R44, R44 ;  /* 0x0000002c002c7308 */ /* 0x000fec0000000800 */
[C---:B------:R-:W-:Y:S02]  /*4b10*/  HMMA.16816.F32 R80, R68.reuse, R76, RZ ;  /* 0x0000004c4450723c */ /* 0x040fe400000018ff */
[----:B------:R-:W-:Y:S06]  /*4b20*/  MUFU.EX2 R43, R43 ;  /* 0x0000002b002b7308 */ /* 0x000fec0000000800 */
[C---:B------:R-:W-:Y:S02]  /*4b30*/  HMMA.16816.F32 R124, R68.reuse, R126, RZ ;  /* 0x0000007e447c723c */ /* 0x040fe400000018ff */
[----:B------:R-:W-:Y:S06]  /*4b40*/  MUFU.EX2 R40, R40 ;  /* 0x0000002800287308 */ /* 0x000fec0000000800 */
[C---:B------:R-:W-:Y:S02]  /*4b50*/  HMMA.16816.F32 R116, R68.reuse, R118, RZ ;  /* 0x000000764474723c */ /* 0x040fe400000018ff */
[----:B------:R-:W2:Y:S06]  /*4b60*/  MUFU.EX2 R42, R42 ;  /* 0x0000002a002a7308 */ /* 0x000eac0000000800 */
[C---:B------:R-:W-:Y:S02]  /*4b70*/  HMMA.16816.F32 R108, R68.reuse, R110, RZ ;  /* 0x0000006e446c723c */ /* 0x040fe400000018ff */
[----:B------:R-:W1:Y:S06]  /*4b80*/  MUFU.EX2 R41, R41 ;  /* 0x0000002900297308 */ /* 0x000e6c0000000800 */
[C---:B------:R-:W-:Y:S02]  /*4b90*/  HMMA.16816.F32 R84, R68.reuse, R86, RZ ;  /* 0x000000564454723c */ /* 0x040fe400000018ff */
[----:B------:R-:W-:Y:S06]  /*4ba0*/  MUFU.EX2 R2, R2 ;  /* 0x0000000200027308 */ /* 0x000fec0000000800 */
[C---:B------:R-:W-:Y:S02]  /*4bb0*/  HMMA.16816.F32 R76, R68.reuse, R78, RZ ;  /* 0x0000004e444c723c */ /* 0x040fe400000018ff */
[----:B------:R-:W1:Y:S06]  /*4bc0*/  MUFU.EX2 R0, R0 ;  /* 0x0000000000007308 */ /* 0x000e6c0000000800 */
[C---:B------:R-:W-:Y:S02]  /*4bd0*/  HMMA.16816.F32 R72, R68.reuse, R4, RZ ;  /* 0x000000044448723c */ /* 0x040fe400000018ff */
[----:B------:R-:W-:Y:S05]  /*4be0*/  MUFU.EX2 R145, R145 ;  /* 0x0000009100917308 */ /* 0x000fea0000000800 */
[----:B------:R-:W-:Y:S01]  /*4bf0*/  F2FP.PACK_AB R4, R52, R56 ;  /* 0x000000383404723e */ /* 0x000fe200000000ff */
[----:B------:R-:W-:Y:S01]  /*4c00*/  HMMA.16816.F32 R68, R68, R6, RZ ;  /* 0x000000064444723c */ /* 0x000fe200000018ff */
[----:B----4-:R-:W-:Y:S01]  /*4c10*/  F2FP.PACK_AB R5, R49, R50 ;  /* 0x000000323105723e */ /* 0x010fe200000000ff */
[----:B------:R-:W-:Y:S01]  /*4c20*/  MUFU.EX2 R146, R146 ;  /* 0x0000009200927308 */ /* 0x000fe20000000800 */
[----:B------:R-:W-:-:S02]  /*4c30*/  FADD.FTZ R56, R56, R57 ;  /* 0x0000003938387221 */ /* 0x000fc40000010000 */
[----:B------:R-:W-:Y:S02]  /*4c40*/  FADD.FTZ R49, R49, R54 ;  /* 0x0000003631317221 */ /* 0x000fe40000010000 */
[----:B------:R-:W-:Y:S01]  /*4c50*/  F2FP.PACK_AB R6, R48, R51 ;  /* 0x000000333006723e */ /* 0x000fe200000000ff */
[----:B------:R-:W-:Y:S01]  /*4c60*/  FADD.FTZ R56, R52, R56 ;  /* 0x0000003834387221 */ /* 0x000fe20000010000 */
[----:B-1----:R-:W-:Y:S01]  /*4c70*/  F2FP.PACK_AB R7, R45, R46 ;  /* 0x0000002e2d07723e */ /* 0x002fe200000000ff */
[----:B------:R-:W-:Y:S01]  /*4c80*/  MUFU.EX2 R148, R148 ;  /* 0x0000009400947308 */ /* 0x000fe20000000800 */
[----:B------:R-:W-:Y:S02]  /*4c90*/  FADD.FTZ R49, R46, R49 ;  /* 0x000000312e317221 */ /* 0x000fe40000010000 */
[----:B------:R-:W-:Y:S02]  /*4ca0*/  FADD.FTZ R51, R51, R56 ;  /* 0x0000003833337221 */ /* 0x000fe40000010000 */
[----:B------:R-:W-:Y:S01]  /*4cb0*/  FADD.FTZ R45, R45, R49 ;  /* 0x000000312d2d7221 */ /* 0x000fe20000010000 */
[----:B---3--:R-:W-:Y:S01]  /*4cc0*/  HMMA.16816.F32 R104, R4, R12, R104 ;  /* 0x0000000c0468723c */ /* 0x008fe20000001868 */
[----:B------:R-:W-:Y:S01]  /*4cd0*/  FADD.FTZ R51, R48, R51 ;  /* 0x0000003330337221 */ /* 0x000fe20000010000 */
[----:B------:R-:W-:Y:S01]  /*4ce0*/  MUFU.EX2 R147, R147 ;  /* 0x0000009300937308 */ /* 0x000fe20000000800 */
[----:B--2---:R-:W-:-:S05]  /*4cf0*/  FADD.FTZ R45, R42, R45 ;  /* 0x0000002d2a2d7221 */ /* 0x004fca0000010000 */
[C---:B------:R-:W-:Y:S01]  /*4d00*/  HMMA.16816.F32 R100, R4.reuse, R14, R100 ;  /* 0x0000000e0464723c */ /* 0x040fe20000001864 */
[----:B------:R-:W1:Y:S01]  /*4d10*/  LDSM.16.MT88.4 R12, [R232+0x4900] ;  /* 0x00490000e80c783b */ /* 0x000e620000004200 */
[----:B------:R-:W2:Y:S06]  /*4d20*/  MUFU.EX2 R150, R150 ;  /* 0x0000009600967308 */ /* 0x000eac0000000800 */
[C---:B------:R-:W-:Y:S02]  /*4d30*/  HMMA.16816.F32 R96, R4.reuse, R8, R96 ;  /* 0x000000080460723c */ /* 0x040fe40000001860 */
[----:B------:R-:W3:Y:S06]  /*4d40*/  MUFU.EX2 R151, R151 ;  /* 0x0000009700977308 */ /* 0x000eec0000000800 */
[C---:B------:R-:W-:Y:S01]  /*4d50*/  HMMA.16816.F32 R92, R4.reuse, R10, R92 ;  /* 0x0000000a045c723c */ /* 0x040fe2000000185c */
[----:B------:R-:W4:Y:S01]  /*4d60*/  LDSM.16.MT88.4 R8, [R232+0x1100] ;  /* 0x00110000e808783b */ /* 0x000f220000004200 */
[----:B------:R-:W-:Y:S06]  /*4d70*/  MUFU.EX2 R160, R160 ;  /* 0x000000a000a07308 */ /* 0x000fec0000000800 */
[C---:B------:R-:W-:Y:S02]  /*4d80*/  HMMA.16816.F32 R128, R4.reuse, R24, R128 ;  /* 0x000000180480723c */ /* 0x040fe40000001880 */
[----:B------:R-:W-:Y:S06]  /*4d90*/  MUFU.EX2 R159, R159 ;  /* 0x0000009f009f7308 */ /* 0x000fec0000000800 */
[C---:B------:R-:W-:Y:S01]  /*4da0*/  HMMA.16816.F32 R124, R4.reuse, R26, R124 ;  /* 0x0000001a047c723c */ /* 0x040fe2000000187c */
[----:B------:R-:W-:Y:S01]  /*4db0*/  LDSM.16.MT88.4 R24, [R236+0x1100] ;  /* 0x00110000ec18783b */ /* 0x000fe20000004200 */
        /* <DEDUP_REMOVED lines=9> */
[----:B------:R-:W2:Y:S01]  /*4e50*/  LDSM.16.MT88.4 R16, [R233+0x1100] ;  /* 0x00110000e910783b */ /* 0x000ea20000004200 */
[----:B------:R-:W-:Y:S06]  /*4e60*/  MUFU.EX2 R176, R176 ;  /* 0x000000b000b07308 */ /* 0x000fec0000000800 */
[C---:B------:R-:W-:Y:S02]  /*4e70*/  HMMA.16816.F32 R88, R4.reuse, R36, R88 ;  /* 0x000000240458723c */ /* 0x040fe40000001858 */
[----:B------:R-:W-:Y:S06]  /*4e80*/  MUFU.EX2 R171, R171 ;  /* 0x000000ab00ab7308 */ /* 0x000fec0000000800 */
[C---:B------:R-:W-:Y:S01]  /*4e90*/  HMMA.16816.F32 R84, R4.reuse, R38, R84 ;  /* 0x000000260454723c */ /* 0x040fe20000001854 */
[----:B------:R-:W-:Y:S01]  /*4ea0*/  LDSM.16.MT88.4 R36, [R234+0x5100] ;  /* 0x00510000ea24783b */ /* 0x000fe20000004200 */
[----:B------:R-:W-:Y:S06]  /*4eb0*/  MUFU.EX2 R170, R170 ;  /* 0x000000aa00aa7308 */ /* 0x000fec0000000800 */
[C---:B-----5:R-:W-:Y:S02]  /*4ec0*/  HMMA.16816.F32 R80, R4.reuse, R28, R80 ;  /* 0x0000001c0450723c */ /* 0x060fe40000001850 */
[----:B------:R-:W-:Y:S06]  /*4ed0*/  MUFU.EX2 R169, R169 ;  /* 0x000000a900a97308 */ /* 0x000fec0000000800 */
[C---:B------:R-:W-:Y:S01]  /*4ee0*/  HMMA.16816.F32 R76, R4.reuse, R30, R76 ;  /* 0x0000001e044c723c */ /* 0x040fe2000000184c */
[----:B------:R-:W-:Y:S01]  /*4ef0*/  LDSM.16.MT88.4 R28, [R233+0x5100] ;  /* 0x00510000e91c783b */ /* 0x000fe20000004200 */
[----:B------:R-:W-:Y:S06]  /*4f00*/  MUFU.EX2 R168, R168 ;  /* 0x000000a800a87308 */ /* 0x000fec0000000800 */
[C---:B-1----:R-:W-:Y:S02]  /*4f10*/  HMMA.16816.F32 R72, R4.reuse, R12, R72 ;  /* 0x0000000c0448723c */ /* 0x042fe40000001848 */
[----:B------:R-:W-:Y:S06]  /*4f20*/  MUFU.EX2 R167, R167 ;  /* 0x000000a700a77308 */ /* 0x000fec0000000800 */
[----:B------:R-:W-:Y:S01]  /*4f30*/  HMMA.16816.F32 R68, R4, R14, R68 ;  /* 0x0000000e0444723c */ /* 0x000fe20000001844 */
[----:B------:R-:W1:Y:S01]  /*4f40*/  LDSM.16.MT88.4 R12, [R236+0x5100] ;  /* 0x00510000ec0c783b */ /* 0x000e620000004200 */
[----:B------:R-:W-:Y:S05]  /*4f50*/  MUFU.EX2 R166, R166 ;  /* 0x000000a600a67308 */ /* 0x000fea0000000800 */
[----:B------:R-:W-:Y:S01]  /*4f60*/  F2FP.PACK_AB R4, R44, R47 ;  /* 0x0000002f2c04723e */ /* 0x000fe200000000ff */
[----:B------:R-:W-:Y:S01]  /*4f70*/  FADD.FTZ R47, R47, R51 ;  /* 0x000000332f2f7221 */ /* 0x000fe20000010000 */
[----:B------:R-:W-:Y:S01]  /*4f80*/  F2FP.PACK_AB R6, R40, R43 ;  /* 0x0000002b2806723e */ /* 0x000fe200000000ff */
[----:B------:R-:W-:Y:S01]  /*4f90*/  MUFU.EX2 R163, R163 ;  /* 0x000000a300a37308 */ /* 0x000fe20000000800 */
[C---:B------:R-:W-:Y:S01]  /*4fa0*/  F2FP.PACK_AB R5, R41.reuse, R42 ;  /* 0x0000002a2905723e */ /* 0x040fe200000000ff */
[----:B------:R-:W-:Y:S01]  /*4fb0*/  FADD.FTZ R47, R44, R47 ;  /* 0x0000002f2c2f7221 */ /* 0x000fe20000010000 */
[----:B------:R-:W-:Y:S01]  /*4fc0*/  F2FP.PACK_AB R7, R0, R2 ;  /* 0x000000020007723e */ /* 0x000fe200000000ff */
[----:B------:R-:W-:-:S02]  /*4fd0*/  FADD.FTZ R41, R41, R45 ;  /* 0x0000002d29297221 */ /* 0x000fc40000010000 */
[----:B------:R-:W-:Y:S02]  /*4fe0*/  FADD.FTZ R43, R43, R47 ;  /* 0x0000002f2b2b7221 */ /* 0x000fe40000010000 */
[----:B------:R-:W-:Y:S01]  /*4ff0*/  MUFU.EX2 R158, R158 ;  /* 0x0000009e009e7308 */ /* 0x000fe20000000800 */
[----:B------:R-:W-:Y:S01]  /*5000*/  FADD.FTZ R41, R2, R41 ;  /* 0x0000002902297221 */ /* 0x000fe20000010000 */
[----:B----4-:R-:W-:Y:S01]  /*5010*/  HMMA.16816.F32 R104, R4, R8, R104 ;  /* 0x000000080468723c */ /* 0x010fe20000001868 */
[----:B------:R-:W-:Y:S02]  /*5020*/  FADD.FTZ R43, R40, R43 ;  /* 0x0000002b282b7221 */ /* 0x000fe40000010000 */
[----:B------:R-:W-:-:S03]  /*5030*/  FADD.FTZ R0, R0, R41 ;  /* 0x0000002900007221 */ /* 0x000fc60000010000 */
[----:B------:R-:W-:Y:S01]  /*5040*/  MUFU.EX2 R157, R157 ;  /* 0x0000009d009d7308 */ /* 0x000fe20000000800 */
[----:B--2---:R-:W-:Y:S01]  /*5050*/  FADD.FTZ R0, R150, R0 ;  /* 0x0000000096007221 */ /* 0x004fe20000010000 */
[C---:B------:R-:W-:Y:S01]  /*5060*/  HMMA.16816.F32 R100, R4.reuse, R10, R100 ;  /* 0x0000000a0464723c */ /* 0x040fe20000001864 */
[----:B------:R-:W2:Y:S05]  /*5070*/  LDSM.16.MT88.4 R8, [R232+0x5100] ;  /* 0x00510000e808783b */ /* 0x000eaa0000004200 */
[----:B------:R-:W-:Y:S02]  /*5080*/  MUFU.EX2 R156, R156 ;  /* 0x0000009c009c7308 */ /* 0x000fe40000000800 */
[C---:B------:R-:W-:Y:S06]  /*5090*/  HMMA.16816.F32 R112, R4.reuse, R16, R112 ;  /* 0x000000100470723c */ /* 0x040fec0000001870 */
[----:B------:R-:W-:Y:S02]  /*50a0*/  MUFU.EX2 R155, R155 ;  /* 0x0000009b009b7308 */ /* 0x000fe40000000800 */
[C---:B------:R-:W-:Y:S01]  /*50b0*/  HMMA.16816.F32 R108, R4.reuse, R18, R108 ;  /* 0x00000012046c723c */ /* 0x040fe2000000186c */
[----:B------:R-:W4:Y:S05]  /*50c0*/  LDSM.16.MT88.4 R16, [R233+0x1900] ;  /* 0x00190000e910783b */ /* 0x000f2a0000004200 */
[----:B------:R-:W-:Y:S02]  /*50d0*/  MUFU.EX2 R154, R154 ;  /* 0x0000009a009a7308 */ /* 0x000fe40000000800 */
[C---:B-1----:R-:W-:Y:S06]  /*50e0*/  HMMA.16816.F32 R96, R4.reuse, R12, R96 ;  /* 0x0000000c0460723c */ /* 0x042fec0000001860 */
[----:B------:R-:W-:Y:S02]  /*50f0*/  MUFU.EX2 R153, R153 ;  /* 0x0000009900997308 */ /* 0x000fe40000000800 */
[C---:B------:R-:W-:Y:S01]  /*5100*/  HMMA.16816.F32 R92, R4.reuse, R14, R92 ;  /* 0x0000000e045c723c */ /* 0x040fe2000000185c */
[----:B------:R-:W1:Y:S05]  /*5110*/  LDSM.16.MT88.4 R12, [R232+0x1900] ;  /* 0x00190000e80c783b */ /* 0x000e6a0000004200 */
[----:B------:R-:W-:Y:S02]  /*5120*/  MUFU.EX2 R152, R152 ;  /* 0x0000009800987308 */ /* 0x000fe40000000800 */
[C---:B------:R-:W-:Y:S06]  /*5130*/  HMMA.16816.F32 R88, R4.reuse, R36, R88 ;  /* 0x000000240458723c */ /* 0x040fec0000001858 */
[----:B------:R-:W-:Y:S01]  /*5140*/  MUFU.EX2 R36, R180 ;  /* 0x000000b400247308 */ /* 0x000fe20000000800 */
[----:B------:R-:W-:Y:S01]  /*5150*/  FFMA.FTZ R37, R179, c[0x0][0x2d0], -R63 ;  /* 0x0000b400b3257a23 */ /* 0x000fe2000001083f */
[C---:B--2---:R-:W-:Y:S06]  /*5160*/  HMMA.16816.F32 R72, R4.reuse, R8, R72 ;  /* 0x000000080448723c */ /* 0x044fec0000001848 */
[----:B------:R-:W2:Y:S02]  /*5170*/  MUFU.EX2 R37, R37 ;  /* 0x0000002500257308 */ /* 0x000ea40000000800 */
[C---:B------:R-:W-:Y:S01]  /*5180*/  HMMA.16816.F32 R68, R4.reuse, R10, R68 ;  /* 0x0000000a0444723c */ /* 0x040fe20000001844 */
[----:B------:R-:W5:Y:S05]  /*5190*/  LDSM.16.MT88.4 R8, [R236+0x5900] ;  /* 0x00590000ec08783b */ /* 0x000f6a0000004200 */
[----:B------:R-:W-:Y:S02]  /*51a0*/  MUFU.EX2 R149, R149 ;  /* 0x0000009500957308 */ /* 0x000fe40000000800 */
[C---:B------:R-:W-:Y:S06]  /*51b0*/  HMMA.16816.F32 R120, R4.reuse, R20, R120 ;  /* 0x000000140478723c */ /* 0x040fec0000001878 */
[----:B------:R-:W-:Y:S02]  /*51c0*/  MUFU.EX2 R249, R249 ;  /* 0x000000f900f97308 */ /* 0x000fe40000000800 */
[C---:B------:R-:W-:Y:S01]  /*51d0*/  HMMA.16816.F32 R116, R4.reuse, R22, R116 ;  /* 0x000000160474723c */ /* 0x040fe20000001874 */
[----:B------:R-:W1:Y:S05]  /*51e0*/  LDSM.16.MT88.4 R20, [R234+0x1900] ;  /* 0x00190000ea14783b */ /* 0x000e6a0000004200 */
[----:B------:R-:W-:Y:S02]  /*51f0*/  MUFU.EX2 R248, R248 ;  /* 0x000000f800f87308 */ /* 0x000fe40000000800 */
[C---:B------:R-:W-:Y:S08]  /*5200*/  HMMA.16816.F32 R128, R4.reuse, R24, R128 ;  /* 0x000000180480723c */ /* 0x040ff00000001880 */
[C---:B------:R-:W-:Y:S01]  /*5210*/  HMMA.16816.F32 R124, R4.reuse, R26, R124 ;  /* 0x0000001a047c723c */ /* 0x040fe2000000187c */
[----:B------:R-:W1:Y:S07]  /*5220*/  LDSM.16.MT88.4 R24, [R236+0x1900] ;  /* 0x00190000ec18783b */ /* 0x000e6e0000004200 */
[C---:B------:R-:W-:Y:S07]  /*5230*/  HMMA.16816.F32 R84, R4.reuse, R38, R84 ;  /* 0x000000260454723c */ /* 0x040fee0000001854 */
[--C-:B------:R-:W-:Y:S01]  /*5240*/  FFMA.FTZ R38, R178, c[0x0][0x2d0], -R133.reuse ;  /* 0x0000b400b2267a23 */ /* 0x100fe20000010885 */
[----:B------:R-:W-:Y:S01]  /*5250*/  HMMA.16816.F32 R80, R4, R28, R80 ;  /* 0x0000001c0450723c */ /* 0x000fe20000001850 */
[----:B------:R-:W-:-:S04]  /*5260*/  FFMA.FTZ R39, R177, c[0x0][0x2d0], -R133 ;  /* 0x0000b400b1277a23 */ /* 0x000fc80000010885 */
[----:B------:R-:W-:Y:S03]  /*5270*/  MUFU.EX2 R38, R38 ;  /* 0x0000002600267308 */ /* 0x000fe60000000800 */
[----:B------:R-:W-:Y:S01]  /*5280*/  HMMA.16816.F32 R76, R4, R30, R76 ;  /* 0x0000001e044c723c */ /* 0x000fe2000000184c */
[----:B------:R-:W-:Y:S04]  /*5290*/  LDSM.16.MT88.4 R28, [R233+0x5900] ;  /* 0x00590000e91c783b */ /* 0x000fe80000004200 */
[----:B------:R-:W1:Y:S02]  /*52a0*/  MUFU.EX2 R39, R39 ;  /* 0x0000002700277308 */ /* 0x000e640000000800 */
[----:B------:R-:W-:Y:S01]  /*52b0*/  F2FP.PACK_AB R4, R146, R145 ;  /* 0x000000919204723e */ /* 0x000fe200000000ff */
[----:B------:R-:W-:Y:S01]  /*52c0*/  FADD.FTZ R145, R145, R43 ;  /* 0x0000002b91917221 */ /* 0x000fe20000010000 */
[----:B------:R-:W-:-:S02]  /*52d0*/  F2FP.PACK_AB R6, R147, R148 ;  /* 0x000000949306723e */ /* 0x000fc400000000ff */
[----:B---3--:R-:W-:Y:S01]  /*52e0*/  F2FP.PACK_AB R5, R151, R150 ;  /* 0x000000969705723e */ /* 0x008fe200000000ff */
[----:B------:R-:W-:Y:S01]  /*52f0*/  FADD.FTZ R145, R146, R145 ;  /* 0x0000009192917221 */ /* 0x000fe20000010000 */
[----:B--2---:R-:W-:Y:S01]  /*5300*/  F2FP.PACK_AB R7, R37, R36 ;  /* 0x000000242507723e */ /* 0x004fe200000000ff */
[----:B------:R-:W-:Y:S02]  /*5310*/  FADD.FTZ R151, R151, R0 ;  /* 0x0000000097977221 */ /* 0x000fe40000010000 */
[----:B------:R-:W-:Y:S02]  /*5320*/  FADD.FTZ R148, R148, R145 ;  /* 0x0000009194947221 */ /* 0x000fe40000010000 */
[----:B------:R-:W-:Y:S02]  /*5330*/  FADD.FTZ R151, R36, R151 ;  /* 0x0000009724977221 */ /* 0x000fe40000010000 */
[----:B----4-:R-:W-:Y:S01]  /*5340*/  HMMA.16816.F32 R112, R4, R16, R112 ;  /* 0x000000100470723c */ /* 0x010fe20000001870 */
[----:B------:R-:W-:-:S02]  /*5350*/  FADD.FTZ R148, R147, R148 ;  /* 0x0000009493947221 */ /* 0x000fc40000010000 */
[----:B------:R-:W-:-:S05]  /*5360*/  FADD.FTZ R151, R37, R151 ;  /* 0x0000009725977221 */ /* 0x000fca0000010000 */
[C---:B------:R-:W-:Y:S01]  /*5370*/  HMMA.16816.F32 R108, R4.reuse, R18, R108 ;  /* 0x00000012046c723c */ /* 0x040fe2000000186c */
[----:B------:R-:W2:Y:S07]  /*5380*/  LDSM.16.MT88.4 R16, [R234+0x5900] ;  /* 0x00590000ea10783b */ /* 0x000eae0000004200 */
[C---:B-1----:R-:W-:Y:S08]  /*5390*/  HMMA.16816.F32 R104, R4.reuse, R12, R104 ;  /* 0x0000000c0468723c */ /* 0x042ff00000001868 */
[C---:B------:R-:W-:Y:S01]  /*53a0*/  HMMA.16816.F32 R100, R4.reuse, R14, R100 ;  /* 0x0000000e0464723c */ /* 0x040fe20000001864 */
[----:B------:R-:W1:Y:S07]  /*53b0*/  LDSM.16.MT88.4 R12, [R232+0x5900] ;  /* 0x00590000e80c783b */ /* 0x000e6e0000004200 */
[C---:B-----5:R-:W-:Y:S08]  /*53c0*/  HMMA.16816.F32 R96, R4.reuse, R8, R96 ;  /* 0x000000080460723c */ /* 0x060ff00000001860 */
[C---:B------:R-:W-:Y:S01]  /*53d0*/  HMMA.16816.F32 R92, R4.reuse, R10, R92 ;  /* 0x0000000a045c723c */ /* 0x040fe2000000185c */
[----:B------:R-:W3:Y:S07]  /*53e0*/  LDSM.16.MT88.4 R8, [R234+0x2100] ;  /* 0x00210000ea08783b */ /* 0x000eee0000004200 */
[C---:B------:R-:W-:Y:S08]  /*53f0*/  HMMA.16816.F32 R120, R4.reuse, R20, R120 ;  /* 0x000000140478723c */ /* 0x040ff00000001878 */
[C---:B------:R-:W-:Y:S01]  /*5400*/  HMMA.16816.F32 R116, R4.reuse, R22, R116 ;  /* 0x000000160474723c */ /* 0x040fe20000001874 */
[----:B------:R-:W4:Y:S07]  /*5410*/  LDSM.16.MT88.4 R20, [R233+0x2100] ;  /* 0x00210000e914783b */ /* 0x000f2e0000004200 */
[C---:B------:R-:W-:Y:S08]  /*5420*/  HMMA.16816.F32 R128, R4.reuse, R24, R128 ;  /* 0x000000180480723c */ /* 0x040ff00000001880 */
[C---:B------:R-:W-:Y:S01]  /*5430*/  HMMA.16816.F32 R124, R4.reuse, R26, R124 ;  /* 0x0000001a047c723c */ /* 0x040fe2000000187c */
[----:B------:R-:W-:Y:S07]  /*5440*/  LDSM.16.MT88.4 R24, [R236+0x2100] ;  /* 0x00210000ec18783b */ /* 0x000fee0000004200 */
[C---:B--2---:R-:W-:Y:S08]  /*5450*/  HMMA.16816.F32 R88, R4.reuse, R16, R88 ;  /* 0x000000100458723c */ /* 0x044ff00000001858 */
[C---:B------:R-:W-:Y:S01]  /*5460*/  HMMA.16816.F32 R84, R4.reuse, R18, R84 ;  /* 0x000000120454723c */ /* 0x040fe20000001854 */
[----:B------:R-:W2:Y:S07]  /*5470*/  LDSM.16.MT88.4 R16, [R232+0x2100] ;  /* 0x00210000e810783b */ /* 0x000eae0000004200 */
[C---:B------:R-:W-:Y:S08]  /*5480*/  HMMA.16816.F32 R80, R4.reuse, R28, R80 ;  /* 0x0000001c0450723c */ /* 0x040ff00000001850 */
[C---:B------:R-:W-:Y:S01]  /*5490*/  HMMA.16816.F32 R76, R4.reuse, R30, R76 ;  /* 0x0000001e044c723c */ /* 0x040fe2000000184c */
[----:B------:R-:W-:Y:S07]  /*54a0*/  LDSM.16.MT88.4 R28, [R233+0x6100] ;  /* 0x00610000e91c783b */ /* 0x000fee0000004200 */
[C---:B-1----:R-:W-:Y:S08]  /*54b0*/  HMMA.16816.F32 R72, R4.reuse, R12, R72 ;  /* 0x0000000c0448723c */ /* 0x042ff00000001848 */
[----:B------:R-:W-:Y:S01]  /*54c0*/  HMMA.16816.F32 R68, R4, R14, R68 ;  /* 0x0000000e0444723c */ /* 0x000fe20000001844 */
[----:B------:R-:W1:Y:S06]  /*54d0*/  LDSM.16.MT88.4 R12, [R236+0x6100] ;  /* 0x00610000ec0c783b */ /* 0x000e6c0000004200 */
[----:B------:R-:W-:Y:S01]  /*54e0*/  F2FP.PACK_AB R4, R39, R38 ;  /* 0x000000262704723e */ /* 0x000fe200000000ff */
[----:B------:R-:W-:Y:S01]  /*54f0*/  FADD.FTZ R38, R38, R148 ;  /* 0x0000009426267221 */ /* 0x000fe20000010000 */
[----:B------:R-:W-:-:S02]  /*5500*/  F2FP.PACK_AB R6, R159, R160 ;  /* 0x000000a09f06723e */ /* 0x000fc400000000ff */
[C---:B------:R-:W-:Y:S01]  /*5510*/  F2FP.PACK_AB R5, R162.reuse, R161 ;  /* 0x000000a1a205723e */ /* 0x040fe200000000ff */
[----:B------:R-:W-:Y:S01]  /*5520*/  FADD.FTZ R161, R161, R151 ;  /* 0x00000097a1a17221 */ /* 0x000fe20000010000 */
[----:B------:R-:W-:Y:S01]  /*5530*/  F2FP.PACK_AB R7, R165, R164 ;  /* 0x000000a4a507723e */ /* 0x000fe200000000ff */
[----:B------:R-:W-:Y:S02]  /*5540*/  FADD.FTZ R38, R39, R38 ;  /* 0x0000002627267221 */ /* 0x000fe40000010000 */
[----:B------:R-:W-:Y:S02]  /*5550*/  FADD.FTZ R161, R162, R161 ;  /* 0x000000a1a2a17221 */ /* 0x000fe40000010000 */
[----:B------:R-:W-:Y:S02]  /*5560*/  FADD.FTZ R160, R160, R38 ;  /* 0x00000026a0a07221 */ /* 0x000fe40000010000 */
[----:B---3--:R-:W-:Y:S01]  /*5570*/  HMMA.16816.F32 R120, R4, R8, R120 ;  /* 0x000000080478723c */ /* 0x008fe20000001878 */
[----:B------:R-:W-:-:S02]  /*5580*/  FADD.FTZ R164, R164, R161 ;  /* 0x000000a1a4a47221 */ /* 0x000fc40000010000 */
[----:B------:R-:W-:Y:S02]  /*5590*/  FADD.FTZ R160, R159, R160 ;  /* 0x000000a09fa07221 */ /* 0x000fe40000010000 */
[----:B------:R-:W-:-:S03]  /*55a0*/  FADD.FTZ R164, R165, R164 ;  /* 0x000000a4a5a47221 */ /* 0x000fc60000010000 */
[C---:B------:R-:W-:Y:S01]  /*55b0*/  HMMA.16816.F32 R116, R4.reuse, R10, R116 ;  /* 0x0000000a0474723c */ /* 0x040fe20000001874 */
[----:B------:R-:W3:Y:S07]  /*55c0*/  LDSM.16.MT88.4 R8, [R234+0x6100] ;  /* 0x00610000ea08783b */ /* 0x000eee0000004200 */
[C---:B----4-:R-:W-:Y:S08]  /*55d0*/  HMMA.16816.F32 R112, R4.reuse, R20, R112 ;  /* 0x000000140470723c */ /* 0x050ff00000001870 */
[C---:B------:R-:W-:Y:S01]  /*55e0*/  HMMA.16816.F32 R108, R4.reuse, R22, R108 ;  /* 0x00000016046c723c */ /* 0x040fe2000000186c */
[----:B------:R-:W4:Y:S07]  /*55f0*/  LDSM.16.MT88.4 R20, [R232+0x6100] ;  /* 0x00610000e814783b */ /* 0x000f2e0000004200 */
[C---:B--2---:R-:W-:Y:S08]  /*5600*/  HMMA.16816.F32 R104, R4.reuse, R16, R104 ;  /* 0x000000100468723c */ /* 0x044ff00000001868 */
[C---:B------:R-:W-:Y:S01]  /*5610*/  HMMA.16816.F32 R100, R4.reuse, R18, R100 ;  /* 0x000000120464723c */ /* 0x040fe20000001864 */
[----:B------:R-:W2:Y:S07]  /*5620*/  LDSM.16.MT88.4 R16, [R236+0x2900] ;  /* 0x00290000ec10783b */ /* 0x000eae0000004200 */
[C---:B-1----:R-:W-:Y:S08]  /*5630*/  HMMA.16816.F32 R96, R4.reuse, R12, R96 ;  /* 0x0000000c0460723c */ /* 0x042ff00000001860 */
[C---:B------:R-:W-:Y:S01]  /*5640*/  HMMA.16816.F32 R92, R4.reuse, R14, R92 ;  /* 0x0000000e045c723c */ /* 0x040fe2000000185c */
[----:B------:R-:W1:Y:S07]  /*5650*/  LDSM.16.MT88.4 R12, [R233+0x2900] ;  /* 0x00290000e90c783b */ /* 0x000e6e0000004200 */
[C---:B---3--:R-:W-:Y:S08]  /*5660*/  HMMA.16816.F32 R88, R4.reuse, R8, R88 ;  /* 0x000000080458723c */ /* 0x048ff00000001858 */
[C---:B------:R-:W-:Y:S01]  /*5670*/  HMMA.16816.F32 R84, R4.reuse, R10, R84 ;  /* 0x0000000a0454723c */ /* 0x040fe20000001854 */
[----:B------:R-:W3:Y:S07]  /*5680*/  LDSM.16.MT88.4 R8, [R232+0x2900] ;  /* 0x00290000e808783b */ /* 0x000eee0000004200 */
[C---:B------:R-:W-:Y:S08]  /*5690*/  HMMA.16816.F32 R128, R4.reuse, R24, R128 ;  /* 0x000000180480723c */ /* 0x040ff00000001880 */
[C---:B------:R-:W-:Y:S01]  /*56a0*/  HMMA.16816.F32 R124, R4.reuse, R26, R124 ;  /* 0x0000001a047c723c */ /* 0x040fe2000000187c */
[----:B------:R-:W-:Y:S07]  /*56b0*/  LDSM.16.MT88.4 R24, [R234+0x2900] ;  /* 0x00290000ea18783b */ /* 0x000fee0000004200 */
[C---:B------:R-:W-:Y:S08]  /*56c0*/  HMMA.16816.F32 R80, R4.reuse, R28, R80 ;  /* 0x0000001c0450723c */ /* 0x040ff00000001850 */
[C---:B------:R-:W-:Y:S01]  /*56d0*/  HMMA.16816.F32 R76, R4.reuse, R30, R76 ;  /* 0x0000001e044c723c */ /* 0x040fe2000000184c */
[----:B------:R-:W-:Y:S07]  /*56e0*/  LDSM.16.MT88.4 R28, [R236+0x3100] ;  /* 0x00310000ec1c783b */ /* 0x000fee0000004200 */
[C---:B----4-:R-:W-:Y:S08]  /*56f0*/  HMMA.16816.F32 R72, R4.reuse, R20, R72 ;  /* 0x000000140448723c */ /* 0x050ff00000001848 */
[----:B------:R-:W-:Y:S01]  /*5700*/  HMMA.16816.F32 R68, R4, R22, R68 ;  /* 0x000000160444723c */ /* 0x000fe20000001844 */
[----:B------:R-:W4:Y:S06]  /*5710*/  LDSM.16.MT88.4 R20, [R236+0x6900] ;  /* 0x00690000ec14783b */ /* 0x000f2c0000004200 */
[----:B------:R-:W-:Y:S01]  /*5720*/  F2FP.PACK_AB R4, R171, R176 ;  /* 0x000000b0ab04723e */ /* 0x000fe200000000ff */
[----:B------:R-:W-:Y:S01]  /*5730*/  FADD.FTZ R176, R176, R160 ;  /* 0x000000a0b0b07221 */ /* 0x000fe20000010000 */
[----:B------:R-:W-:-:S02]  /*5740*/  F2FP.PACK_AB R6, R169, R170 ;  /* 0x000000aaa906723e */ /* 0x000fc400000000ff */
[----:B------:R-:W-:Y:S01]  /*5750*/  F2FP.PACK_AB R5, R167, R168 ;  /* 0x000000a8a705723e */ /* 0x000fe200000000ff */
[----:B------:R-:W-:Y:S01]  /*5760*/  FADD.FTZ R168, R168, R164 ;  /* 0x000000a4a8a87221 */ /* 0x000fe20000010000 */
[----:B------:R-:W-:Y:S01]  /*5770*/  F2FP.PACK_AB R7, R163, R166 ;  /* 0x000000a6a307723e */ /* 0x000fe200000000ff */
[----:B------:R-:W-:Y:S02]  /*5780*/  FADD.FTZ R176, R171, R176 ;  /* 0x000000b0abb07221 */ /* 0x000fe40000010000 */
[----:B------:R-:W-:Y:S02]  /*5790*/  FADD.FTZ R168, R167, R168 ;  /* 0x000000a8a7a87221 */ /* 0x000fe40000010000 */
[----:B------:R-:W-:Y:S02]  /*57a0*/  FADD.FTZ R170, R170, R176 ;  /* 0x000000b0aaaa7221 */ /* 0x000fe40000010000 */
[----:B--2---:R-:W-:Y:S01]  /*57b0*/  HMMA.16816.F32 R128, R4, R16, R128 ;  /* 0x000000100480723c */ /* 0x004fe20000001880 */
[----:B------:R-:W-:-:S02]  /*57c0*/  FADD.FTZ R166, R166, R168 ;  /* 0x000000a8a6a67221 */ /* 0x000fc40000010000 */
[----:B------:R-:W-:Y:S02]  /*57d0*/  FADD.FTZ R170, R169, R170 ;  /* 0x000000aaa9aa7221 */ /* 0x000fe40000010000 */
[----:B------:R-:W-:-:S03]  /*57e0*/  FADD.FTZ R166, R163, R166 ;  /* 0x000000a6a3a67221 */ /* 0x000fc60000010000 */
        /* <DEDUP_REMOVED lines=8> */
[C---:B----4-:R-:W-:Y:S08]  /*5870*/  HMMA.16816.F32 R96, R4.reuse, R20, R96 ;  /* 0x000000140460723c */ /* 0x050ff00000001860 */
        /* <DEDUP_REMOVED lines=9> */
[C---:B------:R-:W-:Y:S01]  /*5910*/  HMMA.16816.F32 R92, R4.reuse, R22, R92 ;  /* 0x00000016045c723c */ /* 0x040fe2000000185c */
[----:B------:R-:W-:Y:S07]  /*5920*/  LDSM.16.MT88.4 R20, [R233+0x3100] ;  /* 0x00310000e914783b */ /* 0x000fee0000004200 */
[C---:B------:R-:W-:Y:S08]  /*5930*/  HMMA.16816.F32 R120, R4.reuse, R24, R120 ;  /* 0x000000180478723c */ /* 0x040ff00000001878 */
        /* <DEDUP_REMOVED lines=23> */
[C---:B------:R-:W-:Y:S07]  /*5ab0*/  HMMA.16816.F32 R128, R4.reuse, R28, R128 ;  /* 0x0000001c0480723c */ /* 0x040fee0000001880 */
[--C-:B------:R-:W-:Y:S01]  /*5ac0*/  FFMA.FTZ R28, R65, c[0x0][0x2d0], -R63.reuse ;  /* 0x0000b400411c7a23 */ /* 0x100fe2000001083f */
[----:B----4-:R-:W-:Y:S01]  /*5ad0*/  HMMA.16816.F32 R120, R4, R24, R120 ;  /* 0x000000180478723c */ /* 0x010fe20000001878 */
[----:B------:R-:W-:-:S04]  /*5ae0*/  FFMA.FTZ R29, R64, c[0x0][0x2d0], -R63 ;  /* 0x0000b400401d7a23 */ /* 0x000fc8000001083f */
[----:B------:R-:W-:Y:S02]  /*5af0*/  MUFU.EX2 R28, R28 ;  /* 0x0000001c001c7308 */ /* 0x000fe40000000800 */
[--C-:B------:R-:W-:Y:S01]  /*5b00*/  FFMA.FTZ R24, R144, c[0x0][0x2d0], -R133.reuse ;  /* 0x0000b40090187a23 */ /* 0x100fe20000010885 */
[----:B------:R-:W-:Y:S01]  /*5b10*/  HMMA.16816.F32 R116, R4, R26, R116 ;  /* 0x0000001a0474723c */ /* 0x000fe20000001874 */
[----:B------:R-:W-:-:S04]  /*5b20*/  FFMA.FTZ R25, R135, c[0x0][0x2d0], -R133 ;  /* 0x0000b40087197a23 */ /* 0x000fc80000010885 */
[----:B------:R-:W4:Y:S02]  /*5b30*/  MUFU.EX2 R24, R24 ;  /* 0x0000001800187308 */ /* 0x000f240000000800 */
[----:B------:R-:W-:Y:S01]  /*5b40*/  FFMA.FTZ R26, R134, c[0x0][0x2d0], -R133 ;  /* 0x0000b400861a7a23 */ /* 0x000fe20000010885 */
[----:B------:R-:W-:Y:S01]  /*5b50*/  HMMA.16816.F32 R124, R4, R30, R124 ;  /* 0x0000001e047c723c */ /* 0x000fe2000000187c */
[----:B------:R-:W-:-:S04]  /*5b60*/  FFMA.FTZ R27, R66, c[0x0][0x2d0], -R63 ;  /* 0x0000b400421b7a23 */ /* 0x000fc8000001083f */
[----:B------:R-:W5:Y:S03]  /*5b70*/  MUFU.EX2 R25, R25 ;  /* 0x0000001900197308 */ /* 0x000f660000000800 */
[C---:B------:R-:W-:Y:S05]  /*5b80*/  HMMA.16816.F32 R112, R4.reuse, R20, R112 ;  /* 0x000000140470723c */ /* 0x040fea0000001870 */
[----:B------:R-:W1:Y:S01]  /*5b90*/  MUFU.EX2 R26, R26 ;  /* 0x0000001a001a7308 */ /* 0x000e620000000800 */
[----:B----4-:R-:W-:Y:S02]  /*5ba0*/  FADD.FTZ R156, R24, R156 ;  /* 0x0000009c189c7221 */ /* 0x010fe40000010000 */
[----:B------:R-:W-:Y:S01]  /*5bb0*/  HMMA.16816.F32 R108, R4, R22, R108 ;  /* 0x00000016046c723c */ /* 0x000fe2000000186c */
[----:B------:R-:W-:Y:S04]  /*5bc0*/  LDSM.16.MT88.4 R20, [R236+0x3900] ;  /* 0x00390000ec14783b */ /* 0x000fe80000004200 */
[----:B------:R-:W4:Y:S01]  /*5bd0*/  MUFU.EX2 R27, R27 ;  /* 0x0000001b001b7308 */ /* 0x000f220000000800 */
[----:B-----5:R-:W-:-:S02]  /*5be0*/  FADD.FTZ R156, R25, R156 ;  /* 0x0000009c199c7221 */ /* 0x020fc40000010000 */
[C---:B--2---:R-:W-:Y:S05]  /*5bf0*/  HMMA.16816.F32 R80, R4.reuse, R16, R80 ;  /* 0x000000100450723c */ /* 0x044fea0000001850 */
[----:B------:R-:W2:Y:S01]  /*5c00*/  MUFU.EX2 R29, R29 ;  /* 0x0000001d001d7308 */ /* 0x000ea20000000800 */
[----:B-1----:R-:W-:Y:S02]  /*5c10*/  FADD.FTZ R156, R26, R156 ;  /* 0x0000009c1a9c7221 */ /* 0x002fe40000010000 */
[----:B------:R-:W-:Y:S01]  /*5c20*/  HMMA.16816.F32 R76, R4, R18, R76 ;  /* 0x00000012044c723c */ /* 0x000fe2000000184c */
[----:B------:R-:W1:Y:S01]  /*5c30*/  LDSM.16.MT88.4 R16, [R233+0x3900] ;  /* 0x00390000e910783b */ /* 0x000e620000004200 */
[----:B----4-:R-:W-:-:S06]  /*5c40*/  FADD.FTZ R152, R27, R152 ;  /* 0x000000981b987221 */ /* 0x010fcc0000010000 */
[----:B------:R-:W-:Y:S01]  /*5c50*/  HMMA.16816.F32 R72, R4, R12, R72 ;  /* 0x0000000c0448723c */ /* 0x000fe20000001848 */
[----:B------:R-:W-:-:S04]  /*5c60*/  FADD.FTZ R152, R28, R152 ;  /* 0x000000981c987221 */ /* 0x000fc80000010000 */
[----:B--2---:R-:W-:-:S03]  /*5c70*/  FADD.FTZ R152, R29, R152 ;  /* 0x000000981d987221 */ /* 0x004fc60000010000 */
[----:B------:R-:W-:Y:S01]  /*5c80*/  HMMA.16816.F32 R68, R4, R14, R68 ;  /* 0x0000000e0444723c */ /* 0x000fe20000001844 */
[----:B------:R-:W2:Y:S06]  /*5c90*/  LDSM.16.MT88.4 R12, [R232+0x3900] ;  /* 0x00390000e80c783b */ /* 0x000eac0000004200 */
[----:B------:R-:W-:Y:S02]  /*5ca0*/  F2FP.PACK_AB R4, R25, R24 ;  /* 0x000000181904723e */ /* 0x000fe400000000ff */
[C---:B------:R-:W-:Y:S01]  /*5cb0*/  F2FP.PACK_AB R6, R249.reuse, R26 ;  /* 0x0000001af906723e */ /* 0x040fe200000000ff */
[----:B------:R-:W-:Y:S01]  /*5cc0*/  FADD.FTZ R249, R249, R156 ;  /* 0x0000009cf9f97221 */ /* 0x000fe20000010000 */
[----:B------:R-:W-:-:S02]  /*5cd0*/  F2FP.PACK_AB R5, R28, R27 ;  /* 0x0000001b1c05723e */ /* 0x000fc400000000ff */
[C---:B------:R-:W-:Y:S01]  /*5ce0*/  F2FP.PACK_AB R7, R248.reuse, R29 ;  /* 0x0000001df807723e */ /* 0x040fe200000000ff */
[----:B------:R-:W-:-:S06]  /*5cf0*/  FADD.FTZ R248, R248, R152 ;  /* 0x00000098f8f87221 */ /* 0x000fcc0000010000 */
[C---:B---3--:R-:W-:Y:S08]  /*5d00*/  HMMA.16816.F32 R120, R4.reuse, R8, R120 ;  /* 0x000000080478723c */ /* 0x048ff00000001878 */
[C---:B------:R-:W-:Y:S01]  /*5d10*/  HMMA.16816.F32 R116, R4.reuse, R10, R116 ;  /* 0x0000000a0474723c */ /* 0x040fe20000001874 */
[----:B------:R-:W3:Y:S07]  /*5d20*/  LDSM.16.MT88.4 R8, [R236+0x7900] ;  /* 0x00790000ec08783b */ /* 0x000eee0000004200 */
[C---:B-1----:R-:W-:Y:S08]  /*5d30*/  HMMA.16816.F32 R112, R4.reuse, R16, R112 ;  /* 0x000000100470723c */ /* 0x042ff00000001870 */
[C---:B------:R-:W-:Y:S01]  /*5d40*/  HMMA.16816.F32 R108, R4.reuse, R18, R108 ;  /* 0x00000012046c723c */ /* 0x040fe2000000186c */
[----:B------:R-:W1:Y:S07]  /*5d50*/  LDSM.16.MT88.4 R16, [R234+0x7900] ;  /* 0x00790000ea10783b */ /* 0x000e6e0000004200 */
[C---:B--2---:R-:W-:Y:S08]  /*5d60*/  HMMA.16816.F32 R104, R4.reuse, R12, R104 ;  /* 0x0000000c0468723c */ /* 0x044ff00000001868 */
[C---:B------:R-:W-:Y:S01]  /*5d70*/  HMMA.16816.F32 R100, R4.reuse, R14, R100 ;  /* 0x0000000e0464723c */ /* 0x040fe20000001864 */
[----:B------:R-:W2:Y:S07]  /*5d80*/  LDSM.16.MT88.4 R12, [R233+0x7900] ;  /* 0x00790000e90c783b */ /* 0x000eae0000004200 */
[C---:B------:R-:W-:Y:S08]  /*5d90*/  HMMA.16816.F32 R128, R4.reuse, R20, R128 ;  /* 0x000000140480723c */ /* 0x040ff00000001880 */
[C---:B---3--:R-:W-:Y:S08]  /*5da0*/  HMMA.16816.F32 R96, R4.reuse, R8, R96 ;  /* 0x000000080460723c */ /* 0x048ff00000001860 */
[C---:B------:R-:W-:Y:S01]  /*5db0*/  HMMA.16816.F32 R92, R4.reuse, R10, R92 ;  /* 0x0000000a045c723c */ /* 0x040fe2000000185c */
[----:B------:R-:W3:Y:S07]  /*5dc0*/  LDSM.16.MT88.4 R8, [R232+0x7900] ;  /* 0x00790000e808783b */ /* 0x000eee0000004200 */
[C---:B------:R-:W-:Y:S08]  /*5dd0*/  HMMA.16816.F32 R124, R4.reuse, R22, R124 ;  /* 0x00000016047c723c */ /* 0x040ff0000000187c */
[C---:B-1----:R-:W-:Y:S08]  /*5de0*/  HMMA.16816.F32 R88, R4.reuse, R16, R88 ;  /* 0x000000100458723c */ /* 0x042ff00000001858 */
[C---:B------:R-:W-:Y:S08]  /*5df0*/  HMMA.16816.F32 R84, R4.reuse, R18, R84 ;  /* 0x000000120454723c */ /* 0x040ff00000001854 */
[C---:B--2---:R-:W-:Y:S08]  /*5e00*/  HMMA.16816.F32 R80, R4.reuse, R12, R80 ;  /* 0x0000000c0450723c */ /* 0x044ff00000001850 */
[C---:B------:R-:W-:Y:S08]  /*5e10*/  HMMA.16816.F32 R76, R4.reuse, R14, R76 ;  /* 0x0000000e044c723c */ /* 0x040ff0000000184c */
[C---:B---3--:R-:W-:Y:S08]  /*5e20*/  HMMA.16816.F32 R72, R4.reuse, R8, R72 ;  /* 0x000000080448723c */ /* 0x048ff00000001848 */
[----:B------:R-:W-:Y:S01]  /*5e30*/  HMMA.16816.F32 R68, R4, R10, R68 ;  /* 0x0000000a0444723c */ /* 0x000fe20000001844 */
[----:B------:R-:W-:Y:S07]  /*5e40*/  @P1 BRA `(.L_x_26) ;  /* 0x0000416000001947 */ /* 0x000fee0003800000 */
[C---:B------:R-:W-:Y:S01]  /*5e50*/  SHF.L.U64.HI R247, R33.reuse, 0x1, R35 ;  /* 0x0000000121f77819 */ /* 0x040fe20000010223 */
[----:B------:R-:W-:Y:S01]  /*5e60*/  IMAD.SHL.U32 R246, R33, 0x2, RZ ;  /* 0x0000000221f67824 */ /* 0x000fe200078e00ff */
[C---:B------:R-:W-:Y:S01]  /*5e70*/  SHF.L.U64.HI R245, R32.reuse, 0x1, R34 ;  /* 0x0000000120f57819 */ /* 0x040fe20000010222 */
[----:B------:R-:W-:Y:S01]  /*5e80*/  IMAD.SHL.U32 R244, R32, 0x2, RZ ;  /* 0x0000000220f47824 */ /* 0x000fe200078e00ff */
[----:B------:R-:W-:Y:S01]  /*5e90*/  MOV R0, R3 ;  /* 0x0000000300007202 */ /* 0x000fe20000000f00 */
[----:B------:R-:W-:Y:S01]  /*5ea0*/  IMAD.MOV.U32 R2, RZ, RZ, R132 ;  /* 0x000000ffff027224 */ /* 0x000fe200078e0084 */
[----:B------:R-:W-:Y:S01]  /*5eb0*/  UIADD3 UR6, UR6, -0x2, URZ ;  /* 0xfffffffe06067890 */ /* 0x000fe2000fffe03f */
[----:B------:R-:W-:Y:S09]  /*5ec0*/  BRA `(.L_x_27) ;  /* 0x000003c000007947 */ /* 0x000ff20003800000 */
.L_x_29:
[----:B------:R-:W-:Y:S01]  /*5ed0*/  ULEA UR4, UR6, UR10, 0x7 ;  /* 0x0000000a06047291 */ /* 0x000fe2000f8e383f */
[----:B------:R-:W-:Y:S05]  /*5ee0*/  IMAD.MOV.U32 R239, RZ, RZ, RZ ;  /* 0x000000ffffef7224 */ /* 0x000fea00078e00ff */
[----:B------:R-:W-:Y:S05]  /*5ef0*/  IMAD.U32 R240, RZ, RZ, UR4 ;  /* 0x00000004fff07e24 */ /* 0x000fea000f8e00ff */
[----:B------:R-:W-:Y:S05]  /*5f00*/  IADD3 R240, R240, -0x80, R242 ;  /* 0xffffff80f0f07810 */ /* 0x000fea0007ffe0f2 */
        /* <DEDUP_REMOVED lines=23> */
[----:B------:R-:W1:Y:S04]  /*6080*/  SHFL.IDX PT, R9, R4, RZ, 0x181f ;  /* 0x00181fff04097589 */ /* 0x000e6800000e0000 */
[----:B------:R-:W2:Y:S04]  /*6090*/  SHFL.IDX PT, R10, R3, RZ, 0x181f ;  /* 0x00181fff030a7589 */ /* 0x000ea800000e0000 */
[----:B------:R-:W3:Y:S04]  /*60a0*/  SHFL.IDX PT, R7, R4, 0x1, 0x181f ;  /* 0x00381f0004077f89 */ /* 0x000ee800000e0000 */
[----:B------:R-:W4:Y:S04]  /*60b0*/  SHFL.IDX PT, R8, R3, 0x1, 0x181f ;  /* 0x00381f0003087f89 */ /* 0x000f2800000e0000 */
[----:B------:R-:W-:Y:S04]  /*60c0*/  SHFL.IDX PT, R5, R4, 0x2, 0x181f ;  /* 0x00581f0004057f89 */ /* 0x000fe800000e0000 */
[----:B------:R-:W-:Y:S04]  /*60d0*/  SHFL.IDX PT, R6, R3, 0x2, 0x181f ;  /* 0x00581f0003067f89 */ /* 0x000fe800000e0000 */
[----:B------:R-:W5:Y:S01]  /*60e0*/  SHFL.IDX PT, R4, R4, 0x3, 0x181f ;  /* 0x00781f0004047f89 */ /* 0x000f6200000e0000 */
[C---:B-1----:R-:W-:Y:S02]  /*60f0*/  IADD3 R12, P5, R9.reuse, R246, RZ ;  /* 0x000000f6090c7210 */ /* 0x042fe40007fbe0ff */
[----:B------:R-:W-:Y:S01]  /*6100*/  IADD3 R16, P2, R9, R244, RZ ;  /* 0x000000f409107210 */ /* 0x000fe20007f5e0ff */
[----:B------:R-:W1:Y:S02]  /*6110*/  SHFL.IDX PT, R3, R3, 0x3, 0x181f ;  /* 0x00781f0003037f89 */ /* 0x000e6400000e0000 */
[C-C-:B--2---:R-:W-:Y:S01]  /*6120*/  IMAD.X R13, R10.reuse, 0x1, R247.reuse, P5 ;  /* 0x000000010a0d7824 */ /* 0x144fe200028e06f7 */
[-C--:B------:R-:W-:Y:S02]  /*6130*/  IADD3.X R17, R10, R245.reuse, RZ, P2, !PT ;  /* 0x000000f50a117210 */ /* 0x080fe400017fe4ff */
[C---:B---3--:R-:W-:Y:S02]  /*6140*/  IADD3 R14, P1, R7.reuse, R246, RZ ;  /* 0x000000f6070e7210 */ /* 0x048fe40007f3e0ff */
[----:B------:R2:W-:Y:S01]  /*6150*/  LDGSTS.E.BYPASS.LTC128B.128 [R241+0x8100], [R12.64], !P4 ;  /* 0x081000000cf17fae */ /* 0x0005e2000e101d4c */
[----:B------:R-:W-:Y:S02]  /*6160*/  IADD3 R10, P2, R7, R244, RZ ;  /* 0x000000f4070a7210 */ /* 0x000fe40007f5e0ff */
[C---:B----4-:R-:W-:Y:S01]  /*6170*/  IMAD.X R15, R8.reuse, 0x1, R247, P1 ;  /* 0x00000001080f7824 */ /* 0x050fe200008e06f7 */
[----:B------:R3:W-:Y:S02]  /*6180*/  LDGSTS.E.BYPASS.LTC128B.128 [R241+0xc100], [R16.64], !P3 ;  /* 0x0c10000010f17fae */ /* 0x0007e4000d901d4c */
[----:B------:R-:W-:Y:S02]  /*6190*/  IMAD.X R11, R8, 0x1, R245, P2 ;  /* 0x00000001080b7824 */ /* 0x000fe400010e06f5 */
[----:B------:R4:W-:Y:S04]  /*61a0*/  LDGSTS.E.BYPASS.LTC128B.128 [R241+0x9100], [R14.64], !P4 ;  /* 0x091000000ef17fae */ /* 0x0009e8000e101d4c */
[----:B------:R3:W-:Y:S01]  /*61b0*/  LDGSTS.E.BYPASS.LTC128B.128 [R241+0xd100], [R10.64], !P3 ;  /* 0x0d1000000af17fae */ /* 0x0007e2000d901d4c */
[-C--:B-----5:R-:W-:Y:S05]  /*61c0*/  IADD3 R8, P2, R4, R246.reuse, RZ ;  /* 0x000000f604087210 */ /* 0x0a0fea0007f5e0ff */
[--C-:B-1----:R-:W-:Y:S01]  /*61d0*/  IMAD.X R9, R3, 0x1, R247.reuse, P2 ;  /* 0x0000000103097824 */ /* 0x102fe200010e06f7 */
[C---:B--2---:R-:W-:Y:S05]  /*61e0*/  IADD3 R12, P1, R5.reuse, R246, RZ ;  /* 0x000000f6050c7210 */ /* 0x044fea0007f3e0ff */
[----:B------:R-:W-:Y:S01]  /*61f0*/  IMAD.X R13, R6, 0x1, R247, P1 ;  /* 0x00000001060d7824 */ /* 0x000fe200008e06f7 */
[-C--:B------:R-:W-:Y:S02]  /*6200*/  IADD3 R4, P1, R4, R244.reuse, RZ ;  /* 0x000000f404047210 */ /* 0x080fe40007f3e0ff */
[----:B----4-:R-:W-:Y:S02]  /*6210*/  IADD3 R14, P5, R5, R244, RZ ;  /* 0x000000f4050e7210 */ /* 0x010fe40007fbe0ff */
[----:B------:R3:W-:Y:S01]  /*6220*/  LDGSTS.E.BYPASS.LTC128B.128 [R241+0xa100], [R12.64], !P4 ;  /* 0x0a1000000cf17fae */ /* 0x0007e2000e101d4c */
[----:B------:R-:W-:Y:S01]  /*6230*/  IMAD.X R5, R3, 0x1, R245, P1 ;  /* 0x0000000103057824 */ /* 0x000fe200008e06f5 */
[----:B------:R-:W-:Y:S05]  /*6240*/  IADD3.X R15, R6, R245, RZ, P5, !PT ;  /* 0x000000f5060f7210 */ /* 0x000fea0002ffe4ff */
[----:B------:R3:W-:Y:S04]  /*6250*/  LDGSTS.E.BYPASS.LTC128B.128 [R241+0xe100], [R14.64], !P3 ;  /* 0x0e1000000ef17fae */ /* 0x0007e8000d901d4c */
[----:B------:R3:W-:Y:S04]  /*6260*/  LDGSTS.E.BYPASS.LTC128B.128 [R241+0xb100], [R8.64], !P4 ;  /* 0x0b10000008f17fae */ /* 0x0007e8000e101d4c */
[----:B------:R3:W-:Y:S01]  /*6270*/  LDGSTS.E.BYPASS.LTC128B.128 [R241+0xf100], [R4.64], !P3 ;  /* 0x0f10000004f17fae */ /* 0x0007e2000d901d4c */
[----:B------:R-:W-:-:S05]  /*6280*/  BRA `(.L_x_28) ;  /* 0x000017e000007947 */ /* 0x000fca0003800000 */
.L_x_27:
[----:B------:R-:W-:Y:S04]  /*6290*/  DEPBAR.LE SB0, 0x0 ;  /* 0x000080000000791a */ /* 0x000fe80000000000 */
[----:B------:R-:W-:Y:S01]  /*62a0*/  BAR.SYNC.DEFER_BLOCKING 0x0 ;  /* 0x0000000000007b1d */ /* 0x000fe20000010000 */
[----:B------:R-:W-:Y:S01]  /*62b0*/  SHF.R.S32.HI R3, RZ, 0x1f, R240 ;  /* 0x0000001fff037819 */ /* 0x000fe200000114f0 */
[C---:B------:R-:W-:Y:S01]  /*62c0*/  IMAD.WIDE.U32 R36, R240.reuse, c[0x0][0x208], RZ ;  /* 0x00008200f0247a25 */ /* 0x040fe200078e00ff */
[----:B------:R-:W-:Y:S03]  /*62d0*/  UISETP.GE.AND UP0, UPT, UR6, 0x1, UPT ;  /* 0x000000010600788c */ /* 0x000fe6000bf06270 */
[----:B------:R-:W-:Y:S04]  /*62e0*/  IMAD R3, R3, c[0x0][0x208], RZ ;  /* 0x0000820003037a24 */ /* 0x000fe800078e02ff */
[----:B------:R-:W-:Y:S05]  /*62f0*/  IMAD R3, R240, c[0x0][0x20c], R3 ;  /* 0x00008300f0037a24 */ /* 0x000fea00078e0203 */
        /* <DEDUP_REMOVED lines=19> */
[----:B------:R-:W-:Y:S01]  /*6430*/  LDSM.16.M88.4 R64, [R238+0xb900] ;  /* 0x00b90000ee40783b */ /* 0x000fe20000000200 */
[C---:B------:R-:W-:Y:S07]  /*6440*/  HMMA.16816.F32 R16, R136.reuse, R18, RZ ;  /* 0x000000128810723c */ /* 0x040fee00000018ff */
[----:B------:R-:W-:Y:S01]  /*6450*/  LDSM.16.M88.4 R132, [R237] ;  /* 0x00000000ed84783b */ /* 0x000fe20000000200 */
[C---:B---3--:R-:W-:Y:S07]  /*6460*/  HMMA.16816.F32 R20, R136.reuse, R24, RZ ;  /* 0x000000188814723c */ /* 0x048fee00000018ff */
[----:B------:R-:W-:Y:S01]  /*6470*/  LDSM.16.M88.4 R144, [R231] ;  /* 0x00000000e790783b */ /* 0x000fe20000000200 */
[C---:B------:R-:W-:Y:S07]  /*6480*/  HMMA.16816.F32 R24, R136.reuse, R26, RZ ;  /* 0x0000001a8818723c */ /* 0x040fee00000018ff */
[----:B------:R-:W-:Y:S01]  /*6490*/  LDSM.16.M88.4 R148, [R230] ;  /* 0x00000000e694783b */ /* 0x000fe20000000200 */
[C---:B----4-:R-:W-:Y:S07]  /*64a0*/  HMMA.16816.F32 R28, R136.reuse, R32, RZ ;  /* 0x00000020881c723c */ /* 0x050fee00000018ff */
[----:B------:R-:W-:Y:S01]  /*64b0*/  LDSM.16.M88.4 R152, [R229] ;  /* 0x00000000e598783b */ /* 0x000fe20000000200 */
[C---:B------:R-:W-:Y:S07]  /*64c0*/  HMMA.16816.F32 R32, R136.reuse, R34, RZ ;  /* 0x000000228820723c */ /* 0x040fee00000018ff */
[----:B------:R-:W-:Y:S01]  /*64d0*/  LDSM.16.M88.4 R156, [R228] ;  /* 0x00000000e49c783b */ /* 0x000fe20000000200 */
[C---:B-----5:R-:W-:Y:S07]  /*64e0*/  HMMA.16816.F32 R36, R136.reuse, R40, RZ ;  /* 0x000000288824723c */ /* 0x060fee00000018ff */
[----:B------:R-:W-:Y:S01]  /*64f0*/  LDSM.16.M88.4 R160, [R227] ;  /* 0x00000000e3a0783b */ /* 0x000fe20000000200 */
[C---:B------:R-:W-:Y:S07]  /*6500*/  HMMA.16816.F32 R40, R136.reuse, R42, RZ ;  /* 0x0000002a8828723c */ /* 0x040fee00000018ff */
[----:B------:R-:W2:Y:S01]  /*6510*/  SHFL.IDX PT, R61, R178, RZ, 0x181f ;  /* 0x00181fffb23d7589 */ /* 0x000ea200000e0000 */
[C---:B-1----:R-:W-:Y:S07]  /*6520*/  HMMA.16816.F32 R44, R136.reuse, R48, RZ ;  /* 0x00000030882c723c */ /* 0x042fee00000018ff */
[----:B------:R-:W1:Y:S01]  /*6530*/  SHFL.IDX PT, R62, R178, 0x1, 0x181f ;  /* 0x00381f00b23e7f89 */ /* 0x000e6200000e0000 */
[C---:B------:R-:W-:Y:S07]  /*6540*/  HMMA.16816.F32 R48, R136.reuse, R50, RZ ;  /* 0x000000328830723c */ /* 0x040fee00000018ff */
[----:B------:R-:W3:Y:S01]  /*6550*/  SHFL.IDX PT, R63, R176, RZ, 0x181f ;  /* 0x00181fffb03f7589 */ /* 0x000ee200000e0000 */
[C---:B------:R-:W-:Y:S07]  /*6560*/  HMMA.16816.F32 R52, R136.reuse, R56, RZ ;  /* 0x000000388834723c */ /* 0x040fee00000018ff */
[----:B------:R-:W4:Y:S01]  /*6570*/  SHFL.IDX PT, R60, R176, 0x1, 0x181f ;  /* 0x00381f00b03c7f89 */ /* 0x000f2200000e0000 */
[C---:B--2---:R-:W-:Y:S04]  /*6580*/  IADD3 R180, P1, R61.reuse, R246, RZ ;  /* 0x000000f63db47210 */ /* 0x044fe80007f3e0ff */
[----:B------:R-:W-:Y:S01]  /*6590*/  IADD3 R200, P5, R61, R244, RZ ;  /* 0x000000f43dc87210 */ /* 0x000fe20007fbe0ff */
[C---:B------:R-:W-:Y:S02]  /*65a0*/  HMMA.16816.F32 R56, R136.reuse, R58, RZ ;  /* 0x0000003a8838723c */ /* 0x040fe400000018ff */
[----:B------:R-:W-:Y:S01]  /*65b0*/  LDSM.16.M88.4 R164, [R226] ;  /* 0x00000000e2a4783b */ /* 0x000fe20000000200 */
[C---:B-1----:R-:W-:Y:S07]  /*65c0*/  IADD3 R202, P2, R62.reuse, R246, RZ ;  /* 0x000000f63eca7210 */ /* 0x042fee0007f5e0ff */
[----:B------:R-:W-:Y:S02]  /*65d0*/  LDSM.16.M88.4 R168, [R225] ;  /* 0x00000000e1a8783b */ /* 0x000fe40000000200 */
[C---:B---3--:R-:W-:Y:S02]  /*65e0*/  IADD3.X R181, R63.reuse, R247, RZ, P1, !PT ;  /* 0x000000f73fb57210 */ /* 0x048fe40000ffe4ff */
[----:B------:R-:W-:Y:S02]  /*65f0*/  IADD3 R182, P1, R62, R244, RZ ;  /* 0x000000f43eb67210 */ /* 0x000fe40007f3e0ff */
[----:B------:R-:W-:Y:S02]  /*6600*/  IADD3.X R201, R63, R245, RZ, P5, !PT ;  /* 0x000000f53fc97210 */ /* 0x000fe40002ffe4ff */
[----:B------:R-:W-:Y:S01]  /*6610*/  @!PT LDS RZ, [RZ] ;  /* 0x00000000fffff984 */ /* 0x000fe20000000800 */
[----:B------:R-:W-:Y:S01]  /*6620*/  @!PT LDS RZ, [RZ] ;  /* 0x00000000fffff984 */ /* 0x000fe20000000800 */
[----:B------:R-:W-:Y:S01]  /*6630*/  @!PT LDS RZ, [RZ] ;  /* 0x00000000fffff984 */ /* 0x000fe20000000800 */
[----:B------:R1:W-:Y:S01]  /*6640*/  LDGSTS.E.BYPASS.LTC128B.128 [R243], [R180.64], !P4 ;  /* 0x00000000b4f37fae */ /* 0x0003e2000e101d4c */
[C---:B----4-:R-:W-:Y:S02]  /*6650*/  IADD3.X R203, R60.reuse, R247, RZ, P2, !PT ;  /* 0x000000f73ccb7210 */ /* 0x050fe400017fe4ff */
[----:B------:R-:W-:Y:S02]  /*6660*/  IADD3.X R183, R60, R245, RZ, P1, !PT ;  /* 0x000000f53cb77210 */ /* 0x000fe40000ffe4ff */
[C---:B------:R-:W-:Y:S03]  /*6670*/  HMMA.16816.F32 R60, R136.reuse, R64, RZ ;  /* 0x00000040883c723c */ /* 0x040fe600000018ff */
[----:B------:R2:W-:Y:S05]  /*6680*/  LDGSTS.E.BYPASS.LTC128B.128 [R241+0x4100], [R200.64], !P3 ;  /* 0x04100000c8f17fae */ /* 0x0005ea000d901d4c */
[----:B------:R-:W-:Y:S03]  /*6690*/  HMMA.16816.F32 R64, R136, R66, RZ ;  /* 0x000000428840723c */ /* 0x000fe600000018ff */
[----:B------:R3:W-:Y:S05]  /*66a0*/  LDGSTS.E.BYPASS.LTC128B.128 [R241+0x1100], [R202.64], !P4 ;  /* 0x01100000caf17fae */ /* 0x0007ea000e101d4c */
[C---:B------:R-:W-:Y:S03]  /*66b0*/  HMMA.16816.F32 R4, R140.reuse, R132, R4 ;  /* 0x000000848c04723c */ /* 0x040fe60000001804 */
[----:B------:R-:W2:Y:S05]  /*66c0*/  SHFL.IDX PT, R177, R178, 0x2, 0x181f ;  /* 0x00581f00b2b17f89 */ /* 0x000eaa00000e0000 */
[C---:B------:R-:W-:Y:S03]  /*66d0*/  HMMA.16816.F32 R8, R140.reuse, R134, R8 ;  /* 0x000000868c08723c */ /* 0x040fe60000001808 */
[----:B------:R-:W4:Y:S05]  /*66e0*/  SHFL.IDX PT, R3, R176, 0x2, 0x181f ;  /* 0x00581f00b0037f89 */ /* 0x000f2a00000e0000 */
[C---:B------:R-:W-:Y:S03]  /*66f0*/  HMMA.16816.F32 R12, R140.reuse, R144, R12 ;  /* 0x000000908c0c723c */ /* 0x040fe6000000180c */
[----:B------:R5:W-:Y:S05]  /*6700*/  LDGSTS.E.BYPASS.LTC128B.128 [R241+0x5100], [R182.64], !P3 ;  /* 0x05100000b6f17fae */ /* 0x000bea000d901d4c */
[C---:B------:R-:W-:Y:S03]  /*6710*/  HMMA.16816.F32 R16, R140.reuse, R146, R16 ;  /* 0x000000928c10723c */ /* 0x040fe60000001810 */
[----:B------:R-:W1:Y:S01]  /*6720*/  SHFL.IDX PT, R178, R178, 0x3, 0x181f ;  /* 0x00781f00b2b27f89 */ /* 0x000e6200000e0000 */
[----:B--2---:R-:W-:Y:S04]  /*6730*/  IADD3 R200, P1, R177, R246, RZ ;  /* 0x000000f6b1c87210 */ /* 0x004fe80007f3e0ff */
[C---:B------:R-:W-:Y:S03]  /*6740*/  HMMA.16816.F32 R20, R140.reuse, R148, R20 ;  /* 0x000000948c14723c */ /* 0x040fe60000001814 */
[----:B------:R-:W2:Y:S01]  /*6750*/  SHFL.IDX PT, R176, R176, 0x3, 0x181f ;  /* 0x00781f00b0b07f89 */ /* 0x000ea200000e0000 */
[----:B----4-:R-:W-:Y:S04]  /*6760*/  IADD3.X R201, R3, R247, RZ, P1, !PT ;  /* 0x000000f703c97210 */ /* 0x010fe80000ffe4ff */
[C---:B------:R-:W-:Y:S03]  /*6770*/  HMMA.16816.F32 R24, R140.reuse, R150, R24 ;  /* 0x000000968c18723c */ /* 0x040fe60000001818 */
[----:B------:R3:W-:Y:S01]  /*6780*/  LDGSTS.E.BYPASS.LTC128B.128 [R241+0x2100], [R200.64], !P4 ;  /* 0x02100000c8f17fae */ /* 0x0007e2000e101d4c */
[----:B-----5:R-:W-:Y:S04]  /*6790*/  IADD3 R182, P5, R177, R244, RZ ;  /* 0x000000f4b1b67210 */ /* 0x020fe80007fbe0ff */
[C---:B------:R-:W-:Y:S04]  /*67a0*/  HMMA.16816.F32 R28, R140.reuse, R152, R28 ;  /* 0x000000988c1c723c */ /* 0x040fe8000000181c */
[----:B------:R-:W-:Y:S02]  /*67b0*/  IADD3.X R183, R3, R245, RZ, P5, !PT ;  /* 0x000000f503b77210 */ /* 0x000fe40002ffe4ff */
[----:B-1----:R-:W-:Y:S02]  /*67c0*/  IADD3 R180, P2, R178, R246, RZ ;  /* 0x000000f6b2b47210 */ /* 0x002fe40007f5e0ff */
[C---:B------:R-:W-:Y:S01]  /*67d0*/  HMMA.16816.F32 R32, R140.reuse, R154, R32 ;  /* 0x0000009a8c20723c */ /* 0x040fe20000001820 */
[----:B------:R1:W-:Y:S03]  /*67e0*/  LDGSTS.E.BYPASS.LTC128B.128 [R241+0x6100], [R182.64], !P3 ;  /* 0x06100000b6f17fae */ /* 0x0003e6000d901d4c */
[----:B--2---:R-:W-:Y:S02]  /*67f0*/  IADD3.X R181, R176, R247, RZ, P2, !PT ;  /* 0x000000f7b0b57210 */ /* 0x004fe400017fe4ff */
[----:B------:R-:W-:Y:S02]  /*6800*/  IADD3 R178, P1, R178, R244, RZ ;  /* 0x000000f4b2b27210 */ /* 0x000fe40007f3e0ff */
[C---:B------:R-:W-:Y:S01]  /*6810*/  HMMA.16816.F32 R36, R140.reuse, R156, R36 ;  /* 0x0000009c8c24723c */ /* 0x040fe20000001824 */
[----:B------:R1:W-:Y:S03]  /*6820*/  LDGSTS.E.BYPASS.LTC128B.128 [R243+0x3000], [R180.64], !P4 ;  /* 0x03000000b4f37fae */ /* 0x0003e6000e101d4c */
[----:B------:R-:W-:Y:S02]  /*6830*/  IADD3.X R179, R176, R245, RZ, P1, !PT ;  /* 0x000000f5b0b37210 */ /* 0x000fe40000ffe4ff */
[----:B------:R-:W-:Y:S02]  /*6840*/  PLOP3.LUT P1, PT, PT, PT, UP0, 0x80, 0x0 ;  /* 0x000000000000781c */ /* 0x000fe40003f2f008 */
[C---:B------:R-:W-:Y:S01]  /*6850*/  HMMA.16816.F32 R40, R140.reuse, R158, R40 ;  /* 0x0000009e8c28723c */ /* 0x040fe20000001828 */
[----:B------:R2:W-:Y:S07]  /*6860*/  LDGSTS.E.BYPASS.LTC128B.128 [R243+0x7000], [R178.64], !P3 ;  /* 0x07000000b2f37fae */ /* 0x0005ee000d901d4c */
[C---:B------:R-:W-:Y:S01]  /*6870*/  HMMA.16816.F32 R44, R140.reuse, R160, R44 ;  /* 0x000000a08c2c723c */ /* 0x040fe2000000182c */
[----:B------:R-:W-:Y:S07]  /*6880*/  LDSM.16.M88.4 R132, [R235+0x9100] ;  /* 0x00910000eb84783b */ /* 0x000fee0000000200 */
[C---:B------:R-:W-:Y:S01]  /*6890*/  HMMA.16816.F32 R48, R140.reuse, R162, R48 ;  /* 0x000000a28c30723c */ /* 0x040fe20000001830 */
[----:B------:R-:W0:Y:S07]  /*68a0*/  LDGDEPBAR ;  /* 0x00000000000079af */ /* 0x000e2e0000000000 */
[C---:B------:R-:W-:Y:S01]  /*68b0*/  HMMA.16816.F32 R52, R140.reuse, R164, R52 ;  /* 0x000000a48c34723c */ /* 0x040fe20000001834 */
[----:B-1----:R-:W-:Y:S07]  /*68c0*/  LDSM.16.M88.4 R180, [R235+0x8900] ;  /* 0x00890000ebb4783b */ /* 0x002fee0000000200 */
[C---:B------:R-:W-:Y:S01]  /*68d0*/  HMMA.16816.F32 R56, R140.reuse, R166, R56 ;  /* 0x000000a68c38723c */ /* 0x040fe20000001838 */
[----:B--2---:R-:W1:Y:S07]  /*68e0*/  LDSM.16.M88.4 R176, [R235+0x8100] ;  /* 0x00810000ebb0783b */ /* 0x004e6e0000000200 */
[C---:B------:R-:W-:Y:S01]  /*68f0*/  HMMA.16816.F32 R60, R140.reuse, R168, R60 ;  /* 0x000000a88c3c723c */ /* 0x040fe2000000183c */
[----:B------:R-:W2:Y:S07]  /*6900*/  LDSM.16.M88.4 R144, [R235+0x9900] ;  /* 0x00990000eb90783b */ /* 0x000eae0000000200 */
[----:B------:R-:W-:Y:S01]  /*6910*/  HMMA.16816.F32 R64, R140, R170, R64 ;  /* 0x000000aa8c40723c */ /* 0x000fe20000001840 */
[----:B------:R-:W4:Y:S08]  /*6920*/  LDSM.16.M88.4 R148, [R235+0xa100] ;  /* 0x00a10000eb94783b */ /* 0x000f300000000200 */
[----:B------:R-:W5:Y:S08]  /*6930*/  LDSM.16.M88.4 R152, [R235+0xa900] ;  /* 0x00a90000eb98783b */ /* 0x000f700000000200 */
[----:B------:R-:W-:Y:S01]  /*6940*/  LDSM.16.M88.4 R156, [R224] ;  /* 0x00000000e09c783b */ /* 0x000fe20000000200 */
[C---:B-1----:R-:W-:Y:S07]  /*6950*/  HMMA.16816.F32 R4, R172.reuse, R176, R4 ;  /* 0x000000b0ac04723c */ /* 0x042fee0000001804 */
[----:B------:R-:W-:Y:S01]  /*6960*/  LDSM.16.M88.4 R160, [R224+0x800] ;  /* 0x00080000e0a0783b */ /* 0x000fe20000000200 */
[C---:B------:R-:W-:Y:S07]  /*6970*/  HMMA.16816.F32 R8, R172.reuse, R178, R8 ;  /* 0x000000b2ac08723c */ /* 0x040fee0000001808 */
        /* <DEDUP_REMOVED lines=8> */
[----:B------:R-:W1:Y:S01]  /*6a00*/  LDSM.16.M88.4 R132, [R235+0xb100] ;  /* 0x00b10000eb84783b */ /* 0x000e620000000200 */
[C---:B--2---:R-:W-:Y:S07]  /*6a10*/  HMMA.16816.F32 R28, R172.reuse, R144, R28 ;  /* 0x00000090ac1c723c */ /* 0x044fee000000181c */
[----:B---3--:R-:W-:Y:S01]  /*6a20*/  LDSM.16.M88.4 R200, [R235+0xe900] ;  /* 0x00e90000ebc8783b */ /* 0x008fe20000000200 */
[C---:B------:R-:W-:Y:S07]  /*6a30*/  HMMA.16816.F32 R32, R172.reuse, R146, R32 ;  /* 0x00000092ac20723c */ /* 0x040fee0000001820 */
[----:B------:R-:W2:Y:S01]  /*6a40*/  LDSM.16.M88.4 R144, [R235+0xb900] ;  /* 0x00b90000eb90783b */ /* 0x000ea20000000200 */
[C---:B----4-:R-:W-:Y:S07]  /*6a50*/  HMMA.16816.F32 R36, R172.reuse, R148, R36 ;  /* 0x00000094ac24723c */ /* 0x050fee0000001824 */
[----:B------:R-:W-:Y:S01]  /*6a60*/  LDSM.16.M88.4 R204, [R235+0xf100] ;  /* 0x00f10000ebcc783b */ /* 0x000fe20000000200 */
[C---:B------:R-:W-:Y:S07]  /*6a70*/  HMMA.16816.F32 R40, R172.reuse, R150, R40 ;  /* 0x00000096ac28723c */ /* 0x040fee0000001828 */
[----:B------:R-:W3:Y:S01]  /*6a80*/  LDSM.16.M88.4 R148, [R224+0x1800] ;  /* 0x00180000e094783b */ /* 0x000ee20000000200 */
[C---:B-----5:R-:W-:Y:S07]  /*6a90*/  HMMA.16816.F32 R44, R172.reuse, R152, R44 ;  /* 0x00000098ac2c723c */ /* 0x060fee000000182c */
[----:B------:R-:W-:Y:S01]  /*6aa0*/  LDSM.16.M88.4 R208, [R235+0xf900] ;  /* 0x00f90000ebd0783b */ /* 0x000fe20000000200 */
[C---:B------:R-:W-:Y:S07]  /*6ab0*/  HMMA.16816.F32 R48, R172.reuse, R154, R48 ;  /* 0x0000009aac30723c */ /* 0x040fee0000001830 */
[----:B------:R-:W4:Y:S01]  /*6ac0*/  LDSM.16.M88.4 R152, [R224+0x2000] ;  /* 0x00200000e098783b */ /* 0x000f220000000200 */
[C---:B-1----:R-:W-:Y:S08]  /*6ad0*/  HMMA.16816.F32 R52, R172.reuse, R132, R52 ;  /* 0x00000084ac34723c */ /* 0x042ff00000001834 */
[C---:B------:R-:W-:Y:S01]  /*6ae0*/  HMMA.16816.F32 R56, R172.reuse, R134, R56 ;  /* 0x00000086ac38723c */ /* 0x040fe20000001838 */
[----:B------:R-:W1:Y:S07]  /*6af0*/  LDSM.16.M88.4 R132, [R238+0xc100] ;  /* 0x00c10000ee84783b */ /* 0x000e6e0000000200 */
[C---:B--2---:R-:W-:Y:S08]  /*6b00*/  HMMA.16816.F32 R60, R172.reuse, R144, R60 ;  /* 0x00000090ac3c723c */ /* 0x044ff0000000183c */
[----:B------:R-:W-:Y:S01]  /*6b10*/  HMMA.16816.F32 R64, R172, R146, R64 ;  /* 0x00000092ac40723c */ /* 0x000fe20000001840 */
[----:B------:R-:W2:Y:S07]  /*6b20*/  LDSM.16.M88.4 R144, [R238+0xc900] ;  /* 0x00c90000ee90783b */ /* 0x000eae0000000200 */
[C---:B------:R-:W-:Y:S08]  /*6b30*/  HMMA.16816.F32 R4, R184.reuse, R156, R4 ;  /* 0x0000009cb804723c */ /* 0x040ff00000001804 */
[C---:B------:R-:W-:Y:S01]  /*6b40*/  HMMA.16816.F32 R8, R184.reuse, R158, R8 ;  /* 0x0000009eb808723c */ /* 0x040fe20000001808 */
[----:B------:R-:W5:Y:S07]  /*6b50*/  LDSM.16.M88.4 R156, [R238+0xd100] ;  /* 0x00d10000ee9c783b */ /* 0x000f6e0000000200 */
[C---:B------:R-:W-:Y:S08]  /*6b60*/  HMMA.16816.F32 R12, R184.reuse, R160, R12 ;  /* 0x000000a0b80c723c */ /* 0x040ff0000000180c */
[C---:B------:R-:W-:Y:S01]  /*6b70*/  HMMA.16816.F32 R16, R184.reuse, R162, R16 ;  /* 0x000000a2b810723c */ /* 0x040fe20000001810 */
[----:B------:R-:W1:Y:S07]  /*6b80*/  LDSM.16.M88.4 R160, [R238+0xd900] ;  /* 0x00d90000eea0783b */ /* 0x000e6e0000000200 */
[C---:B------:R-:W-:Y:S08]  /*6b90*/  HMMA.16816.F32 R20, R184.reuse, R164, R20 ;  /* 0x000000a4b814723c */ /* 0x040ff00000001814 */
[C---:B------:R-:W-:Y:S01]  /*6ba0*/  HMMA.16816.F32 R24, R184.reuse, R166, R24 ;  /* 0x000000a6b818723c */ /* 0x040fe20000001818 */
[----:B------:R-:W1:Y:S07]  /*6bb0*/  LDSM.16.M88.4 R164, [R238+0xe100] ;  /* 0x00e10000eea4783b */ /* 0x000e6e0000000200 */
[C---:B---3--:R-:W-:Y:S08]  /*6bc0*/  HMMA.16816.F32 R28, R184.reuse, R148, R28 ;  /* 0x00000094b81c723c */ /* 0x048ff0000000181c */
[C---:B------:R-:W-:Y:S01]  /*6bd0*/  HMMA.16816.F32 R32, R184.reuse, R150, R32 ;  /* 0x00000096b820723c */ /* 0x040fe20000001820 */
[----:B------:R-:W3:Y:S07]  /*6be0*/  LDSM.16.M88.4 R148, [R238+0xe900] ;  /* 0x00e90000ee94783b */ /* 0x000eee0000000200 */
[C---:B----4-:R-:W-:Y:S08]  /*6bf0*/  HMMA.16816.F32 R36, R184.reuse, R152, R36 ;  /* 0x00000098b824723c */ /* 0x050ff00000001824 */
[C---:B------:R-:W-:Y:S01]  /*6c00*/  HMMA.16816.F32 R40, R184.reuse, R154, R40 ;  /* 0x0000009ab828723c */ /* 0x040fe20000001828 */
[----:B------:R-:W4:Y:S07]  /*6c10*/  LDSM.16.M88.4 R152, [R238+0xf100] ;  /* 0x00f10000ee98783b */ /* 0x000f2e0000000200 */
[C---:B------:R-:W-:Y:S08]  /*6c20*/  HMMA.16816.F32 R44, R184.reuse, R168, R44 ;  /* 0x000000a8b82c723c */ /* 0x040ff0000000182c */
[C---:B------:R-:W-:Y:S01]  /*6c30*/  HMMA.16816.F32 R48, R184.reuse, R170, R48 ;  /* 0x000000aab830723c */ /* 0x040fe20000001830 */
[----:B------:R-:W2:Y:S07]  /*6c40*/  LDSM.16.M88.4 R168, [R238+0xf900] ;  /* 0x00f90000eea8783b */ /* 0x000eae0000000200 */
[C---:B------:R-:W-:Y:S08]  /*6c50*/  HMMA.16816.F32 R52, R184.reuse, R176, R52 ;  /* 0x000000b0b834723c */ /* 0x040ff00000001834 */
[C---:B------:R-:W-:Y:S01]  /*6c60*/  HMMA.16816.F32 R56, R184.reuse, R178, R56 ;  /* 0x000000b2b838723c */ /* 0x040fe20000001838 */
[----:B------:R-:W3:Y:S07]  /*6c70*/  LDSM.16.M88.4 R176, [R223] ;  /* 0x00000000dfb0783b */ /* 0x000eee0000000200 */
[C---:B------:R-:W-:Y:S08]  /*6c80*/  HMMA.16816.F32 R60, R184.reuse, R180, R60 ;  /* 0x000000b4b83c723c */ /* 0x040ff0000000183c */
[----:B------:R-:W-:Y:S01]  /*6c90*/  HMMA.16816.F32 R64, R184, R182, R64 ;  /* 0x000000b6b840723c */ /* 0x000fe20000001840 */
[----:B------:R-:W3:Y:S07]  /*6ca0*/  LDSM.16.M88.4 R180, [R222] ;  /* 0x00000000deb4783b */ /* 0x000eee0000000200 */
[C---:B-1----:R-:W-:Y:S08]  /*6cb0*/  HMMA.16816.F32 R4, R188.reuse, R132, R4 ;  /* 0x00000084bc04723c */ /* 0x042ff00000001804 */
[C---:B------:R-:W-:Y:S01]  /*6cc0*/  HMMA.16816.F32 R8, R188.reuse, R134, R8 ;  /* 0x00000086bc08723c */ /* 0x040fe20000001808 */
[----:B------:R-:W1:Y:S07]  /*6cd0*/  LDSM.16.M88.4 R132, [R221] ;  /* 0x00000000dd84783b */ /* 0x000e6e0000000200 */
[C---:B--2---:R-:W-:Y:S08]  /*6ce0*/  HMMA.16816.F32 R12, R188.reuse, R144, R12 ;  /* 0x00000090bc0c723c */ /* 0x044ff0000000180c */
[C---:B------:R-:W-:Y:S01]  /*6cf0*/  HMMA.16816.F32 R16, R188.reuse, R146, R16 ;  /* 0x00000092bc10723c */ /* 0x040fe20000001810 */
[----:B------:R-:W2:Y:S07]  /*6d00*/  LDSM.16.M88.4 R144, [R220] ;  /* 0x00000000dc90783b */ /* 0x000eae0000000200 */
[C---:B-----5:R-:W-:Y:S08]  /*6d10*/  HMMA.16816.F32 R20, R188.reuse, R156, R20 ;  /* 0x0000009cbc14723c */ /* 0x060ff00000001814 */
[C---:B------:R-:W-:Y:S01]  /*6d20*/  HMMA.16816.F32 R24, R188.reuse, R158, R24 ;  /* 0x0000009ebc18723c */ /* 0x040fe20000001818 */
[----:B------:R-:W-:Y:S07]  /*6d30*/  LDSM.16.M88.4 R156, [R217] ;  /* 0x00000000d99c783b */ /* 0x000fee0000000200 */
[C---:B------:R-:W-:Y:S08]  /*6d40*/  HMMA.16816.F32 R28, R188.reuse, R160, R28 ;  /* 0x000000a0bc1c723c */ /* 0x040ff0000000181c */
[C---:B------:R-:W-:Y:S01]  /*6d50*/  HMMA.16816.F32 R32, R188.reuse, R162, R32 ;  /* 0x000000a2bc20723c */ /* 0x040fe20000001820 */
[----:B------:R-:W-:Y:S07]  /*6d60*/  LDSM.16.M88.4 R160, [R216] ;  /* 0x00000000d8a0783b */ /* 0x000fee0000000200 */
[C---:B------:R-:W-:Y:S08]  /*6d70*/  HMMA.16816.F32 R36, R188.reuse, R164, R36 ;  /* 0x000000a4bc24723c */ /* 0x040ff00000001824 */
[C---:B------:R-:W-:Y:S01]  /*6d80*/  HMMA.16816.F32 R40, R188.reuse, R166, R40 ;  /* 0x000000a6bc28723c */ /* 0x040fe20000001828 */
[----:B------:R-:W-:Y:S07]  /*6d90*/  LDSM.16.M88.4 R164, [R235+0xc100] ;  /* 0x00c10000eba4783b */ /* 0x000fee0000000200 */
[C---:B---3--:R-:W-:Y:S08]  /*6da0*/  HMMA.16816.F32 R44, R188.reuse, R148, R44 ;  /* 0x00000094bc2c723c */ /* 0x048ff0000000182c */
[C---:B------:R-:W-:Y:S01]  /*6db0*/  HMMA.16816.F32 R48, R188.reuse, R150, R48 ;  /* 0x00000096bc30723c */ /* 0x040fe20000001830 */
[----:B------:R-:W3:Y:S07]  /*6dc0*/  LDSM.16.M88.4 R148, [R219] ;  /* 0x00000000db94783b */ /* 0x000eee0000000200 */
[C---:B----4-:R-:W-:Y:S08]  /*6dd0*/  HMMA.16816.F32 R52, R188.reuse, R152, R52 ;  /* 0x00000098bc34723c */ /* 0x050ff00000001834 */
[C---:B------:R-:W-:Y:S01]  /*6de0*/  HMMA.16816.F32 R56, R188.reuse, R154, R56 ;  /* 0x0000009abc38723c */ /* 0x040fe20000001838 */
[----:B------:R-:W4:Y:S07]  /*6df0*/  LDSM.16.M88.4 R152, [R218] ;  /* 0x00000000da98783b */ /* 0x000f2e0000000200 */
[C---:B------:R-:W-:Y:S08]  /*6e00*/  HMMA.16816.F32 R60, R188.reuse, R168, R60 ;  /* 0x000000a8bc3c723c */ /* 0x040ff0000000183c */
[----:B------:R-:W-:Y:S01]  /*6e10*/  HMMA.16816.F32 R64, R188, R170, R64 ;  /* 0x000000aabc40723c */ /* 0x000fe20000001840 */
[----:B------:R-:W-:Y:S07]  /*6e20*/  LDSM.16.M88.4 R168, [R235+0xd100] ;  /* 0x00d10000eba8783b */ /* 0x000fee0000000200 */
[C---:B------:R-:W-:Y:S08]  /*6e30*/  HMMA.16816.F32 R4, R192.reuse, R176, R4 ;  /* 0x000000b0c004723c */ /* 0x040ff00000001804 */
[C---:B------:R-:W-:Y:S01]  /*6e40*/  HMMA.16816.F32 R8, R192.reuse, R178, R8 ;  /* 0x000000b2c008723c */ /* 0x040fe20000001808 */
[----:B------:R-:W-:Y:S07]  /*6e50*/  LDSM.16.M88.4 R176, [R235+0xd900] ;  /* 0x00d90000ebb0783b */ /* 0x000fee0000000200 */
[C---:B------:R-:W-:Y:S08]  /*6e60*/  HMMA.16816.F32 R12, R192.reuse, R180, R12 ;  /* 0x000000b4c00c723c */ /* 0x040ff0000000180c */
[C---:B------:R-:W-:Y:S01]  /*6e70*/  HMMA.16816.F32 R16, R192.reuse, R182, R16 ;  /* 0x000000b6c010723c */ /* 0x040fe20000001810 */
[----:B------:R-:W-:Y:S07]  /*6e80*/  LDSM.16.M88.4 R180, [R235+0xe100] ;  /* 0x00e10000ebb4783b */ /* 0x000fee0000000200 */
[C---:B-1----:R-:W-:Y:S08]  /*6e90*/  HMMA.16816.F32 R20, R192.reuse, R132, R20 ;  /* 0x00000084c014723c */ /* 0x042ff00000001814 */
[C---:B------:R-:W-:Y:S01]  /*6ea0*/  HMMA.16816.F32 R24, R192.reuse, R134, R24 ;  /* 0x00000086c018723c */ /* 0x040fe20000001818 */
[----:B------:R-:W1:Y:S07]  /*6eb0*/  LDSM.16.M88.4 R132, [R235+0xc900] ;  /* 0x00c90000eb84783b */ /* 0x000e6e0000000200 */
[C---:B--2---:R-:W-:Y:S08]  /*6ec0*/  HMMA.16816.F32 R28, R192.reuse, R144, R28 ;  /* 0x00000090c01c723c */ /* 0x044ff0000000181c */
[C---:B------:R-:W-:Y:S01]  /*6ed0*/  HMMA.16816.F32 R32, R192.reuse, R146, R32 ;  /* 0x00000092c020723c */ /* 0x040fe20000001820 */
[----:B------:R-:W2:Y:S07]  /*6ee0*/  LDSM.16.M88.4 R144, [R224+0x4000] ;  /* 0x00400000e090783b */ /* 0x000eae0000000200 */
[C---:B---3--:R-:W-:Y:S08]  /*6ef0*/  HMMA.16816.F32 R36, R192.reuse, R148, R36 ;  /* 0x00000094c024723c */ /* 0x048ff00000001824 */
[C---:B------:R-:W-:Y:S08]  /*6f00*/  HMMA.16816.F32 R40, R192.reuse, R150, R40 ;  /* 0x00000096c028723c */ /* 0x040ff00000001828 */
[C---:B----4-:R-:W-:Y:S08]  /*6f10*/  HMMA.16816.F32 R44, R192.reuse, R152, R44 ;  /* 0x00000098c02c723c */ /* 0x050ff0000000182c */
[C---:B------:R-:W-:Y:S08]  /*6f20*/  HMMA.16816.F32 R48, R192.reuse, R154, R48 ;  /* 0x0000009ac030723c */ /* 0x040ff00000001830 */
[C---:B------:R-:W-:Y:S08]  /*6f30*/  HMMA.16816.F32 R52, R192.reuse, R156, R52 ;  /* 0x0000009cc034723c */ /* 0x040ff00000001834 */
[C---:B------:R-:W-:Y:S08]  /*6f40*/  HMMA.16816.F32 R56, R192.reuse, R158, R56 ;  /* 0x0000009ec038723c */ /* 0x040ff00000001838 */
[C---:B------:R-:W-:Y:S08]  /*6f50*/  HMMA.16816.F32 R60, R192.reuse, R160, R60 ;  /* 0x000000a0c03c723c */ /* 0x040ff0000000183c */
[----:B------:R-:W-:Y:S08]  /*6f60*/  HMMA.16816.F32 R64, R192, R162, R64 ;  /* 0x000000a2c040723c */ /* 0x000ff00000001840 */
[C---:B------:R-:W-:Y:S08]  /*6f70*/  HMMA.16816.F32 R4, R196.reuse, R164, R4 ;  /* 0x000000a4c404723c */ /* 0x040ff00000001804 */
[C---:B------:R-:W-:Y:S08]  /*6f80*/  HMMA.16816.F32 R8, R196.reuse, R166, R8 ;  /* 0x000000a6c408723c */ /* 0x040ff00000001808 */
[C---:B-1----:R-:W-:Y:S08]  /*6f90*/  HMMA.16816.F32 R12, R196.reuse, R132, R12 ;  /* 0x00000084c40c723c */ /* 0x042ff0000000180c */
[C---:B------:R-:W-:Y:S01]  /*6fa0*/  HMMA.16816.F32 R16, R196.reuse, R134, R16 ;  /* 0x00000086c410723c */ /* 0x040fe20000001810 */
[----:B------:R-:W1:Y:S07]  /*6fb0*/  LDSM.16.M88.4 R132, [R224+0x4800] ;  /* 0x00480000e084783b */ /* 0x000e6e0000000200 */
[C---:B------:R-:W-:Y:S08]  /*6fc0*/  HMMA.16816.F32 R20, R196.reuse, R168, R20 ;  /* 0x000000a8c414723c */ /* 0x040ff00000001814 */
        /* <DEDUP_REMOVED lines=10> */
[----:B------:R-:W-:Y:S08]  /*7070*/  HMMA.16816.F32 R64, R196, R210, R64 ;  /* 0x000000d2c440723c */ /* 0x000ff00000001840 */
[C---:B--2---:R-:W-:Y:S08]  /*7080*/  HMMA.16816.F32 R4, R212.reuse, R144, R4 ;  /* 0x00000090d404723c */ /* 0x044ff00000001804 */
[C---:B------:R-:W-:Y:S08]  /*7090*/  HMMA.16816.F32 R8, R212.reuse, R146, R8 ;  /* 0x00000092d408723c */ /* 0x040ff00000001808 */
[C---:B-1----:R-:W-:Y:S08]  /*70a0*/  HMMA.16816.F32 R12, R212.reuse, R132, R12 ;  /* 0x00000084d40c723c */ /* 0x042ff0000000180c */
[----:B------:R-:W-:Y:S01]  /*70b0*/  FMUL.FTZ R4, R4, c[0x0][0x320] ;  /* 0x0000c80004047a20 */ /* 0x000fe20000410000 */
[C---:B------:R-:W-:Y:S03]  /*70c0*/  HMMA.16816.F32 R16, R212.reuse, R134, R16 ;  /* 0x00000086d410723c */ /* 0x040fe60000001810 */
[----:B------:R-:W-:Y:S01]  /*70d0*/  MUFU.TANH R147, R4 ;  /* 0x0000000400937308 */ /* 0x000fe20000002400 */
[----:B------:R-:W-:Y:S02]  /*70e0*/  FMUL.FTZ R5, R5, c[0x0][0x320] ;  /* 0x0000c80005057a20 */ /* 0x000fe40000410000 */
[----:B------:R-:W-:Y:S02]  /*70f0*/  FMUL.FTZ R6, R6, c[0x0][0x320] ;  /* 0x0000c80006067a20 */ /* 0x000fe40000410000 */
[----:B------:R-:W-:Y:S04]  /*7100*/  FMUL.FTZ R10, R10, c[0x0][0x320] ;  /* 0x0000c8000a0a7a20 */ /* 0x000fe80000410000 */
[----:B------:R-:W-:Y:S01]  /*7110*/  FMUL.FTZ R11, R11, c[0x0][0x320] ;  /* 0x0000c8000b0b7a20 */ /* 0x000fe20000410000 */
[----:B------:R-:W-:Y:S01]  /*7120*/  MUFU.TANH R146, R5 ;  /* 0x0000000500927308 */ /* 0x000fe20000002400 */
[----:B------:R-:W-:Y:S02]  /*7130*/  FMUL.FTZ R7, R7, c[0x0][0x320] ;  /* 0x0000c80007077a20 */ /* 0x000fe40000410000 */
[----:B------:R-:W-:Y:S02]  /*7140*/  FMUL.FTZ R9, R9, c[0x0][0x320] ;  /* 0x0000c80009097a20 */ /* 0x000fe40000410000 */
[----:B------:R-:W-:Y:S02]  /*7150*/  FMUL.FTZ R8, R8, c[0x0][0x320] ;  /* 0x0000c80008087a20 */ /* 0x000fe40000410000 */
[----:B------:R-:W-:Y:S02]  /*7160*/  FMUL.FTZ R12, R12, c[0x0][0x320] ;  /* 0x0000c8000c0c7a20 */ /* 0x000fe40000410000 */
[----:B------:R-:W-:Y:S01]  /*7170*/  FMUL.FTZ R14, R14, c[0x0][0x320] ;  /* 0x0000c8000e0e7a20 */ /* 0x000fe20000410000 */
[----:B------:R-:W-:Y:S01]  /*7180*/  MUFU.TANH R148, R8 ;  /* 0x0000000800947308 */ /* 0x000fe20000002400 */
[----:B------:R-:W-:Y:S02]  /*7190*/  FMUL.FTZ R15, R15, c[0x0][0x320] ;  /* 0x0000c8000f0f7a20 */ /* 0x000fe40000410000 */
[----:B------:R-:W-:Y:S02]  /*71a0*/  FMUL.FTZ R13, R13, c[0x0][0x320] ;  /* 0x0000c8000d0d7a20 */ /* 0x000fe40000410000 */
[----:B------:R-:W-:Y:S02]  /*71b0*/  FMUL.FTZ R18, R18, c[0x0][0x320] ;  /* 0x0000c80012127a20 */ /* 0x000fe40000410000 */
[----:B------:R-:W-:Y:S02]  /*71c0*/  FMUL.FTZ R19, R19, c[0x0][0x320] ;  /* 0x0000c80013137a20 */ /* 0x000fe40000410000 */
[----:B------:R-:W-:Y:S01]  /*71d0*/  FMUL.FTZ R16, R16, c[0x0][0x320] ;  /* 0x0000c80010107a20 */ /* 0x000fe20000410000 */
[----:B------:R-:W1:Y:S01]  /*71e0*/  MUFU.TANH R8, R10 ;  /* 0x0000000a00087308 */ /* 0x000e620000002400 */
[----:B------:R-:W-:Y:S09]  /*71f0*/  FMUL.FTZ R17, R17, c[0x0][0x320] ;  /* 0x0000c80011117a20 */ /* 0x000ff20000410000 */
[----:B------:R-:W2:Y:S10]  /*7200*/  MUFU.TANH R3, R11 ;  /* 0x0000000b00037308 */ /* 0x000eb40000002400 */
[----:B------:R-:W-:Y:S01]  /*7210*/  MUFU.TANH R145, R6 ;  /* 0x0000000600917308 */ /* 0x000fe20000002400 */
[----:B-1----:R1:W-:Y:S09]  /*7220*/  STL [R1+0x14], R8 ;  /* 0x0000140801007387 */ /* 0x0023f20000100800 */
[----:B------:R3:W-:Y:S01]  /*7230*/  MUFU.TANH R144, R7 ;  /* 0x0000000700907308 */ /* 0x0007e20000002400 */
[----:B--2---:R2:W-:Y:S09]  /*7240*/  STL [R1+0x10], R3 ;  /* 0x0000100301007387 */ /* 0x0045f20000100800 */
[----:B------:R-:W-:Y:S10]  /*7250*/  MUFU.TANH R152, R9 ;  /* 0x0000000900987308 */ /* 0x000ff40000002400 */
[----:B-1----:R-:W1:Y:S01]  /*7260*/  MUFU.TANH R8, R12 ;  /* 0x0000000c00087308 */ /* 0x002e620000002400 */
[----:B---3--:R-:W3:Y:S09]  /*7270*/  LDSM.16.M88.4 R4, [R224+0x5000] ;  /* 0x00500000e004783b */ /* 0x008ef20000000200 */
[----:B------:R-:W-:Y:S10]  /*7280*/  MUFU.TANH R157, R16 ;  /* 0x00000010009d7308 */ /* 0x000ff40000002400 */
[----:B--2---:R-:W2:Y:S01]  /*7290*/  MUFU.TANH R3, R13 ;  /* 0x0000000d00037308 */ /* 0x004ea20000002400 */
[----:B-1----:R1:W-:Y:S09]  /*72a0*/  STL [R1+0xc], R8 ;  /* 0x00000c0801007387 */ /* 0x0023f20000100800 */
[----:B------:R-:W-:Y:S10]  /*72b0*/  MUFU.TANH R159, R17 ;  /* 0x00000011009f7308 */ /* 0x000ff40000002400 */
[----:B------:R-:W-:Y:S01]  /*72c0*/  MUFU.TANH R162, R18 ;  /* 0x0000001200a27308 */ /* 0x000fe20000002400 */
[----:B--2---:R2:W-:Y:S01]  /*72d0*/  STL [R1+0x8], R3 ;  /* 0x0000080301007387 */ /* 0x0045e20000100800 */
[C---:B---3--:R-:W-:Y:S08]  /*72e0*/  HMMA.16816.F32 R20, R212.reuse, R4, R20 ;  /* 0x00000004d414723c */ /* 0x048ff00000001814 */
[----:B-1----:R-:W1:Y:S01]  /*72f0*/  MUFU.TANH R8, R14 ;  /* 0x0000000e00087308 */ /* 0x002e620000002400 */
[C---:B------:R-:W-:Y:S01]  /*7300*/  HMMA.16816.F32 R24, R212.reuse, R6, R24 ;  /* 0x00000006d418723c */ /* 0x040fe20000001818 */
[----:B------:R-:W-:Y:S08]  /*7310*/  LDSM.16.M88.4 R4, [R224+0x6000] ;  /* 0x00600000e004783b */ /* 0x000ff00000000200 */
[----:B------:R-:W-:Y:S06]  /*7320*/  MUFU.TANH R165, R19 ;  /* 0x0000001300a57308 */ /* 0x000fec0000002400 */
[----:B------:R-:W-:Y:S04]  /*7330*/  FMUL.FTZ R20, R20, c[0x0][0x320] ;  /* 0x0000c80014147a20 */ /* 0x000fe80000410000 */
[----:B--2---:R-:W2:Y:S01]  /*7340*/  MUFU.TANH R3, R15 ;  /* 0x0000000f00037308 */ /* 0x004ea20000002400 */
[----:B------:R-:W-:Y:S02]  /*7350*/  FMUL.FTZ R21, R21, c[0x0][0x320] ;  /* 0x0000c80015157a20 */ /* 0x000fe40000410000 */
[----:B------:R-:W-:Y:S01]  /*7360*/  FMUL.FTZ R22, R22, c[0x0][0x320] ;  /* 0x0000c80016167a20 */ /* 0x000fe20000410000 */
[----:B-1----:R-:W-:Y:S01]  /*7370*/  STL [R1+0x4], R8 ;  /* 0x0000040801007387 */ /* 0x002fe20000100800 */
[----:B------:R-:W-:Y:S02]  /*7380*/  FMUL.FTZ R23, R23, c[0x0][0x320] ;  /* 0x0000c80017177a20 */ /* 0x000fe40000410000 */
[----:B------:R-:W-:Y:S01]  /*7390*/  FMUL.FTZ R24, R24, c[0x0][0x320] ;  /* 0x0000c80018187a20 */ /* 0x000fe20000410000 */
[----:B------:R-:W1:Y:S01]  /*73a0*/  LDSM.16.M88.4 R8, [R224+0x5800] ;  /* 0x00580000e008783b */ /* 0x000e620000000200 */
[----:B------:R-:W-:Y:S01]  /*73b0*/  FMUL.FTZ R25, R25, c[0x0][0x320] ;  /* 0x0000c80019197a20 */ /* 0x000fe20000410000 */
[----:B------:R3:W4:Y:S01]  /*73c0*/  MUFU.TANH R171, R20 ;  /* 0x0000001400ab7308 */ /* 0x0007220000002400 */
[----:B------:R-:W-:Y:S02]  /*73d0*/  FMUL.FTZ R26, R26, c[0x0][0x320] ;  /* 0x0000c8001a1a7a20 */ /* 0x000fe40000410000 */
[----:B------:R-:W-:Y:S07]  /*73e0*/  FMUL.FTZ R27, R27, c[0x0][0x320] ;  /* 0x0000c8001b1b7a20 */ /* 0x000fee0000410000 */
[----:B------:R3:W1:Y:S01]  /*73f0*/  MUFU.TANH R176, R21 ;  /* 0x0000001500b07308 */ /* 0x0006620000002400 */
[----:B--2---:R-:W-:Y:S09]  /*7400*/  STL [R1], R3 ;  /* 0x0000000301007387 */ /* 0x004ff20000100800 */
[----:B------:R3:W2:Y:S10]  /*7410*/  MUFU.TANH R177, R22 ;  /* 0x0000001600b17308 */ /* 0x0006b40000002400 */
[----:B------:R3:W2:Y:S01]  /*7420*/  MUFU.TANH R178, R23 ;  /* 0x0000001700b27308 */ /* 0x0006a20000002400 */
[C---:B-1----:R-:W-:Y:S09]  /*7430*/  HMMA.16816.F32 R28, R212.reuse, R8, R28 ;  /* 0x00000008d41c723c */ /* 0x042ff2000000181c */
[----:B------:R3:W1:Y:S01]  /*7440*/  MUFU.TANH R179, R24 ;  /* 0x0000001800b37308 */ /* 0x0006620000002400 */
[C---:B------:R-:W-:Y:S01]  /*7450*/  HMMA.16816.F32 R32, R212.reuse, R10, R32 ;  /* 0x0000000ad420723c */ /* 0x040fe20000001820 */
[----:B------:R-:W5:Y:S08]  /*7460*/  LDSM.16.M88.4 R8, [R224+0x6800] ;  /* 0x00680000e008783b */ /* 0x000f700000000200 */
[----:B------:R3:W1:Y:S01]  /*7470*/  MUFU.TANH R180, R25 ;  /* 0x0000001900b47308 */ /* 0x0006620000002400 */
[C---:B------:R-:W-:Y:S09]  /*7480*/  HMMA.16816.F32 R36, R212.reuse, R4, R36 ;  /* 0x00000004d424723c */ /* 0x040ff20000001824 */
[----:B------:R3:W1:Y:S01]  /*7490*/  MUFU.TANH R181, R26 ;  /* 0x0000001a00b57308 */ /* 0x0006620000002400 */
[C---:B------:R-:W-:Y:S01]  /*74a0*/  HMMA.16816.F32 R40, R212.reuse, R6, R40 ;  /* 0x00000006d428723c */ /* 0x040fe20000001828 */
[----:B------:R-:W1:Y:S02]  /*74b0*/  LDSM.16.M88.4 R4, [R224+0x7000] ;  /* 0x00700000e004783b */ /* 0x000e640000000200 */
[----:B------:R-:W-:Y:S02]  /*74c0*/  FMUL.FTZ R28, R28, c[0x0][0x320] ;  /* 0x0000c8001c1c7a20 */ /* 0x000fe40000410000 */
[----:B------:R-:W-:Y:S04]  /*74d0*/  FMUL.FTZ R29, R29, c[0x0][0x320] ;  /* 0x0000c8001d1d7a20 */ /* 0x000fe80000410000 */
[----:B------:R3:W1:Y:S03]  /*74e0*/  MUFU.TANH R183, R27 ;  /* 0x0000001b00b77308 */ /* 0x0006660000002400 */
[----:B------:R-:W-:Y:S02]  /*74f0*/  FMUL.FTZ R30, R30, c[0x0][0x320] ;  /* 0x0000c8001e1e7a20 */ /* 0x000fe40000410000 */
[----:B------:R-:W-:Y:S02]  /*7500*/  FMUL.FTZ R31, R31, c[0x0][0x320] ;  /* 0x0000c8001f1f7a20 */ /* 0x000fe40000410000 */
[----:B------:R-:W-:Y:S02]  /*7510*/  FMUL.FTZ R32, R32, c[0x0][0x320] ;  /* 0x0000c80020207a20 */ /* 0x000fe40000410000 */
[----:B------:R-:W-:Y:S01]  /*7520*/  FMUL.FTZ R33, R33, c[0x0][0x320] ;  /* 0x0000c80021217a20 */ /* 0x000fe20000410000 */
[----:B------:R3:W2:Y:S01]  /*7530*/  MUFU.TANH R200, R28 ;  /* 0x0000001c00c87308 */ /* 0x0006a20000002400 */
[----:B------:R-:W-:Y:S02]  /*7540*/  FMUL.FTZ R34, R34, c[0x0][0x320] ;  /* 0x0000c80022227a20 */ /* 0x000fe40000410000 */
[----:B------:R-:W-:Y:S02]  /*7550*/  FMUL.FTZ R35, R35, c[0x0][0x320] ;  /* 0x0000c80023237a20 */ /* 0x000fe40000410000 */
[----:B------:R-:W-:Y:S01]  /*7560*/  FMUL.FTZ R36, R36, c[0x0][0x320] ;  /* 0x0000c80024247a20 */ /* 0x000fe20000410000 */
[C---:B-----5:R-:W-:Y:S04]  /*7570*/  HMMA.16816.F32 R44, R212.reuse, R8, R44 ;  /* 0x00000008d42c723c */ /* 0x060fe8000000182c */
[----:B------:R3:W2:Y:S01]  /*7580*/  MUFU.TANH R204, R29 ;  /* 0x0000001d00cc7308 */ /* 0x0006a20000002400 */
[----:B------:R-:W-:Y:S02]  /*7590*/  FMUL.FTZ R37, R37, c[0x0][0x320] ;  /* 0x0000c80025257a20 */ /* 0x000fe40000410000 */
[----:B------:R-:W-:Y:S01]  /*75a0*/  FMUL.FTZ R38, R38, c[0x0][0x320] ;  /* 0x0000c80026267a20 */ /* 0x000fe20000410000 */
[C---:B------:R-:W-:Y:S01]  /*75b0*/  HMMA.16816.F32 R48, R212.reuse, R10, R48 ;  /* 0x0000000ad430723c */ /* 0x040fe20000001830 */
[----:B------:R-:W5:Y:S01]  /*75c0*/  LDSM.16.M88.4 R8, [R224+0x7800] ;  /* 0x00780000e008783b */ /* 0x000f620000000200 */
[----:B------:R-:W-:Y:S04]  /*75d0*/  DEPBAR.LE SB0, 0x0 ;  /* 0x000080000000791a */ /* 0x000fe80000000000 */
[----:B------:R3:W2:Y:S01]  /*75e0*/  MUFU.TANH R203, R30 ;  /* 0x0000001e00cb7308 */ /* 0x0006a20000002400 */
[----:B------:R-:W-:Y:S01]  /*75f0*/  FMUL.FTZ R39, R39, c[0x0][0x320] ;  /* 0x0000c80027277a20 */ /* 0x000fe20000410000 */
[C---:B-1----:R-:W-:Y:S01]  /*7600*/  HMMA.16816.F32 R52, R212.reuse, R4, R52 ;  /* 0x00000004d434723c */ /* 0x042fe20000001834 */
[----:B------:R-:W-:Y:S04]  /*7610*/  BAR.SYNC.DEFER_BLOCKING 0x0 ;  /* 0x0000000000007b1d */ /* 0x000fe80000010000 */
        /* <DEDUP_REMOVED lines=14> */
[----:B------:R-:W-:Y:S01]  /*7700*/  FMUL.FTZ R50, R50, c[0x0][0x320] ;  /* 0x0000c80032327a20 */ /* 0x000fe20000410000 */
[C---:B-----5:R-:W-:Y:S03]  /*7710*/  HMMA.16816.F32 R60, R212.reuse, R8, R60 ;  /* 0x00000008d43c723c */ /* 0x060fe6000000183c */
[----:B------:R-:W-:Y:S03]  /*7720*/  FMUL.FTZ R51, R51, c[0x0][0x320] ;  /* 0x0000c80033337a20 */ /* 0x000fe60000410000 */
[----:B------:R3:W1:Y:S01]  /*7730*/  MUFU.TANH R211, R34 ;  /* 0x0000002200d37308 */ /* 0x0006620000002400 */
[----:B------:R-:W-:Y:S01]  /*7740*/  FMUL.FTZ R52, R52, c[0x0][0x320] ;  /* 0x0000c80034347a20 */ /* 0x000fe20000410000 */
[----:B------:R-:W-:Y:S04]  /*7750*/  HMMA.16816.F32 R64, R212, R10, R64 ;  /* 0x0000000ad440723c */ /* 0x000fe80000001840 */
[----:B------:R-:W-:Y:S02]  /*7760*/  FMUL.FTZ R53, R53, c[0x0][0x320] ;  /* 0x0000c80035357a20 */ /* 0x000fe40000410000 */
[----:B------:R-:W-:Y:S02]  /*7770*/  FMUL.FTZ R54, R54, c[0x0][0x320] ;  /* 0x0000c80036367a20 */ /* 0x000fe40000410000 */
[----:B------:R3:W1:Y:S01]  /*7780*/  MUFU.TANH R251, R35 ;  /* 0x0000002300fb7308 */ /* 0x0006620000002400 */
[----:B------:R-:W-:Y:S03]  /*7790*/  FMUL.FTZ R55, R55, c[0x0][0x320] ;  /* 0x0000c80037377a20 */ /* 0x000fe60000410000 */
[----:B------:R-:W-:Y:S02]  /*77a0*/  FMUL.FTZ R56, R56, c[0x0][0x320] ;  /* 0x0000c80038387a20 */ /* 0x000fe40000410000 */
[----:B------:R-:W-:Y:S02]  /*77b0*/  FMUL.FTZ R57, R57, c[0x0][0x320] ;  /* 0x0000c80039397a20 */ /* 0x000fe40000410000 */
[----:B------:R-:W-:Y:S02]  /*77c0*/  FMUL.FTZ R58, R58, c[0x0][0x320] ;  /* 0x0000c8003a3a7a20 */ /* 0x000fe40000410000 */
[----:B------:R3:W1:Y:S01]  /*77d0*/  MUFU.TANH R20, R36 ;  /* 0x0000002400147308 */ /* 0x0006620000002400 */
[----:B------:R-:W-:Y:S02]  /*77e0*/  FMUL.FTZ R59, R59, c[0x0][0x320] ;  /* 0x0000c8003b3b7a20 */ /* 0x000fe40000410000 */
        /* <DEDUP_REMOVED lines=8> */
[----:B------:R-:W-:Y:S03]  /*7870*/  FMUL.FTZ R3, R67, c[0x0][0x320] ;  /* 0x0000c80043037a20 */ /* 0x000fe60000410000 */
        /* <DEDUP_REMOVED lines=31> */
.L_x_28:
[----:B---3--:R-:W2:Y:S01]  /*7a70*/  LDL.LU R8, [R1+0x14] ;  /* 0x0000140001087983 */ /* 0x008ea20000300800 */
[----:B------:R-:W-:Y:S02]  /*7a80*/  FMNMX.FTZ R5, R147, R2, !PT ;  /* 0x0000000293057209 */ /* 0x000fe40007810000 */
[----:B------:R-:W-:Y:S01]  /*7a90*/  FMNMX.FTZ R3, R145, R0, !PT ;  /* 0x0000000091037209 */ /* 0x000fe20007810000 */
[----:B------:R-:W3:Y:S01]  /*7aa0*/  LDL.LU R7, [R1+0x10] ;  /* 0x0000100001077983 */ /* 0x000ee20000300800 */
[----:B------:R-:W-:Y:S02]  /*7ab0*/  FMNMX.FTZ R5, R146, R5, !PT ;  /* 0x0000000592057209 */ /* 0x000fe40007810000 */
[----:B------:R-:W-:Y:S01]  /*7ac0*/  FMNMX.FTZ R3, R144, R3, !PT ;  /* 0x0000000390037209 */ /* 0x000fe20007810000 */
[----:B------:R-:W4:Y:S01]  /*7ad0*/  LDL.LU R32, [R1+0xc] ;  /* 0x00000c0001207983 */ /* 0x000f220000300800 */
[----:B------:R-:W-:Y:S02]  /*7ae0*/  FMNMX.FTZ R5, R148, R5, !PT ;  /* 0x0000000594057209 */ /* 0x000fe40007810000 */
[----:B------:R-:W-:Y:S01]  /*7af0*/  MOV R48, R20 ;  /* 0x0000001400307202 */ /* 0x000fe20000000f00 */
[----:B------:R-:W5:Y:S01]  /*7b00*/  LDL.LU R41, [R1+0x8] ;  /* 0x0000080001297983 */ /* 0x000f620000300800 */
[----:B------:R-:W-:Y:S02]  /*7b10*/  FMNMX.FTZ R5, R152, R5, !PT ;  /* 0x0000000598057209 */ /* 0x000fe40007810000 */
[----:B------:R-:W-:Y:S01]  /*7b20*/  MOV R49, R19 ;  /* 0x0000001300317202 */ /* 0x000fe20000000f00 */
[----:B------:R-:W5:Y:S01]  /*7b30*/  LDL.LU R40, [R1+0x4] ;  /* 0x0000040001287983 */ /* 0x000f620000300800 */
[----:B------:R-:W-:Y:S02]  /*7b40*/  MOV R50, R18 ;  /* 0x0000001200327202 */ /* 0x000fe40000000f00 */
[----:B------:R-:W-:Y:S01]  /*7b50*/  MOV R51, R135 ;  /* 0x0000008700337202 */ /* 0x000fe20000000f00 */
[----:B------:R-:W5:Y:S01]  /*7b60*/  LDL.LU R64, [R1] ;  /* 0x0000000001407983 */ /* 0x000f620000300800 */
[----:B------:R-:W-:Y:S02]  /*7b70*/  MOV R56, R132 ;  /* 0x0000008400387202 */ /* 0x000fe40000000f00 */
[----:B------:R-:W-:Y:S01]  /*7b80*/  MOV R57, R153 ;  /* 0x0000009900397202 */ /* 0x000fe20000000f00 */
[----:B------:R-:W-:Y:S01]  /*7b90*/  LDSM.16.MT88.4 R12, [R236+0x100] ;  /* 0x00010000ec0c783b */ /* 0x000fe20000004200 */
[----:B------:R-:W-:Y:S02]  /*7ba0*/  MOV R58, R150 ;  /* 0x00000096003a7202 */ /* 0x000fe40000000f00 */
[----:B------:R-:W-:Y:S02]  /*7bb0*/  MOV R59, R149 ;  /* 0x00000095003b7202 */ /* 0x000fe40000000f00 */
[----:B------:R-:W-:Y:S01]  /*7bc0*/  ISETP.LT.AND P1, PT, RZ, UR6, PT ;  /* 0x00000006ff007c0c */ /* 0x000fe2000bf21270 */
[----:B------:R-:W-:Y:S02]  /*7bd0*/  UIADD3 UR6, UR6, -0x1, URZ ;  /* 0xffffffff06067890 */ /* 0x000fe4000fffe03f */
[----:B------:R-:W-:Y:S08]  /*7be0*/  LDSM.16.MT88.4 R20, [R234+0x100] ;  /* 0x00010000ea14783b */ /* 0x000ff00000004200 */
[----:B------:R-:W-:Y:S08]  /*7bf0*/  LDSM.16.MT88.4 R28, [R233+0x100] ;  /* 0x00010000e91c783b */ /* 0x000ff00000004200 */
[----:B------:R-:W-:Y:S08]  /*7c00*/  LDSM.16.MT88.4 R36, [R232+0x100] ;  /* 0x00010000e824783b */ /* 0x000ff00000004200 */
[----:B------:R-:W-:Y:S08]  /*7c10*/  LDSM.16.MT88.4 R44, [R236+0x4100] ;  /* 0x00410000ec2c783b */ /* 0x000ff00000004200 */
[----:B------:R-:W-:Y:S08]  /*7c20*/  LDSM.16.MT88.4 R52, [R234+0x4100] ;  /* 0x00410000ea34783b */ /* 0x000ff00000004200 */
[----:B------:R-:W-:Y:S08]  /*7c30*/  LDSM.16.MT88.4 R60, [R233+0x4100] ;  /* 0x00410000e93c783b */ /* 0x000ff00000004200 */
[----:B------:R-:W0:Y:S01]  /*7c40*/  LDGDEPBAR ;  /* 0x00000000000079af */ /* 0x000e220000000000 */
[----:B--2---:R-:W-:Y:S04]  /*7c50*/  FMNMX.FTZ R3, R8, R3, !PT ;  /* 0x0000000308037209 */ /* 0x004fe80007810000 */
[----:B---3--:R-:W-:Y:S02]  /*7c60*/  FMNMX.FTZ R3, R7, R3, !PT ;  /* 0x0000000307037209 */ /* 0x008fe40007810000 */
[----:B----4-:R-:W-:Y:S04]  /*7c70*/  FMNMX.FTZ R5, R32, R5, !PT ;  /* 0x0000000520057209 */ /* 0x010fe80007810000 */
[----:B-----5:R-:W-:Y:S02]  /*7c80*/  FMNMX.FTZ R5, R41, R5, !PT ;  /* 0x0000000529057209 */ /* 0x020fe40007810000 */
        /* <DEDUP_REMOVED lines=52> */
[----:B------:R-:W-:Y:S03]  /*7fd0*/  FMNMX.FTZ R3, R134, R3, !PT ;  /* 0x0000000386037209 */ /* 0x000fe60007810000 */
[----:B------:R-:W1:Y:S01]  /*7fe0*/  SHFL.BFLY PT, R6, R5, 0x2, 0x1f ;  /* 0x0c401f0005067f89 */ /* 0x000e6200000e0000 */
[----:B------:R-:W-:Y:S07]  /*7ff0*/  FMNMX.FTZ R3, R133, R3, !PT ;  /* 0x0000000385037209 */ /* 0x000fee0007810000 */
[----:B------:R-:W2:Y:S01]  /*8000*/  SHFL.BFLY PT, R4, R3, 0x2, 0x1f ;  /* 0x0c401f0003047f89 */ /* 0x000ea200000e0000 */
[----:B-1----:R-:W-:Y:S07]  /*8010*/  FMNMX.FTZ R5, R5, R6, !PT ;  /* 0x0000000605057209 */ /* 0x002fee0007810000 */
[----:B------:R-:W1:Y:S01]  /*8020*/  SHFL.BFLY PT, R132, R5, 0x1, 0x1f ;  /* 0x0c201f0005847f89 */ /* 0x000e6200000e0000 */
[----:B--2---:R-:W-:Y:S07]  /*8030*/  FMNMX.FTZ R4, R3, R4, !PT ;  /* 0x0000000403047209 */ /* 0x004fee0007810000 */
[----:B------:R-:W2:Y:S01]  /*8040*/  SHFL.BFLY PT, R3, R4, 0x1, 0x1f ;  /* 0x0c201f0004037f89 */ /* 0x000ea200000e0000 */
[----:B-1----:R-:W-:Y:S05]  /*8050*/  FMNMX.FTZ R132, R5, R132, !PT ;  /* 0x0000008405847209 */ /* 0x002fea0007810000 */
[C---:B------:R-:W-:Y:S02]  /*8060*/  FMUL.FTZ R153, R132.reuse, c[0x0][0x2d0] ;  /* 0x0000b40084997a20 */ /* 0x040fe40000410000 */
[----:B------:R-:W-:Y:S01]  /*8070*/  FADD.FTZ R2, -R132, R2 ;  /* 0x0000000284027221 */ /* 0x000fe20000010100 */
[----:B--2---:R-:W-:Y:S01]  /*8080*/  FMNMX.FTZ R3, R3, R4, !PT ;  /* 0x0000000403037209 */ /* 0x004fe20007810000 */
[--C-:B------:R-:W-:Y:S02]  /*8090*/  FFMA.FTZ R150, R147, c[0x0][0x2d0], -R153.reuse ;  /* 0x0000b40093967a23 */ /* 0x100fe40000010899 */
[--C-:B------:R-:W-:Y:S02]  /*80a0*/  FFMA.FTZ R147, R152, c[0x0][0x2d0], -R153.reuse ;  /* 0x0000b40098937a23 */ /* 0x100fe40000010899 */
[C---:B------:R-:W-:Y:S02]  /*80b0*/  FMUL.FTZ R152, R3.reuse, c[0x0][0x2d0] ;  /* 0x0000b40003987a20 */ /* 0x040fe40000410000 */
[----:B------:R-:W-:Y:S01]  /*80c0*/  FADD.FTZ R0, -R3, R0 ;  /* 0x0000000003007221 */ /* 0x000fe20000010100 */
[----:B------:R-:W-:Y:S01]  /*80d0*/  MUFU.EX2 R150, R150 ;  /* 0x0000009600967308 */ /* 0x000fe20000000800 */
[----:B------:R-:W-:Y:S02]  /*80e0*/  FMUL.FTZ R2, R2, c[0x0][0x2d0] ;  /* 0x0000b40002027a20 */ /* 0x000fe40000410000 */
[----:B------:R-:W-:Y:S02]  /*80f0*/  FMUL.FTZ R0, R0, c[0x0][0x2d0] ;  /* 0x0000b40000007a20 */ /* 0x000fe40000410000 */
[--C-:B------:R-:W-:Y:S02]  /*8100*/  FFMA.FTZ R149, R146, c[0x0][0x2d0], -R153.reuse ;  /* 0x0000b40092957a23 */ /* 0x100fe40000010899 */
[--C-:B------:R-:W-:Y:S02]  /*8110*/  FFMA.FTZ R148, R148, c[0x0][0x2d0], -R153.reuse ;  /* 0x0000b40094947a23 */ /* 0x100fe40000010899 */
[--C-:B------:R-:W-:Y:S01]  /*8120*/  FFMA.FTZ R146, R145, c[0x0][0x2d0], -R152.reuse ;  /* 0x0000b40091927a23 */ /* 0x100fe20000010898 */
[----:B------:R-:W1:Y:S01]  /*8130*/  MUFU.EX2 R2, R2 ;  /* 0x0000000200027308 */ /* 0x000e620000000800 */
[--C-:B------:R-:W-:Y:S02]  /*8140*/  FFMA.FTZ R145, R144, c[0x0][0x2d0], -R152.reuse ;  /* 0x0000b40090917a23 */ /* 0x100fe40000010898 */
[--C-:B------:R-:W-:Y:S02]  /*8150*/  FFMA.FTZ R144, R8, c[0x0][0x2d0], -R152.reuse ;  /* 0x0000b40008907a23 */ /* 0x100fe40000010898 */
[--C-:B------:R-:W-:Y:S02]  /*8160*/  FFMA.FTZ R135, R7, c[0x0][0x2d0], -R152.reuse ;  /* 0x0000b40007877a23 */ /* 0x100fe40000010898 */
[--C-:B------:R-:W-:Y:S02]  /*8170*/  FFMA.FTZ R157, R157, c[0x0][0x2d0], -R153.reuse ;  /* 0x0000b4009d9d7a23 */ /* 0x100fe40000010899 */
[--C-:B------:R-:W-:Y:S01]  /*8180*/  FFMA.FTZ R159, R159, c[0x0][0x2d0], -R153.reuse ;  /* 0x0000b4009f9f7a23 */ /* 0x100fe20000010899 */
[----:B------:R-:W2:Y:S01]  /*8190*/  MUFU.EX2 R0, R0 ;  /* 0x0000000000007308 */ /* 0x000ea20000000800 */
[--C-:B------:R-:W-:Y:S02]  /*81a0*/  FFMA.FTZ R162, R162, c[0x0][0x2d0], -R152.reuse ;  /* 0x0000b400a2a27a23 */ /* 0x100fe40000010898 */
[--C-:B------:R-:W-:Y:S02]  /*81b0*/  FFMA.FTZ R165, R165, c[0x0][0x2d0], -R152.reuse ;  /* 0x0000b400a5a57a23 */ /* 0x100fe40000010898 */
[--C-:B------:R-:W-:Y:S02]  /*81c0*/  FFMA.FTZ R171, R171, c[0x0][0x2d0], -R153.reuse ;  /* 0x0000b400abab7a23 */ /* 0x100fe40000010899 */
[--C-:B------:R-:W-:Y:S02]  /*81d0*/  FFMA.FTZ R176, R176, c[0x0][0x2d0], -R153.reuse ;  /* 0x0000b400b0b07a23 */ /* 0x100fe40000010899 */
[--C-:B------:R-:W-:Y:S01]  /*81e0*/  FFMA.FTZ R177, R177, c[0x0][0x2d0], -R152.reuse ;  /* 0x0000b400b1b17a23 */ /* 0x100fe20000010898 */
[----:B------:R-:W3:Y:S01]  /*81f0*/  MUFU.EX2 R149, R149 ;  /* 0x0000009500957308 */ /* 0x000ee20000000800 */
[--C-:B------:R-:W-:Y:S02]  /*8200*/  FFMA.FTZ R178, R178, c[0x0][0x2d0], -R152.reuse ;  /* 0x0000b400b2b27a23 */ /* 0x100fe40000010898 */
[--C-:B------:R-:W-:Y:S02]  /*8210*/  FFMA.FTZ R179, R179, c[0x0][0x2d0], -R153.reuse ;  /* 0x0000b400b3b37a23 */ /* 0x100fe40000010899 */
[C---:B-1----:R-:W-:Y:S02]  /*8220*/  FMUL.FTZ R4, R2.reuse, R128 ;  /* 0x0000008002047220 */ /* 0x042fe40000410000 */
[C---:B------:R-:W-:Y:S02]  /*8230*/  FMUL.FTZ R5, R2.reuse, R129 ;  /* 0x0000008102057220 */ /* 0x040fe40000410000 */
[C---:B------:R-:W-:Y:S01]  /*8240*/  FMUL.FTZ R8, R2.reuse, R124 ;  /* 0x0000007c02087220 */ /* 0x040fe20000410000 */
[----:B------:R-:W-:Y:S01]  /*8250*/  MUFU.EX2 R148, R148 ;  /* 0x0000009400947308 */ /* 0x000fe20000000800 */
[C---:B------:R-:W-:Y:S01]  /*8260*/  FMUL.FTZ R9, R2.reuse, R125 ;  /* 0x0000007d02097220 */ /* 0x040fe20000410000 */
[----:B------:R-:W-:Y:S01]  /*8270*/  MOV R124, R59 ;  /* 0x0000003b007c7202 */ /* 0x000fe20000000f00 */
[----:B------:R-:W-:Y:S01]  /*8280*/  FMUL.FTZ R16, R2, R116 ;  /* 0x0000007402107220 */ /* 0x000fe20000410000 */
[----:B------:R-:W-:Y:S01]  /*8290*/  MOV R125, R58 ;  /* 0x0000003a007d7202 */ /* 0x000fe20000000f00 */
[C---:B--2---:R-:W-:Y:S02]  /*82a0*/  FMUL.FTZ R6, R0.reuse, R130 ;  /* 0x0000008200067220 */ /* 0x044fe40000410000 */
[C---:B------:R-:W-:Y:S02]  /*82b0*/  FMUL.FTZ R7, R0.reuse, R131 ;  /* 0x0000008300077220 */ /* 0x040fe40000410000 */
[C---:B------:R-:W-:Y:S01]  /*82c0*/  FMUL.FTZ R10, R0.reuse, R126 ;  /* 0x0000007e000a7220 */ /* 0x040fe20000410000 */
[----:B------:R-:W1:Y:S01]  /*82d0*/  MUFU.EX2 R147, R147 ;  /* 0x0000009300937308 */ /* 0x000e620000000800 */
[----:B------:R-:W-:Y:S01]  /*82e0*/  FMUL.FTZ R11, R0, R127 ;  /* 0x0000007f000b7220 */ /* 0x000fe20000410000 */
[----:B------:R-:W-:Y:S01]  /*82f0*/  MOV R126, R57 ;  /* 0x00000039007e7202 */ /* 0x000fe20000000f00 */
[----:B------:R-:W-:Y:S01]  /*8300*/  FMUL.FTZ R17, R2, R117 ;  /* 0x0000007502117220 */ /* 0x000fe20000410000 */
[----:B---3--:R-:W-:Y:S01]  /*8310*/  F2FP.PACK_AB R128, R149, R150 ;  /* 0x000000969580723e */ /* 0x008fe200000000ff */
[C---:B------:R-:W-:Y:S01]  /*8320*/  FMUL.FTZ R18, R0.reuse, R118 ;  /* 0x0000007600127220 */ /* 0x040fe20000410000 */
[----:B------:R-:W-:Y:S01]  /*8330*/  MOV R127, R56 ;  /* 0x00000038007f7202 */ /* 0x000fe20000000f00 */
[----:B------:R-:W-:Y:S02]  /*8340*/  FMUL.FTZ R19, R0, R119 ;  /* 0x0000007700137220 */ /* 0x000fe40000410000 */
[C---:B------:R-:W-:Y:S01]  /*8350*/  FMUL.FTZ R24, R2.reuse, R108 ;  /* 0x0000006c02187220 */ /* 0x040fe20000410000 */
[----:B------:R-:W-:Y:S01]  /*8360*/  MUFU.EX2 R146, R146 ;  /* 0x0000009200927308 */ /* 0x000fe20000000800 */
[----:B------:R-:W-:Y:S01]  /*8370*/  FMUL.FTZ R25, R2, R109 ;  /* 0x0000006d02197220 */ /* 0x000fe20000410000 */
[----:B------:R-:W-:Y:S01]  /*8380*/  LDSM.16.MT88.4 R116, [R234+0x3900] ;  /* 0x00390000ea74783b */ /* 0x000fe20000004200 */
[C---:B------:R-:W-:Y:S02]  /*8390*/  FMUL.FTZ R26, R0.reuse, R110 ;  /* 0x0000006e001a7220 */ /* 0x040fe40000410000 */
[----:B------:R-:W-:Y:S02]  /*83a0*/  FMUL.FTZ R27, R0, R111 ;  /* 0x0000006f001b7220 */ /* 0x000fe40000410000 */
[----:B------:R-:W-:Y:S02]  /*83b0*/  FMUL.FTZ R33, R2, R101 ;  /* 0x0000006502217220 */ /* 0x000fe40000410000 */
[C---:B------:R-:W-:Y:S01]  /*83c0*/  FMUL.FTZ R34, R0.reuse, R102 ;  /* 0x0000006600227220 */ /* 0x040fe20000410000 */
[----:B------:R-:W2:Y:S01]  /*83d0*/  MUFU.EX2 R145, R145 ;  /* 0x0000009100917308 */ /* 0x000ea20000000800 */
[C---:B------:R-:W-:Y:S02]  /*83e0*/  FMUL.FTZ R35, R0.reuse, R103 ;  /* 0x0000006700237220 */ /* 0x040fe40000410000 */
[C---:B------:R-:W-:Y:S01]  /*83f0*/  FMUL.FTZ R42, R0.reuse, R94 ;  /* 0x0000005e002a7220 */ /* 0x040fe20000410000 */
[----:B-1----:R-:W-:Y:S01]  /*8400*/  F2FP.PACK_AB R130, R147, R148 ;  /* 0x000000949382723e */ /* 0x002fe200000000ff */
[----:B------:R-:W-:Y:S02]  /*8410*/  FMUL.FTZ R43, R0, R95 ;  /* 0x0000005f002b7220 */ /* 0x000fe40000410000 */
[C---:B------:R-:W-:Y:S02]  /*8420*/  FMUL.FTZ R56, R2.reuse, R76 ;  /* 0x0000004c02387220 */ /* 0x040fe40000410000 */
[----:B------:R-:W-:Y:S01]  /*8430*/  FMUL.FTZ R57, R2, R77 ;  /* 0x0000004d02397220 */ /* 0x000fe20000410000 */
[----:B------:R-:W-:Y:S01]  /*8440*/  MUFU.EX2 R144, R144 ;  /* 0x0000009000907308 */ /* 0x000fe20000000800 */
[C---:B------:R-:W-:Y:S02]  /*8450*/  FMUL.FTZ R58, R0.reuse, R78 ;  /* 0x0000004e003a7220 */ /* 0x040fe40000410000 */
[----:B------:R-:W-:Y:S02]  /*8460*/  FMUL.FTZ R59, R0, R79 ;  /* 0x0000004f003b7220 */ /* 0x000fe40000410000 */
[----:B------:R-:W-:Y:S01]  /*8470*/  LDSM.16.MT88.4 R76, [R236+0x900] ;  /* 0x00090000ec4c783b */ /* 0x000fe20000004200 */
[----:B------:R-:W-:Y:S02]  /*8480*/  FMUL.FTZ R65, R2, R69 ;  /* 0x0000004502417220 */ /* 0x000fe40000410000 */
[C---:B------:R-:W-:Y:S02]  /*8490*/  FMUL.FTZ R66, R0.reuse, R70 ;  /* 0x0000004600427220 */ /* 0x040fe40000410000 */
[----:B------:R-:W1:Y:S01]  /*84a0*/  MUFU.EX2 R135, R135 ;  /* 0x0000008700877308 */ /* 0x000e620000000800 */
[----:B------:R-:W-:Y:S02]  /*84b0*/  FMUL.FTZ R67, R0, R71 ;  /* 0x0000004700437220 */ /* 0x000fe40000410000 */
[--C-:B------:R-:W-:Y:S01]  /*84c0*/  FFMA.FTZ R180, R180, c[0x0][0x2d0], -R153.reuse ;  /* 0x0000b400b4b47a23 */ /* 0x100fe20000010899 */
[----:B--2---:R-:W-:Y:S01]  /*84d0*/  F2FP.PACK_AB R129, R145, R146 ;  /* 0x000000929181723e */ /* 0x004fe200000000ff */
[--C-:B------:R-:W-:Y:S02]  /*84e0*/  FFMA.FTZ R181, R181, c[0x0][0x2d0], -R152.reuse ;  /* 0x0000b400b5b57a23 */ /* 0x100fe40000010898 */
[--C-:B------:R-:W-:Y:S02]  /*84f0*/  FFMA.FTZ R183, R183, c[0x0][0x2d0], -R152.reuse ;  /* 0x0000b400b7b77a23 */ /* 0x100fe40000010898 */
[--C-:B------:R-:W-:Y:S01]  /*8500*/  FFMA.FTZ R200, R200, c[0x0][0x2d0], -R153.reuse ;  /* 0x0000b400c8c87a23 */ /* 0x100fe20000010899 */
[----:B------:R-:W-:Y:S01]  /*8510*/  MUFU.EX2 R157, R157 ;  /* 0x0000009d009d7308 */ /* 0x000fe20000000800 */
[--C-:B------:R-:W-:Y:S02]  /*8520*/  FFMA.FTZ R204, R204, c[0x0][0x2d0], -R153.reuse ;  /* 0x0000b400cccc7a23 */ /* 0x100fe40000010899 */
[--C-:B------:R-:W-:Y:S02]  /*8530*/  FFMA.FTZ R203, R203, c[0x0][0x2d0], -R152.reuse ;  /* 0x0000b400cbcb7a23 */ /* 0x100fe40000010898 */
[--C-:B------:R-:W-:Y:S02]  /*8540*/  FFMA.FTZ R205, R205, c[0x0][0x2d0], -R152.reuse ;  /* 0x0000b400cdcd7a23 */ /* 0x100fe40000010898 */
[--C-:B------:R-:W-:Y:S02]  /*8550*/  FFMA.FTZ R206, R206, c[0x0][0x2d0], -R153.reuse ;  /* 0x0000b400cece7a23 */ /* 0x100fe40000010899 */
[--C-:B------:R-:W-:Y:S01]  /*8560*/  FFMA.FTZ R208, R208, c[0x0][0x2d0], -R153.reuse ;  /* 0x0000b400d0d07a23 */ /* 0x100fe20000010899 */
[----:B------:R-:W2:Y:S01]  /*8570*/  MUFU.EX2 R159, R159 ;  /* 0x0000009f009f7308 */ /* 0x000ea20000000800 */
[--C-:B------:R-:W-:Y:S02]  /*8580*/  FFMA.FTZ R211, R211, c[0x0][0x2d0], -R152.reuse ;  /* 0x0000b400d3d37a23 */ /* 0x100fe40000010898 */
[--C-:B------:R-:W-:Y:S01]  /*8590*/  FFMA.FTZ R251, R251, c[0x0][0x2d0], -R152.reuse ;  /* 0x0000b400fbfb7a23 */ /* 0x100fe20000010898 */
[----:B-1----:R-:W-:Y:S01]  /*85a0*/  F2FP.PACK_AB R131, R135, R144 ;  /* 0x000000908783723e */ /* 0x002fe200000000ff */
[--C-:B------:R-:W-:Y:S02]  /*85b0*/  FFMA.FTZ R252, R252, c[0x0][0x2d0], -R153.reuse ;  /* 0x0000b400fcfc7a23 */ /* 0x100fe40000010899 */
[--C-:B------:R-:W-:Y:S02]  /*85c0*/  FFMA.FTZ R250, R250, c[0x0][0x2d0], -R153.reuse ;  /* 0x0000b400fafa7a23 */ /* 0x100fe40000010899 */
[--C-:B------:R-:W-:Y:S01]  /*85d0*/  FFMA.FTZ R210, R210, c[0x0][0x2d0], -R152.reuse ;  /* 0x0000b400d2d27a23 */ /* 0x100fe20000010898 */
[----:B------:R-:W-:Y:S01]  /*85e0*/  MUFU.EX2 R162, R162 ;  /* 0x000000a200a27308 */ /* 0x000fe20000000800 */
[C---:B------:R-:W-:Y:S05]  /*85f0*/  HMMA.16816.F32 R4, R128.reuse, R12, R4 ;  /* 0x0000000c8004723c */ /* 0x040fea0000001804 */
[--C-:B------:R-:W-:Y:S02]  /*8600*/  FFMA.FTZ R209, R209, c[0x0][0x2d0], -R152.reuse ;  /* 0x0000b400d1d17a23 */ /* 0x100fe40000010898 */
[C---:B------:R-:W-:Y:S01]  /*8610*/  FMUL.FTZ R12, R2.reuse, R120 ;  /* 0x00000078020c7220 */ /* 0x040fe20000410000 */
[C---:B------:R-:W-:Y:S01]  /*8620*/  HMMA.16816.F32 R8, R128.reuse, R14, R8 ;  /* 0x0000000e8008723c */ /* 0x040fe20000001808 */
[----:B------:R-:W1:Y:S03]  /*8630*/  MUFU.EX2 R165, R165 ;  /* 0x000000a500a57308 */ /* 0x000e660000000800 */
[----:B------:R-:W-:Y:S01]  /*8640*/  FMUL.FTZ R13, R2, R121 ;  /* 0x00000079020d7220 */ /* 0x000fe20000410000 */
[----:B------:R-:W-:Y:S01]  /*8650*/  MOV R120, R51 ;  /* 0x0000003300787202 */ /* 0x000fe20000000f00 */
[C---:B------:R-:W-:Y:S01]  /*8660*/  FMUL.FTZ R51, R0.reuse, R87 ;  /* 0x0000005700337220 */ /* 0x040fe20000410000 */
[----:B------:R-:W-:Y:S01]  /*8670*/  MOV R121, R50 ;  /* 0x0000003200797202 */ /* 0x000fe20000000f00 */
[C---:B------:R-:W-:Y:S01]  /*8680*/  FMUL.FTZ R14, R0.reuse, R122 ;  /* 0x0000007a000e7220 */ /* 0x040fe20000410000 */
[----:B------:R-:W-:Y:S02]  /*8690*/  MOV R122, R49 ;  /* 0x00000031007a7202 */ /* 0x000fe40000000f00 */
[----:B------:R-:W-:Y:S01]  /*86a0*/  MUFU.EX2 R171, R171 ;  /* 0x000000ab00ab7308 */ /* 0x000fe20000000800 */
[----:B------:R-:W-:Y:S01]  /*86b0*/  FMUL.FTZ R15, R0, R123 ;  /* 0x0000007b000f7220 */ /* 0x000fe20000410000 */
[----:B------:R-:W-:Y:S01]  /*86c0*/  MOV R123, R48 ;  /* 0x00000030007b7202 */ /* 0x000fe20000000f00 */
[C---:B------:R-:W-:Y:S01]  /*86d0*/  FMUL.FTZ R48, R2.reuse, R84 ;  /* 0x0000005402307220 */ /* 0x040fe20000410000 */
[----:B--2---:R-:W-:Y:S01]  /*86e0*/  F2FP.PACK_AB R70, R159, R157 ;  /* 0x0000009d9f46723e */ /* 0x004fe200000000ff */
[----:B------:R-:W-:Y:S02]  /*86f0*/  FMUL.FTZ R49, R2, R85 ;  /* 0x0000005502317220 */ /* 0x000fe40000410000 */
[----:B------:R-:W-:Y:S01]  /*8700*/  FMUL.FTZ R50, R0, R86 ;  /* 0x0000005600327220 */ /* 0x000fe20000410000 */
[C---:B------:R-:W-:Y:S01]  /*8710*/  HMMA.16816.F32 R12, R128.reuse, R20, R12 ;  /* 0x00000014800c723c */ /* 0x040fe2000000180c */
[----:B------:R-:W2:Y:S01]  /*8720*/  LDSM.16.MT88.4 R84, [R232+0x4100] ;  /* 0x00410000e854783b */ /* 0x000ea20000004200 */
[----:B------:R-:W-:Y:S01]  /*8730*/  MUFU.EX2 R176, R176 ;  /* 0x000000b000b07308 */ /* 0x000fe20000000800 */
[--C-:B------:R-:W-:Y:S02]  /*8740*/  FFMA.FTZ R207, R207, c[0x0][0x2d0], -R153.reuse ;  /* 0x0000b400cfcf7a23 */ /* 0x100fe40000010899 */
[--C-:B------:R-:W-:Y:S01]  /*8750*/  FFMA.FTZ R202, R202, c[0x0][0x2d0], -R153.reuse ;  /* 0x0000b400caca7a23 */ /* 0x100fe20000010899 */
[----:B-1----:R-:W-:Y:S01]  /*8760*/  F2FP.PACK_AB R71, R165, R162 ;  /* 0x000000a2a547723e */ /* 0x002fe200000000ff */
[C---:B------:R-:W-:Y:S01]  /*8770*/  FMUL.FTZ R20, R2.reuse, R112 ;  /* 0x0000007002147220 */ /* 0x040fe20000410000 */
[C---:B------:R-:W-:Y:S04]  /*8780*/  HMMA.16816.F32 R16, R128.reuse, R22, R16 ;  /* 0x000000168010723c */ /* 0x040fe80000001810 */
[----:B------:R-:W-:Y:S01]  /*8790*/  FMUL.FTZ R21, R2, R113 ;  /* 0x0000007102157220 */ /* 0x000fe20000410000 */
[----:B------:R-:W-:Y:S01]  /*87a0*/  MUFU.EX2 R177, R177 ;  /* 0x000000b100b17308 */ /* 0x000fe20000000800 */
[--C-:B------:R-:W-:Y:S02]  /*87b0*/  FFMA.FTZ R201, R201, c[0x0][0x2d0], -R152.reuse ;  /* 0x0000b400c9c97a23 */ /* 0x100fe40000010898 */
[C---:B------:R-:W-:Y:S04]  /*87c0*/  FMUL.FTZ R22, R0.reuse, R114 ;  /* 0x0000007200167220 */ /* 0x040fe80000410000 */
[----:B------:R-:W-:Y:S02]  /*87d0*/  FMUL.FTZ R23, R0, R115 ;  /* 0x0000007300177220 */ /* 0x000fe40000410000 */
[--C-:B------:R-:W-:Y:S01]  /*87e0*/  FFMA.FTZ R182, R182, c[0x0][0x2d0], -R152.reuse ;  /* 0x0000b400b6b67a23 */ /* 0x100fe20000010898 */
[----:B------:R-:W-:Y:S01]  /*87f0*/  MUFU.EX2 R178, R178 ;  /* 0x000000b200b27308 */ /* 0x000fe20000000800 */
[--C-:B------:R-:W-:Y:S02]  /*8800*/  FFMA.FTZ R170, R170, c[0x0][0x2d0], -R153.reuse ;  /* 0x0000b400aaaa7a23 */ /* 0x100fe40000010899 */
[--C-:B------:R-:W-:Y:S01]  /*8810*/  FFMA.FTZ R169, R169, c[0x0][0x2d0], -R153.reuse ;  /* 0x0000b400a9a97a23 */ /* 0x100fe20000010899 */
[C---:B------:R-:W-:Y:S03]  /*8820*/  HMMA.16816.F32 R20, R128.reuse, R28, R20 ;  /* 0x0000001c8014723c */ /* 0x040fe60000001814 */
[--C-:B------:R-:W-:Y:S02]  /*8830*/  FFMA.FTZ R168, R168, c[0x0][0x2d0], -R152.reuse ;  /* 0x0000b400a8a87a23 */ /* 0x100fe40000010898 */
[--C-:B------:R-:W-:Y:S01]  /*8840*/  FFMA.FTZ R167, R167, c[0x0][0x2d0], -R152.reuse ;  /* 0x0000b400a7a77a23 */ /* 0x100fe20000010898 */
[----:B------:R-:W-:Y:S01]  /*8850*/  MUFU.EX2 R179, R179 ;  /* 0x000000b300b37308 */ /* 0x000fe20000000800 */
[C---:B------:R-:W-:Y:S01]  /*8860*/  FMUL.FTZ R28, R2.reuse, R104 ;  /* 0x00000068021c7220 */ /* 0x040fe20000410000 */
[C---:B------:R-:W-:Y:S04]  /*8870*/  HMMA.16816.F32 R24, R128.reuse, R30, R24 ;  /* 0x0000001e8018723c */ /* 0x040fe80000001818 */
[----:B------:R-:W-:Y:S02]  /*8880*/  FMUL.FTZ R29, R2, R105 ;  /* 0x00000069021d7220 */ /* 0x000fe40000410000 */
[--C-:B------:R-:W-:Y:S02]  /*8890*/  FFMA.FTZ R104, R32, c[0x0][0x2d0], -R153.reuse ;  /* 0x0000b40020687a23 */ /* 0x100fe40000010899 */
[C---:B------:R-:W-:Y:S01]  /*88a0*/  FMUL.FTZ R30, R0.reuse, R106 ;  /* 0x0000006a001e7220 */ /* 0x040fe20000410000 */
[----:B------:R-:W-:Y:S03]  /*88b0*/  MUFU.EX2 R180, R180 ;  /* 0x000000b400b47308 */ /* 0x000fe60000000800 */
[----:B------:R-:W-:Y:S02]  /*88c0*/  FMUL.FTZ R31, R0, R107 ;  /* 0x0000006b001f7220 */ /* 0x000fe40000410000 */
[C---:B------:R-:W-:Y:S02]  /*88d0*/  FMUL.FTZ R32, R2.reuse, R100 ;  /* 0x0000006402207220 */ /* 0x040fe40000410000 */
[----:B------:R-:W-:Y:S01]  /*88e0*/  LDSM.16.MT88.4 R100, [R234+0x1900] ;  /* 0x00190000ea64783b */ /* 0x000fe20000004200 */
[--C-:B------:R-:W-:Y:S02]  /*88f0*/  FFMA.FTZ R105, R41, c[0x0][0x2d0], -R153.reuse ;  /* 0x0000b40029697a23 */ /* 0x100fe40000010899 */
[C---:B------:R-:W-:Y:S01]  /*8900*/  HMMA.16816.F32 R28, R128.reuse, R36, R28 ;  /* 0x00000024801c723c */ /* 0x040fe2000000181c */
[----:B------:R-:W-:Y:S02]  /*8910*/  MUFU.EX2 R104, R104 ;  /* 0x0000006800687308 */ /* 0x000fe40000000800 */
[----:B------:R-:W-:Y:S02]  /*8920*/  FMUL.FTZ R41, R2, R93 ;  /* 0x0000005d02297220 */ /* 0x000fe40000410000 */
[--C-:B------:R-:W-:Y:S02]  /*8930*/  FFMA.FTZ R106, R40, c[0x0][0x2d0], -R152.reuse ;  /* 0x0000b400286a7a23 */ /* 0x100fe40000010898 */
[C---:B------:R-:W-:Y:S01]  /*8940*/  FMUL.FTZ R36, R2.reuse, R96 ;  /* 0x0000006002247220 */ /* 0x040fe20000410000 */
[C---:B------:R-:W-:Y:S03]  /*8950*/  HMMA.16816.F32 R32, R128.reuse, R38, R32 ;  /* 0x000000268020723c */ /* 0x040fe60000001820 */
[----:B------:R-:W1:Y:S01]  /*8960*/  MUFU.EX2 R105, R105 ;  /* 0x0000006900697308 */ /* 0x000e620000000800 */
[C---:B------:R-:W-:Y:S02]  /*8970*/  FMUL.FTZ R37, R2.reuse, R97 ;  /* 0x0000006102257220 */ /* 0x040fe40000410000 */
[----:B------:R-:W-:Y:S02]  /*8980*/  FMUL.FTZ R40, R2, R92 ;  /* 0x0000005c02287220 */ /* 0x000fe40000410000 */
[C---:B------:R-:W-:Y:S01]  /*8990*/  FMUL.FTZ R38, R0.reuse, R98 ;  /* 0x0000006200267220 */ /* 0x040fe20000410000 */
[----:B------:R-:W-:Y:S03]  /*89a0*/  LDSM.16.MT88.4 R92, [R233+0x5100] ;  /* 0x00510000e95c783b */ /* 0x000fe60000004200 */
[----:B------:R-:W-:Y:S01]  /*89b0*/  FMUL.FTZ R39, R0, R99 ;  /* 0x0000006300277220 */ /* 0x000fe20000410000 */
[----:B------:R-:W-:Y:S01]  /*89c0*/  MUFU.EX2 R106, R106 ;  /* 0x0000006a006a7308 */ /* 0x000fe20000000800 */
[--C-:B------:R-:W-:Y:S02]  /*89d0*/  FFMA.FTZ R107, R64, c[0x0][0x2d0], -R152.reuse ;  /* 0x0000b400406b7a23 */ /* 0x100fe40000010898 */
[----:B------:R-:W-:Y:S01]  /*89e0*/  FMUL.FTZ R64, R2, R68 ;  /* 0x0000004402407220 */ /* 0x000fe20000410000 */
[----:B------:R-:W-:Y:S01]  /*89f0*/  LDSM.16.MT88.4 R96, [R232+0x5100] ;  /* 0x00510000e860783b */ /* 0x000fe20000004200 */
[--C-:B------:R-:W-:Y:S01]  /*8a00*/  FFMA.FTZ R166, R166, c[0x0][0x2d0], -R153.reuse ;  /* 0x0000b400a6a67a23 */ /* 0x100fe20000010899 */
[C---:B------:R-:W-:Y:S03]  /*8a10*/  HMMA.16816.F32 R36, R128.reuse, R44, R36 ;  /* 0x0000002c8024723c */ /* 0x040fe60000001824 */
[--C-:B------:R-:W-:Y:S01]  /*8a20*/  FFMA.FTZ R164, R164, c[0x0][0x2d0], -R153.reuse ;  /* 0x0000b400a4a47a23 */ /* 0x100fe20000010899 */
[----:B------:R-:W3:Y:S01]  /*8a30*/  MUFU.EX2 R107, R107 ;  /* 0x0000006b006b7308 */ /* 0x000ee20000000800 */
[--C-:B------:R-:W-:Y:S02]  /*8a40*/  FFMA.FTZ R163, R163, c[0x0][0x2d0], -R152.reuse ;  /* 0x0000b400a3a37a23 */ /* 0x100fe40000010898 */
[C---:B------:R-:W-:Y:S01]  /*8a50*/  FMUL.FTZ R44, R2.reuse, R88 ;  /* 0x00000058022c7220 */ /* 0x040fe20000410000 */
[C---:B------:R-:W-:Y:S04]  /*8a60*/  HMMA.16816.F32 R40, R128.reuse, R46, R40 ;  /* 0x0000002e8028723c */ /* 0x040fe80000001828 */
[----:B------:R-:W-:Y:S01]  /*8a70*/  FMUL.FTZ R45, R2, R89 ;  /* 0x00000059022d7220 */ /* 0x000fe20000410000 */
[----:B-1----:R-:W-:Y:S01]  /*8a80*/  F2FP.PACK_AB R68, R105, R104 ;  /* 0x000000686944723e */ /* 0x002fe200000000ff */
[----:B------:R-:W-:Y:S01]  /*8a90*/  MUFU.EX2 R181, R181 ;  /* 0x000000b500b57308 */ /* 0x000fe20000000800 */
[C---:B------:R-:W-:Y:S02]  /*8aa0*/  FMUL.FTZ R46, R0.reuse, R90 ;  /* 0x0000005a002e7220 */ /* 0x040fe40000410000 */
[----:B------:R-:W-:Y:S02]  /*8ab0*/  FMUL.FTZ R47, R0, R91 ;  /* 0x0000005b002f7220 */ /* 0x000fe40000410000 */
[----:B------:R-:W-:Y:S01]  /*8ac0*/  LDSM.16.MT88.4 R88, [R232+0x900] ;  /* 0x00090000e858783b */ /* 0x000fe20000004200 */
[--C-:B------:R-:W-:Y:S02]  /*8ad0*/  FFMA.FTZ R161, R161, c[0x0][0x2d0], -R152.reuse ;  /* 0x0000b400a1a17a23 */ /* 0x100fe40000010898 */
[--C-:B------:R-:W-:Y:S02]  /*8ae0*/  FFMA.FTZ R158, R158, c[0x0][0x2d0], -R153.reuse ;  /* 0x0000b4009e9e7a23 */ /* 0x100fe40000010899 */
[C---:B------:R-:W-:Y:S01]  /*8af0*/  HMMA.16816.F32 R44, R128.reuse, R52, R44 ;  /* 0x00000034802c723c */ /* 0x040fe2000000182c */
[----:B------:R-:W1:Y:S02]  /*8b00*/  MUFU.EX2 R183, R183 ;  /* 0x000000b700b77308 */ /* 0x000e640000000800 */
[--C-:B------:R-:W-:Y:S01]  /*8b10*/  FFMA.FTZ R160, R160, c[0x0][0x2d0], -R153.reuse ;  /* 0x0000b400a0a07a23 */ /* 0x100fe20000010899 */
[----:B---3--:R-:W-:Y:S01]  /*8b20*/  F2FP.PACK_AB R69, R107, R106 ;  /* 0x0000006a6b45723e */ /* 0x008fe200000000ff */
[--C-:B------:R-:W-:Y:S02]  /*8b30*/  FFMA.FTZ R156, R156, c[0x0][0x2d0], -R152.reuse ;  /* 0x0000b4009c9c7a23 */ /* 0x100fe40000010898 */
[C---:B------:R-:W-:Y:S01]  /*8b40*/  FMUL.FTZ R52, R2.reuse, R80 ;  /* 0x0000005002347220 */ /* 0x040fe20000410000 */
[C---:B------:R-:W-:Y:S03]  /*8b50*/  HMMA.16816.F32 R48, R128.reuse, R54, R48 ;  /* 0x000000368030723c */ /* 0x040fe60000001830 */
[----:B------:R-:W3:Y:S01]  /*8b60*/  MUFU.EX2 R200, R200 ;  /* 0x000000c800c87308 */ /* 0x000ee20000000800 */
[----:B------:R-:W-:Y:S02]  /*8b70*/  FMUL.FTZ R53, R2, R81 ;  /* 0x0000005102357220 */ /* 0x000fe40000410000 */
[--C-:B------:R-:W-:Y:S02]  /*8b80*/  FFMA.FTZ R155, R155, c[0x0][0x2d0], -R152.reuse ;  /* 0x0000b4009b9b7a23 */ /* 0x100fe40000010898 */
[C---:B------:R-:W-:Y:S04]  /*8b90*/  FMUL.FTZ R54, R0.reuse, R82 ;  /* 0x0000005200367220 */ /* 0x040fe80000410000 */
[----:B------:R-:W-:Y:S01]  /*8ba0*/  FMUL.FTZ R55, R0, R83 ;  /* 0x0000005300377220 */ /* 0x000fe20000410000 */
[----:B------:R-:W-:Y:S01]  /*8bb0*/  MUFU.EX2 R204, R204 ;  /* 0x000000cc00cc7308 */ /* 0x000fe20000000800 */
[----:B------:R-:W4:Y:S01]  /*8bc0*/  LDSM.16.MT88.4 R80, [R234+0x900] ;  /* 0x00090000ea50783b */ /* 0x000f220000004200 */
[----:B------:R-:W-:Y:S02]  /*8bd0*/  FFMA.FTZ R154, R154, c[0x0][0x2d0], -R153 ;  /* 0x0000b4009a9a7a23 */ /* 0x000fe40000010899 */
[----:B------:R-:W-:Y:S02]  /*8be0*/  FFMA.FTZ R134, R134, c[0x0][0x2d0], -R152 ;  /* 0x0000b40086867a23 */ /* 0x000fe40000010898 */
[C---:B------:R-:W-:Y:S03]  /*8bf0*/  HMMA.16816.F32 R52, R128.reuse, R60, R52 ;  /* 0x0000003c8034723c */ /* 0x040fe60000001834 */
[----:B------:R-:W-:Y:S01]  /*8c00*/  FFMA.FTZ R150, R2, R249, R150 ;  /* 0x000000f902967223 */ /* 0x000fe20000010096 */
[----:B------:R-:W5:Y:S01]  /*8c10*/  MUFU.EX2 R203, R203 ;  /* 0x000000cb00cb7308 */ /* 0x000f620000000800 */
[----:B------:R-:W-:Y:S02]  /*8c20*/  FFMA.FTZ R146, R0, R248, R146 ;  /* 0x000000f800927223 */ /* 0x000fe40000010092 */
[C---:B------:R-:W-:Y:S01]  /*8c30*/  FMUL.FTZ R60, R2.reuse, R72 ;  /* 0x00000048023c7220 */ /* 0x040fe20000410000 */
[C---:B------:R-:W-:Y:S04]  /*8c40*/  HMMA.16816.F32 R56, R128.reuse, R62, R56 ;  /* 0x0000003e8038723c */ /* 0x040fe80000001838 */
[----:B------:R-:W-:Y:S02]  /*8c50*/  FMUL.FTZ R61, R2, R73 ;  /* 0x00000049023d7220 */ /* 0x000fe40000410000 */
[----:B------:R-:W1:Y:S01]  /*8c60*/  MUFU.EX2 R205, R205 ;  /* 0x000000cd00cd7308 */ /* 0x000e620000000800 */
[C---:B------:R-:W-:Y:S02]  /*8c70*/  FMUL.FTZ R62, R0.reuse, R74 ;  /* 0x0000004a003e7220 */ /* 0x040fe40000410000 */
[----:B------:R-:W-:Y:S02]  /*8c80*/  FMUL.FTZ R63, R0, R75 ;  /* 0x0000004b003f7220 */ /* 0x000fe40000410000 */
[----:B------:R-:W1:Y:S01]  /*8c90*/  LDSM.16.MT88.4 R72, [R233+0x900] ;  /* 0x00090000e948783b */ /* 0x000e620000004200 */
[----:B------:R-:W-:Y:S02]  /*8ca0*/  FADD.FTZ R150, R149, R150 ;  /* 0x0000009695967221 */ /* 0x000fe40000010000 */
[----:B------:R-:W-:Y:S02]  /*8cb0*/  FADD.FTZ R146, R145, R146 ;  /* 0x0000009291927221 */ /* 0x000fe40000010000 */
[C---:B--2---:R-:W-:Y:S01]  /*8cc0*/  HMMA.16816.F32 R60, R128.reuse, R84, R60 ;  /* 0x00000054803c723c */ /* 0x044fe2000000183c */
[----:B------:R-:W-:Y:S02]  /*8cd0*/  MUFU.EX2 R206, R206 ;  /* 0x000000ce00ce7308 */ /* 0x000fe40000000800 */
[----:B------:R-:W-:Y:S02]  /*8ce0*/  FADD.FTZ R150, R148, R150 ;  /* 0x0000009694967221 */ /* 0x000fe40000010000 */
[----:B------:R-:W-:Y:S02]  /*8cf0*/  FADD.FTZ R146, R144, R146 ;  /* 0x0000009290927221 */ /* 0x000fe40000010000 */
[----:B------:R-:W-:Y:S01]  /*8d00*/  FADD.FTZ R147, R147, R150 ;  /* 0x0000009693937221 */ /* 0x000fe20000010000 */
[----:B------:R-:W-:Y:S01]  /*8d10*/  HMMA.16816.F32 R64, R128, R86, R64 ;  /* 0x000000568040723c */ /* 0x000fe20000001840 */
[----:B------:R-:W2:Y:S02]  /*8d20*/  LDSM.16.MT88.4 R84, [R236+0x4900] ;  /* 0x00490000ec54783b */ /* 0x000ea40000004200 */
[----:B------:R-:W1:Y:S01]  /*8d30*/  MUFU.EX2 R208, R208 ;  /* 0x000000d000d07308 */ /* 0x000e620000000800 */
[----:B------:R-:W-:Y:S02]  /*8d40*/  FADD.FTZ R135, R135, R146 ;  /* 0x0000009287877221 */ /* 0x000fe40000010000 */
[----:B------:R-:W-:Y:S02]  /*8d50*/  FADD.FTZ R147, R104, R147 ;  /* 0x0000009368937221 */ /* 0x000fe40000010000 */
[C---:B------:R-:W-:Y:S05]  /*8d60*/  HMMA.16816.F32 R4, R68.reuse, R76, R4 ;  /* 0x0000004c4404723c */ /* 0x040fea0000001804 */
[----:B------:R-:W-:Y:S01]  /*8d70*/  MUFU.EX2 R211, R211 ;  /* 0x000000d300d37308 */ /* 0x000fe20000000800 */
[----:B------:R-:W-:Y:S02]  /*8d80*/  FADD.FTZ R135, R106, R135 ;  /* 0x000000876a877221 */ /* 0x000fe40000010000 */
[C---:B------:R-:W-:Y:S01]  /*8d90*/  HMMA.16816.F32 R8, R68.reuse, R78, R8 ;  /* 0x0000004e4408723c */ /* 0x040fe20000001808 */
[----:B------:R-:W2:Y:S03]  /*8da0*/  LDSM.16.MT88.4 R76, [R234+0x4900] ;  /* 0x00490000ea4c783b */ /* 0x000ea60000004200 */
[----:B------:R-:W-:Y:S02]  /*8db0*/  FADD.FTZ R105, R105, R147 ;  /* 0x0000009369697221 */ /* 0x000fe40000010000 */
[----:B------:R-:W-:Y:S01]  /*8dc0*/  FADD.FTZ R107, R107, R135 ;  /* 0x000000876b6b7221 */ /* 0x000fe20000010000 */
[----:B------:R-:W2:Y:S01]  /*8dd0*/  MUFU.EX2 R251, R251 ;  /* 0x000000fb00fb7308 */ /* 0x000ea20000000800 */
[C---:B----4-:R-:W-:Y:S04]  /*8de0*/  HMMA.16816.F32 R12, R68.reuse, R80, R12 ;  /* 0x00000050440c723c */ /* 0x050fe8000000180c */
[----:B------:R-:W-:Y:S02]  /*8df0*/  FADD.FTZ R105, R157, R105 ;  /* 0x000000699d697221 */ /* 0x000fe40000010000 */
[----:B------:R-:W-:Y:S02]  /*8e00*/  FADD.FTZ R107, R162, R107 ;  /* 0x0000006ba26b7221 */ /* 0x000fe40000010000 */
[C---:B------:R-:W-:Y:S01]  /*8e10*/  HMMA.16816.F32 R16, R68.reuse, R82, R16 ;  /* 0x000000524410723c */ /* 0x040fe20000001810 */
[----:B------:R-:W-:Y:S01]  /*8e20*/  LDSM.16.MT88.4 R80, [R232+0x4900] ;  /* 0x00490000e850783b */ /* 0x000fe20000004200 */
[----:B------:R-:W-:Y:S02]  /*8e30*/  MUFU.EX2 R252, R252 ;  /* 0x000000fc00fc7308 */ /* 0x000fe40000000800 */
[----:B------:R-:W-:Y:S02]  /*8e40*/  FADD.FTZ R159, R159, R105 ;  /* 0x000000699f9f7221 */ /* 0x000fe40000010000 */
[----:B------:R-:W-:Y:S02]  /*8e50*/  FADD.FTZ R165, R165, R107 ;  /* 0x0000006ba5a57221 */ /* 0x000fe40000010000 */
[C---:B-1----:R-:W-:Y:S04]  /*8e60*/  HMMA.16816.F32 R20, R68.reuse, R72, R20 ;  /* 0x000000484414723c */ /* 0x042fe80000001814 */
[----:B------:R-:W-:Y:S01]  /*8e70*/  MUFU.EX2 R250, R250 ;  /* 0x000000fa00fa7308 */ /* 0x000fe20000000800 */
[----:B------:R-:W-:Y:S02]  /*8e80*/  FADD.FTZ R159, R171, R159 ;  /* 0x0000009fab9f7221 */ /* 0x000fe40000010000 */
[----:B------:R-:W-:Y:S01]  /*8e90*/  FADD.FTZ R165, R177, R165 ;  /* 0x000000a5b1a57221 */ /* 0x000fe20000010000 */
[C---:B------:R-:W-:Y:S01]  /*8ea0*/  HMMA.16816.F32 R24, R68.reuse, R74, R24 ;  /* 0x0000004a4418723c */ /* 0x040fe20000001818 */
[----:B------:R-:W1:Y:S05]  /*8eb0*/  LDSM.16.MT88.4 R72, [R233+0x4900] ;  /* 0x00490000e948783b */ /* 0x000e6a0000004200 */
[----:B------:R-:W-:Y:S02]  /*8ec0*/  MUFU.EX2 R210, R210 ;  /* 0x000000d200d27308 */ /* 0x000fe40000000800 */
[C---:B------:R-:W-:Y:S08]  /*8ed0*/  HMMA.16816.F32 R28, R68.reuse, R88, R28 ;  /* 0x00000058441c723c */ /* 0x040ff0000000181c */
[C---:B------:R-:W-:Y:S01]  /*8ee0*/  HMMA.16816.F32 R32, R68.reuse, R90, R32 ;  /* 0x0000005a4420723c */ /* 0x040fe20000001820 */
[----:B------:R-:W-:Y:S01]  /*8ef0*/  LDSM.16.MT88.4 R88, [R234+0x5100] ;  /* 0x00510000ea58783b */ /* 0x000fe20000004200 */
[----:B------:R-:W-:Y:S06]  /*8f00*/  MUFU.EX2 R209, R209 ;  /* 0x000000d100d17308 */ /* 0x000fec0000000800 */
[C---:B--2---:R-:W-:Y:S04]  /*8f10*/  HMMA.16816.F32 R36, R68.reuse, R84, R36 ;  /* 0x000000544424723c */ /* 0x044fe80000001824 */
[----:B------:R-:W-:Y:S04]  /*8f20*/  MUFU.EX2 R207, R207 ;  /* 0x000000cf00cf7308 */ /* 0x000fe80000000800 */
[C---:B------:R-:W-:Y:S01]  /*8f30*/  HMMA.16816.F32 R40, R68.reuse, R86, R40 ;  /* 0x000000564428723c */ /* 0x040fe20000001828 */
[----:B------:R-:W-:Y:S05]  /*8f40*/  LDSM.16.MT88.4 R84, [R232+0x1100] ;  /* 0x00110000e854783b */ /* 0x000fea0000004200 */
[----:B------:R-:W-:Y:S02]  /*8f50*/  MUFU.EX2 R202, R202 ;  /* 0x000000ca00ca7308 */ /* 0x000fe40000000800 */
[C---:B------:R-:W-:Y:S08]  /*8f60*/  HMMA.16816.F32 R44, R68.reuse, R76, R44 ;  /* 0x0000004c442c723c */ /* 0x040ff0000000182c */
[C---:B------:R-:W-:Y:S01]  /*8f70*/  HMMA.16816.F32 R48, R68.reuse, R78, R48 ;  /* 0x0000004e4430723c */ /* 0x040fe20000001830 */
[----:B------:R-:W2:Y:S01]  /*8f80*/  LDSM.16.MT88.4 R76, [R236+0x1100] ;  /* 0x00110000ec4c783b */ /* 0x000ea20000004200 */
[----:B------:R-:W-:Y:S06]  /*8f90*/  MUFU.EX2 R201, R201 ;  /* 0x000000c900c97308 */ /* 0x000fec0000000800 */
[C---:B-1----:R-:W-:Y:S04]  /*8fa0*/  HMMA.16816.F32 R52, R68.reuse, R72, R52 ;  /* 0x000000484434723c */ /* 0x042fe80000001834 */
[----:B------:R-:W-:Y:S04]  /*8fb0*/  MUFU.EX2 R182, R182 ;  /* 0x000000b600b67308 */ /* 0x000fe80000000800 */
[C---:B------:R-:W-:Y:S01]  /*8fc0*/  HMMA.16816.F32 R56, R68.reuse, R74, R56 ;  /* 0x0000004a4438723c */ /* 0x040fe20000001838 */
[----:B------:R-:W1:Y:S05]  /*8fd0*/  LDSM.16.MT88.4 R72, [R234+0x1100] ;  /* 0x00110000ea48783b */ /* 0x000e6a0000004200 */
[----:B------:R-:W-:Y:S02]  /*8fe0*/  MUFU.EX2 R170, R170 ;  /* 0x000000aa00aa7308 */ /* 0x000fe40000000800 */
[C---:B------:R-:W-:Y:S08]  /*8ff0*/  HMMA.16816.F32 R60, R68.reuse, R80, R60 ;  /* 0x00000050443c723c */ /* 0x040ff0000000183c */
[----:B------:R-:W-:Y:S01]  /*9000*/  HMMA.16816.F32 R64, R68, R82, R64 ;  /* 0x000000524440723c */ /* 0x000fe20000001840 */
[----:B------:R-:W4:Y:S01]  /*9010*/  LDSM.16.MT88.4 R80, [R233+0x1100] ;  /* 0x00110000e950783b */ /* 0x000f220000004200 */
[----:B------:R-:W-:Y:S05]  /*9020*/  MUFU.EX2 R169, R169 ;  /* 0x000000a900a97308 */ /* 0x000fea0000000800 */
[C---:B------:R-:W-:Y:S01]  /*9030*/  F2FP.PACK_AB R68, R176.reuse, R171 ;  /* 0x000000abb044723e */ /* 0x040fe200000000ff */
[----:B------:R-:W-:Y:S01]  /*9040*/  FADD.FTZ R176, R176, R159 ;  /* 0x0000009fb0b07221 */ /* 0x000fe20000010000 */
[----:B------:R-:W-:Y:S03]  /*9050*/  F2FP.PACK_AB R69, R178, R177 ;  /* 0x000000b1b245723e */ /* 0x000fe600000000ff */
[----:B------:R-:W-:Y:S01]  /*9060*/  F2FP.PACK_AB R70, R180, R179 ;  /* 0x000000b3b446723e */ /* 0x000fe200000000ff */
[----:B------:R-:W-:Y:S01]  /*9070*/  MUFU.EX2 R168, R168 ;  /* 0x000000a800a87308 */ /* 0x000fe20000000800 */
[----:B------:R-:W-:Y:S01]  /*9080*/  F2FP.PACK_AB R71, R183, R181 ;  /* 0x000000b5b747723e */ /* 0x000fe200000000ff */
[----:B------:R-:W-:Y:S02]  /*9090*/  FADD.FTZ R178, R178, R165 ;  /* 0x000000a5b2b27221 */ /* 0x000fe40000010000 */
[----:B------:R-:W-:Y:S02]  /*90a0*/  FADD.FTZ R176, R179, R176 ;  /* 0x000000b0b3b07221 */ /* 0x000fe40000010000 */
[----:B------:R-:W-:Y:S02]  /*90b0*/  FADD.FTZ R178, R181, R178 ;  /* 0x000000b2b5b27221 */ /* 0x000fe40000010000 */
[C---:B--2---:R-:W-:Y:S02]  /*90c0*/  HMMA.16816.F32 R4, R68.reuse, R76, R4 ;  /* 0x0000004c4404723c */ /* 0x044fe40000001804 */
[----:B------:R-:W-:Y:S01]  /*90d0*/  MUFU.EX2 R167, R167 ;  /* 0x000000a700a77308 */ /* 0x000fe20000000800 */
[----:B------:R-:W-:Y:S02]  /*90e0*/  FADD.FTZ R180, R180, R176 ;  /* 0x000000b0b4b47221 */ /* 0x000fe40000010000 */
[----:B------:R-:W-:Y:S02]  /*90f0*/  FADD.FTZ R183, R183, R178 ;  /* 0x000000b2b7b77221 */ /* 0x000fe40000010000 */
[----:B---3--:R-:W-:Y:S01]  /*9100*/  FADD.FTZ R180, R200, R180 ;  /* 0x000000b4c8b47221 */ /* 0x008fe20000010000 */
[C---:B------:R-:W-:Y:S01]  /*9110*/  HMMA.16816.F32 R8, R68.reuse, R78, R8 ;  /* 0x0000004e4408723c */ /* 0x040fe20000001808 */
[----:B------:R-:W2:Y:S03]  /*9120*/  LDSM.16.MT88.4 R76, [R236+0x5100] ;  /* 0x00510000ec4c783b */ /* 0x000ea60000004200 */
[----:B------:R-:W-:Y:S01]  /*9130*/  MUFU.EX2 R166, R166 ;  /* 0x000000a600a67308 */ /* 0x000fe20000000800 */
[----:B-----5:R-:W-:Y:S03]  /*9140*/  FADD.FTZ R183, R203, R183 ;  /* 0x000000b7cbb77221 */ /* 0x020fe60000010000 */
[C---:B-1----:R-:W-:Y:S06]  /*9150*/  HMMA.16816.F32 R12, R68.reuse, R72, R12 ;  /* 0x00000048440c723c */ /* 0x042fec000000180c */
[----:B------:R-:W-:Y:S02]  /*9160*/  MUFU.EX2 R164, R164 ;  /* 0x000000a400a47308 */ /* 0x000fe40000000800 */
[C---:B------:R-:W-:Y:S01]  /*9170*/  HMMA.16816.F32 R16, R68.reuse, R74, R16 ;  /* 0x0000004a4410723c */ /* 0x040fe20000001810 */
[----:B------:R-:W1:Y:S07]  /*9180*/  LDSM.16.MT88.4 R72, [R236+0x1900] ;  /* 0x00190000ec48783b */ /* 0x000e6e0000004200 */
[C---:B----4-:R-:W-:Y:S01]  /*9190*/  HMMA.16816.F32 R20, R68.reuse, R80, R20 ;  /* 0x000000504414723c */ /* 0x050fe20000001814 */
[----:B------:R-:W-:Y:S07]  /*91a0*/  MUFU.EX2 R163, R163 ;  /* 0x000000a300a37308 */ /* 0x000fee0000000800 */
[C---:B------:R-:W-:Y:S01]  /*91b0*/  HMMA.16816.F32 R24, R68.reuse, R82, R24 ;  /* 0x000000524418723c */ /* 0x040fe20000001818 */
[----:B------:R-:W3:Y:S02]  /*91c0*/  LDSM.16.MT88.4 R80, [R233+0x1900] ;  /* 0x00190000e950783b */ /* 0x000ee40000004200 */
[----:B------:R-:W-:Y:S05]  /*91d0*/  MUFU.EX2 R161, R161 ;  /* 0x000000a100a17308 */ /* 0x000fea0000000800 */
[C---:B------:R-:W-:Y:S05]  /*91e0*/  HMMA.16816.F32 R28, R68.reuse, R84, R28 ;  /* 0x00000054441c723c */ /* 0x040fea000000181c */
[----:B------:R-:W-:Y:S02]  /*91f0*/  MUFU.EX2 R158, R158 ;  /* 0x0000009e009e7308 */ /* 0x000fe40000000800 */
[--C-:B------:R-:W-:Y:S01]  /*9200*/  FFMA.FTZ R84, R123, c[0x0][0x2d0], -R153.reuse ;  /* 0x0000b4007b547a23 */ /* 0x100fe20000010899 */
[C---:B------:R-:W-:Y:S07]  /*9210*/  HMMA.16816.F32 R32, R68.reuse, R86, R32 ;  /* 0x000000564420723c */ /* 0x040fee0000001820 */
[----:B------:R-:W-:Y:S01]  /*9220*/  MUFU.EX2 R160, R160 ;  /* 0x000000a000a07308 */ /* 0x000fe20000000800 */
[C---:B--2---:R-:W-:Y:S08]  /*9230*/  HMMA.16816.F32 R36, R68.reuse, R76, R36 ;  /* 0x0000004c4424723c */ /* 0x044ff00000001824 */
[C---:B------:R-:W-:Y:S01]  /*9240*/  HMMA.16816.F32 R40, R68.reuse, R78, R40 ;  /* 0x0000004e4428723c */ /* 0x040fe20000001828 */
[----:B------:R-:W2:Y:S01]  /*9250*/  LDSM.16.MT88.4 R76, [R232+0x1900] ;  /* 0x00190000e84c783b */ /* 0x000ea20000004200 */
[----:B------:R-:W-:Y:S06]  /*9260*/  MUFU.EX2 R156, R156 ;  /* 0x0000009c009c7308 */ /* 0x000fec0000000800 */
[C---:B------:R-:W-:Y:S04]  /*9270*/  HMMA.16816.F32 R44, R68.reuse, R88, R44 ;  /* 0x00000058442c723c */ /* 0x040fe8000000182c */
[----:B------:R-:W-:Y:S03]  /*9280*/  MUFU.EX2 R155, R155 ;  /* 0x0000009b009b7308 */ /* 0x000fe60000000800 */
[----:B------:R-:W-:Y:S01]  /*9290*/  FFMA.FTZ R88, R127, c[0x0][0x2d0], -R153 ;  /* 0x0000b4007f587a23 */ /* 0x000fe20000010899 */
[C---:B------:R-:W-:Y:S06]  /*92a0*/  HMMA.16816.F32 R48, R68.reuse, R90, R48 ;  /* 0x0000005a4430723c */ /* 0x040fec0000001830 */
[----:B------:R4:W-:Y:S02]  /*92b0*/  MUFU.EX2 R108, R88 ;  /* 0x00000058006c7308 */ /* 0x0009e40000000800 */
[C---:B------:R-:W-:Y:S08]  /*92c0*/  HMMA.16816.F32 R52, R68.reuse, R92, R52 ;  /* 0x0000005c4434723c */ /* 0x040ff00000001834 */
[C---:B------:R-:W-:Y:S01]  /*92d0*/  HMMA.16816.F32 R56, R68.reuse, R94, R56 ;  /* 0x0000005e4438723c */ /* 0x040fe20000001838 */
[----:B------:R-:W-:Y:S01]  /*92e0*/  LDSM.16.MT88.4 R92, [R233+0x6100] ;  /* 0x00610000e95c783b */ /* 0x000fe20000004200 */
[----:B------:R-:W-:Y:S06]  /*92f0*/  MUFU.EX2 R154, R154 ;  /* 0x0000009a009a7308 */ /* 0x000fec0000000800 */
[C---:B------:R-:W-:Y:S04]  /*9300*/  HMMA.16816.F32 R60, R68.reuse, R96, R60 ;  /* 0x00000060443c723c */ /* 0x040fe8000000183c */
[----:B------:R-:W-:Y:S01]  /*9310*/  MUFU.EX2 R134, R134 ;  /* 0x0000008600867308 */ /* 0x000fe20000000800 */
[----:B----4-:R-:W-:Y:S03]  /*9320*/  LDSM.16.MT88.4 R88, [R234+0x6100] ;  /* 0x00610000ea58783b */ /* 0x010fe60000004200 */
[----:B------:R-:W-:Y:S05]  /*9330*/  HMMA.16816.F32 R64, R68, R98, R64 ;  /* 0x000000624440723c */ /* 0x000fea0000001840 */
[----:B------:R-:W-:Y:S02]  /*9340*/  LDSM.16.MT88.4 R96, [R234+0x2900] ;  /* 0x00290000ea60783b */ /* 0x000fe40000004200 */
[C---:B------:R-:W-:Y:S01]  /*9350*/  F2FP.PACK_AB R68, R204.reuse, R200 ;  /* 0x000000c8cc44723e */ /* 0x040fe200000000ff */
[----:B------:R-:W-:Y:S01]  /*9360*/  FADD.FTZ R204, R204, R180 ;  /* 0x000000b4cccc7221 */ /* 0x000fe20000010000 */
[C---:B------:R-:W-:Y:S03]  /*9370*/  F2FP.PACK_AB R69, R205.reuse, R203 ;  /* 0x000000cbcd45723e */ /* 0x040fe600000000ff */
[----:B------:R-:W-:Y:S01]  /*9380*/  F2FP.PACK_AB R70, R208, R206 ;  /* 0x000000ced046723e */ /* 0x000fe200000000ff */
[----:B------:R-:W-:Y:S01]  /*9390*/  FADD.FTZ R205, R205, R183 ;  /* 0x000000b7cdcd7221 */ /* 0x000fe20000010000 */
[----:B------:R-:W-:Y:S01]  /*93a0*/  F2FP.PACK_AB R71, R251, R211 ;  /* 0x000000d3fb47723e */ /* 0x000fe200000000ff */
[----:B------:R-:W-:Y:S02]  /*93b0*/  FADD.FTZ R204, R206, R204 ;  /* 0x000000cccecc7221 */ /* 0x000fe40000010000 */
[----:B------:R-:W-:Y:S02]  /*93c0*/  FADD.FTZ R205, R211, R205 ;  /* 0x000000cdd3cd7221 */ /* 0x000fe40000010000 */
[----:B------:R-:W-:Y:S02]  /*93d0*/  FADD.FTZ R208, R208, R204 ;  /* 0x000000ccd0d07221 */ /* 0x000fe40000010000 */
[C---:B-1----:R-:W-:Y:S03]  /*93e0*/  HMMA.16816.F32 R4, R68.reuse, R72, R4 ;  /* 0x000000484404723c */ /* 0x042fe60000001804 */
[----:B------:R-:W-:Y:S05]  /*93f0*/  FADD.FTZ R251, R251, R205 ;  /* 0x000000cdfbfb7221 */ /* 0x000fea0000010000 */
[C---:B------:R-:W-:Y:S01]  /*9400*/  HMMA.16816.F32 R8, R68.reuse, R74, R8 ;  /* 0x0000004a4408723c */ /* 0x040fe20000001808 */
[----:B------:R-:W1:Y:S07]  /*9410*/  LDSM.16.MT88.4 R72, [R236+0x5900] ;  /* 0x00590000ec48783b */ /* 0x000e6e0000004200 */
[C---:B------:R-:W-:Y:S01]  /*9420*/  HMMA.16816.F32 R12, R68.reuse, R100, R12 ;  /* 0x00000064440c723c */ /* 0x040fe2000000180c */
[----:B------:R4:W-:Y:S07]  /*9430*/  MUFU.EX2 R100, R84 ;  /* 0x0000005400647308 */ /* 0x0009ee0000000800 */
[C---:B------:R-:W-:Y:S08]  /*9440*/  HMMA.16816.F32 R16, R68.reuse, R102, R16 ;  /* 0x000000664410723c */ /* 0x040ff00000001810 */
[C---:B---3--:R-:W-:Y:S07]  /*9450*/  HMMA.16816.F32 R20, R68.reuse, R80, R20 ;  /* 0x000000504414723c */ /* 0x048fee0000001814 */
[--C-:B------:R-:W-:Y:S01]  /*9460*/  FFMA.FTZ R80, R122, c[0x0][0x2d0], -R153.reuse ;  /* 0x0000b4007a507a23 */ /* 0x100fe20000010899 */
[C---:B------:R-:W-:Y:S01]  /*9470*/  HMMA.16816.F32 R24, R68.reuse, R82, R24 ;  /* 0x000000524418723c */ /* 0x040fe20000001818 */
[----:B----4-:R-:W3:Y:S02]  /*9480*/  LDSM.16.MT88.4 R84, [R234+0x5900] ;  /* 0x00590000ea54783b */ /* 0x010ee40000004200 */
[----:B------:R4:W5:Y:S05]  /*9490*/  MUFU.EX2 R102, R80 ;  /* 0x0000005000667308 */ /* 0x00096a0000000800 */
[C---:B--2---:R-:W-:Y:S07]  /*94a0*/  HMMA.16816.F32 R28, R68.reuse, R76, R28 ;  /* 0x0000004c441c723c */ /* 0x044fee000000181c */
[--C-:B------:R-:W-:Y:S01]  /*94b0*/  FFMA.FTZ R76, R120, c[0x0][0x2d0], -R152.reuse ;  /* 0x0000b400784c7a23 */ /* 0x100fe20000010898 */
[C---:B------:R-:W-:Y:S03]  /*94c0*/  HMMA.16816.F32 R32, R68.reuse, R78, R32 ;  /* 0x0000004e4420723c */ /* 0x040fe60000001820 */
[----:B------:R2:W-:Y:S05]  /*94d0*/  MUFU.EX2 R103, R76 ;  /* 0x0000004c00677308 */ /* 0x0005ea0000000800 */
[C---:B-1----:R-:W-:Y:S04]  /*94e0*/  HMMA.16816.F32 R36, R68.reuse, R72, R36 ;  /* 0x000000484424723c */ /* 0x042fe80000001824 */
[--C-:B----4-:R-:W-:Y:S03]  /*94f0*/  FFMA.FTZ R80, R121, c[0x0][0x2d0], -R152.reuse ;  /* 0x0000b40079507a23 */ /* 0x110fe60000010898 */
[--C-:B------:R-:W-:Y:S01]  /*9500*/  FFMA.FTZ R72, R126, c[0x0][0x2d0], -R153.reuse ;  /* 0x0000b4007e487a23 */ /* 0x100fe20000010899 */
[C---:B------:R-:W-:Y:S01]  /*9510*/  HMMA.16816.F32 R40, R68.reuse, R74, R40 ;  /* 0x0000004a4428723c */ /* 0x040fe20000001828 */
[----:B------:R1:W-:Y:S03]  /*9520*/  MUFU.EX2 R101, R80 ;  /* 0x0000005000657308 */ /* 0x0003e60000000800 */
[----:B------:R-:W-:Y:S04]  /*9530*/  FFMA.FTZ R153, R151, c[0x0][0x2d0], -R153 ;  /* 0x0000b40097997a23 */ /* 0x000fe80000010899 */
[C---:B---3--:R-:W-:Y:S03]  /*9540*/  HMMA.16816.F32 R44, R68.reuse, R84, R44 ;  /* 0x00000054442c723c */ /* 0x048fe6000000182c */
[----:B------:R3:W-:Y:S01]  /*9550*/  MUFU.EX2 R110, R72 ;  /* 0x00000048006e7308 */ /* 0x0007e20000000800 */
[----:B--2---:R-:W-:Y:S03]  /*9560*/  LDSM.16.MT88.4 R76, [R232+0x5900] ;  /* 0x00590000e84c783b */ /* 0x004fe60000004200 */
[--C-:B------:R-:W-:Y:S01]  /*9570*/  FFMA.FTZ R84, R124, c[0x0][0x2d0], -R152.reuse ;  /* 0x0000b4007c547a23 */ /* 0x100fe20000010898 */
[C---:B------:R-:W-:Y:S05]  /*9580*/  HMMA.16816.F32 R48, R68.reuse, R86, R48 ;  /* 0x000000564430723c */ /* 0x040fea0000001830 */
[----:B------:R2:W4:Y:S01]  /*9590*/  MUFU.EX2 R111, R84 ;  /* 0x00000054006f7308 */ /* 0x0005220000000800 */
[----:B-1----:R-:W1:Y:S09]  /*95a0*/  LDSM.16.MT88.4 R80, [R233+0x5900] ;  /* 0x00590000e950783b */ /* 0x002e720000004200 */
[----:B------:R-:W-:Y:S01]  /*95b0*/  MUFU.EX2 R153, R153 ;  /* 0x0000009900997308 */ /* 0x000fe20000000800 */
[--C-:B---3--:R-:W-:Y:S02]  /*95c0*/  FFMA.FTZ R72, R125, c[0x0][0x2d0], -R152.reuse ;  /* 0x0000b4007d487a23 */ /* 0x108fe40000010898 */
[----:B------:R-:W-:Y:S01]  /*95d0*/  LDSM.16.MT88.4 R124, [R236+0x3900] ;  /* 0x00390000ec7c783b */ /* 0x000fe20000004200 */
[----:B------:R-:W-:Y:S01]  /*95e0*/  FFMA.FTZ R152, R133, c[0x0][0x2d0], -R152 ;  /* 0x0000b40085987a23 */ /* 0x000fe20000010898 */
[----:B-----5:R-:W-:Y:S05]  /*95f0*/  MOV R133, R102 ;  /* 0x0000006600857202 */ /* 0x020fea0000000f00 */
[----:B------:R3:W5:Y:S01]  /*9600*/  MUFU.EX2 R109, R72 ;  /* 0x00000048006d7308 */ /* 0x0007620000000800 */
[----:B--2---:R-:W-:Y:S01]  /*9610*/  LDSM.16.MT88.4 R84, [R234+0x2100] ;  /* 0x00210000ea54783b */ /* 0x004fe20000004200 */
[----:B----4-:R-:W-:Y:S08]  /*9620*/  MOV R151, R111 ;  /* 0x0000006f00977202 */ /* 0x010ff00000000f00 */
[----:B------:R-:W2:Y:S01]  /*9630*/  MUFU.EX2 R152, R152 ;  /* 0x0000009800987308 */ /* 0x000ea20000000800 */
[C---:B-1----:R-:W-:Y:S01]  /*9640*/  HMMA.16816.F32 R52, R68.reuse, R80, R52 ;  /* 0x000000504434723c */ /* 0x042fe20000001834 */
[----:B---3--:R-:W1:Y:S07]  /*9650*/  LDSM.16.MT88.4 R72, [R236+0x2100] ;  /* 0x00210000ec48783b */ /* 0x008e6e0000004200 */
[C---:B------:R-:W-:Y:S01]  /*9660*/  HMMA.16816.F32 R56, R68.reuse, R82, R56 ;  /* 0x000000524438723c */ /* 0x040fe20000001838 */
[----:B------:R-:W3:Y:S07]  /*9670*/  LDSM.16.MT88.4 R80, [R233+0x2100] ;  /* 0x00210000e950783b */ /* 0x000eee0000004200 */
[C---:B------:R-:W-:Y:S08]  /*9680*/  HMMA.16816.F32 R60, R68.reuse, R76, R60 ;  /* 0x0000004c443c723c */ /* 0x040ff0000000183c */
[----:B------:R-:W-:Y:S01]  /*9690*/  HMMA.16816.F32 R64, R68, R78, R64 ;  /* 0x0000004e4440723c */ /* 0x000fe20000001840 */
[----:B------:R-:W4:Y:S06]  /*96a0*/  LDSM.16.MT88.4 R76, [R232+0x2100] ;  /* 0x00210000e84c783b */ /* 0x000f2c0000004200 */
[----:B------:R-:W-:Y:S02]  /*96b0*/  F2FP.PACK_AB R68, R102, R100 ;  /* 0x000000646644723e */ /* 0x000fe400000000ff */
[----:B------:R-:W-:Y:S03]  /*96c0*/  F2FP.PACK_AB R69, R103, R101 ;  /* 0x000000656745723e */ /* 0x000fe600000000ff */
[----:B------:R-:W-:Y:S02]  /*96d0*/  F2FP.PACK_AB R70, R110, R108 ;  /* 0x0000006c6e46723e */ /* 0x000fe400000000ff */
[----:B-----5:R-:W-:Y:S07]  /*96e0*/  F2FP.PACK_AB R71, R111, R109 ;  /* 0x0000006d6f47723e */ /* 0x020fee00000000ff */
[C---:B-1----:R-:W-:Y:S08]  /*96f0*/  HMMA.16816.F32 R4, R68.reuse, R72, R4 ;  /* 0x000000484404723c */ /* 0x042ff00000001804 */
[C---:B------:R-:W-:Y:S01]  /*9700*/  HMMA.16816.F32 R8, R68.reuse, R74, R8 ;  /* 0x0000004a4408723c */ /* 0x040fe20000001808 */
[----:B------:R-:W1:Y:S07]  /*9710*/  LDSM.16.MT88.4 R72, [R236+0x6100] ;  /* 0x00610000ec48783b */ /* 0x000e6e0000004200 */
[C---:B------:R-:W-:Y:S08]  /*9720*/  HMMA.16816.F32 R12, R68.reuse, R84, R12 ;  /* 0x00000054440c723c */ /* 0x040ff0000000180c */
[C---:B------:R-:W-:Y:S01]  /*9730*/  HMMA.16816.F32 R16, R68.reuse, R86, R16 ;  /* 0x000000564410723c */ /* 0x040fe20000001810 */
[----:B------:R-:W5:Y:S07]  /*9740*/  LDSM.16.MT88.4 R84, [R232+0x6100] ;  /* 0x00610000e854783b */ /* 0x000f6e0000004200 */
[C---:B---3--:R-:W-:Y:S08]  /*9750*/  HMMA.16816.F32 R20, R68.reuse, R80, R20 ;  /* 0x000000504414723c */ /* 0x048ff00000001814 */
[C---:B------:R-:W-:Y:S01]  /*9760*/  HMMA.16816.F32 R24, R68.reuse, R82, R24 ;  /* 0x000000524418723c */ /* 0x040fe20000001818 */
[----:B------:R-:W3:Y:S07]  /*9770*/  LDSM.16.MT88.4 R80, [R236+0x2900] ;  /* 0x00290000ec50783b */ /* 0x000eee0000004200 */
[C---:B----4-:R-:W-:Y:S08]  /*9780*/  HMMA.16816.F32 R28, R68.reuse, R76, R28 ;  /* 0x0000004c441c723c */ /* 0x050ff0000000181c */
[C---:B------:R-:W-:Y:S01]  /*9790*/  HMMA.16816.F32 R32, R68.reuse, R78, R32 ;  /* 0x0000004e4420723c */ /* 0x040fe20000001820 */
[----:B------:R-:W4:Y:S07]  /*97a0*/  LDSM.16.MT88.4 R76, [R233+0x2900] ;  /* 0x00290000e94c783b */ /* 0x000f2e0000004200 */
[C---:B-1----:R-:W-:Y:S08]  /*97b0*/  HMMA.16816.F32 R36, R68.reuse, R72, R36 ;  /* 0x000000484424723c */ /* 0x042ff00000001824 */
[C---:B------:R-:W-:Y:S01]  /*97c0*/  HMMA.16816.F32 R40, R68.reuse, R74, R40 ;  /* 0x0000004a4428723c */ /* 0x040fe20000001828 */
[----:B------:R-:W1:Y:S07]  /*97d0*/  LDSM.16.MT88.4 R72, [R232+0x2900] ;  /* 0x00290000e848783b */ /* 0x000e6e0000004200 */
[C---:B------:R-:W-:Y:S08]  /*97e0*/  HMMA.16816.F32 R44, R68.reuse, R88, R44 ;  /* 0x00000058442c723c */ /* 0x040ff0000000182c */
[C---:B------:R-:W-:Y:S01]  /*97f0*/  HMMA.16816.F32 R48, R68.reuse, R90, R48 ;  /* 0x0000005a4430723c */ /* 0x040fe20000001830 */
[----:B------:R-:W-:Y:S07]  /*9800*/  LDSM.16.MT88.4 R88, [R234+0x7100] ;  /* 0x00710000ea58783b */ /* 0x000fee0000004200 */
[C---:B------:R-:W-:Y:S08]  /*9810*/  HMMA.16816.F32 R52, R68.reuse, R92, R52 ;  /* 0x0000005c4434723c */ /* 0x040ff00000001834 */
[C---:B------:R-:W-:Y:S01]  /*9820*/  HMMA.16816.F32 R56, R68.reuse, R94, R56 ;  /* 0x0000005e4438723c */ /* 0x040fe20000001838 */
[----:B------:R-:W-:Y:S07]  /*9830*/  LDSM.16.MT88.4 R92, [R233+0x7100] ;  /* 0x00710000e95c783b */ /* 0x000fee0000004200 */
[C---:B-----5:R-:W-:Y:S08]  /*9840*/  HMMA.16816.F32 R60, R68.reuse, R84, R60 ;  /* 0x00000054443c723c */ /* 0x060ff0000000183c */
[----:B------:R-:W-:Y:S01]  /*9850*/  HMMA.16816.F32 R64, R68, R86, R64 ;  /* 0x000000564440723c */ /* 0x000fe20000001840 */
[----:B------:R-:W-:Y:S06]  /*9860*/  LDSM.16.MT88.4 R84, [R234+0x6900] ;  /* 0x00690000ea54783b */ /* 0x000fec0000004200 */
[----:B------:R-:W-:Y:S02]  /*9870*/  F2FP.PACK_AB R68, R250, R252 ;  /* 0x000000fcfa44723e */ /* 0x000fe400000000ff */
[----:B------:R-:W-:Y:S03]  /*9880*/  F2FP.PACK_AB R69, R209, R210 ;  /* 0x000000d2d145723e */ /* 0x000fe600000000ff */
[----:B------:R-:W-:Y:S02]  /*9890*/  F2FP.PACK_AB R70, R202, R207 ;  /* 0x000000cfca46723e */ /* 0x000fe400000000ff */
[----:B------:R-:W-:Y:S07]  /*98a0*/  F2FP.PACK_AB R71, R182, R201 ;  /* 0x000000c9b647723e */ /* 0x000fee00000000ff */
[C---:B---3--:R-:W-:Y:S08]  /*98b0*/  HMMA.16816.F32 R4, R68.reuse, R80, R4 ;  /* 0x000000504404723c */ /* 0x048ff00000001804 */
[C---:B------:R-:W-:Y:S01]  /*98c0*/  HMMA.16816.F32 R8, R68.reuse, R82, R8 ;  /* 0x000000524408723c */ /* 0x040fe20000001808 */
[----:B------:R-:W3:Y:S07]  /*98d0*/  LDSM.16.MT88.4 R80, [R236+0x6900] ;  /* 0x00690000ec50783b */ /* 0x000eee0000004200 */
[C---:B------:R-:W-:Y:S08]  /*98e0*/  HMMA.16816.F32 R12, R68.reuse, R96, R12 ;  /* 0x00000060440c723c */ /* 0x040ff0000000180c */
[C---:B------:R-:W-:Y:S01]  /*98f0*/  HMMA.16816.F32 R16, R68.reuse, R98, R16 ;  /* 0x000000624410723c */ /* 0x040fe20000001810 */
[----:B------:R-:W-:Y:S07]  /*9900*/  LDSM.16.MT88.4 R96, [R232+0x7100] ;  /* 0x00710000e860783b */ /* 0x000fee0000004200 */
[C---:B----4-:R-:W-:Y:S08]  /*9910*/  HMMA.16816.F32 R20, R68.reuse, R76, R20 ;  /* 0x0000004c4414723c */ /* 0x050ff00000001814 */
[C---:B------:R-:W-:Y:S01]  /*9920*/  HMMA.16816.F32 R24, R68.reuse, R78, R24 ;  /* 0x0000004e4418723c */ /* 0x040fe20000001818 */
[----:B------:R-:W4:Y:S07]  /*9930*/  LDSM.16.MT88.4 R76, [R233+0x6900] ;  /* 0x00690000e94c783b */ /* 0x000f2e0000004200 */
        /* <DEDUP_REMOVED lines=13> */
[----:B------:R-:W-:Y:S01]  /*9a10*/  HMMA.16816.F32 R64, R68, R74, R64 ;  /* 0x0000004a4440723c */ /* 0x000fe20000001840 */
[----:B------:R-:W1:Y:S06]  /*9a20*/  LDSM.16.MT88.4 R72, [R233+0x3100] ;  /* 0x00310000e948783b */ /* 0x000e6c0000004200 */
[----:B------:R-:W-:Y:S02]  /*9a30*/  F2FP.PACK_AB R68, R169, R170 ;  /* 0x000000aaa944723e */ /* 0x000fe400000000ff */
[----:B------:R-:W-:Y:S03]  /*9a40*/  F2FP.PACK_AB R69, R167, R168 ;  /* 0x000000a8a745723e */ /* 0x000fe600000000ff */
[----:B------:R-:W-:Y:S02]  /*9a50*/  F2FP.PACK_AB R70, R164, R166 ;  /* 0x000000a6a446723e */ /* 0x000fe400000000ff */
[----:B------:R-:W-:Y:S07]  /*9a60*/  F2FP.PACK_AB R71, R161, R163 ;  /* 0x000000a3a147723e */ /* 0x000fee00000000ff */
[C---:B---3--:R-:W-:Y:S08]  /*9a70*/  HMMA.16816.F32 R4, R68.reuse, R80, R4 ;  /* 0x000000504404723c */ /* 0x048ff00000001804 */
[C---:B------:R-:W-:Y:S01]  /*9a80*/  HMMA.16816.F32 R8, R68.reuse, R82, R8 ;  /* 0x000000524408723c */ /* 0x040fe20000001808 */
[----:B------:R-:W3:Y:S07]  /*9a90*/  LDSM.16.MT88.4 R80, [R236+0x7100] ;  /* 0x00710000ec50783b */ /* 0x000eee0000004200 */
[C---:B----4-:R-:W-:Y:S08]  /*9aa0*/  HMMA.16816.F32 R12, R68.reuse, R76, R12 ;  /* 0x0000004c440c723c */ /* 0x050ff0000000180c */
[C---:B------:R-:W-:Y:S01]  /*9ab0*/  HMMA.16816.F32 R16, R68.reuse, R78, R16 ;  /* 0x0000004e4410723c */ /* 0x040fe20000001810 */
[----:B------:R-:W-:Y:S07]  /*9ac0*/  LDSM.16.MT88.4 R76, [R233+0x7900] ;  /* 0x00790000e94c783b */ /* 0x000fee0000004200 */
[C---:B-1----:R-:W-:Y:S07]  /*9ad0*/  HMMA.16816.F32 R20, R68.reuse, R72, R20 ;  /* 0x000000484414723c */ /* 0x042fee0000001814 */
[----:B------:R-:W-:Y:S01]  /*9ae0*/  MOV R73, R110 ;  /* 0x0000006e00497202 */ /* 0x000fe20000000f00 */
[C---:B------:R-:W-:Y:S04]  /*9af0*/  HMMA.16816.F32 R24, R68.reuse, R74, R24 ;  /* 0x0000004a4418723c */ /* 0x040fe80000001818 */
[----:B------:R-:W-:Y:S03]  /*9b00*/  MOV R72, R109 ;  /* 0x0000006d00487202 */ /* 0x000fe60000000f00 */
[----:B------:R-:W-:Y:S01]  /*9b10*/  MOV R75, R108 ;  /* 0x0000006c004b7202 */ /* 0x000fe20000000f00 */
[C---:B------:R-:W-:Y:S01]  /*9b20*/  HMMA.16816.F32 R28, R68.reuse, R84, R28 ;  /* 0x00000054441c723c */ /* 0x040fe2000000181c */
[----:B------:R-:W1:Y:S03]  /*9b30*/  LDSM.16.MT88.4 R108, [R233+0x3900] ;  /* 0x00390000e96c783b */ /* 0x000e660000004200 */
[----:B------:R-:W-:Y:S04]  /*9b40*/  MOV R74, R103 ;  /* 0x00000067004a7202 */ /* 0x000fe80000000f00 */
[C---:B------:R-:W-:Y:S01]  /*9b50*/  HMMA.16816.F32 R32, R68.reuse, R86, R32 ;  /* 0x000000564420723c */ /* 0x040fe20000001820 */
[----:B------:R-:W-:Y:S07]  /*9b60*/  LDSM.16.MT88.4 R84, [R234+0x7900] ;  /* 0x00790000ea54783b */ /* 0x000fee0000004200 */
[C---:B---3--:R-:W-:Y:S07]  /*9b70*/  HMMA.16816.F32 R36, R68.reuse, R80, R36 ;  /* 0x000000504424723c */ /* 0x048fee0000001824 */
[----:B------:R-:W-:Y:S01]  /*9b80*/  MOV R81, R101 ;  /* 0x0000006500517202 */ /* 0x000fe20000000f00 */
[C---:B------:R-:W-:Y:S04]  /*9b90*/  HMMA.16816.F32 R40, R68.reuse, R82, R40 ;  /* 0x000000524428723c */ /* 0x040fe80000001828 */
[----:B------:R-:W-:Y:S01]  /*9ba0*/  MOV R80, R100 ;  /* 0x0000006400507202 */ /* 0x000fe20000000f00 */
[----:B------:R-:W-:Y:S01]  /*9bb0*/  FADD.FTZ R2, R81, R251 ;  /* 0x000000fb51027221 */ /* 0x000fe20000010000 */
[----:B------:R-:W3:Y:S02]  /*9bc0*/  LDSM.16.MT88.4 R100, [R232+0x3900] ;  /* 0x00390000e864783b */ /* 0x000ee40000004200 */
        /* <DEDUP_REMOVED lines=9> */
[C---:B------:R-:W-:Y:S01]  /*9c60*/  HMMA.16816.F32 R56, R68.reuse, R94, R56 ;  /* 0x0000005e4438723c */ /* 0x040fe20000001838 */
[----:B------:R-:W4:Y:S03]  /*9c70*/  LDSM.16.MT88.4 R92, [R236+0x7900] ;  /* 0x00790000ec5c783b */ /* 0x000f260000004200 */
[----:B------:R-:W-:Y:S02]  /*9c80*/  FADD.FTZ R0, R73, R0 ;  /* 0x0000000049007221 */ /* 0x000fe40000010000 */
[----:B------:R-:W-:Y:S02]  /*9c90*/  FADD.FTZ R2, R210, R2 ;  /* 0x00000002d2027221 */ /* 0x000fe40000010000 */
[C---:B------:R-:W-:Y:S04]  /*9ca0*/  HMMA.16816.F32 R60, R68.reuse, R96, R60 ;  /* 0x00000060443c723c */ /* 0x040fe8000000183c */
[----:B------:R-:W-:Y:S02]  /*9cb0*/  FADD.FTZ R0, R252, R0 ;  /* 0x00000000fc007221 */ /* 0x000fe40000010000 */
[----:B------:R-:W-:Y:S01]  /*9cc0*/  FADD.FTZ R209, R209, R2 ;  /* 0x00000002d1d17221 */ /* 0x000fe20000010000 */
[----:B------:R-:W-:Y:S01]  /*9cd0*/  MOV R2, R132 ;  /* 0x0000008400027202 */ /* 0x000fe20000000f00 */
[----:B------:R-:W-:Y:S04]  /*9ce0*/  HMMA.16816.F32 R64, R68, R98, R64 ;  /* 0x000000624440723c */ /* 0x000fe80000001840 */
[----:B------:R-:W-:Y:S01]  /*9cf0*/  FADD.FTZ R250, R250, R0 ;  /* 0x00000000fafa7221 */ /* 0x000fe20000010000 */
[----:B------:R-:W-:Y:S01]  /*9d00*/  MOV R0, R3 ;  /* 0x0000000300007202 */ /* 0x000fe20000000f00 */
[----:B------:R-:W-:Y:S01]  /*9d10*/  FADD.FTZ R209, R201, R209 ;  /* 0x000000d1c9d17221 */ /* 0x000fe20000010000 */
[----:B------:R-:W-:Y:S01]  /*9d20*/  F2FP.PACK_AB R68, R160, R158 ;  /* 0x0000009ea044723e */ /* 0x000fe200000000ff */
[----:B------:R-:W-:Y:S01]  /*9d30*/  FADD.FTZ R250, R207, R250 ;  /* 0x000000facffa7221 */ /* 0x000fe20000010000 */
[----:B------:R-:W-:Y:S03]  /*9d40*/  F2FP.PACK_AB R69, R155, R156 ;  /* 0x0000009c9b45723e */ /* 0x000fe600000000ff */
[----:B------:R-:W-:Y:S01]  /*9d50*/  F2FP.PACK_AB R70, R153, R154 ;  /* 0x0000009a9946723e */ /* 0x000fe200000000ff */
[----:B------:R-:W-:Y:S01]  /*9d60*/  FADD.FTZ R202, R202, R250 ;  /* 0x000000facaca7221 */ /* 0x000fe20000010000 */
[----:B--2---:R-:W-:Y:S01]  /*9d70*/  F2FP.PACK_AB R71, R152, R134 ;  /* 0x000000869847723e */ /* 0x004fe200000000ff */
[----:B------:R-:W-:Y:S02]  /*9d80*/  FADD.FTZ R182, R182, R209 ;  /* 0x000000d1b6b67221 */ /* 0x000fe40000010000 */
[----:B------:R-:W-:Y:S02]  /*9d90*/  FADD.FTZ R202, R170, R202 ;  /* 0x000000caaaca7221 */ /* 0x000fe40000010000 */
[----:B------:R-:W-:Y:S02]  /*9da0*/  FADD.FTZ R182, R168, R182 ;  /* 0x000000b6a8b67221 */ /* 0x000fe40000010000 */
[C---:B------:R-:W-:Y:S01]  /*9db0*/  HMMA.16816.F32 R128, R68.reuse, R124, R4 ;  /* 0x0000007c4480723c */ /* 0x040fe20000001804 */
[----:B------:R-:W2:Y:S02]  /*9dc0*/  LDSM.16.MT88.4 R4, [R232+0x7900] ;  /* 0x00790000e804783b */ /* 0x000ea40000004200 */
[----:B------:R-:W-:Y:S02]  /*9dd0*/  FADD.FTZ R169, R169, R202 ;  /* 0x000000caa9a97221 */ /* 0x000fe40000010000 */
[----:B------:R-:W-:Y:S02]  /*9de0*/  FADD.FTZ R167, R167, R182 ;  /* 0x000000b6a7a77221 */ /* 0x000fe40000010000 */
[----:B------:R-:W-:Y:S01]  /*9df0*/  FADD.FTZ R169, R166, R169 ;  /* 0x000000a9a6a97221 */ /* 0x000fe20000010000 */
        /* <DEDUP_REMOVED lines=15> */
[C---:B---3--:R-:W-:Y:S04]  /*9ef0*/  HMMA.16816.F32 R104, R68.reuse, R100, R28 ;  /* 0x000000644468723c */ /* 0x048fe8000000181c */
[----:B------:R-:W-:Y:S04]  /*9f00*/  FADD.FTZ R248, R152, R161 ;  /* 0x000000a198f87221 */ /* 0x000fe80000010000 */
[C---:B------:R-:W-:Y:S08]  /*9f10*/  HMMA.16816.F32 R100, R68.reuse, R102, R32 ;  /* 0x000000664464723c */ /* 0x040ff00000001820 */
[C---:B----4-:R-:W-:Y:S08]  /*9f20*/  HMMA.16816.F32 R96, R68.reuse, R92, R36 ;  /* 0x0000005c4460723c */ /* 0x050ff00000001824 */
[C---:B------:R-:W-:Y:S08]  /*9f30*/  HMMA.16816.F32 R92, R68.reuse, R94, R40 ;  /* 0x0000005e445c723c */ /* 0x040ff00000001828 */
[C---:B------:R-:W-:Y:S08]  /*9f40*/  HMMA.16816.F32 R88, R68.reuse, R84, R44 ;  /* 0x000000544458723c */ /* 0x040ff0000000182c */
[C---:B------:R-:W-:Y:S08]  /*9f50*/  HMMA.16816.F32 R84, R68.reuse, R86, R48 ;  /* 0x000000564454723c */ /* 0x040ff00000001830 */
[C---:B------:R-:W-:Y:S08]  /*9f60*/  HMMA.16816.F32 R80, R68.reuse, R76, R52 ;  /* 0x0000004c4450723c */ /* 0x040ff00000001834 */
[C---:B------:R-:W-:Y:S08]  /*9f70*/  HMMA.16816.F32 R76, R68.reuse, R78, R56 ;  /* 0x0000004e444c723c */ /* 0x040ff00000001838 */
[C---:B--2---:R-:W-:Y:S08]  /*9f80*/  HMMA.16816.F32 R72, R68.reuse, R4, R60 ;  /* 0x000000044448723c */ /* 0x044ff0000000183c */
[----:B------:R-:W-:Y:S01]  /*9f90*/  HMMA.16816.F32 R68, R68, R6, R64 ;  /* 0x000000064444723c */ /* 0x000fe20000001840 */
[----:B------:R-:W-:-:S07]  /*9fa0*/  @P1 BRA `(.L_x_27) ;  /* 0xffffc2e000001947 */ /* 0x000fce000383ffff */
.L_x_26:
[----:B------:R-:W1:Y:S01]  /*9fb0*/  SHFL.BFLY PT, R5, R249, 0x2, 0x1f ;  /* 0x0c401f00f9057f89 */ /* 0x000e6200000e0000 */
[----:B------:R-:W-:-:S02]  /*9fc0*/  MOV R4, RZ ;  /* 0x000000ff00047202 */ /* 0x000fc40000000f00 */
[----:B------:R-:W-:Y:S01]  /*9fd0*/  MOV R6, 0xff800000 ;  /* 0xff80000000067802 */ /* 0x000fe20000000f00 */
[----:B------:R-:W2:Y:S01]  /*9fe0*/  SHFL.BFLY PT, R0, R248, 0x2, 0x1f ;  /* 0x0c401f00f8007f89 */ /* 0x000ea200000e0000 */
[----:B------:R-:W-:Y:S02]  /*9ff0*/  MOV R7, 0xff800000 ;  /* 0xff80000000077802 */ /* 0x000fe40000000f00 */
[----:B------:R-:W-:Y:S01]  /*a000*/  PLOP3.LUT P2, PT, PT, PT, PT, 0x8, 0x0 ;  /* 0x000000000000781c */ /* 0x000fe20003f4e170 */
[----:B-1----:R-:W-:Y:S02]  /*a010*/  FADD.FTZ R5, R5, R249 ;  /* 0x000000f905057221 */ /* 0x002fe40000010000 */
[----:B--2---:R-:W-:-:S03]  /*a020*/  FADD.FTZ R248, R0, R248 ;  /* 0x000000f800f87221 */ /* 0x004fc60000010000 */
[----:B------:R-:W1:Y:S04]  /*a030*/  SHFL.BFLY PT, R2, R5, 0x1, 0x1f ;  /* 0x0c201f0005027f89 */ /* 0x000e6800000e0000 */
[----:B------:R-:W2:Y:S01]  /*a040*/  SHFL.BFLY PT, R0, R248, 0x1, 0x1f ;  /* 0x0c201f00f8007f89 */ /* 0x000ea200000e0000 */
[----:B-1----:R-:W-:Y:S01]  /*a050*/  FADD.FTZ R5, R5, R2 ;  /* 0x0000000205057221 */ /* 0x002fe20000010000 */
[----:B------:R-:W-:Y:S01]  /*a060*/  MOV R2, RZ ;  /* 0x000000ff00027202 */ /* 0x000fe20000000f00 */
[----:B--2---:R-:W-:-:S03]  /*a070*/  FADD.FTZ R0, R0, R248 ;  /* 0x000000f800007221 */ /* 0x004fc60000010000 */
[----:B------:R-:W-:Y:S02]  /*a080*/  FSETP.NE.FTZ.AND P1, PT, R5, RZ, PT ;  /* 0x000000ff0500720b */ /* 0x000fe40003f35000 */
[----:B------:R-:W-:-:S11]  /*a090*/  FSETP.NE.FTZ.AND P0, PT, R0, RZ, PT ;  /* 0x000000ff0000720b */ /* 0x000fd60003f15000 */
[----:B------:R-:W1:Y:S01]  /*a0a0*/  @P1 MUFU.RCP R4, R5 ;  /* 0x0000000500041308 */ /* 0x000e620000001000 */
[----:B------:R-:W-:Y:S02]  /*a0b0*/  @P1 MOV R9, 0x3f317218 ;  /* 0x3f31721800091802 */ /* 0x000fe40000000f00 */
[----:B------:R-:W-:-:S03]  /*a0c0*/  @P0 MOV R8, 0x3f317218 ;  /* 0x3f31721800080802 */ /* 0x000fc60000000f00 */
[----:B------:R-:W-:Y:S02]  /*a0d0*/  @P1 FMUL.FTZ R9, R9, c[0x0][0x2d0] ;  /* 0x0000b40009091a20 */ /* 0x000fe40000410000 */
[----:B------:R-:W-:Y:S01]  /*a0e0*/  @P0 MUFU.RCP R2, R0 ;  /* 0x0000000000020308 */ /* 0x000fe20000001000 */
[----:B------:R-:W-:-:S07]  /*a0f0*/  @P0 FMUL.FTZ R8, R8, c[0x0][0x2d0] ;  /* 0x0000b40008080a20 */ /* 0x000fce0000410000 */
[----:B------:R-:W2:Y:S01]  /*a100*/  @P1 MUFU.LG2 R5, R5 ;  /* 0x0000000500051308 */ /* 0x000ea20000000c00 */
[C---:B-1----:R-:W-:Y:S02]  /*a110*/  FMUL.FTZ R128, R4.reuse, R128 ;  /* 0x0000008004807220 */ /* 0x042fe40000410000 */
[C---:B------:R-:W-:Y:S02]  /*a120*/  FMUL.FTZ R129, R4.reuse, R129 ;  /* 0x0000008104817220 */ /* 0x040fe40000410000 */
[C---:B------:R-:W-:Y:S02]  /*a130*/  FMUL.FTZ R124, R4.reuse, R124 ;  /* 0x0000007c047c7220 */ /* 0x040fe40000410000 */
[C---:B------:R-:W-:Y:S01]  /*a140*/  FMUL.FTZ R125, R4.reuse, R125 ;  /* 0x0000007d047d7220 */ /* 0x040fe20000410000 */
[----:B------:R-:W1:Y:S01]  /*a150*/  @P0 MUFU.LG2 R0, R0 ;  /* 0x0000000000000308 */ /* 0x000e620000000c00 */
[C---:B------:R-:W-:Y:S02]  /*a160*/  FMUL.FTZ R120, R4.reuse, R120 ;  /* 0x0000007804787220 */ /* 0x040fe40000410000 */
[----:B------:R-:W-:-:S02]  /*a170*/  FMUL.FTZ R121, R4, R121 ;  /* 0x0000007904797220 */ /* 0x000fc40000410000 */
[C---:B------:R-:W-:Y:S02]  /*a180*/  FMUL.FTZ R116, R4.reuse, R116 ;  /* 0x0000007404747220 */ /* 0x040fe40000410000 */
[C---:B------:R-:W-:Y:S02]  /*a190*/  FMUL.FTZ R117, R4.reuse, R117 ;  /* 0x0000007504757220 */ /* 0x040fe40000410000 */
[----:B--2---:R-:W-:Y:S02]  /*a1a0*/  @P1 FMUL.FTZ R5, R5, 0.69314718246459960938 ;  /* 0x3f31721805051820 */ /* 0x004fe40000410000 */
[C---:B------:R-:W-:Y:S02]  /*a1b0*/  FMUL.FTZ R112, R4.reuse, R112 ;  /* 0x0000007004707220 */ /* 0x040fe40000410000 */
[C---:B------:R-:W-:Y:S02]  /*a1c0*/  FMUL.FTZ R113, R4.reuse, R113 ;  /* 0x0000007104717220 */ /* 0x040fe40000410000 */
[----:B------:R-:W-:-:S02]  /*a1d0*/  FMUL.FTZ R108, R4, R108 ;  /* 0x0000006c046c7220 */ /* 0x000fc40000410000 */
[----:B-1----:R-:W-:Y:S02]  /*a1e0*/  @P0 FMUL.FTZ R0, R0, 0.69314718246459960938 ;  /* 0x3f31721800000820 */ /* 0x002fe40000410000 */
        /* <DEDUP_REMOVED lines=19> */
[----:B------:R-:W-:Y:S02]  /*a320*/  FMUL.FTZ R68, R4, R68 ;  /* 0x0000004404447220 */ /* 0x000fe40000410000 */
        /* <DEDUP_REMOVED lines=30> */
[----:B------:R-:W-:Y:S02]  /*a510*/  FMUL.FTZ R70, R2, R70 ;  /* 0x0000004602467220 */ /* 0x000fe40000410000 */
[----:B------:R-:W-:Y:S02]  /*a520*/  FMUL.FTZ R4, R4, R69 ;  /* 0x0000004504047220 */ /* 0x000fe40000410000 */
[----:B------:R-:W-:-:S02]  /*a530*/  FMUL.FTZ R2, R2, R71 ;  /* 0x0000004702027220 */ /* 0x000fc40000410000 */
[----:B------:R-:W-:Y:S02]  /*a540*/  @P1 FFMA.FTZ R6, R9, R132, R5 ;  /* 0x0000008409061223 */ /* 0x000fe40000010005 */
[----:B------:R-:W-:Y:S02]  /*a550*/  @P0 FFMA.FTZ R7, R8, R3, R0 ;  /* 0x0000000308070223 */ /* 0x000fe40000010000 */
.L_x_24:
[----:B------:R-:W-:Y:S01]  /*a560*/  USHF.R.S32.HI UR8, URZ, 0x1f, UR9 ;  /* 0x0000001f3f087899 */ /* 0x000fe20008011409 */
[----:B------:R-:W-:Y:S05]  /*a570*/  @P2 BRA `(.L_x_30) ;  /* 0x000013e000002947 */ /* 0x000fea0003800000 */
[----:B-----5:R-:W1:Y:S01]  /*a580*/  S2R R0, SR_TID.X ;  /* 0x0000000000007919 */ /* 0x020e620000002100 */
[----:B------:R-:W-:Y:S01]  /*a590*/  F2FP.PACK_AB R68, R4, R68 ;  /* 0x000000440444723e */ /* 0x000fe200000000ff */
[----:B------:R-:W-:Y:S01]  /*a5a0*/  ULDC.64 UR4, c[0x0][0x500] ;  /* 0x0001400000047ab9 */ /* 0x000fe20000000a00 */
[----:B------:R-:W-:Y:S01]  /*a5b0*/  F2FP.PACK_AB R128, R129, R128 ;  /* 0x000000808180723e */ /* 0x000fe200000000ff */
[----:B------:R-:W-:Y:S01]  /*a5c0*/  UISETP.NE.U32.AND UP1, UPT, URZ, UR4, UPT ;  /* 0x000000043f00728c */ /* 0x000fe2000bf25070 */
[----:B------:R-:W-:Y:S01]  /*a5d0*/  F2FP.PACK_AB R130, R131, R130 ;  /* 0x000000828382723e */ /* 0x000fe200000000ff */
[----:B------:R-:W-:Y:S01]  /*a5e0*/  UMOV UR6, 0x4 ;  /* 0x0000000400067882 */ /* 0x000fe20000000000 */
[----:B------:R-:W-:Y:S01]  /*a5f0*/  F2FP.PACK_AB R124, R125, R124 ;  /* 0x0000007c7d7c723e */ /* 0x000fe200000000ff */
[----:B------:R-:W-:Y:S01]  /*a600*/  UISETP.NE.AND.EX UP1, UPT, URZ, UR5, UPT, UP1 ;  /* 0x000000053f00728c */ /* 0x000fe2000bf25310 */
[----:B------:R-:W-:-:S02]  /*a610*/  F2FP.PACK_AB R126, R127, R126 ;  /* 0x0000007e7f7e723e */ /* 0x000fc400000000ff */
[----:B------:R-:W-:Y:S01]  /*a620*/  F2FP.PACK_AB R120, R121, R120 ;  /* 0x000000787978723e */ /* 0x000fe200000000ff */
[----:B------:R-:W-:Y:S01]  /*a630*/  ULDC.64 UR4, c[0x0][0x500] ;  /* 0x0001400000047ab9 */ /* 0x000fe20000000a00 */
[----:B------:R-:W-:Y:S01]  /*a640*/  F2FP.PACK_AB R122, R123, R122 ;  /* 0x0000007a7b7a723e */ /* 0x000fe200000000ff */
[----:B------:R-:W-:Y:S01]  /*a650*/  UIMAD.WIDE UR4, UR11, UR6, UR4 ;  /* 0x000000060b0472a5 */ /* 0x000fe2000f8e0204 */
[----:B------:R-:W-:Y:S02]  /*a660*/  F2FP.PACK_AB R116, R117, R116 ;  /* 0x000000747574723e */ /* 0x000fe400000000ff */
[----:B------:R-:W-:Y:S02]  /*a670*/  F2FP.PACK_AB R118, R119, R118 ;  /* 0x000000767776723e */ /* 0x000fe400000000ff */
[----:B------:R-:W-:Y:S02]  /*a680*/  F2FP.PACK_AB R112, R113, R112 ;  /* 0x000000707170723e */ /* 0x000fe400000000ff */
[----:B------:R-:W-:-:S02]  /*a690*/  F2FP.PACK_AB R114, R115, R114 ;  /* 0x000000727372723e */ /* 0x000fc400000000ff */
[----:B------:R-:W-:Y:S02]  /*a6a0*/  F2FP.PACK_AB R108, R109, R108 ;  /* 0x0000006c6d6c723e */ /* 0x000fe400000000ff */
[----:B-1----:R-:W-:Y:S02]  /*a6b0*/  SHF.R.S32.HI R3, RZ, 0x1f, R0 ;  /* 0x0000001fff037819 */ /* 0x002fe40000011400 */
[----:B------:R-:W-:Y:S02]  /*a6c0*/  F2FP.PACK_AB R110, R111, R110 ;  /* 0x0000006e6f6e723e */ /* 0x000fe400000000ff */
[----:B------:R-:W-:Y:S02]  /*a6d0*/  LEA.HI R5, R3, R0, RZ, 0x2 ;  /* 0x0000000003057211 */ /* 0x000fe400078f10ff */
[----:B------:R-:W-:Y:S02]  /*a6e0*/  F2FP.PACK_AB R104, R105, R104 ;  /* 0x000000686968723e */ /* 0x000fe400000000ff */
[----:B------:R-:W-:-:S02]  /*a6f0*/  SHF.R.S32.HI R9, RZ, 0x2, R5 ;  /* 0x00000002ff097819 */ /* 0x000fc40000011405 */
[----:B------:R-:W-:Y:S02]  /*a700*/  SHF.R.S32.HI R8, RZ, 0x1f, R5 ;  /* 0x0000001fff087819 */ /* 0x000fe40000011405 */
[----:B------:R-:W-:Y:S02]  /*a710*/  LOP3.LUT R5, R5, 0xfffffffc, RZ, 0xc0, !PT ;  /* 0xfffffffc05057812 */ /* 0x000fe400078ec0ff */
[----:B------:R-:W-:Y:S02]  /*a720*/  LEA.HI R8, R8, R9, RZ, 0x3 ;  /* 0x0000000908087211 */ /* 0x000fe400078f18ff */
[----:B------:R-:W-:Y:S01]  /*a730*/  F2FP.PACK_AB R106, R107, R106 ;  /* 0x0000006a6b6a723e */ /* 0x000fe200000000ff */
[----:B------:R-:W-:Y:S01]  /*a740*/  IMAD.IADD R5, R0, 0x1, -R5 ;  /* 0x0000000100057824 */ /* 0x000fe200078e0a05 */
[----:B------:R-:W-:Y:S02]  /*a750*/  LOP3.LUT R8, R8, 0xfffffff8, RZ, 0xc0, !PT ;  /* 0xfffffff808087812 */ /* 0x000fe400078ec0ff */
[----:B------:R-:W-:-:S02]  /*a760*/  F2FP.PACK_AB R100, R101, R100 ;  /* 0x000000646564723e */ /* 0x000fc400000000ff */
[----:B------:R-:W-:Y:S01]  /*a770*/  F2FP.PACK_AB R102, R103, R102 ;  /* 0x000000666766723e */ /* 0x000fe200000000ff */
[----:B------:R-:W-:Y:S01]  /*a780*/  IMAD.IADD R9, R9, 0x1, -R8 ;  /* 0x0000000109097824 */ /* 0x000fe200078e0a08 */
[----:B------:R-:W-:Y:S02]  /*a790*/  LEA.HI R8, R3, R0, RZ, 0x5 ;  /* 0x0000000003087211 */ /* 0x000fe400078f28ff */
[----:B------:R-:W-:Y:S01]  /*a7a0*/  F2FP.PACK_AB R96, R97, R96 ;  /* 0x000000606160723e */ /* 0x000fe200000000ff */
[C---:B------:R-:W-:Y:S01]  /*a7b0*/  IMAD.SHL.U32 R11, R9.reuse, 0x40, RZ ;  /* 0x00000040090b7824 */ /* 0x040fe200078e00ff */
[----:B------:R-:W-:Y:S02]  /*a7c0*/  SHF.R.S32.HI R10, RZ, 0x5, R8 ;  /* 0x00000005ff0a7819 */ /* 0x000fe40000011408 */
[----:B------:R-:W-:Y:S02]  /*a7d0*/  LOP3.LUT R13, R9, 0x1, RZ, 0xc0, !PT ;  /* 0x00000001090d7812 */ /* 0x000fe400078ec0ff */
[----:B------:R-:W-:Y:S01]  /*a7e0*/  LOP3.LUT R11, R11, 0x1c0, RZ, 0xc0, !PT ;  /* 0x000001c00b0b7812 */ /* 0x000fe200078ec0ff */
[----:B------:R-:W-:Y:S01]  /*a7f0*/  IMAD R12, R10, 0x200, R5 ;  /* 0x000002000a0c7824 */ /* 0x000fe200078e0205 */
[----:B------:R-:W-:-:S02]  /*a800*/  ISETP.NE.U32.AND P0, PT, R13, 0x1, PT ;  /* 0x000000010d00780c */ /* 0x000fc40003f05070 */
[----:B------:R-:W-:Y:S02]  /*a810*/  LEA.HI R11, R11, R11, RZ, 0x1d ;  /* 0x0000000b0b0b7211 */ /* 0x000fe400078fe8ff */
[----:B------:R-:W-:Y:S01]  /*a820*/  R2P PR, R9, 0x6 ;  /* 0x0000000609007804 */ /* 0x000fe20000000000 */
[----:B------:R-:W-:Y:S01]  /*a830*/  IMAD.MOV.U32 R9, RZ, RZ, 0x20 ;  /* 0x00000020ff097424 */ /* 0x000fe200078e00ff */
[----:B------:R-:W-:Y:S01]  /*a840*/  F2FP.PACK_AB R98, R99, R98 ;  /* 0x000000626362723e */ /* 0x000fe200000000ff */
[----:B------:R-:W-:Y:S01]  /*a850*/  IMAD.U32 R11, R12, 0x2, R11 ;  /* 0x000000020c0b7824 */ /* 0x000fe200078e000b */
[----:B------:R-:W-:Y:S02]  /*a860*/  F2FP.PACK_AB R92, R93, R92 ;  /* 0x0000005c5d5c723e */ /* 0x000fe400000000ff */
[----:B------:R-:W-:Y:S01]  /*a870*/  SEL R9, R9, 0xffffffe0, !P1 ;  /* 0xffffffe009097807 */ /* 0x000fe20004800000 */
[----:B------:R-:W-:Y:S01]  /*a880*/  IMAD.SHL.U32 R11, R11, 0x2, RZ ;  /* 0x000000020b0b7824 */ /* 0x000fe200078e00ff */
[----:B------:R-:W-:Y:S01]  /*a890*/  BAR.SYNC.DEFER_BLOCKING 0x1, 0x100 ;  /* 0x0044000000007b1d */ /* 0x000fe20000010000 */
[----:B------:R-:W-:-:S02]  /*a8a0*/  F2FP.PACK_AB R94, R95, R94 ;  /* 0x0000005e5f5e723e */ /* 0x000fc400000000ff */
[C---:B------:R-:W-:Y:S01]  /*a8b0*/  IMAD.IADD R13, R11.reuse, 0x1, R9 ;  /* 0x000000010b0d7824 */ /* 0x040fe200078e0209 */
[C---:B------:R-:W-:Y:S02]  /*a8c0*/  IADD3 R12, R11.reuse, 0x80, RZ ;  /* 0x000000800b0c7810 */ /* 0x040fe40007ffe0ff */
[----:B------:R-:W-:Y:S02]  /*a8d0*/  IADD3 R4, R11, 0x70, RZ ;  /* 0x000000700b047810 */ /* 0x000fe40007ffe0ff */
[----:B------:R-:W-:Y:S01]  /*a8e0*/  @P0 IADD3 R4, R12, 0x10, RZ ;  /* 0x000000100c040810 */ /* 0x000fe20007ffe0ff */
[----:B------:R-:W-:Y:S01]  /*a8f0*/  IMAD.MOV.U32 R12, RZ, RZ, 0x40 ;  /* 0x00000040ff0c7424 */ /* 0x000fe200078e00ff */
[----:B------:R-:W-:Y:S02]  /*a900*/  F2FP.PACK_AB R88, R89, R88 ;  /* 0x000000585958723e */ /* 0x000fe400000000ff */
[----:B------:R-:W-:Y:S01]  /*a910*/  F2FP.PACK_AB R90, R91, R90 ;  /* 0x0000005a5b5a723e */ /* 0x000fe200000000ff */
[----:B------:R-:W-:Y:S01]  /*a920*/  IMAD.IADD R9, R9, 0x1, R4 ;  /* 0x0000000109097824 */ /* 0x000fe200078e0204 */
[----:B------:R-:W-:-:S02]  /*a930*/  SEL R12, R12, 0xffffffc0, !P2 ;  /* 0xffffffc00c0c7807 */ /* 0x000fc40005000000 */
[----:B------:R-:W-:Y:S02]  /*a940*/  F2FP.PACK_AB R84, R85, R84 ;  /* 0x000000545554723e */ /* 0x000fe400000000ff */
[----:B------:R-:W-:Y:S01]  /*a950*/  F2FP.PACK_AB R86, R87, R86 ;  /* 0x000000565756723e */ /* 0x000fe200000000ff */
[----:B------:R-:W-:Y:S01]  /*a960*/  IMAD.IADD R14, R11, 0x1, R12 ;  /* 0x000000010b0e7824 */ /* 0x000fe200078e020c */
[----:B------:R-:W-:Y:S01]  /*a970*/  F2FP.PACK_AB R80, R81, R80 ;  /* 0x000000505150723e */ /* 0x000fe200000000ff */
[C---:B------:R-:W-:Y:S01]  /*a980*/  IMAD.IADD R15, R12.reuse, 0x1, R4 ;  /* 0x000000010c0f7824 */ /* 0x040fe200078e0204 */
[----:B------:R-:W-:Y:S01]  /*a990*/  F2FP.PACK_AB R82, R83, R82 ;  /* 0x000000525352723e */ /* 0x000fe200000000ff */
[----:B------:R-:W-:Y:S01]  /*a9a0*/  IMAD.IADD R16, R12, 0x1, R13 ;  /* 0x000000010c107824 */ /* 0x000fe200078e020d */
[----:B------:R-:W-:Y:S01]  /*a9b0*/  STS [R11+0x80], R128 ;  /* 0x000080800b007388 */ /* 0x000fe20000000800 */
[----:B------:R-:W-:Y:S01]  /*a9c0*/  IMAD.IADD R12, R9, 0x1, R12 ;  /* 0x00000001090c7824 */ /* 0x000fe200078e020c */
[----:B------:R-:W-:-:S02]  /*a9d0*/  F2FP.PACK_AB R76, R77, R76 ;  /* 0x0000004c4d4c723e */ /* 0x000fc400000000ff */
[----:B------:R-:W-:Y:S01]  /*a9e0*/  STS [R11+0x480], R130 ;  /* 0x000480820b007388 */ /* 0x000fe20000000800 */
[----:B------:R-:W-:Y:S02]  /*a9f0*/  F2FP.PACK_AB R78, R79, R78 ;  /* 0x0000004e4f4e723e */ /* 0x000fe400000000ff */
[----:B------:R-:W-:Y:S01]  /*aa00*/  F2FP.PACK_AB R72, R73, R72 ;  /* 0x000000484948723e */ /* 0x000fe200000000ff */
[----:B------:R-:W-:Y:S01]  /*aa10*/  STS [R4], R124 ;  /* 0x0000007c04007388 */ /* 0x000fe20000000800 */
[----:B------:R-:W-:Y:S02]  /*aa20*/  F2FP.PACK_AB R74, R75, R74 ;  /* 0x0000004a4b4a723e */ /* 0x000fe400000000ff */
[----:B------:R-:W-:Y:S01]  /*aa30*/  F2FP.PACK_AB R2, R2, R70 ;  /* 0x000000460202723e */ /* 0x000fe200000000ff */
[----:B------:R-:W-:Y:S01]  /*aa40*/  STS [R4+0x400], R126 ;  /* 0x0004007e04007388 */ /* 0x000fe20000000800 */
[----:B------:R-:W-:-:S03]  /*aa50*/  PLOP3.LUT P1, PT, PT, PT, UP1, 0x80, 0x0 ;  /* 0x000000000000781c */ /* 0x000fc60003f2f018 */
[----:B------:R-:W-:Y:S04]  /*aa60*/  STS [R13+0x80], R120 ;  /* 0x000080780d007388 */ /* 0x000fe80000000800 */
[----:B------:R-:W-:Y:S04]  /*aa70*/  STS [R13+0x480], R122 ;  /* 0x0004807a0d007388 */ /* 0x000fe80000000800 */
[----:B------:R-:W-:Y:S04]  /*aa80*/  STS [R9], R116 ;  /* 0x0000007409007388 */ /* 0x000fe80000000800 */
[----:B------:R-:W-:Y:S04]  /*aa90*/  STS [R9+0x400], R118 ;  /* 0x0004007609007388 */ /* 0x000fe80000000800 */
        /* <DEDUP_REMOVED lines=19> */
[----:B------:R2:W-:Y:S04]  /*abd0*/  STS [R15+0x4400], R78 ;  /* 0x0044004e0f007388 */ /* 0x0005e80000000800 */
[----:B------:R-:W-:Y:S04]  /*abe0*/  STS [R16+0x4080], R72 ;  /* 0x0040804810007388 */ /* 0x000fe80000000800 */
[----:B------:R-:W-:Y:S04]  /*abf0*/  STS [R16+0x4480], R74 ;  /* 0x0044804a10007388 */ /* 0x000fe80000000800 */
[----:B------:R-:W-:Y:S04]  /*ac00*/  STS [R12+0x4000], R68 ;  /* 0x004000440c007388 */ /* 0x000fe80000000800 */
[----:B------:R3:W-:Y:S01]  /*ac10*/  STS [R12+0x4400], R2 ;  /* 0x004400020c007388 */ /* 0x0007e20000000800 */
[----:B-1----:R-:W-:-:S02]  /*ac20*/  IMAD.U32 R14, RZ, RZ, UR4 ;  /* 0x00000004ff0e7e24 */ /* 0x002fc4000f8e00ff */
[----:B--2---:R-:W-:Y:S01]  /*ac30*/  IMAD.U32 R15, RZ, RZ, UR5 ;  /* 0x00000005ff0f7e24 */ /* 0x004fe2000f8e00ff */
[----:B------:R-:W-:Y:S06]  /*ac40*/  BAR.SYNC.DEFER_BLOCKING 0x1, 0x100 ;  /* 0x0044000000007b1d */ /* 0x000fec0000010000 */
[----:B------:R-:W-:Y:S02]  /*ac50*/  ULDC.64 UR4, c[0x0][0x508] ;  /* 0x0001420000047ab9 */ /* 0x000fe40000000a00 */
[----:B------:R-:W-:Y:S01]  /*ac60*/  UISETP.NE.U32.AND UP0, UPT, URZ, UR4, UPT ;  /* 0x000000043f00728c */ /* 0x000fe2000bf05070 */
[----:B------:R-:W2:Y:S03]  /*ac70*/  @P1 LDG.E R4, [R14.64] ;  /* 0x0000000c0e041981 */ /* 0x000ea6000c1e1900 */
[----:B------:R-:W-:Y:S01]  /*ac80*/  UISETP.NE.AND.EX UP0, UPT, URZ, UR5, UPT, UP0 ;  /* 0x000000053f00728c */ /* 0x000fe2000bf05300 */
[----:B---3--:R-:W-:-:S02]  /*ac90*/  IMAD.MOV.U32 R2, RZ, RZ, c[0x0][0x388] ;  /* 0x0000e200ff027624 */ /* 0x008fc400078e00ff */
[----:B------:R-:W-:-:S03]  /*aca0*/  ULDC.64 UR4, c[0x0][0x508] ;  /* 0x0001420000047ab9 */ /* 0x000fc60000000a00 */
[----:B------:R-:W-:-:S05]  /*acb0*/  PLOP3.LUT P0, PT, PT, PT, UP0, 0x80, 0x0 ;  /* 0x000000000000781c */ /* 0x000fca0003f0f008 */
[----:B------:R-:W-:-:S06]  /*acc0*/  @UP0 UIMAD.WIDE UR4, UR11, UR6, UR4 ;  /* 0x000000060b0402a5 */ /* 0x000fcc000f8e0204 */
[----:B------:R-:W-:Y:S02]  /*acd0*/  IMAD.U32 R12, RZ, RZ, UR4 ;  /* 0x00000004ff0c7e24 */ /* 0x000fe4000f8e00ff */
[----:B------:R-:W-:-:S05]  /*ace0*/  IMAD.U32 R13, RZ, RZ, UR5 ;  /* 0x00000005ff0d7e24 */ /* 0x000fca000f8e00ff */
[----:B------:R1:W5:Y:S01]  /*acf0*/  @P0 LDG.E R2, [R12.64] ;  /* 0x0000000c0c020981 */ /* 0x000362000c1e1900 */
[----:B------:R-:W-:Y:S02]  /*ad00*/  UMOV UR16, URZ ;  /* 0x0000003f00107c82 */ /* 0x000fe40008000000 */
[----:B------:R-:W-:Y:S01]  /*ad10*/  UMOV UR17, URZ ;  /* 0x0000003f00117c82 */ /* 0x000fe20008000000 */
[----:B--2---:R-:W2:Y:S02]  /*ad20*/  @P1 R2UR UR5, R4 ;  /* 0x00000000040513c2 */ /* 0x004ea400000e0000 */
[----:B--2---:R-:W-:Y:S02]  /*ad30*/  @UP1 USHF.R.S32.HI UR4, URZ, 0x1f, UR5 ;  /* 0x0000001f3f041899 */ /* 0x004fe40008011405 */
[----:B------:R-:W-:-:S05]  /*ad40*/  @UP1 UMOV UR16, UR5 ;  /* 0x0000000500101c82 */ /* 0x000fca0008000000 */
[----:B------:R-:W-:Y:S01]  /*ad50*/  @UP1 UMOV UR17, UR4 ;  /* 0x0000000400111c82 */ /* 0x000fe20008000000 */
[----:B------:R-:W-:Y:S05]  /*ad60*/  @P0 BRA `(.L_x_31) ;  /* 0x0000004000000947 */ /* 0x000fea0003800000 */
[----:B-1----:R-:W-:Y:S05]  /*ad70*/  @!P1 BRA `(.L_x_31) ;  /* 0x0000003000009947 */ /* 0x002fea0003800000 */
[----:B-----5:R1:W2:Y:S04]  /*ad80*/  LDG.E R2, [R14.64] ;  /* 0x0000000c0e027981 */ /* 0x0202a8000c1e1900 */
[----:B-1----:R-:W2:Y:S02]  /*ad90*/  LDG.E R14, [R14.64+0x4] ;  /* 0x0000040c0e0e7981 */ /* 0x002ea4000c1e1900 */
[----:B--2---:R-:W-:Y:S02]  /*ada0*/  IADD3 R2, -R2, R14, RZ ;  /* 0x0000000e02027210 */ /* 0x004fe40007ffe1ff */
.L_x_31:
[----:B-1----:R-:W-:Y:S01]  /*adb0*/  LOP3.LUT R4, R8, 0xffffffe0, RZ, 0xc0, !PT ;  /* 0xffffffe008047812 */ /* 0x002fe200078ec0ff */
[----:B------:R-:W1:Y:S01]  /*adc0*/  S2R R36, SR_CTAID.X ;  /* 0x0000000000247919 */ /* 0x000e620000002500 */
[----:B------:R-:W-:Y:S01]  /*add0*/  SHF.R.S32.HI R11, RZ, 0x1f, R10 ;  /* 0x0000001fff0b7819 */ /* 0x000fe2000001140a */
[----:B------:R-:W-:Y:S01]  /*ade0*/  ULDC.64 UR4, c[0x0][0x490] ;  /* 0x0001240000047ab9 */ /* 0x000fe20000000a00 */
[----:B------:R-:W-:Y:S01]  /*adf0*/  LEA.HI R9, R5, R5, RZ, 0x1 ;  /* 0x0000000505097211 */ /* 0x000fe200078f08ff */
[----:B------:R-:W-:Y:S01]  /*ae00*/  IMAD.IADD R4, R0, 0x1, -R4 ;  /* 0x0000000100047824 */ /* 0x000fe200078e0a04 */
[----:B------:R-:W-:Y:S01]  /*ae10*/  LEA.HI R11, R11, R10, RZ, 0x3 ;  /* 0x0000000a0b0b7211 */ /* 0x000fe200078f18ff */
[----:B------:R-:W-:Y:S01]  /*ae20*/  UIMAD UR14, UR8, UR4, URZ ;  /* 0x00000004080e72a4 */ /* 0x000fe2000f8e023f */
[----:B------:R-:W-:Y:S01]  /*ae30*/  LOP3.LUT R9, R9, 0x1ffffffe, RZ, 0xc0, !PT ;  /* 0x1ffffffe09097812 */ /* 0x000fe200078ec0ff */
[----:B------:R-:W-:Y:S01]  /*ae40*/  USHF.R.S32.HI UR10, URZ, 0x1f, UR11 ;  /* 0x0000001f3f0a7899 */ /* 0x000fe2000801140b */
[----:B------:R-:W-:Y:S01]  /*ae50*/  SHF.R.S32.HI R8, RZ, 0x1f, R4 ;  /* 0x0000001fff087819 */ /* 0x000fe20000011404 */
[----:B------:R-:W-:Y:S01]  /*ae60*/  UMOV UR20, UR16 ;  /* 0x0000001000147c82 */ /* 0x000fe20008000000 */
[----:B------:R-:W-:Y:S01]  /*ae70*/  LOP3.LUT R11, R11, 0xffffff8, RZ, 0xc0, !PT ;  /* 0x0ffffff80b0b7812 */ /* 0x000fe200078ec0ff */
[----:B------:R-:W-:Y:S01]  /*ae80*/  IMAD.IADD R5, R5, 0x1, -R9 ;  /* 0x0000000105057824 */ /* 0x000fe200078e0a09 */
[----:B------:R-:W-:Y:S01]  /*ae90*/  LEA.HI R8, R8, R4, RZ, 0x2 ;  /* 0x0000000408087211 */ /* 0x000fe200078f10ff */
[----:B------:R-:W-:Y:S01]  /*aea0*/  UMOV UR21, UR17 ;  /* 0x0000001100157c82 */ /* 0x000fe20008000000 */
[----:B------:R-:W-:Y:S01]  /*aeb0*/  LOP3.LUT P2, RZ, R4, 0x3, RZ, 0xc0, !PT ;  /* 0x0000000304ff7812 */ /* 0x000fe2000784c0ff */
[----:B------:R-:W-:Y:S01]  /*aec0*/  IMAD.IADD R11, R10, 0x1, -R11 ;  /* 0x000000010a0b7824 */ /* 0x000fe200078e0a0b */
[----:B------:R-:W-:Y:S01]  /*aed0*/  SHF.R.S32.HI R8, RZ, 0x2, R8 ;  /* 0x00000002ff087819 */ /* 0x000fe20000011408 */
[----:B------:R-:W-:Y:S01]  /*aee0*/  IMAD.MOV.U32 R10, RZ, RZ, c[0x0][0x4e8] ;  /* 0x00013a00ff0a7624 */ /* 0x000fe200078e00ff */
[----:B------:R-:W-:Y:S01]  /*aef0*/  UIMAD.WIDE.U32 UR20, UR9, UR4, UR20 ;  /* 0x00000004091472a5 */ /* 0x000fe2000f8e0014 */
[----:B-----5:R-:W-:Y:S01]  /*af00*/  IMAD R2, R2, c[0x0][0x4e8], RZ ;  /* 0x00013a0002027a24 */ /* 0x020fe200078e02ff */
[----:B------:R-:W-:Y:S01]  /*af10*/  UIMAD UR14, UR9, UR5, UR14 ;  /* 0x00000005090e72a4 */ /* 0x000fe2000f8e020e */
[----:B------:R-:W-:Y:S01]  /*af20*/  IMAD R9, R11, 0x10, R8 ;  /* 0x000000100b097824 */ /* 0x000fe200078e0208 */
[----:B------:R-:W-:Y:S01]  /*af30*/  ISETP.NE.AND P1, PT, R10, 0x1, PT ;  /* 0x000000010a00780c */ /* 0x000fe20003f25270 */
[----:B------:R-:W-:Y:S01]  /*af40*/  USEL UR10, UR10, URZ, !UP1 ;  /* 0x0000003f0a0a7287 */ /* 0x000fe2000c800000 */
[----:B------:R-:W-:Y:S01]  /*af50*/  LEA.HI R10, R3, R0, RZ, 0x3 ;  /* 0x00000000030a7211 */ /* 0x000fe200078f18ff */
[--C-:B------:R-:W-:Y:S01]  /*af60*/  IMAD R5, R5, 0x8, R9.reuse ;  /* 0x0000000805057824 */ /* 0x100fe200078e0209 */
[----:B------:R-:W-:Y:S01]  /*af70*/  ULDC.64 UR6, c[0x0][0x498] ;  /* 0x0001260000067ab9 */ /* 0x000fe20000000a00 */
[C---:B-1----:R-:W-:Y:S01]  /*af80*/  IMAD R9, R36.reuse, 0x80, R9 ;  /* 0x0000008024097824 */ /* 0x042fe200078e0209 */
[----:B------:R-:W-:Y:S01]  /*af90*/  UIADD3 UR15, UR21, UR14, URZ ;  /* 0x0000000e150f7290 */ /* 0x000fe2000fffe03f */
[----:B------:R-:W-:Y:S01]  /*afa0*/  IMAD R8, R36, 0x80, R5 ;  /* 0x0000008024087824 */ /* 0x000fe200078e0205 */
[----:B------:R-:W-:Y:S01]  /*afb0*/  UIMAD UR14, UR10, UR6, URZ ;  /* 0x000000060a0e72a4 */ /* 0x000fe2000f8e023f */
[----:B------:R-:W-:Y:S01]  /*afc0*/  LOP3.LUT R11, R10, 0xfffffff8, RZ, 0xc0, !PT ;  /* 0xfffffff80a0b7812 */ /* 0x000fe200078ec0ff */
[----:B------:R-:W-:Y:S01]  /*afd0*/  USEL UR11, UR11, URZ, !UP1 ;  /* 0x0000003f0b0b7287 */ /* 0x000fe2000c800000 */
[----:B------:R-:W-:Y:S01]  /*afe0*/  IMAD.MOV.U32 R16, RZ, RZ, R8 ;  /* 0x000000ffff107224 */ /* 0x000fe200078e0008 */
[----:B------:R-:W-:Y:S01]  /*aff0*/  ULDC.64 UR4, c[0x0][0x3a0] ;  /* 0x0000e80000047ab9 */ /* 0x000fe20000000a00 */
[----:B------:R-:W-:Y:S01]  /*b000*/  @P1 IMAD.HI.U32 R5, R8, c[0x0][0x4ec], RZ ;  /* 0x00013b0008051a27 */ /* 0x000fe200078e00ff */
[----:B------:R-:W-:Y:S01]  /*b010*/  UIMAD UR7, UR11, UR7, UR14 ;  /* 0x000000070b0772a4 */ /* 0x000fe2000f8e020e */
[----:B------:R-:W-:Y:S01]  /*b020*/  BSSY B0, `(.L_x_32) ;  /* 0x0000063000007945 */ /* 0x000fe20003800000 */
[----:B------:R-:W-:-:S02]  /*b030*/  UIMAD.WIDE.U32 UR18, UR16, UR4, URZ ;  /* 0x00000004101272a5 */ /* 0x000fc4000f8e003f */
[----:B------:R-:W-:Y:S01]  /*b040*/  @P1 SHF.R.U32.HI R16, RZ, c[0x0][0x4f0], R5 ;  /* 0x00013c00ff101a19 */ /* 0x000fe20000011605 */
[----:B------:R-:W-:Y:S02]  /*b050*/  UMOV UR14, UR20 ;  /* 0x00000014000e7c82 */ /* 0x000fe40008000000 */
[----:B------:R-:W-:Y:S01]  /*b060*/  UIMAD.WIDE.U32 UR14, UR11, UR6, UR14 ;  /* 0x000000060b0e72a5 */ /* 0x000fe2000f8e000e */
[--C-:B------:R-:W-:Y:S01]  /*b070*/  SHF.R.S32.HI R4, RZ, 0x1f, R16.reuse ;  /* 0x0000001fff047819 */ /* 0x100fe20000011410 */
[----:B------:R-:W-:Y:S01]  /*b080*/  IMAD.MOV R5, RZ, RZ, -R16 ;  /* 0x000000ffff057224 */ /* 0x000fe200078e0a10 */
[----:B------:R-:W-:-:S03]  /*b090*/  UIMAD UR4, UR17, UR4, URZ ;  /* 0x00000004110472a4 */ /* 0x000fc6000f8e023f */
[----:B------:R-:W-:Y:S01]  /*b0a0*/  IMAD R5, R5, c[0x0][0x4e8], R8 ;  /* 0x00013a0005057a24 */ /* 0x000fe200078e0208 */
[----:B------:R-:W-:Y:S01]  /*b0b0*/  LEA.HI R8, R3, R0, RZ, 0x6 ;  /* 0x0000000003087211 */ /* 0x000fe200078f30ff */
[----:B------:R-:W-:Y:S01]  /*b0c0*/  IMAD.IADD R0, R0, 0x1, -R11 ;  /* 0x0000000100007824 */ /* 0x000fe200078e0a0b */
[----:B------:R-:W-:Y:S01]  /*b0d0*/  MOV R3, UR7 ;  /* 0x0000000700037c02 */ /* 0x000fe20008000f00 */
[----:B------:R-:W-:Y:S01]  /*b0e0*/  UIMAD UR16, UR16, UR5, UR4 ;  /* 0x00000005101072a4 */ /* 0x000fe2000f8e0204 */
[----:B------:R-:W-:Y:S02]  /*b0f0*/  IADD3 R16, P0, R16, UR14, RZ ;  /* 0x0000000e10107c10 */ /* 0x000fe4000ff1e0ff */
[----:B------:R-:W-:Y:S01]  /*b100*/  SHF.R.S32.HI R11, RZ, 0x1f, R5 ;  /* 0x0000001fff0b7819 */ /* 0x000fe20000011405 */
[----:B------:R-:W-:Y:S01]  /*b110*/  ULDC.64 UR4, c[0x0][0x3e8] ;  /* 0x0000fa0000047ab9 */ /* 0x000fe20000000a00 */
[----:B------:R-:W-:Y:S01]  /*b120*/  IADD3.X R17, R4, UR15, R3, P0, !PT ;  /* 0x0000000f04117c10 */ /* 0x000fe200087fe403 */
[----:B------:R-:W-:Y:S01]  /*b130*/  UIADD3 UR17, UR19, UR16, URZ ;  /* 0x0000001013117290 */ /* 0x000fe2000fffe03f */
[----:B------:R-:W-:Y:S01]  /*b140*/  SHF.R.S32.HI R3, RZ, 0x3, R10 ;  /* 0x00000003ff037819 */ /* 0x000fe2000001140a */
[----:B------:R-:W-:Y:S01]  /*b150*/  IMAD R4, R11, c[0x0][0x488], RZ ;  /* 0x000122000b047a24 */ /* 0x000fe200078e02ff */
[----:B------:R-:W-:Y:S01]  /*b160*/  UIMAD UR8, UR8, UR4, URZ ;  /* 0x00000004080872a4 */ /* 0x000fe2000f8e023f */
[----:B------:R-:W-:Y:S01]  /*b170*/  IMAD.WIDE.U32 R16, R5, c[0x0][0x488], R16 ;  /* 0x0001220005107a25 */ /* 0x000fe200078e0010 */
[----:B------:R-:W-:Y:S01]  /*b180*/  UMOV UR16, UR18 ;  /* 0x0000001200107c82 */ /* 0x000fe20008000000 */
[----:B------:R-:W-:Y:S01]  /*b190*/  SHF.L.U32 R8, R8, 0x3, RZ ;  /* 0x0000000308087819 */ /* 0x000fe200000006ff */
[----:B------:R-:W-:Y:S01]  /*b1a0*/  UIMAD UR8, UR9, UR5, UR8 ;  /* 0x00000005090872a4 */ /* 0x000fe2000f8e0208 */
[----:B------:R-:W-:Y:S01]  /*b1b0*/  IMAD.SHL.U32 R12, R3, 0x40, RZ ;  /* 0x00000040030c7824 */ /* 0x000fe200078e00ff */
[----:B------:R-:W-:Y:S01]  /*b1c0*/  UIMAD.WIDE.U32 UR16, UR9, UR4, UR16 ;  /* 0x00000004091072a5 */ /* 0x000fe2000f8e0010 */
[----:B------:R-:W-:-:S02]  /*b1d0*/  IMAD R14, R0, 0x20, R3 ;  /* 0x00000020000e7824 */ /* 0x000fc400078e0203 */
[----:B------:R-:W-:Y:S01]  /*b1e0*/  IMAD R5, R5, c[0x0][0x48c], R4 ;  /* 0x0001230005057a24 */ /* 0x000fe200078e0204 */
[----:B------:R-:W-:Y:S01]  /*b1f0*/  LOP3.LUT R12, R12, 0x1c0, RZ, 0xc0, !PT ;  /* 0x000001c00c0c7812 */ /* 0x000fe200078ec0ff */
[----:B------:R-:W-:Y:S01]  /*b200*/  IMAD.SHL.U32 R0, R0, 0x8, RZ ;  /* 0x0000000800007824 */ /* 0x000fe200078e00ff */
[----:B------:R-:W-:Y:S01]  /*b210*/  LEA R4, P0, R16, c[0x0][0x450], 0x2 ;  /* 0x0001140010047a11 */ /* 0x000fe200078010ff */
[----:B------:R-:W-:Y:S01]  /*b220*/  IMAD R14, R36, 0x80, R14 ;  /* 0x00000080240e7824 */ /* 0x000fe200078e020e */
[----:B------:R-:W-:Y:S01]  /*b230*/  IADD3 R5, R17, R5, RZ ;  /* 0x0000000511057210 */ /* 0x000fe20007ffe0ff */
[----:B------:R-:W-:Y:S01]  /*b240*/  ULDC.64 UR4, c[0x0][0x3f0] ;  /* 0x0000fc0000047ab9 */ /* 0x000fe20000000a00 */
[----:B------:R-:W-:Y:S01]  /*b250*/  LOP3.LUT R10, R12, 0x38, R0, 0xf8, !PT ;  /* 0x000000380c0a7812 */ /* 0x000fe200078ef800 */
[----:B------:R-:W-:Y:S01]  /*b260*/  @P1 IMAD.HI.U32 R11, R14, c[0x0][0x4ec], RZ ;  /* 0x00013b000e0b1a27 */ /* 0x000fe200078e00ff */
[----:B------:R-:W-:Y:S01]  /*b270*/  SHF.R.U32.HI R12, RZ, 0x3, R12 ;  /* 0x00000003ff0c7819 */ /* 0x000fe2000001160c */
[----:B------:R-:W-:Y:S01]  /*b280*/  UIADD3 UR9, UR17, UR8, URZ ;  /* 0x0000000811097290 */ /* 0x000fe2000fffe03f */
[----:B------:R-:W-:Y:S01]  /*b290*/  LEA.HI.X R5, R16, c[0x0][0x454], R5, 0x2, P0 ;  /* 0x0001150010057a11 */ /* 0x000fe200000f1405 */
[--C-:B------:R-:W-:Y:S01]  /*b2a0*/  IMAD.MOV.U32 R13, RZ, RZ, R14.reuse ;  /* 0x000000ffff0d7224 */ /* 0x100fe200078e000e */
[----:B------:R-:W-:Y:S01]  /*b2b0*/  UIMAD UR10, UR10, UR4, URZ ;  /* 0x000000040a0a72a4 */ /* 0x000fe2000f8e023f */
[----:B------:R-:W-:Y:S01]  /*b2c0*/  @P1 SHF.R.U32.HI R13, RZ, c[0x0][0x4f0], R11 ;  /* 0x00013c00ff0d1a19 */ /* 0x000fe2000001160b */
[----:B------:R-:W-:Y:S01]  /*b2d0*/  UMOV UR8, UR16 ;  /* 0x0000001000087c82 */ /* 0x000fe20008000000 */
[----:B------:R-:W-:Y:S01]  /*b2e0*/  LOP3.LUT R12, R10, R12, RZ, 0x3c, !PT ;  /* 0x0000000c0a0c7212 */ /* 0x000fe200078e3cff */
[----:B------:R-:W-:Y:S01]  /*b2f0*/  SHFL.IDX PT, R11, R5, RZ, 0x1c1f ;  /* 0x001c1fff050b7589 */ /* 0x000fe200000e0000 */
[----:B------:R-:W-:Y:S01]  /*b300*/  UIMAD UR5, UR11, UR5, UR10 ;  /* 0x000000050b0572a4 */ /* 0x000fe2000f8e020a */
[--C-:B------:R-:W-:Y:S01]  /*b310*/  IMAD.MOV R15, RZ, RZ, -R13.reuse ;  /* 0x000000ffff0f7224 */ /* 0x100fe200078e0a0d */
[----:B------:R-:W-:Y:S01]  /*b320*/  UIMAD.WIDE.U32 UR8, UR11, UR4, UR8 ;  /* 0x000000040b0872a5 */ /* 0x000fe2000f8e0008 */
[----:B------:R-:W1:Y:S01]  /*b330*/  SHFL.IDX PT, R10, R4, RZ, 0x1c1f ;  /* 0x001c1fff040a7589 */ /* 0x000e6200000e0000 */
[----:B------:R-:W-:Y:S01]  /*b340*/  SHF.R.S32.HI R16, RZ, 0x1f, R13 ;  /* 0x0000001fff107819 */ /* 0x000fe2000001140d */
[----:B------:R-:W-:Y:S01]  /*b350*/  IMAD R15, R15, c[0x0][0x4e8], R14 ;  /* 0x00013a000f0f7a24 */ /* 0x000fe200078e020e */
[----:B------:R-:W-:Y:S01]  /*b360*/  UIADD3 UR5, UR9, UR5, URZ ;  /* 0x0000000509057290 */ /* 0x000fe2000fffe03f */
[----:B------:R-:W-:Y:S01]  /*b370*/  SHFL.IDX PT, R4, R4, 0x1, 0x1c1f ;  /* 0x003c1f0004047f89 */ /* 0x000fe200000e0000 */
[C---:B------:R-:W-:Y:S01]  /*b380*/  IADD3 R14, R9.reuse, 0x8, RZ ;  /* 0x00000008090e7810 */ /* 0x040fe20007ffe0ff */
[----:B------:R-:W-:Y:S01]  /*b390*/  IMAD.U32 R19, RZ, RZ, UR9 ;  /* 0x00000009ff137e24 */ /* 0x000fe2000f8e00ff */
[-C--:B------:R-:W-:Y:S01]  /*b3a0*/  ISETP.GE.OR P0, PT, R9, R2.reuse, P2 ;  /* 0x000000020900720c */ /* 0x080fe20001706670 */
[----:B------:R-:W2:Y:S01]  /*b3b0*/  SHFL.IDX PT, R5, R5, 0x1, 0x1c1f ;  /* 0x003c1f0005057f89 */ /* 0x000ea200000e0000 */
[----:B------:R-:W-:Y:S01]  /*b3c0*/  IMAD.U32 R18, RZ, RZ, UR8 ;  /* 0x00000008ff127e24 */ /* 0x000fe2000f8e00ff */
[----:B------:R-:W-:Y:S01]  /*b3d0*/  ISETP.GE.OR P2, PT, R14, R2, P2 ;  /* 0x000000020e00720c */ /* 0x000fe20001746670 */
[----:B------:R-:W-:Y:S01]  /*b3e0*/  IMAD.U32 R19, RZ, RZ, UR5 ;  /* 0x00000005ff137e24 */ /* 0x000fe2000f8e00ff */
[----:B------:R-:W-:Y:S01]  /*b3f0*/  SHF.R.S32.HI R9, RZ, 0x1f, R15 ;  /* 0x0000001fff097819 */ /* 0x000fe2000001140f */
[----:B------:R-:W-:Y:S01]  /*b400*/  IMAD R16, R16, c[0x0][0x3e0], RZ ;  /* 0x0000f80010107a24 */ /* 0x000fe200078e02ff */
[----:B------:R-:W-:Y:S01]  /*b410*/  LOP3.LUT R8, R12, 0x7ffffe00, R8, 0xf8, !PT ;  /* 0x7ffffe000c087812 */ /* 0x000fe200078ef808 */
[----:B------:R-:W-:Y:S01]  /*b420*/  IMAD.WIDE.U32 R18, R13, c[0x0][0x3e0], R18 ;  /* 0x0000f8000d127a25 */ /* 0x000fe200078e0012 */
[----:B------:R-:W-:-:S03]  /*b430*/  IADD3 R37, R0, 0x40, RZ ;  /* 0x0000004000257810 */ /* 0x000fc60007ffe0ff */
[----:B------:R-:W-:Y:S02]  /*b440*/  IMAD R16, R13, c[0x0][0x3e4], R16 ;  /* 0x0000f9000d107a24 */ /* 0x000fe400078e0210 */
[----:B------:R-:W-:Y:S02]  /*b450*/  IMAD R9, R9, c[0x0][0x3d8], RZ ;  /* 0x0000f60009097a24 */ /* 0x000fe400078e02ff */
[----:B------:R-:W-:Y:S01]  /*b460*/  IMAD.IADD R19, R19, 0x1, R16 ;  /* 0x0000000113137824 */ /* 0x000fe200078e0210 */
[----:B-1----:R1:W-:Y:S01]  /*b470*/  @!P0 ST.E [R10.64], R6 ;  /* 0x000000060a008985 */ /* 0x0023e2000c10190c */
[----:B------:R-:W-:Y:S02]  /*b480*/  IMAD.SHL.U32 R16, R8, 0x2, RZ ;  /* 0x0000000208107824 */ /* 0x000fe400078e00ff */
[C---:B------:R-:W-:Y:S02]  /*b490*/  IMAD R17, R15.reuse, c[0x0][0x3dc], R9 ;  /* 0x0000f7000f117a24 */ /* 0x040fe400078e0209 */
[----:B------:R-:W-:Y:S01]  /*b4a0*/  IMAD.WIDE.U32 R38, R15, c[0x0][0x3d8], R18 ;  /* 0x0000f6000f267a25 */ /* 0x000fe200078e0012 */
[----:B--2---:R1:W-:Y:S03]  /*b4b0*/  @!P2 ST.E [R4.64], R7 ;  /* 0x000000070400a985 */ /* 0x0043e6000c10190c */
[----:B------:R-:W-:Y:S01]  /*b4c0*/  IMAD.IADD R17, R39, 0x1, R17 ;  /* 0x0000000127117824 */ /* 0x000fe200078e0211 */
[----:B------:R-:W-:Y:S01]  /*b4d0*/  LEA R39, P0, R38, c[0x0][0x380], 0x1 ;  /* 0x0000e00026277a11 */ /* 0x000fe200078008ff */
[----:B------:R-:W-:Y:S01]  /*b4e0*/  IMAD R36, R36, 0x80, R3 ;  /* 0x0000008024247824 */ /* 0x000fe200078e0203 */
[----:B------:R1:W2:Y:S02]  /*b4f0*/  LDS.128 R28, [R16+0x1080] ;  /* 0x00108000101c7984 */ /* 0x0002a40000000c00 */
[----:B------:R-:W-:-:S02]  /*b500*/  LEA.HI.X R38, R38, c[0x0][0x384], R17, 0x1, P0 ;  /* 0x0000e10026267a11 */ /* 0x000fc400000f0c11 */
[----:B------:R1:W3:Y:S01]  /*b510*/  LDS.128 R24, [R16+0x2080] ;  /* 0x0020800010187984 */ /* 0x0002e20000000c00 */
[----:B------:R-:W-:-:S03]  /*b520*/  ISETP.GE.AND P0, PT, R36, R2, PT ;  /* 0x000000022400720c */ /* 0x000fc60003f06270 */
[----:B------:R1:W4:Y:S04]  /*b530*/  LDS.128 R20, [R16+0x3080] ;  /* 0x0030800010147984 */ /* 0x0003280000000c00 */
[----:B------:R1:W1:Y:S04]  /*b540*/  LDS.128 R12, [R16+0x5080] ;  /* 0x00508000100c7984 */ /* 0x0002680000000c00 */
[----:B------:R1:W1:Y:S04]  /*b550*/  LDS.128 R8, [R16+0x6080] ;  /* 0x0060800010087984 */ /* 0x0002680000000c00 */
[----:B------:R1:W1:Y:S04]  /*b560*/  LDS.128 R4, [R16+0x7080] ;  /* 0x0070800010047984 */ /* 0x0002680000000c00 */
[----:B------:R1:W1:Y:S04]  /*b570*/  SHFL.IDX PT, R40, R39, RZ, 0x181f ;  /* 0x00181fff27287589 */ /* 0x00026800000e0000 */
[----:B------:R1:W1:Y:S01]  /*b580*/  SHFL.IDX PT, R41, R38, RZ, 0x181f ;  /* 0x00181fff26297589 */ /* 0x00026200000e0000 */
[----:B------:R-:W-:Y:S05]  /*b590*/  @P0 BRA `(.L_x_33) ;  /* 0x000000b000000947 */ /* 0x000fea0003800000 */
[----:B------:R-:W5:Y:S01]  /*b5a0*/  LDS.128 R32, [R16+0x80] ;  /* 0x0000800010207984 */ /* 0x000f620000000c00 */
[----:B------:R-:W-:-:S02]  /*b5b0*/  ISETP.GE.AND P0, PT, R37, c[0x0][0x3c8], PT ;  /* 0x0000f20025007a0c */ /* 0x000fc40003f06270 */
[----:B------:R-:W-:Y:S01]  /*b5c0*/  ISETP.GE.AND P1, PT, R0, c[0x0][0x3c8], PT ;  /* 0x0000f20000007a0c */ /* 0x000fe20003f26270 */
[----:B-1----:R-:W1:Y:S10]  /*b5d0*/  LDS.128 R16, [R16+0x4080] ;  /* 0x0040800010107984 */ /* 0x002e740000000c00 */
[----:B------:R-:W-:-:S02]  /*b5e0*/  @!P0 SHF.R.S32.HI R3, RZ, 0x1f, R37 ;  /* 0x0000001fff038819 */ /* 0x000fc40000011425 */
[----:B------:R-:W-:Y:S02]  /*b5f0*/  @!P1 IMAD.WIDE R42, R0, 0x2, R40 ;  /* 0x00000002002a9825 */ /* 0x000fe400078e0228 */
[----:B------:R-:W-:-:S04]  /*b600*/  @!P0 LEA.HI R3, R3, R37, RZ, 0x3 ;  /* 0x0000002503038211 */ /* 0x000fc800078f18ff */
[----:B------:R-:W-:-:S05]  /*b610*/  @!P0 LOP3.LUT R3, R3, 0xfffffff8, RZ, 0xc0, !PT ;  /* 0xfffffff803038812 */ /* 0x000fca00078ec0ff */
[----:B------:R-:W-:Y:S01]  /*b620*/  @!P0 IMAD.WIDE R40, R3, 0x2, R40 ;  /* 0x0000000203288825 */ /* 0x000fe200078e0228 */
[----:B-----5:R4:W-:Y:S04]  /*b630*/  @!P1 ST.E.128 [R42.64], R32 ;  /* 0x000000202a009985 */ /* 0x0209e8000c101d0c */
[----:B-1----:R4:W-:Y:S02]  /*b640*/  @!P0 ST.E.128 [R40.64], R16 ;  /* 0x0000001028008985 */ /* 0x0029e4000c101d0c */
.L_x_33:
[----:B------:R-:W-:Y:S05]  /*b650*/  BSYNC B0 ;  /* 0x0000000000007941 */ /* 0x000fea0003800000 */
.L_x_32:
[----:B------:R-:W-:Y:S01]  /*b660*/  IADD3 R3, R36, 0x20, RZ ;  /* 0x0000002024037810 */ /* 0x000fe20007ffe0ff */
[----:B----4-:R4:W3:Y:S01]  /*b670*/  SHFL.IDX PT, R17, R38, 0x1, 0x181f ;  /* 0x00381f0026117f89 */ /* 0x0108e200000e0000 */
[----:B------:R-:W-:Y:S02]  /*b680*/  BSSY B0, `(.L_x_34) ;  /* 0x000000d000007945 */ /* 0x000fe40003800000 */
[----:B------:R-:W-:Y:S01]  /*b690*/  ISETP.GE.AND P0, PT, R3, R2, PT ;  /* 0x000000020300720c */ /* 0x000fe20003f06270 */
[----:B-1----:R4:W1:-:S12]  /*b6a0*/  SHFL.IDX PT, R16, R39, 0x1, 0x181f ;  /* 0x00381f0027107f89 */ /* 0x00285800000e0000 */
[----:B------:R-:W-:Y:S05]  /*b6b0*/  @P0 BRA `(.L_x_35) ;  /* 0x0000009000000947 */ /* 0x000fea0003800000 */
[----:B------:R-:W-:Y:S02]  /*b6c0*/  ISETP.GE.AND P0, PT, R37, c[0x0][0x3c8], PT ;  /* 0x0000f20025007a0c */ /* 0x000fe40003f06270 */
[----:B------:R-:W-:-:S11]  /*b6d0*/  ISETP.GE.AND P1, PT, R0, c[0x0][0x3c8], PT ;  /* 0x0000f20000007a0c */ /* 0x000fd60003f26270 */
[----:B------:R-:W-:Y:S02]  /*b6e0*/  @!P0 SHF.R.S32.HI R3, RZ, 0x1f, R37 ;  /* 0x0000001fff038819 */ /* 0x000fe40000011425 */
[----:B-1-3--:R-:W-:Y:S02]  /*b6f0*/  @!P1 IMAD.WIDE R18, R0, 0x2, R16 ;  /* 0x0000000200129825 */ /* 0x00afe400078e0210 */
[----:B------:R-:W-:-:S03]  /*b700*/  @!P0 LEA.HI R3, R3, R37, RZ, 0x3 ;  /* 0x0000002503038211 */ /* 0x000fc600078f18ff */
[----:B--2---:R1:W-:Y:S01]  /*b710*/  @!P1 ST.E.128 [R18.64], R28 ;  /* 0x0000001c12009985 */ /* 0x0043e2000c101d0c */
[----:B------:R-:W-:-:S05]  /*b720*/  @!P0 LOP3.LUT R3, R3, 0xfffffff8, RZ, 0xc0, !PT ;  /* 0xfffffff803038812 */ /* 0x000fca00078ec0ff */
[----:B------:R-:W-:-:S05]  /*b730*/  @!P0 IMAD.WIDE R16, R3, 0x2, R16 ;  /* 0x0000000203108825 */ /* 0x000fca00078e0210 */
[----:B------:R1:W-:Y:S02]  /*b740*/  @!P0 ST.E.128 [R16.64], R12 ;  /* 0x0000000c10008985 */ /* 0x0003e4000c101d0c */
.L_x_35:
[----:B------:R-:W-:Y:S05]  /*b750*/  BSYNC B0 ;  /* 0x0000000000007941 */ /* 0x000fea0003800000 */
.L_x_34:
[----:B------:R-:W-:Y:S01]  /*b760*/  IADD3 R3, R36, 0x40, RZ ;  /* 0x0000004024037810 */ /* 0x000fe20007ffe0ff */
[----:B-1----:R1:W4:Y:S01]  /*b770*/  SHFL.IDX PT, R13, R38, 0x2, 0x181f ;  /* 0x00581f00260d7f89 */ /* 0x00232200000e0000 */
[----:B------:R-:W-:Y:S02]  /*b780*/  BSSY B0, `(.L_x_36) ;  /* 0x000000d000007945 */ /* 0x000fe40003800000 */
[----:B------:R-:W-:Y:S01]  /*b790*/  ISETP.GE.AND P0, PT, R3, R2, PT ;  /* 0x000000020300720c */ /* 0x000fe20003f06270 */
[----:B------:R1:W3:-:S12]  /*b7a0*/  SHFL.IDX PT, R12, R39, 0x2, 0x181f ;  /* 0x00581f00270c7f89 */ /* 0x0002d800000e0000 */
[----:B------:R-:W-:Y:S05]  /*b7b0*/  @P0 BRA `(.L_x_37) ;  /* 0x0000009000000947 */ /* 0x000fea0003800000 */
[----:B------:R-:W-:Y:S02]  /*b7c0*/  ISETP.GE.AND P0, PT, R37, c[0x0][0x3c8], PT ;  /* 0x0000f20025007a0c */ /* 0x000fe40003f06270 */
[----:B------:R-:W-:-:S11]  /*b7d0*/  ISETP.GE.AND P1, PT, R0, c[0x0][0x3c8], PT ;  /* 0x0000f20000007a0c */ /* 0x000fd60003f26270 */
[----:B------:R-:W-:Y:S02]  /*b7e0*/  @!P0 SHF.R.S32.HI R3, RZ, 0x1f, R37 ;  /* 0x0000001fff038819 */ /* 0x000fe40000011425 */
[----:B---34-:R-:W-:Y:S02]  /*b7f0*/  @!P1 IMAD.WIDE R14, R0, 0x2, R12 ;  /* 0x00000002000e9825 */ /* 0x018fe400078e020c */
[----:B------:R-:W-:-:S03]  /*b800*/  @!P0 LEA.HI R3, R3, R37, RZ, 0x3 ;  /* 0x0000002503038211 */ /* 0x000fc600078f18ff */
[----:B------:R3:W-:Y:S01]  /*b810*/  @!P1 ST.E.128 [R14.64], R24 ;  /* 0x000000180e009985 */ /* 0x0007e2000c101d0c */
[----:B------:R-:W-:-:S05]  /*b820*/  @!P0 LOP3.LUT R3, R3, 0xfffffff8, RZ, 0xc0, !PT ;  /* 0xfffffff803038812 */ /* 0x000fca00078ec0ff */
[----:B------:R-:W-:-:S05]  /*b830*/  @!P0 IMAD.WIDE R12, R3, 0x2, R12 ;  /* 0x00000002030c8825 */ /* 0x000fca00078e020c */
[----:B------:R3:W-:Y:S02]  /*b840*/  @!P0 ST.E.128 [R12.64], R8 ;  /* 0x000000080c008985 */ /* 0x0007e4000c101d0c */
.L_x_37:
[----:B------:R-:W-:Y:S05]  /*b850*/  BSYNC B0 ;  /* 0x0000000000007941 */ /* 0x000fea0003800000 */
.L_x_36:
[----:B------:R-:W-:Y:S01]  /*b860*/  IADD3 R36, R36, 0x60, RZ ;  /* 0x0000006024247810 */ /* 0x000fe20007ffe0ff */
[----:B---3--:R3:W1:Y:S03]  /*b870*/  SHFL.IDX PT, R9, R38, 0x3, 0x181f ;  /* 0x00781f0026097f89 */ /* 0x00866600000e0000 */
[----:B------:R-:W-:Y:S01]  /*b880*/  ISETP.GE.AND P0, PT, R36, R2, PT ;  /* 0x000000022400720c */ /* 0x000fe20003f06270 */
[----:B------:R3:W4:-:S12]  /*b890*/  SHFL.IDX PT, R8, R39, 0x3, 0x181f ;  /* 0x00781f0027087f89 */ /* 0x00071800000e0000 */
[----:B------:R-:W-:Y:S05]  /*b8a0*/  @P0 EXIT ;  /* 0x000000000000094d */ /* 0x000fea0003800000 */
[----:B------:R-:W-:-:S13]  /*b8b0*/  ISETP.GE.AND P0, PT, R0, c[0x0][0x3c8], PT ;  /* 0x0000f20000007a0c */ /* 0x000fda0003f06270 */
[----:B-1--4-:R-:W-:-:S05]  /*b8c0*/  @!P0 IMAD.WIDE R2, R0, 0x2, R8 ;  /* 0x0000000200028825 */ /* 0x012fca00078e0208 */
[----:B------:R1:W-:Y:S01]  /*b8d0*/  @!P0 ST.E.128 [R2.64], R20 ;  /* 0x0000001402008985 */ /* 0x0003e2000c101d0c */
[----:B------:R-:W-:-:S13]  /*b8e0*/  ISETP.GE.AND P0, PT, R37, c[0x0][0x3c8], PT ;  /* 0x0000f20025007a0c */ /* 0x000fda0003f06270 */
[----:B------:R-:W-:Y:S05]  /*b8f0*/  @P0 EXIT ;  /* 0x000000000000094d */ /* 0x000fea0003800000 */
[----:B------:R-:W-:-:S04]  /*b900*/  SHF.R.S32.HI R0, RZ, 0x1f, R37 ;  /* 0x0000001fff007819 */ /* 0x000fc80000011425 */
[----:B------:R-:W-:-:S04]  /*b910*/  LEA.HI R0, R0, R37, RZ, 0x3 ;  /* 0x0000002500007211 */ /* 0x000fc800078f18ff */
[----:B------:R-:W-:-:S05]  /*b920*/  LOP3.LUT R0, R0, 0xfffffff8, RZ, 0xc0, !PT ;  /* 0xfffffff800007812 */ /* 0x000fca00078ec0ff */
[----:B------:R-:W-:-:S05]  /*b930*/  IMAD.WIDE R8, R0, 0x2, R8 ;  /* 0x0000000200087825 */ /* 0x000fca00078e0208 */
[----:B------:R-:W-:Y:S01]  /*b940*/  ST.E.128 [R8.64], R4 ;  /* 0x0000000408007985 */ /* 0x000fe2000c101d0c */
[----:B------:R-:W-:Y:S05]  /*b950*/  EXIT ;  /* 0x000000000000794d */ /* 0x000fea0003800000 */
.L_x_30:
[----:B------:R-:W-:Y:S02]  /*b960*/  ULDC.64 UR4, c[0x0][0x500] ;  /* 0x0001400000047ab9 */ /* 0x000fe40000000a00 */
[----:B------:R-:W-:Y:S02]  /*b970*/  UISETP.NE.U32.AND UP1, UPT, URZ, UR4, UPT ;  /* 0x000000043f00728c */ /* 0x000fe4000bf25070 */
[----:B------:R-:W-:Y:S02]  /*b980*/  UMOV UR6, 0x4 ;  /* 0x0000000400067882 */ /* 0x000fe40000000000 */
[----:B------:R-:W-:-:S03]  /*b990*/  UISETP.NE.AND.EX UP1, UPT, URZ, UR5, UPT, UP1 ;  /* 0x000000053f00728c */ /* 0x000fc6000bf25310 */
[----:B------:R-:W-:Y:S02]  /*b9a0*/  ULDC.64 UR4, c[0x0][0x500] ;  /* 0x0001400000047ab9 */ /* 0x000fe40000000a00 */
[----:B------:R-:W-:Y:S01]  /*b9b0*/  UIMAD.WIDE UR4, UR11, UR6, UR4 ;  /* 0x000000060b0472a5 */ /* 0x000fe2000f8e0204 */
[----:B------:R-:W-:-:S05]  /*b9c0*/  PLOP3.LUT P1, PT, PT, PT, UP1, 0x80, 0x0 ;  /* 0x000000000000781c */ /* 0x000fca0003f2f018 */
[----:B------:R-:W-:Y:S01]  /*b9d0*/  IMAD.U32 R4, RZ, RZ, UR4 ;  /* 0x00000004ff047e24 */ /* 0x000fe2000f8e00ff */
[----:B------:R-:W-:Y:S01]  /*b9e0*/  MOV R5, UR5 ;  /* 0x0000000500057c02 */ /* 0x000fe20008000f00 */
[----:B------:R-:W-:-:S06]  /*b9f0*/  ULDC.64 UR4, c[0x0][0x508] ;  /* 0x0001420000047ab9 */ /* 0x000fcc0000000a00 */
[----:B-----5:R-:W2:Y:S01]  /*ba00*/  @P1 LDG.E R0, [R4.64] ;  /* 0x0000000c04001981 */ /* 0x020ea2000c1e1900 */
[----:B------:R-:W-:Y:S01]  /*ba10*/  UISETP.NE.U32.AND UP0, UPT, URZ, UR4, UPT ;  /* 0x000000043f00728c */ /* 0x000fe2000bf05070 */
[----:B------:R-:W-:-:S03]  /*ba20*/  IMAD.MOV.U32 R8, RZ, RZ, c[0x0][0x388] ;  /* 0x0000e200ff087624 */ /* 0x000fc600078e00ff */
[----:B------:R-:W-:-:S03]  /*ba30*/  UISETP.NE.AND.EX UP0, UPT, URZ, UR5, UPT, UP0 ;  /* 0x000000053f00728c */ /* 0x000fc6000bf05300 */
[----:B------:R-:W-:-:S03]  /*ba40*/  ULDC.64 UR4, c[0x0][0x508] ;  /* 0x0001420000047ab9 */ /* 0x000fc60000000a00 */
[----:B------:R-:W-:-:S05]  /*ba50*/  PLOP3.LUT P0, PT, PT, PT, UP0, 0x80, 0x0 ;  /* 0x000000000000781c */ /* 0x000fca0003f0f008 */
[----:B------:R-:W-:-:S06]  /*ba60*/  @UP0 UIMAD.WIDE UR4, UR11, UR6, UR4 ;  /* 0x000000060b0402a5 */ /* 0x000fcc000f8e0204 */
[----:B------:R-:W-:Y:S01]  /*ba70*/  MOV R2, UR4 ;  /* 0x0000000400027c02 */ /* 0x000fe20008000f00 */
        /* <DEDUP_REMOVED lines=13> */
.L_x_38:
[----:B-1----:R-:W1:Y:S01]  /*bb50*/  S2R R0, SR_TID.X ;  /* 0x0000000000007919 */ /* 0x002e620000002100 */
[----:B------:R-:W-:Y:S01]  /*bb60*/  USHF.R.S32.HI UR6, URZ, 0x1f, UR11 ;  /* 0x0000001f3f067899 */ /* 0x000fe2000801140b */
[----:B------:R-:W-:Y:S01]  /*bb70*/  BSSY B0, `(.L_x_39) ;  /* 0x0000029000007945 */ /* 0x000fe20003800000 */
[----:B------:R-:W-:-:S02]  /*bb80*/  USEL UR11, UR11, URZ, !UP1 ;  /* 0x0000003f0b0b7287 */ /* 0x000fc4000c800000 */
[----:B------:R-:W-:Y:S01]  /*bb90*/  USEL UR6, UR6, URZ, !UP1 ;  /* 0x0000003f06067287 */ /* 0x000fe2000c800000 */
[----:B-1----:R-:W-:-:S13]  /*bba0*/  ISETP.GE.AND P0, PT, R0, 0x80, PT ;  /* 0x000000800000780c */ /* 0x002fda0003f06270 */
[----:B------:R-:W-:Y:S05]  /*bbb0*/  @P0 BRA `(.L_x_40) ;  /* 0x0000024000000947 */ /* 0x000fea0003800000 */
[----:B------:R-:W1:Y:S01]  /*bbc0*/  S2R R2, SR_CTAID.X ;  /* 0x0000000000027919 */ /* 0x000e620000002500 */
[----:B-----5:R-:W-:Y:S01]  /*bbd0*/  IMAD R3, R8, c[0x0][0x4e8], RZ ;  /* 0x00013a0008037a24 */ /* 0x020fe200078e02ff */
[----:B-1----:R-:W-:-:S04]  /*bbe0*/  LEA R2, R2, R0, 0x7 ;  /* 0x0000000002027211 */ /* 0x002fc800078e38ff */
[----:B------:R-:W-:-:S13]  /*bbf0*/  ISETP.GE.AND P0, PT, R2, R3, PT ;  /* 0x000000030200720c */ /* 0x000fda0003f06270 */
[----:B------:R-:W-:Y:S05]  /*bc00*/  @P0 BRA `(.L_x_40) ;  /* 0x000001f000000947 */ /* 0x000fea0003800000 */
[----:B------:R-:W-:Y:S01]  /*bc10*/  IMAD.MOV.U32 R3, RZ, RZ, c[0x0][0x4e8] ;  /* 0x00013a00ff037624 */ /* 0x000fe200078e00ff */
[----:B------:R-:W-:Y:S01]  /*bc20*/  ULDC.64 UR4, c[0x0][0x490] ;  /* 0x0001240000047ab9 */ /* 0x000fe20000000a00 */
[----:B------:R-:W-:Y:S01]  /*bc30*/  IMAD.MOV.U32 R6, RZ, RZ, R2 ;  /* 0x000000ffff067224 */ /* 0x000fe200078e0002 */
[----:B------:R-:W-:Y:S02]  /*bc40*/  UIMAD UR7, UR8, UR4, URZ ;  /* 0x00000004080772a4 */ /* 0x000fe4000f8e023f */
[----:B------:R-:W-:Y:S01]  /*bc50*/  ISETP.NE.AND P0, PT, R3, 0x1, PT ;  /* 0x000000010300780c */ /* 0x000fe20003f05270 */
[----:B------:R-:W-:Y:S02]  /*bc60*/  UMOV UR16, UR14 ;  /* 0x0000000e00107c82 */ /* 0x000fe40008000000 */
[----:B------:R-:W-:Y:S02]  /*bc70*/  UMOV UR17, UR15 ;  /* 0x0000000f00117c82 */ /* 0x000fe40008000000 */
[----:B------:R-:W-:-:S02]  /*bc80*/  UIMAD.WIDE.U32 UR16, UR9, UR4, UR16 ;  /* 0x00000004091072a5 */ /* 0x000fc4000f8e0010 */
[----:B------:R-:W-:-:S03]  /*bc90*/  UIMAD UR7, UR9, UR5, UR7 ;  /* 0x00000005090772a4 */ /* 0x000fc6000f8e0207 */
[----:B------:R-:W-:Y:S02]  /*bca0*/  ULDC.64 UR4, c[0x0][0x498] ;  /* 0x0001260000047ab9 */ /* 0x000fe40000000a00 */
[----:B------:R-:W-:Y:S01]  /*bcb0*/  UIADD3 UR17, UR7, UR17, URZ ;  /* 0x0000001107117290 */ /* 0x000fe2000fffe03f */
[----:B------:R-:W-:Y:S01]  /*bcc0*/  @P0 IMAD.HI.U32 R3, R2, c[0x0][0x4ec], RZ ;  /* 0x00013b0002030a27 */ /* 0x000fe200078e00ff */
[----:B------:R-:W-:Y:S02]  /*bcd0*/  UIMAD UR7, UR6, UR4, URZ ;  /* 0x00000004060772a4 */ /* 0x000fe4000f8e023f */
[----:B------:R-:W-:Y:S02]  /*bce0*/  UIMAD.WIDE.U32 UR16, UR11, UR4, UR16 ;  /* 0x000000040b1072a5 */ /* 0x000fe4000f8e0010 */
[----:B------:R-:W-:Y:S01]  /*bcf0*/  @P0 SHF.R.U32.HI R6, RZ, c[0x0][0x4f0], R3 ;  /* 0x00013c00ff060a19 */ /* 0x000fe20000011603 */
[----:B------:R-:W-:-:S03]  /*bd00*/  UIMAD UR5, UR11, UR5, UR7 ;  /* 0x000000050b0572a4 */ /* 0x000fc6000f8e0207 */
[C---:B------:R-:W-:Y:S02]  /*bd10*/  IADD3 R5, -R6.reuse, RZ, RZ ;  /* 0x000000ff06057210 */ /* 0x040fe40007ffe1ff */
[----:B------:R-:W-:Y:S02]  /*bd20*/  SHF.R.S32.HI R3, RZ, 0x1f, R6 ;  /* 0x0000001fff037819 */ /* 0x000fe40000011406 */
[----:B------:R-:W-:Y:S01]  /*bd30*/  IADD3 R6, P0, R6, UR16, RZ ;  /* 0x0000001006067c10 */ /* 0x000fe2000ff1e0ff */
[----:B------:R-:W-:Y:S02]  /*bd40*/  IMAD R5, R5, c[0x0][0x4e8], R2 ;  /* 0x00013a0005057a24 */ /* 0x000fe400078e0202 */
[----:B------:R-:W-:-:S03]  /*bd50*/  IMAD.U32 R2, RZ, RZ, UR5 ;  /* 0x00000005ff027e24 */ /* 0x000fc6000f8e00ff */
[----:B------:R-:W-:Y:S02]  /*bd60*/  SHF.R.S32.HI R4, RZ, 0x1f, R5 ;  /* 0x0000001fff047819 */ /* 0x000fe40000011405 */
[----:B------:R-:W-:-:S03]  /*bd70*/  IADD3.X R7, R3, UR17, R2, P0, !PT ;  /* 0x0000001103077c10 */ /* 0x000fc600087fe402 */
[----:B------:R-:W-:Y:S02]  /*bd80*/  IMAD R2, R4, c[0x0][0x488], RZ ;  /* 0x0001220004027a24 */ /* 0x000fe400078e02ff */
[----:B------:R-:W-:-:S04]  /*bd90*/  IMAD.WIDE.U32 R6, R5, c[0x0][0x488], R6 ;  /* 0x0001220005067a25 */ /* 0x000fc800078e0006 */
[----:B------:R-:W-:Y:S01]  /*bda0*/  IMAD R2, R5, c[0x0][0x48c], R2 ;  /* 0x0001230005027a24 */ /* 0x000fe200078e0202 */
[----:B------:R-:W-:-:S04]  /*bdb0*/  LEA R4, P0, R6, c[0x0][0x450], 0x2 ;  /* 0x0001140006047a11 */ /* 0x000fc800078010ff */
[----:B------:R-:W-:-:S04]  /*bdc0*/  IADD3 R2, R7, R2, RZ ;  /* 0x0000000207027210 */ /* 0x000fc80007ffe0ff */
[----:B------:R-:W-:Y:S01]  /*bdd0*/  LEA.HI.X R5, R6, c[0x0][0x454], R2, 0x2, P0 ;  /* 0x0001150006057a11 */ /* 0x000fe200000f1402 */
[----:B------:R-:W-:-:S05]  /*bde0*/  IMAD.MOV.U32 R2, RZ, RZ, -0x800000 ;  /* 0xff800000ff027424 */ /* 0x000fca00078e00ff */
[----:B------:R1:W-:Y:S02]  /*bdf0*/  STG.E [R4.64], R2 ;  /* 0x0000000204007986 */ /* 0x0003e4000c10190c */
.L_x_40:
[----:B------:R-:W-:Y:S05]  /*be00*/  BSYNC B0 ;  /* 0x0000000000007941 */ /* 0x000fea0003800000 */
.L_x_39:
[----:B------:R-:W2:Y:S01]  /*be10*/  S2R R3, SR_CTAID.X ;  /* 0x0000000000037919 */ /* 0x000ea20000002500 */
[----:B-1----:R-:W-:Y:S01]  /*be20*/  SHF.R.S32.HI R2, RZ, 0x1f, R0 ;  /* 0x0000001fff027819 */ /* 0x002fe20000011400 */
[----:B------:R-:W-:Y:S01]  /*be30*/  IMAD.MOV.U32 R4, RZ, RZ, c[0x0][0x4e8] ;  /* 0x00013a00ff047624 */ /* 0x000fe200078e00ff */
[----:B------:R-:W-:Y:S01]  /*be40*/  ULDC.64 UR4, c[0x0][0x3a0] ;  /* 0x0000e80000047ab9 */ /* 0x000fe20000000a00 */
[----:B-----5:R-:W-:Y:S01]  /*be50*/  IMAD R8, R8, c[0x0][0x4e8], RZ ;  /* 0x00013a0008087a24 */ /* 0x020fe200078e02ff */
[----:B------:R-:W-:Y:S01]  /*be60*/  LEA.HI R2, R2, R0, RZ, 0x3 ;  /* 0x0000000002027211 */ /* 0x000fe200078f18ff */
[----:B------:R-:W-:Y:S01]  /*be70*/  UIMAD UR7, UR15, UR4, URZ ;  /* 0x000000040f0772a4 */ /* 0x000fe2000f8e023f */
[----:B------:R-:W-:Y:S01]  /*be80*/  ISETP.NE.AND P0, PT, R4, 0x1, PT ;  /* 0x000000010400780c */ /* 0x000fe20003f05270 */
[----:B------:R-:W-:Y:S01]  /*be90*/  UIMAD.WIDE.U32 UR16, UR14, UR4, URZ ;  /* 0x000000040e1072a5 */ /* 0x000fe2000f8e003f */
[----:B------:R-:W-:Y:S01]  /*bea0*/  LOP3.LUT R5, R2, 0xfffffff8, RZ, 0xc0, !PT ;  /* 0xfffffff802057812 */ /* 0x000fe200078ec0ff */
[----:B------:R-:W-:Y:S01]  /*beb0*/  UIMAD UR7, UR14, UR5, UR7 ;  /* 0x000000050e0772a4 */ /* 0x000fe2000f8e0207 */
[----:B------:R-:W-:Y:S01]  /*bec0*/  SHF.R.S32.HI R2, RZ, 0x3, R2 ;  /* 0x00000003ff027819 */ /* 0x000fe20000011402 */
[----:B------:R-:W-:Y:S01]  /*bed0*/  BSSY B0, `(.L_x_41) ;  /* 0x0000033000007945 */ /* 0x000fe20003800000 */
[----:B------:R-:W-:Y:S01]  /*bee0*/  ULDC.64 UR4, c[0x0][0x3e8] ;  /* 0x0000fa0000047ab9 */ /* 0x000fe20000000a00 */
[----:B------:R-:W-:Y:S01]  /*bef0*/  IMAD.IADD R0, R0, 0x1, -R5 ;  /* 0x0000000100007824 */ /* 0x000fe200078e0a05 */
[----:B------:R-:W-:-:S02]  /*bf00*/  UIADD3 UR17, UR17, UR7, URZ ;  /* 0x0000000711117290 */ /* 0x000fc4000fffe03f */
[----:B------:R-:W-:Y:S02]  /*bf10*/  UIMAD UR7, UR8, UR4, URZ ;  /* 0x00000004080772a4 */ /* 0x000fe4000f8e023f */
[C---:B------:R-:W-:Y:S01]  /*bf20*/  LEA R5, R0.reuse, R2, 0x5 ;  /* 0x0000000200057211 */ /* 0x040fe200078e28ff */
[----:B------:R-:W-:Y:S02]  /*bf30*/  UIMAD.WIDE.U32 UR16, UR9, UR4, UR16 ;  /* 0x00000004091072a5 */ /* 0x000fe4000f8e0010 */
[----:B------:R-:W-:Y:S02]  /*bf40*/  UIMAD UR7, UR9, UR5, UR7 ;  /* 0x00000005090772a4 */ /* 0x000fe4000f8e0207 */
[C---:B--2---:R-:W-:Y:S01]  /*bf50*/  IMAD R5, R3.reuse, 0x80, R5 ;  /* 0x0000008003057824 */ /* 0x044fe200078e0205 */
[----:B------:R-:W-:Y:S01]  /*bf60*/  ULDC.64 UR4, c[0x0][0x3f0] ;  /* 0x0000fc0000047ab9 */ /* 0x000fe20000000a00 */
[----:B------:R-:W-:Y:S01]  /*bf70*/  IMAD R2, R3, 0x80, R2 ;  /* 0x0000008003027824 */ /* 0x000fe200078e0202 */
[----:B------:R-:W-:Y:S01]  /*bf80*/  UIMAD UR6, UR6, UR4, URZ ;  /* 0x00000004060672a4 */ /* 0x000fe2000f8e023f */
[----:B------:R-:W-:Y:S01]  /*bf90*/  @P0 IMAD.HI.U32 R4, R5, c[0x0][0x4ec], RZ ;  /* 0x00013b0005040a27 */ /* 0x000fe200078e00ff */
[----:B------:R-:W-:Y:S01]  /*bfa0*/  UIADD3 UR17, UR7, UR17, URZ ;  /* 0x0000001107117290 */ /* 0x000fe2000fffe03f */
[----:B------:R-:W-:Y:S01]  /*bfb0*/  MOV R7, R5 ;  /* 0x0000000500077202 */ /* 0x000fe20000000f00 */
[----:B------:R-:W-:Y:S01]  /*bfc0*/  UIMAD UR5, UR11, UR5, UR6 ;  /* 0x000000050b0572a4 */ /* 0x000fe2000f8e0206 */
[----:B------:R-:W-:Y:S01]  /*bfd0*/  SHF.L.U32 R3, R0, 0x3, RZ ;  /* 0x0000000300037819 */ /* 0x000fe200000006ff */
[----:B------:R-:W-:Y:S01]  /*bfe0*/  UIMAD.WIDE.U32 UR16, UR11, UR4, UR16 ;  /* 0x000000040b1072a5 */ /* 0x000fe2000f8e0010 */
[----:B------:R-:W-:-:S02]  /*bff0*/  @P0 SHF.R.U32.HI R7, RZ, c[0x0][0x4f0], R4 ;  /* 0x00013c00ff070a19 */ /* 0x000fc40000011604 */
[----:B------:R-:W-:Y:S01]  /*c000*/  IADD3 R0, R3, 0x40, RZ ;  /* 0x0000004003007810 */ /* 0x000fe20007ffe0ff */
[----:B------:R-:W-:Y:S01]  /*c010*/  UIADD3 UR5, UR17, UR5, URZ ;  /* 0x0000000511057290 */ /* 0x000fe2000fffe03f */
[--C-:B------:R-:W-:Y:S01]  /*c020*/  SHF.R.S32.HI R4, RZ, 0x1f, R7.reuse ;  /* 0x0000001fff047819 */ /* 0x100fe20000011407 */
[----:B------:R-:W-:Y:S01]  /*c030*/  IMAD.MOV R6, RZ, RZ, -R7 ;  /* 0x000000ffff067224 */ /* 0x000fe200078e0a07 */
[----:B------:R-:W-:Y:S01]  /*c040*/  MOV R10, UR16 ;  /* 0x00000010000a7c02 */ /* 0x000fe20008000f00 */
[----:B------:R-:W-:Y:S02]  /*c050*/  IMAD.U32 R11, RZ, RZ, UR17 ;  /* 0x00000011ff0b7e24 */ /* 0x000fe4000f8e00ff */
[----:B------:R-:W-:Y:S01]  /*c060*/  IMAD R6, R6, c[0x0][0x4e8], R5 ;  /* 0x00013a0006067a24 */ /* 0x000fe200078e0205 */
[----:B------:R-:W-:Y:S01]  /*c070*/  MOV R11, UR5 ;  /* 0x00000005000b7c02 */ /* 0x000fe20008000f00 */
[----:B------:R-:W-:-:S03]  /*c080*/  IMAD R4, R4, c[0x0][0x3e0], RZ ;  /* 0x0000f80004047a24 */ /* 0x000fc600078e02ff */
[----:B------:R-:W-:Y:S01]  /*c090*/  SHF.R.S32.HI R5, RZ, 0x1f, R6 ;  /* 0x0000001fff057819 */ /* 0x000fe20000011406 */
[C---:B------:R-:W-:Y:S02]  /*c0a0*/  IMAD R4, R7.reuse, c[0x0][0x3e4], R4 ;  /* 0x0000f90007047a24 */ /* 0x040fe400078e0204 */
[----:B------:R-:W-:-:S04]  /*c0b0*/  IMAD.WIDE.U32 R10, R7, c[0x0][0x3e0], R10 ;  /* 0x0000f800070a7a25 */ /* 0x000fc800078e000a */
[----:B------:R-:W-:Y:S02]  /*c0c0*/  IMAD R5, R5, c[0x0][0x3d8], RZ ;  /* 0x0000f60005057a24 */ /* 0x000fe400078e02ff */
[----:B------:R-:W-:Y:S02]  /*c0d0*/  IMAD.IADD R11, R11, 0x1, R4 ;  /* 0x000000010b0b7824 */ /* 0x000fe400078e0204 */
[C---:B------:R-:W-:Y:S02]  /*c0e0*/  IMAD R5, R6.reuse, c[0x0][0x3dc], R5 ;  /* 0x0000f70006057a24 */ /* 0x040fe400078e0205 */
[----:B------:R-:W-:-:S05]  /*c0f0*/  IMAD.WIDE.U32 R6, R6, c[0x0][0x3d8], R10 ;  /* 0x0000f60006067a25 */ /* 0x000fca00078e000a */
[----:B------:R-:W-:Y:S02]  /*c100*/  IADD3 R4, R7, R5, RZ ;  /* 0x0000000507047210 */ /* 0x000fe40007ffe0ff */
[----:B------:R-:W-:-:S04]  /*c110*/  LEA R5, P0, R6, c[0x0][0x380], 0x1 ;  /* 0x0000e00006057a11 */ /* 0x000fc800078008ff */
[----:B------:R-:W-:Y:S02]  /*c120*/  LEA.HI.X R4, R6, c[0x0][0x384], R4, 0x1, P0 ;  /* 0x0000e10006047a11 */ /* 0x000fe400000f0c04 */
[----:B------:R-:W-:Y:S01]  /*c130*/  ISETP.GE.AND P0, PT, R2, R8, PT ;  /* 0x000000080200720c */ /* 0x000fe20003f06270 */
[----:B------:R1:W2:Y:S04]  /*c140*/  SHFL.IDX PT, R6, R5, RZ, 0x181f ;  /* 0x00181fff05067589 */ /* 0x0002a800000e0000 */
[----:B------:R1:W3:Y:S08]  /*c150*/  SHFL.IDX PT, R7, R4, RZ, 0x181f ;  /* 0x00181fff04077589 */ /* 0x0002f000000e0000 */
[----:B------:R-:W-:Y:S05]  /*c160*/  @P0 BRA `(.L_x_42) ;  /* 0x0000009000000947 */ /* 0x000fea0003800000 */
[----:B------:R-:W-:Y:S02]  /*c170*/  ISETP.GE.AND P0, PT, R0, c[0x0][0x3c8], PT ;  /* 0x0000f20000007a0c */ /* 0x000fe40003f06270 */
[----:B------:R-:W-:-:S11]  /*c180*/  ISETP.GE.AND P1, PT, R3, c[0x0][0x3c8], PT ;  /* 0x0000f20003007a0c */ /* 0x000fd60003f26270 */
[----:B------:R-:W-:Y:S02]  /*c190*/  @!P0 SHF.R.S32.HI R9, RZ, 0x1f, R0 ;  /* 0x0000001fff098819 */ /* 0x000fe40000011400 */
[----:B--23--:R-:W-:Y:S02]  /*c1a0*/  @!P1 IMAD.WIDE R10, R3, 0x2, R6 ;  /* 0x00000002030a9825 */ /* 0x00cfe400078e0206 */
[----:B------:R-:W-:-:S03]  /*c1b0*/  @!P0 LEA.HI R9, R9, R0, RZ, 0x3 ;  /* 0x0000000009098211 */ /* 0x000fc600078f18ff */
[----:B------:R2:W-:Y:S01]  /*c1c0*/  @!P1 ST.E.128 [R10.64], RZ ;  /* 0x000000ff0a009985 */ /* 0x0005e2000c101d0c */
[----:B------:R-:W-:-:S05]  /*c1d0*/  @!P0 LOP3.LUT R9, R9, 0xfffffff8, RZ, 0xc0, !PT ;  /* 0xfffffff809098812 */ /* 0x000fca00078ec0ff */
[----:B------:R-:W-:-:S05]  /*c1e0*/  @!P0 IMAD.WIDE R6, R9, 0x2, R6 ;  /* 0x0000000209068825 */ /* 0x000fca00078e0206 */
[----:B------:R2:W-:Y:S02]  /*c1f0*/  @!P0 ST.E.128 [R6.64], RZ ;  /* 0x000000ff06008985 */ /* 0x0005e4000c101d0c */
.L_x_42:
[----:B------:R-:W-:Y:S05]  /*c200*/  BSYNC B0 ;  /* 0x0000000000007941 */ /* 0x000fea0003800000 */
.L_x_41:
[----:B--2---:R-:W-:Y:S01]  /*c210*/  IADD3 R6, R2, 0x20, RZ ;  /* 0x0000002002067810 */ /* 0x004fe20007ffe0ff */
[----:B------:R2:W4:Y:S01]  /*c220*/  SHFL.IDX PT, R11, R4, 0x1, 0x181f ;  /* 0x00381f00040b7f89 */ /* 0x00052200000e0000 */
[----:B------:R-:W-:Y:S02]  /*c230*/  BSSY B0, `(.L_x_43) ;  /* 0x000000d000007945 */ /* 0x000fe40003800000 */
[----:B------:R-:W-:Y:S01]  /*c240*/  ISETP.GE.AND P0, PT, R6, R8, PT ;  /* 0x000000080600720c */ /* 0x000fe20003f06270 */
[----:B------:R2:W1:-:S12]  /*c250*/  SHFL.IDX PT, R10, R5, 0x1, 0x181f ;  /* 0x00381f00050a7f89 */ /* 0x00045800000e0000 */
[----:B------:R-:W-:Y:S05]  /*c260*/  @P0 BRA `(.L_x_44) ;  /* 0x0000009000000947 */ /* 0x000fea0003800000 */
[----:B------:R-:W-:Y:S02]  /*c270*/  ISETP.GE.AND P0, PT, R0, c[0x0][0x3c8], PT ;  /* 0x0000f20000007a0c */ /* 0x000fe40003f06270 */
[----:B------:R-:W-:-:S11]  /*c280*/  ISETP.GE.AND P1, PT, R3, c[0x0][0x3c8], PT ;  /* 0x0000f20003007a0c */ /* 0x000fd60003f26270 */
[----:B------:R-:W-:Y:S02]  /*c290*/  @!P0 SHF.R.S32.HI R6, RZ, 0x1f, R0 ;  /* 0x0000001fff068819 */ /* 0x000fe40000011400 */
[----:B-1--4-:R-:W-:Y:S02]  /*c2a0*/  @!P1 IMAD.WIDE R12, R3, 0x2, R10 ;  /* 0x00000002030c9825 */ /* 0x012fe400078e020a */
[----:B------:R-:W-:-:S03]  /*c2b0*/  @!P0 LEA.HI R6, R6, R0, RZ, 0x3 ;  /* 0x0000000006068211 */ /* 0x000fc600078f18ff */
[----:B------:R1:W-:Y:S01]  /*c2c0*/  @!P1 ST.E.128 [R12.64], RZ ;  /* 0x000000ff0c009985 */ /* 0x0003e2000c101d0c */
[----:B------:R-:W-:-:S05]  /*c2d0*/  @!P0 LOP3.LUT R6, R6, 0xfffffff8, RZ, 0xc0, !PT ;  /* 0xfffffff806068812 */ /* 0x000fca00078ec0ff */
[----:B---3--:R-:W-:-:S05]  /*c2e0*/  @!P0 IMAD.WIDE R6, R6, 0x2, R10 ;  /* 0x0000000206068825 */ /* 0x008fca00078e020a */
[----:B------:R1:W-:Y:S02]  /*c2f0*/  @!P0 ST.E.128 [R6.64], RZ ;  /* 0x000000ff06008985 */ /* 0x0003e4000c101d0c */
.L_x_44:
[----:B------:R-:W-:Y:S05]  /*c300*/  BSYNC B0 ;  /* 0x0000000000007941 */ /* 0x000fea0003800000 */
.L_x_43:
[----:B-1----:R-:W-:Y:S01]  /*c310*/  IADD3 R6, R2, 0x40, RZ ;  /* 0x0000004002067810 */ /* 0x002fe20007ffe0ff */
[----:B----4-:R1:W4:Y:S01]  /*c320*/  SHFL.IDX PT, R11, R4, 0x2, 0x181f ;  /* 0x00581f00040b7f89 */ /* 0x01032200000e0000 */
[----:B------:R-:W-:Y:S02]  /*c330*/  BSSY B0, `(.L_x_45) ;  /* 0x000000d000007945 */ /* 0x000fe40003800000 */
[----:B------:R-:W-:Y:S01]  /*c340*/  ISETP.GE.AND P0, PT, R6, R8, PT ;  /* 0x000000080600720c */ /* 0x000fe20003f06270 */
[----:B------:R1:W2:-:S12]  /*c350*/  SHFL.IDX PT, R10, R5, 0x2, 0x181f ;  /* 0x00581f00050a7f89 */ /* 0x00029800000e0000 */
[----:B------:R-:W-:Y:S05]  /*c360*/  @P0 BRA `(.L_x_46) ;  /* 0x0000009000000947 */ /* 0x000fea0003800000 */
[----:B------:R-:W-:Y:S02]  /*c370*/  ISETP.GE.AND P0, PT, R0, c[0x0][0x3c8], PT ;  /* 0x0000f20000007a0c */ /* 0x000fe40003f06270 */
[----:B------:R-:W-:-:S11]  /*c380*/  ISETP.GE.AND P1, PT, R3, c[0x0][0x3c8], PT ;  /* 0x0000f20003007a0c */ /* 0x000fd60003f26270 */
[----:B------:R-:W-:Y:S02]  /*c390*/  @!P0 SHF.R.S32.HI R6, RZ, 0x1f, R0 ;  /* 0x0000001fff068819 */ /* 0x000fe40000011400 */
[----:B--2-4-:R-:W-:Y:S02]  /*c3a0*/  @!P1 IMAD.WIDE R12, R3, 0x2, R10 ;  /* 0x00000002030c9825 */ /* 0x014fe400078e020a */
[----:B------:R-:W-:-:S03]  /*c3b0*/  @!P0 LEA.HI R6, R6, R0, RZ, 0x3 ;  /* 0x0000000006068211 */ /* 0x000fc600078f18ff */
[----:B------:R2:W-:Y:S01]  /*c3c0*/  @!P1 ST.E.128 [R12.64], RZ ;  /* 0x000000ff0c009985 */ /* 0x0005e2000c101d0c */
[----:B------:R-:W-:-:S05]  /*c3d0*/  @!P0 LOP3.LUT R6, R6, 0xfffffff8, RZ, 0xc0, !PT ;  /* 0xfffffff806068812 */ /* 0x000fca00078ec0ff */
[----:B---3--:R-:W-:-:S05]  /*c3e0*/  @!P0 IMAD.WIDE R6, R6, 0x2, R10 ;  /* 0x0000000206068825 */ /* 0x008fca00078e020a */
[----:B------:R2:W-:Y:S02]  /*c3f0*/  @!P0 ST.E.128 [R6.64], RZ ;  /* 0x000000ff06008985 */ /* 0x0005e4000c101d0c */
.L_x_46:
[----:B------:R-:W-:Y:S05]  /*c400*/  BSYNC B0 ;  /* 0x0000000000007941 */ /* 0x000fea0003800000 */
.L_x_45:
[----:B------:R-:W-:Y:S01]  /*c410*/  IADD3 R2, R2, 0x60, RZ ;  /* 0x0000006002027810 */ /* 0x000fe20007ffe0ff */
[----:B--23--:R2:W3:Y:S03]  /*c420*/  SHFL.IDX PT, R7, R4, 0x3, 0x181f ;  /* 0x00781f0004077f89 */ /* 0x00c4e600000e0000 */
[----:B------:R-:W-:Y:S01]  /*c430*/  ISETP.GE.AND P0, PT, R2, R8, PT ;  /* 0x000000080200720c */ /* 0x000fe20003f06270 */
[----:B------:R2:W1:-:S12]  /*c440*/  SHFL.IDX PT, R6, R5, 0x3, 0x181f ;  /* 0x00781f0005067f89 */ /* 0x00045800000e0000 */
[----:B------:R-:W-:Y:S05]  /*c450*/  @P0 EXIT ;  /* 0x000000000000094d */ /* 0x000fea0003800000 */
[----:B------:R-:W-:-:S13]  /*c460*/  ISETP.GE.AND P0, PT, R3, c[0x0][0x3c8], PT ;  /* 0x0000f20003007a0c */ /* 0x000fda0003f06270 */
[----:B-1-3--:R-:W-:-:S05]  /*c470*/  @!P0 IMAD.WIDE R2, R3, 0x2, R6 ;  /* 0x0000000203028825 */ /* 0x00afca00078e0206 */
[----:B------:R1:W-:Y:S01]  /*c480*/  @!P0 ST.E.128 [R2.64], RZ ;  /* 0x000000ff02008985 */ /* 0x0003e2000c101d0c */
[----:B------:R-:W-:-:S13]  /*c490*/  ISETP.GE.AND P0, PT, R0, c[0x0][0x3c8], PT ;  /* 0x0000f20000007a0c */ /* 0x000fda0003f06270 */
[----:B------:R-:W-:Y:S05]  /*c4a0*/  @P0 EXIT ;  /* 0x000000000000094d */ /* 0x000fea0003800000 */
[----:B-1----:R-:W-:-:S04]  /*c4b0*/  SHF.R.S32.HI R2, RZ, 0x1f, R0 ;  /* 0x0000001fff027819 */ /* 0x002fc80000011400 */
[----:B------:R-:W-:-:S04]  /*c4c0*/  LEA.HI R0, R2, R0, RZ, 0x3 ;  /* 0x0000000002007211 */ /* 0x000fc800078f18ff */
[----:B------:R-:W-:-:S05]  /*c4d0*/  LOP3.LUT R0, R0, 0xfffffff8, RZ, 0xc0, !PT ;  /* 0xfffffff800007812 */ /* 0x000fca00078ec0ff */
[----:B------:R-:W-:-:S05]  /*c4e0*/  IMAD.WIDE R6, R0, 0x2, R6 ;  /* 0x0000000200067825 */ /* 0x000fca00078e0206 */
[----:B------:R-:W-:Y:S01]  /*c4f0*/  ST.E.128 [R6.64], RZ ;  /* 0x000000ff06007985 */ /* 0x000fe2000c101d0c */
[----:B------:R-:W-:Y:S05]  /*c500*/  EXIT ;  /* 0x000000000000794d */ /* 0x000fea0003800000 */
.L_x_47:
        /* <DEDUP_REMOVED lines=15> */
.L_x_4331:


//--------------------- .text._ZN7cutlass13device_kernelIN5flash19enable_sm80_to_sm89INS1_16FlashAttnFwdSm80INS1_25CollectiveMainloopFwdSm80ILi8ELi1ELb1EN4cute5tupleIJNS5_1CILi128EEES8_S8_EEELi128ENS_6half_tEfNS_4arch4Sm80ELb0ELb0ELb1ELb1ELb1ELb1ELb1ELb0EEENS1_21CollectiveEpilogueFwdIS9_NS6_IJNS7_ILi1EEESF_SF_EEESA_SC_Li256ELb1ELb1ELb0ELb0EEENS1_19SingleTileSchedulerILb1ELb0ELb1ELi128EEEEEEEEEvNT_6ParamsE --------------------------
	.section	.text._ZN7cutlass13device_kernelIN5flash19enable_sm80_to_sm89INS1_16FlashAttnFwdSm80INS1_25CollectiveMainloopFwdSm80ILi8ELi1ELb1EN4cute5tupleIJNS5_1CILi128EEES8_S8_EEELi128ENS_6half_tEfNS_4arch4Sm80ELb0ELb0ELb1ELb1ELb1ELb1ELb1ELb0EEENS1_21CollectiveEpilogueFwdIS9_NS6_IJNS7_ILi1EEESF_SF_EEESA_SC_Li256ELb1ELb1ELb0ELb0EEENS1_19SingleTileSchedulerILb1ELb0ELb1ELi128EEEEEEEEEvNT_6ParamsE,"ax",@progbits
	.sectioninfo	@"SHI_REGISTERS=255"
	.align	128
.text._ZN7cutlass13device_kernelIN5flash19enable_sm80_to_sm89INS1_16FlashAttnFwdSm80INS1_25CollectiveMainloopFwdSm80ILi8ELi1ELb1EN4cute5tupleIJNS5_1CILi128EEES8_S8_EEELi128ENS_6half_tEfNS_4arch4Sm80ELb0ELb0ELb1ELb1ELb1ELb1ELb1ELb0EEENS1_21CollectiveEpilogueFwdIS9_NS6_IJNS7_ILi1EEESF_SF_EEESA_SC_Li256ELb1ELb1ELb0ELb0EEENS1_19SingleTileSchedulerILb1ELb0ELb1ELi128EEEEEEEEEvNT_6ParamsE:
        .type           _ZN7cutlass13device_kernelIN5flash19enable_sm80_to_sm89INS1_16FlashAttnFwdSm80INS1_25CollectiveMainloopFwdSm80ILi8ELi1ELb1EN4cute5tupleIJNS5_1CILi128EEES8_S8_EEELi128ENS_6half_tEfNS_4arch4Sm80ELb0ELb0ELb1ELb1ELb1ELb1ELb1ELb0EEENS1_21CollectiveEpilogueFwdIS9_NS6_IJNS7_ILi1EEESF_SF_EEESA_SC_Li256ELb1ELb1ELb0ELb0EEENS1_19SingleTileSchedulerILb1ELb0ELb1ELi128EEEEEEEEEvNT_6ParamsE,@function
        .size           _ZN7cutlass13device_kernelIN5flash19enable_sm80_to_sm89INS1_16FlashAttnFwdSm80INS1_25CollectiveMainloopFwdSm80ILi8ELi1ELb1EN4cute5tupleIJNS5_1CILi128EEES8_S8_EEELi128ENS_6half_tEfNS_4arch4Sm80ELb0ELb0ELb1ELb1ELb1ELb1ELb1ELb0EEENS1_21CollectiveEpilogueFwdIS9_NS6_IJNS7_ILi1EEESF_SF_EEESA_SC_Li256ELb1ELb1ELb0ELb0EEENS1_19SingleTileSchedulerILb1ELb0ELb1ELi128EEEEEEEEEvNT_6ParamsE,(.L_x_4332 - _ZN7cutlass13device_kernelIN5flash19enable_sm80_to_sm89INS1_16FlashAttnFwdSm80INS1_25CollectiveMainloopFwdSm80ILi8ELi1ELb1EN4cute5tupleIJNS5_1CILi128EEES8_S8_EEELi128ENS_6half_tEfNS_4arch4Sm80ELb0ELb0ELb1ELb1ELb1ELb1ELb1ELb0EEENS1_21CollectiveEpilogueFwdIS9_NS6_IJNS7_ILi1EEESF_SF_EEESA_SC_Li256ELb1ELb1ELb0ELb0EEENS1_19SingleTileSchedulerILb1ELb0ELb1ELi128EEEEEEEEEvNT_6ParamsE)
        .other          _ZN7cutlass13device_kernelIN5flash19enable_sm80_to_sm89INS1_16FlashAttnFwdSm80INS1_25CollectiveMainloopFwdSm80ILi8ELi1ELb1EN4cute5tupleIJNS5_1CILi128EEES8_S8_EEELi128ENS_6half_tEfNS_4arch4Sm80ELb0ELb0ELb1ELb1ELb1ELb1ELb1ELb0EEENS1_21CollectiveEpilogueFwdIS9_NS6_IJNS7_ILi1EEESF_SF_EEESA_SC_Li256ELb1ELb1ELb0ELb0EEENS1_19SingleTileSchedulerILb1ELb0ELb1ELi128EEEEEEEEEvNT_6ParamsE,@"STO_CUDA_ENTRY STV_DEFAULT"
_ZN7cutlass13device_kernelIN5flash19enable_sm80_to_sm89INS1_16FlashAttnFwdSm80INS1_25CollectiveMainloopFwdSm80ILi8ELi1ELb1EN4cute5tupleIJNS5_1CILi128EEES8_S8_EEELi128ENS_6half_tEfNS_4arch4Sm80ELb0ELb0ELb1ELb1ELb1ELb1ELb1ELb0EEENS1_21CollectiveEpilogueFwdIS9_NS6_IJNS7_ILi1EEESF_SF_EEESA_SC_Li256ELb1ELb1ELb0ELb0EEENS1_19SingleTileSchedulerILb1ELb0ELb1ELi128EEEEEEEEEvNT_6ParamsE:
        /* <DEDUP_REMOVED lines=12> */
[----:B------:R-:W-:Y:S05]  /*00c0*/  @!P0 BRA `(.L_x_48) ;  /* 0x000001c000008947 */ /* 0x000fea0003800000 */
[----:B---3--:R-:W-:-:S04]  /*00d0*/  ISETP.NE.U32.AND P0, PT, RZ, c[0x0][0x568], PT ;  /* 0x00015a00ff007a0c */ /* 0x008fc80003f05070 */
[----:B------:R-:W-:-:S13]  /*00e0*/  ISETP.NE.AND.EX P0, PT, RZ, c[0x0][0x56c], PT, P0 ;  /* 0x00015b00ff007a0c */ /* 0x000fda0003f05300 */
[----:B------:R-:W-:Y:S05]  /*00f0*/  @!P0 BRA `(.L_x_49) ;  /* 0x0000005000008947 */ /* 0x000fea0003800000 */
[----:B------:R-:W-:Y:S02]  /*0100*/  MOV R2, UR4 ;  /* 0x0000000400027c02 */ /* 0x000fe40008000f00 */
[----:B------:R-:W-:-:S05]  /*0110*/  MOV R3, UR5 ;  /* 0x0000000500037c02 */ /* 0x000fca0008000f00 */
[----:B------:R-:W2:Y:S02]  /*0120*/  LDG.E R2, [R2.64] ;  /* 0x0000001402027981 */ /* 0x000ea4000c1e1900 */
[----:B--2---:R1:W2:Y:S02]  /*0130*/  R2UR UR6, R2 ;  /* 0x00000000020673c2 */ /* 0x0042a400000e0000 */
[----:B-12---:R-:W-:Y:S05]  /*0140*/  BRA `(.L_x_50) ;  /* 0x000000e000007947 */ /* 0x006fea0003800000 */
.L_x_49:
        /* <DEDUP_REMOVED lines=13> */
.L_x_51:
[----:B------:R-:W-:Y:S02]  /*0220*/  ULDC UR6, c[0x0][0x54c] ;  /* 0x0001530000067ab9 */ /* 0x000fe40000000800 */
.L_x_50:
[----:B------:R-:W-:Y:S02]  /*0230*/  ULDC UR4, c[0x0][0x548] ;  /* 0x0001520000047ab9 */ /* 0x000fe40000000800 */
[----:B------:R-:W-:-:S02]  /*0240*/  USHF.L.U32 UR5, UR12, 0x7, URZ ;  /* 0x000000070c057899 */ /* 0x000fc4000800063f */
[----:B------:R-:W-:-:S04]  /*0250*/  UIMAD UR4, UR6, UR4, URZ ;  /* 0x00000004060472a4 */ /* 0x000fc8000f8e023f */
[----:B------:R-:W-:-:S04]  /*0260*/  UISETP.GE.AND UP0, UPT, UR5, UR4, UPT ;  /* 0x000000040500728c */ /* 0x000fc8000bf06270 */
[----:B------:R-:W-:Y:S01]  /*0270*/  USEL UR19, UR19, 0xffffffff, !UP0 ;  /* 0xffffffff13137887 */ /* 0x000fe2000c000000 */
[----:B------:R-:W-:Y:S05]  /*0280*/  BRA `(.L_x_52) ;  /* 0x000001b000007947 */ /* 0x000fea0003800000 */
.L_x_48:
        /* <DEDUP_REMOVED lines=8> */
.L_x_53:
        /* <DEDUP_REMOVED lines=13> */
.L_x_55:
[----:B------:R-:W-:Y:S02]  /*03e0*/  ULDC UR6, c[0x0][0x54c] ;  /* 0x0001530000067ab9 */ /* 0x000fe40000000800 */
.L_x_54:
[----:B------:R-:W-:Y:S02]  /*03f0*/  ULDC UR4, c[0x0][0x548] ;  /* 0x0001520000047ab9 */ /* 0x000fe40000000800 */
[----:B------:R-:W-:-:S02]  /*0400*/  USHF.L.U32 UR5, UR12, 0x7, URZ ;  /* 0x000000070c057899 */ /* 0x000fc4000800063f */
[----:B------:R-:W-:-:S04]  /*0410*/  UIMAD UR4, UR6, UR4, URZ ;  /* 0x00000004060472a4 */ /* 0x000fc8000f8e023f */
[----:B------:R-:W-:-:S04]  /*0420*/  UISETP.GE.AND UP0, UPT, UR5, UR4, UPT ;  /* 0x000000040500728c */ /* 0x000fc8000bf06270 */
[----:B------:R-:W-:-:S06]  /*0430*/  USEL UR19, UR19, 0xffffffff, !UP0 ;  /* 0xffffffff13137887 */ /* 0x000fcc000c000000 */
.L_x_52:
[----:B------:R-:W-:-:S13]  /*0440*/  ISETP.LE.AND P0, PT, RZ, UR19, PT ;  /* 0x00000013ff007c0c */ /* 0x000fda000bf03270 */
[----:B------:R-:W-:Y:S05]  /*0450*/  @!P0 EXIT ;  /* 0x000000000000894d */ /* 0x000fea0003800000 */
[----:B------:R-:W-:Y:S01]  /*0460*/  ULDC.64 UR4, c[0x0][0x360] ;  /* 0x0000d80000047ab9 */ /* 0x000fe20000000a00 */
[----:B------:R-:W-:Y:S01]  /*0470*/  ISETP.NE.U32.AND P3, PT, RZ, c[0x0][0x348], PT ;  /* 0x0000d200ff007a0c */ /* 0x000fe20003f65070 */
[----:B------:R-:W-:Y:S02]  /*0480*/  UISETP.NE.U32.AND UP0, UPT, URZ, UR4, UPT ;  /* 0x000000043f00728c */ /* 0x000fe4000bf05070 */
[----:B------:R-:W-:Y:S01]  /*0490*/  ULDC.64 UR6, c[0x0][0x370] ;  /* 0x0000dc0000067ab9 */ /* 0x000fe20000000a00 */
[----:B------:R-:W-:Y:S01]  /*04a0*/  ISETP.NE.AND.EX P3, PT, RZ, c[0x0][0x34c], PT, P3 ;  /* 0x0000d300ff007a0c */ /* 0x000fe20003f65330 */
[----:B------:R-:W-:Y:S02]  /*04b0*/  UISETP.NE.AND.EX UP0, UPT, URZ, UR5, UPT, UP0 ;  /* 0x000000053f00728c */ /* 0x000fe4000bf05300 */
[----:B------:R-:W-:Y:S02]  /*04c0*/  UISETP.NE.U32.AND UP1, UPT, URZ, UR6, UPT ;  /* 0x000000063f00728c */ /* 0x000fe4000bf25070 */
[----:B------:R-:W-:-:S02]  /*04d0*/  ULDC.64 UR4, c[0x0][0x360] ;  /* 0x0000d80000047ab9 */ /* 0x000fc40000000a00 */
[----:B------:R-:W-:Y:S01]  /*04e0*/  UISETP.NE.AND.EX UP1, UPT, URZ, UR7, UPT, UP1 ;  /* 0x000000073f00728c */ /* 0x000fe2000bf25310 */
[----:B------:R-:W-:Y:S01]  /*04f0*/  PLOP3.LUT P0, PT, PT, PT, UP0, 0x80, 0x0 ;  /* 0x000000000000781c */ /* 0x000fe20003f0f008 */
[----:B------:R-:W-:Y:S02]  /*0500*/  ULDC.64 UR8, c[0x0][0x370] ;  /* 0x0000dc0000087ab9 */ /* 0x000fe40000000a00 */
[----:B------:R-:W-:Y:S02]  /*0510*/  ULDC.64 UR6, c[0x0][0x348] ;  /* 0x0000d20000067ab9 */ /* 0x000fe40000000a00 */
[----:B------:R-:W-:Y:S01]  /*0520*/  @UP0 UIMAD.WIDE UR4, UR19, UR22, UR4 ;  /* 0x00000016130402a5 */ /* 0x000fe2000f8e0204 */
[----:B------:R-:W-:Y:S01]  /*0530*/  PLOP3.LUT P2, PT, PT, PT, UP1, 0x80, 0x0 ;  /* 0x000000000000781c */ /* 0x000fe20003f4f018 */
[----:B------:R-:W-:Y:S01]  /*0540*/  UIMAD.WIDE UR6, UR19, UR22, UR6 ;  /* 0x00000016130672a5 */ /* 0x000fe2000f8e0206 */
[----:B------:R-:W-:Y:S02]  /*0550*/  ISETP.NE.U32.AND P4, PT, RZ, c[0x0][0x350], PT ;  /* 0x0000d400ff007a0c */ /* 0x000fe40003f85070 */
[----:B------:R-:W-:Y:S01]  /*0560*/  @UP1 UIMAD.WIDE UR8, UR19, UR22, UR8 ;  /* 0x00000016130812a5 */ /* 0x000fe2000f8e0208 */
[----:B------:R-:W-:Y:S01]  /*0570*/  IMAD.U32 R2, RZ, RZ, UR4 ;  /* 0x00000004ff027e24 */ /* 0x000fe2000f8e00ff */
[----:B------:R-:W-:Y:S01]  /*0580*/  MOV R3, UR5 ;  /* 0x0000000500037c02 */ /* 0x000fe20008000f00 */
[----:B------:R-:W-:Y:S01]  /*0590*/  ULDC.64 UR4, c[0x0][0x358] ;  /* 0x0000d60000047ab9 */ /* 0x000fe20000000a00 */
[----:B------:R-:W-:Y:S01]  /*05a0*/  IMAD.U32 R10, RZ, RZ, UR6 ;  /* 0x00000006ff0a7e24 */ /* 0x000fe2000f8e00ff */
[----:B------:R-:W-:Y:S01]  /*05b0*/  UISETP.NE.U32.AND UP2, UPT, URZ, UR4, UPT ;  /* 0x000000043f00728c */ /* 0x000fe2000bf45070 */
[----:B------:R-:W-:Y:S01]  /*05c0*/  IMAD.U32 R11, RZ, RZ, UR7 ;  /* 0x00000007ff0b7e24 */ /* 0x000fe2000f8e00ff */
[----:B------:R-:W-:Y:S01]  /*05d0*/  ISETP.NE.AND.EX P4, PT, RZ, c[0x0][0x354], PT, P4 ;  /* 0x0000d500ff007a0c */ /* 0x000fe20003f85340 */
[----:B------:R-:W-:Y:S01]  /*05e0*/  IMAD.U32 R4, RZ, RZ, UR8 ;  /* 0x00000008ff047e24 */ /* 0x000fe2000f8e00ff */
[----:B------:R-:W-:Y:S01]  /*05f0*/  UISETP.NE.AND.EX UP2, UPT, URZ, UR5, UPT, UP2 ;  /* 0x000000053f00728c */ /* 0x000fe2000bf45320 */
[----:B------:R-:W-:Y:S01]  /*0600*/  IMAD.U32 R5, RZ, RZ, UR9 ;  /* 0x00000009ff057e24 */ /* 0x000fe2000f8e00ff */
[----:B------:R-:W-:Y:S01]  /*0610*/  ULDC.64 UR6, c[0x0][0x350] ;  /* 0x0000d40000067ab9 */ /* 0x000fe20000000a00 */
[----:B------:R1:W2:Y:S01]  /*0620*/  @P0 LDG.E R0, [R2.64] ;  /* 0x0000001402000981 */ /* 0x0002a2000c1e1900 */
[----:B------:R-:W-:-:S02]  /*0630*/  ULDC.64 UR4, c[0x0][0x358] ;  /* 0x0000d60000047ab9 */ /* 0x000fc40000000a00 */
[----:B------:R-:W-:Y:S01]  /*0640*/  PLOP3.LUT P1, PT, PT, PT, UP2, 0x80, 0x0 ;  /* 0x000000000000781c */ /* 0x000fe20003f2f028 */
[----:B------:R-:W-:Y:S01]  /*0650*/  UIMAD.WIDE UR6, UR19, UR22, UR6 ;  /* 0x00000016130672a5 */ /* 0x000fe2000f8e0206 */
[----:B------:R-:W3:Y:S01]  /*0660*/  @P2 LDG.E R4, [R4.64] ;  /* 0x0000001404042981 */ /* 0x000ee2000c1e1900 */
[----:B------:R-:W-:Y:S01]  /*0670*/  UIMAD.WIDE UR4, UR19, UR22, UR4 ;  /* 0x00000016130472a5 */ /* 0x000fe2000f8e0204 */
[----:B------:R-:W-:-:S03]  /*0680*/  MOV R86, RZ ;  /* 0x000000ff00567202 */ /* 0x000fc60000000f00 */
[----:B------:R-:W-:Y:S01]  /*0690*/  IMAD.U32 R8, RZ, RZ, UR6 ;  /* 0x00000006ff087e24 */ /* 0x000fe2000f8e00ff */
[----:B------:R-:W-:Y:S01]  /*06a0*/  MOV R9, UR7 ;  /* 0x0000000700097c02 */ /* 0x000fe20008000f00 */
[----:B------:R-:W-:Y:S01]  /*06b0*/  IMAD.U32 R6, RZ, RZ, UR4 ;  /* 0x00000004ff067e24 */ /* 0x000fe2000f8e00ff */
[----:B------:R-:W-:-:S03]  /*06c0*/  MOV R7, UR5 ;  /* 0x0000000500077c02 */ /* 0x000fc60008000f00 */
[----:B------:R4:W5:Y:S04]  /*06d0*/  @P4 LDG.E R86, [R8.64] ;  /* 0x0000001408564981 */ /* 0x000968000c1e1900 */
[----:B-1----:R-:W4:Y:S01]  /*06e0*/  @P3 LDG.E R3, [R10.64] ;  /* 0x000000140a033981 */ /* 0x002f22000c1e1900 */
[----:B------:R-:W-:-:S06]  /*06f0*/  IMAD.MOV.U32 R2, RZ, RZ, RZ ;  /* 0x000000ffff027224 */ /* 0x000fcc00078e00ff */
[----:B------:R1:W5:Y:S01]  /*0700*/  @P1 LDG.E R2, [R6.64] ;  /* 0x0000001406021981 */ /* 0x000362000c1e1900 */
[----:B------:R-:W1:Y:S01]  /*0710*/  S2UR UR11, SR_CTAID.Y ;  /* 0x00000000000b79c3 */ /* 0x000e620000002600 */
[----:B------:R-:W-:Y:S02]  /*0720*/  UMOV UR14, URZ ;  /* 0x0000003f000e7c82 */ /* 0x000fe40008000000 */
[----:B------:R-:W-:Y:S02]  /*0730*/  ULDC UR18, c[0x0][0x168] ;  /* 0x00005a0000127ab9 */ /* 0x000fe40000000800 */
[----:B------:R-:W-:Y:S02]  /*0740*/  UMOV UR15, URZ ;  /* 0x0000003f000f7c82 */ /* 0x000fe40008000000 */
[----:B------:R-:W-:Y:S02]  /*0750*/  ULDC UR4, c[0x0][0x2ac] ;  /* 0x0000ab0000047ab9 */ /* 0x000fe40000000800 */
[----:B------:R-:W-:-:S02]  /*0760*/  ULDC UR17, c[0x0][0x1d0] ;  /* 0x0000740000117ab9 */ /* 0x000fc40000000800 */
[----:B------:R-:W-:Y:S02]  /*0770*/  UIMAD UR17, UR4, UR17, URZ ;  /* 0x00000011041172a4 */ /* 0x000fe4000f8e023f */
[----:B------:R-:W-:Y:S02]  /*0780*/  ULDC UR16, c[0x0][0x228] ;  /* 0x00008a0000107ab9 */ /* 0x000fe40000000800 */
[----:B-1----:R-:W-:Y:S01]  /*0790*/  USHF.R.S32.HI UR10, URZ, 0x1f, UR11 ;  /* 0x0000001f3f0a7899 */ /* 0x002fe2000801140b */
[----:B--2---:R1:W2:Y:S08]  /*07a0*/  @P0 R2UR UR18, R0 ;  /* 0x00000000001203c2 */ /* 0x0042b000000e0000 */
[----:B---3--:R1:W3:Y:S08]  /*07b0*/  @P2 R2UR UR14, R4 ;  /* 0x00000000040e23c2 */ /* 0x0082f000000e0000 */
[----:B----4-:R1:W4:Y:S01]  /*07c0*/  @P3 R2UR UR15, R3 ;  /* 0x00000000030f33c2 */ /* 0x01032200000e0000 */
[----:B------:R-:W-:Y:S05]  /*07d0*/  @P0 BRA `(.L_x_56) ;  /* 0x0000006000000947 */ /* 0x000fea0003800000 */
[----:B--2---:R-:W-:Y:S05]  /*07e0*/  @!P3 BRA `(.L_x_56) ;  /* 0x000000500000b947 */ /* 0x004fea0003800000 */
[----:B-1----:R1:W2:Y:S04]  /*07f0*/  LDG.E R0, [R10.64] ;  /* 0x000000140a007981 */ /* 0x0022a8000c1e1900 */
[----:B-1--4-:R-:W4:Y:S01]  /*0800*/  LDG.E R10, [R10.64+0x4] ;  /* 0x000004140a0a7981 */ /* 0x012f22000c1e1900 */
[----:B--2---:R-:W1:Y:S08]  /*0810*/  R2UR UR18, R0 ;  /* 0x00000000001273c2 */ /* 0x004e7000000e0000 */
[----:B----4-:R-:W1:Y:S02]  /*0820*/  R2UR UR4, R10 ;  /* 0x000000000a0473c2 */ /* 0x010e6400000e0000 */
[----:B-1----:R-:W-:-:S06]  /*0830*/  UIADD3 UR18, -UR18, UR4, URZ ;  /* 0x0000000412127290 */ /* 0x002fcc000fffe13f */
.L_x_56:
[----:B--2---:R-:W-:-:S04]  /*0840*/  ISETP.NE.U32.AND P0, PT, RZ, c[0x0][0x368], PT ;  /* 0x0000da00ff007a0c */ /* 0x004fc80003f05070 */
[----:B------:R-:W-:-:S13]  /*0850*/  ISETP.NE.AND.EX P0, PT, RZ, c[0x0][0x36c], PT, P0 ;  /* 0x0000db00ff007a0c */ /* 0x000fda0003f05300 */
[----:B------:R-:W-:Y:S05]  /*0860*/  @!P0 BRA `(.L_x_57) ;  /* 0x0000007000008947 */ /* 0x000fea0003800000 */
[----:B------:R-:W-:Y:S02]  /*0870*/  ULDC.64 UR4, c[0x0][0x368] ;  /* 0x0000da0000047ab9 */ /* 0x000fe40000000a00 */
[----:B------:R-:W-:-:S06]  /*0880*/  UIMAD.WIDE UR4, UR19, UR22, UR4 ;  /* 0x00000016130472a5 */ /* 0x000fcc000f8e0204 */
[----:B-1----:R-:W-:Y:S02]  /*0890*/  MOV R4, UR4 ;  /* 0x0000000400047c02 */ /* 0x002fe40008000f00 */
[----:B------:R-:W-:-:S05]  /*08a0*/  MOV R5, UR5 ;  /* 0x0000000500057c02 */ /* 0x000fca0008000f00 */
[----:B------:R-:W2:Y:S02]  /*08b0*/  LDG.E R0, [R4.64] ;  /* 0x0000001404007981 */ /* 0x000ea4000c1e1900 */
[----:B--2---:R1:W2:Y:S02]  /*08c0*/  R2UR UR17, R0 ;  /* 0x00000000001173c2 */ /* 0x0042a400000e0000 */
[----:B-12---:R-:W-:Y:S05]  /*08d0*/  BRA `(.L_x_58) ;  /* 0x0000006000007947 */ /* 0x006fea0003800000 */
.L_x_57:
[----:B------:R-:W-:Y:S05]  /*08e0*/  @!P4 BRA `(.L_x_58) ;  /* 0x000000500000c947 */ /* 0x000fea0003800000 */
[----:B-1----:R1:W2:Y:S04]  /*08f0*/  LDG.E R0, [R8.64] ;  /* 0x0000001408007981 */ /* 0x0022a8000c1e1900 */
[----:B-1--4-:R-:W4:Y:S01]  /*0900*/  LDG.E R8, [R8.64+0x4] ;  /* 0x0000041408087981 */ /* 0x012f22000c1e1900 */
[----:B--2---:R-:W1:Y:S08]  /*0910*/  R2UR UR17, R0 ;  /* 0x00000000001173c2 */ /* 0x004e7000000e0000 */
[----:B----4-:R-:W1:Y:S02]  /*0920*/  R2UR UR4, R8 ;  /* 0x00000000080473c2 */ /* 0x010e6400000e0000 */
[----:B-1----:R-:W-:-:S06]  /*0930*/  UIADD3 UR17, -UR17, UR4, URZ ;  /* 0x0000000411117290 */ /* 0x002fcc000fffe13f */
.L_x_58:
[----:B-1----:R1:W2:Y:S01]  /*0940*/  @P1 LDG.E R0, [R6.64] ;  /* 0x0000001406001981 */ /* 0x0022a2000c1e1900 */
[----:B------:R-:W-:-:S03]  /*0950*/  ULDC.64 UR4, c[0x0][0x378] ;  /* 0x0000de0000047ab9 */ /* 0x000fc60000000a00 */
[----:B-1--4-:R-:W4:Y:S01]  /*0960*/  @P1 LDG.E R6, [R6.64+0x4] ;  /* 0x0000041406061981 */ /* 0x012f22000c1e1900 */
[----:B------:R-:W-:-:S04]  /*0970*/  UISETP.NE.U32.AND UP0, UPT, URZ, UR4, UPT ;  /* 0x000000043f00728c */ /* 0x000fc8000bf05070 */
[----:B------:R-:W-:-:S03]  /*0980*/  UISETP.NE.AND.EX UP0, UPT, URZ, UR5, UPT, UP0 ;  /* 0x000000053f00728c */ /* 0x000fc6000bf05300 */
[----:B------:R-:W-:-:S03]  /*0990*/  ULDC.64 UR4, c[0x0][0x378] ;  /* 0x0000de0000047ab9 */ /* 0x000fc60000000a00 */
[----:B------:R-:W-:-:S05]  /*09a0*/  PLOP3.LUT P0, PT, PT, PT, UP0, 0x80, 0x0 ;  /* 0x000000000000781c */ /* 0x000fca0003f0f008 */
[----:B------:R-:W-:-:S06]  /*09b0*/  @UP0 UIMAD.WIDE UR4, UR19, UR22, UR4 ;  /* 0x00000016130402a5 */ /* 0x000fcc000f8e0204 */
[----:B------:R-:W-:Y:S02]  /*09c0*/  IMAD.U32 R4, RZ, RZ, UR4 ;  /* 0x00000004ff047e24 */ /* 0x000fe4000f8e00ff */
[----:B------:R-:W-:-:S05]  /*09d0*/  IMAD.U32 R5, RZ, RZ, UR5 ;  /* 0x00000005ff057e24 */ /* 0x000fca000f8e00ff */
[----:B---3--:R-:W3:Y:S01]  /*09e0*/  @P0 LDG.E R4, [R4.64] ;  /* 0x0000001404040981 */ /* 0x008ee2000c1e1900 */
[----:B------:R-:W-:Y:S02]  /*09f0*/  UIADD3 UR5, -UR14, UR17, URZ ;  /* 0x000000110e057290 */ /* 0x000fe4000fffe13f */
[----:B------:R-:W-:Y:S01]  /*0a00*/  UMOV UR13, UR17 ;  /* 0x00000011000d7c82 */ /* 0x000fe20008000000 */
[----:B--2---:R-:W1:Y:S08]  /*0a10*/  @P1 R2UR UR4, R0 ;  /* 0x00000000000413c2 */ /* 0x004e7000000e0000 */
[----:B----4-:R-:W1:Y:S02]  /*0a20*/  @P1 R2UR UR6, R6 ;  /* 0x00000000060613c2 */ /* 0x010e6400000e0000 */
[----:B-1----:R-:W-:-:S02]  /*0a30*/  @UP2 UIADD3 UR16, -UR4, UR6, URZ ;  /* 0x0000000604102290 */ /* 0x002fc4000fffe13f */
[----:B------:R-:W-:Y:S02]  /*0a40*/  UIADD3 UR6, -UR5, URZ, URZ ;  /* 0x0000003f05067290 */ /* 0x000fe4000fffe13f */
[----:B------:R-:W-:Y:S02]  /*0a50*/  UIADD3 UR9, UR5, UR16, URZ ;  /* 0x0000001005097290 */ /* 0x000fe4000fffe03f */
[----:B---3--:R1:W2:Y:S01]  /*0a60*/  @P0 R2UR UR13, R4 ;  /* 0x00000000040d03c2 */ /* 0x0082a200000e0000 */
[----:B------:R-:W-:Y:S02]  /*0a70*/  UISETP.LT.AND UP1, UPT, URZ, UR6, UPT ;  /* 0x000000063f00728c */ /* 0x000fe4000bf21270 */
[----:B------:R-:W-:Y:S02]  /*0a80*/  UIADD3 UR4, UR9, 0x7f, URZ ;  /* 0x0000007f09047890 */ /* 0x000fe4000fffe03f */
[----:B------:R-:W-:Y:S02]  /*0a90*/  USEL UR6, URZ, UR6, !UP1 ;  /* 0x000000063f067287 */ /* 0x000fe4000c800000 */
[----:B------:R-:W-:-:S04]  /*0aa0*/  USHF.R.S32.HI UR8, URZ, 0x1f, UR4 ;  /* 0x0000001f3f087899 */ /* 0x000fc80008011404 */
[----:B------:R-:W-:-:S04]  /*0ab0*/  ULEA.HI UR8, UR8, UR4, URZ, 0x7 ;  /* 0x0000000408087291 */ /* 0x000fc8000f8f383f */
[----:B------:R-:W-:-:S04]  /*0ac0*/  ULOP3.LUT UR7, UR8, 0xffffff80, URZ, 0xc0, !UPT ;  /* 0xffffff8008077892 */ /* 0x000fc8000f8ec03f */
[----:B------:R-:W-:-:S04]  /*0ad0*/  UIADD3 UR5, -UR5, UR7, URZ ;  /* 0x0000000705057290 */ /* 0x000fc8000fffe13f */
[----:B------:R-:W-:-:S04]  /*0ae0*/  UISETP.LT.AND UP0, UPT, UR5, UR16, UPT ;  /* 0x000000100500728c */ /* 0x000fc8000bf01270 */
[----:B------:R-:W-:-:S04]  /*0af0*/  USEL UR5, UR5, UR16, UP0 ;  /* 0x0000001005057287 */ /* 0x000fc80008000000 */
[----:B------:R-:W-:Y:S02]  /*0b00*/  UISETP.GT.AND UP0, UPT, UR5, UR6, UPT ;  /* 0x000000060500728c */ /* 0x000fe4000bf04270 */
[----:B------:R-:W-:-:S07]  /*0b10*/  USHF.R.U32.HI UR6, URZ, 0x7, UR6 ;  /* 0x000000073f067899 */ /* 0x000fce0008011606 */
[----:B------:R-:W-:Y:S02]  /*0b20*/  UMOV UR23, UR6 ;  /* 0x0000000600177c82 */ /* 0x000fe40008000000 */
[----:B------:R-:W-:-:S04]  /*0b30*/  @UP0 UIADD3 UR5, UR5, 0x7f, URZ ;  /* 0x0000007f05050890 */ /* 0x000fc8000fffe03f */
[----:B------:R-:W-:-:S04]  /*0b40*/  @UP0 USHF.R.S32.HI UR4, URZ, 0x1f, UR5 ;  /* 0x0000001f3f040899 */ /* 0x000fc80008011405 */
[----:B------:R-:W-:-:S04]  /*0b50*/  @UP0 ULEA.HI UR4, UR4, UR5, URZ, 0x7 ;  /* 0x0000000504040291 */ /* 0x000fc8000f8f383f */
[----:B------:R-:W-:-:S04]  /*0b60*/  @UP0 USHF.R.S32.HI UR23, URZ, 0x7, UR4 ;  /* 0x000000073f170899 */ /* 0x000fc80008011404 */
[----:B------:R-:W-:-:S06]  /*0b70*/  UISETP.GT.AND UP0, UPT, UR23, UR6, UPT ;  /* 0x000000061700728c */ /* 0x000fcc000bf04270 */
[----:B------:R-:W-:-:S13]  /*0b80*/  PLOP3.LUT P0, PT, PT, PT, UP0, 0x80, 0x0 ;  /* 0x000000000000781c */ /* 0x000fda0003f0f008 */
[----:B------:R-:W-:Y:S05]  /*0b90*/  @!P0 BRA `(.L_x_59) ;  /* 0x000070c000008947 */ /* 0x000fea0003800000 */
[----:B-12---:R-:W-:Y:S02]  /*0ba0*/  ULDC.64 UR4, c[0x0][0x340] ;  /* 0x0000d00000047ab9 */ /* 0x006fe40000000a00 */
        /* <DEDUP_REMOVED lines=8> */
[----:B------:R-:W-:Y:S02]  /*0c30*/  UIADD3 UR22, UR23, -0x1, URZ ;  /* 0xffffffff17167890 */ /* 0x000fe4000fffe03f */
[----:B------:R-:W-:Y:S01]  /*0c40*/  ULDC.64 UR4, c[0x0][0x260] ;  /* 0x0000980000047ab9 */ /* 0x000fe20000000a00 */
[-C--:B------:R-:W-:Y:S01]  /*0c50*/  LEA.HI R130, R134, R73.reuse, RZ, 0x3 ;  /* 0x0000004986827211 */ /* 0x080fe200078f18ff */
[----:B------:R1:W2:Y:S01]  /*0c60*/  @P4 LDG.E R0, [R4.64] ;  /* 0x0000001404004981 */ /* 0x0002a2000c1e1900 */
[----:B------:R-:W-:Y:S01]  /*0c70*/  UIMAD UR4, UR10, UR4, URZ ;  /* 0x000000040a0472a4 */ /* 0x000fe2000f8e023f */
[----:B------:R-:W-:Y:S01]  /*0c80*/  IMAD.U32 R3, RZ, RZ, UR22 ;  /* 0x00000016ff037e24 */ /* 0x000fe2000f8e00ff */
[----:B------:R-:W-:Y:S01]  /*0c90*/  SHF.R.S32.HI R137, RZ, 0x3, R130 ;  /* 0x00000003ff897819 */ /* 0x000fe20000011482 */
[----:B------:R-:W-:Y:S01]  /*0ca0*/  IMAD.U32 R20, RZ, RZ, UR11 ;  /* 0x0000000bff147e24 */ /* 0x000fe2000f8e00ff */
[----:B------:R-:W-:Y:S01]  /*0cb0*/  LOP3.LUT R130, R130, 0xfffffff8, RZ, 0xc0, !PT ;  /* 0xfffffff882827812 */ /* 0x000fe200078ec0ff */
[----:B------:R-:W-:Y:S01]  /*0cc0*/  UIMAD UR23, UR11, UR5, UR4 ;  /* 0x000000050b1772a4 */ /* 0x000fe2000f8e0204 */
[----:B------:R-:W-:Y:S01]  /*0cd0*/  SHF.R.S32.HI R8, RZ, 0x1f, R137 ;  /* 0x0000001fff087819 */ /* 0x000fe20000011489 */
[----:B------:R-:W-:Y:S01]  /*0ce0*/  USHF.R.S32.HI UR28, URZ, 0x1f, UR13 ;  /* 0x0000001f3f1c7899 */ /* 0x000fe2000801140d */
[----:B-----5:R-:W-:Y:S01]  /*0cf0*/  IADD3 R154, P5, R137, R2, RZ ;  /* 0x00000002899a7210 */ /* 0x020fe20007fbe0ff */
[----:B------:R-:W-:Y:S01]  /*0d00*/  IMAD.IADD R130, R73, 0x1, -R130 ;  /* 0x0000000149827824 */ /* 0x000fe200078e0a82 */
[----:B------:R-:W-:Y:S01]  /*0d10*/  IADD3 R83, -R137, UR16, RZ ;  /* 0x0000001089537c10 */ /* 0x000fe2000fffe1ff */
[----:B------:R-:W-:Y:S01]  /*0d20*/  ULDC.64 UR4, c[0x0][0x240] ;  /* 0x0000900000047ab9 */ /* 0x000fe20000000a00 */
[----:B------:R-:W-:Y:S01]  /*0d30*/  LEA.HI.X.SX32 R155, R2, R8, 0x1, P5 ;  /* 0x00000008029b7211 */ /* 0x000fe200028f0eff */
[C---:B------:R-:W-:Y:S01]  /*0d40*/  IMAD.SHL.U32 R10, R130.reuse, 0x8, RZ ;  /* 0x00000008820a7824 */ /* 0x040fe200078e00ff */
[----:B------:R-:W-:Y:S01]  /*0d50*/  UIMAD UR4, UR10, UR4, URZ ;  /* 0x000000040a0472a4 */ /* 0x000fe2000f8e023f */
[----:B------:R-:W-:Y:S01]  /*0d60*/  IMAD R3, R3, -0x80, R83 ;  /* 0xffffff8003037824 */ /* 0x000fe200078e0253 */
[----:B------:R-:W-:Y:S01]  /*0d70*/  USHF.R.S32.HI UR24, URZ, 0x1f, UR19 ;  /* 0x0000001f3f187899 */ /* 0x000fe20008011413 */
[----:B------:R-:W-:Y:S01]  /*0d80*/  IMAD.SHL.U32 R12, R130, 0x4, RZ ;  /* 0x00000004820c7824 */ /* 0x000fe200078e00ff */
[--C-:B------:R-:W-:Y:S01]  /*0d90*/  SHF.R.S32.HI R11, RZ, 0x1f, R10.reuse ;  /* 0x0000001fff0b7819 */ /* 0x100fe2000001140a */
[----:B------:R-:W-:Y:S01]  /*0da0*/  UIMAD UR25, UR11, UR5, UR4 ;  /* 0x000000050b1972a4 */ /* 0x000fe2000f8e0204 */
[C---:B------:R-:W-:Y:S01]  /*0db0*/  ISETP.GE.AND P3, PT, R3.reuse, 0x1, PT ;  /* 0x000000010300780c */ /* 0x040fe20003f66270 */
[----:B------:R-:W-:Y:S01]  /*0dc0*/  USEL UR27, UR19, URZ, !UP2 ;  /* 0x0000003f131b7287 */ /* 0x000fe2000d000000 */
[----:B------:R-:W-:Y:S01]  /*0dd0*/  ISETP.GE.AND P2, PT, R3, 0x21, PT ;  /* 0x000000210300780c */ /* 0x000fe20003f46270 */
[----:B------:R-:W-:Y:S01]  /*0de0*/  ULDC.64 UR4, c[0x0][0x280] ;  /* 0x0000a00000047ab9 */ /* 0x000fe20000000a00 */
[----:B-1----:R-:W-:Y:S01]  /*0df0*/  IMAD R4, R155, c[0x0][0x238], RZ ;  /* 0x00008e009b047a24 */ /* 0x002fe200078e02ff */
[C---:B------:R-:W-:Y:S01]  /*0e00*/  ISETP.GE.AND P1, PT, R3.reuse, 0x41, PT ;  /* 0x000000410300780c */ /* 0x040fe20003f26270 */
[----:B------:R-:W-:Y:S01]  /*0e10*/  IMAD.WIDE.U32 R20, R20, c[0x0][0x260], R10 ;  /* 0x0000980014147a25 */ /* 0x000fe200078e000a */
[----:B------:R-:W-:Y:S01]  /*0e20*/  ISETP.GT.AND P0, PT, R3, 0x60, PT ;  /* 0x000000600300780c */ /* 0x000fe20003f04270 */
[----:B------:R-:W-:Y:S01]  /*0e30*/  UIMAD UR4, UR28, UR4, URZ ;  /* 0x000000041c0472a4 */ /* 0x000fe2000f8e023f */
[----:B------:R-:W-:Y:S01]  /*0e40*/  SHF.R.S32.HI R13, RZ, 0x1f, R12 ;  /* 0x0000001fff0d7819 */ /* 0x000fe2000001140c */
[C---:B------:R-:W-:Y:S01]  /*0e50*/  IMAD R4, R154.reuse, c[0x0][0x23c], R4 ;  /* 0x00008f009a047a24 */ /* 0x040fe200078e0204 */
[----:B------:R-:W-:Y:S01]  /*0e60*/  IADD3 R21, R21, UR23, RZ ;  /* 0x0000001715157c10 */ /* 0x000fe2000fffe0ff */
[----:B------:R-:W-:Y:S01]  /*0e70*/  IMAD.WIDE.U32 R2, R154, c[0x0][0x238], R10 ;  /* 0x00008e009a027a25 */ /* 0x000fe200078e000a */
[----:B------:R-:W-:Y:S01]  /*0e80*/  UIMAD UR23, UR13, UR5, UR4 ;  /* 0x000000050d1772a4 */ /* 0x000fe2000f8e0204 */
[----:B------:R-:W-:Y:S01]  /*0e90*/  LEA.HI R134, R134, R73, RZ, 0x6 ;  /* 0x0000004986867211 */ /* 0x000fe200078f30ff */
[----:B------:R-:W-:Y:S01]  /*0ea0*/  USHF.R.S32.HI UR29, URZ, 0x1f, UR22 ;  /* 0x0000001f3f1d7899 */ /* 0x000fe20008011416 */
[----:B------:R-:W-:Y:S01]  /*0eb0*/  IMAD.IADD R5, R3, 0x1, R4 ;  /* 0x0000000103057824 */ /* 0x000fe200078e0204 */
[----:B------:R-:W-:Y:S01]  /*0ec0*/  ULDC.64 UR4, c[0x0][0x248] ;  /* 0x0000920000047ab9 */ /* 0x000fe20000000a00 */
[----:B------:R-:W-:Y:S01]  /*0ed0*/  IMAD.MOV.U32 R4, RZ, RZ, R2 ;  /* 0x000000ffff047224 */ /* 0x000fe200078e0002 */
[C---:B------:R-:W-:Y:S01]  /*0ee0*/  ISETP.GE.AND P6, PT, R10.reuse, c[0x0][0x27c], PT ;  /* 0x00009f000a007a0c */ /* 0x040fe20003fc6270 */
[----:B------:R-:W-:Y:S01]  /*0ef0*/  IMAD.U32 R2, RZ, RZ, UR11 ;  /* 0x0000000bff027e24 */ /* 0x000fe2000f8e00ff */
[----:B------:R-:W-:Y:S01]  /*0f00*/  IADD3 R136, R10, 0x40, RZ ;  /* 0x000000400a887810 */ /* 0x000fe20007ffe0ff */
[----:B------:R-:W-:Y:S01]  /*0f10*/  IMAD.MOV.U32 R96, RZ, RZ, c[0x0][0x238] ;  /* 0x00008e00ff607624 */ /* 0x000fe200078e00ff */
[----:B------:R-:W-:Y:S01]  /*0f20*/  P2R R138, PR, RZ, 0x40 ;  /* 0x00000040ff8a7803 */ /* 0x000fe20000000000 */
[----:B------:R-:W-:Y:S01]  /*0f30*/  IMAD.WIDE.U32 R4, R2, c[0x0][0x240], R4 ;  /* 0x0000900002047a25 */ /* 0x000fe200078e0004 */
[----:B------:R-:W-:-:S02]  /*0f40*/  SEL R3, RZ, c[0x0][0x27c], !P6 ;  /* 0x00009f00ff037a07 */ /* 0x000fc40007000000 */
[----:B------:R-:W-:Y:S01]  /*0f50*/  ISETP.GE.AND P6, PT, R10, c[0x0][0x1d4], PT ;  /* 0x000075000a007a0c */ /* 0x000fe20003fc6270 */
[----:B------:R-:W-:Y:S01]  /*0f60*/  IMAD.MOV.U32 R148, RZ, RZ, R4 ;  /* 0x000000ffff947224 */ /* 0x000fe200078e0004 */
[----:B------:R-:W-:Y:S01]  /*0f70*/  IADD3 R149, R5, UR25, RZ ;  /* 0x0000001905957c10 */ /* 0x000fe2000fffe0ff */
[----:B------:R-:W-:Y:S01]  /*0f80*/  USEL UR25, UR24, URZ, !UP2 ;  /* 0x0000003f18197287 */ /* 0x000fe2000d000000 */
[----:B------:R-:W-:Y:S01]  /*0f90*/  IMAD.MOV.U32 R102, RZ, RZ, 0x7 ;  /* 0x00000007ff667424 */ /* 0x000fe200078e00ff */
[----:B------:R-:W-:Y:S01]  /*0fa0*/  ISETP.GE.AND P5, PT, R136, c[0x0][0x1d4], PT ;  /* 0x0000750088007a0c */ /* 0x000fe20003fa6270 */
[----:B------:R-:W-:Y:S01]  /*0fb0*/  IMAD.U32 R146, RZ, RZ, UR27 ;  /* 0x0000001bff927e24 */ /* 0x000fe2000f8e00ff */
[----:B------:R-:W-:Y:S01]  /*0fc0*/  UIMAD UR4, UR25, UR4, URZ ;  /* 0x00000004190472a4 */ /* 0x000fe2000f8e023f */
[----:B------:R-:W-:Y:S01]  /*0fd0*/  IMAD R14, R8, c[0x0][0x280], RZ ;  /* 0x0000a000080e7a24 */ /* 0x000fe200078e02ff */
[----:B------:R-:W-:Y:S01]  /*0fe0*/  SHF.L.U64.HI R88, R96, R102, c[0x0][0x23c] ;  /* 0x00008f0060587619 */ /* 0x000fe20000010266 */
[----:B------:R-:W-:Y:S01]  /*0ff0*/  IMAD R8, R8, c[0x0][0x290], RZ ;  /* 0x0000a40008087a24 */ /* 0x000fe200078e02ff */
[----:B------:R-:W-:Y:S01]  /*1000*/  UIMAD UR5, UR27, UR5, UR4 ;  /* 0x000000051b0572a4 */ /* 0x000fe2000f8e0204 */
[----:B------:R-:W-:Y:S01]  /*1010*/  IMAD.WIDE.U32 R148, R146, c[0x0][0x248], R148 ;  /* 0x0000920092947a25 */ /* 0x000fe200078e0094 */
[----:B------:R-:W-:-:S02]  /*1020*/  IADD3 R126, R137, 0x20, RZ ;  /* 0x00000020897e7810 */ /* 0x000fc40007ffe0ff */
[C---:B------:R-:W-:Y:S01]  /*1030*/  IADD3 R122, R137.reuse, 0x40, RZ ;  /* 0x00000040897a7810 */ /* 0x040fe20007ffe0ff */
[----:B------:R-:W-:Y:S01]  /*1040*/  IMAD.SHL.U32 R135, R137, 0x40, RZ ;  /* 0x0000004089877824 */ /* 0x000fe200078e00ff */
[----:B------:R-:W-:Y:S01]  /*1050*/  IADD3 R161, R149, UR5, RZ ;  /* 0x0000000595a17c10 */ /* 0x000fe2000fffe0ff */
[C---:B------:R-:W-:Y:S01]  /*1060*/  IMAD R8, R137.reuse, c[0x0][0x294], R8 ;  /* 0x0000a50089087a24 */ /* 0x040fe200078e0208 */
[----:B------:R-:W-:Y:S01]  /*1070*/  ULDC.64 UR4, c[0x0][0x290] ;  /* 0x0000a40000047ab9 */ /* 0x000fe20000000a00 */
[----:B------:R-:W-:Y:S01]  /*1080*/  IMAD.WIDE.U32 R16, R137, c[0x0][0x290], R12 ;  /* 0x0000a40089107a25 */ /* 0x000fe200078e000c */
[----:B------:R-:W-:Y:S01]  /*1090*/  LOP3.LUT R135, R135, 0x1c0, RZ, 0xc0, !PT ;  /* 0x000001c087877812 */ /* 0x000fe200078ec0ff */
[----:B------:R-:W-:Y:S01]  /*10a0*/  UIMAD UR28, UR28, UR4, URZ ;  /* 0x000000041c1c72a4 */ /* 0x000fe2000f8e023f */
[C---:B------:R-:W-:Y:S01]  /*10b0*/  IADD3 R118, R137.reuse, 0x60, RZ ;  /* 0x0000006089767810 */ /* 0x040fe20007ffe0ff */
[----:B------:R-:W-:Y:S01]  /*10c0*/  IMAD.WIDE.U32 R6, R137, c[0x0][0x290], R10 ;  /* 0x0000a40089067a25 */ /* 0x000fe200078e000a */
[----:B------:R-:W-:Y:S01]  /*10d0*/  LOP3.LUT R132, R135, 0x38, R10, 0xf8, !PT ;  /* 0x0000003887847812 */ /* 0x000fe200078ef80a */
[----:B------:R-:W-:Y:S01]  /*10e0*/  UIMAD UR28, UR13, UR5, UR28 ;  /* 0x000000050d1c72a4 */ /* 0x000fe2000f8e021c */
[----:B------:R-:W-:Y:S01]  /*10f0*/  SHF.R.U32.HI R133, RZ, 0x3, R135 ;  /* 0x00000003ff857819 */ /* 0x000fe20000011687 */
[----:B------:R-:W-:Y:S01]  /*1100*/  IMAD.SHL.U32 R134, R134, 0x8, RZ ;  /* 0x0000000886867824 */ /* 0x000fe200078e00ff */
[----:B------:R-:W-:Y:S01]  /*1110*/  ULDC.64 UR4, c[0x0][0x1e8] ;  /* 0x00007a0000047ab9 */ /* 0x000fe20000000a00 */
[----:B------:R-:W-:Y:S01]  /*1120*/  IMAD.SHL.U32 R89, R96, 0x80, RZ ;  /* 0x0000008060597824 */ /* 0x000fe200078e00ff */
[----:B------:R-:W-:Y:S01]  /*1130*/  UIMAD.WIDE.U32 UR30, UR11, UR4, URZ ;  /* 0x000000040b1e72a5 */ /* 0x000fe2000f8e003f */
[----:B------:R-:W-:Y:S01]  /*1140*/  IMAD.MOV.U32 R160, RZ, RZ, R148 ;  /* 0x000000ffffa07224 */ /* 0x000fe200078e0094 */
[----:B------:R-:W-:Y:S01]  /*1150*/  LOP3.LUT R134, R134, 0xfffffe00, RZ, 0xc0, !PT ;  /* 0xfffffe0086867812 */ /* 0x000fe200078ec0ff */
[----:B------:R-:W-:Y:S01]  /*1160*/  IMAD.IADD R17, R17, 0x1, R8 ;  /* 0x0000000111117824 */ /* 0x000fe200078e0208 */
[----:B------:R-:W-:Y:S01]  /*1170*/  SHF.R.S32.HI R124, RZ, 0x1f, R126 ;  /* 0x0000001fff7c7819 */ /* 0x000fe2000001147e */
[----:B------:R-:W-:Y:S01]  /*1180*/  IMAD.IADD R9, R8, 0x1, R7 ;  /* 0x0000000108097824 */ /* 0x000fe200078e0207 */
[----:B------:R-:W-:Y:S01]  /*1190*/  LOP3.LUT R132, R134, R132, R133, 0xf6, !PT ;  /* 0x0000008486847212 */ /* 0x000fe200078ef685 */
[----:B------:R-:W-:Y:S01]  /*11a0*/  IMAD.MOV.U32 R8, RZ, RZ, R6 ;  /* 0x000000ffff087224 */ /* 0x000fe200078e0006 */
[----:B------:R-:W-:Y:S01]  /*11b0*/  SHF.R.S32.HI R120, RZ, 0x1f, R122 ;  /* 0x0000001fff787819 */ /* 0x000fe2000001147a */
[----:B------:R-:W-:Y:S01]  /*11c0*/  IMAD.WIDE.U32 R6, R89, UR22, R160 ;  /* 0x0000001659067c25 */ /* 0x000fe2000f8e00a0 */
[----:B------:R-:W-:-:S02]  /*11d0*/  SHF.R.S32.HI R116, RZ, 0x1f, R118 ;  /* 0x0000001fff747819 */ /* 0x000fc40000011476 */
[----:B------:R-:W-:Y:S01]  /*11e0*/  LEA.HI R124, R124, R126, RZ, 0x3 ;  /* 0x0000007e7c7c7211 */ /* 0x000fe200078f18ff */
[----:B------:R-:W-:Y:S01]  /*11f0*/  IMAD.IADD R3, R10, 0x1, R3 ;  /* 0x000000010a037824 */ /* 0x000fe200078e0203 */
[----:B------:R-:W-:Y:S01]  /*1200*/  LEA.HI R120, R120, R122, RZ, 0x3 ;  /* 0x0000007a78787211 */ /* 0x000fe200078f18ff */
[----:B------:R-:W-:Y:S01]  /*1210*/  IMAD.SHL.U32 R132, R132, 0x2, RZ ;  /* 0x0000000284847824 */ /* 0x000fe200078e00ff */
[----:B------:R-:W-:Y:S01]  /*1220*/  LEA.HI R116, R116, R118, RZ, 0x3 ;  /* 0x0000007674747211 */ /* 0x000fe200078f18ff */
[----:B------:R-:W-:Y:S01]  /*1230*/  IMAD.U32 R150, RZ, RZ, UR13 ;  /* 0x0000000dff967e24 */ /* 0x000fe2000f8e00ff */
[----:B------:R-:W-:Y:S01]  /*1240*/  SHF.R.S32.HI R2, RZ, 0x1f, R3 ;  /* 0x0000001fff027819 */ /* 0x000fe20000011403 */
[----:B------:R-:W-:Y:S01]  /*1250*/  IMAD.U32 R142, RZ, RZ, UR13 ;  /* 0x0000000dff8e7e24 */ /* 0x000fe2000f8e00ff */
[----:B------:R-:W-:Y:S01]  /*1260*/  SHF.R.S32.HI R129, RZ, 0x1f, R136 ;  /* 0x0000001fff817819 */ /* 0x000fe20000011488 */
[----:B------:R-:W-:Y:S01]  /*1270*/  IMAD.WIDE.U32 R150, R150, c[0x0][0x290], R16 ;  /* 0x0000a40096967a25 */ /* 0x000fe200078e0010 */
[----:B------:R-:W-:-:S02]  /*1280*/  LEA.HI R127, R2, R3, RZ, 0x3 ;  /* 0x00000003027f7211 */ /* 0x000fc400078f18ff */
[----:B------:R-:W-:Y:S01]  /*1290*/  LEA.HI R2, R2, R3, RZ, 0x6 ;  /* 0x0000000302027211 */ /* 0x000fe200078f30ff */
[----:B------:R-:W-:Y:S01]  /*12a0*/  IMAD.WIDE.U32 R142, R142, c[0x0][0x290], R8 ;  /* 0x0000a4008e8e7a25 */ /* 0x000fe200078e0008 */
[--C-:B------:R-:W-:Y:S02]  /*12b0*/  LOP3.LUT R113, R135, 0x38, R127.reuse, 0xf8, !PT ;  /* 0x0000003887717812 */ /* 0x100fe400078ef87f */
[----:B------:R-:W-:Y:S01]  /*12c0*/  LEA.HI R129, R129, R136, RZ, 0x3 ;  /* 0x0000008881817211 */ /* 0x000fe200078f18ff */
[----:B------:R-:W-:Y:S01]  /*12d0*/  IMAD.SHL.U32 R125, R126, 0x40, RZ ;  /* 0x000000407e7d7824 */ /* 0x000fe200078e00ff */
[----:B------:R-:W-:Y:S01]  /*12e0*/  LOP3.LUT R113, R113, R133, RZ, 0x3c, !PT ;  /* 0x0000008571717212 */ /* 0x000fe200078e3cff */
[----:B------:R-:W-:Y:S01]  /*12f0*/  IMAD.SHL.U32 R121, R122, 0x40, RZ ;  /* 0x000000407a797824 */ /* 0x000fe200078e00ff */
[----:B------:R-:W-:Y:S01]  /*1300*/  SHF.R.S32.HI R128, RZ, 0x3, R127 ;  /* 0x00000003ff807819 */ /* 0x000fe2000001147f */
[----:B------:R-:W-:Y:S01]  /*1310*/  IMAD.SHL.U32 R117, R118, 0x40, RZ ;  /* 0x0000004076757824 */ /* 0x000fe200078e00ff */
[----:B------:R-:W-:Y:S01]  /*1320*/  LOP3.LUT R125, R125, 0x1c0, RZ, 0xc0, !PT ;  /* 0x000001c07d7d7812 */ /* 0x000fe200078ec0ff */
[----:B------:R-:W-:Y:S01]  /*1330*/  IMAD R14, R137, c[0x0][0x284], R14 ;  /* 0x0000a100890e7a24 */ /* 0x000fe200078e020e */
[----:B------:R-:W-:Y:S01]  /*1340*/  LOP3.LUT R121, R121, 0x1c0, RZ, 0xc0, !PT ;  /* 0x000001c079797812 */ /* 0x000fe200078ec0ff */
[----:B------:R-:W-:Y:S01]  /*1350*/  IMAD.WIDE.U32 R18, R137, c[0x0][0x280], R12 ;  /* 0x0000a00089127a25 */ /* 0x000fe200078e000c */
[----:B------:R-:W-:-:S02]  /*1360*/  LOP3.LUT R117, R117, 0x1c0, RZ, 0xc0, !PT ;  /* 0x000001c075757812 */ /* 0x000fc400078ec0ff */
[----:B------:R-:W-:Y:S01]  /*1370*/  SHF.R.U32.HI R123, RZ, 0x3, R125 ;  /* 0x00000003ff7b7819 */ /* 0x000fe2000001167d */
[----:B------:R-:W-:Y:S01]  /*1380*/  IMAD.WIDE.U32 R22, R137, c[0x0][0x280], R10 ;  /* 0x0000a00089167a25 */ /* 0x000fe200078e000a */
[----:B------:R-:W-:Y:S02]  /*1390*/  SHF.R.U32.HI R119, RZ, 0x3, R121 ;  /* 0x00000003ff777819 */ /* 0x000fe40000011679 */
[----:B------:R-:W-:Y:S01]  /*13a0*/  SHF.R.U32.HI R115, RZ, 0x3, R117 ;  /* 0x00000003ff737819 */ /* 0x000fe20000011675 */
[----:B------:R-:W-:Y:S01]  /*13b0*/  IMAD.SHL.U32 R124, R124, 0x40, RZ ;  /* 0x000000407c7c7824 */ /* 0x000fe200078e00ff */
[--C-:B------:R-:W-:Y:S01]  /*13c0*/  LOP3.LUT R112, R125, 0x38, R127.reuse, 0xf8, !PT ;  /* 0x000000387d707812 */ /* 0x100fe200078ef87f */
[----:B------:R-:W-:Y:S01]  /*13d0*/  IMAD.SHL.U32 R120, R120, 0x40, RZ ;  /* 0x0000004078787824 */ /* 0x000fe200078e00ff */
[--C-:B------:R-:W-:Y:S01]  /*13e0*/  LOP3.LUT R111, R121, 0x38, R127.reuse, 0xf8, !PT ;  /* 0x00000038796f7812 */ /* 0x100fe200078ef87f */
[----:B------:R-:W-:Y:S01]  /*13f0*/  IMAD.SHL.U32 R116, R116, 0x40, RZ ;  /* 0x0000004074747824 */ /* 0x000fe200078e00ff */
[----:B------:R-:W-:Y:S01]  /*1400*/  LOP3.LUT R110, R117, 0x38, R127, 0xf8, !PT ;  /* 0x00000038756e7812 */ /* 0x000fe200078ef87f */
[----:B------:R-:W-:Y:S01]  /*1410*/  IMAD.SHL.U32 R2, R2, 0x80, RZ ;  /* 0x0000008002027824 */ /* 0x000fe200078e00ff */
[----:B------:R-:W-:Y:S01]  /*1420*/  LOP3.LUT R124, R124, 0xfffffe00, RZ, 0xc0, !PT ;  /* 0xfffffe007c7c7812 */ /* 0x000fe200078ec0ff */
[----:B------:R-:W-:Y:S01]  /*1430*/  IMAD.MOV.U32 R92, RZ, RZ, 0x6 ;  /* 0x00000006ff5c7424 */ /* 0x000fe200078e00ff */
[----:B------:R-:W-:Y:S01]  /*1440*/  LOP3.LUT R120, R120, 0xfffffe00, RZ, 0xc0, !PT ;  /* 0xfffffe0078787812 */ /* 0x000fe200078ec0ff */
[----:B------:R-:W-:Y:S01]  /*1450*/  IMAD.MOV.U32 R158, RZ, RZ, c[0x0][0x280] ;  /* 0x0000a000ff9e7624 */ /* 0x000fe200078e00ff */
[----:B------:R-:W-:Y:S01]  /*1460*/  LOP3.LUT R116, R116, 0xfffffe00, RZ, 0xc0, !PT ;  /* 0xfffffe0074747812 */ /* 0x000fe200078ec0ff */
[----:B------:R-:W-:Y:S01]  /*1470*/  IMAD.MOV.U32 R106, RZ, RZ, 0x5 ;  /* 0x00000005ff6a7424 */ /* 0x000fe200078e00ff */
[----:B------:R-:W-:Y:S01]  /*1480*/  LOP3.LUT R2, R2, 0xffffe000, RZ, 0xc0, !PT ;  /* 0xffffe00002027812 */ /* 0x000fe200078ec0ff */
[----:B------:R-:W-:Y:S01]  /*1490*/  IMAD.IADD R19, R19, 0x1, R14 ;  /* 0x0000000113137824 */ /* 0x000fe200078e020e */
[----:B------:R-:W-:Y:S01]  /*14a0*/  LOP3.LUT R112, R112, R123, RZ, 0x3c, !PT ;  /* 0x0000007b70707212 */ /* 0x000fe200078e3cff */
[----:B------:R-:W-:Y:S01]  /*14b0*/  IMAD.IADD R15, R14, 0x1, R23 ;  /* 0x000000010e0f7824 */ /* 0x000fe200078e0217 */
[----:B------:R-:W-:Y:S01]  /*14c0*/  LOP3.LUT R111, R111, R119, RZ, 0x3c, !PT ;  /* 0x000000776f6f7212 */ /* 0x000fe200078e3cff */
[----:B------:R-:W-:Y:S01]  /*14d0*/  IMAD.MOV.U32 R14, RZ, RZ, R22 ;  /* 0x000000ffff0e7224 */ /* 0x000fe200078e0016 */
[----:B------:R-:W-:Y:S01]  /*14e0*/  LOP3.LUT R110, R110, R115, RZ, 0x3c, !PT ;  /* 0x000000736e6e7212 */ /* 0x000fe200078e3cff */
[----:B------:R-:W-:Y:S01]  /*14f0*/  IMAD.U32 R152, RZ, RZ, UR13 ;  /* 0x0000000dff987e24 */ /* 0x000fe2000f8e00ff */
[C---:B------:R-:W-:Y:S01]  /*1500*/  SHF.L.U64.HI R90, R158.reuse, R92, c[0x0][0x284] ;  /* 0x0000a1009e5a7619 */ /* 0x040fe2000001025c */
[----:B------:R-:W-:Y:S01]  /*1510*/  IMAD.U32 R144, RZ, RZ, UR13 ;  /* 0x0000000dff907e24 */ /* 0x000fe2000f8e00ff */
[C---:B------:R-:W-:Y:S01]  /*1520*/  SHF.L.U64.HI R100, R158.reuse, R102, c[0x0][0x284] ;  /* 0x0000a1009e647619 */ /* 0x040fe20000010266 */
[----:B------:R-:W-:Y:S01]  /*1530*/  IMAD.MOV.U32 R156, RZ, RZ, c[0x0][0x290] ;  /* 0x0000a400ff9c7624 */ /* 0x000fe200078e00ff */
[----:B------:R-:W-:Y:S01]  /*1540*/  SHF.L.U64.HI R104, R158, R106, c[0x0][0x284] ;  /* 0x0000a1009e687619 */ /* 0x000fe2000001026a */
[----:B------:R-:W-:Y:S01]  /*1550*/  IMAD.SHL.U32 R97, R96, 0x40, RZ ;  /* 0x0000004060617824 */ /* 0x000fe200078e00ff */
[-C--:B------:R-:W-:Y:S01]  /*1560*/  IADD3 R113, R113, R2.reuse, R134 ;  /* 0x0000000271717210 */ /* 0x080fe20007ffe086 */
[----:B------:R-:W-:Y:S01]  /*1570*/  IMAD.SHL.U32 R91, R158, 0x40, RZ ;  /* 0x000000409e5b7824 */ /* 0x000fe200078e00ff */
[-C--:B------:R-:W-:Y:S01]  /*1580*/  IADD3 R112, R112, R2.reuse, R124 ;  /* 0x0000000270707210 */ /* 0x080fe20007ffe07c */
[C---:B------:R-:W-:Y:S01]  /*1590*/  IMAD.SHL.U32 R101, R158.reuse, 0x80, RZ ;  /* 0x000000809e657824 */ /* 0x040fe200078e00ff */
[-C--:B------:R-:W-:Y:S01]  /*15a0*/  IADD3 R111, R111, R2.reuse, R120 ;  /* 0x000000026f6f7210 */ /* 0x080fe20007ffe078 */
[----:B------:R-:W-:Y:S01]  /*15b0*/  IMAD.SHL.U32 R105, R158, 0x20, RZ ;  /* 0x000000209e697824 */ /* 0x000fe200078e00ff */
[----:B------:R-:W-:Y:S01]  /*15c0*/  IADD3 R110, R110, R2, R116 ;  /* 0x000000026e6e7210 */ /* 0x000fe20007ffe074 */
[----:B------:R-:W-:Y:S01]  /*15d0*/  IMAD.WIDE.U32 R146, R146, c[0x0][0x268], R20 ;  /* 0x00009a0092927a25 */ /* 0x000fe200078e0014 */
[----:B------:R-:W-:-:S02]  /*15e0*/  SHF.L.U64.HI R102, R156, R102, c[0x0][0x294] ;  /* 0x0000a5009c667619 */ /* 0x000fc40000010266 */
[----:B------:R-:W-:Y:S01]  /*15f0*/  SHF.L.U64.HI R106, R156, R106, c[0x0][0x294] ;  /* 0x0000a5009c6a7619 */ /* 0x000fe2000001026a */
[----:B------:R-:W-:Y:S01]  /*1600*/  IMAD.WIDE.U32 R152, R152, c[0x0][0x280], R18 ;  /* 0x0000a00098987a25 */ /* 0x000fe200078e0012 */
[----:B------:R-:W-:Y:S02]  /*1610*/  LOP3.LUT R129, R129, 0xfffffff8, RZ, 0xc0, !PT ;  /* 0xfffffff881817812 */ /* 0x000fe400078ec0ff */
[----:B------:R-:W-:Y:S01]  /*1620*/  LOP3.LUT R127, R127, 0xfffffff8, RZ, 0xc0, !PT ;  /* 0xfffffff87f7f7812 */ /* 0x000fe200078ec0ff */
[----:B------:R-:W-:Y:S01]  /*1630*/  IMAD.WIDE.U32 R144, R144, c[0x0][0x280], R14 ;  /* 0x0000a00090907a25 */ /* 0x000fe200078e000e */
[----:B------:R-:W-:Y:S02]  /*1640*/  P2R R139, PR, RZ, 0x20 ;  /* 0x00000020ff8b7803 */ /* 0x000fe40000000000 */
[----:B------:R-:W-:Y:S01]  /*1650*/  P2R R140, PR, RZ, 0x40 ;  /* 0x00000040ff8c7803 */ /* 0x000fe20000000000 */
[----:B------:R-:W-:Y:S01]  /*1660*/  IMAD.WIDE.U32 R158, R158, 0x60, RZ ;  /* 0x000000609e9e7825 */ /* 0x000fe200078e00ff */
[----:B------:R-:W-:Y:S01]  /*1670*/  IADD3 R86, R86, UR17, RZ ;  /* 0x0000001156567c10 */ /* 0x000fe2000fffe0ff */
[----:B------:R-:W-:Y:S01]  /*1680*/  ULDC UR17, c[0x0][0x1d4] ;  /* 0x0000750000117ab9 */ /* 0x000fe20000000800 */
[----:B------:R-:W-:Y:S01]  /*1690*/  SHF.R.S32.HI R109, RZ, 0x1f, R129 ;  /* 0x0000001fff6d7819 */ /* 0x000fe20000011481 */
[----:B------:R-:W-:Y:S01]  /*16a0*/  IMAD.MOV.U32 R87, RZ, RZ, c[0x0][0x2b8] ;  /* 0x0000ae00ff577624 */ /* 0x000fe200078e00ff */
[----:B------:R-:W-:Y:S01]  /*16b0*/  IADD3 R85, R153, UR23, RZ ;  /* 0x0000001799557c10 */ /* 0x000fe2000fffe0ff */
[----:B------:R-:W-:Y:S01]  /*16c0*/  IMAD.MOV.U32 R74, RZ, RZ, c[0x0][0x27c] ;  /* 0x00009f00ff4a7624 */ /* 0x000fe200078e00ff */
[----:B------:R-:W-:Y:S01]  /*16d0*/  IADD3 R81, R145, UR23, RZ ;  /* 0x0000001791517c10 */ /* 0x000fe2000fffe0ff */
[C---:B------:R-:W-:Y:S01]  /*16e0*/  IMAD.SHL.U32 R93, R156.reuse, 0x40, RZ ;  /* 0x000000409c5d7824 */ /* 0x040fe200078e00ff */
[----:B------:R-:W-:Y:S01]  /*16f0*/  IADD3 R84, R151, UR28, RZ ;  /* 0x0000001c97547c10 */ /* 0x000fe2000fffe0ff */
[C---:B------:R-:W-:Y:S01]  /*1700*/  IMAD.SHL.U32 R103, R156.reuse, 0x80, RZ ;  /* 0x000000809c677824 */ /* 0x040fe200078e00ff */
[----:B------:R-:W-:Y:S01]  /*1710*/  IADD3 R80, R143, UR28, RZ ;  /* 0x0000001c8f507c10 */ /* 0x000fe2000fffe0ff */
[----:B------:R-:W-:Y:S01]  /*1720*/  IMAD.SHL.U32 R107, R156, 0x20, RZ ;  /* 0x000000209c6b7824 */ /* 0x000fe200078e00ff */
[----:B------:R-:W-:Y:S01]  /*1730*/  SHF.R.S32.HI R108, RZ, 0x1f, R127 ;  /* 0x0000001fff6c7819 */ /* 0x000fe2000001147f */
[----:B------:R-:W-:-:S02]  /*1740*/  IMAD.U32 R131, RZ, RZ, UR22 ;  /* 0x00000016ff837e24 */ /* 0x000fc4000f8e00ff */
[----:B------:R-:W-:Y:S02]  /*1750*/  IMAD R130, R130, 0x20, R137 ;  /* 0x0000002082827824 */ /* 0x000fe400078e0289 */
[----:B------:R-:W-:Y:S02]  /*1760*/  IMAD.SHL.U32 R113, R113, 0x2, RZ ;  /* 0x0000000271717824 */ /* 0x000fe400078e00ff */
[----:B------:R-:W-:Y:S02]  /*1770*/  IMAD.SHL.U32 R112, R112, 0x2, RZ ;  /* 0x0000000270707824 */ /* 0x000fe400078e00ff */
[----:B------:R-:W-:Y:S02]  /*1780*/  IMAD.SHL.U32 R111, R111, 0x2, RZ ;  /* 0x000000026f6f7824 */ /* 0x000fe400078e00ff */
[----:B------:R-:W-:Y:S01]  /*1790*/  IMAD.SHL.U32 R110, R110, 0x2, RZ ;  /* 0x000000026e6e7824 */ /* 0x000fe200078e00ff */
[----:B--2---:R1:W2:Y:S01]  /*17a0*/  @P4 R2UR UR26, R0 ;  /* 0x00000000001a43c2 */ /* 0x0042a200000e0000 */
[----:B------:R-:W-:Y:S01]  /*17b0*/  @P3 LEA R4, P4, R6, c[0x0][0x220], 0x1 ;  /* 0x0000880006043a11 */ /* 0x000fe200078808ff */
[----:B-1----:R-:W-:Y:S01]  /*17c0*/  IMAD R0, R88, UR22, RZ ;  /* 0x0000001658007c24 */ /* 0x002fe2000f8e02ff */
[----:B--2---:R-:W-:-:S02]  /*17d0*/  @UP0 USHF.R.S32.HI UR39, URZ, 0x1f, UR26 ;  /* 0x0000001f3f270899 */ /* 0x004fc4000801141a */
[----:B------:R-:W-:Y:S01]  /*17e0*/  @UP0 UMOV UR38, UR26 ;  /* 0x0000001a00260c82 */ /* 0x000fe20008000000 */
[----:B------:R-:W-:Y:S01]  /*17f0*/  IMAD R0, R89, UR29, R0 ;  /* 0x0000001d59007c24 */ /* 0x000fe2000f8e0200 */
[----:B------:R-:W-:Y:S02]  /*1800*/  UIMAD UR29, UR10, UR4, URZ ;  /* 0x000000040a1d72a4 */ /* 0x000fe4000f8e023f */
[----:B------:R-:W-:Y:S01]  /*1810*/  @!UP0 UMOV UR38, UR19 ;  /* 0x0000001300268c82 */ /* 0x000fe20008000000 */
[----:B------:R-:W-:Y:S01]  /*1820*/  IMAD.IADD R7, R7, 0x1, R0 ;  /* 0x0000000107077824 */ /* 0x000fe200078e0200 */
[----:B------:R-:W-:Y:S01]  /*1830*/  UIMAD UR29, UR11, UR5, UR29 ;  /* 0x000000050b1d72a4 */ /* 0x000fe2000f8e021d */
[----:B------:R-:W-:Y:S01]  /*1840*/  IMAD.MOV.U32 R0, RZ, RZ, c[0x0][0x23c] ;  /* 0x00008f00ff007624 */ /* 0x000fe200078e00ff */
[----:B------:R-:W-:Y:S02]  /*1850*/  @!UP0 UMOV UR39, UR24 ;  /* 0x0000001800278c82 */ /* 0x000fe40008000000 */
[----:B------:R-:W-:Y:S01]  /*1860*/  @P3 LEA.HI.X R5, R6, c[0x0][0x224], R7, 0x1, P4 ;  /* 0x0000890006053a11 */ /* 0x000fe200020f0c07 */
[----:B------:R-:W-:Y:S01]  /*1870*/  IMAD.SHL.U32 R98, R0, 0x40, RZ ;  /* 0x0000004000627824 */ /* 0x000fe200078e00ff */
[----:B------:R-:W-:-:S02]  /*1880*/  ULDC.64 UR4, c[0x0][0x210] ;  /* 0x0000840000047ab9 */ /* 0x000fc40000000a00 */
[----:B------:R-:W-:Y:S01]  /*1890*/  UIMAD UR32, UR10, UR4, URZ ;  /* 0x000000040a2072a4 */ /* 0x000fe2000f8e023f */
[----:B------:R-:W-:Y:S01]  /*18a0*/  @!PT LDS RZ, [RZ] ;  /* 0x00000000fffff984 */ /* 0x000fe20000000800 */
[----:B------:R-:W-:Y:S01]  /*18b0*/  @!PT LDS RZ, [RZ] ;  /* 0x00000000fffff984 */ /* 0x000fe20000000800 */
[----:B------:R-:W-:Y:S01]  /*18c0*/  @!PT LDS RZ, [RZ] ;  /* 0x00000000fffff984 */ /* 0x000fe20000000800 */
[----:B------:R1:W-:Y:S01]  /*18d0*/  @P3 LDGSTS.E.BYPASS.LTC128B.128 [R132+0x8100], [R4.64], !P6 ;  /* 0x0810000004843fae */ /* 0x0003e2000f101d54 */
[----:B------:R-:W-:Y:S02]  /*18e0*/  UIMAD.WIDE.U32 UR34, UR11, UR4, URZ ;  /* 0x000000040b2272a5 */ /* 0x000fe4000f8e003f */
[----:B------:R-:W-:Y:S01]  /*18f0*/  UIMAD UR32, UR11, UR5, UR32 ;  /* 0x000000050b2072a4 */ /* 0x000fe2000f8e0220 */
[----:B------:R1:W-:Y:S01]  /*1900*/  @P3 LDGSTS.E.BYPASS.LTC128B.128 [R132+0xc100], [R4.64+0x80], !P5 ;  /* 0x0c10008004843fae */ /* 0x0003e2000e901d54 */
[----:B------:R-:W-:Y:S02]  /*1910*/  ULDC UR24, c[0x0][0x27c] ;  /* 0x00009f0000187ab9 */ /* 0x000fe40000000800 */
[----:B------:R-:W-:Y:S02]  /*1920*/  ULDC.64 UR4, c[0x0][0x268] ;  /* 0x00009a0000047ab9 */ /* 0x000fe40000000a00 */
[----:B------:R-:W-:-:S02]  /*1930*/  UIMAD UR4, UR25, UR4, URZ ;  /* 0x00000004190472a4 */ /* 0x000fc4000f8e023f */
[----:B------:R-:W-:Y:S02]  /*1940*/  USHF.L.U32 UR24, UR24, 0x1, URZ ;  /* 0x0000000118187899 */ /* 0x000fe4000800063f */
[----:B------:R-:W-:Y:S02]  /*1950*/  UIMAD UR27, UR27, UR5, UR4 ;  /* 0x000000051b1b72a4 */ /* 0x000fe4000f8e0204 */
[----:B------:R-:W-:Y:S02]  /*1960*/  UMOV UR25, 0x60 ;  /* 0x0000006000197882 */ /* 0x000fe40000000000 */
[----:B------:R-:W-:Y:S02]  /*1970*/  ULDC.64 UR4, c[0x0][0x2b0] ;  /* 0x0000ac0000047ab9 */ /* 0x000fe40000000a00 */
[----:B------:R-:W-:Y:S01]  /*1980*/  UIMAD UR26, UR39, UR4, URZ ;  /* 0x00000004271a72a4 */ /* 0x000fe2000f8e023f */
[----:B------:R-:W-:Y:S01]  /*1990*/  IADD3 R82, R147, UR27, RZ ;  /* 0x0000001b93527c10 */ /* 0x000fe2000fffe0ff */
[----:B------:R-:W-:-:S02]  /*19a0*/  UIMAD.WIDE.U32 UR36, UR38, UR4, URZ ;  /* 0x00000004262472a5 */ /* 0x000fc4000f8e003f */
[----:B------:R-:W-:Y:S02]  /*19b0*/  UIMAD UR26, UR38, UR5, UR26 ;  /* 0x00000005261a72a4 */ /* 0x000fe4000f8e021a */
[----:B------:R-:W-:Y:S02]  /*19c0*/  ULDC UR4, c[0x0][0x294] ;  /* 0x0000a50000047ab9 */ /* 0x000fe40000000800 */
[----:B------:R-:W-:Y:S02]  /*19d0*/  ULDC UR5, c[0x0][0x284] ;  /* 0x0000a10000057ab9 */ /* 0x000fe40000000800 */
[----:B------:R-:W-:Y:S01]  /*19e0*/  UIMAD UR5, UR25, UR5, URZ ;  /* 0x00000005190572a4 */ /* 0x000fe2000f8e023f */
[C---:B-1----:R-:W-:Y:S01]  /*19f0*/  @P2 LEA R4, P3, R96.reuse, R6, 0x5 ;  /* 0x0000000660042211 */ /* 0x042fe200078628ff */
[----:B------:R-:W-:Y:S02]  /*1a00*/  UIMAD UR4, UR25, UR4, URZ ;  /* 0x00000004190472a4 */ /* 0x000fe4000f8e023f */
[----:B------:R-:W-:Y:S01]  /*1a10*/  UIADD3 UR17, -UR24, UR17, URZ ;  /* 0x0000001118117290 */ /* 0x000fe2000fffe13f */
[----:B------:R-:W-:Y:S01]  /*1a20*/  @P2 LEA.HI.X R3, R96, R7, R0, 0x5, P3 ;  /* 0x0000000760032211 */ /* 0x000fe200018f2c00 */
[----:B------:R-:W-:Y:S01]  /*1a30*/  @P0 IMAD R0, R0, 0x60, RZ ;  /* 0x0000006000000824 */ /* 0x000fe200078e02ff */
[C---:B------:R-:W-:Y:S01]  /*1a40*/  @P2 LEA R16, P3, R4.reuse, c[0x0][0x220], 0x1 ;  /* 0x0000880004102a11 */ /* 0x040fe200078608ff */
[----:B------:R-:W-:Y:S01]  /*1a50*/  UIADD3 UR29, UR31, UR29, URZ ;  /* 0x0000001d1f1d7290 */ /* 0x000fe2000fffe03f */
[----:B------:R-:W-:Y:S01]  /*1a60*/  IADD3 R94, R159, UR5, RZ ;  /* 0x000000059f5e7c10 */ /* 0x000fe2000fffe0ff */
[----:B------:R-:W-:Y:S01]  /*1a70*/  UIADD3 UR32, UR35, UR32, URZ ;  /* 0x0000002023207290 */ /* 0x000fe2000fffe03f */
[----:B------:R-:W-:Y:S01]  /*1a80*/  @P2 LEA.HI.X R17, R4, c[0x0][0x224], R3, 0x1, P3 ;  /* 0x0000890004112a11 */ /* 0x000fe200018f0c03 */
[----:B------:R-:W-:Y:S01]  /*1a90*/  IMAD.WIDE.U32 R4, R96, 0x40, RZ ;  /* 0x0000004060047825 */ /* 0x000fe200078e00ff */
[----:B------:R-:W-:-:S03]  /*1aa0*/  UIADD3 UR26, UR37, UR26, URZ ;  /* 0x0000001a251a7290 */ /* 0x000fc6000fffe03f */
[----:B------:R1:W-:Y:S01]  /*1ab0*/  @P2 LDGSTS.E.BYPASS.LTC128B.128 [R132+0x9100], [R16.64], !P6 ;  /* 0x0910000010842fae */ /* 0x0003e2000f101d54 */
[----:B------:R-:W-:Y:S01]  /*1ac0*/  IMAD.IADD R98, R5, 0x1, R98 ;  /* 0x0000000105627824 */ /* 0x000fe200078e0262 */
[----:B------:R-:W-:Y:S02]  /*1ad0*/  IADD3 R99, P3, R4, 0x80, RZ ;  /* 0x0000008004637810 */ /* 0x000fe40007f7e0ff */
[----:B------:R1:W-:Y:S01]  /*1ae0*/  @P2 LDGSTS.E.BYPASS.LTC128B.128 [R132+0xd100], [R16.64+0x80], !P5 ;  /* 0x0d10008010842fae */ /* 0x0003e2000e901d54 */
[----:B------:R-:W-:-:S05]  /*1af0*/  @P1 IADD3 R5, P2, R6, R4, RZ ;  /* 0x0000000406051210 */ /* 0x000fca0007f5e0ff */
[--C-:B------:R-:W-:Y:S01]  /*1b00*/  @P1 IMAD.X R3, R98, 0x1, R7.reuse, P2 ;  /* 0x0000000162031824 */ /* 0x100fe200010e0607 */
[C---:B------:R-:W-:Y:S01]  /*1b10*/  @P1 LEA R4, P2, R5.reuse, c[0x0][0x220], 0x1 ;  /* 0x0000880005041a11 */ /* 0x040fe200078408ff */
[C---:B------:R-:W-:Y:S01]  /*1b20*/  @P0 IMAD.WIDE.U32 R6, R96.reuse, 0x60, R6 ;  /* 0x0000006060060825 */ /* 0x040fe200078e0006 */
[-C--:B------:R-:W-:Y:S02]  /*1b30*/  SHF.L.U64.HI R96, R96, R92.reuse, c[0x0][0x23c] ;  /* 0x00008f0060607619 */ /* 0x080fe4000001025c */
[----:B------:R-:W-:Y:S01]  /*1b40*/  @P1 LEA.HI.X R5, R5, c[0x0][0x224], R3, 0x1, P2 ;  /* 0x0000890005051a11 */ /* 0x000fe200010f0c03 */
[----:B------:R-:W-:Y:S01]  /*1b50*/  @P0 IMAD.IADD R0, R7, 0x1, R0 ;  /* 0x0000000107000824 */ /* 0x000fe200078e0200 */
[----:B------:R-:W-:Y:S01]  /*1b60*/  @P0 LEA R8, P2, R6, c[0x0][0x220], 0x1 ;  /* 0x0000880006080a11 */ /* 0x000fe200078408ff */
[----:B------:R-:W-:Y:S01]  /*1b70*/  IMAD.X R98, RZ, RZ, R98, P3 ;  /* 0x000000ffff627224 */ /* 0x000fe200018e0662 */
[----:B------:R-:W-:Y:S01]  /*1b80*/  SHF.L.U64.HI R92, R156, R92, c[0x0][0x294] ;  /* 0x0000a5009c5c7619 */ /* 0x000fe2000001025c */
[----:B------:R1:W-:Y:S01]  /*1b90*/  @P1 LDGSTS.E.BYPASS.LTC128B.128 [R132+0xa100], [R4.64], !P6 ;  /* 0x0a10000004841fae */ /* 0x0003e2000f101d54 */
[----:B------:R-:W-:Y:S01]  /*1ba0*/  @P0 LEA.HI.X R9, R6, c[0x0][0x224], R0, 0x1, P2 ;  /* 0x0000890006090a11 */ /* 0x000fe200010f0c00 */
[----:B------:R-:W-:-:S02]  /*1bb0*/  IMAD.WIDE.U32 R156, R156, 0x60, RZ ;  /* 0x000000609c9c7825 */ /* 0x000fc400078e00ff */
[----:B------:R1:W-:Y:S01]  /*1bc0*/  @P1 LDGSTS.E.BYPASS.LTC128B.128 [R132+0xe100], [R4.64+0x80], !P5 ;  /* 0x0e10008004841fae */ /* 0x0003e2000e901d54 */
[----:B------:R-:W-:Y:S02]  /*1bd0*/  ISETP.NE.AND P1, PT, R87, 0x1, PT ;  /* 0x000000015700780c */ /* 0x000fe40003f25270 */
[----:B------:R-:W-:Y:S01]  /*1be0*/  IADD3 R95, R157, UR4, RZ ;  /* 0x000000049d5f7c10 */ /* 0x000fe2000fffe0ff */
[----:B------:R2:W-:Y:S01]  /*1bf0*/  @P0 LDGSTS.E.BYPASS.LTC128B.128 [R132+0xb100], [R8.64], !P6 ;  /* 0x0b10000008840fae */ /* 0x0005e2000f101d54 */
[----:B------:R-:W-:-:S03]  /*1c00*/  ULDC.U8 UR4, c[0x0][0x298] ;  /* 0x0000a60000047ab9 */ /* 0x000fc60000000000 */
[----:B------:R2:W-:Y:S01]  /*1c10*/  @P0 LDGSTS.E.BYPASS.LTC128B.128 [R132+0xf100], [R8.64+0x80], !P5 ;  /* 0x0f10008008840fae */ /* 0x0005e2000e901d54 */
[----:B------:R-:W-:Y:S02]  /*1c20*/  ISETP.GE.AND P5, PT, R10, c[0x0][0x1d4], PT ;  /* 0x000075000a007a0c */ /* 0x000fe40003fa6270 */
[----:B------:R-:W-:Y:S01]  /*1c30*/  ISETP.GE.AND P0, PT, R74, 0x1, PT ;  /* 0x000000014a00780c */ /* 0x000fe20003f06270 */
[----:B------:R-:W0:Y:S01]  /*1c40*/  LDGDEPBAR ;  /* 0x00000000000079af */ /* 0x000e220000000000 */
[----:B--2---:R-:W-:-:S03]  /*1c50*/  IADD3 R9, R12, 0x20, RZ ;  /* 0x000000200c097810 */ /* 0x004fc60007ffe0ff */
[----:B-1----:R-:W-:Y:S06]  /*1c60*/  BAR.SYNC.DEFER_BLOCKING 0x0 ;  /* 0x0000000000007b1d */ /* 0x002fec0000010000 */
.L_x_106:
[----:B------:R-:W-:Y:S01]  /*1c70*/  IMAD.SHL.U32 R79, R131, 0x80, RZ ;  /* 0x00000080834f7824 */ /* 0x000fe200078e00ff */
[----:B------:R-:W-:Y:S04]  /*1c80*/  DEPBAR.LE SB0, 0x0 ;  /* 0x000080000000791a */ /* 0x000fe80000000000 */
[----:B------:R-:W-:Y:S01]  /*1c90*/  IMAD.IADD R78, R130, 0x1, R79 ;  /* 0x00000001824e7824 */ /* 0x000fe200078e024f */
[----:B------:R-:W-:Y:S01]  /*1ca0*/  ISETP.NE.AND P1, PT, R87, 0x1, PT ;  /* 0x000000015700780c */ /* 0x000fe20003f25270 */
[----:B------:R-:W-:Y:S01]  /*1cb0*/  IMAD.MOV.U32 R114, RZ, RZ, RZ ;  /* 0x000000ffff727224 */ /* 0x000fe200078e00ff */
[----:B------:R-:W-:Y:S01]  /*1cc0*/  ISETP.GE.AND P2, PT, R74, 0x1, PT ;  /* 0x000000014a00780c */ /* 0x000fe20003f46270 */
[----:B------:R-:W-:Y:S01]  /*1cd0*/  BSSY B2, `(.L_x_60) ;  /* 0x0000549000027945 */ /* 0x000fe20003800000 */
[----:B------:R-:W-:Y:S01]  /*1ce0*/  ISETP.GE.AND P0, PT, R78, UR16, PT ;  /* 0x000000104e007c0c */ /* 0x000fe2000bf06270 */
[----:B------:R-:W-:Y:S03]  /*1cf0*/  IMAD.IADD R78, R86, 0x1, R78 ;  /* 0x00000001564e7824 */ /* 0x000fe600078e024e */
[----:B------:R-:W-:Y:S01]  /*1d00*/  ISETP.GT.OR P0, PT, R130, 0x7f, P0 ;  /* 0x0000007f8200780c */ /* 0x000fe20000704670 */
[----:B------:R-:W-:Y:S04]  /*1d10*/  IMAD.MOV.U32 R0, RZ, RZ, R78 ;  /* 0x000000ffff007224 */ /* 0x000fe800078e004e */
[----:B-1----:R-:W-:Y:S05]  /*1d20*/  @P1 IMAD.HI.U32 R2, R78, c[0x0][0x2bc], RZ ;  /* 0x0000af004e021a27 */ /* 0x002fea00078e00ff */
        /* <DEDUP_REMOVED lines=10> */
[----:B------:R-:W-:Y:S01]  /*1dd0*/  IMAD R0, R77, c[0x0][0x1e0], RZ ;  /* 0x000078004d007a24 */ /* 0x000fe200078e02ff */
[----:B------:R-:W-:Y:S03]  /*1de0*/  BAR.SYNC.DEFER_BLOCKING 0x0 ;  /* 0x0000000000007b1d */ /* 0x000fe60000010000 */
        /* <DEDUP_REMOVED lines=10> */
[----:B------:R-:W-:-:S05]  /*1e90*/  @!P2 BRA `(.L_x_61) ;  /* 0x00004ea00000a947 */ /* 0x000fca0003800000 */
[-C--:B------:R-:W-:Y:S01]  /*1ea0*/  IMAD R39, R100, R131.reuse, RZ ;  /* 0x0000008364277224 */ /* 0x080fe200078e02ff */
[----:B------:R-:W-:Y:S01]  /*1eb0*/  ISETP.NE.AND P0, PT, RZ, UR4, PT ;  /* 0x00000004ff007c0c */ /* 0x000fe2000bf05270 */
[-C--:B------:R-:W-:Y:S01]  /*1ec0*/  IMAD R29, R102, R131.reuse, RZ ;  /* 0x00000083661d7224 */ /* 0x080fe200078e02ff */
[----:B------:R-:W-:Y:S01]  /*1ed0*/  SHF.R.S32.HI R0, RZ, 0x1f, R131 ;  /* 0x0000001fff007819 */ /* 0x000fe20000011483 */
[----:B------:R-:W-:Y:S01]  /*1ee0*/  IMAD.WIDE.U32 R68, R101, R131, RZ ;  /* 0x0000008365447225 */ /* 0x000fe200078e00ff */
[----:B------:R-:W-:Y:S03]  /*1ef0*/  IADD3 R75, -R79, UR16, RZ ;  /* 0x000000104f4b7c10 */ /* 0x000fe6000fffe1ff */
[C---:B------:R-:W-:Y:S01]  /*1f00*/  IMAD R39, R0.reuse, R101, R39 ;  /* 0x0000006500277224 */ /* 0x040fe200078e0227 */
[----:B------:R-:W-:Y:S01]  /*1f10*/  IMNMX R75, R75, 0x80, PT ;  /* 0x000000804b4b7817 */ /* 0x000fe20003800200 */
[----:B------:R-:W-:Y:S02]  /*1f20*/  IMAD R29, R0, R103, R29 ;  /* 0x00000067001d7224 */ /* 0x000fe400078e021d */
[----:B------:R-:W-:Y:S01]  /*1f30*/  IMAD.WIDE.U32 R42, R103, R131, RZ ;  /* 0x00000083672a7225 */ /* 0x000fe200078e00ff */
[----:B------:R-:W-:Y:S04]  /*1f40*/  IADD3 R39, R69, R39, RZ ;  /* 0x0000002745277210 */ /* 0x000fe80007ffe0ff */
[----:B------:R-:W-:Y:S01]  /*1f50*/  IADD3 R29, R43, R29, RZ ;  /* 0x0000001d2b1d7210 */ /* 0x000fe20007ffe0ff */
[----:B------:R-:W-:-:S05]  /*1f60*/  @!P0 BRA `(.L_x_62) ;  /* 0x000027c000008947 */ /* 0x000fca0003800000 */
[----:B------:R-:W-:Y:S01]  /*1f70*/  ISETP.GE.AND P3, PT, R137, R75, PT ;  /* 0x0000004b8900720c */ /* 0x000fe20003f66270 */
[----:B------:R-:W-:Y:S01]  /*1f80*/  BSSY B0, `(.L_x_63) ;  /* 0x000001b000007945 */ /* 0x000fe20003800000 */
[----:B------:R-:W-:Y:S01]  /*1f90*/  CS2R R56, SRZ ;  /* 0x0000000000387805 */ /* 0x000fe2000001ff00 */
[----:B------:R-:W-:Y:S01]  /*1fa0*/  CS2R R62, SRZ ;  /* 0x00000000003e7805 */ /* 0x000fe2000001ff00 */
[----:B------:R-:W-:Y:S01]  /*1fb0*/  CS2R R64, SRZ ;  /* 0x0000000000407805 */ /* 0x000fe2000001ff00 */
[----:B------:R-:W-:Y:S01]  /*1fc0*/  CS2R R36, SRZ ;  /* 0x0000000000247805 */ /* 0x000fe2000001ff00 */
[----:B------:R-:W-:Y:S07]  /*1fd0*/  CS2R R32, SRZ ;  /* 0x0000000000207805 */ /* 0x000fee000001ff00 */
[----:B------:R-:W-:-:S05]  /*1fe0*/  @P3 BRA `(.L_x_64) ;  /* 0x0000014000003947 */ /* 0x000fca0003800000 */
[----:B------:R-:W-:Y:S01]  /*1ff0*/  IADD3 R2, P0, R152, R68, RZ ;  /* 0x0000004498027210 */ /* 0x000fe20007f1e0ff */
[----:B------:R-:W-:Y:S01]  /*2000*/  CS2R R64, SRZ ;  /* 0x0000000000407805 */ /* 0x000fe2000001ff00 */
[----:B------:R-:W-:Y:S01]  /*2010*/  CS2R R32, SRZ ;  /* 0x0000000000207805 */ /* 0x000fe2000001ff00 */
[----:B------:R-:W-:Y:S01]  /*2020*/  CS2R R62, SRZ ;  /* 0x00000000003e7805 */ /* 0x000fe2000001ff00 */
[----:B------:R-:W-:Y:S01]  /*2030*/  CS2R R36, SRZ ;  /* 0x0000000000247805 */ /* 0x000fe2000001ff00 */
[----:B------:R-:W-:Y:S01]  /*2040*/  IMAD.X R0, R39, 0x1, R85, P0 ;  /* 0x0000000127007824 */ /* 0x000fe200000e0655 */
[----:B------:R-:W-:Y:S05]  /*2050*/  IADD3 R4, P0, R150, R42, RZ ;  /* 0x0000002a96047210 */ /* 0x000fea0007f1e0ff */
[----:B------:R-:W-:Y:S01]  /*2060*/  IMAD.X R3, R29, 0x1, R84, P0 ;  /* 0x000000011d037824 */ /* 0x000fe200000e0654 */
[C---:B------:R-:W-:Y:S04]  /*2070*/  LEA R6, P0, R2.reuse, c[0x0][0x270], 0x1 ;  /* 0x00009c0002067a11 */ /* 0x040fe800078008ff */
[----:B------:R-:W-:Y:S02]  /*2080*/  LEA.HI.X R7, R2, c[0x0][0x274], R0, 0x1, P0 ;  /* 0x00009d0002077a11 */ /* 0x000fe400000f0c00 */
[C---:B------:R-:W-:Y:S04]  /*2090*/  LEA R2, P0, R4.reuse, c[0x0][0x288], 0x1 ;  /* 0x0000a20004027a11 */ /* 0x040fe800078008ff */
[----:B------:R-:W-:Y:S02]  /*20a0*/  LEA.HI.X R3, R4, c[0x0][0x28c], R3, 0x1, P0 ;  /* 0x0000a30004037a11 */ /* 0x000fe400000f0c03 */
[----:B------:R-:W-:Y:S11]  /*20b0*/  ISETP.GE.AND P0, PT, R12, c[0x0][0x27c], PT ;  /* 0x00009f000c007a0c */ /* 0x000ff60003f06270 */
[----:B------:R-:W-:Y:S02]  /*20c0*/  @!UPT UIADD3 URZ, URZ, URZ, URZ ;  /* 0x0000003f3f3ff290 */ /* 0x000fe4000fffe03f */
[----:B------:R1:W5:Y:S04]  /*20d0*/  @!P0 LDG.E.64 R64, [R6.64] ;  /* 0x0000001406408981 */ /* 0x000368000c1e1b00 */
[----:B------:R1:W5:Y:S01]  /*20e0*/  @!P0 LDG.E.64 R32, [R2.64] ;  /* 0x0000001402208981 */ /* 0x000362000c1e1b00 */
[----:B------:R-:W-:Y:S11]  /*20f0*/  ISETP.GE.AND P0, PT, R9, c[0x0][0x27c], PT ;  /* 0x00009f0009007a0c */ /* 0x000ff60003f06270 */
[----:B------:R-:W-:Y:S02]  /*2100*/  @!UPT UIADD3 URZ, URZ, URZ, URZ ;  /* 0x0000003f3f3ff290 */ /* 0x000fe4000fffe03f */
[----:B------:R1:W5:Y:S04]  /*2110*/  @!P0 LDG.E.64 R62, [R6.64+0x40] ;  /* 0x00004014063e8981 */ /* 0x000368000c1e1b00 */
[----:B------:R1:W5:Y:S02]  /*2120*/  @!P0 LDG.E.64 R36, [R2.64+0x40] ;  /* 0x0000401402248981 */ /* 0x000364000c1e1b00 */
.L_x_64:
[----:B------:R-:W-:Y:S05]  /*2130*/  BSYNC B0 ;  /* 0x0000000000007941 */ /* 0x000fea0003800000 */
.L_x_63:
[----:B------:R-:W-:Y:S01]  /*2140*/  ISETP.GE.AND P6, PT, R126, R75, PT ;  /* 0x0000004b7e00720c */ /* 0x000fe20003fc6270 */
[----:B-----5:R-:W-:Y:S01]  /*2150*/  IMAD.MOV.U32 R4, RZ, RZ, R62 ;  /* 0x000000ffff047224 */ /* 0x020fe200078e003e */
[----:B------:R-:W-:Y:S01]  /*2160*/  BSSY B0, `(.L_x_65) ;  /* 0x0000025000007945 */ /* 0x000fe20003800000 */
[----:B-1----:R-:W-:Y:S01]  /*2170*/  IMAD.MOV.U32 R3, RZ, RZ, R63 ;  /* 0x000000ffff037224 */ /* 0x002fe200078e003f */
[----:B------:R-:W-:Y:S01]  /*2180*/  CS2R R60, SRZ ;  /* 0x00000000003c7805 */ /* 0x000fe2000001ff00 */
[----:B------:R-:W-:Y:S01]  /*2190*/  IMAD.MOV.U32 R2, RZ, RZ, R64 ;  /* 0x000000ffff027224 */ /* 0x000fe200078e0040 */
[----:B------:R-:W-:Y:S01]  /*21a0*/  CS2R R30, SRZ ;  /* 0x00000000001e7805 */ /* 0x000fe2000001ff00 */
[----:B------:R-:W-:Y:S01]  /*21b0*/  IMAD.MOV.U32 R0, RZ, RZ, R65 ;  /* 0x000000ffff007224 */ /* 0x000fe200078e0041 */
[----:B------:R-:W-:Y:S01]  /*21c0*/  PRMT R59, R3, 0x5410, R4 ;  /* 0x00005410033b7816 */ /* 0x000fe20000000004 */
[----:B------:R-:W-:Y:S01]  /*21d0*/  IMAD.MOV.U32 R3, RZ, RZ, R37 ;  /* 0x000000ffff037224 */ /* 0x000fe200078e0025 */
[----:B------:R-:W-:Y:S01]  /*21e0*/  PRMT R38, R2, 0x7610, R38 ;  /* 0x0000761002267816 */ /* 0x000fe20000000026 */
[----:B------:R-:W-:Y:S01]  /*21f0*/  CS2R R34, SRZ ;  /* 0x0000000000227805 */ /* 0x000fe2000001ff00 */
[----:B------:R-:W-:Y:S02]  /*2200*/  MOV R4, R36 ;  /* 0x0000002400047202 */ /* 0x000fe40000000f00 */
[----:B------:R-:W-:Y:S02]  /*2210*/  MOV R2, R33 ;  /* 0x0000002100027202 */ /* 0x000fe40000000f00 */
[----:B------:R-:W-:Y:S01]  /*2220*/  PRMT R41, R0, 0x7610, R41 ;  /* 0x0000761000297816 */ /* 0x000fe20000000029 */
[----:B------:R-:W-:Y:S01]  /*2230*/  IMAD.MOV.U32 R0, RZ, RZ, R32 ;  /* 0x000000ffff007224 */ /* 0x000fe200078e0020 */
[----:B------:R-:W-:Y:S02]  /*2240*/  PRMT R28, R3, 0x5410, R4 ;  /* 0x00005410031c7816 */ /* 0x000fe40000000004 */
[----:B------:R-:W-:Y:S01]  /*2250*/  PRMT R3, R2, 0x7610, R3 ;  /* 0x0000761002037816 */ /* 0x000fe20000000003 */
[----:B------:R-:W-:-:S05]  /*2260*/  @P6 BRA `(.L_x_66) ;  /* 0x0000014000006947 */ /* 0x000fca0003800000 */
[----:B------:R-:W-:Y:S01]  /*2270*/  IADD3 R4, P1, P0, R152, R68, R105 ;  /* 0x0000004498047210 */ /* 0x000fe2000783e069 */
[----:B------:R-:W-:Y:S01]  /*2280*/  CS2R R60, SRZ ;  /* 0x00000000003c7805 */ /* 0x000fe2000001ff00 */
[----:B------:R-:W-:Y:S01]  /*2290*/  CS2R R34, SRZ ;  /* 0x0000000000227805 */ /* 0x000fe2000001ff00 */
[----:B------:R-:W-:Y:S01]  /*22a0*/  CS2R R56, SRZ ;  /* 0x0000000000387805 */ /* 0x000fe2000001ff00 */
[----:B------:R-:W-:Y:S01]  /*22b0*/  IADD3.X R2, R85, R39, R104, P1, P0 ;  /* 0x0000002755027210 */ /* 0x000fe20000fe0468 */
[----:B------:R-:W-:Y:S01]  /*22c0*/  CS2R R30, SRZ ;  /* 0x00000000001e7805 */ /* 0x000fe2000001ff00 */
[----:B------:R-:W-:Y:S04]  /*22d0*/  IADD3 R6, P1, P0, R150, R42, R107 ;  /* 0x0000002a96067210 */ /* 0x000fe8000783e06b */
[----:B------:R-:W-:Y:S02]  /*22e0*/  IADD3.X R5, R84, R29, R106, P1, P0 ;  /* 0x0000001d54057210 */ /* 0x000fe40000fe046a */
        /* <DEDUP_REMOVED lines=12> */
.L_x_66:
[----:B------:R-:W-:Y:S05]  /*23b0*/  BSYNC B0 ;  /* 0x0000000000007941 */ /* 0x000fea0003800000 */
.L_x_65:
[----:B------:R-:W-:Y:S01]  /*23c0*/  ISETP.GE.AND P4, PT, R122, R75, PT ;  /* 0x0000004b7a00720c */ /* 0x000fe20003f86270 */
[----:B-----5:R-:W-:Y:S01]  /*23d0*/  IMAD.MOV.U32 R6, RZ, RZ, R56 ;  /* 0x000000ffff067224 */ /* 0x020fe200078e0038 */
[----:B-1----:R-:W-:Y:S01]  /*23e0*/  MOV R4, R60 ;  /* 0x0000003c00047202 */ /* 0x002fe20000000f00 */
[----:B------:R-:W-:Y:S01]  /*23f0*/  IMAD.MOV.U32 R5, RZ, RZ, R57 ;  /* 0x000000ffff057224 */ /* 0x000fe200078e0039 */
[----:B------:R-:W-:Y:S01]  /*2400*/  BSSY B0, `(.L_x_67) ;  /* 0x0000024000007945 */ /* 0x000fe20003800000 */
[----:B------:R-:W-:Y:S01]  /*2410*/  IMAD.MOV.U32 R2, RZ, RZ, R61 ;  /* 0x000000ffff027224 */ /* 0x000fe200078e003d */
[----:B------:R-:W-:Y:S01]  /*2420*/  CS2R R46, SRZ ;  /* 0x00000000002e7805 */ /* 0x000fe2000001ff00 */
[----:B------:R-:W-:Y:S01]  /*2430*/  CS2R R52, SRZ ;  /* 0x0000000000347805 */ /* 0x000fe2000001ff00 */
[----:B------:R-:W-:Y:S01]  /*2440*/  PRMT R51, R5, 0x5410, R6 ;  /* 0x0000541005337816 */ /* 0x000fe20000000006 */
[----:B------:R-:W-:Y:S01]  /*2450*/  IMAD.MOV.U32 R6, RZ, RZ, R30 ;  /* 0x000000ffff067224 */ /* 0x000fe200078e001e */
[----:B------:R-:W-:Y:S01]  /*2460*/  PRMT R58, R2, 0x5410, R4 ;  /* 0x00005410023a7816 */ /* 0x000fe20000000004 */
[----:B------:R-:W-:Y:S01]  /*2470*/  IMAD.MOV.U32 R4, RZ, RZ, R34 ;  /* 0x000000ffff047224 */ /* 0x000fe200078e0022 */
[----:B------:R-:W-:Y:S01]  /*2480*/  MOV R5, R31 ;  /* 0x0000001f00057202 */ /* 0x000fe20000000f00 */
[----:B------:R-:W-:Y:S01]  /*2490*/  CS2R R54, SRZ ;  /* 0x0000000000367805 */ /* 0x000fe2000001ff00 */
[----:B------:R-:W-:Y:S01]  /*24a0*/  MOV R2, R35 ;  /* 0x0000002300027202 */ /* 0x000fe20000000f00 */
[----:B------:R-:W-:Y:S01]  /*24b0*/  CS2R R24, SRZ ;  /* 0x0000000000187805 */ /* 0x000fe2000001ff00 */
[----:B------:R-:W-:Y:S01]  /*24c0*/  PRMT R18, R5, 0x5410, R6 ;  /* 0x0000541005127816 */ /* 0x000fe20000000006 */
[----:B------:R-:W-:Y:S01]  /*24d0*/  CS2R R26, SRZ ;  /* 0x00000000001a7805 */ /* 0x000fe2000001ff00 */
        /* <DEDUP_REMOVED lines=22> */
.L_x_68:
[----:B------:R-:W-:Y:S05]  /*2640*/  BSYNC B0 ;  /* 0x0000000000007941 */ /* 0x000fea0003800000 */
.L_x_67:
        /* <DEDUP_REMOVED lines=14> */
[----:B------:R-:W-:Y:S02]  /*2730*/  MOV R2, R27 ;  /* 0x0000001b00027202 */ /* 0x000fe40000000f00 */
        /* <DEDUP_REMOVED lines=23> */
.L_x_70:
[----:B------:R-:W-:Y:S05]  /*28b0*/  BSYNC B0 ;  /* 0x0000000000007941 */ /* 0x000fea0003800000 */
.L_x_69:
[----:B-1---5:R-:W-:Y:S01]  /*28c0*/  MOV R4, R48 ;  /* 0x0000003000047202 */ /* 0x022fe20000000f00 */
[----:B------:R1:W2:Y:S01]  /*28d0*/  SHFL.IDX PT, R67, R141, RZ, 0x181f ;  /* 0x00181fff8d437589 */ /* 0x0002a200000e0000 */
[----:B------:R-:W-:Y:S01]  /*28e0*/  IMAD.MOV.U32 R6, RZ, RZ, R46 ;  /* 0x000000ffff067224 */ /* 0x000fe200078e002e */
[----:B------:R-:W-:Y:S01]  /*28f0*/  BSSY B1, `(.L_x_71) ;  /* 0x000007f000017945 */ /* 0x000fe20003800000 */
[----:B------:R-:W-:Y:S02]  /*2900*/  IMAD.MOV.U32 R5, RZ, RZ, R47 ;  /* 0x000000ffff057224 */ /* 0x000fe400078e002f */
[----:B------:R-:W-:Y:S01]  /*2910*/  IMAD.MOV.U32 R2, RZ, RZ, R49 ;  /* 0x000000ffff027224 */ /* 0x000fe200078e0031 */
[----:B------:R1:W3:Y:S02]  /*2920*/  SHFL.IDX PT, R66, R162, RZ, 0x181f ;  /* 0x00181fffa2427589 */ /* 0x0002e400000e0000 */
[----:B------:R-:W-:Y:S01]  /*2930*/  PRMT R43, R5, 0x5410, R6 ;  /* 0x00005410052b7816 */ /* 0x000fe20000000006 */
[----:B------:R-:W-:Y:S01]  /*2940*/  IMAD.MOV.U32 R6, RZ, RZ, R14 ;  /* 0x000000ffff067224 */ /* 0x000fe200078e000e */
[----:B------:R-:W-:Y:S01]  /*2950*/  PRMT R44, R2, 0x5410, R4 ;  /* 0x00005410022c7816 */ /* 0x000fe20000000004 */
[----:B------:R-:W-:Y:S01]  /*2960*/  IMAD.MOV.U32 R4, RZ, RZ, R16 ;  /* 0x000000ffff047224 */ /* 0x000fe200078e0010 */
[----:B------:R-:W-:Y:S02]  /*2970*/  MOV R5, R15 ;  /* 0x0000000f00057202 */ /* 0x000fe40000000f00 */
[----:B------:R-:W-:Y:S02]  /*2980*/  MOV R2, R17 ;  /* 0x0000001100027202 */ /* 0x000fe40000000f00 */
[----:B------:R-:W-:Y:S02]  /*2990*/  PRMT R5, R5, 0x5410, R6 ;  /* 0x0000541005057816 */ /* 0x000fe40000000006 */
[----:B------:R-:W-:Y:S01]  /*29a0*/  PRMT R6, R2, 0x5410, R4 ;  /* 0x0000541002067816 */ /* 0x000fe20000000004 */
[----:B------:R-:W-:-:S05]  /*29b0*/  @P3 BRA `(.L_x_72) ;  /* 0x0000072000003947 */ /* 0x000fca0003800000 */
[----:B------:R-:W-:Y:S01]  /*29c0*/  BSSY B0, `(.L_x_73) ;  /* 0x0000038000007945 */ /* 0x000fe20003800000 */
[----:B------:R-:W-:-:S05]  /*29d0*/  @P5 BRA `(.L_x_74) ;  /* 0x0000036000005947 */ /* 0x000fca0003800000 */
[C---:B---3--:R-:W-:Y:S01]  /*29e0*/  LEA R70, P0, R10.reuse, R66, 0x1 ;  /* 0x000000420a467211 */ /* 0x048fe200078008ff */
[----:B------:R-:W3:Y:S03]  /*29f0*/  LDS.128 R20, [R132+0x8100] ;  /* 0x0081000084147984 */ /* 0x000ee60000000c00 */
[----:B--2---:R-:W-:Y:S02]  /*2a00*/  LEA.HI.X R71, R10, R67, R11, 0x1, P0 ;  /* 0x000000430a477211 */ /* 0x004fe400000f0c0b */
[----:B------:R-:W-:Y:S11]  /*2a10*/  ISETP.GE.AND P0, PT, R12, c[0x0][0x27c], PT ;  /* 0x00009f000c007a0c */ /* 0x000ff60003f06270 */
[----:B------:R-:W-:Y:S02]  /*2a20*/  @!UPT UIADD3 URZ, URZ, URZ, URZ ;  /* 0x0000003f3f3ff290 */ /* 0x000fe4000fffe03f */
[----:B------:R-:W-:Y:S01]  /*2a30*/  @!P0 HADD2.F32 R0, -RZ, R0.H0_H0 ;  /* 0x20000000ff008230 */ /* 0x000fe20000004100 */
[--C-:B------:R-:W-:Y:S01]  /*2a40*/  @!P0 SHF.R.U64 R2, R32, 0x10, R33.reuse ;  /* 0x0000001020028819 */ /* 0x100fe20000001221 */
[----:B------:R-:W-:Y:S01]  /*2a50*/  @!P0 HADD2.F32 R38, -RZ, R38.H0_H0 ;  /* 0x20000026ff268230 */ /* 0x000fe20000004100 */
[----:B------:R-:W-:Y:S01]  /*2a60*/  @!P0 SHF.R.U32.HI R4, RZ, 0x10, R33 ;  /* 0x00000010ff048819 */ /* 0x000fe20000011621 */
[----:B------:R-:W-:Y:S01]  /*2a70*/  @!P0 HADD2.F32 R3, -RZ, R3.H0_H0 ;  /* 0x20000003ff038230 */ /* 0x000fe20000004100 */
[--C-:B------:R-:W-:Y:S01]  /*2a80*/  @!P0 SHF.R.U64 R40, R64, 0x10, R65.reuse ;  /* 0x0000001040288819 */ /* 0x100fe20000001241 */
[----:B------:R-:W-:Y:S01]  /*2a90*/  @!P0 HADD2.F32 R2, -RZ, R2.H0_H0 ;  /* 0x20000002ff028230 */ /* 0x000fe20000004100 */
[----:B------:R-:W-:Y:S01]  /*2aa0*/  @!P0 SHF.R.U32.HI R42, RZ, 0x10, R65 ;  /* 0x00000010ff2a8819 */ /* 0x000fe20000011641 */
[----:B------:R-:W-:Y:S02]  /*2ab0*/  @!P0 HADD2.F32 R4, -RZ, R4.H0_H0 ;  /* 0x20000004ff048230 */ /* 0x000fe40000004100 */
[----:B------:R-:W-:Y:S02]  /*2ac0*/  @!P0 HADD2.F32 R40, -RZ, R40.H0_H0 ;  /* 0x20000028ff288230 */ /* 0x000fe40000004100 */
[----:B------:R-:W-:Y:S01]  /*2ad0*/  @!P0 HADD2.F32 R42, -RZ, R42.H0_H0 ;  /* 0x2000002aff2a8230 */ /* 0x000fe20000004100 */
[----:B---3--:R-:W-:Y:S02]  /*2ae0*/  @!P0 MOV R29, R20 ;  /* 0x00000014001d8202 */ /* 0x008fe40000000f00 */
[----:B------:R-:W-:Y:S03]  /*2af0*/  @!P0 MOV R32, R21 ;  /* 0x0000001500208202 */ /* 0x000fe60000000f00 */
[--C-:B------:R-:W-:Y:S02]  /*2b00*/  @!P0 HADD2.F32 R33, -RZ, R29.reuse.H1_H1 ;  /* 0x3000001dff218230 */ /* 0x100fe40000004100 */
[----:B------:R-:W-:Y:S02]  /*2b10*/  @!P0 HADD2.F32 R29, -RZ, R29.H0_H0 ;  /* 0x2000001dff1d8230 */ /* 0x000fe40000004100 */
[--C-:B------:R-:W-:Y:S01]  /*2b20*/  @!P0 HADD2.F32 R39, -RZ, R32.reuse.H1_H1 ;  /* 0x30000020ff278230 */ /* 0x100fe20000004100 */
[-C--:B------:R-:W-:Y:S02]  /*2b30*/  @!P0 FMUL.FTZ R64, R33, R0.reuse ;  /* 0x0000000021408220 */ /* 0x080fe40000410000 */
[C---:B------:R-:W-:Y:S02]  /*2b40*/  @!P0 FMUL.FTZ R0, R29.reuse, R0 ;  /* 0x000000001d008220 */ /* 0x040fe40000410000 */
[----:B------:R-:W-:Y:S01]  /*2b50*/  @!P0 FFMA.FTZ R64, R29, R38, -R64 ;  /* 0x000000261d408223 */ /* 0x000fe20000010840 */
[----:B------:R-:W-:Y:S01]  /*2b60*/  @!P0 HADD2.F32 R29, -RZ, R32.H0_H0 ;  /* 0x20000020ff1d8230 */ /* 0x000fe20000004100 */
[----:B------:R-:W-:Y:S01]  /*2b70*/  @!P0 FMUL.FTZ R65, R39, R2 ;  /* 0x0000000227418220 */ /* 0x000fe20000410000 */
[----:B------:R-:W-:Y:S01]  /*2b80*/  @!P0 MOV R32, R22 ;  /* 0x0000001600208202 */ /* 0x000fe20000000f00 */
[----:B------:R-:W-:Y:S01]  /*2b90*/  @!P0 FFMA.FTZ R0, R33, R38, R0 ;  /* 0x0000002621008223 */ /* 0x000fe20000010000 */
[----:B------:R-:W-:Y:S01]  /*2ba0*/  @!P0 HADD2.F32 R38, -RZ, R41.H0_H0 ;  /* 0x20000029ff268230 */ /* 0x000fe20000004100 */
[C---:B------:R-:W-:Y:S02]  /*2bb0*/  @!P0 FMUL.FTZ R2, R29.reuse, R2 ;  /* 0x000000021d028220 */ /* 0x040fe40000410000 */
[-C--:B------:R-:W-:Y:S01]  /*2bc0*/  @!P0 FFMA.FTZ R65, R29, R40.reuse, -R65 ;  /* 0x000000281d418223 */ /* 0x080fe20000010841 */
[----:B------:R-:W-:Y:S01]  /*2bd0*/  @!P0 MOV R29, R23 ;  /* 0x00000017001d8202 */ /* 0x000fe20000000f00 */
[----:B------:R-:W-:Y:S01]  /*2be0*/  @!P0 FFMA.FTZ R2, R39, R40, R2 ;  /* 0x0000002827028223 */ /* 0x000fe20000010002 */
[----:B------:R-:W-:Y:S01]  /*2bf0*/  @!P0 F2FP.PACK_AB R0, R0, R64 ;  /* 0x000000400000823e */ /* 0x000fe200000000ff */
[--C-:B------:R-:W-:Y:S02]  /*2c00*/  @!P0 HADD2.F32 R33, -RZ, R32.reuse.H1_H1 ;  /* 0x30000020ff218230 */ /* 0x100fe40000004100 */
[----:B------:R-:W-:Y:S01]  /*2c10*/  @!P0 HADD2.F32 R32, -RZ, R32.H0_H0 ;  /* 0x20000020ff208230 */ /* 0x000fe20000004100 */
[----:B------:R-:W-:Y:S01]  /*2c20*/  @!P0 MOV R20, R0 ;  /* 0x0000000000148202 */ /* 0x000fe20000000f00 */
[--C-:B------:R-:W-:Y:S01]  /*2c30*/  @!P0 HADD2.F32 R41, -RZ, R29.reuse.H1_H1 ;  /* 0x3000001dff298230 */ /* 0x100fe20000004100 */
[-C--:B------:R-:W-:Y:S01]  /*2c40*/  @!P0 FMUL.FTZ R69, R33, R3.reuse ;  /* 0x0000000321458220 */ /* 0x080fe20000410000 */
[----:B------:R-:W-:Y:S01]  /*2c50*/  @!P0 HADD2.F32 R29, -RZ, R29.H0_H0 ;  /* 0x2000001dff1d8230 */ /* 0x000fe20000004100 */
[----:B------:R-:W-:Y:S01]  /*2c60*/  @!P0 FMUL.FTZ R3, R32, R3 ;  /* 0x0000000320038220 */ /* 0x000fe20000410000 */
[----:B------:R-:W-:Y:S01]  /*2c70*/  @!P0 F2FP.PACK_AB R2, R2, R65 ;  /* 0x000000410202823e */ /* 0x000fe200000000ff */
[-C--:B------:R-:W-:Y:S02]  /*2c80*/  @!P0 FMUL.FTZ R68, R41, R4.reuse ;  /* 0x0000000429448220 */ /* 0x080fe40000410000 */
[----:B------:R-:W-:Y:S01]  /*2c90*/  @!P0 FMUL.FTZ R4, R29, R4 ;  /* 0x000000041d048220 */ /* 0x000fe20000410000 */
[----:B------:R-:W-:Y:S01]  /*2ca0*/  @!P0 MOV R21, R2 ;  /* 0x0000000200158202 */ /* 0x000fe20000000f00 */
[-C--:B------:R-:W-:Y:S02]  /*2cb0*/  @!P0 FFMA.FTZ R3, R33, R38.reuse, R3 ;  /* 0x0000002621038223 */ /* 0x080fe40000010003 */
[----:B------:R-:W-:Y:S02]  /*2cc0*/  @!P0 FFMA.FTZ R32, R32, R38, -R69 ;  /* 0x0000002620208223 */ /* 0x000fe40000010845 */
[-C--:B------:R-:W-:Y:S02]  /*2cd0*/  @!P0 FFMA.FTZ R68, R29, R42.reuse, -R68 ;  /* 0x0000002a1d448223 */ /* 0x080fe40000010844 */
[----:B------:R-:W-:Y:S01]  /*2ce0*/  @!P0 FFMA.FTZ R4, R41, R42, R4 ;  /* 0x0000002a29048223 */ /* 0x000fe20000010004 */
[----:B------:R-:W-:Y:S04]  /*2cf0*/  @!P0 F2FP.PACK_AB R3, R3, R32 ;  /* 0x000000200303823e */ /* 0x000fe800000000ff */
[----:B------:R-:W-:Y:S02]  /*2d00*/  @!P0 F2FP.PACK_AB R4, R4, R68 ;  /* 0x000000440404823e */ /* 0x000fe400000000ff */
[----:B------:R-:W-:Y:S02]  /*2d10*/  @!P0 MOV R22, R3 ;  /* 0x0000000300168202 */ /* 0x000fe40000000f00 */
[----:B------:R-:W-:Y:S05]  /*2d20*/  @!P0 MOV R23, R4 ;  /* 0x0000000400178202 */ /* 0x000fea0000000f00 */
[----:B------:R2:W-:Y:S02]  /*2d30*/  ST.E.128 [R70.64], R20 ;  /* 0x0000001446007985 */ /* 0x0005e4000c101d14 */
.L_x_74:
[----:B------:R-:W-:Y:S05]  /*2d40*/  BSYNC B0 ;  /* 0x0000000000007941 */ /* 0x000fea0003800000 */
.L_x_73:
[----:B------:R-:W-:Y:S11]  /*2d50*/  ISETP.GE.AND P0, PT, R136, c[0x0][0x1d4], PT ;  /* 0x0000750088007a0c */ /* 0x000ff60003f06270 */
[----:B------:R-:W-:Y:S02]  /*2d60*/  @!UPT UIADD3 URZ, URZ, URZ, URZ ;  /* 0x0000003f3f3ff290 */ /* 0x000fe4000fffe03f */
[----:B------:R-:W-:-:S05]  /*2d70*/  @P0 BRA `(.L_x_72) ;  /* 0x0000036000000947 */ /* 0x000fca0003800000 */
[C---:B---3--:R-:W-:Y:S01]  /*2d80*/  LEA R66, P0, R129.reuse, R66, 0x1 ;  /* 0x0000004281427211 */ /* 0x048fe200078008ff */
[----:B--2---:R-:W2:Y:S03]  /*2d90*/  LDS.128 R20, [R132+0xc100] ;  /* 0x00c1000084147984 */ /* 0x004ea60000000c00 */
[----:B------:R-:W-:Y:S02]  /*2da0*/  LEA.HI.X R67, R129, R67, R109, 0x1, P0 ;  /* 0x0000004381437211 */ /* 0x000fe400000f0c6d */
[----:B------:R-:W-:Y:S11]  /*2db0*/  ISETP.GE.AND P0, PT, R9, c[0x0][0x27c], PT ;  /* 0x00009f0009007a0c */ /* 0x000ff60003f06270 */
[----:B------:R-:W-:Y:S02]  /*2dc0*/  @!UPT UIADD3 URZ, URZ, URZ, URZ ;  /* 0x0000003f3f3ff290 */ /* 0x000fe4000fffe03f */
[--C-:B------:R-:W-:Y:S01]  /*2dd0*/  @!P0 HADD2.F32 R4, -RZ, R28.reuse.H1_H1 ;  /* 0x3000001cff048230 */ /* 0x100fe20000004100 */
[----:B------:R-:W-:Y:S01]  /*2de0*/  @!P0 SHF.R.U64 R0, R36, 0x10, R37 ;  /* 0x0000001024008819 */ /* 0x000fe20000001225 */
[--C-:B------:R-:W-:Y:S01]  /*2df0*/  @!P0 HADD2.F32 R33, -RZ, R59.reuse.H1_H1 ;  /* 0x3000003bff218230 */ /* 0x100fe20000004100 */
[----:B------:R-:W-:Y:S01]  /*2e00*/  @!P0 SHF.R.U64 R38, R62, 0x10, R63 ;  /* 0x000000103e268819 */ /* 0x000fe2000000123f */
[----:B------:R-:W-:Y:S01]  /*2e10*/  @!P0 HADD2.F32 R28, -RZ, R28.H0_H0 ;  /* 0x2000001cff1c8230 */ /* 0x000fe20000004100 */
[----:B------:R-:W-:Y:S01]  /*2e20*/  @!P0 SHF.R.U32.HI R36, RZ, 0x10, R37 ;  /* 0x00000010ff248819 */ /* 0x000fe20000011625 */
[----:B------:R-:W-:Y:S01]  /*2e30*/  @!P0 HADD2.F32 R29, -RZ, R0.H0_H0 ;  /* 0x20000000ff1d8230 */ /* 0x000fe20000004100 */
[----:B------:R-:W-:Y:S01]  /*2e40*/  @!P0 SHF.R.U32.HI R41, RZ, 0x10, R63 ;  /* 0x00000010ff298819 */ /* 0x000fe2000001163f */
[----:B------:R-:W-:Y:S02]  /*2e50*/  @!P0 HADD2.F32 R38, -RZ, R38.H0_H0 ;  /* 0x20000026ff268230 */ /* 0x000fe40000004100 */
[----:B------:R-:W-:Y:S02]  /*2e60*/  @!P0 HADD2.F32 R39, -RZ, R59.H0_H0 ;  /* 0x2000003bff278230 */ /* 0x000fe40000004100 */
[----:B------:R-:W-:Y:S02]  /*2e70*/  @!P0 HADD2.F32 R36, -RZ, R36.H0_H0 ;  /* 0x20000024ff248230 */ /* 0x000fe40000004100 */
[----:B------:R-:W-:Y:S01]  /*2e80*/  @!P0 HADD2.F32 R41, -RZ, R41.H0_H0 ;  /* 0x20000029ff298230 */ /* 0x000fe20000004100 */
[----:B--2---:R-:W-:Y:S02]  /*2e90*/  @!P0 MOV R2, R20 ;  /* 0x0000001400028202 */ /* 0x004fe40000000f00 */
[----:B------:R-:W-:Y:S03]  /*2ea0*/  @!P0 MOV R3, R21 ;  /* 0x0000001500038202 */ /* 0x000fe60000000f00 */
[--C-:B------:R-:W-:Y:S02]  /*2eb0*/  @!P0 HADD2.F32 R32, -RZ, R2.reuse.H1_H1 ;  /* 0x30000002ff208230 */ /* 0x100fe40000004100 */
[----:B------:R-:W-:Y:S02]  /*2ec0*/  @!P0 HADD2.F32 R2, -RZ, R2.H0_H0 ;  /* 0x20000002ff028230 */ /* 0x000fe40000004100 */
[--C-:B------:R-:W-:Y:S01]  /*2ed0*/  @!P0 HADD2.F32 R37, -RZ, R3.reuse.H1_H1 ;  /* 0x30000003ff258230 */ /* 0x100fe20000004100 */
[-C--:B------:R-:W-:Y:S02]  /*2ee0*/  @!P0 FMUL.FTZ R42, R32, R4.reuse ;  /* 0x00000004202a8220 */ /* 0x080fe40000410000 */
[C---:B------:R-:W-:Y:S01]  /*2ef0*/  @!P0 FMUL.FTZ R0, R2.reuse, R4 ;  /* 0x0000000402008220 */ /* 0x040fe20000410000 */
[----:B------:R-:W-:Y:S01]  /*2f00*/  @!P0 HADD2.F32 R4, -RZ, R3.H0_H0 ;  /* 0x20000003ff048230 */ /* 0x000fe20000004100 */
[C---:B------:R-:W-:Y:S01]  /*2f10*/  @!P0 FMUL.FTZ R62, R37.reuse, R29 ;  /* 0x0000001d253e8220 */ /* 0x040fe20000410000 */
[----:B------:R-:W-:Y:S01]  /*2f20*/  @!P0 MOV R3, R22 ;  /* 0x0000001600038202 */ /* 0x000fe20000000f00 */
[----:B------:R-:W-:Y:S02]  /*2f30*/  @!P0 FFMA.FTZ R42, R2, R33, -R42 ;  /* 0x00000021022a8223 */ /* 0x000fe4000001082a */
[C---:B------:R-:W-:Y:S02]  /*2f40*/  @!P0 FMUL.FTZ R2, R4.reuse, R29 ;  /* 0x0000001d04028220 */ /* 0x040fe40000410000 */
[-C--:B------:R-:W-:Y:S01]  /*2f50*/  @!P0 FFMA.FTZ R62, R4, R38.reuse, -R62 ;  /* 0x00000026043e8223 */ /* 0x080fe2000001083e */
[----:B------:R-:W-:Y:S01]  /*2f60*/  @!P0 MOV R4, R23 ;  /* 0x0000001700048202 */ /* 0x000fe20000000f00 */
[----:B------:R-:W-:Y:S01]  /*2f70*/  @!P0 FFMA.FTZ R0, R32, R33, R0 ;  /* 0x0000002120008223 */ /* 0x000fe20000010000 */
[--C-:B------:R-:W-:Y:S01]  /*2f80*/  @!P0 HADD2.F32 R33, -RZ, R3.reuse.H1_H1 ;  /* 0x30000003ff218230 */ /* 0x100fe20000004100 */
[----:B------:R-:W-:Y:S01]  /*2f90*/  @!P0 FFMA.FTZ R2, R37, R38, R2 ;  /* 0x0000002625028223 */ /* 0x000fe20000010002 */
[----:B------:R-:W-:Y:S02]  /*2fa0*/  @!P0 HADD2.F32 R32, -RZ, R3.H0_H0 ;  /* 0x20000003ff208230 */ /* 0x000fe40000004100 */
[----:B------:R-:W-:Y:S01]  /*2fb0*/  @!P0 F2FP.PACK_AB R0, R0, R42 ;  /* 0x0000002a0000823e */ /* 0x000fe200000000ff */
[--C-:B------:R-:W-:Y:S01]  /*2fc0*/  @!P0 HADD2.F32 R40, -RZ, R4.reuse.H1_H1 ;  /* 0x30000004ff288230 */ /* 0x100fe20000004100 */
[----:B------:R-:W-:Y:S01]  /*2fd0*/  @!P0 F2FP.PACK_AB R2, R2, R62 ;  /* 0x0000003e0202823e */ /* 0x000fe200000000ff */
[-C--:B------:R-:W-:Y:S01]  /*2fe0*/  @!P0 FMUL.FTZ R3, R32, R28.reuse ;  /* 0x0000001c20038220 */ /* 0x080fe20000410000 */
[----:B------:R-:W-:Y:S01]  /*2ff0*/  @!P0 HADD2.F32 R29, -RZ, R4.H0_H0 ;  /* 0x20000004ff1d8230 */ /* 0x000fe20000004100 */
[----:B------:R-:W-:Y:S01]  /*3000*/  @!P0 FMUL.FTZ R4, R33, R28 ;  /* 0x0000001c21048220 */ /* 0x000fe20000410000 */
[----:B------:R-:W-:Y:S01]  /*3010*/  @!P0 MOV R20, R0 ;  /* 0x0000000000148202 */ /* 0x000fe20000000f00 */
[----:B------:R-:W-:Y:S01]  /*3020*/  @!P0 FMUL.FTZ R59, R40, R36 ;  /* 0x00000024283b8220 */ /* 0x000fe20000410000 */
[----:B------:R-:W-:Y:S01]  /*3030*/  @!P0 MOV R21, R2 ;  /* 0x0000000200158202 */ /* 0x000fe20000000f00 */
[-C--:B------:R-:W-:Y:S02]  /*3040*/  @!P0 FFMA.FTZ R32, R32, R39.reuse, -R4 ;  /* 0x0000002720208223 */ /* 0x080fe40000010804 */
[----:B------:R-:W-:Y:S02]  /*3050*/  @!P0 FMUL.FTZ R4, R29, R36 ;  /* 0x000000241d048220 */ /* 0x000fe40000410000 */
[----:B------:R-:W-:Y:S02]  /*3060*/  @!P0 FFMA.FTZ R3, R33, R39, R3 ;  /* 0x0000002721038223 */ /* 0x000fe40000010003 */
[-C--:B------:R-:W-:Y:S02]  /*3070*/  @!P0 FFMA.FTZ R59, R29, R41.reuse, -R59 ;  /* 0x000000291d3b8223 */ /* 0x080fe4000001083b */
[----:B------:R-:W-:Y:S01]  /*3080*/  @!P0 FFMA.FTZ R4, R40, R41, R4 ;  /* 0x0000002928048223 */ /* 0x000fe20000010004 */
[----:B------:R-:W-:Y:S04]  /*3090*/  @!P0 F2FP.PACK_AB R3, R3, R32 ;  /* 0x000000200303823e */ /* 0x000fe800000000ff */
[----:B------:R-:W-:Y:S02]  /*30a0*/  @!P0 F2FP.PACK_AB R4, R4, R59 ;  /* 0x0000003b0404823e */ /* 0x000fe400000000ff */
[----:B------:R-:W-:Y:S02]  /*30b0*/  @!P0 MOV R22, R3 ;  /* 0x0000000300168202 */ /* 0x000fe40000000f00 */
[----:B------:R-:W-:Y:S05]  /*30c0*/  @!P0 MOV R23, R4 ;  /* 0x0000000400178202 */ /* 0x000fea0000000f00 */
[----:B------:R2:W-:Y:S02]  /*30d0*/  ST.E.128 [R66.64], R20 ;  /* 0x0000001442007985 */ /* 0x0005e4000c101d14 */
.L_x_72:
[----:B------:R-:W-:Y:S05]  /*30e0*/  BSYNC B1 ;  /* 0x0000000000017941 */ /* 0x000fea0003800000 */
.L_x_71:
[----:B------:R4:W1:Y:S01]  /*30f0*/  SHFL.IDX PT, R40, R141, 0x1, 0x181f ;  /* 0x00381f008d287f89 */ /* 0x00086200000e0000 */
[----:B------:R-:W-:Y:S03]  /*3100*/  BSSY B1, `(.L_x_75) ;  /* 0x0000075000017945 */ /* 0x000fe60003800000 */
[----:B------:R4:W3:Y:S01]  /*3110*/  SHFL.IDX PT, R39, R162, 0x1, 0x181f ;  /* 0x00381f00a2277f89 */ /* 0x0008e200000e0000 */
[----:B------:R-:W-:-:S05]  /*3120*/  @P6 BRA `(.L_x_76) ;  /* 0x0000072000006947 */ /* 0x000fca0003800000 */
[----:B------:R-:W-:Y:S01]  /*3130*/  BSSY B0, `(.L_x_77) ;  /* 0x0000038000007945 */ /* 0x000fe20003800000 */
[----:B------:R-:W-:-:S05]  /*3140*/  @P5 BRA `(.L_x_78) ;  /* 0x0000036000005947 */ /* 0x000fca0003800000 */
[C---:B---3--:R-:W-:Y:S01]  /*3150*/  LEA R62, P0, R10.reuse, R39, 0x1 ;  /* 0x000000270a3e7211 */ /* 0x048fe200078008ff */
[----:B--2---:R-:W2:Y:S03]  /*3160*/  LDS.128 R20, [R132+0x9100] ;  /* 0x0091000084147984 */ /* 0x004ea60000000c00 */
[----:B-1----:R-:W-:Y:S02]  /*3170*/  LEA.HI.X R63, R10, R40, R11, 0x1, P0 ;  /* 0x000000280a3f7211 */ /* 0x002fe400000f0c0b */
[----:B------:R-:W-:Y:S11]  /*3180*/  ISETP.GE.AND P0, PT, R12, c[0x0][0x27c], PT ;  /* 0x00009f000c007a0c */ /* 0x000ff60003f06270 */
[----:B------:R-:W-:Y:S02]  /*3190*/  @!UPT UIADD3 URZ, URZ, URZ, URZ ;  /* 0x0000003f3f3ff290 */ /* 0x000fe4000fffe03f */
[--C-:B------:R-:W-:Y:S01]  /*31a0*/  @!P0 HADD2.F32 R4, -RZ, R19.reuse.H1_H1 ;  /* 0x30000013ff048230 */ /* 0x100fe20000004100 */
[--C-:B------:R-:W-:Y:S01]  /*31b0*/  @!P0 SHF.R.U64 R0, R34, 0x10, R35.reuse ;  /* 0x0000001022008819 */ /* 0x100fe20000001223 */
[----:B------:R-:W-:Y:S01]  /*31c0*/  @!P0 HADD2.F32 R32, -RZ, R58.H1_H1 ;  /* 0x3000003aff208230 */ /* 0x000fe20000004100 */
[----:B------:R-:W-:Y:S01]  /*31d0*/  @!P0 SHF.R.U32.HI R34, RZ, 0x10, R35 ;  /* 0x00000010ff228819 */ /* 0x000fe20000011623 */
[----:B------:R-:W-:Y:S01]  /*31e0*/  @!P0 HADD2.F32 R19, -RZ, R19.H0_H0 ;  /* 0x20000013ff138230 */ /* 0x000fe20000004100 */
[--C-:B------:R-:W-:Y:S01]  /*31f0*/  @!P0 SHF.R.U64 R35, R60, 0x10, R61.reuse ;  /* 0x000000103c238819 */ /* 0x100fe2000000123d */
        /* <DEDUP_REMOVED lines=14> */
[----:B------:R-:W-:Y:S01]  /*32e0*/  @!P0 FMUL.FTZ R42, R33, R28 ;  /* 0x0000001c212a8220 */ /* 0x000fe20000410000 */
[----:B------:R-:W-:Y:S01]  /*32f0*/  @!P0 MOV R3, R22 ;  /* 0x0000001600038202 */ /* 0x000fe20000000f00 */
[----:B------:R-:W-:Y:S02]  /*3300*/  @!P0 FFMA.FTZ R41, R2, R32, -R41 ;  /* 0x0000002002298223 */ /* 0x000fe40000010829 */
[C---:B------:R-:W-:Y:S02]  /*3310*/  @!P0 FMUL.FTZ R2, R4.reuse, R28 ;  /* 0x0000001c04028220 */ /* 0x040fe40000410000 */
[----:B------:R-:W-:Y:S01]  /*3320*/  @!P0 FFMA.FTZ R42, R4, R35, -R42 ;  /* 0x00000023042a8223 */ /* 0x000fe2000001082a */
        /* <DEDUP_REMOVED lines=14> */
[----:B------:R-:W-:Y:S02]  /*3410*/  @!P0 FFMA.FTZ R29, R29, R36, -R4 ;  /* 0x000000241d1d8223 */ /* 0x000fe40000010804 */
        /* <DEDUP_REMOVED lines=9> */
.L_x_78:
[----:B------:R-:W-:Y:S05]  /*34b0*/  BSYNC B0 ;  /* 0x0000000000007941 */ /* 0x000fea0003800000 */
.L_x_77:
[----:B------:R-:W-:Y:S11]  /*34c0*/  ISETP.GE.AND P0, PT, R136, c[0x0][0x1d4], PT ;  /* 0x0000750088007a0c */ /* 0x000ff60003f06270 */
[----:B------:R-:W-:Y:S02]  /*34d0*/  @!UPT UIADD3 URZ, URZ, URZ, URZ ;  /* 0x0000003f3f3ff290 */ /* 0x000fe4000fffe03f */
[----:B------:R-:W-:-:S05]  /*34e0*/  @P0 BRA `(.L_x_76) ;  /* 0x0000036000000947 */ /* 0x000fca0003800000 */
[C---:B---3--:R-:W-:Y:S01]  /*34f0*/  LEA R38, P0, R129.reuse, R39, 0x1 ;  /* 0x0000002781267211 */ /* 0x048fe200078008ff */
[----:B-12---:R-:W1:Y:S03]  /*3500*/  LDS.128 R20, [R132+0xd100] ;  /* 0x00d1000084147984 */ /* 0x006e660000000c00 */
        /* <DEDUP_REMOVED lines=15> */
[----:B-1----:R-:W-:Y:S02]  /*3600*/  @!P0 MOV R2, R20 ;  /* 0x0000001400028202 */ /* 0x002fe40000000f00 */
        /* <DEDUP_REMOVED lines=36> */
.L_x_76:
[----:B------:R-:W-:Y:S05]  /*3850*/  BSYNC B1 ;  /* 0x0000000000017941 */ /* 0x000fea0003800000 */
.L_x_75:
[----:B------:R4:W3:Y:S01]  /*3860*/  SHFL.IDX PT, R34, R141, 0x2, 0x181f ;  /* 0x00581f008d227f89 */ /* 0x0008e200000e0000 */
[----:B------:R-:W-:Y:S03]  /*3870*/  BSSY B1, `(.L_x_79) ;  /* 0x0000075000017945 */ /* 0x000fe60003800000 */
[----:B------:R4:W2:Y:S01]  /*3880*/  SHFL.IDX PT, R33, R162, 0x2, 0x181f ;  /* 0x00581f00a2217f89 */ /* 0x0008a200000e0000 */
[----:B------:R-:W-:-:S05]  /*3890*/  @P4 BRA `(.L_x_80) ;  /* 0x0000072000004947 */ /* 0x000fca0003800000 */
[----:B------:R-:W-:Y:S01]  /*38a0*/  BSSY B0, `(.L_x_81) ;  /* 0x0000038000007945 */ /* 0x000fe20003800000 */
[----:B------:R-:W-:-:S05]  /*38b0*/  @P5 BRA `(.L_x_82) ;  /* 0x0000036000005947 */ /* 0x000fca0003800000 */
[C---:B-12---:R-:W-:Y:S01]  /*38c0*/  LEA R38, P0, R10.reuse, R33, 0x1 ;  /* 0x000000210a267211 */ /* 0x046fe200078008ff */
[----:B------:R-:W1:Y:S03]  /*38d0*/  LDS.128 R20, [R132+0xa100] ;  /* 0x00a1000084147984 */ /* 0x000e660000000c00 */
[----:B---3--:R-:W-:Y:S02]  /*38e0*/  LEA.HI.X R39, R10, R34, R11, 0x1, P0 ;  /* 0x000000220a277211 */ /* 0x008fe400000f0c0b */
[----:B------:R-:W-:Y:S11]  /*38f0*/  ISETP.GE.AND P0, PT, R12, c[0x0][0x27c], PT ;  /* 0x00009f000c007a0c */ /* 0x000ff60003f06270 */
[----:B------:R-:W-:Y:S02]  /*3900*/  @!UPT UIADD3 URZ, URZ, URZ, URZ ;  /* 0x0000003f3f3ff290 */ /* 0x000fe4000fffe03f */
[--C-:B------:R-:W-:Y:S01]  /*3910*/  @!P0 HADD2.F32 R4, -RZ, R8.reuse.H1_H1 ;  /* 0x30000008ff048230 */ /* 0x100fe20000004100 */
[----:B------:R-:W-:Y:S01]  /*3920*/  @!P0 SHF.R.U64 R0, R26, 0x10, R27 ;  /* 0x000000101a008819 */ /* 0x000fe2000000121b */
[----:B------:R-:W-:Y:S01]  /*3930*/  @!P0 HADD2.F32 R8, -RZ, R8.H0_H0 ;  /* 0x20000008ff088230 */ /* 0x000fe20000004100 */
[----:B------:R-:W-:Y:S01]  /*3940*/  @!P0 SHF.R.U64 R29, R54, 0x10, R55 ;  /* 0x00000010361d8819 */ /* 0x000fe20000001237 */
[----:B------:R-:W-:Y:S01]  /*3950*/  @!P0 HADD2.F32 R30, -RZ, R50.H0_H0 ;  /* 0x20000032ff1e8230 */ /* 0x000fe20000004100 */
[----:B------:R-:W-:Y:S01]  /*3960*/  @!P0 SHF.R.U32.HI R26, RZ, 0x10, R27 ;  /* 0x00000010ff1a8819 */ /* 0x000fe2000001161b */
[----:B------:R-:W-:Y:S01]  /*3970*/  @!P0 HADD2.F32 R18, -RZ, R0.H0_H0 ;  /* 0x20000000ff128230 */ /* 0x000fe20000004100 */
[----:B------:R-:W-:Y:S01]  /*3980*/  @!P0 SHF.R.U32.HI R32, RZ, 0x10, R55 ;  /* 0x00000010ff208819 */ /* 0x000fe20000011637 */
[----:B------:R-:W-:Y:S02]  /*3990*/  @!P0 HADD2.F32 R27, -RZ, R50.H1_H1 ;  /* 0x30000032ff1b8230 */ /* 0x000fe40000004100 */
        /* <DEDUP_REMOVED lines=8> */
[CC--:B------:R-:W-:Y:S02]  /*3a20*/  @!P0 FMUL.FTZ R35, R19.reuse, R4.reuse ;  /* 0x0000000413238220 */ /* 0x0c0fe40000410000 */
[----:B------:R-:W-:Y:S01]  /*3a30*/  @!P0 FMUL.FTZ R0, R2, R4 ;  /* 0x0000000402008220 */ /* 0x000fe20000410000 */
        /* <DEDUP_REMOVED lines=21> */
[C---:B------:R-:W-:Y:S02]  /*3b90*/  @!P0 FMUL.FTZ R4, R18.reuse, R26 ;  /* 0x0000001a12048220 */ /* 0x040fe40000410000 */
        /* <DEDUP_REMOVED lines=8> */
.L_x_82:
[----:B------:R-:W-:Y:S05]  /*3c20*/  BSYNC B0 ;  /* 0x0000000000007941 */ /* 0x000fea0003800000 */
.L_x_81:
[----:B------:R-:W-:Y:S11]  /*3c30*/  ISETP.GE.AND P0, PT, R136, c[0x0][0x1d4], PT ;  /* 0x0000750088007a0c */ /* 0x000ff60003f06270 */
[----:B------:R-:W-:Y:S02]  /*3c40*/  @!UPT UIADD3 URZ, URZ, URZ, URZ ;  /* 0x0000003f3f3ff290 */ /* 0x000fe4000fffe03f */
[----:B------:R-:W-:-:S05]  /*3c50*/  @P0 BRA `(.L_x_80) ;  /* 0x0000036000000947 */ /* 0x000fca0003800000 */
[C---:B--2---:R-:W-:Y:S01]  /*3c60*/  LEA R32, P0, R129.reuse, R33, 0x1 ;  /* 0x0000002181207211 */ /* 0x044fe200078008ff */
[----:B-1----:R-:W1:Y:S03]  /*3c70*/  LDS.128 R20, [R132+0xe100] ;  /* 0x00e1000084147984 */ /* 0x002e660000000c00 */
[----:B---3--:R-:W-:Y:S02]  /*3c80*/  LEA.HI.X R33, R129, R34, R109, 0x1, P0 ;  /* 0x0000002281217211 */ /* 0x008fe400000f0c6d */
[----:B------:R-:W-:Y:S11]  /*3c90*/  ISETP.GE.AND P0, PT, R9, c[0x0][0x27c], PT ;  /* 0x00009f0009007a0c */ /* 0x000ff60003f06270 */
[----:B------:R-:W-:Y:S02]  /*3ca0*/  @!UPT UIADD3 URZ, URZ, URZ, URZ ;  /* 0x0000003f3f3ff290 */ /* 0x000fe4000fffe03f */
[----:B------:R-:W-:Y:S01]  /*3cb0*/  @!P0 HADD2.F32 R4, -RZ, R7.H1_H1 ;  /* 0x30000007ff048230 */ /* 0x000fe20000004100 */
[----:B------:R-:W-:Y:S01]  /*3cc0*/  @!P0 SHF.R.U64 R0, R24, 0x10, R25 ;  /* 0x0000001018008819 */ /* 0x000fe20000001219 */
[----:B------:R-:W-:Y:S01]  /*3cd0*/  @!P0 HADD2.F32 R19, -RZ, R45.H1_H1 ;  /* 0x3000002dff138230 */ /* 0x000fe20000004100 */
        /* <DEDUP_REMOVED lines=32> */
[C---:B------:R-:W-:Y:S01]  /*3ee0*/  @!P0 FMUL.FTZ R4, R19.reuse, R7 ;  /* 0x0000000713048220 */ /* 0x040fe20000410000 */
[----:B------:R-:W-:Y:S01]  /*3ef0*/  @!P0 MOV R20, R0 ;  /* 0x0000000000148202 */ /* 0x000fe20000000f00 */
[----:B------:R-:W-:Y:S01]  /*3f00*/  @!P0 FMUL.FTZ R34, R28, R24 ;  /* 0x000000181c228220 */ /* 0x000fe20000410000 */
[----:B------:R-:W-:Y:S01]  /*3f10*/  @!P0 MOV R21, R2 ;  /* 0x0000000200158202 */ /* 0x000fe20000000f00 */
[-C--:B------:R-:W-:Y:S02]  /*3f20*/  @!P0 FFMA.FTZ R18, R18, R27.reuse, -R4 ;  /* 0x0000001b12128223 */ /* 0x080fe40000010804 */
        /* <DEDUP_REMOVED lines=9> */
.L_x_80:
[----:B------:R-:W-:Y:S05]  /*3fc0*/  BSYNC B1 ;  /* 0x0000000000017941 */ /* 0x000fea0003800000 */
.L_x_79:
[----:B-1--4-:R-:W1:Y:S04]  /*3fd0*/  SHFL.IDX PT, R141, R141, 0x3, 0x181f ;  /* 0x00781f008d8d7f89 */ /* 0x012e6800000e0000 */
[----:B------:R-:W4:Y:S01]  /*3fe0*/  SHFL.IDX PT, R162, R162, 0x3, 0x181f ;  /* 0x00781f00a2a27f89 */ /* 0x000f2200000e0000 */
[----:B------:R-:W-:-:S05]  /*3ff0*/  @P2 BRA `(.L_x_83) ;  /* 0x0000316000002947 */ /* 0x000fca0003800000 */
[----:B------:R-:W-:Y:S01]  /*4000*/  BSSY B0, `(.L_x_84) ;  /* 0x0000038000007945 */ /* 0x000fe20003800000 */
[----:B------:R-:W-:-:S05]  /*4010*/  @P5 BRA `(.L_x_85) ;  /* 0x0000036000005947 */ /* 0x000fca0003800000 */
[C---:B----4-:R-:W-:Y:S01]  /*4020*/  LEA R30, P0, R10.reuse, R162, 0x1 ;  /* 0x000000a20a1e7211 */ /* 0x050fe200078008ff */
[----:B--2---:R-:W2:Y:S03]  /*4030*/  LDS.128 R20, [R132+0xb100] ;  /* 0x00b1000084147984 */ /* 0x004ea60000000c00 */
[----:B-1----:R-:W-:Y:S02]  /*4040*/  LEA.HI.X R31, R10, R141, R11, 0x1, P0 ;  /* 0x0000008d0a1f7211 */ /* 0x002fe400000f0c0b */
        /* <DEDUP_REMOVED lines=35> */
[CC--:B------:R-:W-:Y:S01]  /*4280*/  @!P0 FMUL.FTZ R3, R8.reuse, R6.reuse ;  /* 0x0000000608038220 */ /* 0x0c0fe20000410000 */
        /* <DEDUP_REMOVED lines=15> */
.L_x_85:
[----:B------:R-:W-:Y:S05]  /*4380*/  BSYNC B0 ;  /* 0x0000000000007941 */ /* 0x000fea0003800000 */
.L_x_84:
[----:B------:R-:W-:Y:S11]  /*4390*/  ISETP.GE.AND P0, PT, R136, c[0x0][0x1d4], PT ;  /* 0x0000750088007a0c */ /* 0x000ff60003f06270 */
[----:B------:R-:W-:Y:S02]  /*43a0*/  @!UPT UIADD3 URZ, URZ, URZ, URZ ;  /* 0x0000003f3f3ff290 */ /* 0x000fe4000fffe03f */
[----:B------:R-:W-:-:S05]  /*43b0*/  @P0 BRA `(.L_x_83) ;  /* 0x00002da000000947 */ /* 0x000fca0003800000 */
[C---:B----4-:R-:W-:Y:S01]  /*43c0*/  LEA R162, P0, R129.reuse, R162, 0x1 ;  /* 0x000000a281a27211 */ /* 0x050fe200078008ff */
[----:B------:R-:W4:Y:S03]  /*43d0*/  LDS.128 R16, [R132+0xf100] ;  /* 0x00f1000084107984 */ /* 0x000f260000000c00 */
[----:B-1----:R-:W-:Y:S02]  /*43e0*/  LEA.HI.X R163, R129, R141, R109, 0x1, P0 ;  /* 0x0000008d81a37211 */ /* 0x002fe400000f0c6d */
[----:B------:R-:W-:Y:S11]  /*43f0*/  ISETP.GE.AND P0, PT, R9, c[0x0][0x27c], PT ;  /* 0x00009f0009007a0c */ /* 0x000ff60003f06270 */
[----:B------:R-:W-:Y:S02]  /*4400*/  @!UPT UIADD3 URZ, URZ, URZ, URZ ;  /* 0x0000003f3f3ff290 */ /* 0x000fe4000fffe03f */
[----:B------:R-:W-:Y:S01]  /*4410*/  @!P0 HADD2.F32 R4, -RZ, R5.H1_H1 ;  /* 0x30000005ff048230 */ /* 0x000fe20000004100 */
[----:B------:R-:W-:Y:S01]  /*4420*/  @!P0 SHF.R.U64 R0, R14, 0x10, R15 ;  /* 0x000000100e008819 */ /* 0x000fe2000000120f */
[----:B------:R-:W-:Y:S01]  /*4430*/  @!P0 HADD2.F32 R8, -RZ, R43.H1_H1 ;  /* 0x3000002bff088230 */ /* 0x000fe20000004100 */
[----:B--2---:R-:W-:Y:S01]  /*4440*/  @!P0 SHF.R.U64 R20, R46, 0x10, R47 ;  /* 0x000000102e148819 */ /* 0x004fe2000000122f */
        /* <DEDUP_REMOVED lines=8> */
[----:B----4-:R-:W-:Y:S02]  /*44d0*/  @!P0 MOV R2, R16 ;  /* 0x0000001000028202 */ /* 0x010fe40000000f00 */
        /* <DEDUP_REMOVED lines=35> */
[----:B------:R1:W-:Y:S01]  /*4710*/  ST.E.128 [R162.64], R16 ;  /* 0x00000010a2007985 */ /* 0x0003e2000c101d14 */
[----:B------:R-:W-:-:S05]  /*4720*/  BRA `(.L_x_83) ;  /* 0x00002a3000007947 */ /* 0x000fca0003800000 */
.L_x_62:
[----:B------:R-:W-:Y:S01]  /*4730*/  ISETP.GE.AND P0, PT, R126, R75, PT ;  /* 0x0000004b7e00720c */ /* 0x000fe20003f06270 */
[----:B------:R-:W-:Y:S01]  /*4740*/  CS2R R66, SRZ ;  /* 0x0000000000427805 */ /* 0x000fe2000001ff00 */
[----:B------:R-:W-:Y:S01]  /*4750*/  ISETP.NE.AND P6, PT, R138, RZ, PT ;  /* 0x000000ff8a00720c */ /* 0x000fe20003fc5270 */
[----:B------:R-:W-:Y:S01]  /*4760*/  CS2R R64, SRZ ;  /* 0x0000000000407805 */ /* 0x000fe2000001ff00 */
[----:B------:R-:W-:Y:S01]  /*4770*/  ISETP.GE.OR P4, PT, R10, c[0x0][0x27c], P0 ;  /* 0x00009f000a007a0c */ /* 0x000fe20000786670 */
        /* <DEDUP_REMOVED lines=8> */
[----:B------:R1:W2:Y:S01]  /*4800*/  SHFL.IDX PT, R169, R141, RZ, 0x181f ;  /* 0x00181fff8da97589 */ /* 0x0002a200000e0000 */
[----:B------:R-:W-:Y:S03]  /*4810*/  BSSY B0, `(.L_x_86) ;  /* 0x00000dd000007945 */ /* 0x000fe60003800000 */
[----:B------:R-:W-:Y:S04]  /*4820*/  @!P4 IADD3 R2, P1, P0, R144, R68, R105 ;  /* 0x000000449002c210 */ /* 0x000fe8000783e069 */
[C---:B------:R-:W-:Y:S01]  /*4830*/  @!P4 IADD3.X R0, R81.reuse, R39, R104, P1, P0 ;  /* 0x000000275100c210 */ /* 0x040fe20000fe0468 */
[----:B------:R1:W3:Y:S01]  /*4840*/  SHFL.IDX PT, R168, R162, RZ, 0x181f ;  /* 0x00181fffa2a87589 */ /* 0x0002e200000e0000 */
[----:B------:R-:W-:Y:S04]  /*4850*/  @!P4 IADD3 R4, P1, P0, R142, R42, R107 ;  /* 0x0000002a8e04c210 */ /* 0x000fe8000783e06b */
[----:B------:R-:W-:Y:S02]  /*4860*/  @!P4 IADD3.X R3, R80, R29, R106, P1, P0 ;  /* 0x0000001d5003c210 */ /* 0x000fe40000fe046a */
[----:B------:R-:W-:Y:S04]  /*4870*/  ISETP.GE.AND P0, PT, R122, R75, PT ;  /* 0x0000004b7a00720c */ /* 0x000fe80003f06270 */
[----:B------:R-:W-:Y:S11]  /*4880*/  ISETP.GE.OR P2, PT, R10, c[0x0][0x27c], P0 ;  /* 0x00009f000a007a0c */ /* 0x000ff60000746670 */
[----:B------:R-:W-:Y:S02]  /*4890*/  @!UPT UIADD3 URZ, URZ, URZ, URZ ;  /* 0x0000003f3f3ff290 */ /* 0x000fe4000fffe03f */
[----:B------:R-:W-:Y:S04]  /*48a0*/  @!P2 IADD3 R6, P1, P0, R144, R91, R68 ;  /* 0x0000005b9006a210 */ /* 0x000fe8000783e044 */
[C---:B------:R-:W-:Y:S02]  /*48b0*/  @!P2 IADD3.X R5, R81.reuse, R90, R39, P1, P0 ;  /* 0x0000005a5105a210 */ /* 0x040fe40000fe0427 */
[----:B------:R-:W-:Y:S04]  /*48c0*/  @!P2 IADD3 R8, P1, P0, R142, R93, R42 ;  /* 0x0000005d8e08a210 */ /* 0x000fe8000783e02a */
[----:B------:R-:W-:Y:S02]  /*48d0*/  @!P2 IADD3.X R7, R80, R92, R29, P1, P0 ;  /* 0x0000005c5007a210 */ /* 0x000fe40000fe041d */
[----:B------:R-:W-:Y:S04]  /*48e0*/  ISETP.GE.AND P0, PT, R118, R75, PT ;  /* 0x0000004b7600720c */ /* 0x000fe80003f06270 */
[----:B------:R-:W-:Y:S11]  /*48f0*/  ISETP.GE.OR P1, PT, R10, c[0x0][0x27c], P0 ;  /* 0x00009f000a007a0c */ /* 0x000ff60000726670 */
[----:B------:R-:W-:Y:S02]  /*4900*/  @!UPT UIADD3 URZ, URZ, URZ, URZ ;  /* 0x0000003f3f3ff290 */ /* 0x000fe4000fffe03f */
[----:B------:R-:W-:Y:S04]  /*4910*/  @!P1 IADD3 R15, P3, P0, R144, R158, R68 ;  /* 0x0000009e900f9210 */ /* 0x000fe8000787e044 */
[----:B------:R-:W-:Y:S02]  /*4920*/  @!P1 IADD3.X R14, R81, R94, R39, P3, P0 ;  /* 0x0000005e510e9210 */ /* 0x000fe40001fe0427 */
[----:B------:R-:W-:Y:S04]  /*4930*/  @!P1 IADD3 R17, P3, P0, R142, R156, R42 ;  /* 0x0000009c8e119210 */ /* 0x000fe8000787e02a */
[----:B------:R-:W-:Y:S02]  /*4940*/  @!P1 IADD3.X R16, R80, R95, R29, P3, P0 ;  /* 0x0000005f50109210 */ /* 0x000fe40001fe041d */
[C---:B------:R-:W-:Y:S04]  /*4950*/  @!P4 LEA R18, P0, R2.reuse, c[0x0][0x270], 0x1 ;  /* 0x00009c000212ca11 */ /* 0x040fe800078008ff */
[----:B------:R-:W-:Y:S02]  /*4960*/  @!P4 LEA.HI.X R19, R2, c[0x0][0x274], R0, 0x1, P0 ;  /* 0x00009d000213ca11 */ /* 0x000fe400000f0c00 */
[C---:B------:R-:W-:Y:S03]  /*4970*/  @!P4 LEA R20, P0, R4.reuse, c[0x0][0x288], 0x1 ;  /* 0x0000a2000414ca11 */ /* 0x040fe600078008ff */
[----:B------:R4:W2:Y:S01]  /*4980*/  @!P4 LDG.E.128 R64, [R18.64] ;  /* 0x000000141240c981 */ /* 0x0008a2000c1e1d00 */
[----:B------:R-:W-:Y:S02]  /*4990*/  @!P4 LEA.HI.X R21, R4, c[0x0][0x28c], R3, 0x1, P0 ;  /* 0x0000a3000415ca11 */ /* 0x000fe400000f0c03 */
[C---:B------:R-:W-:Y:S04]  /*49a0*/  @!P2 LEA R4, P0, R6.reuse, c[0x0][0x270], 0x1 ;  /* 0x00009c000604aa11 */ /* 0x040fe800078008ff */
[----:B------:R-:W-:Y:S01]  /*49b0*/  @!P2 LEA.HI.X R5, R6, c[0x0][0x274], R5, 0x1, P0 ;  /* 0x00009d000605aa11 */ /* 0x000fe200000f0c05 */
[----:B------:R1:W3:Y:S01]  /*49c0*/  @!P4 LDG.E.128 R32, [R20.64] ;  /* 0x000000141420c981 */ /* 0x0002e2000c1e1d00 */
[C---:B------:R-:W-:Y:S04]  /*49d0*/  @!P2 LEA R24, P0, R8.reuse, c[0x0][0x288], 0x1 ;  /* 0x0000a2000818aa11 */ /* 0x040fe800078008ff */
[----:B------:R-:W-:Y:S02]  /*49e0*/  @!P2 LEA.HI.X R25, R8, c[0x0][0x28c], R7, 0x1, P0 ;  /* 0x0000a3000819aa11 */ /* 0x000fe400000f0c07 */
[C---:B------:R-:W-:Y:S01]  /*49f0*/  @!P1 LEA R2, P0, R15.reuse, c[0x0][0x270], 0x1 ;  /* 0x00009c000f029a11 */ /* 0x040fe200078008ff */
[----:B------:R1:W3:Y:S03]  /*4a00*/  @!P2 LDG.E.128 R56, [R4.64] ;  /* 0x000000140438a981 */ /* 0x0002e6000c1e1d00 */
[----:B------:R-:W-:Y:S02]  /*4a10*/  @!P1 LEA.HI.X R3, R15, c[0x0][0x274], R14, 0x1, P0 ;  /* 0x00009d000f039a11 */ /* 0x000fe400000f0c0e */
[C---:B------:R-:W-:Y:S03]  /*4a20*/  @!P1 LEA R6, P0, R17.reuse, c[0x0][0x288], 0x1 ;  /* 0x0000a20011069a11 */ /* 0x040fe600078008ff */
[----:B------:R1:W3:Y:S01]  /*4a30*/  @!P1 LDG.E.128 R52, [R2.64] ;  /* 0x0000001402349981 */ /* 0x0002e2000c1e1d00 */
[----:B------:R-:W-:Y:S01]  /*4a40*/  @!P1 LEA.HI.X R7, R17, c[0x0][0x28c], R16, 0x1, P0 ;  /* 0x0000a30011079a11 */ /* 0x000fe200000f0c10 */
[----:B----4-:R-:W-:Y:S01]  /*4a50*/  CS2R R18, SRZ ;  /* 0x0000000000127805 */ /* 0x010fe2000001ff00 */
[-C--:B------:R-:W-:Y:S01]  /*4a60*/  ISETP.GE.AND P0, PT, R137, R75.reuse, PT ;  /* 0x0000004b8900720c */ /* 0x080fe20003f06270 */
[----:B------:R-:W-:Y:S03]  /*4a70*/  CS2R R16, SRZ ;  /* 0x0000000000107805 */ /* 0x000fe6000001ff00 */
[----:B------:R-:W-:Y:S01]  /*4a80*/  ISETP.GE.OR P0, PT, R10, c[0x0][0x27c], P0 ;  /* 0x00009f000a007a0c */ /* 0x000fe20000706670 */
[----:B-1----:R-:W-:Y:S02]  /*4a90*/  CS2R R20, SRZ ;  /* 0x0000000000147805 */ /* 0x002fe4000001ff00 */
[----:B------:R1:W4:Y:S01]  /*4aa0*/  @!P1 LDG.E.128 R16, [R6.64] ;  /* 0x0000001406109981 */ /* 0x000322000c1e1d00 */
[----:B------:R-:W-:Y:S07]  /*4ab0*/  CS2R R4, SRZ ;  /* 0x0000000000047805 */ /* 0x000fee000001ff00 */
[----:B------:R-:W4:Y:S02]  /*4ac0*/  @!P2 LDG.E.128 R20, [R24.64] ;  /* 0x000000141814a981 */ /* 0x000f24000c1e1d00 */
[----:B------:R-:W-:Y:S05]  /*4ad0*/  @!P0 IADD3 R68, P1, R144, R68, RZ ;  /* 0x0000004490448210 */ /* 0x000fea0007f3e0ff */
[----:B------:R-:W-:Y:S01]  /*4ae0*/  @!P0 IMAD.X R39, R81, 0x1, R39, P1 ;  /* 0x0000000151278824 */ /* 0x000fe200008e0627 */
[C---:B------:R-:W-:Y:S04]  /*4af0*/  @!P0 LEA R2, P1, R68.reuse, c[0x0][0x270], 0x1 ;  /* 0x00009c0044028a11 */ /* 0x040fe800078208ff */
[----:B------:R-:W-:Y:S02]  /*4b00*/  @!P0 LEA.HI.X R3, R68, c[0x0][0x274], R39, 0x1, P1 ;  /* 0x00009d0044038a11 */ /* 0x000fe400008f0c27 */
[----:B------:R-:W-:Y:S01]  /*4b10*/  @!P0 IADD3 R42, P1, R142, R42, RZ ;  /* 0x0000002a8e2a8210 */ /* 0x000fe20007f3e0ff */
[----:B------:R-:W-:Y:S01]  /*4b20*/  CS2R R38, SRZ ;  /* 0x0000000000267805 */ /* 0x000fe2000001ff00 */
[----:B-1----:R-:W-:Y:S03]  /*4b30*/  CS2R R6, SRZ ;  /* 0x0000000000067805 */ /* 0x002fe6000001ff00 */
[----:B------:R-:W-:Y:S01]  /*4b40*/  @!P0 IMAD.X R29, R80, 0x1, R29, P1 ;  /* 0x00000001501d8824 */ /* 0x000fe200008e061d */
[C---:B------:R-:W-:Y:S01]  /*4b50*/  @!P0 LEA R14, P1, R42.reuse, c[0x0][0x288], 0x1 ;  /* 0x0000a2002a0e8a11 */ /* 0x040fe200078208ff */
[----:B------:R2:W5:Y:S03]  /*4b60*/  @!P0 LDG.E.128 R36, [R2.64] ;  /* 0x0000001402248981 */ /* 0x000566000c1e1d00 */
[----:B------:R-:W-:Y:S02]  /*4b70*/  @!P0 LEA.HI.X R15, R42, c[0x0][0x28c], R29, 0x1, P1 ;  /* 0x0000a3002a0f8a11 */ /* 0x000fe400008f0c1d */
[----:B------:R-:W-:Y:S03]  /*4b80*/  ISETP.GE.AND P1, PT, R10, c[0x0][0x27c], PT ;  /* 0x00009f000a007a0c */ /* 0x000fe60003f26270 */
[----:B------:R1:W5:Y:S01]  /*4b90*/  @!P0 LDG.E.128 R4, [R14.64] ;  /* 0x000000140e048981 */ /* 0x000362000c1e1d00 */
[----:B------:R-:W-:Y:S01]  /*4ba0*/  ISETP.GE.OR P0, PT, R137, R75, P5 ;  /* 0x0000004b8900720c */ /* 0x000fe20002f06670 */
[----:B--2---:R-:W-:Y:S02]  /*4bb0*/  IMAD.MOV.U32 R3, RZ, RZ, R66 ;  /* 0x000000ffff037224 */ /* 0x004fe400078e0042 */
[----:B------:R-:W-:Y:S02]  /*4bc0*/  IMAD.MOV.U32 R2, RZ, RZ, R67 ;  /* 0x000000ffff027224 */ /* 0x000fe400078e0043 */
[----:B------:R-:W-:Y:S03]  /*4bd0*/  IMAD.MOV.U32 R0, RZ, RZ, R64 ;  /* 0x000000ffff007224 */ /* 0x000fe600078e0040 */
[----:B------:R-:W-:Y:S01]  /*4be0*/  PRMT R63, R3, 0x5410, R2 ;  /* 0x00005410033f7816 */ /* 0x000fe20000000002 */
[----:B------:R-:W-:Y:S02]  /*4bf0*/  IMAD.MOV.U32 R2, RZ, RZ, R65 ;  /* 0x000000ffff027224 */ /* 0x000fe400078e0041 */
[----:B---3--:R-:W-:Y:S03]  /*4c00*/  IMAD.MOV.U32 R3, RZ, RZ, R34 ;  /* 0x000000ffff037224 */ /* 0x008fe600078e0022 */
[----:B------:R-:W-:Y:S01]  /*4c10*/  PRMT R72, R2, 0x5410, R0 ;  /* 0x0000541002487816 */ /* 0x000fe20000000000 */
[----:B------:R-:W-:Y:S02]  /*4c20*/  IMAD.MOV.U32 R0, RZ, RZ, R35 ;  /* 0x000000ffff007224 */ /* 0x000fe400078e0023 */
[----:B------:R-:W-:Y:S03]  /*4c30*/  IMAD.MOV.U32 R2, RZ, RZ, R32 ;  /* 0x000000ffff027224 */ /* 0x000fe600078e0020 */
[----:B------:R-:W-:Y:S01]  /*4c40*/  PRMT R26, R3, 0x5410, R0 ;  /* 0x00005410031a7816 */ /* 0x000fe20000000000 */
[----:B------:R-:W-:Y:S02]  /*4c50*/  IMAD.MOV.U32 R0, RZ, RZ, R33 ;  /* 0x000000ffff007224 */ /* 0x000fe400078e0021 */
[----:B------:R-:W-:Y:S02]  /*4c60*/  IMAD.MOV.U32 R3, RZ, RZ, R58 ;  /* 0x000000ffff037224 */ /* 0x000fe400078e003a */
[----:B------:R-:W-:Y:S01]  /*4c70*/  IMAD.MOV.U32 R8, RZ, RZ, R54 ;  /* 0x000000ffff087224 */ /* 0x000fe200078e0036 */
[----:B------:R-:W-:Y:S01]  /*4c80*/  PRMT R27, R0, 0x5410, R2 ;  /* 0x00005410001b7816 */ /* 0x000fe20000000002 */
[----:B------:R-:W-:Y:S02]  /*4c90*/  IMAD.MOV.U32 R2, RZ, RZ, R59 ;  /* 0x000000ffff027224 */ /* 0x000fe400078e003b */
[----:B------:R-:W-:Y:S03]  /*4ca0*/  IMAD.MOV.U32 R0, RZ, RZ, R56 ;  /* 0x000000ffff007224 */ /* 0x000fe600078e0038 */
[----:B------:R-:W-:Y:S01]  /*4cb0*/  PRMT R61, R3, 0x5410, R2 ;  /* 0x00005410033d7816 */ /* 0x000fe20000000002 */
[----:B------:R-:W-:Y:S05]  /*4cc0*/  IMAD.MOV.U32 R2, RZ, RZ, R57 ;  /* 0x000000ffff027224 */ /* 0x000fea00078e0039 */
[----:B------:R-:W-:Y:S01]  /*4cd0*/  PRMT R62, R2, 0x5410, R0 ;  /* 0x00005410023e7816 */ /* 0x000fe20000000000 */
[----:B----4-:R-:W-:Y:S02]  /*4ce0*/  IMAD.MOV.U32 R3, RZ, RZ, R22 ;  /* 0x000000ffff037224 */ /* 0x010fe400078e0016 */
[----:B------:R-:W-:Y:S02]  /*4cf0*/  IMAD.MOV.U32 R0, RZ, RZ, R23 ;  /* 0x000000ffff007224 */ /* 0x000fe400078e0017 */
[----:B------:R-:W-:Y:S03]  /*4d00*/  IMAD.MOV.U32 R2, RZ, RZ, R20 ;  /* 0x000000ffff027224 */ /* 0x000fe600078e0014 */
[----:B------:R-:W-:Y:S01]  /*4d10*/  PRMT R24, R3, 0x5410, R0 ;  /* 0x0000541003187816 */ /* 0x000fe20000000000 */
[----:B------:R-:W-:Y:S02]  /*4d20*/  IMAD.MOV.U32 R0, RZ, RZ, R21 ;  /* 0x000000ffff007224 */ /* 0x000fe400078e0015 */
[----:B------:R-:W-:Y:S03]  /*4d30*/  IMAD.MOV.U32 R3, RZ, RZ, R55 ;  /* 0x000000ffff037224 */ /* 0x000fe600078e0037 */
[----:B------:R-:W-:Y:S01]  /*4d40*/  PRMT R25, R0, 0x5410, R2 ;  /* 0x0000541000197816 */ /* 0x000fe20000000002 */
[----:B------:R-:W-:Y:S01]  /*4d50*/  IMAD.MOV.U32 R2, RZ, RZ, R52 ;  /* 0x000000ffff027224 */ /* 0x000fe200078e0034 */
[----:B------:R-:W-:Y:S01]  /*4d60*/  PRMT R51, R8, 0x5410, R3 ;  /* 0x0000541008337816 */ /* 0x000fe20000000003 */
[----:B------:R-:W-:Y:S02]  /*4d70*/  IMAD.MOV.U32 R0, RZ, RZ, R53 ;  /* 0x000000ffff007224 */ /* 0x000fe400078e0035 */
[----:B------:R-:W-:Y:S02]  /*4d80*/  IMAD.MOV.U32 R8, RZ, RZ, R18 ;  /* 0x000000ffff087224 */ /* 0x000fe400078e0012 */
[----:B------:R-:W-:Y:S01]  /*4d90*/  IMAD.MOV.U32 R3, RZ, RZ, R19 ;  /* 0x000000ffff037224 */ /* 0x000fe200078e0013 */
[----:B------:R-:W-:Y:S01]  /*4da0*/  PRMT R60, R2, 0x5410, R0 ;  /* 0x00005410023c7816 */ /* 0x000fe20000000000 */
[----:B------:R-:W-:Y:S02]  /*4db0*/  IMAD.MOV.U32 R2, RZ, RZ, R16 ;  /* 0x000000ffff027224 */ /* 0x000fe400078e0010 */
[----:B------:R-:W-:Y:S01]  /*4dc0*/  IMAD.MOV.U32 R0, RZ, RZ, R17 ;  /* 0x000000ffff007224 */ /* 0x000fe200078e0011 */
[----:B-1----:R-:W-:Y:S04]  /*4dd0*/  PRMT R14, R8, 0x5410, R3 ;  /* 0x00005410080e7816 */ /* 0x002fe80000000003 */
[----:B------:R-:W-:Y:S01]  /*4de0*/  PRMT R15, R2, 0x5410, R0 ;  /* 0x00005410020f7816 */ /* 0x000fe20000000000 */
[----:B------:R-:W-:-:S05]  /*4df0*/  @P0 BRA `(.L_x_87) ;  /* 0x000007e000000947 */ /* 0x000fca0003800000 */
[----:B-----5:R-:W-:Y:S01]  /*4e00*/  IMAD.MOV.U32 R45, RZ, RZ, R37 ;  /* 0x000000ffff2d7224 */ /* 0x020fe200078e0025 */
[----:B------:R-:W-:Y:S01]  /*4e10*/  MOV R2, UR24 ;  /* 0x0000001800027c02 */ /* 0x000fe20008000f00 */
[----:B------:R-:W-:Y:S01]  /*4e20*/  IMAD.MOV.U32 R48, RZ, RZ, R39 ;  /* 0x000000ffff307224 */ /* 0x000fe200078e0027 */
[C---:B------:R-:W-:Y:S01]  /*4e30*/  LEA R166, P0, R127.reuse, R168, 0x1 ;  /* 0x000000a87fa67211 */ /* 0x040fe200078008ff */
[----:B------:R-:W-:Y:S01]  /*4e40*/  IMAD.MOV.U32 R3, RZ, RZ, R5 ;  /* 0x000000ffff037224 */ /* 0x000fe200078e0005 */
[----:B------:R-:W-:Y:S01]  /*4e50*/  SEL R2, R2, UR17, !P6 ;  /* 0x0000001102027c07 */ /* 0x000fe2000f000000 */
[----:B------:R-:W-:Y:S01]  /*4e60*/  IMAD.MOV.U32 R8, RZ, RZ, R7 ;  /* 0x000000ffff087224 */ /* 0x000fe200078e0007 */
[----:B------:R-:W-:Y:S01]  /*4e70*/  LEA.HI.X R167, R127, R169, R108, 0x1, P0 ;  /* 0x000000a97fa77211 */ /* 0x000fe200000f0c6c */
[----:B------:R-:W-:Y:S01]  /*4e80*/  LDS.128 R28, [R113+0x8100] ;  /* 0x00810000711c7984 */ /* 0x000fe20000000c00 */
[----:B------:R-:W-:Y:S01]  /*4e90*/  SHF.R.S32.HI R0, RZ, 0x1f, R2 ;  /* 0x0000001fff007819 */ /* 0x000fe20000011402 */
[----:B------:R-:W-:Y:S01]  /*4ea0*/  @!P1 HADD2.F32 R48, -RZ, R48.H0_H0 ;  /* 0x20000030ff309230 */ /* 0x000fe20000004100 */
[--C-:B------:R-:W-:Y:S01]  /*4eb0*/  @!P1 SHF.R.U64 R42, R36, 0x10, R37.reuse ;  /* 0x00000010242a9819 */ /* 0x100fe20000001225 */
[----:B------:R-:W-:Y:S01]  /*4ec0*/  @!P1 HADD2.F32 R3, -RZ, R3.H0_H0 ;  /* 0x20000003ff039230 */ /* 0x000fe20000004100 */
[----:B------:R-:W-:Y:S02]  /*4ed0*/  LEA.HI R0, R0, R2, RZ, 0x4 ;  /* 0x0000000200007211 */ /* 0x000fe400078f20ff */
[----:B------:R-:W-:Y:S01]  /*4ee0*/  @!P1 SHF.R.U32.HI R43, RZ, 0x10, R37 ;  /* 0x00000010ff2b9819 */ /* 0x000fe20000011625 */
[----:B------:R-:W-:Y:S01]  /*4ef0*/  @!P1 HADD2.F32 R42, -RZ, R42.H0_H0 ;  /* 0x2000002aff2a9230 */ /* 0x000fe20000004100 */
[----:B------:R-:W-:Y:S02]  /*4f00*/  LEA.HI.SX32 R0, R0, R128, 0x1c ;  /* 0x0000008000007211 */ /* 0x000fe400078fe2ff */
[----:B------:R-:W-:Y:S02]  /*4f10*/  MOV R40, R36 ;  /* 0x0000002400287202 */ /* 0x000fe40000000f00 */
[----:B------:R-:W-:Y:S01]  /*4f20*/  SHF.R.S32.HI R2, RZ, 0x1f, R0 ;  /* 0x0000001fff027819 */ /* 0x000fe20000011400 */
[----:B------:R-:W-:Y:S01]  /*4f30*/  IMAD.SHL.U32 R41, R0, 0x8, RZ ;  /* 0x0000000800297824 */ /* 0x000fe200078e00ff */
[----:B------:R-:W-:Y:S01]  /*4f40*/  @!P1 SHF.R.U64 R46, R38, 0x10, R39 ;  /* 0x00000010262e9819 */ /* 0x000fe20000001227 */
[----:B------:R-:W-:Y:S01]  /*4f50*/  @!P1 HADD2.F32 R40, -RZ, R40.H0_H0 ;  /* 0x20000028ff289230 */ /* 0x000fe20000004100 */
[----:B------:R-:W-:Y:S02]  /*4f60*/  LEA.HI R2, R2, R0, RZ, 0x3 ;  /* 0x0000000002027211 */ /* 0x000fe400078f18ff */
[----:B------:R-:W-:Y:S01]  /*4f70*/  LOP3.LUT R0, R135, 0x38, R41, 0xf8, !PT ;  /* 0x0000003887007812 */ /* 0x000fe200078ef829 */
[----:B------:R-:W-:Y:S01]  /*4f80*/  @!P1 HADD2.F32 R46, -RZ, R46.H0_H0 ;  /* 0x2000002eff2e9230 */ /* 0x000fe20000004100 */
[----:B------:R-:W-:Y:S02]  /*4f90*/  SHF.L.U32 R2, R2, 0xa, RZ ;  /* 0x0000000a02027819 */ /* 0x000fe400000006ff */
[----:B------:R-:W-:Y:S02]  /*4fa0*/  LOP3.LUT R0, R0, R133, RZ, 0x3c, !PT ;  /* 0x0000008500007212 */ /* 0x000fe400078e3cff */
[----:B------:R-:W-:Y:S02]  /*4fb0*/  LOP3.LUT R2, R2, 0x7fffe000, RZ, 0xc0, !PT ;  /* 0x7fffe00002027812 */ /* 0x000fe400078ec0ff */
[C---:B------:R-:W-:Y:S02]  /*4fc0*/  ISETP.GE.AND P0, PT, R41.reuse, c[0x0][0x1d4], PT ;  /* 0x0000750029007a0c */ /* 0x040fe40003f06270 */
[----:B------:R-:W-:Y:S02]  /*4fd0*/  IADD3 R0, R0, R2, R134 ;  /* 0x0000000200007210 */ /* 0x000fe40007ffe086 */
[----:B------:R-:W-:Y:S02]  /*4fe0*/  MOV R44, R38 ;  /* 0x00000026002c7202 */ /* 0x000fe40000000f00 */
[----:B------:R-:W-:Y:S01]  /*4ff0*/  @!P1 SHF.R.U32.HI R50, RZ, 0x10, R39 ;  /* 0x00000010ff329819 */ /* 0x000fe20000011627 */
[----:B------:R-:W-:Y:S01]  /*5000*/  IMAD.SHL.U32 R68, R0, 0x2, RZ ;  /* 0x0000000200447824 */ /* 0x000fe200078e00ff */
[----:B------:R-:W-:Y:S01]  /*5010*/  MOV R0, R4 ;  /* 0x0000000400007202 */ /* 0x000fe20000000f00 */
[----:B------:R-:W-:Y:S01]  /*5020*/  @!P1 HADD2.F32 R44, -RZ, R44.H0_H0 ;  /* 0x2000002cff2c9230 */ /* 0x000fe20000004100 */
[--C-:B------:R-:W-:Y:S01]  /*5030*/  @!P1 SHF.R.U64 R2, R4, 0x10, R5.reuse ;  /* 0x0000001004029819 */ /* 0x100fe20000001205 */
[----:B------:R-:W-:Y:S01]  /*5040*/  @!P1 HADD2.F32 R50, -RZ, R50.H0_H0 ;  /* 0x20000032ff329230 */ /* 0x000fe20000004100 */
[----:B------:R-:W-:Y:S01]  /*5050*/  @!P1 SHF.R.U32.HI R4, RZ, 0x10, R5 ;  /* 0x00000010ff049819 */ /* 0x000fe20000011605 */
[----:B------:R-:W-:Y:S01]  /*5060*/  @!P0 IMAD.WIDE R168, R41, 0x2, R168 ;  /* 0x0000000229a88825 */ /* 0x000fe200078e02a8 */
[----:B------:R-:W1:Y:S01]  /*5070*/  LDS.128 R68, [R68+0x8100] ;  /* 0x0081000044447984 */ /* 0x000e620000000c00 */
[----:B------:R-:W-:Y:S01]  /*5080*/  @!P1 HADD2.F32 R36, -RZ, R0.H0_H0 ;  /* 0x20000000ff249230 */ /* 0x000fe20000004100 */
[----:B------:R-:W-:Y:S01]  /*5090*/  MOV R5, R6 ;  /* 0x0000000600057202 */ /* 0x000fe20000000f00 */
[----:B------:R-:W-:Y:S01]  /*50a0*/  @!P1 HADD2.F32 R4, -RZ, R4.H0_H0 ;  /* 0x20000004ff049230 */ /* 0x000fe20000004100 */
[--C-:B------:R-:W-:Y:S01]  /*50b0*/  @!P1 SHF.R.U64 R6, R6, 0x10, R7.reuse ;  /* 0x0000001006069819 */ /* 0x100fe20000001207 */
[----:B------:R-:W-:Y:S01]  /*50c0*/  @!P1 HADD2.F32 R2, -RZ, R2.H0_H0 ;  /* 0x20000002ff029230 */ /* 0x000fe20000004100 */
[----:B------:R-:W-:Y:S01]  /*50d0*/  @!P1 SHF.R.U32.HI R7, RZ, 0x10, R7 ;  /* 0x00000010ff079819 */ /* 0x000fe20000011607 */
[----:B------:R-:W-:Y:S02]  /*50e0*/  @!P1 HADD2.F32 R5, -RZ, R5.H0_H0 ;  /* 0x20000005ff059230 */ /* 0x000fe40000004100 */
[----:B------:R-:W-:Y:S01]  /*50f0*/  @!P1 HADD2.F32 R6, -RZ, R6.H0_H0 ;  /* 0x20000006ff069230 */ /* 0x000fe20000004100 */
[----:B-1----:R-:W-:Y:S01]  /*5100*/  @!P1 IMAD.MOV.U32 R41, RZ, RZ, R68 ;  /* 0x000000ffff299224 */ /* 0x002fe200078e0044 */
[----:B------:R-:W-:Y:S04]  /*5110*/  @!P1 MOV R37, R28 ;  /* 0x0000001c00259202 */ /* 0x000fe80000000f00 */
[----:B------:R-:W-:Y:S02]  /*5120*/  @!P1 HADD2.F32 R39, -RZ, R41.H0_H0 ;  /* 0x20000029ff279230 */ /* 0x000fe40000004100 */
[----:B------:R-:W-:Y:S02]  /*5130*/  @!P1 HADD2.F32 R38, -RZ, R37.H0_H0 ;  /* 0x20000025ff269230 */ /* 0x000fe40000004100 */
[----:B------:R-:W-:Y:S01]  /*5140*/  @!P1 HADD2.F32 R41, -RZ, R41.H1_H1 ;  /* 0x30000029ff299230 */ /* 0x000fe20000004100 */
[-C--:B------:R-:W-:Y:S01]  /*5150*/  @!P1 FMUL.FTZ R163, R39, R36.reuse ;  /* 0x0000002427a39220 */ /* 0x080fe20000410000 */
[----:B------:R-:W-:Y:S01]  /*5160*/  @!P1 HADD2.F32 R37, -RZ, R37.H1_H1 ;  /* 0x30000025ff259230 */ /* 0x000fe20000004100 */
[C---:B------:R-:W-:Y:S02]  /*5170*/  @!P1 FMUL.FTZ R0, R38.reuse, R36 ;  /* 0x0000002426009220 */ /* 0x040fe40000410000 */
[----:B------:R-:W-:Y:S01]  /*5180*/  @!P1 FFMA.FTZ R163, R38, R40, -R163 ;  /* 0x0000002826a39223 */ /* 0x000fe200000108a3 */
[----:B------:R-:W-:Y:S01]  /*5190*/  @!P1 MOV R38, R69 ;  /* 0x0000004500269202 */ /* 0x000fe20000000f00 */
[-C--:B------:R-:W-:Y:S02]  /*51a0*/  @!P1 FMUL.FTZ R164, R41, R2.reuse ;  /* 0x0000000229a49220 */ /* 0x080fe40000410000 */
[----:B------:R-:W-:Y:S02]  /*51b0*/  @!P1 FMUL.FTZ R2, R37, R2 ;  /* 0x0000000225029220 */ /* 0x000fe40000410000 */
[----:B------:R-:W-:Y:S01]  /*51c0*/  @!P1 FFMA.FTZ R0, R39, R40, R0 ;  /* 0x0000002827009223 */ /* 0x000fe20000010000 */
[--C-:B------:R-:W-:Y:S01]  /*51d0*/  @!P1 HADD2.F32 R39, -RZ, R38.reuse.H0_H0 ;  /* 0x20000026ff279230 */ /* 0x100fe20000004100 */
[----:B------:R-:W-:Y:S01]  /*51e0*/  @!P1 IMAD.MOV.U32 R36, RZ, RZ, R29 ;  /* 0x000000ffff249224 */ /* 0x000fe200078e001d */
[----:B------:R-:W-:Y:S01]  /*51f0*/  @!P1 HADD2.F32 R40, -RZ, R45.H0_H0 ;  /* 0x2000002dff289230 */ /* 0x000fe20000004100 */
[-C--:B------:R-:W-:Y:S01]  /*5200*/  @!P1 FFMA.FTZ R2, R41, R42.reuse, R2 ;  /* 0x0000002a29029223 */ /* 0x080fe20000010002 */
[----:B------:R-:W-:Y:S01]  /*5210*/  @!P1 HADD2.F32 R41, -RZ, R38.H1_H1 ;  /* 0x30000026ff299230 */ /* 0x000fe20000004100 */
[----:B------:R-:W-:Y:S01]  /*5220*/  @!P1 FFMA.FTZ R164, R37, R42, -R164 ;  /* 0x0000002a25a49223 */ /* 0x000fe200000108a4 */
[--C-:B------:R-:W-:Y:S01]  /*5230*/  @!P1 HADD2.F32 R37, -RZ, R36.reuse.H0_H0 ;  /* 0x20000024ff259230 */ /* 0x100fe20000004100 */
[-C--:B------:R-:W-:Y:S01]  /*5240*/  @!P1 FMUL.FTZ R165, R39, R3.reuse ;  /* 0x0000000327a59220 */ /* 0x080fe20000410000 */
[----:B------:R-:W-:Y:S01]  /*5250*/  @!P1 HADD2.F32 R36, -RZ, R36.H1_H1 ;  /* 0x30000024ff249230 */ /* 0x000fe20000004100 */
[----:B------:R-:W-:Y:S01]  /*5260*/  @!P1 FMUL.FTZ R170, R41, R4 ;  /* 0x0000000429aa9220 */ /* 0x000fe20000410000 */
[----:B------:R-:W-:Y:S01]  /*5270*/  @!P1 HADD2.F32 R42, -RZ, R43.H0_H0 ;  /* 0x2000002bff2a9230 */ /* 0x000fe20000004100 */
[C---:B------:R-:W-:Y:S01]  /*5280*/  @!P1 FMUL.FTZ R3, R37.reuse, R3 ;  /* 0x0000000325039220 */ /* 0x040fe20000410000 */
[----:B------:R-:W-:Y:S01]  /*5290*/  @!P1 MOV R38, R70 ;  /* 0x0000004600269202 */ /* 0x000fe20000000f00 */
[----:B------:R-:W-:Y:S01]  /*52a0*/  @!P1 FMUL.FTZ R4, R36, R4 ;  /* 0x0000000424049220 */ /* 0x000fe20000410000 */
[----:B------:R-:W-:Y:S01]  /*52b0*/  @!P1 F2FP.PACK_AB R163, R164, R163 ;  /* 0x000000a3a4a3923e */ /* 0x000fe200000000ff */
[----:B------:R-:W-:Y:S01]  /*52c0*/  @!P1 FFMA.FTZ R170, R36, R42, -R170 ;  /* 0x0000002a24aa9223 */ /* 0x000fe200000108aa */
[----:B------:R-:W-:Y:S01]  /*52d0*/  @!P1 F2FP.PACK_AB R0, R2, R0 ;  /* 0x000000000200923e */ /* 0x000fe200000000ff */
[----:B------:R-:W-:Y:S01]  /*52e0*/  @!P1 IMAD.MOV.U32 R36, RZ, RZ, R30 ;  /* 0x000000ffff249224 */ /* 0x000fe200078e001e */
[--C-:B------:R-:W-:Y:S01]  /*52f0*/  @!P1 HADD2.F32 R45, -RZ, R38.reuse.H1_H1 ;  /* 0x30000026ff2d9230 */ /* 0x100fe20000004100 */
[-C--:B------:R-:W-:Y:S01]  /*5300*/  @!P1 FFMA.FTZ R165, R37, R40.reuse, -R165 ;  /* 0x0000002825a59223 */ /* 0x080fe200000108a5 */
[----:B------:R-:W-:Y:S01]  /*5310*/  @!P1 HADD2.F32 R43, -RZ, R38.H0_H0 ;  /* 0x20000026ff2b9230 */ /* 0x000fe20000004100 */
[----:B------:R-:W-:Y:S01]  /*5320*/  @!P1 FFMA.FTZ R3, R39, R40, R3 ;  /* 0x0000002827039223 */ /* 0x000fe20000010003 */
[--C-:B------:R-:W-:Y:S01]  /*5330*/  @!P1 HADD2.F32 R37, -RZ, R36.reuse.H0_H0 ;  /* 0x20000024ff259230 */ /* 0x100fe20000004100 */
[-C--:B------:R-:W-:Y:S01]  /*5340*/  @!P1 FMUL.FTZ R172, R45, R6.reuse ;  /* 0x000000062dac9220 */ /* 0x080fe20000410000 */
[----:B------:R-:W-:Y:S01]  /*5350*/  @!P1 HADD2.F32 R36, -RZ, R36.H1_H1 ;  /* 0x30000024ff249230 */ /* 0x000fe20000004100 */
[----:B------:R-:W-:Y:S01]  /*5360*/  @!P1 FMUL.FTZ R171, R43, R5 ;  /* 0x000000052bab9220 */ /* 0x000fe20000410000 */
[----:B------:R-:W-:Y:S01]  /*5370*/  @!P1 MOV R38, R71 ;  /* 0x0000004700269202 */ /* 0x000fe20000000f00 */
[C---:B------:R-:W-:Y:S01]  /*5380*/  @!P1 FMUL.FTZ R5, R37.reuse, R5 ;  /* 0x0000000525059220 */ /* 0x040fe20000410000 */
[----:B------:R-:W-:Y:S01]  /*5390*/  @!P1 MOV R28, R163 ;  /* 0x000000a3001c9202 */ /* 0x000fe20000000f00 */
[C---:B------:R-:W-:Y:S01]  /*53a0*/  @!P1 FMUL.FTZ R6, R36.reuse, R6 ;  /* 0x0000000624069220 */ /* 0x040fe20000410000 */
[----:B------:R-:W-:Y:S01]  /*53b0*/  @!P1 MOV R68, R0 ;  /* 0x0000000000449202 */ /* 0x000fe20000000f00 */
[----:B------:R-:W-:Y:S01]  /*53c0*/  @!P1 FFMA.FTZ R172, R36, R46, -R172 ;  /* 0x0000002e24ac9223 */ /* 0x000fe200000108ac */
[----:B------:R-:W-:Y:S01]  /*53d0*/  @!P1 F2FP.PACK_AB R165, R170, R165 ;  /* 0x000000a5aaa5923e */ /* 0x000fe200000000ff */
[----:B------:R-:W-:Y:S01]  /*53e0*/  @!P1 IMAD.MOV.U32 R36, RZ, RZ, R31 ;  /* 0x000000ffff249224 */ /* 0x000fe200078e001f */
[--C-:B------:R-:W-:Y:S01]  /*53f0*/  @!P1 HADD2.F32 R47, -RZ, R38.reuse.H0_H0 ;  /* 0x20000026ff2f9230 */ /* 0x100fe20000004100 */
[----:B------:R-:W-:Y:S01]  /*5400*/  @!P1 FFMA.FTZ R171, R37, R44, -R171 ;  /* 0x0000002c25ab9223 */ /* 0x000fe200000108ab */
[----:B------:R-:W-:Y:S01]  /*5410*/  @!P1 HADD2.F32 R49, -RZ, R38.H1_H1 ;  /* 0x30000026ff319230 */ /* 0x000fe20000004100 */
[----:B------:R-:W-:Y:S01]  /*5420*/  @!P1 FFMA.FTZ R4, R41, R42, R4 ;  /* 0x0000002a29049223 */ /* 0x000fe20000010004 */
[----:B------:R-:W-:Y:S01]  /*5430*/  @!P1 HADD2.F32 R37, -RZ, R8.H0_H0 ;  /* 0x20000008ff259230 */ /* 0x000fe20000004100 */
[----:B------:R-:W-:Y:S01]  /*5440*/  @!P1 FFMA.FTZ R5, R43, R44, R5 ;  /* 0x0000002c2b059223 */ /* 0x000fe20000010005 */
[----:B------:R-:W-:Y:S01]  /*5450*/  @!P1 HADD2.F32 R8, -RZ, R7.H0_H0 ;  /* 0x20000007ff089230 */ /* 0x000fe20000004100 */
[----:B------:R-:W-:Y:S01]  /*5460*/  @!P1 FFMA.FTZ R6, R45, R46, R6 ;  /* 0x0000002e2d069223 */ /* 0x000fe20000010006 */
[--C-:B------:R-:W-:Y:S01]  /*5470*/  @!P1 HADD2.F32 R38, -RZ, R36.reuse.H0_H0 ;  /* 0x20000024ff269230 */ /* 0x100fe20000004100 */
[----:B------:R-:W-:Y:S01]  /*5480*/  @!P1 FMUL.FTZ R174, R47, R37 ;  /* 0x000000252fae9220 */ /* 0x000fe20000410000 */
[----:B------:R-:W-:Y:S01]  /*5490*/  @!P1 F2FP.PACK_AB R171, R172, R171 ;  /* 0x000000abacab923e */ /* 0x000fe200000000ff */
[----:B------:R-:W-:Y:S01]  /*54a0*/  @!P1 FMUL.FTZ R173, R49, R8 ;  /* 0x0000000831ad9220 */ /* 0x000fe20000410000 */
[----:B------:R-:W-:Y:S01]  /*54b0*/  @!P1 HADD2.F32 R36, -RZ, R36.H1_H1 ;  /* 0x30000024ff249230 */ /* 0x000fe20000004100 */
[C---:B------:R-:W-:Y:S01]  /*54c0*/  @!P1 FFMA.FTZ R174, R38.reuse, R48, -R174 ;  /* 0x0000003026ae9223 */ /* 0x040fe200000108ae */
[----:B------:R-:W-:Y:S01]  /*54d0*/  @!P1 MOV R29, R165 ;  /* 0x000000a5001d9202 */ /* 0x000fe20000000f00 */
[----:B------:R-:W-:Y:S01]  /*54e0*/  @!P1 FMUL.FTZ R7, R38, R37 ;  /* 0x0000002526079220 */ /* 0x000fe20000410000 */
[----:B------:R-:W-:Y:S01]  /*54f0*/  @!P1 F2FP.PACK_AB R3, R4, R3 ;  /* 0x000000030403923e */ /* 0x000fe200000000ff */
[----:B------:R-:W-:Y:S01]  /*5500*/  @!P1 FFMA.FTZ R173, R36, R50, -R173 ;  /* 0x0000003224ad9223 */ /* 0x000fe200000108ad */
[----:B------:R-:W-:Y:S01]  /*5510*/  @!P1 F2FP.PACK_AB R5, R6, R5 ;  /* 0x000000050605923e */ /* 0x000fe200000000ff */
[----:B------:R-:W-:Y:S02]  /*5520*/  @!P1 FMUL.FTZ R8, R36, R8 ;  /* 0x0000000824089220 */ /* 0x000fe40000410000 */
[----:B------:R-:W-:Y:S01]  /*5530*/  @!P1 FFMA.FTZ R7, R47, R48, R7 ;  /* 0x000000302f079223 */ /* 0x000fe20000010007 */
[----:B------:R-:W-:Y:S01]  /*5540*/  @!P1 F2FP.PACK_AB R173, R173, R174 ;  /* 0x000000aeadad923e */ /* 0x000fe200000000ff */
[----:B------:R-:W-:Y:S01]  /*5550*/  @!P1 FFMA.FTZ R8, R49, R50, R8 ;  /* 0x0000003231089223 */ /* 0x000fe20000010008 */
[----:B------:R-:W-:Y:S01]  /*5560*/  @!P1 MOV R70, R5 ;  /* 0x0000000500469202 */ /* 0x000fe20000000f00 */
[----:B------:R-:W-:Y:S01]  /*5570*/  @!P1 IMAD.MOV.U32 R30, RZ, RZ, R171 ;  /* 0x000000ffff1e9224 */ /* 0x000fe200078e00ab */
[----:B------:R-:W-:Y:S01]  /*5580*/  @!P1 MOV R31, R173 ;  /* 0x000000ad001f9202 */ /* 0x000fe20000000f00 */
[----:B------:R-:W-:Y:S01]  /*5590*/  @!P1 IMAD.MOV.U32 R69, RZ, RZ, R3 ;  /* 0x000000ffff459224 */ /* 0x000fe200078e0003 */
[----:B------:R-:W-:Y:S03]  /*55a0*/  @!P1 F2FP.PACK_AB R7, R8, R7 ;  /* 0x000000070807923e */ /* 0x000fe600000000ff */
[----:B------:R1:W-:Y:S01]  /*55b0*/  ST.E.128 [R166.64], R28 ;  /* 0x0000001ca6007985 */ /* 0x0003e2000c101d14 */
[----:B------:R-:W-:Y:S07]  /*55c0*/  @!P1 MOV R71, R7 ;  /* 0x0000000700479202 */ /* 0x000fee0000000f00 */
[----:B------:R1:W-:Y:S02]  /*55d0*/  @!P0 ST.E.128 [R168.64], R68 ;  /* 0x00000044a8008985 */ /* 0x0003e4000c101d14 */
.L_x_87:
[----:B------:R-:W-:Y:S05]  /*55e0*/  BSYNC B0 ;  /* 0x0000000000007941 */ /* 0x000fea0003800000 */
.L_x_86:
[----:B-----5:R2:W3:Y:S01]  /*55f0*/  SHFL.IDX PT, R39, R141, 0x1, 0x181f ;  /* 0x00381f008d277f89 */ /* 0x0204e200000e0000 */
[----:B------:R-:W-:Y:S01]  /*5600*/  ISETP.GE.OR P0, PT, R126, R75, P5 ;  /* 0x0000004b7e00720c */ /* 0x000fe20002f06670 */
[----:B------:R-:W-:Y:S02]  /*5610*/  BSSY B0, `(.L_x_88) ;  /* 0x0000079000007945 */ /* 0x000fe40003800000 */
[----:B------:R2:W4:Y:S10]  /*5620*/  SHFL.IDX PT, R38, R162, 0x1, 0x181f ;  /* 0x00381f00a2267f89 */ /* 0x00053400000e0000 */
[----:B------:R-:W-:-:S05]  /*5630*/  @P0 BRA `(.L_x_89) ;  /* 0x0000076000000947 */ /* 0x000fca0003800000 */
[----:B------:R-:W-:Y:S01]  /*5640*/  MOV R2, UR24 ;  /* 0x0000001800027c02 */ /* 0x000fe20008000f00 */
[----:B-1----:R-:W1:Y:S01]  /*5650*/  LDS.128 R28, [R112+0x8100] ;  /* 0x00810000701c7984 */ /* 0x002e620000000c00 */
[C---:B----4-:R-:W-:Y:S01]  /*5660*/  LEA R48, P0, R127.reuse, R38, 0x1 ;  /* 0x000000267f307211 */ /* 0x050fe200078008ff */
[----:B------:R-:W-:Y:S01]  /*5670*/  @!P1 HADD2.F32 R42, -RZ, R63.H1_H1 ;  /* 0x3000003fff2a9230 */ /* 0x000fe20000004100 */
[----:B------:R-:W-:Y:S02]  /*5680*/  SEL R2, R2, UR17, !P6 ;  /* 0x0000001102027c07 */ /* 0x000fe4000f000000 */
[----:B---3--:R-:W-:Y:S02]  /*5690*/  LEA.HI.X R49, R127, R39, R108, 0x1, P0 ;  /* 0x000000277f317211 */ /* 0x008fe400000f0c6c */
[----:B------:R-:W-:Y:S02]  /*56a0*/  SHF.R.S32.HI R0, RZ, 0x1f, R2 ;  /* 0x0000001fff007819 */ /* 0x000fe40000011402 */
[----:B------:R-:W-:Y:S02]  /*56b0*/  @!P1 SHF.R.U64 R5, R34, 0x10, R35 ;  /* 0x0000001022059819 */ /* 0x000fe40000001223 */
[----:B------:R-:W-:Y:S02]  /*56c0*/  LEA.HI R0, R0, R2, RZ, 0x4 ;  /* 0x0000000200007211 */ /* 0x000fe400078f20ff */
[--C-:B------:R-:W-:Y:S02]  /*56d0*/  @!P1 SHF.R.U64 R37, R64, 0x10, R65.reuse ;  /* 0x0000001040259819 */ /* 0x100fe40000001241 */
[----:B------:R-:W-:Y:S02]  /*56e0*/  LEA.HI.SX32 R3, R0, R128, 0x1c ;  /* 0x0000008000037211 */ /* 0x000fe400078fe2ff */
[----:B------:R-:W-:Y:S02]  /*56f0*/  @!P1 SHF.R.U32.HI R36, RZ, 0x10, R65 ;  /* 0x00000010ff249819 */ /* 0x000fe40000011641 */
[----:B------:R-:W-:Y:S01]  /*5700*/  SHF.R.S32.HI R0, RZ, 0x1f, R3 ;  /* 0x0000001fff007819 */ /* 0x000fe20000011403 */
[----:B------:R-:W-:Y:S01]  /*5710*/  IMAD.SHL.U32 R2, R3, 0x8, RZ ;  /* 0x0000000803027824 */ /* 0x000fe200078e00ff */
[----:B------:R-:W-:Y:S01]  /*5720*/  @!P1 SHF.R.U32.HI R6, RZ, 0x10, R35 ;  /* 0x00000010ff069819 */ /* 0x000fe20000011623 */
[----:B------:R-:W-:Y:S01]  /*5730*/  @!P1 HADD2.F32 R35, -RZ, R37.H0_H0 ;  /* 0x20000025ff239230 */ /* 0x000fe20000004100 */
[----:B------:R-:W-:Y:S01]  /*5740*/  LEA.HI R0, R0, R3, RZ, 0x3 ;  /* 0x0000000300007211 */ /* 0x000fe200078f18ff */
[----:B------:R-:W-:Y:S01]  /*5750*/  @!P1 HADD2.F32 R36, -RZ, R36.H0_H0 ;  /* 0x20000024ff249230 */ /* 0x000fe20000004100 */
[----:B------:R-:W-:Y:S02]  /*5760*/  LOP3.LUT R3, R125, 0x38, R2, 0xf8, !PT ;  /* 0x000000387d037812 */ /* 0x000fe400078ef802 */
[----:B------:R-:W-:Y:S02]  /*5770*/  SHF.L.U32 R0, R0, 0xa, RZ ;  /* 0x0000000a00007819 */ /* 0x000fe400000006ff */
[----:B------:R-:W-:Y:S02]  /*5780*/  LOP3.LUT R3, R3, R123, RZ, 0x3c, !PT ;  /* 0x0000007b03037212 */ /* 0x000fe400078e3cff */
[----:B------:R-:W-:Y:S02]  /*5790*/  LOP3.LUT R0, R0, 0x7fffe000, RZ, 0xc0, !PT ;  /* 0x7fffe00000007812 */ /* 0x000fe400078ec0ff */
[----:B------:R-:W-:Y:S02]  /*57a0*/  ISETP.GE.AND P0, PT, R2, c[0x0][0x1d4], PT ;  /* 0x0000750002007a0c */ /* 0x000fe40003f06270 */
[----:B------:R-:W-:Y:S02]  /*57b0*/  IADD3 R0, R3, R0, R124 ;  /* 0x0000000003007210 */ /* 0x000fe40007ffe07c */
[----:B------:R-:W-:Y:S02]  /*57c0*/  @!P1 SHF.R.U32.HI R3, RZ, 0x10, R33 ;  /* 0x00000010ff039819 */ /* 0x000fe40000011621 */
[----:B------:R-:W-:Y:S01]  /*57d0*/  @!P1 SHF.R.U32.HI R44, RZ, 0x10, R67 ;  /* 0x00000010ff2c9819 */ /* 0x000fe20000011643 */
[----:B------:R-:W-:Y:S01]  /*57e0*/  IMAD.SHL.U32 R68, R0, 0x2, RZ ;  /* 0x0000000200447824 */ /* 0x000fe200078e00ff */
[----:B-1----:R-:W-:Y:S02]  /*57f0*/  @!P1 MOV R7, R28 ;  /* 0x0000001c00079202 */ /* 0x002fe40000000f00 */
[----:B------:R-:W-:Y:S01]  /*5800*/  @!P1 SHF.R.U64 R0, R32, 0x10, R33 ;  /* 0x0000001020009819 */ /* 0x000fe20000001221 */
[----:B------:R-:W-:Y:S01]  /*5810*/  @!P1 HADD2.F32 R33, -RZ, R72.H1_H1 ;  /* 0x30000048ff219230 */ /* 0x000fe20000004100 */
[----:B------:R-:W-:Y:S01]  /*5820*/  @!P1 SHF.R.U64 R40, R66, 0x10, R67 ;  /* 0x0000001042289819 */ /* 0x000fe20000001243 */
[----:B------:R-:W-:Y:S01]  /*5830*/  @!P0 IMAD.WIDE R64, R2, 0x2, R38 ;  /* 0x0000000202408825 */ /* 0x000fe200078e0226 */
[----:B------:R-:W1:Y:S01]  /*5840*/  LDS.128 R68, [R68+0x8100] ;  /* 0x0081000044447984 */ /* 0x000e620000000c00 */
[----:B------:R-:W-:Y:S02]  /*5850*/  @!P1 HADD2.F32 R2, -RZ, R27.H1_H1 ;  /* 0x3000001bff029230 */ /* 0x000fe40000004100 */
[--C-:B------:R-:W-:Y:S02]  /*5860*/  @!P1 HADD2.F32 R4, -RZ, R7.reuse.H0_H0 ;  /* 0x20000007ff049230 */ /* 0x100fe40000004100 */
[----:B------:R-:W-:Y:S02]  /*5870*/  @!P1 HADD2.F32 R7, -RZ, R7.H1_H1 ;  /* 0x30000007ff079230 */ /* 0x000fe40000004100 */
[----:B------:R-:W-:Y:S01]  /*5880*/  @!P1 HADD2.F32 R8, -RZ, R0.H0_H0 ;  /* 0x20000000ff089230 */ /* 0x000fe20000004100 */
[-C--:B------:R-:W-:Y:S01]  /*5890*/  @!P1 FMUL.FTZ R0, R4, R2.reuse ;  /* 0x0000000204009220 */ /* 0x080fe20000410000 */
[----:B------:R-:W-:Y:S02]  /*58a0*/  @!P1 HADD2.F32 R44, -RZ, R44.H0_H0 ;  /* 0x2000002cff2c9230 */ /* 0x000fe40000004100 */
[----:B------:R-:W-:Y:S02]  /*58b0*/  @!P1 HADD2.F32 R38, -RZ, R63.H0_H0 ;  /* 0x2000003fff269230 */ /* 0x000fe40000004100 */
[----:B------:R-:W-:Y:S01]  /*58c0*/  @!P1 HADD2.F32 R40, -RZ, R40.H0_H0 ;  /* 0x20000028ff289230 */ /* 0x000fe20000004100 */
[----:B-1----:R-:W-:Y:S01]  /*58d0*/  @!P1 IMAD.MOV.U32 R34, RZ, RZ, R68 ;  /* 0x000000ffff229224 */ /* 0x002fe200078e0044 */
[----:B------:R-:W-:Y:S04]  /*58e0*/  @!P1 MOV R37, R71 ;  /* 0x0000004700259202 */ /* 0x000fe80000000f00 */
[--C-:B------:R-:W-:Y:S02]  /*58f0*/  @!P1 HADD2.F32 R32, -RZ, R34.reuse.H0_H0 ;  /* 0x20000022ff209230 */ /* 0x100fe40000004100 */
[----:B------:R-:W-:Y:S02]  /*5900*/  @!P1 HADD2.F32 R34, -RZ, R34.H1_H1 ;  /* 0x30000022ff229230 */ /* 0x000fe40000004100 */
[--C-:B------:R-:W-:Y:S01]  /*5910*/  @!P1 HADD2.F32 R41, -RZ, R37.reuse.H0_H0 ;  /* 0x20000025ff299230 */ /* 0x100fe20000004100 */
[----:B------:R-:W-:Y:S01]  /*5920*/  @!P1 FMUL.FTZ R45, R32, R2 ;  /* 0x00000002202d9220 */ /* 0x000fe20000410000 */
[----:B------:R-:W-:Y:S01]  /*5930*/  @!P1 HADD2.F32 R43, -RZ, R37.H1_H1 ;  /* 0x30000025ff2b9230 */ /* 0x000fe20000004100 */
[-C--:B------:R-:W-:Y:S02]  /*5940*/  @!P1 FMUL.FTZ R46, R34, R8.reuse ;  /* 0x00000008222e9220 */ /* 0x080fe40000410000 */
[----:B------:R-:W-:Y:S01]  /*5950*/  @!P1 FFMA.FTZ R0, R32, R33, R0 ;  /* 0x0000002120009223 */ /* 0x000fe20000010000 */
[----:B------:R-:W-:Y:S01]  /*5960*/  @!P1 MOV R32, R69 ;  /* 0x0000004500209202 */ /* 0x000fe20000000f00 */
[C---:B------:R-:W-:Y:S01]  /*5970*/  @!P1 FMUL.FTZ R2, R7.reuse, R8 ;  /* 0x0000000807029220 */ /* 0x040fe20000410000 */
[----:B------:R-:W-:Y:S01]  /*5980*/  @!P1 HADD2.F32 R8, -RZ, R27.H0_H0 ;  /* 0x2000001bff089230 */ /* 0x000fe20000004100 */
[----:B------:R-:W-:Y:S02]  /*5990*/  @!P1 FFMA.FTZ R46, R7, R35, -R46 ;  /* 0x00000023072e9223 */ /* 0x000fe4000001082e */
[----:B------:R-:W-:Y:S02]  /*59a0*/  @!P1 IMAD.MOV.U32 R7, RZ, RZ, R29 ;  /* 0x000000ffff079224 */ /* 0x000fe400078e001d */
[----:B------:R-:W-:Y:S01]  /*59b0*/  @!P1 FFMA.FTZ R45, R4, R33, -R45 ;  /* 0x00000021042d9223 */ /* 0x000fe2000001082d */
[--C-:B------:R-:W-:Y:S01]  /*59c0*/  @!P1 HADD2.F32 R33, -RZ, R32.reuse.H0_H0 ;  /* 0x20000020ff219230 */ /* 0x100fe20000004100 */
[----:B------:R-:W-:Y:S01]  /*59d0*/  @!P1 FFMA.FTZ R2, R34, R35, R2 ;  /* 0x0000002322029223 */ /* 0x000fe20000010002 */
[----:B------:R-:W-:Y:S01]  /*59e0*/  @!P1 HADD2.F32 R35, -RZ, R32.H1_H1 ;  /* 0x30000020ff239230 */ /* 0x000fe20000004100 */
[----:B------:R-:W-:Y:S01]  /*59f0*/  @!P1 IMAD.MOV.U32 R32, RZ, RZ, R31 ;  /* 0x000000ffff209224 */ /* 0x000fe200078e001f */
[----:B------:R-:W-:Y:S01]  /*5a00*/  @!P1 HADD2.F32 R4, -RZ, R3.H0_H0 ;  /* 0x20000003ff049230 */ /* 0x000fe20000004100 */
[----:B------:R-:W-:Y:S01]  /*5a10*/  @!P1 FMUL.FTZ R47, R33, R8 ;  /* 0x00000008212f9220 */ /* 0x000fe20000410000 */
[--C-:B------:R-:W-:Y:S01]  /*5a20*/  @!P1 HADD2.F32 R27, -RZ, R7.reuse.H0_H0 ;  /* 0x20000007ff1b9230 */ /* 0x100fe20000004100 */
[----:B------:R-:W-:Y:S01]  /*5a30*/  @!P1 F2FP.PACK_AB R45, R46, R45 ;  /* 0x0000002d2e2d923e */ /* 0x000fe200000000ff */
[----:B------:R-:W-:Y:S01]  /*5a40*/  @!P1 HADD2.F32 R7, -RZ, R7.H1_H1 ;  /* 0x30000007ff079230 */ /* 0x000fe20000004100 */
[----:B------:R-:W-:Y:S01]  /*5a50*/  @!P1 FMUL.FTZ R50, R35, R4 ;  /* 0x0000000423329220 */ /* 0x000fe20000410000 */
[----:B------:R-:W-:Y:S01]  /*5a60*/  @!P1 HADD2.F32 R34, -RZ, R72.H0_H0 ;  /* 0x20000048ff229230 */ /* 0x000fe20000004100 */
[----:B------:R-:W-:Y:S01]  /*5a70*/  @!P1 FMUL.FTZ R3, R27, R8 ;  /* 0x000000081b039220 */ /* 0x000fe20000410000 */
[----:B------:R-:W-:Y:S01]  /*5a80*/  @!P1 MOV R28, R45 ;  /* 0x0000002d001c9202 */ /* 0x000fe20000000f00 */
[C---:B------:R-:W-:Y:S01]  /*5a90*/  @!P1 FMUL.FTZ R4, R7.reuse, R4 ;  /* 0x0000000407049220 */ /* 0x040fe20000410000 */
[----:B------:R-:W-:Y:S01]  /*5aa0*/  @!P1 F2FP.PACK_AB R0, R2, R0 ;  /* 0x000000000200923e */ /* 0x000fe200000000ff */
[----:B------:R-:W-:Y:S01]  /*5ab0*/  @!P1 FFMA.FTZ R50, R7, R36, -R50 ;  /* 0x0000002407329223 */ /* 0x000fe20000010832 */
[----:B------:R-:W-:Y:S01]  /*5ac0*/  @!P1 HADD2.F32 R7, -RZ, R26.H1_H1 ;  /* 0x3000001aff079230 */ /* 0x000fe20000004100 */
        /* <DEDUP_REMOVED lines=10> */
[----:B------:R-:W-:Y:S01]  /*5b70*/  @!P1 FFMA.FTZ R66, R27, R42, -R66 ;  /* 0x0000002a1b429223 */ /* 0x000fe20000010842 */
[----:B------:R-:W-:Y:S01]  /*5b80*/  @!P1 HADD2.F32 R27, -RZ, R26.H0_H0 ;  /* 0x2000001aff1b9230 */ /* 0x000fe20000004100 */
[----:B------:R-:W-:Y:S01]  /*5b90*/  @!P1 IMAD.MOV.U32 R26, RZ, RZ, R30 ;  /* 0x000000ffff1a9224 */ /* 0x000fe200078e001e */
[----:B------:R-:W-:Y:S01]  /*5ba0*/  @!P1 F2FP.PACK_AB R47, R50, R47 ;  /* 0x0000002f322f923e */ /* 0x000fe200000000ff */
[C---:B------:R-:W-:Y:S01]  /*5bb0*/  @!P1 FMUL.FTZ R8, R6.reuse, R8 ;  /* 0x0000000806089220 */ /* 0x040fe20000410000 */
[--C-:B------:R-:W-:Y:S01]  /*5bc0*/  @!P1 HADD2.F32 R37, -RZ, R32.reuse.H0_H0 ;  /* 0x20000020ff259230 */ /* 0x100fe20000004100 */
[----:B------:R-:W-:Y:S01]  /*5bd0*/  @!P1 FFMA.FTZ R67, R6, R44, -R67 ;  /* 0x0000002c06439223 */ /* 0x000fe20000010843 */
[----:B------:R-:W-:Y:S01]  /*5be0*/  @!P1 HADD2.F32 R39, -RZ, R32.H1_H1 ;  /* 0x30000020ff279230 */ /* 0x000fe20000004100 */
[----:B------:R-:W-:Y:S01]  /*5bf0*/  @!P1 FFMA.FTZ R4, R35, R36, R4 ;  /* 0x0000002423049223 */ /* 0x000fe20000010004 */
[----:B------:R-:W-:Y:S01]  /*5c00*/  @!P1 HADD2.F32 R6, -RZ, R5.H0_H0 ;  /* 0x20000005ff069230 */ /* 0x000fe20000004100 */
[----:B------:R-:W-:Y:S01]  /*5c10*/  @!P1 FMUL.FTZ R72, R37, R27 ;  /* 0x0000001b25489220 */ /* 0x000fe20000410000 */
[--C-:B------:R-:W-:Y:S01]  /*5c20*/  @!P1 HADD2.F32 R32, -RZ, R26.reuse.H0_H0 ;  /* 0x2000001aff209230 */ /* 0x100fe20000004100 */
[----:B------:R-:W-:Y:S01]  /*5c30*/  @!P1 MOV R29, R47 ;  /* 0x0000002f001d9202 */ /* 0x000fe20000000f00 */
[----:B------:R-:W-:Y:S01]  /*5c40*/  @!P1 HADD2.F32 R26, -RZ, R26.H1_H1 ;  /* 0x3000001aff1a9230 */ /* 0x000fe20000004100 */
[----:B------:R-:W-:Y:S01]  /*5c50*/  @!P1 FMUL.FTZ R63, R39, R6 ;  /* 0x00000006273f9220 */ /* 0x000fe20000410000 */
[----:B------:R-:W-:Y:S01]  /*5c60*/  @!P1 F2FP.PACK_AB R66, R67, R66 ;  /* 0x000000424342923e */ /* 0x000fe200000000ff */
[----:B------:R-:W-:Y:S01]  /*5c70*/  @!P1 FMUL.FTZ R5, R32, R27 ;  /* 0x0000001b20059220 */ /* 0x000fe20000410000 */
[----:B------:R-:W-:Y:S01]  /*5c80*/  @!P1 F2FP.PACK_AB R3, R4, R3 ;  /* 0x000000030403923e */ /* 0x000fe200000000ff */
[----:B------:R-:W-:Y:S01]  /*5c90*/  @!P1 FFMA.FTZ R72, R32, R38, -R72 ;  /* 0x0000002620489223 */ /* 0x000fe20000010848 */
[----:B------:R-:W-:Y:S01]  /*5ca0*/  @!P1 MOV R31, R66 ;  /* 0x00000042001f9202 */ /* 0x000fe20000000f00 */
[C---:B------:R-:W-:Y:S02]  /*5cb0*/  @!P1 FFMA.FTZ R63, R26.reuse, R40, -R63 ;  /* 0x000000281a3f9223 */ /* 0x040fe4000001083f */
[----:B------:R-:W-:Y:S02]  /*5cc0*/  @!P1 FMUL.FTZ R6, R26, R6 ;  /* 0x000000061a069220 */ /* 0x000fe40000410000 */
[----:B------:R-:W-:Y:S01]  /*5cd0*/  @!P1 FFMA.FTZ R5, R37, R38, R5 ;  /* 0x0000002625059223 */ /* 0x000fe20000010005 */
[----:B------:R-:W-:Y:S01]  /*5ce0*/  @!P1 F2FP.PACK_AB R63, R63, R72 ;  /* 0x000000483f3f923e */ /* 0x000fe200000000ff */
[----:B------:R-:W-:Y:S02]  /*5cf0*/  @!P1 FFMA.FTZ R6, R39, R40, R6 ;  /* 0x0000002827069223 */ /* 0x000fe40000010006 */
[----:B------:R-:W-:Y:S02]  /*5d00*/  @!P1 FFMA.FTZ R7, R41, R42, R7 ;  /* 0x0000002a29079223 */ /* 0x000fe40000010007 */
[----:B------:R-:W-:Y:S01]  /*5d10*/  @!P1 FFMA.FTZ R8, R43, R44, R8 ;  /* 0x0000002c2b089223 */ /* 0x000fe20000010008 */
[----:B------:R-:W-:Y:S01]  /*5d20*/  @!P1 F2FP.PACK_AB R5, R6, R5 ;  /* 0x000000050605923e */ /* 0x000fe200000000ff */
[----:B------:R-:W-:Y:S02]  /*5d30*/  @!P1 IMAD.MOV.U32 R30, RZ, RZ, R63 ;  /* 0x000000ffff1e9224 */ /* 0x000fe400078e003f */
[----:B------:R-:W-:Y:S01]  /*5d40*/  @!P1 IMAD.MOV.U32 R69, RZ, RZ, R3 ;  /* 0x000000ffff459224 */ /* 0x000fe200078e0003 */
[----:B------:R-:W-:Y:S02]  /*5d50*/  @!P1 F2FP.PACK_AB R7, R8, R7 ;  /* 0x000000070807923e */ /* 0x000fe400000000ff */
[----:B------:R1:W-:Y:S01]  /*5d60*/  ST.E.128 [R48.64], R28 ;  /* 0x0000001c30007985 */ /* 0x0003e2000c101d14 */
[----:B------:R-:W-:Y:S02]  /*5d70*/  @!P1 MOV R70, R5 ;  /* 0x0000000500469202 */ /* 0x000fe40000000f00 */
[----:B------:R-:W-:Y:S05]  /*5d80*/  @!P1 MOV R71, R7 ;  /* 0x0000000700479202 */ /* 0x000fea0000000f00 */
[----:B------:R1:W-:Y:S02]  /*5d90*/  @!P0 ST.E.128 [R64.64], R68 ;  /* 0x0000004440008985 */ /* 0x0003e4000c101d14 */
.L_x_89:
[----:B------:R-:W-:Y:S05]  /*5da0*/  BSYNC B0 ;  /* 0x0000000000007941 */ /* 0x000fea0003800000 */
.L_x_88:
[----:B-1----:R1:W2:Y:S01]  /*5db0*/  SHFL.IDX PT, R49, R141, 0x2, 0x181f ;  /* 0x00581f008d317f89 */ /* 0x0022a200000e0000 */
[----:B------:R-:W-:Y:S01]  /*5dc0*/  ISETP.GE.OR P0, PT, R122, R75, P5 ;  /* 0x0000004b7a00720c */ /* 0x000fe20002f06670 */
[----:B------:R-:W-:Y:S02]  /*5dd0*/  BSSY B0, `(.L_x_90) ;  /* 0x0000079000007945 */ /* 0x000fe40003800000 */
[----:B------:R1:W4:Y:S10]  /*5de0*/  SHFL.IDX PT, R48, R162, 0x2, 0x181f ;  /* 0x00581f00a2307f89 */ /* 0x00033400000e0000 */
[----:B------:R-:W-:-:S05]  /*5df0*/  @P0 BRA `(.L_x_91) ;  /* 0x0000076000000947 */ /* 0x000fca0003800000 */
[----:B------:R-:W-:Y:S01]  /*5e00*/  MOV R2, UR24 ;  /* 0x0000001800027c02 */ /* 0x000fe20008000f00 */
[----:B------:R-:W5:Y:S01]  /*5e10*/  LDS.128 R28, [R111+0x8100] ;  /* 0x008100006f1c7984 */ /* 0x000f620000000c00 */
[C---:B----4-:R-:W-:Y:S01]  /*5e20*/  LEA R44, P0, R127.reuse, R48, 0x1 ;  /* 0x000000307f2c7211 */ /* 0x050fe200078008ff */
[--C-:B------:R-:W-:Y:S01]  /*5e30*/  @!P1 HADD2.F32 R36, -RZ, R61.reuse.H1_H1 ;  /* 0x3000003dff249230 */ /* 0x100fe20000004100 */
[----:B------:R-:W-:Y:S01]  /*5e40*/  SEL R2, R2, UR17, !P6 ;  /* 0x0000001102027c07 */ /* 0x000fe2000f000000 */
[----:B------:R-:W-:Y:S01]  /*5e50*/  @!P1 HADD2.F32 R32, -RZ, R61.H0_H0 ;  /* 0x2000003dff209230 */ /* 0x000fe20000004100 */
[----:B--2---:R-:W-:Y:S02]  /*5e60*/  LEA.HI.X R45, R127, R49, R108, 0x1, P0 ;  /* 0x000000317f2d7211 */ /* 0x004fe400000f0c6c */
[----:B------:R-:W-:Y:S02]  /*5e70*/  SHF.R.S32.HI R0, RZ, 0x1f, R2 ;  /* 0x0000001fff007819 */ /* 0x000fe40000011402 */
[----:B------:R-:W-:Y:S02]  /*5e80*/  @!P1 SHF.R.U64 R5, R22, 0x10, R23 ;  /* 0x0000001016059819 */ /* 0x000fe40000001217 */
[----:B------:R-:W-:Y:S02]  /*5e90*/  LEA.HI R0, R0, R2, RZ, 0x4 ;  /* 0x0000000200007211 */ /* 0x000fe400078f20ff */
[----:B------:R-:W-:Y:S02]  /*5ea0*/  @!P1 SHF.R.U64 R26, R56, 0x10, R57 ;  /* 0x00000010381a9819 */ /* 0x000fe40000001239 */
[----:B------:R-:W-:Y:S02]  /*5eb0*/  LEA.HI.SX32 R3, R0, R128, 0x1c ;  /* 0x0000008000037211 */ /* 0x000fe400078fe2ff */
[----:B------:R-:W-:Y:S01]  /*5ec0*/  @!P1 SHF.R.U32.HI R6, RZ, 0x10, R23 ;  /* 0x00000010ff069819 */ /* 0x000fe20000011617 */
[----:B------:R-:W-:Y:S01]  /*5ed0*/  @!P1 HADD2.F32 R23, -RZ, R26.H0_H0 ;  /* 0x2000001aff179230 */ /* 0x000fe20000004100 */
[----:B------:R-:W-:Y:S01]  /*5ee0*/  SHF.R.S32.HI R0, RZ, 0x1f, R3 ;  /* 0x0000001fff007819 */ /* 0x000fe20000011403 */
[----:B------:R-:W-:Y:S01]  /*5ef0*/  IMAD.SHL.U32 R2, R3, 0x8, RZ ;  /* 0x0000000803027824 */ /* 0x000fe200078e00ff */
[----:B------:R-:W-:Y:S02]  /*5f00*/  @!P1 SHF.R.U32.HI R27, RZ, 0x10, R57 ;  /* 0x00000010ff1b9819 */ /* 0x000fe40000011639 */
[----:B------:R-:W-:Y:S02]  /*5f10*/  LEA.HI R0, R0, R3, RZ, 0x3 ;  /* 0x0000000300007211 */ /* 0x000fe400078f18ff */
[----:B------:R-:W-:Y:S01]  /*5f20*/  LOP3.LUT R3, R121, 0x38, R2, 0xf8, !PT ;  /* 0x0000003879037812 */ /* 0x000fe200078ef802 */
[----:B------:R-:W-:Y:S01]  /*5f30*/  @!P1 HADD2.F32 R27, -RZ, R27.H0_H0 ;  /* 0x2000001bff1b9230 */ /* 0x000fe20000004100 */
        /* <DEDUP_REMOVED lines=8> */
[----:B-----5:R-:W-:Y:S02]  /*5fc0*/  @!P1 MOV R7, R28 ;  /* 0x0000001c00079202 */ /* 0x020fe40000000f00 */
[----:B------:R-:W-:Y:S01]  /*5fd0*/  @!P1 SHF.R.U64 R0, R20, 0x10, R21 ;  /* 0x0000001014009819 */ /* 0x000fe20000001215 */
[----:B------:R-:W-:Y:S01]  /*5fe0*/  @!P1 HADD2.F32 R21, -RZ, R62.H1_H1 ;  /* 0x3000003eff159230 */ /* 0x000fe20000004100 */
[----:B------:R-:W-:Y:S01]  /*5ff0*/  @!P1 SHF.R.U64 R34, R58, 0x10, R59 ;  /* 0x000000103a229819 */ /* 0x000fe2000000123b */
[----:B------:R-:W-:Y:S01]  /*6000*/  @!P0 IMAD.WIDE R48, R2, 0x2, R48 ;  /* 0x0000000202308825 */ /* 0x000fe200078e0230 */
[----:B------:R-:W2:Y:S01]  /*6010*/  LDS.128 R40, [R40+0x8100] ;  /* 0x0081000028287984 */ /* 0x000ea20000000c00 */
[----:B------:R-:W-:Y:S02]  /*6020*/  @!P1 HADD2.F32 R2, -RZ, R25.H1_H1 ;  /* 0x30000019ff029230 */ /* 0x000fe40000004100 */
[--C-:B------:R-:W-:Y:S02]  /*6030*/  @!P1 HADD2.F32 R4, -RZ, R7.reuse.H0_H0 ;  /* 0x20000007ff049230 */ /* 0x100fe40000004100 */
[----:B------:R-:W-:Y:S02]  /*6040*/  @!P1 HADD2.F32 R7, -RZ, R7.H1_H1 ;  /* 0x30000007ff079230 */ /* 0x000fe40000004100 */
[----:B------:R-:W-:Y:S01]  /*6050*/  @!P1 HADD2.F32 R8, -RZ, R0.H0_H0 ;  /* 0x20000000ff089230 */ /* 0x000fe20000004100 */
[-C--:B------:R-:W-:Y:S01]  /*6060*/  @!P1 FMUL.FTZ R0, R4, R2.reuse ;  /* 0x0000000204009220 */ /* 0x080fe20000410000 */
[----:B------:R-:W-:Y:S02]  /*6070*/  @!P1 HADD2.F32 R38, -RZ, R38.H0_H0 ;  /* 0x20000026ff269230 */ /* 0x000fe40000004100 */
[----:B------:R-:W-:Y:S01]  /*6080*/  @!P1 HADD2.F32 R34, -RZ, R34.H0_H0 ;  /* 0x20000022ff229230 */ /* 0x000fe20000004100 */
[----:B--2---:R-:W-:Y:S05]  /*6090*/  @!P1 IMAD.MOV.U32 R22, RZ, RZ, R40 ;  /* 0x000000ffff169224 */ /* 0x004fea00078e0028 */
[--C-:B------:R-:W-:Y:S02]  /*60a0*/  @!P1 HADD2.F32 R20, -RZ, R22.reuse.H0_H0 ;  /* 0x20000016ff149230 */ /* 0x100fe40000004100 */
[----:B------:R-:W-:Y:S03]  /*60b0*/  @!P1 HADD2.F32 R22, -RZ, R22.H1_H1 ;  /* 0x30000016ff169230 */ /* 0x000fe60000004100 */
[----:B---3--:R-:W-:Y:S02]  /*60c0*/  @!P1 FMUL.FTZ R39, R20, R2 ;  /* 0x0000000214279220 */ /* 0x008fe40000410000 */
[-C--:B------:R-:W-:Y:S02]  /*60d0*/  @!P1 FMUL.FTZ R46, R22, R8.reuse ;  /* 0x00000008162e9220 */ /* 0x080fe40000410000 */
[-C--:B------:R-:W-:Y:S02]  /*60e0*/  @!P1 FFMA.FTZ R0, R20, R21.reuse, R0 ;  /* 0x0000001514009223 */ /* 0x080fe40000010000 */
[----:B------:R-:W-:Y:S01]  /*60f0*/  @!P1 FFMA.FTZ R39, R4, R21, -R39 ;  /* 0x0000001504279223 */ /* 0x000fe20000010827 */
[----:B------:R-:W-:Y:S01]  /*6100*/  @!P1 MOV R21, R41 ;  /* 0x0000002900159202 */ /* 0x000fe20000000f00 */
[C---:B------:R-:W-:Y:S01]  /*6110*/  @!P1 FMUL.FTZ R2, R7.reuse, R8 ;  /* 0x0000000807029220 */ /* 0x040fe20000410000 */
[----:B------:R-:W-:Y:S01]  /*6120*/  @!P1 HADD2.F32 R4, -RZ, R3.H0_H0 ;  /* 0x20000003ff049230 */ /* 0x000fe20000004100 */
[-C--:B------:R-:W-:Y:S01]  /*6130*/  @!P1 FFMA.FTZ R46, R7, R23.reuse, -R46 ;  /* 0x00000017072e9223 */ /* 0x080fe2000001082e */
[----:B------:R-:W-:Y:S01]  /*6140*/  @!P1 HADD2.F32 R8, -RZ, R25.H0_H0 ;  /* 0x20000019ff089230 */ /* 0x000fe20000004100 */
[----:B------:R-:W-:Y:S01]  /*6150*/  @!P1 IMAD.MOV.U32 R7, RZ, RZ, R29 ;  /* 0x000000ffff079224 */ /* 0x000fe200078e001d */
[--C-:B------:R-:W-:Y:S01]  /*6160*/  @!P1 HADD2.F32 R26, -RZ, R21.reuse.H1_H1 ;  /* 0x30000015ff1a9230 */ /* 0x100fe20000004100 */
[----:B------:R-:W-:Y:S01]  /*6170*/  @!P1 FFMA.FTZ R2, R22, R23, R2 ;  /* 0x0000001716029223 */ /* 0x000fe20000010002 */
[----:B------:R-:W-:Y:S01]  /*6180*/  @!P1 MOV R22, R43 ;  /* 0x0000002b00169202 */ /* 0x000fe20000000f00 */
[----:B------:R-:W-:Y:S01]  /*6190*/  @!P1 HADD2.F32 R23, -RZ, R21.H0_H0 ;  /* 0x20000015ff179230 */ /* 0x000fe20000004100 */
[----:B------:R-:W-:Y:S01]  /*61a0*/  @!P1 IMAD.MOV.U32 R21, RZ, RZ, R31 ;  /* 0x000000ffff159224 */ /* 0x000fe200078e001f */
[--C-:B------:R-:W-:Y:S01]  /*61b0*/  @!P1 HADD2.F32 R20, -RZ, R7.reuse.H0_H0 ;  /* 0x20000007ff149230 */ /* 0x100fe20000004100 */
[----:B------:R-:W-:Y:S01]  /*61c0*/  @!P1 FMUL.FTZ R50, R26, R4 ;  /* 0x000000041a329220 */ /* 0x000fe20000410000 */
[----:B------:R-:W-:Y:S01]  /*61d0*/  @!P1 HADD2.F32 R7, -RZ, R7.H1_H1 ;  /* 0x30000007ff079230 */ /* 0x000fe20000004100 */
[-C--:B------:R-:W-:Y:S01]  /*61e0*/  @!P1 FMUL.FTZ R47, R23, R8.reuse ;  /* 0x00000008172f9220 */ /* 0x080fe20000410000 */
[----:B------:R-:W-:Y:S01]  /*61f0*/  @!P1 HADD2.F32 R25, -RZ, R62.H0_H0 ;  /* 0x2000003eff199230 */ /* 0x000fe20000004100 */
[----:B------:R-:W-:Y:S01]  /*6200*/  @!P1 FMUL.FTZ R3, R20, R8 ;  /* 0x0000000814039220 */ /* 0x000fe20000410000 */
[----:B------:R-:W-:Y:S01]  /*6210*/  @!P1 F2FP.PACK_AB R39, R46, R39 ;  /* 0x000000272e27923e */ /* 0x000fe200000000ff */
[C---:B------:R-:W-:Y:S01]  /*6220*/  @!P1 FMUL.FTZ R4, R7.reuse, R4 ;  /* 0x0000000407049220 */ /* 0x040fe20000410000 */
[----:B------:R-:W-:Y:S01]  /*6230*/  @!P1 F2FP.PACK_AB R0, R2, R0 ;  /* 0x000000000200923e */ /* 0x000fe200000000ff */
[----:B------:R-:W-:Y:S01]  /*6240*/  @!P1 FFMA.FTZ R50, R7, R27, -R50 ;  /* 0x0000001b07329223 */ /* 0x000fe20000010832 */
[----:B------:R-:W-:Y:S01]  /*6250*/  @!P1 HADD2.F32 R35, -RZ, R22.H0_H0 ;  /* 0x20000016ff239230 */ /* 0x000fe20000004100 */
[-C--:B------:R-:W-:Y:S01]  /*6260*/  @!P1 FFMA.FTZ R47, R20, R25.reuse, -R47 ;  /* 0x00000019142f9223 */ /* 0x080fe2000001082f */
[----:B------:R-:W-:Y:S01]  /*6270*/  @!P1 HADD2.F32 R7, -RZ, R24.H1_H1 ;  /* 0x30000018ff079230 */ /* 0x000fe20000004100 */
[----:B------:R-:W-:Y:S01]  /*6280*/  @!P1 FFMA.FTZ R3, R23, R25, R3 ;  /* 0x0000001917039223 */ /* 0x000fe20000010003 */
        /* <DEDUP_REMOVED lines=8> */
[----:B------:R-:W-:Y:S01]  /*6310*/  @!P1 MOV R28, R39 ;  /* 0x00000027001c9202 */ /* 0x000fe20000000f00 */
[C---:B------:R-:W-:Y:S01]  /*6320*/  @!P1 FMUL.FTZ R7, R20.reuse, R7 ;  /* 0x0000000714079220 */ /* 0x040fe20000410000 */
[----:B------:R-:W-:Y:S01]  /*6330*/  @!P1 MOV R40, R0 ;  /* 0x0000000000289202 */ /* 0x000fe20000000f00 */
[----:B------:R-:W-:Y:S01]  /*6340*/  @!P1 FFMA.FTZ R56, R20, R36, -R56 ;  /* 0x0000002414389223 */ /* 0x000fe20000010838 */
[----:B------:R-:W-:Y:S01]  /*6350*/  @!P1 F2FP.PACK_AB R47, R50, R47 ;  /* 0x0000002f322f923e */ /* 0x000fe200000000ff */
[----:B------:R-:W-:Y:S01]  /*6360*/  @!P1 IMAD.MOV.U32 R20, RZ, RZ, R30 ;  /* 0x000000ffff149224 */ /* 0x000fe200078e001e */
[----:B------:R-:W-:Y:S01]  /*6370*/  @!P1 F2FP.PACK_AB R3, R4, R3 ;  /* 0x000000030403923e */ /* 0x000fe200000000ff */
[C---:B------:R-:W-:Y:S01]  /*6380*/  @!P1 FMUL.FTZ R8, R6.reuse, R8 ;  /* 0x0000000806089220 */ /* 0x040fe20000410000 */
[----:B------:R-:W-:Y:S01]  /*6390*/  @!P1 MOV R29, R47 ;  /* 0x0000002f001d9202 */ /* 0x000fe20000000f00 */
[----:B------:R-:W-:Y:S01]  /*63a0*/  @!P1 FFMA.FTZ R57, R6, R38, -R57 ;  /* 0x0000002606399223 */ /* 0x000fe20000010839 */
[----:B------:R-:W-:Y:S01]  /*63b0*/  @!P1 HADD2.F32 R33, -RZ, R22.H1_H1 ;  /* 0x30000016ff219230 */ /* 0x000fe20000004100 */
[----:B------:R-:W-:Y:S01]  /*63c0*/  @!P1 IMAD.MOV.U32 R41, RZ, RZ, R3 ;  /* 0x000000ffff299224 */ /* 0x000fe200078e0003 */
[----:B------:R-:W-:Y:S02]  /*63d0*/  @!P1 HADD2.F32 R21, -RZ, R24.H0_H0 ;  /* 0x20000018ff159230 */ /* 0x000fe40000004100 */
[----:B------:R-:W-:Y:S01]  /*63e0*/  @!P1 HADD2.F32 R24, -RZ, R22.H0_H0 ;  /* 0x20000016ff189230 */ /* 0x000fe20000004100 */
[----:B------:R-:W-:Y:S01]  /*63f0*/  @!P1 F2FP.PACK_AB R56, R57, R56 ;  /* 0x000000383938923e */ /* 0x000fe200000000ff */
[----:B------:R-:W-:Y:S02]  /*6400*/  @!P1 HADD2.F32 R6, -RZ, R5.H0_H0 ;  /* 0x20000005ff069230 */ /* 0x000fe40000004100 */
[--C-:B------:R-:W-:Y:S01]  /*6410*/  @!P1 HADD2.F32 R22, -RZ, R20.reuse.H0_H0 ;  /* 0x20000014ff169230 */ /* 0x100fe20000004100 */
[-C--:B------:R-:W-:Y:S01]  /*6420*/  @!P1 FMUL.FTZ R59, R24, R21.reuse ;  /* 0x00000015183b9220 */ /* 0x080fe20000410000 */
[----:B------:R-:W-:Y:S01]  /*6430*/  @!P1 HADD2.F32 R20, -RZ, R20.H1_H1 ;  /* 0x30000014ff149230 */ /* 0x000fe20000004100 */
[C---:B------:R-:W-:Y:S01]  /*6440*/  @!P1 FMUL.FTZ R58, R33.reuse, R6 ;  /* 0x00000006213a9220 */ /* 0x040fe20000410000 */
[----:B------:R-:W-:Y:S01]  /*6450*/  @!P1 MOV R31, R56 ;  /* 0x00000038001f9202 */ /* 0x000fe20000000f00 */
[C---:B------:R-:W-:Y:S02]  /*6460*/  @!P1 FMUL.FTZ R5, R22.reuse, R21 ;  /* 0x0000001516059220 */ /* 0x040fe40000410000 */
[----:B------:R-:W-:Y:S02]  /*6470*/  @!P1 FFMA.FTZ R59, R22, R32, -R59 ;  /* 0x00000020163b9223 */ /* 0x000fe4000001083b */
        /* <DEDUP_REMOVED lines=8> */
[----:B------:R-:W-:Y:S03]  /*6500*/  @!P1 IMAD.MOV.U32 R30, RZ, RZ, R58 ;  /* 0x000000ffff1e9224 */ /* 0x000fe600078e003a */
[----:B------:R-:W-:Y:S02]  /*6510*/  @!P1 F2FP.PACK_AB R7, R8, R7 ;  /* 0x000000070807923e */ /* 0x000fe400000000ff */
[----:B------:R2:W-:Y:S01]  /*6520*/  ST.E.128 [R44.64], R28 ;  /* 0x0000001c2c007985 */ /* 0x0005e2000c101d14 */
[----:B------:R-:W-:Y:S02]  /*6530*/  @!P1 MOV R42, R5 ;  /* 0x00000005002a9202 */ /* 0x000fe40000000f00 */
[----:B------:R-:W-:Y:S05]  /*6540*/  @!P1 MOV R43, R7 ;  /* 0x00000007002b9202 */ /* 0x000fea0000000f00 */
[----:B------:R2:W-:Y:S02]  /*6550*/  @!P0 ST.E.128 [R48.64], R40 ;  /* 0x0000002830008985 */ /* 0x0005e4000c101d14 */
.L_x_91:
[----:B------:R-:W-:Y:S05]  /*6560*/  BSYNC B0 ;  /* 0x0000000000007941 */ /* 0x000fea0003800000 */
.L_x_90:
[----:B--2---:R2:W1:Y:S01]  /*6570*/  SHFL.IDX PT, R45, R141, 0x3, 0x181f ;  /* 0x00781f008d2d7f89 */ /* 0x00446200000e0000 */
[----:B------:R-:W-:Y:S03]  /*6580*/  ISETP.GE.OR P0, PT, R118, R75, P5 ;  /* 0x0000004b7600720c */ /* 0x000fe60002f06670 */
[----:B------:R2:W4:Y:S10]  /*6590*/  SHFL.IDX PT, R44, R162, 0x3, 0x181f ;  /* 0x00781f00a22c7f89 */ /* 0x00053400000e0000 */
[----:B------:R-:W-:-:S05]  /*65a0*/  @P0 BRA `(.L_x_83) ;  /* 0x00000bb000000947 */ /* 0x000fca0003800000 */
[----:B------:R-:W-:Y:S01]  /*65b0*/  MOV R2, UR24 ;  /* 0x0000001800027c02 */ /* 0x000fe20008000f00 */
[----:B------:R-:W5:Y:S01]  /*65c0*/  LDS.128 R20, [R110+0x8100] ;  /* 0x008100006e147984 */ /* 0x000f620000000c00 */
[--C-:B------:R-:W-:Y:S01]  /*65d0*/  @!P1 SHF.R.U64 R6, R18, 0x10, R19.reuse ;  /* 0x0000001012069819 */ /* 0x100fe20000001213 */
[--C-:B------:R-:W-:Y:S01]  /*65e0*/  @!P1 HADD2.F32 R3, -RZ, R15.reuse.H1_H1 ;  /* 0x3000000fff039230 */ /* 0x100fe20000004100 */
[----:B------:R-:W-:Y:S01]  /*65f0*/  SEL R2, R2, UR17, !P6 ;  /* 0x0000001102027c07 */ /* 0x000fe2000f000000 */
[----:B------:R-:W-:Y:S01]  /*6600*/  @!P1 HADD2.F32 R27, -RZ, R60.H1_H1 ;  /* 0x3000003cff1b9230 */ /* 0x000fe20000004100 */
[C---:B----4-:R-:W-:Y:S01]  /*6610*/  LEA R48, P0, R127.reuse, R44, 0x1 ;  /* 0x0000002c7f307211 */ /* 0x050fe200078008ff */
[----:B------:R-:W-:Y:S01]  /*6620*/  @!P1 HADD2.F32 R8, -RZ, R15.H0_H0 ;  /* 0x2000000fff089230 */ /* 0x000fe20000004100 */
[----:B------:R-:W-:Y:S01]  /*6630*/  SHF.R.S32.HI R0, RZ, 0x1f, R2 ;  /* 0x0000001fff007819 */ /* 0x000fe20000011402 */
[--C-:B------:R-:W-:Y:S01]  /*6640*/  @!P1 HADD2.F32 R35, -RZ, R51.reuse.H1_H1 ;  /* 0x30000033ff239230 */ /* 0x100fe20000004100 */
[----:B-1----:R-:W-:Y:S01]  /*6650*/  LEA.HI.X R49, R127, R45, R108, 0x1, P0 ;  /* 0x0000002d7f317211 */ /* 0x002fe200000f0c6c */
[----:B------:R-:W-:Y:S01]  /*6660*/  @!P1 HADD2.F32 R31, -RZ, R51.H0_H0 ;  /* 0x20000033ff1f9230 */ /* 0x000fe20000004100 */
[----:B------:R-:W-:Y:S01]  /*6670*/  LEA.HI R2, R0, R2, RZ, 0x4 ;  /* 0x0000000200027211 */ /* 0x000fe200078f20ff */
[----:B------:R-:W-:Y:S01]  /*6680*/  @!P1 HADD2.F32 R6, -RZ, R6.H0_H0 ;  /* 0x20000006ff069230 */ /* 0x000fe20000004100 */
[----:B------:R-:W-:Y:S01]  /*6690*/  @!P1 SHF.R.U32.HI R5, RZ, 0x10, R19 ;  /* 0x00000010ff059819 */ /* 0x000fe20000011613 */
[----:B------:R-:W-:Y:S01]  /*66a0*/  @!P1 HADD2.F32 R19, -RZ, R60.H0_H0 ;  /* 0x2000003cff139230 */ /* 0x000fe20000004100 */
[----:B------:R-:W-:Y:S02]  /*66b0*/  LEA.HI.SX32 R2, R2, R128, 0x1c ;  /* 0x0000008002027211 */ /* 0x000fe400078fe2ff */
[--C-:B------:R-:W-:Y:S02]  /*66c0*/  @!P1 SHF.R.U32.HI R29, RZ, 0x10, R53.reuse ;  /* 0x00000010ff1d9819 */ /* 0x100fe40000011635 */
[----:B------:R-:W-:Y:S01]  /*66d0*/  SHF.R.S32.HI R0, RZ, 0x1f, R2 ;  /* 0x0000001fff007819 */ /* 0x000fe20000011402 */
[----:B---3--:R-:W-:Y:S01]  /*66e0*/  IMAD.SHL.U32 R39, R2, 0x8, RZ ;  /* 0x0000000802277824 */ /* 0x008fe200078e00ff */
        /* <DEDUP_REMOVED lines=8> */
[--C-:B------:R-:W-:Y:S02]  /*6770*/  @!P1 SHF.R.U64 R33, R54, 0x10, R55.reuse ;  /* 0x0000001036219819 */ /* 0x100fe40000001237 */
[----:B------:R-:W-:Y:S02]  /*6780*/  IADD3 R0, R2, R0, R116 ;  /* 0x0000000002007210 */ /* 0x000fe40007ffe074 */
[----:B------:R-:W-:Y:S01]  /*6790*/  @!P1 SHF.R.U32.HI R37, RZ, 0x10, R55 ;  /* 0x00000010ff259819 */ /* 0x000fe20000011637 */
[----:B------:R-:W-:Y:S01]  /*67a0*/  @!P1 HADD2.F32 R33, -RZ, R33.H0_H0 ;  /* 0x20000021ff219230 */ /* 0x000fe20000004100 */
[--C-:B------:R-:W-:Y:S01]  /*67b0*/  @!P1 SHF.R.U64 R2, R16, 0x10, R17.reuse ;  /* 0x0000001010029819 */ /* 0x100fe20000001211 */
[----:B------:R-:W-:Y:S01]  /*67c0*/  IMAD.SHL.U32 R40, R0, 0x2, RZ ;  /* 0x0000000200287824 */ /* 0x000fe200078e00ff */
[----:B------:R-:W-:Y:S01]  /*67d0*/  @!P1 SHF.R.U32.HI R0, RZ, 0x10, R17 ;  /* 0x00000010ff009819 */ /* 0x000fe20000011611 */
[----:B-----5:R-:W-:Y:S01]  /*67e0*/  @!P1 IMAD.MOV.U32 R4, RZ, RZ, R21 ;  /* 0x000000ffff049224 */ /* 0x020fe200078e0015 */
[----:B------:R-:W-:Y:S01]  /*67f0*/  @!P1 HADD2.F32 R37, -RZ, R37.H0_H0 ;  /* 0x20000025ff259230 */ /* 0x000fe20000004100 */
[----:B------:R-:W-:Y:S01]  /*6800*/  ISETP.GE.AND P0, PT, R39, c[0x0][0x1d4], PT ;  /* 0x0000750027007a0c */ /* 0x000fe20003f06270 */
[----:B------:R-:W-:Y:S01]  /*6810*/  @!P1 HADD2.F32 R2, -RZ, R2.H0_H0 ;  /* 0x20000002ff029230 */ /* 0x000fe20000004100 */
[----:B------:R-:W1:Y:S01]  /*6820*/  LDS.128 R40, [R40+0x8100] ;  /* 0x0081000028287984 */ /* 0x000e620000000c00 */
[----:B------:R-:W-:Y:S02]  /*6830*/  @!P1 HADD2.F32 R7, -RZ, R4.H0_H0 ;  /* 0x20000004ff079230 */ /* 0x000fe40000004100 */
[----:B------:R-:W-:Y:S01]  /*6840*/  @!P1 HADD2.F32 R0, -RZ, R0.H0_H0 ;  /* 0x20000000ff009230 */ /* 0x000fe20000004100 */
[----:B-1----:R-:W-:Y:S01]  /*6850*/  @!P1 IMAD.MOV.U32 R38, RZ, RZ, R42 ;  /* 0x000000ffff269224 */ /* 0x002fe200078e002a */
[----:B------:R-:W-:Y:S02]  /*6860*/  @!P1 MOV R16, R41 ;  /* 0x0000002900109202 */ /* 0x000fe40000000f00 */
[----:B------:R-:W-:Y:S02]  /*6870*/  @!P1 MOV R17, R40 ;  /* 0x0000002800119202 */ /* 0x000fe40000000f00 */
[----:B------:R-:W-:Y:S01]  /*6880*/  @!P1 HADD2.F32 R30, -RZ, R38.H0_H0 ;  /* 0x20000026ff1e9230 */ /* 0x000fe20000004100 */
[----:B------:R-:W-:Y:S01]  /*6890*/  @!P1 MOV R32, R43 ;  /* 0x0000002b00209202 */ /* 0x000fe20000000f00 */
[--C-:B------:R-:W-:Y:S02]  /*68a0*/  @!P1 HADD2.F32 R26, -RZ, R16.reuse.H0_H0 ;  /* 0x20000010ff1a9230 */ /* 0x100fe40000004100 */
[--C-:B------:R-:W-:Y:S02]  /*68b0*/  @!P1 HADD2.F32 R18, -RZ, R17.reuse.H0_H0 ;  /* 0x20000011ff129230 */ /* 0x100fe40000004100 */
[----:B------:R-:W-:Y:S01]  /*68c0*/  @!P1 HADD2.F32 R28, -RZ, R16.H1_H1 ;  /* 0x30000010ff1c9230 */ /* 0x000fe20000004100 */
[-C--:B------:R-:W-:Y:S01]  /*68d0*/  @!P1 FMUL.FTZ R46, R26, R3.reuse ;  /* 0x000000031a2e9220 */ /* 0x080fe20000410000 */
[----:B------:R-:W-:Y:S01]  /*68e0*/  @!P1 HADD2.F32 R16, -RZ, R4.H1_H1 ;  /* 0x30000004ff109230 */ /* 0x000fe20000004100 */
[C---:B------:R-:W-:Y:S01]  /*68f0*/  @!P1 FMUL.FTZ R3, R7.reuse, R3 ;  /* 0x0000000307039220 */ /* 0x040fe20000410000 */
[----:B------:R-:W-:Y:S01]  /*6900*/  @!P1 HADD2.F32 R24, -RZ, R17.H1_H1 ;  /* 0x30000011ff189230 */ /* 0x000fe20000004100 */
[----:B------:R-:W-:Y:S01]  /*6910*/  @!P1 FFMA.FTZ R46, R7, R27, -R46 ;  /* 0x0000001b072e9223 */ /* 0x000fe2000001082e */
[--C-:B------:R-:W-:Y:S01]  /*6920*/  @!P1 HADD2.F32 R34, -RZ, R32.reuse.H0_H0 ;  /* 0x20000020ff229230 */ /* 0x100fe20000004100 */
[----:B------:R-:W-:Y:S01]  /*6930*/  @!P1 IMAD.MOV.U32 R7, RZ, RZ, R20 ;  /* 0x000000ffff079224 */ /* 0x000fe200078e0014 */
[----:B------:R-:W-:Y:S01]  /*6940*/  @!P1 HADD2.F32 R36, -RZ, R32.H1_H1 ;  /* 0x30000020ff249230 */ /* 0x000fe20000004100 */
[----:B------:R-:W-:Y:S01]  /*6950*/  @!P1 FMUL.FTZ R50, R18, R8 ;  /* 0x0000000812329220 */ /* 0x000fe20000410000 */
[----:B------:R-:W-:Y:S01]  /*6960*/  @!P1 HADD2.F32 R32, -RZ, R38.H1_H1 ;  /* 0x30000026ff209230 */ /* 0x000fe20000004100 */
[-C--:B------:R-:W-:Y:S01]  /*6970*/  @!P1 FMUL.FTZ R47, R28, R0.reuse ;  /* 0x000000001c2f9220 */ /* 0x080fe20000410000 */
[--C-:B------:R-:W-:Y:S01]  /*6980*/  @!P1 HADD2.F32 R15, -RZ, R7.reuse.H0_H0 ;  /* 0x20000007ff0f9230 */ /* 0x100fe20000004100 */
[C---:B------:R-:W-:Y:S01]  /*6990*/  @!P1 FMUL.FTZ R4, R16.reuse, R0 ;  /* 0x0000000010049220 */ /* 0x040fe20000410000 */
[----:B------:R-:W-:Y:S01]  /*69a0*/  @!P1 HADD2.F32 R7, -RZ, R7.H1_H1 ;  /* 0x30000007ff079230 */ /* 0x000fe20000004100 */
[----:B------:R-:W-:Y:S02]  /*69b0*/  @!P1 FFMA.FTZ R47, R16, R29, -R47 ;  /* 0x0000001d102f9223 */ /* 0x000fe4000001082f */
[C---:B------:R-:W-:Y:S01]  /*69c0*/  @!P1 FMUL.FTZ R0, R15.reuse, R8 ;  /* 0x000000080f009220 */ /* 0x040fe20000410000 */
[--C-:B------:R-:W-:Y:S01]  /*69d0*/  @!P1 HADD2.F32 R8, -RZ, R14.reuse.H1_H1 ;  /* 0x3000000eff089230 */ /* 0x100fe20000004100 */
[----:B------:R-:W-:Y:S01]  /*69e0*/  @!P1 FFMA.FTZ R50, R15, R19, -R50 ;  /* 0x000000130f329223 */ /* 0x000fe20000010832 */
[----:B------:R-:W-:Y:S01]  /*69f0*/  @!P1 F2FP.PACK_AB R46, R47, R46 ;  /* 0x0000002e2f2e923e */ /* 0x000fe200000000ff */
[----:B------:R-:W-:Y:S01]  /*6a00*/  @!P1 IMAD.MOV.U32 R15, RZ, RZ, R23 ;  /* 0x000000ffff0f9224 */ /* 0x000fe200078e0017 */
[----:B------:R-:W-:Y:S01]  /*6a10*/  @!P1 HADD2.F32 R14, -RZ, R14.H0_H0 ;  /* 0x2000000eff0e9230 */ /* 0x000fe20000004100 */
[----:B------:R-:W-:Y:S01]  /*6a20*/  @!P1 FMUL.FTZ R52, R24, R2 ;  /* 0x0000000218349220 */ /* 0x000fe20000410000 */
[----:B------:R-:W-:Y:S01]  /*6a30*/  @!P1 MOV R21, R46 ;  /* 0x0000002e00159202 */ /* 0x000fe20000000f00 */
[----:B------:R-:W-:Y:S01]  /*6a40*/  @!P1 FMUL.FTZ R53, R34, R8 ;  /* 0x0000000822359220 */ /* 0x000fe20000410000 */
[--C-:B------:R-:W-:Y:S01]  /*6a50*/  @!P1 HADD2.F32 R16, -RZ, R15.reuse.H0_H0 ;  /* 0x2000000fff109230 */ /* 0x100fe20000004100 */
[C---:B------:R-:W-:Y:S01]  /*6a60*/  @!P1 FMUL.FTZ R2, R7.reuse, R2 ;  /* 0x0000000207029220 */ /* 0x040fe20000410000 */
[----:B------:R-:W-:Y:S01]  /*6a70*/  @!P1 HADD2.F32 R15, -RZ, R15.H1_H1 ;  /* 0x3000000fff0f9230 */ /* 0x000fe20000004100 */
[----:B------:R-:W-:Y:S02]  /*6a80*/  @!P1 FFMA.FTZ R52, R7, R25, -R52 ;  /* 0x0000001907349223 */ /* 0x000fe40000010834 */
[C---:B------:R-:W-:Y:S01]  /*6a90*/  @!P1 FMUL.FTZ R7, R16.reuse, R8 ;  /* 0x0000000810079220 */ /* 0x040fe20000410000 */
[----:B------:R-:W-:Y:S01]  /*6aa0*/  @!P1 HADD2.F32 R8, -RZ, R5.H0_H0 ;  /* 0x20000005ff089230 */ /* 0x000fe20000004100 */
[----:B------:R-:W-:Y:S01]  /*6ab0*/  @!P1 FFMA.FTZ R53, R16, R35, -R53 ;  /* 0x0000002310359223 */ /* 0x000fe20000010835 */
[----:B------:R-:W-:Y:S01]  /*6ac0*/  @!P1 MOV R5, R22 ;  /* 0x0000001600059202 */ /* 0x000fe20000000f00 */
[----:B------:R-:W-:Y:S01]  /*6ad0*/  @!P1 FMUL.FTZ R51, R30, R14 ;  /* 0x0000000e1e339220 */ /* 0x000fe20000410000 */
[----:B------:R-:W-:Y:S01]  /*6ae0*/  @!P1 F2FP.PACK_AB R50, R52, R50 ;  /* 0x000000323432923e */ /* 0x000fe200000000ff */
[----:B------:R-:W-:Y:S02]  /*6af0*/  @!P1 FMUL.FTZ R38, R32, R6 ;  /* 0x0000000620269220 */ /* 0x000fe40000410000 */
[----:B------:R-:W-:Y:S01]  /*6b00*/  @!P1 FFMA.FTZ R0, R18, R19, R0 ;  /* 0x0000001312009223 */ /* 0x000fe20000010000 */
[--C-:B------:R-:W-:Y:S01]  /*6b10*/  @!P1 HADD2.F32 R17, -RZ, R5.reuse.H0_H0 ;  /* 0x20000005ff119230 */ /* 0x100fe20000004100 */
[----:B------:R-:W-:Y:S01]  /*6b20*/  @!P1 FFMA.FTZ R2, R24, R25, R2 ;  /* 0x0000001918029223 */ /* 0x000fe20000010002 */
[----:B------:R-:W-:Y:S01]  /*6b30*/  @!P1 HADD2.F32 R16, -RZ, R5.H1_H1 ;  /* 0x30000005ff109230 */ /* 0x000fe20000004100 */
[----:B------:R-:W-:Y:S01]  /*6b40*/  @!P1 FFMA.FTZ R3, R26, R27, R3 ;  /* 0x0000001b1a039223 */ /* 0x000fe20000010003 */
[----:B------:R-:W-:Y:S01]  /*6b50*/  @!P1 MOV R20, R50 ;  /* 0x0000003200149202 */ /* 0x000fe20000000f00 */
[C---:B------:R-:W-:Y:S01]  /*6b60*/  @!P1 FMUL.FTZ R5, R17.reuse, R14 ;  /* 0x0000000e11059220 */ /* 0x040fe20000410000 */
[----:B------:R-:W-:Y:S01]  /*6b70*/  @!P1 F2FP.PACK_AB R0, R2, R0 ;  /* 0x000000000200923e */ /* 0x000fe200000000ff */
[----:B------:R-:W-:Y:S02]  /*6b80*/  @!P1 FMUL.FTZ R14, R36, R8 ;  /* 0x00000008240e9220 */ /* 0x000fe40000410000 */
[----:B------:R-:W-:Y:S01]  /*6b90*/  @!P1 FFMA.FTZ R17, R17, R31, -R51 ;  /* 0x0000001f11119223 */ /* 0x000fe20000010833 */
[----:B------:R-:W-:Y:S01]  /*6ba0*/  @!P1 MOV R40, R0 ;  /* 0x0000000000289202 */ /* 0x000fe20000000f00 */
[C---:B------:R-:W-:Y:S02]  /*6bb0*/  @!P1 FFMA.FTZ R38, R16.reuse, R33, -R38 ;  /* 0x0000002110269223 */ /* 0x040fe40000010826 */
[C---:B------:R-:W-:Y:S02]  /*6bc0*/  @!P1 FFMA.FTZ R14, R15.reuse, R37, -R14 ;  /* 0x000000250f0e9223 */ /* 0x040fe4000001080e */
[----:B------:R-:W-:Y:S01]  /*6bd0*/  @!P1 FMUL.FTZ R6, R16, R6 ;  /* 0x0000000610069220 */ /* 0x000fe20000410000 */
[----:B------:R-:W-:Y:S01]  /*6be0*/  @!P1 F2FP.PACK_AB R17, R38, R17 ;  /* 0x000000112611923e */ /* 0x000fe200000000ff */
[----:B------:R-:W-:Y:S01]  /*6bf0*/  @!P1 FFMA.FTZ R4, R28, R29, R4 ;  /* 0x0000001d1c049223 */ /* 0x000fe20000010004 */
[----:B------:R-:W-:Y:S01]  /*6c00*/  @!P1 F2FP.PACK_AB R14, R14, R53 ;  /* 0x000000350e0e923e */ /* 0x000fe200000000ff */
[----:B------:R-:W-:Y:S02]  /*6c10*/  @!P1 FFMA.FTZ R5, R30, R31, R5 ;  /* 0x0000001f1e059223 */ /* 0x000fe40000010005 */
[----:B------:R-:W-:Y:S01]  /*6c20*/  @!P1 IMAD.MOV.U32 R22, RZ, RZ, R17 ;  /* 0x000000ffff169224 */ /* 0x000fe200078e0011 */
[----:B------:R-:W-:Y:S01]  /*6c30*/  @!P1 MOV R23, R14 ;  /* 0x0000000e00179202 */ /* 0x000fe20000000f00 */
[----:B------:R-:W-:Y:S01]  /*6c40*/  @!P1 FMUL.FTZ R8, R15, R8 ;  /* 0x000000080f089220 */ /* 0x000fe20000410000 */
[----:B------:R-:W-:Y:S01]  /*6c50*/  @!P1 F2FP.PACK_AB R3, R4, R3 ;  /* 0x000000030403923e */ /* 0x000fe200000000ff */
[----:B------:R-:W-:Y:S02]  /*6c60*/  @!P1 FFMA.FTZ R6, R32, R33, R6 ;  /* 0x0000002120069223 */ /* 0x000fe40000010006 */
[----:B------:R1:W-:Y:S01]  /*6c70*/  ST.E.128 [R48.64], R20 ;  /* 0x0000001430007985 */ /* 0x0003e2000c101d14 */
[----:B------:R-:W-:Y:S02]  /*6c80*/  @!P1 FFMA.FTZ R7, R34, R35, R7 ;  /* 0x0000002322079223 */ /* 0x000fe40000010007 */
[----:B------:R-:W-:Y:S01]  /*6c90*/  @!P1 F2FP.PACK_AB R5, R6, R5 ;  /* 0x000000050605923e */ /* 0x000fe200000000ff */
[----:B------:R-:W-:Y:S02]  /*6ca0*/  @!P1 FFMA.FTZ R8, R36, R37, R8 ;  /* 0x0000002524089223 */ /* 0x000fe40000010008 */
[----:B------:R-:W-:Y:S01]  /*6cb0*/  @!P1 IMAD.MOV.U32 R41, RZ, RZ, R3 ;  /* 0x000000ffff299224 */ /* 0x000fe200078e0003 */
[----:B------:R-:W-:Y:S02]  /*6cc0*/  @!P1 MOV R42, R5 ;  /* 0x00000005002a9202 */ /* 0x000fe40000000f00 */
[----:B------:R-:W-:Y:S04]  /*6cd0*/  @!P1 F2FP.PACK_AB R7, R8, R7 ;  /* 0x000000070807923e */ /* 0x000fe800000000ff */
[----:B------:R-:W-:Y:S01]  /*6ce0*/  @!P1 MOV R43, R7 ;  /* 0x00000007002b9202 */ /* 0x000fe20000000f00 */
[----:B------:R-:W-:-:S05]  /*6cf0*/  @P0 BRA `(.L_x_83) ;  /* 0x0000046000000947 */ /* 0x000fca0003800000 */
[C---:B------:R-:W-:Y:S04]  /*6d00*/  LEA R2, P0, R39.reuse, R44, 0x1 ;  /* 0x0000002c27027211 */ /* 0x040fe800078008ff */
[----:B------:R-:W-:Y:S05]  /*6d10*/  LEA.HI.X.SX32 R3, R39, R45, 0x1, P0 ;  /* 0x0000002d27037211 */ /* 0x000fea00000f0eff */
[----:B------:R3:W-:Y:S01]  /*6d20*/  ST.E.128 [R2.64], R40 ;  /* 0x0000002802007985 */ /* 0x0007e2000c101d14 */
[----:B------:R-:W-:-:S05]  /*6d30*/  BRA `(.L_x_83) ;  /* 0x0000042000007947 */ /* 0x000fca0003800000 */
.L_x_61:
[----:B------:R1:W2:Y:S01]  /*6d40*/  SHFL.IDX PT, R3, R141, RZ, 0x181f ;  /* 0x00181fff8d037589 */ /* 0x0002a200000e0000 */
[----:B------:R-:W-:Y:S01]  /*6d50*/  IADD3 R75, -R79, UR16, RZ ;  /* 0x000000104f4b7c10 */ /* 0x000fe2000fffe1ff */
[----:B------:R-:W-:Y:S02]  /*6d60*/  BSSY B0, `(.L_x_92) ;  /* 0x0000011000007945 */ /* 0x000fe40003800000 */
[----:B------:R1:W3:Y:S01]  /*6d70*/  SHFL.IDX PT, R2, R162, RZ, 0x181f ;  /* 0x00181fffa2027589 */ /* 0x0002e200000e0000 */
[----:B------:R-:W-:Y:S05]  /*6d80*/  IMNMX R75, R75, 0x80, PT ;  /* 0x000000804b4b7817 */ /* 0x000fea0003800200 */
[----:B------:R-:W-:Y:S05]  /*6d90*/  IMAD.IADD R0, R75, 0x1, -R137 ;  /* 0x000000014b007824 */ /* 0x000fea00078e0a89 */
[----:B------:R-:W-:Y:S11]  /*6da0*/  ISETP.GE.AND P0, PT, R0, 0x1, PT ;  /* 0x000000010000780c */ /* 0x000ff60003f06270 */
[----:B------:R-:W-:Y:S02]  /*6db0*/  @!UPT UIADD3 URZ, URZ, URZ, URZ ;  /* 0x0000003f3f3ff290 */ /* 0x000fe4000fffe03f */
[----:B------:R-:W-:-:S05]  /*6dc0*/  @!P0 BRA `(.L_x_93) ;  /* 0x000000a000008947 */ /* 0x000fca0003800000 */
[----:B-123--:R-:W1:Y:S01]  /*6dd0*/  @!P5 LDS.128 R4, [R132+0x8100] ;  /* 0x008100008404d984 */ /* 0x00ee620000000c00 */
[CC--:B------:R-:W-:Y:S04]  /*6de0*/  @!P5 LEA R14, P0, R10.reuse, R2.reuse, 0x1 ;  /* 0x000000020a0ed211 */ /* 0x0c0fe800078008ff */
[-C--:B------:R-:W-:Y:S02]  /*6df0*/  @!P5 LEA.HI.X R15, R10, R3.reuse, R11, 0x1, P0 ;  /* 0x000000030a0fd211 */ /* 0x080fe400000f0c0b */
[----:B------:R-:W-:Y:S11]  /*6e00*/  ISETP.GE.AND P0, PT, R136, c[0x0][0x1d4], PT ;  /* 0x0000750088007a0c */ /* 0x000ff60003f06270 */
[----:B------:R-:W-:Y:S02]  /*6e10*/  @!UPT UIADD3 URZ, URZ, URZ, URZ ;  /* 0x0000003f3f3ff290 */ /* 0x000fe4000fffe03f */
[C---:B------:R-:W-:Y:S04]  /*6e20*/  @!P0 LEA R2, P1, R129.reuse, R2, 0x1 ;  /* 0x0000000281028211 */ /* 0x040fe800078208ff */
[----:B------:R-:W-:Y:S01]  /*6e30*/  @!P0 LEA.HI.X R3, R129, R3, R109, 0x1, P1 ;  /* 0x0000000381038211 */ /* 0x000fe200008f0c6d */
[----:B-1----:R-:W-:Y:S04]  /*6e40*/  @!P5 ST.E.128 [R14.64], R4 ;  /* 0x000000040e00d985 */ /* 0x002fe8000c101d14 */
[----:B------:R-:W1:Y:S04]  /*6e50*/  @!P0 LDS.128 R4, [R132+0xc100] ;  /* 0x00c1000084048984 */ /* 0x000e680000000c00 */
[----:B-1----:R1:W-:Y:S02]  /*6e60*/  @!P0 ST.E.128 [R2.64], R4 ;  /* 0x0000000402008985 */ /* 0x0023e4000c101d14 */
.L_x_93:
[----:B-123--:R-:W-:Y:S05]  /*6e70*/  BSYNC B0 ;  /* 0x0000000000007941 */ /* 0x00efea0003800000 */
.L_x_92:
[----:B------:R1:W2:Y:S01]  /*6e80*/  SHFL.IDX PT, R3, R141, 0x1, 0x181f ;  /* 0x00381f008d037f89 */ /* 0x0002a200000e0000 */
[----:B------:R-:W-:Y:S01]  /*6e90*/  ISETP.GE.AND P0, PT, R0, 0x21, PT ;  /* 0x000000210000780c */ /* 0x000fe20003f06270 */
[----:B------:R-:W-:Y:S02]  /*6ea0*/  BSSY B0, `(.L_x_94) ;  /* 0x000000d000007945 */ /* 0x000fe40003800000 */
[----:B------:R1:W3:Y:S10]  /*6eb0*/  SHFL.IDX PT, R2, R162, 0x1, 0x181f ;  /* 0x00381f00a2027f89 */ /* 0x0002f400000e0000 */
[----:B------:R-:W-:-:S05]  /*6ec0*/  @!P0 BRA `(.L_x_95) ;  /* 0x000000a000008947 */ /* 0x000fca0003800000 */
[----:B------:R-:W4:Y:S01]  /*6ed0*/  @!P5 LDS.128 R4, [R132+0x9100] ;  /* 0x009100008404d984 */ /* 0x000f220000000c00 */
[CC--:B---3--:R-:W-:Y:S04]  /*6ee0*/  @!P5 LEA R14, P0, R10.reuse, R2.reuse, 0x1 ;  /* 0x000000020a0ed211 */ /* 0x0c8fe800078008ff */
[-C--:B--2---:R-:W-:Y:S02]  /*6ef0*/  @!P5 LEA.HI.X R15, R10, R3.reuse, R11, 0x1, P0 ;  /* 0x000000030a0fd211 */ /* 0x084fe400000f0c0b */
[----:B------:R-:W-:Y:S11]  /*6f00*/  ISETP.GE.AND P0, PT, R136, c[0x0][0x1d4], PT ;  /* 0x0000750088007a0c */ /* 0x000ff60003f06270 */
[----:B------:R-:W-:Y:S02]  /*6f10*/  @!UPT UIADD3 URZ, URZ, URZ, URZ ;  /* 0x0000003f3f3ff290 */ /* 0x000fe4000fffe03f */
[C---:B------:R-:W-:Y:S04]  /*6f20*/  @!P0 LEA R2, P1, R129.reuse, R2, 0x1 ;  /* 0x0000000281028211 */ /* 0x040fe800078208ff */
[----:B------:R-:W-:Y:S01]  /*6f30*/  @!P0 LEA.HI.X R3, R129, R3, R109, 0x1, P1 ;  /* 0x0000000381038211 */ /* 0x000fe200008f0c6d */
[----:B----4-:R-:W-:Y:S04]  /*6f40*/  @!P5 ST.E.128 [R14.64], R4 ;  /* 0x000000040e00d985 */ /* 0x010fe8000c101d14 */
[----:B------:R-:W2:Y:S04]  /*6f50*/  @!P0 LDS.128 R4, [R132+0xd100] ;  /* 0x00d1000084048984 */ /* 0x000ea80000000c00 */
[----:B--2---:R2:W-:Y:S02]  /*6f60*/  @!P0 ST.E.128 [R2.64], R4 ;  /* 0x0000000402008985 */ /* 0x0045e4000c101d14 */
.L_x_95:
[----:B------:R-:W-:Y:S05]  /*6f70*/  BSYNC B0 ;  /* 0x0000000000007941 */ /* 0x000fea0003800000 */
.L_x_94:
[----:B--2---:R2:W4:Y:S01]  /*6f80*/  SHFL.IDX PT, R3, R141, 0x2, 0x181f ;  /* 0x00581f008d037f89 */ /* 0x00452200000e0000 */
[----:B------:R-:W-:Y:S01]  /*6f90*/  ISETP.GE.AND P0, PT, R0, 0x41, PT ;  /* 0x000000410000780c */ /* 0x000fe20003f06270 */
[----:B------:R-:W-:Y:S02]  /*6fa0*/  BSSY B0, `(.L_x_96) ;  /* 0x000000d000007945 */ /* 0x000fe40003800000 */
[----:B---3--:R2:W3:Y:S10]  /*6fb0*/  SHFL.IDX PT, R2, R162, 0x2, 0x181f ;  /* 0x00581f00a2027f89 */ /* 0x0084f400000e0000 */
[----:B------:R-:W-:-:S05]  /*6fc0*/  @!P0 BRA `(.L_x_97) ;  /* 0x000000a000008947 */ /* 0x000fca0003800000 */
[----:B------:R-:W5:Y:S01]  /*6fd0*/  @!P5 LDS.128 R4, [R132+0xa100] ;  /* 0x00a100008404d984 */ /* 0x000f620000000c00 */
[CC--:B---3--:R-:W-:Y:S04]  /*6fe0*/  @!P5 LEA R14, P0, R10.reuse, R2.reuse, 0x1 ;  /* 0x000000020a0ed211 */ /* 0x0c8fe800078008ff */
[-C--:B----4-:R-:W-:Y:S02]  /*6ff0*/  @!P5 LEA.HI.X R15, R10, R3.reuse, R11, 0x1, P0 ;  /* 0x000000030a0fd211 */ /* 0x090fe400000f0c0b */
[----:B------:R-:W-:Y:S11]  /*7000*/  ISETP.GE.AND P0, PT, R136, c[0x0][0x1d4], PT ;  /* 0x0000750088007a0c */ /* 0x000ff60003f06270 */
[----:B------:R-:W-:Y:S02]  /*7010*/  @!UPT UIADD3 URZ, URZ, URZ, URZ ;  /* 0x0000003f3f3ff290 */ /* 0x000fe4000fffe03f */
[C---:B------:R-:W-:Y:S04]  /*7020*/  @!P0 LEA R2, P1, R129.reuse, R2, 0x1 ;  /* 0x0000000281028211 */ /* 0x040fe800078208ff */
[----:B------:R-:W-:Y:S01]  /*7030*/  @!P0 LEA.HI.X R3, R129, R3, R109, 0x1, P1 ;  /* 0x0000000381038211 */ /* 0x000fe200008f0c6d */
[----:B-----5:R-:W-:Y:S04]  /*7040*/  @!P5 ST.E.128 [R14.64], R4 ;  /* 0x000000040e00d985 */ /* 0x020fe8000c101d14 */
[----:B------:R-:W3:Y:S04]  /*7050*/  @!P0 LDS.128 R4, [R132+0xe100] ;  /* 0x00e1000084048984 */ /* 0x000ee80000000c00 */
[----:B---3--:R3:W-:Y:S02]  /*7060*/  @!P0 ST.E.128 [R2.64], R4 ;  /* 0x0000000402008985 */ /* 0x0087e4000c101d14 */
.L_x_97:
[----:B------:R-:W-:Y:S05]  /*7070*/  BSYNC B0 ;  /* 0x0000000000007941 */ /* 0x000fea0003800000 */
.L_x_96:
[----:B-12---:R-:W1:Y:S01]  /*7080*/  SHFL.IDX PT, R141, R141, 0x3, 0x181f ;  /* 0x00781f008d8d7f89 */ /* 0x006e6200000e0000 */
[----:B------:R-:W-:Y:S03]  /*7090*/  ISETP.GE.AND P0, PT, R0, 0x61, PT ;  /* 0x000000610000780c */ /* 0x000fe60003f06270 */
[----:B------:R-:W2:Y:S10]  /*70a0*/  SHFL.IDX PT, R162, R162, 0x3, 0x181f ;  /* 0x00781f00a2a27f89 */ /* 0x000eb400000e0000 */
[----:B------:R-:W-:-:S05]  /*70b0*/  @!P0 BRA `(.L_x_83) ;  /* 0x000000a000008947 */ /* 0x000fca0003800000 */
[----:B---3--:R-:W3:Y:S01]  /*70c0*/  @!P5 LDS.128 R4, [R132+0xb100] ;  /* 0x00b100008404d984 */ /* 0x008ee20000000c00 */
[CC--:B--2---:R-:W-:Y:S04]  /*70d0*/  @!P5 LEA R2, P0, R10.reuse, R162.reuse, 0x1 ;  /* 0x000000a20a02d211 */ /* 0x0c4fe800078008ff */
[-C--:B-1--4-:R-:W-:Y:S02]  /*70e0*/  @!P5 LEA.HI.X R3, R10, R141.reuse, R11, 0x1, P0 ;  /* 0x0000008d0a03d211 */ /* 0x092fe400000f0c0b */
[----:B------:R-:W-:Y:S11]  /*70f0*/  ISETP.GE.AND P0, PT, R136, c[0x0][0x1d4], PT ;  /* 0x0000750088007a0c */ /* 0x000ff60003f06270 */
[----:B------:R-:W-:Y:S02]  /*7100*/  @!UPT UIADD3 URZ, URZ, URZ, URZ ;  /* 0x0000003f3f3ff290 */ /* 0x000fe4000fffe03f */
[C---:B------:R-:W-:Y:S04]  /*7110*/  @!P0 LEA R162, P1, R129.reuse, R162, 0x1 ;  /* 0x000000a281a28211 */ /* 0x040fe800078208ff */
[----:B------:R-:W-:Y:S01]  /*7120*/  @!P0 LEA.HI.X R163, R129, R141, R109, 0x1, P1 ;  /* 0x0000008d81a38211 */ /* 0x000fe200008f0c6d */
[----:B---3--:R-:W-:Y:S04]  /*7130*/  @!P5 ST.E.128 [R2.64], R4 ;  /* 0x000000040200d985 */ /* 0x008fe8000c101d14 */
[----:B------:R-:W1:Y:S04]  /*7140*/  @!P0 LDS.128 R4, [R132+0xf100] ;  /* 0x00f1000084048984 */ /* 0x000e680000000c00 */
[----:B-1----:R1:W-:Y:S02]  /*7150*/  @!P0 ST.E.128 [R162.64], R4 ;  /* 0x00000004a2008985 */ /* 0x0023e4000c101d14 */
.L_x_83:
[----:B------:R-:W-:Y:S05]  /*7160*/  BSYNC B2 ;  /* 0x0000000000027941 */ /* 0x000fea0003800000 */
.L_x_60:
[----:B------:R-:W-:Y:S01]  /*7170*/  IMAD.IADD R79, R83, 0x1, -R79 ;  /* 0x00000001534f7824 */ /* 0x000fe200078e0a4f */
[----:B------:R-:W-:Y:S01]  /*7180*/  LEA R14, P0, R131, R154, 0x7 ;  /* 0x0000009a830e7211 */ /* 0x000fe200078038ff */
[----:B------:R-:W-:Y:S01]  /*7190*/  BSSY B0, `(.L_x_98) ;  /* 0x0000057000007945 */ /* 0x000fe20003800000 */
[----:B------:R-:W-:Y:S02]  /*71a0*/  ISETP.NE.AND P6, PT, R139, RZ, PT ;  /* 0x000000ff8b00720c */ /* 0x000fe40003fc5270 */
[C---:B------:R-:W-:Y:S02]  /*71b0*/  ISETP.GE.AND P2, PT, R79.reuse, 0x21, PT ;  /* 0x000000214f00780c */ /* 0x040fe40003f46270 */
[----:B------:R-:W-:Y:S02]  /*71c0*/  ISETP.GE.AND P1, PT, R79, 0x41, PT ;  /* 0x000000414f00780c */ /* 0x000fe40003f26270 */
[----:B------:R-:W-:Y:S02]  /*71d0*/  LEA.HI.X.SX32 R15, R131, R155, 0x7, P0 ;  /* 0x0000009b830f7211 */ /* 0x000fe400000f3eff */
[----:B------:R-:W-:Y:S07]  /*71e0*/  IADD3 R75, -R137, R75, RZ ;  /* 0x0000004b894b7210 */ /* 0x000fee0007ffe1ff */
[----:B-1----:R-:W-:Y:S01]  /*71f0*/  @P2 IMAD.MOV.U32 R18, RZ, RZ, R146 ;  /* 0x000000ffff122224 */ /* 0x002fe200078e0092 */
[C---:B---3--:R-:W-:Y:S02]  /*7200*/  @P2 IADD3 R2, P0, R14.reuse, 0x20, RZ ;  /* 0x000000200e022810 */ /* 0x048fe40007f1e0ff */
[-C--:B------:R-:W-:Y:S03]  /*7210*/  @P2 MOV R19, R82.reuse ;  /* 0x0000005200132202 */ /* 0x080fe60000000f00 */
[----:B------:R-:W-:Y:S01]  /*7220*/  @P2 IMAD.X R0, RZ, RZ, R15, P0 ;  /* 0x000000ffff002224 */ /* 0x000fe200000e060f */
[----:B------:R-:W-:Y:S01]  /*7230*/  @P1 IADD3 R4, P0, R14, 0x40, RZ ;  /* 0x000000400e041810 */ /* 0x000fe20007f1e0ff */
[----:B------:R-:W-:Y:S03]  /*7240*/  @P2 IMAD.WIDE.U32 R18, R2, c[0x0][0x258], R18 ;  /* 0x0000960002122a25 */ /* 0x000fe600078e0012 */
[----:B----4-:R-:W-:Y:S01]  /*7250*/  @P1 IADD3.X R3, RZ, R15, RZ, P0, !PT ;  /* 0x0000000fff031210 */ /* 0x010fe200007fe4ff */
[----:B------:R-:W-:Y:S01]  /*7260*/  @P2 IMAD R0, R0, c[0x0][0x258], RZ ;  /* 0x0000960000002a24 */ /* 0x000fe200078e02ff */
[----:B------:R-:W-:Y:S03]  /*7270*/  ISETP.GE.AND P0, PT, R79, 0x61, PT ;  /* 0x000000614f00780c */ /* 0x000fe60003f06270 */
[----:B------:R-:W-:Y:S02]  /*7280*/  @P2 IMAD R0, R2, c[0x0][0x25c], R0 ;  /* 0x0000970002002a24 */ /* 0x000fe400078e0200 */
[----:B------:R-:W-:Y:S02]  /*7290*/  @P1 IMAD R3, R3, c[0x0][0x258], RZ ;  /* 0x0000960003031a24 */ /* 0x000fe400078e02ff */
[----:B------:R-:W-:Y:S01]  /*72a0*/  @P2 IMAD.IADD R0, R19, 0x1, R0 ;  /* 0x0000000113002824 */ /* 0x000fe200078e0200 */
[-C--:B------:R-:W-:Y:S01]  /*72b0*/  @P1 MOV R19, R82.reuse ;  /* 0x0000005200131202 */ /* 0x080fe20000000f00 */
[----:B------:R-:W-:Y:S04]  /*72c0*/  @P1 IMAD R3, R4, c[0x0][0x25c], R3 ;  /* 0x0000970004031a24 */ /* 0x000fe800078e0203 */
[----:B------:R-:W-:Y:S05]  /*72d0*/  @P0 IADD3 R6, P3, R14, 0x60, RZ ;  /* 0x000000600e060810 */ /* 0x000fea0007f7e0ff */
[----:B------:R-:W-:Y:S01]  /*72e0*/  @P0 IMAD.X R5, RZ, RZ, R15, P3 ;  /* 0x000000ffff050224 */ /* 0x000fe200018e060f */
[----:B------:R-:W-:Y:S03]  /*72f0*/  ISETP.GE.AND P3, PT, R79, 0x1, PT ;  /* 0x000000014f00780c */ /* 0x000fe60003f66270 */
[----:B------:R-:W-:Y:S04]  /*7300*/  @P0 IMAD R5, R5, c[0x0][0x258], RZ ;  /* 0x0000960005050a24 */ /* 0x000fe800078e02ff */
[----:B------:R-:W-:Y:S06]  /*7310*/  @P0 IMAD R5, R6, c[0x0][0x25c], R5 ;  /* 0x0000970006050a24 */ /* 0x000fec00078e0205 */
[----:B------:R-:W-:Y:S01]  /*7320*/  @P3 MOV R17, R82 ;  /* 0x0000005200113202 */ /* 0x000fe20000000f00 */
[----:B------:R-:W-:Y:S02]  /*7330*/  @P3 IMAD R7, R15, c[0x0][0x258], RZ ;  /* 0x000096000f073a24 */ /* 0x000fe400078e02ff */
[----:B------:R-:W-:Y:S02]  /*7340*/  @P3 IMAD.MOV.U32 R16, RZ, RZ, R146 ;  /* 0x000000ffff103224 */ /* 0x000fe400078e0092 */
[C---:B------:R-:W-:Y:S02]  /*7350*/  @P3 IMAD R7, R14.reuse, c[0x0][0x25c], R7 ;  /* 0x000097000e073a24 */ /* 0x040fe400078e0207 */
[----:B------:R-:W-:Y:S04]  /*7360*/  @P3 IMAD.WIDE.U32 R16, R14, c[0x0][0x258], R16 ;  /* 0x000096000e103a25 */ /* 0x000fe800078e0010 */
[----:B------:R-:W-:Y:S01]  /*7370*/  @P3 IMAD.IADD R7, R17, 0x1, R7 ;  /* 0x0000000111073824 */ /* 0x000fe200078e0207 */
[C---:B------:R-:W-:Y:S04]  /*7380*/  @P3 LEA R14, P4, R16.reuse, c[0x0][0x250], 0x1 ;  /* 0x00009400100e3a11 */ /* 0x040fe800078808ff */
[----:B------:R-:W-:Y:S02]  /*7390*/  @P3 LEA.HI.X R15, R16, c[0x0][0x254], R7, 0x1, P4 ;  /* 0x00009500100f3a11 */ /* 0x000fe400020f0c07 */
[C---:B------:R-:W-:Y:S04]  /*73a0*/  @P2 LEA R16, P4, R18.reuse, c[0x0][0x250], 0x1 ;  /* 0x0000940012102a11 */ /* 0x040fe800078808ff */
[----:B------:R-:W-:Y:S01]  /*73b0*/  @P2 LEA.HI.X R17, R18, c[0x0][0x254], R0, 0x1, P4 ;  /* 0x0000950012112a11 */ /* 0x000fe200020f0c00 */
[----:B------:R-:W-:Y:S02]  /*73c0*/  @P1 IMAD.MOV.U32 R18, RZ, RZ, R146 ;  /* 0x000000ffff121224 */ /* 0x000fe400078e0092 */
[----:B------:R-:W-:Y:S02]  /*73d0*/  IMAD R0, R77, c[0x0][0x208], RZ ;  /* 0x000082004d007a24 */ /* 0x000fe400078e02ff */
[----:B------:R-:W-:Y:S04]  /*73e0*/  @P1 IMAD.WIDE.U32 R18, R4, c[0x0][0x258], R18 ;  /* 0x0000960004121a25 */ /* 0x000fe800078e0012 */
[----:B------:R-:W-:Y:S01]  /*73f0*/  @P1 IMAD.IADD R3, R19, 0x1, R3 ;  /* 0x0000000113031824 */ /* 0x000fe200078e0203 */
[----:B------:R-:W-:Y:S01]  /*7400*/  @P1 LEA R2, P4, R18, c[0x0][0x250], 0x1 ;  /* 0x0000940012021a11 */ /* 0x000fe200078808ff */
[----:B------:R-:W-:Y:S02]  /*7410*/  @P0 IMAD.MOV.U32 R19, RZ, RZ, R82 ;  /* 0x000000ffff130224 */ /* 0x000fe400078e0052 */
[----:B------:R-:W-:Y:S01]  /*7420*/  IMAD R0, R78, c[0x0][0x20c], R0 ;  /* 0x000083004e007a24 */ /* 0x000fe200078e0200 */
[----:B------:R-:W-:Y:S02]  /*7430*/  @P1 LEA.HI.X R3, R18, c[0x0][0x254], R3, 0x1, P4 ;  /* 0x0000950012031a11 */ /* 0x000fe400020f0c03 */
[----:B------:R-:W-:Y:S05]  /*7440*/  @P0 MOV R18, R146 ;  /* 0x0000009200120202 */ /* 0x000fea0000000f00 */
[----:B------:R-:W-:Y:S05]  /*7450*/  @P0 IMAD.WIDE.U32 R18, R6, c[0x0][0x258], R18 ;  /* 0x0000960006120a25 */ /* 0x000fea00078e0012 */
[C---:B------:R-:W-:Y:S02]  /*7460*/  @P0 LEA R4, P4, R18.reuse, c[0x0][0x250], 0x1 ;  /* 0x0000940012040a11 */ /* 0x040fe400078808ff */
[----:B------:R-:W-:Y:S04]  /*7470*/  @P0 IADD3 R5, R19, R5, RZ ;  /* 0x0000000513050210 */ /* 0x000fe80007ffe0ff */
[----:B------:R-:W-:Y:S02]  /*7480*/  @P0 LEA.HI.X R5, R18, c[0x0][0x254], R5, 0x1, P4 ;  /* 0x0000950012050a11 */ /* 0x000fe400020f0c05 */
[----:B------:R-:W-:Y:S11]  /*7490*/  ISETP.NE.AND P4, PT, R140, RZ, PT ;  /* 0x000000ff8c00720c */ /* 0x000ff60003f85270 */
[----:B------:R-:W-:Y:S02]  /*74a0*/  @!UPT UIADD3 URZ, URZ, URZ, URZ ;  /* 0x0000003f3f3ff290 */ /* 0x000fe4000fffe03f */
[----:B------:R-:W-:Y:S01]  /*74b0*/  @!PT LDS RZ, [RZ] ;  /* 0x00000000fffff984 */ /* 0x000fe20000000800 */
[----:B------:R-:W-:Y:S01]  /*74c0*/  @!PT LDS RZ, [RZ] ;  /* 0x00000000fffff984 */ /* 0x000fe20000000800 */
[----:B------:R-:W-:Y:S01]  /*74d0*/  @!PT LDS RZ, [RZ] ;  /* 0x00000000fffff984 */ /* 0x000fe20000000800 */
[----:B------:R1:W-:Y:S04]  /*74e0*/  @P3 LDGSTS.E.BYPASS.LTC128B.128 [R132+0x100], [R14.64], !P4 ;  /* 0x001000000e843fae */ /* 0x0003e8000e101d54 */
[----:B------:R1:W-:Y:S04]  /*74f0*/  @P3 LDGSTS.E.BYPASS.LTC128B.128 [R132+0x4100], [R14.64+0x80], !P6 ;  /* 0x041000800e843fae */ /* 0x0003e8000f101d54 */
[----:B------:R1:W-:Y:S04]  /*7500*/  @P2 LDGSTS.E.BYPASS.LTC128B.128 [R132+0x1100], [R16.64], !P4 ;  /* 0x0110000010842fae */ /* 0x0003e8000e101d54 */
[----:B------:R1:W-:Y:S04]  /*7510*/  @P2 LDGSTS.E.BYPASS.LTC128B.128 [R132+0x5100], [R16.64+0x80], !P6 ;  /* 0x0510008010842fae */ /* 0x0003e8000f101d54 */
[----:B------:R3:W-:Y:S04]  /*7520*/  @P1 LDGSTS.E.BYPASS.LTC128B.128 [R132+0x2100], [R2.64], !P4 ;  /* 0x0210000002841fae */ /* 0x0007e8000e101d54 */
[----:B------:R3:W-:Y:S04]  /*7530*/  @P1 LDGSTS.E.BYPASS.LTC128B.128 [R132+0x6100], [R2.64+0x80], !P6 ;  /* 0x0610008002841fae */ /* 0x0007e8000f101d54 */
[----:B------:R4:W-:Y:S04]  /*7540*/  @P0 LDGSTS.E.BYPASS.LTC128B.128 [R132+0x3100], [R4.64], !P4 ;  /* 0x0310000004840fae */ /* 0x0009e8000e101d54 */
[----:B------:R4:W-:Y:S04]  /*7550*/  @P0 LDGSTS.E.BYPASS.LTC128B.128 [R132+0x7100], [R4.64+0x80], !P6 ;  /* 0x0710008004840fae */ /* 0x0009e8000f101d54 */
[----:B------:R-:W0:Y:S01]  /*7560*/  LDGDEPBAR ;  /* 0x00000000000079af */ /* 0x000e220000000000 */
[----:B---3--:R-:W-:Y:S04]  /*7570*/  IMAD.WIDE.U32 R2, R78, c[0x0][0x208], RZ ;  /* 0x000082004e027a25 */ /* 0x008fe800078e00ff */
[----:B------:R-:W-:Y:S02]  /*7580*/  IMAD.IADD R3, R3, 0x1, R0 ;  /* 0x0000000103037824 */ /* 0x000fe400078e0200 */
[----:B------:R-:W-:Y:S02]  /*7590*/  IMAD R0, R76, c[0x0][0x218], RZ ;  /* 0x000086004c007a24 */ /* 0x000fe400078e02ff */
[----:B----4-:R-:W-:Y:S01]  /*75a0*/  IMAD.WIDE.U32 R4, R114, c[0x0][0x218], R2 ;  /* 0x0000860072047a25 */ /* 0x010fe200078e0002 */
[----:B------:R-:W-:Y:S04]  /*75b0*/  DEPBAR.LE SB0, 0x0 ;  /* 0x000080000000791a */ /* 0x000fe80000000000 */
[----:B------:R-:W-:Y:S01]  /*75c0*/  BAR.SYNC.DEFER_BLOCKING 0x0 ;  /* 0x0000000000007b1d */ /* 0x000fe20000010000 */
[----:B------:R-:W-:Y:S01]  /*75d0*/  IADD3 R3, P0, R4, UR34, RZ ;  /* 0x0000002204037c10 */ /* 0x000fe2000ff1e0ff */
[----:B------:R-:W-:Y:S05]  /*75e0*/  IMAD R0, R114, c[0x0][0x21c], R0 ;  /* 0x0000870072007a24 */ /* 0x000fea00078e0200 */
[----:B------:R-:W-:Y:S02]  /*75f0*/  IADD3.X R0, R5, UR32, R0, P0, !PT ;  /* 0x0000002005007c10 */ /* 0x000fe400087fe400 */
[C---:B------:R-:W-:Y:S04]  /*7600*/  LEA R2, P0, R3.reuse, c[0x0][0x1f8], 0x1 ;  /* 0x00007e0003027a11 */ /* 0x040fe800078008ff */
[----:B------:R-:W-:Y:S02]  /*7610*/  LEA.HI.X R0, R3, c[0x0][0x1fc], R0, 0x1, P0 ;  /* 0x00007f0003007a11 */ /* 0x000fe400000f0c00 */
[----:B------:R1:W3:Y:S01]  /*7620*/  SHFL.IDX PT, R3, R2, RZ, 0x181f ;  /* 0x00181fff02037589 */ /* 0x0002e200000e0000 */
[----:B------:R-:W-:Y:S03]  /*7630*/  ISETP.GE.AND P0, PT, R75, 0x1, PT ;  /* 0x000000014b00780c */ /* 0x000fe60003f06270 */
[----:B------:R1:W4:Y:S10]  /*7640*/  SHFL.IDX PT, R4, R0, RZ, 0x181f ;  /* 0x00181fff00047589 */ /* 0x00033400000e0000 */
[----:B------:R-:W-:-:S05]  /*7650*/  @!P0 BRA `(.L_x_99) ;  /* 0x000000a000008947 */ /* 0x000fca0003800000 */
[CC--:B-1-3--:R-:W-:Y:S04]  /*7660*/  @!P5 LEA R16, P0, R10.reuse, R3.reuse, 0x1 ;  /* 0x000000030a10d211 */ /* 0x0cafe800078008ff */
[-C--:B----4-:R-:W-:Y:S02]  /*7670*/  @!P5 LEA.HI.X R17, R10, R4.reuse, R11, 0x1, P0 ;  /* 0x000000040a11d211 */ /* 0x090fe400000f0c0b */
[----:B------:R-:W-:Y:S11]  /*7680*/  ISETP.GE.AND P0, PT, R136, c[0x0][0x1d4], PT ;  /* 0x0000750088007a0c */ /* 0x000ff60003f06270 */
[----:B------:R-:W-:Y:S02]  /*7690*/  @!UPT UIADD3 URZ, URZ, URZ, URZ ;  /* 0x0000003f3f3ff290 */ /* 0x000fe4000fffe03f */
[C---:B------:R-:W-:Y:S04]  /*76a0*/  @!P0 LEA R14, P1, R129.reuse, R3, 0x1 ;  /* 0x00000003810e8211 */ /* 0x040fe800078208ff */
[----:B------:R-:W-:Y:S02]  /*76b0*/  @!P0 LEA.HI.X R15, R129, R4, R109, 0x1, P1 ;  /* 0x00000004810f8211 */ /* 0x000fe400008f0c6d */
[----:B------:R-:W1:Y:S04]  /*76c0*/  @!P5 LDS.128 R4, [R132+0x100] ;  /* 0x000100008404d984 */ /* 0x000e680000000c00 */
[----:B-1----:R-:W-:Y:S04]  /*76d0*/  @!P5 ST.E.128 [R16.64], R4 ;  /* 0x000000041000d985 */ /* 0x002fe8000c101d14 */
[----:B------:R-:W1:Y:S04]  /*76e0*/  @!P0 LDS.128 R4, [R132+0x4100] ;  /* 0x0041000084048984 */ /* 0x000e680000000c00 */
[----:B-1----:R1:W-:Y:S02]  /*76f0*/  @!P0 ST.E.128 [R14.64], R4 ;  /* 0x000000040e008985 */ /* 0x0023e4000c101d14 */
.L_x_99:
[----:B------:R-:W-:Y:S05]  /*7700*/  BSYNC B0 ;  /* 0x0000000000007941 */ /* 0x000fea0003800000 */
.L_x_98:
[----:B-1--4-:R1:W4:Y:S01]  /*7710*/  SHFL.IDX PT, R4, R0, 0x1, 0x181f ;  /* 0x00381f0000047f89 */ /* 0x01232200000e0000 */
[----:B------:R-:W-:Y:S01]  /*7720*/  ISETP.GE.AND P0, PT, R75, 0x21, PT ;  /* 0x000000214b00780c */ /* 0x000fe20003f06270 */
[----:B------:R-:W-:Y:S02]  /*7730*/  BSSY B0, `(.L_x_100) ;  /* 0x000000d000007945 */ /* 0x000fe40003800000 */
[----:B---3--:R1:W3:Y:S10]  /*7740*/  SHFL.IDX PT, R3, R2, 0x1, 0x181f ;  /* 0x00381f0002037f89 */ /* 0x0082f400000e0000 */
[----:B------:R-:W-:-:S05]  /*7750*/  @!P0 BRA `(.L_x_101) ;  /* 0x000000a000008947 */ /* 0x000fca0003800000 */
[CC--:B---3--:R-:W-:Y:S04]  /*7760*/  @!P5 LEA R16, P0, R10.reuse, R3.reuse, 0x1 ;  /* 0x000000030a10d211 */ /* 0x0c8fe800078008ff */
[-C--:B----4-:R-:W-:Y:S02]  /*7770*/  @!P5 LEA.HI.X R17, R10, R4.reuse, R11, 0x1, P0 ;  /* 0x000000040a11d211 */ /* 0x090fe400000f0c0b */
[----:B------:R-:W-:Y:S11]  /*7780*/  ISETP.GE.AND P0, PT, R136, c[0x0][0x1d4], PT ;  /* 0x0000750088007a0c */ /* 0x000ff60003f06270 */
[----:B------:R-:W-:Y:S02]  /*7790*/  @!UPT UIADD3 URZ, URZ, URZ, URZ ;  /* 0x0000003f3f3ff290 */ /* 0x000fe4000fffe03f */
[C---:B------:R-:W-:Y:S04]  /*77a0*/  @!P0 LEA R14, P1, R129.reuse, R3, 0x1 ;  /* 0x00000003810e8211 */ /* 0x040fe800078208ff */
[----:B------:R-:W-:Y:S02]  /*77b0*/  @!P0 LEA.HI.X R15, R129, R4, R109, 0x1, P1 ;  /* 0x00000004810f8211 */ /* 0x000fe400008f0c6d */
[----:B------:R-:W3:Y:S04]  /*77c0*/  @!P5 LDS.128 R4, [R132+0x1100] ;  /* 0x001100008404d984 */ /* 0x000ee80000000c00 */
[----:B---3--:R-:W-:Y:S04]  /*77d0*/  @!P5 ST.E.128 [R16.64], R4 ;  /* 0x000000041000d985 */ /* 0x008fe8000c101d14 */
[----:B------:R-:W3:Y:S04]  /*77e0*/  @!P0 LDS.128 R4, [R132+0x5100] ;  /* 0x0051000084048984 */ /* 0x000ee80000000c00 */
[----:B---3--:R3:W-:Y:S02]  /*77f0*/  @!P0 ST.E.128 [R14.64], R4 ;  /* 0x000000040e008985 */ /* 0x0087e4000c101d14 */
.L_x_101:
[----:B------:R-:W-:Y:S05]  /*7800*/  BSYNC B0 ;  /* 0x0000000000007941 */ /* 0x000fea0003800000 */
.L_x_100:
[----:B---34-:R3:W4:Y:S01]  /*7810*/  SHFL.IDX PT, R4, R0, 0x2, 0x181f ;  /* 0x00581f0000047f89 */ /* 0x01872200000e0000 */
[----:B------:R-:W-:Y:S01]  /*7820*/  ISETP.GE.AND P0, PT, R75, 0x41, PT ;  /* 0x000000414b00780c */ /* 0x000fe20003f06270 */
[----:B------:R-:W-:Y:S02]  /*7830*/  BSSY B0, `(.L_x_102) ;  /* 0x000000d000007945 */ /* 0x000fe40003800000 */
[----:B------:R3:W1:Y:S10]  /*7840*/  SHFL.IDX PT, R3, R2, 0x2, 0x181f ;  /* 0x00581f0002037f89 */ /* 0x00067400000e0000 */
[----:B------:R-:W-:-:S05]  /*7850*/  @!P0 BRA `(.L_x_103) ;  /* 0x000000a000008947 */ /* 0x000fca0003800000 */
[CC--:B-1----:R-:W-:Y:S04]  /*7860*/  @!P5 LEA R16, P0, R10.reuse, R3.reuse, 0x1 ;  /* 0x000000030a10d211 */ /* 0x0c2fe800078008ff */
        /* <DEDUP_REMOVED lines=9> */
.L_x_103:
[----:B------:R-:W-:Y:S05]  /*7900*/  BSYNC B0 ;  /* 0x0000000000007941 */ /* 0x000fea0003800000 */
.L_x_102:
[----:B-1-3--:R-:W1:Y:S01]  /*7910*/  SHFL.IDX PT, R0, R0, 0x3, 0x181f ;  /* 0x00781f0000007f89 */ /* 0x00ae6200000e0000 */
[----:B------:R-:W-:Y:S01]  /*7920*/  ISETP.GE.AND P0, PT, R75, 0x61, PT ;  /* 0x000000614b00780c */ /* 0x000fe20003f06270 */
[----:B------:R-:W-:Y:S02]  /*7930*/  BSSY B0, `(.L_x_104) ;  /* 0x000000d000007945 */ /* 0x000fe40003800000 */
[----:B------:R-:W3:Y:S10]  /*7940*/  SHFL.IDX PT, R2, R2, 0x3, 0x181f ;  /* 0x00781f0002027f89 */ /* 0x000ef400000e0000 */
[----:B------:R-:W-:-:S05]  /*7950*/  @!P0 BRA `(.L_x_105) ;  /* 0x000000a000008947 */ /* 0x000fca0003800000 */
[----:B----4-:R-:W4:Y:S01]  /*7960*/  @!P5 LDS.128 R4, [R132+0x3100] ;  /* 0x003100008404d984 */ /* 0x010f220000000c00 */
[C---:B---3--:R-:W-:Y:S04]  /*7970*/  @!P5 LEA R14, P0, R10.reuse, R2, 0x1 ;  /* 0x000000020a0ed211 */ /* 0x048fe800078008ff */
[----:B-1----:R-:W-:Y:S02]  /*7980*/  @!P5 LEA.HI.X R15, R10, R0, R11, 0x1, P0 ;  /* 0x000000000a0fd211 */ /* 0x002fe400000f0c0b */
[----:B------:R-:W-:Y:S11]  /*7990*/  ISETP.GE.AND P0, PT, R136, c[0x0][0x1d4], PT ;  /* 0x0000750088007a0c */ /* 0x000ff60003f06270 */
[----:B------:R-:W-:Y:S02]  /*79a0*/  @!UPT UIADD3 URZ, URZ, URZ, URZ ;  /* 0x0000003f3f3ff290 */ /* 0x000fe4000fffe03f */
[C---:B------:R-:W-:Y:S04]  /*79b0*/  @!P0 LEA R2, P1, R129.reuse, R2, 0x1 ;  /* 0x0000000281028211 */ /* 0x040fe800078208ff */
[----:B------:R-:W-:Y:S01]  /*79c0*/  @!P0 LEA.HI.X R3, R129, R0, R109, 0x1, P1 ;  /* 0x0000000081038211 */ /* 0x000fe200008f0c6d */
[----:B----4-:R-:W-:Y:S04]  /*79d0*/  @!P5 ST.E.128 [R14.64], R4 ;  /* 0x000000040e00d985 */ /* 0x010fe8000c101d14 */
[----:B------:R-:W1:Y:S04]  /*79e0*/  @!P0 LDS.128 R4, [R132+0x7100] ;  /* 0x0071000084048984 */ /* 0x000e680000000c00 */
[----:B-1----:R1:W-:Y:S02]  /*79f0*/  @!P0 ST.E.128 [R2.64], R4 ;  /* 0x0000000402008985 */ /* 0x0023e4000c101d14 */
.L_x_105:
[----:B------:R-:W-:Y:S05]  /*7a00*/  BSYNC B0 ;  /* 0x0000000000007941 */ /* 0x000fea0003800000 */
.L_x_104:
[C---:B------:R-:W-:Y:S02]  /*7a10*/  ISETP.GT.AND P0, PT, R131.reuse, UR6, PT ;  /* 0x0000000683007c0c */ /* 0x040fe4000bf04270 */
[----:B------:R-:W-:Y:S11]  /*7a20*/  IADD3 R131, R131, -0x1, RZ ;  /* 0xffffffff83837810 */ /* 0x000ff60007ffe0ff */
[----:B-1-3--:R-:W-:Y:S01]  /*7a30*/  @P0 SHF.R.S32.HI R2, RZ, 0x1f, R131 ;  /* 0x0000001fff020819 */ /* 0x00afe20000011483 */
[----:B------:R-:W-:Y:S02]  /*7a40*/  @P0 IMAD R0, R88, R131, RZ ;  /* 0x0000008358000224 */ /* 0x000fe400078e02ff */
[----:B----4-:R-:W-:Y:S02]  /*7a50*/  @P0 IMAD.MOV.U32 R4, RZ, RZ, R148 ;  /* 0x000000ffff040224 */ /* 0x010fe400078e0094 */
[----:B------:R-:W-:Y:S02]  /*7a60*/  @P0 IMAD.MOV.U32 R5, RZ, RZ, R161 ;  /* 0x000000ffff050224 */ /* 0x000fe400078e00a1 */
[-C--:B------:R-:W-:Y:S02]  /*7a70*/  @P0 IMAD R0, R2, R89.reuse, R0 ;  /* 0x0000005902000224 */ /* 0x080fe400078e0200 */
[----:B------:R-:W-:Y:S04]  /*7a80*/  @P0 IMAD.WIDE.U32 R4, R131, R89, R4 ;  /* 0x0000005983040225 */ /* 0x000fe800078e0004 */
[----:B------:R-:W-:Y:S01]  /*7a90*/  @P0 IMAD.IADD R0, R5, 0x1, R0 ;  /* 0x0000000105000824 */ /* 0x000fe200078e0200 */
[C---:B------:R-:W-:Y:S04]  /*7aa0*/  @P0 LEA R2, P1, R4.reuse, c[0x0][0x220], 0x1 ;  /* 0x0000880004020a11 */ /* 0x040fe800078208ff */
[----:B------:R-:W-:Y:S02]  /*7ab0*/  @P0 LEA.HI.X R3, R4, c[0x0][0x224], R0, 0x1, P1 ;  /* 0x0000890004030a11 */ /* 0x000fe400008f0c00 */
[----:B------:R-:W-:Y:S03]  /*7ac0*/  @P0 IADD3 R18, P2, P1, R97, 0x80, R2 ;  /* 0x0000008061120810 */ /* 0x000fe6000795e002 */
[----:B------:R-:W-:Y:S01]  /*7ad0*/  @!PT LDS RZ, [RZ] ;  /* 0x00000000fffff984 */ /* 0x000fe20000000800 */
[----:B------:R-:W-:Y:S01]  /*7ae0*/  @!PT LDS RZ, [RZ] ;  /* 0x00000000fffff984 */ /* 0x000fe20000000800 */
[----:B------:R-:W-:Y:S01]  /*7af0*/  @!PT LDS RZ, [RZ] ;  /* 0x00000000fffff984 */ /* 0x000fe20000000800 */
[----:B------:R1:W-:Y:S01]  /*7b00*/  @P0 LDGSTS.E.BYPASS.LTC128B.128 [R132+0x8100], [R2.64], !P4 ;  /* 0x0810000002840fae */ /* 0x0003e2000e101d54 */
[----:B------:R-:W-:Y:S02]  /*7b10*/  @P0 IADD3.X R19, R96, RZ, R3, P2, P1 ;  /* 0x000000ff60130210 */ /* 0x000fe400017e2403 */
[-C--:B--2---:R-:W-:Y:S01]  /*7b20*/  @P0 IADD3 R20, P1, R2, R97.reuse, RZ ;  /* 0x0000006102140210 */ /* 0x084fe20007f3e0ff */
[----:B------:R1:W-:Y:S04]  /*7b30*/  @P0 LDGSTS.E.BYPASS.LTC128B.128 [R132+0xc100], [R2.64+0x80], !P6 ;  /* 0x0c10008002840fae */ /* 0x0003e8000f101d54 */
[--C-:B------:R-:W-:Y:S01]  /*7b40*/  @P0 IMAD.X R21, R3, 0x1, R96.reuse, P1 ;  /* 0x0000000103150824 */ /* 0x100fe200008e0660 */
[C---:B------:R-:W-:Y:S04]  /*7b50*/  @P0 IADD3 R16, P1, R20.reuse, R97, RZ ;  /* 0x0000006114100210 */ /* 0x040fe80007f3e0ff */
[----:B------:R1:W-:Y:S01]  /*7b60*/  @P0 LDGSTS.E.BYPASS.LTC128B.128 [R132+0x9100], [R20.64], !P4 ;  /* 0x0910000014840fae */ /* 0x0003e2000e101d54 */
[C---:B------:R-:W-:Y:S01]  /*7b70*/  @P0 IMAD.X R17, R21.reuse, 0x1, R96, P1 ;  /* 0x0000000115110824 */ /* 0x040fe200008e0660 */
[----:B------:R-:W-:Y:S02]  /*7b80*/  @P0 IADD3 R14, P1, R20, R99, RZ ;  /* 0x00000063140e0210 */ /* 0x000fe40007f3e0ff */
[----:B------:R1:W-:Y:S03]  /*7b90*/  @P0 LDGSTS.E.BYPASS.LTC128B.128 [R132+0xd100], [R18.64], !P6 ;  /* 0x0d10000012840fae */ /* 0x0003e6000f101d54 */
[----:B------:R-:W-:Y:S01]  /*7ba0*/  @P0 IMAD.X R15, R21, 0x1, R98, P1 ;  /* 0x00000001150f0824 */ /* 0x000fe200008e0662 */
[----:B------:R1:W-:Y:S01]  /*7bb0*/  @P0 LDGSTS.E.BYPASS.LTC128B.128 [R132+0xa100], [R16.64], !P4 ;  /* 0x0a10000010840fae */ /* 0x0003e2000e101d54 */
[C---:B------:R-:W-:Y:S03]  /*7bc0*/  @P0 IADD3 R6, P1, R16.reuse, R97, RZ ;  /* 0x0000006110060210 */ /* 0x040fe60007f3e0ff */
[----:B------:R1:W-:Y:S02]  /*7bd0*/  @P0 LDGSTS.E.BYPASS.LTC128B.128 [R132+0xe100], [R14.64], !P6 ;  /* 0x0e1000000e840fae */ /* 0x0003e4000f101d54 */
[C---:B------:R-:W-:Y:S01]  /*7be0*/  @P0 IMAD.X R7, R17.reuse, 0x1, R96, P1 ;  /* 0x0000000111070824 */ /* 0x040fe200008e0660 */
[----:B------:R-:W-:Y:S04]  /*7bf0*/  @P0 IADD3 R4, P1, R16, R99, RZ ;  /* 0x0000006310040210 */ /* 0x000fe80007f3e0ff */
[----:B------:R1:W-:Y:S01]  /*7c00*/  @P0 LDGSTS.E.BYPASS.LTC128B.128 [R132+0xb100], [R6.64], !P4 ;  /* 0x0b10000006840fae */ /* 0x0003e2000e101d54 */
[----:B------:R-:W-:Y:S05]  /*7c10*/  @P0 IMAD.X R5, R17, 0x1, R98, P1 ;  /* 0x0000000111050824 */ /* 0x000fea00008e0662 */
[----:B------:R1:W-:Y:S04]  /*7c20*/  @P0 LDGSTS.E.BYPASS.LTC128B.128 [R132+0xf100], [R4.64], !P6 ;  /* 0x0f10000004840fae */ /* 0x0003e8000f101d54 */
[----:B------:R-:W0:Y:S01]  /*7c30*/  LDGDEPBAR ;  /* 0x00000000000079af */ /* 0x000e220000000000 */
[----:B------:R-:W-:-:S05]  /*7c40*/  @P0 BRA `(.L_x_106) ;  /* 0xffffa02000000947 */ /* 0x000fca000383ffff */
[----:B------:R-:W-:Y:S06]  /*7c50*/  BAR.SYNC.DEFER_BLOCKING 0x0 ;  /* 0x0000000000007b1d */ /* 0x000fec0000010000 */
.L_x_59:
[----:B-12---:R-:W-:Y:S01]  /*7c60*/  UISETP.GE.AND UP0, UPT, UR9, 0x1, UPT ;  /* 0x000000010900788c */ /* 0x006fe2000bf06270 */
[----:B------:R-:W-:Y:S01]  /*7c70*/  PLOP3.LUT P2, PT, PT, PT, PT, 0x80, 0x0 ;  /* 0x000000000000781c */ /* 0x000fe20003f4f070 */
[----:B-----5:R-:W-:Y:S01]  /*7c80*/  IMAD.MOV.U32 R2, RZ, RZ, RZ ;  /* 0x000000ffff027224 */ /* 0x020fe200078e00ff */
[----:B------:R-:W-:Y:S01]  /*7c90*/  MOV R4, RZ ;  /* 0x000000ff00047202 */ /* 0x000fe20000000f00 */
[----:B------:R-:W-:Y:S01]  /*7ca0*/  IMAD.MOV.U32 R70, RZ, RZ, RZ ;  /* 0x000000ffff467224 */ /* 0x000fe200078e00ff */
[----:B------:R-:W-:Y:S01]  /*7cb0*/  CS2R R74, SRZ ;  /* 0x00000000004a7805 */ /* 0x000fe2000001ff00 */
[----:B------:R-:W-:Y:S01]  /*7cc0*/  PLOP3.LUT P0, PT, PT, PT, UP0, 0x80, 0x0 ;  /* 0x000000000000781c */ /* 0x000fe20003f0f008 */
[----:B------:R-:W-:Y:S01]  /*7cd0*/  IMAD.MOV.U32 R68, RZ, RZ, RZ ;  /* 0x000000ffff447224 */ /* 0x000fe200078e00ff */
[----:B------:R-:W-:Y:S01]  /*7ce0*/  CS2R R6, SRZ ;  /* 0x0000000000067805 */ /* 0x000fe2000001ff00 */
[----:B------:R-:W-:Y:S01]  /*7cf0*/  MOV R72, RZ ;  /* 0x000000ff00487202 */ /* 0x000fe20000000f00 */
        /* <DEDUP_REMOVED lines=28> */
[----:B------:R-:W-:Y:S01]  /*7ec0*/  IMAD.MOV.U32 R8, RZ, RZ, RZ ;  /* 0x000000ffff087224 */ /* 0x000fe200078e00ff */
[----:B------:R-:W-:Y:S05]  /*7ed0*/  @!P0 BRA `(.L_x_107) ;  /* 0x0000d45000008947 */ /* 0x000fea0003800000 */
[----:B------:R-:W-:Y:S02]  /*7ee0*/  ULDC.64 UR4, c[0x0][0x340] ;  /* 0x0000d00000047ab9 */ /* 0x000fe40000000a00 */
[----:B------:R-:W-:-:S02]  /*7ef0*/  UISETP.NE.U32.AND UP0, UPT, URZ, UR4, UPT ;  /* 0x000000043f00728c */ /* 0x000fc4000bf05070 */
[----:B------:R-:W-:Y:S02]  /*7f00*/  ULDC.64 UR16, c[0x0][0x340] ;  /* 0x0000d00000107ab9 */ /* 0x000fe40000000a00 */
[----:B------:R-:W-:-:S06]  /*7f10*/  UISETP.NE.AND.EX UP0, UPT, URZ, UR5, UPT, UP0 ;  /* 0x000000053f00728c */ /* 0x000fcc000bf05300 */
[----:B------:R-:W-:-:S05]  /*7f20*/  PLOP3.LUT P0, PT, PT, PT, UP0, 0x80, 0x0 ;  /* 0x000000000000781c */ /* 0x000fca0003f0f008 */
[----:B------:R-:W-:Y:S02]  /*7f30*/  @UP0 UMOV UR4, 0x4 ;  /* 0x0000000400040882 */ /* 0x000fe40000000000 */
[----:B------:R-:W-:-:S06]  /*7f40*/  @UP0 UIMAD.WIDE UR4, UR19, UR4, UR16 ;  /* 0x00000004130402a5 */ /* 0x000fcc000f8e0210 */
[----:B------:R-:W-:Y:S02]  /*7f50*/  IMAD.U32 R2, RZ, RZ, UR4 ;  /* 0x00000004ff027e24 */ /* 0x000fe4000f8e00ff */
[----:B------:R-:W-:Y:S01]  /*7f60*/  IMAD.U32 R3, RZ, RZ, UR5 ;  /* 0x00000005ff037e24 */ /* 0x000fe2000f8e00ff */
[----:B------:R-:W-:Y:S01]  /*7f70*/  SHF.R.S32.HI R5, RZ, 0x1f, R73 ;  /* 0x0000001fff057819 */ /* 0x000fe20000011449 */
[----:B------:R-:W-:Y:S01]  /*7f80*/  UIADD3 UR24, UR7, -0x80, URZ ;  /* 0xffffff8007187890 */ /* 0x000fe2000fffe03f */
[----:B------:R-:W-:Y:S01]  /*7f90*/  IMAD.MOV.U32 R239, RZ, RZ, c[0x0][0x2b8] ;  /* 0x0000ae00ffef7624 */ /* 0x000fe200078e00ff */
[----:B------:R-:W-:Y:S01]  /*7fa0*/  ULDC.64 UR4, c[0x0][0x2b0] ;  /* 0x0000ac0000047ab9 */ /* 0x000fe20000000a00 */
[----:B------:R-:W-:Y:S01]  /*7fb0*/  LEA.HI R10, R5, R73, RZ, 0x3 ;  /* 0x00000049050a7211 */ /* 0x000fe200078f18ff */
[----:B------:R1:W2:Y:S01]  /*7fc0*/  @P0 LDG.E R2, [R2.64] ;  /* 0x0000001402020981 */ /* 0x0002a2000c1e1900 */
[----:B------:R-:W-:-:S03]  /*7fd0*/  IMAD.MOV.U32 R241, RZ, RZ, RZ ;  /* 0x000000fffff17224 */ /* 0x000fc600078e00ff */
[----:B------:R-:W-:Y:S01]  /*7fe0*/  BAR.SYNC.DEFER_BLOCKING 0x0 ;  /* 0x0000000000007b1d */ /* 0x000fe20000010000 */
[----:B------:R-:W-:Y:S02]  /*7ff0*/  ISETP.NE.AND P1, PT, R239, 0x1, PT ;  /* 0x00000001ef00780c */ /* 0x000fe40003f25270 */
[----:B-1----:R-:W-:Y:S02]  /*8000*/  LOP3.LUT R3, R10, 0xfffffff8, RZ, 0xc0, !PT ;  /* 0xfffffff80a037812 */ /* 0x002fe400078ec0ff */
[----:B------:R-:W-:-:S03]  /*8010*/  SHF.R.S32.HI R10, RZ, 0x3, R10 ;  /* 0x00000003ff0a7819 */ /* 0x000fc6000001140a */
[----:B------:R-:W-:-:S04]  /*8020*/  IMAD.IADD R3, R73, 0x1, -R3 ;  /* 0x0000000149037824 */ /* 0x000fc800078e0a03 */
[----:B------:R-:W-:-:S05]  /*8030*/  IMAD R240, R3, 0x20, R10 ;  /* 0x0000002003f07824 */ /* 0x000fca00078e020a */
[----:B------:R-:W-:Y:S01]  /*8040*/  IADD3 R242, R240, UR24, RZ ;  /* 0x00000018f0f27c10 */ /* 0x000fe2000fffe0ff */
[----:B------:R-:W-:Y:S01]  /*8050*/  USHF.R.S32.HI UR25, URZ, 0x1f, UR15 ;  /* 0x0000001f3f197899 */ /* 0x000fe2000801140f */
[----:B------:R-:W-:-:S04]  /*8060*/  IMAD.U32 R8, RZ, RZ, UR12 ;  /* 0x0000000cff087e24 */ /* 0x000fc8000f8e00ff */
[----:B------:R-:W-:Y:S01]  /*8070*/  IMAD R8, R8, 0x80, R240 ;  /* 0x0000008008087824 */ /* 0x000fe200078e02f0 */
[----:B--2---:R1:W2:Y:S01]  /*8080*/  @P0 R2UR UR16, R2 ;  /* 0x00000000021003c2 */ /* 0x0042a200000e0000 */
[C---:B------:R-:W-:Y:S01]  /*8090*/  ISETP.GE.AND P0, PT, R242.reuse, UR9, PT ;  /* 0x00000009f2007c0c */ /* 0x040fe2000bf06270 */
[----:B--2---:R-:W-:Y:S01]  /*80a0*/  @!UP0 UMOV UR16, UR19 ;  /* 0x0000001300108c82 */ /* 0x004fe20008000000 */
[----:B------:R-:W-:Y:S01]  /*80b0*/  IADD3 R242, R242, UR14, RZ ;  /* 0x0000000ef2f27c10 */ /* 0x000fe2000fffe0ff */
[----:B------:R-:W-:Y:S01]  /*80c0*/  USHF.R.S32.HI UR6, URZ, 0x1f, UR16 ;  /* 0x0000001f3f067899 */ /* 0x000fe20008011410 */
[----:B------:R-:W-:Y:S01]  /*80d0*/  ISETP.GT.OR P0, PT, R240, 0x7f, P0 ;  /* 0x0000007ff000780c */ /* 0x000fe20000704670 */
[----:B------:R-:W-:Y:S02]  /*80e0*/  UIMAD.WIDE.U32 UR22, UR16, UR4, URZ ;  /* 0x00000004101672a5 */ /* 0x000fe4000f8e003f */
[----:B------:R-:W-:Y:S01]  /*80f0*/  UIMAD UR6, UR6, UR4, URZ ;  /* 0x00000004060672a4 */ /* 0x000fe2000f8e023f */
[----:B------:R-:W-:-:S03]  /*8100*/  @P1 IMAD.HI.U32 R0, R242, c[0x0][0x2bc], RZ ;  /* 0x0000af00f2001a27 */ /* 0x000fc600078e00ff */
[----:B------:R-:W-:-:S03]  /*8110*/  UIMAD UR6, UR16, UR5, UR6 ;  /* 0x00000005100672a4 */ /* 0x000fc6000f8e0206 */
[----:B------:R-:W-:Y:S02]  /*8120*/  ULDC.64 UR4, c[0x0][0x178] ;  /* 0x00005e0000047ab9 */ /* 0x000fe40000000a00 */
[----:B------:R-:W-:Y:S01]  /*8130*/  UIADD3 UR6, UR23, UR6, URZ ;  /* 0x0000000617067290 */ /* 0x000fe2000fffe03f */
[----:B-1----:R-:W-:Y:S01]  /*8140*/  IMAD.MOV.U32 R2, RZ, RZ, R242 ;  /* 0x000000ffff027224 */ /* 0x002fe200078e00f2 */
[----:B------:R-:W-:Y:S01]  /*8150*/  @P1 SHF.R.U32.HI R2, RZ, c[0x0][0x2c0], R0 ;  /* 0x0000b000ff021a19 */ /* 0x000fe20000011600 */
[----:B------:R-:W-:-:S03]  /*8160*/  ULDC.64 UR16, c[0x0][0x348] ;  /* 0x0000d20000107ab9 */ /* 0x000fc60000000a00 */
[----:B------:R-:W-:-:S04]  /*8170*/  @!P0 IADD3 R4, P2, R2, UR22, RZ ;  /* 0x0000001602048c10 */ /* 0x000fc8000ff5e0ff */
[----:B------:R-:W-:Y:S02]  /*8180*/  @!P0 LEA R6, P1, R4, c[0x0][0x2a0], 0x2 ;  /* 0x0000a80004068a11 */ /* 0x000fe400078210ff */
[----:B------:R-:W-:-:S04]  /*8190*/  @!P0 LEA.HI.X.SX32 R0, R2, UR6, 0x1, P2 ;  /* 0x0000000602008c11 */ /* 0x000fc800090f0eff */
[----:B------:R-:W-:-:S05]  /*81a0*/  @!P0 LEA.HI.X R7, R4, c[0x0][0x2a4], R0, 0x2, P1 ;  /* 0x0000a90004078a11 */ /* 0x000fca00008f1400 */
[----:B------:R1:W2:Y:S01]  /*81b0*/  @!P0 LDG.E R241, [R6.64] ;  /* 0x0000001406f18981 */ /* 0x0002a2000c1e1900 */
[----:B------:R-:W-:Y:S01]  /*81c0*/  IMAD.MOV.U32 R0, RZ, RZ, c[0x0][0x2c4] ;  /* 0x0000b100ff007624 */ /* 0x000fe200078e00ff */
[----:B------:R-:W-:Y:S01]  /*81d0*/  UIMAD UR25, UR25, UR4, URZ ;  /* 0x00000004191972a4 */ /* 0x000fe2000f8e023f */
[----:B------:R-:W-:Y:S01]  /*81e0*/  IMAD.MOV.U32 R4, RZ, RZ, R8 ;  /* 0x000000ffff047224 */ /* 0x000fe200078e0008 */
[----:B------:R-:W-:Y:S01]  /*81f0*/  UISETP.NE.U32.AND UP0, UPT, URZ, UR16, UPT ;  /* 0x000000103f00728c */ /* 0x000fe2000bf05070 */
[----:B------:R-:W-:Y:S01]  /*8200*/  IMAD.MOV R2, RZ, RZ, -R2 ;  /* 0x000000ffff027224 */ /* 0x000fe200078e0a02 */
[----:B------:R-:W-:Y:S01]  /*8210*/  ISETP.NE.AND P0, PT, R0, 0x1, PT ;  /* 0x000000010000780c */ /* 0x000fe20003f05270 */
[----:B------:R-:W-:Y:S01]  /*8220*/  UIMAD.WIDE.U32 UR26, UR15, UR4, URZ ;  /* 0x000000040f1a72a5 */ /* 0x000fe2000f8e003f */
[----:B------:R-:W-:Y:S01]  /*8230*/  IMAD.SHL.U32 R34, R10, 0x40, RZ ;  /* 0x000000400a227824 */ /* 0x000fe200078e00ff */
[----:B------:R-:W-:Y:S01]  /*8240*/  UIMAD UR25, UR15, UR5, UR25 ;  /* 0x000000050f1972a4 */ /* 0x000fe2000f8e0219 */
[----:B------:R-:W-:Y:S01]  /*8250*/  IMAD R242, R2, c[0x0][0x2b8], R242 ;  /* 0x0000ae0002f27a24 */ /* 0x000fe200078e02f2 */
[----:B------:R-:W-:Y:S01]  /*8260*/  UISETP.NE.AND.EX UP0, UPT, URZ, UR17, UPT, UP0 ;  /* 0x000000113f00728c */ /* 0x000fe2000bf05300 */
[----:B------:R-:W-:Y:S01]  /*8270*/  IMAD.U32 R2, RZ, RZ, UR12 ;  /* 0x0000000cff027e24 */ /* 0x000fe2000f8e00ff */
[----:B------:R-:W-:Y:S01]  /*8280*/  ULDC.64 UR4, c[0x0][0x1b8] ;  /* 0x00006e0000047ab9 */ /* 0x000fe20000000a00 */
[----:B------:R-:W-:Y:S01]  /*8290*/  IMAD.SHL.U32 R32, R3, 0x8, RZ ;  /* 0x0000000803207824 */ /* 0x000fe200078e00ff */
[----:B------:R-:W-:Y:S01]  /*82a0*/  UIADD3 UR27, UR27, UR25, URZ ;  /* 0x000000191b1b7290 */ /* 0x000fe2000fffe03f */
[----:B------:R-:W-:Y:S01]  /*82b0*/  IMAD R2, R2, 0x80, R10 ;  /* 0x0000008002027824 */ /* 0x000fe200078e020a */
[----:B------:R-:W-:Y:S01]  /*82c0*/  UIMAD UR15, UR10, UR4, URZ ;  /* 0x000000040a0f72a4 */ /* 0x000fe2000f8e023f */
[----:B------:R-:W-:Y:S01]  /*82d0*/  SHF.R.S32.HI R21, RZ, 0x1f, R242 ;  /* 0x0000001fff157819 */ /* 0x000fe200000114f2 */
[----:B------:R-:W-:Y:S01]  /*82e0*/  USHF.R.S32.HI UR16, URZ, 0x1f, UR19 ;  /* 0x0000001f3f107899 */ /* 0x000fe20008011413 */
[----:B------:R-:W-:Y:S01]  /*82f0*/  @P0 IMAD.HI.U32 R0, R8, c[0x0][0x2c8], RZ ;  /* 0x0000b20008000a27 */ /* 0x000fe200078e00ff */
[----:B------:R-:W-:Y:S01]  /*8300*/  UIMAD UR15, UR11, UR5, UR15 ;  /* 0x000000050b0f72a4 */ /* 0x000fe2000f8e020f */
[----:B------:R-:W-:Y:S01]  /*8310*/  LEA.HI R31, R5, R73, RZ, 0x6 ;  /* 0x00000049051f7211 */ /* 0x000fe200078f30ff */
[----:B------:R-:W-:Y:S01]  /*8320*/  UIMAD.WIDE.U32 UR26, UR11, UR4, UR26 ;  /* 0x000000040b1a72a5 */ /* 0x000fe2000f8e001a */
[----:B------:R-:W-:Y:S01]  /*8330*/  LOP3.LUT R34, R34, 0x1c0, RZ, 0xc0, !PT ;  /* 0x000001c022227812 */ /* 0x000fe200078ec0ff */
[----:B------:R-:W-:Y:S01]  /*8340*/  USEL UR16, UR16, URZ, !UP0 ;  /* 0x0000003f10107287 */ /* 0x000fe2000c000000 */
[----:B------:R-:W-:Y:S01]  /*8350*/  @P0 SHF.R.U32.HI R4, RZ, c[0x0][0x2cc], R0 ;  /* 0x0000b300ff040a19 */ /* 0x000fe20000011600 */
[----:B------:R-:W-:Y:S01]  /*8360*/  ULDC.64 UR4, c[0x0][0x1c0] ;  /* 0x0000700000047ab9 */ /* 0x000fe20000000a00 */
[----:B------:R-:W-:Y:S01]  /*8370*/  IMAD.SHL.U32 R31, R31, 0x8, RZ ;  /* 0x000000081f1f7824 */ /* 0x000fe200078e00ff */
[----:B------:R-:W-:Y:S01]  /*8380*/  USEL UR17, UR19, URZ, !UP0 ;  /* 0x0000003f13117287 */ /* 0x000fe2000c000000 */
[--C-:B------:R-:W-:Y:S01]  /*8390*/  SHF.R.S32.HI R0, RZ, 0x1f, R4.reuse ;  /* 0x0000001fff007819 */ /* 0x100fe20000011404 */
[----:B------:R-:W-:Y:S01]  /*83a0*/  UIMAD UR16, UR16, UR4, URZ ;  /* 0x00000004101072a4 */ /* 0x000fe2000f8e023f */
[----:B------:R-:W-:Y:S01]  /*83b0*/  IMAD.MOV R14, RZ, RZ, -R4 ;  /* 0x000000ffff0e7224 */ /* 0x000fe200078e0a04 */
[----:B------:R-:W-:Y:S01]  /*83c0*/  UIADD3 UR27, UR27, UR15, URZ ;  /* 0x0000000f1b1b7290 */ /* 0x000fe2000fffe03f */
[----:B------:R-:W-:Y:S01]  /*83d0*/  SHF.R.U32.HI R33, RZ, 0x3, R34 ;  /* 0x00000003ff217819 */ /* 0x000fe20000011622 */
[----:B------:R-:W-:Y:S01]  /*83e0*/  UIMAD UR5, UR17, UR5, UR16 ;  /* 0x00000005110572a4 */ /* 0x000fe2000f8e0210 */
[----:B------:R-:W-:Y:S01]  /*83f0*/  IMAD R0, R0, c[0x0][0x1b0], RZ ;  /* 0x00006c0000007a24 */ /* 0x000fe200078e02ff */
[----:B------:R-:W-:Y:S01]  /*8400*/  UIMAD.WIDE.U32 UR26, UR17, UR4, UR26 ;  /* 0x00000004111a72a5 */ /* 0x000fe2000f8e001a */
[----:B------:R-:W-:Y:S01]  /*8410*/  IMAD R14, R14, c[0x0][0x2c4], R8 ;  /* 0x0000b1000e0e7a24 */ /* 0x000fe200078e0208 */
[----:B------:R-:W-:Y:S01]  /*8420*/  LOP3.LUT R31, R31, 0xfffffe00, RZ, 0xc0, !PT ;  /* 0xfffffe001f1f7812 */ /* 0x000fe200078ec0ff */
[----:B------:R-:W-:Y:S01]  /*8430*/  IMAD R0, R4, c[0x0][0x1b4], R0 ;  /* 0x00006d0004007a24 */ /* 0x000fe200078e0200 */
[----:B------:R-:W-:Y:S01]  /*8440*/  UIADD3 UR5, UR27, UR5, URZ ;  /* 0x000000051b057290 */ /* 0x000fe2000fffe03f */
[----:B------:R-:W-:Y:S01]  /*8450*/  IMAD.WIDE.U32 R8, R242, c[0x0][0x1e0], RZ ;  /* 0x00007800f2087a25 */ /* 0x000fe200078e00ff */
[----:B------:R-:W-:Y:S01]  /*8460*/  ULDC UR4, c[0x0][0x2c4] ;  /* 0x0000b10000047ab9 */ /* 0x000fe20000000800 */
[----:B------:R-:W-:Y:S01]  /*8470*/  ISETP.GE.AND P3, PT, R32, c[0x0][0x198], PT ;  /* 0x0000660020007a0c */ /* 0x000fe20003f66270 */
[----:B------:R-:W-:Y:S01]  /*8480*/  UIMAD UR18, UR18, UR4, URZ ;  /* 0x00000004121272a4 */ /* 0x000fe2000f8e023f */
[----:B-1----:R-:W-:Y:S01]  /*8490*/  IMAD.U32 R7, RZ, RZ, UR27 ;  /* 0x0000001bff077e24 */ /* 0x002fe2000f8e00ff */
[----:B------:R-:W-:Y:S01]  /*84a0*/  UIADD3 UR24, UR9, -UR24, URZ ;  /* 0x8000001809187290 */ /* 0x000fe2000fffe03f */
[----:B------:R-:W-:-:S02]  /*84b0*/  IMAD.U32 R6, RZ, RZ, UR26 ;  /* 0x0000001aff067e24 */ /* 0x000fc4000f8e00ff */
[----:B------:R-:W-:Y:S01]  /*84c0*/  IMAD.U32 R7, RZ, RZ, UR5 ;  /* 0x00000005ff077e24 */ /* 0x000fe2000f8e00ff */
[----:B------:R-:W-:Y:S01]  /*84d0*/  ISETP.GE.AND P5, PT, R2, UR18, PT ;  /* 0x0000001202007c0c */ /* 0x000fe2000bfa6270 */
[----:B------:R-:W-:Y:S02]  /*84e0*/  ULDC.64 UR4, c[0x0][0x1e8] ;  /* 0x00007a0000047ab9 */ /* 0x000fe40000000a00 */
[----:B------:R-:W-:Y:S01]  /*84f0*/  IMAD.WIDE.U32 R6, R4, c[0x0][0x1b0], R6 ;  /* 0x00006c0004067a25 */ /* 0x000fe200078e0006 */
[----:B------:R-:W-:Y:S01]  /*8500*/  SHF.R.S32.HI R4, RZ, 0x1f, R14 ;  /* 0x0000001fff047819 */ /* 0x000fe2000001140e */
[----:B------:R-:W-:Y:S01]  /*8510*/  UIMAD UR15, UR10, UR4, URZ ;  /* 0x000000040a0f72a4 */ /* 0x000fe2000f8e023f */
[----:B------:R-:W-:Y:S01]  /*8520*/  P2R R12, PR, RZ, 0x20 ;  /* 0x00000020ff0c7803 */ /* 0x000fe20000000000 */
[----:B------:R-:W-:Y:S01]  /*8530*/  IMAD.IADD R7, R7, 0x1, R0 ;  /* 0x0000000107077824 */ /* 0x000fe200078e0200 */
[----:B------:R-:W-:Y:S01]  /*8540*/  UIMAD.WIDE.U32 UR26, UR11, UR4, URZ ;  /* 0x000000040b1a72a5 */ /* 0x000fe2000f8e003f */
[----:B------:R-:W-:Y:S01]  /*8550*/  IMAD R0, R4, c[0x0][0x1a8], RZ ;  /* 0x00006a0004007a24 */ /* 0x000fe200078e02ff */
[----:B------:R-:W-:Y:S01]  /*8560*/  IADD3 R4, R2, 0x40, RZ ;  /* 0x0000004002047810 */ /* 0x000fe20007ffe0ff */
[----:B------:R-:W-:-:S02]  /*8570*/  UIMAD UR15, UR11, UR5, UR15 ;  /* 0x000000050b0f72a4 */ /* 0x000fc4000f8e020f */
[----:B------:R-:W-:Y:S01]  /*8580*/  IMAD R0, R14, c[0x0][0x1ac], R0 ;  /* 0x00006b000e007a24 */ /* 0x000fe200078e0200 */
[----:B------:R-:W-:Y:S01]  /*8590*/  ISETP.GE.AND P0, PT, R4, UR18, PT ;  /* 0x0000001204007c0c */ /* 0x000fe2000bf06270 */
[----:B------:R-:W-:Y:S01]  /*85a0*/  IMAD.WIDE.U32 R14, R14, c[0x0][0x1a8], R6 ;  /* 0x00006a000e0e7a25 */ /* 0x000fe200078e0006 */
[C---:B------:R-:W-:Y:S01]  /*85b0*/  IADD3 R6, R2.reuse, 0x20, RZ ;  /* 0x0000002002067810 */ /* 0x040fe20007ffe0ff */
[----:B------:R-:W-:Y:S01]  /*85c0*/  UIADD3 UR15, UR27, UR15, URZ ;  /* 0x0000000f1b0f7290 */ /* 0x000fe2000fffe03f */
[----:B------:R-:W-:Y:S01]  /*85d0*/  IADD3 R2, R2, 0x60, RZ ;  /* 0x0000006002027810 */ /* 0x000fe20007ffe0ff */
[----:B------:R-:W-:Y:S01]  /*85e0*/  IMAD.IADD R0, R15, 0x1, R0 ;  /* 0x000000010f007824 */ /* 0x000fe200078e0200 */
[----:B------:R-:W-:Y:S01]  /*85f0*/  LEA R26, P2, R14, c[0x0][0x160], 0x1 ;  /* 0x000058000e1a7a11 */ /* 0x000fe200078408ff */
[----:B------:R-:W-:Y:S01]  /*8600*/  IMAD R7, R21, c[0x0][0x1e0], RZ ;  /* 0x0000780015077a24 */ /* 0x000fe200078e02ff */
[----:B------:R-:W-:Y:S01]  /*8610*/  ISETP.GE.AND P1, PT, R6, UR18, PT ;  /* 0x0000001206007c0c */ /* 0x000fe2000bf26270 */
[----:B------:R-:W-:Y:S01]  /*8620*/  IMAD.MOV.U32 R6, RZ, RZ, R8 ;  /* 0x000000ffff067224 */ /* 0x000fe200078e0008 */
[----:B------:R-:W-:Y:S01]  /*8630*/  LEA.HI.X R0, R14, c[0x0][0x164], R0, 0x1, P2 ;  /* 0x000059000e007a11 */ /* 0x000fe200010f0c00 */
[----:B------:R-:W-:Y:S01]  /*8640*/  SHFL.IDX PT, R16, R26, RZ, 0x181f ;  /* 0x00181fff1a107589 */ /* 0x000fe200000e0000 */
[----:B------:R-:W-:Y:S01]  /*8650*/  IMAD R7, R242, c[0x0][0x1e4], R7 ;  /* 0x00007900f2077a24 */ /* 0x000fe200078e0207 */
[----:B------:R-:W-:Y:S01]  /*8660*/  IADD3 R8, R32, 0x40, RZ ;  /* 0x0000004020087810 */ /* 0x000fe20007ffe0ff */
[----:B------:R-:W-:Y:S01]  /*8670*/  ULDC.64 UR4, c[0x0][0x210] ;  /* 0x0000840000047ab9 */ /* 0x000fe20000000a00 */
[----:B------:R-:W1:Y:S01]  /*8680*/  SHFL.IDX PT, R17, R0, RZ, 0x181f ;  /* 0x00181fff00117589 */ /* 0x000e6200000e0000 */
[----:B------:R-:W-:Y:S01]  /*8690*/  IMAD.IADD R7, R9, 0x1, R7 ;  /* 0x0000000109077824 */ /* 0x000fe200078e0207 */
[----:B------:R-:W-:Y:S01]  /*86a0*/  LOP3.LUT R9, R34, 0x38, R32, 0xf8, !PT ;  /* 0x0000003822097812 */ /* 0x000fe200078ef820 */
[----:B------:R-:W-:Y:S01]  /*86b0*/  UIMAD UR10, UR10, UR4, URZ ;  /* 0x000000040a0a72a4 */ /* 0x000fe2000f8e023f */
[----:B------:R-:W-:Y:S01]  /*86c0*/  SHFL.IDX PT, R14, R26, 0x1, 0x181f ;  /* 0x00381f001a0e7f89 */ /* 0x000fe200000e0000 */
[--C-:B------:R-:W-:Y:S01]  /*86d0*/  @!P5 SHF.R.S32.HI R4, RZ, 0x1f, R8.reuse ;  /* 0x0000001fff04d819 */ /* 0x100fe20000011408 */
[----:B------:R-:W-:Y:S01]  /*86e0*/  UIMAD.WIDE.U32 UR28, UR11, UR4, URZ ;  /* 0x000000040b1c72a5 */ /* 0x000fe2000f8e003f */
[----:B------:R-:W-:Y:S01]  /*86f0*/  LOP3.LUT R9, R9, R33, RZ, 0x3c, !PT ;  /* 0x0000002109097212 */ /* 0x000fe200078e3cff */
[----:B------:R-:W3:Y:S01]  /*8700*/  SHFL.IDX PT, R15, R0, 0x1, 0x181f ;  /* 0x00381f00000f7f89 */ /* 0x000ee200000e0000 */
[-C--:B------:R-:W-:Y:S01]  /*8710*/  @!P5 LEA.HI R4, R4, R8.reuse, RZ, 0x3 ;  /* 0x000000080404d211 */ /* 0x080fe200078f18ff */
[----:B------:R-:W-:Y:S01]  /*8720*/  UIMAD UR10, UR11, UR5, UR10 ;  /* 0x000000050b0a72a4 */ /* 0x000fe2000f8e020a */
[----:B------:R-:W-:Y:S01]  /*8730*/  ISETP.GE.AND P4, PT, R8, c[0x0][0x198], PT ;  /* 0x0000660008007a0c */ /* 0x000fe20003f86270 */
[----:B------:R-:W-:Y:S01]  /*8740*/  IMAD.IADD R9, R31, 0x1, R9 ;  /* 0x000000011f097824 */ /* 0x000fe200078e0209 */
[----:B------:R-:W-:Y:S01]  /*8750*/  ISETP.GE.AND P2, PT, R2, UR18, PT ;  /* 0x0000001202007c0c */ /* 0x000fe2000bf46270 */
[----:B------:R-:W-:Y:S01]  /*8760*/  SHFL.IDX PT, R24, R26, 0x2, 0x181f ;  /* 0x00581f001a187f89 */ /* 0x000fe200000e0000 */
[----:B------:R-:W-:Y:S01]  /*8770*/  @!P1 SHF.R.S32.HI R2, RZ, 0x1f, R8 ;  /* 0x0000001fff029819 */ /* 0x000fe20000011408 */
[----:B------:R-:W-:Y:S01]  /*8780*/  @!P5 IMAD.SHL.U32 R11, R9, 0x2, RZ ;  /* 0x00000002090bd824 */ /* 0x000fe200078e00ff */
[----:B------:R-:W-:Y:S01]  /*8790*/  @!P5 LOP3.LUT R4, R4, 0xfffffff8, RZ, 0xc0, !PT ;  /* 0xfffffff80404d812 */ /* 0x000fe200078ec0ff */
[----:B------:R-:W-:Y:S01]  /*87a0*/  SHFL.IDX PT, R25, R0, 0x2, 0x181f ;  /* 0x00581f0000197f89 */ /* 0x000fe200000e0000 */
[----:B------:R-:W-:Y:S01]  /*87b0*/  @!P1 LEA.HI R2, R2, R8, RZ, 0x3 ;  /* 0x0000000802029211 */ /* 0x000fe200078f18ff */
[----:B------:R-:W-:-:S02]  /*87c0*/  UIADD3 UR10, UR29, UR10, URZ ;  /* 0x0000000a1d0a7290 */ /* 0x000fc4000fffe03f */
[----:B------:R-:W-:Y:S01]  /*87d0*/  SHFL.IDX PT, R26, R26, 0x3, 0x181f ;  /* 0x00781f001a1a7f89 */ /* 0x000fe200000e0000 */
[----:B------:R-:W-:Y:S01]  /*87e0*/  @!P1 LOP3.LUT R2, R2, 0xfffffff8, RZ, 0xc0, !PT ;  /* 0xfffffff802029812 */ /* 0x000fe200078ec0ff */
[--C-:B-1----:R-:W-:Y:S02]  /*87f0*/  @!P5 IMAD.WIDE R22, R32, 0x2, R16.reuse ;  /* 0x000000022016d825 */ /* 0x102fe400078e0210 */
[----:B------:R1:W4:Y:S02]  /*8800*/  SHFL.IDX PT, R27, R0, 0x3, 0x181f ;  /* 0x00781f00001b7f89 */ /* 0x00032400000e0000 */
[----:B------:R-:W-:Y:S02]  /*8810*/  @!P5 IMAD.WIDE R18, R4, 0x2, R16 ;  /* 0x000000020412d825 */ /* 0x000fe400078e0210 */
[----:B------:R5:W-:Y:S02]  /*8820*/  @!P5 LDGSTS.E.BYPASS.LTC128B.128 [R11+0x100], [R22.64], !P3 ;  /* 0x00100000160bdfae */ /* 0x000be4000d901d54 */
[----:B---3--:R-:W-:-:S02]  /*8830*/  @!P1 IMAD.WIDE R16, R2, 0x2, R14 ;  /* 0x0000000202109825 */ /* 0x008fc400078e020e */
[----:B------:R4:W-:Y:S01]  /*8840*/  @!P5 LDGSTS.E.BYPASS.LTC128B.128 [R11+0x4100], [R18.64], !P4 ;  /* 0x04100000120bdfae */ /* 0x0009e2000e101d54 */
[C---:B------:R-:W-:Y:S01]  /*8850*/  ISETP.GE.AND P5, PT, R32.reuse, c[0x0][0x1d4], PT ;  /* 0x0000750020007a0c */ /* 0x040fe20003fa6270 */
[----:B------:R-:W-:Y:S02]  /*8860*/  @!P1 IMAD.SHL.U32 R4, R9, 0x2, RZ ;  /* 0x0000000209049824 */ /* 0x000fe400078e00ff */
[----:B------:R-:W-:-:S05]  /*8870*/  @!P1 IMAD.WIDE R14, R32, 0x2, R14 ;  /* 0x00000002200e9825 */ /* 0x000fca00078e020e */
[----:B------:R3:W-:Y:S04]  /*8880*/  @!P1 LDGSTS.E.BYPASS.LTC128B.128 [R4+0x1100], [R14.64], !P3 ;  /* 0x011000000e049fae */ /* 0x0007e8000d901d54 */
[----:B------:R3:W-:Y:S01]  /*8890*/  @!P1 LDGSTS.E.BYPASS.LTC128B.128 [R4+0x5100], [R16.64], !P4 ;  /* 0x0510000010049fae */ /* 0x0007e2000e101d54 */
[----:B------:R-:W-:Y:S02]  /*88a0*/  ISETP.GE.AND P4, PT, R8, c[0x0][0x1d4], PT ;  /* 0x0000750008007a0c */ /* 0x000fe40003f86270 */
[----:B-1----:R-:W-:-:S04]  /*88b0*/  @!P2 SHF.R.S32.HI R0, RZ, 0x1f, R8 ;  /* 0x0000001fff00a819 */ /* 0x002fc80000011408 */
[-C--:B------:R-:W-:Y:S02]  /*88c0*/  @!P2 LEA.HI R0, R0, R8.reuse, RZ, 0x3 ;  /* 0x000000080000a211 */ /* 0x080fe400078f18ff */
[----:B-----5:R-:W-:Y:S02]  /*88d0*/  @!P0 SHF.R.S32.HI R22, RZ, 0x1f, R8 ;  /* 0x0000001fff168819 */ /* 0x020fe40000011408 */
[----:B------:R-:W-:Y:S02]  /*88e0*/  @!P2 LOP3.LUT R0, R0, 0xfffffff8, RZ, 0xc0, !PT ;  /* 0xfffffff80000a812 */ /* 0x000fe400078ec0ff */
[----:B------:R-:W-:Y:S01]  /*88f0*/  @!P0 LEA.HI R22, R22, R8, RZ, 0x3 ;  /* 0x0000000816168211 */ /* 0x000fe200078f18ff */
[----:B----4-:R-:W-:-:S03]  /*8900*/  @!P2 IMAD.WIDE R18, R32, 0x2, R26 ;  /* 0x000000022012a825 */ /* 0x010fc600078e021a */
[----:B------:R-:W-:Y:S01]  /*8910*/  @!P0 LOP3.LUT R22, R22, 0xfffffff8, RZ, 0xc0, !PT ;  /* 0xfffffff816168812 */ /* 0x000fe200078ec0ff */
[----:B------:R-:W-:-:S04]  /*8920*/  @!P2 IMAD.WIDE R26, R0, 0x2, R26 ;  /* 0x00000002001aa825 */ /* 0x000fc800078e021a */
[----:B------:R-:W-:-:S04]  /*8930*/  @!P0 IMAD.WIDE R22, R22, 0x2, R24 ;  /* 0x0000000216168825 */ /* 0x000fc800078e0218 */
[----:B------:R-:W-:Y:S01]  /*8940*/  @!P0 IMAD.WIDE R24, R32, 0x2, R24 ;  /* 0x0000000220188825 */ /* 0x000fe200078e0218 */
[----:B--2---:R-:W-:-:S03]  /*8950*/  SHF.R.S32.HI R11, RZ, 0x1f, R241 ;  /* 0x0000001fff0b7819 */ /* 0x004fc600000114f1 */
[----:B------:R-:W-:-:S04]  /*8960*/  IMAD.WIDE.U32 R6, R241, c[0x0][0x1f0], R6 ;  /* 0x00007c00f1067a25 */ /* 0x000fc800078e0006 */
[----:B------:R-:W-:Y:S01]  /*8970*/  IMAD R2, R11, c[0x0][0x1f0], RZ ;  /* 0x00007c000b027a24 */ /* 0x000fe200078e02ff */
[----:B---3--:R-:W-:Y:S01]  /*8980*/  IADD3 R4, P1, R6, UR26, RZ ;  /* 0x0000001a06047c10 */ /* 0x008fe2000ff3e0ff */
[----:B------:R-:W-:Y:S02]  /*8990*/  @!P0 IMAD.SHL.U32 R6, R9, 0x2, RZ ;  /* 0x0000000209068824 */ /* 0x000fe400078e00ff */
[----:B------:R-:W-:-:S03]  /*89a0*/  IMAD R2, R241, c[0x0][0x1f4], R2 ;  /* 0x00007d00f1027a24 */ /* 0x000fc600078e0202 */
[----:B------:R1:W-:Y:S02]  /*89b0*/  @!P0 LDGSTS.E.BYPASS.LTC128B.128 [R6+0x2100], [R24.64], !P3 ;  /* 0x0210000018068fae */ /* 0x0003e4000d901d54 */
[----:B------:R-:W-:Y:S02]  /*89c0*/  IADD3.X R2, R7, UR15, R2, P1, !PT ;  /* 0x0000000f07027c10 */ /* 0x000fe40008ffe402 */
[----:B------:R-:W-:Y:S02]  /*89d0*/  LEA R16, P1, R4, c[0x0][0x1c8], 0x1 ;  /* 0x0000720004107a11 */ /* 0x000fe400078208ff */
[----:B------:R-:W-:Y:S02]  /*89e0*/  IADD3 R7, -R10, UR24, RZ ;  /* 0x000000180a077c10 */ /* 0x000fe4000fffe1ff */
[----:B------:R-:W-:Y:S01]  /*89f0*/  LEA.HI.X R2, R4, c[0x0][0x1cc], R2, 0x1, P1 ;  /* 0x0000730004027a11 */ /* 0x000fe200008f0c02 */
[----:B------:R-:W-:Y:S01]  /*8a00*/  SHFL.IDX PT, R14, R16, RZ, 0x181f ;  /* 0x00181fff100e7589 */ /* 0x000fe200000e0000 */
[----:B------:R-:W-:Y:S01]  /*8a10*/  ISETP.GE.AND P6, PT, R7, 0x1, PT ;  /* 0x000000010700780c */ /* 0x000fe20003fc6270 */
[C---:B------:R-:W-:Y:S01]  /*8a20*/  @!P2 IMAD.SHL.U32 R4, R9.reuse, 0x2, RZ ;  /* 0x000000020904a824 */ /* 0x040fe200078e00ff */
[----:B------:R-:W-:Y:S01]  /*8a30*/  ISETP.GE.AND P1, PT, R8, c[0x0][0x198], PT ;  /* 0x0000660008007a0c */ /* 0x000fe20003f26270 */
[----:B------:R-:W2:Y:S04]  /*8a40*/  SHFL.IDX PT, R15, R2, RZ, 0x181f ;  /* 0x00181fff020f7589 */ /* 0x000ea800000e0000 */
[----:B------:R-:W-:Y:S06]  /*8a50*/  SHFL.IDX PT, R17, R2, 0x3, 0x181f ;  /* 0x00781f0002117f89 */ /* 0x000fec00000e0000 */
[----:B------:R-:W-:Y:S01]  /*8a60*/  @P6 SHF.R.S32.HI R0, RZ, 0x1f, R8 ;  /* 0x0000001fff006819 */ /* 0x000fe20000011408 */
[----:B------:R-:W-:Y:S01]  /*8a70*/  @P6 IMAD.SHL.U32 R13, R9, 0x2, RZ ;  /* 0x00000002090d6824 */ /* 0x000fe200078e00ff */
[----:B------:R3:W-:Y:S01]  /*8a80*/  @!P0 LDGSTS.E.BYPASS.LTC128B.128 [R6+0x6100], [R22.64], !P1 ;  /* 0x0610000016068fae */ /* 0x0007e2000c901d54 */
[----:B------:R-:W-:-:S03]  /*8a90*/  ISETP.GE.AND P0, PT, R7, 0x41, PT ;  /* 0x000000410700780c */ /* 0x000fc60003f06270 */
[----:B------:R4:W-:Y:S01]  /*8aa0*/  @!P2 LDGSTS.E.BYPASS.LTC128B.128 [R4+0x3100], [R18.64], !P3 ;  /* 0x031000001204afae */ /* 0x0009e2000d901d54 */
[----:B------:R-:W-:-:S03]  /*8ab0*/  ISETP.GE.AND P3, PT, R7, 0x61, PT ;  /* 0x000000610700780c */ /* 0x000fc60003f66270 */
[----:B------:R4:W-:Y:S01]  /*8ac0*/  @!P2 LDGSTS.E.BYPASS.LTC128B.128 [R4+0x7100], [R26.64], !P1 ;  /* 0x071000001a04afae */ /* 0x0009e2000c901d54 */
[----:B------:R-:W-:-:S03]  /*8ad0*/  ISETP.GE.AND P1, PT, R7, 0x21, PT ;  /* 0x000000210700780c */ /* 0x000fc60003f26270 */
[----:B-1----:R-:W-:Y:S04]  /*8ae0*/  SHFL.IDX PT, R24, R16, 0x1, 0x181f ;  /* 0x00381f0010187f89 */ /* 0x002fe800000e0000 */
[----:B------:R-:W1:Y:S04]  /*8af0*/  SHFL.IDX PT, R25, R2, 0x1, 0x181f ;  /* 0x00381f0002197f89 */ /* 0x000e6800000e0000 */
[----:B------:R-:W0:Y:S01]  /*8b00*/  LDGDEPBAR ;  /* 0x00000000000079af */ /* 0x000e220000000000 */
[----:B---3--:R-:W-:Y:S02]  /*8b10*/  @P6 LEA.HI R6, R0, R8, RZ, 0x3 ;  /* 0x0000000800066211 */ /* 0x008fe400078f18ff */
[----:B------:R-:W-:-:S02]  /*8b20*/  LEA.HI R0, R5, R73, RZ, 0x4 ;  /* 0x0000004905007211 */ /* 0x000fc400078f20ff */
[----:B------:R-:W-:Y:S02]  /*8b30*/  @P6 LOP3.LUT R6, R6, 0xfffffff8, RZ, 0xc0, !PT ;  /* 0xfffffff806066812 */ /* 0x000fe400078ec0ff */
[----:B----4-:R-:W-:-:S03]  /*8b40*/  SHF.R.S32.HI R4, RZ, 0x4, R0 ;  /* 0x00000004ff047819 */ /* 0x010fc60000011400 */
[----:B--2---:R-:W-:Y:S01]  /*8b50*/  @P6 IMAD.WIDE R18, R6, 0x2, R14 ;  /* 0x0000000206126825 */ /* 0x004fe200078e020e */
[----:B------:R-:W-:Y:S02]  /*8b60*/  @P1 SHF.R.S32.HI R6, RZ, 0x1f, R8 ;  /* 0x0000001fff061819 */ /* 0x000fe40000011408 */
[----:B------:R-:W-:Y:S01]  /*8b70*/  LEA.HI R20, R0, R4, RZ, 0x1 ;  /* 0x0000000400147211 */ /* 0x000fe200078f08ff */
[----:B------:R-:W-:Y:S01]  /*8b80*/  @P6 IMAD.WIDE R14, R32, 0x2, R14 ;  /* 0x00000002200e6825 */ /* 0x000fe200078e020e */
[----:B------:R-:W-:Y:S02]  /*8b90*/  @P1 LEA.HI R6, R6, R8, RZ, 0x3 ;  /* 0x0000000806061211 */ /* 0x000fe400078f18ff */
[----:B------:R-:W-:Y:S01]  /*8ba0*/  LOP3.LUT R20, R20, 0xfffffffe, RZ, 0xc0, !PT ;  /* 0xfffffffe14147812 */ /* 0x000fe200078ec0ff */
[----:B-1----:R-:W-:Y:S01]  /*8bb0*/  @P1 IMAD.WIDE R22, R32, 0x2, R24 ;  /* 0x0000000220161825 */ /* 0x002fe200078e0218 */
[----:B------:R1:W-:Y:S01]  /*8bc0*/  @P6 LDGSTS.E.BYPASS.LTC128B.128 [R13+0x8100], [R14.64], !P5 ;  /* 0x081000000e0d6fae */ /* 0x0003e2000e901d54 */
[----:B------:R-:W-:-:S02]  /*8bd0*/  @P1 LOP3.LUT R6, R6, 0xfffffff8, RZ, 0xc0, !PT ;  /* 0xfffffff806061812 */ /* 0x000fc400078ec0ff */
[----:B------:R-:W-:Y:S01]  /*8be0*/  IMAD.IADD R20, R4, 0x1, -R20 ;  /* 0x0000000104147824 */ /* 0x000fe200078e0a14 */
[----:B------:R2:W-:Y:S01]  /*8bf0*/  @P6 LDGSTS.E.BYPASS.LTC128B.128 [R13+0xc100], [R18.64], !P4 ;  /* 0x0c100000120d6fae */ /* 0x0005e2000e101d54 */
[----:B------:R-:W-:Y:S01]  /*8c00*/  @P0 SHF.R.S32.HI R4, RZ, 0x1f, R8 ;  /* 0x0000001fff040819 */ /* 0x000fe20000011408 */
[----:B------:R-:W-:-:S03]  /*8c10*/  @P1 IMAD.WIDE R24, R6, 0x2, R24 ;  /* 0x0000000206181825 */ /* 0x000fc600078e0218 */
[----:B------:R-:W-:Y:S01]  /*8c20*/  @P0 LEA.HI R4, R4, R8, RZ, 0x3 ;  /* 0x0000000804040211 */ /* 0x000fe200078f18ff */
[----:B------:R-:W-:-:S03]  /*8c30*/  @P0 IMAD.SHL.U32 R6, R9, 0x2, RZ ;  /* 0x0000000209060824 */ /* 0x000fc600078e00ff */
[----:B------:R-:W-:Y:S02]  /*8c40*/  @P0 LOP3.LUT R4, R4, 0xfffffff8, RZ, 0xc0, !PT ;  /* 0xfffffff804040812 */ /* 0x000fe400078ec0ff */
[----:B-1----:R-:W-:Y:S01]  /*8c50*/  LOP3.LUT R15, R0, 0xfffffff0, RZ, 0xc0, !PT ;  /* 0xfffffff0000f7812 */ /* 0x002fe200078ec0ff */
[----:B--2---:R-:W-:Y:S04]  /*8c60*/  SHFL.IDX PT, R18, R16, 0x2, 0x181f ;  /* 0x00581f0010127f89 */ /* 0x004fe800000e0000 */
[----:B------:R-:W-:Y:S02]  /*8c70*/  IMAD.IADD R15, R73, 0x1, -R15 ;  /* 0x00000001490f7824 */ /* 0x000fe400078e0a0f */
[----:B------:R-:W-:Y:S01]  /*8c80*/  @P1 IMAD.SHL.U32 R13, R9, 0x2, RZ ;  /* 0x00000002090d1824 */ /* 0x000fe200078e00ff */
[----:B------:R1:W2:Y:S02]  /*8c90*/  SHFL.IDX PT, R19, R2, 0x2, 0x181f ;  /* 0x00581f0002137f89 */ /* 0x0002a400000e0000 */
[----:B------:R-:W-:-:S02]  /*8ca0*/  SHF.R.S32.HI R0, RZ, 0x1f, R15 ;  /* 0x0000001fff007819 */ /* 0x000fc4000001140f */
[----:B------:R-:W3:Y:S02]  /*8cb0*/  SHFL.IDX PT, R16, R16, 0x3, 0x181f ;  /* 0x00781f0010107f89 */ /* 0x000ee400000e0000 */
[----:B------:R-:W-:Y:S02]  /*8cc0*/  LEA.HI R0, R0, R15, RZ, 0x3 ;  /* 0x0000000f00007211 */ /* 0x000fe400078f18ff */
[----:B------:R2:W-:Y:S02]  /*8cd0*/  @P1 LDGSTS.E.BYPASS.LTC128B.128 [R13+0x9100], [R22.64], !P5 ;  /* 0x09100000160d1fae */ /* 0x0005e4000e901d54 */
[----:B------:R-:W-:Y:S02]  /*8ce0*/  LOP3.LUT R14, R0, 0xfffffff8, RZ, 0xc0, !PT ;  /* 0xfffffff8000e7812 */ /* 0x000fe400078ec0ff */
[----:B------:R3:W-:Y:S03]  /*8cf0*/  @P1 LDGSTS.E.BYPASS.LTC128B.128 [R13+0xd100], [R24.64], !P4 ;  /* 0x0d100000180d1fae */ /* 0x0007e6000e101d54 */
[----:B------:R-:W-:-:S05]  /*8d00*/  IMAD.IADD R14, R15, 0x1, -R14 ;  /* 0x000000010f0e7824 */ /* 0x000fca00078e0a0e */
[----:B------:R-:W-:Y:S02]  /*8d10*/  R2P PR, R14, 0x6 ;  /* 0x000000060e007804 */ /* 0x000fe40000000000 */
[----:B------:R-:W-:Y:S02]  /*8d20*/  ISETP.GT.AND P6, PT, R240, 0x7f, PT ;  /* 0x0000007ff000780c */ /* 0x000fe40003fc4270 */
[----:B-1----:R-:W-:-:S04]  /*8d30*/  @P3 SHF.R.S32.HI R2, RZ, 0x1f, R8 ;  /* 0x0000001fff023819 */ /* 0x002fc80000011408 */
[----:B------:R-:W-:-:S04]  /*8d40*/  @P3 LEA.HI R2, R2, R8, RZ, 0x3 ;  /* 0x0000000802023211 */ /* 0x000fc800078f18ff */
[----:B------:R-:W-:Y:S01]  /*8d50*/  @P3 LOP3.LUT R2, R2, 0xfffffff8, RZ, 0xc0, !PT ;  /* 0xfffffff802023812 */ /* 0x000fe200078ec0ff */
[----:B--2---:R-:W-:-:S04]  /*8d60*/  @P0 IMAD.WIDE R22, R4, 0x2, R18 ;  /* 0x0000000204160825 */ /* 0x004fc800078e0212 */
[----:B------:R-:W-:-:S04]  /*8d70*/  @P0 IMAD.WIDE R18, R32, 0x2, R18 ;  /* 0x0000000220120825 */ /* 0x000fc800078e0212 */
[--C-:B---3--:R-:W-:Y:S01]  /*8d80*/  @P3 IMAD.WIDE R24, R2, 0x2, R16.reuse ;  /* 0x0000000202183825 */ /* 0x108fe200078e0210 */
[----:B------:R1:W-:Y:S03]  /*8d90*/  @P0 LDGSTS.E.BYPASS.LTC128B.128 [R6+0xa100], [R18.64], !P5 ;  /* 0x0a10000012060fae */ /* 0x0003e6000e901d54 */
[----:B------:R-:W-:Y:S01]  /*8da0*/  IMAD.SHL.U32 R2, R14, 0x40, RZ ;  /* 0x000000400e027824 */ /* 0x000fe200078e00ff */
[----:B------:R1:W-:Y:S01]  /*8db0*/  @P0 LDGSTS.E.BYPASS.LTC128B.128 [R6+0xe100], [R22.64], !P4 ;  /* 0x0e10000016060fae */ /* 0x0003e2000e101d54 */
[----:B------:R-:W-:Y:S01]  /*8dc0*/  @P3 IMAD.SHL.U32 R4, R9, 0x2, RZ ;  /* 0x0000000209043824 */ /* 0x000fe200078e00ff */
[----:B------:R-:W-:Y:S01]  /*8dd0*/  ISETP.LT.AND P0, PT, RZ, c[0x0][0x27c], PT ;  /* 0x00009f00ff007a0c */ /* 0x000fe20003f01270 */
[----:B------:R-:W-:Y:S01]  /*8de0*/  @P3 IMAD.WIDE R16, R32, 0x2, R16 ;  /* 0x0000000220103825 */ /* 0x000fe200078e0210 */
[----:B------:R-:W-:-:S04]  /*8df0*/  LOP3.LUT R2, R2, 0x1c0, RZ, 0xc0, !PT ;  /* 0x000001c002027812 */ /* 0x000fc800078ec0ff */
[----:B------:R2:W-:Y:S04]  /*8e00*/  @P3 LDGSTS.E.BYPASS.LTC128B.128 [R4+0xb100], [R16.64], !P5 ;  /* 0x0b10000010043fae */ /* 0x0005e8000e901d54 */
[----:B------:R2:W-:Y:S04]  /*8e10*/  @P3 LDGSTS.E.BYPASS.LTC128B.128 [R4+0xf100], [R24.64], !P4 ;  /* 0x0f10000018043fae */ /* 0x0005e8000e101d54 */
[----:B------:R-:W0:Y:S01]  /*8e20*/  LDGDEPBAR ;  /* 0x00000000000079af */ /* 0x000e220000000000 */
[----:B-1----:R-:W-:-:S05]  /*8e30*/  IMAD.SHL.U32 R6, R20, 0x8, RZ ;  /* 0x0000000814067824 */ /* 0x002fca00078e00ff */
[----:B--2---:R-:W-:Y:S02]  /*8e40*/  LOP3.LUT R4, R2, 0x8, R6, 0xf8, !PT ;  /* 0x0000000802047812 */ /* 0x004fe400078ef806 */
[----:B------:R-:W-:Y:S01]  /*8e50*/  SHF.R.U32.HI R6, RZ, 0x3, R2 ;  /* 0x00000003ff067819 */ /* 0x000fe20000011602 */
[----:B------:R-:W-:-:S03]  /*8e60*/  IMAD.MOV.U32 R2, RZ, RZ, 0x10 ;  /* 0x00000010ff027424 */ /* 0x000fc600078e00ff */
[----:B------:R-:W-:Y:S01]  /*8e70*/  LOP3.LUT R4, R4, R6, RZ, 0x3c, !PT ;  /* 0x0000000604047212 */ /* 0x000fe200078e3cff */
[----:B------:R-:W-:Y:S01]  /*8e80*/  IMAD.SHL.U32 R6, R0, 0x40, RZ ;  /* 0x0000004000067824 */ /* 0x000fe200078e00ff */
[----:B------:R-:W-:Y:S01]  /*8e90*/  SEL R2, R2, 0xfffffff0, !P1 ;  /* 0xfffffff002027807 */ /* 0x000fe20004800000 */
[----:B------:R-:W-:-:S03]  /*8ea0*/  IMAD.MOV.U32 R0, RZ, RZ, 0x20 ;  /* 0x00000020ff007424 */ /* 0x000fc600078e00ff */
[----:B------:R-:W-:Y:S02]  /*8eb0*/  LOP3.LUT R4, R4, 0xfffffe00, R6, 0xf8, !PT ;  /* 0xfffffe0004047812 */ /* 0x000fe400078ef806 */
[----:B------:R-:W-:Y:S02]  /*8ec0*/  SEL R6, RZ, 0x10, P4 ;  /* 0x00000010ff067807 */ /* 0x000fe40002000000 */
[----:B------:R-:W-:Y:S01]  /*8ed0*/  SEL R0, R0, 0xffffffe0, !P2 ;  /* 0xffffffe000007807 */ /* 0x000fe20005000000 */
[----:B------:R-:W-:Y:S05]  /*8ee0*/  @P0 BRA `(.L_x_108) ;  /* 0x0000002000000947 */ /* 0x000fea0003800000 */
[----:B------:R-:W-:-:S04]  /*8ef0*/  DEPBAR.LE SB0, 0x1 ;  /* 0x000080400000791a */ /* 0x000fc80000000000 */
[----:B------:R-:W-:Y:S05]  /*8f00*/  BRA `(.L_x_109) ;  /* 0x000036b000007947 */ /* 0x000fea0003800000 */
.L_x_108:
[----:B------:R-:W-:Y:S01]  /*8f10*/  USHF.R.S32.HI UR30, URZ, 0x1f, UR13 ;  /* 0x0000001f3f1e7899 */ /* 0x000fe2000801140d */
[----:B------:R-:W-:Y:S01]  /*8f20*/  BSSY B2, `(.L_x_109) ;  /* 0x0000369000027945 */ /* 0x000fe20003800000 */
[----:B------:R-:W-:Y:S01]  /*8f30*/  ULDC.64 UR16, c[0x0][0x280] ;  /* 0x0000a00000107ab9 */ /* 0x000fe20000000a00 */
[----:B------:R-:W-:Y:S01]  /*8f40*/  SHF.L.U32 R22, R9, 0x1, RZ ;  /* 0x0000000109167819 */ /* 0x000fe200000006ff */
[----:B------:R-:W-:Y:S02]  /*8f50*/  ULDC.64 UR4, c[0x0][0x290] ;  /* 0x0000a40000047ab9 */ /* 0x000fe40000000a00 */
[----:B------:R-:W-:Y:S02]  /*8f60*/  UIMAD UR25, UR30, UR16, URZ ;  /* 0x000000101e1972a4 */ /* 0x000fe4000f8e023f */
[----:B------:R-:W-:Y:S02]  /*8f70*/  UIMAD UR30, UR30, UR4, URZ ;  /* 0x000000041e1e72a4 */ /* 0x000fe4000f8e023f */
[----:B------:R-:W-:-:S02]  /*8f80*/  UIMAD.WIDE.U32 UR32, UR13, UR16, URZ ;  /* 0x000000100d2072a5 */ /* 0x000fc4000f8e003f */
[----:B------:R-:W-:Y:S02]  /*8f90*/  UIMAD UR25, UR13, UR17, UR25 ;  /* 0x000000110d1972a4 */ /* 0x000fe4000f8e0219 */
[----:B------:R-:W-:Y:S02]  /*8fa0*/  UIMAD.WIDE.U32 UR34, UR13, UR4, URZ ;  /* 0x000000040d2272a5 */ /* 0x000fe4000f8e003f */
[----:B------:R-:W-:Y:S02]  /*8fb0*/  UIMAD UR30, UR13, UR5, UR30 ;  /* 0x000000050d1e72a4 */ /* 0x000fe4000f8e021e */
[----:B------:R-:W-:Y:S02]  /*8fc0*/  ULDC.64 UR16, c[0x0][0x270] ;  /* 0x00009c0000107ab9 */ /* 0x000fe40000000a00 */
[----:B------:R-:W-:Y:S02]  /*8fd0*/  ULDC.U8 UR13, c[0x0][0x298] ;  /* 0x0000a600000d7ab9 */ /* 0x000fe40000000000 */
[----:B------:R-:W-:Y:S01]  /*8fe0*/  ISETP.NE.AND P0, PT, RZ, UR13, PT ;  /* 0x0000000dff007c0c */ /* 0x000fe2000bf05270 */
[----:B------:R-:W-:-:S02]  /*8ff0*/  ULDC.64 UR4, c[0x0][0x288] ;  /* 0x0000a20000047ab9 */ /* 0x000fc40000000a00 */
[----:B------:R-:W-:Y:S02]  /*9000*/  ULEA UR16, UP1, UR32, UR16, 0x1 ;  /* 0x0000001020107291 */ /* 0x000fe4000f82083f */
[----:B------:R-:W-:Y:S02]  /*9010*/  ULEA UR4, UP0, UR34, UR4, 0x1 ;  /* 0x0000000422047291 */ /* 0x000fe4000f80083f */
[----:B------:R-:W-:Y:S02]  /*9020*/  UIADD3 UR25, UR25, UR33, URZ ;  /* 0x0000002119197290 */ /* 0x000fe4000fffe03f */
[----:B------:R-:W-:Y:S02]  /*9030*/  UIADD3 UR30, UR30, UR35, URZ ;  /* 0x000000231e1e7290 */ /* 0x000fe4000fffe03f */
[----:B------:R-:W-:Y:S02]  /*9040*/  ULEA.HI.X UR17, UR32, UR17, UR25, 0x1, UP1 ;  /* 0x0000001120117291 */ /* 0x000fe400088f0c19 */
[----:B------:R-:W-:Y:S01]  /*9050*/  ULEA.HI.X UR5, UR34, UR5, UR30, 0x1, UP0 ;  /* 0x0000000522057291 */ /* 0x000fe200080f0c1e */
[----:B------:R-:W-:Y:S05]  /*9060*/  @!P0 BRA `(.L_x_110) ;  /* 0x0000198000008947 */ /* 0x000fea0003800000 */
[----:B------:R-:W-:Y:S01]  /*9070*/  ISETP.NE.AND P1, PT, R12, RZ, PT ;  /* 0x000000ff0c00720c */ /* 0x000fe20003f25270 */
[----:B------:R-:W-:Y:S01]  /*9080*/  IMAD.U32 R24, RZ, RZ, UR16 ;  /* 0x00000010ff187e24 */ /* 0x000fe2000f8e00ff */
[----:B------:R-:W-:Y:S01]  /*9090*/  MOV R25, UR17 ;  /* 0x0000001100197c02 */ /* 0x000fe20008000f00 */
[----:B------:R-:W-:Y:S01]  /*90a0*/  IMAD.U32 R18, RZ, RZ, UR4 ;  /* 0x00000004ff127e24 */ /* 0x000fe2000f8e00ff */
[----:B------:R-:W-:Y:S01]  /*90b0*/  MOV R19, UR5 ;  /* 0x0000000500137c02 */ /* 0x000fe20008000f00 */
[----:B------:R-:W-:Y:S01]  /*90c0*/  BSSY B0, `(.L_x_111) ;  /* 0x0000017000007945 */ /* 0x000fe20003800000 */
[----:B------:R-:W-:Y:S01]  /*90d0*/  IMAD.SHL.U32 R23, R3, 0x4, RZ ;  /* 0x0000000403177824 */ /* 0x000fe200078e00ff */
[----:B------:R-:W-:Y:S01]  /*90e0*/  CS2R R14, SRZ ;  /* 0x00000000000e7805 */ /* 0x000fe2000001ff00 */
[----:B------:R-:W-:Y:S01]  /*90f0*/  CS2R R16, SRZ ;  /* 0x0000000000107805 */ /* 0x000fe2000001ff00 */
[----:B------:R-:W-:Y:S01]  /*9100*/  CS2R R34, SRZ ;  /* 0x0000000000227805 */ /* 0x000fe2000001ff00 */
[----:B------:R-:W-:-:S03]  /*9110*/  CS2R R12, SRZ ;  /* 0x00000000000c7805 */ /* 0x000fc6000001ff00 */
[----:B------:R-:W-:Y:S05]  /*9120*/  @P1 BRA `(.L_x_112) ;  /* 0x0000010000001947 */ /* 0x000fea0003800000 */
[C---:B------:R-:W-:Y:S01]  /*9130*/  IADD3 R14, R23.reuse, 0x20, RZ ;  /* 0x00000020170e7810 */ /* 0x040fe20007ffe0ff */
[----:B------:R-:W-:Y:S01]  /*9140*/  CS2R R34, SRZ ;  /* 0x0000000000227805 */ /* 0x000fe2000001ff00 */
[----:B------:R-:W-:Y:S02]  /*9150*/  ISETP.GE.AND P1, PT, R23, c[0x0][0x27c], PT ;  /* 0x00009f0017007a0c */ /* 0x000fe40003f26270 */
[----:B------:R-:W-:-:S11]  /*9160*/  ISETP.GE.AND P0, PT, R14, c[0x0][0x27c], PT ;  /* 0x00009f000e007a0c */ /* 0x000fd60003f06270 */
[----:B------:R-:W-:Y:S02]  /*9170*/  @!P1 IMAD.WIDE R26, R23, 0x2, R24 ;  /* 0x00000002171a9825 */ /* 0x000fe400078e0218 */
[----:B------:R-:W-:-:S03]  /*9180*/  @!P0 SHF.R.S32.HI R15, RZ, 0x1f, R14 ;  /* 0x0000001fff0f8819 */ /* 0x000fc6000001140e */
[----:B------:R1:W5:Y:S01]  /*9190*/  @!P1 LD.E.64 R16, [R26.64] ;  /* 0x000000141a109980 */ /* 0x000362000c101b00 */
[----:B------:R-:W-:-:S04]  /*91a0*/  @!P0 LEA.HI R14, R15, R14, RZ, 0x2 ;  /* 0x0000000e0f0e8211 */ /* 0x000fc800078f10ff */
[----:B------:R-:W-:-:S05]  /*91b0*/  @!P0 LOP3.LUT R14, R14, 0xfffffffc, RZ, 0xc0, !PT ;  /* 0xfffffffc0e0e8812 */ /* 0x000fca00078ec0ff */
[----:B------:R-:W-:-:S04]  /*91c0*/  @!P0 IMAD.WIDE R24, R14, 0x2, R24 ;  /* 0x000000020e188825 */ /* 0x000fc800078e0218 */
[--C-:B------:R-:W-:Y:S02]  /*91d0*/  @!P0 IMAD.WIDE R28, R14, 0x2, R18.reuse ;  /* 0x000000020e1c8825 */ /* 0x100fe400078e0212 */
[----:B------:R-:W-:Y:S02]  /*91e0*/  CS2R R14, SRZ ;  /* 0x00000000000e7805 */ /* 0x000fe4000001ff00 */
[----:B------:R-:W-:Y:S01]  /*91f0*/  @!P1 IMAD.WIDE R18, R23, 0x2, R18 ;  /* 0x0000000217129825 */ /* 0x000fe200078e0212 */
[----:B------:R1:W5:Y:S04]  /*9200*/  @!P0 LD.E.64 R34, [R28.64] ;  /* 0x000000141c228980 */ /* 0x000368000c101b00 */
[----:B------:R1:W5:Y:S04]  /*9210*/  @!P1 LD.E.64 R12, [R18.64] ;  /* 0x00000014120c9980 */ /* 0x000368000c101b00 */
[----:B------:R1:W5:Y:S02]  /*9220*/  @!P0 LD.E.64 R14, [R24.64] ;  /* 0x00000014180e8980 */ /* 0x000364000c101b00 */
.L_x_112:
[----:B------:R-:W-:Y:S05]  /*9230*/  BSYNC B0 ;  /* 0x0000000000007941 */ /* 0x000fea0003800000 */
.L_x_111:
[----:B------:R-:W-:Y:S01]  /*9240*/  UIMAD UR4, UR12, -0x80, UR18 ;  /* 0xffffff800c0478a4 */ /* 0x000fe2000f8e0212 */
[--C-:B-1---5:R-:W-:Y:S01]  /*9250*/  IMAD.MOV.U32 R27, RZ, RZ, R17.reuse ;  /* 0x000000ffff1b7224 */ /* 0x122fe200078e0011 */
[--C-:B------:R-:W-:Y:S01]  /*9260*/  SHF.R.U64 R30, R16, 0x10, R17.reuse ;  /* 0x00000010101e7819 */ /* 0x100fe20000001211 */
[----:B------:R-:W-:Y:S01]  /*9270*/  IMAD.MOV.U32 R29, RZ, RZ, R14 ;  /* 0x000000ffff1d7224 */ /* 0x000fe200078e000e */
[----:B------:R-:W-:Y:S01]  /*9280*/  UISETP.LT.AND UP0, UPT, UR4, 0x80, UPT ;  /* 0x000000800400788c */ /* 0x000fe2000bf01270 */
[----:B------:R-:W-:Y:S01]  /*9290*/  SHF.R.U32.HI R25, RZ, 0x10, R17 ;  /* 0x00000010ff197819 */ /* 0x000fe20000011611 */
[--C-:B------:R-:W-:Y:S01]  /*92a0*/  IMAD.MOV.U32 R19, RZ, RZ, R15.reuse ;  /* 0x000000ffff137224 */ /* 0x100fe200078e000f */
[--C-:B------:R-:W-:Y:S01]  /*92b0*/  SHF.R.U64 R28, R14, 0x10, R15.reuse ;  /* 0x000000100e1c7819 */ /* 0x100fe2000000120f */
[----:B------:R-:W-:Y:S01]  /*92c0*/  USEL UR4, UR4, 0x80, UP0 ;  /* 0x0000008004047887 */ /* 0x000fe20008000000 */
[----:B------:R-:W-:Y:S01]  /*92d0*/  SHF.R.U32.HI R17, RZ, 0x10, R15 ;  /* 0x00000010ff117819 */ /* 0x000fe2000001160f */
[--C-:B------:R-:W-:Y:S01]  /*92e0*/  IMAD.MOV.U32 R26, RZ, RZ, R13.reuse ;  /* 0x000000ffff1a7224 */ /* 0x100fe200078e000d */
[--C-:B------:R-:W-:Y:S01]  /*92f0*/  SHF.R.U64 R14, R12, 0x10, R13.reuse ;  /* 0x000000100c0e7819 */ /* 0x100fe2000000120d */
[----:B------:R-:W-:Y:S01]  /*9300*/  IMAD.MOV.U32 R31, RZ, RZ, R16 ;  /* 0x000000ffff1f7224 */ /* 0x000fe200078e0010 */
[----:B------:R-:W-:Y:S01]  /*9310*/  SHF.R.U32.HI R24, RZ, 0x10, R13 ;  /* 0x00000010ff187819 */ /* 0x000fe2000001160d */
[----:B------:R-:W-:Y:S01]  /*9320*/  IMAD.MOV.U32 R15, RZ, RZ, R12 ;  /* 0x000000ffff0f7224 */ /* 0x000fe200078e000c */
[----:B------:R-:W-:Y:S01]  /*9330*/  ISETP.GE.AND P0, PT, R10, UR4, PT ;  /* 0x000000040a007c0c */ /* 0x000fe2000bf06270 */
[----:B------:R-:W-:Y:S01]  /*9340*/  IMAD.MOV.U32 R13, RZ, RZ, R34 ;  /* 0x000000ffff0d7224 */ /* 0x000fe200078e0022 */
[--C-:B------:R-:W-:Y:S01]  /*9350*/  SHF.R.U64 R12, R34, 0x10, R35.reuse ;  /* 0x00000010220c7819 */ /* 0x100fe20000001223 */
[--C-:B------:R-:W-:Y:S01]  /*9360*/  IMAD.MOV.U32 R18, RZ, RZ, R35.reuse ;  /* 0x000000ffff127224 */ /* 0x100fe200078e0023 */
[----:B------:R-:W-:Y:S01]  /*9370*/  SHF.R.U32.HI R16, RZ, 0x10, R35 ;  /* 0x00000010ff107819 */ /* 0x000fe20000011623 */
[----:B------:R-:W-:-:S04]  /*9380*/  DEPBAR.LE SB0, 0x1 ;  /* 0x000080400000791a */ /* 0x000fc80000000000 */
[----:B------:R-:W-:Y:S01]  /*9390*/  BSSY B1, `(.L_x_113) ;  /* 0x000005e000017945 */ /* 0x000fe20003800000 */
[----:B------:R-:W-:Y:S02]  /*93a0*/  PRMT R27, R27, 0x5410, R31 ;  /* 0x000054101b1b7816 */ /* 0x000fe4000000001f */
[----:B------:R-:W-:Y:S02]  /*93b0*/  PRMT R25, R25, 0x5410, R30 ;  /* 0x0000541019197816 */ /* 0x000fe4000000001e */
[----:B------:R-:W-:Y:S02]  /*93c0*/  PRMT R19, R19, 0x5410, R29 ;  /* 0x0000541013137816 */ /* 0x000fe4000000001d */
[----:B------:R-:W-:Y:S02]  /*93d0*/  PRMT R17, R17, 0x5410, R28 ;  /* 0x0000541011117816 */ /* 0x000fe4000000001c */
[----:B------:R-:W-:Y:S02]  /*93e0*/  PRMT R26, R26, 0x5410, R15 ;  /* 0x000054101a1a7816 */ /* 0x000fe4000000000f */
[----:B------:R-:W-:-:S02]  /*93f0*/  PRMT R24, R24, 0x5410, R14 ;  /* 0x0000541018187816 */ /* 0x000fc4000000000e */
[----:B------:R-:W-:Y:S02]  /*9400*/  PRMT R18, R18, 0x5410, R13 ;  /* 0x0000541012127816 */ /* 0x000fe4000000000d */
[----:B------:R-:W-:Y:S01]  /*9410*/  PRMT R16, R16, 0x5410, R12 ;  /* 0x0000541010107816 */ /* 0x000fe2000000000c */
[----:B------:R-:W-:Y:S06]  /*9420*/  BAR.SYNC.DEFER_BLOCKING 0x0 ;  /* 0x0000000000007b1d */ /* 0x000fec0000010000 */
[----:B------:R-:W-:Y:S05]  /*9430*/  @P0 BRA `(.L_x_114) ;  /* 0x0000053000000947 */ /* 0x000fea0003800000 */
[----:B------:R-:W-:Y:S01]  /*9440*/  ISETP.GE.AND P0, PT, R23, c[0x0][0x27c], PT ;  /* 0x00009f0017007a0c */ /* 0x000fe20003f06270 */
[----:B------:R-:W-:-:S12]  /*9450*/  BSSY B0, `(.L_x_115) ;  /* 0x0000028000007945 */ /* 0x000fd80003800000 */
[----:B------:R-:W-:Y:S05]  /*9460*/  @P0 BRA `(.L_x_116) ;  /* 0x0000026000000947 */ /* 0x000fea0003800000 */
[----:B------:R-:W1:Y:S01]  /*9470*/  LDS.128 R12, [R22+0x100] ;  /* 0x00010000160c7984 */ /* 0x000e620000000c00 */
[----:B------:R-:W-:Y:S02]  /*9480*/  HADD2.F32 R28, -RZ, R26.H1_H1 ;  /* 0x3000001aff1c7230 */ /* 0x000fe40000004100 */
[--C-:B------:R-:W-:Y:S02]  /*9490*/  HADD2.F32 R34, -RZ, R24.reuse.H1_H1 ;  /* 0x30000018ff227230 */ /* 0x100fe40000004100 */
[----:B------:R-:W-:Y:S02]  /*94a0*/  HADD2.F32 R35, -RZ, R25.H1_H1 ;  /* 0x30000019ff237230 */ /* 0x000fe40000004100 */
[----:B------:R-:W-:Y:S02]  /*94b0*/  HADD2.F32 R36, -RZ, R27.H1_H1 ;  /* 0x3000001bff247230 */ /* 0x000fe40000004100 */
[----:B------:R-:W-:Y:S02]  /*94c0*/  HADD2.F32 R39, -RZ, R24.H0_H0 ;  /* 0x20000018ff277230 */ /* 0x000fe40000004100 */
[----:B-1----:R-:W-:-:S02]  /*94d0*/  HADD2.F32 R29, -RZ, R12.H0_H0 ;  /* 0x2000000cff1d7230 */ /* 0x002fc40000004100 */
[----:B------:R-:W-:Y:S02]  /*94e0*/  HADD2.F32 R30, -RZ, R12.H1_H1 ;  /* 0x3000000cff1e7230 */ /* 0x000fe40000004100 */
[--C-:B------:R-:W-:Y:S01]  /*94f0*/  HADD2.F32 R31, -RZ, R13.reuse.H1_H1 ;  /* 0x3000000dff1f7230 */ /* 0x100fe20000004100 */
[----:B------:R-:W-:Y:S01]  /*9500*/  FMUL.FTZ R38, R29, R28 ;  /* 0x0000001c1d267220 */ /* 0x000fe20000410000 */
[----:B------:R-:W-:Y:S02]  /*9510*/  HADD2.F32 R12, -RZ, R13.H0_H0 ;  /* 0x2000000dff0c7230 */ /* 0x000fe40000004100 */
[--C-:B------:R-:W-:Y:S01]  /*9520*/  HADD2.F32 R13, -RZ, R14.reuse.H0_H0 ;  /* 0x2000000eff0d7230 */ /* 0x100fe20000004100 */
[----:B------:R-:W-:Y:S01]  /*9530*/  FFMA.FTZ R38, R30, R36, R38 ;  /* 0x000000241e267223 */ /* 0x000fe20000010026 */
[----:B------:R-:W-:Y:S02]  /*9540*/  HADD2.F32 R33, -RZ, R14.H1_H1 ;  /* 0x3000000eff217230 */ /* 0x000fe40000004100 */
[----:B------:R-:W-:-:S02]  /*9550*/  HADD2.F32 R14, -RZ, R15.H0_H0 ;  /* 0x2000000fff0e7230 */ /* 0x000fc40000004100 */
[----:B------:R-:W-:Y:S01]  /*9560*/  HADD2.F32 R37, -RZ, R15.H1_H1 ;  /* 0x3000000fff257230 */ /* 0x000fe20000004100 */
[----:B------:R-:W-:Y:S02]  /*9570*/  FMUL.FTZ R15, R30, R28 ;  /* 0x0000001c1e0f7220 */ /* 0x000fe40000410000 */
[CC--:B------:R-:W-:Y:S02]  /*9580*/  FMUL.FTZ R28, R31.reuse, R34.reuse ;  /* 0x000000221f1c7220 */ /* 0x0c0fe40000410000 */
[C---:B------:R-:W-:Y:S02]  /*9590*/  FMUL.FTZ R34, R12.reuse, R34 ;  /* 0x000000220c227220 */ /* 0x040fe40000410000 */
[-C--:B------:R-:W-:Y:S01]  /*95a0*/  FFMA.FTZ R28, R12, R35.reuse, -R28 ;  /* 0x000000230c1c7223 */ /* 0x080fe2000001081c */
[----:B------:R-:W-:Y:S01]  /*95b0*/  HADD2.F32 R12, -RZ, R26.H0_H0 ;  /* 0x2000001aff0c7230 */ /* 0x000fe20000004100 */
[----:B------:R-:W-:Y:S01]  /*95c0*/  FFMA.FTZ R34, R31, R35, R34 ;  /* 0x000000231f227223 */ /* 0x000fe20000010022 */
[----:B------:R-:W-:Y:S01]  /*95d0*/  HADD2.F32 R35, -RZ, R25.H0_H0 ;  /* 0x20000019ff237230 */ /* 0x000fe20000004100 */
[----:B------:R-:W-:Y:S01]  /*95e0*/  FFMA.FTZ R15, R29, R36, -R15 ;  /* 0x000000241d0f7223 */ /* 0x000fe2000001080f */
[----:B------:R-:W-:Y:S01]  /*95f0*/  HADD2.F32 R36, -RZ, R27.H0_H0 ;  /* 0x2000001bff247230 */ /* 0x000fe20000004100 */
[----:B------:R-:W-:-:S02]  /*9600*/  FMUL.FTZ R29, R33, R12 ;  /* 0x0000000c211d7220 */ /* 0x000fc40000410000 */
[----:B------:R-:W-:Y:S02]  /*9610*/  FMUL.FTZ R31, R13, R12 ;  /* 0x0000000c0d1f7220 */ /* 0x000fe40000410000 */
[-C--:B------:R-:W-:Y:S02]  /*9620*/  FMUL.FTZ R30, R37, R39.reuse ;  /* 0x00000027251e7220 */ /* 0x080fe40000410000 */
[C---:B------:R-:W-:Y:S02]  /*9630*/  FMUL.FTZ R12, R14.reuse, R39 ;  /* 0x000000270e0c7220 */ /* 0x040fe40000410000 */
[----:B------:R-:W-:Y:S02]  /*9640*/  FFMA.FTZ R30, R14, R35, -R30 ;  /* 0x000000230e1e7223 */ /* 0x000fe4000001081e */
[----:B------:R-:W-:Y:S01]  /*9650*/  FFMA.FTZ R29, R13, R36, -R29 ;  /* 0x000000240d1d7223 */ /* 0x000fe2000001081d */
[----:B------:R-:W-:Y:S01]  /*9660*/  F2FP.PACK_AB R13, R34, R28 ;  /* 0x0000001c220d723e */ /* 0x000fe200000000ff */
[----:B------:R-:W-:-:S02]  /*9670*/  FFMA.FTZ R31, R33, R36, R31 ;  /* 0x00000024211f7223 */ /* 0x000fc4000001001f */
[----:B------:R-:W-:Y:S01]  /*9680*/  FFMA.FTZ R35, R37, R35, R12 ;  /* 0x0000002325237223 */ /* 0x000fe2000001000c */
[----:B------:R-:W-:Y:S02]  /*9690*/  F2FP.PACK_AB R12, R38, R15 ;  /* 0x0000000f260c723e */ /* 0x000fe400000000ff */
[----:B------:R-:W-:Y:S02]  /*96a0*/  F2FP.PACK_AB R14, R31, R29 ;  /* 0x0000001d1f0e723e */ /* 0x000fe400000000ff */
[----:B------:R-:W-:-:S05]  /*96b0*/  F2FP.PACK_AB R15, R35, R30 ;  /* 0x0000001e230f723e */ /* 0x000fca00000000ff */
[----:B------:R1:W-:Y:S02]  /*96c0*/  STS.128 [R22+0x100], R12 ;  /* 0x0001000c16007388 */ /* 0x0003e40000000c00 */
.L_x_116:
[----:B------:R-:W-:Y:S05]  /*96d0*/  BSYNC B0 ;  /* 0x0000000000007941 */ /* 0x000fea0003800000 */
.L_x_115:
[----:B-1----:R-:W-:-:S04]  /*96e0*/  IADD3 R12, R23, 0x20, RZ ;  /* 0x00000020170c7810 */ /* 0x002fc80007ffe0ff */
[----:B------:R-:W-:-:S13]  /*96f0*/  ISETP.GE.AND P0, PT, R12, c[0x0][0x27c], PT ;  /* 0x00009f000c007a0c */ /* 0x000fda0003f06270 */
        /* <DEDUP_REMOVED lines=39> */
.L_x_114:
[----:B------:R-:W-:Y:S05]  /*9970*/  BSYNC B1 ;  /* 0x0000000000017941 */ /* 0x000fea0003800000 */
.L_x_113:
[----:B-1----:R-:W-:Y:S01]  /*9980*/  IADD3 R12, R10, 0x20, RZ ;  /* 0x000000200a0c7810 */ /* 0x002fe20007ffe0ff */
[----:B------:R-:W-:Y:S03]  /*9990*/  BSSY B1, `(.L_x_117) ;  /* 0x0000056000017945 */ /* 0x000fe60003800000 */
[----:B------:R-:W-:-:S13]  /*99a0*/  ISETP.GE.AND P0, PT, R12, UR4, PT ;  /* 0x000000040c007c0c */ /* 0x000fda000bf06270 */
[----:B------:R-:W-:Y:S05]  /*99b0*/  @P0 BRA `(.L_x_118) ;  /* 0x0000053000000947 */ /* 0x000fea0003800000 */
[----:B------:R-:W-:Y:S01]  /*99c0*/  ISETP.GE.AND P0, PT, R23, c[0x0][0x27c], PT ;  /* 0x00009f0017007a0c */ /* 0x000fe20003f06270 */
[----:B------:R-:W-:-:S12]  /*99d0*/  BSSY B0, `(.L_x_119) ;  /* 0x0000028000007945 */ /* 0x000fd80003800000 */
[----:B------:R-:W-:Y:S05]  /*99e0*/  @P0 BRA `(.L_x_120) ;  /* 0x0000026000000947 */ /* 0x000fea0003800000 */
[----:B------:R-:W1:Y:S01]  /*99f0*/  LDS.128 R12, [R22+0x1100] ;  /* 0x00110000160c7984 */ /* 0x000e620000000c00 */
[----:B------:R-:W-:Y:S02]  /*9a00*/  HADD2.F32 R31, -RZ, R26.H1_H1 ;  /* 0x3000001aff1f7230 */ /* 0x000fe40000004100 */
[----:B------:R-:W-:Y:S02]  /*9a10*/  HADD2.F32 R34, -RZ, R24.H1_H1 ;  /* 0x30000018ff227230 */ /* 0x000fe40000004100 */
[--C-:B-1----:R-:W-:Y:S02]  /*9a20*/  HADD2.F32 R37, -RZ, R12.reuse.H0_H0 ;  /* 0x2000000cff257230 */ /* 0x102fe40000004100 */
[----:B------:R-:W-:Y:S02]  /*9a30*/  HADD2.F32 R36, -RZ, R12.H1_H1 ;  /* 0x3000000cff247230 */ /* 0x000fe40000004100 */
[--C-:B------:R-:W-:Y:S01]  /*9a40*/  HADD2.F32 R30, -RZ, R13.reuse.H0_H0 ;  /* 0x2000000dff1e7230 */ /* 0x100fe20000004100 */
[C---:B------:R-:W-:Y:S01]  /*9a50*/  FMUL.FTZ R35, R31.reuse, R37 ;  /* 0x000000251f237220 */ /* 0x040fe20000410000 */
[----:B------:R-:W-:Y:S01]  /*9a60*/  HADD2.F32 R13, -RZ, R13.H1_H1 ;  /* 0x3000000dff0d7230 */ /* 0x000fe20000004100 */
[----:B------:R-:W-:Y:S01]  /*9a70*/  FMUL.FTZ R39, R31, R36 ;  /* 0x000000241f277220 */ /* 0x000fe20000410000 */
[--C-:B------:R-:W-:Y:S01]  /*9a80*/  HADD2.F32 R12, -RZ, R15.reuse.H0_H0 ;  /* 0x2000000fff0c7230 */ /* 0x100fe20000004100 */
[C---:B------:R-:W-:Y:S01]  /*9a90*/  FMUL.FTZ R31, R34.reuse, R30 ;  /* 0x0000001e221f7220 */ /* 0x040fe20000410000 */
[----:B------:R-:W-:Y:S01]  /*9aa0*/  HADD2.F32 R38, -RZ, R15.H1_H1 ;  /* 0x3000000fff267230 */ /* 0x000fe20000004100 */
[----:B------:R-:W-:Y:S01]  /*9ab0*/  FMUL.FTZ R33, R34, R13 ;  /* 0x0000000d22217220 */ /* 0x000fe20000410000 */
[----:B------:R-:W-:-:S02]  /*9ac0*/  HADD2.F32 R29, -RZ, R14.H0_H0 ;  /* 0x2000000eff1d7230 */ /* 0x000fc40000004100 */
[----:B------:R-:W-:Y:S02]  /*9ad0*/  HADD2.F32 R28, -RZ, R14.H1_H1 ;  /* 0x3000000eff1c7230 */ /* 0x000fe40000004100 */
[----:B------:R-:W-:Y:S02]  /*9ae0*/  HADD2.F32 R15, -RZ, R27.H1_H1 ;  /* 0x3000001bff0f7230 */ /* 0x000fe40000004100 */
[----:B------:R-:W-:-:S03]  /*9af0*/  HADD2.F32 R14, -RZ, R25.H1_H1 ;  /* 0x30000019ff0e7230 */ /* 0x000fc60000004100 */
[C---:B------:R-:W-:Y:S02]  /*9b00*/  FFMA.FTZ R37, R15.reuse, R37, -R39 ;  /* 0x000000250f257223 */ /* 0x040fe40000010827 */
[----:B------:R-:W-:Y:S01]  /*9b10*/  FFMA.FTZ R36, R15, R36, R35 ;  /* 0x000000240f247223 */ /* 0x000fe20000010023 */
[----:B------:R-:W-:Y:S01]  /*9b20*/  HADD2.F32 R35, -RZ, R26.H0_H0 ;  /* 0x2000001aff237230 */ /* 0x000fe20000004100 */
[C---:B------:R-:W-:Y:S01]  /*9b30*/  FFMA.FTZ R15, R14.reuse, R30, -R33 ;  /* 0x0000001e0e0f7223 */ /* 0x040fe20000010821 */
[----:B------:R-:W-:Y:S01]  /*9b40*/  HADD2.F32 R33, -RZ, R24.H0_H0 ;  /* 0x20000018ff217230 */ /* 0x000fe20000004100 */
[----:B------:R-:W-:Y:S01]  /*9b50*/  FFMA.FTZ R13, R14, R13, R31 ;  /* 0x0000000d0e0d7223 */ /* 0x000fe2000001001f */
[----:B------:R-:W-:Y:S01]  /*9b60*/  HADD2.F32 R31, -RZ, R27.H0_H0 ;  /* 0x2000001bff1f7230 */ /* 0x000fe20000004100 */
[----:B------:R-:W-:Y:S01]  /*9b70*/  FMUL.FTZ R14, R35, R28 ;  /* 0x0000001c230e7220 */ /* 0x000fe20000410000 */
[----:B------:R-:W-:Y:S01]  /*9b80*/  HADD2.F32 R30, -RZ, R25.H0_H0 ;  /* 0x20000019ff1e7230 */ /* 0x000fe20000004100 */
[----:B------:R-:W-:Y:S01]  /*9b90*/  FMUL.FTZ R34, R33, R38 ;  /* 0x0000002621227220 */ /* 0x000fe20000410000 */
[----:B------:R-:W-:Y:S01]  /*9ba0*/  F2FP.PACK_AB R13, R13, R15 ;  /* 0x0000000f0d0d723e */ /* 0x000fe200000000ff */
[----:B------:R-:W-:-:S02]  /*9bb0*/  FMUL.FTZ R35, R35, R29 ;  /* 0x0000001d23237220 */ /* 0x000fc40000410000 */
[----:B------:R-:W-:Y:S02]  /*9bc0*/  FMUL.FTZ R33, R33, R12 ;  /* 0x0000000c21217220 */ /* 0x000fe40000410000 */
[C---:B------:R-:W-:Y:S02]  /*9bd0*/  FFMA.FTZ R14, R31.reuse, R29, -R14 ;  /* 0x0000001d1f0e7223 */ /* 0x040fe4000001080e */
[----:B------:R-:W-:Y:S02]  /*9be0*/  FFMA.FTZ R35, R31, R28, R35 ;  /* 0x0000001c1f237223 */ /* 0x000fe40000010023 */
[----:B------:R-:W-:Y:S01]  /*9bf0*/  FFMA.FTZ R34, R30, R12, -R34 ;  /* 0x0000000c1e227223 */ /* 0x000fe20000010822 */
[----:B------:R-:W-:Y:S01]  /*9c00*/  F2FP.PACK_AB R12, R36, R37 ;  /* 0x00000025240c723e */ /* 0x000fe200000000ff */
[----:B------:R-:W-:Y:S01]  /*9c10*/  FFMA.FTZ R33, R30, R38, R33 ;  /* 0x000000261e217223 */ /* 0x000fe20000010021 */
[----:B------:R-:W-:-:S04]  /*9c20*/  F2FP.PACK_AB R14, R35, R14 ;  /* 0x0000000e230e723e */ /* 0x000fc800000000ff */
[----:B------:R-:W-:-:S05]  /*9c30*/  F2FP.PACK_AB R15, R33, R34 ;  /* 0x00000022210f723e */ /* 0x000fca00000000ff */
[----:B------:R1:W-:Y:S02]  /*9c40*/  STS.128 [R22+0x1100], R12 ;  /* 0x0011000c16007388 */ /* 0x0003e40000000c00 */
.L_x_120:
[----:B------:R-:W-:Y:S05]  /*9c50*/  BSYNC B0 ;  /* 0x0000000000007941 */ /* 0x000fea0003800000 */
.L_x_119:
[----:B-1----:R-:W-:-:S04]  /*9c60*/  IADD3 R12, R23, 0x20, RZ ;  /* 0x00000020170c7810 */ /* 0x002fc80007ffe0ff */
[----:B------:R-:W-:-:S13]  /*9c70*/  ISETP.GE.AND P0, PT, R12, c[0x0][0x27c], PT ;  /* 0x00009f000c007a0c */ /* 0x000fda0003f06270 */
        /* <DEDUP_REMOVED lines=39> */
.L_x_118:
[----:B------:R-:W-:Y:S05]  /*9ef0*/  BSYNC B1 ;  /* 0x0000000000017941 */ /* 0x000fea0003800000 */
.L_x_117:
        /* <DEDUP_REMOVED lines=45> */
.L_x_124:
[----:B------:R-:W-:Y:S05]  /*a1d0*/  BSYNC B0 ;  /* 0x0000000000007941 */ /* 0x000fea0003800000 */
.L_x_123:
        /* <DEDUP_REMOVED lines=41> */
.L_x_122:
[----:B------:R-:W-:Y:S05]  /*a470*/  BSYNC B1 ;  /* 0x0000000000017941 */ /* 0x000fea0003800000 */
.L_x_121:
[----:B-1----:R-:W-:-:S04]  /*a480*/  IADD3 R12, R10, 0x60, RZ ;  /* 0x000000600a0c7810 */ /* 0x002fc80007ffe0ff */
        /* <DEDUP_REMOVED lines=8> */
[----:B------:R-:W-:Y:S02]  /*a510*/  HADD2.F32 R35, -RZ, R27.H1_H1 ;  /* 0x3000001bff237230 */ /* 0x000fe40000004100 */
[----:B------:R-:W-:Y:S02]  /*a520*/  HADD2.F32 R37, -RZ, R25.H1_H1 ;  /* 0x30000019ff257230 */ /* 0x000fe40000004100 */
[----:B------:R-:W-:Y:S02]  /*a530*/  HADD2.F32 R26, -RZ, R26.H0_H0 ;  /* 0x2000001aff1a7230 */ /* 0x000fe40000004100 */
[----:B------:R-:W-:-:S02]  /*a540*/  HADD2.F32 R24, -RZ, R24.H0_H0 ;  /* 0x20000018ff187230 */ /* 0x000fc40000004100 */
[----:B------:R-:W-:Y:S02]  /*a550*/  HADD2.F32 R27, -RZ, R27.H0_H0 ;  /* 0x2000001bff1b7230 */ /* 0x000fe40000004100 */
[----:B------:R-:W-:Y:S02]  /*a560*/  HADD2.F32 R25, -RZ, R25.H0_H0 ;  /* 0x20000019ff197230 */ /* 0x000fe40000004100 */
[--C-:B-1----:R-:W-:Y:S02]  /*a570*/  HADD2.F32 R29, -RZ, R12.reuse.H0_H0 ;  /* 0x2000000cff1d7230 */ /* 0x102fe40000004100 */
[----:B------:R-:W-:Y:S02]  /*a580*/  HADD2.F32 R30, -RZ, R12.H1_H1 ;  /* 0x3000000cff1e7230 */ /* 0x000fe40000004100 */
[--C-:B------:R-:W-:Y:S01]  /*a590*/  HADD2.F32 R31, -RZ, R13.reuse.H1_H1 ;  /* 0x3000000dff1f7230 */ /* 0x100fe20000004100 */
[C---:B------:R-:W-:Y:S01]  /*a5a0*/  FMUL.FTZ R38, R28.reuse, R29 ;  /* 0x0000001d1c267220 */ /* 0x040fe20000410000 */
[----:B------:R-:W-:Y:S01]  /*a5b0*/  HADD2.F32 R12, -RZ, R13.H0_H0 ;  /* 0x2000000dff0c7230 */ /* 0x000fe20000004100 */
[----:B------:R-:W-:Y:S01]  /*a5c0*/  FMUL.FTZ R36, R28, R30 ;  /* 0x0000001e1c247220 */ /* 0x000fe20000410000 */
[--C-:B------:R-:W-:Y:S01]  /*a5d0*/  HADD2.F32 R13, -RZ, R14.reuse.H0_H0 ;  /* 0x2000000eff0d7230 */ /* 0x100fe20000004100 */
[C---:B------:R-:W-:Y:S01]  /*a5e0*/  FMUL.FTZ R28, R34.reuse, R31 ;  /* 0x0000001f221c7220 */ /* 0x040fe20000410000 */
[----:B------:R-:W-:Y:S01]  /*a5f0*/  HADD2.F32 R33, -RZ, R14.H1_H1 ;  /* 0x3000000eff217230 */ /* 0x000fe20000004100 */
[----:B------:R-:W-:Y:S01]  /*a600*/  FFMA.FTZ R36, R35, R29, -R36 ;  /* 0x0000001d23247223 */ /* 0x000fe20000010824 */
[--C-:B------:R-:W-:Y:S01]  /*a610*/  HADD2.F32 R14, -RZ, R15.reuse.H0_H0 ;  /* 0x2000000fff0e7230 */ /* 0x100fe20000004100 */
[-C--:B------:R-:W-:Y:S01]  /*a620*/  FMUL.FTZ R34, R34, R12.reuse ;  /* 0x0000000c22227220 */ /* 0x080fe20000410000 */
[----:B------:R-:W-:Y:S01]  /*a630*/  HADD2.F32 R15, -RZ, R15.H1_H1 ;  /* 0x3000000fff0f7230 */ /* 0x000fe20000004100 */
[----:B------:R-:W-:-:S02]  /*a640*/  FFMA.FTZ R28, R37, R12, -R28 ;  /* 0x0000000c251c7223 */ /* 0x000fc4000001081c */
[C---:B------:R-:W-:Y:S02]  /*a650*/  FMUL.FTZ R12, R26.reuse, R33 ;  /* 0x000000211a0c7220 */ /* 0x040fe40000410000 */
[----:B------:R-:W-:Y:S02]  /*a660*/  FMUL.FTZ R29, R26, R13 ;  /* 0x0000000d1a1d7220 */ /* 0x000fe40000410000 */
[C---:B------:R-:W-:Y:S02]  /*a670*/  FMUL.FTZ R26, R24.reuse, R15 ;  /* 0x0000000f181a7220 */ /* 0x040fe40000410000 */
[----:B------:R-:W-:Y:S02]  /*a680*/  FMUL.FTZ R24, R24, R14 ;  /* 0x0000000e18187220 */ /* 0x000fe40000410000 */
[----:B------:R-:W-:Y:S02]  /*a690*/  FFMA.FTZ R38, R35, R30, R38 ;  /* 0x0000001e23267223 */ /* 0x000fe40000010026 */
[----:B------:R-:W-:-:S02]  /*a6a0*/  FFMA.FTZ R34, R37, R31, R34 ;  /* 0x0000001f25227223 */ /* 0x000fc40000010022 */
[C---:B------:R-:W-:Y:S01]  /*a6b0*/  FFMA.FTZ R30, R27.reuse, R13, -R12 ;  /* 0x0000000d1b1e7223 */ /* 0x040fe2000001080c */
[----:B------:R-:W-:Y:S01]  /*a6c0*/  F2FP.PACK_AB R12, R38, R36 ;  /* 0x00000024260c723e */ /* 0x000fe200000000ff */
[----:B------:R-:W-:Y:S01]  /*a6d0*/  FFMA.FTZ R29, R27, R33, R29 ;  /* 0x000000211b1d7223 */ /* 0x000fe2000001001d */
[----:B------:R-:W-:Y:S01]  /*a6e0*/  F2FP.PACK_AB R13, R34, R28 ;  /* 0x0000001c220d723e */ /* 0x000fe200000000ff */
[C---:B------:R-:W-:Y:S02]  /*a6f0*/  FFMA.FTZ R26, R25.reuse, R14, -R26 ;  /* 0x0000000e191a7223 */ /* 0x040fe4000001081a */
[----:B------:R-:W-:Y:S01]  /*a700*/  FFMA.FTZ R15, R25, R15, R24 ;  /* 0x0000000f190f7223 */ /* 0x000fe20000010018 */
[----:B------:R-:W-:-:S04]  /*a710*/  F2FP.PACK_AB R14, R29, R30 ;  /* 0x0000001e1d0e723e */ /* 0x000fc800000000ff */
[----:B------:R-:W-:-:S05]  /*a720*/  F2FP.PACK_AB R15, R15, R26 ;  /* 0x0000001a0f0f723e */ /* 0x000fca00000000ff */
[----:B------:R1:W-:Y:S02]  /*a730*/  STS.128 [R22+0x3100], R12 ;  /* 0x0031000c16007388 */ /* 0x0003e40000000c00 */
.L_x_127:
[----:B------:R-:W-:Y:S05]  /*a740*/  BSYNC B0 ;  /* 0x0000000000007941 */ /* 0x000fea0003800000 */
.L_x_126:
[----:B------:R-:W-:-:S04]  /*a750*/  IADD3 R23, R23, 0x20, RZ ;  /* 0x0000002017177810 */ /* 0x000fc80007ffe0ff */
[----:B------:R-:W-:-:S13]  /*a760*/  ISETP.GE.AND P0, PT, R23, c[0x0][0x27c], PT ;  /* 0x00009f0017007a0c */ /* 0x000fda0003f06270 */
[----:B------:R-:W-:Y:S05]  /*a770*/  @P0 BRA `(.L_x_125) ;  /* 0x00001e3000000947 */ /* 0x000fea0003800000 */
[----:B-1----:R-:W1:Y:S01]  /*a780*/  LDS.128 R12, [R22+0x7100] ;  /* 0x00710000160c7984 */ /* 0x002e620000000c00 */
        /* <DEDUP_REMOVED lines=28> */
[----:B------:R-:W-:Y:S01]  /*a950*/  FFMA.FTZ R25, R19, R13, -R12 ;  /* 0x0000000d13197223 */ /* 0x000fe2000001080c */
[----:B------:R-:W-:Y:S01]  /*a960*/  F2FP.PACK_AB R12, R33, R30 ;  /* 0x0000001e210c723e */ /* 0x000fe200000000ff */
[----:B------:R-:W-:Y:S01]  /*a970*/  FFMA.FTZ R24, R19, R27, R24 ;  /* 0x0000001b13187223 */ /* 0x000fe20000010018 */
[----:B------:R-:W-:Y:S01]  /*a980*/  F2FP.PACK_AB R13, R28, R23 ;  /* 0x000000171c0d723e */ /* 0x000fe200000000ff */
[C---:B------:R-:W-:Y:S02]  /*a990*/  FFMA.FTZ R18, R17.reuse, R14, -R18 ;  /* 0x0000000e11127223 */ /* 0x040fe40000010812 */
[----:B------:R-:W-:Y:S01]  /*a9a0*/  FFMA.FTZ R15, R17, R15, R16 ;  /* 0x0000000f110f7223 */ /* 0x000fe20000010010 */
[----:B------:R-:W-:-:S04]  /*a9b0*/  F2FP.PACK_AB R14, R24, R25 ;  /* 0x00000019180e723e */ /* 0x000fc800000000ff */
[----:B------:R-:W-:-:S05]  /*a9c0*/  F2FP.PACK_AB R15, R15, R18 ;  /* 0x000000120f0f723e */ /* 0x000fca00000000ff */
[----:B------:R1:W-:Y:S01]  /*a9d0*/  STS.128 [R22+0x7100], R12 ;  /* 0x0071000c16007388 */ /* 0x0003e20000000c00 */
[----:B------:R-:W-:Y:S05]  /*a9e0*/  BRA `(.L_x_125) ;  /* 0x00001bc000007947 */ /* 0x000fea0003800000 */
.L_x_110:
[----:B------:R-:W-:Y:S01]  /*a9f0*/  ISETP.NE.AND P0, PT, R12, RZ, PT ;  /* 0x000000ff0c00720c */ /* 0x000fe20003f05270 */
[----:B------:R-:W-:Y:S01]  /*aa00*/  IMAD.U32 R26, RZ, RZ, UR16 ;  /* 0x00000010ff1a7e24 */ /* 0x000fe2000f8e00ff */
[----:B------:R-:W-:Y:S01]  /*aa10*/  MOV R24, UR4 ;  /* 0x0000000400187c02 */ /* 0x000fe20008000f00 */
[----:B------:R-:W-:Y:S01]  /*aa20*/  IMAD.U32 R27, RZ, RZ, UR17 ;  /* 0x00000011ff1b7e24 */ /* 0x000fe2000f8e00ff */
[----:B------:R-:W-:Y:S01]  /*aa30*/  MOV R25, UR5 ;  /* 0x0000000500197c02 */ /* 0x000fe20008000f00 */
[----:B------:R-:W-:Y:S01]  /*aa40*/  BSSY B0, `(.L_x_128) ;  /* 0x000000d000007945 */ /* 0x000fe20003800000 */
[----:B------:R-:W-:Y:S01]  /*aa50*/  CS2R R16, SRZ ;  /* 0x0000000000107805 */ /* 0x000fe2000001ff00 */
[----:B------:R-:W-:Y:S01]  /*aa60*/  CS2R R14, SRZ ;  /* 0x00000000000e7805 */ /* 0x000fe2000001ff00 */
[----:B------:R-:W-:Y:S01]  /*aa70*/  CS2R R12, SRZ ;  /* 0x00000000000c7805 */ /* 0x000fe2000001ff00 */
[----:B------:R-:W-:-:S04]  /*aa80*/  CS2R R18, SRZ ;  /* 0x0000000000127805 */ /* 0x000fc8000001ff00 */
[----:B------:R-:W-:Y:S05]  /*aa90*/  @P0 BRA `(.L_x_129) ;  /* 0x0000007000000947 */ /* 0x000fea0003800000 */
[----:B------:R-:W-:Y:S01]  /*aaa0*/  ISETP.GE.AND P0, PT, R32, c[0x0][0x27c], PT ;  /* 0x00009f0020007a0c */ /* 0x000fe20003f06270 */
[----:B------:R-:W-:-:S12]  /*aab0*/  CS2R R16, SRZ ;  /* 0x0000000000107805 */ /* 0x000fd8000001ff00 */
[----:B------:R-:W-:Y:S05]  /*aac0*/  @P0 BRA `(.L_x_129) ;  /* 0x0000004000000947 */ /* 0x000fea0003800000 */
[----:B------:R-:W-:-:S04]  /*aad0*/  IMAD.WIDE R26, R32, 0x2, R26 ;  /* 0x00000002201a7825 */ /* 0x000fc800078e021a */
[----:B------:R-:W-:Y:S01]  /*aae0*/  IMAD.WIDE R24, R32, 0x2, R24 ;  /* 0x0000000220187825 */ /* 0x000fe200078e0218 */
[----:B------:R1:W5:Y:S04]  /*aaf0*/  LD.E.128 R16, [R26.64] ;  /* 0x000000141a107980 */ /* 0x000368000c101d00 */
[----:B------:R1:W5:Y:S02]  /*ab00*/  LD.E.128 R12, [R24.64] ;  /* 0x00000014180c7980 */ /* 0x000364000c101d00 */
.L_x_129:
[----:B------:R-:W-:Y:S05]  /*ab10*/  BSYNC B0 ;  /* 0x0000000000007941 */ /* 0x000fea0003800000 */
.L_x_128:
[----:B------:R-:W-:Y:S01]  /*ab20*/  UIMAD UR4, UR12, -0x80, UR18 ;  /* 0xffffff800c0478a4 */ /* 0x000fe2000f8e0212 */
[----:B------:R-:W-:Y:S01]  /*ab30*/  ISETP.GE.AND P0, PT, R32, c[0x0][0x27c], PT ;  /* 0x00009f0020007a0c */ /* 0x000fe20003f06270 */
[----:B-----5:R-:W-:Y:S01]  /*ab40*/  IMAD.MOV.U32 R37, RZ, RZ, R16 ;  /* 0x000000ffff257224 */ /* 0x020fe200078e0010 */
[--C-:B-1----:R-:W-:Y:S01]  /*ab50*/  SHF.R.U64 R26, R16, 0x10, R17.reuse ;  /* 0x00000010101a7819 */ /* 0x102fe20000001211 */
[----:B------:R-:W-:Y:S01]  /*ab60*/  UISETP.LT.AND UP0, UPT, UR4, 0x80, UPT ;  /* 0x000000800400788c */ /* 0x000fe2000bf01270 */
[--C-:B------:R-:W-:Y:S01]  /*ab70*/  IMAD.MOV.U32 R30, RZ, RZ, R17.reuse ;  /* 0x000000ffff1e7224 */ /* 0x100fe200078e0011 */
[----:B------:R-:W-:Y:S01]  /*ab80*/  SHF.R.U32.HI R36, RZ, 0x10, R17 ;  /* 0x00000010ff247819 */ /* 0x000fe20000011611 */
[--C-:B------:R-:W-:Y:S01]  /*ab90*/  IMAD.MOV.U32 R28, RZ, RZ, R13.reuse ;  /* 0x000000ffff1c7224 */ /* 0x100fe200078e000d */
[----:B------:R-:W-:Y:S01]  /*aba0*/  USEL UR4, UR4, 0x80, UP0 ;  /* 0x0000008004047887 */ /* 0x000fe20008000000 */
[--C-:B------:R-:W-:Y:S01]  /*abb0*/  SHF.R.U64 R24, R12, 0x10, R13.reuse ;  /* 0x000000100c187819 */ /* 0x100fe2000000120d */
[----:B------:R-:W-:Y:S01]  /*abc0*/  IMAD.MOV.U32 R35, RZ, RZ, R18 ;  /* 0x000000ffff237224 */ /* 0x000fe200078e0012 */
[----:B------:R-:W-:Y:S01]  /*abd0*/  SHF.R.U32.HI R16, RZ, 0x10, R13 ;  /* 0x00000010ff107819 */ /* 0x000fe2000001160d */
[--C-:B------:R-:W-:Y:S01]  /*abe0*/  IMAD.MOV.U32 R27, RZ, RZ, R19.reuse ;  /* 0x000000ffff1b7224 */ /* 0x100fe200078e0013 */
[--C-:B------:R-:W-:Y:S01]  /*abf0*/  SHF.R.U64 R25, R18, 0x10, R19.reuse ;  /* 0x0000001012197819 */ /* 0x100fe20000001213 */
[----:B------:R-:W-:Y:S01]  /*ac00*/  IMAD.MOV.U32 R17, RZ, RZ, R12 ;  /* 0x000000ffff117224 */ /* 0x000fe200078e000c */
[----:B------:R-:W-:Y:S01]  /*ac10*/  ISETP.GE.OR P1, PT, R10, UR4, P0 ;  /* 0x000000040a007c0c */ /* 0x000fe20008726670 */
[----:B------:R-:W-:Y:S01]  /*ac20*/  IMAD.MOV.U32 R13, RZ, RZ, R14 ;  /* 0x000000ffff0d7224 */ /* 0x000fe200078e000e */
[----:B------:R-:W-:Y:S01]  /*ac30*/  SHF.R.U32.HI R18, RZ, 0x10, R19 ;  /* 0x00000010ff127819 */ /* 0x000fe20000011613 */
[--C-:B------:R-:W-:Y:S01]  /*ac40*/  IMAD.MOV.U32 R29, RZ, RZ, R15.reuse ;  /* 0x000000ffff1d7224 */ /* 0x100fe200078e000f */
[----:B------:R-:W-:Y:S01]  /*ac50*/  SHF.R.U64 R23, R14, 0x10, R15 ;  /* 0x000000100e177819 */ /* 0x000fe2000000120f */
[----:B------:R-:W-:-:S04]  /*ac60*/  DEPBAR.LE SB0, 0x1 ;  /* 0x000080400000791a */ /* 0x000fc80000000000 */
[----:B------:R-:W-:Y:S01]  /*ac70*/  SHF.R.U32.HI R12, RZ, 0x10, R15 ;  /* 0x00000010ff0c7819 */ /* 0x000fe2000001160f */
[----:B------:R-:W-:Y:S01]  /*ac80*/  BSSY B0, `(.L_x_130) ;  /* 0x0000062000007945 */ /* 0x000fe20003800000 */
[----:B------:R-:W-:Y:S02]  /*ac90*/  PRMT R30, R30, 0x5410, R37 ;  /* 0x000054101e1e7816 */ /* 0x000fe40000000025 */
[----:B------:R-:W-:Y:S02]  /*aca0*/  PRMT R26, R36, 0x5410, R26 ;  /* 0x00005410241a7816 */ /* 0x000fe4000000001a */
[----:B------:R-:W-:Y:S02]  /*acb0*/  PRMT R27, R27, 0x5410, R35 ;  /* 0x000054101b1b7816 */ /* 0x000fe40000000023 */
[----:B------:R-:W-:Y:S02]  /*acc0*/  PRMT R25, R18, 0x5410, R25 ;  /* 0x0000541012197816 */ /* 0x000fe40000000019 */
[----:B------:R-:W-:-:S02]  /*acd0*/  PRMT R28, R28, 0x5410, R17 ;  /* 0x000054101c1c7816 */ /* 0x000fc40000000011 */
[----:B------:R-:W-:Y:S02]  /*ace0*/  PRMT R24, R16, 0x5410, R24 ;  /* 0x0000541010187816 */ /* 0x000fe40000000018 */
[----:B------:R-:W-:Y:S02]  /*acf0*/  PRMT R29, R29, 0x5410, R13 ;  /* 0x000054101d1d7816 */ /* 0x000fe4000000000d */
[----:B------:R-:W-:Y:S01]  /*ad00*/  PRMT R23, R12, 0x5410, R23 ;  /* 0x000054100c177816 */ /* 0x000fe20000000017 */
[----:B------:R-:W-:Y:S06]  /*ad10*/  BAR.SYNC.DEFER_BLOCKING 0x0 ;  /* 0x0000000000007b1d */ /* 0x000fec0000010000 */
[----:B------:R-:W-:Y:S05]  /*ad20*/  @P1 BRA `(.L_x_131) ;  /* 0x0000057000001947 */ /* 0x000fea0003800000 */
[----:B------:R-:W-:Y:S01]  /*ad30*/  MOV R14, c[0x0][0x27c] ;  /* 0x00009f00000e7a02 */ /* 0x000fe20000000f00 */
[----:B------:R-:W1:Y:S01]  /*ad40*/  LDS.128 R16, [R22+0x100] ;  /* 0x0001000016107984 */ /* 0x000e620000000c00 */
[----:B------:R-:W-:-:S02]  /*ad50*/  HADD2.F32 R48, -RZ, R28.H1_H1 ;  /* 0x3000001cff307230 */ /* 0x000fc40000004100 */
[----:B------:R-:W-:Y:S01]  /*ad60*/  LEA.HI R14, R14, R3, RZ, 0x1d ;  /* 0x000000030e0e7211 */ /* 0x000fe200078fe8ff */
[----:B------:R-:W-:Y:S02]  /*ad70*/  HADD2.F32 R56, -RZ, R30.H1_H1 ;  /* 0x3000001eff387230 */ /* 0x000fe40000004100 */
[----:B------:R-:W-:Y:S01]  /*ad80*/  HADD2.F32 R46, -RZ, R24.H1_H1 ;  /* 0x30000018ff2e7230 */ /* 0x000fe20000004100 */
[----:B------:R-:W-:Y:S01]  /*ad90*/  SHF.R.S32.HI R12, RZ, 0x1f, R14 ;  /* 0x0000001fff0c7819 */ /* 0x000fe2000001140e */
[----:B------:R-:W-:Y:S01]  /*ada0*/  HADD2.F32 R44, -RZ, R28.H0_H0 ;  /* 0x2000001cff2c7230 */ /* 0x000fe20000004100 */
[----:B------:R-:W-:Y:S01]  /*adb0*/  SHF.L.U32 R13, R14, 0x3, RZ ;  /* 0x000000030e0d7819 */ /* 0x000fe200000006ff */
[----:B------:R-:W-:Y:S01]  /*adc0*/  HADD2.F32 R55, -RZ, R26.H1_H1 ;  /* 0x3000001aff377230 */ /* 0x000fe20000004100 */
[----:B------:R-:W-:Y:S01]  /*add0*/  LEA.HI R12, R12, R14, RZ, 0x3 ;  /* 0x0000000e0c0c7211 */ /* 0x000fe200078f18ff */
[----:B------:R-:W-:Y:S01]  /*ade0*/  HADD2.F32 R54, -RZ, R30.H0_H0 ;  /* 0x2000001eff367230 */ /* 0x000fe20000004100 */
[----:B------:R-:W-:Y:S01]  /*adf0*/  LOP3.LUT R13, R34, 0x38, R13, 0xf8, !PT ;  /* 0x00000038220d7812 */ /* 0x000fe200078ef80d */
[----:B------:R-:W-:Y:S01]  /*ae00*/  HADD2.F32 R43, -RZ, R24.H0_H0 ;  /* 0x20000018ff2b7230 */ /* 0x000fe20000004100 */
[----:B------:R-:W-:Y:S01]  /*ae10*/  SHF.L.U32 R12, R12, 0xa, RZ ;  /* 0x0000000a0c0c7819 */ /* 0x000fe200000006ff */
[----:B------:R-:W-:Y:S01]  /*ae20*/  HADD2.F32 R42, -RZ, R29.H1_H1 ;  /* 0x3000001dff2a7230 */ /* 0x000fe20000004100 */
[----:B------:R-:W-:Y:S01]  /*ae30*/  LOP3.LUT R33, R13, R33, RZ, 0x3c, !PT ;  /* 0x000000210d217212 */ /* 0x000fe200078e3cff */
[----:B------:R-:W-:Y:S01]  /*ae40*/  HADD2.F32 R53, -RZ, R26.H0_H0 ;  /* 0x2000001aff357230 */ /* 0x000fe20000004100 */
[----:B------:R-:W-:Y:S01]  /*ae50*/  LOP3.LUT R12, R12, 0x7fffe000, RZ, 0xc0, !PT ;  /* 0x7fffe0000c0c7812 */ /* 0x000fe200078ec0ff */
[----:B------:R-:W-:-:S02]  /*ae60*/  HADD2.F32 R52, -RZ, R27.H1_H1 ;  /* 0x3000001bff347230 */ /* 0x000fc40000004100 */
[----:B------:R-:W-:Y:S01]  /*ae70*/  HADD2.F32 R41, -RZ, R23.H1_H1 ;  /* 0x30000017ff297230 */ /* 0x000fe20000004100 */
[----:B------:R-:W-:Y:S01]  /*ae80*/  IADD3 R31, R33, R12, R31 ;  /* 0x0000000c211f7210 */ /* 0x000fe20007ffe01f */
[----:B------:R-:W-:Y:S02]  /*ae90*/  HADD2.F32 R51, -RZ, R25.H1_H1 ;  /* 0x30000019ff337230 */ /* 0x000fe40000004100 */
[----:B------:R-:W-:Y:S01]  /*aea0*/  HADD2.F32 R40, -RZ, R29.H0_H0 ;  /* 0x2000001dff287230 */ /* 0x000fe20000004100 */
[----:B------:R-:W-:Y:S01]  /*aeb0*/  SHF.L.U32 R31, R31, 0x1, RZ ;  /* 0x000000011f1f7819 */ /* 0x000fe200000006ff */
[----:B------:R-:W-:Y:S02]  /*aec0*/  HADD2.F32 R50, -RZ, R27.H0_H0 ;  /* 0x2000001bff327230 */ /* 0x000fe40000004100 */
[----:B------:R-:W-:Y:S02]  /*aed0*/  HADD2.F32 R49, -RZ, R25.H0_H0 ;  /* 0x20000019ff317230 */ /* 0x000fe40000004100 */
[----:B------:R-:W2:Y:S01]  /*aee0*/  LDS.128 R12, [R31+0x100] ;  /* 0x000100001f0c7984 */ /* 0x000ea20000000c00 */
[----:B-1----:R-:W-:-:S02]  /*aef0*/  HADD2.F32 R33, -RZ, R16.H0_H0 ;  /* 0x20000010ff217230 */ /* 0x002fc40000004100 */
[----:B------:R-:W-:Y:S02]  /*af00*/  HADD2.F32 R35, -RZ, R16.H1_H1 ;  /* 0x30000010ff237230 */ /* 0x000fe40000004100 */
[--C-:B------:R-:W-:Y:S02]  /*af10*/  HADD2.F32 R16, -RZ, R17.reuse.H0_H0 ;  /* 0x20000011ff107230 */ /* 0x100fe40000004100 */
[----:B------:R-:W-:Y:S02]  /*af20*/  HADD2.F32 R36, -RZ, R17.H1_H1 ;  /* 0x30000011ff247230 */ /* 0x000fe40000004100 */
[--C-:B------:R-:W-:Y:S02]  /*af30*/  HADD2.F32 R17, -RZ, R18.reuse.H0_H0 ;  /* 0x20000012ff117230 */ /* 0x100fe40000004100 */
[----:B------:R-:W-:Y:S02]  /*af40*/  HADD2.F32 R37, -RZ, R18.H1_H1 ;  /* 0x30000012ff257230 */ /* 0x000fe40000004100 */
[----:B------:R-:W-:-:S02]  /*af50*/  HADD2.F32 R18, -RZ, R19.H0_H0 ;  /* 0x20000013ff127230 */ /* 0x000fc40000004100 */
[----:B------:R-:W-:-:S03]  /*af60*/  HADD2.F32 R19, -RZ, R19.H1_H1 ;  /* 0x30000013ff137230 */ /* 0x000fc60000004100 */
[----:B------:R-:W-:Y:S01]  /*af70*/  FMUL.FTZ R58, R18, R40 ;  /* 0x00000028123a7220 */ /* 0x000fe20000410000 */
[--C-:B--2---:R-:W-:Y:S02]  /*af80*/  HADD2.F32 R47, -RZ, R12.reuse.H0_H0 ;  /* 0x2000000cff2f7230 */ /* 0x104fe40000004100 */
[----:B------:R-:W-:Y:S01]  /*af90*/  HADD2.F32 R45, -RZ, R12.H1_H1 ;  /* 0x3000000cff2d7230 */ /* 0x000fe20000004100 */
[-C--:B------:R-:W-:Y:S01]  /*afa0*/  FMUL.FTZ R12, R33, R48.reuse ;  /* 0x00000030210c7220 */ /* 0x080fe20000410000 */
[----:B------:R-:W-:Y:S01]  /*afb0*/  HADD2.F32 R39, -RZ, R13.H0_H0 ;  /* 0x2000000dff277230 */ /* 0x000fe20000004100 */
[C---:B------:R-:W-:Y:S01]  /*afc0*/  FMUL.FTZ R48, R47.reuse, R48 ;  /* 0x000000302f307220 */ /* 0x040fe20000410000 */
[--C-:B------:R-:W-:Y:S01]  /*afd0*/  HADD2.F32 R34, -RZ, R15.reuse.H0_H0 ;  /* 0x2000000fff227230 */ /* 0x100fe20000004100 */
[----:B------:R-:W-:Y:S01]  /*afe0*/  FFMA.FTZ R47, R47, R56, R12 ;  /* 0x000000382f2f7223 */ /* 0x000fe2000001000c */
[----:B------:R-:W-:Y:S01]  /*aff0*/  HADD2.F32 R57, -RZ, R15.H1_H1 ;  /* 0x3000000fff397230 */ /* 0x000fe20000004100 */
[----:B------:R-:W-:Y:S01]  /*b000*/  FMUL.FTZ R15, R35, R46 ;  /* 0x0000002e230f7220 */ /* 0x000fe20000410000 */
[----:B------:R-:W-:Y:S01]  /*b010*/  HADD2.F32 R13, -RZ, R13.H1_H1 ;  /* 0x3000000dff0d7230 */ /* 0x000fe20000004100 */
[----:B------:R-:W-:Y:S01]  /*b020*/  FMUL.FTZ R12, R16, R44 ;  /* 0x0000002c100c7220 */ /* 0x000fe20000410000 */
[--C-:B------:R-:W-:Y:S01]  /*b030*/  HADD2.F32 R38, -RZ, R14.reuse.H0_H0 ;  /* 0x2000000eff267230 */ /* 0x100fe20000004100 */
[----:B------:R-:W-:Y:S01]  /*b040*/  FMUL.FTZ R46, R45, R46 ;  /* 0x0000002e2d2e7220 */ /* 0x000fe20000410000 */
[----:B------:R-:W-:Y:S01]  /*b050*/  HADD2.F32 R14, -RZ, R14.H1_H1 ;  /* 0x3000000eff0e7230 */ /* 0x000fe20000004100 */
[----:B------:R-:W-:-:S02]  /*b060*/  FMUL.FTZ R44, R39, R44 ;  /* 0x0000002c272c7220 */ /* 0x000fc40000410000 */
[----:B------:R-:W-:Y:S02]  /*b070*/  FFMA.FTZ R45, R45, R55, R15 ;  /* 0x000000372d2d7223 */ /* 0x000fe4000001000f */
[----:B------:R-:W-:Y:S02]  /*b080*/  FFMA.FTZ R39, R39, R54, R12 ;  /* 0x0000003627277223 */ /* 0x000fe4000001000c */
[-C--:B------:R-:W-:Y:S02]  /*b090*/  FMUL.FTZ R15, R36, R43.reuse ;  /* 0x0000002b240f7220 */ /* 0x080fe40000410000 */
[-C--:B------:R-:W-:Y:S02]  /*b0a0*/  FMUL.FTZ R12, R17, R42.reuse ;  /* 0x0000002a110c7220 */ /* 0x080fe40000410000 */
[----:B------:R-:W-:Y:S02]  /*b0b0*/  FMUL.FTZ R43, R13, R43 ;  /* 0x0000002b0d2b7220 */ /* 0x000fe40000410000 */
[----:B------:R-:W-:-:S02]  /*b0c0*/  FMUL.FTZ R42, R38, R42 ;  /* 0x0000002a262a7220 */ /* 0x000fc40000410000 */
[----:B------:R-:W-:Y:S02]  /*b0d0*/  FFMA.FTZ R13, R13, R53, R15 ;  /* 0x000000350d0d7223 */ /* 0x000fe4000001000f */
[----:B------:R-:W-:Y:S01]  /*b0e0*/  FFMA.FTZ R38, R38, R52, R12 ;  /* 0x0000003426267223 */ /* 0x000fe2000001000c */
[----:B------:R-:W-:Y:S01]  /*b0f0*/  HADD2.F32 R12, -RZ, R23.H0_H0 ;  /* 0x20000017ff0c7230 */ /* 0x000fe20000004100 */
[----:B------:R-:W-:Y:S01]  /*b100*/  FMUL.FTZ R15, R37, R41 ;  /* 0x00000029250f7220 */ /* 0x000fe20000410000 */
[----:B------:R-:W-:Y:S01]  /*b110*/  F2FP.PACK_AB R13, R13, R39 ;  /* 0x000000270d0d723e */ /* 0x000fe200000000ff */
[C---:B------:R-:W-:Y:S02]  /*b120*/  FMUL.FTZ R41, R14.reuse, R41 ;  /* 0x000000290e297220 */ /* 0x040fe40000410000 */
[----:B------:R-:W-:Y:S02]  /*b130*/  FFMA.FTZ R14, R14, R51, R15 ;  /* 0x000000330e0e7223 */ /* 0x000fe4000001000f */
[----:B------:R-:W-:-:S02]  /*b140*/  FMUL.FTZ R15, R19, R12 ;  /* 0x0000000c130f7220 */ /* 0x000fc40000410000 */
[----:B------:R-:W-:Y:S01]  /*b150*/  FMUL.FTZ R40, R34, R40 ;  /* 0x0000002822287220 */ /* 0x000fe20000410000 */
[----:B------:R-:W-:Y:S01]  /*b160*/  F2FP.PACK_AB R14, R14, R38 ;  /* 0x000000260e0e723e */ /* 0x000fe200000000ff */
[----:B------:R-:W-:Y:S02]  /*b170*/  FMUL.FTZ R12, R57, R12 ;  /* 0x0000000c390c7220 */ /* 0x000fe40000410000 */
[----:B------:R-:W-:Y:S02]  /*b180*/  FFMA.FTZ R48, R33, R56, -R48 ;  /* 0x0000003821307223 */ /* 0x000fe40000010830 */
[----:B------:R-:W-:Y:S02]  /*b190*/  FFMA.FTZ R46, R35, R55, -R46 ;  /* 0x00000037232e7223 */ /* 0x000fe4000001082e */
[----:B------:R-:W-:Y:S02]  /*b1a0*/  FFMA.FTZ R44, R16, R54, -R44 ;  /* 0x00000036102c7223 */ /* 0x000fe4000001082c */
[----:B------:R-:W-:Y:S01]  /*b1b0*/  FFMA.FTZ R43, R36, R53, -R43 ;  /* 0x00000035242b7223 */ /* 0x000fe2000001082b */
[----:B------:R-:W-:Y:S01]  /*b1c0*/  F2FP.PACK_AB R16, R46, R48 ;  /* 0x000000302e10723e */ /* 0x000fe200000000ff */
[----:B------:R-:W-:-:S02]  /*b1d0*/  FFMA.FTZ R42, R17, R52, -R42 ;  /* 0x00000034112a7223 */ /* 0x000fc4000001082a */
[----:B------:R-:W-:Y:S01]  /*b1e0*/  FFMA.FTZ R41, R37, R51, -R41 ;  /* 0x0000003325297223 */ /* 0x000fe20000010829 */
[----:B------:R-:W-:Y:S01]  /*b1f0*/  F2FP.PACK_AB R17, R43, R44 ;  /* 0x0000002c2b11723e */ /* 0x000fe200000000ff */
[----:B------:R-:W-:Y:S02]  /*b200*/  FFMA.FTZ R40, R18, R50, -R40 ;  /* 0x0000003212287223 */ /* 0x000fe40000010828 */
[----:B------:R-:W-:Y:S01]  /*b210*/  FFMA.FTZ R19, R19, R49, -R12 ;  /* 0x0000003113137223 */ /* 0x000fe2000001080c */
[----:B------:R-:W-:Y:S01]  /*b220*/  F2FP.PACK_AB R18, R41, R42 ;  /* 0x0000002a2912723e */ /* 0x000fe200000000ff */
[----:B------:R-:W-:Y:S01]  /*b230*/  FFMA.FTZ R34, R34, R50, R58 ;  /* 0x0000003222227223 */ /* 0x000fe2000001003a */
[----:B------:R-:W-:Y:S01]  /*b240*/  F2FP.PACK_AB R12, R45, R47 ;  /* 0x0000002f2d0c723e */ /* 0x000fe200000000ff */
[----:B------:R-:W-:Y:S01]  /*b250*/  FFMA.FTZ R15, R57, R49, R15 ;  /* 0x00000031390f7223 */ /* 0x000fe2000001000f */
[----:B------:R-:W-:-:S04]  /*b260*/  F2FP.PACK_AB R19, R19, R40 ;  /* 0x000000281313723e */ /* 0x000fc800000000ff */
[----:B------:R-:W-:Y:S01]  /*b270*/  F2FP.PACK_AB R15, R15, R34 ;  /* 0x000000220f0f723e */ /* 0x000fe200000000ff */
[----:B------:R1:W-:Y:S04]  /*b280*/  STS.128 [R22+0x100], R16 ;  /* 0x0001001016007388 */ /* 0x0003e80000000c00 */
[----:B------:R1:W-:Y:S02]  /*b290*/  STS.128 [R31+0x100], R12 ;  /* 0x0001000c1f007388 */ /* 0x0003e40000000c00 */
.L_x_131:
[----:B------:R-:W-:Y:S05]  /*b2a0*/  BSYNC B0 ;  /* 0x0000000000007941 */ /* 0x000fea0003800000 */
.L_x_130:
[----:B-1----:R-:W-:Y:S01]  /*b2b0*/  IADD3 R13, R10, 0x20, RZ ;  /* 0x000000200a0d7810 */ /* 0x002fe20007ffe0ff */
[----:B------:R-:W-:Y:S03]  /*b2c0*/  BSSY B0, `(.L_x_132) ;  /* 0x0000064000007945 */ /* 0x000fe60003800000 */
[----:B------:R-:W-:-:S13]  /*b2d0*/  ISETP.GE.OR P1, PT, R13, UR4, P0 ;  /* 0x000000040d007c0c */ /* 0x000fda0008726670 */
[----:B------:R-:W-:Y:S05]  /*b2e0*/  @P1 BRA `(.L_x_133) ;  /* 0x0000061000001947 */ /* 0x000fea0003800000 */
[----:B------:R-:W-:Y:S01]  /*b2f0*/  MOV R15, c[0x0][0x27c] ;  /* 0x00009f00000f7a02 */ /* 0x000fe20000000f00 */
[----:B------:R-:W-:Y:S01]  /*b300*/  HADD2.F32 R55, -RZ, R28.H1_H1 ;  /* 0x3000001cff377230 */ /* 0x000fe20000004100 */
[----:B------:R-:W-:Y:S01]  /*b310*/  SHF.R.S32.HI R12, RZ, 0x1f, R13 ;  /* 0x0000001fff0c7819 */ /* 0x000fe2000001140d */
[----:B------:R-:W-:Y:S01]  /*b320*/  HADD2.F32 R46, -RZ, R30.H1_H1 ;  /* 0x3000001eff2e7230 */ /* 0x000fe20000004100 */
[----:B------:R-:W-:Y:S01]  /*b330*/  LEA.HI R15, R15, R3, RZ, 0x1d ;  /* 0x000000030f0f7211 */ /* 0x000fe200078fe8ff */
[----:B------:R-:W-:Y:S01]  /*b340*/  HADD2.F32 R51, -RZ, R28.H0_H0 ;  /* 0x2000001cff337230 */ /* 0x000fe20000004100 */
[----:B------:R-:W-:Y:S01]  /*b350*/  SHF.L.U32 R17, R13, 0x6, RZ ;  /* 0x000000060d117819 */ /* 0x000fe200000006ff */
[----:B------:R-:W-:Y:S01]  /*b360*/  HADD2.F32 R53, -RZ, R24.H1_H1 ;  /* 0x30000018ff357230 */ /* 0x000fe20000004100 */
[----:B------:R-:W-:Y:S01]  /*b370*/  LEA.HI R12, R12, R13, RZ, 0x3 ;  /* 0x0000000d0c0c7211 */ /* 0x000fe200078f18ff */
[----:B------:R-:W-:Y:S01]  /*b380*/  HADD2.F32 R44, -RZ, R30.H0_H0 ;  /* 0x2000001eff2c7230 */ /* 0x000fe20000004100 */
[----:B------:R-:W-:Y:S01]  /*b390*/  SHF.R.S32.HI R13, RZ, 0x1f, R15 ;  /* 0x0000001fff0d7819 */ /* 0x000fe2000001140f */
[----:B------:R-:W-:Y:S01]  /*b3a0*/  HADD2.F32 R45, -RZ, R26.H1_H1 ;  /* 0x3000001aff2d7230 */ /* 0x000fe20000004100 */
[----:B------:R-:W-:Y:S01]  /*b3b0*/  LOP3.LUT R17, R17, 0x1c0, RZ, 0xc0, !PT ;  /* 0x000001c011117812 */ /* 0x000fe200078ec0ff */
[----:B------:R-:W-:Y:S01]  /*b3c0*/  HADD2.F32 R49, -RZ, R29.H1_H1 ;  /* 0x3000001dff317230 */ /* 0x000fe20000004100 */
[----:B------:R-:W-:Y:S01]  /*b3d0*/  SHF.L.U32 R14, R15, 0x3, RZ ;  /* 0x000000030f0e7819 */ /* 0x000fe200000006ff */
[----:B------:R-:W-:Y:S01]  /*b3e0*/  HADD2.F32 R50, -RZ, R24.H0_H0 ;  /* 0x20000018ff327230 */ /* 0x000fe20000004100 */
[----:B------:R-:W-:Y:S01]  /*b3f0*/  LEA.HI R13, R13, R15, RZ, 0x3 ;  /* 0x0000000f0d0d7211 */ /* 0x000fe200078f18ff */
[----:B------:R-:W-:Y:S01]  /*b400*/  HADD2.F32 R42, -RZ, R27.H1_H1 ;  /* 0x3000001bff2a7230 */ /* 0x000fe20000004100 */
[----:B------:R-:W-:Y:S01]  /*b410*/  SHF.L.U32 R12, R12, 0x6, RZ ;  /* 0x000000060c0c7819 */ /* 0x000fe200000006ff */
[----:B------:R-:W-:Y:S01]  /*b420*/  HADD2.F32 R43, -RZ, R26.H0_H0 ;  /* 0x2000001aff2b7230 */ /* 0x000fe20000004100 */
[----:B------:R-:W-:Y:S01]  /*b430*/  SHF.R.U32.HI R16, RZ, 0x3, R17 ;  /* 0x00000003ff107819 */ /* 0x000fe20000011611 */
[----:B------:R-:W-:Y:S01]  /*b440*/  HADD2.F32 R48, -RZ, R23.H1_H1 ;  /* 0x30000017ff307230 */ /* 0x000fe20000004100 */
[----:B------:R-:W-:Y:S01]  /*b450*/  LOP3.LUT R14, R17, 0x38, R14, 0xf8, !PT ;  /* 0x00000038110e7812 */ /* 0x000fe200078ef80e */
[----:B------:R-:W-:Y:S01]  /*b460*/  HADD2.F32 R47, -RZ, R29.H0_H0 ;  /* 0x2000001dff2f7230 */ /* 0x000fe20000004100 */
[----:B------:R-:W-:Y:S01]  /*b470*/  SHF.L.U32 R13, R13, 0xa, RZ ;  /* 0x0000000a0d0d7819 */ /* 0x000fe200000006ff */
[----:B------:R-:W-:Y:S01]  /*b480*/  HADD2.F32 R41, -RZ, R25.H1_H1 ;  /* 0x30000019ff297230 */ /* 0x000fe20000004100 */
[----:B------:R-:W-:Y:S01]  /*b490*/  LOP3.LUT R18, R17, 0x38, R32, 0xf8, !PT ;  /* 0x0000003811127812 */ /* 0x000fe200078ef820 */
[----:B------:R-:W-:Y:S01]  /*b4a0*/  HADD2.F32 R40, -RZ, R27.H0_H0 ;  /* 0x2000001bff287230 */ /* 0x000fe20000004100 */
[----:B------:R-:W-:-:S02]  /*b4b0*/  LOP3.LUT R12, R12, 0xfffffe00, RZ, 0xc0, !PT ;  /* 0xfffffe000c0c7812 */ /* 0x000fc400078ec0ff */
[----:B------:R-:W-:Y:S02]  /*b4c0*/  LOP3.LUT R14, R14, R16, RZ, 0x3c, !PT ;  /* 0x000000100e0e7212 */ /* 0x000fe400078e3cff */
[----:B------:R-:W-:Y:S02]  /*b4d0*/  LOP3.LUT R13, R13, 0x7fffe000, RZ, 0xc0, !PT ;  /* 0x7fffe0000d0d7812 */ /* 0x000fe400078ec0ff */
[----:B------:R-:W-:Y:S02]  /*b4e0*/  LOP3.LUT R18, R12, R18, R16, 0xf6, !PT ;  /* 0x000000120c127212 */ /* 0x000fe400078ef610 */
[----:B------:R-:W-:Y:S02]  /*b4f0*/  IADD3 R22, R14, R13, R12 ;  /* 0x0000000d0e167210 */ /* 0x000fe40007ffe00c */
[----:B------:R-:W-:Y:S02]  /*b500*/  SHF.L.U32 R31, R18, 0x1, RZ ;  /* 0x00000001121f7819 */ /* 0x000fe400000006ff */
[----:B------:R-:W-:-:S03]  /*b510*/  SHF.L.U32 R22, R22, 0x1, RZ ;  /* 0x0000000116167819 */ /* 0x000fc600000006ff */
[----:B------:R-:W1:Y:S04]  /*b520*/  LDS.128 R16, [R31+0x100] ;  /* 0x000100001f107984 */ /* 0x000e680000000c00 */
[----:B------:R-:W2:Y:S01]  /*b530*/  LDS.128 R12, [R22+0x100] ;  /* 0x00010000160c7984 */ /* 0x000ea20000000c00 */
[--C-:B-1----:R-:W-:Y:S02]  /*b540*/  HADD2.F32 R33, -RZ, R16.reuse.H0_H0 ;  /* 0x20000010ff217230 */ /* 0x102fe40000004100 */
[----:B------:R-:W-:Y:S02]  /*b550*/  HADD2.F32 R35, -RZ, R16.H1_H1 ;  /* 0x30000010ff237230 */ /* 0x000fe40000004100 */
[--C-:B--2---:R-:W-:Y:S02]  /*b560*/  HADD2.F32 R54, -RZ, R12.reuse.H0_H0 ;  /* 0x2000000cff367230 */ /* 0x104fe40000004100 */
[----:B------:R-:W-:Y:S01]  /*b570*/  HADD2.F32 R52, -RZ, R12.H1_H1 ;  /* 0x3000000cff347230 */ /* 0x000fe20000004100 */
[C---:B------:R-:W-:Y:S01]  /*b580*/  FMUL.FTZ R12, R55.reuse, R33 ;  /* 0x00000021370c7220 */ /* 0x040fe20000410000 */
[----:B------:R-:W-:Y:S01]  /*b590*/  HADD2.F32 R16, -RZ, R17.H0_H0 ;  /* 0x20000011ff107230 */ /* 0x000fe20000004100 */
[-C--:B------:R-:W-:Y:S01]  /*b5a0*/  FMUL.FTZ R55, R55, R54.reuse ;  /* 0x0000003637377220 */ /* 0x080fe20000410000 */
[----:B------:R-:W-:Y:S01]  /*b5b0*/  HADD2.F32 R39, -RZ, R13.H0_H0 ;  /* 0x2000000dff277230 */ /* 0x000fe20000004100 */
[----:B------:R-:W-:Y:S01]  /*b5c0*/  FFMA.FTZ R54, R46, R54, R12 ;  /* 0x000000362e367223 */ /* 0x000fe2000001000c */
[----:B------:R-:W-:Y:S01]  /*b5d0*/  HADD2.F32 R36, -RZ, R17.H1_H1 ;  /* 0x30000011ff247230 */ /* 0x000fe20000004100 */
[C---:B------:R-:W-:Y:S01]  /*b5e0*/  FMUL.FTZ R12, R51.reuse, R16 ;  /* 0x00000010330c7220 */ /* 0x040fe20000410000 */
[----:B------:R-:W-:Y:S01]  /*b5f0*/  HADD2.F32 R17, -RZ, R18.H0_H0 ;  /* 0x20000012ff117230 */ /* 0x000fe20000004100 */
[-C--:B------:R-:W-:Y:S01]  /*b600*/  FMUL.FTZ R51, R51, R39.reuse ;  /* 0x0000002733337220 */ /* 0x080fe20000410000 */
[--C-:B------:R-:W-:Y:S01]  /*b610*/  HADD2.F32 R34, -RZ, R15.reuse.H0_H0 ;  /* 0x2000000fff227230 */ /* 0x100fe20000004100 */
[----:B------:R-:W-:Y:S01]  /*b620*/  FFMA.FTZ R39, R44, R39, R12 ;  /* 0x000000272c277223 */ /* 0x000fe2000001000c */
[----:B------:R-:W-:Y:S01]  /*b630*/  HADD2.F32 R57, -RZ, R15.H1_H1 ;  /* 0x3000000fff397230 */ /* 0x000fe20000004100 */
[C---:B------:R-:W-:Y:S01]  /*b640*/  FMUL.FTZ R15, R53.reuse, R35 ;  /* 0x00000023350f7220 */ /* 0x040fe20000410000 */
[----:B------:R-:W-:Y:S01]  /*b650*/  HADD2.F32 R38, -RZ, R14.H0_H0 ;  /* 0x2000000eff267230 */ /* 0x000fe20000004100 */
[-C--:B------:R-:W-:Y:S01]  /*b660*/  FMUL.FTZ R53, R53, R52.reuse ;  /* 0x0000003435357220 */ /* 0x080fe20000410000 */
[----:B------:R-:W-:Y:S01]  /*b670*/  HADD2.F32 R13, -RZ, R13.H1_H1 ;  /* 0x3000000dff0d7230 */ /* 0x000fe20000004100 */
[----:B------:R-:W-:Y:S01]  /*b680*/  FFMA.FTZ R52, R45, R52, R15 ;  /* 0x000000342d347223 */ /* 0x000fe2000001000f */
[----:B------:R-:W-:Y:S01]  /*b690*/  HADD2.F32 R37, -RZ, R18.H1_H1 ;  /* 0x30000012ff257230 */ /* 0x000fe20000004100 */
[C---:B------:R-:W-:Y:S01]  /*b6a0*/  FMUL.FTZ R12, R49.reuse, R17 ;  /* 0x00000011310c7220 */ /* 0x040fe20000410000 */
[--C-:B------:R-:W-:Y:S01]  /*b6b0*/  HADD2.F32 R18, -RZ, R19.reuse.H0_H0 ;  /* 0x20000013ff127230 */ /* 0x100fe20000004100 */
[C---:B------:R-:W-:Y:S01]  /*b6c0*/  FMUL.FTZ R15, R50.reuse, R36 ;  /* 0x00000024320f7220 */ /* 0x040fe20000410000 */
[----:B------:R-:W-:Y:S01]  /*b6d0*/  HADD2.F32 R14, -RZ, R14.H1_H1 ;  /* 0x3000000eff0e7230 */ /* 0x000fe20000004100 */
[----:B------:R-:W-:Y:S01]  /*b6e0*/  FMUL.FTZ R49, R49, R38 ;  /* 0x0000002631317220 */ /* 0x000fe20000410000 */
[----:B------:R-:W-:Y:S01]  /*b6f0*/  HADD2.F32 R19, -RZ, R19.H1_H1 ;  /* 0x30000013ff137230 */ /* 0x000fe20000004100 */
[----:B------:R-:W-:-:S02]  /*b700*/  FMUL.FTZ R50, R50, R13 ;  /* 0x0000000d32327220 */ /* 0x000fc40000410000 */
[----:B------:R-:W-:Y:S02]  /*b710*/  FFMA.FTZ R38, R42, R38, R12 ;  /* 0x000000262a267223 */ /* 0x000fe4000001000c */
[----:B------:R-:W-:Y:S01]  /*b720*/  FFMA.FTZ R13, R43, R13, R15 ;  /* 0x0000000d2b0d7223 */ /* 0x000fe2000001000f */
[----:B------:R-:W-:Y:S01]  /*b730*/  HADD2.F32 R15, -RZ, R23.H0_H0 ;  /* 0x20000017ff0f7230 */ /* 0x000fe20000004100 */
[C---:B------:R-:W-:Y:S02]  /*b740*/  FMUL.FTZ R12, R48.reuse, R37 ;  /* 0x00000025300c7220 */ /* 0x040fe40000410000 */
[----:B------:R-:W-:Y:S01]  /*b750*/  FMUL.FTZ R58, R47, R18 ;  /* 0x000000122f3a7220 */ /* 0x000fe20000410000 */
[----:B------:R-:W-:Y:S01]  /*b760*/  F2FP.PACK_AB R13, R13, R39 ;  /* 0x000000270d0d723e */ /* 0x000fe200000000ff */
[-C--:B------:R-:W-:Y:S02]  /*b770*/  FMUL.FTZ R48, R48, R14.reuse ;  /* 0x0000000e30307220 */ /* 0x080fe40000410000 */
[----:B------:R-:W-:Y:S01]  /*b780*/  FFMA.FTZ R14, R41, R14, R12 ;  /* 0x0000000e290e7223 */ /* 0x000fe2000001000c */
[----:B------:R-:W-:Y:S01]  /*b790*/  HADD2.F32 R12, -RZ, R25.H0_H0 ;  /* 0x20000019ff0c7230 */ /* 0x000fe20000004100 */
[----:B------:R-:W-:-:S02]  /*b7a0*/  FMUL.FTZ R47, R47, R34 ;  /* 0x000000222f2f7220 */ /* 0x000fc40000410000 */
[----:B------:R-:W-:Y:S01]  /*b7b0*/  FFMA.FTZ R34, R40, R34, R58 ;  /* 0x0000002228227223 */ /* 0x000fe2000001003a */
[----:B------:R-:W-:Y:S01]  /*b7c0*/  F2FP.PACK_AB R14, R14, R38 ;  /* 0x000000260e0e723e */ /* 0x000fe200000000ff */
[C---:B------:R-:W-:Y:S02]  /*b7d0*/  FMUL.FTZ R58, R15.reuse, R57 ;  /* 0x000000390f3a7220 */ /* 0x040fe40000410000 */
[----:B------:R-:W-:Y:S02]  /*b7e0*/  FMUL.FTZ R56, R15, R19 ;  /* 0x000000130f387220 */ /* 0x000fe40000410000 */
[----:B------:R-:W-:Y:S02]  /*b7f0*/  FFMA.FTZ R55, R46, R33, -R55 ;  /* 0x000000212e377223 */ /* 0x000fe40000010837 */
[----:B------:R-:W-:Y:S02]  /*b800*/  FFMA.FTZ R53, R45, R35, -R53 ;  /* 0x000000232d357223 */ /* 0x000fe40000010835 */
[----:B------:R-:W-:-:S02]  /*b810*/  FFMA.FTZ R51, R44, R16, -R51 ;  /* 0x000000102c337223 */ /* 0x000fc40000010833 */
[----:B------:R-:W-:Y:S01]  /*b820*/  FFMA.FTZ R50, R43, R36, -R50 ;  /* 0x000000242b327223 */ /* 0x000fe20000010832 */
[----:B------:R-:W-:Y:S01]  /*b830*/  F2FP.PACK_AB R16, R53, R55 ;  /* 0x000000373510723e */ /* 0x000fe200000000ff */
[----:B------:R-:W-:Y:S02]  /*b840*/  FFMA.FTZ R49, R42, R17, -R49 ;  /* 0x000000112a317223 */ /* 0x000fe40000010831 */
[----:B------:R-:W-:Y:S01]  /*b850*/  FFMA.FTZ R48, R41, R37, -R48 ;  /* 0x0000002529307223 */ /* 0x000fe20000010830 */
[----:B------:R-:W-:Y:S01]  /*b860*/  F2FP.PACK_AB R17, R50, R51 ;  /* 0x000000333211723e */ /* 0x000fe200000000ff */
[----:B------:R-:W-:Y:S02]  /*b870*/  FFMA.FTZ R47, R40, R18, -R47 ;  /* 0x00000012282f7223 */ /* 0x000fe4000001082f */
[----:B------:R-:W-:Y:S01]  /*b880*/  FFMA.FTZ R19, R12, R19, -R58 ;  /* 0x000000130c137223 */ /* 0x000fe2000001083a */
[----:B------:R-:W-:Y:S01]  /*b890*/  F2FP.PACK_AB R18, R48, R49 ;  /* 0x000000313012723e */ /* 0x000fe200000000ff */
[----:B------:R-:W-:Y:S01]  /*b8a0*/  FFMA.FTZ R15, R12, R57, R56 ;  /* 0x000000390c0f7223 */ /* 0x000fe20000010038 */
[----:B------:R-:W-:-:S02]  /*b8b0*/  F2FP.PACK_AB R12, R52, R54 ;  /* 0x00000036340c723e */ /* 0x000fc400000000ff */
[----:B------:R-:W-:Y:S02]  /*b8c0*/  F2FP.PACK_AB R19, R19, R47 ;  /* 0x0000002f1313723e */ /* 0x000fe400000000ff */
[----:B------:R-:W-:-:S03]  /*b8d0*/  F2FP.PACK_AB R15, R15, R34 ;  /* 0x000000220f0f723e */ /* 0x000fc600000000ff */
[----:B------:R1:W-:Y:S04]  /*b8e0*/  STS.128 [R31+0x100], R16 ;  /* 0x000100101f007388 */ /* 0x0003e80000000c00 */
[----:B------:R1:W-:Y:S02]  /*b8f0*/  STS.128 [R22+0x100], R12 ;  /* 0x0001000c16007388 */ /* 0x0003e40000000c00 */
.L_x_133:
[----:B------:R-:W-:Y:S05]  /*b900*/  BSYNC B0 ;  /* 0x0000000000007941 */ /* 0x000fea0003800000 */
.L_x_132:
        /* <DEDUP_REMOVED lines=101> */
.L_x_135:
[----:B------:R-:W-:Y:S05]  /*bf60*/  BSYNC B0 ;  /* 0x0000000000007941 */ /* 0x000fea0003800000 */
.L_x_134:
[----:B-1----:R-:W-:-:S04]  /*bf70*/  IADD3 R13, R10, 0x60, RZ ;  /* 0x000000600a0d7810 */ /* 0x002fc80007ffe0ff */
[----:B------:R-:W-:-:S13]  /*bf80*/  ISETP.GE.OR P0, PT, R13, UR4, P0 ;  /* 0x000000040d007c0c */ /* 0x000fda0008706670 */
[----:B------:R-:W-:Y:S05]  /*bf90*/  @P0 BRA `(.L_x_125) ;  /* 0x0000061000000947 */ /* 0x000fea0003800000 */
[----:B------:R-:W-:Y:S01]  /*bfa0*/  MOV R15, c[0x0][0x27c] ;  /* 0x00009f00000f7a02 */ /* 0x000fe20000000f00 */
[--C-:B------:R-:W-:Y:S01]  /*bfb0*/  HADD2.F32 R37, -RZ, R28.reuse.H1_H1 ;  /* 0x3000001cff257230 */ /* 0x100fe20000004100 */
[----:B------:R-:W-:Y:S01]  /*bfc0*/  SHF.R.S32.HI R12, RZ, 0x1f, R13 ;  /* 0x0000001fff0c7819 */ /* 0x000fe2000001140d */
[----:B------:R-:W-:Y:S01]  /*bfd0*/  HADD2.F32 R28, -RZ, R28.H0_H0 ;  /* 0x2000001cff1c7230 */ /* 0x000fe20000004100 */
[----:B------:R-:W-:Y:S01]  /*bfe0*/  LEA.HI R15, R15, R3, RZ, 0x1d ;  /* 0x000000030f0f7211 */ /* 0x000fe200078fe8ff */
[----:B------:R-:W-:Y:S01]  /*bff0*/  HADD2.F32 R42, -RZ, R30.H1_H1 ;  /* 0x3000001eff2a7230 */ /* 0x000fe20000004100 */
[----:B------:R-:W-:Y:S01]  /*c000*/  SHF.L.U32 R17, R13, 0x6, RZ ;  /* 0x000000060d117819 */ /* 0x000fe200000006ff */
[----:B------:R-:W-:Y:S01]  /*c010*/  HADD2.F32 R43, -RZ, R24.H1_H1 ;  /* 0x30000018ff2b7230 */ /* 0x000fe20000004100 */
[----:B------:R-:W-:Y:S01]  /*c020*/  LEA.HI R12, R12, R13, RZ, 0x3 ;  /* 0x0000000d0c0c7211 */ /* 0x000fe200078f18ff */
[----:B------:R-:W-:Y:S01]  /*c030*/  HADD2.F32 R30, -RZ, R30.H0_H0 ;  /* 0x2000001eff1e7230 */ /* 0x000fe20000004100 */
[----:B------:R-:W-:Y:S01]  /*c040*/  SHF.R.S32.HI R13, RZ, 0x1f, R15 ;  /* 0x0000001fff0d7819 */ /* 0x000fe2000001140f */
[----:B------:R-:W-:Y:S01]  /*c050*/  HADD2.F32 R24, -RZ, R24.H0_H0 ;  /* 0x20000018ff187230 */ /* 0x000fe20000004100 */
[----:B------:R-:W-:Y:S01]  /*c060*/  LOP3.LUT R17, R17, 0x1c0, RZ, 0xc0, !PT ;  /* 0x000001c011117812 */ /* 0x000fe200078ec0ff */
[----:B------:R-:W-:Y:S01]  /*c070*/  HADD2.F32 R47, -RZ, R23.H1_H1 ;  /* 0x30000017ff2f7230 */ /* 0x000fe20000004100 */
[----:B------:R-:W-:-:S02]  /*c080*/  SHF.L.U32 R14, R15, 0x3, RZ ;  /* 0x000000030f0e7819 */ /* 0x000fc400000006ff */
[----:B------:R-:W-:Y:S02]  /*c090*/  LEA.HI R13, R13, R15, RZ, 0x3 ;  /* 0x0000000f0d0d7211 */ /* 0x000fe400078f18ff */
[----:B------:R-:W-:Y:S02]  /*c0a0*/  SHF.L.U32 R12, R12, 0x6, RZ ;  /* 0x000000060c0c7819 */ /* 0x000fe400000006ff */
[----:B------:R-:W-:Y:S02]  /*c0b0*/  SHF.R.U32.HI R16, RZ, 0x3, R17 ;  /* 0x00000003ff107819 */ /* 0x000fe40000011611 */
[----:B------:R-:W-:Y:S02]  /*c0c0*/  LOP3.LUT R14, R17, 0x38, R14, 0xf8, !PT ;  /* 0x00000038110e7812 */ /* 0x000fe400078ef80e */
[----:B------:R-:W-:Y:S02]  /*c0d0*/  SHF.L.U32 R13, R13, 0xa, RZ ;  /* 0x0000000a0d0d7819 */ /* 0x000fe400000006ff */
[----:B------:R-:W-:-:S02]  /*c0e0*/  LOP3.LUT R18, R17, 0x38, R32, 0xf8, !PT ;  /* 0x0000003811127812 */ /* 0x000fc400078ef820 */
[----:B------:R-:W-:Y:S02]  /*c0f0*/  LOP3.LUT R12, R12, 0xfffffe00, RZ, 0xc0, !PT ;  /* 0xfffffe000c0c7812 */ /* 0x000fe400078ec0ff */
[----:B------:R-:W-:Y:S02]  /*c100*/  LOP3.LUT R14, R14, R16, RZ, 0x3c, !PT ;  /* 0x000000100e0e7212 */ /* 0x000fe400078e3cff */
[----:B------:R-:W-:Y:S02]  /*c110*/  LOP3.LUT R13, R13, 0x7fffe000, RZ, 0xc0, !PT ;  /* 0x7fffe0000d0d7812 */ /* 0x000fe400078ec0ff */
[----:B------:R-:W-:Y:S02]  /*c120*/  LOP3.LUT R18, R12, R18, R16, 0xf6, !PT ;  /* 0x000000120c127212 */ /* 0x000fe400078ef610 */
[----:B------:R-:W-:Y:S02]  /*c130*/  IADD3 R22, R14, R13, R12 ;  /* 0x0000000d0e167210 */ /* 0x000fe40007ffe00c */
[----:B------:R-:W-:-:S02]  /*c140*/  SHF.L.U32 R31, R18, 0x1, RZ ;  /* 0x00000001121f7819 */ /* 0x000fc400000006ff */
[----:B------:R-:W-:-:S03]  /*c150*/  SHF.L.U32 R22, R22, 0x1, RZ ;  /* 0x0000000116167819 */ /* 0x000fc600000006ff */
[----:B------:R-:W1:Y:S04]  /*c160*/  LDS.128 R16, [R31+0x100] ;  /* 0x000100001f107984 */ /* 0x000e680000000c00 */
[----:B------:R-:W2:Y:S01]  /*c170*/  LDS.128 R12, [R22+0x100] ;  /* 0x00010000160c7984 */ /* 0x000ea20000000c00 */
[--C-:B-1----:R-:W-:Y:S02]  /*c180*/  HADD2.F32 R33, -RZ, R16.reuse.H0_H0 ;  /* 0x20000010ff217230 */ /* 0x102fe40000004100 */
[----:B------:R-:W-:Y:S02]  /*c190*/  HADD2.F32 R34, -RZ, R16.H1_H1 ;  /* 0x30000010ff227230 */ /* 0x000fe40000004100 */
[----:B------:R-:W-:Y:S01]  /*c1a0*/  HADD2.F32 R16, -RZ, R17.H0_H0 ;  /* 0x20000011ff107230 */ /* 0x000fe20000004100 */
[----:B------:R-:W-:Y:S01]  /*c1b0*/  FMUL.FTZ R44, R37, R33 ;  /* 0x00000021252c7220 */ /* 0x000fe20000410000 */
[--C-:B--2---:R-:W-:Y:S01]  /*c1c0*/  HADD2.F32 R38, -RZ, R12.reuse.H0_H0 ;  /* 0x2000000cff267230 */ /* 0x104fe20000004100 */
[----:B------:R-:W-:Y:S01]  /*c1d0*/  FMUL.FTZ R46, R43, R34 ;  /* 0x000000222b2e7220 */ /* 0x000fe20000410000 */
[----:B------:R-:W-:Y:S01]  /*c1e0*/  HADD2.F32 R39, -RZ, R12.H1_H1 ;  /* 0x3000000cff277230 */ /* 0x000fe20000004100 */
[----:B------:R-:W-:Y:S01]  /*c1f0*/  FMUL.FTZ R45, R28, R16 ;  /* 0x000000101c2d7220 */ /* 0x000fe20000410000 */
[----:B------:R-:W-:Y:S01]  /*c200*/  HADD2.F32 R12, -RZ, R13.H0_H0 ;  /* 0x2000000dff0c7230 */ /* 0x000fe20000004100 */
[-C--:B------:R-:W-:Y:S01]  /*c210*/  FMUL.FTZ R37, R37, R38.reuse ;  /* 0x0000002625257220 */ /* 0x080fe20000410000 */
[----:B------:R-:W-:Y:S01]  /*c220*/  HADD2.F32 R35, -RZ, R17.H1_H1 ;  /* 0x30000011ff237230 */ /* 0x000fe20000004100 */
[----:B------:R-:W-:Y:S01]  /*c230*/  FFMA.FTZ R38, R42, R38, R44 ;  /* 0x000000262a267223 */ /* 0x000fe2000001002c */
[----:B------:R-:W-:Y:S01]  /*c240*/  HADD2.F32 R44, -RZ, R26.H1_H1 ;  /* 0x3000001aff2c7230 */ /* 0x000fe20000004100 */
[-C--:B------:R-:W-:Y:S01]  /*c250*/  FMUL.FTZ R28, R28, R12.reuse ;  /* 0x0000000c1c1c7220 */ /* 0x080fe20000410000 */
[----:B------:R-:W-:Y:S01]  /*c260*/  HADD2.F32 R17, -RZ, R18.H0_H0 ;  /* 0x20000012ff117230 */ /* 0x000fe20000004100 */
[----:B------:R-:W-:Y:S01]  /*c270*/  FFMA.FTZ R45, R30, R12, R45 ;  /* 0x0000000c1e2d7223 */ /* 0x000fe2000001002d */
[----:B------:R-:W-:Y:S01]  /*c280*/  HADD2.F32 R12, -RZ, R29.H1_H1 ;  /* 0x3000001dff0c7230 */ /* 0x000fe20000004100 */
[-C--:B------:R-:W-:Y:S01]  /*c290*/  FMUL.FTZ R43, R43, R39.reuse ;  /* 0x000000272b2b7220 */ /* 0x080fe20000410000 */
[----:B------:R-:W-:Y:S01]  /*c2a0*/  HADD2.F32 R40, -RZ, R13.H1_H1 ;  /* 0x3000000dff287230 */ /* 0x000fe20000004100 */
[----:B------:R-:W-:Y:S01]  /*c2b0*/  FFMA.FTZ R39, R44, R39, R46 ;  /* 0x000000272c277223 */ /* 0x000fe2000001002e */
[----:B------:R-:W-:Y:S01]  /*c2c0*/  HADD2.F32 R13, -RZ, R14.H0_H0 ;  /* 0x2000000eff0d7230 */ /* 0x000fe20000004100 */
[----:B------:R-:W-:Y:S01]  /*c2d0*/  FMUL.FTZ R49, R24, R35 ;  /* 0x0000002318317220 */ /* 0x000fe20000410000 */
[----:B------:R-:W-:Y:S01]  /*c2e0*/  HADD2.F32 R26, -RZ, R26.H0_H0 ;  /* 0x2000001aff1a7230 */ /* 0x000fe20000004100 */
[----:B------:R-:W-:Y:S01]  /*c2f0*/  FMUL.FTZ R48, R12, R17 ;  /* 0x000000110c307220 */ /* 0x000fe20000410000 */
[----:B------:R-:W-:Y:S01]  /*c300*/  HADD2.F32 R46, -RZ, R27.H1_H1 ;  /* 0x3000001bff2e7230 */ /* 0x000fe20000004100 */
        /* <DEDUP_REMOVED lines=8> */
[C---:B------:R-:W-:Y:S01]  /*c390*/  FMUL.FTZ R50, R47.reuse, R36 ;  /* 0x000000242f327220 */ /* 0x040fe20000410000 */
[----:B------:R-:W-:Y:S01]  /*c3a0*/  HADD2.F32 R49, -RZ, R29.H0_H0 ;  /* 0x2000001dff317230 */ /* 0x000fe20000004100 */
[-C--:B------:R-:W-:Y:S01]  /*c3b0*/  FMUL.FTZ R47, R47, R41.reuse ;  /* 0x000000292f2f7220 */ /* 0x080fe20000410000 */
[----:B------:R-:W-:Y:S01]  /*c3c0*/  HADD2.F32 R19, -RZ, R19.H1_H1 ;  /* 0x30000013ff137230 */ /* 0x000fe20000004100 */
[----:B------:R-:W-:Y:S01]  /*c3d0*/  FFMA.FTZ R41, R13, R41, R50 ;  /* 0x000000290d297223 */ /* 0x000fe20000010032 */
[----:B------:R-:W-:Y:S01]  /*c3e0*/  HADD2.F32 R14, -RZ, R15.H0_H0 ;  /* 0x2000000fff0e7230 */ /* 0x000fe20000004100 */
[----:B------:R-:W-:Y:S01]  /*c3f0*/  FFMA.FTZ R37, R42, R33, -R37 ;  /* 0x000000212a257223 */ /* 0x000fe20000010825 */
[----:B------:R-:W-:Y:S01]  /*c400*/  HADD2.F32 R29, -RZ, R23.H0_H0 ;  /* 0x20000017ff1d7230 */ /* 0x000fe20000004100 */
[C---:B------:R-:W-:Y:S01]  /*c410*/  FMUL.FTZ R23, R49.reuse, R18 ;  /* 0x0000001231177220 */ /* 0x040fe20000410000 */
[----:B------:R-:W-:Y:S01]  /*c420*/  HADD2.F32 R15, -RZ, R15.H1_H1 ;  /* 0x3000000fff0f7230 */ /* 0x000fe20000004100 */
[----:B------:R-:W-:Y:S01]  /*c430*/  FMUL.FTZ R49, R49, R14 ;  /* 0x0000000e31317220 */ /* 0x000fe20000410000 */
[----:B------:R-:W-:Y:S01]  /*c440*/  HADD2.F32 R27, -RZ, R27.H0_H0 ;  /* 0x2000001bff1b7230 */ /* 0x000fe20000004100 */
[C---:B------:R-:W-:Y:S01]  /*c450*/  FMUL.FTZ R50, R29.reuse, R19 ;  /* 0x000000131d327220 */ /* 0x040fe20000410000 */
[----:B------:R-:W-:Y:S01]  /*c460*/  HADD2.F32 R25, -RZ, R25.H0_H0 ;  /* 0x20000019ff197230 */ /* 0x000fe20000004100 */
[----:B------:R-:W-:-:S02]  /*c470*/  FMUL.FTZ R29, R29, R15 ;  /* 0x0000000f1d1d7220 */ /* 0x000fc40000410000 */
[----:B------:R-:W-:Y:S02]  /*c480*/  FFMA.FTZ R43, R44, R34, -R43 ;  /* 0x000000222c2b7223 */ /* 0x000fe4000001082b */
[----:B------:R-:W-:Y:S02]  /*c490*/  FFMA.FTZ R28, R30, R16, -R28 ;  /* 0x000000101e1c7223 */ /* 0x000fe4000001081c */
[----:B------:R-:W-:Y:S01]  /*c4a0*/  FFMA.FTZ R24, R26, R35, -R24 ;  /* 0x000000231a187223 */ /* 0x000fe20000010818 */
[----:B------:R-:W-:Y:S01]  /*c4b0*/  F2FP.PACK_AB R16, R43, R37 ;  /* 0x000000252b10723e */ /* 0x000fe200000000ff */
        /* <DEDUP_REMOVED lines=15> */
.L_x_125:
[----:B------:R-:W-:Y:S05]  /*c5b0*/  BSYNC B2 ;  /* 0x0000000000027941 */ /* 0x000fea0003800000 */
.L_x_109:
[----:B-1----:R-:W-:Y:S01]  /*c5c0*/  IMAD R14, R21, c[0x0][0x208], RZ ;  /* 0x00008200150e7a24 */ /* 0x002fe200078e02ff */
[----:B------:R-:W-:Y:S01]  /*c5d0*/  LEA.HI R5, R5, R73, RZ, 0x5 ;  /* 0x0000004905057211 */ /* 0x000fe200078f28ff */
[C---:B------:R-:W-:Y:S01]  /*c5e0*/  IMAD.WIDE.U32 R12, R242.reuse, c[0x0][0x208], RZ ;  /* 0x00008200f20c7a25 */ /* 0x040fe200078e00ff */
[----:B------:R-:W-:Y:S01]  /*c5f0*/  BAR.SYNC.DEFER_BLOCKING 0x0 ;  /* 0x0000000000007b1d */ /* 0x000fe20000010000 */
[----:B------:R-:W-:Y:S01]  /*c600*/  SHF.L.U32 R15, R3, 0x6, RZ ;  /* 0x00000006030f7819 */ /* 0x000fe200000006ff */
[----:B------:R-:W-:Y:S01]  /*c610*/  UISETP.GE.AND UP0, UPT, UR9, 0x81, UPT ;  /* 0x000000810900788c */ /* 0x000fe2000bf06270 */
[----:B------:R-:W-:Y:S01]  /*c620*/  IMAD R14, R242, c[0x0][0x20c], R14 ;  /* 0x00008300f20e7a24 */ /* 0x000fe200078e020e */
[----:B------:R-:W-:Y:S01]  /*c630*/  SHF.L.U32 R10, R10, 0x3, RZ ;  /* 0x000000030a0a7819 */ /* 0x000fe200000006ff */
[----:B------:R-:W-:Y:S01]  /*c640*/  IMAD R11, R11, c[0x0][0x218], RZ ;  /* 0x000086000b0b7a24 */ /* 0x000fe200078e02ff */
[----:B------:R-:W-:Y:S01]  /*c650*/  LOP3.LUT R15, R15, 0x1c0, RZ, 0xc0, !PT ;  /* 0x000001c00f0f7812 */ /* 0x000fe200078ec0ff */
[----:B------:R-:W-:Y:S01]  /*c660*/  IMAD.WIDE R18, R32, 0x2, RZ ;  /* 0x0000000220127825 */ /* 0x000fe200078e02ff */
[----:B------:R-:W-:-:S02]  /*c670*/  IADD3 R13, R13, R14, RZ ;  /* 0x0000000e0d0d7210 */ /* 0x000fc40007ffe0ff */
[----:B------:R-:W-:Y:S01]  /*c680*/  SHF.L.U32 R14, R5, 0x5, RZ ;  /* 0x00000005050e7819 */ /* 0x000fe200000006ff */
[----:B------:R-:W-:Y:S01]  /*c690*/  IMAD R11, R241, c[0x0][0x21c], R11 ;  /* 0x00008700f10b7a24 */ /* 0x000fe200078e020b */
[----:B------:R-:W-:Y:S01]  /*c6a0*/  LOP3.LUT R238, R15, 0x8, R10, 0xf8, !PT ;  /* 0x000000080fee7812 */ /* 0x000fe200078ef80a */
[----:B------:R-:W-:Y:S01]  /*c6b0*/  IMAD.WIDE.U32 R12, R241, c[0x0][0x218], R12 ;  /* 0x00008600f10c7a25 */ /* 0x000fe200078e000c */
[----:B------:R-:W-:Y:S02]  /*c6c0*/  LOP3.LUT R14, R14, 0x7ffffc00, RZ, 0xc0, !PT ;  /* 0x7ffffc000e0e7812 */ /* 0x000fe400078ec0ff */
[----:B------:R-:W-:Y:S02]  /*c6d0*/  SHF.R.U32.HI R15, RZ, 0x3, R15 ;  /* 0x00000003ff0f7819 */ /* 0x000fe4000001160f */
[----:B------:R-:W-:Y:S02]  /*c6e0*/  IADD3 R188, R4, R14, RZ ;  /* 0x0000000e04bc7210 */ /* 0x000fe40007ffe0ff */
[----:B------:R-:W-:-:S02]  /*c6f0*/  IADD3 R10, P0, R12, UR28, RZ ;  /* 0x0000001c0c0a7c10 */ /* 0x000fc4000ff1e0ff */
[C---:B------:R-:W-:Y:S01]  /*c700*/  LEA R196, R188.reuse, 0x100, 0x1 ;  /* 0x00000100bcc47811 */ /* 0x040fe200078e08ff */
[----:B------:R-:W-:Y:S01]  /*c710*/  IMAD.SHL.U32 R188, R188, 0x2, RZ ;  /* 0x00000002bcbc7824 */ /* 0x000fe200078e00ff */
[----:B------:R-:W-:Y:S02]  /*c720*/  IADD3.X R11, R13, UR10, R11, P0, !PT ;  /* 0x0000000a0d0b7c10 */ /* 0x000fe400087fe40b */
[-C--:B------:R-:W-:Y:S02]  /*c730*/  LEA R192, R2, R196.reuse, 0x1 ;  /* 0x000000c402c07211 */ /* 0x080fe400078e08ff */
[----:B------:R-:W-:Y:S01]  /*c740*/  LEA R34, P0, R10, c[0x0][0x1f8], 0x1 ;  /* 0x00007e000a227a11 */ /* 0x000fe200078008ff */
[----:B------:R-:W-:Y:S01]  /*c750*/  LDSM.16.M88.4 R136, [R188+0x100] ;  /* 0x00010000bc88783b */ /* 0x000fe20000000200 */
[C---:B------:R-:W-:Y:S02]  /*c760*/  LEA R196, R0.reuse, R196, 0x1 ;  /* 0x000000c400c47211 */ /* 0x040fe400078e08ff */
[----:B------:R-:W-:Y:S01]  /*c770*/  LEA R212, R0, R192, 0x1 ;  /* 0x000000c000d47211 */ /* 0x000fe200078e08ff */
[----:B------:R-:W-:Y:S01]  /*c780*/  LDSM.16.M88.4 R140, [R192] ;  /* 0x00000000c08c783b */ /* 0x000fe20000000200 */
[----:B------:R-:W-:-:S02]  /*c790*/  LEA.HI.X R10, R10, c[0x0][0x1fc], R11, 0x1, P0 ;  /* 0x00007f000a0a7a11 */ /* 0x000fc400000f0c0b */
[----:B------:R-:W-:Y:S01]  /*c7a0*/  SHF.R.S32.HI R14, RZ, 0x1f, R8 ;  /* 0x0000001fff0e7819 */ /* 0x000fe20000011408 */
[----:B------:R-:W-:Y:S01]  /*c7b0*/  LDSM.16.M88.4 R172, [R196] ;  /* 0x00000000c4ac783b */ /* 0x000fe20000000200 */
[----:B------:R-:W-:Y:S02]  /*c7c0*/  LOP3.LUT R238, R238, R15, RZ, 0x3c, !PT ;  /* 0x0000000feeee7212 */ /* 0x000fe400078e3cff */
[----:B------:R-:W-:Y:S01]  /*c7d0*/  LEA.HI R14, R14, R8, RZ, 0x3 ;  /* 0x000000080e0e7211 */ /* 0x000fe200078f18ff */
[----:B------:R-:W1:Y:S01]  /*c7e0*/  SHFL.IDX PT, R96, R34, 0x1, 0x181f ;  /* 0x00381f0022607f89 */ /* 0x000e6200000e0000 */
[----:B------:R-:W-:Y:S02]  /*c7f0*/  LOP3.LUT P3, RZ, R3, 0x2, RZ, 0xc0, !PT ;  /* 0x0000000203ff7812 */ /* 0x000fe4000786c0ff */
[----:B------:R-:W-:Y:S01]  /*c800*/  LOP3.LUT R33, R14, 0xfffffff8, RZ, 0xc0, !PT ;  /* 0xfffffff80e217812 */ /* 0x000fe200078ec0ff */
[----:B------:R-:W-:Y:S01]  /*c810*/  LDSM.16.M88.4 R184, [R212] ;  /* 0x00000000d4b8783b */ /* 0x000fe20000000200 */
[----:B------:R-:W-:-:S02]  /*c820*/  LEA R238, R20, R238, 0x9 ;  /* 0x000000ee14ee7211 */ /* 0x000fc400078e48ff */
[----:B------:R-:W-:Y:S01]  /*c830*/  SHF.L.U32 R243, R9, 0x1, RZ ;  /* 0x0000000109f37819 */ /* 0x000fe200000006ff */
[----:B------:R-:W-:Y:S01]  /*c840*/  LDSM.16.M88.4 R188, [R188+0x4100] ;  /* 0x00410000bcbc783b */ /* 0x000fe20000000200 */
[----:B------:R-:W-:Y:S01]  /*c850*/  IMAD.WIDE R16, R33, 0x2, RZ ;  /* 0x0000000221107825 */ /* 0x000fe200078e02ff */
[----:B------:R-:W-:Y:S02]  /*c860*/  SHF.L.U32 R238, R238, 0x1, RZ ;  /* 0x00000001eeee7819 */ /* 0x000fe400000006ff */
[----:B------:R-:W-:Y:S02]  /*c870*/  LDSM.16.M88.4 R192, [R192+0x4000] ;  /* 0x00400000c0c0783b */ /* 0x000fe40000000200 */
[C---:B------:R-:W-:Y:S02]  /*c880*/  IADD3 R14, R238.reuse, 0x8100, RZ ;  /* 0x00008100ee0e7810 */ /* 0x040fe40007ffe0ff */
[----:B------:R-:W-:Y:S01]  /*c890*/  LDSM.16.M88.4 R196, [R196+0x4000] ;  /* 0x00400000c4c4783b */ /* 0x000fe20000000200 */
[----:B------:R-:W-:-:S02]  /*c8a0*/  IADD3 R237, R238, 0x8120, RZ ;  /* 0x00008120eeed7810 */ /* 0x000fc40007ffe0ff */
[----:B------:R-:W-:Y:S01]  /*c8b0*/  @P3 IADD3 R237, R14, -0x20, RZ ;  /* 0xffffffe00eed3810 */ /* 0x000fe20007ffe0ff */
[----:B------:R-:W-:Y:S03]  /*c8c0*/  LDSM.16.M88.4 R212, [R212+0x4000] ;  /* 0x00400000d4d4783b */ /* 0x000fe60000000200 */
[C---:B------:R-:W-:Y:S01]  /*c8d0*/  IADD3 R231, R237.reuse, 0x800, RZ ;  /* 0x00000800ede77810 */ /* 0x040fe20007ffe0ff */
[----:B------:R-:W-:Y:S01]  /*c8e0*/  BAR.SYNC.DEFER_BLOCKING 0x0 ;  /* 0x0000000000007b1d */ /* 0x000fe20000010000 */
[----:B-1----:R-:W-:Y:S02]  /*c8f0*/  IADD3 R48, P2, R18, R96, RZ ;  /* 0x0000006012307210 */ /* 0x002fe40007f5e0ff */
[C---:B------:R-:W-:Y:S02]  /*c900*/  IADD3 R230, R237.reuse, 0x1000, RZ ;  /* 0x00001000ede67810 */ /* 0x040fe40007ffe0ff */
[C---:B------:R-:W-:Y:S01]  /*c910*/  IADD3 R229, R237.reuse, 0x1800, RZ ;  /* 0x00001800ede57810 */ /* 0x040fe20007ffe0ff */
[----:B------:R-:W1:Y:S01]  /*c920*/  SHFL.IDX PT, R50, R34, RZ, 0x181f ;  /* 0x00181fff22327589 */ /* 0x000e6200000e0000 */
[----:B------:R-:W-:-:S02]  /*c930*/  IADD3 R228, R237, 0x2000, RZ ;  /* 0x00002000ede47810 */ /* 0x000fc40007ffe0ff */
[C---:B------:R-:W-:Y:S01]  /*c940*/  IADD3 R227, R237.reuse, 0x2800, RZ ;  /* 0x00002800ede37810 */ /* 0x040fe20007ffe0ff */
[----:B------:R-:W2:Y:S01]  /*c950*/  SHFL.IDX PT, R12, R10, 0x1, 0x181f ;  /* 0x00381f000a0c7f89 */ /* 0x000ea200000e0000 */
[C---:B------:R-:W-:Y:S02]  /*c960*/  IADD3 R226, R237.reuse, 0x3000, RZ ;  /* 0x00003000ede27810 */ /* 0x040fe40007ffe0ff */
[C---:B------:R-:W-:Y:S01]  /*c970*/  IADD3 R225, R237.reuse, 0x3800, RZ ;  /* 0x00003800ede17810 */ /* 0x040fe20007ffe0ff */
[----:B------:R-:W3:Y:S01]  /*c980*/  SHFL.IDX PT, R88, R34, 0x2, 0x181f ;  /* 0x00581f0022587f89 */ /* 0x000ee200000e0000 */
[C---:B------:R-:W-:Y:S02]  /*c990*/  IADD3 R223, R237.reuse, 0x4000, RZ ;  /* 0x00004000eddf7810 */ /* 0x040fe40007ffe0ff */
[C---:B------:R-:W-:Y:S01]  /*c9a0*/  IADD3 R222, R237.reuse, 0x4800, RZ ;  /* 0x00004800edde7810 */ /* 0x040fe20007ffe0ff */
[----:B------:R-:W4:Y:S01]  /*c9b0*/  SHFL.IDX PT, R13, R10, RZ, 0x181f ;  /* 0x00181fff0a0d7589 */ /* 0x000f2200000e0000 */
[----:B------:R-:W-:-:S02]  /*c9c0*/  IADD3 R221, R237, 0x5000, RZ ;  /* 0x00005000eddd7810 */ /* 0x000fc40007ffe0ff */
[C---:B------:R-:W-:Y:S01]  /*c9d0*/  IADD3 R220, R237.reuse, 0x5800, RZ ;  /* 0x00005800eddc7810 */ /* 0x040fe20007ffe0ff */
[----:B------:R-:W5:Y:S01]  /*c9e0*/  SHFL.IDX PT, R34, R34, 0x3, 0x181f ;  /* 0x00781f0022227f89 */ /* 0x000f6200000e0000 */
[----:B------:R-:W-:Y:S01]  /*c9f0*/  IADD3 R219, R237, 0x6000, RZ ;  /* 0x00006000eddb7810 */ /* 0x000fe20007ffe0ff */
[----:B------:R-:W-:-:S04]  /*ca00*/  DEPBAR.LE SB0, 0x0 ;  /* 0x000080000000791a */ /* 0x000fc80000000000 */
[----:B------:R-:W5:Y:S01]  /*ca10*/  SHFL.IDX PT, R11, R10, 0x2, 0x181f ;  /* 0x00581f000a0b7f89 */ /* 0x000f6200000e0000 */
[----:B------:R-:W-:-:S03]  /*ca20*/  IADD3 R218, R237, 0x6800, RZ ;  /* 0x00006800edda7810 */ /* 0x000fc60007ffe0ff */
[----:B------:R-:W-:Y:S01]  /*ca30*/  BAR.SYNC.DEFER_BLOCKING 0x0 ;  /* 0x0000000000007b1d */ /* 0x000fe20000010000 */
[----:B-1----:R-:W-:Y:S02]  /*ca40*/  IADD3 R56, P0, R50, R18, RZ ;  /* 0x0000001232387210 */ /* 0x002fe40007f1e0ff */
[----:B--2---:R-:W-:Y:S02]  /*ca50*/  IADD3.X R49, R19, R12, RZ, P2, !PT ;  /* 0x0000000c13317210 */ /* 0x004fe400017fe4ff */
[----:B------:R-:W-:Y:S01]  /*ca60*/  IADD3 R96, P2, R16, R96, RZ ;  /* 0x0000006010607210 */ /* 0x000fe20007f5e0ff */
[----:B------:R-:W1:Y:S01]  /*ca70*/  SHFL.IDX PT, R10, R10, 0x3, 0x181f ;  /* 0x00781f000a0a7f89 */ /* 0x000e6200000e0000 */
[----:B---3--:R-:W-:Y:S02]  /*ca80*/  IADD3 R90, P1, R18, R88, RZ ;  /* 0x00000058125a7210 */ /* 0x008fe40007f3e0ff */
[----:B------:R-:W-:Y:S01]  /*ca90*/  IADD3.X R97, R17, R12, RZ, P2, !PT ;  /* 0x0000000c11617210 */ /* 0x000fe200017fe4ff */
[----:B----4-:R-:W-:Y:S01]  /*caa0*/  IMAD.X R57, R13, 0x1, R19, P0 ;  /* 0x000000010d397824 */ /* 0x010fe200000e0613 */
[----:B------:R-:W-:-:S02]  /*cab0*/  IADD3 R217, R237, 0x7000, RZ ;  /* 0x00007000edd97810 */ /* 0x000fc40007ffe0ff */
[----:B------:R-:W-:Y:S02]  /*cac0*/  IADD3 R216, R237, 0x7800, RZ ;  /* 0x00007800edd87810 */ /* 0x000fe40007ffe0ff */
[-C--:B-----5:R-:W-:Y:S02]  /*cad0*/  IADD3 R74, P0, R18, R34.reuse, RZ ;  /* 0x00000022124a7210 */ /* 0x0a0fe40007f1e0ff */
[----:B------:R-:W-:Y:S02]  /*cae0*/  IADD3 R34, P2, R16, R34, RZ ;  /* 0x0000002210227210 */ /* 0x000fe40007f5e0ff */
[C---:B------:R-:W-:Y:S02]  /*caf0*/  IADD3.X R91, R19.reuse, R11, RZ, P1, !PT ;  /* 0x0000000b135b7210 */ /* 0x040fe40000ffe4ff */
[----:B------:R-:W-:Y:S01]  /*cb00*/  ISETP.GE.AND P1, PT, R32, c[0x0][0x1d4], PT ;  /* 0x0000750020007a0c */ /* 0x000fe20003f26270 */
[----:B------:R-:W2:Y:S04]  /*cb10*/  LDSM.16.M88.4 R20, [R238+0x8100] ;  /* 0x00810000ee14783b */ /* 0x000ea80000000200 */
[----:B------:R-:W3:Y:S01]  /*cb20*/  LDSM.16.M88.4 R60, [R238+0x8900] ;  /* 0x00890000ee3c783b */ /* 0x000ee20000000200 */
[----:B-1----:R-:W-:-:S02]  /*cb30*/  IADD3.X R75, R19, R10, RZ, P0, !PT ;  /* 0x0000000a134b7210 */ /* 0x002fc400007fe4ff */
[----:B------:R-:W-:Y:S01]  /*cb40*/  IADD3 R50, P0, R50, R16, RZ ;  /* 0x0000001032327210 */ /* 0x000fe20007f1e0ff */
[----:B------:R-:W1:Y:S01]  /*cb50*/  LDSM.16.M88.4 R40, [R237] ;  /* 0x00000000ed28783b */ /* 0x000e620000000200 */
[----:B------:R-:W-:Y:S02]  /*cb60*/  IADD3.X R35, R17, R10, RZ, P2, !PT ;  /* 0x0000000a11237210 */ /* 0x000fe400017fe4ff */
[----:B------:R-:W-:Y:S01]  /*cb70*/  ISETP.LT.OR P2, PT, R7, 0x1, P1 ;  /* 0x000000010700780c */ /* 0x000fe20000f41670 */
[----:B------:R-:W-:Y:S01]  /*cb80*/  LDSM.16.M88.4 R28, [R237+0x800] ;  /* 0x00080000ed1c783b */ /* 0x000fe20000000200 */
[----:B------:R-:W-:Y:S02]  /*cb90*/  IADD3.X R51, R13, R17, RZ, P0, !PT ;  /* 0x000000110d337210 */ /* 0x000fe400007fe4ff */
[----:B------:R-:W-:Y:S01]  /*cba0*/  IADD3 R88, P0, R16, R88, RZ ;  /* 0x0000005810587210 */ /* 0x000fe20007f1e0ff */
[----:B------:R-:W-:Y:S04]  /*cbb0*/  LDSM.16.M88.4 R52, [R238+0x9100] ;  /* 0x00910000ee34783b */ /* 0x000fe80000000200 */
[----:B------:R-:W-:Y:S01]  /*cbc0*/  IMAD.X R89, R17, 0x1, R11, P0 ;  /* 0x0000000111597824 */ /* 0x000fe200000e060b */
[----:B------:R-:W-:Y:S01]  /*cbd0*/  ISETP.GE.AND P0, PT, R8, c[0x0][0x1d4], PT ;  /* 0x0000750008007a0c */ /* 0x000fe20003f06270 */
[----:B------:R-:W-:Y:S04]  /*cbe0*/  LDSM.16.M88.4 R44, [R238+0x9900] ;  /* 0x00990000ee2c783b */ /* 0x000fe80000000200 */
[----:B------:R-:W4:Y:S04]  /*cbf0*/  LDSM.16.M88.4 R36, [R238+0xa100] ;  /* 0x00a10000ee24783b */ /* 0x000f280000000200 */
[----:B------:R-:W-:Y:S04]  /*cc00*/  LDSM.16.M88.4 R92, [R238+0xa900] ;  /* 0x00a90000ee5c783b */ /* 0x000fe80000000200 */
[----:B------:R-:W-:Y:S04]  /*cc10*/  LDSM.16.M88.4 R84, [R238+0xb100] ;  /* 0x00b10000ee54783b */ /* 0x000fe80000000200 */
[----:B------:R-:W-:Y:S01]  /*cc20*/  LDSM.16.M88.4 R76, [R238+0xb900] ;  /* 0x00b90000ee4c783b */ /* 0x000fe20000000200 */
[C---:B--2---:R-:W-:Y:S03]  /*cc30*/  HMMA.16816.F32 R12, R136.reuse, R20, RZ ;  /* 0x00000014880c723c */ /* 0x044fe600000018ff */
[----:B------:R-:W-:Y:S04]  /*cc40*/  LDSM.16.M88.4 R80, [R237+0x1000] ;  /* 0x00100000ed50783b */ /* 0x000fe80000000200 */
[----:B------:R-:W2:Y:S01]  /*cc50*/  LDSM.16.M88.4 R16, [R237+0x1800] ;  /* 0x00180000ed10783b */ /* 0x000ea20000000200 */
[C---:B------:R-:W-:Y:S03]  /*cc60*/  HMMA.16816.F32 R20, R136.reuse, R22, RZ ;  /* 0x000000168814723c */ /* 0x040fe600000018ff */
[----:B------:R-:W5:Y:S04]  /*cc70*/  LDSM.16.M88.4 R8, [R237+0x2000] ;  /* 0x00200000ed08783b */ /* 0x000f680000000200 */
[----:B------:R-:W-:Y:S01]  /*cc80*/  LDSM.16.M88.4 R68, [R237+0x2800] ;  /* 0x00280000ed44783b */ /* 0x000fe20000000200 */
[C---:B---3--:R-:W-:Y:S03]  /*cc90*/  HMMA.16816.F32 R64, R136.reuse, R60, RZ ;  /* 0x0000003c8840723c */ /* 0x048fe600000018ff */
[----:B------:R-:W3:Y:S04]  /*cca0*/  LDSM.16.M88.4 R24, [R237+0x3000] ;  /* 0x00300000ed18783b */ /* 0x000ee80000000200 */
[----:B------:R-:W-:Y:S01]  /*ccb0*/  LDSM.16.M88.4 R104, [R237+0x3800] ;  /* 0x00380000ed68783b */ /* 0x000fe20000000200 */
[----:B------:R-:W-:Y:S03]  /*ccc0*/  HMMA.16816.F32 R60, R136, R62, RZ ;  /* 0x0000003e883c723c */ /* 0x000fe600000018ff */
[----:B------:R-:W-:Y:S01]  /*ccd0*/  @!PT LDS RZ, [RZ] ;  /* 0x00000000fffff984 */ /* 0x000fe20000000800 */
[----:B------:R-:W-:Y:S01]  /*cce0*/  @!PT LDS RZ, [RZ] ;  /* 0x00000000fffff984 */ /* 0x000fe20000000800 */
[----:B------:R-:W-:Y:S01]  /*ccf0*/  @!PT LDS RZ, [RZ] ;  /* 0x00000000fffff984 */ /* 0x000fe20000000800 */
[----:B------:R2:W-:Y:S01]  /*cd00*/  LDGSTS.E.BYPASS.LTC128B.128 [R243+0x100], [R56.64], !P2 ;  /* 0x0010000038f37fae */ /* 0x0005e2000d101d54 */
[----:B------:R-:W-:-:S04]  /*cd10*/  ISETP.LT.OR P2, PT, R7, 0x1, P0 ;  /* 0x000000010700780c */ /* 0x000fc80000741670 */
[C---:B-1----:R-:W-:Y:S08]  /*cd20*/  HMMA.16816.F32 R12, R140.reuse, R40, R12 ;  /* 0x000000288c0c723c */ /* 0x042ff0000000180c */
[----:B------:R-:W-:Y:S01]  /*cd30*/  HMMA.16816.F32 R20, R140, R42, R20 ;  /* 0x0000002a8c14723c */ /* 0x000fe20000001814 */
[----:B------:R1:W-:Y:S01]  /*cd40*/  LDGSTS.E.BYPASS.LTC128B.128 [R243+0x4100], [R50.64], !P2 ;  /* 0x0410000032f37fae */ /* 0x0003e2000d101d54 */
[----:B------:R-:W-:-:S06]  /*cd50*/  ISETP.LT.OR P2, PT, R7, 0x21, P1 ;  /* 0x000000210700780c */ /* 0x000fcc0000f41670 */
[C---:B----4-:R-:W-:Y:S07]  /*cd60*/  HMMA.16816.F32 R40, R136.reuse, R36, RZ ;  /* 0x000000248828723c */ /* 0x050fee00000018ff */
[----:B------:R1:W-:Y:S01]  /*cd70*/  LDGSTS.E.BYPASS.LTC128B.128 [R243+0x1100], [R48.64], !P2 ;  /* 0x0110000030f37fae */ /* 0x0003e2000d101d54 */
[C---:B------:R-:W-:Y:S01]  /*cd80*/  ISETP.LT.OR P2, PT, R7.reuse, 0x21, P0 ;  /* 0x000000210700780c */ /* 0x040fe20000741670 */
[C---:B------:R-:W-:Y:S08]  /*cd90*/  HMMA.16816.F32 R36, R136.reuse, R38, RZ ;  /* 0x000000268824723c */ /* 0x040ff000000018ff */
[----:B--2---:R-:W-:Y:S04]  /*cda0*/  HMMA.16816.F32 R56, R136, R52, RZ ;  /* 0x000000348838723c */ /* 0x004fe800000018ff */
[----:B------:R2:W-:Y:S01]  /*cdb0*/  LDGSTS.E.BYPASS.LTC128B.128 [R243+0x5100], [R96.64], !P2 ;  /* 0x0510000060f37fae */ /* 0x0005e2000d101d54 */
[----:B------:R-:W-:-:S03]  /*cdc0*/  ISETP.LT.OR P2, PT, R7, 0x41, P1 ;  /* 0x000000410700780c */ /* 0x000fc60000f41670 */
[C---:B------:R-:W-:Y:S08]  /*cdd0*/  HMMA.16816.F32 R64, R140.reuse, R28, R64 ;  /* 0x0000001c8c40723c */ /* 0x040ff00000001840 */
[----:B------:R-:W-:Y:S02]  /*cde0*/  HMMA.16816.F32 R60, R140, R30, R60 ;  /* 0x0000001e8c3c723c */ /* 0x000fe4000000183c */
[----:B------:R4:W-:Y:S01]  /*cdf0*/  LDGSTS.E.BYPASS.LTC128B.128 [R243+0x2100], [R90.64], !P2 ;  /* 0x021000005af37fae */ /* 0x0009e2000d101d54 */
[----:B------:R-:W-:-:S02]  /*ce00*/  ISETP.LT.OR P2, PT, R7, 0x41, P0 ;  /* 0x000000410700780c */ /* 0x000fc40000741670 */
[----:B------:R-:W-:-:S03]  /*ce10*/  ISETP.LT.OR P0, PT, R7, 0x61, P0 ;  /* 0x000000610700780c */ /* 0x000fc60000701670 */
[C---:B-1----:R-:W-:Y:S08]  /*ce20*/  HMMA.16816.F32 R48, R136.reuse, R44, RZ ;  /* 0x0000002c8830723c */ /* 0x042ff000000018ff */
[----:B------:R-:W-:Y:S01]  /*ce30*/  HMMA.16816.F32 R44, R136, R46, RZ ;  /* 0x0000002e882c723c */ /* 0x000fe200000018ff */
[----:B------:R4:W-:Y:S01]  /*ce40*/  LDGSTS.E.BYPASS.LTC128B.128 [R243+0x6100], [R88.64], !P2 ;  /* 0x0610000058f37fae */ /* 0x0009e2000d101d54 */
[----:B------:R-:W-:-:S02]  /*ce50*/  ISETP.LT.OR P2, PT, R7, 0x61, P1 ;  /* 0x000000610700780c */ /* 0x000fc40000f41670 */
[----:B------:R-:W-:Y:S02]  /*ce60*/  LOP3.LUT P1, RZ, R3, 0x4, RZ, 0xc0, !PT ;  /* 0x0000000403ff7812 */ /* 0x000fe4000782c0ff */
[----:B------:R-:W-:Y:S02]  /*ce70*/  MOV R3, 0x40 ;  /* 0x0000004000037802 */ /* 0x000fe40000000f00 */
[----:B------:R-:W-:Y:S02]  /*ce80*/  HMMA.16816.F32 R52, R136, R54, RZ ;  /* 0x000000368834723c */ /* 0x000fe400000018ff */
[----:B------:R-:W-:-:S04]  /*ce90*/  SEL R3, R3, 0xffffffc0, !P1 ;  /* 0xffffffc003037807 */ /* 0x000fc80004800000 */
[----:B------:R-:W-:Y:S01]  /*cea0*/  IADD3 R235, R238, R3, RZ ;  /* 0x00000003eeeb7210 */ /* 0x000fe20007ffe0ff */
[----:B------:R1:W-:Y:S01]  /*ceb0*/  LDGSTS.E.BYPASS.LTC128B.128 [R243+0x3100], [R74.64], !P2 ;  /* 0x031000004af37fae */ /* 0x0003e2000d101d54 */
[----:B------:R-:W-:Y:S01]  /*cec0*/  HMMA.16816.F32 R48, R140, R16, R48 ;  /* 0x000000108c30723c */ /* 0x000fe20000001830 */
[----:B------:R-:W-:Y:S02]  /*ced0*/  IADD3 R224, R3, R237, RZ ;  /* 0x000000ed03e07210 */ /* 0x000fe40007ffe0ff */
[----:B------:R1:W-:Y:S01]  /*cee0*/  LDGSTS.E.BYPASS.LTC128B.128 [R243+0x7100], [R34.64], !P0 ;  /* 0x0710000022f37fae */ /* 0x0003e2000c101d54 */
[----:B------:R-:W-:-:S03]  /*cef0*/  PLOP3.LUT P0, PT, PT, PT, UP0, 0x40, 0x0 ;  /* 0x000000000000781c */ /* 0x000fc60003f0e808 */
[----:B------:R-:W-:Y:S01]  /*cf00*/  LDSM.16.M88.4 R100, [R235+0x8100] ;  /* 0x00810000eb64783b */ /* 0x000fe20000000200 */
[----:B------:R-:W-:Y:S03]  /*cf10*/  HMMA.16816.F32 R44, R140, R18, R44 ;  /* 0x000000128c2c723c */ /* 0x000fe6000000182c */
[----:B------:R-:W3:Y:S04]  /*cf20*/  LDSM.16.M88.4 R16, [R235+0x8900] ;  /* 0x00890000eb10783b */ /* 0x000ee80000000200 */
[----:B--2---:R-:W-:Y:S01]  /*cf30*/  LDSM.16.M88.4 R96, [R235+0x9900] ;  /* 0x00990000eb60783b */ /* 0x004fe20000000200 */
[C---:B----4-:R-:W-:Y:S03]  /*cf40*/  HMMA.16816.F32 R88, R136.reuse, R84, RZ ;  /* 0x000000548858723c */ /* 0x050fe600000018ff */
[----:B------:R-:W-:Y:S04]  /*cf50*/  LDSM.16.M88.4 R108, [R237+0x4000] ;  /* 0x00400000ed6c783b */ /* 0x000fe80000000200 */
[----:B------:R-:W0:Y:S01]  /*cf60*/  LDGDEPBAR ;  /* 0x00000000000079af */ /* 0x000e220000000000 */
[----:B------:R-:W-:Y:S01]  /*cf70*/  HMMA.16816.F32 R84, R136, R86, RZ ;  /* 0x000000568854723c */ /* 0x000fe200000018ff */
[----:B-1----:R-:W-:-:S07]  /*cf80*/  SHF.R.S32.HI R35, RZ, 0x1f, R32 ;  /* 0x0000001fff237819 */ /* 0x002fce0000011420 */
[----:B-----5:R-:W-:Y:S01]  /*cf90*/  HMMA.16816.F32 R40, R140, R8, R40 ;  /* 0x000000088c28723c */ /* 0x020fe20000001828 */
[----:B------:R-:W-:-:S07]  /*cfa0*/  SHF.R.S32.HI R34, RZ, 0x1f, R33 ;  /* 0x0000001fff227819 */ /* 0x000fce0000011421 */
[----:B------:R-:W-:Y:S01]  /*cfb0*/  HMMA.16816.F32 R36, R140, R10, R36 ;  /* 0x0000000a8c24723c */ /* 0x000fe20000001824 */
[----:B------:R-:W1:Y:S07]  /*cfc0*/  LDSM.16.M88.4 R8, [R235+0x9100] ;  /* 0x00910000eb08783b */ /* 0x000e6e0000000200 */
[C---:B------:R-:W-:Y:S08]  /*cfd0*/  HMMA.16816.F32 R28, R136.reuse, R92, RZ ;  /* 0x0000005c881c723c */ /* 0x040ff000000018ff */
[----:B------:R-:W-:Y:S08]  /*cfe0*/  HMMA.16816.F32 R92, R136, R94, RZ ;  /* 0x0000005e885c723c */ /* 0x000ff000000018ff */
[C---:B---3--:R-:W-:Y:S08]  /*cff0*/  HMMA.16816.F32 R88, R140.reuse, R24, R88 ;  /* 0x000000188c58723c */ /* 0x048ff00000001858 */
[C---:B------:R-:W-:Y:S01]  /*d000*/  HMMA.16816.F32 R84, R140.reuse, R26, R84 ;  /* 0x0000001a8c54723c */ /* 0x040fe20000001854 */
[----:B------:R-:W2:Y:S07]  /*d010*/  LDSM.16.M88.4 R24, [R235+0xa900] ;  /* 0x00a90000eb18783b */ /* 0x000eae0000000200 */
[C---:B------:R-:W-:Y:S08]  /*d020*/  HMMA.16816.F32 R56, R140.reuse, R80, R56 ;  /* 0x000000508c38723c */ /* 0x040ff00000001838 */
[----:B------:R-:W-:Y:S08]  /*d030*/  HMMA.16816.F32 R52, R140, R82, R52 ;  /* 0x000000528c34723c */ /* 0x000ff00000001834 */
[C---:B------:R-:W-:Y:S08]  /*d040*/  HMMA.16816.F32 R64, R172.reuse, R16, R64 ;  /* 0x00000010ac40723c */ /* 0x040ff00000001840 */
[----:B------:R-:W-:Y:S01]  /*d050*/  HMMA.16816.F32 R60, R172, R18, R60 ;  /* 0x00000012ac3c723c */ /* 0x000fe2000000183c */
[----:B------:R-:W3:Y:S07]  /*d060*/  LDSM.16.M88.4 R16, [R235+0xb100] ;  /* 0x00b10000eb10783b */ /* 0x000eee0000000200 */
[C---:B------:R-:W-:Y:S08]  /*d070*/  HMMA.16816.F32 R28, R140.reuse, R68, R28 ;  /* 0x000000448c1c723c */ /* 0x040ff0000000181c */
[----:B------:R-:W-:Y:S01]  /*d080*/  HMMA.16816.F32 R92, R140, R70, R92 ;  /* 0x000000468c5c723c */ /* 0x000fe2000000185c */
[----:B------:R-:W-:Y:S07]  /*d090*/  LDSM.16.M88.4 R68, [R235+0xa100] ;  /* 0x00a10000eb44783b */ /* 0x000fee0000000200 */
[C---:B------:R-:W-:Y:S08]  /*d0a0*/  HMMA.16816.F32 R12, R172.reuse, R100, R12 ;  /* 0x00000064ac0c723c */ /* 0x040ff0000000180c */
[----:B------:R-:W-:Y:S01]  /*d0b0*/  HMMA.16816.F32 R20, R172, R102, R20 ;  /* 0x00000066ac14723c */ /* 0x000fe20000001814 */
[----:B------:R-:W4:Y:S07]  /*d0c0*/  LDSM.16.M88.4 R100, [R224] ;  /* 0x00000000e064783b */ /* 0x000f2e0000000200 */
[C---:B------:R-:W-:Y:S08]  /*d0d0*/  HMMA.16816.F32 R80, R136.reuse, R76, RZ ;  /* 0x0000004c8850723c */ /* 0x040ff000000018ff */
[----:B------:R-:W-:Y:S08]  /*d0e0*/  HMMA.16816.F32 R76, R136, R78, RZ ;  /* 0x0000004e884c723c */ /* 0x000ff000000018ff */
[C---:B-1----:R-:W-:Y:S08]  /*d0f0*/  HMMA.16816.F32 R56, R172.reuse, R8, R56 ;  /* 0x00000008ac38723c */ /* 0x042ff00000001838 */
[C---:B------:R-:W-:Y:S01]  /*d100*/  HMMA.16816.F32 R52, R172.reuse, R10, R52 ;  /* 0x0000000aac34723c */ /* 0x040fe20000001834 */
[----:B------:R-:W1:Y:S07]  /*d110*/  LDSM.16.M88.4 R8, [R235+0xb900] ;  /* 0x00b90000eb08783b */ /* 0x000e6e0000000200 */
[C---:B--2---:R-:W-:Y:S08]  /*d120*/  HMMA.16816.F32 R28, R172.reuse, R24, R28 ;  /* 0x00000018ac1c723c */ /* 0x044ff0000000181c */
[----:B------:R-:W-:Y:S01]  /*d130*/  HMMA.16816.F32 R92, R172, R26, R92 ;  /* 0x0000001aac5c723c */ /* 0x000fe2000000185c */
[----:B------:R-:W2:Y:S07]  /*d140*/  LDSM.16.M88.4 R24, [R238+0xc100] ;  /* 0x00c10000ee18783b */ /* 0x000eae0000000200 */
[C---:B------:R-:W-:Y:S08]  /*d150*/  HMMA.16816.F32 R80, R140.reuse, R104, R80 ;  /* 0x000000688c50723c */ /* 0x040ff00000001850 */
[----:B------:R-:W-:Y:S01]  /*d160*/  HMMA.16816.F32 R76, R140, R106, R76 ;  /* 0x0000006a8c4c723c */ /* 0x000fe2000000184c */
[----:B------:R-:W-:Y:S07]  /*d170*/  LDSM.16.M88.4 R104, [R224+0x2800] ;  /* 0x00280000e068783b */ /* 0x000fee0000000200 */
[C---:B---3--:R-:W-:Y:S08]  /*d180*/  HMMA.16816.F32 R88, R172.reuse, R16, R88 ;  /* 0x00000010ac58723c */ /* 0x048ff00000001858 */
[----:B------:R-:W-:Y:S01]  /*d190*/  HMMA.16816.F32 R84, R172, R18, R84 ;  /* 0x00000012ac54723c */ /* 0x000fe20000001854 */
[----:B------:R-:W3:Y:S07]  /*d1a0*/  LDSM.16.M88.4 R16, [R224+0x1800] ;  /* 0x00180000e010783b */ /* 0x000eee0000000200 */
[----:B----4-:R-:W-:Y:S08]  /*d1b0*/  HMMA.16816.F32 R12, R184, R100, R12 ;  /* 0x00000064b80c723c */ /* 0x010ff0000000180c */
[C---:B------:R-:W-:Y:S08]  /*d1c0*/  HMMA.16816.F32 R48, R172.reuse, R96, R48 ;  /* 0x00000060ac30723c */ /* 0x040ff00000001830 */
[C---:B------:R-:W-:Y:S01]  /*d1d0*/  HMMA.16816.F32 R44, R172.reuse, R98, R44 ;  /* 0x00000062ac2c723c */ /* 0x040fe2000000182c */
[----:B------:R-:W-:Y:S07]  /*d1e0*/  LDSM.16.M88.4 R96, [R224+0x800] ;  /* 0x00080000e060783b */ /* 0x000fee0000000200 */
[C---:B-1----:R-:W-:Y:S08]  /*d1f0*/  HMMA.16816.F32 R80, R172.reuse, R8, R80 ;  /* 0x00000008ac50723c */ /* 0x042ff00000001850 */
[----:B------:R-:W-:Y:S01]  /*d200*/  HMMA.16816.F32 R76, R172, R10, R76 ;  /* 0x0000000aac4c723c */ /* 0x000fe2000000184c */
[----:B------:R-:W1:Y:S07]  /*d210*/  LDSM.16.M88.4 R8, [R224+0x2000] ;  /* 0x00200000e008783b */ /* 0x000e6e0000000200 */
[----:B--2---:R-:W-:Y:S08]  /*d220*/  HMMA.16816.F32 R12, R188, R24, R12 ;  /* 0x00000018bc0c723c */ /* 0x004ff0000000180c */
[C---:B------:R-:W-:Y:S08]  /*d230*/  HMMA.16816.F32 R40, R172.reuse, R68, R40 ;  /* 0x00000044ac28723c */ /* 0x040ff00000001828 */
[----:B------:R-:W-:Y:S01]  /*d240*/  HMMA.16816.F32 R36, R172, R70, R36 ;  /* 0x00000046ac24723c */ /* 0x000fe20000001824 */
[----:B------:R-:W-:Y:S07]  /*d250*/  LDSM.16.M88.4 R68, [R224+0x1000] ;  /* 0x00100000e044783b */ /* 0x000fee0000000200 */
[C---:B---3--:R-:W-:Y:S08]  /*d260*/  HMMA.16816.F32 R48, R184.reuse, R16, R48 ;  /* 0x00000010b830723c */ /* 0x048ff00000001830 */
[C---:B------:R-:W-:Y:S01]  /*d270*/  HMMA.16816.F32 R44, R184.reuse, R18, R44 ;  /* 0x00000012b82c723c */ /* 0x040fe2000000182c */
[----:B------:R-:W2:Y:S07]  /*d280*/  LDSM.16.M88.4 R16, [R235+0xc100] ;  /* 0x00c10000eb10783b */ /* 0x000eae0000000200 */
[----:B------:R-:W-:Y:S01]  /*d290*/  HMMA.16816.F32 R20, R184, R102, R20 ;  /* 0x00000066b814723c */ /* 0x000fe20000001814 */
[----:B------:R-:W-:Y:S07]  /*d2a0*/  LDSM.16.M88.4 R100, [R224+0x3000] ;  /* 0x00300000e064783b */ /* 0x000fee0000000200 */
[----:B------:R-:W-:Y:S08]  /*d2b0*/  HMMA.16816.F32 R12, R192, R108, R12 ;  /* 0x0000006cc00c723c */ /* 0x000ff0000000180c */
[C---:B-1----:R-:W-:Y:S08]  /*d2c0*/  HMMA.16816.F32 R40, R184.reuse, R8, R40 ;  /* 0x00000008b828723c */ /* 0x042ff00000001828 */
[C---:B------:R-:W-:Y:S01]  /*d2d0*/  HMMA.16816.F32 R36, R184.reuse, R10, R36 ;  /* 0x0000000ab824723c */ /* 0x040fe20000001824 */
[----:B------:R-:W1:Y:S07]  /*d2e0*/  LDSM.16.M88.4 R8, [R224+0x4000] ;  /* 0x00400000e008783b */ /* 0x000e6e0000000200 */
[C---:B------:R-:W-:Y:S08]  /*d2f0*/  HMMA.16816.F32 R64, R184.reuse, R96, R64 ;  /* 0x00000060b840723c */ /* 0x040ff00000001840 */
[----:B------:R-:W-:Y:S01]  /*d300*/  HMMA.16816.F32 R60, R184, R98, R60 ;  /* 0x00000062b83c723c */ /* 0x000fe2000000183c */
[----:B------:R-:W3:Y:S07]  /*d310*/  LDSM.16.M88.4 R96, [R224+0x3800] ;  /* 0x00380000e060783b */ /* 0x000eee0000000200 */
[----:B------:R-:W-:Y:S01]  /*d320*/  HMMA.16816.F32 R20, R188, R26, R20 ;  /* 0x0000001abc14723c */ /* 0x000fe20000001814 */
[----:B------:R-:W-:Y:S07]  /*d330*/  LDSM.16.M88.4 R24, [R237+0x4800] ;  /* 0x00480000ed18783b */ /* 0x000fee0000000200 */
[----:B--2---:R-:W-:Y:S08]  /*d340*/  HMMA.16816.F32 R12, R196, R16, R12 ;  /* 0x00000010c40c723c */ /* 0x004ff0000000180c */
[C---:B------:R-:W-:Y:S08]  /*d350*/  HMMA.16816.F32 R56, R184.reuse, R68, R56 ;  /* 0x00000044b838723c */ /* 0x040ff00000001838 */
[C---:B------:R-:W-:Y:S01]  /*d360*/  HMMA.16816.F32 R52, R184.reuse, R70, R52 ;  /* 0x00000046b834723c */ /* 0x040fe20000001834 */
[----:B------:R-:W2:Y:S07]  /*d370*/  LDSM.16.M88.4 R68, [R238+0xc900] ;  /* 0x00c90000ee44783b */ /* 0x000eae0000000200 */
[C---:B------:R-:W-:Y:S08]  /*d380*/  HMMA.16816.F32 R28, R184.reuse, R104, R28 ;  /* 0x00000068b81c723c */ /* 0x040ff0000000181c */
[----:B------:R-:W-:Y:S01]  /*d390*/  HMMA.16816.F32 R92, R184, R106, R92 ;  /* 0x0000006ab85c723c */ /* 0x000fe2000000185c */
[----:B------:R-:W4:Y:S07]  /*d3a0*/  LDSM.16.M88.4 R104, [R238+0xd100] ;  /* 0x00d10000ee68783b */ /* 0x000f2e0000000200 */
[----:B------:R-:W-:Y:S08]  /*d3b0*/  HMMA.16816.F32 R20, R192, R110, R20 ;  /* 0x0000006ec014723c */ /* 0x000ff00000001814 */
[----:B-1----:R-:W-:Y:S08]  /*d3c0*/  HMMA.16816.F32 R12, R212, R8, R12 ;  /* 0x00000008d40c723c */ /* 0x002ff0000000180c */
[C---:B---3--:R-:W-:Y:S08]  /*d3d0*/  HMMA.16816.F32 R80, R184.reuse, R96, R80 ;  /* 0x00000060b850723c */ /* 0x048ff00000001850 */
[----:B------:R-:W-:Y:S01]  /*d3e0*/  HMMA.16816.F32 R76, R184, R98, R76 ;  /* 0x00000062b84c723c */ /* 0x000fe2000000184c */
[----:B------:R-:W1:Y:S07]  /*d3f0*/  LDSM.16.M88.4 R96, [R238+0xd900] ;  /* 0x00d90000ee60783b */ /* 0x000e6e0000000200 */
[----:B------:R-:W-:Y:S01]  /*d400*/  HMMA.16816.F32 R20, R196, R18, R20 ;  /* 0x00000012c414723c */ /* 0x000fe20000001814 */
[----:B------:R-:W3:Y:S01]  /*d410*/  LDSM.16.M88.4 R16, [R237+0x5000] ;  /* 0x00500000ed10783b */ /* 0x000ee20000000200 */
[----:B------:R-:W-:-:S02]  /*d420*/  FMUL.FTZ R14, R14, c[0x0][0x320] ;  /* 0x0000c8000e0e7a20 */ /* 0x000fc40000410000 */
[----:B------:R-:W-:Y:S02]  /*d430*/  FMUL.FTZ R3, R12, c[0x0][0x320] ;  /* 0x0000c8000c037a20 */ /* 0x000fe40000410000 */
[----:B------:R-:W-:Y:S01]  /*d440*/  FMUL.FTZ R7, R13, c[0x0][0x320] ;  /* 0x0000c8000d077a20 */ /* 0x000fe20000410000 */
[----:B------:R5:W1:Y:S01]  /*d450*/  MUFU.TANH R72, R14 ;  /* 0x0000000e00487308 */ /* 0x000a620000002400 */
[----:B--2---:R-:W-:Y:S01]  /*d460*/  HMMA.16816.F32 R64, R188, R68, R64 ;  /* 0x00000044bc40723c */ /* 0x004fe20000001840 */
[----:B------:R-:W-:-:S06]  /*d470*/  FMUL.FTZ R74, R15, c[0x0][0x320] ;  /* 0x0000c8000f4a7a20 */ /* 0x000fcc0000410000 */
[----:B------:R-:W2:Y:S01]  /*d480*/  MUFU.TANH R3, R3 ;  /* 0x0000000300037308 */ /* 0x000ea20000002400 */
[C---:B----4-:R-:W-:Y:S01]  /*d490*/  HMMA.16816.F32 R56, R188.reuse, R104, R56 ;  /* 0x00000068bc38723c */ /* 0x050fe20000001838 */
[----:B-----5:R-:W4:Y:S07]  /*d4a0*/  LDSM.16.M88.4 R12, [R237+0x5800] ;  /* 0x00580000ed0c783b */ /* 0x020f2e0000000200 */
[----:B------:R-:W-:Y:S01]  /*d4b0*/  HMMA.16816.F32 R52, R188, R106, R52 ;  /* 0x0000006abc34723c */ /* 0x000fe20000001834 */
[----:B------:R-:W1:Y:S07]  /*d4c0*/  MUFU.TANH R7, R7 ;  /* 0x0000000700077308 */ /* 0x000e6e0000002400 */
[----:B------:R-:W-:Y:S01]  /*d4d0*/  HMMA.16816.F32 R108, R184, R100, R88 ;  /* 0x00000064b86c723c */ /* 0x000fe20000001858 */
[----:B------:R-:W5:Y:S01]  /*d4e0*/  LDSM.16.M88.4 R88, [R235+0xc900] ;  /* 0x00c90000eb58783b */ /* 0x000f620000000200 */
[----:B------:R-:W2:Y:S06]  /*d4f0*/  MUFU.TANH R74, R74 ;  /* 0x0000004a004a7308 */ /* 0x000eac0000002400 */
[----:B------:R-:W-:Y:S01]  /*d500*/  HMMA.16816.F32 R20, R212, R10, R20 ;  /* 0x0000000ad414723c */ /* 0x000fe20000001814 */
[----:B------:R-:W2:Y:S07]  /*d510*/  LDSM.16.M88.4 R8, [R235+0xd100] ;  /* 0x00d10000eb08783b */ /* 0x000eae0000000200 */
[C---:B-1----:R-:W-:Y:S08]  /*d520*/  HMMA.16816.F32 R48, R188.reuse, R96, R48 ;  /* 0x00000060bc30723c */ /* 0x042ff00000001830 */
[----:B------:R-:W-:Y:S08]  /*d530*/  HMMA.16816.F32 R44, R188, R98, R44 ;  /* 0x00000062bc2c723c */ /* 0x000ff0000000182c */
[----:B------:R-:W-:Y:S01]  /*d540*/  HMMA.16816.F32 R64, R192, R24, R64 ;  /* 0x00000018c040723c */ /* 0x000fe20000001840 */
[----:B------:R-:W-:-:S02]  /*d550*/  FMUL.FTZ R20, R20, c[0x0][0x320] ;  /* 0x0000c80014147a20 */ /* 0x000fc40000410000 */
[----:B------:R-:W-:Y:S02]  /*d560*/  FMUL.FTZ R21, R21, c[0x0][0x320] ;  /* 0x0000c80015157a20 */ /* 0x000fe40000410000 */
[----:B------:R-:W-:Y:S02]  /*d570*/  FMUL.FTZ R22, R22, c[0x0][0x320] ;  /* 0x0000c80016167a20 */ /* 0x000fe40000410000 */
[----:B------:R-:W-:Y:S01]  /*d580*/  FMUL.FTZ R23, R23, c[0x0][0x320] ;  /* 0x0000c80017177a20 */ /* 0x000fe20000410000 */
[----:B------:R-:W-:Y:S01]  /*d590*/  HMMA.16816.F32 R60, R188, R70, R60 ;  /* 0x00000046bc3c723c */ /* 0x000fe2000000183c */
[----:B------:R-:W-:Y:S01]  /*d5a0*/  LDSM.16.M88.4 R68, [R224+0x4800] ;  /* 0x00480000e044783b */ /* 0x000fe20000000200 */
[----:B------:R-:W1:Y:S06]  /*d5b0*/  MUFU.TANH R75, R22 ;  /* 0x00000016004b7308 */ /* 0x000e6c0000002400 */
[C---:B---3--:R-:W-:Y:S08]  /*d5c0*/  HMMA.16816.F32 R56, R192.reuse, R16, R56 ;  /* 0x00000010c038723c */ /* 0x048ff00000001838 */
[C---:B------:R-:W-:Y:S01]  /*d5d0*/  HMMA.16816.F32 R52, R192.reuse, R18, R52 ;  /* 0x00000012c034723c */ /* 0x040fe20000001834 */
[----:B------:R-:W3:Y:S07]  /*d5e0*/  LDSM.16.M88.4 R16, [R238+0xe100] ;  /* 0x00e10000ee10783b */ /* 0x000eee0000000200 */
[C---:B----4-:R-:W-:Y:S08]  /*d5f0*/  HMMA.16816.F32 R48, R192.reuse, R12, R48 ;  /* 0x0000000cc030723c */ /* 0x050ff00000001830 */
[----:B------:R-:W-:Y:S01]  /*d600*/  HMMA.16816.F32 R44, R192, R14, R44 ;  /* 0x0000000ec02c723c */ /* 0x000fe2000000182c */
[----:B------:R-:W4:Y:S07]  /*d610*/  LDSM.16.M88.4 R12, [R238+0xe900] ;  /* 0x00e90000ee0c783b */ /* 0x000f2e0000000200 */
[----:B-----5:R-:W-:Y:S01]  /*d620*/  HMMA.16816.F32 R64, R196, R88, R64 ;  /* 0x00000058c440723c */ /* 0x020fe20000001840 */
[----:B------:R-:W1:Y:S07]  /*d630*/  MUFU.TANH R88, R23 ;  /* 0x0000001700587308 */ /* 0x000e6e0000002400 */
[----:B------:R-:W-:Y:S01]  /*d640*/  HMMA.16816.F32 R60, R192, R26, R60 ;  /* 0x0000001ac03c723c */ /* 0x000fe2000000183c */
[----:B------:R-:W5:Y:S07]  /*d650*/  LDSM.16.M88.4 R24, [R224+0x5000] ;  /* 0x00500000e018783b */ /* 0x000f6e0000000200 */
[C---:B--2---:R-:W-:Y:S08]  /*d660*/  HMMA.16816.F32 R56, R196.reuse, R8, R56 ;  /* 0x00000008c438723c */ /* 0x044ff00000001838 */
[----:B------:R-:W-:Y:S01]  /*d670*/  HMMA.16816.F32 R52, R196, R10, R52 ;  /* 0x0000000ac434723c */ /* 0x000fe20000001834 */
[----:B------:R-:W2:Y:S07]  /*d680*/  LDSM.16.M88.4 R8, [R237+0x6000] ;  /* 0x00600000ed08783b */ /* 0x000eae0000000200 */
[C---:B---3--:R-:W-:Y:S08]  /*d690*/  HMMA.16816.F32 R40, R188.reuse, R16, R40 ;  /* 0x00000010bc28723c */ /* 0x048ff00000001828 */
[----:B------:R-:W-:Y:S01]  /*d6a0*/  HMMA.16816.F32 R36, R188, R18, R36 ;  /* 0x00000012bc24723c */ /* 0x000fe20000001824 */
[----:B------:R-:W3:Y:S07]  /*d6b0*/  LDSM.16.M88.4 R16, [R237+0x6800] ;  /* 0x00680000ed10783b */ /* 0x000eee0000000200 */
[----:B------:R-:W-:Y:S01]  /*d6c0*/  HMMA.16816.F32 R64, R212, R68, R64 ;  /* 0x00000044d440723c */ /* 0x000fe20000001840 */
[----:B------:R-:W1:Y:S07]  /*d6d0*/  MUFU.TANH R68, R20 ;  /* 0x0000001400447308 */ /* 0x000e6e0000002400 */
[C---:B----4-:R-:W-:Y:S01]  /*d6e0*/  HMMA.16816.F32 R28, R188.reuse, R12, R28 ;  /* 0x0000000cbc1c723c */ /* 0x050fe2000000181c */
[----:B------:R4:W1:Y:S07]  /*d6f0*/  MUFU.TANH R69, R21 ;  /* 0x0000001500457308 */ /* 0x00086e0000002400 */
[----:B------:R-:W-:Y:S01]  /*d700*/  HMMA.16816.F32 R92, R188, R14, R92 ;  /* 0x0000000ebc5c723c */ /* 0x000fe2000000185c */
[----:B------:R-:W-:Y:S07]  /*d710*/  LDSM.16.M88.4 R12, [R237+0x7000] ;  /* 0x00700000ed0c783b */ /* 0x000fee0000000200 */
[----:B-----5:R-:W-:Y:S01]  /*d720*/  HMMA.16816.F32 R56, R212, R24, R56 ;  /* 0x00000018d438723c */ /* 0x020fe20000001838 */
[----:B----4-:R-:W4:Y:S01]  /*d730*/  LDSM.16.M88.4 R20, [R235+0xd900] ;  /* 0x00d90000eb14783b */ /* 0x010f220000000200 */
[----:B------:R-:W-:-:S02]  /*d740*/  FMUL.FTZ R64, R64, c[0x0][0x320] ;  /* 0x0000c80040407a20 */ /* 0x000fc40000410000 */
[----:B------:R-:W-:Y:S02]  /*d750*/  FMUL.FTZ R65, R65, c[0x0][0x320] ;  /* 0x0000c80041417a20 */ /* 0x000fe40000410000 */
[----:B------:R-:W-:Y:S02]  /*d760*/  FMUL.FTZ R66, R66, c[0x0][0x320] ;  /* 0x0000c80042427a20 */ /* 0x000fe40000410000 */
[----:B------:R-:W-:Y:S01]  /*d770*/  HMMA.16816.F32 R52, R212, R26, R52 ;  /* 0x0000001ad434723c */ /* 0x000fe20000001834 */
[----:B------:R-:W5:Y:S01]  /*d780*/  LDSM.16.M88.4 R24, [R235+0xe100] ;  /* 0x00e10000eb18783b */ /* 0x000f620000000200 */
[----:B------:R-:W-:Y:S01]  /*d790*/  FMUL.FTZ R67, R67, c[0x0][0x320] ;  /* 0x0000c80043437a20 */ /* 0x000fe20000410000 */
[----:B------:R-:W1:Y:S05]  /*d7a0*/  MUFU.TANH R89, R66 ;  /* 0x0000004200597308 */ /* 0x000e6a0000002400 */
[----:B------:R-:W-:Y:S03]  /*d7b0*/  HMMA.16816.F32 R60, R196, R90, R60 ;  /* 0x0000005ac43c723c */ /* 0x000fe6000000183c */
[----:B------:R-:W1:Y:S05]  /*d7c0*/  MUFU.TANH R90, R67 ;  /* 0x00000043005a7308 */ /* 0x000e6a0000002400 */
[----:B--2---:R-:W-:Y:S01]  /*d7d0*/  HMMA.16816.F32 R40, R192, R8, R40 ;  /* 0x00000008c028723c */ /* 0x004fe20000001828 */
[----:B------:R-:W-:-:S02]  /*d7e0*/  FMUL.FTZ R56, R56, c[0x0][0x320] ;  /* 0x0000c80038387a20 */ /* 0x000fc40000410000 */
[----:B------:R-:W-:Y:S02]  /*d7f0*/  FMUL.FTZ R57, R57, c[0x0][0x320] ;  /* 0x0000c80039397a20 */ /* 0x000fe40000410000 */
[----:B------:R-:W-:Y:S02]  /*d800*/  FMUL.FTZ R58, R58, c[0x0][0x320] ;  /* 0x0000c8003a3a7a20 */ /* 0x000fe40000410000 */
[----:B------:R-:W-:Y:S01]  /*d810*/  FMUL.FTZ R59, R59, c[0x0][0x320] ;  /* 0x0000c8003b3b7a20 */ /* 0x000fe20000410000 */
[----:B------:R-:W-:Y:S01]  /*d820*/  HMMA.16816.F32 R36, R192, R10, R36 ;  /* 0x0000000ac024723c */ /* 0x000fe20000001824 */
[----:B------:R-:W2:Y:S01]  /*d830*/  LDSM.16.M88.4 R8, [R238+0xf100] ;  /* 0x00f10000ee08783b */ /* 0x000ea20000000200 */
[----:B------:R-:W-:Y:S01]  /*d840*/  FMUL.FTZ R52, R52, c[0x0][0x320] ;  /* 0x0000c80034347a20 */ /* 0x000fe20000410000 */
[----:B------:R-:W1:Y:S01]  /*d850*/  MUFU.TANH R56, R56 ;  /* 0x0000003800387308 */ /* 0x000e620000002400 */
[----:B------:R-:W-:Y:S02]  /*d860*/  FMUL.FTZ R53, R53, c[0x0][0x320] ;  /* 0x0000c80035357a20 */ /* 0x000fe40000410000 */
[----:B------:R-:W-:-:S02]  /*d870*/  FMUL.FTZ R54, R54, c[0x0][0x320] ;  /* 0x0000c80036367a20 */ /* 0x000fc40000410000 */
[----:B------:R-:W-:Y:S01]  /*d880*/  HMMA.16816.F32 R84, R184, R102, R84 ;  /* 0x00000066b854723c */ /* 0x000fe20000001854 */
[----:B------:R-:W-:Y:S02]  /*d890*/  FMUL.FTZ R55, R55, c[0x0][0x320] ;  /* 0x0000c80037377a20 */ /* 0x000fe40000410000 */
[----:B------:R-:W1:Y:S05]  /*d8a0*/  MUFU.TANH R182, R54 ;  /* 0x0000003600b67308 */ /* 0x000e6a0000002400 */
[C---:B---3--:R-:W-:Y:S03]  /*d8b0*/  HMMA.16816.F32 R28, R192.reuse, R16, R28 ;  /* 0x00000010c01c723c */ /* 0x048fe6000000181c */
[----:B------:R-:W3:Y:S05]  /*d8c0*/  MUFU.TANH R181, R55 ;  /* 0x0000003700b57308 */ /* 0x000eea0000002400 */
[----:B------:R-:W-:Y:S01]  /*d8d0*/  HMMA.16816.F32 R92, R192, R18, R92 ;  /* 0x00000012c05c723c */ /* 0x000fe2000000185c */
[----:B------:R-:W1:Y:S02]  /*d8e0*/  LDSM.16.M88.4 R16, [R238+0xf900] ;  /* 0x00f90000ee10783b */ /* 0x000e640000000200 */
[----:B------:R-:W1:Y:S05]  /*d8f0*/  MUFU.TANH R57, R57 ;  /* 0x0000003900397308 */ /* 0x000e6a0000002400 */
[C---:B----4-:R-:W-:Y:S03]  /*d900*/  HMMA.16816.F32 R48, R196.reuse, R20, R48 ;  /* 0x00000014c430723c */ /* 0x050fe60000001830 */
[----:B------:R-:W4:Y:S05]  /*d910*/  MUFU.TANH R58, R58 ;  /* 0x0000003a003a7308 */ /* 0x000f2a0000002400 */
[----:B------:R-:W-:Y:S01]  /*d920*/  HMMA.16816.F32 R44, R196, R22, R44 ;  /* 0x00000016c42c723c */ /* 0x000fe2000000182c */
[----:B------:R-:W1:Y:S02]  /*d930*/  LDSM.16.M88.4 R20, [R224+0x6000] ;  /* 0x00600000e014783b */ /* 0x000e640000000200 */
[----:B------:R-:W1:Y:S05]  /*d940*/  MUFU.TANH R59, R59 ;  /* 0x0000003b003b7308 */ /* 0x000e6a0000002400 */
[----:B------:R-:W-:Y:S03]  /*d950*/  HMMA.16816.F32 R60, R212, R70, R60 ;  /* 0x00000046d43c723c */ /* 0x000fe6000000183c */
[----:B------:R-:W1:Y:S05]  /*d960*/  MUFU.TANH R70, R64 ;  /* 0x0000004000467308 */ /* 0x000e6a0000002400 */
[----:B-----5:R-:W-:Y:S03]  /*d970*/  HMMA.16816.F32 R40, R196, R24, R40 ;  /* 0x00000018c428723c */ /* 0x020fe60000001828 */
[----:B------:R5:W1:Y:S05]  /*d980*/  MUFU.TANH R71, R65 ;  /* 0x0000004100477308 */ /* 0x000a6a0000002400 */
[C---:B--2---:R-:W-:Y:S08]  /*d990*/  HMMA.16816.F32 R108, R188.reuse, R8, R108 ;  /* 0x00000008bc6c723c */ /* 0x044ff0000000186c */
[----:B------:R-:W-:Y:S01]  /*d9a0*/  HMMA.16816.F32 R84, R188, R10, R84 ;  /* 0x0000000abc54723c */ /* 0x000fe20000001854 */
[----:B------:R-:W-:Y:S01]  /*d9b0*/  LDSM.16.M88.4 R8, [R237+0x7800] ;  /* 0x00780000ed08783b */ /* 0x000fe20000000200 */
[----:B------:R-:W-:-:S02]  /*d9c0*/  FMUL.FTZ R60, R60, c[0x0][0x320] ;  /* 0x0000c8003c3c7a20 */ /* 0x000fc40000410000 */
[----:B------:R-:W-:Y:S01]  /*d9d0*/  FMUL.FTZ R61, R61, c[0x0][0x320] ;  /* 0x0000c8003d3d7a20 */ /* 0x000fe20000410000 */
[----:B-----5:R-:W2:Y:S01]  /*d9e0*/  LDSM.16.M88.4 R64, [R224+0x5800] ;  /* 0x00580000e040783b */ /* 0x020ea20000000200 */
[----:B------:R-:W-:Y:S02]  /*d9f0*/  FMUL.FTZ R62, R62, c[0x0][0x320] ;  /* 0x0000c8003e3e7a20 */ /* 0x000fe40000410000 */
[----:B------:R-:W-:Y:S01]  /*da00*/  HMMA.16816.F32 R36, R196, R26, R36 ;  /* 0x0000001ac424723c */ /* 0x000fe20000001824 */
[----:B------:R-:W-:Y:S01]  /*da10*/  LDSM.16.M88.4 R24, [R224+0x6800] ;  /* 0x00680000e018783b */ /* 0x000fe20000000200 */
[----:B------:R-:W-:Y:S01]  /*da20*/  FMUL.FTZ R63, R63, c[0x0][0x320] ;  /* 0x0000c8003f3f7a20 */ /* 0x000fe20000410000 */
[----:B------:R-:W2:Y:S05]  /*da30*/  MUFU.TANH R60, R60 ;  /* 0x0000003c003c7308 */ /* 0x000eaa0000002400 */
[C---:B-1----:R-:W-:Y:S03]  /*da40*/  HMMA.16816.F32 R80, R188.reuse, R16, R80 ;  /* 0x00000010bc50723c */ /* 0x042fe60000001850 */
[----:B------:R-:W1:Y:S05]  /*da50*/  MUFU.TANH R61, R61 ;  /* 0x0000003d003d7308 */ /* 0x000e6a0000002400 */
[----:B------:R-:W-:Y:S01]  /*da60*/  HMMA.16816.F32 R76, R188, R18, R76 ;  /* 0x00000012bc4c723c */ /* 0x000fe2000000184c */
[----:B------:R-:W-:Y:S02]  /*da70*/  LDSM.16.M88.4 R16, [R224+0x7800] ;  /* 0x00780000e010783b */ /* 0x000fe40000000200 */
[----:B------:R-:W1:Y:S05]  /*da80*/  MUFU.TANH R62, R62 ;  /* 0x0000003e003e7308 */ /* 0x000e6a0000002400 */
[----:B------:R-:W-:Y:S03]  /*da90*/  HMMA.16816.F32 R40, R212, R20, R40 ;  /* 0x00000014d428723c */ /* 0x000fe60000001828 */
[----:B------:R-:W1:Y:S05]  /*daa0*/  MUFU.TANH R63, R63 ;  /* 0x0000003f003f7308 */ /* 0x000e6a0000002400 */
[C---:B------:R-:W-:Y:S08]  /*dab0*/  HMMA.16816.F32 R108, R192.reuse, R12, R108 ;  /* 0x0000000cc06c723c */ /* 0x040ff0000000186c */
[----:B------:R-:W-:Y:S01]  /*dac0*/  HMMA.16816.F32 R84, R192, R14, R84 ;  /* 0x0000000ec054723c */ /* 0x000fe20000001854 */
[----:B------:R-:W5:Y:S07]  /*dad0*/  LDSM.16.M88.4 R12, [R235+0xf900] ;  /* 0x00f90000eb0c783b */ /* 0x000f6e0000000200 */
[----:B--2---:R-:W-:Y:S01]  /*dae0*/  HMMA.16816.F32 R48, R212, R64, R48 ;  /* 0x00000040d430723c */ /* 0x004fe20000001830 */
[----:B------:R-:W2:Y:S01]  /*daf0*/  MUFU.TANH R64, R52 ;  /* 0x0000003400407308 */ /* 0x000ea20000002400 */
[----:B------:R-:W-:-:S02]  /*db00*/  FMUL.FTZ R40, R40, c[0x0][0x320] ;  /* 0x0000c80028287a20 */ /* 0x000fc40000410000 */
[----:B------:R-:W-:Y:S02]  /*db10*/  FMUL.FTZ R41, R41, c[0x0][0x320] ;  /* 0x0000c80029297a20 */ /* 0x000fe40000410000 */
[----:B------:R-:W-:Y:S02]  /*db20*/  FMUL.FTZ R42, R42, c[0x0][0x320] ;  /* 0x0000c8002a2a7a20 */ /* 0x000fe40000410000 */
[----:B------:R-:W-:Y:S01]  /*db30*/  HMMA.16816.F32 R36, R212, R22, R36 ;  /* 0x00000016d424723c */ /* 0x000fe20000001824 */
[----:B------:R1:W1:Y:S01]  /*db40*/  MUFU.TANH R65, R53 ;  /* 0x0000003500417308 */ /* 0x0002620000002400 */
[----:B------:R-:W2:Y:S01]  /*db50*/  LDSM.16.M88.4 R20, [R235+0xf100] ;  /* 0x00f10000eb14783b */ /* 0x000ea20000000200 */
[----:B------:R-:W-:-:S05]  /*db60*/  FMUL.FTZ R43, R43, c[0x0][0x320] ;  /* 0x0000c8002b2b7a20 */ /* 0x000fca0000410000 */
[C---:B------:R-:W-:Y:S01]  /*db70*/  HMMA.16816.F32 R80, R192.reuse, R8, R80 ;  /* 0x00000008c050723c */ /* 0x040fe20000001850 */
[----:B------:R-:W2:Y:S07]  /*db80*/  MUFU.TANH R178, R40 ;  /* 0x0000002800b27308 */ /* 0x000eae0000002400 */
[----:B------:R-:W-:Y:S01]  /*db90*/  HMMA.16816.F32 R76, R192, R10, R76 ;  /* 0x0000000ac04c723c */ /* 0x000fe2000000184c */
[----:B-1----:R-:W1:Y:S01]  /*dba0*/  LDSM.16.M88.4 R52, [R235+0xe900] ;  /* 0x00e90000eb34783b */ /* 0x002e620000000200 */
[----:B------:R-:W1:Y:S01]  /*dbb0*/  MUFU.TANH R177, R41 ;  /* 0x0000002900b17308 */ /* 0x000e620000002400 */
[----:B------:R-:W-:-:S02]  /*dbc0*/  FMUL.FTZ R48, R48, c[0x0][0x320] ;  /* 0x0000c80030307a20 */ /* 0x000fc40000410000 */
[----:B------:R-:W-:Y:S02]  /*dbd0*/  FMUL.FTZ R49, R49, c[0x0][0x320] ;  /* 0x0000c80031317a20 */ /* 0x000fe40000410000 */
[----:B------:R-:W-:Y:S01]  /*dbe0*/  FMUL.FTZ R50, R50, c[0x0][0x320] ;  /* 0x0000c80032327a20 */ /* 0x000fe20000410000 */
[----:B------:R-:W-:Y:S01]  /*dbf0*/  HMMA.16816.F32 R44, R212, R66, R44 ;  /* 0x00000042d42c723c */ /* 0x000fe2000000182c */
[----:B------:R-:W-:Y:S01]  /*dc00*/  FMUL.FTZ R51, R51, c[0x0][0x320] ;  /* 0x0000c80033337a20 */ /* 0x000fe20000410000 */
[----:B------:R-:W1:Y:S01]  /*dc10*/  MUFU.TANH R161, R42 ;  /* 0x0000002a00a17308 */ /* 0x000e620000002400 */
[----:B------:R-:W-:Y:S02]  /*dc20*/  FMUL.FTZ R36, R36, c[0x0][0x320] ;  /* 0x0000c80024247a20 */ /* 0x000fe40000410000 */
[----:B------:R-:W-:Y:S02]  /*dc30*/  FMUL.FTZ R37, R37, c[0x0][0x320] ;  /* 0x0000c80025257a20 */ /* 0x000fe40000410000 */
[----:B------:R-:W-:Y:S01]  /*dc40*/  FMUL.FTZ R38, R38, c[0x0][0x320] ;  /* 0x0000c80026267a20 */ /* 0x000fe20000410000 */
[C---:B-----5:R-:W-:Y:S01]  /*dc50*/  HMMA.16816.F32 R80, R196.reuse, R12, R80 ;  /* 0x0000000cc450723c */ /* 0x060fe20000001850 */
[----:B------:R-:W-:Y:S01]  /*dc60*/  FMUL.FTZ R39, R39, c[0x0][0x320] ;  /* 0x0000c80027277a20 */ /* 0x000fe20000410000 */
[----:B------:R5:W1:Y:S06]  /*dc70*/  MUFU.TANH R162, R43 ;  /* 0x0000002b00a27308 */ /* 0x000a6c0000002400 */
[C---:B------:R-:W-:Y:S02]  /*dc80*/  HMMA.16816.F32 R76, R196.reuse, R14, R76 ;  /* 0x0000000ec44c723c */ /* 0x040fe4000000184c */
[----:B------:R1:W1:Y:S06]  /*dc90*/  MUFU.TANH R145, R48 ;  /* 0x0000003000917308 */ /* 0x00026c0000002400 */
[----:B--2---:R-:W-:Y:S01]  /*dca0*/  HMMA.16816.F32 R108, R196, R20, R108 ;  /* 0x00000014c46c723c */ /* 0x004fe2000000186c */
[----:B------:R-:W-:Y:S01]  /*dcb0*/  FMUL.FTZ R44, R44, c[0x0][0x320] ;  /* 0x0000c8002c2c7a20 */ /* 0x000fe20000410000 */
[----:B-----5:R-:W2:Y:S01]  /*dcc0*/  LDSM.16.M88.4 R40, [R224+0x7000] ;  /* 0x00700000e028783b */ /* 0x020ea20000000200 */
[----:B------:R-:W-:Y:S01]  /*dcd0*/  FMUL.FTZ R45, R45, c[0x0][0x320] ;  /* 0x0000c8002d2d7a20 */ /* 0x000fe20000410000 */
[----:B------:R2:W2:Y:S01]  /*dce0*/  MUFU.TANH R146, R49 ;  /* 0x0000003100927308 */ /* 0x0004a20000002400 */
[----:B------:R-:W-:Y:S01]  /*dcf0*/  FMUL.FTZ R46, R46, c[0x0][0x320] ;  /* 0x0000c8002e2e7a20 */ /* 0x000fe20000410000 */
[----:B------:R-:W-:-:S04]  /*dd00*/  DEPBAR.LE SB0, 0x0 ;  /* 0x000080000000791a */ /* 0x000fc80000000000 */
[C---:B-1----:R-:W-:Y:S01]  /*dd10*/  HMMA.16816.F32 R28, R196.reuse, R52, R28 ;  /* 0x00000034c41c723c */ /* 0x042fe2000000181c */
[----:B------:R-:W-:Y:S01]  /*dd20*/  FMUL.FTZ R47, R47, c[0x0][0x320] ;  /* 0x0000c8002f2f7a20 */ /* 0x000fe20000410000 */
[----:B------:R1:W1:Y:S06]  /*dd30*/  MUFU.TANH R150, R50 ;  /* 0x0000003200967308 */ /* 0x00026c0000002400 */
        /* <DEDUP_REMOVED lines=9> */
[----:B------:R1:W1:Y:S06]  /*ddd0*/  MUFU.TANH R179, R47 ;  /* 0x0000002f00b37308 */ /* 0x00026c0000002400 */
[----:B------:R-:W-:Y:S01]  /*dde0*/  HMMA.16816.F32 R92, R212, R26, R92 ;  /* 0x0000001ad45c723c */ /* 0x000fe2000000185c */
[----:B------:R-:W-:Y:S01]  /*ddf0*/  FMUL.FTZ R66, R82, c[0x0][0x320] ;  /* 0x0000c80052427a20 */ /* 0x000fe20000410000 */
[----:B------:R1:W1:Y:S01]  /*de00*/  MUFU.TANH R160, R36 ;  /* 0x0000002400a07308 */ /* 0x0002620000002400 */
[----:B------:R-:W-:-:S02]  /*de10*/  FMUL.FTZ R11, R83, c[0x0][0x320] ;  /* 0x0000c800530b7a20 */ /* 0x000fc40000410000 */
[----:B------:R-:W-:Y:S02]  /*de20*/  FMUL.FTZ R80, R80, c[0x0][0x320] ;  /* 0x0000c80050507a20 */ /* 0x000fe40000410000 */
[----:B------:R-:W-:Y:S01]  /*de30*/  FMUL.FTZ R81, R81, c[0x0][0x320] ;  /* 0x0000c80051517a20 */ /* 0x000fe20000410000 */
[C---:B--2---:R-:W-:Y:S01]  /*de40*/  HMMA.16816.F32 R108, R212.reuse, R40, R108 ;  /* 0x00000028d46c723c */ /* 0x044fe2000000186c */
        /* <DEDUP_REMOVED lines=50> */
[----:B--234-:R-:W-:Y:S01]  /*e170*/  IMAD.U32 R8, RZ, RZ, UR14 ;  /* 0x0000000eff087e24 */ /* 0x01cfe2000f8e00ff */
[----:B------:R-:W-:Y:S01]  /*e180*/  ISETP.NE.AND P3, PT, R239, 0x1, PT ;  /* 0x00000001ef00780c */ /* 0x000fe20003f65270 */
[----:B------:R-:W-:-:S03]  /*e190*/  IMAD.MOV.U32 R241, RZ, RZ, RZ ;  /* 0x000000fffff17224 */ /* 0x000fc600078e00ff */
[----:B------:R-:W-:-:S04]  /*e1a0*/  IADD3 R8, R240, UR7, R8 ;  /* 0x00000007f0087c10 */ /* 0x000fc8000fffe008 */
[----:B------:R-:W-:-:S05]  /*e1b0*/  IADD3 R242, R8, -0x100, RZ ;  /* 0xffffff0008f27810 */ /* 0x000fca0007ffe0ff */
        /* <DEDUP_REMOVED lines=10> */
[----:B------:R-:W-:Y:S01]  /*e260*/  IADD3 R24, -R6, 0x10, RZ ;  /* 0x0000001006187810 */ /* 0x000fe20007ffe1ff */
[----:B------:R-:W-:Y:S01]  /*e270*/  IMAD R242, R8, c[0x0][0x2b8], R242 ;  /* 0x0000ae0008f27a24 */ /* 0x000fe200078e02f2 */
[----:B------:R-:W-:Y:S02]  /*e280*/  IADD3 R26, -R10, 0x10, RZ ;  /* 0x000000100a1a7810 */ /* 0x000fe40007ffe1ff */
[----:B------:R-:W-:Y:S02]  /*e290*/  LOP3.LUT R24, R24, 0xf, RZ, 0xc0, !PT ;  /* 0x0000000f18187812 */ /* 0x000fe400078ec0ff */
[----:B------:R-:W-:-:S02]  /*e2a0*/  SHF.R.S32.HI R8, RZ, 0x1f, R242 ;  /* 0x0000001fff087819 */ /* 0x000fc400000114f2 */
[----:B------:R-:W-:Y:S02]  /*e2b0*/  LOP3.LUT R26, R26, 0xf, RZ, 0xc0, !PT ;  /* 0x0000000f1a1a7812 */ /* 0x000fe400078ec0ff */
[----:B------:R-:W-:Y:S01]  /*e2c0*/  SHF.L.U64.HI R9, R33, 0x1, R34 ;  /* 0x0000000121097819 */ /* 0x000fe20000010222 */
[----:B------:R-:W-:-:S04]  /*e2d0*/  IMAD R8, R8, c[0x0][0x1e0], RZ ;  /* 0x0000780008087a24 */ /* 0x000fc800078e02ff */
[C---:B------:R-:W-:Y:S02]  /*e2e0*/  IMAD R8, R242.reuse, c[0x0][0x1e4], R8 ;  /* 0x00007900f2087a24 */ /* 0x040fe400078e0208 */
[----:B--2---:R-:W-:-:S04]  /*e2f0*/  IMAD.WIDE.U32 R14, R242, c[0x0][0x1e0], RZ ;  /* 0x00007800f20e7a25 */ /* 0x004fc800078e00ff */
[----:B------:R-:W-:Y:S01]  /*e300*/  IMAD.IADD R15, R15, 0x1, R8 ;  /* 0x000000010f0f7824 */ /* 0x000fe200078e0208 */
[----:B---3--:R-:W-:-:S03]  /*e310*/  SHF.R.S32.HI R8, RZ, 0x1f, R241 ;  /* 0x0000001fff087819 */ /* 0x008fc600000114f1 */
[----:B------:R-:W-:-:S04]  /*e320*/  IMAD.WIDE.U32 R14, R241, c[0x0][0x1f0], R14 ;  /* 0x00007c00f10e7a25 */ /* 0x000fc800078e000e */
[----:B------:R-:W-:Y:S01]  /*e330*/  IMAD R8, R8, c[0x0][0x1f0], RZ ;  /* 0x00007c0008087a24 */ /* 0x000fe200078e02ff */
[----:B------:R-:W-:Y:S01]  /*e340*/  IADD3 R18, P0, R14, UR26, RZ ;  /* 0x0000001a0e127c10 */ /* 0x000fe2000ff1e0ff */
[----:B------:R-:W-:Y:S02]  /*e350*/  IMAD.SHL.U32 R14, R32, 0x2, RZ ;  /* 0x00000002200e7824 */ /* 0x000fe400078e00ff */
[----:B------:R-:W-:-:S05]  /*e360*/  IMAD R8, R241, c[0x0][0x1f4], R8 ;  /* 0x00007d00f1087a24 */ /* 0x000fca00078e0208 */
[----:B------:R-:W-:Y:S02]  /*e370*/  IADD3.X R8, R15, UR15, R8, P0, !PT ;  /* 0x0000000f0f087c10 */ /* 0x000fe400087fe408 */
[----:B------:R-:W-:Y:S02]  /*e380*/  LEA R17, P0, R18, c[0x0][0x1c8], 0x1 ;  /* 0x0000720012117a11 */ /* 0x000fe400078008ff */
[----:B------:R-:W-:Y:S02]  /*e390*/  SHF.L.U64.HI R15, R32, 0x1, R35 ;  /* 0x00000001200f7819 */ /* 0x000fe40000010223 */
        /* <DEDUP_REMOVED lines=11> */
[----:B---3--:R-:W-:Y:S02]  /*e450*/  IADD3.X R27, RZ, R16, R15, P1, P0 ;  /* 0x00000010ff1b7210 */ /* 0x008fe40000fe040f */
[----:B------:R-:W-:Y:S02]  /*e460*/  IADD3 R24, P1, P0, R24, R25, R8 ;  /* 0x0000001918187210 */ /* 0x000fe4000783e008 */
[C---:B----4-:R-:W-:Y:S02]  /*e470*/  IADD3 R28, P2, R21.reuse, R14, RZ ;  /* 0x0000000e151c7210 */ /* 0x050fe40007f5e0ff */
[----:B------:R-:W-:Y:S02]  /*e480*/  IADD3.X R25, RZ, R16, R9, P1, P0 ;  /* 0x00000010ff197210 */ /* 0x000fe40000fe0409 */
[----:B-1----:R-:W-:Y:S02]  /*e490*/  IADD3 R36, P0, R21, R8, RZ ;  /* 0x0000000815247210 */ /* 0x002fe40007f1e0ff */
[C---:B-----5:R-:W-:Y:S01]  /*e4a0*/  IADD3 R30, P1, R19.reuse, R14, RZ ;  /* 0x0000000e131e7210 */ /* 0x060fe20007f3e0ff */
[C---:B------:R-:W-:Y:S01]  /*e4b0*/  IMAD.X R29, R22.reuse, 0x1, R15, P2 ;  /* 0x00000001161d7824 */ /* 0x040fe200010e060f */
[----:B------:R-:W-:Y:S01]  /*e4c0*/  IADD3 R16, P2, R19, R8, RZ ;  /* 0x0000000813107210 */ /* 0x000fe20007f5e0ff */
[----:B------:R-:W-:Y:S01]  /*e4d0*/  IMAD.X R37, R22, 0x1, R9, P0 ;  /* 0x0000000116257824 */ /* 0x000fe200000e0609 */
[----:B------:R-:W-:-:S02]  /*e4e0*/  IADD3 R14, P0, R17, R14, RZ ;  /* 0x0000000e110e7210 */ /* 0x000fc40007f1e0ff */
[----:B------:R1:W-:Y:S01]  /*e4f0*/  LDGSTS.E.BYPASS.LTC128B.128 [R243+0x8100], [R28.64], !P5 ;  /* 0x081000001cf37fae */ /* 0x0003e2000e901d54 */
[C---:B------:R-:W-:Y:S01]  /*e500*/  IMAD.X R31, R20.reuse, 0x1, R15, P1 ;  /* 0x00000001141f7824 */ /* 0x040fe200008e060f */
[----:B------:R-:W-:Y:S01]  /*e510*/  IADD3 R8, P1, R17, R8, RZ ;  /* 0x0000000811087210 */ /* 0x000fe20007f3e0ff */
[----:B------:R-:W-:Y:S01]  /*e520*/  IMAD.X R17, R20, 0x1, R9, P2 ;  /* 0x0000000114117824 */ /* 0x000fe200010e0609 */
[----:B------:R-:W-:Y:S01]  /*e530*/  ISETP.NE.U32.AND P2, PT, R6, RZ, PT ;  /* 0x000000ff0600720c */ /* 0x000fe20003f45070 */
[----:B--2---:R-:W-:Y:S01]  /*e540*/  IMAD.X R15, R18, 0x1, R15, P0 ;  /* 0x00000001120f7824 */ /* 0x004fe200000e060f */
        /* <DEDUP_REMOVED lines=9> */
.L_x_136:
        /* <DEDUP_REMOVED lines=25> */
[----:B------:R-:W-:Y:S01]  /*e770*/  FSEL R14, R7, -INF , P1 ;  /* 0xff800000070e7808 */ /* 0x000fe20000800000 */
[----:B------:R-:W-:Y:S01]  /*e780*/  LDSM.16.MT88.4 R20, [R234+0x900] ;  /* 0x00090000ea14783b */ /* 0x000fe20000004200 */
[----:B------:R-:W-:Y:S02]  /*e790*/  FSEL R72, R72, -INF , P0 ;  /* 0xff80000048487808 */ /* 0x000fe40000000000 */
[----:B------:R-:W-:Y:S01]  /*e7a0*/  ISETP.GT.AND P0, PT, R15, 0x9, PT ;  /* 0x000000090f00780c */ /* 0x000fe20003f04270 */
[----:B------:R-:W-:Y:S01]  /*e7b0*/  LDSM.16.MT88.4 R36, [R234+0x4900] ;  /* 0x00490000ea24783b */ /* 0x000fe20000004200 */
        /* <DEDUP_REMOVED lines=157> */
[----:B-1----:R-:W-:-:S03]  /*f190*/  FMNMX.FTZ R132, R16, R132, !PT ;  /* 0x0000008410847209 */ /* 0x002fc60007810000 */
[----:B------:R-:W-:Y:S01]  /*f1a0*/  LDSM.16.MT88.4 R16, [R233+0x900] ;  /* 0x00090000e910783b */ /* 0x000fe20000004200 */
        /* <DEDUP_REMOVED lines=17> */
[----:B------:R-:W1:Y:S01]  /*f2c0*/  LDSM.16.MT88.4 R4, [R232+0x4100] ;  /* 0x00410000e804783b */ /* 0x000e620000004200 */
[----:B------:R-:W2:Y:S01]  /*f2d0*/  MUFU.EX2 R58, R58 ;  /* 0x0000003a003a7308 */ /* 0x000ea20000000800 */
[--C-:B------:R-:W-:Y:S02]  /*f2e0*/  FFMA.FTZ R61, R72, c[0x0][0x2d0], -R63.reuse ;  /* 0x0000b400483d7a23 */ /* 0x100fe4000001083f */
[--C-:B------:R-:W-:Y:S02]  /*f2f0*/  FFMA.FTZ R60, R74, c[0x0][0x2d0], -R63.reuse ;  /* 0x0000b4004a3c7a23 */ /* 0x100fe4000001083f */
[----:B------:R-:W-:-:S02]  /*f300*/  FFMA.FTZ R55, R75, c[0x0][0x2d0], -R63 ;  /* 0x0000b4004b377a23 */ /* 0x000fc4000001083f */
[----:B------:R-:W-:Y:S01]  /*f310*/  FFMA.FTZ R54, R88, c[0x0][0x2d0], -R63 ;  /* 0x0000b40058367a23 */ /* 0x000fe2000001083f */
[----:B------:R-:W-:Y:S01]  /*f320*/  MUFU.EX2 R57, R57 ;  /* 0x0000003900397308 */ /* 0x000fe20000000800 */
[----:B------:R-:W-:Y:S02]  /*f330*/  FFMA.FTZ R48, R10, c[0x0][0x2d0], -R133 ;  /* 0x0000b4000a307a23 */ /* 0x000fe40000010885 */
[--C-:B------:R-:W-:Y:S02]  /*f340*/  FFMA.FTZ R46, R9, c[0x0][0x2d0], -R63.reuse ;  /* 0x0000b400092e7a23 */ /* 0x100fe4000001083f */
[--C-:B------:R-:W-:Y:S02]  /*f350*/  FFMA.FTZ R45, R8, c[0x0][0x2d0], -R63.reuse ;  /* 0x0000b400082d7a23 */ /* 0x100fe4000001083f */
[----:B------:R-:W3:Y:S01]  /*f360*/  LDSM.16.MT88.4 R8, [R236+0x4900] ;  /* 0x00490000ec08783b */ /* 0x000ee20000004200 */
[----:B------:R-:W4:Y:S01]  /*f370*/  MUFU.EX2 R53, R53 ;  /* 0x0000003500357308 */ /* 0x000f220000000800 */
[----:B--2---:R-:W-:Y:S01]  /*f380*/  F2FP.PACK_AB R68, R58, R59 ;  /* 0x0000003b3a44723e */ /* 0x004fe200000000ff */
[----:B------:R-:W-:-:S02]  /*f390*/  FFMA.FTZ R50, R89, c[0x0][0x2d0], -R63 ;  /* 0x0000b40059327a23 */ /* 0x000fc4000001083f */
[----:B------:R-:W-:Y:S02]  /*f3a0*/  FFMA.FTZ R49, R90, c[0x0][0x2d0], -R63 ;  /* 0x0000b4005a317a23 */ /* 0x000fe4000001083f */
[--C-:B------:R-:W-:Y:S02]  /*f3b0*/  FFMA.FTZ R47, R30, c[0x0][0x2d0], -R133.reuse ;  /* 0x0000b4001e2f7a23 */ /* 0x100fe40000010885 */
[----:B------:R-:W-:Y:S01]  /*f3c0*/  MUFU.EX2 R61, R61 ;  /* 0x0000003d003d7308 */ /* 0x000fe20000000800 */
[--C-:B------:R-:W-:Y:S02]  /*f3d0*/  FFMA.FTZ R44, R28, c[0x0][0x2d0], -R133.reuse ;  /* 0x0000b4001c2c7a23 */ /* 0x100fe40000010885 */
[----:B------:R-:W-:Y:S02]  /*f3e0*/  FFMA.FTZ R43, R29, c[0x0][0x2d0], -R133 ;  /* 0x0000b4001d2b7a23 */ /* 0x000fe40000010885 */
[----:B------:R-:W2:Y:S01]  /*f3f0*/  LDSM.16.MT88.4 R28, [R233+0x4900] ;  /* 0x00490000e91c783b */ /* 0x000ea20000004200 */
[----:B------:R-:W-:-:S02]  /*f400*/  FFMA.FTZ R42, R41, c[0x0][0x2d0], -R63 ;  /* 0x0000b400292a7a23 */ /* 0x000fc4000001083f */
[----:B------:R-:W5:Y:S01]  /*f410*/  MUFU.EX2 R60, R60 ;  /* 0x0000003c003c7308 */ /* 0x000f620000000800 */
[----:B----4-:R-:W-:Y:S01]  /*f420*/  F2FP.PACK_AB R70, R53, R57 ;  /* 0x000000393546723e */ /* 0x010fe200000000ff */
[----:B------:R-:W-:Y:S02]  /*f430*/  FFMA.FTZ R40, R40, c[0x0][0x2d0], -R133 ;  /* 0x0000b40028287a23 */ /* 0x000fe40000010885 */
[--C-:B------:R-:W-:Y:S02]  /*f440*/  FFMA.FTZ R41, R183, c[0x0][0x2d0], -R63.reuse ;  /* 0x0000b400b7297a23 */ /* 0x100fe4000001083f */
[--C-:B------:R-:W-:Y:S02]  /*f450*/  FFMA.FTZ R2, R182, c[0x0][0x2d0], -R63.reuse ;  /* 0x0000b400b6027a23 */ /* 0x100fe4000001083f */
[----:B------:R-:W-:Y:S01]  /*f460*/  MUFU.EX2 R55, R55 ;  /* 0x0000003700377308 */ /* 0x000fe20000000800 */
[----:B------:R-:W-:Y:S02]  /*f470*/  FFMA.FTZ R0, R181, c[0x0][0x2d0], -R63 ;  /* 0x0000b400b5007a23 */ /* 0x000fe4000001083f */
[----:B------:R-:W-:-:S02]  /*f480*/  FFMA.FTZ R145, R145, c[0x0][0x2d0], -R133 ;  /* 0x0000b40091917a23 */ /* 0x000fc40000010885 */
[--C-:B------:R-:W-:Y:S02]  /*f490*/  FFMA.FTZ R146, R146, c[0x0][0x2d0], -R133.reuse ;  /* 0x0000b40092927a23 */ /* 0x100fe40000010885 */
[--C-:B------:R-:W-:Y:S01]  /*f4a0*/  FFMA.FTZ R148, R148, c[0x0][0x2d0], -R133.reuse ;  /* 0x0000b40094947a23 */ /* 0x100fe20000010885 */
[----:B------:R-:W4:Y:S01]  /*f4b0*/  MUFU.EX2 R54, R54 ;  /* 0x0000003600367308 */ /* 0x000f220000000800 */
[----:B-----5:R-:W-:Y:S01]  /*f4c0*/  F2FP.PACK_AB R69, R60, R61 ;  /* 0x0000003d3c45723e */ /* 0x020fe200000000ff */
[----:B------:R-:W-:Y:S02]  /*f4d0*/  FFMA.FTZ R147, R147, c[0x0][0x2d0], -R133 ;  /* 0x0000b40093937a23 */ /* 0x000fe40000010885 */
[--C-:B------:R-:W-:Y:S02]  /*f4e0*/  FFMA.FTZ R150, R150, c[0x0][0x2d0], -R63.reuse ;  /* 0x0000b40096967a23 */ /* 0x100fe4000001083f */
[--C-:B------:R-:W-:Y:S02]  /*f4f0*/  FFMA.FTZ R151, R151, c[0x0][0x2d0], -R63.reuse ;  /* 0x0000b40097977a23 */ /* 0x100fe4000001083f */
[----:B------:R-:W-:Y:S01]  /*f500*/  MUFU.EX2 R56, R56 ;  /* 0x0000003800387308 */ /* 0x000fe20000000800 */
[----:B------:R-:W-:-:S02]  /*f510*/  FFMA.FTZ R180, R180, c[0x0][0x2d0], -R63 ;  /* 0x0000b400b4b47a23 */ /* 0x000fc4000001083f */
[--C-:B------:R-:W-:Y:S02]  /*f520*/  FFMA.FTZ R160, R160, c[0x0][0x2d0], -R133.reuse ;  /* 0x0000b400a0a07a23 */ /* 0x100fe40000010885 */
[----:B------:R-:W-:Y:S02]  /*f530*/  FFMA.FTZ R159, R159, c[0x0][0x2d0], -R133 ;  /* 0x0000b4009f9f7a23 */ /* 0x000fe40000010885 */
[--C-:B------:R-:W-:Y:S01]  /*f540*/  FFMA.FTZ R161, R161, c[0x0][0x2d0], -R63.reuse ;  /* 0x0000b400a1a17a23 */ /* 0x100fe2000001083f */
[----:B----4-:R-:W-:Y:S01]  /*f550*/  F2FP.PACK_AB R71, R54, R55 ;  /* 0x000000373647723e */ /* 0x010fe200000000ff */
        /* <DEDUP_REMOVED lines=23> */
[--C-:B------:R-:W-:Y:S01]  /*f6d0*/  FFMA.FTZ R154, R154, c[0x0][0x2d0], -R63.reuse ;  /* 0x0000b4009a9a7a23 */ /* 0x100fe2000001083f */
[----:B------:R-:W5:Y:S01]  /*f6e0*/  MUFU.EX2 R49, R49 ;  /* 0x0000003100317308 */ /* 0x000f620000000800 */
[--C-:B------:R-:W-:Y:S02]  /*f6f0*/  FFMA.FTZ R153, R153, c[0x0][0x2d0], -R63.reuse ;  /* 0x0000b40099997a23 */ /* 0x100fe4000001083f */
[--C-:B------:R-:W-:Y:S02]  /*f700*/  FFMA.FTZ R152, R152, c[0x0][0x2d0], -R63.reuse ;  /* 0x0000b40098987a23 */ /* 0x100fe4000001083f */
[----:B------:R-:W-:Y:S01]  /*f710*/  FFMA.FTZ R149, R149, c[0x0][0x2d0], -R63 ;  /* 0x0000b40095957a23 */ /* 0x000fe2000001083f */
[----:B------:R-:W-:Y:S01]  /*f720*/  HMMA.16816.F32 R128, R68, R124, RZ ;  /* 0x0000007c4480723c */ /* 0x000fe200000018ff */
[----:B------:R-:W-:Y:S01]  /*f730*/  FADD.FTZ R58, R59, R58 ;  /* 0x0000003a3b3a7221 */ /* 0x000fe20000010000 */
[----:B------:R-:W-:Y:S01]  /*f740*/  MUFU.EX2 R46, R46 ;  /* 0x0000002e002e7308 */ /* 0x000fe20000000800 */
[----:B------:R-:W-:-:S02]  /*f750*/  FADD.FTZ R60, R61, R60 ;  /* 0x0000003c3d3c7221 */ /* 0x000fc40000010000 */
[----:B------:R-:W-:Y:S02]  /*f760*/  FADD.FTZ R57, R57, R58 ;  /* 0x0000003a39397221 */ /* 0x000fe40000010000 */
[----:B------:R-:W-:Y:S01]  /*f770*/  FADD.FTZ R60, R55, R60 ;  /* 0x0000003c373c7221 */ /* 0x000fe20000010000 */
[C---:B------:R-:W-:Y:S01]  /*f780*/  HMMA.16816.F32 R120, R68.reuse, R116, RZ ;  /* 0x000000744478723c */ /* 0x040fe200000018ff */
[----:B------:R-:W-:Y:S01]  /*f790*/  FFMA.FTZ R250, R67, c[0x0][0x2d0], -R133 ;  /* 0x0000b40043fa7a23 */ /* 0x000fe20000010885 */
[----:B------:R-:W1:Y:S01]  /*f7a0*/  MUFU.EX2 R45, R45 ;  /* 0x0000002d002d7308 */ /* 0x000e620000000800 */
[----:B------:R-:W-:Y:S02]  /*f7b0*/  FFMA.FTZ R249, R62, c[0x0][0x2d0], -R63 ;  /* 0x0000b4003ef97a23 */ /* 0x000fe4000001083f */
[----:B------:R-:W-:Y:S02]  /*f7c0*/  FADD.FTZ R57, R53, R57 ;  /* 0x0000003935397221 */ /* 0x000fe40000010000 */
[----:B------:R-:W-:Y:S01]  /*f7d0*/  FADD.FTZ R54, R54, R60 ;  /* 0x0000003c36367221 */ /* 0x000fe20000010000 */
[----:B------:R-:W-:Y:S02]  /*f7e0*/  HMMA.16816.F32 R112, R68, R108, RZ ;  /* 0x0000006c4470723c */ /* 0x000fe400000018ff */
[----:B------:R-:W-:Y:S01]  /*f7f0*/  MUFU.EX2 R47, R47 ;  /* 0x0000002f002f7308 */ /* 0x000fe20000000800 */
[----:B----4-:R-:W-:-:S05]  /*f800*/  FADD.FTZ R54, R50, R54 ;  /* 0x0000003632367221 */ /* 0x010fca0000010000 */
[C---:B------:R-:W-:Y:S02]  /*f810*/  HMMA.16816.F32 R88, R68.reuse, R84, RZ ;  /* 0x000000544458723c */ /* 0x040fe400000018ff */
[----:B------:R-:W-:Y:S06]  /*f820*/  MUFU.EX2 R44, R44 ;  /* 0x0000002c002c7308 */ /* 0x000fec0000000800 */
[C---:B------:R-:W-:Y:S02]  /*f830*/  HMMA.16816.F32 R80, R68.reuse, R76, RZ ;  /* 0x0000004c4450723c */ /* 0x040fe400000018ff */
[----:B------:R-:W-:Y:S06]  /*f840*/  MUFU.EX2 R43, R43 ;  /* 0x0000002b002b7308 */ /* 0x000fec0000000800 */
[C---:B------:R-:W-:Y:S02]  /*f850*/  HMMA.16816.F32 R124, R68.reuse, R126, RZ ;  /* 0x0000007e447c723c */ /* 0x040fe400000018ff */
[----:B------:R-:W-:Y:S06]  /*f860*/  MUFU.EX2 R40, R40 ;  /* 0x0000002800287308 */ /* 0x000fec0000000800 */
[C---:B------:R-:W-:Y:S02]  /*f870*/  HMMA.16816.F32 R116, R68.reuse, R118, RZ ;  /* 0x000000764474723c */ /* 0x040fe400000018ff */
[----:B------:R-:W4:Y:S06]  /*f880*/  MUFU.EX2 R42, R42 ;  /* 0x0000002a002a7308 */ /* 0x000f2c0000000800 */
[C---:B------:R-:W-:Y:S02]  /*f890*/  HMMA.16816.F32 R108, R68.reuse, R110, RZ ;  /* 0x0000006e446c723c */ /* 0x040fe400000018ff */
[----:B------:R-:W1:Y:S06]  /*f8a0*/  MUFU.EX2 R41, R41 ;  /* 0x0000002900297308 */ /* 0x000e6c0000000800 */
[C---:B------:R-:W-:Y:S02]  /*f8b0*/  HMMA.16816.F32 R84, R68.reuse, R86, RZ ;  /* 0x000000564454723c */ /* 0x040fe400000018ff */
[----:B------:R-:W-:Y:S06]  /*f8c0*/  MUFU.EX2 R2, R2 ;  /* 0x0000000200027308 */ /* 0x000fec0000000800 */
[C---:B------:R-:W-:Y:S02]  /*f8d0*/  HMMA.16816.F32 R76, R68.reuse, R78, RZ ;  /* 0x0000004e444c723c */ /* 0x040fe400000018ff */
[----:B------:R-:W2:Y:S06]  /*f8e0*/  MUFU.EX2 R0, R0 ;  /* 0x0000000000007308 */ /* 0x000eac0000000800 */
[C---:B-1----:R-:W-:Y:S02]  /*f8f0*/  HMMA.16816.F32 R72, R68.reuse, R4, RZ ;  /* 0x000000044448723c */ /* 0x042fe400000018ff */
[----:B------:R-:W-:Y:S05]  /*f900*/  MUFU.EX2 R145, R145 ;  /* 0x0000009100917308 */ /* 0x000fea0000000800 */
[----:B------:R-:W-:Y:S01]  /*f910*/  F2FP.PACK_AB R4, R52, R56 ;  /* 0x000000383404723e */ /* 0x000fe200000000ff */
[----:B------:R-:W-:Y:S01]  /*f920*/  HMMA.16816.F32 R68, R68, R6, RZ ;  /* 0x000000064444723c */ /* 0x000fe200000018ff */
[----:B-----5:R-:W-:Y:S01]  /*f930*/  F2FP.PACK_AB R5, R49, R50 ;  /* 0x000000323105723e */ /* 0x020fe200000000ff */
[----:B------:R-:W-:Y:S01]  /*f940*/  MUFU.EX2 R146, R146 ;  /* 0x0000009200927308 */ /* 0x000fe20000000800 */
[----:B------:R-:W-:-:S02]  /*f950*/  FADD.FTZ R56, R56, R57 ;  /* 0x0000003938387221 */ /* 0x000fc40000010000 */
[----:B------:R-:W-:Y:S02]  /*f960*/  FADD.FTZ R49, R49, R54 ;  /* 0x0000003631317221 */ /* 0x000fe40000010000 */
[----:B------:R-:W-:Y:S01]  /*f970*/  F2FP.PACK_AB R6, R48, R51 ;  /* 0x000000333006723e */ /* 0x000fe200000000ff */
[----:B------:R-:W-:Y:S01]  /*f980*/  FADD.FTZ R56, R52, R56 ;  /* 0x0000003834387221 */ /* 0x000fe20000010000 */
[----:B------:R-:W-:Y:S01]  /*f990*/  F2FP.PACK_AB R7, R45, R46 ;  /* 0x0000002e2d07723e */ /* 0x000fe200000000ff */
[----:B------:R-:W-:Y:S01]  /*f9a0*/  MUFU.EX2 R148, R148 ;  /* 0x0000009400947308 */ /* 0x000fe20000000800 */
[----:B------:R-:W-:Y:S02]  /*f9b0*/  FADD.FTZ R49, R46, R49 ;  /* 0x000000312e317221 */ /* 0x000fe40000010000 */
[----:B------:R-:W-:Y:S02]  /*f9c0*/  FADD.FTZ R51, R51, R56 ;  /* 0x0000003833337221 */ /* 0x000fe40000010000 */
[----:B------:R-:W-:Y:S01]  /*f9d0*/  FADD.FTZ R45, R45, R49 ;  /* 0x000000312d2d7221 */ /* 0x000fe20000010000 */
[----:B------:R-:W-:Y:S01]  /*f9e0*/  HMMA.16816.F32 R104, R4, R12, R104 ;  /* 0x0000000c0468723c */ /* 0x000fe20000001868 */
[----:B------:R-:W-:Y:S01]  /*f9f0*/  FADD.FTZ R51, R48, R51 ;  /* 0x0000003330337221 */ /* 0x000fe20000010000 */
[----:B------:R-:W-:Y:S01]  /*fa00*/  MUFU.EX2 R147, R147 ;  /* 0x0000009300937308 */ /* 0x000fe20000000800 */
[----:B----4-:R-:W-:-:S05]  /*fa10*/  FADD.FTZ R45, R42, R45 ;  /* 0x0000002d2a2d7221 */ /* 0x010fca0000010000 */
[C---:B------:R-:W-:Y:S01]  /*fa20*/  HMMA.16816.F32 R100, R4.reuse, R14, R100 ;  /* 0x0000000e0464723c */ /* 0x040fe20000001864 */
[----:B------:R-:W1:Y:S01]  /*fa30*/  LDSM.16.MT88.4 R12, [R232+0x4900] ;  /* 0x00490000e80c783b */ /* 0x000e620000004200 */
[----:B------:R-:W4:Y:S06]  /*fa40*/  MUFU.EX2 R150, R150 ;  /* 0x0000009600967308 */ /* 0x000f2c0000000800 */
[C---:B---3--:R-:W-:Y:S02]  /*fa50*/  HMMA.16816.F32 R96, R4.reuse, R8, R96 ;  /* 0x000000080460723c */ /* 0x048fe40000001860 */
[----:B------:R-:W3:Y:S06]  /*fa60*/  MUFU.EX2 R151, R151 ;  /* 0x0000009700977308 */ /* 0x000eec0000000800 */
[C---:B------:R-:W-:Y:S01]  /*fa70*/  HMMA.16816.F32 R92, R4.reuse, R10, R92 ;  /* 0x0000000a045c723c */ /* 0x040fe2000000185c */
[----:B------:R-:W5:Y:S01]  /*fa80*/  LDSM.16.MT88.4 R8, [R232+0x1100] ;  /* 0x00110000e808783b */ /* 0x000f620000004200 */
        /* <DEDUP_REMOVED lines=14> */
[----:B------:R-:W3:Y:S01]  /*fb70*/  LDSM.16.MT88.4 R16, [R233+0x1100] ;  /* 0x00110000e910783b */ /* 0x000ee20000004200 */
[----:B------:R-:W-:Y:S06]  /*fb80*/  MUFU.EX2 R176, R176 ;  /* 0x000000b000b07308 */ /* 0x000fec0000000800 */
[C---:B------:R-:W-:Y:S02]  /*fb90*/  HMMA.16816.F32 R88, R4.reuse, R36, R88 ;  /* 0x000000240458723c */ /* 0x040fe40000001858 */
[----:B------:R-:W-:Y:S06]  /*fba0*/  MUFU.EX2 R171, R171 ;  /* 0x000000ab00ab7308 */ /* 0x000fec0000000800 */
[C---:B------:R-:W-:Y:S01]  /*fbb0*/  HMMA.16816.F32 R84, R4.reuse, R38, R84 ;  /* 0x000000260454723c */ /* 0x040fe20000001854 */
[----:B------:R-:W-:Y:S01]  /*fbc0*/  LDSM.16.MT88.4 R36, [R234+0x5100] ;  /* 0x00510000ea24783b */ /* 0x000fe20000004200 */
[----:B------:R-:W-:Y:S06]  /*fbd0*/  MUFU.EX2 R170, R170 ;  /* 0x000000aa00aa7308 */ /* 0x000fec0000000800 */
[C---:B--2---:R-:W-:Y:S02]  /*fbe0*/  HMMA.16816.F32 R80, R4.reuse, R28, R80 ;  /* 0x0000001c0450723c */ /* 0x044fe40000001850 */
        /* <DEDUP_REMOVED lines=20> */
[----:B-----5:R-:W-:Y:S01]  /*fd30*/  HMMA.16816.F32 R104, R4, R8, R104 ;  /* 0x000000080468723c */ /* 0x020fe20000001868 */
[----:B------:R-:W-:Y:S02]  /*fd40*/  FADD.FTZ R43, R40, R43 ;  /* 0x0000002b282b7221 */ /* 0x000fe40000010000 */
[----:B------:R-:W-:-:S03]  /*fd50*/  FADD.FTZ R0, R0, R41 ;  /* 0x0000002900007221 */ /* 0x000fc60000010000 */
[----:B------:R-:W-:Y:S01]  /*fd60*/  MUFU.EX2 R157, R157 ;  /* 0x0000009d009d7308 */ /* 0x000fe20000000800 */
[----:B----4-:R-:W-:Y:S01]  /*fd70*/  FADD.FTZ R0, R150, R0 ;  /* 0x0000000096007221 */ /* 0x010fe20000010000 */
[C---:B------:R-:W-:Y:S01]  /*fd80*/  HMMA.16816.F32 R100, R4.reuse, R10, R100 ;  /* 0x0000000a0464723c */ /* 0x040fe20000001864 */
[----:B------:R-:W2:Y:S05]  /*fd90*/  LDSM.16.MT88.4 R8, [R232+0x5100] ;  /* 0x00510000e808783b */ /* 0x000eaa0000004200 */
[----:B------:R-:W-:Y:S02]  /*fda0*/  MUFU.EX2 R156, R156 ;  /* 0x0000009c009c7308 */ /* 0x000fe40000000800 */
[C---:B---3--:R-:W-:Y:S06]  /*fdb0*/  HMMA.16816.F32 R112, R4.reuse, R16, R112 ;  /* 0x000000100470723c */ /* 0x048fec0000001870 */
[----:B------:R-:W-:Y:S02]  /*fdc0*/  MUFU.EX2 R155, R155 ;  /* 0x0000009b009b7308 */ /* 0x000fe40000000800 */
[C---:B------:R-:W-:Y:S01]  /*fdd0*/  HMMA.16816.F32 R108, R4.reuse, R18, R108 ;  /* 0x00000012046c723c */ /* 0x040fe2000000186c */
[----:B------:R-:W3:Y:S05]  /*fde0*/  LDSM.16.MT88.4 R16, [R233+0x1900] ;  /* 0x00190000e910783b */ /* 0x000eea0000004200 */
        /* <DEDUP_REMOVED lines=12> */
[----:B------:R-:W4:Y:S05]  /*feb0*/  LDSM.16.MT88.4 R8, [R236+0x5900] ;  /* 0x00590000ec08783b */ /* 0x000f2a0000004200 */
[----:B------:R-:W-:Y:S02]  /*fec0*/  MUFU.EX2 R149, R149 ;  /* 0x0000009500957308 */ /* 0x000fe40000000800 */
[C---:B------:R-:W-:Y:S06]  /*fed0*/  HMMA.16816.F32 R120, R4.reuse, R20, R120 ;  /* 0x000000140478723c */ /* 0x040fec0000001878 */
[----:B------:R-:W-:Y:S02]  /*fee0*/  MUFU.EX2 R250, R250 ;  /* 0x000000fa00fa7308 */ /* 0x000fe40000000800 */
[C---:B------:R-:W-:Y:S01]  /*fef0*/  HMMA.16816.F32 R116, R4.reuse, R22, R116 ;  /* 0x000000160474723c */ /* 0x040fe20000001874 */
[----:B------:R-:W5:Y:S05]  /*ff00*/  LDSM.16.MT88.4 R20, [R234+0x1900] ;  /* 0x00190000ea14783b */ /* 0x000f6a0000004200 */
        /* <DEDUP_REMOVED lines=15> */
[----:B------:R-:W-:Y:S01]  /*10000*/  F2FP.PACK_AB R5, R151, R150 ;  /* 0x000000969705723e */ /* 0x000fe200000000ff */
[----:B------:R-:W-:Y:S01]  /*10010*/  FADD.FTZ R145, R146, R145 ;  /* 0x0000009192917221 */ /* 0x000fe20000010000 */
[----:B--2---:R-:W-:Y:S01]  /*10020*/  F2FP.PACK_AB R7, R37, R36 ;  /* 0x000000242507723e */ /* 0x004fe200000000ff */
[----:B------:R-:W-:Y:S02]  /*10030*/  FADD.FTZ R151, R151, R0 ;  /* 0x0000000097977221 */ /* 0x000fe40000010000 */
[----:B------:R-:W-:Y:S02]  /*10040*/  FADD.FTZ R148, R148, R145 ;  /* 0x0000009194947221 */ /* 0x000fe40000010000 */
[----:B------:R-:W-:Y:S02]  /*10050*/  FADD.FTZ R151, R36, R151 ;  /* 0x0000009724977221 */ /* 0x000fe40000010000 */
[----:B---3--:R-:W-:Y:S01]  /*10060*/  HMMA.16816.F32 R112, R4, R16, R112 ;  /* 0x000000100470723c */ /* 0x008fe20000001870 */
[----:B------:R-:W-:-:S02]  /*10070*/  FADD.FTZ R148, R147, R148 ;  /* 0x0000009493947221 */ /* 0x000fc40000010000 */
[----:B------:R-:W-:-:S05]  /*10080*/  FADD.FTZ R151, R37, R151 ;  /* 0x0000009725977221 */ /* 0x000fca0000010000 */
[C---:B------:R-:W-:Y:S01]  /*10090*/  HMMA.16816.F32 R108, R4.reuse, R18, R108 ;  /* 0x00000012046c723c */ /* 0x040fe2000000186c */
[----:B------:R-:W2:Y:S07]  /*100a0*/  LDSM.16.MT88.4 R16, [R234+0x5900] ;  /* 0x00590000ea10783b */ /* 0x000eae0000004200 */
[C---:B-1----:R-:W-:Y:S08]  /*100b0*/  HMMA.16816.F32 R104, R4.reuse, R12, R104 ;  /* 0x0000000c0468723c */ /* 0x042ff00000001868 */
[C---:B------:R-:W-:Y:S01]  /*100c0*/  HMMA.16816.F32 R100, R4.reuse, R14, R100 ;  /* 0x0000000e0464723c */ /* 0x040fe20000001864 */
[----:B------:R-:W1:Y:S07]  /*100d0*/  LDSM.16.MT88.4 R12, [R232+0x5900] ;  /* 0x00590000e80c783b */ /* 0x000e6e0000004200 */
[C---:B----4-:R-:W-:Y:S08]  /*100e0*/  HMMA.16816.F32 R96, R4.reuse, R8, R96 ;  /* 0x000000080460723c */ /* 0x050ff00000001860 */
[C---:B------:R-:W-:Y:S01]  /*100f0*/  HMMA.16816.F32 R92, R4.reuse, R10, R92 ;  /* 0x0000000a045c723c */ /* 0x040fe2000000185c */
[----:B------:R-:W3:Y:S07]  /*10100*/  LDSM.16.MT88.4 R8, [R234+0x2100] ;  /* 0x00210000ea08783b */ /* 0x000eee0000004200 */
[C---:B-----5:R-:W-:Y:S08]  /*10110*/  HMMA.16816.F32 R120, R4.reuse, R20, R120 ;  /* 0x000000140478723c */ /* 0x060ff00000001878 */
        /* <DEDUP_REMOVED lines=171> */
[----:B------:R-:W-:Y:S01]  /*10bd0*/  IADD3 R244, R243, 0x100, RZ ;  /* 0x00000100f3f47810 */ /* 0x000fe20007ffe0ff */
[----:B------:R-:W-:-:S02]  /*10be0*/  ULDC UR5, c[0x0][0x210] ;  /* 0x0000840000057ab9 */ /* 0x000fc40000000800 */
[----:B------:R-:W-:Y:S02]  /*10bf0*/  ULDC UR4, c[0x0][0x1e8] ;  /* 0x00007a0000047ab9 */ /* 0x000fe40000000800 */
[----:B------:R-:W-:Y:S02]  /*10c00*/  ULEA.HI.SX32 UR8, UR8, 0xfffffffe, 0x19 ;  /* 0xfffffffe08087891 */ /* 0x000fe4000f8fca3f */
[----:B------:R-:W-:Y:S02]  /*10c10*/  UIMAD UR5, UR11, UR5, URZ ;  /* 0x000000050b0572a4 */ /* 0x000fe4000f8e023f */
[----:B------:R-:W-:Y:S02]  /*10c20*/  UIMAD UR4, UR11, UR4, URZ ;  /* 0x000000040b0472a4 */ /* 0x000fe4000f8e023f */
[----:B------:R-:W-:Y:S02]  /*10c30*/  ULDC.64 UR16, c[0x0][0x118] ;  /* 0x0000460000107ab9 */ /* 0x000fe40000000a00 */
[----:B------:R-:W-:Y:S01]  /*10c40*/  ULDC.64 UR12, c[0x0][0x118] ;  /* 0x00004600000c7ab9 */ /* 0x000fe20000000a00 */
[----:B------:R-:W-:Y:S05]  /*10c50*/  BRA `(.L_x_138) ;  /* 0x000003d000007947 */ /* 0x000fea0003800000 */
.L_x_140:
[----:B------:R-:W-:Y:S01]  /*10c60*/  ULEA UR7, UR8, UR14, 0x7 ;  /* 0x0000000e08077291 */ /* 0x000fe2000f8e383f */
[----:B------:R-:W-:Y:S01]  /*10c70*/  ISETP.NE.AND P3, PT, R239, 0x1, PT ;  /* 0x00000001ef00780c */ /* 0x000fe20003f65270 */
[----:B------:R-:W-:Y:S04]  /*10c80*/  IMAD.MOV.U32 R241, RZ, RZ, RZ ;  /* 0x000000fffff17224 */ /* 0x000fe800078e00ff */
        /* <DEDUP_REMOVED lines=35> */
[C---:B--2---:R-:W-:Y:S01]  /*10ec0*/  IMAD.X R13, R10.reuse, 0x1, R248, P2 ;  /* 0x000000010a0d7824 */ /* 0x044fe200010e06f8 */
[C---:B---3--:R-:W-:Y:S01]  /*10ed0*/  IADD3 R14, P0, R7.reuse, R247, RZ ;  /* 0x000000f7070e7210 */ /* 0x048fe20007f1e0ff */
[----:B------:R-:W-:Y:S03]  /*10ee0*/  IMAD.X R17, R10, 0x1, R246, P1 ;  /* 0x000000010a117824 */ /* 0x000fe600008e06f6 */
[----:B------:R2:W-:Y:S01]  /*10ef0*/  LDGSTS.E.BYPASS.LTC128B.128 [R243+0x8100], [R12.64], !P5 ;  /* 0x081000000cf37fae */ /* 0x0005e2000e901d4c */
[C---:B----4-:R-:W-:Y:S01]  /*10f00*/  IMAD.X R15, R8.reuse, 0x1, R248, P0 ;  /* 0x00000001080f7824 */ /* 0x050fe200000e06f8 */
[----:B------:R-:W-:Y:S02]  /*10f10*/  IADD3 R10, P0, R7, R245, RZ ;  /* 0x000000f5070a7210 */ /* 0x000fe40007f1e0ff */
[----:B------:R3:W-:Y:S04]  /*10f20*/  LDGSTS.E.BYPASS.LTC128B.128 [R243+0xc100], [R16.64], !P4 ;  /* 0x0c10000010f37fae */ /* 0x0007e8000e101d4c */
[----:B------:R4:W-:Y:S01]  /*10f30*/  LDGSTS.E.BYPASS.LTC128B.128 [R243+0x9100], [R14.64], !P5 ;  /* 0x091000000ef37fae */ /* 0x0009e2000e901d4c */
[----:B------:R-:W-:Y:S01]  /*10f40*/  IMAD.X R11, R8, 0x1, R246, P0 ;  /* 0x00000001080b7824 */ /* 0x000fe200000e06f6 */
[C---:B-----5:R-:W-:Y:S04]  /*10f50*/  IADD3 R8, P1, R4.reuse, R247, RZ ;  /* 0x000000f704087210 */ /* 0x060fe80007f3e0ff */
[----:B------:R3:W-:Y:S01]  /*10f60*/  LDGSTS.E.BYPASS.LTC128B.128 [R243+0xd100], [R10.64], !P4 ;  /* 0x0d1000000af37fae */ /* 0x0007e2000e101d4c */
[----:B------:R-:W-:Y:S01]  /*10f70*/  IADD3 R4, P0, R4, R245, RZ ;  /* 0x000000f504047210 */ /* 0x000fe20007f1e0ff */
[--C-:B-1----:R-:W-:Y:S01]  /*10f80*/  IMAD.X R9, R3, 0x1, R248.reuse, P1 ;  /* 0x0000000103097824 */ /* 0x102fe200008e06f8 */
[C---:B--2---:R-:W-:Y:S05]  /*10f90*/  IADD3 R12, P3, R5.reuse, R247, RZ ;  /* 0x000000f7050c7210 */ /* 0x044fea0007f7e0ff */
[C---:B------:R-:W-:Y:S01]  /*10fa0*/  IMAD.X R13, R6.reuse, 0x1, R248, P3 ;  /* 0x00000001060d7824 */ /* 0x040fe200018e06f8 */
[----:B----4-:R-:W-:Y:S01]  /*10fb0*/  IADD3 R14, P2, R5, R245, RZ ;  /* 0x000000f5050e7210 */ /* 0x010fe20007f5e0ff */
[--C-:B------:R-:W-:Y:S03]  /*10fc0*/  IMAD.X R5, R3, 0x1, R246.reuse, P0 ;  /* 0x0000000103057824 */ /* 0x100fe600000e06f6 */
[----:B------:R3:W-:Y:S01]  /*10fd0*/  LDGSTS.E.BYPASS.LTC128B.128 [R243+0xa100], [R12.64], !P5 ;  /* 0x0a1000000cf37fae */ /* 0x0007e2000e901d4c */
[----:B------:R-:W-:Y:S05]  /*10fe0*/  IMAD.X R15, R6, 0x1, R246, P2 ;  /* 0x00000001060f7824 */ /* 0x000fea00010e06f6 */
[----:B------:R3:W-:Y:S04]  /*10ff0*/  LDGSTS.E.BYPASS.LTC128B.128 [R243+0xe100], [R14.64], !P4 ;  /* 0x0e1000000ef37fae */ /* 0x0007e8000e101d4c */
[----:B------:R3:W-:Y:S04]  /*11000*/  LDGSTS.E.BYPASS.LTC128B.128 [R243+0xb100], [R8.64], !P5 ;  /* 0x0b10000008f37fae */ /* 0x0007e8000e901d4c */
[----:B------:R3:W-:Y:S01]  /*11010*/  LDGSTS.E.BYPASS.LTC128B.128 [R243+0xf100], [R4.64], !P4 ;  /* 0x0f10000004f37fae */ /* 0x0007e2000e101d4c */
[----:B------:R-:W-:-:S05]  /*11020*/  BRA `(.L_x_139) ;  /* 0x000017e000007947 */ /* 0x000fca0003800000 */
.L_x_138:
        /* <DEDUP_REMOVED lines=382> */
.L_x_139:
        /* <DEDUP_REMOVED lines=21> */
[----:B------:R-:W-:Y:S02]  /*12960*/  MOV R64, R149 ;  /* 0x0000009500407202 */ /* 0x000fe40000000f00 */
[----:B------:R-:W-:Y:S01]  /*12970*/  ISETP.LT.AND P0, PT, RZ, UR8, PT ;  /* 0x00000008ff007c0c */ /* 0x000fe2000bf01270 */
[----:B------:R-:W-:Y:S01]  /*12980*/  LDSM.16.MT88.4 R20, [R234+0x100] ;  /* 0x00010000ea14783b */ /* 0x000fe20000004200 */
[----:B------:R-:W-:Y:S07]  /*12990*/  UIADD3 UR8, UR8, -0x1, URZ ;  /* 0xffffffff08087890 */ /* 0x000fee000fffe03f */
        /* <DEDUP_REMOVED lines=111> */
[C---:B------:R-:W-:Y:S01]  /*13090*/  FMUL.FTZ R11, R0.reuse, R127 ;  /* 0x0000007f000b7220 */ /* 0x040fe20000410000 */
[----:B------:R-:W-:Y:S01]  /*130a0*/  MOV R126, R59 ;  /* 0x0000003b007e7202 */ /* 0x000fe20000000f00 */
[C---:B------:R-:W-:Y:S01]  /*130b0*/  FMUL.FTZ R18, R0.reuse, R118 ;  /* 0x0000007600127220 */ /* 0x040fe20000410000 */
[----:B---3--:R-:W-:Y:S01]  /*130c0*/  F2FP.PACK_AB R128, R149, R150 ;  /* 0x000000969580723e */ /* 0x008fe200000000ff */
[----:B------:R-:W-:Y:S01]  /*130d0*/  FMUL.FTZ R19, R0, R119 ;  /* 0x0000007700137220 */ /* 0x000fe20000410000 */
[----:B------:R-:W-:Y:S01]  /*130e0*/  MOV R127, R58 ;  /* 0x0000003a007f7202 */ /* 0x000fe20000000f00 */
[C---:B------:R-:W-:Y:S01]  /*130f0*/  FMUL.FTZ R16, R2.reuse, R116 ;  /* 0x0000007402107220 */ /* 0x040fe20000410000 */
[----:B------:R-:W-:Y:S01]  /*13100*/  MOV R116, R48 ;  /* 0x0000003000747202 */ /* 0x000fe20000000f00 */
[C---:B------:R-:W-:Y:S01]  /*13110*/  FMUL.FTZ R24, R2.reuse, R108 ;  /* 0x0000006c02187220 */ /* 0x040fe20000410000 */
[----:B------:R-:W-:Y:S01]  /*13120*/  MUFU.EX2 R146, R146 ;  /* 0x0000009200927308 */ /* 0x000fe20000000800 */
[----:B------:R-:W-:Y:S02]  /*13130*/  FMUL.FTZ R25, R2, R109 ;  /* 0x0000006d02197220 */ /* 0x000fe40000410000 */
        /* <DEDUP_REMOVED lines=14> */
[----:B------:R-:W-:Y:S02]  /*13220*/  FMUL.FTZ R64, R2, R68 ;  /* 0x0000004402407220 */ /* 0x000fe40000410000 */
[C---:B------:R-:W-:Y:S02]  /*13230*/  FMUL.FTZ R66, R0.reuse, R70 ;  /* 0x0000004600427220 */ /* 0x040fe40000410000 */
[----:B------:R-:W-:Y:S01]  /*13240*/  FMUL.FTZ R67, R0, R71 ;  /* 0x0000004700437220 */ /* 0x000fe20000410000 */
[----:B------:R-:W1:Y:S01]  /*13250*/  MUFU.EX2 R135, R135 ;  /* 0x0000008700877308 */ /* 0x000e620000000800 */
[--C-:B------:R-:W-:Y:S02]  /*13260*/  FFMA.FTZ R205, R205, c[0x0][0x2d0], -R152.reuse ;  /* 0x0000b400cdcd7a23 */ /* 0x100fe40000010898 */
        /* <DEDUP_REMOVED lines=24> */
[C---:B------:R-:W-:Y:S01]  /*133f0*/  FMUL.FTZ R13, R2.reuse, R121 ;  /* 0x00000079020d7220 */ /* 0x040fe20000410000 */
[----:B------:R-:W-:Y:S01]  /*13400*/  MOV R120, R57 ;  /* 0x0000003900787202 */ /* 0x000fe20000000f00 */
[----:B------:R-:W-:Y:S01]  /*13410*/  FMUL.FTZ R57, R2, R77 ;  /* 0x0000004d02397220 */ /* 0x000fe20000410000 */
[----:B------:R-:W-:Y:S01]  /*13420*/  MOV R121, R56 ;  /* 0x0000003800797202 */ /* 0x000fe20000000f00 */
[C---:B------:R-:W-:Y:S01]  /*13430*/  FMUL.FTZ R14, R0.reuse, R122 ;  /* 0x0000007a000e7220 */ /* 0x040fe20000410000 */
[----:B------:R-:W-:Y:S02]  /*13440*/  MOV R122, R51 ;  /* 0x00000033007a7202 */ /* 0x000fe40000000f00 */
[----:B------:R-:W-:Y:S01]  /*13450*/  MUFU.EX2 R171, R171 ;  /* 0x000000ab00ab7308 */ /* 0x000fe20000000800 */
[C---:B------:R-:W-:Y:S01]  /*13460*/  FMUL.FTZ R15, R0.reuse, R123 ;  /* 0x0000007b000f7220 */ /* 0x040fe20000410000 */
[----:B------:R-:W-:Y:S01]  /*13470*/  MOV R123, R50 ;  /* 0x00000032007b7202 */ /* 0x000fe20000000f00 */
[C---:B------:R-:W-:Y:S01]  /*13480*/  FMUL.FTZ R50, R0.reuse, R86 ;  /* 0x0000005600327220 */ /* 0x040fe20000410000 */
[----:B--2---:R-:W-:Y:S01]  /*13490*/  F2FP.PACK_AB R70, R159, R157 ;  /* 0x0000009d9f46723e */ /* 0x004fe200000000ff */
[----:B------:R-:W-:Y:S02]  /*134a0*/  FMUL.FTZ R51, R0, R87 ;  /* 0x0000005700337220 */ /* 0x000fe40000410000 */
[----:B------:R-:W2:Y:S01]  /*134b0*/  LDSM.16.MT88.4 R84, [R232+0x4100] ;  /* 0x00410000e854783b */ /* 0x000ea20000004200 */
[C---:B------:R-:W-:Y:S02]  /*134c0*/  HMMA.16816.F32 R12, R128.reuse, R20, R12 ;  /* 0x00000014800c723c */ /* 0x040fe4000000180c */
[----:B------:R-:W-:Y:S01]  /*134d0*/  MUFU.EX2 R176, R176 ;  /* 0x000000b000b07308 */ /* 0x000fe20000000800 */
[C---:B------:R-:W-:Y:S02]  /*134e0*/  FMUL.FTZ R56, R2.reuse, R76 ;  /* 0x0000004c02387220 */ /* 0x040fe40000410000 */
[--C-:B------:R-:W-:Y:S01]  /*134f0*/  FFMA.FTZ R179, R179, c[0x0][0x2d0], -R153.reuse ;  /* 0x0000b400b3b37a23 */ /* 0x100fe20000010899 */
[----:B-1----:R-:W-:Y:S01]  /*13500*/  F2FP.PACK_AB R71, R165, R162 ;  /* 0x000000a2a547723e */ /* 0x002fe200000000ff */
[----:B------:R-:W1:Y:S01]  /*13510*/  LDSM.16.MT88.4 R76, [R236+0x900] ;  /* 0x00090000ec4c783b */ /* 0x000e620000004200 */
[C---:B------:R-:W-:Y:S04]  /*13520*/  HMMA.16816.F32 R16, R128.reuse, R22, R16 ;  /* 0x000000168010723c */ /* 0x040fe80000001810 */
[C---:B------:R-:W-:Y:S01]  /*13530*/  FMUL.FTZ R20, R2.reuse, R112 ;  /* 0x0000007002147220 */ /* 0x040fe20000410000 */
[----:B------:R-:W-:Y:S01]  /*13540*/  MUFU.EX2 R177, R177 ;  /* 0x000000b100b17308 */ /* 0x000fe20000000800 */
[----:B------:R-:W-:Y:S02]  /*13550*/  FMUL.FTZ R21, R2, R113 ;  /* 0x0000007102157220 */ /* 0x000fe40000410000 */
        /* <DEDUP_REMOVED lines=26> */
[----:B------:R-:W3:Y:S01]  /*13700*/  MUFU.EX2 R105, R105 ;  /* 0x0000006900697308 */ /* 0x000ee20000000800 */
[C---:B------:R-:W-:Y:S02]  /*13710*/  FMUL.FTZ R37, R2.reuse, R97 ;  /* 0x0000006102257220 */ /* 0x040fe40000410000 */
[----:B------:R-:W-:Y:S02]  /*13720*/  FMUL.FTZ R40, R2, R92 ;  /* 0x0000005c02287220 */ /* 0x000fe40000410000 */
[C---:B------:R-:W-:Y:S01]  /*13730*/  FMUL.FTZ R38, R0.reuse, R98 ;  /* 0x0000006200267220 */ /* 0x040fe20000410000 */
[----:B------:R-:W-:Y:S03]  /*13740*/  LDSM.16.MT88.4 R92, [R233+0x5100] ;  /* 0x00510000e95c783b */ /* 0x000fe60000004200 */
[----:B------:R-:W-:Y:S01]  /*13750*/  FMUL.FTZ R39, R0, R99 ;  /* 0x0000006300277220 */ /* 0x000fe20000410000 */
[----:B------:R-:W-:Y:S01]  /*13760*/  MUFU.EX2 R106, R106 ;  /* 0x0000006a006a7308 */ /* 0x000fe20000000800 */
[----:B------:R-:W-:Y:S02]  /*13770*/  FFMA.FTZ R107, R65, c[0x0][0x2d0], -R152 ;  /* 0x0000b400416b7a23 */ /* 0x000fe40000010898 */
[----:B------:R-:W-:Y:S01]  /*13780*/  FMUL.FTZ R65, R2, R69 ;  /* 0x0000004502417220 */ /* 0x000fe20000410000 */
[----:B------:R-:W-:Y:S01]  /*13790*/  LDSM.16.MT88.4 R96, [R232+0x5100] ;  /* 0x00510000e860783b */ /* 0x000fe20000004200 */
[--C-:B------:R-:W-:Y:S01]  /*137a0*/  FFMA.FTZ R251, R251, c[0x0][0x2d0], -R153.reuse ;  /* 0x0000b400fbfb7a23 */ /* 0x100fe20000010899 */
[C---:B------:R-:W-:Y:S03]  /*137b0*/  HMMA.16816.F32 R36, R128.reuse, R44, R36 ;  /* 0x0000002c8024723c */ /* 0x040fe60000001824 */
[--C-:B------:R-:W-:Y:S01]  /*137c0*/  FFMA.FTZ R207, R207, c[0x0][0x2d0], -R153.reuse ;  /* 0x0000b400cfcf7a23 */ /* 0x100fe20000010899 */
[----:B------:R-:W4:Y:S01]  /*137d0*/  MUFU.EX2 R107, R107 ;  /* 0x0000006b006b7308 */ /* 0x000f220000000800 */
[--C-:B------:R-:W-:Y:S02]  /*137e0*/  FFMA.FTZ R202, R202, c[0x0][0x2d0], -R153.reuse ;  /* 0x0000b400caca7a23 */ /* 0x100fe40000010899 */
[C---:B------:R-:W-:Y:S01]  /*137f0*/  FMUL.FTZ R44, R2.reuse, R88 ;  /* 0x00000058022c7220 */ /* 0x040fe20000410000 */
[C---:B------:R-:W-:Y:S04]  /*13800*/  HMMA.16816.F32 R40, R128.reuse, R46, R40 ;  /* 0x0000002e8028723c */ /* 0x040fe80000001828 */
[----:B------:R-:W-:Y:S01]  /*13810*/  FMUL.FTZ R45, R2, R89 ;  /* 0x00000059022d7220 */ /* 0x000fe20000410000 */
[----:B---3--:R-:W-:Y:S01]  /*13820*/  F2FP.PACK_AB R68, R105, R104 ;  /* 0x000000686944723e */ /* 0x008fe200000000ff */
[----:B------:R-:W-:Y:S01]  /*13830*/  MUFU.EX2 R181, R181 ;  /* 0x000000b500b57308 */ /* 0x000fe20000000800 */
[C---:B------:R-:W-:Y:S02]  /*13840*/  FMUL.FTZ R46, R0.reuse, R90 ;  /* 0x0000005a002e7220 */ /* 0x040fe40000410000 */
[----:B------:R-:W-:Y:S02]  /*13850*/  FMUL.FTZ R47, R0, R91 ;  /* 0x0000005b002f7220 */ /* 0x000fe40000410000 */
[----:B------:R-:W-:Y:S01]  /*13860*/  LDSM.16.MT88.4 R88, [R232+0x900] ;  /* 0x00090000e858783b */ /* 0x000fe20000004200 */
[--C-:B------:R-:W-:Y:S02]  /*13870*/  FFMA.FTZ R170, R170, c[0x0][0x2d0], -R153.reuse ;  /* 0x0000b400aaaa7a23 */ /* 0x100fe40000010899 */
[--C-:B------:R-:W-:Y:S02]  /*13880*/  FFMA.FTZ R169, R169, c[0x0][0x2d0], -R153.reuse ;  /* 0x0000b400a9a97a23 */ /* 0x100fe40000010899 */
[C---:B------:R-:W-:Y:S01]  /*13890*/  HMMA.16816.F32 R44, R128.reuse, R52, R44 ;  /* 0x00000034802c723c */ /* 0x040fe2000000182c */
[----:B------:R-:W3:Y:S02]  /*138a0*/  MUFU.EX2 R183, R183 ;  /* 0x000000b700b77308 */ /* 0x000ee40000000800 */
[--C-:B------:R-:W-:Y:S01]  /*138b0*/  FFMA.FTZ R166, R166, c[0x0][0x2d0], -R153.reuse ;  /* 0x0000b400a6a67a23 */ /* 0x100fe20000010899 */
[----:B----4-:R-:W-:Y:S01]  /*138c0*/  F2FP.PACK_AB R69, R107, R106 ;  /* 0x0000006a6b45723e */ /* 0x010fe200000000ff */
[--C-:B------:R-:W-:Y:S02]  /*138d0*/  FFMA.FTZ R164, R164, c[0x0][0x2d0], -R153.reuse ;  /* 0x0000b400a4a47a23 */ /* 0x100fe40000010899 */
[C---:B------:R-:W-:Y:S01]  /*138e0*/  FMUL.FTZ R52, R2.reuse, R80 ;  /* 0x0000005002347220 */ /* 0x040fe20000410000 */
[C---:B------:R-:W-:Y:S03]  /*138f0*/  HMMA.16816.F32 R48, R128.reuse, R54, R48 ;  /* 0x000000368030723c */ /* 0x040fe60000001830 */
[----:B------:R-:W4:Y:S01]  /*13900*/  MUFU.EX2 R200, R200 ;  /* 0x000000c800c87308 */ /* 0x000f220000000800 */
[----:B------:R-:W-:Y:S02]  /*13910*/  FMUL.FTZ R53, R2, R81 ;  /* 0x0000005102357220 */ /* 0x000fe40000410000 */
[--C-:B------:R-:W-:Y:S02]  /*13920*/  FFMA.FTZ R158, R158, c[0x0][0x2d0], -R153.reuse ;  /* 0x0000b4009e9e7a23 */ /* 0x100fe40000010899 */
[C---:B------:R-:W-:Y:S04]  /*13930*/  FMUL.FTZ R54, R0.reuse, R82 ;  /* 0x0000005200367220 */ /* 0x040fe80000410000 */
[----:B------:R-:W-:Y:S01]  /*13940*/  FMUL.FTZ R55, R0, R83 ;  /* 0x0000005300377220 */ /* 0x000fe20000410000 */
[----:B------:R-:W-:Y:S01]  /*13950*/  MUFU.EX2 R204, R204 ;  /* 0x000000cc00cc7308 */ /* 0x000fe20000000800 */
[----:B------:R-:W5:Y:S01]  /*13960*/  LDSM.16.MT88.4 R80, [R234+0x900] ;  /* 0x00090000ea50783b */ /* 0x000f620000004200 */
[--C-:B------:R-:W-:Y:S02]  /*13970*/  FFMA.FTZ R160, R160, c[0x0][0x2d0], -R153.reuse ;  /* 0x0000b400a0a07a23 */ /* 0x100fe40000010899 */
[----:B------:R-:W-:Y:S02]  /*13980*/  FFMA.FTZ R154, R154, c[0x0][0x2d0], -R153 ;  /* 0x0000b4009a9a7a23 */ /* 0x000fe40000010899 */
[C---:B------:R-:W-:Y:S03]  /*13990*/  HMMA.16816.F32 R52, R128.reuse, R60, R52 ;  /* 0x0000003c8034723c */ /* 0x040fe60000001834 */
[----:B------:R-:W-:Y:S01]  /*139a0*/  FFMA.FTZ R150, R2, R250, R150 ;  /* 0x000000fa02967223 */ /* 0x000fe20000010096 */
[----:B------:R-:W1:Y:S01]  /*139b0*/  MUFU.EX2 R203, R203 ;  /* 0x000000cb00cb7308 */ /* 0x000e620000000800 */
[----:B------:R-:W-:Y:S02]  /*139c0*/  FFMA.FTZ R146, R0, R249, R146 ;  /* 0x000000f900927223 */ /* 0x000fe40000010092 */
[C---:B------:R-:W-:Y:S01]  /*139d0*/  FMUL.FTZ R60, R2.reuse, R72 ;  /* 0x00000048023c7220 */ /* 0x040fe20000410000 */
[C---:B------:R-:W-:Y:S04]  /*139e0*/  HMMA.16816.F32 R56, R128.reuse, R62, R56 ;  /* 0x0000003e8038723c */ /* 0x040fe80000001838 */
[----:B------:R-:W-:Y:S02]  /*139f0*/  FMUL.FTZ R61, R2, R73 ;  /* 0x00000049023d7220 */ /* 0x000fe40000410000 */
[----:B------:R-:W1:Y:S01]  /*13a00*/  MUFU.EX2 R205, R205 ;  /* 0x000000cd00cd7308 */ /* 0x000e620000000800 */
[C---:B------:R-:W-:Y:S02]  /*13a10*/  FMUL.FTZ R62, R0.reuse, R74 ;  /* 0x0000004a003e7220 */ /* 0x040fe40000410000 */
[----:B------:R-:W-:Y:S02]  /*13a20*/  FMUL.FTZ R63, R0, R75 ;  /* 0x0000004b003f7220 */ /* 0x000fe40000410000 */
[----:B------:R-:W3:Y:S01]  /*13a30*/  LDSM.16.MT88.4 R72, [R233+0x900] ;  /* 0x00090000e948783b */ /* 0x000ee20000004200 */
        /* <DEDUP_REMOVED lines=9> */
[----:B------:R-:W2:Y:S01]  /*13ad0*/  MUFU.EX2 R208, R208 ;  /* 0x000000d000d07308 */ /* 0x000ea20000000800 */
[----:B------:R-:W-:Y:S02]  /*13ae0*/  FADD.FTZ R135, R135, R146 ;  /* 0x0000009287877221 */ /* 0x000fe40000010000 */
[----:B------:R-:W-:Y:S02]  /*13af0*/  FADD.FTZ R147, R104, R147 ;  /* 0x0000009368937221 */ /* 0x000fe40000010000 */
[C---:B-1----:R-:W-:Y:S05]  /*13b00*/  HMMA.16816.F32 R4, R68.reuse, R76, R4 ;  /* 0x0000004c4404723c */ /* 0x042fea0000001804 */
[----:B------:R-:W-:Y:S01]  /*13b10*/  MUFU.EX2 R211, R211 ;  /* 0x000000d300d37308 */ /* 0x000fe20000000800 */
[----:B------:R-:W-:Y:S02]  /*13b20*/  FADD.FTZ R135, R106, R135 ;  /* 0x000000876a877221 */ /* 0x000fe40000010000 */
[C---:B------:R-:W-:Y:S01]  /*13b30*/  HMMA.16816.F32 R8, R68.reuse, R78, R8 ;  /* 0x0000004e4408723c */ /* 0x040fe20000001808 */
[----:B------:R-:W1:Y:S03]  /*13b40*/  LDSM.16.MT88.4 R76, [R234+0x4900] ;  /* 0x00490000ea4c783b */ /* 0x000e660000004200 */
[----:B------:R-:W-:Y:S02]  /*13b50*/  FADD.FTZ R105, R105, R147 ;  /* 0x0000009369697221 */ /* 0x000fe40000010000 */
[----:B------:R-:W-:Y:S01]  /*13b60*/  FADD.FTZ R107, R107, R135 ;  /* 0x000000876b6b7221 */ /* 0x000fe20000010000 */
[----:B------:R-:W1:Y:S01]  /*13b70*/  MUFU.EX2 R252, R252 ;  /* 0x000000fc00fc7308 */ /* 0x000e620000000800 */
[C---:B-----5:R-:W-:Y:S04]  /*13b80*/  HMMA.16816.F32 R12, R68.reuse, R80, R12 ;  /* 0x00000050440c723c */ /* 0x060fe8000000180c */
[----:B------:R-:W-:Y:S02]  /*13b90*/  FADD.FTZ R105, R157, R105 ;  /* 0x000000699d697221 */ /* 0x000fe40000010000 */
[----:B------:R-:W-:Y:S02]  /*13ba0*/  FADD.FTZ R107, R162, R107 ;  /* 0x0000006ba26b7221 */ /* 0x000fe40000010000 */
[C---:B------:R-:W-:Y:S01]  /*13bb0*/  HMMA.16816.F32 R16, R68.reuse, R82, R16 ;  /* 0x000000524410723c */ /* 0x040fe20000001810 */
[----:B------:R-:W-:Y:S01]  /*13bc0*/  LDSM.16.MT88.4 R80, [R232+0x4900] ;  /* 0x00490000e850783b */ /* 0x000fe20000004200 */
[----:B------:R-:W-:Y:S02]  /*13bd0*/  MUFU.EX2 R251, R251 ;  /* 0x000000fb00fb7308 */ /* 0x000fe40000000800 */
[----:B------:R-:W-:Y:S02]  /*13be0*/  FADD.FTZ R159, R159, R105 ;  /* 0x000000699f9f7221 */ /* 0x000fe40000010000 */
[----:B------:R-:W-:Y:S02]  /*13bf0*/  FADD.FTZ R165, R165, R107 ;  /* 0x0000006ba5a57221 */ /* 0x000fe40000010000 */
[C---:B---3--:R-:W-:Y:S04]  /*13c00*/  HMMA.16816.F32 R20, R68.reuse, R72, R20 ;  /* 0x000000484414723c */ /* 0x048fe80000001814 */
[----:B------:R-:W-:Y:S01]  /*13c10*/  MUFU.EX2 R210, R210 ;  /* 0x000000d200d27308 */ /* 0x000fe20000000800 */
[----:B------:R-:W-:Y:S02]  /*13c20*/  FADD.FTZ R159, R171, R159 ;  /* 0x0000009fab9f7221 */ /* 0x000fe40000010000 */
[----:B------:R-:W-:Y:S01]  /*13c30*/  FADD.FTZ R165, R177, R165 ;  /* 0x000000a5b1a57221 */ /* 0x000fe20000010000 */
[C---:B------:R-:W-:Y:S01]  /*13c40*/  HMMA.16816.F32 R24, R68.reuse, R74, R24 ;  /* 0x0000004a4418723c */ /* 0x040fe20000001818 */
[----:B------:R-:W3:Y:S05]  /*13c50*/  LDSM.16.MT88.4 R72, [R233+0x4900] ;  /* 0x00490000e948783b */ /* 0x000eea0000004200 */
        /* <DEDUP_REMOVED lines=10> */
[C---:B-1----:R-:W-:Y:S08]  /*13d00*/  HMMA.16816.F32 R44, R68.reuse, R76, R44 ;  /* 0x0000004c442c723c */ /* 0x042ff0000000182c */
[C---:B------:R-:W-:Y:S01]  /*13d10*/  HMMA.16816.F32 R48, R68.reuse, R78, R48 ;  /* 0x0000004e4430723c */ /* 0x040fe20000001830 */
[----:B------:R-:W1:Y:S01]  /*13d20*/  LDSM.16.MT88.4 R76, [R236+0x1100] ;  /* 0x00110000ec4c783b */ /* 0x000e620000004200 */
[----:B------:R-:W-:Y:S06]  /*13d30*/  MUFU.EX2 R182, R182 ;  /* 0x000000b600b67308 */ /* 0x000fec0000000800 */
[C---:B---3--:R-:W-:Y:S04]  /*13d40*/  HMMA.16816.F32 R52, R68.reuse, R72, R52 ;  /* 0x000000484434723c */ /* 0x048fe80000001834 */
[----:B------:R-:W-:Y:S04]  /*13d50*/  MUFU.EX2 R170, R170 ;  /* 0x000000aa00aa7308 */ /* 0x000fe80000000800 */
[C---:B------:R-:W-:Y:S01]  /*13d60*/  HMMA.16816.F32 R56, R68.reuse, R74, R56 ;  /* 0x0000004a4438723c */ /* 0x040fe20000001838 */
[----:B------:R-:W2:Y:S05]  /*13d70*/  LDSM.16.MT88.4 R72, [R234+0x1100] ;  /* 0x00110000ea48783b */ /* 0x000eaa0000004200 */
[----:B------:R-:W-:Y:S02]  /*13d80*/  MUFU.EX2 R169, R169 ;  /* 0x000000a900a97308 */ /* 0x000fe40000000800 */
[C---:B------:R-:W-:Y:S08]  /*13d90*/  HMMA.16816.F32 R60, R68.reuse, R80, R60 ;  /* 0x00000050443c723c */ /* 0x040ff0000000183c */
[----:B------:R-:W-:Y:S01]  /*13da0*/  HMMA.16816.F32 R64, R68, R82, R64 ;  /* 0x000000524440723c */ /* 0x000fe20000001840 */
[----:B------:R-:W3:Y:S01]  /*13db0*/  LDSM.16.MT88.4 R80, [R233+0x1100] ;  /* 0x00110000e950783b */ /* 0x000ee20000004200 */
        /* <DEDUP_REMOVED lines=10> */
[C---:B-1----:R-:W-:Y:S02]  /*13e60*/  HMMA.16816.F32 R4, R68.reuse, R76, R4 ;  /* 0x0000004c4404723c */ /* 0x042fe40000001804 */
[----:B------:R-:W-:Y:S01]  /*13e70*/  MUFU.EX2 R166, R166 ;  /* 0x000000a600a67308 */ /* 0x000fe20000000800 */
[----:B------:R-:W-:Y:S02]  /*13e80*/  FADD.FTZ R180, R180, R176 ;  /* 0x000000b0b4b47221 */ /* 0x000fe40000010000 */
[----:B------:R-:W-:Y:S02]  /*13e90*/  FADD.FTZ R183, R183, R178 ;  /* 0x000000b2b7b77221 */ /* 0x000fe40000010000 */
[----:B----4-:R-:W-:Y:S01]  /*13ea0*/  FADD.FTZ R180, R200, R180 ;  /* 0x000000b4c8b47221 */ /* 0x010fe20000010000 */
[C---:B------:R-:W-:Y:S01]  /*13eb0*/  HMMA.16816.F32 R8, R68.reuse, R78, R8 ;  /* 0x0000004e4408723c */ /* 0x040fe20000001808 */
[----:B------:R-:W1:Y:S03]  /*13ec0*/  LDSM.16.MT88.4 R76, [R236+0x5100] ;  /* 0x00510000ec4c783b */ /* 0x000e660000004200 */
[----:B------:R-:W-:Y:S01]  /*13ed0*/  MUFU.EX2 R164, R164 ;  /* 0x000000a400a47308 */ /* 0x000fe20000000800 */
[----:B------:R-:W-:Y:S03]  /*13ee0*/  FADD.FTZ R183, R203, R183 ;  /* 0x000000b7cbb77221 */ /* 0x000fe60000010000 */
[C---:B--2---:R-:W-:Y:S06]  /*13ef0*/  HMMA.16816.F32 R12, R68.reuse, R72, R12 ;  /* 0x00000048440c723c */ /* 0x044fec000000180c */
[----:B------:R-:W-:Y:S02]  /*13f00*/  MUFU.EX2 R163, R163 ;  /* 0x000000a300a37308 */ /* 0x000fe40000000800 */
[C---:B------:R-:W-:Y:S01]  /*13f10*/  HMMA.16816.F32 R16, R68.reuse, R74, R16 ;  /* 0x0000004a4410723c */ /* 0x040fe20000001810 */
[----:B------:R-:W2:Y:S07]  /*13f20*/  LDSM.16.MT88.4 R72, [R236+0x1900] ;  /* 0x00190000ec48783b */ /* 0x000eae0000004200 */
[C---:B---3--:R-:W-:Y:S01]  /*13f30*/  HMMA.16816.F32 R20, R68.reuse, R80, R20 ;  /* 0x000000504414723c */ /* 0x048fe20000001814 */
[----:B------:R-:W-:Y:S07]  /*13f40*/  MUFU.EX2 R161, R161 ;  /* 0x000000a100a17308 */ /* 0x000fee0000000800 */
[C---:B------:R-:W-:Y:S01]  /*13f50*/  HMMA.16816.F32 R24, R68.reuse, R82, R24 ;  /* 0x000000524418723c */ /* 0x040fe20000001818 */
[----:B------:R-:W3:Y:S02]  /*13f60*/  LDSM.16.MT88.4 R80, [R233+0x1900] ;  /* 0x00190000e950783b */ /* 0x000ee40000004200 */
[----:B------:R-:W-:Y:S05]  /*13f70*/  MUFU.EX2 R158, R158 ;  /* 0x0000009e009e7308 */ /* 0x000fea0000000800 */
[C---:B------:R-:W-:Y:S05]  /*13f80*/  HMMA.16816.F32 R28, R68.reuse, R84, R28 ;  /* 0x00000054441c723c */ /* 0x040fea000000181c */
[----:B------:R-:W-:Y:S02]  /*13f90*/  MUFU.EX2 R160, R160 ;  /* 0x000000a000a07308 */ /* 0x000fe40000000800 */
[--C-:B------:R-:W-:Y:S01]  /*13fa0*/  FFMA.FTZ R84, R116, c[0x0][0x2d0], -R153.reuse ;  /* 0x0000b40074547a23 */ /* 0x100fe20000010899 */
[C---:B------:R-:W-:Y:S01]  /*13fb0*/  HMMA.16816.F32 R32, R68.reuse, R86, R32 ;  /* 0x000000564420723c */ /* 0x040fe20000001820 */
[----:B------:R-:W-:Y:S06]  /*13fc0*/  LDSM.16.MT88.4 R116, [R234+0x3900] ;  /* 0x00390000ea74783b */ /* 0x000fec0000004200 */
[----:B------:R-:W-:Y:S01]  /*13fd0*/  MUFU.EX2 R156, R156 ;  /* 0x0000009c009c7308 */ /* 0x000fe20000000800 */
[C---:B-1----:R-:W-:Y:S08]  /*13fe0*/  HMMA.16816.F32 R36, R68.reuse, R76, R36 ;  /* 0x0000004c4424723c */ /* 0x042ff00000001824 */
[C---:B------:R-:W-:Y:S01]  /*13ff0*/  HMMA.16816.F32 R40, R68.reuse, R78, R40 ;  /* 0x0000004e4428723c */ /* 0x040fe20000001828 */
[----:B------:R-:W1:Y:S01]  /*14000*/  LDSM.16.MT88.4 R76, [R232+0x1900] ;  /* 0x00190000e84c783b */ /* 0x000e620000004200 */
        /* <DEDUP_REMOVED lines=10> */
[C---:B------:R-:W-:Y:S01]  /*140b0*/  HMMA.16816.F32 R60, R68.reuse, R96, R60 ;  /* 0x00000060443c723c */ /* 0x040fe2000000183c */
[----:B----4-:R-:W-:Y:S07]  /*140c0*/  LDSM.16.MT88.4 R88, [R234+0x6100] ;  /* 0x00610000ea58783b */ /* 0x010fee0000004200 */
[----:B------:R-:W-:Y:S01]  /*140d0*/  HMMA.16816.F32 R64, R68, R98, R64 ;  /* 0x000000624440723c */ /* 0x000fe20000001840 */
[----:B------:R-:W-:Y:S06]  /*140e0*/  LDSM.16.MT88.4 R96, [R234+0x2900] ;  /* 0x00290000ea60783b */ /* 0x000fec0000004200 */
        /* <DEDUP_REMOVED lines=9> */
[C---:B--2---:R-:W-:Y:S03]  /*14180*/  HMMA.16816.F32 R4, R68.reuse, R72, R4 ;  /* 0x000000484404723c */ /* 0x044fe60000001804 */
[----:B------:R-:W-:Y:S05]  /*14190*/  FADD.FTZ R252, R252, R205 ;  /* 0x000000cdfcfc7221 */ /* 0x000fea0000010000 */
[C---:B------:R-:W-:Y:S01]  /*141a0*/  HMMA.16816.F32 R8, R68.reuse, R74, R8 ;  /* 0x0000004a4408723c */ /* 0x040fe20000001808 */
[----:B------:R-:W2:Y:S07]  /*141b0*/  LDSM.16.MT88.4 R72, [R236+0x5900] ;  /* 0x00590000ec48783b */ /* 0x000eae0000004200 */
[C---:B------:R-:W-:Y:S01]  /*141c0*/  HMMA.16816.F32 R12, R68.reuse, R100, R12 ;  /* 0x00000064440c723c */ /* 0x040fe2000000180c */
[----:B------:R4:W-:Y:S07]  /*141d0*/  MUFU.EX2 R100, R84 ;  /* 0x0000005400647308 */ /* 0x0009ee0000000800 */
[C---:B------:R-:W-:Y:S08]  /*141e0*/  HMMA.16816.F32 R16, R68.reuse, R102, R16 ;  /* 0x000000664410723c */ /* 0x040ff00000001810 */
[C---:B---3--:R-:W-:Y:S07]  /*141f0*/  HMMA.16816.F32 R20, R68.reuse, R80, R20 ;  /* 0x000000504414723c */ /* 0x048fee0000001814 */
[--C-:B------:R-:W-:Y:S01]  /*14200*/  FFMA.FTZ R80, R123, c[0x0][0x2d0], -R153.reuse ;  /* 0x0000b4007b507a23 */ /* 0x100fe20000010899 */
[C---:B------:R-:W-:Y:S01]  /*14210*/  HMMA.16816.F32 R24, R68.reuse, R82, R24 ;  /* 0x000000524418723c */ /* 0x040fe20000001818 */
[----:B----4-:R-:W3:Y:S02]  /*14220*/  LDSM.16.MT88.4 R84, [R234+0x5900] ;  /* 0x00590000ea54783b */ /* 0x010ee40000004200 */
[----:B------:R4:W-:Y:S05]  /*14230*/  MUFU.EX2 R102, R80 ;  /* 0x0000005000667308 */ /* 0x0009ea0000000800 */
[C---:B-1----:R-:W-:Y:S07]  /*14240*/  HMMA.16816.F32 R28, R68.reuse, R76, R28 ;  /* 0x0000004c441c723c */ /* 0x042fee000000181c */
[--C-:B------:R-:W-:Y:S01]  /*14250*/  FFMA.FTZ R76, R121, c[0x0][0x2d0], -R152.reuse ;  /* 0x0000b400794c7a23 */ /* 0x100fe20000010898 */
[C---:B------:R-:W-:Y:S03]  /*14260*/  HMMA.16816.F32 R32, R68.reuse, R78, R32 ;  /* 0x0000004e4420723c */ /* 0x040fe60000001820 */
[----:B------:R1:W5:Y:S05]  /*14270*/  MUFU.EX2 R103, R76 ;  /* 0x0000004c00677308 */ /* 0x00036a0000000800 */
[C---:B--2---:R-:W-:Y:S04]  /*14280*/  HMMA.16816.F32 R36, R68.reuse, R72, R36 ;  /* 0x000000484424723c */ /* 0x044fe80000001824 */
[--C-:B----4-:R-:W-:Y:S03]  /*14290*/  FFMA.FTZ R80, R122, c[0x0][0x2d0], -R152.reuse ;  /* 0x0000b4007a507a23 */ /* 0x110fe60000010898 */
[--C-:B------:R-:W-:Y:S01]  /*142a0*/  FFMA.FTZ R72, R127, c[0x0][0x2d0], -R153.reuse ;  /* 0x0000b4007f487a23 */ /* 0x100fe20000010899 */
[C---:B------:R-:W-:Y:S01]  /*142b0*/  HMMA.16816.F32 R40, R68.reuse, R74, R40 ;  /* 0x0000004a4428723c */ /* 0x040fe20000001828 */
[----:B------:R2:W4:Y:S07]  /*142c0*/  MUFU.EX2 R101, R80 ;  /* 0x0000005000657308 */ /* 0x00052e0000000800 */
[C---:B---3--:R-:W-:Y:S03]  /*142d0*/  HMMA.16816.F32 R44, R68.reuse, R84, R44 ;  /* 0x00000054442c723c */ /* 0x048fe6000000182c */
[----:B------:R3:W3:Y:S01]  /*142e0*/  MUFU.EX2 R110, R72 ;  /* 0x00000048006e7308 */ /* 0x0006e20000000800 */
[----:B-1----:R-:W-:Y:S03]  /*142f0*/  LDSM.16.MT88.4 R76, [R232+0x5900] ;  /* 0x00590000e84c783b */ /* 0x002fe60000004200 */
[--C-:B------:R-:W-:Y:S01]  /*14300*/  FFMA.FTZ R84, R125, c[0x0][0x2d0], -R152.reuse ;  /* 0x0000b4007d547a23 */ /* 0x100fe20000010898 */
[C---:B------:R-:W-:Y:S05]  /*14310*/  HMMA.16816.F32 R48, R68.reuse, R86, R48 ;  /* 0x000000564430723c */ /* 0x040fea0000001830 */
[----:B------:R1:W-:Y:S01]  /*14320*/  MUFU.EX2 R111, R84 ;  /* 0x00000054006f7308 */ /* 0x0003e20000000800 */
[----:B--2---:R-:W2:Y:S01]  /*14330*/  LDSM.16.MT88.4 R80, [R233+0x5900] ;  /* 0x00590000e950783b */ /* 0x004ea20000004200 */
[--C-:B---3--:R-:W-:Y:S02]  /*14340*/  FFMA.FTZ R72, R126, c[0x0][0x2d0], -R152.reuse ;  /* 0x0000b4007e487a23 */ /* 0x108fe40000010898 */
[----:B------:R-:W-:Y:S03]  /*14350*/  FFMA.FTZ R152, R133, c[0x0][0x2d0], -R152 ;  /* 0x0000b40085987a23 */ /* 0x000fe60000010898 */
[----:B-----5:R-:W-:Y:S03]  /*14360*/  MOV R133, R103 ;  /* 0x0000006700857202 */ /* 0x020fe60000000f00 */
[----:B------:R3:W5:Y:S01]  /*14370*/  MUFU.EX2 R109, R72 ;  /* 0x00000048006d7308 */ /* 0x0007620000000800 */
[----:B-1----:R-:W-:Y:S09]  /*14380*/  LDSM.16.MT88.4 R84, [R234+0x2100] ;  /* 0x00210000ea54783b */ /* 0x002ff20000004200 */
[----:B------:R-:W-:Y:S01]  /*14390*/  MUFU.EX2 R152, R152 ;  /* 0x0000009800987308 */ /* 0x000fe20000000800 */
[----:B---3--:R-:W1:Y:S01]  /*143a0*/  LDSM.16.MT88.4 R72, [R236+0x2100] ;  /* 0x00210000ec48783b */ /* 0x008e620000004200 */
[C---:B--2---:R-:W-:Y:S08]  /*143b0*/  HMMA.16816.F32 R52, R68.reuse, R80, R52 ;  /* 0x000000504434723c */ /* 0x044ff00000001834 */
[C---:B------:R-:W-:Y:S01]  /*143c0*/  HMMA.16816.F32 R56, R68.reuse, R82, R56 ;  /* 0x000000524438723c */ /* 0x040fe20000001838 */
[----:B------:R-:W2:Y:S07]  /*143d0*/  LDSM.16.MT88.4 R80, [R233+0x2100] ;  /* 0x00210000e950783b */ /* 0x000eae0000004200 */
[C---:B------:R-:W-:Y:S07]  /*143e0*/  HMMA.16816.F32 R60, R68.reuse, R76, R60 ;  /* 0x0000004c443c723c */ /* 0x040fee000000183c */
[--C-:B------:R-:W-:Y:S01]  /*143f0*/  FFMA.FTZ R76, R124, c[0x0][0x2d0], -R153.reuse ;  /* 0x0000b4007c4c7a23 */ /* 0x100fe20000010899 */
[----:B------:R-:W-:Y:S01]  /*14400*/  HMMA.16816.F32 R64, R68, R78, R64 ;  /* 0x0000004e4440723c */ /* 0x000fe20000001840 */
[----:B------:R-:W-:Y:S02]  /*14410*/  LDSM.16.MT88.4 R124, [R236+0x3900] ;  /* 0x00390000ec7c783b */ /* 0x000fe40000004200 */
[----:B------:R3:W2:Y:S01]  /*14420*/  MUFU.EX2 R112, R76 ;  /* 0x0000004c00707308 */ /* 0x0006a20000000800 */
[----:B------:R-:W-:Y:S03]  /*14430*/  FFMA.FTZ R153, R151, c[0x0][0x2d0], -R153 ;  /* 0x0000b40097997a23 */ /* 0x000fe60000010899 */
[----:B------:R-:W-:Y:S02]  /*14440*/  F2FP.PACK_AB R68, R102, R100 ;  /* 0x000000646644723e */ /* 0x000fe400000000ff */
[----:B----4-:R-:W-:Y:S03]  /*14450*/  F2FP.PACK_AB R69, R103, R101 ;  /* 0x000000656745723e */ /* 0x010fe600000000ff */
[----:B------:R-:W-:Y:S01]  /*14460*/  F2FP.PACK_AB R70, R110, R108 ;  /* 0x0000006c6e46723e */ /* 0x000fe200000000ff */
[----:B------:R-:W4:Y:S01]  /*14470*/  MUFU.EX2 R153, R153 ;  /* 0x0000009900997308 */ /* 0x000f220000000800 */
[----:B-----5:R-:W-:Y:S07]  /*14480*/  F2FP.PACK_AB R71, R111, R109 ;  /* 0x0000006d6f47723e */ /* 0x020fee00000000ff */
[C---:B-1----:R-:W-:Y:S01]  /*14490*/  HMMA.16816.F32 R4, R68.reuse, R72, R4 ;  /* 0x000000484404723c */ /* 0x042fe20000001804 */
[----:B---3--:R-:W1:Y:S02]  /*144a0*/  LDSM.16.MT88.4 R76, [R232+0x2100] ;  /* 0x00210000e84c783b */ /* 0x008e640000004200 */
[-C--:B--2---:R-:W-:Y:S05]  /*144b0*/  MOV R151, R112.reuse ;  /* 0x0000007000977202 */ /* 0x084fea0000000f00 */
[C---:B------:R-:W-:Y:S01]  /*144c0*/  HMMA.16816.F32 R8, R68.reuse, R74, R8 ;  /* 0x0000004a4408723c */ /* 0x040fe20000001808 */
[----:B------:R-:W2:Y:S07]  /*144d0*/  LDSM.16.MT88.4 R72, [R236+0x6100] ;  /* 0x00610000ec48783b */ /* 0x000eae0000004200 */
[C---:B------:R-:W-:Y:S08]  /*144e0*/  HMMA.16816.F32 R12, R68.reuse, R84, R12 ;  /* 0x00000054440c723c */ /* 0x040ff0000000180c */
[C---:B------:R-:W-:Y:S01]  /*144f0*/  HMMA.16816.F32 R16, R68.reuse, R86, R16 ;  /* 0x000000564410723c */ /* 0x040fe20000001810 */
[----:B------:R-:W3:Y:S07]  /*14500*/  LDSM.16.MT88.4 R84, [R232+0x6100] ;  /* 0x00610000e854783b */ /* 0x000eee0000004200 */
[C---:B------:R-:W-:Y:S08]  /*14510*/  HMMA.16816.F32 R20, R68.reuse, R80, R20 ;  /* 0x000000504414723c */ /* 0x040ff00000001814 */
[C---:B------:R-:W-:Y:S01]  /*14520*/  HMMA.16816.F32 R24, R68.reuse, R82, R24 ;  /* 0x000000524418723c */ /* 0x040fe20000001818 */
[----:B------:R-:W5:Y:S07]  /*14530*/  LDSM.16.MT88.4 R80, [R236+0x2900] ;  /* 0x00290000ec50783b */ /* 0x000f6e0000004200 */
[C---:B-1----:R-:W-:Y:S08]  /*14540*/  HMMA.16816.F32 R28, R68.reuse, R76, R28 ;  /* 0x0000004c441c723c */ /* 0x042ff0000000181c */
[C---:B------:R-:W-:Y:S01]  /*14550*/  HMMA.16816.F32 R32, R68.reuse, R78, R32 ;  /* 0x0000004e4420723c */ /* 0x040fe20000001820 */
[----:B------:R-:W1:Y:S07]  /*14560*/  LDSM.16.MT88.4 R76, [R233+0x2900] ;  /* 0x00290000e94c783b */ /* 0x000e6e0000004200 */
[C---:B--2---:R-:W-:Y:S08]  /*14570*/  HMMA.16816.F32 R36, R68.reuse, R72, R36 ;  /* 0x000000484424723c */ /* 0x044ff00000001824 */
[C---:B------:R-:W-:Y:S01]  /*14580*/  HMMA.16816.F32 R40, R68.reuse, R74, R40 ;  /* 0x0000004a4428723c */ /* 0x040fe20000001828 */
[----:B------:R-:W2:Y:S07]  /*14590*/  LDSM.16.MT88.4 R72, [R232+0x2900] ;  /* 0x00290000e848783b */ /* 0x000eae0000004200 */
[C---:B------:R-:W-:Y:S08]  /*145a0*/  HMMA.16816.F32 R44, R68.reuse, R88, R44 ;  /* 0x00000058442c723c */ /* 0x040ff0000000182c */
[C---:B------:R-:W-:Y:S01]  /*145b0*/  HMMA.16816.F32 R48, R68.reuse, R90, R48 ;  /* 0x0000005a4430723c */ /* 0x040fe20000001830 */
[----:B------:R-:W-:Y:S07]  /*145c0*/  LDSM.16.MT88.4 R88, [R234+0x7100] ;  /* 0x00710000ea58783b */ /* 0x000fee0000004200 */
[C---:B------:R-:W-:Y:S08]  /*145d0*/  HMMA.16816.F32 R52, R68.reuse, R92, R52 ;  /* 0x0000005c4434723c */ /* 0x040ff00000001834 */
[C---:B------:R-:W-:Y:S01]  /*145e0*/  HMMA.16816.F32 R56, R68.reuse, R94, R56 ;  /* 0x0000005e4438723c */ /* 0x040fe20000001838 */
[----:B------:R-:W-:Y:S07]  /*145f0*/  LDSM.16.MT88.4 R92, [R233+0x7100] ;  /* 0x00710000e95c783b */ /* 0x000fee0000004200 */
[C---:B---3--:R-:W-:Y:S08]  /*14600*/  HMMA.16816.F32 R60, R68.reuse, R84, R60 ;  /* 0x00000054443c723c */ /* 0x048ff0000000183c */
[----:B------:R-:W-:Y:S01]  /*14610*/  HMMA.16816.F32 R64, R68, R86, R64 ;  /* 0x000000564440723c */ /* 0x000fe20000001840 */
[----:B------:R-:W-:Y:S06]  /*14620*/  LDSM.16.MT88.4 R84, [R234+0x6900] ;  /* 0x00690000ea54783b */ /* 0x000fec0000004200 */
[----:B------:R-:W-:Y:S02]  /*14630*/  F2FP.PACK_AB R68, R251, R112 ;  /* 0x00000070fb44723e */ /* 0x000fe400000000ff */
[----:B------:R-:W-:Y:S03]  /*14640*/  F2FP.PACK_AB R69, R209, R210 ;  /* 0x000000d2d145723e */ /* 0x000fe600000000ff */
[----:B------:R-:W-:Y:S02]  /*14650*/  F2FP.PACK_AB R70, R202, R207 ;  /* 0x000000cfca46723e */ /* 0x000fe400000000ff */
[----:B------:R-:W-:Y:S07]  /*14660*/  F2FP.PACK_AB R71, R182, R201 ;  /* 0x000000c9b647723e */ /* 0x000fee00000000ff */
[C---:B-----5:R-:W-:Y:S08]  /*14670*/  HMMA.16816.F32 R4, R68.reuse, R80, R4 ;  /* 0x000000504404723c */ /* 0x060ff00000001804 */
[C---:B------:R-:W-:Y:S01]  /*14680*/  HMMA.16816.F32 R8, R68.reuse, R82, R8 ;  /* 0x000000524408723c */ /* 0x040fe20000001808 */
[----:B------:R-:W3:Y:S07]  /*14690*/  LDSM.16.MT88.4 R80, [R236+0x6900] ;  /* 0x00690000ec50783b */ /* 0x000eee0000004200 */
[C---:B------:R-:W-:Y:S08]  /*146a0*/  HMMA.16816.F32 R12, R68.reuse, R96, R12 ;  /* 0x00000060440c723c */ /* 0x040ff0000000180c */
[C---:B------:R-:W-:Y:S01]  /*146b0*/  HMMA.16816.F32 R16, R68.reuse, R98, R16 ;  /* 0x000000624410723c */ /* 0x040fe20000001810 */
[----:B------:R-:W-:Y:S07]  /*146c0*/  LDSM.16.MT88.4 R96, [R232+0x7100] ;  /* 0x00710000e860783b */ /* 0x000fee0000004200 */
[C---:B-1----:R-:W-:Y:S08]  /*146d0*/  HMMA.16816.F32 R20, R68.reuse, R76, R20 ;  /* 0x0000004c4414723c */ /* 0x042ff00000001814 */
[C---:B------:R-:W-:Y:S01]  /*146e0*/  HMMA.16816.F32 R24, R68.reuse, R78, R24 ;  /* 0x0000004e4418723c */ /* 0x040fe20000001818 */
[----:B------:R-:W1:Y:S07]  /*146f0*/  LDSM.16.MT88.4 R76, [R233+0x6900] ;  /* 0x00690000e94c783b */ /* 0x000e6e0000004200 */
[C---:B--2---:R-:W-:Y:S08]  /*14700*/  HMMA.16816.F32 R28, R68.reuse, R72, R28 ;  /* 0x00000048441c723c */ /* 0x044ff0000000181c */
[C---:B------:R-:W-:Y:S01]  /*14710*/  HMMA.16816.F32 R32, R68.reuse, R74, R32 ;  /* 0x0000004a4420723c */ /* 0x040fe20000001820 */
[----:B------:R-:W2:Y:S07]  /*14720*/  LDSM.16.MT88.4 R72, [R232+0x6900] ;  /* 0x00690000e848783b */ /* 0x000eae0000004200 */
[C---:B---3--:R-:W-:Y:S08]  /*14730*/  HMMA.16816.F32 R36, R68.reuse, R80, R36 ;  /* 0x000000504424723c */ /* 0x048ff00000001824 */
        /* <DEDUP_REMOVED lines=9> */
[----:B------:R-:W-:Y:S01]  /*147d0*/  HMMA.16816.F32 R64, R68, R74, R64 ;  /* 0x0000004a4440723c */ /* 0x000fe20000001840 */
[----:B------:R-:W2:Y:S06]  /*147e0*/  LDSM.16.MT88.4 R72, [R233+0x3100] ;  /* 0x00310000e948783b */ /* 0x000eac0000004200 */
[----:B------:R-:W-:Y:S02]  /*147f0*/  F2FP.PACK_AB R68, R169, R170 ;  /* 0x000000aaa944723e */ /* 0x000fe400000000ff */
[----:B------:R-:W-:Y:S03]  /*14800*/  F2FP.PACK_AB R69, R167, R168 ;  /* 0x000000a8a745723e */ /* 0x000fe600000000ff */
[----:B------:R-:W-:Y:S02]  /*14810*/  F2FP.PACK_AB R70, R164, R166 ;  /* 0x000000a6a446723e */ /* 0x000fe400000000ff */
[----:B------:R-:W-:Y:S07]  /*14820*/  F2FP.PACK_AB R71, R161, R163 ;  /* 0x000000a3a147723e */ /* 0x000fee00000000ff */
[C---:B---3--:R-:W-:Y:S08]  /*14830*/  HMMA.16816.F32 R4, R68.reuse, R80, R4 ;  /* 0x000000504404723c */ /* 0x048ff00000001804 */
[C---:B------:R-:W-:Y:S01]  /*14840*/  HMMA.16816.F32 R8, R68.reuse, R82, R8 ;  /* 0x000000524408723c */ /* 0x040fe20000001808 */
[----:B------:R-:W3:Y:S07]  /*14850*/  LDSM.16.MT88.4 R80, [R236+0x7100] ;  /* 0x00710000ec50783b */ /* 0x000eee0000004200 */
[C---:B-1----:R-:W-:Y:S08]  /*14860*/  HMMA.16816.F32 R12, R68.reuse, R76, R12 ;  /* 0x0000004c440c723c */ /* 0x042ff0000000180c */
[C---:B------:R-:W-:Y:S01]  /*14870*/  HMMA.16816.F32 R16, R68.reuse, R78, R16 ;  /* 0x0000004e4410723c */ /* 0x040fe20000001810 */
[----:B------:R-:W-:Y:S07]  /*14880*/  LDSM.16.MT88.4 R76, [R233+0x7900] ;  /* 0x00790000e94c783b */ /* 0x000fee0000004200 */
[C---:B--2---:R-:W-:Y:S07]  /*14890*/  HMMA.16816.F32 R20, R68.reuse, R72, R20 ;  /* 0x000000484414723c */ /* 0x044fee0000001814 */
[----:B------:R-:W-:Y:S01]  /*148a0*/  MOV R73, R111 ;  /* 0x0000006f00497202 */ /* 0x000fe20000000f00 */
[C---:B------:R-:W-:Y:S04]  /*148b0*/  HMMA.16816.F32 R24, R68.reuse, R74, R24 ;  /* 0x0000004a4418723c */ /* 0x040fe80000001818 */
[----:B------:R-:W-:Y:S03]  /*148c0*/  MOV R72, R110 ;  /* 0x0000006e00487202 */ /* 0x000fe60000000f00 */
[----:B------:R-:W-:Y:S01]  /*148d0*/  MOV R75, R109 ;  /* 0x0000006d004b7202 */ /* 0x000fe20000000f00 */
[C---:B------:R-:W-:Y:S04]  /*148e0*/  HMMA.16816.F32 R28, R68.reuse, R84, R28 ;  /* 0x00000054441c723c */ /* 0x040fe8000000181c */
[----:B------:R-:W-:Y:S02]  /*148f0*/  MOV R74, R108 ;  /* 0x0000006c004a7202 */ /* 0x000fe40000000f00 */
[----:B------:R-:W1:Y:S02]  /*14900*/  LDSM.16.MT88.4 R108, [R233+0x3900] ;  /* 0x00390000e96c783b */ /* 0x000e640000004200 */
[C---:B------:R-:W-:Y:S06]  /*14910*/  HMMA.16816.F32 R32, R68.reuse, R86, R32 ;  /* 0x000000564420723c */ /* 0x040fec0000001820 */
[----:B------:R-:W-:Y:S02]  /*14920*/  LDSM.16.MT88.4 R84, [R234+0x7900] ;  /* 0x00790000ea54783b */ /* 0x000fe40000004200 */
[C---:B---3--:R-:W-:Y:S07]  /*14930*/  HMMA.16816.F32 R36, R68.reuse, R80, R36 ;  /* 0x000000504424723c */ /* 0x048fee0000001824 */
[----:B------:R-:W-:Y:S01]  /*14940*/  MOV R81, R102 ;  /* 0x0000006600517202 */ /* 0x000fe20000000f00 */
[C---:B------:R-:W-:Y:S04]  /*14950*/  HMMA.16816.F32 R40, R68.reuse, R82, R40 ;  /* 0x000000524428723c */ /* 0x040fe80000001828 */
[----:B------:R-:W-:Y:S03]  /*14960*/  MOV R80, R101 ;  /* 0x0000006500507202 */ /* 0x000fe60000000f00 */
[----:B------:R-:W-:Y:S01]  /*14970*/  MOV R83, R100 ;  /* 0x0000006400537202 */ /* 0x000fe20000000f00 */
[C---:B------:R-:W-:Y:S01]  /*14980*/  HMMA.16816.F32 R44, R68.reuse, R88, R44 ;  /* 0x00000058442c723c */ /* 0x040fe2000000182c */
[----:B------:R-:W2:Y:S03]  /*14990*/  LDSM.16.MT88.4 R100, [R232+0x3900] ;  /* 0x00390000e864783b */ /* 0x000ea60000004200 */
        /* <DEDUP_REMOVED lines=9> */
[----:B------:R-:W3:Y:S03]  /*14a30*/  LDSM.16.MT88.4 R92, [R236+0x7900] ;  /* 0x00790000ec5c783b */ /* 0x000ee60000004200 */
[----:B------:R-:W-:Y:S02]  /*14a40*/  FADD.FTZ R0, R72, R0 ;  /* 0x0000000048007221 */ /* 0x000fe40000010000 */
[----:B------:R-:W-:Y:S02]  /*14a50*/  FADD.FTZ R2, R73, R2 ;  /* 0x0000000249027221 */ /* 0x000fe40000010000 */
[C---:B------:R-:W-:Y:S04]  /*14a60*/  HMMA.16816.F32 R60, R68.reuse, R96, R60 ;  /* 0x00000060443c723c */ /* 0x040fe8000000183c */
[----:B------:R-:W-:Y:S02]  /*14a70*/  FADD.FTZ R0, R151, R0 ;  /* 0x0000000097007221 */ /* 0x000fe40000010000 */
[----:B------:R-:W-:Y:S02]  /*14a80*/  FADD.FTZ R2, R210, R2 ;  /* 0x00000002d2027221 */ /* 0x000fe40000010000 */
[----:B------:R-:W-:Y:S04]  /*14a90*/  HMMA.16816.F32 R64, R68, R98, R64 ;  /* 0x000000624440723c */ /* 0x000fe80000001840 */
[----:B------:R-:W-:Y:S01]  /*14aa0*/  FADD.FTZ R251, R251, R0 ;  /* 0x00000000fbfb7221 */ /* 0x000fe20000010000 */
[----:B------:R-:W-:Y:S01]  /*14ab0*/  MOV R0, R3 ;  /* 0x0000000300007202 */ /* 0x000fe20000000f00 */
[----:B------:R-:W-:Y:S01]  /*14ac0*/  FADD.FTZ R209, R209, R2 ;  /* 0x00000002d1d17221 */ /* 0x000fe20000010000 */
[----:B------:R-:W-:Y:S01]  /*14ad0*/  F2FP.PACK_AB R68, R160, R158 ;  /* 0x0000009ea044723e */ /* 0x000fe200000000ff */
[----:B------:R-:W-:Y:S01]  /*14ae0*/  FADD.FTZ R251, R207, R251 ;  /* 0x000000fbcffb7221 */ /* 0x000fe20000010000 */
[----:B------:R-:W-:Y:S03]  /*14af0*/  F2FP.PACK_AB R69, R155, R156 ;  /* 0x0000009c9b45723e */ /* 0x000fe600000000ff */
[----:B----4-:R-:W-:Y:S01]  /*14b00*/  F2FP.PACK_AB R70, R153, R154 ;  /* 0x0000009a9946723e */ /* 0x010fe200000000ff */
[----:B------:R-:W-:Y:S01]  /*14b10*/  FADD.FTZ R209, R201, R209 ;  /* 0x000000d1c9d17221 */ /* 0x000fe20000010000 */
[----:B------:R-:W-:Y:S01]  /*14b20*/  F2FP.PACK_AB R71, R152, R134 ;  /* 0x000000869847723e */ /* 0x000fe200000000ff */
[----:B------:R-:W-:Y:S01]  /*14b30*/  FADD.FTZ R202, R202, R251 ;  /* 0x000000fbcaca7221 */ /* 0x000fe20000010000 */
[----:B------:R-:W-:Y:S01]  /*14b40*/  MOV R2, R132 ;  /* 0x0000008400027202 */ /* 0x000fe20000000f00 */
[----:B------:R-:W-:Y:S02]  /*14b50*/  FADD.FTZ R182, R182, R209 ;  /* 0x000000d1b6b67221 */ /* 0x000fe40000010000 */
[----:B------:R-:W-:Y:S02]  /*14b60*/  FADD.FTZ R202, R170, R202 ;  /* 0x000000caaaca7221 */ /* 0x000fe40000010000 */
[C---:B------:R-:W-:Y:S01]  /*14b70*/  HMMA.16816.F32 R128, R68.reuse, R124, R4 ;  /* 0x0000007c4480723c */ /* 0x040fe20000001804 */
[----:B------:R-:W4:Y:S02]  /*14b80*/  LDSM.16.MT88.4 R4, [R232+0x7900] ;  /* 0x00790000e804783b */ /* 0x000f240000004200 */
        /* <DEDUP_REMOVED lines=18> */
[C---:B--2---:R-:W-:Y:S04]  /*14cb0*/  HMMA.16816.F32 R104, R68.reuse, R100, R28 ;  /* 0x000000644468723c */ /* 0x044fe8000000181c */
[----:B------:R-:W-:Y:S02]  /*14cc0*/  FADD.FTZ R250, R153, R164 ;  /* 0x000000a499fa7221 */ /* 0x000fe40000010000 */
[----:B------:R-:W-:Y:S02]  /*14cd0*/  FADD.FTZ R249, R152, R161 ;  /* 0x000000a198f97221 */ /* 0x000fe40000010000 */
[C---:B------:R-:W-:Y:S08]  /*14ce0*/  HMMA.16816.F32 R100, R68.reuse, R102, R32 ;  /* 0x000000664464723c */ /* 0x040ff00000001820 */
[C---:B---3--:R-:W-:Y:S08]  /*14cf0*/  HMMA.16816.F32 R96, R68.reuse, R92, R36 ;  /* 0x0000005c4460723c */ /* 0x048ff00000001824 */
[C---:B------:R-:W-:Y:S08]  /*14d00*/  HMMA.16816.F32 R92, R68.reuse, R94, R40 ;  /* 0x0000005e445c723c */ /* 0x040ff00000001828 */
[C---:B------:R-:W-:Y:S08]  /*14d10*/  HMMA.16816.F32 R88, R68.reuse, R84, R44 ;  /* 0x000000544458723c */ /* 0x040ff0000000182c */
[C---:B------:R-:W-:Y:S08]  /*14d20*/  HMMA.16816.F32 R84, R68.reuse, R86, R48 ;  /* 0x000000564454723c */ /* 0x040ff00000001830 */
[C---:B------:R-:W-:Y:S08]  /*14d30*/  HMMA.16816.F32 R80, R68.reuse, R76, R52 ;  /* 0x0000004c4450723c */ /* 0x040ff00000001834 */
[C---:B------:R-:W-:Y:S08]  /*14d40*/  HMMA.16816.F32 R76, R68.reuse, R78, R56 ;  /* 0x0000004e444c723c */ /* 0x040ff00000001838 */
[C---:B----4-:R-:W-:Y:S08]  /*14d50*/  HMMA.16816.F32 R72, R68.reuse, R4, R60 ;  /* 0x000000044448723c */ /* 0x050ff0000000183c */
[----:B------:R-:W-:Y:S01]  /*14d60*/  HMMA.16816.F32 R68, R68, R6, R64 ;  /* 0x000000064444723c */ /* 0x000fe20000001840 */
[----:B------:R-:W-:-:S07]  /*14d70*/  @P0 BRA `(.L_x_138) ;  /* 0xffffc2b000000947 */ /* 0x000fce000383ffff */
.L_x_137:
        /* <DEDUP_REMOVED lines=91> */
.L_x_107:
[----:B------:R-:W-:Y:S02]  /*15330*/  USHF.R.S32.HI UR8, URZ, 0x1f, UR11 ;  /* 0x0000001f3f087899 */ /* 0x000fe4000801140b */
[----:B------:R-:W-:Y:S01]  /*15340*/  ULDC.64 UR12, c[0x0][0x118] ;  /* 0x00004600000c7ab9 */ /* 0x000fe20000000a00 */
[----:B------:R-:W-:Y:S05]  /*15350*/  @P2 BRA `(.L_x_141) ;  /* 0x000013c000002947 */ /* 0x000fea0003800000 */
[----:B------:R-:W1:Y:S01]  /*15360*/  S2R R0, SR_TID.X ;  /* 0x0000000000007919 */ /* 0x000e620000002100 */
        /* <DEDUP_REMOVED lines=61> */
[--C-:B------:R-:W-:Y:S01]  /*15740*/  IMAD.IADD R15, R12, 0x1, R13.reuse ;  /* 0x000000010c0f7824 */ /* 0x100fe200078e020d */
[----:B------:R-:W-:Y:S01]  /*15750*/  F2FP.PACK_AB R80, R81, R80 ;  /* 0x000000505150723e */ /* 0x000fe200000000ff */
[----:B------:R-:W-:Y:S01]  /*15760*/  IMAD.IADD R16, R13, 0x1, R4 ;  /* 0x000000010d107824 */ /* 0x000fe200078e0204 */
        /* <DEDUP_REMOVED lines=33> */
[----:B------:R-:W-:Y:S04]  /*15980*/  STS [R15+0x4080], R80 ;  /* 0x004080500f007388 */ /* 0x000fe80000000800 */
[----:B------:R2:W-:Y:S04]  /*15990*/  STS [R15+0x4480], R82 ;  /* 0x004480520f007388 */ /* 0x0005e80000000800 */
[----:B------:R-:W-:Y:S04]  /*159a0*/  STS [R16+0x4000], R76 ;  /* 0x0040004c10007388 */ /* 0x000fe80000000800 */
[----:B------:R-:W-:Y:S01]  /*159b0*/  STS [R16+0x4400], R78 ;  /* 0x0044004e10007388 */ /* 0x000fe20000000800 */
[----:B-1----:R-:W-:-:S03]  /*159c0*/  IMAD.U32 R14, RZ, RZ, UR4 ;  /* 0x00000004ff0e7e24 */ /* 0x002fc6000f8e00ff */
[----:B------:R-:W-:Y:S04]  /*159d0*/  STS [R17+0x4080], R6 ;  /* 0x0040800611007388 */ /* 0x000fe80000000800 */
[----:B------:R-:W-:Y:S04]  /*159e0*/  STS [R17+0x4480], R74 ;  /* 0x0044804a11007388 */ /* 0x000fe80000000800 */
[----:B------:R-:W-:Y:S04]  /*159f0*/  STS [R13+0x4000], R68 ;  /* 0x004000440d007388 */ /* 0x000fe80000000800 */
[----:B------:R1:W-:Y:S01]  /*15a00*/  STS [R13+0x4400], R2 ;  /* 0x004400020d007388 */ /* 0x0003e20000000800 */
[----:B--2---:R-:W-:Y:S01]  /*15a10*/  IMAD.U32 R15, RZ, RZ, UR5 ;  /* 0x00000005ff0f7e24 */ /* 0x004fe2000f8e00ff */
[----:B------:R-:W-:-:S02]  /*15a20*/  ULDC.64 UR4, c[0x0][0x508] ;  /* 0x0001420000047ab9 */ /* 0x000fc40000000a00 */
[----:B------:R-:W-:Y:S01]  /*15a30*/  BAR.SYNC.DEFER_BLOCKING 0x1, 0x100 ;  /* 0x0044000000007b1d */ /* 0x000fe20000010000 */
[----:B------:R-:W-:-:S04]  /*15a40*/  UISETP.NE.U32.AND UP0, UPT, URZ, UR4, UPT ;  /* 0x000000043f00728c */ /* 0x000fc8000bf05070 */
[----:B------:R-:W-:Y:S01]  /*15a50*/  UISETP.NE.AND.EX UP0, UPT, URZ, UR5, UPT, UP0 ;  /* 0x000000053f00728c */ /* 0x000fe2000bf05300 */
[----:B------:R-:W2:Y:S02]  /*15a60*/  @P0 LDG.E R4, [R14.64] ;  /* 0x0000000c0e040981 */ /* 0x000ea4000c1e1900 */
[----:B------:R-:W-:-:S03]  /*15a70*/  ULDC.64 UR4, c[0x0][0x508] ;  /* 0x0001420000047ab9 */ /* 0x000fc60000000a00 */
[----:B------:R-:W-:-:S05]  /*15a80*/  PLOP3.LUT P1, PT, PT, PT, UP0, 0x80, 0x0 ;  /* 0x000000000000781c */ /* 0x000fca0003f2f008 */
[----:B------:R-:W-:Y:S01]  /*15a90*/  @UP0 UIMAD.WIDE UR4, UR19, UR6, UR4 ;  /* 0x00000006130402a5 */ /* 0x000fe2000f8e0204 */
[----:B-1----:R-:W-:-:S05]  /*15aa0*/  IMAD.MOV.U32 R2, RZ, RZ, c[0x0][0x388] ;  /* 0x0000e200ff027624 */ /* 0x002fca00078e00ff */
        /* <DEDUP_REMOVED lines=14> */
.L_x_142:
        /* <DEDUP_REMOVED lines=32> */
[----:B------:R-:W-:Y:S01]  /*15d90*/  USEL UR19, UR19, URZ, !UP1 ;  /* 0x0000003f13137287 */ /* 0x000fe2000c800000 */
[----:B------:R-:W-:Y:S01]  /*15da0*/  LOP3.LUT R11, R10, 0xfffffff8, RZ, 0xc0, !PT ;  /* 0xfffffff80a0b7812 */ /* 0x000fe200078ec0ff */
[----:B------:R-:W-:Y:S01]  /*15db0*/  UIMAD UR10, UR9, UR6, URZ ;  /* 0x00000006090a72a4 */ /* 0x000fe2000f8e023f */
[----:B------:R-:W-:Y:S01]  /*15dc0*/  IMAD.MOV.U32 R16, RZ, RZ, R6 ;  /* 0x000000ffff107224 */ /* 0x000fe200078e0006 */
[----:B------:R-:W-:Y:S01]  /*15dd0*/  UIMAD.WIDE.U32 UR20, UR19, UR6, UR20 ;  /* 0x00000006131472a5 */ /* 0x000fe2000f8e0014 */
[----:B------:R-:W-:Y:S01]  /*15de0*/  @P1 IMAD.HI.U32 R5, R6, c[0x0][0x4ec], RZ ;  /* 0x00013b0006051a27 */ /* 0x000fe200078e00ff */
[----:B------:R-:W-:Y:S01]  /*15df0*/  UIMAD UR7, UR19, UR7, UR10 ;  /* 0x00000007130772a4 */ /* 0x000fe2000f8e020a */
[----:B------:R-:W-:Y:S01]  /*15e00*/  BSSY B0, `(.L_x_143) ;  /* 0x0000061000007945 */ /* 0x000fe20003800000 */
[----:B------:R-:W-:-:S02]  /*15e10*/  ULDC.64 UR4, c[0x0][0x3a0] ;  /* 0x0000e80000047ab9 */ /* 0x000fc40000000a00 */
[----:B------:R-:W-:Y:S01]  /*15e20*/  @P1 SHF.R.U32.HI R16, RZ, c[0x0][0x4f0], R5 ;  /* 0x00013c00ff101a19 */ /* 0x000fe20000011605 */
[----:B------:R-:W-:Y:S02]  /*15e30*/  UIMAD.WIDE.U32 UR16, UR14, UR4, URZ ;  /* 0x000000040e1072a5 */ /* 0x000fe4000f8e003f */
[----:B------:R-:W-:Y:S01]  /*15e40*/  UIMAD UR4, UR15, UR4, URZ ;  /* 0x000000040f0472a4 */ /* 0x000fe2000f8e023f */
[--C-:B------:R-:W-:Y:S01]  /*15e50*/  SHF.R.S32.HI R4, RZ, 0x1f, R16.reuse ;  /* 0x0000001fff047819 */ /* 0x100fe20000011410 */
[----:B------:R-:W-:Y:S01]  /*15e60*/  IMAD.MOV R5, RZ, RZ, -R16 ;  /* 0x000000ffff057224 */ /* 0x000fe200078e0a10 */
[----:B------:R-:W-:Y:S01]  /*15e70*/  IADD3 R16, P0, R16, UR20, RZ ;  /* 0x0000001410107c10 */ /* 0x000fe2000ff1e0ff */
[----:B------:R-:W-:Y:S02]  /*15e80*/  UIMAD UR14, UR14, UR5, UR4 ;  /* 0x000000050e0e72a4 */ /* 0x000fe4000f8e0204 */
[----:B------:R-:W-:Y:S01]  /*15e90*/  IMAD R5, R5, c[0x0][0x4e8], R6 ;  /* 0x00013a0005057a24 */ /* 0x000fe200078e0206 */
[----:B------:R-:W-:Y:S01]  /*15ea0*/  LEA.HI R6, R3, R0, RZ, 0x6 ;  /* 0x0000000003067211 */ /* 0x000fe200078f30ff */
[----:B------:R-:W-:Y:S01]  /*15eb0*/  IMAD.IADD R0, R0, 0x1, -R11 ;  /* 0x0000000100007824 */ /* 0x000fe200078e0a0b */
[----:B------:R-:W-:Y:S01]  /*15ec0*/  MOV R3, UR7 ;  /* 0x0000000700037c02 */ /* 0x000fe20008000f00 */
[----:B------:R-:W-:Y:S01]  /*15ed0*/  ULDC.64 UR4, c[0x0][0x3e8] ;  /* 0x0000fa0000047ab9 */ /* 0x000fe20000000a00 */
[----:B------:R-:W-:Y:S01]  /*15ee0*/  SHF.R.S32.HI R11, RZ, 0x1f, R5 ;  /* 0x0000001fff0b7819 */ /* 0x000fe20000011405 */
[----:B------:R-:W-:Y:S01]  /*15ef0*/  UIADD3 UR15, UR17, UR14, URZ ;  /* 0x0000000e110f7290 */ /* 0x000fe2000fffe03f */
[----:B------:R-:W-:Y:S01]  /*15f00*/  IADD3.X R17, R4, UR21, R3, P0, !PT ;  /* 0x0000001504117c10 */ /* 0x000fe200087fe403 */
[----:B------:R-:W-:Y:S01]  /*15f10*/  UIMAD UR8, UR8, UR4, URZ ;  /* 0x00000004080872a4 */ /* 0x000fe2000f8e023f */
[----:B------:R-:W-:Y:S01]  /*15f20*/  SHF.R.S32.HI R3, RZ, 0x3, R10 ;  /* 0x00000003ff037819 */ /* 0x000fe2000001140a */
[----:B------:R-:W-:Y:S01]  /*15f30*/  IMAD R4, R11, c[0x0][0x488], RZ ;  /* 0x000122000b047a24 */ /* 0x000fe200078e02ff */
[----:B------:R-:W-:Y:S01]  /*15f40*/  UMOV UR14, UR16 ;  /* 0x00000010000e7c82 */ /* 0x000fe20008000000 */
[----:B------:R-:W-:Y:S01]  /*15f50*/  IMAD.WIDE.U32 R16, R5, c[0x0][0x488], R16 ;  /* 0x0001220005107a25 */ /* 0x000fe200078e0010 */
[----:B------:R-:W-:Y:S01]  /*15f60*/  UIMAD UR8, UR11, UR5, UR8 ;  /* 0x000000050b0872a4 */ /* 0x000fe2000f8e0208 */
[----:B------:R-:W-:Y:S01]  /*15f70*/  SHF.L.U32 R6, R6, 0x3, RZ ;  /* 0x0000000306067819 */ /* 0x000fe200000006ff */
[----:B------:R-:W-:Y:S01]  /*15f80*/  UIMAD.WIDE.U32 UR14, UR11, UR4, UR14 ;  /* 0x000000040b0e72a5 */ /* 0x000fe2000f8e000e */
[----:B------:R-:W-:-:S02]  /*15f90*/  IMAD.SHL.U32 R12, R3, 0x40, RZ ;  /* 0x00000040030c7824 */ /* 0x000fc400078e00ff */
[----:B------:R-:W-:Y:S01]  /*15fa0*/  IMAD R14, R0, 0x20, R3 ;  /* 0x00000020000e7824 */ /* 0x000fe200078e0203 */
[----:B------:R-:W-:Y:S01]  /*15fb0*/  ULDC.64 UR4, c[0x0][0x3f0] ;  /* 0x0000fc0000047ab9 */ /* 0x000fe20000000a00 */
[----:B------:R-:W-:Y:S01]  /*15fc0*/  IMAD R5, R5, c[0x0][0x48c], R4 ;  /* 0x0001230005057a24 */ /* 0x000fe200078e0204 */
[----:B------:R-:W-:Y:S01]  /*15fd0*/  LOP3.LUT R12, R12, 0x1c0, RZ, 0xc0, !PT ;  /* 0x000001c00c0c7812 */ /* 0x000fe200078ec0ff */
[----:B------:R-:W-:Y:S01]  /*15fe0*/  IMAD.SHL.U32 R0, R0, 0x8, RZ ;  /* 0x0000000800007824 */ /* 0x000fe200078e00ff */
[----:B------:R-:W-:Y:S01]  /*15ff0*/  LEA R4, P0, R16, c[0x0][0x450], 0x2 ;  /* 0x0001140010047a11 */ /* 0x000fe200078010ff */
[----:B------:R-:W-:Y:S01]  /*16000*/  IMAD R14, R36, 0x80, R14 ;  /* 0x00000080240e7824 */ /* 0x000fe200078e020e */
[----:B------:R-:W-:Y:S01]  /*16010*/  IADD3 R5, R17, R5, RZ ;  /* 0x0000000511057210 */ /* 0x000fe20007ffe0ff */
[----:B------:R-:W-:Y:S01]  /*16020*/  UIADD3 UR15, UR15, UR8, URZ ;  /* 0x000000080f0f7290 */ /* 0x000fe2000fffe03f */
[----:B------:R-:W-:Y:S01]  /*16030*/  LOP3.LUT R10, R12, 0x38, R0, 0xf8, !PT ;  /* 0x000000380c0a7812 */ /* 0x000fe200078ef800 */
[----:B------:R-:W-:Y:S01]  /*16040*/  @P1 IMAD.HI.U32 R11, R14, c[0x0][0x4ec], RZ ;  /* 0x00013b000e0b1a27 */ /* 0x000fe200078e00ff */
[----:B------:R-:W-:Y:S01]  /*16050*/  SHF.R.U32.HI R12, RZ, 0x3, R12 ;  /* 0x00000003ff0c7819 */ /* 0x000fe2000001160c */
[----:B------:R-:W-:Y:S01]  /*16060*/  UIMAD UR9, UR9, UR4, URZ ;  /* 0x00000004090972a4 */ /* 0x000fe2000f8e023f */
[----:B------:R-:W-:Y:S01]  /*16070*/  LEA.HI.X R5, R16, c[0x0][0x454], R5, 0x2, P0 ;  /* 0x0001150010057a11 */ /* 0x000fe200000f1405 */
[--C-:B------:R-:W-:Y:S01]  /*16080*/  IMAD.MOV.U32 R13, RZ, RZ, R14.reuse ;  /* 0x000000ffff0d7224 */ /* 0x100fe200078e000e */
[----:B------:R-:W-:Y:S01]  /*16090*/  @P1 SHF.R.U32.HI R13, RZ, c[0x0][0x4f0], R11 ;  /* 0x00013c00ff0d1a19 */ /* 0x000fe2000001160b */
[----:B------:R-:W-:Y:S01]  /*160a0*/  UIMAD UR5, UR19, UR5, UR9 ;  /* 0x00000005130572a4 */ /* 0x000fe2000f8e0209 */
[----:B------:R-:W-:Y:S01]  /*160b0*/  LOP3.LUT R12, R10, R12, RZ, 0x3c, !PT ;  /* 0x0000000c0a0c7212 */ /* 0x000fe200078e3cff */
[----:B------:R-:W-:Y:S01]  /*160c0*/  SHFL.IDX PT, R11, R5, RZ, 0x1c1f ;  /* 0x001c1fff050b7589 */ /* 0x000fe200000e0000 */
[----:B------:R-:W-:Y:S01]  /*160d0*/  UIMAD.WIDE.U32 UR14, UR19, UR4, UR14 ;  /* 0x00000004130e72a5 */ /* 0x000fe2000f8e000e */
[--C-:B------:R-:W-:Y:S01]  /*160e0*/  IMAD.MOV R15, RZ, RZ, -R13.reuse ;  /* 0x000000ffff0f7224 */ /* 0x100fe200078e0a0d */
[----:B------:R-:W-:Y:S01]  /*160f0*/  SHF.R.S32.HI R16, RZ, 0x1f, R13 ;  /* 0x0000001fff107819 */ /* 0x000fe2000001140d */
[----:B------:R-:W1:Y:S01]  /*16100*/  SHFL.IDX PT, R10, R4, RZ, 0x1c1f ;  /* 0x001c1fff040a7589 */ /* 0x000e6200000e0000 */
[----:B------:R-:W-:Y:S01]  /*16110*/  UIADD3 UR5, UR15, UR5, URZ ;  /* 0x000000050f057290 */ /* 0x000fe2000fffe03f */
[----:B------:R-:W-:Y:S01]  /*16120*/  IMAD R15, R15, c[0x0][0x4e8], R14 ;  /* 0x00013a000f0f7a24 */ /* 0x000fe200078e020e */
[C---:B------:R-:W-:Y:S01]  /*16130*/  IADD3 R14, R9.reuse, 0x8, RZ ;  /* 0x00000008090e7810 */ /* 0x040fe20007ffe0ff */
[----:B------:R-:W-:Y:S01]  /*16140*/  SHFL.IDX PT, R4, R4, 0x1, 0x1c1f ;  /* 0x003c1f0004047f89 */ /* 0x000fe200000e0000 */
[----:B------:R-:W-:Y:S01]  /*16150*/  IMAD.U32 R19, RZ, RZ, UR15 ;  /* 0x0000000fff137e24 */ /* 0x000fe2000f8e00ff */
[-C--:B------:R-:W-:Y:S01]  /*16160*/  ISETP.GE.OR P1, PT, R9, R2.reuse, P2 ;  /* 0x000000020900720c */ /* 0x080fe20001726670 */
[----:B------:R-:W-:Y:S01]  /*16170*/  IMAD.U32 R18, RZ, RZ, UR14 ;  /* 0x0000000eff127e24 */ /* 0x000fe2000f8e00ff */
[----:B------:R-:W2:Y:S01]  /*16180*/  SHFL.IDX PT, R5, R5, 0x1, 0x1c1f ;  /* 0x003c1f0005057f89 */ /* 0x000ea200000e0000 */
[----:B------:R-:W-:Y:S01]  /*16190*/  IMAD.U32 R19, RZ, RZ, UR5 ;  /* 0x00000005ff137e24 */ /* 0x000fe2000f8e00ff */
[----:B------:R-:W-:Y:S01]  /*161a0*/  ISETP.GE.OR P0, PT, R14, R2, P2 ;  /* 0x000000020e00720c */ /* 0x000fe20001706670 */
[----:B------:R-:W-:Y:S01]  /*161b0*/  IMAD R16, R16, c[0x0][0x3e0], RZ ;  /* 0x0000f80010107a24 */ /* 0x000fe200078e02ff */
[----:B------:R-:W-:Y:S01]  /*161c0*/  SHF.R.S32.HI R9, RZ, 0x1f, R15 ;  /* 0x0000001fff097819 */ /* 0x000fe2000001140f */
[----:B------:R-:W-:Y:S01]  /*161d0*/  IMAD.WIDE.U32 R18, R13, c[0x0][0x3e0], R18 ;  /* 0x0000f8000d127a25 */ /* 0x000fe200078e0012 */
[----:B------:R-:W-:-:S02]  /*161e0*/  LOP3.LUT R6, R12, 0x7ffffe00, R6, 0xf8, !PT ;  /* 0x7ffffe000c067812 */ /* 0x000fc400078ef806 */
[----:B------:R-:W-:Y:S01]  /*161f0*/  IADD3 R37, R0, 0x40, RZ ;  /* 0x0000004000257810 */ /* 0x000fe20007ffe0ff */
[----:B------:R-:W-:Y:S02]  /*16200*/  IMAD R16, R13, c[0x0][0x3e4], R16 ;  /* 0x0000f9000d107a24 */ /* 0x000fe400078e0210 */
[----:B------:R-:W-:Y:S02]  /*16210*/  IMAD R9, R9, c[0x0][0x3d8], RZ ;  /* 0x0000f60009097a24 */ /* 0x000fe400078e02ff */
[----:B------:R-:W-:Y:S02]  /*16220*/  IMAD.IADD R19, R19, 0x1, R16 ;  /* 0x0000000113137824 */ /* 0x000fe400078e0210 */
[----:B------:R-:W-:Y:S01]  /*16230*/  IMAD.SHL.U32 R16, R6, 0x2, RZ ;  /* 0x0000000206107824 */ /* 0x000fe200078e00ff */
[----:B-1----:R1:W-:Y:S01]  /*16240*/  @!P1 ST.E [R10.64], R7 ;  /* 0x000000070a009985 */ /* 0x0023e2000c10190c */
[C---:B------:R-:W-:Y:S02]  /*16250*/  IMAD R17, R15.reuse, c[0x0][0x3dc], R9 ;  /* 0x0000f7000f117a24 */ /* 0x040fe400078e0209 */
[----:B------:R-:W-:-:S04]  /*16260*/  IMAD.WIDE.U32 R38, R15, c[0x0][0x3d8], R18 ;  /* 0x0000f6000f267a25 */ /* 0x000fc800078e0012 */
[----:B------:R-:W-:Y:S01]  /*16270*/  IMAD.IADD R17, R39, 0x1, R17 ;  /* 0x0000000127117824 */ /* 0x000fe200078e0211 */
[----:B--2---:R1:W-:Y:S01]  /*16280*/  @!P0 ST.E [R4.64], R8 ;  /* 0x0000000804008985 */ /* 0x0043e2000c10190c */
[----:B------:R-:W-:Y:S01]  /*16290*/  LEA R39, P0, R38, c[0x0][0x380], 0x1 ;  /* 0x0000e00026277a11 */ /* 0x000fe200078008ff */
[----:B------:R-:W-:Y:S02]  /*162a0*/  IMAD R36, R36, 0x80, R3 ;  /* 0x0000008024247824 */ /* 0x000fe400078e0203 */
[----:B------:R1:W2:Y:S01]  /*162b0*/  LDS.128 R28, [R16+0x1080] ;  /* 0x00108000101c7984 */ /* 0x0002a20000000c00 */
[----:B------:R-:W-:Y:S02]  /*162c0*/  LEA.HI.X R38, R38, c[0x0][0x384], R17, 0x1, P0 ;  /* 0x0000e10026267a11 */ /* 0x000fe400000f0c11 */
[----:B------:R-:W-:Y:S01]  /*162d0*/  ISETP.GE.AND P0, PT, R36, R2, PT ;  /* 0x000000022400720c */ /* 0x000fe20003f06270 */
[----:B------:R1:W3:Y:S04]  /*162e0*/  LDS.128 R24, [R16+0x2080] ;  /* 0x0020800010187984 */ /* 0x0002e80000000c00 */
        /* <DEDUP_REMOVED lines=18> */
.L_x_144:
[----:B------:R-:W-:Y:S05]  /*16410*/  BSYNC B0 ;  /* 0x0000000000007941 */ /* 0x000fea0003800000 */
.L_x_143:
        /* <DEDUP_REMOVED lines=15> */
.L_x_146:
[----:B------:R-:W-:Y:S05]  /*16510*/  BSYNC B0 ;  /* 0x0000000000007941 */ /* 0x000fea0003800000 */
.L_x_145:
        /* <DEDUP_REMOVED lines=15> */
.L_x_148:
[----:B------:R-:W-:Y:S05]  /*16610*/  BSYNC B0 ;  /* 0x0000000000007941 */ /* 0x000fea0003800000 */
.L_x_147:
        /* <DEDUP_REMOVED lines=16> */
.L_x_141:
        /* <DEDUP_REMOVED lines=10> */
[----:B------:R-:W2:Y:S01]  /*167c0*/  @P0 LDG.E R0, [R4.64] ;  /* 0x0000000c04000981 */ /* 0x000ea2000c1e1900 */
        /* <DEDUP_REMOVED lines=20> */
.L_x_149:
        /* <DEDUP_REMOVED lines=43> */
.L_x_151:
[----:B------:R-:W-:Y:S05]  /*16bc0*/  BSYNC B0 ;  /* 0x0000000000007941 */ /* 0x000fea0003800000 */
.L_x_150:
        /* <DEDUP_REMOVED lines=63> */
.L_x_153:
[----:B------:R-:W-:Y:S05]  /*16fc0*/  BSYNC B0 ;  /* 0x0000000000007941 */ /* 0x000fea0003800000 */
.L_x_152:
        /* <DEDUP_REMOVED lines=15> */
.L_x_155:
[----:B------:R-:W-:Y:S05]  /*170c0*/  BSYNC B0 ;  /* 0x0000000000007941 */ /* 0x000fea0003800000 */
.L_x_154:
        /* <DEDUP_REMOVED lines=15> */
.L_x_157:
[----:B------:R-:W-:Y:S05]  /*171c0*/  BSYNC B0 ;  /* 0x0000000000007941 */ /* 0x000fea0003800000 */
.L_x_156:
        /* <DEDUP_REMOVED lines=16> */
.L_x_158:
        /* <DEDUP_REMOVED lines=11> */
.L_x_4332:


//--------------------- .text._ZN7cutlass13device_kernelIN5flash19enable_sm80_to_sm89INS1_16FlashAttnFwdSm80INS1_25CollectiveMainloopFwdSm80ILi8ELi1ELb1EN4cute5tupleIJNS5_1CILi128EEENS7_ILi96EEES8_EEELi128ENS_6half_tEfNS_4arch4Sm80ELb0ELb1ELb1ELb0ELb1ELb0ELb1ELb0EEENS1_21CollectiveEpilogueFwdINS6_IJS8_S8_S9_EEENS6_IJNS7_ILi1EEESH_SH_EEESB_SD_Li256ELb0ELb1ELb0ELb0EEENS1_19SingleTileSchedulerILb0ELb0ELb1ELi128EEEEEEEEEvNT_6ParamsE --------------------------
	.section	.text._ZN7cutlass13device_kernelIN5flash19enable_sm80_to_sm89INS1_16FlashAttnFwdSm80INS1_25CollectiveMainloopFwdSm80ILi8ELi1ELb1EN4cute5tupleIJNS5_1CILi128EEENS7_ILi96EEES8_EEELi128ENS_6half_tEfNS_4arch4Sm80ELb0ELb1ELb1ELb0ELb1ELb0ELb1ELb0EEENS1_21CollectiveEpilogueFwdINS6_IJS8_S8_S9_EEENS6_IJNS7_ILi1EEESH_SH_EEESB_SD_Li256ELb0ELb1ELb0ELb0EEENS1_19SingleTileSchedulerILb0ELb0ELb1ELi128EEEEEEEEEvNT_6ParamsE,"ax",@progbits
	.sectioninfo	@"SHI_REGISTERS=255"
	.align	128
.text._ZN7cutlass13device_kernelIN5flash19enable_sm80_to_sm89INS1_16FlashAttnFwdSm80INS1_25CollectiveMainloopFwdSm80ILi8ELi1ELb1EN4cute5tupleIJNS5_1CILi128EEENS7_ILi96EEES8_EEELi128ENS_6half_tEfNS_4arch4Sm80ELb0ELb1ELb1ELb0ELb1ELb0ELb1ELb0EEENS1_21CollectiveEpilogueFwdINS6_IJS8_S8_S9_EEENS6_IJNS7_ILi1EEESH_SH_EEESB_SD_Li256ELb0ELb1ELb0ELb0EEENS1_19SingleTileSchedulerILb0ELb0ELb1ELi128EEEEEEEEEvNT_6ParamsE:
        .type           _ZN7cutlass13device_kernelIN5flash19enable_sm80_to_sm89INS1_16FlashAttnFwdSm80INS1_25CollectiveMainloopFwdSm80ILi8ELi1ELb1EN4cute5tupleIJNS5_1CILi128EEENS7_ILi96EEES8_EEELi128ENS_6half_tEfNS_4arch4Sm80ELb0ELb1ELb1ELb0ELb1ELb0ELb1ELb0EEENS1_21CollectiveEpilogueFwdINS6_IJS8_S8_S9_EEENS6_IJNS7_ILi1EEESH_SH_EEESB_SD_Li256ELb0ELb1ELb0ELb0EEENS1_19SingleTileSchedulerILb0ELb0ELb1ELi128EEEEEEEEEvNT_6ParamsE,@function
        .size           _ZN7cutlass13device_kernelIN5flash19enable_sm80_to_sm89INS1_16FlashAttnFwdSm80INS1_25CollectiveMainloopFwdSm80ILi8ELi1ELb1EN4cute5tupleIJNS5_1CILi128EEENS7_ILi96EEES8_EEELi128ENS_6half_tEfNS_4arch4Sm80ELb0ELb1ELb1ELb0ELb1ELb0ELb1ELb0EEENS1_21CollectiveEpilogueFwdINS6_IJS8_S8_S9_EEENS6_IJNS7_ILi1EEESH_SH_EEESB_SD_Li256ELb0ELb1ELb0ELb0EEENS1_19SingleTileSchedulerILb0ELb0ELb1ELi128EEEEEEEEEvNT_6ParamsE,(.L_x_4333 - _ZN7cutlass13device_kernelIN5flash19enable_sm80_to_sm89INS1_16FlashAttnFwdSm80INS1_25CollectiveMainloopFwdSm80ILi8ELi1ELb1EN4cute5tupleIJNS5_1CILi128EEENS7_ILi96EEES8_EEELi128ENS_6half_tEfNS_4arch4Sm80ELb0ELb1ELb1ELb0ELb1ELb0ELb1ELb0EEENS1_21CollectiveEpilogueFwdINS6_IJS8_S8_S9_EEENS6_IJNS7_ILi1EEESH_SH_EEESB_SD_Li256ELb0ELb1ELb0ELb0EEENS1_19SingleTileSchedulerILb0ELb0ELb1ELi128EEEEEEEEEvNT_6ParamsE)
        .other          _ZN7cutlass13device_kernelIN5flash19enable_sm80_to_sm89INS1_16FlashAttnFwdSm80INS1_25CollectiveMainloopFwdSm80ILi8ELi1ELb1EN4cute5tupleIJNS5_1CILi128EEENS7_ILi96EEES8_EEELi128ENS_6half_tEfNS_4arch4Sm80ELb0ELb1ELb1ELb0ELb1ELb0ELb1ELb0EEENS1_21CollectiveEpilogueFwdINS6_IJS8_S8_S9_EEENS6_IJNS7_ILi1EEESH_SH_EEESB_SD_Li256ELb0ELb1ELb0ELb0EEENS1_19SingleTileSchedulerILb0ELb0ELb1ELi128EEEEEEEEEvNT_6ParamsE,@"STO_CUDA_ENTRY STV_DEFAULT"
_ZN7cutlass13device_kernelIN5flash19enable_sm80_to_sm89INS1_16FlashAttnFwdSm80INS1_25CollectiveMainloopFwdSm80ILi8ELi1ELb1EN4cute5tupleIJNS5_1CILi128EEENS7_ILi96EEES8_EEELi128ENS_6half_tEfNS_4arch4Sm80ELb0ELb1ELb1ELb0ELb1ELb0ELb1ELb0EEENS1_21CollectiveEpilogueFwdINS6_IJS8_S8_S9_EEENS6_IJNS7_ILi1EEESH_SH_EEESB_SD_Li256ELb0ELb1ELb0ELb0EEENS1_19SingleTileSchedulerILb0ELb0ELb1ELi128EEEEEEEEEvNT_6ParamsE:
[----:B------:R-:W-:Y:S02]  /*0000*/  MOV R1, c[0x0][0x28] ;  /* 0x00000a0000017a02 */ /* 0x000fe40000000f00 */
[----:B------:R-:W1:Y:S02]  /*0010*/  S2UR UR19, SR_CTAID.Z ;  /* 0x00000000001379c3 */ /* 0x000e640000002700 */
[----:B-1----:R-:W-:-:S13]  /*0020*/  ISETP.LE.AND P0, PT, RZ, UR19, PT ;  /* 0x00000013ff007c0c */ /* 0x002fda000bf03270 */
[----:B------:R-:W-:Y:S05]  /*0030*/  @!P0 EXIT ;  /* 0x000000000000894d */ /* 0x000fea0003800000 */
[----:B------:R-:W1:Y:S01]  /*0040*/  S2UR UR15, SR_CTAID.X ;  /* 0x00000000000f79c3 */ /* 0x000e620000002500 */
[----:B------:R-:W-:Y:S01]  /*0050*/  ULDC.64 UR4, c[0x0][0x370] ;  /* 0x0000dc0000047ab9 */ /* 0x000fe20000000a00 */
[----:B------:R-:W-:Y:S01]  /*0060*/  IMAD.MOV.U32 R219, RZ, RZ, RZ ;  /* 0x000000ffffdb7224 */ /* 0x000fe200078e00ff */
[----:B------:R-:W-:Y:S02]  /*0070*/  UISETP.NE.U32.AND UP0, UPT, URZ, UR4, UPT ;  /* 0x000000043f00728c */ /* 0x000fe4000bf05070 */
[----:B------:R-:W-:Y:S02]  /*0080*/  ULDC.64 UR6, c[0x0][0x370] ;  /* 0x0000dc0000067ab9 */ /* 0x000fe40000000a00 */
[----:B------:R-:W-:Y:S02]  /*0090*/  UISETP.NE.AND.EX UP0, UPT, URZ, UR5, UPT, UP0 ;  /* 0x000000053f00728c */ /* 0x000fe4000bf05300 */
[----:B------:R-:W-:Y:S02]  /*00a0*/  ULDC UR9, c[0x0][0x2c4] ;  /* 0x0000b10000097ab9 */ /* 0x000fe40000000800 */
[----:B------:R-:W-:-:S02]  /*00b0*/  UISETP.NE.AND UP1, UPT, UR9, 0x1, UPT ;  /* 0x000000010900788c */ /* 0x000fc4000bf25270 */
[----:B------:R-:W-:Y:S01]  /*00c0*/  PLOP3.LUT P0, PT, PT, PT, UP0, 0x80, 0x0 ;  /* 0x000000000000781c */ /* 0x000fe20003f0f008 */
[----:B------:R-:W-:-:S04]  /*00d0*/  ULDC.64 UR42, c[0x0][0x118] ;  /* 0x00004600002a7ab9 */ /* 0x000fc80000000a00 */
[----:B------:R-:W-:Y:S02]  /*00e0*/  @UP0 UMOV UR4, 0x4 ;  /* 0x0000000400040882 */ /* 0x000fe40000000000 */
[----:B------:R-:W-:Y:S02]  /*00f0*/  @UP0 UIMAD.WIDE UR4, UR19, UR4, UR6 ;  /* 0x00000004130402a5 */ /* 0x000fe4000f8e0206 */
[----:B-1----:R-:W-:-:S04]  /*0100*/  USHF.L.U32 UR15, UR15, 0x7, URZ ;  /* 0x000000070f0f7899 */ /* 0x002fc8000800063f */
[----:B------:R-:W-:Y:S01]  /*0110*/  MOV R2, UR4 ;  /* 0x0000000400027c02 */ /* 0x000fe20008000f00 */
[----:B------:R-:W-:Y:S01]  /*0120*/  IMAD.U32 R3, RZ, RZ, UR5 ;  /* 0x00000005ff037e24 */ /* 0x000fe2000f8e00ff */
[----:B------:R-:W-:Y:S02]  /*0130*/  @UP1 UIADD3 UR10, UR15, 0x7f, URZ ;  /* 0x0000007f0f0a1890 */ /* 0x000fe4000fffe03f */
[----:B------:R-:W-:Y:S02]  /*0140*/  ULDC.64 UR4, c[0x0][0x2c8] ;  /* 0x0000b20000047ab9 */ /* 0x000fe40000000a00 */
[----:B------:R-:W-:Y:S01]  /*0150*/  UIMAD.WIDE.U32 UR10, UR10, UR4, URZ ;  /* 0x000000040a0a72a5 */ /* 0x000fe2000f8e003f */
[----:B------:R-:W1:Y:S01]  /*0160*/  S2UR UR12, SR_CTAID.Y ;  /* 0x00000000000c79c3 */ /* 0x000e620000002600 */
[----:B------:R-:W-:Y:S01]  /*0170*/  UIADD3 UR6, UR15, 0x7f, URZ ;  /* 0x0000007f0f067890 */ /* 0x000fe2000fffe03f */
[----:B------:R-:W2:Y:S04]  /*0180*/  S2R R96, SR_TID.X ;  /* 0x0000000000607919 */ /* 0x000ea80000002100 */
[----:B------:R-:W-:Y:S01]  /*0190*/  @UP1 UMOV UR7, UR11 ;  /* 0x0000000b00071c82 */ /* 0x000fe20008000000 */
[----:B------:R3:W5:Y:S01]  /*01a0*/  @P0 LDG.E R219, [R2.64] ;  /* 0x0000002a02db0981 */ /* 0x000762000c1e1900 */
[----:B------:R-:W-:-:S02]  /*01b0*/  @UP1 USHF.R.U32.HI UR6, URZ, UR5, UR7 ;  /* 0x000000053f061299 */ /* 0x000fc40008011607 */
[----:B------:R-:W-:Y:S02]  /*01c0*/  ULDC UR8, c[0x0][0x2ac] ;  /* 0x0000ab0000087ab9 */ /* 0x000fe40000000800 */
[----:B------:R-:W-:Y:S02]  /*01d0*/  UMOV UR7, 0x1 ;  /* 0x0000000100077882 */ /* 0x000fe40000000000 */
[----:B------:R-:W-:Y:S02]  /*01e0*/  ULDC.64 UR4, c[0x0][0x328] ;  /* 0x0000ca0000047ab9 */ /* 0x000fe40000000a00 */
[----:B------:R-:W-:Y:S02]  /*01f0*/  UISETP.LE.AND UP0, UPT, UR7, UR5, UPT ;  /* 0x000000050700728c */ /* 0x000fe4000bf03270 */
[----:B------:R-:W-:Y:S02]  /*0200*/  ULDC UR11, c[0x0][0x1d0] ;  /* 0x00007400000b7ab9 */ /* 0x000fe40000000800 */
[----:B------:R-:W-:-:S02]  /*0210*/  UIMAD UR11, UR8, UR11, URZ ;  /* 0x0000000b080b72a4 */ /* 0x000fc4000f8e023f */
[----:B------:R-:W-:Y:S01]  /*0220*/  PLOP3.LUT P0, PT, PT, PT, UP0, 0x40, 0x0 ;  /* 0x000000000000781c */ /* 0x000fe20003f0e808 */
[----:B------:R-:W-:Y:S02]  /*0230*/  ULDC UR10, c[0x0][0x168] ;  /* 0x00005a00000a7ab9 */ /* 0x000fe40000000800 */
[----:B------:R-:W-:-:S04]  /*0240*/  UIADD3 UR10, UR11, -UR10, UR7 ;  /* 0x8000000a0b0a7290 */ /* 0x000fc8000fffe007 */
[----:B------:R-:W-:Y:S02]  /*0250*/  UIADD3 UR5, UR10, UR6, URZ ;  /* 0x000000060a057290 */ /* 0x000fe4000fffe03f */
[----:B-1----:R-:W-:Y:S02]  /*0260*/  USHF.R.S32.HI UR10, URZ, 0x1f, UR12 ;  /* 0x0000001f3f0a7899 */ /* 0x002fe4000801140c */
[----:B------:R-:W-:Y:S02]  /*0270*/  UIADD3 UR6, UR5, UR4, URZ ;  /* 0x0000000405067290 */ /* 0x000fe4000fffe03f */
[----:B------:R-:W-:Y:S05]  /*0280*/  @P0 BRA `(.L_x_159) ;  /* 0x0000016000000947 */ /* 0x000fea0003800000 */
[----:B--23--:R-:W-:Y:S01]  /*0290*/  ISETP.LT.AND P0, PT, RZ, UR5, PT ;  /* 0x00000005ff007c0c */ /* 0x00cfe2000bf01270 */
[----:B------:R-:W-:-:S12]  /*02a0*/  UIADD3 UR13, UR5, -0x1, URZ ;  /* 0xffffffff050d7890 */ /* 0x000fd8000fffe03f */
[----:B------:R-:W-:Y:S05]  /*02b0*/  @P0 BRA `(.L_x_160) ;  /* 0x0000009000000947 */ /* 0x000fea0003800000 */
[----:B------:R-:W-:Y:S02]  /*02c0*/  ULDC UR4, c[0x0][0x32c] ;  /* 0x0000cb0000047ab9 */ /* 0x000fe40000000800 */
[----:B------:R-:W-:Y:S02]  /*02d0*/  UISETP.NE.AND UP2, UPT, UR7, UR4, UPT ;  /* 0x000000040700728c */ /* 0x000fe4000bf45270 */
[----:B------:R-:W-:-:S03]  /*02e0*/  UIADD3 UR13, -UR5, URZ, URZ ;  /* 0x0000003f050d7290 */ /* 0x000fc6000fffe13f */
[----:B------:R-:W-:Y:S02]  /*02f0*/  ULDC.64 UR4, c[0x0][0x330] ;  /* 0x0000cc0000047ab9 */ /* 0x000fe40000000a00 */
[----:B------:R-:W-:-:S07]  /*0300*/  UIMAD.WIDE.U32 UR16, UR13, UR4, URZ ;  /* 0x000000040d1072a5 */ /* 0x000fce000f8e003f */
[----:B------:R-:W-:Y:S02]  /*0310*/  @UP2 UMOV UR7, UR17 ;  /* 0x0000001100072c82 */ /* 0x000fe40008000000 */
[----:B------:R-:W-:-:S04]  /*0320*/  @UP2 USHF.R.U32.HI UR13, URZ, UR5, UR7 ;  /* 0x000000053f0d2299 */ /* 0x000fc80008011607 */
[----:B------:R-:W-:Y:S01]  /*0330*/  ULOP3.LUT UR13, URZ, UR13, URZ, 0x33, !UPT ;  /* 0x0000000d3f0d7292 */ /* 0x000fe2000f8e333f */
[----:B------:R-:W-:Y:S05]  /*0340*/  BRA `(.L_x_161) ;  /* 0x0000006000007947 */ /* 0x000fea0003800000 */
.L_x_160:
[----:B------:R-:W-:Y:S02]  /*0350*/  ULDC UR4, c[0x0][0x32c] ;  /* 0x0000cb0000047ab9 */ /* 0x000fe40000000800 */
[----:B------:R-:W-:-:S03]  /*0360*/  UISETP.NE.AND UP2, UPT, UR7, UR4, UPT ;  /* 0x000000040700728c */ /* 0x000fc6000bf45270 */
[----:B------:R-:W-:Y:S02]  /*0370*/  ULDC.64 UR4, c[0x0][0x330] ;  /* 0x0000cc0000047ab9 */ /* 0x000fe40000000a00 */
[----:B------:R-:W-:-:S07]  /*0380*/  UIMAD.WIDE.U32 UR16, UR13, UR4, URZ ;  /* 0x000000040d1072a5 */ /* 0x000fce000f8e003f */
[----:B------:R-:W-:Y:S02]  /*0390*/  @UP2 UMOV UR7, UR17 ;  /* 0x0000001100072c82 */ /* 0x000fe40008000000 */
[----:B------:R-:W-:Y:S02]  /*03a0*/  @UP2 USHF.R.U32.HI UR13, URZ, UR5, UR7 ;  /* 0x000000053f0d2299 */ /* 0x000fe40008011607 */
.L_x_161:
[----:B------:R-:W-:Y:S02]  /*03b0*/  ULDC UR4, c[0x0][0x32c] ;  /* 0x0000cb0000047ab9 */ /* 0x000fe40000000800 */
[----:B------:R-:W-:-:S04]  /*03c0*/  UIMAD UR4, UR13, UR4, UR4 ;  /* 0x000000040d0472a4 */ /* 0x000fc8000f8e0204 */
[----:B------:R-:W-:-:S04]  /*03d0*/  UISETP.LT.AND UP2, UPT, UR6, UR4, UPT ;  /* 0x000000040600728c */ /* 0x000fc8000bf41270 */
[----:B------:R-:W-:Y:S02]  /*03e0*/  USEL UR6, UR6, UR4, UP2 ;  /* 0x0000000406067287 */ /* 0x000fe40009000000 */
.L_x_159:
[----:B--23--:R-:W-:Y:S01]  /*03f0*/  UIADD3 UR7, UR11, 0x5f, URZ ;  /* 0x0000005f0b077890 */ /* 0x00cfe2000fffe03f */
[----:B------:R-:W-:Y:S01]  /*0400*/  PLOP3.LUT P0, PT, PT, PT, UP0, 0x40, 0x0 ;  /* 0x000000000000781c */ /* 0x000fe20003f0e808 */
[----:B------:R-:W-:Y:S02]  /*0410*/  ULDC.64 UR4, c[0x0][0x2c8] ;  /* 0x0000b20000047ab9 */ /* 0x000fe40000000a00 */
[----:B------:R-:W-:Y:S02]  /*0420*/  UIMAD.WIDE.U32 UR16, UR15, UR4, URZ ;  /* 0x000000040f1072a5 */ /* 0x000fe4000f8e003f */
[----:B------:R-:W-:Y:S02]  /*0430*/  UIMAD.WIDE UR20, UR7, 0x2aaaaaab, URZ ;  /* 0x2aaaaaab071478a5 */ /* 0x000fe4000f8e023f */
[----:B------:R-:W-:Y:S02]  /*0440*/  UIADD3 UR6, UR6, 0x5f, URZ ;  /* 0x0000005f06067890 */ /* 0x000fe4000fffe03f */
[----:B------:R-:W-:-:S02]  /*0450*/  UMOV UR4, UR15 ;  /* 0x0000000f00047c82 */ /* 0x000fc40008000000 */
[----:B------:R-:W-:Y:S02]  /*0460*/  UIMAD.WIDE UR6, UR6, 0x2aaaaaab, URZ ;  /* 0x2aaaaaab060678a5 */ /* 0x000fe4000f8e023f */
[----:B------:R-:W-:Y:S02]  /*0470*/  @UP1 USHF.R.U32.HI UR4, URZ, UR5, UR17 ;  /* 0x000000053f041299 */ /* 0x000fe40008011611 */
[----:B------:R-:W-:Y:S02]  /*0480*/  USHF.R.U32.HI UR6, URZ, 0x1f, UR7 ;  /* 0x0000001f3f067899 */ /* 0x000fe40008011607 */
[----:B------:R-:W-:Y:S02]  /*0490*/  UMOV UR17, UR21 ;  /* 0x0000001500117c82 */ /* 0x000fe40008000000 */
[----:B------:R-:W-:Y:S02]  /*04a0*/  USHF.R.U32.HI UR13, URZ, 0x1f, UR17 ;  /* 0x0000001f3f0d7899 */ /* 0x000fe40008011611 */
[----:B------:R-:W-:-:S02]  /*04b0*/  ULDC UR14, c[0x0][0x168] ;  /* 0x00005a00000e7ab9 */ /* 0x000fc40000000800 */
[----:B------:R-:W-:Y:S02]  /*04c0*/  UIADD3 UR14, UR11, -UR14, URZ ;  /* 0x8000000e0b0e7290 */ /* 0x000fe4000fffe03f */
[----:B------:R-:W-:Y:S02]  /*04d0*/  ULEA.HI.SX32 UR13, UR17, UR13, 0x1c ;  /* 0x0000000d110d7291 */ /* 0x000fe4000f8fe23f */
[----:B------:R-:W-:Y:S02]  /*04e0*/  ULEA.HI.SX32 UR7, UR7, UR6, 0x1c ;  /* 0x0000000607077291 */ /* 0x000fe4000f8fe23f */
[----:B------:R-:W-:Y:S02]  /*04f0*/  UIADD3 UR4, UR14, UR4, URZ ;  /* 0x000000040e047290 */ /* 0x000fe4000fffe03f */
[----:B------:R-:W-:Y:S02]  /*0500*/  UISETP.LT.AND UP2, UPT, UR13, UR7, UPT ;  /* 0x000000070d00728c */ /* 0x000fe4000bf41270 */
[----:B------:R-:W-:-:S02]  /*0510*/  ULDC UR5, c[0x0][0x324] ;  /* 0x0000c90000057ab9 */ /* 0x000fc40000000800 */
[----:B------:R-:W-:Y:S02]  /*0520*/  UIADD3 UR6, UR4, -UR5, URZ ;  /* 0x8000000504067290 */ /* 0x000fe4000fffe03f */
[----:B------:R-:W-:Y:S01]  /*0530*/  USEL UR7, UR13, UR7, UP2 ;  /* 0x000000070d077287 */ /* 0x000fe20009000000 */
[----:B------:R-:W-:Y:S05]  /*0540*/  @P0 BRA `(.L_x_162) ;  /* 0x0000015000000947 */ /* 0x000fea0003800000 */
[----:B------:R-:W-:Y:S02]  /*0550*/  UMOV UR13, UR4 ;  /* 0x00000004000d7c82 */ /* 0x000fe40008000000 */
[----:B------:R-:W-:-:S06]  /*0560*/  UISETP.GT.AND UP2, UPT, UR13, -0x1, UPT ;  /* 0xffffffff0d00788c */ /* 0x000fcc000bf44270 */
[----:B------:R-:W-:-:S13]  /*0570*/  PLOP3.LUT P0, PT, PT, PT, UP2, 0x80, 0x0 ;  /* 0x000000000000781c */ /* 0x000fda0003f0f028 */
[----:B------:R-:W-:Y:S05]  /*0580*/  @P0 BRA `(.L_x_163) ;  /* 0x0000008000000947 */ /* 0x000fea0003800000 */
[----:B------:R-:W-:Y:S02]  /*0590*/  ULDC UR4, c[0x0][0x32c] ;  /* 0x0000cb0000047ab9 */ /* 0x000fe40000000800 */
[----:B------:R-:W-:Y:S02]  /*05a0*/  UISETP.NE.AND UP2, UPT, UR4, 0x1, UPT ;  /* 0x000000010400788c */ /* 0x000fe4000bf45270 */
[----:B------:R-:W-:Y:S02]  /*05b0*/  ULOP3.LUT UR13, URZ, UR13, URZ, 0x33, !UPT ;  /* 0x0000000d3f0d7292 */ /* 0x000fe4000f8e333f */
[----:B------:R-:W-:Y:S02]  /*05c0*/  ULDC.64 UR4, c[0x0][0x330] ;  /* 0x0000cc0000047ab9 */ /* 0x000fe40000000a00 */
[----:B------:R-:W-:-:S05]  /*05d0*/  UIMAD.WIDE.U32 UR16, UR13, UR4, URZ ;  /* 0x000000040d1072a5 */ /* 0x000fca000f8e003f */
[----:B------:R-:W-:-:S04]  /*05e0*/  @UP2 USHF.R.U32.HI UR13, URZ, UR5, UR17 ;  /* 0x000000053f0d2299 */ /* 0x000fc80008011611 */
[----:B------:R-:W-:Y:S01]  /*05f0*/  ULOP3.LUT UR13, URZ, UR13, URZ, 0x33, !UPT ;  /* 0x0000000d3f0d7292 */ /* 0x000fe2000f8e333f */
[----:B------:R-:W-:Y:S05]  /*0600*/  BRA `(.L_x_164) ;  /* 0x0000005000007947 */ /* 0x000fea0003800000 */
.L_x_163:
[----:B------:R-:W-:Y:S02]  /*0610*/  ULDC UR4, c[0x0][0x32c] ;  /* 0x0000cb0000047ab9 */ /* 0x000fe40000000800 */
[----:B------:R-:W-:-:S03]  /*0620*/  UISETP.NE.AND UP2, UPT, UR4, 0x1, UPT ;  /* 0x000000010400788c */ /* 0x000fc6000bf45270 */
[----:B------:R-:W-:Y:S02]  /*0630*/  ULDC.64 UR4, c[0x0][0x330] ;  /* 0x0000cc0000047ab9 */ /* 0x000fe40000000a00 */
[----:B------:R-:W-:-:S06]  /*0640*/  UIMAD.WIDE.U32 UR16, UR13, UR4, URZ ;  /* 0x000000040d1072a5 */ /* 0x000fcc000f8e003f */
[----:B------:R-:W-:Y:S02]  /*0650*/  @UP2 USHF.R.U32.HI UR13, URZ, UR5, UR17 ;  /* 0x000000053f0d2299 */ /* 0x000fe40008011611 */
.L_x_164:
[----:B------:R-:W-:Y:S02]  /*0660*/  ULDC UR4, c[0x0][0x32c] ;  /* 0x0000cb0000047ab9 */ /* 0x000fe40000000800 */
[----:B------:R-:W-:-:S04]  /*0670*/  UIMAD UR4, UR13, UR4, URZ ;  /* 0x000000040d0472a4 */ /* 0x000fc8000f8e023f */
[----:B------:R-:W-:-:S04]  /*0680*/  UISETP.LT.AND UP2, UPT, UR6, UR4, UPT ;  /* 0x000000040600728c */ /* 0x000fc8000bf41270 */
[----:B------:R-:W-:-:S04]  /*0690*/  USEL UR6, UR6, UR4, !UP2 ;  /* 0x0000000406067287 */ /* 0x000fc8000d000000 */
.L_x_162:
[----:B------:R-:W-:Y:S01]  /*06a0*/  UIMAD.WIDE UR4, UR6, 0x2aaaaaab, URZ ;  /* 0x2aaaaaab060478a5 */ /* 0x000fe2000f8e023f */
[----:B------:R-:W-:Y:S01]  /*06b0*/  PLOP3.LUT P2, PT, PT, PT, PT, 0x80, 0x0 ;  /* 0x000000000000781c */ /* 0x000fe20003f4f070 */
[----:B------:R-:W-:Y:S01]  /*06c0*/  CS2R R66, SRZ ;  /* 0x0000000000427805 */ /* 0x000fe2000001ff00 */
[----:B------:R-:W-:Y:S01]  /*06d0*/  IMAD.MOV.U32 R5, RZ, RZ, RZ ;  /* 0x000000ffff057224 */ /* 0x000fe200078e00ff */
[----:B------:R-:W-:Y:S01]  /*06e0*/  USHF.R.U32.HI UR4, URZ, 0x1f, UR5 ;  /* 0x0000001f3f047899 */ /* 0x000fe20008011605 */
[----:B------:R-:W-:Y:S01]  /*06f0*/  IMAD.MOV.U32 R64, RZ, RZ, RZ ;  /* 0x000000ffff407224 */ /* 0x000fe200078e00ff */
[----:B------:R-:W-:Y:S01]  /*0700*/  CS2R R62, SRZ ;  /* 0x00000000003e7805 */ /* 0x000fe2000001ff00 */
[----:B------:R-:W-:Y:S01]  /*0710*/  CS2R R60, SRZ ;  /* 0x00000000003c7805 */ /* 0x000fe2000001ff00 */
[----:B------:R-:W-:Y:S01]  /*0720*/  ULEA.HI.SX32 UR4, UR5, UR4, 0x1c ;  /* 0x0000000405047291 */ /* 0x000fe2000f8fe23f */
[----:B------:R-:W-:Y:S01]  /*0730*/  CS2R R58, SRZ ;  /* 0x00000000003a7805 */ /* 0x000fe2000001ff00 */
[----:B------:R-:W-:Y:S01]  /*0740*/  CS2R R56, SRZ ;  /* 0x0000000000387805 */ /* 0x000fe2000001ff00 */
[----:B------:R-:W-:Y:S01]  /*0750*/  CS2R R54, SRZ ;  /* 0x0000000000367805 */ /* 0x000fe2000001ff00 */
[----:B------:R-:W-:Y:S01]  /*0760*/  UISETP.LT.AND UP2, UPT, URZ, UR4, UPT ;  /* 0x000000043f00728c */ /* 0x000fe2000bf41270 */
[----:B------:R-:W-:Y:S01]  /*0770*/  CS2R R52, SRZ ;  /* 0x0000000000347805 */ /* 0x000fe2000001ff00 */
[----:B------:R-:W-:Y:S01]  /*0780*/  CS2R R70, SRZ ;  /* 0x0000000000467805 */ /* 0x000fe2000001ff00 */
[----:B------:R-:W-:Y:S01]  /*0790*/  CS2R R68, SRZ ;  /* 0x0000000000447805 */ /* 0x000fe2000001ff00 */
[----:B------:R-:W-:Y:S01]  /*07a0*/  USEL UR6, URZ, UR4, !UP2 ;  /* 0x000000043f067287 */ /* 0x000fe2000d000000 */
[----:B------:R-:W-:Y:S01]  /*07b0*/  CS2R R74, SRZ ;  /* 0x00000000004a7805 */ /* 0x000fe2000001ff00 */
[----:B------:R-:W-:Y:S01]  /*07c0*/  CS2R R72, SRZ ;  /* 0x0000000000487805 */ /* 0x000fe2000001ff00 */
[----:B------:R-:W-:Y:S01]  /*07d0*/  CS2R R78, SRZ ;  /* 0x00000000004e7805 */ /* 0x000fe2000001ff00 */
[----:B------:R-:W-:Y:S01]  /*07e0*/  UISETP.GT.AND UP2, UPT, UR7, UR6, UPT ;  /* 0x000000060700728c */ /* 0x000fe2000bf44270 */
[----:B------:R-:W-:Y:S01]  /*07f0*/  CS2R R76, SRZ ;  /* 0x00000000004c7805 */ /* 0x000fe2000001ff00 */
[----:B------:R-:W-:Y:S01]  /*0800*/  CS2R R82, SRZ ;  /* 0x0000000000527805 */ /* 0x000fe2000001ff00 */
[----:B------:R-:W-:Y:S01]  /*0810*/  CS2R R80, SRZ ;  /* 0x0000000000507805 */ /* 0x000fe2000001ff00 */
[----:B------:R-:W-:Y:S01]  /*0820*/  CS2R R86, SRZ ;  /* 0x0000000000567805 */ /* 0x000fe2000001ff00 */
[----:B------:R-:W-:Y:S01]  /*0830*/  CS2R R84, SRZ ;  /* 0x0000000000547805 */ /* 0x000fe2000001ff00 */
[----:B------:R-:W-:Y:S01]  /*0840*/  PLOP3.LUT P0, PT, PT, PT, UP2, 0x80, 0x0 ;  /* 0x000000000000781c */ /* 0x000fe20003f0f028 */
[----:B------:R-:W-:Y:S01]  /*0850*/  CS2R R90, SRZ ;  /* 0x00000000005a7805 */ /* 0x000fe2000001ff00 */
[----:B------:R-:W-:Y:S01]  /*0860*/  CS2R R88, SRZ ;  /* 0x0000000000587805 */ /* 0x000fe2000001ff00 */
[----:B------:R-:W-:Y:S01]  /*0870*/  CS2R R94, SRZ ;  /* 0x00000000005e7805 */ /* 0x000fe2000001ff00 */
[----:B------:R-:W-:Y:S01]  /*0880*/  CS2R R92, SRZ ;  /* 0x00000000005c7805 */ /* 0x000fe2000001ff00 */
        /* <DEDUP_REMOVED lines=23> */
[----:B------:R-:W-:Y:S01]  /*0a00*/  UMOV UR18, 0x60 ;  /* 0x0000006000127882 */ /* 0x000fe20000000000 */
[----:B------:R-:W-:Y:S01]  /*0a10*/  IMAD.MOV.U32 R0, RZ, RZ, c[0x0][0x2b8] ;  /* 0x0000ae00ff007624 */ /* 0x000fe200078e00ff */
[----:B------:R-:W-:Y:S01]  /*0a20*/  ULDC.64 UR4, c[0x0][0x2b0] ;  /* 0x0000ac0000047ab9 */ /* 0x000fe20000000a00 */
[----:B------:R-:W-:Y:S01]  /*0a30*/  LEA.HI R4, R99, R96, RZ, 0x3 ;  /* 0x0000006063047211 */ /* 0x000fe200078f18ff */
[----:B------:R1:W2:Y:S01]  /*0a40*/  @P0 LDG.E R2, [R2.64] ;  /* 0x0000002a02020981 */ /* 0x0002a2000c1e1900 */
[----:B------:R-:W-:Y:S01]  /*0a50*/  UIMAD UR13, UR7, UR18, -0x60 ;  /* 0xffffffa0070d74a4 */ /* 0x000fe2000f8e0212 */
[----:B------:R-:W-:Y:S01]  /*0a60*/  ISETP.NE.AND P3, PT, R0, 0x1, PT ;  /* 0x000000010000780c */ /* 0x000fe20003f65270 */
[----:B------:R-:W-:Y:S01]  /*0a70*/  IMAD.MOV.U32 R215, RZ, RZ, RZ ;  /* 0x000000ffffd77224 */ /* 0x000fe200078e00ff */
[----:B------:R-:W-:-:S02]  /*0a80*/  LOP3.LUT R19, R4, 0xfffffff8, RZ, 0xc0, !PT ;  /* 0xfffffff804137812 */ /* 0x000fc400078ec0ff */
[----:B------:R-:W-:-:S03]  /*0a90*/  SHF.R.S32.HI R4, RZ, 0x3, R4 ;  /* 0x00000003ff047819 */ /* 0x000fc60000011404 */
[----:B------:R-:W-:-:S04]  /*0aa0*/  IMAD.IADD R19, R96, 0x1, -R19 ;  /* 0x0000000160137824 */ /* 0x000fc800078e0a13 */
[----:B------:R-:W-:-:S05]  /*0ab0*/  IMAD R218, R19, 0x20, R4 ;  /* 0x0000002013da7824 */ /* 0x000fca00078e0204 */
[----:B------:R-:W-:Y:S01]  /*0ac0*/  IADD3 R216, R218, UR13, RZ ;  /* 0x0000000ddad87c10 */ /* 0x000fe2000fffe0ff */
[----:B------:R-:W-:Y:S03]  /*0ad0*/  BAR.SYNC.DEFER_BLOCKING 0x0 ;  /* 0x0000000000007b1d */ /* 0x000fe60000010000 */
[C---:B------:R-:W-:Y:S01]  /*0ae0*/  ISETP.GE.AND P2, PT, R216.reuse, UR11, PT ;  /* 0x0000000bd8007c0c */ /* 0x040fe2000bf46270 */
[----:B-----5:R-:W-:-:S03]  /*0af0*/  IMAD.IADD R216, R216, 0x1, R219 ;  /* 0x00000001d8d87824 */ /* 0x020fc600078e02db */
[----:B------:R-:W-:Y:S01]  /*0b00*/  ISETP.GT.OR P2, PT, R218, 0x5f, P2 ;  /* 0x0000005fda00780c */ /* 0x000fe20001744670 */
[----:B------:R-:W-:-:S04]  /*0b10*/  @P3 IMAD.HI.U32 R0, R216, c[0x0][0x2bc], RZ ;  /* 0x0000af00d8003a27 */ /* 0x000fc800078e00ff */
[----:B-1----:R-:W-:Y:S01]  /*0b20*/  IMAD.MOV.U32 R3, RZ, RZ, R216 ;  /* 0x000000ffff037224 */ /* 0x002fe200078e00d8 */
[----:B------:R-:W-:Y:S01]  /*0b30*/  @P3 SHF.R.U32.HI R3, RZ, c[0x0][0x2c0], R0 ;  /* 0x0000b000ff033a19 */ /* 0x000fe20000011600 */
[----:B------:R-:W-:Y:S01]  /*0b40*/  USHF.R.S32.HI UR20, URZ, 0x1f, UR19 ;  /* 0x0000001f3f147899 */ /* 0x000fe20008011413 */
[----:B--2---:R1:W2:Y:S02]  /*0b50*/  @P0 R2UR UR17, R2 ;  /* 0x00000000021103c2 */ /* 0x0042a400000e0000 */
[----:B--2---:R-:W-:Y:S02]  /*0b60*/  @!UP2 UMOV UR17, UR19 ;  /* 0x000000130011ac82 */ /* 0x004fe40008000000 */
[----:B------:R-:W-:Y:S02]  /*0b70*/  USHF.R.S32.HI UR16, URZ, 0x1f, UR17 ;  /* 0x0000001f3f107899 */ /* 0x000fe40008011411 */
[----:B------:R-:W-:Y:S02]  /*0b80*/  UIMAD.WIDE.U32 UR36, UR17, UR4, URZ ;  /* 0x00000004112472a5 */ /* 0x000fe4000f8e003f */
[----:B------:R-:W-:-:S04]  /*0b90*/  UIMAD UR16, UR16, UR4, URZ ;  /* 0x00000004101072a4 */ /* 0x000fc8000f8e023f */
[----:B------:R-:W-:Y:S01]  /*0ba0*/  UIMAD UR5, UR17, UR5, UR16 ;  /* 0x00000005110572a4 */ /* 0x000fe2000f8e0210 */
[----:B------:R-:W-:Y:S02]  /*0bb0*/  @!P2 IADD3 R5, P1, R3, UR36, RZ ;  /* 0x000000240305ac10 */ /* 0x000fe4000ff3e0ff */
[----:B------:R-:W-:Y:S02]  /*0bc0*/  ULDC.64 UR16, c[0x0][0x1b8] ;  /* 0x00006e0000107ab9 */ /* 0x000fe40000000a00 */
[----:B------:R-:W-:Y:S01]  /*0bd0*/  UIADD3 UR5, UR37, UR5, URZ ;  /* 0x0000000525057290 */ /* 0x000fe2000fffe03f */
[----:B------:R-:W-:-:S05]  /*0be0*/  @!P2 LEA R6, P0, R5, c[0x0][0x2a0], 0x2 ;  /* 0x0000a8000506aa11 */ /* 0x000fca00078010ff */
[----:B------:R-:W-:-:S04]  /*0bf0*/  @!P2 LEA.HI.X.SX32 R0, R3, UR5, 0x1, P1 ;  /* 0x000000050300ac11 */ /* 0x000fc800088f0eff */
[----:B------:R-:W-:-:S05]  /*0c00*/  @!P2 LEA.HI.X R7, R5, c[0x0][0x2a4], R0, 0x2, P0 ;  /* 0x0000a9000507aa11 */ /* 0x000fca00000f1400 */
[----:B------:R2:W3:Y:S01]  /*0c10*/  @!P2 LDG.E R215, [R6.64] ;  /* 0x0000002a06d7a981 */ /* 0x0004e2000c1e1900 */
[----:B------:R-:W-:Y:S01]  /*0c20*/  PLOP3.LUT P1, PT, PT, PT, UP1, 0x80, 0x0 ;  /* 0x000000000000781c */ /* 0x000fe20003f2f018 */
[----:B------:R-:W-:Y:S01]  /*0c30*/  UIMAD UR4, UR10, UR16, URZ ;  /* 0x000000100a0472a4 */ /* 0x000fe2000f8e023f */
[----:B------:R-:W-:Y:S01]  /*0c40*/  PLOP3.LUT P0, PT, PT, PT, UP1, 0x80, 0x0 ;  /* 0x000000000000781c */ /* 0x000fe20003f0f018 */
[----:B------:R-:W-:Y:S01]  /*0c50*/  UIMAD.WIDE.U32 UR22, UR12, UR16, URZ ;  /* 0x000000100c1672a5 */ /* 0x000fe2000f8e003f */
[----:B------:R-:W-:Y:S01]  /*0c60*/  IADD3 R0, R218, UR15, RZ ;  /* 0x0000000fda007c10 */ /* 0x000fe2000fffe0ff */
[----:B------:R-:W-:Y:S01]  /*0c70*/  UIMAD UR4, UR12, UR17, UR4 ;  /* 0x000000110c0472a4 */ /* 0x000fe2000f8e0204 */
[----:B------:R-:W-:Y:S01]  /*0c80*/  IMAD.SHL.U32 R230, R19, 0x8, RZ ;  /* 0x0000000813e67824 */ /* 0x000fe200078e00ff */
[-C--:B------:R-:W-:Y:S01]  /*0c90*/  LEA.HI R217, R99, R96.reuse, RZ, 0x6 ;  /* 0x0000006063d97211 */ /* 0x080fe200078f30ff */
[----:B------:R-:W-:Y:S01]  /*0ca0*/  ULDC.64 UR16, c[0x0][0x1c0] ;  /* 0x0000700000107ab9 */ /* 0x000fe20000000a00 */
[----:B------:R-:W-:Y:S01]  /*0cb0*/  IMAD.MOV R3, RZ, RZ, -R3 ;  /* 0x000000ffff037224 */ /* 0x000fe200078e0a03 */
[----:B------:R-:W-:Y:S01]  /*0cc0*/  UIADD3 UR23, UR23, UR4, URZ ;  /* 0x0000000417177290 */ /* 0x000fe2000fffe03f */
[----:B------:R-:W-:Y:S01]  /*0cd0*/  IADD3 R17, R230, 0x40, RZ ;  /* 0x00000040e6117810 */ /* 0x000fe20007ffe0ff */
[----:B------:R-:W-:Y:S01]  /*0ce0*/  UIMAD UR20, UR20, UR16, URZ ;  /* 0x00000010141472a4 */ /* 0x000fe2000f8e023f */
[----:B-1----:R-:W-:Y:S01]  /*0cf0*/  @P1 IMAD.HI.U32 R2, R0, c[0x0][0x2c8], RZ ;  /* 0x0000b20000021a27 */ /* 0x002fe200078e00ff */
[----:B------:R-:W-:Y:S01]  /*0d00*/  UIMAD.WIDE.U32 UR22, UR19, UR16, UR22 ;  /* 0x00000010131672a5 */ /* 0x000fe2000f8e0016 */
[----:B------:R-:W-:Y:S01]  /*0d10*/  ISETP.GE.AND P5, PT, R230, c[0x0][0x198], PT ;  /* 0x00006600e6007a0c */ /* 0x000fe20003fa6270 */
[----:B------:R-:W-:Y:S01]  /*0d20*/  UIMAD UR17, UR19, UR17, UR20 ;  /* 0x00000011131172a4 */ /* 0x000fe2000f8e0214 */
[----:B------:R-:W-:Y:S01]  /*0d30*/  IMAD R216, R3, c[0x0][0x2b8], R216 ;  /* 0x0000ae0003d87a24 */ /* 0x000fe200078e02d8 */
[----:B------:R-:W-:Y:S01]  /*0d40*/  ULDC UR4, c[0x0][0x168] ;  /* 0x00005a0000047ab9 */ /* 0x000fe20000000800 */
[----:B------:R-:W-:Y:S01]  /*0d50*/  IMAD.SHL.U32 R217, R217, 0x8, RZ ;  /* 0x00000008d9d97824 */ /* 0x000fe200078e00ff */
[----:B------:R-:W-:Y:S01]  /*0d60*/  UIADD3 UR17, UR23, UR17, URZ ;  /* 0x0000001117117290 */ /* 0x000fe2000fffe03f */
[----:B------:R-:W-:Y:S01]  /*0d70*/  IMAD.U32 R9, RZ, RZ, UR23 ;  /* 0x00000017ff097e24 */ /* 0x000fe2000f8e00ff */
[----:B------:R-:W-:Y:S01]  /*0d80*/  UIMAD UR9, UR9, UR4, URZ ;  /* 0x00000004090972a4 */ /* 0x000fe2000f8e023f */
[----:B------:R-:W-:Y:S01]  /*0d90*/  IMAD.U32 R8, RZ, RZ, UR22 ;  /* 0x00000016ff087e24 */ /* 0x000fe2000f8e00ff */
[----:B------:R-:W-:Y:S01]  /*0da0*/  SHF.R.S32.HI R13, RZ, 0x1f, R216 ;  /* 0x0000001fff0d7819 */ /* 0x000fe200000114d8 */
[----:B--2---:R-:W-:Y:S01]  /*0db0*/  IMAD.MOV.U32 R7, RZ, RZ, R0 ;  /* 0x000000ffff077224 */ /* 0x004fe200078e0000 */
[----:B------:R-:W-:Y:S01]  /*0dc0*/  @P0 SHF.R.U32.HI R7, RZ, c[0x0][0x2cc], R2 ;  /* 0x0000b300ff070a19 */ /* 0x000fe20000011602 */
[----:B------:R-:W-:Y:S01]  /*0dd0*/  IMAD.U32 R9, RZ, RZ, UR17 ;  /* 0x00000011ff097e24 */ /* 0x000fe2000f8e00ff */
[----:B------:R-:W-:Y:S01]  /*0de0*/  ISETP.GE.AND P6, PT, R17, c[0x0][0x198], PT ;  /* 0x0000660011007a0c */ /* 0x000fe20003fc6270 */
[----:B------:R-:W-:Y:S01]  /*0df0*/  IMAD.WIDE.U32 R24, R216, c[0x0][0x1e0], RZ ;  /* 0x00007800d8187a25 */ /* 0x000fe200078e00ff */
[--C-:B------:R-:W-:Y:S01]  /*0e00*/  SHF.R.S32.HI R2, RZ, 0x1f, R7.reuse ;  /* 0x0000001fff027819 */ /* 0x100fe20000011407 */
[----:B------:R-:W-:Y:S01]  /*0e10*/  ULDC.64 UR16, c[0x0][0x1e8] ;  /* 0x00007a0000107ab9 */ /* 0x000fe20000000a00 */
[-C--:B------:R-:W-:Y:S01]  /*0e20*/  LEA.HI R214, R99, R96.reuse, RZ, 0x4 ;  /* 0x0000006063d67211 */ /* 0x080fe200078f20ff */
[----:B------:R-:W-:Y:S01]  /*0e30*/  IMAD.MOV R5, RZ, RZ, -R7 ;  /* 0x000000ffff057224 */ /* 0x000fe200078e0a07 */
[----:B------:R-:W-:Y:S01]  /*0e40*/  UIMAD UR4, UR10, UR16, URZ ;  /* 0x000000100a0472a4 */ /* 0x000fe2000f8e023f */
[----:B------:R-:W-:Y:S01]  /*0e50*/  IMAD R2, R2, c[0x0][0x1b0], RZ ;  /* 0x00006c0002027a24 */ /* 0x000fe200078e02ff */
[----:B------:R-:W-:Y:S01]  /*0e60*/  UIMAD.WIDE.U32 UR40, UR12, UR16, URZ ;  /* 0x000000100c2872a5 */ /* 0x000fe2000f8e003f */
[----:B------:R-:W-:Y:S01]  /*0e70*/  IMAD R5, R5, c[0x0][0x2c4], R0 ;  /* 0x0000b10005057a24 */ /* 0x000fe200078e0200 */
[----:B------:R-:W-:Y:S01]  /*0e80*/  UIMAD UR4, UR12, UR17, UR4 ;  /* 0x000000110c0472a4 */ /* 0x000fe2000f8e0204 */
[C---:B------:R-:W-:Y:S01]  /*0e90*/  IMAD.WIDE.U32 R8, R7.reuse, c[0x0][0x1b0], R8 ;  /* 0x00006c0007087a25 */ /* 0x040fe200078e0008 */
[----:B------:R-:W-:Y:S01]  /*0ea0*/  SHF.R.S32.HI R15, RZ, 0x4, R214 ;  /* 0x00000004ff0f7819 */ /* 0x000fe200000114d6 */
[----:B------:R-:W-:Y:S01]  /*0eb0*/  ULDC.64 UR16, c[0x0][0x210] ;  /* 0x0000840000107ab9 */ /* 0x000fe20000000a00 */
[----:B------:R-:W-:Y:S01]  /*0ec0*/  SHF.R.S32.HI R0, RZ, 0x1f, R5 ;  /* 0x0000001fff007819 */ /* 0x000fe20000011405 */
[----:B------:R-:W-:Y:S01]  /*0ed0*/  IMAD R7, R7, c[0x0][0x1b4], R2 ;  /* 0x00006d0007077a24 */ /* 0x000fe200078e0202 */
[----:B------:R-:W-:Y:S01]  /*0ee0*/  LEA.HI R98, R99, R96, RZ, 0x5 ;  /* 0x0000006063627211 */ /* 0x000fe200078f28ff */
[----:B------:R-:W-:-:S02]  /*0ef0*/  UIMAD UR10, UR10, UR16, URZ ;  /* 0x000000100a0a72a4 */ /* 0x000fc4000f8e023f */
[----:B------:R-:W-:Y:S01]  /*0f00*/  IMAD.IADD R9, R9, 0x1, R7 ;  /* 0x0000000109097824 */ /* 0x000fe200078e0207 */
[----:B------:R-:W-:Y:S01]  /*0f10*/  SHF.R.S32.HI R97, RZ, 0x5, R98 ;  /* 0x00000005ff617819 */ /* 0x000fe20000011462 */
[----:B------:R-:W-:Y:S01]  /*0f20*/  IMAD R0, R0, c[0x0][0x1a8], RZ ;  /* 0x00006a0000007a24 */ /* 0x000fe200078e02ff */
[----:B------:R-:W-:Y:S01]  /*0f30*/  UIMAD.WIDE.U32 UR38, UR12, UR16, URZ ;  /* 0x000000100c2672a5 */ /* 0x000fe2000f8e003f */
[C---:B------:R-:W-:Y:S01]  /*0f40*/  IMAD.WIDE.U32 R6, R5.reuse, c[0x0][0x1a8], R8 ;  /* 0x00006a0005067a25 */ /* 0x040fe200078e0008 */
[----:B------:R-:W-:Y:S01]  /*0f50*/  SHF.R.S32.HI R8, RZ, 0x1f, R17 ;  /* 0x0000001fff087819 */ /* 0x000fe20000011411 */
[----:B------:R-:W-:Y:S02]  /*0f60*/  UIMAD UR10, UR12, UR17, UR10 ;  /* 0x000000110c0a72a4 */ /* 0x000fe4000f8e020a */
[----:B------:R-:W-:Y:S01]  /*0f70*/  IMAD R11, R5, c[0x0][0x1ac], R0 ;  /* 0x00006b00050b7a24 */ /* 0x000fe200078e0200 */
[----:B------:R-:W-:Y:S01]  /*0f80*/  LEA R16, P0, R6, c[0x0][0x160], 0x1 ;  /* 0x0000580006107a11 */ /* 0x000fe200078008ff */
[C---:B------:R-:W-:Y:S01]  /*0f90*/  IMAD.SHL.U32 R9, R4.reuse, 0x40, RZ ;  /* 0x0000004004097824 */ /* 0x040fe200078e00ff */
[----:B------:R-:W-:Y:S01]  /*0fa0*/  IADD3 R0, R4, UR15, RZ ;  /* 0x0000000f04007c10 */ /* 0x000fe2000fffe0ff */
[----:B------:R-:W-:Y:S01]  /*0fb0*/  IMAD.IADD R14, R7, 0x1, R11 ;  /* 0x00000001070e7824 */ /* 0x000fe200078e020b */
[----:B------:R-:W-:Y:S01]  /*0fc0*/  LEA.HI R229, R8, R17, RZ, 0x3 ;  /* 0x0000001108e57211 */ /* 0x000fe200078f18ff */
[----:B------:R-:W-:Y:S01]  /*0fd0*/  SHFL.IDX PT, R20, R16, 0x1, 0x181f ;  /* 0x00381f0010147f89 */ /* 0x000fe200000e0000 */
[----:B------:R-:W-:Y:S01]  /*0fe0*/  LOP3.LUT R9, R9, 0x1c0, RZ, 0xc0, !PT ;  /* 0x000001c009097812 */ /* 0x000fe200078ec0ff */
[----:B------:R-:W-:Y:S01]  /*0ff0*/  UIADD3 UR10, UR39, UR10, URZ ;  /* 0x0000000a270a7290 */ /* 0x000fe2000fffe03f */
[----:B------:R-:W-:Y:S01]  /*1000*/  LEA.HI.X R14, R6, c[0x0][0x164], R14, 0x1, P0 ;  /* 0x00005900060e7a11 */ /* 0x000fe200000f0c0e */
[----:B------:R-:W-:Y:S01]  /*1010*/  SHFL.IDX PT, R10, R16, 0x2, 0x181f ;  /* 0x00581f00100a7f89 */ /* 0x000fe200000e0000 */
[----:B------:R-:W-:Y:S01]  /*1020*/  SHF.R.U32.HI R5, RZ, 0x3, R9 ;  /* 0x00000003ff057819 */ /* 0x000fe20000011609 */
[----:B------:R-:W-:Y:S01]  /*1030*/  UIADD3 UR16, UR7, -0x1, URZ ;  /* 0xffffffff07107890 */ /* 0x000fe2000fffe03f */
[----:B------:R-:W-:Y:S01]  /*1040*/  LOP3.LUT R2, R9, 0x38, R230, 0xf8, !PT ;  /* 0x0000003809027812 */ /* 0x000fe200078ef8e6 */
[----:B------:R-:W-:Y:S01]  /*1050*/  SHFL.IDX PT, R6, R16, RZ, 0x181f ;  /* 0x00181fff10067589 */ /* 0x000fe200000e0000 */
[----:B------:R-:W-:Y:S01]  /*1060*/  ISETP.GE.AND P0, PT, R0, UR9, PT ;  /* 0x0000000900007c0c */ /* 0x000fe2000bf06270 */
[----:B------:R-:W-:Y:S01]  /*1070*/  UISETP.GT.AND UP2, UPT, UR16, UR6, UPT ;  /* 0x000000061000728c */ /* 0x000fe2000bf44270 */
[----:B------:R-:W-:Y:S01]  /*1080*/  LOP3.LUT R2, R2, R5, RZ, 0x3c, !PT ;  /* 0x0000000502027212 */ /* 0x000fe200078e3cff */
[----:B------:R-:W1:Y:S01]  /*1090*/  SHFL.IDX PT, R7, R14, RZ, 0x181f ;  /* 0x00181fff0e077589 */ /* 0x000e6200000e0000 */
[----:B------:R-:W-:-:S02]  /*10a0*/  IADD3 R3, R0, 0x20, RZ ;  /* 0x0000002000037810 */ /* 0x000fc40007ffe0ff */
[----:B------:R-:W-:Y:S01]  /*10b0*/  LOP3.LUT R217, R2, 0xfffffe00, R217, 0xf8, !PT ;  /* 0xfffffe0002d97812 */ /* 0x000fe200078ef8d9 */
[----:B------:R-:W2:Y:S01]  /*10c0*/  SHFL.IDX PT, R21, R14, 0x1, 0x181f ;  /* 0x00381f000e157f89 */ /* 0x000ea200000e0000 */
[----:B------:R-:W-:Y:S01]  /*10d0*/  ISETP.GE.AND P4, PT, R3, UR9, PT ;  /* 0x0000000903007c0c */ /* 0x000fe2000bf86270 */
[----:B------:R-:W-:Y:S01]  /*10e0*/  IMAD R3, R13, c[0x0][0x1e0], RZ ;  /* 0x000078000d037a24 */ /* 0x000fe200078e02ff */
[----:B------:R-:W-:Y:S01]  /*10f0*/  IADD3 R2, R0, 0x40, RZ ;  /* 0x0000004000027810 */ /* 0x000fe20007ffe0ff */
[----:B------:R-:W-:Y:S01]  /*1100*/  IMAD.SHL.U32 R217, R217, 0x2, RZ ;  /* 0x00000002d9d97824 */ /* 0x000fe200078e00ff */
[----:B------:R-:W-:Y:S01]  /*1110*/  LOP3.LUT R229, R229, 0xfffffff8, RZ, 0xc0, !PT ;  /* 0xfffffff8e5e57812 */ /* 0x000fe200078ec0ff */
[----:B------:R-:W-:Y:S01]  /*1120*/  IMAD R3, R216, c[0x0][0x1e4], R3 ;  /* 0x00007900d8037a24 */ /* 0x000fe200078e0203 */
[----:B------:R-:W-:Y:S01]  /*1130*/  IADD3 R0, R0, 0x60, RZ ;  /* 0x0000006000007810 */ /* 0x000fe20007ffe0ff */
[----:B------:R-:W4:Y:S01]  /*1140*/  SHFL.IDX PT, R11, R14, 0x2, 0x181f ;  /* 0x00581f000e0b7f89 */ /* 0x000f2200000e0000 */
[----:B------:R-:W-:Y:S01]  /*1150*/  ISETP.GE.AND P2, PT, R2, UR9, PT ;  /* 0x0000000902007c0c */ /* 0x000fe2000bf46270 */
[----:B------:R-:W-:Y:S01]  /*1160*/  IMAD.IADD R25, R25, 0x1, R3 ;  /* 0x0000000119197824 */ /* 0x000fe200078e0203 */
[----:B------:R-:W-:Y:S01]  /*1170*/  ISETP.GE.AND P1, PT, R0, UR9, PT ;  /* 0x0000000900007c0c */ /* 0x000fe2000bf26270 */
[----:B------:R-:W-:Y:S01]  /*1180*/  UIADD3 UR9, UR41, UR4, URZ ;  /* 0x0000000429097290 */ /* 0x000fe2000fffe03f */
[----:B------:R-:W-:Y:S01]  /*1190*/  SHF.R.S32.HI R232, RZ, 0x1f, R229 ;  /* 0x0000001fffe87819 */ /* 0x000fe200000114e5 */
[----:B------:R-:W-:Y:S01]  /*11a0*/  UIMAD UR4, UR7, -0x60, UR18 ;  /* 0xffffffa0070478a4 */ /* 0x000fe2000f8e0212 */
[----:B------:R-:W-:-:S02]  /*11b0*/  IADD3 R225, R217, 0x100, RZ ;  /* 0x00000100d9e17810 */ /* 0x000fc40007ffe0ff */
[C---:B------:R-:W-:Y:S01]  /*11c0*/  IADD3 R224, R217.reuse, 0x3100, RZ ;  /* 0x00003100d9e07810 */ /* 0x040fe20007ffe0ff */
[----:B------:R-:W-:Y:S01]  /*11d0*/  UIADD3 UR18, UR4, UR11, URZ ;  /* 0x0000000b04127290 */ /* 0x000fe2000fffe03f */
[C---:B------:R-:W-:Y:S01]  /*11e0*/  IADD3 R223, R217.reuse, 0x1100, RZ ;  /* 0x00001100d9df7810 */ /* 0x040fe20007ffe0ff */
[----:B-1----:R-:W-:Y:S01]  /*11f0*/  @!P0 IMAD.WIDE R8, R230, 0x2, R6 ;  /* 0x00000002e6088825 */ /* 0x002fe200078e0206 */
[----:B------:R-:W-:-:S03]  /*1200*/  IADD3 R222, R217, 0x4100, RZ ;  /* 0x00004100d9de7810 */ /* 0x000fc60007ffe0ff */
[C---:B------:R-:W-:Y:S01]  /*1210*/  @!P0 IMAD.WIDE R6, R229.reuse, 0x2, R6 ;  /* 0x00000002e5068825 */ /* 0x040fe200078e0206 */
[----:B------:R1:W-:Y:S03]  /*1220*/  @!P0 LDGSTS.E.BYPASS.LTC128B.128 [R217+0x100], [R8.64], !P5 ;  /* 0x0010000008d98fae */ /* 0x0003e6000e901d6a */
[--C-:B--2---:R-:W-:Y:S01]  /*1230*/  @!P4 IMAD.WIDE R22, R230, 0x2, R20.reuse ;  /* 0x00000002e616c825 */ /* 0x104fe200078e0214 */
[----:B------:R2:W-:Y:S03]  /*1240*/  @!P0 LDGSTS.E.BYPASS.LTC128B.128 [R217+0x4100], [R6.64], !P6 ;  /* 0x0410000006d98fae */ /* 0x0005e6000f101d6a */
[C---:B------:R-:W-:Y:S01]  /*1250*/  @!P4 IMAD.WIDE R20, R229.reuse, 0x2, R20 ;  /* 0x00000002e514c825 */ /* 0x040fe200078e0214 */
[----:B------:R3:W-:Y:S03]  /*1260*/  @!P4 LDGSTS.E.BYPASS.LTC128B.128 [R217+0x1100], [R22.64], !P5 ;  /* 0x0110000016d9cfae */ /* 0x0007e6000e901d6a */
[----:B----4-:R-:W-:Y:S01]  /*1270*/  @!P2 IMAD.WIDE R26, R229, 0x2, R10 ;  /* 0x00000002e51aa825 */ /* 0x010fe200078e020a */
[----:B------:R4:W-:Y:S01]  /*1280*/  @!P4 LDGSTS.E.BYPASS.LTC128B.128 [R217+0x5100], [R20.64], !P6 ;  /* 0x0510000014d9cfae */ /* 0x0009e2000f101d6a */
[----:B------:R-:W-:-:S04]  /*1290*/  ISETP.GE.AND P4, PT, R17, c[0x0][0x1d4], PT ;  /* 0x0000750011007a0c */ /* 0x000fc80003f86270 */
[----:B------:R-:W-:Y:S02]  /*12a0*/  SEL R231, RZ, 0x10, P4 ;  /* 0x00000010ffe77807 */ /* 0x000fe40002000000 */
[C---:B-1----:R-:W-:Y:S02]  /*12b0*/  LOP3.LUT R9, R214.reuse, 0xfffffff0, RZ, 0xc0, !PT ;  /* 0xfffffff0d6097812 */ /* 0x042fe400078ec0ff */
[----:B------:R-:W-:Y:S01]  /*12c0*/  LEA.HI R214, R214, R15, RZ, 0x1 ;  /* 0x0000000fd6d67211 */ /* 0x000fe200078f08ff */
[----:B--2---:R1:W-:Y:S02]  /*12d0*/  SHFL.IDX PT, R6, R16, 0x3, 0x181f ;  /* 0x00781f0010067f89 */ /* 0x0043e400000e0000 */
[----:B------:R-:W-:Y:S01]  /*12e0*/  IMAD.IADD R9, R96, 0x1, -R9 ;  /* 0x0000000160097824 */ /* 0x000fe200078e0a09 */
[----:B------:R-:W-:Y:S01]  /*12f0*/  LOP3.LUT R214, R214, 0xfffffffe, RZ, 0xc0, !PT ;  /* 0xfffffffed6d67812 */ /* 0x000fe200078ec0ff */
[----:B------:R2:W4:Y:S03]  /*1300*/  SHFL.IDX PT, R7, R14, 0x3, 0x181f ;  /* 0x00781f000e077f89 */ /* 0x00052600000e0000 */
[----:B------:R-:W-:Y:S01]  /*1310*/  SHF.R.S32.HI R2, RZ, 0x1f, R9 ;  /* 0x0000001fff027819 */ /* 0x000fe20000011409 */
[----:B------:R-:W-:-:S03]  /*1320*/  IMAD.IADD R214, R15, 0x1, -R214 ;  /* 0x000000010fd67824 */ /* 0x000fc600078e0ad6 */
[----:B------:R-:W-:Y:S01]  /*1330*/  LEA.HI R2, R2, R9, RZ, 0x3 ;  /* 0x0000000902027211 */ /* 0x000fe200078f18ff */
[----:B-1----:R-:W-:Y:S02]  /*1340*/  IMAD.MOV.U32 R16, RZ, RZ, 0x20 ;  /* 0x00000020ff107424 */ /* 0x002fe400078e00ff */
[----:B--2---:R-:W-:-:S04]  /*1350*/  @!P2 IMAD.WIDE R14, R230, 0x2, R10 ;  /* 0x00000002e60ea825 */ /* 0x004fc800078e020a */
[C-C-:B----4-:R-:W-:Y:S01]  /*1360*/  @!P1 IMAD.WIDE R10, R230.reuse, 0x2, R6.reuse ;  /* 0x00000002e60a9825 */ /* 0x150fe200078e0206 */
[----:B------:R1:W-:Y:S04]  /*1370*/  @!P2 LDGSTS.E.BYPASS.LTC128B.128 [R217+0x2100], [R14.64], !P5 ;  /* 0x021000000ed9afae */ /* 0x0003e8000e901d6a */
[----:B------:R2:W-:Y:S04]  /*1380*/  @!P2 LDGSTS.E.BYPASS.LTC128B.128 [R217+0x6100], [R26.64], !P6 ;  /* 0x061000001ad9afae */ /* 0x0005e8000f101d6a */
[----:B------:R4:W-:Y:S01]  /*1390*/  @!P1 LDGSTS.E.BYPASS.LTC128B.128 [R217+0x3100], [R10.64], !P5 ;  /* 0x031000000ad99fae */ /* 0x0009e2000e901d6a */
[----:B------:R-:W-:Y:S01]  /*13a0*/  ISETP.GE.AND P5, PT, R230, c[0x0][0x1d4], PT ;  /* 0x00007500e6007a0c */ /* 0x000fe20003fa6270 */
[----:B-1----:R-:W-:-:S04]  /*13b0*/  @!P1 IMAD.WIDE R14, R229, 0x2, R6 ;  /* 0x00000002e50e9825 */ /* 0x002fc800078e0206 */
[----:B------:R-:W-:Y:S01]  /*13c0*/  IMAD.SHL.U32 R6, R214, 0x8, RZ ;  /* 0x00000008d6067824 */ /* 0x000fe200078e00ff */
[----:B------:R1:W-:Y:S04]  /*13d0*/  @!P1 LDGSTS.E.BYPASS.LTC128B.128 [R217+0x7100], [R14.64], !P6 ;  /* 0x071000000ed99fae */ /* 0x0003e8000f101d6a */
[----:B------:R-:W0:Y:S01]  /*13e0*/  LDGDEPBAR ;  /* 0x00000000000079af */ /* 0x000e220000000000 */
[----:B-1----:R-:W-:Y:S01]  /*13f0*/  IMAD.WIDE.U32 R14, R216, c[0x0][0x208], RZ ;  /* 0x00008200d80e7a25 */ /* 0x002fe200078e00ff */
[----:B---3--:R-:W-:-:S03]  /*1400*/  SHF.R.S32.HI R12, RZ, 0x1f, R215 ;  /* 0x0000001fff0c7819 */ /* 0x008fc600000114d7 */
[----:B------:R-:W-:-:S04]  /*1410*/  IMAD.WIDE.U32 R24, R215, c[0x0][0x1f0], R24 ;  /* 0x00007c00d7187a25 */ /* 0x000fc800078e0018 */
[----:B------:R-:W-:Y:S01]  /*1420*/  IMAD R0, R12, c[0x0][0x1f0], RZ ;  /* 0x00007c000c007a24 */ /* 0x000fe200078e02ff */
[----:B------:R-:W-:Y:S02]  /*1430*/  IADD3 R8, P0, R24, UR40, RZ ;  /* 0x0000002818087c10 */ /* 0x000fe4000ff1e0ff */
[----:B------:R-:W-:Y:S01]  /*1440*/  IADD3 R24, -R4, UR18, RZ ;  /* 0x0000001204187c10 */ /* 0x000fe2000fffe1ff */
[----:B------:R-:W-:Y:S01]  /*1450*/  IMAD R5, R215, c[0x0][0x1f4], R0 ;  /* 0x00007d00d7057a24 */ /* 0x000fe200078e0200 */
[C---:B------:R-:W-:Y:S01]  /*1460*/  LOP3.LUT R0, R2.reuse, 0xfffffff8, RZ, 0xc0, !PT ;  /* 0xfffffff802007812 */ /* 0x040fe200078ec0ff */
[----:B------:R-:W-:Y:S01]  /*1470*/  IMAD.SHL.U32 R2, R2, 0x40, RZ ;  /* 0x0000004002027824 */ /* 0x000fe200078e00ff */
[----:B------:R-:W-:Y:S01]  /*1480*/  ISETP.GE.AND P2, PT, R24, 0x21, PT ;  /* 0x000000211800780c */ /* 0x000fe20003f46270 */
[----:B------:R-:W-:Y:S01]  /*1490*/  IMAD.SHL.U32 R4, R4, 0x8, RZ ;  /* 0x0000000804047824 */ /* 0x000fe200078e00ff */
[----:B------:R-:W-:Y:S01]  /*14a0*/  IADD3.X R5, R25, UR9, R5, P0, !PT ;  /* 0x0000000919057c10 */ /* 0x000fe200087fe405 */
[----:B------:R-:W-:Y:S01]  /*14b0*/  IMAD.IADD R0, R9, 0x1, -R0 ;  /* 0x0000000109007824 */ /* 0x000fe200078e0a00 */
[----:B------:R-:W-:Y:S01]  /*14c0*/  LEA R3, P0, R8, c[0x0][0x1c8], 0x1 ;  /* 0x0000720008037a11 */ /* 0x000fe200078008ff */
[----:B------:R-:W-:Y:S01]  /*14d0*/  IMAD.U32 R9, RZ, RZ, UR12 ;  /* 0x0000000cff097e24 */ /* 0x000fe2000f8e00ff */
[----:B------:R-:W-:Y:S01]  /*14e0*/  ISETP.GT.AND P1, PT, R24, 0x40, PT ;  /* 0x000000401800780c */ /* 0x000fe20003f24270 */
[----:B------:R-:W-:Y:S01]  /*14f0*/  IMAD.SHL.U32 R7, R0, 0x40, RZ ;  /* 0x0000004000077824 */ /* 0x000fe200078e00ff */
[----:B------:R-:W-:Y:S01]  /*1500*/  LEA.HI.X R5, R8, c[0x0][0x1cc], R5, 0x1, P0 ;  /* 0x0000730008057a11 */ /* 0x000fe200000f0c05 */
[----:B------:R-:W-:Y:S01]  /*1510*/  IMAD R8, R216, c[0x0][0x1e0], RZ ;  /* 0x00007800d8087a24 */ /* 0x000fe200078e02ff */
[----:B------:R-:W-:Y:S01]  /*1520*/  SHFL.IDX PT, R22, R3, RZ, 0x181f ;  /* 0x00181fff03167589 */ /* 0x000fe200000e0000 */
[----:B------:R-:W-:-:S02]  /*1530*/  ISETP.GE.AND P0, PT, R24, 0x1, PT ;  /* 0x000000011800780c */ /* 0x000fc40003f06270 */
[----:B------:R-:W-:Y:S01]  /*1540*/  IMAD R8, R215, c[0x0][0x1f0], R8 ;  /* 0x00007c00d7087a24 */ /* 0x000fe200078e0208 */
[----:B------:R-:W1:Y:S03]  /*1550*/  SHFL.IDX PT, R23, R5, RZ, 0x181f ;  /* 0x00181fff05177589 */ /* 0x000e6600000e0000 */
[----:B------:R-:W-:Y:S01]  /*1560*/  IMAD R8, R9, c[0x0][0x1e8], R8 ;  /* 0x00007a0009087a24 */ /* 0x000fe200078e0208 */
[----:B------:R3:W-:Y:S04]  /*1570*/  SHFL.IDX PT, R28, R3, 0x1, 0x181f ;  /* 0x00381f00031c7f89 */ /* 0x0007e800000e0000 */
[----:B------:R-:W-:Y:S01]  /*1580*/  LEA R8, R8, c[0x0][0x1c8], 0x1 ;  /* 0x0000720008087a11 */ /* 0x000fe200078e08ff */
[----:B------:R-:W1:Y:S04]  /*1590*/  SHFL.IDX PT, R29, R5, 0x1, 0x181f ;  /* 0x00381f00051d7f89 */ /* 0x000e6800000e0000 */
[----:B------:R1:W-:Y:S04]  /*15a0*/  SHFL.IDX PT, R20, R8, 0x2, 0x181f ;  /* 0x00581f0008147f89 */ /* 0x0003e800000e0000 */
[----:B------:R-:W4:Y:S01]  /*15b0*/  SHFL.IDX PT, R21, R5, 0x2, 0x181f ;  /* 0x00581f0005157f89 */ /* 0x000f2200000e0000 */
[----:B---3--:R-:W-:-:S04]  /*15c0*/  LOP3.LUT R3, R7, 0x1c0, RZ, 0xc0, !PT ;  /* 0x000001c007037812 */ /* 0x008fc800078ec0ff */
[----:B------:R-:W-:Y:S02]  /*15d0*/  LOP3.LUT R6, R3, 0x8, R6, 0xf8, !PT ;  /* 0x0000000803067812 */ /* 0x000fe400078ef806 */
[----:B------:R-:W-:Y:S01]  /*15e0*/  SHF.R.U32.HI R3, RZ, 0x3, R3 ;  /* 0x00000003ff037819 */ /* 0x000fe20000011603 */
[----:B-1----:R-:W-:-:S03]  /*15f0*/  @P0 IMAD.WIDE R8, R230, 0x2, R22 ;  /* 0x00000002e6080825 */ /* 0x002fc600078e0216 */
[----:B------:R-:W-:Y:S01]  /*1600*/  LOP3.LUT R3, R6, R3, RZ, 0x3c, !PT ;  /* 0x0000000306037212 */ /* 0x000fe200078e3cff */
[----:B------:R-:W-:Y:S01]  /*1610*/  @P0 IMAD.WIDE R22, R229, 0x2, R22 ;  /* 0x00000002e5160825 */ /* 0x000fe200078e0216 */
[----:B------:R1:W-:Y:S02]  /*1620*/  @P0 LDGSTS.E.BYPASS.LTC128B.128 [R217+0x8100], [R8.64], !P5 ;  /* 0x0810000008d90fae */ /* 0x0003e4000e901d6a */
[----:B------:R-:W-:Y:S01]  /*1630*/  LOP3.LUT R2, R3, 0xfffffe00, R2, 0xf8, !PT ;  /* 0xfffffe0003027812 */ /* 0x000fe200078ef802 */
[C-C-:B------:R-:W-:Y:S01]  /*1640*/  @P2 IMAD.WIDE R6, R230.reuse, 0x2, R28.reuse ;  /* 0x00000002e6062825 */ /* 0x140fe200078e021c */
[----:B------:R3:W-:Y:S03]  /*1650*/  @P0 LDGSTS.E.BYPASS.LTC128B.128 [R217+0xb100], [R22.64], !P4 ;  /* 0x0b10000016d90fae */ /* 0x0007e6000e101d6a */
[C---:B------:R-:W-:Y:S01]  /*1660*/  @P2 IMAD.WIDE R28, R229.reuse, 0x2, R28 ;  /* 0x00000002e51c2825 */ /* 0x040fe200078e021c */
[----:B------:R1:W-:Y:S03]  /*1670*/  @P2 LDGSTS.E.BYPASS.LTC128B.128 [R217+0x9100], [R6.64], !P5 ;  /* 0x0910000006d92fae */ /* 0x0003e6000e901d6a */
[--C-:B----4-:R-:W-:Y:S01]  /*1680*/  @P1 IMAD.WIDE R10, R230, 0x2, R20.reuse ;  /* 0x00000002e60a1825 */ /* 0x110fe200078e0214 */
[----:B------:R4:W-:Y:S03]  /*1690*/  @P2 LDGSTS.E.BYPASS.LTC128B.128 [R217+0xc100], [R28.64], !P4 ;  /* 0x0c1000001cd92fae */ /* 0x0009e6000e101d6a */
[----:B------:R-:W-:Y:S01]  /*16a0*/  @P1 IMAD.WIDE R20, R229, 0x2, R20 ;  /* 0x00000002e5141825 */ /* 0x000fe200078e0214 */
[----:B------:R2:W-:Y:S03]  /*16b0*/  @P1 LDGSTS.E.BYPASS.LTC128B.128 [R217+0xa100], [R10.64], !P5 ;  /* 0x0a1000000ad91fae */ /* 0x0005e6000e901d6a */
[----:B------:R-:W-:Y:S01]  /*16c0*/  IMAD.SHL.U32 R5, R19, 0x40, RZ ;  /* 0x0000004013057824 */ /* 0x000fe200078e00ff */
[----:B------:R3:W-:Y:S01]  /*16d0*/  @P1 LDGSTS.E.BYPASS.LTC128B.128 [R217+0xd100], [R20.64], !P4 ;  /* 0x0d10000014d91fae */ /* 0x0007e2000e101d6a */
[----:B------:R-:W-:-:S02]  /*16e0*/  R2P PR, R0, 0x6 ;  /* 0x0000000600007804 */ /* 0x000fc40000000000 */
[----:B------:R-:W-:Y:S01]  /*16f0*/  LOP3.LUT P0, RZ, R19, 0x2, RZ, 0xc0, !PT ;  /* 0x0000000213ff7812 */ /* 0x000fe2000780c0ff */
[----:B------:R-:W0:Y:S01]  /*1700*/  LDGDEPBAR ;  /* 0x00000000000079af */ /* 0x000e220000000000 */
[----:B------:R-:W-:-:S04]  /*1710*/  LOP3.LUT R5, R5, 0x1c0, RZ, 0xc0, !PT ;  /* 0x000001c005057812 */ /* 0x000fc800078ec0ff */
[----:B------:R-:W-:Y:S02]  /*1720*/  LOP3.LUT R3, R5, 0x8, R4, 0xf8, !PT ;  /* 0x0000000805037812 */ /* 0x000fe400078ef804 */
[----:B------:R-:W-:Y:S01]  /*1730*/  SHF.R.U32.HI R4, RZ, 0x3, R5 ;  /* 0x00000003ff047819 */ /* 0x000fe20000011605 */
[----:B------:R-:W-:Y:S02]  /*1740*/  IMAD.MOV.U32 R5, RZ, RZ, 0x10 ;  /* 0x00000010ff057424 */ /* 0x000fe400078e00ff */
[----:B-1----:R-:W-:Y:S01]  /*1750*/  IMAD R7, R97, 0x400, R2 ;  /* 0x0000040061077824 */ /* 0x002fe200078e0202 */
[----:B------:R-:W-:Y:S02]  /*1760*/  LOP3.LUT R3, R3, R4, RZ, 0x3c, !PT ;  /* 0x0000000403037212 */ /* 0x000fe400078e3cff */
[----:B------:R-:W-:Y:S01]  /*1770*/  SEL R5, R5, 0xfffffff0, !P1 ;  /* 0xfffffff005057807 */ /* 0x000fe20004800000 */
[----:B----4-:R-:W-:Y:S01]  /*1780*/  IMAD.WIDE R28, R229, 0x2, RZ ;  /* 0x00000002e51c7825 */ /* 0x010fe200078e02ff */
[----:B------:R-:W-:-:S03]  /*1790*/  LEA R4, R7, 0x100, 0x1 ;  /* 0x0000010007047811 */ /* 0x000fc600078e08ff */
[----:B------:R-:W-:Y:S01]  /*17a0*/  IMAD R214, R214, 0x200, R3 ;  /* 0x00000200d6d67824 */ /* 0x000fe200078e0203 */
[----:B------:R-:W-:Y:S01]  /*17b0*/  SEL R3, R16, 0xffffffe0, !P2 ;  /* 0xffffffe010037807 */ /* 0x000fe20005000000 */
[----:B------:R-:W-:Y:S01]  /*17c0*/  IMAD R6, R5, 0x2, R4 ;  /* 0x0000000205067824 */ /* 0x000fe200078e0204 */
[----:B------:R-:W-:Y:S01]  /*17d0*/  LOP3.LUT P2, RZ, R19, 0x4, RZ, 0xc0, !PT ;  /* 0x0000000413ff7812 */ /* 0x000fe2000784c0ff */
[----:B------:R-:W-:Y:S01]  /*17e0*/  IMAD.SHL.U32 R7, R7, 0x2, RZ ;  /* 0x0000000207077824 */ /* 0x000fe200078e00ff */
[----:B------:R-:W-:-:S04]  /*17f0*/  DEPBAR.LE SB0, 0x1 ;  /* 0x000080400000791a */ /* 0x000fc80000000000 */
[----:B------:R-:W-:Y:S01]  /*1800*/  BAR.SYNC.DEFER_BLOCKING 0x0 ;  /* 0x0000000000007b1d */ /* 0x000fe20000010000 */
[C---:B------:R-:W-:Y:S02]  /*1810*/  IMAD R4, R3.reuse, 0x2, R4 ;  /* 0x0000000203047824 */ /* 0x040fe400078e0204 */
[----:B------:R-:W-:Y:S02]  /*1820*/  IMAD R0, R3, 0x2, R6 ;  /* 0x0000000203007824 */ /* 0x000fe400078e0206 */
[----:B------:R-:W-:-:S05]  /*1830*/  IMAD.SHL.U32 R214, R214, 0x2, RZ ;  /* 0x00000002d6d67824 */ /* 0x000fca00078e00ff */
[C---:B------:R-:W-:Y:S01]  /*1840*/  IADD3 R213, R214.reuse, 0x8120, RZ ;  /* 0x00008120d6d57810 */ /* 0x040fe20007ffe0ff */
[----:B------:R-:W-:Y:S04]  /*1850*/  LDSM.16.M88.4 R120, [R7+0x100] ;  /* 0x000100000778783b */ /* 0x000fe80000000200 */
[----:B------:R1:W-:Y:S04]  /*1860*/  LDSM.16.M88.4 R180, [R7+0x4100] ;  /* 0x0041000007b4783b */ /* 0x0003e80000000200 */
[----:B------:R-:W-:Y:S04]  /*1870*/  LDSM.16.M88.4 R144, [R6] ;  /* 0x000000000690783b */ /* 0x000fe80000000200 */
[----:B------:R-:W-:Y:S04]  /*1880*/  LDSM.16.M88.4 R184, [R6+0x4000] ;  /* 0x0040000006b8783b */ /* 0x000fe80000000200 */
[----:B------:R-:W-:Y:S04]  /*1890*/  LDSM.16.M88.4 R172, [R4] ;  /* 0x0000000004ac783b */ /* 0x000fe80000000200 */
[----:B------:R-:W-:Y:S04]  /*18a0*/  LDSM.16.M88.4 R188, [R4+0x4000] ;  /* 0x0040000004bc783b */ /* 0x000fe80000000200 */
[----:B------:R-:W-:Y:S01]  /*18b0*/  LDSM.16.M88.4 R176, [R0] ;  /* 0x0000000000b0783b */ /* 0x000fe20000000200 */
[----:B-1----:R-:W-:-:S03]  /*18c0*/  IADD3 R7, R214, 0x8100, RZ ;  /* 0x00008100d6077810 */ /* 0x002fc60007ffe0ff */
[----:B------:R1:W-:Y:S01]  /*18d0*/  LDSM.16.M88.4 R192, [R0+0x4000] ;  /* 0x0040000000c0783b */ /* 0x0003e20000000200 */
[----:B------:R-:W-:-:S03]  /*18e0*/  @P0 IADD3 R213, R7, -0x20, RZ ;  /* 0xffffffe007d50810 */ /* 0x000fc60007ffe0ff */
[----:B------:R-:W-:Y:S01]  /*18f0*/  BAR.SYNC.DEFER_BLOCKING 0x0 ;  /* 0x0000000000007b1d */ /* 0x000fe20000010000 */
[----:B------:R-:W-:Y:S01]  /*1900*/  IMAD R7, R13, c[0x0][0x208], RZ ;  /* 0x000082000d077a24 */ /* 0x000fe200078e02ff */
[C---:B------:R-:W-:Y:S02]  /*1910*/  IADD3 R207, R213.reuse, 0x800, RZ ;  /* 0x00000800d5cf7810 */ /* 0x040fe40007ffe0ff */
[C---:B------:R-:W-:Y:S02]  /*1920*/  IADD3 R206, R213.reuse, 0x1000, RZ ;  /* 0x00001000d5ce7810 */ /* 0x040fe40007ffe0ff */
[C---:B------:R-:W-:Y:S02]  /*1930*/  IADD3 R205, R213.reuse, 0x1800, RZ ;  /* 0x00001800d5cd7810 */ /* 0x040fe40007ffe0ff */
[C---:B------:R-:W-:Y:S02]  /*1940*/  IADD3 R204, R213.reuse, 0x2000, RZ ;  /* 0x00002000d5cc7810 */ /* 0x040fe40007ffe0ff */
[----:B------:R-:W-:-:S02]  /*1950*/  IADD3 R203, R213, 0x2800, RZ ;  /* 0x00002800d5cb7810 */ /* 0x000fc40007ffe0ff */
[C---:B------:R-:W-:Y:S02]  /*1960*/  IADD3 R201, R213.reuse, 0x3000, RZ ;  /* 0x00003000d5c97810 */ /* 0x040fe40007ffe0ff */
[C---:B------:R-:W-:Y:S02]  /*1970*/  IADD3 R200, R213.reuse, 0x3800, RZ ;  /* 0x00003800d5c87810 */ /* 0x040fe40007ffe0ff */
[C---:B------:R-:W-:Y:S01]  /*1980*/  IADD3 R199, R213.reuse, 0x4000, RZ ;  /* 0x00004000d5c77810 */ /* 0x040fe20007ffe0ff */
[----:B-1----:R-:W-:Y:S01]  /*1990*/  IMAD R0, R216, c[0x0][0x20c], R7 ;  /* 0x00008300d8007a24 */ /* 0x002fe200078e0207 */
[C---:B------:R-:W-:Y:S02]  /*19a0*/  IADD3 R198, R213.reuse, 0x4800, RZ ;  /* 0x00004800d5c67810 */ /* 0x040fe40007ffe0ff */
[----:B------:R-:W-:Y:S01]  /*19b0*/  IADD3 R197, R213, 0x5000, RZ ;  /* 0x00005000d5c57810 */ /* 0x000fe20007ffe0ff */
[----:B------:R-:W-:Y:S01]  /*19c0*/  IMAD.IADD R15, R15, 0x1, R0 ;  /* 0x000000010f0f7824 */ /* 0x000fe200078e0200 */
[----:B------:R-:W-:-:S04]  /*19d0*/  DEPBAR.LE SB0, 0x0 ;  /* 0x000080000000791a */ /* 0x000fc80000000000 */
[----:B------:R-:W-:Y:S01]  /*19e0*/  BAR.SYNC.DEFER_BLOCKING 0x0 ;  /* 0x0000000000007b1d */ /* 0x000fe20000010000 */
[----:B------:R-:W-:Y:S01]  /*19f0*/  IMAD.WIDE.U32 R6, R215, c[0x0][0x218], R14 ;  /* 0x00008600d7067a25 */ /* 0x000fe200078e000e */
[----:B------:R-:W-:-:S03]  /*1a00*/  IADD3 R196, R213, 0x5800, RZ ;  /* 0x00005800d5c47810 */ /* 0x000fc60007ffe0ff */
[----:B------:R-:W-:Y:S01]  /*1a10*/  IMAD R0, R12, c[0x0][0x218], RZ ;  /* 0x000086000c007a24 */ /* 0x000fe200078e02ff */
[----:B------:R-:W-:Y:S01]  /*1a20*/  IADD3 R25, P0, R6, UR38, RZ ;  /* 0x0000002606197c10 */ /* 0x000fe2000ff1e0ff */
[----:B--2---:R-:W1:Y:S04]  /*1a30*/  LDSM.16.M88.4 R8, [R214+0x8100] ;  /* 0x00810000d608783b */ /* 0x004e680000000200 */
[----:B---3--:R-:W-:Y:S04]  /*1a40*/  LDSM.16.M88.4 R20, [R213] ;  /* 0x00000000d514783b */ /* 0x008fe80000000200 */
[----:B------:R-:W2:Y:S04]  /*1a50*/  LDSM.16.M88.4 R68, [R214+0x8900] ;  /* 0x00890000d644783b */ /* 0x000ea80000000200 */
[----:B------:R-:W-:Y:S04]  /*1a60*/  LDSM.16.M88.4 R36, [R214+0xa900] ;  /* 0x00a90000d624783b */ /* 0x000fe80000000200 */
[----:B------:R-:W-:Y:S04]  /*1a70*/  LDSM.16.M88.4 R52, [R214+0x9900] ;  /* 0x00990000d634783b */ /* 0x000fe80000000200 */
[----:B------:R-:W-:Y:S04]  /*1a80*/  LDSM.16.M88.4 R60, [R214+0x9100] ;  /* 0x00910000d63c783b */ /* 0x000fe80000000200 */
[----:B------:R-:W-:Y:S04]  /*1a90*/  LDSM.16.M88.4 R44, [R214+0xa100] ;  /* 0x00a10000d62c783b */ /* 0x000fe80000000200 */
[----:B------:R-:W-:Y:S04]  /*1aa0*/  LDSM.16.M88.4 R80, [R213+0x800] ;  /* 0x00080000d550783b */ /* 0x000fe80000000200 */
[----:B------:R-:W-:Y:S04]  /*1ab0*/  LDSM.16.M88.4 R76, [R213+0x1000] ;  /* 0x00100000d54c783b */ /* 0x000fe80000000200 */
[----:B------:R-:W-:Y:S01]  /*1ac0*/  LDSM.16.M88.4 R32, [R213+0x1800] ;  /* 0x00180000d520783b */ /* 0x000fe20000000200 */
[C---:B-1----:R-:W-:Y:S07]  /*1ad0*/  HMMA.16816.F32 R12, R120.reuse, R8, RZ ;  /* 0x00000008780c723c */ /* 0x042fee00000018ff */
[----:B------:R-:W-:Y:S01]  /*1ae0*/  IMAD R9, R215, c[0x0][0x21c], R0 ;  /* 0x00008700d7097a24 */ /* 0x000fe200078e0200 */
[----:B--2---:R-:W-:Y:S04]  /*1af0*/  HMMA.16816.F32 R72, R120, R68, RZ ;  /* 0x000000447848723c */ /* 0x004fe800000018ff */
[----:B------:R-:W-:-:S02]  /*1b00*/  IADD3.X R6, R7, UR10, R9, P0, !PT ;  /* 0x0000000a07067c10 */ /* 0x000fc400087fe409 */
[C---:B------:R-:W-:Y:S02]  /*1b10*/  LEA R26, P0, R25.reuse, c[0x0][0x1f8], 0x1 ;  /* 0x00007e00191a7a11 */ /* 0x040fe400078008ff */
[----:B------:R-:W-:Y:S02]  /*1b20*/  HMMA.16816.F32 R8, R120, R10, RZ ;  /* 0x0000000a7808723c */ /* 0x000fe400000018ff */
[----:B------:R-:W-:Y:S01]  /*1b30*/  LEA.HI.X R25, R25, c[0x0][0x1fc], R6, 0x1, P0 ;  /* 0x00007f0019197a11 */ /* 0x000fe200000f0c06 */
[----:B------:R-:W1:Y:S01]  /*1b40*/  SHFL.IDX PT, R27, R26, RZ, 0x181f ;  /* 0x00181fff1a1b7589 */ /* 0x000e6200000e0000 */
[----:B------:R-:W-:-:S03]  /*1b50*/  IMAD.WIDE R6, R230, 0x2, RZ ;  /* 0x00000002e6067825 */ /* 0x000fc600078e02ff */
[----:B------:R-:W2:Y:S01]  /*1b60*/  SHFL.IDX PT, R86, R26, 0x1, 0x181f ;  /* 0x00381f001a567f89 */ /* 0x000ea200000e0000 */
[----:B------:R-:W-:Y:S03]  /*1b70*/  HMMA.16816.F32 R12, R144, R20, R12 ;  /* 0x00000014900c723c */ /* 0x000fe6000000180c */
[----:B------:R-:W3:Y:S04]  /*1b80*/  SHFL.IDX PT, R18, R25, RZ, 0x181f ;  /* 0x00181fff19127589 */ /* 0x000ee800000e0000 */
[----:B------:R4:W4:Y:S01]  /*1b90*/  SHFL.IDX PT, R84, R26, 0x2, 0x181f ;  /* 0x00581f001a547f89 */ /* 0x00092200000e0000 */
[----:B------:R-:W-:Y:S03]  /*1ba0*/  HMMA.16816.F32 R68, R120, R70, RZ ;  /* 0x000000467844723c */ /* 0x000fe600000018ff */
[----:B------:R-:W4:Y:S04]  /*1bb0*/  SHFL.IDX PT, R0, R25, 0x1, 0x181f ;  /* 0x00381f0019007f89 */ /* 0x000f2800000e0000 */
[----:B------:R-:W4:Y:S01]  /*1bc0*/  SHFL.IDX PT, R4, R25, 0x2, 0x181f ;  /* 0x00581f0019047f89 */ /* 0x000f2200000e0000 */
[----:B------:R-:W-:Y:S01]  /*1bd0*/  HMMA.16816.F32 R8, R144, R22, R8 ;  /* 0x000000169008723c */ /* 0x000fe20000001808 */
[----:B-1----:R-:W-:-:S02]  /*1be0*/  IADD3 R40, P1, R27, R6, RZ ;  /* 0x000000061b287210 */ /* 0x002fc40007f3e0ff */
[----:B--2---:R-:W-:-:S05]  /*1bf0*/  IADD3 R20, P6, R6, R86, RZ ;  /* 0x0000005606147210 */ /* 0x004fca0007fde0ff */
[----:B------:R-:W-:Y:S01]  /*1c00*/  HMMA.16816.F32 R56, R120, R52, RZ ;  /* 0x000000347838723c */ /* 0x000fe200000018ff */
[----:B---3--:R-:W-:Y:S01]  /*1c10*/  IMAD.X R41, R18, 0x1, R7, P1 ;  /* 0x0000000112297824 */ /* 0x008fe200008e0607 */
[----:B----4-:R-:W-:Y:S02]  /*1c20*/  IADD3 R26, P0, R27, R28, RZ ;  /* 0x0000001c1b1a7210 */ /* 0x010fe40007f1e0ff */
[----:B------:R-:W-:-:S04]  /*1c30*/  IADD3 R6, P1, R6, R84, RZ ;  /* 0x0000005406067210 */ /* 0x000fc80007f3e0ff */
[C---:B------:R-:W-:Y:S01]  /*1c40*/  HMMA.16816.F32 R52, R120.reuse, R54, RZ ;  /* 0x000000367834723c */ /* 0x040fe200000018ff */
[C---:B------:R-:W-:Y:S01]  /*1c50*/  IMAD.X R21, R7.reuse, 0x1, R0, P6 ;  /* 0x0000000107157824 */ /* 0x040fe200030e0600 */
[----:B------:R-:W-:Y:S01]  /*1c60*/  ISETP.GE.AND P6, PT, R230, c[0x0][0x1d4], PT ;  /* 0x00007500e6007a0c */ /* 0x000fe20003fc6270 */
[----:B------:R-:W-:Y:S01]  /*1c70*/  IMAD.X R27, R18, 0x1, R29, P0 ;  /* 0x00000001121b7824 */ /* 0x000fe200000e061d */
[C---:B------:R-:W-:Y:S01]  /*1c80*/  IADD3 R84, P0, R28.reuse, R84, RZ ;  /* 0x000000541c547210 */ /* 0x040fe20007f1e0ff */
[--C-:B------:R-:W-:Y:S01]  /*1c90*/  IMAD.X R7, R7, 0x1, R4.reuse, P1 ;  /* 0x0000000107077824 */ /* 0x100fe200008e0604 */
[----:B------:R-:W-:Y:S02]  /*1ca0*/  IADD3 R86, P1, R28, R86, RZ ;  /* 0x000000561c567210 */ /* 0x000fe40007f3e0ff */
[----:B------:R-:W-:Y:S01]  /*1cb0*/  HMMA.16816.F32 R64, R120, R60, RZ ;  /* 0x0000003c7840723c */ /* 0x000fe200000018ff */
[C---:B------:R-:W-:Y:S01]  /*1cc0*/  IMAD.X R85, R29.reuse, 0x1, R4, P0 ;  /* 0x000000011d557824 */ /* 0x040fe200000e0604 */
[----:B------:R-:W-:Y:S01]  /*1cd0*/  ISETP.LT.OR P0, PT, R24, 0x1, P6 ;  /* 0x000000011800780c */ /* 0x000fe20003701670 */
[----:B------:R-:W-:Y:S01]  /*1ce0*/  IMAD.X R87, R29, 0x1, R0, P1 ;  /* 0x000000011d577824 */ /* 0x000fe200008e0600 */
[----:B------:R-:W-:Y:S01]  /*1cf0*/  ISETP.GE.AND P1, PT, R17, c[0x0][0x1d4], PT ;  /* 0x0000750011007a0c */ /* 0x000fe20003f26270 */
[----:B------:R-:W-:Y:S01]  /*1d00*/  LDSM.16.M88.4 R28, [R213+0x2000] ;  /* 0x00200000d51c783b */ /* 0x000fe20000000200 */
[----:B------:R-:W-:-:S02]  /*1d10*/  SEL R0, R16, 0xffffffe0, !P2 ;  /* 0xffffffe010007807 */ /* 0x000fc40005000000 */
[C---:B------:R-:W-:Y:S01]  /*1d20*/  HMMA.16816.F32 R48, R120.reuse, R44, RZ ;  /* 0x0000002c7830723c */ /* 0x040fe200000018ff */
[----:B------:R-:W-:Y:S01]  /*1d30*/  ISETP.LT.OR P2, PT, R24, 0x1, P1 ;  /* 0x000000011800780c */ /* 0x000fe20000f41670 */
[----:B------:R-:W1:Y:S01]  /*1d40*/  LDSM.16.M88.4 R16, [R213+0x2800] ;  /* 0x00280000d510783b */ /* 0x000e620000000200 */
[C---:B------:R-:W-:Y:S02]  /*1d50*/  IMAD R211, R0.reuse, 0x2, R214 ;  /* 0x0000000200d37824 */ /* 0x040fe400078e02d6 */
[----:B------:R-:W-:Y:S02]  /*1d60*/  IMAD R202, R0, 0x2, R213 ;  /* 0x0000000200ca7824 */ /* 0x000fe400078e02d5 */
[----:B------:R-:W-:Y:S01]  /*1d70*/  @!PT LDS RZ, [RZ] ;  /* 0x00000000fffff984 */ /* 0x000fe20000000800 */
[----:B------:R-:W-:Y:S01]  /*1d80*/  @!PT LDS RZ, [RZ] ;  /* 0x00000000fffff984 */ /* 0x000fe20000000800 */
[----:B------:R-:W-:Y:S01]  /*1d90*/  @!PT LDS RZ, [RZ] ;  /* 0x00000000fffff984 */ /* 0x000fe20000000800 */
[----:B------:R2:W-:Y:S01]  /*1da0*/  LDGSTS.E.BYPASS.LTC128B.128 [R217+0x100], [R40.64], !P0 ;  /* 0x0010000028d97fae */ /* 0x0005e2000c101d6a */
[C---:B------:R-:W-:Y:S01]  /*1db0*/  ISETP.LT.OR P0, PT, R24.reuse, 0x21, P6 ;  /* 0x000000211800780c */ /* 0x040fe20003701670 */
[----:B------:R-:W-:Y:S01]  /*1dc0*/  HMMA.16816.F32 R60, R120, R62, RZ ;  /* 0x0000003e783c723c */ /* 0x000fe200000018ff */
[----:B------:R-:W-:-:S04]  /*1dd0*/  ISETP.LT.OR P6, PT, R24, 0x41, P6 ;  /* 0x000000411800780c */ /* 0x000fc800037c1670 */
[----:B------:R3:W-:Y:S01]  /*1de0*/  LDGSTS.E.BYPASS.LTC128B.128 [R217+0x3100], [R26.64], !P2 ;  /* 0x031000001ad97fae */ /* 0x0007e2000d101d6a */
[C---:B------:R-:W-:Y:S02]  /*1df0*/  ISETP.LT.OR P2, PT, R24.reuse, 0x21, P1 ;  /* 0x000000211800780c */ /* 0x040fe40000f41670 */
[----:B------:R-:W-:Y:S01]  /*1e00*/  ISETP.LT.OR P1, PT, R24, 0x41, P1 ;  /* 0x000000411800780c */ /* 0x000fe20000f21670 */
[----:B------:R-:W-:Y:S03]  /*1e10*/  HMMA.16816.F32 R44, R120, R46, RZ ;  /* 0x0000002e782c723c */ /* 0x000fe600000018ff */
[----:B------:R4:W-:Y:S01]  /*1e20*/  LDGSTS.E.BYPASS.LTC128B.128 [R217+0x1100], [R20.64], !P0 ;  /* 0x0110000014d97fae */ /* 0x0009e2000c101d6a */
[----:B------:R-:W-:-:S04]  /*1e30*/  PLOP3.LUT P0, PT, PT, PT, UP2, 0x80, 0x0 ;  /* 0x000000000000781c */ /* 0x000fc80003f0f028 */
[C---:B------:R-:W-:Y:S02]  /*1e40*/  HMMA.16816.F32 R72, R144.reuse, R80, R72 ;  /* 0x000000509048723c */ /* 0x040fe40000001848 */
[----:B------:R1:W-:Y:S04]  /*1e50*/  LDGSTS.E.BYPASS.LTC128B.128 [R217+0x4100], [R86.64], !P2 ;  /* 0x0410000056d97fae */ /* 0x0003e8000d101d6a */
[----:B------:R1:W-:Y:S02]  /*1e60*/  LDGSTS.E.BYPASS.LTC128B.128 [R217+0x2100], [R6.64], !P6 ;  /* 0x0210000006d97fae */ /* 0x0003e4000f101d6a */
[----:B------:R-:W-:Y:S02]  /*1e70*/  HMMA.16816.F32 R68, R144, R82, R68 ;  /* 0x000000529044723c */ /* 0x000fe40000001844 */
[----:B------:R1:W-:Y:S01]  /*1e80*/  LDGSTS.E.BYPASS.LTC128B.128 [R217+0x5100], [R84.64], !P1 ;  /* 0x0510000054d97fae */ /* 0x0003e2000c901d6a */
[----:B------:R-:W-:-:S03]  /*1e90*/  ISETP.GT.AND P1, PT, R218, 0x5f, PT ;  /* 0x0000005fda00780c */ /* 0x000fc60003f24270 */
[----:B------:R-:W-:Y:S02]  /*1ea0*/  LDSM.16.M88.4 R92, [R211+0x9900] ;  /* 0x00990000d35c783b */ /* 0x000fe40000000200 */
[C---:B--2---:R-:W-:Y:S02]  /*1eb0*/  HMMA.16816.F32 R40, R120.reuse, R36, RZ ;  /* 0x000000247828723c */ /* 0x044fe400000018ff */
[----:B---3--:R-:W-:Y:S04]  /*1ec0*/  LDSM.16.M88.4 R24, [R211+0x8100] ;  /* 0x00810000d318783b */ /* 0x008fe80000000200 */
[----:B------:R-:W-:Y:S02]  /*1ed0*/  LDSM.16.M88.4 R88, [R211+0xa100] ;  /* 0x00a10000d358783b */ /* 0x000fe40000000200 */
[----:B------:R-:W-:Y:S02]  /*1ee0*/  HMMA.16816.F32 R36, R120, R38, RZ ;  /* 0x000000267824723c */ /* 0x000fe400000018ff */
[----:B----4-:R-:W2:Y:S04]  /*1ef0*/  LDSM.16.M88.4 R20, [R211+0x8900] ;  /* 0x00890000d314783b */ /* 0x010ea80000000200 */
[----:B------:R-:W-:Y:S02]  /*1f00*/  LDSM.16.M88.4 R80, [R202] ;  /* 0x00000000ca50783b */ /* 0x000fe40000000200 */
[C---:B------:R-:W-:Y:S02]  /*1f10*/  HMMA.16816.F32 R56, R144.reuse, R32, R56 ;  /* 0x000000209038723c */ /* 0x040fe40000001838 */
[----:B------:R-:W0:Y:S04]  /*1f20*/  LDGDEPBAR ;  /* 0x00000000000079af */ /* 0x000e280000000000 */
[----:B-1----:R-:W-:Y:S02]  /*1f30*/  LDSM.16.M88.4 R84, [R211+0xa900] ;  /* 0x00a90000d354783b */ /* 0x002fe40000000200 */
[C---:B------:R-:W-:Y:S08]  /*1f40*/  HMMA.16816.F32 R40, R144.reuse, R16, R40 ;  /* 0x000000109028723c */ /* 0x040ff00000001828 */
[C---:B------:R-:W-:Y:S01]  /*1f50*/  HMMA.16816.F32 R36, R144.reuse, R18, R36 ;  /* 0x000000129024723c */ /* 0x040fe20000001824 */
[----:B------:R-:W1:Y:S07]  /*1f60*/  LDSM.16.M88.4 R16, [R211+0x9100] ;  /* 0x00910000d310783b */ /* 0x000e6e0000000200 */
[C---:B------:R-:W-:Y:S01]  /*1f70*/  HMMA.16816.F32 R52, R144.reuse, R34, R52 ;  /* 0x000000229034723c */ /* 0x040fe20000001834 */
[----:B------:R-:W-:Y:S07]  /*1f80*/  LDSM.16.M88.4 R32, [R202+0x1000] ;  /* 0x00100000ca20783b */ /* 0x000fee0000000200 */
[C---:B------:R-:W-:Y:S08]  /*1f90*/  HMMA.16816.F32 R64, R144.reuse, R76, R64 ;  /* 0x0000004c9040723c */ /* 0x040ff00000001840 */
[C---:B------:R-:W-:Y:S01]  /*1fa0*/  HMMA.16816.F32 R60, R144.reuse, R78, R60 ;  /* 0x0000004e903c723c */ /* 0x040fe2000000183c */
[----:B------:R-:W-:Y:S07]  /*1fb0*/  LDSM.16.M88.4 R76, [R202+0x800] ;  /* 0x00080000ca4c783b */ /* 0x000fee0000000200 */
[C---:B------:R-:W-:Y:S08]  /*1fc0*/  HMMA.16816.F32 R48, R144.reuse, R28, R48 ;  /* 0x0000001c9030723c */ /* 0x040ff00000001830 */
[----:B------:R-:W-:Y:S01]  /*1fd0*/  HMMA.16816.F32 R44, R144, R30, R44 ;  /* 0x0000001e902c723c */ /* 0x000fe2000000182c */
[----:B------:R-:W3:Y:S07]  /*1fe0*/  LDSM.16.M88.4 R28, [R202+0x1800] ;  /* 0x00180000ca1c783b */ /* 0x000eee0000000200 */
[C---:B--2---:R-:W-:Y:S08]  /*1ff0*/  HMMA.16816.F32 R72, R172.reuse, R20, R72 ;  /* 0x00000014ac48723c */ /* 0x044ff00000001848 */
[C---:B------:R-:W-:Y:S01]  /*2000*/  HMMA.16816.F32 R68, R172.reuse, R22, R68 ;  /* 0x00000016ac44723c */ /* 0x040fe20000001844 */
[----:B------:R-:W2:Y:S07]  /*2010*/  LDSM.16.M88.4 R20, [R202+0x2800] ;  /* 0x00280000ca14783b */ /* 0x000eae0000000200 */
[C---:B------:R-:W-:Y:S08]  /*2020*/  HMMA.16816.F32 R12, R172.reuse, R24, R12 ;  /* 0x00000018ac0c723c */ /* 0x040ff0000000180c */
[C---:B------:R-:W-:Y:S01]  /*2030*/  HMMA.16816.F32 R8, R172.reuse, R26, R8 ;  /* 0x0000001aac08723c */ /* 0x040fe20000001808 */
[----:B------:R-:W4:Y:S07]  /*2040*/  LDSM.16.M88.4 R24, [R202+0x2000] ;  /* 0x00200000ca18783b */ /* 0x000f2e0000000200 */
[C---:B------:R-:W-:Y:S08]  /*2050*/  HMMA.16816.F32 R56, R172.reuse, R92, R56 ;  /* 0x0000005cac38723c */ /* 0x040ff00000001838 */
[C---:B------:R-:W-:Y:S01]  /*2060*/  HMMA.16816.F32 R52, R172.reuse, R94, R52 ;  /* 0x0000005eac34723c */ /* 0x040fe20000001834 */
[----:B------:R-:W-:Y:S07]  /*2070*/  LDSM.16.M88.4 R92, [R214+0xb900] ;  /* 0x00b90000d65c783b */ /* 0x000fee0000000200 */
[C---:B-1----:R-:W-:Y:S08]  /*2080*/  HMMA.16816.F32 R64, R172.reuse, R16, R64 ;  /* 0x00000010ac40723c */ /* 0x042ff00000001840 */
[C---:B------:R-:W-:Y:S01]  /*2090*/  HMMA.16816.F32 R60, R172.reuse, R18, R60 ;  /* 0x00000012ac3c723c */ /* 0x040fe2000000183c */
[----:B------:R-:W1:Y:S07]  /*20a0*/  LDSM.16.M88.4 R16, [R214+0xb100] ;  /* 0x00b10000d610783b */ /* 0x000e6e0000000200 */
[C---:B------:R-:W-:Y:S08]  /*20b0*/  HMMA.16816.F32 R40, R172.reuse, R84, R40 ;  /* 0x00000054ac28723c */ /* 0x040ff00000001828 */
[C---:B------:R-:W-:Y:S01]  /*20c0*/  HMMA.16816.F32 R36, R172.reuse, R86, R36 ;  /* 0x00000056ac24723c */ /* 0x040fe20000001824 */
[----:B------:R-:W1:Y:S07]  /*20d0*/  LDSM.16.M88.4 R84, [R214+0xc900] ;  /* 0x00c90000d654783b */ /* 0x000e6e0000000200 */
[C---:B------:R-:W-:Y:S08]  /*20e0*/  HMMA.16816.F32 R48, R172.reuse, R88, R48 ;  /* 0x00000058ac30723c */ /* 0x040ff00000001830 */
[----:B------:R-:W-:Y:S01]  /*20f0*/  HMMA.16816.F32 R44, R172, R90, R44 ;  /* 0x0000005aac2c723c */ /* 0x000fe2000000182c */
[----:B------:R-:W1:Y:S07]  /*2100*/  LDSM.16.M88.4 R88, [R214+0xc100] ;  /* 0x00c10000d658783b */ /* 0x000e6e0000000200 */
[C---:B------:R-:W-:Y:S08]  /*2110*/  HMMA.16816.F32 R12, R176.reuse, R80, R12 ;  /* 0x00000050b00c723c */ /* 0x040ff0000000180c */
[C---:B------:R-:W-:Y:S01]  /*2120*/  HMMA.16816.F32 R8, R176.reuse, R82, R8 ;  /* 0x00000052b008723c */ /* 0x040fe20000001808 */
[----:B------:R-:W1:Y:S07]  /*2130*/  LDSM.16.M88.4 R80, [R214+0xd100] ;  /* 0x00d10000d650783b */ /* 0x000e6e0000000200 */
[C---:B---3--:R-:W-:Y:S08]  /*2140*/  HMMA.16816.F32 R56, R176.reuse, R28, R56 ;  /* 0x0000001cb038723c */ /* 0x048ff00000001838 */
[C---:B------:R-:W-:Y:S01]  /*2150*/  HMMA.16816.F32 R52, R176.reuse, R30, R52 ;  /* 0x0000001eb034723c */ /* 0x040fe20000001834 */
[----:B------:R-:W-:Y:S07]  /*2160*/  LDSM.16.M88.4 R28, [R213+0x3800] ;  /* 0x00380000d51c783b */ /* 0x000fee0000000200 */
[C---:B------:R-:W-:Y:S08]  /*2170*/  HMMA.16816.F32 R72, R176.reuse, R76, R72 ;  /* 0x0000004cb048723c */ /* 0x040ff00000001848 */
[C---:B------:R-:W-:Y:S01]  /*2180*/  HMMA.16816.F32 R68, R176.reuse, R78, R68 ;  /* 0x0000004eb044723c */ /* 0x040fe20000001844 */
[----:B------:R-:W3:Y:S07]  /*2190*/  LDSM.16.M88.4 R76, [R214+0xd900] ;  /* 0x00d90000d64c783b */ /* 0x000eee0000000200 */
[C---:B--2---:R-:W-:Y:S08]  /*21a0*/  HMMA.16816.F32 R40, R176.reuse, R20, R40 ;  /* 0x00000014b028723c */ /* 0x044ff00000001828 */
[C---:B------:R-:W-:Y:S01]  /*21b0*/  HMMA.16816.F32 R36, R176.reuse, R22, R36 ;  /* 0x00000016b024723c */ /* 0x040fe20000001824 */
[----:B------:R-:W2:Y:S07]  /*21c0*/  LDSM.16.M88.4 R20, [R213+0x4800] ;  /* 0x00480000d514783b */ /* 0x000eae0000000200 */
[C---:B------:R-:W-:Y:S08]  /*21d0*/  HMMA.16816.F32 R64, R176.reuse, R32, R64 ;  /* 0x00000020b040723c */ /* 0x040ff00000001840 */
[C---:B------:R-:W-:Y:S01]  /*21e0*/  HMMA.16816.F32 R60, R176.reuse, R34, R60 ;  /* 0x00000022b03c723c */ /* 0x040fe2000000183c */
[----:B------:R-:W2:Y:S07]  /*21f0*/  LDSM.16.M88.4 R32, [R213+0x3000] ;  /* 0x00300000d520783b */ /* 0x000eae0000000200 */
[C---:B----4-:R-:W-:Y:S08]  /*2200*/  HMMA.16816.F32 R48, R176.reuse, R24, R48 ;  /* 0x00000018b030723c */ /* 0x050ff00000001830 */
[----:B------:R-:W-:Y:S01]  /*2210*/  HMMA.16816.F32 R44, R176, R26, R44 ;  /* 0x0000001ab02c723c */ /* 0x000fe2000000182c */
[----:B------:R-:W4:Y:S07]  /*2220*/  LDSM.16.M88.4 R24, [R213+0x4000] ;  /* 0x00400000d518783b */ /* 0x000f2e0000000200 */
[C---:B-1----:R-:W-:Y:S08]  /*2230*/  HMMA.16816.F32 R12, R180.reuse, R16, R12 ;  /* 0x00000010b40c723c */ /* 0x042ff0000000180c */
[C---:B------:R-:W-:Y:S01]  /*2240*/  HMMA.16816.F32 R8, R180.reuse, R18, R8 ;  /* 0x00000012b408723c */ /* 0x040fe20000001808 */
[----:B------:R-:W1:Y:S07]  /*2250*/  LDSM.16.M88.4 R16, [R213+0x5000] ;  /* 0x00500000d510783b */ /* 0x000e6e0000000200 */
[C---:B------:R-:W-:Y:S08]  /*2260*/  HMMA.16816.F32 R56, R180.reuse, R84, R56 ;  /* 0x00000054b438723c */ /* 0x040ff00000001838 */
[C---:B------:R-:W-:Y:S01]  /*2270*/  HMMA.16816.F32 R52, R180.reuse, R86, R52 ;  /* 0x00000056b434723c */ /* 0x040fe20000001834 */
[----:B------:R-:W1:Y:S07]  /*2280*/  LDSM.16.M88.4 R84, [R213+0x5800] ;  /* 0x00580000d554783b */ /* 0x000e6e0000000200 */
[C---:B------:R-:W-:Y:S08]  /*2290*/  HMMA.16816.F32 R72, R180.reuse, R92, R72 ;  /* 0x0000005cb448723c */ /* 0x040ff00000001848 */
[C---:B------:R-:W-:Y:S08]  /*22a0*/  HMMA.16816.F32 R68, R180.reuse, R94, R68 ;  /* 0x0000005eb444723c */ /* 0x040ff00000001844 */
[C---:B------:R-:W-:Y:S08]  /*22b0*/  HMMA.16816.F32 R64, R180.reuse, R88, R64 ;  /* 0x00000058b440723c */ /* 0x040ff00000001840 */
[C---:B------:R-:W-:Y:S01]  /*22c0*/  HMMA.16816.F32 R60, R180.reuse, R90, R60 ;  /* 0x0000005ab43c723c */ /* 0x040fe2000000183c */
[----:B------:R-:W-:Y:S07]  /*22d0*/  LDSM.16.M88.4 R88, [R202+0x3000] ;  /* 0x00300000ca58783b */ /* 0x000fee0000000200 */
[C---:B------:R-:W-:Y:S08]  /*22e0*/  HMMA.16816.F32 R48, R180.reuse, R80, R48 ;  /* 0x00000050b430723c */ /* 0x040ff00000001830 */
[C---:B------:R-:W-:Y:S08]  /*22f0*/  HMMA.16816.F32 R44, R180.reuse, R82, R44 ;  /* 0x00000052b42c723c */ /* 0x040ff0000000182c */
[C---:B---3--:R-:W-:Y:S01]  /*2300*/  HMMA.16816.F32 R80, R180.reuse, R76, R40 ;  /* 0x0000004cb450723c */ /* 0x048fe20000001828 */
[----:B------:R-:W3:Y:S07]  /*2310*/  LDSM.16.M88.4 R40, [R211+0xb100] ;  /* 0x00b10000d328783b */ /* 0x000eee0000000200 */
[----:B------:R-:W-:Y:S01]  /*2320*/  HMMA.16816.F32 R76, R180, R78, R36 ;  /* 0x0000004eb44c723c */ /* 0x000fe20000001824 */
[----:B------:R-:W1:Y:S07]  /*2330*/  LDSM.16.M88.4 R36, [R211+0xb900] ;  /* 0x00b90000d324783b */ /* 0x000e6e0000000200 */
[C---:B--2---:R-:W-:Y:S08]  /*2340*/  HMMA.16816.F32 R56, R184.reuse, R20, R56 ;  /* 0x00000014b838723c */ /* 0x044ff00000001838 */
[C---:B------:R-:W-:Y:S01]  /*2350*/  HMMA.16816.F32 R52, R184.reuse, R22, R52 ;  /* 0x00000016b834723c */ /* 0x040fe20000001834 */
[----:B------:R-:W2:Y:S07]  /*2360*/  LDSM.16.M88.4 R20, [R211+0xc900] ;  /* 0x00c90000d314783b */ /* 0x000eae0000000200 */
[C---:B------:R-:W-:Y:S08]  /*2370*/  HMMA.16816.F32 R12, R184.reuse, R32, R12 ;  /* 0x00000020b80c723c */ /* 0x040ff0000000180c */
[C---:B------:R-:W-:Y:S01]  /*2380*/  HMMA.16816.F32 R8, R184.reuse, R34, R8 ;  /* 0x00000022b808723c */ /* 0x040fe20000001808 */
[----:B------:R-:W-:Y:S07]  /*2390*/  LDSM.16.M88.4 R32, [R202+0x4800] ;  /* 0x00480000ca20783b */ /* 0x000fee0000000200 */
[C---:B------:R-:W-:Y:S08]  /*23a0*/  HMMA.16816.F32 R72, R184.reuse, R28, R72 ;  /* 0x0000001cb848723c */ /* 0x040ff00000001848 */
[C---:B------:R-:W-:Y:S01]  /*23b0*/  HMMA.16816.F32 R68, R184.reuse, R30, R68 ;  /* 0x0000001eb844723c */ /* 0x040fe20000001844 */
[----:B------:R-:W-:Y:S07]  /*23c0*/  LDSM.16.M88.4 R28, [R211+0xd900] ;  /* 0x00d90000d31c783b */ /* 0x000fee0000000200 */
[C---:B----4-:R-:W-:Y:S08]  /*23d0*/  HMMA.16816.F32 R64, R184.reuse, R24, R64 ;  /* 0x00000018b840723c */ /* 0x050ff00000001840 */
[C---:B------:R-:W-:Y:S01]  /*23e0*/  HMMA.16816.F32 R60, R184.reuse, R26, R60 ;  /* 0x0000001ab83c723c */ /* 0x040fe2000000183c */
[----:B------:R-:W4:Y:S07]  /*23f0*/  LDSM.16.M88.4 R24, [R211+0xc100] ;  /* 0x00c10000d318783b */ /* 0x000f2e0000000200 */
[C---:B-1----:R-:W-:Y:S08]  /*2400*/  HMMA.16816.F32 R48, R184.reuse, R16, R48 ;  /* 0x00000010b830723c */ /* 0x042ff00000001830 */
[C---:B------:R-:W-:Y:S01]  /*2410*/  HMMA.16816.F32 R44, R184.reuse, R18, R44 ;  /* 0x00000012b82c723c */ /* 0x040fe2000000182c */
[----:B------:R-:W1:Y:S07]  /*2420*/  LDSM.16.M88.4 R16, [R211+0xd100] ;  /* 0x00d10000d310783b */ /* 0x000e6e0000000200 */
[C---:B------:R-:W-:Y:S08]  /*2430*/  HMMA.16816.F32 R80, R184.reuse, R84, R80 ;  /* 0x00000054b850723c */ /* 0x040ff00000001850 */
[----:B------:R-:W-:Y:S01]  /*2440*/  HMMA.16816.F32 R76, R184, R86, R76 ;  /* 0x00000056b84c723c */ /* 0x000fe2000000184c */
[----:B------:R-:W1:Y:S07]  /*2450*/  LDSM.16.M88.4 R84, [R202+0x3800] ;  /* 0x00380000ca54783b */ /* 0x000e6e0000000200 */
[C---:B---3--:R-:W-:Y:S08]  /*2460*/  HMMA.16816.F32 R12, R188.reuse, R40, R12 ;  /* 0x00000028bc0c723c */ /* 0x048ff0000000180c */
[C---:B------:R-:W-:Y:S01]  /*2470*/  HMMA.16816.F32 R8, R188.reuse, R42, R8 ;  /* 0x0000002abc08723c */ /* 0x040fe20000001808 */
[----:B------:R-:W3:Y:S07]  /*2480*/  LDSM.16.M88.4 R40, [R202+0x4000] ;  /* 0x00400000ca28783b */ /* 0x000eee0000000200 */
[C---:B------:R-:W-:Y:S08]  /*2490*/  HMMA.16816.F32 R72, R188.reuse, R36, R72 ;  /* 0x00000024bc48723c */ /* 0x040ff00000001848 */
[C---:B------:R-:W-:Y:S01]  /*24a0*/  HMMA.16816.F32 R68, R188.reuse, R38, R68 ;  /* 0x00000026bc44723c */ /* 0x040fe20000001844 */
[----:B------:R-:W3:Y:S07]  /*24b0*/  LDSM.16.M88.4 R36, [R202+0x5000] ;  /* 0x00500000ca24783b */ /* 0x000eee0000000200 */
[C---:B--2---:R-:W-:Y:S08]  /*24c0*/  HMMA.16816.F32 R56, R188.reuse, R20, R56 ;  /* 0x00000014bc38723c */ /* 0x044ff00000001838 */
[----:B------:R-:W-:Y:S01]  /*24d0*/  HMMA.16816.F32 R52, R188, R22, R52 ;  /* 0x00000016bc34723c */ /* 0x000fe20000001834 */
[----:B------:R-:W2:Y:S01]  /*24e0*/  LDSM.16.M88.4 R20, [R202+0x5800] ;  /* 0x00580000ca14783b */ /* 0x000ea20000000200 */
[----:B------:R-:W-:-:S06]  /*24f0*/  DEPBAR.LE SB0, 0x0 ;  /* 0x000080000000791a */ /* 0x000fcc0000000000 */
[C---:B----4-:R-:W-:Y:S08]  /*2500*/  HMMA.16816.F32 R64, R188.reuse, R24, R64 ;  /* 0x00000018bc40723c */ /* 0x050ff00000001840 */
[C---:B------:R-:W-:Y:S08]  /*2510*/  HMMA.16816.F32 R60, R188.reuse, R26, R60 ;  /* 0x0000001abc3c723c */ /* 0x040ff0000000183c */
        /* <DEDUP_REMOVED lines=8> */
[C---:B---3--:R-:W-:Y:S08]  /*25a0*/  HMMA.16816.F32 R64, R192.reuse, R40, R64 ;  /* 0x00000028c040723c */ /* 0x048ff00000001840 */
[C---:B------:R-:W-:Y:S08]  /*25b0*/  HMMA.16816.F32 R60, R192.reuse, R42, R60 ;  /* 0x0000002ac03c723c */ /* 0x040ff0000000183c */
[C---:B------:R-:W-:Y:S08]  /*25c0*/  HMMA.16816.F32 R56, R192.reuse, R32, R56 ;  /* 0x00000020c038723c */ /* 0x040ff00000001838 */
[C---:B------:R-:W-:Y:S08]  /*25d0*/  HMMA.16816.F32 R52, R192.reuse, R34, R52 ;  /* 0x00000022c034723c */ /* 0x040ff00000001834 */
[C---:B------:R-:W-:Y:S07]  /*25e0*/  HMMA.16816.F32 R48, R192.reuse, R36, R48 ;  /* 0x00000024c030723c */ /* 0x040fee0000001830 */
[----:B------:R-:W-:Y:S01]  /*25f0*/  SHF.R.S32.HI R37, RZ, 0x1f, R230 ;  /* 0x0000001fff257819 */ /* 0x000fe200000114e6 */
[C---:B------:R-:W-:Y:S08]  /*2600*/  HMMA.16816.F32 R44, R192.reuse, R38, R44 ;  /* 0x00000026c02c723c */ /* 0x040ff0000000182c */
[C---:B--2---:R-:W-:Y:S08]  /*2610*/  HMMA.16816.F32 R80, R192.reuse, R20, R80 ;  /* 0x00000014c050723c */ /* 0x044ff00000001850 */
[----:B------:R-:W-:Y:S01]  /*2620*/  HMMA.16816.F32 R76, R192, R22, R76 ;  /* 0x00000016c04c723c */ /* 0x000fe2000000184c */
[----:B------:R-:W-:Y:S06]  /*2630*/  BAR.SYNC.DEFER_BLOCKING 0x0 ;  /* 0x0000000000007b1d */ /* 0x000fec0000010000 */
[----:B------:R-:W-:Y:S05]  /*2640*/  @!P0 BRA `(.L_x_166) ;  /* 0x000003d000008947 */ /* 0x000fea0003800000 */
[----:B------:R-:W-:Y:S01]  /*2650*/  IADD3 R216, R218, UR13, R219 ;  /* 0x0000000ddad87c10 */ /* 0x000fe2000fffe0db */
[----:B------:R-:W-:-:S03]  /*2660*/  IMAD.MOV.U32 R215, RZ, RZ, RZ ;  /* 0x000000ffffd77224 */ /* 0x000fc600078e00ff */
        /* <DEDUP_REMOVED lines=8> */
[----:B------:R-:W2:Y:S01]  /*26f0*/  @!P1 LDG.E R215, [R6.64] ;  /* 0x0000002a06d79981 */ /* 0x000ea2000c1e1900 */
[----:B------:R-:W-:Y:S01]  /*2700*/  IMAD.MOV R17, RZ, RZ, -R0 ;  /* 0x000000ffff117224 */ /* 0x000fe200078e0a00 */
[----:B------:R-:W-:Y:S01]  /*2710*/  SEL R18, RZ, 0x10, P5 ;  /* 0x00000010ff127807 */ /* 0x000fe20002800000 */
[----:B------:R-:W-:Y:S01]  /*2720*/  IMAD.SHL.U32 R4, R230, 0x2, RZ ;  /* 0x00000002e6047824 */ /* 0x000fe200078e00ff */
[----:B------:R-:W-:Y:S01]  /*2730*/  IADD3 R22, -R231, 0x10, RZ ;  /* 0x00000010e7167810 */ /* 0x000fe20007ffe1ff */
[----:B------:R-:W-:Y:S01]  /*2740*/  IMAD R216, R17, c[0x0][0x2b8], R216 ;  /* 0x0000ae0011d87a24 */ /* 0x000fe200078e02d8 */
[----:B------:R-:W-:Y:S02]  /*2750*/  IADD3 R24, -R18, 0x10, RZ ;  /* 0x0000001012187810 */ /* 0x000fe40007ffe1ff */
[----:B------:R-:W-:Y:S01]  /*2760*/  LOP3.LUT R22, R22, 0xf, RZ, 0xc0, !PT ;  /* 0x0000000f16167812 */ /* 0x000fe200078ec0ff */
[----:B------:R-:W-:Y:S01]  /*2770*/  IMAD.WIDE.U32 R16, R216, c[0x0][0x1e0], RZ ;  /* 0x00007800d8107a25 */ /* 0x000fe200078e00ff */
[----:B------:R-:W-:-:S02]  /*2780*/  SHF.R.S32.HI R19, RZ, 0x1f, R216 ;  /* 0x0000001fff137819 */ /* 0x000fc400000114d8 */
[----:B------:R-:W-:-:S03]  /*2790*/  LOP3.LUT R24, R24, 0xf, RZ, 0xc0, !PT ;  /* 0x0000000f18187812 */ /* 0x000fc600078ec0ff */
[----:B------:R-:W-:-:S04]  /*27a0*/  IMAD R19, R19, c[0x0][0x1e0], RZ ;  /* 0x0000780013137a24 */ /* 0x000fc800078e02ff */
        /* <DEDUP_REMOVED lines=8> */
[----:B------:R-:W-:Y:S02]  /*2830*/  LEA R6, P0, R26, c[0x0][0x1c8], 0x1 ;  /* 0x000072001a067a11 */ /* 0x000fe400078008ff */
[----:B------:R-:W-:Y:S02]  /*2840*/  SHF.L.U64.HI R0, R230, 0x1, R37 ;  /* 0x00000001e6007819 */ /* 0x000fe40000010225 */
[----:B------:R-:W-:Y:S01]  /*2850*/  LEA.HI.X R26, R26, c[0x0][0x1cc], R7, 0x1, P0 ;  /* 0x000073001a1a7a11 */ /* 0x000fe200000f0c07 */
[----:B------:R-:W1:Y:S01]  /*2860*/  SHFL.IDX PT, R23, R6, 0x2, 0x181f ;  /* 0x00581f0006177f89 */ /* 0x000e6200000e0000 */
[----:B------:R-:W-:-:S03]  /*2870*/  IMAD.SHL.U32 R7, R229, 0x2, RZ ;  /* 0x00000002e5077824 */ /* 0x000fc600078e00ff */
[----:B------:R-:W2:Y:S04]  /*2880*/  SHFL.IDX PT, R17, R26, 0x2, 0x181f ;  /* 0x00581f001a117f89 */ /* 0x000ea800000e0000 */
[----:B------:R-:W-:Y:S04]  /*2890*/  SHFL.IDX PT, R20, R6, RZ, 0x181f ;  /* 0x00181fff06147589 */ /* 0x000fe800000e0000 */
[----:B------:R3:W4:Y:S04]  /*28a0*/  SHFL.IDX PT, R16, R6, 0x1, 0x181f ;  /* 0x00381f0006107f89 */ /* 0x00072800000e0000 */
[----:B------:R-:W-:Y:S04]  /*28b0*/  SHFL.IDX PT, R21, R26, RZ, 0x181f ;  /* 0x00181fff1a157589 */ /* 0x000fe800000e0000 */
[----:B------:R5:W5:Y:S01]  /*28c0*/  SHFL.IDX PT, R19, R26, 0x1, 0x181f ;  /* 0x00381f001a137f89 */ /* 0x000b6200000e0000 */
[----:B-1----:R-:W-:-:S04]  /*28d0*/  IADD3 R24, P2, P0, R24, R23, R4 ;  /* 0x0000001718187210 */ /* 0x002fc8000785e004 */
[----:B--2---:R-:W-:Y:S02]  /*28e0*/  IADD3.X R25, RZ, R17, R0, P2, P0 ;  /* 0x00000011ff197210 */ /* 0x004fe400017e0400 */
[----:B------:R-:W-:Y:S02]  /*28f0*/  IADD3 R22, P2, P0, R22, R23, R7 ;  /* 0x0000001716167210 */ /* 0x000fe4000785e007 */
[----:B---3--:R-:W-:-:S04]  /*2900*/  SHF.L.U64.HI R6, R229, 0x1, R232 ;  /* 0x00000001e5067819 */ /* 0x008fc800000102e8 */
[----:B------:R-:W-:Y:S02]  /*2910*/  IADD3.X R23, RZ, R17, R6, P2, P0 ;  /* 0x00000011ff177210 */ /* 0x000fe400017e0406 */
[-C--:B----4-:R-:W-:Y:S02]  /*2920*/  IADD3 R28, P0, R16, R4.reuse, RZ ;  /* 0x00000004101c7210 */ /* 0x090fe40007f1e0ff */
[C---:B-----5:R-:W-:Y:S02]  /*2930*/  IADD3 R26, P6, R20.reuse, R4, RZ ;  /* 0x00000004141a7210 */ /* 0x060fe40007fde0ff */
[-C--:B------:R-:W-:Y:S01]  /*2940*/  IADD3 R20, P2, R20, R7.reuse, RZ ;  /* 0x0000000714147210 */ /* 0x080fe20007f5e0ff */
[--C-:B------:R-:W-:Y:S01]  /*2950*/  IMAD.X R29, R19, 0x1, R0.reuse, P0 ;  /* 0x00000001131d7824 */ /* 0x100fe200000e0600 */
[----:B------:R-:W-:Y:S01]  /*2960*/  ISETP.NE.U32.AND P0, PT, R231, RZ, PT ;  /* 0x000000ffe700720c */ /* 0x000fe20003f05070 */
[C---:B------:R-:W-:Y:S01]  /*2970*/  IMAD.X R27, R21.reuse, 0x1, R0, P6 ;  /* 0x00000001151b7824 */ /* 0x040fe200030e0600 */
[----:B------:R-:W-:Y:S01]  /*2980*/  IADD3 R16, P6, R16, R7, RZ ;  /* 0x0000000710107210 */ /* 0x000fe20007fde0ff */
[----:B------:R-:W-:Y:S01]  /*2990*/  IMAD.X R21, R21, 0x1, R6, P2 ;  /* 0x0000000115157824 */ /* 0x000fe200010e0606 */
[----:B------:R-:W-:-:S02]  /*29a0*/  ISETP.NE.U32.AND P2, PT, R18, RZ, PT ;  /* 0x000000ff1200720c */ /* 0x000fc40003f45070 */
[----:B------:R1:W-:Y:S01]  /*29b0*/  LDGSTS.E.BYPASS.LTC128B.128 [R217+0x8100], [R26.64], !P5 ;  /* 0x081000001ad97fae */ /* 0x0003e2000e901d6a */
[----:B------:R-:W-:-:S03]  /*29c0*/  IMAD.X R17, R19, 0x1, R6, P6 ;  /* 0x0000000113117824 */ /* 0x000fc600030e0606 */
[----:B------:R1:W-:Y:S04]  /*29d0*/  LDGSTS.E.BYPASS.LTC128B.128 [R217+0xb100], [R20.64], !P4 ;  /* 0x0b10000014d97fae */ /* 0x0003e8000e101d6a */
[----:B------:R1:W-:Y:S04]  /*29e0*/  LDGSTS.E.BYPASS.LTC128B.128 [R217+0x9100], [R28.64], !P5 ;  /* 0x091000001cd97fae */ /* 0x0003e8000e901d6a */
[----:B------:R1:W-:Y:S04]  /*29f0*/  LDGSTS.E.BYPASS.LTC128B.128 [R217+0xc100], [R16.64], !P4 ;  /* 0x0c10000010d97fae */ /* 0x0003e8000e101d6a */
[----:B------:R1:W-:Y:S04]  /*2a00*/  LDGSTS.E.BYPASS.LTC128B.128.ZFILL [R217+0xa100], [R24.64], P2 ;  /* 0x0a10000018d97fae */ /* 0x0003e80009141d6a */
[----:B------:R1:W-:Y:S02]  /*2a10*/  LDGSTS.E.BYPASS.LTC128B.128.ZFILL [R217+0xd100], [R22.64], P0 ;  /* 0x0d10000016d97fae */ /* 0x0003e40008141d6a */
.L_x_166:
[----:B-1----:R-:W-:Y:S01]  /*2a20*/  SHF.R.S32.HI R16, RZ, 0x1f, R97 ;  /* 0x0000001fff107819 */ /* 0x002fe20000011461 */
[----:B------:R-:W-:Y:S01]  /*2a30*/  FMUL.FTZ R0, R8, c[0x0][0x320] ;  /* 0x0000c80008007a20 */ /* 0x000fe20000410000 */
[-C--:B------:R-:W-:Y:S01]  /*2a40*/  LEA.HI R99, R99, R96.reuse, RZ, 0x2 ;  /* 0x0000006063637211 */ /* 0x080fe200078f10ff */
[----:B------:R-:W-:Y:S01]  /*2a50*/  FMUL.FTZ R4, R9, c[0x0][0x320] ;  /* 0x0000c80009047a20 */ /* 0x000fe20000410000 */
[----:B------:R-:W-:Y:S01]  /*2a60*/  LOP3.LUT R17, R98, 0xffffffe0, RZ, 0xc0, !PT ;  /* 0xffffffe062117812 */ /* 0x000fe200078ec0ff */
[----:B------:R-:W-:Y:S01]  /*2a70*/  FMUL.FTZ R9, R72, c[0x0][0x320] ;  /* 0x0000c80048097a20 */ /* 0x000fe20000410000 */
[----:B------:R-:W-:Y:S01]  /*2a80*/  LEA.HI R16, R16, R97, RZ, 0x3 ;  /* 0x0000006110107211 */ /* 0x000fe200078f18ff */
[----:B------:R-:W-:Y:S01]  /*2a90*/  FMUL.FTZ R6, R73, c[0x0][0x320] ;  /* 0x0000c80049067a20 */ /* 0x000fe20000410000 */
[----:B------:R-:W-:Y:S01]  /*2aa0*/  LOP3.LUT R99, R99, 0xfffffffc, RZ, 0xc0, !PT ;  /* 0xfffffffc63637812 */ /* 0x000fe200078ec0ff */
[----:B------:R-:W-:Y:S01]  /*2ab0*/  FMUL.FTZ R7, R68, c[0x0][0x320] ;  /* 0x0000c80044077a20 */ /* 0x000fe20000410000 */
[----:B------:R-:W-:Y:S01]  /*2ac0*/  IADD3 R17, -R17, R96, RZ ;  /* 0x0000006011117210 */ /* 0x000fe20007ffe1ff */
[----:B------:R-:W-:Y:S01]  /*2ad0*/  FMUL.FTZ R8, R69, c[0x0][0x320] ;  /* 0x0000c80045087a20 */ /* 0x000fe20000410000 */
[----:B------:R-:W-:Y:S01]  /*2ae0*/  LOP3.LUT R16, R16, 0xffffff8, RZ, 0xc0, !PT ;  /* 0x0ffffff810107812 */ /* 0x000fe200078ec0ff */
[----:B------:R-:W-:Y:S01]  /*2af0*/  IMAD.IADD R99, R96, 0x1, -R99 ;  /* 0x0000000160637824 */ /* 0x000fe200078e0a63 */
[----:B------:R-:W-:Y:S01]  /*2b00*/  SHF.R.S32.HI R18, RZ, 0x1f, R17 ;  /* 0x0000001fff127819 */ /* 0x000fe20000011411 */
[----:B------:R-:W-:Y:S01]  /*2b10*/  FMUL.FTZ R32, R64, c[0x0][0x320] ;  /* 0x0000c80040207a20 */ /* 0x000fe20000410000 */
[----:B------:R-:W-:Y:S01]  /*2b20*/  IADD3 R97, R97, -R16, RZ ;  /* 0x8000001061617210 */ /* 0x000fe20007ffe0ff */
[----:B------:R-:W-:Y:S01]  /*2b30*/  FMUL.FTZ R30, R65, c[0x0][0x320] ;  /* 0x0000c800411e7a20 */ /* 0x000fe20000410000 */
[----:B------:R-:W-:Y:S01]  /*2b40*/  LEA.HI R16, R18, R17, RZ, 0x2 ;  /* 0x0000001112107211 */ /* 0x000fe200078f10ff */
[----:B------:R-:W-:Y:S01]  /*2b50*/  FMUL.FTZ R28, R60, c[0x0][0x320] ;  /* 0x0000c8003c1c7a20 */ /* 0x000fe20000410000 */
[----:B------:R-:W-:Y:S01]  /*2b60*/  LEA.HI R18, R99, R99, RZ, 0x1 ;  /* 0x0000006363127211 */ /* 0x000fe200078f08ff */
[----:B------:R-:W-:Y:S01]  /*2b70*/  FMUL.FTZ R12, R12, c[0x0][0x320] ;  /* 0x0000c8000c0c7a20 */ /* 0x000fe20000410000 */
[----:B------:R-:W-:Y:S01]  /*2b80*/  LEA.HI.SX32 R20, R16, UR15, 0x1e ;  /* 0x0000000f10147c11 */ /* 0x000fe2000f8ff2ff */
[----:B------:R-:W-:Y:S01]  /*2b90*/  FMUL.FTZ R61, R61, c[0x0][0x320] ;  /* 0x0000c8003d3d7a20 */ /* 0x000fe20000410000 */
[----:B------:R-:W-:Y:S01]  /*2ba0*/  LOP3.LUT R18, R18, 0x1ffffffe, RZ, 0xc0, !PT ;  /* 0x1ffffffe12127812 */ /* 0x000fe200078ec0ff */
[----:B------:R-:W-:Y:S01]  /*2bb0*/  FMUL.FTZ R56, R56, c[0x0][0x320] ;  /* 0x0000c80038387a20 */ /* 0x000fe20000410000 */
[----:B------:R-:W-:Y:S01]  /*2bc0*/  PLOP3.LUT P2, PT, PT, PT, UP1, 0x80, 0x0 ;  /* 0x000000000000781c */ /* 0x000fe20003f4f018 */
[----:B------:R-:W-:Y:S01]  /*2bd0*/  IMAD R20, R97, 0x10, R20 ;  /* 0x0000001061147824 */ /* 0x000fe200078e0214 */
[----:B------:R-:W-:Y:S01]  /*2be0*/  IADD3 R99, R99, -R18, RZ ;  /* 0x8000001263637210 */ /* 0x000fe20007ffe0ff */
[----:B------:R-:W-:Y:S01]  /*2bf0*/  FMUL.FTZ R57, R57, c[0x0][0x320] ;  /* 0x0000c80039397a20 */ /* 0x000fe20000410000 */
[----:B------:R-:W-:Y:S01]  /*2c00*/  PLOP3.LUT P0, PT, PT, PT, UP1, 0x80, 0x0 ;  /* 0x000000000000781c */ /* 0x000fe20003f0f018 */
[----:B------:R-:W-:Y:S01]  /*2c10*/  FMUL.FTZ R52, R52, c[0x0][0x320] ;  /* 0x0000c80034347a20 */ /* 0x000fe20000410000 */
[----:B------:R-:W1:Y:S01]  /*2c20*/  MUFU.TANH R0, R0 ;  /* 0x0000000000007308 */ /* 0x000e620000002400 */
[----:B------:R-:W-:Y:S01]  /*2c30*/  IMAD R220, R99, 0x8, R20 ;  /* 0x0000000863dc7824 */ /* 0x000fe200078e0214 */
[----:B------:R-:W-:Y:S01]  /*2c40*/  MOV R20, UR18 ;  /* 0x0000001200147c02 */ /* 0x000fe20008000f00 */
[----:B------:R-:W-:Y:S01]  /*2c50*/  FMUL.FTZ R53, R53, c[0x0][0x320] ;  /* 0x0000c80035357a20 */ /* 0x000fe20000410000 */
[----:B------:R-:W-:Y:S01]  /*2c60*/  ULDC UR13, c[0x0][0x324] ;  /* 0x0000c900000d7ab9 */ /* 0x000fe20000000800 */
[----:B------:R-:W-:Y:S01]  /*2c70*/  FMUL.FTZ R48, R48, c[0x0][0x320] ;  /* 0x0000c80030307a20 */ /* 0x000fe20000410000 */
[----:B------:R-:W-:Y:S01]  /*2c80*/  MOV R19, R220 ;  /* 0x000000dc00137202 */ /* 0x000fe20000000f00 */
[----:B------:R-:W-:Y:S01]  /*2c90*/  @P2 IMAD.HI.U32 R18, R220, c[0x0][0x2c8], RZ ;  /* 0x0000b200dc122a27 */ /* 0x000fe200078e00ff */
[----:B------:R-:W2:Y:S01]  /*2ca0*/  MUFU.TANH R4, R4 ;  /* 0x0000000400047308 */ /* 0x000ea20000002400 */
[----:B------:R-:W-:Y:S01]  /*2cb0*/  ULDC UR16, c[0x0][0x1d0] ;  /* 0x0000740000107ab9 */ /* 0x000fe20000000800 */
[----:B------:R-:W0:Y:S01]  /*2cc0*/  LDGDEPBAR ;  /* 0x00000000000079af */ /* 0x000e220000000000 */
[----:B------:R-:W-:Y:S01]  /*2cd0*/  FMUL.FTZ R49, R49, c[0x0][0x320] ;  /* 0x0000c80031317a20 */ /* 0x000fe20000410000 */
[----:B------:R-:W-:Y:S01]  /*2ce0*/  @P0 SHF.R.U32.HI R19, RZ, c[0x0][0x2cc], R18 ;  /* 0x0000b300ff130a19 */ /* 0x000fe20000011612 */
[----:B------:R-:W-:Y:S01]  /*2cf0*/  FMUL.FTZ R44, R44, c[0x0][0x320] ;  /* 0x0000c8002c2c7a20 */ /* 0x000fe20000410000 */
[----:B------:R-:W-:Y:S01]  /*2d00*/  LOP3.LUT R18, R16, 0x7ffffffc, RZ, 0xc0, !PT ;  /* 0x7ffffffc10127812 */ /* 0x000fe200078ec0ff */
[----:B------:R-:W-:Y:S01]  /*2d10*/  FMUL.FTZ R45, R45, c[0x0][0x320] ;  /* 0x0000c8002d2d7a20 */ /* 0x000fe20000410000 */
[----:B------:R-:W-:Y:S01]  /*2d20*/  PLOP3.LUT P0, PT, PT, PT, UP0, 0x40, 0x0 ;  /* 0x000000000000781c */ /* 0x000fe20003f0e808 */
[----:B------:R-:W3:Y:S01]  /*2d30*/  SHFL.IDX PT, R16, R19, RZ, 0x1c1f ;  /* 0x001c1fff13107589 */ /* 0x000ee200000e0000 */
[----:B------:R-:W-:Y:S01]  /*2d40*/  FMUL.FTZ R80, R80, c[0x0][0x320] ;  /* 0x0000c80050507a20 */ /* 0x000fe20000410000 */
[----:B------:R-:W4:Y:S01]  /*2d50*/  MUFU.TANH R9, R9 ;  /* 0x0000000900097308 */ /* 0x000f220000002400 */
[----:B------:R-:W-:Y:S01]  /*2d60*/  IMAD.IADD R221, R17, 0x1, -R18 ;  /* 0x0000000111dd7824 */ /* 0x000fe200078e0a12 */
[----:B------:R-:W-:Y:S01]  /*2d70*/  UIMAD UR16, UR8, UR16, UR4 ;  /* 0x00000010081072a4 */ /* 0x000fe2000f8e0204 */
[----:B------:R-:W-:Y:S01]  /*2d80*/  FMUL.FTZ R81, R81, c[0x0][0x320] ;  /* 0x0000c80051517a20 */ /* 0x000fe20000410000 */
[----:B------:R-:W-:Y:S01]  /*2d90*/  ULOP3.LUT UR13, URZ, UR13, URZ, 0x33, !UPT ;  /* 0x0000000d3f0d7292 */ /* 0x000fe2000f8e333f */
[----:B------:R-:W-:-:S02]  /*2da0*/  IMAD.SHL.U32 R221, R221, 0x2, RZ ;  /* 0x00000002dddd7824 */ /* 0x000fc400078e00ff */
[----:B------:R-:W-:Y:S01]  /*2db0*/  FMUL.FTZ R76, R76, c[0x0][0x320] ;  /* 0x0000c8004c4c7a20 */ /* 0x000fe20000410000 */
[----:B------:R-:W1:Y:S01]  /*2dc0*/  MUFU.TANH R6, R6 ;  /* 0x0000000600067308 */ /* 0x000e620000002400 */
[----:B------:R-:W-:Y:S01]  /*2dd0*/  FMUL.FTZ R77, R77, c[0x0][0x320] ;  /* 0x0000c8004d4d7a20 */ /* 0x000fe20000410000 */
[----:B------:R-:W-:Y:S01]  /*2de0*/  IADD3 R21, -R221, 0x1, R20 ;  /* 0x00000001dd157810 */ /* 0x000fe20007ffe114 */
[----:B------:R-:W-:Y:S01]  /*2df0*/  FMUL.FTZ R13, R13, c[0x0][0x320] ;  /* 0x0000c8000d0d7a20 */ /* 0x000fe20000410000 */
[----:B------:R-:W-:Y:S02]  /*2e00*/  IADD3 R20, -R221, UR16, RZ ;  /* 0x00000010dd147c10 */ /* 0x000fe4000fffe1ff */
[----:B------:R-:W-:Y:S02]  /*2e10*/  IADD3 R21, R21, -c[0x0][0x168], RZ ;  /* 0x80005a0015157a10 */ /* 0x000fe40007ffe0ff */
[----:B------:R-:W1:Y:S02]  /*2e20*/  MUFU.TANH R7, R7 ;  /* 0x0000000700077308 */ /* 0x000e640000002400 */
[----:B------:R-:W-:-:S02]  /*2e30*/  IADD3 R22, R21, c[0x0][0x328], RZ ;  /* 0x0000ca0015167a10 */ /* 0x000fc40007ffe0ff */
[----:B------:R-:W-:Y:S02]  /*2e40*/  IADD3 R21, R21, UR13, RZ ;  /* 0x0000000d15157c10 */ /* 0x000fe4000fffe0ff */
[-C--:B---3--:R-:W-:Y:S02]  /*2e50*/  IADD3 R17, R22, R16.reuse, RZ ;  /* 0x0000001016117210 */ /* 0x088fe40007ffe0ff */
[----:B------:R-:W3:Y:S01]  /*2e60*/  MUFU.TANH R8, R8 ;  /* 0x0000000800087308 */ /* 0x000ee20000002400 */
[----:B------:R-:W-:Y:S02]  /*2e70*/  IADD3 R23, R21, R16, RZ ;  /* 0x0000001015177210 */ /* 0x000fe40007ffe0ff */
[----:B------:R-:W-:-:S05]  /*2e80*/  IMNMX R24, R17, R20, PT ;  /* 0x0000001411187217 */ /* 0x000fca0003800200 */
[----:B------:R-:W1:Y:S08]  /*2e90*/  MUFU.TANH R32, R32 ;  /* 0x0000002000207308 */ /* 0x000e700000002400 */
        /* <DEDUP_REMOVED lines=16> */
[----:B------:R5:W1:Y:S02]  /*2fa0*/  MUFU.TANH R18, R13 ;  /* 0x0000000d00127308 */ /* 0x000a640000002400 */
[----:B-----5:R-:W-:Y:S01]  /*2fb0*/  IADD3 R13, -R221, UR4, RZ ;  /* 0x00000004dd0d7c10 */ /* 0x020fe2000fffe1ff */
[----:B------:R-:W-:Y:S05]  /*2fc0*/  @P0 BRA `(.L_x_167) ;  /* 0x0000015000000947 */ /* 0x000fea0003800000 */
[----:B-1234-:R-:W-:Y:S01]  /*2fd0*/  IMAD.U32 R17, RZ, RZ, UR11 ;  /* 0x0000000bff117e24 */ /* 0x01efe2000f8e00ff */
[----:B------:R-:W-:Y:S04]  /*2fe0*/  BSSY B0, `(.L_x_168) ;  /* 0x000000f000007945 */ /* 0x000fe80003800000 */
[----:B------:R-:W-:-:S04]  /*2ff0*/  IADD3 R26, R17, -c[0x0][0x168], R16 ;  /* 0x80005a00111a7a10 */ /* 0x000fc80007ffe010 */
[----:B------:R-:W-:-:S13]  /*3000*/  ISETP.GT.AND P0, PT, R26, -0x1, PT ;  /* 0xffffffff1a00780c */ /* 0x000fda0003f04270 */
[----:B------:R-:W-:Y:S05]  /*3010*/  @P0 BRA `(.L_x_169) ;  /* 0x0000007000000947 */ /* 0x000fea0003800000 */
[----:B------:R-:W-:Y:S01]  /*3020*/  IMAD.MOV.U32 R16, RZ, RZ, c[0x0][0x32c] ;  /* 0x0000cb00ff107624 */ /* 0x000fe200078e00ff */
[----:B------:R-:W-:-:S04]  /*3030*/  LOP3.LUT R26, RZ, R26, RZ, 0x33, !PT ;  /* 0x0000001aff1a7212 */ /* 0x000fc800078e33ff */
[----:B------:R-:W-:-:S13]  /*3040*/  ISETP.NE.AND P0, PT, R16, 0x1, PT ;  /* 0x000000011000780c */ /* 0x000fda0003f05270 */
[----:B------:R-:W-:-:S05]  /*3050*/  @P0 IMAD.HI.U32 R16, R26, c[0x0][0x330], RZ ;  /* 0x0000cc001a100a27 */ /* 0x000fca00078e00ff */
[----:B------:R-:W-:-:S04]  /*3060*/  @P0 SHF.R.U32.HI R26, RZ, c[0x0][0x334], R16 ;  /* 0x0000cd00ff1a0a19 */ /* 0x000fc80000011610 */
[----:B------:R-:W-:Y:S01]  /*3070*/  LOP3.LUT R26, RZ, R26, RZ, 0x33, !PT ;  /* 0x0000001aff1a7212 */ /* 0x000fe200078e33ff */
[----:B------:R-:W-:Y:S05]  /*3080*/  BRA `(.L_x_170) ;  /* 0x0000004000007947 */ /* 0x000fea0003800000 */
.L_x_169:
[----:B------:R-:W-:-:S04]  /*3090*/  MOV R16, c[0x0][0x32c] ;  /* 0x0000cb0000107a02 */ /* 0x000fc80000000f00 */
[----:B------:R-:W-:-:S13]  /*30a0*/  ISETP.NE.AND P0, PT, R16, 0x1, PT ;  /* 0x000000011000780c */ /* 0x000fda0003f05270 */
[----:B------:R-:W-:-:S05]  /*30b0*/  @P0 IMAD.HI.U32 R16, R26, c[0x0][0x330], RZ ;  /* 0x0000cc001a100a27 */ /* 0x000fca00078e00ff */
[----:B------:R-:W-:Y:S02]  /*30c0*/  @P0 SHF.R.U32.HI R26, RZ, c[0x0][0x334], R16 ;  /* 0x0000cd00ff1a0a19 */ /* 0x000fe40000011610 */
.L_x_170:
[----:B------:R-:W-:Y:S05]  /*30d0*/  BSYNC B0 ;  /* 0x0000000000007941 */ /* 0x000fea0003800000 */
.L_x_168:
[----:B------:R-:W-:-:S05]  /*30e0*/  IMAD R26, R26, c[0x0][0x32c], R13 ;  /* 0x0000cb001a1a7a24 */ /* 0x000fca00078e020d */
[----:B------:R-:W-:Y:S02]  /*30f0*/  IADD3 R17, R26, c[0x0][0x32c], RZ ;  /* 0x0000cb001a117a10 */ /* 0x000fe40007ffe0ff */
[----:B------:R-:W-:Y:S02]  /*3100*/  IMNMX R23, R23, R26, !PT ;  /* 0x0000001a17177217 */ /* 0x000fe40007800200 */
[----:B------:R-:W-:Y:S02]  /*3110*/  IMNMX R24, R24, R17, PT ;  /* 0x0000001118187217 */ /* 0x000fe40003800200 */
.L_x_167:
[----:B-1234-:R-:W-:Y:S01]  /*3120*/  UISETP.GE.AND UP2, UPT, UR4, 0x2, UPT ;  /* 0x000000020400788c */ /* 0x01efe2000bf46270 */
[----:B------:R1:W2:Y:S01]  /*3130*/  SHFL.IDX PT, R27, R19, 0x1, 0x1c1f ;  /* 0x003c1f00131b7f89 */ /* 0x0002a200000e0000 */
[----:B------:R-:W-:Y:S01]  /*3140*/  UISETP.GE.AND UP3, UPT, UR4, 0x1, UPT ;  /* 0x000000010400788c */ /* 0x000fe2000bf66270 */
[----:B------:R-:W-:Y:S01]  /*3150*/  FMUL.FTZ R14, R14, c[0x0][0x320] ;  /* 0x0000c8000e0e7a20 */ /* 0x000fe20000410000 */
[----:B------:R-:W-:Y:S01]  /*3160*/  UISETP.GE.AND UP4, UPT, UR4, 0x9, UPT ;  /* 0x000000090400788c */ /* 0x000fe2000bf86270 */
[----:B------:R-:W-:Y:S01]  /*3170*/  FMUL.FTZ R31, R10, c[0x0][0x320] ;  /* 0x0000c8000a1f7a20 */ /* 0x000fe20000410000 */
[----:B------:R-:W-:Y:S01]  /*3180*/  PLOP3.LUT P6, PT, PT, PT, UP2, 0x40, 0x0 ;  /* 0x000000000000781c */ /* 0x000fe20003fce828 */
[----:B------:R-:W-:Y:S01]  /*3190*/  UP2UR UR33, UPR, URZ, 0x4 ;  /* 0x000000043f217883 */ /* 0x000fe20008000000 */
[----:B------:R-:W-:Y:S01]  /*31a0*/  PLOP3.LUT P0, PT, PT, PT, UP3, 0x40, 0x0 ;  /* 0x000000000000781c */ /* 0x000fe20003f0e838 */
[----:B------:R-:W-:Y:S01]  /*31b0*/  UP2UR UR34, UPR, URZ, 0x8 ;  /* 0x000000083f227883 */ /* 0x000fe20008000000 */
[C---:B------:R-:W-:Y:S01]  /*31c0*/  ISETP.GT.AND P6, PT, R23.reuse, 0x1, P6 ;  /* 0x000000011700780c */ /* 0x040fe200037c4270 */
[----:B------:R-:W-:Y:S01]  /*31d0*/  UISETP.GE.AND UP2, UPT, UR4, 0x11, UPT ;  /* 0x000000110400788c */ /* 0x000fe2000bf46270 */
[C---:B------:R-:W-:Y:S01]  /*31e0*/  ISETP.GT.AND P0, PT, R23.reuse, RZ, P0 ;  /* 0x000000ff1700720c */ /* 0x040fe20000704270 */
[----:B------:R-:W-:Y:S01]  /*31f0*/  UISETP.GE.AND UP3, UPT, UR4, 0xa, UPT ;  /* 0x0000000a0400788c */ /* 0x000fe2000bf66270 */
[----:B------:R-:W-:Y:S01]  /*3200*/  PLOP3.LUT P2, PT, PT, PT, UP4, 0x40, 0x0 ;  /* 0x000000000000781c */ /* 0x000fe20003f4e848 */
[----:B------:R-:W-:Y:S01]  /*3210*/  UP2UR UR30, UPR, URZ, 0x4 ;  /* 0x000000043f1e7883 */ /* 0x000fe20008000000 */
[C---:B------:R-:W-:Y:S01]  /*3220*/  ISETP.LT.OR P6, PT, R24.reuse, 0x2, P6 ;  /* 0x000000021800780c */ /* 0x040fe200037c1670 */
[----:B------:R3:W4:Y:S01]  /*3230*/  MUFU.TANH R25, R14 ;  /* 0x0000000e00197308 */ /* 0x0007220000002400 */
[----:B------:R-:W-:Y:S01]  /*3240*/  ISETP.LT.OR P0, PT, R24, 0x1, P0 ;  /* 0x000000011800780c */ /* 0x000fe20000701670 */
[----:B------:R-:W-:Y:S01]  /*3250*/  UP2UR UR32, UPR, URZ, 0x10 ;  /* 0x000000103f207883 */ /* 0x000fe20008000000 */
[C---:B------:R-:W-:Y:S01]  /*3260*/  ISETP.GT.AND P2, PT, R23.reuse, 0x8, P2 ;  /* 0x000000081700780c */ /* 0x040fe20001744270 */
[----:B------:R-:W-:Y:S01]  /*3270*/  UISETP.GE.AND UP4, UPT, UR4, 0x52, UPT ;  /* 0x000000520400788c */ /* 0x000fe2000bf86270 */
[----:B------:R-:W-:Y:S01]  /*3280*/  FSEL R18, R18, -INF , !P6 ;  /* 0xff80000012127808 */ /* 0x000fe20007000000 */
[----:B------:R-:W-:Y:S01]  /*3290*/  UISETP.GE.AND UP6, UPT, UR4, 0x4a, UPT ;  /* 0x0000004a0400788c */ /* 0x000fe2000bfc6270 */
[----:B-1----:R-:W-:Y:S01]  /*32a0*/  FSEL R19, R12, -INF , !P0 ;  /* 0xff8000000c137808 */ /* 0x002fe20004000000 */
[----:B------:R-:W-:Y:S01]  /*32b0*/  UISETP.GE.AND UP5, UPT, UR4, 0x51, UPT ;  /* 0x000000510400788c */ /* 0x000fe2000bfa6270 */
[----:B------:R-:W-:Y:S01]  /*32c0*/  PLOP3.LUT P6, PT, PT, PT, UP2, 0x40, 0x0 ;  /* 0x000000000000781c */ /* 0x000fe20003fce828 */
[----:B------:R-:W-:Y:S01]  /*32d0*/  UISETP.GE.AND UP2, UPT, UR4, 0x12, UPT ;  /* 0x000000120400788c */ /* 0x000fe2000bf46270 */
[----:B------:R-:W-:Y:S01]  /*32e0*/  PLOP3.LUT P0, PT, PT, PT, UP3, 0x40, 0x0 ;  /* 0x000000000000781c */ /* 0x000fe20003f0e838 */
[----:B------:R-:W-:Y:S01]  /*32f0*/  UP2UR UR31, UPR, URZ, 0x8 ;  /* 0x000000083f1f7883 */ /* 0x000fe20008000000 */
[----:B------:R-:W-:Y:S01]  /*3300*/  ISETP.LT.OR P2, PT, R24, 0x9, P2 ;  /* 0x000000091800780c */ /* 0x000fe20001741670 */
[----:B------:R-:W-:Y:S01]  /*3310*/  UP2UR UR29, UPR, URZ, 0x4 ;  /* 0x000000043f1d7883 */ /* 0x000fe20008000000 */
[----:B------:R-:W-:Y:S01]  /*3320*/  ISETP.GT.AND P0, PT, R23, 0x9, P0 ;  /* 0x000000091700780c */ /* 0x000fe20000704270 */
[----:B------:R-:W-:Y:S01]  /*3330*/  FMUL.FTZ R17, R70, c[0x0][0x320] ;  /* 0x0000c80046117a20 */ /* 0x000fe20000410000 */
[----:B---3--:R-:W-:Y:S01]  /*3340*/  FSEL R14, R0, -INF , !P2 ;  /* 0xff800000000e7808 */ /* 0x008fe20005000000 */
[----:B------:R-:W-:Y:S01]  /*3350*/  FMUL.FTZ R16, R71, c[0x0][0x320] ;  /* 0x0000c80047107a20 */ /* 0x000fe20000410000 */
[----:B------:R-:W-:Y:S01]  /*3360*/  PLOP3.LUT P2, PT, PT, PT, UP2, 0x40, 0x0 ;  /* 0x000000000000781c */ /* 0x000fe20003f4e828 */
[----:B------:R-:W-:Y:S01]  /*3370*/  UISETP.GE.AND UP2, UPT, UR4, 0x19, UPT ;  /* 0x000000190400788c */ /* 0x000fe2000bf46270 */
[----:B------:R-:W-:Y:S01]  /*3380*/  ISETP.LT.OR P0, PT, R24, 0xa, P0 ;  /* 0x0000000a1800780c */ /* 0x000fe20000701670 */
[----:B------:R-:W-:Y:S01]  /*3390*/  FMUL.FTZ R15, R15, c[0x0][0x320] ;  /* 0x0000c8000f0f7a20 */ /* 0x000fe20000410000 */
[C---:B------:R-:W-:Y:S01]  /*33a0*/  ISETP.GT.AND P6, PT, R23.reuse, 0x10, P6 ;  /* 0x000000101700780c */ /* 0x040fe200037c4270 */
[----:B------:R-:W-:Y:S01]  /*33b0*/  UP2UR UR28, UPR, URZ, 0x4 ;  /* 0x000000043f1c7883 */ /* 0x000fe20008000000 */
[----:B------:R-:W-:Y:S01]  /*33c0*/  FSEL R12, R4, -INF , !P0 ;  /* 0xff800000040c7808 */ /* 0x000fe20004000000 */
[----:B------:R-:W-:Y:S01]  /*33d0*/  FMUL.FTZ R26, R74, c[0x0][0x320] ;  /* 0x0000c8004a1a7a20 */ /* 0x000fe20000410000 */
[----:B------:R-:W-:Y:S01]  /*33e0*/  PLOP3.LUT P0, PT, PT, PT, UP2, 0x40, 0x0 ;  /* 0x000000000000781c */ /* 0x000fe20003f0e828 */
[----:B------:R-:W-:Y:S01]  /*33f0*/  UISETP.GE.AND UP2, UPT, UR4, 0x1a, UPT ;  /* 0x0000001a0400788c */ /* 0x000fe2000bf46270 */
[C---:B------:R-:W-:Y:S01]  /*3400*/  ISETP.LT.OR P6, PT, R24.reuse, 0x11, P6 ;  /* 0x000000111800780c */ /* 0x040fe200037c1670 */
[----:B------:R-:W-:Y:S01]  /*3410*/  UISETP.GE.AND UP3, UPT, UR4, 0x59, UPT ;  /* 0x000000590400788c */ /* 0x000fe2000bf66270 */
[----:B------:R-:W-:Y:S01]  /*3420*/  ISETP.GT.AND P2, PT, R23, 0x11, P2 ;  /* 0x000000111700780c */ /* 0x000fe20001744270 */
[----:B------:R-:W-:Y:S01]  /*3430*/  UP2UR UR27, UPR, URZ, 0x4 ;  /* 0x000000043f1b7883 */ /* 0x000fe20008000000 */
[----:B------:R-:W-:Y:S01]  /*3440*/  FSEL R10, R9, -INF , !P6 ;  /* 0xff800000090a7808 */ /* 0x000fe20007000000 */
[----:B------:R-:W-:Y:S01]  /*3450*/  FMUL.FTZ R59, R59, c[0x0][0x320] ;  /* 0x0000c8003b3b7a20 */ /* 0x000fe20000410000 */
[----:B------:R-:W-:Y:S01]  /*3460*/  PLOP3.LUT P6, PT, PT, PT, UP2, 0x40, 0x0 ;  /* 0x000000000000781c */ /* 0x000fe20003fce828 */
[----:B------:R-:W-:Y:S01]  /*3470*/  UISETP.GE.AND UP2, UPT, UR4, 0x21, UPT ;  /* 0x000000210400788c */ /* 0x000fe2000bf46270 */
[----:B------:R-:W-:Y:S01]  /*3480*/  ISETP.LT.OR P2, PT, R24, 0x12, P2 ;  /* 0x000000121800780c */ /* 0x000fe20001741670 */
[----:B------:R-:W-:Y:S01]  /*3490*/  FMUL.FTZ R54, R54, c[0x0][0x320] ;  /* 0x0000c80036367a20 */ /* 0x000fe20000410000 */
        /* <DEDUP_REMOVED lines=67> */
[----:B------:R1:W3:Y:S01]  /*38d0*/  MUFU.TANH R149, R59 ;  /* 0x0000003b00957308 */ /* 0x0002e20000002400 */
[----:B------:R-:W-:Y:S01]  /*38e0*/  PLOP3.LUT P6, PT, PT, PT, UP2, 0x40, 0x0 ;  /* 0x000000000000781c */ /* 0x000fe20003fce828 */
[----:B------:R-:W-:Y:S01]  /*38f0*/  UISETP.GE.AND UP2, UPT, UR4, 0x42, UPT ;  /* 0x000000420400788c */ /* 0x000fe2000bf46270 */
[----:B------:R-:W-:Y:S01]  /*3900*/  ISETP.LT.OR P2, PT, R24, 0x39, P2 ;  /* 0x000000391800780c */ /* 0x000fe20001741670 */
[--C-:B--2---:R-:W-:Y:S01]  /*3910*/  IMAD.IADD R9, R22, 0x1, R27.reuse ;  /* 0x0000000116097824 */ /* 0x104fe200078e021b */
[----:B------:R-:W-:Y:S01]  /*3920*/  ISETP.GT.AND P0, PT, R23, 0x39, P0 ;  /* 0x000000391700780c */ /* 0x000fe20000704270 */
[----:B------:R-:W-:Y:S01]  /*3930*/  UP2UR UR17, UPR, URZ, 0x4 ;  /* 0x000000043f117883 */ /* 0x000fe20008000000 */
[----:B------:R-:W-:Y:S01]  /*3940*/  FSEL R142, R142, -INF , !P2 ;  /* 0xff8000008e8e7808 */ /* 0x000fe20005000000 */
[----:B------:R-:W2:Y:S01]  /*3950*/  MUFU.TANH R17, R17 ;  /* 0x0000001100117308 */ /* 0x000ea20000002400 */
[----:B------:R-:W-:Y:S01]  /*3960*/  PLOP3.LUT P2, PT, PT, PT, UP2, 0x40, 0x0 ;  /* 0x000000000000781c */ /* 0x000fe20003f4e828 */
[----:B------:R-:W-:Y:S01]  /*3970*/  UISETP.GE.AND UP2, UPT, UR4, 0x49, UPT ;  /* 0x000000490400788c */ /* 0x000fe2000bf46270 */
[----:B------:R-:W-:Y:S01]  /*3980*/  ISETP.LT.OR P0, PT, R24, 0x3a, P0 ;  /* 0x0000003a1800780c */ /* 0x000fe20000701670 */
[----:B------:R-:W-:Y:S01]  /*3990*/  IMAD.IADD R0, R21, 0x1, R27 ;  /* 0x0000000115007824 */ /* 0x000fe200078e021b */
[C---:B------:R-:W-:Y:S01]  /*39a0*/  ISETP.GT.AND P6, PT, R23.reuse, 0x40, P6 ;  /* 0x000000401700780c */ /* 0x040fe200037c4270 */
[----:B------:R-:W-:Y:S01]  /*39b0*/  UP2UR UR16, UPR, URZ, 0x4 ;  /* 0x000000043f107883 */ /* 0x000fe20008000000 */
[----:B------:R-:W-:Y:S01]  /*39c0*/  FSEL R140, R140, -INF , !P0 ;  /* 0xff8000008c8c7808 */ /* 0x000fe20004000000 */
[----:B------:R-:W1:Y:S01]  /*39d0*/  MUFU.TANH R16, R16 ;  /* 0x0000001000107308 */ /* 0x000e620000002400 */
[----:B------:R-:W-:Y:S01]  /*39e0*/  PLOP3.LUT P0, PT, PT, PT, UP2, 0x40, 0x0 ;  /* 0x000000000000781c */ /* 0x000fe20003f0e828 */
[----:B------:R-:W-:Y:S01]  /*39f0*/  UISETP.GE.AND UP2, UPT, UR4, 0x5a, UPT ;  /* 0x0000005a0400788c */ /* 0x000fe2000bf46270 */
[----:B------:R-:W-:-:S02]  /*3a00*/  ISETP.GT.AND P2, PT, R23, 0x41, P2 ;  /* 0x000000411700780c */ /* 0x000fc40001744270 */
[----:B------:R-:W-:Y:S02]  /*3a10*/  ISETP.GT.AND P0, PT, R23, 0x48, P0 ;  /* 0x000000481700780c */ /* 0x000fe40000704270 */
[C---:B------:R-:W-:Y:S01]  /*3a20*/  ISETP.LT.OR P6, PT, R24.reuse, 0x41, P6 ;  /* 0x000000411800780c */ /* 0x040fe200037c1670 */
[----:B------:R1:W1:Y:S01]  /*3a30*/  MUFU.TANH R159, R54 ;  /* 0x00000036009f7308 */ /* 0x0002620000002400 */
[C---:B------:R-:W-:Y:S02]  /*3a40*/  ISETP.LT.OR P0, PT, R24.reuse, 0x49, P0 ;  /* 0x000000491800780c */ /* 0x040fe40000701670 */
[----:B------:R-:W-:Y:S02]  /*3a50*/  ISETP.LT.OR P2, PT, R24, 0x42, P2 ;  /* 0x000000421800780c */ /* 0x000fe40001741670 */
[----:B------:R-:W-:Y:S02]  /*3a60*/  FSEL R152, R152, -INF , !P0 ;  /* 0xff80000098987808 */ /* 0x000fe40004000000 */
[----:B------:R-:W-:Y:S01]  /*3a70*/  PLOP3.LUT P0, PT, PT, PT, UP4, 0x40, 0x0 ;  /* 0x000000000000781c */ /* 0x000fe20003f0e848 */
[----:B------:R1:W1:Y:S01]  /*3a80*/  MUFU.TANH R153, R55 ;  /* 0x0000003700997308 */ /* 0x0002620000002400 */
[----:B------:R-:W-:-:S02]  /*3a90*/  FSEL R156, R156, -INF , !P6 ;  /* 0xff8000009c9c7808 */ /* 0x000fc40007000000 */
[----:B------:R-:W-:Y:S02]  /*3aa0*/  FSEL R154, R154, -INF , !P2 ;  /* 0xff8000009a9a7808 */ /* 0x000fe40005000000 */
[----:B------:R-:W-:Y:S02]  /*3ab0*/  PLOP3.LUT P6, PT, PT, PT, UP6, 0x40, 0x0 ;  /* 0x000000000000781c */ /* 0x000fe40003fce868 */
[----:B------:R-:W-:Y:S01]  /*3ac0*/  PLOP3.LUT P2, PT, PT, PT, UP5, 0x40, 0x0 ;  /* 0x000000000000781c */ /* 0x000fe20003f4e858 */
[----:B------:R-:W1:Y:S01]  /*3ad0*/  MUFU.TANH R15, R15 ;  /* 0x0000000f000f7308 */ /* 0x000e620000002400 */
[C---:B------:R-:W-:Y:S02]  /*3ae0*/  ISETP.GT.AND P0, PT, R23.reuse, 0x51, P0 ;  /* 0x000000511700780c */ /* 0x040fe40000704270 */
[C---:B------:R-:W-:Y:S02]  /*3af0*/  ISETP.GT.AND P6, PT, R23.reuse, 0x49, P6 ;  /* 0x000000491700780c */ /* 0x040fe400037c4270 */
[----:B------:R-:W-:-:S02]  /*3b00*/  ISETP.GT.AND P2, PT, R23, 0x50, P2 ;  /* 0x000000501700780c */ /* 0x000fc40001744270 */
        /* <DEDUP_REMOVED lines=11> */
[----:B------:R1:W1:Y:S01]  /*3bc0*/  MUFU.TANH R141, R66 ;  /* 0x00000042008d7308 */ /* 0x0002620000002400 */
[C---:B------:R-:W-:Y:S02]  /*3bd0*/  ISETP.GT.AND P6, PT, R23.reuse, 0x58, P6 ;  /* 0x000000581700780c */ /* 0x040fe400037c4270 */
[----:B------:R-:W-:Y:S02]  /*3be0*/  ISETP.GT.AND P2, PT, R23, 0x59, P2 ;  /* 0x000000591700780c */ /* 0x000fe40001744270 */
[----:B------:R-:W-:-:S02]  /*3bf0*/  ISETP.LT.OR P6, PT, R24, 0x59, P6 ;  /* 0x000000591800780c */ /* 0x000fc400037c1670 */
[----:B------:R-:W-:Y:S01]  /*3c00*/  ISETP.LT.OR P2, PT, R24, 0x5a, P2 ;  /* 0x0000005a1800780c */ /* 0x000fe20001741670 */
[----:B------:R1:W1:Y:S01]  /*3c10*/  MUFU.TANH R125, R67 ;  /* 0x00000043007d7308 */ /* 0x0002620000002400 */
[----:B------:R-:W-:Y:S02]  /*3c20*/  IMNMX R20, R9, R20, PT ;  /* 0x0000001409147217 */ /* 0x000fe40003800200 */
[----:B------:R-:W-:Y:S02]  /*3c30*/  FSEL R132, R132, -INF , !P6 ;  /* 0xff80000084847808 */ /* 0x000fe40007000000 */
[----:B------:R-:W-:-:S03]  /*3c40*/  FSEL R130, R130, -INF , !P2 ;  /* 0xff80000082827808 */ /* 0x000fc60005000000 */
[----:B------:R1:W1:Y:S08]  /*3c50*/  MUFU.TANH R151, R46 ;  /* 0x0000002e00977308 */ /* 0x0002700000002400 */
[----:B------:R1:W1:Y:S08]  /*3c60*/  MUFU.TANH R143, R47 ;  /* 0x0000002f008f7308 */ /* 0x0002700000002400 */
[----:B------:R-:W1:Y:S08]  /*3c70*/  MUFU.TANH R26, R26 ;  /* 0x0000001a001a7308 */ /* 0x000e700000002400 */
        /* <DEDUP_REMOVED lines=8> */
[----:B------:R1:W1:Y:S08]  /*3d00*/  MUFU.TANH R7, R29 ;  /* 0x0000001d00077308 */ /* 0x0002700000002400 */
[----:B------:R1:W1:Y:S01]  /*3d10*/  MUFU.TANH R161, R58 ;  /* 0x0000003a00a17308 */ /* 0x0002620000002400 */
[----:B------:R-:W-:Y:S05]  /*3d20*/  @P0 BRA `(.L_x_171) ;  /* 0x0000015000000947 */ /* 0x000fea0003800000 */
[----:B--234-:R-:W-:Y:S01]  /*3d30*/  IMAD.U32 R22, RZ, RZ, UR11 ;  /* 0x0000000bff167e24 */ /* 0x01cfe2000f8e00ff */
        /* <DEDUP_REMOVED lines=11> */
.L_x_173:
[----:B------:R-:W-:-:S04]  /*3df0*/  MOV R9, c[0x0][0x32c] ;  /* 0x0000cb0000097a02 */ /* 0x000fc80000000f00 */
[----:B------:R-:W-:-:S13]  /*3e00*/  ISETP.NE.AND P0, PT, R9, 0x1, PT ;  /* 0x000000010900780c */ /* 0x000fda0003f05270 */
[----:B------:R-:W-:-:S05]  /*3e10*/  @P0 IMAD.HI.U32 R9, R22, c[0x0][0x330], RZ ;  /* 0x0000cc0016090a27 */ /* 0x000fca00078e00ff */
[----:B------:R-:W-:Y:S02]  /*3e20*/  @P0 SHF.R.U32.HI R22, RZ, c[0x0][0x334], R9 ;  /* 0x0000cd00ff160a19 */ /* 0x000fe40000011609 */
.L_x_174:
[----:B------:R-:W-:Y:S05]  /*3e30*/  BSYNC B0 ;  /* 0x0000000000007941 */ /* 0x000fea0003800000 */
.L_x_172:
[----:B------:R-:W-:-:S05]  /*3e40*/  IMAD R13, R22, c[0x0][0x32c], R13 ;  /* 0x0000cb00160d7a24 */ /* 0x000fca00078e020d */
[----:B------:R-:W-:Y:S02]  /*3e50*/  IADD3 R9, R13, c[0x0][0x32c], RZ ;  /* 0x0000cb000d097a10 */ /* 0x000fe40007ffe0ff */
[----:B------:R-:W-:Y:S02]  /*3e60*/  IMNMX R0, R0, R13, !PT ;  /* 0x0000000d00007217 */ /* 0x000fe40007800200 */
[----:B------:R-:W-:Y:S02]  /*3e70*/  IMNMX R20, R20, R9, PT ;  /* 0x0000000914147217 */ /* 0x000fe40003800200 */
.L_x_171:
[----:B--234-:R-:W-:Y:S01]  /*3e80*/  UP2UR UR4, UPR, URZ, 0x10 ;  /* 0x000000103f047883 */ /* 0x01cfe20008000000 */
[----:B------:R-:W-:Y:S01]  /*3e90*/  IMAD.SHL.U32 R212, R2, 0x2, RZ ;  /* 0x0000000202d47824 */ /* 0x000fe200078e00ff */
[----:B------:R-:W-:Y:S02]  /*3ea0*/  UISETP.NE.AND UP4, UPT, UR30, URZ, UPT ;  /* 0x0000003f1e00728c */ /* 0x000fe4000bf85270 */
[----:B------:R-:W-:Y:S01]  /*3eb0*/  UP2UR UR30, UPR, URZ, 0x8 ;  /* 0x000000083f1e7883 */ /* 0x000fe20008000000 */
[----:B------:R-:W-:Y:S01]  /*3ec0*/  IMAD R210, R5, 0x2, R212 ;  /* 0x0000000205d27824 */ /* 0x000fe200078e02d4 */
[----:B------:R-:W-:Y:S01]  /*3ed0*/  UISETP.NE.AND UP3, UPT, UR32, URZ, UPT ;  /* 0x0000003f2000728c */ /* 0x000fe2000bf65270 */
[----:B-1----:R-:W-:Y:S01]  /*3ee0*/  LDSM.16.MT88.4 R76, [R212+0x3100] ;  /* 0x00310000d44c783b */ /* 0x002fe20000004200 */
[----:B------:R-:W-:Y:S01]  /*3ef0*/  UP2UR UR32, UPR, URZ, 0x4 ;  /* 0x000000043f207883 */ /* 0x000fe20008000000 */
[C---:B------:R-:W-:Y:S01]  /*3f00*/  IMAD R208, R3.reuse, 0x2, R210 ;  /* 0x0000000203d07824 */ /* 0x040fe200078e02d2 */
[----:B------:R-:W-:Y:S01]  /*3f10*/  UISETP.NE.AND UP2, UPT, UR31, URZ, UPT ;  /* 0x0000003f1f00728c */ /* 0x000fe2000bf45270 */
[----:B------:R-:W-:Y:S01]  /*3f20*/  IMAD R209, R3, 0x2, R212 ;  /* 0x0000000203d17824 */ /* 0x000fe200078e02d4 */
[----:B------:R-:W-:Y:S01]  /*3f30*/  UP2UR UR31, UPR, URZ, 0x2 ;  /* 0x000000023f1f7883 */ /* 0x000fe20008000000 */
[----:B------:R-:W-:Y:S01]  /*3f40*/  PLOP3.LUT P0, PT, PT, PT, UP3, 0x40, 0x0 ;  /* 0x000000000000781c */ /* 0x000fe20003f0e838 */
[----:B------:R-:W-:Y:S01]  /*3f50*/  UISETP.NE.AND UP1, UPT, UR33, URZ, UPT ;  /* 0x0000003f2100728c */ /* 0x000fe2000bf25270 */
[----:B------:R-:W-:Y:S01]  /*3f60*/  LDSM.16.MT88.4 R84, [R208+0x100] ;  /* 0x00010000d054783b */ /* 0x000fe20000004200 */
[----:B------:R-:W-:Y:S01]  /*3f70*/  UP2UR UR33, UPR, URZ, 0x1 ;  /* 0x000000013f217883 */ /* 0x000fe20008000000 */
[----:B------:R-:W-:Y:S01]  /*3f80*/  ISETP.GT.AND P0, PT, R0, 0x8, P0 ;  /* 0x000000080000780c */ /* 0x000fe20000704270 */
[----:B------:R-:W-:Y:S01]  /*3f90*/  UISETP.NE.AND UP0, UPT, UR34, URZ, UPT ;  /* 0x0000003f2200728c */ /* 0x000fe2000bf05270 */
[----:B------:R-:W-:Y:S01]  /*3fa0*/  LDSM.16.MT88.4 R108, [R212+0x100] ;  /* 0x00010000d46c783b */ /* 0x000fe20000004200 */
[----:B------:R-:W-:Y:S01]  /*3fb0*/  UISETP.NE.AND UP3, UPT, UR28, URZ, UPT ;  /* 0x0000003f1c00728c */ /* 0x000fe2000bf65270 */
[----:B------:R-:W-:-:S02]  /*3fc0*/  ISETP.LT.OR P0, PT, R20, 0x9, P0 ;  /* 0x000000091400780c */ /* 0x000fc40000701670 */
[----:B------:R-:W-:Y:S01]  /*3fd0*/  PLOP3.LUT P2, PT, PT, PT, UP1, 0x40, 0x0 ;  /* 0x000000000000781c */ /* 0x000fe20003f4e818 */
[----:B------:R-:W-:Y:S01]  /*3fe0*/  UISETP.NE.AND UP1, UPT, UR26, URZ, UPT ;  /* 0x0000003f1a00728c */ /* 0x000fe2000bf25270 */
[----:B------:R-:W-:Y:S01]  /*3ff0*/  PLOP3.LUT P6, PT, PT, PT, UP0, 0x40, 0x0 ;  /* 0x000000000000781c */ /* 0x000fe20003fce808 */
[----:B------:R-:W-:Y:S01]  /*4000*/  UISETP.NE.AND UP0, UPT, UR29, URZ, UPT ;  /* 0x0000003f1d00728c */ /* 0x000fe2000bf05270 */
[----:B------:R-:W-:Y:S01]  /*4010*/  FSEL R21, R31, -INF , !P0 ;  /* 0xff8000001f157808 */ /* 0x000fe20004000000 */
[----:B------:R-:W-:Y:S01]  /*4020*/  LDSM.16.MT88.4 R100, [R210+0x100] ;  /* 0x00010000d264783b */ /* 0x000fe20000004200 */
[C---:B------:R-:W-:Y:S02]  /*4030*/  ISETP.GT.AND P6, PT, R0.reuse, RZ, P6 ;  /* 0x000000ff0000720c */ /* 0x040fe400037c4270 */
[----:B------:R-:W-:Y:S01]  /*4040*/  ISETP.GT.AND P2, PT, R0, 0x1, P2 ;  /* 0x000000010000780c */ /* 0x000fe20001744270 */
[----:B------:R-:W-:Y:S01]  /*4050*/  LDSM.16.MT88.4 R92, [R209+0x100] ;  /* 0x00010000d15c783b */ /* 0x000fe20000004200 */
[----:B------:R-:W-:-:S02]  /*4060*/  ISETP.LT.OR P6, PT, R20, 0x1, P6 ;  /* 0x000000011400780c */ /* 0x000fc400037c1670 */
[----:B------:R-:W-:Y:S01]  /*4070*/  PLOP3.LUT P0, PT, PT, PT, UP0, 0x40, 0x0 ;  /* 0x000000000000781c */ /* 0x000fe20003f0e808 */
[----:B------:R-:W-:Y:S01]  /*4080*/  UISETP.NE.AND UP0, UPT, UR25, URZ, UPT ;  /* 0x0000003f1900728c */ /* 0x000fe2000bf05270 */
[----:B------:R-:W-:Y:S01]  /*4090*/  FSEL R25, R25, -INF , !P6 ;  /* 0xff80000019197808 */ /* 0x000fe20007000000 */
[----:B------:R-:W-:Y:S01]  /*40a0*/  LDSM.16.MT88.4 R68, [R210+0x3100] ;  /* 0x00310000d244783b */ /* 0x000fe20000004200 */
[----:B------:R-:W-:Y:S01]  /*40b0*/  PLOP3.LUT P6, PT, PT, PT, UP2, 0x40, 0x0 ;  /* 0x000000000000781c */ /* 0x000fe20003fce828 */
[----:B------:R-:W-:Y:S01]  /*40c0*/  UISETP.NE.AND UP2, UPT, UR27, URZ, UPT ;  /* 0x0000003f1b00728c */ /* 0x000fe2000bf45270 */
[C---:B------:R-:W-:Y:S01]  /*40d0*/  ISETP.GT.AND P0, PT, R0.reuse, 0x11, P0 ;  /* 0x000000110000780c */ /* 0x040fe20000704270 */
[----:B------:R-:W-:Y:S01]  /*40e0*/  LDSM.16.MT88.4 R56, [R209+0x3100] ;  /* 0x00310000d138783b */ /* 0x000fe20000004200 */
[----:B------:R-:W-:Y:S02]  /*40f0*/  ISETP.GT.AND P6, PT, R0, 0x9, P6 ;  /* 0x000000090000780c */ /* 0x000fe400037c4270 */
[----:B------:R-:W-:-:S02]  /*4100*/  ISETP.LT.OR P2, PT, R20, 0x2, P2 ;  /* 0x000000021400780c */ /* 0x000fc40001741670 */
[C---:B------:R-:W-:Y:S02]  /*4110*/  ISETP.LT.OR P6, PT, R20.reuse, 0xa, P6 ;  /* 0x0000000a1400780c */ /* 0x040fe400037c1670 */
[----:B------:R-:W-:Y:S02]  /*4120*/  ISETP.LT.OR P0, PT, R20, 0x12, P0 ;  /* 0x000000121400780c */ /* 0x000fe40000701670 */
[----:B------:R-:W-:Y:S02]  /*4130*/  FSEL R7, R7, -INF , !P6 ;  /* 0xff80000007077808 */ /* 0x000fe40007000000 */
[----:B------:R-:W-:Y:S01]  /*4140*/  PLOP3.LUT P6, PT, PT, PT, UP3, 0x40, 0x0 ;  /* 0x000000000000781c */ /* 0x000fe20003fce838 */
[----:B------:R-:W-:Y:S01]  /*4150*/  UISETP.NE.AND UP3, UPT, UR24, URZ, UPT ;  /* 0x0000003f1800728c */ /* 0x000fe2000bf65270 */
[----:B------:R-:W-:Y:S02]  /*4160*/  FSEL R23, R15, -INF , !P2 ;  /* 0xff8000000f177808 */ /* 0x000fe40005000000 */
[----:B------:R-:W-:-:S02]  /*4170*/  ISETP.GT.AND P6, PT, R0, 0x18, P6 ;  /* 0x000000180000780c */ /* 0x000fc400037c4270 */
[----:B------:R-:W-:Y:S02]  /*4180*/  FSEL R13, R11, -INF , !P0 ;  /* 0xff8000000b0d7808 */ /* 0x000fe40004000000 */
[----:B------:R-:W-:Y:S02]  /*4190*/  ISETP.LT.OR P6, PT, R20, 0x19, P6 ;  /* 0x000000191400780c */ /* 0x000fe400037c1670 */
[----:B------:R-:W-:Y:S01]  /*41a0*/  PLOP3.LUT P2, PT, PT, PT, UP4, 0x40, 0x0 ;  /* 0x000000000000781c */ /* 0x000fe20003f4e848 */
[----:B------:R-:W-:Y:S01]  /*41b0*/  UISETP.NE.AND UP4, UPT, UR20, URZ, UPT ;  /* 0x0000003f1400728c */ /* 0x000fe2000bf85270 */
[----:B------:R-:W-:Y:S02]  /*41c0*/  FSEL R11, R17, -INF , !P6 ;  /* 0xff800000110b7808 */ /* 0x000fe40007000000 */
[----:B------:R-:W-:Y:S02]  /*41d0*/  FMNMX.FTZ R17, R19, R18, !PT ;  /* 0x0000001213117209 */ /* 0x000fe40007810000 */
[----:B------:R-:W-:-:S02]  /*41e0*/  ISETP.GT.AND P2, PT, R0, 0x10, P2 ;  /* 0x000000100000780c */ /* 0x000fc40001744270 */
[----:B------:R-:W-:Y:S02]  /*41f0*/  FMNMX.FTZ R17, R14, R17, !PT ;  /* 0x000000110e117209 */ /* 0x000fe40007810000 */
[----:B------:R-:W-:Y:S02]  /*4200*/  ISETP.LT.OR P2, PT, R20, 0x11, P2 ;  /* 0x000000111400780c */ /* 0x000fe40001741670 */
[----:B------:R-:W-:Y:S02]  /*4210*/  FMNMX.FTZ R17, R12, R17, !PT ;  /* 0x000000110c117209 */ /* 0x000fe40007810000 */
[----:B------:R-:W-:Y:S02]  /*4220*/  FSEL R15, R26, -INF , !P2 ;  /* 0xff8000001a0f7808 */ /* 0x000fe40005000000 */
[----:B------:R-:W-:Y:S01]  /*4230*/  PLOP3.LUT P2, PT, PT, PT, UP2, 0x40, 0x0 ;  /* 0x000000000000781c */ /* 0x000fe20003f4e828 */
[----:B------:R-:W-:Y:S01]  /*4240*/  UISETP.NE.AND UP2, UPT, UR23, URZ, UPT ;  /* 0x0000003f1700728c */ /* 0x000fe2000bf45270 */
[----:B------:R-:W-:-:S02]  /*4250*/  FMNMX.FTZ R17, R10, R17, !PT ;  /* 0x000000110a117209 */ /* 0x000fc40007810000 */
[----:B------:R-:W-:Y:S02]  /*4260*/  ISETP.GT.AND P2, PT, R0, 0x19, P2 ;  /* 0x000000190000780c */ /* 0x000fe40001744270 */
[----:B------:R-:W-:Y:S02]  /*4270*/  FMNMX.FTZ R17, R6, R17, !PT ;  /* 0x0000001106117209 */ /* 0x000fe40007810000 */
[----:B------:R-:W-:Y:S02]  /*4280*/  ISETP.LT.OR P2, PT, R20, 0x1a, P2 ;  /* 0x0000001a1400780c */ /* 0x000fe40001741670 */
[----:B------:R-:W-:Y:S02]  /*4290*/  FMNMX.FTZ R17, R4, R17, !PT ;  /* 0x0000001104117209 */ /* 0x000fe40007810000 */
[----:B------:R-:W-:Y:S02]  /*42a0*/  FSEL R9, R16, -INF , !P2 ;  /* 0xff80000010097808 */ /* 0x000fe40005000000 */
[----:B------:R-:W-:-:S02]  /*42b0*/  FMNMX.FTZ R17, R8, R17, !PT ;  /* 0x0000001108117209 */ /* 0x000fc40007810000 */
[----:B------:R-:W-:Y:S02]  /*42c0*/  FMNMX.FTZ R16, R25, R23, !PT ;  /* 0x0000001719107209 */ /* 0x000fe40007810000 */
[----:B------:R-:W-:Y:S02]  /*42d0*/  FMNMX.FTZ R17, R32, R17, !PT ;  /* 0x0000001120117209 */ /* 0x000fe40007810000 */
[----:B------:R-:W-:Y:S02]  /*42e0*/  FMNMX.FTZ R16, R21, R16, !PT ;  /* 0x0000001015107209 */ /* 0x000fe40007810000 */
[----:B------:R-:W-:Y:S01]  /*42f0*/  PLOP3.LUT P0, PT, PT, PT, UP1, 0x40, 0x0 ;  /* 0x000000000000781c */ /* 0x000fe20003f0e818 */
[----:B------:R-:W-:Y:S01]  /*4300*/  UISETP.NE.AND UP1, UPT, UR22, URZ, UPT ;  /* 0x0000003f1600728c */ /* 0x000fe2000bf25270 */
[----:B------:R-:W-:Y:S02]  /*4310*/  FMNMX.FTZ R17, R30, R17, !PT ;  /* 0x000000111e117209 */ /* 0x000fe40007810000 */
[----:B------:R-:W-:-:S02]  /*4320*/  FMNMX.FTZ R16, R7, R16, !PT ;  /* 0x0000001007107209 */ /* 0x000fc40007810000 */
[----:B------:R-:W-:Y:S02]  /*4330*/  ISETP.GT.AND P0, PT, R0, 0x20, P0 ;  /* 0x000000200000780c */ /* 0x000fe40000704270 */
[----:B------:R-:W-:Y:S02]  /*4340*/  FMNMX.FTZ R17, R28, R17, !PT ;  /* 0x000000111c117209 */ /* 0x000fe40007810000 */
[----:B------:R-:W-:Y:S01]  /*4350*/  PLOP3.LUT P6, PT, PT, PT, UP0, 0x40, 0x0 ;  /* 0x000000000000781c */ /* 0x000fe20003fce808 */
[----:B------:R-:W-:Y:S01]  /*4360*/  UISETP.NE.AND UP0, UPT, UR21, URZ, UPT ;  /* 0x0000003f1500728c */ /* 0x000fe2000bf05270 */
[----:B------:R-:W-:Y:S02]  /*4370*/  FMNMX.FTZ R16, R15, R16, !PT ;  /* 0x000000100f107209 */ /* 0x000fe40007810000 */
[----:B------:R-:W-:Y:S02]  /*4380*/  ISETP.LT.OR P0, PT, R20, 0x21, P0 ;  /* 0x000000211400780c */ /* 0x000fe40000701670 */
[----:B------:R-:W-:-:S02]  /*4390*/  FMNMX.FTZ R17, R124, R17, !PT ;  /* 0x000000117c117209 */ /* 0x000fc40007810000 */
[----:B------:R-:W-:Y:S01]  /*43a0*/  PLOP3.LUT P2, PT, PT, PT, UP3, 0x40, 0x0 ;  /* 0x000000000000781c */ /* 0x000fe20003f4e838 */
[----:B------:R-:W-:Y:S01]  /*43b0*/  UISETP.NE.AND UP3, UPT, UR19, URZ, UPT ;  /* 0x0000003f1300728c */ /* 0x000fe2000bf65270 */
[----:B------:R-:W-:Y:S02]  /*43c0*/  ISETP.GT.AND P6, PT, R0, 0x21, P6 ;  /* 0x000000210000780c */ /* 0x000fe400037c4270 */
[----:B------:R-:W-:Y:S02]  /*43d0*/  FMNMX.FTZ R16, R13, R16, !PT ;  /* 0x000000100d107209 */ /* 0x000fe40007810000 */
[----:B------:R-:W-:Y:S02]  /*43e0*/  FSEL R141, R141, -INF , !P0 ;  /* 0xff8000008d8d7808 */ /* 0x000fe40004000000 */
[----:B------:R-:W-:Y:S02]  /*43f0*/  FMNMX.FTZ R17, R138, R17, !PT ;  /* 0x000000118a117209 */ /* 0x000fe40007810000 */
[----:B------:R-:W-:Y:S01]  /*4400*/  PLOP3.LUT P0, PT, PT, PT, UP2, 0x40, 0x0 ;  /* 0x000000000000781c */ /* 0x000fe20003f0e828 */
[----:B------:R-:W-:Y:S01]  /*4410*/  UISETP.NE.AND UP2, UPT, UR18, URZ, UPT ;  /* 0x0000003f1200728c */ /* 0x000fe2000bf45270 */
[----:B------:R-:W-:-:S02]  /*4420*/  ISETP.LT.OR P6, PT, R20, 0x22, P6 ;  /* 0x000000221400780c */ /* 0x000fc400037c1670 */
[----:B------:R-:W-:Y:S02]  /*4430*/  ISETP.GT.AND P2, PT, R0, 0x28, P2 ;  /* 0x000000280000780c */ /* 0x000fe40001744270 */
[----:B------:R-:W-:Y:S02]  /*4440*/  FMNMX.FTZ R16, R11, R16, !PT ;  /* 0x000000100b107209 */ /* 0x000fe40007810000 */
[----:B------:R-:W-:Y:S02]  /*4450*/  FMNMX.FTZ R17, R148, R17, !PT ;  /* 0x0000001194117209 */ /* 0x000fe40007810000 */
[----:B------:R-:W-:Y:S02]  /*4460*/  FSEL R125, R125, -INF , !P6 ;  /* 0xff8000007d7d7808 */ /* 0x000fe40007000000 */
[----:B------:R-:W-:Y:S02]  /*4470*/  ISETP.LT.OR P2, PT, R20, 0x29, P2 ;  /* 0x000000291400780c */ /* 0x000fe40001741670 */
[----:B------:R-:W-:-:S02]  /*4480*/  ISETP.GT.AND P0, PT, R0, 0x29, P0 ;  /* 0x000000290000780c */ /* 0x000fc40000704270 */
[----:B------:R-:W-:Y:S02]  /*4490*/  FMNMX.FTZ R16, R9, R16, !PT ;  /* 0x0000001009107209 */ /* 0x000fe40007810000 */
[----:B------:R-:W-:Y:S01]  /*44a0*/  PLOP3.LUT P6, PT, PT, PT, UP1, 0x40, 0x0 ;  /* 0x000000000000781c */ /* 0x000fe20003fce818 */
[----:B------:R-:W-:Y:S01]  /*44b0*/  UISETP.NE.AND UP1, UPT, UR17, URZ, UPT ;  /* 0x0000003f1100728c */ /* 0x000fe2000bf25270 */
[----:B------:R-:W-:Y:S02]  /*44c0*/  FMNMX.FTZ R17, R142, R17, !PT ;  /* 0x000000118e117209 */ /* 0x000fe40007810000 */
[----:B------:R-:W-:Y:S02]  /*44d0*/  FSEL R139, R139, -INF , !P2 ;  /* 0xff8000008b8b7808 */ /* 0x000fe40005000000 */
[----:B------:R-:W-:Y:S02]  /*44e0*/  ISETP.LT.OR P0, PT, R20, 0x2a, P0 ;  /* 0x0000002a1400780c */ /* 0x000fe40000701670 */
[----:B------:R-:W-:-:S02]  /*44f0*/  FMNMX.FTZ R16, R141, R16, !PT ;  /* 0x000000108d107209 */ /* 0x000fc40007810000 */
[----:B------:R-:W-:Y:S01]  /*4500*/  PLOP3.LUT P2, PT, PT, PT, UP0, 0x40, 0x0 ;  /* 0x000000000000781c */ /* 0x000fe20003f4e808 */
[----:B------:R-:W-:Y:S01]  /*4510*/  UISETP.NE.AND UP0, UPT, UR16, URZ, UPT ;  /* 0x0000003f1000728c */ /* 0x000fe2000bf05270 */
[----:B------:R-:W-:Y:S02]  /*4520*/  ISETP.GT.AND P6, PT, R0, 0x30, P6 ;  /* 0x000000300000780c */ /* 0x000fe400037c4270 */
[----:B------:R-:W-:Y:S01]  /*4530*/  FMNMX.FTZ R17, R140, R17, !PT ;  /* 0x000000118c117209 */ /* 0x000fe20007810000 */
[----:B------:R-:W-:Y:S01]  /*4540*/  ULDC.64 UR16, c[0x0][0x2c8] ;  /* 0x0000b20000107ab9 */ /* 0x000fe20000000a00 */
[----:B------:R-:W-:Y:S01]  /*4550*/  FSEL R131, R131, -INF , !P0 ;  /* 0xff80000083837808 */ /* 0x000fe20004000000 */
[----:B------:R-:W-:Y:S01]  /*4560*/  UIMAD.WIDE.U32 UR18, UR15, UR16, URZ ;  /* 0x000000100f1272a5 */ /* 0x000fe2000f8e003f */
[----:B------:R-:W-:Y:S02]  /*4570*/  FMNMX.FTZ R16, R125, R16, !PT ;  /* 0x000000107d107209 */ /* 0x000fe40007810000 */
[----:B------:R-:W-:Y:S01]  /*4580*/  PLOP3.LUT P0, PT, PT, PT, UP4, 0x40, 0x0 ;  /* 0x000000000000781c */ /* 0x000fe20003f0e848 */
[----:B------:R-:W-:Y:S01]  /*4590*/  UISETP.NE.AND UP4, UPT, UR4, URZ, UPT ;  /* 0x0000003f0400728c */ /* 0x000fe2000bf85270 */
[----:B------:R-:W-:Y:S01]  /*45a0*/  ISETP.LT.OR P6, PT, R20, 0x31, P6 ;  /* 0x000000311400780c */ /* 0x000fe200037c1670 */
[----:B------:R-:W-:Y:S01]  /*45b0*/  UIADD3 UR4, UR7, -0x2, URZ ;  /* 0xfffffffe07047890 */ /* 0x000fe2000fffe03f */
[----:B------:R-:W-:-:S02]  /*45c0*/  ISETP.GT.AND P2, PT, R0, 0x31, P2 ;  /* 0x000000310000780c */ /* 0x000fc40001744270 */
[----:B------:R-:W-:Y:S01]  /*45d0*/  FMNMX.FTZ R17, R156, R17, !PT ;  /* 0x000000119c117209 */ /* 0x000fe20007810000 */
[----:B------:R-:W-:Y:S01]  /*45e0*/  ULDC UR7, c[0x0][0x328] ;  /* 0x0000ca0000077ab9 */ /* 0x000fe20000000800 */
[----:B------:R-:W-:Y:S01]  /*45f0*/  FMNMX.FTZ R16, R139, R16, !PT ;  /* 0x000000108b107209 */ /* 0x000fe20007810000 */
[----:B------:R-:W-:Y:S01]  /*4600*/  IMAD.U32 R168, RZ, RZ, UR4 ;  /* 0x00000004ffa87e24 */ /* 0x000fe2000f8e00ff */
[----:B------:R-:W-:Y:S02]  /*4610*/  FSEL R161, R161, -INF , !P6 ;  /* 0xff800000a1a17808 */ /* 0x000fe40007000000 */
[----:B------:R-:W-:Y:S02]  /*4620*/  ISETP.LT.OR P2, PT, R20, 0x32, P2 ;  /* 0x000000321400780c */ /* 0x000fe40001741670 */
[----:B------:R-:W-:Y:S02]  /*4630*/  ISETP.GT.AND P0, PT, R0, 0x38, P0 ;  /* 0x000000380000780c */ /* 0x000fe40000704270 */
[----:B------:R-:W-:Y:S01]  /*4640*/  PLOP3.LUT P6, PT, PT, PT, UP3, 0x40, 0x0 ;  /* 0x000000000000781c */ /* 0x000fe20003fce838 */
[----:B------:R-:W-:Y:S01]  /*4650*/  UISETP.NE.AND UP3, UPT, UR30, URZ, UPT ;  /* 0x0000003f1e00728c */ /* 0x000fe2000bf65270 */
[----:B------:R-:W-:-:S02]  /*4660*/  FMNMX.FTZ R17, R154, R17, !PT ;  /* 0x000000119a117209 */ /* 0x000fc40007810000 */
[----:B------:R-:W-:Y:S02]  /*4670*/  FMNMX.FTZ R16, R131, R16, !PT ;  /* 0x0000001083107209 */ /* 0x000fe40007810000 */
[----:B------:R-:W-:Y:S02]  /*4680*/  FSEL R149, R149, -INF , !P2 ;  /* 0xff80000095957808 */ /* 0x000fe40005000000 */
[----:B------:R-:W-:Y:S02]  /*4690*/  ISETP.LT.OR P0, PT, R20, 0x39, P0 ;  /* 0x000000391400780c */ /* 0x000fe40000701670 */
[----:B------:R-:W-:Y:S01]  /*46a0*/  PLOP3.LUT P2, PT, PT, PT, UP2, 0x40, 0x0 ;  /* 0x000000000000781c */ /* 0x000fe20003f4e828 */
[----:B------:R-:W-:Y:S01]  /*46b0*/  UISETP.NE.AND UP2, UPT, UR32, URZ, UPT ;  /* 0x0000003f2000728c */ /* 0x000fe2000bf45270 */
[----:B------:R-:W-:Y:S02]  /*46c0*/  ISETP.GT.AND P6, PT, R0, 0x39, P6 ;  /* 0x000000390000780c */ /* 0x000fe400037c4270 */
[----:B------:R-:W-:-:S02]  /*46d0*/  FMNMX.FTZ R17, R152, R17, !PT ;  /* 0x0000001198117209 */ /* 0x000fc40007810000 */
[----:B------:R-:W-:Y:S02]  /*46e0*/  FMNMX.FTZ R16, R161, R16, !PT ;  /* 0x00000010a1107209 */ /* 0x000fe40007810000 */
[----:B------:R-:W-:Y:S02]  /*46f0*/  FSEL R159, R159, -INF , !P0 ;  /* 0xff8000009f9f7808 */ /* 0x000fe40004000000 */
[----:B------:R-:W-:Y:S01]  /*4700*/  PLOP3.LUT P0, PT, PT, PT, UP1, 0x40, 0x0 ;  /* 0x000000000000781c */ /* 0x000fe20003f0e818 */
[----:B------:R-:W-:Y:S01]  /*4710*/  UISETP.NE.AND UP1, UPT, UR31, URZ, UPT ;  /* 0x0000003f1f00728c */ /* 0x000fe2000bf25270 */
[----:B------:R-:W-:Y:S02]  /*4720*/  ISETP.LT.OR P6, PT, R20, 0x3a, P6 ;  /* 0x0000003a1400780c */ /* 0x000fe400037c1670 */
[----:B------:R-:W-:Y:S02]  /*4730*/  ISETP.GT.AND P2, PT, R0, 0x40, P2 ;  /* 0x000000400000780c */ /* 0x000fe40001744270 */
[----:B------:R-:W-:-:S02]  /*4740*/  FMNMX.FTZ R17, R150, R17, !PT ;  /* 0x0000001196117209 */ /* 0x000fc40007810000 */
[----:B------:R-:W-:Y:S02]  /*4750*/  FMNMX.FTZ R16, R149, R16, !PT ;  /* 0x0000001095107209 */ /* 0x000fe40007810000 */
[----:B------:R-:W-:Y:S02]  /*4760*/  FSEL R153, R153, -INF , !P6 ;  /* 0xff80000099997808 */ /* 0x000fe40007000000 */
[----:B------:R-:W-:Y:S01]  /*4770*/  ISETP.LT.OR P2, PT, R20, 0x41, P2 ;  /* 0x000000411400780c */ /* 0x000fe20001741670 */
[----:B------:R-:W-:Y:S01]  /*4780*/  @UP1 USHF.R.U32.HI UR15, URZ, UR17, UR19 ;  /* 0x000000113f0f1299 */ /* 0x000fe20008011613 */
[----:B------:R-:W-:Y:S02]  /*4790*/  ISETP.GT.AND P0, PT, R0, 0x41, P0 ;  /* 0x000000410000780c */ /* 0x000fe40000704270 */
[----:B------:R-:W-:Y:S01]  /*47a0*/  PLOP3.LUT P6, PT, PT, PT, UP0, 0x40, 0x0 ;  /* 0x000000000000781c */ /* 0x000fe20003fce808 */
[----:B------:R-:W-:Y:S01]  /*47b0*/  UISETP.NE.AND UP0, UPT, UR33, URZ, UPT ;  /* 0x0000003f2100728c */ /* 0x000fe2000bf05270 */
[----:B------:R-:W-:Y:S01]  /*47c0*/  FMNMX.FTZ R17, R136, R17, !PT ;  /* 0x0000001188117209 */ /* 0x000fe20007810000 */
[----:B------:R-:W-:Y:S01]  /*47d0*/  UIADD3 UR14, UR14, UR15, URZ ;  /* 0x0000000f0e0e7290 */ /* 0x000fe2000fffe03f */
[----:B------:R-:W-:-:S02]  /*47e0*/  FMNMX.FTZ R16, R159, R16, !PT ;  /* 0x000000109f107209 */ /* 0x000fc40007810000 */
[----:B------:R-:W-:Y:S01]  /*47f0*/  FSEL R157, R157, -INF , !P2 ;  /* 0xff8000009d9d7808 */ /* 0x000fe20005000000 */
[----:B------:R-:W-:Y:S01]  /*4800*/  UIADD3 UR7, UR14, UR7, URZ ;  /* 0x000000070e077290 */ /* 0x000fe2000fffe03f */
[----:B------:R-:W-:Y:S02]  /*4810*/  ISETP.LT.OR P0, PT, R20, 0x42, P0 ;  /* 0x000000421400780c */ /* 0x000fe40000701670 */
[----:B------:R-:W-:Y:S02]  /*4820*/  PLOP3.LUT P2, PT, PT, PT, UP6, 0x40, 0x0 ;  /* 0x000000000000781c */ /* 0x000fe40003f4e868 */
[----:B------:R-:W-:Y:S02]  /*4830*/  ISETP.GT.AND P6, PT, R0, 0x48, P6 ;  /* 0x000000480000780c */ /* 0x000fe400037c4270 */
[----:B------:R-:W-:Y:S02]  /*4840*/  FMNMX.FTZ R17, R134, R17, !PT ;  /* 0x0000001186117209 */ /* 0x000fe40007810000 */
[----:B------:R-:W-:-:S02]  /*4850*/  FMNMX.FTZ R22, R153, R16, !PT ;  /* 0x0000001099167209 */ /* 0x000fc40007810000 */
[----:B------:R-:W-:Y:S02]  /*4860*/  FSEL R155, R155, -INF , !P0 ;  /* 0xff8000009b9b7808 */ /* 0x000fe40004000000 */
[----:B------:R-:W-:Y:S02]  /*4870*/  ISETP.LT.OR P6, PT, R20, 0x49, P6 ;  /* 0x000000491400780c */ /* 0x000fe400037c1670 */
[----:B------:R-:W-:Y:S02]  /*4880*/  PLOP3.LUT P0, PT, PT, PT, UP5, 0x40, 0x0 ;  /* 0x000000000000781c */ /* 0x000fe40003f0e858 */
[----:B------:R-:W-:Y:S02]  /*4890*/  ISETP.GT.AND P2, PT, R0, 0x49, P2 ;  /* 0x000000490000780c */ /* 0x000fe40001744270 */
[----:B------:R-:W-:Y:S02]  /*48a0*/  FMNMX.FTZ R17, R132, R17, !PT ;  /* 0x0000001184117209 */ /* 0x000fe40007810000 */
[----:B------:R-:W-:-:S02]  /*48b0*/  FMNMX.FTZ R22, R157, R22, !PT ;  /* 0x000000169d167209 */ /* 0x000fc40007810000 */
[----:B------:R-:W-:Y:S02]  /*48c0*/  FSEL R151, R151, -INF , !P6 ;  /* 0xff80000097977808 */ /* 0x000fe40007000000 */
[----:B------:R-:W-:Y:S02]  /*48d0*/  ISETP.GT.AND P0, PT, R0, 0x50, P0 ;  /* 0x000000500000780c */ /* 0x000fe40000704270 */
[----:B------:R-:W-:Y:S02]  /*48e0*/  ISETP.LT.OR P2, PT, R20, 0x4a, P2 ;  /* 0x0000004a1400780c */ /* 0x000fe40001741670 */
[----:B------:R-:W-:Y:S02]  /*48f0*/  FMNMX.FTZ R16, R130, R17, !PT ;  /* 0x0000001182107209 */ /* 0x000fe40007810000 */
[----:B------:R-:W-:Y:S02]  /*4900*/  PLOP3.LUT P6, PT, PT, PT, UP4, 0x40, 0x0 ;  /* 0x000000000000781c */ /* 0x000fe40003fce848 */
[----:B------:R-:W-:Y:S01]  /*4910*/  FMNMX.FTZ R22, R155, R22, !PT ;  /* 0x000000169b167209 */ /* 0x000fe20007810000 */
[----:B------:R-:W1:Y:S01]  /*4920*/  SHFL.BFLY PT, R17, R16, 0x2, 0x1f ;  /* 0x0c401f0010117f89 */ /* 0x000e6200000e0000 */
[----:B------:R-:W-:-:S02]  /*4930*/  ISETP.LT.OR P0, PT, R20, 0x51, P0 ;  /* 0x000000511400780c */ /* 0x000fc40000701670 */
[----:B------:R-:W-:Y:S02]  /*4940*/  FSEL R143, R143, -INF , !P2 ;  /* 0xff8000008f8f7808 */ /* 0x000fe40005000000 */
[----:B------:R-:W-:Y:S02]  /*4950*/  PLOP3.LUT P2, PT, PT, PT, UP3, 0x40, 0x0 ;  /* 0x000000000000781c */ /* 0x000fe40003f4e838 */
[----:B------:R-:W-:Y:S02]  /*4960*/  ISETP.GT.AND P6, PT, R0, 0x51, P6 ;  /* 0x000000510000780c */ /* 0x000fe400037c4270 */
[----:B------:R-:W-:Y:S02]  /*4970*/  FMNMX.FTZ R22, R151, R22, !PT ;  /* 0x0000001697167209 */ /* 0x000fe40007810000 */
[----:B------:R-:W-:Y:S02]  /*4980*/  FSEL R135, R135, -INF , !P0 ;  /* 0xff80000087877808 */ /* 0x000fe40004000000 */
[----:B------:R-:W-:-:S02]  /*4990*/  PLOP3.LUT P0, PT, PT, PT, UP2, 0x40, 0x0 ;  /* 0x000000000000781c */ /* 0x000fc40003f0e828 */
[----:B------:R-:W-:Y:S02]  /*49a0*/  ISETP.GT.AND P2, PT, R0, 0x58, P2 ;  /* 0x000000580000780c */ /* 0x000fe40001744270 */
[----:B------:R-:W-:Y:S02]  /*49b0*/  ISETP.LT.OR P6, PT, R20, 0x52, P6 ;  /* 0x000000521400780c */ /* 0x000fe400037c1670 */
[----:B------:R-:W-:Y:S02]  /*49c0*/  FMNMX.FTZ R22, R143, R22, !PT ;  /* 0x000000168f167209 */ /* 0x000fe40007810000 */
[----:B------:R-:W-:Y:S02]  /*49d0*/  ISETP.GT.AND P0, PT, R0, 0x59, P0 ;  /* 0x000000590000780c */ /* 0x000fe40000704270 */
[----:B------:R-:W-:Y:S02]  /*49e0*/  ISETP.LT.OR P2, PT, R20, 0x59, P2 ;  /* 0x000000591400780c */ /* 0x000fe40001741670 */
[----:B------:R-:W-:-:S02]  /*49f0*/  FSEL R133, R133, -INF , !P6 ;  /* 0xff80000085857808 */ /* 0x000fc40007000000 */
[----:B------:R-:W-:Y:S02]  /*4a00*/  FMNMX.FTZ R22, R135, R22, !PT ;  /* 0x0000001687167209 */ /* 0x000fe40007810000 */
[----:B------:R-:W-:Y:S02]  /*4a10*/  ISETP.LT.OR P0, PT, R20, 0x5a, P0 ;  /* 0x0000005a1400780c */ /* 0x000fe40000701670 */
[----:B------:R-:W-:Y:S02]  /*4a20*/  FSEL R129, R129, -INF , !P2 ;  /* 0xff80000081817808 */ /* 0x000fe40005000000 */
[----:B------:R-:W-:Y:S02]  /*4a30*/  FMNMX.FTZ R22, R133, R22, !PT ;  /* 0x0000001685167209 */ /* 0x000fe40007810000 */
[----:B------:R-:W-:Y:S02]  /*4a40*/  FSEL R127, R127, -INF , !P0 ;  /* 0xff8000007f7f7808 */ /* 0x000fe40004000000 */
[----:B------:R-:W-:-:S02]  /*4a50*/  FMNMX.FTZ R20, R129, R22, !PT ;  /* 0x0000001681147209 */ /* 0x000fc40007810000 */
[----:B-1----:R-:W-:Y:S02]  /*4a60*/  FMNMX.FTZ R27, R16, R17, !PT ;  /* 0x00000011101b7209 */ /* 0x002fe40007810000 */
[----:B------:R-:W-:-:S03]  /*4a70*/  FMNMX.FTZ R20, R127, R20, !PT ;  /* 0x000000147f147209 */ /* 0x000fc60007810000 */
[----:B------:R-:W1:Y:S04]  /*4a80*/  SHFL.BFLY PT, R0, R27, 0x1, 0x1f ;  /* 0x0c201f001b007f89 */ /* 0x000e6800000e0000 */
[----:B------:R-:W2:Y:S01]  /*4a90*/  SHFL.BFLY PT, R17, R20, 0x2, 0x1f ;  /* 0x0c401f0014117f89 */ /* 0x000ea200000e0000 */
[----:B-1----:R-:W-:Y:S02]  /*4aa0*/  FMNMX.FTZ R0, R27, R0, !PT ;  /* 0x000000001b007209 */ /* 0x002fe40007810000 */
[----:B--2---:R-:W-:-:S03]  /*4ab0*/  FMNMX.FTZ R17, R20, R17, !PT ;  /* 0x0000001114117209 */ /* 0x004fc60007810000 */
[C---:B------:R-:W-:Y:S01]  /*4ac0*/  FMUL.FTZ R137, R0.reuse, c[0x0][0x2d0] ;  /* 0x0000b40000897a20 */ /* 0x040fe20000410000 */
[----:B------:R-:W-:Y:S01]  /*4ad0*/  FSETP.NEU.FTZ.AND P0, PT, R0, -INF , PT ;  /* 0xff8000000000780b */ /* 0x000fe20003f1d000 */
[----:B------:R-:W1:Y:S03]  /*4ae0*/  SHFL.BFLY PT, R116, R17, 0x1, 0x1f ;  /* 0x0c201f0011747f89 */ /* 0x000e6600000e0000 */
[----:B------:R-:W-:-:S05]  /*4af0*/  FSEL R137, R137, RZ, P0 ;  /* 0x000000ff89897208 */ /* 0x000fca0000000000 */
[--C-:B------:R-:W-:Y:S02]  /*4b00*/  FFMA.FTZ R49, R19, c[0x0][0x2d0], -R137.reuse ;  /* 0x0000b40013317a23 */ /* 0x100fe40000010889 */
[--C-:B------:R-:W-:Y:S02]  /*4b10*/  FFMA.FTZ R46, R18, c[0x0][0x2d0], -R137.reuse ;  /* 0x0000b400122e7a23 */ /* 0x100fe40000010889 */
[--C-:B------:R-:W-:Y:S02]  /*4b20*/  FFMA.FTZ R47, R14, c[0x0][0x2d0], -R137.reuse ;  /* 0x0000b4000e2f7a23 */ /* 0x100fe40000010889 */
[--C-:B------:R-:W-:Y:S01]  /*4b30*/  FFMA.FTZ R42, R12, c[0x0][0x2d0], -R137.reuse ;  /* 0x0000b4000c2a7a23 */ /* 0x100fe20000010889 */
[----:B------:R-:W-:Y:S01]  /*4b40*/  MUFU.EX2 R49, R49 ;  /* 0x0000003100317308 */ /* 0x000fe20000000800 */
[--C-:B------:R-:W-:Y:S02]  /*4b50*/  FFMA.FTZ R40, R6, c[0x0][0x2d0], -R137.reuse ;  /* 0x0000b40006287a23 */ /* 0x100fe40000010889 */
[----:B------:R-:W-:-:S02]  /*4b60*/  FFMA.FTZ R41, R4, c[0x0][0x2d0], -R137 ;  /* 0x0000b40004297a23 */ /* 0x000fc40000010889 */
[--C-:B------:R-:W-:Y:S02]  /*4b70*/  FFMA.FTZ R45, R10, c[0x0][0x2d0], -R137.reuse ;  /* 0x0000b4000a2d7a23 */ /* 0x100fe40000010889 */
[--C-:B------:R-:W-:Y:S01]  /*4b80*/  FFMA.FTZ R36, R8, c[0x0][0x2d0], -R137.reuse ;  /* 0x0000b40008247a23 */ /* 0x100fe20000010889 */
[----:B------:R-:W2:Y:S01]  /*4b90*/  MUFU.EX2 R46, R46 ;  /* 0x0000002e002e7308 */ /* 0x000ea20000000800 */
[--C-:B------:R-:W-:Y:S01]  /*4ba0*/  FFMA.FTZ R119, R32, c[0x0][0x2d0], -R137.reuse ;  /* 0x0000b40020777a23 */ /* 0x100fe20000010889 */
[----:B-1----:R-:W-:Y:S01]  /*4bb0*/  FMNMX.FTZ R116, R17, R116, !PT ;  /* 0x0000007411747209 */ /* 0x002fe20007810000 */
[--C-:B------:R-:W-:Y:S01]  /*4bc0*/  FFMA.FTZ R50, R30, c[0x0][0x2d0], -R137.reuse ;  /* 0x0000b4001e327a23 */ /* 0x100fe20000010889 */
[----:B------:R-:W-:Y:S01]  /*4bd0*/  LDSM.16.MT88.4 R16, [R209+0x900] ;  /* 0x00090000d110783b */ /* 0x000fe20000004200 */
[--C-:B------:R-:W-:Y:S01]  /*4be0*/  FFMA.FTZ R118, R28, c[0x0][0x2d0], -R137.reuse ;  /* 0x0000b4001c767a23 */ /* 0x100fe20000010889 */
[C---:B------:R-:W-:Y:S01]  /*4bf0*/  FSETP.NEU.FTZ.AND P0, PT, R116.reuse, -INF , PT ;  /* 0xff8000007400780b */ /* 0x040fe20003f1d000 */
[----:B------:R-:W-:Y:S01]  /*4c00*/  FMUL.FTZ R126, R116, c[0x0][0x2d0] ;  /* 0x0000b400747e7a20 */ /* 0x000fe20000410000 */
[----:B------:R-:W-:Y:S01]  /*4c10*/  MUFU.EX2 R47, R47 ;  /* 0x0000002f002f7308 */ /* 0x000fe20000000800 */
[----:B------:R-:W-:Y:S01]  /*4c20*/  LDSM.16.MT88.4 R32, [R210+0x3900] ;  /* 0x00390000d220783b */ /* 0x000fe20000004200 */
[----:B------:R-:W-:-:S02]  /*4c30*/  FFMA.FTZ R117, R124, c[0x0][0x2d0], -R137 ;  /* 0x0000b4007c757a23 */ /* 0x000fc40000010889 */
[----:B------:R-:W-:Y:S01]  /*4c40*/  FSEL R126, R126, RZ, P0 ;  /* 0x000000ff7e7e7208 */ /* 0x000fe20000000000 */
[----:B------:R-:W-:Y:S01]  /*4c50*/  LDSM.16.MT88.4 R28, [R209+0x3900] ;  /* 0x00390000d11c783b */ /* 0x000fe20000004200 */
[----:B------:R-:W-:Y:S01]  /*4c60*/  FFMA.FTZ R138, R138, c[0x0][0x2d0], -R137 ;  /* 0x0000b4008a8a7a23 */ /* 0x000fe20000010889 */
[----:B--2---:R-:W-:Y:S01]  /*4c70*/  F2FP.PACK_AB R64, R46, R49 ;  /* 0x000000312e40723e */ /* 0x004fe200000000ff */
[----:B------:R-:W1:Y:S01]  /*4c80*/  MUFU.EX2 R42, R42 ;  /* 0x0000002a002a7308 */ /* 0x000e620000000800 */
[--C-:B------:R-:W-:Y:S01]  /*4c90*/  FFMA.FTZ R48, R25, c[0x0][0x2d0], -R126.reuse ;  /* 0x0000b40019307a23 */ /* 0x100fe2000001087e */
[----:B------:R-:W-:Y:S01]  /*4ca0*/  PLOP3.LUT P0, PT, PT, PT, UP0, 0x40, 0x0 ;  /* 0x000000000000781c */ /* 0x000fe20003f0e808 */
[--C-:B------:R-:W-:Y:S01]  /*4cb0*/  FFMA.FTZ R51, R23, c[0x0][0x2d0], -R126.reuse ;  /* 0x0000b40017337a23 */ /* 0x100fe2000001087e */
[----:B------:R-:W-:Y:S01]  /*4cc0*/  LDSM.16.MT88.4 R24, [R212+0x900] ;  /* 0x00090000d418783b */ /* 0x000fe20000004200 */
[--C-:B------:R-:W-:Y:S02]  /*4cd0*/  FFMA.FTZ R44, R21, c[0x0][0x2d0], -R126.reuse ;  /* 0x0000b400152c7a23 */ /* 0x100fe4000001087e */
[--C-:B------:R-:W-:Y:S01]  /*4ce0*/  FFMA.FTZ R43, R7, c[0x0][0x2d0], -R126.reuse ;  /* 0x0000b400072b7a23 */ /* 0x100fe2000001087e */
[----:B------:R-:W-:Y:S01]  /*4cf0*/  MUFU.EX2 R48, R48 ;  /* 0x0000003000307308 */ /* 0x000fe20000000800 */
[----:B------:R-:W2:Y:S01]  /*4d00*/  LDSM.16.MT88.4 R4, [R208+0x3100] ;  /* 0x00310000d004783b */ /* 0x000ea20000004200 */
[----:B------:R-:W-:-:S02]  /*4d10*/  FFMA.FTZ R39, R15, c[0x0][0x2d0], -R126 ;  /* 0x0000b4000f277a23 */ /* 0x000fc4000001087e */
[--C-:B------:R-:W-:Y:S01]  /*4d20*/  FFMA.FTZ R38, R13, c[0x0][0x2d0], -R126.reuse ;  /* 0x0000b4000d267a23 */ /* 0x100fe2000001087e */
[----:B------:R-:W-:Y:S01]  /*4d30*/  LDSM.16.MT88.4 R20, [R210+0x900] ;  /* 0x00090000d214783b */ /* 0x000fe20000004200 */
[--C-:B------:R-:W-:Y:S02]  /*4d40*/  FFMA.FTZ R3, R11, c[0x0][0x2d0], -R126.reuse ;  /* 0x0000b4000b037a23 */ /* 0x100fe4000001087e */
[----:B------:R-:W3:Y:S01]  /*4d50*/  MUFU.EX2 R51, R51 ;  /* 0x0000003300337308 */ /* 0x000ee20000000800 */
[----:B------:R-:W4:Y:S01]  /*4d60*/  LDSM.16.MT88.4 R12, [R208+0x900] ;  /* 0x00090000d00c783b */ /* 0x000f220000004200 */
[--C-:B------:R-:W-:Y:S01]  /*4d70*/  FFMA.FTZ R2, R9, c[0x0][0x2d0], -R126.reuse ;  /* 0x0000b40009027a23 */ /* 0x100fe2000001087e */
[----:B-1----:R-:W-:Y:S01]  /*4d80*/  F2FP.PACK_AB R66, R42, R47 ;  /* 0x0000002f2a42723e */ /* 0x002fe200000000ff */
[--C-:B------:R-:W-:Y:S01]  /*4d90*/  FFMA.FTZ R124, R141, c[0x0][0x2d0], -R126.reuse ;  /* 0x0000b4008d7c7a23 */ /* 0x100fe2000001087e */
[----:B------:R-:W1:Y:S01]  /*4da0*/  LDSM.16.MT88.4 R8, [R212+0x3900] ;  /* 0x00390000d408783b */ /* 0x000e620000004200 */
[----:B------:R-:W-:-:S02]  /*4db0*/  FFMA.FTZ R125, R125, c[0x0][0x2d0], -R126 ;  /* 0x0000b4007d7d7a23 */ /* 0x000fc4000001087e */
[----:B------:R-:W-:Y:S01]  /*4dc0*/  MUFU.EX2 R44, R44 ;  /* 0x0000002c002c7308 */ /* 0x000fe20000000800 */
[--C-:B------:R-:W-:Y:S02]  /*4dd0*/  FFMA.FTZ R128, R139, c[0x0][0x2d0], -R126.reuse ;  /* 0x0000b4008b807a23 */ /* 0x100fe4000001087e */
[----:B------:R-:W-:Y:S02]  /*4de0*/  FFMA.FTZ R131, R131, c[0x0][0x2d0], -R126 ;  /* 0x0000b40083837a23 */ /* 0x000fe4000001087e */
[--C-:B------:R-:W-:Y:S02]  /*4df0*/  FFMA.FTZ R139, R148, c[0x0][0x2d0], -R137.reuse ;  /* 0x0000b400948b7a23 */ /* 0x100fe40000010889 */
[--C-:B------:R-:W-:Y:S01]  /*4e00*/  FFMA.FTZ R141, R142, c[0x0][0x2d0], -R137.reuse ;  /* 0x0000b4008e8d7a23 */ /* 0x100fe20000010889 */
[----:B------:R-:W5:Y:S01]  /*4e10*/  MUFU.EX2 R43, R43 ;  /* 0x0000002b002b7308 */ /* 0x000f620000000800 */
[----:B---3--:R-:W-:Y:S01]  /*4e20*/  F2FP.PACK_AB R65, R51, R48 ;  /* 0x000000303341723e */ /* 0x008fe200000000ff */
[----:B------:R-:W-:-:S02]  /*4e30*/  FFMA.FTZ R140, R140, c[0x0][0x2d0], -R137 ;  /* 0x0000b4008c8c7a23 */ /* 0x000fc40000010889 */
[--C-:B------:R-:W-:Y:S02]  /*4e40*/  FFMA.FTZ R142, R161, c[0x0][0x2d0], -R126.reuse ;  /* 0x0000b400a18e7a23 */ /* 0x100fe4000001087e */
[--C-:B------:R-:W-:Y:S02]  /*4e50*/  FFMA.FTZ R149, R149, c[0x0][0x2d0], -R126.reuse ;  /* 0x0000b40095957a23 */ /* 0x100fe4000001087e */
[----:B------:R-:W-:Y:S01]  /*4e60*/  MUFU.EX2 R45, R45 ;  /* 0x0000002d002d7308 */ /* 0x000fe20000000800 */
[--C-:B------:R-:W-:Y:S02]  /*4e70*/  FFMA.FTZ R148, R159, c[0x0][0x2d0], -R126.reuse ;  /* 0x0000b4009f947a23 */ /* 0x100fe4000001087e */
[----:B------:R-:W-:Y:S02]  /*4e80*/  FFMA.FTZ R153, R153, c[0x0][0x2d0], -R126 ;  /* 0x0000b40099997a23 */ /* 0x000fe4000001087e */
[--C-:B------:R-:W-:Y:S02]  /*4e90*/  FFMA.FTZ R159, R154, c[0x0][0x2d0], -R137.reuse ;  /* 0x0000b4009a9f7a23 */ /* 0x100fe40000010889 */
[--C-:B------:R-:W-:Y:S01]  /*4ea0*/  FFMA.FTZ R161, R152, c[0x0][0x2d0], -R137.reuse ;  /* 0x0000b40098a17a23 */ /* 0x100fe20000010889 */
[----:B-----5:R-:W-:Y:S01]  /*4eb0*/  F2FP.PACK_AB R67, R43, R44 ;  /* 0x0000002c2b43723e */ /* 0x020fe200000000ff */
[----:B------:R-:W3:Y:S01]  /*4ec0*/  MUFU.EX2 R40, R40 ;  /* 0x0000002800287308 */ /* 0x000ee20000000800 */
[----:B------:R-:W-:-:S02]  /*4ed0*/  FFMA.FTZ R156, R156, c[0x0][0x2d0], -R137 ;  /* 0x0000b4009c9c7a23 */ /* 0x000fc40000010889 */
[--C-:B------:R-:W-:Y:S02]  /*4ee0*/  FFMA.FTZ R150, R150, c[0x0][0x2d0], -R137.reuse ;  /* 0x0000b40096967a23 */ /* 0x100fe40000010889 */
[--C-:B------:R-:W-:Y:S01]  /*4ef0*/  FFMA.FTZ R152, R157, c[0x0][0x2d0], -R126.reuse ;  /* 0x0000b4009d987a23 */ /* 0x100fe2000001087e */
[C---:B------:R-:W-:Y:S01]  /*4f00*/  HMMA.16816.F32 R88, R64.reuse, R84, RZ ;  /* 0x000000544058723c */ /* 0x040fe200000018ff */
[--C-:B------:R-:W-:Y:S01]  /*4f10*/  FFMA.FTZ R155, R155, c[0x0][0x2d0], -R126.reuse ;  /* 0x0000b4009b9b7a23 */ /* 0x100fe2000001087e */
[----:B------:R-:W-:Y:S01]  /*4f20*/  MUFU.EX2 R41, R41 ;  /* 0x0000002900297308 */ /* 0x000fe20000000800 */
[--C-:B------:R-:W-:Y:S02]  /*4f30*/  FFMA.FTZ R151, R151, c[0x0][0x2d0], -R126.reuse ;  /* 0x0000b40097977a23 */ /* 0x100fe4000001087e */
[----:B------:R-:W-:Y:S02]  /*4f40*/  FFMA.FTZ R154, R143, c[0x0][0x2d0], -R126 ;  /* 0x0000b4008f9a7a23 */ /* 0x000fe4000001087e */
[--C-:B------:R-:W-:Y:S01]  /*4f50*/  FFMA.FTZ R136, R136, c[0x0][0x2d0], -R137.reuse ;  /* 0x0000b40088887a23 */ /* 0x100fe20000010889 */
[----:B------:R-:W-:Y:S01]  /*4f60*/  HMMA.16816.F32 R84, R64, R86, RZ ;  /* 0x000000564054723c */ /* 0x000fe200000018ff */
[--C-:B------:R-:W-:Y:S01]  /*4f70*/  FFMA.FTZ R143, R134, c[0x0][0x2d0], -R137.reuse ;  /* 0x0000b400868f7a23 */ /* 0x100fe20000010889 */
[----:B------:R-:W-:Y:S01]  /*4f80*/  MUFU.EX2 R36, R36 ;  /* 0x0000002400247308 */ /* 0x000fe20000000800 */
[----:B------:R-:W-:-:S02]  /*4f90*/  FFMA.FTZ R132, R132, c[0x0][0x2d0], -R137 ;  /* 0x0000b40084847a23 */ /* 0x000fc40000010889 */
[----:B------:R-:W-:Y:S02]  /*4fa0*/  FFMA.FTZ R137, R130, c[0x0][0x2d0], -R137 ;  /* 0x0000b40082897a23 */ /* 0x000fe40000010889 */
[--C-:B------:R-:W-:Y:S01]  /*4fb0*/  FFMA.FTZ R130, R135, c[0x0][0x2d0], -R126.reuse ;  /* 0x0000b40087827a23 */ /* 0x100fe2000001087e */
[C---:B------:R-:W-:Y:S01]  /*4fc0*/  HMMA.16816.F32 R80, R64.reuse, R76, RZ ;  /* 0x0000004c4050723c */ /* 0x040fe200000018ff */
[--C-:B------:R-:W-:Y:S01]  /*4fd0*/  FFMA.FTZ R133, R133, c[0x0][0x2d0], -R126.reuse ;  /* 0x0000b40085857a23 */ /* 0x100fe2000001087e */
[----:B------:R-:W-:Y:S01]  /*4fe0*/  MUFU.EX2 R39, R39 ;  /* 0x0000002700277308 */ /* 0x000fe20000000800 */
[----:B------:R-:W-:Y:S02]  /*4ff0*/  FFMA.FTZ R227, R127, c[0x0][0x2d0], -R126 ;  /* 0x0000b4007fe37a23 */ /* 0x000fe4000001087e */
[----:B------:R-:W-:Y:S02]  /*5000*/  FADD.FTZ R46, R49, R46 ;  /* 0x0000002e312e7221 */ /* 0x000fe40000010000 */
[----:B------:R-:W-:Y:S01]  /*5010*/  FADD.FTZ R51, R48, R51 ;  /* 0x0000003330337221 */ /* 0x000fe20000010000 */
[----:B------:R-:W-:Y:S01]  /*5020*/  HMMA.16816.F32 R76, R64, R78, RZ ;  /* 0x0000004e404c723c */ /* 0x000fe200000018ff */
[----:B------:R-:W-:Y:S01]  /*5030*/  FADD.FTZ R47, R47, R46 ;  /* 0x0000002e2f2f7221 */ /* 0x000fe20000010000 */
[----:B------:R-:W5:Y:S03]  /*5040*/  MUFU.EX2 R38, R38 ;  /* 0x0000002600267308 */ /* 0x000f660000000800 */
[----:B------:R-:W-:-:S03]  /*5050*/  FADD.FTZ R42, R42, R47 ;  /* 0x0000002f2a2a7221 */ /* 0x000fc60000010000 */
[C---:B------:R-:W-:Y:S02]  /*5060*/  HMMA.16816.F32 R112, R64.reuse, R108, RZ ;  /* 0x0000006c4070723c */ /* 0x040fe400000018ff */
[----:B------:R-:W-:Y:S06]  /*5070*/  MUFU.EX2 R3, R3 ;  /* 0x0000000300037308 */ /* 0x000fec0000000800 */
[C---:B------:R-:W-:Y:S02]  /*5080*/  HMMA.16816.F32 R104, R64.reuse, R100, RZ ;  /* 0x000000644068723c */ /* 0x040fe400000018ff */
[----:B------:R-:W1:Y:S06]  /*5090*/  MUFU.EX2 R2, R2 ;  /* 0x0000000200027308 */ /* 0x000e6c0000000800 */
        /* <DEDUP_REMOVED lines=16> */
[C---:B--2---:R-:W-:Y:S02]  /*51a0*/  HMMA.16816.F32 R60, R64.reuse, R4, RZ ;  /* 0x00000004403c723c */ /* 0x044fe400000018ff */
[----:B------:R-:W-:Y:S05]  /*51b0*/  MUFU.EX2 R138, R138 ;  /* 0x0000008a008a7308 */ /* 0x000fea0000000800 */
[----:B---3--:R-:W-:Y:S01]  /*51c0*/  F2FP.PACK_AB R4, R40, R45 ;  /* 0x0000002d2804723e */ /* 0x008fe200000000ff */
[----:B------:R-:W-:Y:S01]  /*51d0*/  HMMA.16816.F32 R64, R64, R6, RZ ;  /* 0x000000064040723c */ /* 0x000fe200000018ff */
[----:B-----5:R-:W-:Y:S01]  /*51e0*/  F2FP.PACK_AB R5, R38, R39 ;  /* 0x000000272605723e */ /* 0x020fe200000000ff */
[----:B------:R-:W2:Y:S01]  /*51f0*/  MUFU.EX2 R139, R139 ;  /* 0x0000008b008b7308 */ /* 0x000ea20000000800 */
[----:B------:R-:W-:-:S04]  /*5200*/  FADD.FTZ R45, R45, R42 ;  /* 0x0000002a2d2d7221 */ /* 0x000fc80000010000 */
[----:B------:R-:W-:Y:S01]  /*5210*/  F2FP.PACK_AB R6, R36, R41 ;  /* 0x000000292406723e */ /* 0x000fe200000000ff */
[----:B------:R-:W-:Y:S01]  /*5220*/  FADD.FTZ R40, R40, R45 ;  /* 0x0000002d28287221 */ /* 0x000fe20000010000 */
[----:B-1----:R-:W-:Y:S01]  /*5230*/  F2FP.PACK_AB R7, R2, R3 ;  /* 0x000000030207723e */ /* 0x002fe200000000ff */
[----:B------:R-:W-:Y:S02]  /*5240*/  MUFU.EX2 R141, R141 ;  /* 0x0000008d008d7308 */ /* 0x000fe40000000800 */
[----:B------:R-:W-:-:S04]  /*5250*/  FADD.FTZ R41, R41, R40 ;  /* 0x0000002829297221 */ /* 0x000fc80000010000 */
[C---:B----4-:R-:W-:Y:S01]  /*5260*/  HMMA.16816.F32 R88, R4.reuse, R12, R88 ;  /* 0x0000000c0458723c */ /* 0x050fe20000001858 */
[----:B------:R-:W-:Y:S01]  /*5270*/  FADD.FTZ R36, R36, R41 ;  /* 0x0000002924247221 */ /* 0x000fe20000010000 */
[----:B------:R-:W1:Y:S06]  /*5280*/  MUFU.EX2 R140, R140 ;  /* 0x0000008c008c7308 */ /* 0x000e6c0000000800 */
[C---:B------:R-:W-:Y:S01]  /*5290*/  HMMA.16816.F32 R84, R4.reuse, R14, R84 ;  /* 0x0000000e0454723c */ /* 0x040fe20000001854 */
[----:B------:R-:W3:Y:S01]  /*52a0*/  LDSM.16.MT88.4 R12, [R208+0x3900] ;  /* 0x00390000d00c783b */ /* 0x000ee20000004200 */
[----:B------:R-:W-:Y:S06]  /*52b0*/  MUFU.EX2 R142, R142 ;  /* 0x0000008e008e7308 */ /* 0x000fec0000000800 */
[C---:B------:R-:W-:Y:S02]  /*52c0*/  HMMA.16816.F32 R80, R4.reuse, R8, R80 ;  /* 0x000000080450723c */ /* 0x040fe40000001850 */
[----:B------:R-:W4:Y:S06]  /*52d0*/  MUFU.EX2 R149, R149 ;  /* 0x0000009500957308 */ /* 0x000f2c0000000800 */
[C---:B------:R-:W-:Y:S01]  /*52e0*/  HMMA.16816.F32 R76, R4.reuse, R10, R76 ;  /* 0x0000000a044c723c */ /* 0x040fe2000000184c */
[----:B------:R-:W5:Y:S01]  /*52f0*/  LDSM.16.MT88.4 R8, [R208+0x1100] ;  /* 0x00110000d008783b */ /* 0x000f620000004200 */
[----:B------:R-:W-:Y:S06]  /*5300*/  MUFU.EX2 R148, R148 ;  /* 0x0000009400947308 */ /* 0x000fec0000000800 */
[C---:B------:R-:W-:Y:S02]  /*5310*/  HMMA.16816.F32 R112, R4.reuse, R24, R112 ;  /* 0x000000180470723c */ /* 0x040fe40000001870 */
[----:B------:R-:W1:Y:S06]  /*5320*/  MUFU.EX2 R153, R153 ;  /* 0x0000009900997308 */ /* 0x000e6c0000000800 */
[C---:B------:R-:W-:Y:S01]  /*5330*/  HMMA.16816.F32 R108, R4.reuse, R26, R108 ;  /* 0x0000001a046c723c */ /* 0x040fe2000000186c */
[----:B------:R-:W-:Y:S01]  /*5340*/  LDSM.16.MT88.4 R24, [R212+0x1100] ;  /* 0x00110000d418783b */ /* 0x000fe20000004200 */
[----:B------:R-:W-:Y:S06]  /*5350*/  MUFU.EX2 R156, R156 ;  /* 0x0000009c009c7308 */ /* 0x000fec0000000800 */
[C---:B------:R-:W-:Y:S02]  /*5360*/  HMMA.16816.F32 R104, R4.reuse, R20, R104 ;  /* 0x000000140468723c */ /* 0x040fe40000001868 */
[----:B------:R-:W1:Y:S06]  /*5370*/  MUFU.EX2 R159, R159 ;  /* 0x0000009f009f7308 */ /* 0x000e6c0000000800 */
[C---:B------:R-:W-:Y:S01]  /*5380*/  HMMA.16816.F32 R100, R4.reuse, R22, R100 ;  /* 0x000000160464723c */ /* 0x040fe20000001864 */
[----:B------:R-:W1:Y:S01]  /*5390*/  LDSM.16.MT88.4 R20, [R210+0x1100] ;  /* 0x00110000d214783b */ /* 0x000e620000004200 */
        /* <DEDUP_REMOVED lines=16> */
[C---:B---3--:R-:W-:Y:S02]  /*54a0*/  HMMA.16816.F32 R60, R4.reuse, R12, R60 ;  /* 0x0000000c043c723c */ /* 0x048fe4000000183c */
[----:B------:R-:W3:Y:S06]  /*54b0*/  MUFU.EX2 R143, R143 ;  /* 0x0000008f008f7308 */ /* 0x000eec0000000800 */
[----:B------:R-:W-:Y:S01]  /*54c0*/  HMMA.16816.F32 R64, R4, R14, R64 ;  /* 0x0000000e0440723c */ /* 0x000fe20000001840 */
[----:B------:R-:W2:Y:S01]  /*54d0*/  LDSM.16.MT88.4 R12, [R212+0x4100] ;  /* 0x00410000d40c783b */ /* 0x000ea20000004200 */
[----:B------:R-:W-:Y:S05]  /*54e0*/  MUFU.EX2 R132, R132 ;  /* 0x0000008400847308 */ /* 0x000fea0000000800 */
[C---:B------:R-:W-:Y:S01]  /*54f0*/  F2FP.PACK_AB R4, R50.reuse, R119 ;  /* 0x000000773204723e */ /* 0x040fe200000000ff */
[----:B------:R-:W-:Y:S01]  /*5500*/  FADD.FTZ R119, R119, R36 ;  /* 0x0000002477777221 */ /* 0x000fe20000010000 */
[----:B------:R-:W-:Y:S01]  /*5510*/  F2FP.PACK_AB R6, R117, R118 ;  /* 0x000000767506723e */ /* 0x000fe200000000ff */
[----:B------:R-:W1:Y:S01]  /*5520*/  MUFU.EX2 R137, R137 ;  /* 0x0000008900897308 */ /* 0x000e620000000800 */
[----:B------:R-:W-:Y:S01]  /*5530*/  F2FP.PACK_AB R5, R125, R124 ;  /* 0x0000007c7d05723e */ /* 0x000fe200000000ff */
[----:B------:R-:W-:Y:S01]  /*5540*/  FADD.FTZ R119, R50, R119 ;  /* 0x0000007732777221 */ /* 0x000fe20000010000 */
[----:B------:R-:W-:-:S03]  /*5550*/  F2FP.PACK_AB R7, R131, R128 ;  /* 0x000000808307723e */ /* 0x000fc600000000ff */
[----:B------:R-:W-:Y:S02]  /*5560*/  FADD.FTZ R118, R118, R119 ;  /* 0x0000007776767221 */ /* 0x000fe40000010000 */
[----:B------:R-:W-:Y:S02]  /*5570*/  MUFU.EX2 R130, R130 ;  /* 0x0000008200827308 */ /* 0x000fe40000000800 */
[----:B-----5:R-:W-:Y:S01]  /*5580*/  HMMA.16816.F32 R88, R4, R8, R88 ;  /* 0x000000080458723c */ /* 0x020fe20000001858 */
[----:B------:R-:W-:-:S05]  /*5590*/  FADD.FTZ R117, R117, R118 ;  /* 0x0000007675757221 */ /* 0x000fca0000010000 */
[----:B------:R-:W5:Y:S02]  /*55a0*/  MUFU.EX2 R133, R133 ;  /* 0x0000008500857308 */ /* 0x000f640000000800 */
[C---:B------:R-:W-:Y:S01]  /*55b0*/  HMMA.16816.F32 R84, R4.reuse, R10, R84 ;  /* 0x0000000a0454723c */ /* 0x040fe20000001854 */
[----:B------:R-:W3:Y:S05]  /*55c0*/  LDSM.16.MT88.4 R8, [R208+0x4100] ;  /* 0x00410000d008783b */ /* 0x000eea0000004200 */
[----:B------:R-:W-:Y:S02]  /*55d0*/  MUFU.EX2 R227, R227 ;  /* 0x000000e300e37308 */ /* 0x000fe40000000800 */
[C---:B-1----:R-:W-:Y:S08]  /*55e0*/  HMMA.16816.F32 R104, R4.reuse, R20, R104 ;  /* 0x000000140468723c */ /* 0x042ff00000001868 */
[C---:B--2---:R-:W-:Y:S08]  /*55f0*/  HMMA.16816.F32 R80, R4.reuse, R12, R80 ;  /* 0x0000000c0450723c */ /* 0x044ff00000001850 */
[C---:B------:R-:W-:Y:S01]  /*5600*/  HMMA.16816.F32 R76, R4.reuse, R14, R76 ;  /* 0x0000000e044c723c */ /* 0x040fe2000000184c */
[----:B------:R-:W1:Y:S07]  /*5610*/  LDSM.16.MT88.4 R12, [R208+0x1900] ;  /* 0x00190000d00c783b */ /* 0x000e6e0000004200 */
[C---:B------:R-:W-:Y:S01]  /*5620*/  HMMA.16816.F32 R100, R4.reuse, R22, R100 ;  /* 0x000000160464723c */ /* 0x040fe20000001864 */
[----:B------:R-:W-:Y:S07]  /*5630*/  LDSM.16.MT88.4 R20, [R210+0x1900] ;  /* 0x00190000d214783b */ /* 0x000fee0000004200 */
[C---:B------:R-:W-:Y:S08]  /*5640*/  HMMA.16816.F32 R72, R4.reuse, R32, R72 ;  /* 0x000000200448723c */ /* 0x040ff00000001848 */
[C---:B---3--:R-:W-:Y:S08]  /*5650*/  HMMA.16816.F32 R60, R4.reuse, R8, R60 ;  /* 0x00000008043c723c */ /* 0x048ff0000000183c */
[C---:B------:R-:W-:Y:S01]  /*5660*/  HMMA.16816.F32 R64, R4.reuse, R10, R64 ;  /* 0x0000000a0440723c */ /* 0x040fe20000001840 */
[----:B------:R-:W2:Y:S07]  /*5670*/  LDSM.16.MT88.4 R8, [R212+0x4900] ;  /* 0x00490000d408783b */ /* 0x000eae0000004200 */
[C---:B------:R-:W-:Y:S01]  /*5680*/  HMMA.16816.F32 R68, R4.reuse, R34, R68 ;  /* 0x000000220444723c */ /* 0x040fe20000001844 */
[----:B------:R-:W3:Y:S07]  /*5690*/  LDSM.16.MT88.4 R32, [R210+0x4900] ;  /* 0x00490000d220783b */ /* 0x000eee0000004200 */
[C---:B------:R-:W-:Y:S08]  /*56a0*/  HMMA.16816.F32 R112, R4.reuse, R24, R112 ;  /* 0x000000180470723c */ /* 0x040ff00000001870 */
[C---:B------:R-:W-:Y:S01]  /*56b0*/  HMMA.16816.F32 R108, R4.reuse, R26, R108 ;  /* 0x0000001a046c723c */ /* 0x040fe2000000186c */
[----:B------:R-:W1:Y:S07]  /*56c0*/  LDSM.16.MT88.4 R24, [R212+0x1900] ;  /* 0x00190000d418783b */ /* 0x000e6e0000004200 */
[C---:B------:R-:W-:Y:S08]  /*56d0*/  HMMA.16816.F32 R96, R4.reuse, R16, R96 ;  /* 0x000000100460723c */ /* 0x040ff00000001860 */
[C---:B------:R-:W-:Y:S01]  /*56e0*/  HMMA.16816.F32 R92, R4.reuse, R18, R92 ;  /* 0x00000012045c723c */ /* 0x040fe2000000185c */
[----:B------:R-:W2:Y:S07]  /*56f0*/  LDSM.16.MT88.4 R16, [R209+0x1900] ;  /* 0x00190000d110783b */ /* 0x000eae0000004200 */
[C---:B------:R-:W-:Y:S08]  /*5700*/  HMMA.16816.F32 R52, R4.reuse, R28, R52 ;  /* 0x0000001c0434723c */ /* 0x040ff00000001834 */
[----:B------:R-:W-:Y:S01]  /*5710*/  HMMA.16816.F32 R56, R4, R30, R56 ;  /* 0x0000001e0438723c */ /* 0x000fe20000001838 */
[----:B------:R-:W3:Y:S06]  /*5720*/  LDSM.16.MT88.4 R28, [R209+0x4900] ;  /* 0x00490000d11c783b */ /* 0x000eec0000004200 */
[----:B------:R-:W-:Y:S01]  /*5730*/  F2FP.PACK_AB R4, R139, R138 ;  /* 0x0000008a8b04723e */ /* 0x000fe200000000ff */
[----:B------:R-:W-:Y:S01]  /*5740*/  FADD.FTZ R138, R138, R117 ;  /* 0x000000758a8a7221 */ /* 0x000fe20000010000 */
[----:B------:R-:W-:-:S02]  /*5750*/  F2FP.PACK_AB R6, R140, R141 ;  /* 0x0000008d8c06723e */ /* 0x000fc400000000ff */
[----:B----4-:R-:W-:Y:S01]  /*5760*/  F2FP.PACK_AB R5, R149, R142 ;  /* 0x0000008e9505723e */ /* 0x010fe200000000ff */
[----:B------:R-:W-:Y:S01]  /*5770*/  FADD.FTZ R138, R139, R138 ;  /* 0x0000008a8b8a7221 */ /* 0x000fe20000010000 */
[----:B------:R-:W-:-:S03]  /*5780*/  F2FP.PACK_AB R7, R153, R148 ;  /* 0x000000949907723e */ /* 0x000fc600000000ff */
[----:B------:R-:W-:-:S04]  /*5790*/  FADD.FTZ R141, R141, R138 ;  /* 0x0000008a8d8d7221 */ /* 0x000fc80000010000 */
[----:B-1----:R-:W-:Y:S01]  /*57a0*/  HMMA.16816.F32 R88, R4, R12, R88 ;  /* 0x0000000c0458723c */ /* 0x002fe20000001858 */
[----:B------:R-:W-:-:S07]  /*57b0*/  FADD.FTZ R141, R140, R141 ;  /* 0x0000008d8c8d7221 */ /* 0x000fce0000010000 */
[C---:B------:R-:W-:Y:S01]  /*57c0*/  HMMA.16816.F32 R84, R4.reuse, R14, R84 ;  /* 0x0000000e0454723c */ /* 0x040fe20000001854 */
[----:B------:R-:W1:Y:S07]  /*57d0*/  LDSM.16.MT88.4 R12, [R208+0x4900] ;  /* 0x00490000d00c783b */ /* 0x000e6e0000004200 */
[C---:B--2---:R-:W-:Y:S08]  /*57e0*/  HMMA.16816.F32 R80, R4.reuse, R8, R80 ;  /* 0x000000080450723c */ /* 0x044ff00000001850 */
[C---:B------:R-:W-:Y:S01]  /*57f0*/  HMMA.16816.F32 R76, R4.reuse, R10, R76 ;  /* 0x0000000a044c723c */ /* 0x040fe2000000184c */
[----:B------:R-:W2:Y:S07]  /*5800*/  LDSM.16.MT88.4 R8, [R208+0x2100] ;  /* 0x00210000d008783b */ /* 0x000eae0000004200 */
[C---:B------:R-:W-:Y:S08]  /*5810*/  HMMA.16816.F32 R104, R4.reuse, R20, R104 ;  /* 0x000000140468723c */ /* 0x040ff00000001868 */
[C---:B------:R-:W-:Y:S01]  /*5820*/  HMMA.16816.F32 R100, R4.reuse, R22, R100 ;  /* 0x000000160464723c */ /* 0x040fe20000001864 */
[----:B------:R-:W4:Y:S07]  /*5830*/  LDSM.16.MT88.4 R20, [R210+0x2100] ;  /* 0x00210000d214783b */ /* 0x000f2e0000004200 */
[C---:B---3--:R-:W-:Y:S08]  /*5840*/  HMMA.16816.F32 R72, R4.reuse, R32, R72 ;  /* 0x000000200448723c */ /* 0x048ff00000001848 */
[C---:B------:R-:W-:Y:S01]  /*5850*/  HMMA.16816.F32 R68, R4.reuse, R34, R68 ;  /* 0x000000220444723c */ /* 0x040fe20000001844 */
[----:B------:R-:W3:Y:S07]  /*5860*/  LDSM.16.MT88.4 R32, [R210+0x5100] ;  /* 0x00510000d220783b */ /* 0x000eee0000004200 */
[C---:B------:R-:W-:Y:S08]  /*5870*/  HMMA.16816.F32 R112, R4.reuse, R24, R112 ;  /* 0x000000180470723c */ /* 0x040ff00000001870 */
[C---:B------:R-:W-:Y:S01]  /*5880*/  HMMA.16816.F32 R108, R4.reuse, R26, R108 ;  /* 0x0000001a046c723c */ /* 0x040fe2000000186c */
[----:B------:R-:W2:Y:S07]  /*5890*/  LDSM.16.MT88.4 R24, [R212+0x2100] ;  /* 0x00210000d418783b */ /* 0x000eae0000004200 */
[C---:B------:R-:W-:Y:S08]  /*58a0*/  HMMA.16816.F32 R96, R4.reuse, R16, R96 ;  /* 0x000000100460723c */ /* 0x040ff00000001860 */
        /* <DEDUP_REMOVED lines=11> */
[----:B------:R-:W-:Y:S01]  /*5960*/  F2FP.PACK_AB R5, R155, R152 ;  /* 0x000000989b05723e */ /* 0x000fe200000000ff */
[----:B------:R-:W-:Y:S01]  /*5970*/  FADD.FTZ R156, R159, R156 ;  /* 0x0000009c9f9c7221 */ /* 0x000fe20000010000 */
[----:B------:R-:W-:-:S03]  /*5980*/  F2FP.PACK_AB R7, R154, R151 ;  /* 0x000000979a07723e */ /* 0x000fc600000000ff */
[----:B------:R-:W-:-:S04]  /*5990*/  FADD.FTZ R161, R161, R156 ;  /* 0x0000009ca1a17221 */ /* 0x000fc80000010000 */
[----:B--2---:R-:W-:Y:S01]  /*59a0*/  HMMA.16816.F32 R88, R4, R8, R88 ;  /* 0x000000080458723c */ /* 0x004fe20000001858 */
[----:B------:R-:W-:-:S07]  /*59b0*/  FADD.FTZ R161, R150, R161 ;  /* 0x000000a196a17221 */ /* 0x000fce0000010000 */
[C---:B------:R-:W-:Y:S01]  /*59c0*/  HMMA.16816.F32 R84, R4.reuse, R10, R84 ;  /* 0x0000000a0454723c */ /* 0x040fe20000001854 */
[----:B------:R-:W2:Y:S07]  /*59d0*/  LDSM.16.MT88.4 R8, [R208+0x5100] ;  /* 0x00510000d008783b */ /* 0x000eae0000004200 */
[C---:B----4-:R-:W-:Y:S08]  /*59e0*/  HMMA.16816.F32 R104, R4.reuse, R20, R104 ;  /* 0x000000140468723c */ /* 0x050ff00000001868 */
[C---:B------:R-:W-:Y:S01]  /*59f0*/  HMMA.16816.F32 R100, R4.reuse, R22, R100 ;  /* 0x000000160464723c */ /* 0x040fe20000001864 */
[----:B------:R-:W4:Y:S07]  /*5a00*/  LDSM.16.MT88.4 R20, [R210+0x2900] ;  /* 0x00290000d214783b */ /* 0x000f2e0000004200 */
[C---:B---3--:R-:W-:Y:S07]  /*5a10*/  HMMA.16816.F32 R72, R4.reuse, R32, R72 ;  /* 0x000000200448723c */ /* 0x048fee0000001848 */
[----:B------:R-:W-:Y:S01]  /*5a20*/  FFMA.FTZ R32, R129, c[0x0][0x2d0], -R126 ;  /* 0x0000b40081207a23 */ /* 0x000fe2000001087e */
[C---:B------:R-:W-:Y:S05]  /*5a30*/  HMMA.16816.F32 R112, R4.reuse, R24, R112 ;  /* 0x000000180470723c */ /* 0x040fea0000001870 */
[----:B------:R-:W3:Y:S03]  /*5a40*/  MUFU.EX2 R32, R32 ;  /* 0x0000002000207308 */ /* 0x000ee60000000800 */
[C---:B------:R-:W-:Y:S01]  /*5a50*/  HMMA.16816.F32 R108, R4.reuse, R26, R108 ;  /* 0x0000001a046c723c */ /* 0x040fe2000000186c */
[----:B------:R-:W-:Y:S07]  /*5a60*/  LDSM.16.MT88.4 R24, [R212+0x2900] ;  /* 0x00290000d418783b */ /* 0x000fee0000004200 */
[C---:B------:R-:W-:Y:S08]  /*5a70*/  HMMA.16816.F32 R96, R4.reuse, R16, R96 ;  /* 0x000000100460723c */ /* 0x040ff00000001860 */
[C---:B------:R-:W-:Y:S01]  /*5a80*/  HMMA.16816.F32 R92, R4.reuse, R18, R92 ;  /* 0x00000012045c723c */ /* 0x040fe2000000185c */
[----:B------:R-:W2:Y:S07]  /*5a90*/  LDSM.16.MT88.4 R16, [R209+0x2900] ;  /* 0x00290000d110783b */ /* 0x000eae0000004200 */
[C---:B-1----:R-:W-:Y:S08]  /*5aa0*/  HMMA.16816.F32 R80, R4.reuse, R12, R80 ;  /* 0x0000000c0450723c */ /* 0x042ff00000001850 */
[C---:B------:R-:W-:Y:S01]  /*5ab0*/  HMMA.16816.F32 R76, R4.reuse, R14, R76 ;  /* 0x0000000e044c723c */ /* 0x040fe2000000184c */
[----:B------:R-:W1:Y:S07]  /*5ac0*/  LDSM.16.MT88.4 R12, [R208+0x2900] ;  /* 0x00290000d00c783b */ /* 0x000e6e0000004200 */
[C---:B------:R-:W-:Y:S08]  /*5ad0*/  HMMA.16816.F32 R68, R4.reuse, R34, R68 ;  /* 0x000000220444723c */ /* 0x040ff00000001844 */
[C---:B------:R-:W-:Y:S08]  /*5ae0*/  HMMA.16816.F32 R52, R4.reuse, R28, R52 ;  /* 0x0000001c0434723c */ /* 0x040ff00000001834 */
[C---:B------:R-:W-:Y:S08]  /*5af0*/  HMMA.16816.F32 R56, R4.reuse, R30, R56 ;  /* 0x0000001e0438723c */ /* 0x040ff00000001838 */
[C---:B--2---:R-:W-:Y:S08]  /*5b00*/  HMMA.16816.F32 R60, R4.reuse, R8, R60 ;  /* 0x00000008043c723c */ /* 0x044ff0000000183c */
[----:B------:R-:W-:Y:S01]  /*5b10*/  HMMA.16816.F32 R64, R4, R10, R64 ;  /* 0x0000000a0440723c */ /* 0x000fe20000001840 */
[----:B------:R-:W2:Y:S06]  /*5b20*/  LDSM.16.MT88.4 R8, [R212+0x5900] ;  /* 0x00590000d408783b */ /* 0x000eac0000004200 */
[----:B------:R-:W-:Y:S01]  /*5b30*/  F2FP.PACK_AB R4, R143, R136 ;  /* 0x000000888f04723e */ /* 0x000fe200000000ff */
[----:B------:R-:W-:Y:S01]  /*5b40*/  FADD.FTZ R136, R136, R161 ;  /* 0x000000a188887221 */ /* 0x000fe20000010000 */
[----:B------:R-:W-:-:S02]  /*5b50*/  F2FP.PACK_AB R6, R137, R132 ;  /* 0x000000848906723e */ /* 0x000fc400000000ff */
[----:B-----5:R-:W-:Y:S01]  /*5b60*/  F2FP.PACK_AB R5, R133, R130 ;  /* 0x000000828505723e */ /* 0x020fe200000000ff */
[----:B------:R-:W-:Y:S01]  /*5b70*/  FADD.FTZ R143, R143, R136 ;  /* 0x000000888f8f7221 */ /* 0x000fe20000010000 */
[----:B---3--:R-:W-:-:S03]  /*5b80*/  F2FP.PACK_AB R7, R227, R32 ;  /* 0x00000020e307723e */ /* 0x008fc600000000ff */
[----:B------:R-:W-:-:S04]  /*5b90*/  FADD.FTZ R132, R132, R143 ;  /* 0x0000008f84847221 */ /* 0x000fc80000010000 */
[----:B----4-:R-:W-:Y:S01]  /*5ba0*/  HMMA.16816.F32 R104, R4, R20, R104 ;  /* 0x000000140468723c */ /* 0x010fe20000001868 */
[----:B------:R-:W-:-:S06]  /*5bb0*/  FADD.FTZ R228, R137, R132 ;  /* 0x0000008489e47221 */ /* 0x000fcc0000010000 */
[----:B------:R-:W-:Y:S01]  /*5bc0*/  FADD.FTZ R20, R44, R51 ;  /* 0x000000332c147221 */ /* 0x000fe20000010000 */
[----:B------:R-:W-:Y:S03]  /*5bd0*/  HMMA.16816.F32 R96, R4, R16, R96 ;  /* 0x000000100460723c */ /* 0x000fe60000001860 */
[----:B------:R-:W-:-:S04]  /*5be0*/  FADD.FTZ R20, R43, R20 ;  /* 0x000000142b147221 */ /* 0x000fc80000010000 */
[----:B------:R-:W-:Y:S01]  /*5bf0*/  FADD.FTZ R39, R39, R20 ;  /* 0x0000001427277221 */ /* 0x000fe20000010000 */
[----:B------:R-:W-:Y:S01]  /*5c00*/  HMMA.16816.F32 R92, R4, R18, R92 ;  /* 0x00000012045c723c */ /* 0x000fe2000000185c */
[----:B------:R-:W3:Y:S02]  /*5c10*/  LDSM.16.MT88.4 R16, [R210+0x5900] ;  /* 0x00590000d210783b */ /* 0x000ee40000004200 */
[----:B------:R-:W-:-:S04]  /*5c20*/  FADD.FTZ R38, R38, R39 ;  /* 0x0000002726267221 */ /* 0x000fc80000010000 */
[----:B------:R-:W-:Y:S01]  /*5c30*/  FADD.FTZ R3, R3, R38 ;  /* 0x0000002603037221 */ /* 0x000fe20000010000 */
[----:B-1----:R-:W-:Y:S03]  /*5c40*/  HMMA.16816.F32 R88, R4, R12, R88 ;  /* 0x0000000c0458723c */ /* 0x002fe60000001858 */
[----:B------:R-:W-:-:S04]  /*5c50*/  FADD.FTZ R3, R2, R3 ;  /* 0x0000000302037221 */ /* 0x000fc80000010000 */
[----:B------:R-:W-:Y:S01]  /*5c60*/  FADD.FTZ R124, R124, R3 ;  /* 0x000000037c7c7221 */ /* 0x000fe20000010000 */
[----:B------:R-:W-:Y:S01]  /*5c70*/  HMMA.16816.F32 R84, R4, R14, R84 ;  /* 0x0000000e0454723c */ /* 0x000fe20000001854 */
[----:B------:R-:W1:Y:S02]  /*5c80*/  LDSM.16.MT88.4 R12, [R209+0x5900] ;  /* 0x00590000d10c783b */ /* 0x000e640000004200 */
[----:B------:R-:W-:-:S04]  /*5c90*/  FADD.FTZ R125, R125, R124 ;  /* 0x0000007c7d7d7221 */ /* 0x000fc80000010000 */
[----:B------:R-:W-:Y:S01]  /*5ca0*/  FADD.FTZ R128, R128, R125 ;  /* 0x0000007d80807221 */ /* 0x000fe20000010000 */
[----:B--2---:R-:W-:Y:S03]  /*5cb0*/  HMMA.16816.F32 R80, R4, R8, R80 ;  /* 0x000000080450723c */ /* 0x004fe60000001850 */
[----:B------:R-:W-:-:S04]  /*5cc0*/  FADD.FTZ R131, R131, R128 ;  /* 0x0000008083837221 */ /* 0x000fc80000010000 */
[----:B------:R-:W-:Y:S01]  /*5cd0*/  FADD.FTZ R142, R142, R131 ;  /* 0x000000838e8e7221 */ /* 0x000fe20000010000 */
[----:B------:R-:W-:Y:S01]  /*5ce0*/  HMMA.16816.F32 R76, R4, R10, R76 ;  /* 0x0000000a044c723c */ /* 0x000fe2000000184c */
[----:B------:R-:W2:Y:S02]  /*5cf0*/  LDSM.16.MT88.4 R8, [R208+0x5900] ;  /* 0x00590000d008783b */ /* 0x000ea40000004200 */
[----:B------:R-:W-:-:S04]  /*5d00*/  FADD.FTZ R149, R149, R142 ;  /* 0x0000008e95957221 */ /* 0x000fc80000010000 */
[----:B------:R-:W-:Y:S01]  /*5d10*/  FADD.FTZ R148, R148, R149 ;  /* 0x0000009594947221 */ /* 0x000fe20000010000 */
[----:B------:R-:W-:Y:S03]  /*5d20*/  HMMA.16816.F32 R112, R4, R24, R112 ;  /* 0x000000180470723c */ /* 0x000fe60000001870 */
        /* <DEDUP_REMOVED lines=8> */
[----:B---3--:R-:W-:Y:S03]  /*5db0*/  HMMA.16816.F32 R72, R4, R16, R72 ;  /* 0x000000100448723c */ /* 0x008fe60000001848 */
[----:B------:R-:W-:-:S04]  /*5dc0*/  FADD.FTZ R133, R133, R130 ;  /* 0x0000008285857221 */ /* 0x000fc80000010000 */
[----:B------:R-:W-:Y:S01]  /*5dd0*/  FADD.FTZ R32, R32, R133 ;  /* 0x0000008520207221 */ /* 0x000fe20000010000 */
[----:B------:R-:W-:Y:S03]  /*5de0*/  HMMA.16816.F32 R68, R4, R18, R68 ;  /* 0x000000120444723c */ /* 0x000fe60000001844 */
[----:B------:R-:W-:-:S05]  /*5df0*/  FADD.FTZ R227, R227, R32 ;  /* 0x00000020e3e37221 */ /* 0x000fca0000010000 */
[C---:B-1----:R-:W-:Y:S08]  /*5e00*/  HMMA.16816.F32 R52, R4.reuse, R12, R52 ;  /* 0x0000000c0434723c */ /* 0x042ff00000001834 */
[C---:B------:R-:W-:Y:S08]  /*5e10*/  HMMA.16816.F32 R56, R4.reuse, R14, R56 ;  /* 0x0000000e0438723c */ /* 0x040ff00000001838 */
[C---:B--2---:R-:W-:Y:S08]  /*5e20*/  HMMA.16816.F32 R60, R4.reuse, R8, R60 ;  /* 0x00000008043c723c */ /* 0x044ff0000000183c */
[----:B------:R-:W-:Y:S01]  /*5e30*/  HMMA.16816.F32 R64, R4, R10, R64 ;  /* 0x0000000a0440723c */ /* 0x000fe20000001840 */
[----:B------:R-:W-:Y:S07]  /*5e40*/  @P0 BRA `(.L_x_175) ;  /* 0x0000015000000947 */ /* 0x000fee0003800000 */
[----:B------:R-:W-:Y:S01]  /*5e50*/  ISETP.LT.AND P0, PT, RZ, UR14, PT ;  /* 0x0000000eff007c0c */ /* 0x000fe2000bf01270 */
[----:B------:R-:W-:-:S02]  /*5e60*/  UIADD3 UR16, UR14, -0x1, URZ ;  /* 0xffffffff0e107890 */ /* 0x000fc4000fffe03f */
[----:B------:R-:W-:-:S10]  /*5e70*/  ULDC UR4, c[0x0][0x32c] ;  /* 0x0000cb0000047ab9 */ /* 0x000fd40000000800 */
[----:B------:R-:W-:Y:S05]  /*5e80*/  @P0 BRA `(.L_x_176) ;  /* 0x0000008000000947 */ /* 0x000fea0003800000 */
[----:B------:R-:W-:Y:S02]  /*5e90*/  UISETP.NE.AND UP2, UPT, UR4, 0x1, UPT ;  /* 0x000000010400788c */ /* 0x000fe4000bf45270 */
[----:B------:R-:W-:-:S03]  /*5ea0*/  UIADD3 UR16, -UR14, URZ, URZ ;  /* 0x0000003f0e107290 */ /* 0x000fc6000fffe13f */
[----:B------:R-:W-:Y:S02]  /*5eb0*/  ULDC.64 UR14, c[0x0][0x330] ;  /* 0x0000cc00000e7ab9 */ /* 0x000fe40000000a00 */
[----:B------:R-:W-:-:S07]  /*5ec0*/  UIMAD.WIDE.U32 UR18, UR16, UR14, URZ ;  /* 0x0000000e101272a5 */ /* 0x000fce000f8e003f */
[----:B------:R-:W-:Y:S02]  /*5ed0*/  @UP2 UMOV UR17, UR19 ;  /* 0x0000001300112c82 */ /* 0x000fe40008000000 */
[----:B------:R-:W-:-:S04]  /*5ee0*/  @UP2 USHF.R.U32.HI UR16, URZ, UR15, UR17 ;  /* 0x0000000f3f102299 */ /* 0x000fc80008011611 */
[----:B------:R-:W-:Y:S01]  /*5ef0*/  ULOP3.LUT UR16, URZ, UR16, URZ, 0x33, !UPT ;  /* 0x000000103f107292 */ /* 0x000fe2000f8e333f */
[----:B------:R-:W-:Y:S05]  /*5f00*/  BRA `(.L_x_177) ;  /* 0x0000005000007947 */ /* 0x000fea0003800000 */
.L_x_176:
[----:B------:R-:W-:Y:S02]  /*5f10*/  UISETP.NE.AND UP2, UPT, UR4, 0x1, UPT ;  /* 0x000000010400788c */ /* 0x000fe4000bf45270 */
[----:B------:R-:W-:Y:S02]  /*5f20*/  ULDC.64 UR14, c[0x0][0x330] ;  /* 0x0000cc00000e7ab9 */ /* 0x000fe40000000a00 */
[----:B------:R-:W-:-:S07]  /*5f30*/  UIMAD.WIDE.U32 UR18, UR16, UR14, URZ ;  /* 0x0000000e101272a5 */ /* 0x000fce000f8e003f */
[----:B------:R-:W-:Y:S02]  /*5f40*/  @UP2 UMOV UR17, UR19 ;  /* 0x0000001300112c82 */ /* 0x000fe40008000000 */
[----:B------:R-:W-:Y:S02]  /*5f50*/  @UP2 USHF.R.U32.HI UR16, URZ, UR15, UR17 ;  /* 0x0000000f3f102299 */ /* 0x000fe40008011611 */
.L_x_177:
[----:B------:R-:W-:Y:S02]  /*5f60*/  ULDC UR14, c[0x0][0x32c] ;  /* 0x0000cb00000e7ab9 */ /* 0x000fe40000000800 */
[----:B------:R-:W-:-:S04]  /*5f70*/  UIMAD UR14, UR16, UR4, UR14 ;  /* 0x00000004100e72a4 */ /* 0x000fc8000f8e020e */
[----:B------:R-:W-:-:S04]  /*5f80*/  UISETP.LT.AND UP2, UPT, UR7, UR14, UPT ;  /* 0x0000000e0700728c */ /* 0x000fc8000bf41270 */
[----:B------:R-:W-:-:S04]  /*5f90*/  USEL UR7, UR7, UR14, UP2 ;  /* 0x0000000e07077287 */ /* 0x000fc80009000000 */
.L_x_175:
[----:B------:R-:W-:-:S07]  /*5fa0*/  UIMAD.WIDE UR14, UR7, 0x2aaaaaab, URZ ;  /* 0x2aaaaaab070e78a5 */ /* 0x000fce000f8e023f */
[----:B------:R-:W-:Y:S02]  /*5fb0*/  UMOV UR7, UR15 ;  /* 0x0000000f00077c82 */ /* 0x000fe40008000000 */
[----:B------:R-:W-:-:S04]  /*5fc0*/  USHF.R.U32.HI UR4, URZ, 0x1f, UR7 ;  /* 0x0000001f3f047899 */ /* 0x000fc80008011607 */
[----:B------:R-:W-:-:S04]  /*5fd0*/  ULEA.HI.SX32 UR4, UR7, UR4, 0x1c ;  /* 0x0000000407047291 */ /* 0x000fc8000f8fe23f */
[----:B------:R-:W-:-:S04]  /*5fe0*/  UISETP.LT.AND UP2, UPT, UR6, UR4, UPT ;  /* 0x000000040600728c */ /* 0x000fc8000bf41270 */
[----:B------:R-:W-:-:S06]  /*5ff0*/  USEL UR4, UR6, UR4, !UP2 ;  /* 0x0000000406047287 */ /* 0x000fcc000d000000 */
[----:B------:R-:W-:-:S13]  /*6000*/  ISETP.GE.AND P0, PT, R168, UR4, PT ;  /* 0x00000004a8007c0c */ /* 0x000fda000bf06270 */
[----:B------:R-:W-:Y:S05]  /*6010*/  @!P0 BRA `(.L_x_178) ;  /* 0x0000457000008947 */ /* 0x000fea0003800000 */
[C---:B------:R-:W-:Y:S01]  /*6020*/  SHF.L.U64.HI R236, R230.reuse, 0x1, R37 ;  /* 0x00000001e6ec7819 */ /* 0x040fe20000010225 */
[----:B------:R-:W-:Y:S01]  /*6030*/  IMAD.MOV.U32 R2, RZ, RZ, R116 ;  /* 0x000000ffff027224 */ /* 0x000fe200078e0074 */
[----:B------:R-:W-:Y:S01]  /*6040*/  MOV R3, R0 ;  /* 0x0000000000037202 */ /* 0x000fe20000000f00 */
[----:B------:R-:W-:Y:S01]  /*6050*/  IMAD.MOV.U32 R238, RZ, RZ, R168 ;  /* 0x000000ffffee7224 */ /* 0x000fe200078e00a8 */
[----:B------:R-:W-:Y:S01]  /*6060*/  SHF.L.U32 R235, R230, 0x1, RZ ;  /* 0x00000001e6eb7819 */ /* 0x000fe200000006ff */
[C---:B------:R-:W-:Y:S01]  /*6070*/  IMAD.SHL.U32 R233, R229.reuse, 0x2, RZ ;  /* 0x00000002e5e97824 */ /* 0x040fe200078e00ff */
[----:B------:R-:W-:Y:S02]  /*6080*/  SHF.L.U64.HI R234, R229, 0x1, R232 ;  /* 0x00000001e5ea7819 */ /* 0x000fe400000102e8 */
.L_x_189:
[----:B------:R-:W-:Y:S04]  /*6090*/  DEPBAR.LE SB0, 0x0 ;  /* 0x000080000000791a */ /* 0x000fe80000000000 */
[----:B------:R-:W-:Y:S01]  /*60a0*/  BAR.SYNC.DEFER_BLOCKING 0x0 ;  /* 0x0000000000007b1d */ /* 0x000fe20000010000 */
[----:B------:R-:W-:Y:S05]  /*60b0*/  ISETP.LT.AND P0, PT, R238, UR6, PT ;  /* 0x00000006ee007c0c */ /* 0x000fea000bf01270 */
[----:B------:R1:W2:Y:S04]  /*60c0*/  LDSM.16.M88.4 R116, [R214+0x8100] ;  /* 0x00810000d674783b */ /* 0x0002a80000000200 */
[----:B------:R1:W3:Y:S04]  /*60d0*/  LDSM.16.M88.4 R124, [R214+0x8900] ;  /* 0x00890000d67c783b */ /* 0x0002e80000000200 */
[----:B------:R1:W4:Y:S04]  /*60e0*/  LDSM.16.M88.4 R128, [R214+0x9100] ;  /* 0x00910000d680783b */ /* 0x0003280000000200 */
[----:B------:R1:W1:Y:S04]  /*60f0*/  LDSM.16.M88.4 R132, [R214+0x9900] ;  /* 0x00990000d684783b */ /* 0x0002680000000200 */
[----:B------:R1:W1:Y:S04]  /*6100*/  LDSM.16.M88.4 R136, [R214+0xa100] ;  /* 0x00a10000d688783b */ /* 0x0002680000000200 */
[----:B------:R1:W1:Y:S04]  /*6110*/  LDSM.16.M88.4 R140, [R214+0xa900] ;  /* 0x00a90000d68c783b */ /* 0x0002680000000200 */
[----:B------:R1:W1:Y:S04]  /*6120*/  LDSM.16.M88.4 R148, [R213] ;  /* 0x00000000d594783b */ /* 0x0002680000000200 */
[----:B------:R1:W1:Y:S04]  /*6130*/  LDSM.16.M88.4 R152, [R207] ;  /* 0x00000000cf98783b */ /* 0x0002680000000200 */
[----:B------:R1:W1:Y:S04]  /*6140*/  LDSM.16.M88.4 R156, [R206] ;  /* 0x00000000ce9c783b */ /* 0x0002680000000200 */
[----:B------:R1:W1:Y:S04]  /*6150*/  LDSM.16.M88.4 R160, [R205] ;  /* 0x00000000cda0783b */ /* 0x0002680000000200 */
[----:B------:R1:W1:Y:S04]  /*6160*/  LDSM.16.M88.4 R164, [R204] ;  /* 0x00000000cca4783b */ /* 0x0002680000000200 */
[----:B------:R1:W1:Y:S01]  /*6170*/  LDSM.16.M88.4 R168, [R203] ;  /* 0x00000000cba8783b */ /* 0x0002620000000200 */
[----:B------:R-:W-:-:S05]  /*6180*/  @P0 BRA `(.L_x_179) ;  /* 0x0000028000000947 */ /* 0x000fca0003800000 */
[----:B--23--:R-:W-:Y:S01]  /*6190*/  SHF.R.S32.HI R5, RZ, 0x1f, R216 ;  /* 0x0000001fff057819 */ /* 0x00cfe200000114d8 */
[----:B------:R-:W-:Y:S01]  /*61a0*/  IMAD.WIDE.U32 R6, R216, c[0x0][0x208], RZ ;  /* 0x00008200d8067a25 */ /* 0x000fe200078e00ff */
[----:B------:R-:W-:Y:S03]  /*61b0*/  SHF.R.S32.HI R4, RZ, 0x1f, R215 ;  /* 0x0000001fff047819 */ /* 0x000fe600000114d7 */
[----:B------:R-:W-:Y:S02]  /*61c0*/  IMAD R5, R5, c[0x0][0x208], RZ ;  /* 0x0000820005057a24 */ /* 0x000fe400078e02ff */
[----:B------:R-:W-:Y:S02]  /*61d0*/  IMAD R4, R4, c[0x0][0x218], RZ ;  /* 0x0000860004047a24 */ /* 0x000fe400078e02ff */
[----:B------:R-:W-:Y:S02]  /*61e0*/  IMAD R5, R216, c[0x0][0x20c], R5 ;  /* 0x00008300d8057a24 */ /* 0x000fe400078e0205 */
[----:B------:R-:W-:Y:S02]  /*61f0*/  IMAD R4, R215, c[0x0][0x21c], R4 ;  /* 0x00008700d7047a24 */ /* 0x000fe400078e0204 */
[----:B------:R-:W-:Y:S04]  /*6200*/  IMAD.IADD R7, R7, 0x1, R5 ;  /* 0x0000000107077824 */ /* 0x000fe800078e0205 */
[----:B------:R-:W-:Y:S05]  /*6210*/  IMAD.WIDE.U32 R6, R215, c[0x0][0x218], R6 ;  /* 0x00008600d7067a25 */ /* 0x000fea00078e0006 */
[----:B------:R-:W-:Y:S04]  /*6220*/  IADD3 R0, P0, R6, UR38, RZ ;  /* 0x0000002606007c10 */ /* 0x000fe8000ff1e0ff */
[----:B------:R-:W-:Y:S02]  /*6230*/  IADD3.X R7, R7, UR10, R4, P0, !PT ;  /* 0x0000000a07077c10 */ /* 0x000fe400087fe404 */
[C---:B------:R-:W-:Y:S04]  /*6240*/  LEA R14, P0, R0.reuse, c[0x0][0x1f8], 0x1 ;  /* 0x00007e00000e7a11 */ /* 0x040fe800078008ff */
[----:B------:R-:W-:Y:S01]  /*6250*/  LEA.HI.X R16, R0, c[0x0][0x1fc], R7, 0x1, P0 ;  /* 0x00007f0000107a11 */ /* 0x000fe200000f0c07 */
[----:B------:R-:W2:Y:S01]  /*6260*/  SHFL.IDX PT, R8, R14, RZ, 0x181f ;  /* 0x00181fff0e087589 */ /* 0x000ea200000e0000 */
[----:B------:R-:W-:Y:S03]  /*6270*/  IADD3 R0, -R231, 0x10, RZ ;  /* 0x00000010e7007810 */ /* 0x000fe60007ffe1ff */
[----:B------:R-:W3:Y:S01]  /*6280*/  SHFL.IDX PT, R9, R16, RZ, 0x181f ;  /* 0x00181fff10097589 */ /* 0x000ee200000e0000 */
[----:B------:R-:W-:Y:S03]  /*6290*/  LOP3.LUT R0, R0, 0xf, RZ, 0xc0, !PT ;  /* 0x0000000f00007812 */ /* 0x000fe600078ec0ff */
[----:B------:R-:W5:Y:S04]  /*62a0*/  SHFL.IDX PT, R6, R14, 0x1, 0x181f ;  /* 0x00381f000e067f89 */ /* 0x000f6800000e0000 */
[----:B------:R-:W4:Y:S04]  /*62b0*/  SHFL.IDX PT, R4, R14, 0x2, 0x181f ;  /* 0x00581f000e047f89 */ /* 0x000f2800000e0000 */
[----:B------:R-:W1:Y:S04]  /*62c0*/  SHFL.IDX PT, R7, R16, 0x1, 0x181f ;  /* 0x00381f0010077f89 */ /* 0x000e6800000e0000 */
[----:B------:R-:W1:Y:S01]  /*62d0*/  SHFL.IDX PT, R5, R16, 0x2, 0x181f ;  /* 0x00581f0010057f89 */ /* 0x000e6200000e0000 */
[C---:B--2---:R-:W-:Y:S02]  /*62e0*/  IADD3 R10, P2, R8.reuse, R235, RZ ;  /* 0x000000eb080a7210 */ /* 0x044fe40007f5e0ff */
[----:B------:R-:W-:Y:S03]  /*62f0*/  IADD3 R12, P0, R8, R233, RZ ;  /* 0x000000e9080c7210 */ /* 0x000fe60007f1e0ff */
[C---:B---3--:R-:W-:Y:S02]  /*6300*/  IMAD.X R11, R9.reuse, 0x1, R236, P2 ;  /* 0x00000001090b7824 */ /* 0x048fe400010e06ec */
[----:B------:R-:W-:Y:S01]  /*6310*/  IMAD.X R13, R9, 0x1, R234, P0 ;  /* 0x00000001090d7824 */ /* 0x000fe200000e06ea */
[C---:B-----5:R-:W-:Y:S02]  /*6320*/  IADD3 R8, P6, R6.reuse, R235, RZ ;  /* 0x000000eb06087210 */ /* 0x060fe40007fde0ff */
[----:B------:R2:W-:Y:S01]  /*6330*/  LDGSTS.E.BYPASS.LTC128B.128 [R225], [R10.64], !P5 ;  /* 0x000000000ae17fae */ /* 0x0005e2000e901d6a */
[----:B------:R-:W-:Y:S02]  /*6340*/  IADD3 R6, P2, R6, R233, RZ ;  /* 0x000000e906067210 */ /* 0x000fe40007f5e0ff */
[----:B----4-:R-:W-:Y:S01]  /*6350*/  IADD3 R14, P0, R4, R235, RZ ;  /* 0x000000eb040e7210 */ /* 0x010fe20007f1e0ff */
[----:B------:R2:W-:Y:S01]  /*6360*/  LDGSTS.E.BYPASS.LTC128B.128 [R224], [R12.64], !P4 ;  /* 0x000000000ce07fae */ /* 0x0005e2000e101d6a */
[C---:B-1----:R-:W-:Y:S02]  /*6370*/  IMAD.X R9, R7.reuse, 0x1, R236, P6 ;  /* 0x0000000107097824 */ /* 0x042fe400030e06ec */
[----:B------:R-:W-:Y:S01]  /*6380*/  IMAD.X R7, R7, 0x1, R234, P2 ;  /* 0x0000000107077824 */ /* 0x000fe200010e06ea */
[----:B------:R-:W-:Y:S01]  /*6390*/  IADD3 R4, P6, P2, R0, R4, R233 ;  /* 0x0000000400047210 */ /* 0x000fe20007ade0e9 */
[----:B------:R-:W-:Y:S01]  /*63a0*/  IMAD.X R15, R5, 0x1, R236, P0 ;  /* 0x00000001050f7824 */ /* 0x000fe200000e06ec */
[----:B------:R2:W-:Y:S01]  /*63b0*/  LDGSTS.E.BYPASS.LTC128B.128 [R223], [R8.64], !P5 ;  /* 0x0000000008df7fae */ /* 0x0005e2000e901d6a */
[----:B------:R-:W-:Y:S02]  /*63c0*/  ISETP.NE.U32.AND P0, PT, R231, RZ, PT ;  /* 0x000000ffe700720c */ /* 0x000fe40003f05070 */
[----:B------:R-:W-:Y:S01]  /*63d0*/  IADD3.X R5, RZ, R5, R234, P6, P2 ;  /* 0x00000005ff057210 */ /* 0x000fe200037e44ea */
[----:B------:R2:W-:Y:S04]  /*63e0*/  LDGSTS.E.BYPASS.LTC128B.128 [R222], [R6.64], !P4 ;  /* 0x0000000006de7fae */ /* 0x0005e8000e101d6a */
[----:B------:R2:W-:Y:S06]  /*63f0*/  LDGSTS.E.BYPASS.LTC128B.128 [R225+0x2000], [R14.64], !P5 ;  /* 0x020000000ee17fae */ /* 0x0005ec000e901d6a */
[----:B------:R2:W-:Y:S02]  /*6400*/  LDGSTS.E.BYPASS.LTC128B.128.ZFILL [R225+0x5000], [R4.64], P0 ;  /* 0x0500000004e17fae */ /* 0x0005e40008141d6a */
.L_x_179:
[C---:B--23--:R-:W-:Y:S01]  /*6410*/  HMMA.16816.F32 R4, R120.reuse, R116, RZ ;  /* 0x000000747804723c */ /* 0x04cfe200000018ff */
[----:B------:R-:W0:Y:S02]  /*6420*/  LDGDEPBAR ;  /* 0x00000000000079af */ /* 0x000e240000000000 */
[----:B------:R-:W-:Y:S05]  /*6430*/  ISETP.GT.AND P0, PT, R238, UR6, PT ;  /* 0x00000006ee007c0c */ /* 0x000fea000bf04270 */
[C---:B------:R-:W-:Y:S01]  /*6440*/  HMMA.16816.F32 R8, R120.reuse, R118, RZ ;  /* 0x000000767808723c */ /* 0x040fe200000018ff */
[----:B------:R-:W2:Y:S07]  /*6450*/  LDSM.16.M88.4 R116, [R211+0x8100] ;  /* 0x00810000d374783b */ /* 0x000eae0000000200 */
[C---:B------:R-:W-:Y:S08]  /*6460*/  HMMA.16816.F32 R12, R120.reuse, R124, RZ ;  /* 0x0000007c780c723c */ /* 0x040ff000000018ff */
[C---:B------:R-:W-:Y:S01]  /*6470*/  HMMA.16816.F32 R16, R120.reuse, R126, RZ ;  /* 0x0000007e7810723c */ /* 0x040fe200000018ff */
[----:B------:R-:W3:Y:S07]  /*6480*/  LDSM.16.M88.4 R124, [R211+0x8900] ;  /* 0x00890000d37c783b */ /* 0x000eee0000000200 */
[C---:B----4-:R-:W-:Y:S08]  /*6490*/  HMMA.16816.F32 R20, R120.reuse, R128, RZ ;  /* 0x000000807814723c */ /* 0x050ff000000018ff */
[C---:B------:R-:W-:Y:S01]  /*64a0*/  HMMA.16816.F32 R24, R120.reuse, R130, RZ ;  /* 0x000000827818723c */ /* 0x040fe200000018ff */
[----:B------:R-:W4:Y:S07]  /*64b0*/  LDSM.16.M88.4 R128, [R211+0x9100] ;  /* 0x00910000d380783b */ /* 0x000f2e0000000200 */
[C---:B-1----:R-:W-:Y:S08]  /*64c0*/  HMMA.16816.F32 R28, R120.reuse, R132, RZ ;  /* 0x00000084781c723c */ /* 0x042ff000000018ff */
[C---:B------:R-:W-:Y:S01]  /*64d0*/  HMMA.16816.F32 R32, R120.reuse, R134, RZ ;  /* 0x000000867820723c */ /* 0x040fe200000018ff */
[----:B------:R-:W1:Y:S07]  /*64e0*/  LDSM.16.M88.4 R132, [R211+0x9900] ;  /* 0x00990000d384783b */ /* 0x000e6e0000000200 */
[C---:B------:R-:W-:Y:S08]  /*64f0*/  HMMA.16816.F32 R36, R120.reuse, R136, RZ ;  /* 0x000000887824723c */ /* 0x040ff000000018ff */
[C---:B------:R-:W-:Y:S01]  /*6500*/  HMMA.16816.F32 R40, R120.reuse, R138, RZ ;  /* 0x0000008a7828723c */ /* 0x040fe200000018ff */
[----:B------:R-:W5:Y:S07]  /*6510*/  LDSM.16.M88.4 R136, [R211+0xa100] ;  /* 0x00a10000d388783b */ /* 0x000f6e0000000200 */
[C---:B------:R-:W-:Y:S08]  /*6520*/  HMMA.16816.F32 R44, R120.reuse, R140, RZ ;  /* 0x0000008c782c723c */ /* 0x040ff000000018ff */
[----:B------:R-:W-:Y:S01]  /*6530*/  HMMA.16816.F32 R48, R120, R142, RZ ;  /* 0x0000008e7830723c */ /* 0x000fe200000018ff */
[----:B------:R-:W1:Y:S07]  /*6540*/  LDSM.16.M88.4 R140, [R211+0xa900] ;  /* 0x00a90000d38c783b */ /* 0x000e6e0000000200 */
[C---:B------:R-:W-:Y:S08]  /*6550*/  HMMA.16816.F32 R4, R144.reuse, R148, R4 ;  /* 0x000000949004723c */ /* 0x040ff00000001804 */
[C---:B------:R-:W-:Y:S01]  /*6560*/  HMMA.16816.F32 R8, R144.reuse, R150, R8 ;  /* 0x000000969008723c */ /* 0x040fe20000001808 */
[----:B------:R-:W-:Y:S07]  /*6570*/  LDSM.16.M88.4 R148, [R202+0x800] ;  /* 0x00080000ca94783b */ /* 0x000fee0000000200 */
        /* <DEDUP_REMOVED lines=13> */
[----:B------:R-:W-:Y:S08]  /*6650*/  HMMA.16816.F32 R48, R144, R170, R48 ;  /* 0x000000aa9030723c */ /* 0x000ff00000001830 */
[C---:B--2---:R-:W-:Y:S08]  /*6660*/  HMMA.16816.F32 R4, R172.reuse, R116, R4 ;  /* 0x00000074ac04723c */ /* 0x044ff00000001804 */
[C---:B------:R-:W-:Y:S01]  /*6670*/  HMMA.16816.F32 R8, R172.reuse, R118, R8 ;  /* 0x00000076ac08723c */ /* 0x040fe20000001808 */
[----:B------:R-:W2:Y:S07]  /*6680*/  LDSM.16.M88.4 R116, [R202] ;  /* 0x00000000ca74783b */ /* 0x000eae0000000200 */
[C---:B---3--:R-:W-:Y:S08]  /*6690*/  HMMA.16816.F32 R12, R172.reuse, R124, R12 ;  /* 0x0000007cac0c723c */ /* 0x048ff0000000180c */
[C---:B------:R-:W-:Y:S01]  /*66a0*/  HMMA.16816.F32 R16, R172.reuse, R126, R16 ;  /* 0x0000007eac10723c */ /* 0x040fe20000001810 */
[----:B------:R-:W3:Y:S07]  /*66b0*/  LDSM.16.M88.4 R124, [R202+0x2800] ;  /* 0x00280000ca7c783b */ /* 0x000eee0000000200 */
[C---:B----4-:R-:W-:Y:S08]  /*66c0*/  HMMA.16816.F32 R20, R172.reuse, R128, R20 ;  /* 0x00000080ac14723c */ /* 0x050ff00000001814 */
[C---:B------:R-:W-:Y:S01]  /*66d0*/  HMMA.16816.F32 R24, R172.reuse, R130, R24 ;  /* 0x00000082ac18723c */ /* 0x040fe20000001818 */
[----:B------:R-:W4:Y:S07]  /*66e0*/  LDSM.16.M88.4 R128, [R214+0xb100] ;  /* 0x00b10000d680783b */ /* 0x000f2e0000000200 */
[C---:B-1----:R-:W-:Y:S08]  /*66f0*/  HMMA.16816.F32 R28, R172.reuse, R132, R28 ;  /* 0x00000084ac1c723c */ /* 0x042ff0000000181c */
[C---:B------:R-:W-:Y:S01]  /*6700*/  HMMA.16816.F32 R32, R172.reuse, R134, R32 ;  /* 0x00000086ac20723c */ /* 0x040fe20000001820 */
[----:B------:R-:W1:Y:S07]  /*6710*/  LDSM.16.M88.4 R132, [R214+0xb900] ;  /* 0x00b90000d684783b */ /* 0x000e6e0000000200 */
[C---:B-----5:R-:W-:Y:S08]  /*6720*/  HMMA.16816.F32 R36, R172.reuse, R136, R36 ;  /* 0x00000088ac24723c */ /* 0x060ff00000001824 */
[C---:B------:R-:W-:Y:S01]  /*6730*/  HMMA.16816.F32 R40, R172.reuse, R138, R40 ;  /* 0x0000008aac28723c */ /* 0x040fe20000001828 */
[----:B------:R-:W5:Y:S07]  /*6740*/  LDSM.16.M88.4 R136, [R214+0xc100] ;  /* 0x00c10000d688783b */ /* 0x000f6e0000000200 */
[C---:B------:R-:W-:Y:S08]  /*6750*/  HMMA.16816.F32 R44, R172.reuse, R140, R44 ;  /* 0x0000008cac2c723c */ /* 0x040ff0000000182c */
[----:B------:R-:W-:Y:S01]  /*6760*/  HMMA.16816.F32 R48, R172, R142, R48 ;  /* 0x0000008eac30723c */ /* 0x000fe20000001830 */
[----:B------:R-:W1:Y:S07]  /*6770*/  LDSM.16.M88.4 R140, [R214+0xc900] ;  /* 0x00c90000d68c783b */ /* 0x000e6e0000000200 */
[C---:B--2---:R-:W-:Y:S08]  /*6780*/  HMMA.16816.F32 R4, R176.reuse, R116, R4 ;  /* 0x00000074b004723c */ /* 0x044ff00000001804 */
[C---:B------:R-:W-:Y:S01]  /*6790*/  HMMA.16816.F32 R8, R176.reuse, R118, R8 ;  /* 0x00000076b008723c */ /* 0x040fe20000001808 */
[----:B------:R-:W2:Y:S07]  /*67a0*/  LDSM.16.M88.4 R116, [R214+0xd100] ;  /* 0x00d10000d674783b */ /* 0x000eae0000000200 */
[C---:B------:R-:W-:Y:S08]  /*67b0*/  HMMA.16816.F32 R12, R176.reuse, R148, R12 ;  /* 0x00000094b00c723c */ /* 0x040ff0000000180c */
[C---:B------:R-:W-:Y:S01]  /*67c0*/  HMMA.16816.F32 R16, R176.reuse, R150, R16 ;  /* 0x00000096b010723c */ /* 0x040fe20000001810 */
[----:B------:R-:W1:Y:S07]  /*67d0*/  LDSM.16.M88.4 R148, [R214+0xd900] ;  /* 0x00d90000d694783b */ /* 0x000e6e0000000200 */
[C---:B------:R-:W-:Y:S08]  /*67e0*/  HMMA.16816.F32 R20, R176.reuse, R152, R20 ;  /* 0x00000098b014723c */ /* 0x040ff00000001814 */
[C---:B------:R-:W-:Y:S01]  /*67f0*/  HMMA.16816.F32 R24, R176.reuse, R154, R24 ;  /* 0x0000009ab018723c */ /* 0x040fe20000001818 */
[----:B------:R-:W1:Y:S07]  /*6800*/  LDSM.16.M88.4 R152, [R201] ;  /* 0x00000000c998783b */ /* 0x000e6e0000000200 */
[C---:B------:R-:W-:Y:S08]  /*6810*/  HMMA.16816.F32 R28, R176.reuse, R156, R28 ;  /* 0x0000009cb01c723c */ /* 0x040ff0000000181c */
[C---:B------:R-:W-:Y:S01]  /*6820*/  HMMA.16816.F32 R32, R176.reuse, R158, R32 ;  /* 0x0000009eb020723c */ /* 0x040fe20000001820 */
[----:B------:R-:W1:Y:S07]  /*6830*/  LDSM.16.M88.4 R156, [R200] ;  /* 0x00000000c89c783b */ /* 0x000e6e0000000200 */
[C---:B------:R-:W-:Y:S08]  /*6840*/  HMMA.16816.F32 R36, R176.reuse, R160, R36 ;  /* 0x000000a0b024723c */ /* 0x040ff00000001824 */
[C---:B------:R-:W-:Y:S01]  /*6850*/  HMMA.16816.F32 R40, R176.reuse, R162, R40 ;  /* 0x000000a2b028723c */ /* 0x040fe20000001828 */
[----:B------:R-:W-:Y:S07]  /*6860*/  LDSM.16.M88.4 R160, [R211+0xd100] ;  /* 0x00d10000d3a0783b */ /* 0x000fee0000000200 */
[C---:B---3--:R-:W-:Y:S08]  /*6870*/  HMMA.16816.F32 R44, R176.reuse, R124, R44 ;  /* 0x0000007cb02c723c */ /* 0x048ff0000000182c */
[----:B------:R-:W-:Y:S01]  /*6880*/  HMMA.16816.F32 R48, R176, R126, R48 ;  /* 0x0000007eb030723c */ /* 0x000fe20000001830 */
[----:B------:R-:W3:Y:S07]  /*6890*/  LDSM.16.M88.4 R124, [R199] ;  /* 0x00000000c77c783b */ /* 0x000eee0000000200 */
[C---:B----4-:R-:W-:Y:S08]  /*68a0*/  HMMA.16816.F32 R4, R180.reuse, R128, R4 ;  /* 0x00000080b404723c */ /* 0x050ff00000001804 */
[C---:B------:R-:W-:Y:S01]  /*68b0*/  HMMA.16816.F32 R8, R180.reuse, R130, R8 ;  /* 0x00000082b408723c */ /* 0x040fe20000001808 */
[----:B------:R-:W4:Y:S07]  /*68c0*/  LDSM.16.M88.4 R128, [R198] ;  /* 0x00000000c680783b */ /* 0x000f2e0000000200 */
[C---:B-1----:R-:W-:Y:S08]  /*68d0*/  HMMA.16816.F32 R12, R180.reuse, R132, R12 ;  /* 0x00000084b40c723c */ /* 0x042ff0000000180c */
[C---:B------:R-:W-:Y:S01]  /*68e0*/  HMMA.16816.F32 R16, R180.reuse, R134, R16 ;  /* 0x00000086b410723c */ /* 0x040fe20000001810 */
[----:B------:R-:W1:Y:S07]  /*68f0*/  LDSM.16.M88.4 R132, [R197] ;  /* 0x00000000c584783b */ /* 0x000e6e0000000200 */
[C---:B-----5:R-:W-:Y:S08]  /*6900*/  HMMA.16816.F32 R20, R180.reuse, R136, R20 ;  /* 0x00000088b414723c */ /* 0x060ff00000001814 */
[C---:B------:R-:W-:Y:S01]  /*6910*/  HMMA.16816.F32 R24, R180.reuse, R138, R24 ;  /* 0x0000008ab418723c */ /* 0x040fe20000001818 */
[----:B------:R-:W5:Y:S07]  /*6920*/  LDSM.16.M88.4 R136, [R196] ;  /* 0x00000000c488783b */ /* 0x000f6e0000000200 */
[C---:B------:R-:W-:Y:S08]  /*6930*/  HMMA.16816.F32 R28, R180.reuse, R140, R28 ;  /* 0x0000008cb41c723c */ /* 0x040ff0000000181c */
[C---:B------:R-:W-:Y:S01]  /*6940*/  HMMA.16816.F32 R32, R180.reuse, R142, R32 ;  /* 0x0000008eb420723c */ /* 0x040fe20000001820 */
[----:B------:R-:W1:Y:S07]  /*6950*/  LDSM.16.M88.4 R140, [R211+0xb100] ;  /* 0x00b10000d38c783b */ /* 0x000e6e0000000200 */
[C---:B--2---:R-:W-:Y:S08]  /*6960*/  HMMA.16816.F32 R36, R180.reuse, R116, R36 ;  /* 0x00000074b424723c */ /* 0x044ff00000001824 */
[C---:B------:R-:W-:Y:S01]  /*6970*/  HMMA.16816.F32 R40, R180.reuse, R118, R40 ;  /* 0x00000076b428723c */ /* 0x040fe20000001828 */
[----:B------:R-:W2:Y:S07]  /*6980*/  LDSM.16.M88.4 R116, [R211+0xb900] ;  /* 0x00b90000d374783b */ /* 0x000eae0000000200 */
[C---:B------:R-:W-:Y:S08]  /*6990*/  HMMA.16816.F32 R44, R180.reuse, R148, R44 ;  /* 0x00000094b42c723c */ /* 0x040ff0000000182c */
[----:B------:R-:W-:Y:S01]  /*69a0*/  HMMA.16816.F32 R48, R180, R150, R48 ;  /* 0x00000096b430723c */ /* 0x000fe20000001830 */
[----:B------:R-:W1:Y:S07]  /*69b0*/  LDSM.16.M88.4 R148, [R211+0xc100] ;  /* 0x00c10000d394783b */ /* 0x000e6e0000000200 */
[C---:B------:R-:W-:Y:S08]  /*69c0*/  HMMA.16816.F32 R4, R184.reuse, R152, R4 ;  /* 0x00000098b804723c */ /* 0x040ff00000001804 */
[C---:B------:R-:W-:Y:S01]  /*69d0*/  HMMA.16816.F32 R8, R184.reuse, R154, R8 ;  /* 0x0000009ab808723c */ /* 0x040fe20000001808 */
[----:B------:R-:W1:Y:S07]  /*69e0*/  LDSM.16.M88.4 R152, [R211+0xc900] ;  /* 0x00c90000d398783b */ /* 0x000e6e0000000200 */
[C---:B------:R-:W-:Y:S08]  /*69f0*/  HMMA.16816.F32 R12, R184.reuse, R156, R12 ;  /* 0x0000009cb80c723c */ /* 0x040ff0000000180c */
[C---:B------:R-:W-:Y:S01]  /*6a00*/  HMMA.16816.F32 R16, R184.reuse, R158, R16 ;  /* 0x0000009eb810723c */ /* 0x040fe20000001810 */
[----:B------:R-:W2:Y:S07]  /*6a10*/  LDSM.16.M88.4 R156, [R202+0x3000] ;  /* 0x00300000ca9c783b */ /* 0x000eae0000000200 */
[C---:B---3--:R-:W-:Y:S08]  /*6a20*/  HMMA.16816.F32 R20, R184.reuse, R124, R20 ;  /* 0x0000007cb814723c */ /* 0x048ff00000001814 */
[C---:B------:R-:W-:Y:S01]  /*6a30*/  HMMA.16816.F32 R24, R184.reuse, R126, R24 ;  /* 0x0000007eb818723c */ /* 0x040fe20000001818 */
[----:B------:R-:W-:Y:S07]  /*6a40*/  LDSM.16.M88.4 R124, [R202+0x4000] ;  /* 0x00400000ca7c783b */ /* 0x000fee0000000200 */
[C---:B----4-:R-:W-:Y:S08]  /*6a50*/  HMMA.16816.F32 R28, R184.reuse, R128, R28 ;  /* 0x00000080b81c723c */ /* 0x050ff0000000181c */
[C---:B------:R-:W-:Y:S08]  /*6a60*/  HMMA.16816.F32 R32, R184.reuse, R130, R32 ;  /* 0x00000082b820723c */ /* 0x040ff00000001820 */
[C---:B-1----:R-:W-:Y:S08]  /*6a70*/  HMMA.16816.F32 R36, R184.reuse, R132, R36 ;  /* 0x00000084b824723c */ /* 0x042ff00000001824 */
[C---:B------:R-:W-:Y:S08]  /*6a80*/  HMMA.16816.F32 R40, R184.reuse, R134, R40 ;  /* 0x00000086b828723c */ /* 0x040ff00000001828 */
[C---:B-----5:R-:W-:Y:S08]  /*6a90*/  HMMA.16816.F32 R44, R184.reuse, R136, R44 ;  /* 0x00000088b82c723c */ /* 0x060ff0000000182c */
[----:B------:R-:W-:Y:S08]  /*6aa0*/  HMMA.16816.F32 R48, R184, R138, R48 ;  /* 0x0000008ab830723c */ /* 0x000ff00000001830 */
[C---:B------:R-:W-:Y:S08]  /*6ab0*/  HMMA.16816.F32 R4, R188.reuse, R140, R4 ;  /* 0x0000008cbc04723c */ /* 0x040ff00000001804 */
[C---:B------:R-:W-:Y:S08]  /*6ac0*/  HMMA.16816.F32 R8, R188.reuse, R142, R8 ;  /* 0x0000008ebc08723c */ /* 0x040ff00000001808 */
[C---:B--2---:R-:W-:Y:S08]  /*6ad0*/  HMMA.16816.F32 R12, R188.reuse, R116, R12 ;  /* 0x00000074bc0c723c */ /* 0x044ff0000000180c */
        /* <DEDUP_REMOVED lines=14> */
[----:B------:R-:W1:Y:S03]  /*6bc0*/  LDSM.16.M88.4 R116, [R202+0x4800] ;  /* 0x00480000ca74783b */ /* 0x000e660000000200 */
[----:B------:R-:W-:Y:S02]  /*6bd0*/  FMUL.FTZ R158, R4, c[0x0][0x320] ;  /* 0x0000c800049e7a20 */ /* 0x000fe40000410000 */
[----:B------:R-:W-:Y:S02]  /*6be0*/  FMUL.FTZ R160, R5, c[0x0][0x320] ;  /* 0x0000c80005a07a20 */ /* 0x000fe40000410000 */
[C---:B------:R-:W-:Y:S02]  /*6bf0*/  HMMA.16816.F32 R20, R192.reuse, R124, R20 ;  /* 0x0000007cc014723c */ /* 0x040fe40000001814 */
[----:B------:R-:W2:Y:S02]  /*6c00*/  MUFU.TANH R158, R158 ;  /* 0x0000009e009e7308 */ /* 0x000ea40000002400 */
[----:B------:R-:W-:Y:S02]  /*6c10*/  FMUL.FTZ R0, R6, c[0x0][0x320] ;  /* 0x0000c80006007a20 */ /* 0x000fe40000410000 */
[----:B------:R-:W-:Y:S02]  /*6c20*/  FMUL.FTZ R159, R7, c[0x0][0x320] ;  /* 0x0000c800079f7a20 */ /* 0x000fe40000410000 */
[C---:B------:R-:W-:Y:S01]  /*6c30*/  HMMA.16816.F32 R24, R192.reuse, R126, R24 ;  /* 0x0000007ec018723c */ /* 0x040fe20000001818 */
[----:B------:R-:W3:Y:S03]  /*6c40*/  LDSM.16.M88.4 R124, [R202+0x5000] ;  /* 0x00500000ca7c783b */ /* 0x000ee60000000200 */
[----:B------:R-:W4:Y:S01]  /*6c50*/  MUFU.TANH R160, R160 ;  /* 0x000000a000a07308 */ /* 0x000f220000002400 */
[----:B------:R-:W-:Y:S02]  /*6c60*/  FMUL.FTZ R162, R8, c[0x0][0x320] ;  /* 0x0000c80008a27a20 */ /* 0x000fe40000410000 */
[----:B------:R-:W-:Y:S02]  /*6c70*/  FMUL.FTZ R164, R9, c[0x0][0x320] ;  /* 0x0000c80009a47a20 */ /* 0x000fe40000410000 */
[----:B------:R-:W-:Y:S03]  /*6c80*/  FMUL.FTZ R161, R10, c[0x0][0x320] ;  /* 0x0000c8000aa17a20 */ /* 0x000fe60000410000 */
[----:B------:R-:W-:Y:S02]  /*6c90*/  FMUL.FTZ R163, R11, c[0x0][0x320] ;  /* 0x0000c8000ba37a20 */ /* 0x000fe40000410000 */
[----:B------:R-:W2:Y:S01]  /*6ca0*/  MUFU.TANH R0, R0 ;  /* 0x0000000000007308 */ /* 0x000ea20000002400 */
[----:B------:R-:W-:Y:S02]  /*6cb0*/  FMUL.FTZ R168, R12, c[0x0][0x320] ;  /* 0x0000c8000ca87a20 */ /* 0x000fe40000410000 */
[----:B------:R-:W-:Y:S02]  /*6cc0*/  FMUL.FTZ R166, R13, c[0x0][0x320] ;  /* 0x0000c8000da67a20 */ /* 0x000fe40000410000 */
[----:B------:R-:W-:Y:S02]  /*6cd0*/  FMUL.FTZ R167, R14, c[0x0][0x320] ;  /* 0x0000c8000ea77a20 */ /* 0x000fe40000410000 */
[----:B------:R-:W-:Y:S02]  /*6ce0*/  FMUL.FTZ R165, R15, c[0x0][0x320] ;  /* 0x0000c8000fa57a20 */ /* 0x000fe40000410000 */
[----:B------:R-:W-:Y:S01]  /*6cf0*/  FMUL.FTZ R170, R16, c[0x0][0x320] ;  /* 0x0000c80010aa7a20 */ /* 0x000fe20000410000 */
[----:B------:R-:W2:Y:S01]  /*6d00*/  MUFU.TANH R159, R159 ;  /* 0x0000009f009f7308 */ /* 0x000ea20000002400 */
[C---:B-1----:R-:W-:Y:S03]  /*6d10*/  HMMA.16816.F32 R28, R192.reuse, R116, R28 ;  /* 0x00000074c01c723c */ /* 0x042fe6000000181c */
[----:B------:R-:W-:Y:S02]  /*6d20*/  FMUL.FTZ R250, R25, c[0x0][0x320] ;  /* 0x0000c80019fa7a20 */ /* 0x000fe40000410000 */
[----:B------:R-:W-:Y:S02]  /*6d30*/  FMUL.FTZ R243, R26, c[0x0][0x320] ;  /* 0x0000c8001af37a20 */ /* 0x000fe40000410000 */
[----:B------:R-:W-:Y:S01]  /*6d40*/  FMUL.FTZ R241, R27, c[0x0][0x320] ;  /* 0x0000c8001bf17a20 */ /* 0x000fe20000410000 */
[C---:B------:R-:W-:Y:S01]  /*6d50*/  HMMA.16816.F32 R32, R192.reuse, R118, R32 ;  /* 0x00000076c020723c */ /* 0x040fe20000001820 */
[----:B------:R-:W1:Y:S01]  /*6d60*/  MUFU.TANH R162, R162 ;  /* 0x000000a200a27308 */ /* 0x000e620000002400 */
[----:B------:R-:W5:Y:S01]  /*6d70*/  LDSM.16.M88.4 R116, [R202+0x5800] ;  /* 0x00580000ca74783b */ /* 0x000f620000000200 */
[----:B------:R-:W-:Y:S04]  /*6d80*/  DEPBAR.LE SB0, 0x0 ;  /* 0x000080000000791a */ /* 0x000fe80000000000 */
[----:B------:R-:W-:Y:S01]  /*6d90*/  FMUL.FTZ R240, R17, c[0x0][0x320] ;  /* 0x0000c80011f07a20 */ /* 0x000fe20000410000 */
[C---:B---3--:R-:W-:Y:S03]  /*6da0*/  HMMA.16816.F32 R36, R192.reuse, R124, R36 ;  /* 0x0000007cc024723c */ /* 0x048fe60000001824 */
[----:B------:R-:W3:Y:S01]  /*6db0*/  MUFU.TANH R164, R164 ;  /* 0x000000a400a47308 */ /* 0x000ee20000002400 */
[----:B------:R-:W-:Y:S01]  /*6dc0*/  BAR.SYNC.DEFER_BLOCKING 0x0 ;  /* 0x0000000000007b1d */ /* 0x000fe20000010000 */
[----:B------:R-:W-:Y:S02]  /*6dd0*/  FMUL.FTZ R171, R18, c[0x0][0x320] ;  /* 0x0000c80012ab7a20 */ /* 0x000fe40000410000 */
[----:B------:R-:W-:Y:S01]  /*6de0*/  FMUL.FTZ R169, R19, c[0x0][0x320] ;  /* 0x0000c80013a97a20 */ /* 0x000fe20000410000 */
[C---:B------:R-:W-:Y:S04]  /*6df0*/  HMMA.16816.F32 R40, R192.reuse, R126, R40 ;  /* 0x0000007ec028723c */ /* 0x040fe80000001828 */
[----:B------:R-:W-:Y:S01]  /*6e00*/  FMUL.FTZ R249, R28, c[0x0][0x320] ;  /* 0x0000c8001cf97a20 */ /* 0x000fe20000410000 */
[----:B------:R-:W1:Y:S01]  /*6e10*/  MUFU.TANH R161, R161 ;  /* 0x000000a100a17308 */ /* 0x000e620000002400 */
[----:B------:R-:W-:Y:S02]  /*6e20*/  FMUL.FTZ R248, R29, c[0x0][0x320] ;  /* 0x0000c8001df87a20 */ /* 0x000fe40000410000 */
[----:B------:R-:W-:Y:S04]  /*6e30*/  FMUL.FTZ R251, R32, c[0x0][0x320] ;  /* 0x0000c80020fb7a20 */ /* 0x000fe80000410000 */
        /* <DEDUP_REMOVED lines=8> */
[----:B------:R2:W2:Y:S01]  /*6ec0*/  MUFU.TANH R25, R248 ;  /* 0x000000f800197308 */ /* 0x0004a20000002400 */
[C---:B-----5:R-:W-:Y:S03]  /*6ed0*/  HMMA.16816.F32 R44, R192.reuse, R116, R44 ;  /* 0x00000074c02c723c */ /* 0x060fe6000000182c */
[----:B------:R-:W-:Y:S02]  /*6ee0*/  FMUL.FTZ R245, R31, c[0x0][0x320] ;  /* 0x0000c8001ff57a20 */ /* 0x000fe40000410000 */
[----:B------:R-:W-:Y:S02]  /*6ef0*/  FMUL.FTZ R30, R36, c[0x0][0x320] ;  /* 0x0000c800241e7a20 */ /* 0x000fe40000410000 */
[----:B------:R-:W-:Y:S01]  /*6f00*/  FMUL.FTZ R42, R42, c[0x0][0x320] ;  /* 0x0000c8002a2a7a20 */ /* 0x000fe20000410000 */
[----:B------:R-:W-:Y:S01]  /*6f10*/  HMMA.16816.F32 R48, R192, R118, R48 ;  /* 0x00000076c030723c */ /* 0x000fe20000001830 */
[----:B------:R5:W3:Y:S03]  /*6f20*/  MUFU.TANH R27, R251 ;  /* 0x000000fb001b7308 */ /* 0x000ae60000002400 */
[----:B------:R-:W-:Y:S02]  /*6f30*/  FMUL.FTZ R43, R43, c[0x0][0x320] ;  /* 0x0000c8002b2b7a20 */ /* 0x000fe40000410000 */
[----:B-1----:R-:W-:Y:S05]  /*6f40*/  FMUL.FTZ R249, R34, c[0x0][0x320] ;  /* 0x0000c80022f97a20 */ /* 0x002fea0000410000 */
[----:B------:R1:W1:Y:S01]  /*6f50*/  MUFU.TANH R29, R252 ;  /* 0x000000fc001d7308 */ /* 0x0002620000002400 */
[----:B--2---:R-:W-:Y:S02]  /*6f60*/  FMUL.FTZ R248, R35, c[0x0][0x320] ;  /* 0x0000c80023f87a20 */ /* 0x004fe40000410000 */
[----:B------:R-:W-:Y:S02]  /*6f70*/  FMUL.FTZ R35, R37, c[0x0][0x320] ;  /* 0x0000c80025237a20 */ /* 0x000fe40000410000 */
[----:B------:R-:W-:Y:S05]  /*6f80*/  FMUL.FTZ R37, R41, c[0x0][0x320] ;  /* 0x0000c80029257a20 */ /* 0x000fea0000410000 */
[----:B------:R-:W2:Y:S01]  /*6f90*/  MUFU.TANH R163, R163 ;  /* 0x000000a300a37308 */ /* 0x000ea20000002400 */
[----:B------:R-:W-:Y:S02]  /*6fa0*/  FMUL.FTZ R31, R47, c[0x0][0x320] ;  /* 0x0000c8002f1f7a20 */ /* 0x000fe40000410000 */
[----:B------:R-:W-:Y:S02]  /*6fb0*/  FMUL.FTZ R142, R48, c[0x0][0x320] ;  /* 0x0000c800308e7a20 */ /* 0x000fe40000410000 */
[----:B-----5:R-:W-:Y:S02]  /*6fc0*/  FMUL.FTZ R251, R39, c[0x0][0x320] ;  /* 0x0000c80027fb7a20 */ /* 0x020fe40000410000 */
[----:B------:R-:W-:Y:S02]  /*6fd0*/  FMUL.FTZ R39, R44, c[0x0][0x320] ;  /* 0x0000c8002c277a20 */ /* 0x000fe40000410000 */
[----:B------:R-:W-:Y:S01]  /*6fe0*/  FMUL.FTZ R41, R49, c[0x0][0x320] ;  /* 0x0000c80031297a20 */ /* 0x000fe20000410000 */
[----:B------:R-:W2:Y:S01]  /*6ff0*/  MUFU.TANH R168, R168 ;  /* 0x000000a800a87308 */ /* 0x000ea20000002400 */
[----:B------:R-:W-:Y:S02]  /*7000*/  FMUL.FTZ R34, R50, c[0x0][0x320] ;  /* 0x0000c80032227a20 */ /* 0x000fe40000410000 */
[----:B------:R-:W-:Y:S02]  /*7010*/  FMUL.FTZ R33, R51, c[0x0][0x320] ;  /* 0x0000c80033217a20 */ /* 0x000fe40000410000 */
[----:B-1----:R-:W-:Y:S02]  /*7020*/  FMUL.FTZ R252, R38, c[0x0][0x320] ;  /* 0x0000c80026fc7a20 */ /* 0x002fe40000410000 */
[----:B------:R-:W-:Y:S02]  /*7030*/  FMUL.FTZ R38, R40, c[0x0][0x320] ;  /* 0x0000c80028267a20 */ /* 0x000fe40000410000 */
[----:B------:R-:W-:Y:S01]  /*7040*/  FMUL.FTZ R45, R45, c[0x0][0x320] ;  /* 0x0000c8002d2d7a20 */ /* 0x000fe20000410000 */
[----:B------:R-:W1:Y:S01]  /*7050*/  MUFU.TANH R166, R166 ;  /* 0x000000a600a67308 */ /* 0x000e620000002400 */
[----:B------:R-:W-:Y:S09]  /*7060*/  FMUL.FTZ R46, R46, c[0x0][0x320] ;  /* 0x0000c8002e2e7a20 */ /* 0x000ff20000410000 */
[----:B------:R-:W1:Y:S10]  /*7070*/  MUFU.TANH R167, R167 ;  /* 0x000000a700a77308 */ /* 0x000e740000002400 */
        /* <DEDUP_REMOVED lines=23> */
[----:B------:R1:W1:Y:S10]  /*71f0*/  MUFU.TANH R157, R42 ;  /* 0x0000002a009d7308 */ /* 0x0002740000002400 */
[----:B------:R1:W1:Y:S10]  /*7200*/  MUFU.TANH R155, R43 ;  /* 0x0000002b009b7308 */ /* 0x0002740000002400 */
[----:B------:R-:W1:Y:S10]  /*7210*/  MUFU.TANH R39, R39 ;  /* 0x0000002700277308 */ /* 0x000e740000002400 */
[----:B------:R1:W1:Y:S10]  /*7220*/  MUFU.TANH R150, R45 ;  /* 0x0000002d00967308 */ /* 0x0002740000002400 */
[----:B------:R1:W1:Y:S10]  /*7230*/  MUFU.TANH R143, R46 ;  /* 0x0000002e008f7308 */ /* 0x0002740000002400 */
[----:B------:R-:W1:Y:S10]  /*7240*/  MUFU.TANH R31, R31 ;  /* 0x0000001f001f7308 */ /* 0x000e740000002400 */
[----:B------:R-:W1:Y:S10]  /*7250*/  MUFU.TANH R142, R142 ;  /* 0x0000008e008e7308 */ /* 0x000e740000002400 */
[----:B------:R-:W1:Y:S10]  /*7260*/  MUFU.TANH R41, R41 ;  /* 0x0000002900297308 */ /* 0x000e740000002400 */
[----:B------:R-:W1:Y:S10]  /*7270*/  MUFU.TANH R34, R34 ;  /* 0x0000002200227308 */ /* 0x000e740000002400 */
[----:B------:R-:W1:Y:S01]  /*7280*/  MUFU.TANH R33, R33 ;  /* 0x0000002100217308 */ /* 0x000e620000002400 */
[----:B------:R-:W-:-:S05]  /*7290*/  @!P0 BRA `(.L_x_180) ;  /* 0x0000035000008947 */ /* 0x000fca0003800000 */
[----:B--234-:R-:W-:Y:S02]  /*72a0*/  IMAD R5, R238, 0x60, R219 ;  /* 0x00000060ee057824 */ /* 0x01cfe400078e02db */
[----:B------:R-:W-:Y:S03]  /*72b0*/  IMAD.MOV.U32 R215, RZ, RZ, RZ ;  /* 0x000000ffffd77224 */ /* 0x000fe600078e00ff */
[----:B------:R-:W-:Y:S05]  /*72c0*/  IADD3 R216, R5, -0x60, R218 ;  /* 0xffffffa005d87810 */ /* 0x000fea0007ffe0da */
[----:B------:R-:W-:Y:S04]  /*72d0*/  @P3 IMAD.HI.U32 R5, R216, c[0x0][0x2bc], RZ ;  /* 0x0000af00d8053a27 */ /* 0x000fe800078e00ff */
[----:B------:R-:W-:Y:S01]  /*72e0*/  IMAD.MOV.U32 R4, RZ, RZ, R216 ;  /* 0x000000ffff047224 */ /* 0x000fe200078e00d8 */
[----:B------:R-:W-:Y:S04]  /*72f0*/  @P3 SHF.R.U32.HI R4, RZ, c[0x0][0x2c0], R5 ;  /* 0x0000b000ff043a19 */ /* 0x000fe80000011605 */
[C---:B------:R-:W-:Y:S04]  /*7300*/  @!P1 IADD3 R8, P0, R4.reuse, UR36, RZ ;  /* 0x0000002404089c10 */ /* 0x040fe8000ff1e0ff */
[----:B------:R-:W-:Y:S02]  /*7310*/  @!P1 LEA.HI.X.SX32 R5, R4, UR5, 0x1, P0 ;  /* 0x0000000504059c11 */ /* 0x000fe400080f0eff */
[C---:B------:R-:W-:Y:S04]  /*7320*/  @!P1 LEA R6, P0, R8.reuse, c[0x0][0x2a0], 0x2 ;  /* 0x0000a80008069a11 */ /* 0x040fe800078010ff */
[----:B------:R-:W-:Y:S01]  /*7330*/  @!P1 LEA.HI.X R7, R8, c[0x0][0x2a4], R5, 0x2, P0 ;  /* 0x0000a90008079a11 */ /* 0x000fe200000f1405 */
[----:B------:R-:W-:Y:S04]  /*7340*/  IMAD.MOV R5, RZ, RZ, -R4 ;  /* 0x000000ffff057224 */ /* 0x000fe800078e0a04 */
[----:B------:R2:W3:Y:S01]  /*7350*/  @!P1 LDG.E R215, [R6.64] ;  /* 0x0000002a06d79981 */ /* 0x0004e2000c1e1900 */
[----:B------:R-:W-:Y:S05]  /*7360*/  IMAD R216, R5, c[0x0][0x2b8], R216 ;  /* 0x0000ae0005d87a24 */ /* 0x000fea00078e02d8 */
[----:B------:R-:W-:Y:S05]  /*7370*/  SHF.R.S32.HI R5, RZ, 0x1f, R216 ;  /* 0x0000001fff057819 */ /* 0x000fea00000114d8 */
[----:B------:R-:W-:Y:S04]  /*7380*/  IMAD R5, R5, c[0x0][0x1e0], RZ ;  /* 0x0000780005057a24 */ /* 0x000fe800078e02ff */
[C---:B------:R-:W-:Y:S02]  /*7390*/  IMAD R5, R216.reuse, c[0x0][0x1e4], R5 ;  /* 0x00007900d8057a24 */ /* 0x040fe400078e0205 */
[----:B--2---:R-:W-:Y:S04]  /*73a0*/  IMAD.WIDE.U32 R6, R216, c[0x0][0x1e0], RZ ;  /* 0x00007800d8067a25 */ /* 0x004fe800078e00ff */
[----:B------:R-:W-:Y:S01]  /*73b0*/  IMAD.IADD R7, R7, 0x1, R5 ;  /* 0x0000000107077824 */ /* 0x000fe200078e0205 */
[----:B---3--:R-:W-:Y:S03]  /*73c0*/  SHF.R.S32.HI R4, RZ, 0x1f, R215 ;  /* 0x0000001fff047819 */ /* 0x008fe600000114d7 */
[C---:B------:R-:W-:Y:S04]  /*73d0*/  IMAD.WIDE.U32 R6, R215.reuse, c[0x0][0x1f0], R6 ;  /* 0x00007c00d7067a25 */ /* 0x040fe800078e0006 */
[----:B------:R-:W-:Y:S01]  /*73e0*/  IMAD R4, R4, c[0x0][0x1f0], RZ ;  /* 0x00007c0004047a24 */ /* 0x000fe200078e02ff */
[----:B------:R-:W-:Y:S03]  /*73f0*/  IADD3 R5, P0, R6, UR40, RZ ;  /* 0x0000002806057c10 */ /* 0x000fe6000ff1e0ff */
[----:B------:R-:W-:Y:S05]  /*7400*/  IMAD R4, R215, c[0x0][0x1f4], R4 ;  /* 0x00007d00d7047a24 */ /* 0x000fea00078e0204 */
[----:B------:R-:W-:Y:S02]  /*7410*/  IADD3.X R4, R7, UR9, R4, P0, !PT ;  /* 0x0000000907047c10 */ /* 0x000fe400087fe404 */
[C---:B------:R-:W-:Y:S04]  /*7420*/  LEA R16, P0, R5.reuse, c[0x0][0x1c8], 0x1 ;  /* 0x0000720005107a11 */ /* 0x040fe800078008ff */
[----:B------:R-:W-:Y:S01]  /*7430*/  LEA.HI.X R18, R5, c[0x0][0x1cc], R4, 0x1, P0 ;  /* 0x0000730005127a11 */ /* 0x000fe200000f0c04 */
[----:B------:R-:W2:Y:S01]  /*7440*/  SHFL.IDX PT, R10, R16, RZ, 0x181f ;  /* 0x00181fff100a7589 */ /* 0x000ea200000e0000 */
[----:B------:R-:W-:Y:S03]  /*7450*/  IADD3 R4, -R231, 0x10, RZ ;  /* 0x00000010e7047810 */ /* 0x000fe60007ffe1ff */
[----:B------:R-:W3:Y:S01]  /*7460*/  SHFL.IDX PT, R9, R18, RZ, 0x181f ;  /* 0x00181fff12097589 */ /* 0x000ee200000e0000 */
[----:B------:R-:W-:Y:S03]  /*7470*/  LOP3.LUT R4, R4, 0xf, RZ, 0xc0, !PT ;  /* 0x0000000f04047812 */ /* 0x000fe600078ec0ff */
[----:B------:R-:W4:Y:S04]  /*7480*/  SHFL.IDX PT, R8, R16, 0x1, 0x181f ;  /* 0x00381f0010087f89 */ /* 0x000f2800000e0000 */
[----:B------:R-:W5:Y:S04]  /*7490*/  SHFL.IDX PT, R6, R16, 0x2, 0x181f ;  /* 0x00581f0010067f89 */ /* 0x000f6800000e0000 */
[----:B------:R-:W1:Y:S04]  /*74a0*/  SHFL.IDX PT, R7, R18, 0x1, 0x181f ;  /* 0x00381f0012077f89 */ /* 0x000e6800000e0000 */
[----:B------:R-:W1:Y:S01]  /*74b0*/  SHFL.IDX PT, R5, R18, 0x2, 0x181f ;  /* 0x00581f0012057f89 */ /* 0x000e6200000e0000 */
[C---:B--2---:R-:W-:Y:S02]  /*74c0*/  IADD3 R12, P2, R10.reuse, R235, RZ ;  /* 0x000000eb0a0c7210 */ /* 0x044fe40007f5e0ff */
[----:B------:R-:W-:Y:S03]  /*74d0*/  IADD3 R14, P0, R10, R233, RZ ;  /* 0x000000e90a0e7210 */ /* 0x000fe60007f1e0ff */
[C---:B---3--:R-:W-:Y:S02]  /*74e0*/  IMAD.X R13, R9.reuse, 0x1, R236, P2 ;  /* 0x00000001090d7824 */ /* 0x048fe400010e06ec */
[----:B------:R-:W-:Y:S01]  /*74f0*/  IMAD.X R15, R9, 0x1, R234, P0 ;  /* 0x00000001090f7824 */ /* 0x000fe200000e06ea */
[C---:B----4-:R-:W-:Y:S02]  /*7500*/  IADD3 R10, P6, R8.reuse, R235, RZ ;  /* 0x000000eb080a7210 */ /* 0x050fe40007fde0ff */
[----:B------:R2:W-:Y:S01]  /*7510*/  LDGSTS.E.BYPASS.LTC128B.128 [R217+0x8100], [R12.64], !P5 ;  /* 0x081000000cd97fae */ /* 0x0005e2000e901d6a */
[----:B------:R-:W-:Y:S02]  /*7520*/  IADD3 R8, P2, R8, R233, RZ ;  /* 0x000000e908087210 */ /* 0x000fe40007f5e0ff */
[----:B-----5:R-:W-:Y:S01]  /*7530*/  IADD3 R16, P0, R6, R235, RZ ;  /* 0x000000eb06107210 */ /* 0x020fe20007f1e0ff */
[----:B------:R2:W-:Y:S01]  /*7540*/  LDGSTS.E.BYPASS.LTC128B.128 [R217+0xb100], [R14.64], !P4 ;  /* 0x0b1000000ed97fae */ /* 0x0005e2000e101d6a */
[C---:B-1----:R-:W-:Y:S02]  /*7550*/  IMAD.X R11, R7.reuse, 0x1, R236, P6 ;  /* 0x00000001070b7824 */ /* 0x042fe400030e06ec */
[----:B------:R-:W-:Y:S01]  /*7560*/  IMAD.X R9, R7, 0x1, R234, P2 ;  /* 0x0000000107097824 */ /* 0x000fe200010e06ea */
[----:B------:R-:W-:Y:S01]  /*7570*/  IADD3 R4, P6, P2, R4, R6, R233 ;  /* 0x0000000604047210 */ /* 0x000fe20007ade0e9 */
[----:B------:R-:W-:Y:S01]  /*7580*/  IMAD.X R17, R5, 0x1, R236, P0 ;  /* 0x0000000105117824 */ /* 0x000fe200000e06ec */
[----:B------:R2:W-:Y:S01]  /*7590*/  LDGSTS.E.BYPASS.LTC128B.128 [R217+0x9100], [R10.64], !P5 ;  /* 0x091000000ad97fae */ /* 0x0005e2000e901d6a */
[----:B------:R-:W-:Y:S02]  /*75a0*/  ISETP.NE.U32.AND P0, PT, R231, RZ, PT ;  /* 0x000000ffe700720c */ /* 0x000fe40003f05070 */
[----:B------:R-:W-:Y:S01]  /*75b0*/  IADD3.X R5, RZ, R5, R234, P6, P2 ;  /* 0x00000005ff057210 */ /* 0x000fe200037e44ea */
[----:B------:R2:W-:Y:S04]  /*75c0*/  LDGSTS.E.BYPASS.LTC128B.128 [R217+0xc100], [R8.64], !P4 ;  /* 0x0c10000008d97fae */ /* 0x0005e8000e101d6a */
[----:B------:R2:W-:Y:S06]  /*75d0*/  LDGSTS.E.BYPASS.LTC128B.128 [R217+0xa100], [R16.64], !P5 ;  /* 0x0a10000010d97fae */ /* 0x0005ec000e901d6a */
[----:B------:R2:W-:Y:S02]  /*75e0*/  LDGSTS.E.BYPASS.LTC128B.128.ZFILL [R217+0xd100], [R4.64], P0 ;  /* 0x0d10000004d97fae */ /* 0x0005e40008141d6a */
.L_x_180:
[----:B--234-:R-:W-:Y:S01]  /*75f0*/  IMAD.MOV.U32 R7, RZ, RZ, R220 ;  /* 0x000000ffff077224 */ /* 0x01cfe200078e00dc */
[----:B------:R-:W-:Y:S01]  /*7600*/  PLOP3.LUT P2, PT, PT, PT, UP1, 0x80, 0x0 ;  /* 0x000000000000781c */ /* 0x000fe20003f4f018 */
[----:B------:R-:W0:Y:S01]  /*7610*/  LDGDEPBAR ;  /* 0x00000000000079af */ /* 0x000e220000000000 */
[----:B------:R-:W-:Y:S01]  /*7620*/  PLOP3.LUT P0, PT, PT, PT, UP1, 0x80, 0x0 ;  /* 0x000000000000781c */ /* 0x000fe20003f0f018 */
[----:B------:R-:W-:Y:S05]  /*7630*/  IMAD R14, R238, -0x60, RZ ;  /* 0xffffffa0ee0e7824 */ /* 0x000fea00078e02ff */
[----:B------:R-:W-:Y:S05]  /*7640*/  IADD3 R5, -R221, 0x1, R14 ;  /* 0x00000001dd057810 */ /* 0x000fea0007ffe10e */
[----:B------:R-:W-:Y:S05]  /*7650*/  @P2 IMAD.HI.U32 R4, R220, c[0x0][0x2c8], RZ ;  /* 0x0000b200dc042a27 */ /* 0x000fea00078e00ff */
[----:B------:R-:W-:Y:S01]  /*7660*/  @P0 SHF.R.U32.HI R7, RZ, c[0x0][0x2cc], R4 ;  /* 0x0000b300ff070a19 */ /* 0x000fe20000011604 */
[----:B------:R-:W-:Y:S01]  /*7670*/  IMAD.U32 R4, RZ, RZ, UR8 ;  /* 0x00000008ff047e24 */ /* 0x000fe2000f8e00ff */
[----:B------:R-:W-:Y:S03]  /*7680*/  PLOP3.LUT P0, PT, PT, PT, UP0, 0x40, 0x0 ;  /* 0x000000000000781c */ /* 0x000fe60003f0e808 */
[----:B------:R-:W2:Y:S01]  /*7690*/  SHFL.IDX PT, R13, R7, RZ, 0x1c1f ;  /* 0x001c1fff070d7589 */ /* 0x000ea200000e0000 */
[----:B------:R-:W-:Y:S05]  /*76a0*/  IMAD R5, R4, c[0x0][0x1d0], R5 ;  /* 0x0000740004057a24 */ /* 0x000fea00078e0205 */
[----:B------:R-:W-:Y:S04]  /*76b0*/  IADD3 R4, R5, -c[0x0][0x168], RZ ;  /* 0x80005a0005047a10 */ /* 0x000fe80007ffe0ff */
[C---:B------:R-:W-:Y:S02]  /*76c0*/  IADD3 R5, R4.reuse, c[0x0][0x328], RZ ;  /* 0x0000ca0004057a10 */ /* 0x040fe40007ffe0ff */
[----:B------:R-:W-:Y:S03]  /*76d0*/  IADD3 R4, R4, UR13, RZ ;  /* 0x0000000d04047c10 */ /* 0x000fe6000fffe0ff */
[----:B--2---:R-:W-:Y:S02]  /*76e0*/  IMAD.IADD R11, R5, 0x1, R13 ;  /* 0x00000001050b7824 */ /* 0x004fe400078e020d */
[----:B------:R-:W-:Y:S01]  /*76f0*/  IMAD.IADD R9, R13, 0x1, R4 ;  /* 0x000000010d097824 */ /* 0x000fe200078e0204 */
[----:B------:R-:W-:-:S05]  /*7700*/  @P0 BRA `(.L_x_181) ;  /* 0x000001a000000947 */ /* 0x000fca0003800000 */
[----:B------:R-:W-:Y:S01]  /*7710*/  MOV R6, UR8 ;  /* 0x0000000800067c02 */ /* 0x000fe20008000f00 */
[----:B------:R-:W-:Y:S04]  /*7720*/  BSSY B0, `(.L_x_182) ;  /* 0x0000013000007945 */ /* 0x000fe80003800000 */
[----:B------:R-:W-:Y:S05]  /*7730*/  IMAD R13, R6, c[0x0][0x1d0], R13 ;  /* 0x00007400060d7a24 */ /* 0x000fea00078e020d */
[----:B------:R-:W-:Y:S04]  /*7740*/  IADD3 R8, R13, -c[0x0][0x168], RZ ;  /* 0x80005a000d087a10 */ /* 0x000fe80007ffe0ff */
[----:B------:R-:W-:Y:S11]  /*7750*/  ISETP.GT.AND P0, PT, R8, -0x1, PT ;  /* 0xffffffff0800780c */ /* 0x000ff60003f04270 */
[----:B------:R-:W-:Y:S02]  /*7760*/  @!UPT UIADD3 URZ, URZ, URZ, URZ ;  /* 0x0000003f3f3ff290 */ /* 0x000fe4000fffe03f */
[----:B------:R-:W-:-:S05]  /*7770*/  @P0 BRA `(.L_x_183) ;  /* 0x0000008000000947 */ /* 0x000fca0003800000 */
[----:B------:R-:W-:Y:S01]  /*7780*/  LOP3.LUT R8, RZ, R8, RZ, 0x33, !PT ;  /* 0x00000008ff087212 */ /* 0x000fe200078e33ff */
[----:B------:R-:W-:Y:S05]  /*7790*/  IMAD.MOV.U32 R6, RZ, RZ, c[0x0][0x32c] ;  /* 0x0000cb00ff067624 */ /* 0x000fea00078e00ff */
[----:B------:R-:W-:Y:S11]  /*77a0*/  ISETP.NE.AND P0, PT, R6, 0x1, PT ;  /* 0x000000010600780c */ /* 0x000ff60003f05270 */
[----:B------:R-:W-:Y:S02]  /*77b0*/  @!UPT UIADD3 URZ, URZ, URZ, URZ ;  /* 0x0000003f3f3ff290 */ /* 0x000fe4000fffe03f */
[----:B------:R-:W-:Y:S05]  /*77c0*/  @P0 IMAD.HI.U32 R6, R8, c[0x0][0x330], RZ ;  /* 0x0000cc0008060a27 */ /* 0x000fea00078e00ff */
[----:B------:R-:W-:Y:S04]  /*77d0*/  @P0 SHF.R.U32.HI R8, RZ, c[0x0][0x334], R6 ;  /* 0x0000cd00ff080a19 */ /* 0x000fe80000011606 */
[----:B------:R-:W-:Y:S01]  /*77e0*/  LOP3.LUT R8, RZ, R8, RZ, 0x33, !PT ;  /* 0x00000008ff087212 */ /* 0x000fe200078e33ff */
[----:B------:R-:W-:-:S05]  /*77f0*/  BRA `(.L_x_184) ;  /* 0x0000005000007947 */ /* 0x000fca0003800000 */
.L_x_183:
[----:B------:R-:W-:Y:S04]  /*7800*/  MOV R6, c[0x0][0x32c] ;  /* 0x0000cb0000067a02 */ /* 0x000fe80000000f00 */
[----:B------:R-:W-:Y:S11]  /*7810*/  ISETP.NE.AND P0, PT, R6, 0x1, PT ;  /* 0x000000010600780c */ /* 0x000ff60003f05270 */
[----:B------:R-:W-:Y:S02]  /*7820*/  @!UPT UIADD3 URZ, URZ, URZ, URZ ;  /* 0x0000003f3f3ff290 */ /* 0x000fe4000fffe03f */
[----:B------:R-:W-:Y:S05]  /*7830*/  @P0 IMAD.HI.U32 R6, R8, c[0x0][0x330], RZ ;  /* 0x0000cc0008060a27 */ /* 0x000fea00078e00ff */
[----:B------:R-:W-:Y:S02]  /*7840*/  @P0 SHF.R.U32.HI R8, RZ, c[0x0][0x334], R6 ;  /* 0x0000cd00ff080a19 */ /* 0x000fe40000011606 */
.L_x_184:
[----:B------:R-:W-:Y:S05]  /*7850*/  BSYNC B0 ;  /* 0x0000000000007941 */ /* 0x000fea0003800000 */
.L_x_182:
[----:B------:R-:W-:Y:S04]  /*7860*/  IMAD.IADD R13, R14, 0x1, -R221 ;  /* 0x000000010e0d7824 */ /* 0x000fe800078e0add */
[----:B------:R-:W-:Y:S05]  /*7870*/  IMAD R8, R8, c[0x0][0x32c], R13 ;  /* 0x0000cb0008087a24 */ /* 0x000fea00078e020d */
[----:B------:R-:W-:Y:S02]  /*7880*/  IADD3 R6, R8, c[0x0][0x32c], RZ ;  /* 0x0000cb0008067a10 */ /* 0x000fe40007ffe0ff */
[----:B------:R-:W-:Y:S02]  /*7890*/  IMNMX R9, R9, R8, !PT ;  /* 0x0000000809097217 */ /* 0x000fe40007800200 */
[----:B------:R-:W-:Y:S02]  /*78a0*/  IMNMX R11, R11, R6, PT ;  /* 0x000000060b0b7217 */ /* 0x000fe40003800200 */
.L_x_181:
[C---:B------:R-:W-:Y:S01]  /*78b0*/  ISETP.GE.AND P0, PT, R14.reuse, 0x1, PT ;  /* 0x000000010e00780c */ /* 0x040fe20003f06270 */
[----:B------:R-:W2:Y:S01]  /*78c0*/  SHFL.IDX PT, R7, R7, 0x1, 0x1c1f ;  /* 0x003c1f0007077f89 */ /* 0x000ea200000e0000 */
[----:B------:R-:W-:Y:S02]  /*78d0*/  ISETP.GE.AND P2, PT, R14, 0x2, PT ;  /* 0x000000020e00780c */ /* 0x000fe40003f46270 */
[----:B------:R-:W-:Y:S02]  /*78e0*/  LOP3.LUT R226, R226, 0xffdfffff, RZ, 0xc0, !PT ;  /* 0xffdfffffe2e27812 */ /* 0x000fe400078ec0ff */
[----:B------:R-:W-:Y:S07]  /*78f0*/  ISETP.GE.AND P6, PT, R14, 0x59, PT ;  /* 0x000000590e00780c */ /* 0x000fee0003fc6270 */
[----:B------:R-:W-:Y:S02]  /*7900*/  @P0 LOP3.LUT R226, R226, 0x200000, RZ, 0xfc, !PT ;  /* 0x00200000e2e20812 */ /* 0x000fe400078efcff */
[----:B------:R-:W-:Y:S02]  /*7910*/  ISETP.GT.AND P0, PT, R9, RZ, !P0 ;  /* 0x000000ff0900720c */ /* 0x000fe40004704270 */
[----:B------:R-:W-:Y:S02]  /*7920*/  LOP3.LUT R226, R226, 0xffefffff, RZ, 0xc0, !PT ;  /* 0xffefffffe2e27812 */ /* 0x000fe400078ec0ff */
[----:B------:R-:W-:Y:S02]  /*7930*/  ISETP.LT.OR P0, PT, R11, 0x1, P0 ;  /* 0x000000010b00780c */ /* 0x000fe40000701670 */
[----:B------:R-:W-:Y:S02]  /*7940*/  @P2 LOP3.LUT R226, R226, 0x100000, RZ, 0xfc, !PT ;  /* 0x00100000e2e22812 */ /* 0x000fe400078efcff */
[----:B------:R-:W-:Y:S02]  /*7950*/  FSEL R12, R158, -INF , !P0 ;  /* 0xff8000009e0c7808 */ /* 0x000fe40004000000 */
[----:B------:R-:W-:Y:S01]  /*7960*/  ISETP.GT.AND P0, PT, R9, 0x1, !P2 ;  /* 0x000000010900780c */ /* 0x000fe20005704270 */
[--C-:B--2---:R-:W-:Y:S01]  /*7970*/  IMAD.IADD R5, R5, 0x1, R7.reuse ;  /* 0x0000000105057824 */ /* 0x104fe200078e0207 */
[----:B------:R-:W-:Y:S01]  /*7980*/  ISETP.GE.AND P2, PT, R14, 0x9, PT ;  /* 0x000000090e00780c */ /* 0x000fe20003f46270 */
[----:B------:R-:W-:Y:S01]  /*7990*/  IMAD.IADD R4, R4, 0x1, R7 ;  /* 0x0000000104047824 */ /* 0x000fe200078e0207 */
[----:B------:R-:W-:Y:S02]  /*79a0*/  ISETP.LT.OR P0, PT, R11, 0x2, P0 ;  /* 0x000000020b00780c */ /* 0x000fe40000701670 */
[----:B------:R-:W-:Y:S02]  /*79b0*/  LOP3.LUT R226, R226, 0xfff7ffff, RZ, 0xc0, !PT ;  /* 0xfff7ffffe2e27812 */ /* 0x000fe400078ec0ff */
[----:B------:R-:W-:Y:S02]  /*79c0*/  FSEL R10, R160, -INF , !P0 ;  /* 0xff800000a00a7808 */ /* 0x000fe40004000000 */
[----:B------:R-:W-:Y:S04]  /*79d0*/  ISETP.GT.AND P0, PT, R9, 0x8, !P2 ;  /* 0x000000080900780c */ /* 0x000fe80005704270 */
[----:B------:R-:W-:Y:S02]  /*79e0*/  ISETP.LT.OR P0, PT, R11, 0x9, P0 ;  /* 0x000000090b00780c */ /* 0x000fe40000701670 */
[----:B------:R-:W-:Y:S02]  /*79f0*/  @P2 LOP3.LUT R226, R226, 0x80000, RZ, 0xfc, !PT ;  /* 0x00080000e2e22812 */ /* 0x000fe400078efcff */
[----:B------:R-:W-:Y:S02]  /*7a00*/  ISETP.GE.AND P2, PT, R14, 0xa, PT ;  /* 0x0000000a0e00780c */ /* 0x000fe40003f46270 */
[----:B------:R-:W-:Y:S02]  /*7a10*/  LOP3.LUT R226, R226, 0xfffbffff, RZ, 0xc0, !PT ;  /* 0xfffbffffe2e27812 */ /* 0x000fe400078ec0ff */
[----:B------:R-:W-:Y:S02]  /*7a20*/  FSEL R6, R162, -INF , !P0 ;  /* 0xff800000a2067808 */ /* 0x000fe40004000000 */
[----:B------:R-:W-:Y:S04]  /*7a30*/  ISETP.GT.AND P0, PT, R9, 0x9, !P2 ;  /* 0x000000090900780c */ /* 0x000fe80005704270 */
[----:B------:R-:W-:Y:S03]  /*7a40*/  ISETP.LT.OR P0, PT, R11, 0xa, P0 ;  /* 0x0000000a0b00780c */ /* 0x000fe60000701670 */
        /* <DEDUP_REMOVED lines=9> */
[----:B-1----:R-:W-:Y:S02]  /*7ae0*/  FSEL R42, R168, -INF , !P0 ;  /* 0xff800000a82a7808 */ /* 0x002fe40004000000 */
        /* <DEDUP_REMOVED lines=88> */
[----:B------:R-:W-:Y:S02]  /*8070*/  FSEL R162, R37, -INF , !P0 ;  /* 0xff80000025a27808 */ /* 0x000fe40004000000 */
[----:B------:R-:W-:Y:S02]  /*8080*/  LOP3.LUT R226, R226, 0xfffffffd, RZ, 0xc0, !PT ;  /* 0xfffffffde2e27812 */ /* 0x000fe400078ec0ff */
[----:B------:R-:W-:Y:S04]  /*8090*/  ISETP.GT.AND P0, PT, R9, 0x50, !P2 ;  /* 0x000000500900780c */ /* 0x000fe80005704270 */
[----:B------:R-:W-:Y:S03]  /*80a0*/  ISETP.LT.OR P0, PT, R11, 0x51, P0 ;  /* 0x000000510b00780c */ /* 0x000fe60000701670 */
[----:B------:R-:W-:Y:S02]  /*80b0*/  @P2 LOP3.LUT R226, R226, 0x2, RZ, 0xfc, !PT ;  /* 0x00000002e2e22812 */ /* 0x000fe400078efcff */
[----:B------:R-:W-:Y:S02]  /*80c0*/  ISETP.GE.AND P2, PT, R14, 0x52, PT ;  /* 0x000000520e00780c */ /* 0x000fe40003f46270 */
[----:B------:R-:W-:Y:S02]  /*80d0*/  FSEL R152, R39, -INF , !P0 ;  /* 0xff80000027987808 */ /* 0x000fe40004000000 */
[----:B------:R-:W-:Y:S02]  /*80e0*/  ISETP.GT.AND P0, PT, R9, 0x51, !P2 ;  /* 0x000000510900780c */ /* 0x000fe40005704270 */
[----:B------:R-:W-:Y:S02]  /*80f0*/  LOP3.LUT R226, R226, 0xfffffffe, RZ, 0xc0, !PT ;  /* 0xfffffffee2e27812 */ /* 0x000fe400078ec0ff */
[----:B------:R-:W-:Y:S04]  /*8100*/  ISETP.LT.OR P0, PT, R11, 0x52, P0 ;  /* 0x000000520b00780c */ /* 0x000fe80000701670 */
[----:B------:R-:W-:Y:S02]  /*8110*/  FSEL R150, R150, -INF , !P0 ;  /* 0xff80000096967808 */ /* 0x000fe40004000000 */
[----:B------:R-:W-:Y:S02]  /*8120*/  ISETP.GT.AND P0, PT, R9, 0x58, !P6 ;  /* 0x000000580900780c */ /* 0x000fe40007704270 */
[----:B------:R-:W-:Y:S02]  /*8130*/  @P2 LOP3.LUT R226, R226, 0x1, RZ, 0xfc, !PT ;  /* 0x00000001e2e22812 */ /* 0x000fe400078efcff */
[----:B------:R-:W-:Y:S02]  /*8140*/  ISETP.LT.OR P0, PT, R11, 0x59, P0 ;  /* 0x000000590b00780c */ /* 0x000fe40000701670 */
[----:B------:R-:W-:Y:S02]  /*8150*/  ISETP.GE.AND P2, PT, R14, 0x5a, PT ;  /* 0x0000005a0e00780c */ /* 0x000fe40003f46270 */
[----:B------:R-:W-:Y:S02]  /*8160*/  FSEL R142, R142, -INF , !P0 ;  /* 0xff8000008e8e7808 */ /* 0x000fe40004000000 */
[----:B------:R-:W-:Y:S04]  /*8170*/  ISETP.GT.AND P0, PT, R9, 0x59, !P2 ;  /* 0x000000590900780c */ /* 0x000fe80005704270 */
[----:B------:R-:W-:Y:S04]  /*8180*/  ISETP.LT.OR P0, PT, R11, 0x5a, P0 ;  /* 0x0000005a0b00780c */ /* 0x000fe80000701670 */
[----:B------:R-:W-:Y:S02]  /*8190*/  FSEL R140, R41, -INF , !P0 ;  /* 0xff800000298c7808 */ /* 0x000fe40004000000 */
[----:B------:R-:W-:Y:S11]  /*81a0*/  PLOP3.LUT P0, PT, PT, PT, UP0, 0x40, 0x0 ;  /* 0x000000000000781c */ /* 0x000ff60003f0e808 */
[----:B------:R-:W-:Y:S02]  /*81b0*/  @!UPT UIADD3 URZ, URZ, URZ, URZ ;  /* 0x0000003f3f3ff290 */ /* 0x000fe4000fffe03f */
        /* <DEDUP_REMOVED lines=16> */
.L_x_187:
[----:B------:R-:W-:Y:S04]  /*82c0*/  MOV R7, c[0x0][0x32c] ;  /* 0x0000cb0000077a02 */ /* 0x000fe80000000f00 */
[----:B------:R-:W-:Y:S11]  /*82d0*/  ISETP.NE.AND P0, PT, R7, 0x1, PT ;  /* 0x000000010700780c */ /* 0x000ff60003f05270 */
[----:B------:R-:W-:Y:S02]  /*82e0*/  @!UPT UIADD3 URZ, URZ, URZ, URZ ;  /* 0x0000003f3f3ff290 */ /* 0x000fe4000fffe03f */
[----:B------:R-:W-:Y:S05]  /*82f0*/  @P0 IMAD.HI.U32 R7, R9, c[0x0][0x330], RZ ;  /* 0x0000cc0009070a27 */ /* 0x000fea00078e00ff */
[----:B------:R-:W-:Y:S02]  /*8300*/  @P0 SHF.R.U32.HI R9, RZ, c[0x0][0x334], R7 ;  /* 0x0000cd00ff090a19 */ /* 0x000fe40000011607 */
.L_x_188:
[----:B------:R-:W-:Y:S05]  /*8310*/  BSYNC B0 ;  /* 0x0000000000007941 */ /* 0x000fea0003800000 */
.L_x_186:
[----:B------:R-:W-:Y:S04]  /*8320*/  IMAD.IADD R14, R14, 0x1, -R221 ;  /* 0x000000010e0e7824 */ /* 0x000fe800078e0add */
[----:B------:R-:W-:Y:S05]  /*8330*/  IMAD R14, R9, c[0x0][0x32c], R14 ;  /* 0x0000cb00090e7a24 */ /* 0x000fea00078e020e */
[----:B------:R-:W-:Y:S02]  /*8340*/  IADD3 R16, R14, c[0x0][0x32c], RZ ;  /* 0x0000cb000e107a10 */ /* 0x000fe40007ffe0ff */
[----:B------:R-:W-:Y:S02]  /*8350*/  IMNMX R4, R4, R14, !PT ;  /* 0x0000000e04047217 */ /* 0x000fe40007800200 */
[----:B------:R-:W-:Y:S02]  /*8360*/  IMNMX R5, R5, R16, PT ;  /* 0x0000001005057217 */ /* 0x000fe40003800200 */
.L_x_185:
[----:B------:R-:W-:Y:S01]  /*8370*/  LOP3.LUT P0, RZ, R226, 0x200000, RZ, 0xc0, !PT ;  /* 0x00200000e2ff7812 */ /* 0x000fe2000780c0ff */
[----:B------:R-:W-:Y:S01]  /*8380*/  LDSM.16.MT88.4 R20, [R210+0x100] ;  /* 0x00010000d214783b */ /* 0x000fe20000004200 */
[----:B------:R-:W-:Y:S02]  /*8390*/  FMNMX.FTZ R17, R12, R3, !PT ;  /* 0x000000030c117209 */ /* 0x000fe40007810000 */
[----:B------:R-:W-:Y:S02]  /*83a0*/  ISETP.GT.AND P0, PT, R4, RZ, !P0 ;  /* 0x000000ff0400720c */ /* 0x000fe40004704270 */
[----:B------:R-:W-:Y:S02]  /*83b0*/  FMNMX.FTZ R17, R10, R17, !PT ;  /* 0x000000110a117209 */ /* 0x000fe40007810000 */
[C---:B------:R-:W-:Y:S01]  /*83c0*/  ISETP.LT.OR P0, PT, R5.reuse, 0x1, P0 ;  /* 0x000000010500780c */ /* 0x040fe20000701670 */
[----:B------:R-:W-:Y:S01]  /*83d0*/  LDSM.16.MT88.4 R36, [R208+0x100] ;  /* 0x00010000d024783b */ /* 0x000fe20000004200 */
[----:B------:R-:W-:Y:S02]  /*83e0*/  FMNMX.FTZ R17, R6, R17, !PT ;  /* 0x0000001106117209 */ /* 0x000fe40007810000 */
[----:B------:R-:W-:Y:S02]  /*83f0*/  FSEL R15, R0, -INF , !P0 ;  /* 0xff800000000f7808 */ /* 0x000fe40004000000 */
[----:B------:R-:W-:Y:S02]  /*8400*/  LOP3.LUT P0, RZ, R226, 0x100000, RZ, 0xc0, !PT ;  /* 0x00100000e2ff7812 */ /* 0x000fe4000780c0ff */
[----:B------:R-:W-:Y:S01]  /*8410*/  FMNMX.FTZ R17, R8, R17, !PT ;  /* 0x0000001108117209 */ /* 0x000fe20007810000 */
[----:B------:R-:W-:Y:S01]  /*8420*/  LDSM.16.MT88.4 R44, [R212+0x3100] ;  /* 0x00310000d42c783b */ /* 0x000fe20000004200 */
[----:B------:R-:W-:Y:S02]  /*8430*/  ISETP.GT.AND P0, PT, R4, 0x1, !P0 ;  /* 0x000000010400780c */ /* 0x000fe40004704270 */
[----:B------:R-:W-:Y:S02]  /*8440*/  FMNMX.FTZ R17, R42, R17, !PT ;  /* 0x000000112a117209 */ /* 0x000fe40007810000 */
[----:B------:R-:W-:Y:S02]  /*8450*/  ISETP.LT.OR P0, PT, R5, 0x2, P0 ;  /* 0x000000020500780c */ /* 0x000fe40000701670 */
[----:B------:R-:W-:Y:S02]  /*8460*/  FMNMX.FTZ R17, R40, R17, !PT ;  /* 0x0000001128117209 */ /* 0x000fe40007810000 */
[----:B------:R-:W-:Y:S02]  /*8470*/  FSEL R13, R159, -INF , !P0 ;  /* 0xff8000009f0d7808 */ /* 0x000fe40004000000 */
[----:B------:R-:W-:Y:S02]  /*8480*/  LOP3.LUT P0, RZ, R226, 0x80000, RZ, 0xc0, !PT ;  /* 0x00080000e2ff7812 */ /* 0x000fe4000780c0ff */
[----:B------:R-:W-:Y:S02]  /*8490*/  FMNMX.FTZ R17, R50, R17, !PT ;  /* 0x0000001132117209 */ /* 0x000fe40007810000 */
        /* <DEDUP_REMOVED lines=66> */
[----:B------:R-:W-:Y:S01]  /*88c0*/  ISETP.GT.AND P6, PT, R4, 0x58, !P6 ;  /* 0x000000580400780c */ /* 0x000fe200077c4270 */
[----:B------:R-:W1:Y:S01]  /*88d0*/  SHFL.BFLY PT, R14, R7, 0x2, 0x1f ;  /* 0x0c401f00070e7f89 */ /* 0x000e6200000e0000 */
[----:B------:R-:W-:Y:S02]  /*88e0*/  FSEL R169, R241, -INF , !P0 ;  /* 0xff800000f1a97808 */ /* 0x000fe40004000000 */
[----:B------:R-:W-:Y:S02]  /*88f0*/  LOP3.LUT P0, RZ, R226, 0x200, RZ, 0xc0, !PT ;  /* 0x00000200e2ff7812 */ /* 0x000fe4000780c0ff */
[----:B------:R-:W-:Y:S02]  /*8900*/  FMNMX.FTZ R0, R169, R0, !PT ;  /* 0x00000000a9007209 */ /* 0x000fe40007810000 */
[C---:B------:R-:W-:Y:S02]  /*8910*/  ISETP.GT.AND P0, PT, R4.reuse, 0x30, !P0 ;  /* 0x000000300400780c */ /* 0x040fe40004704270 */
[C---:B------:R-:W-:Y:S02]  /*8920*/  ISETP.LT.OR P6, PT, R5.reuse, 0x59, P6 ;  /* 0x000000590500780c */ /* 0x040fe400037c1670 */
[----:B------:R-:W-:Y:S02]  /*8930*/  ISETP.LT.OR P0, PT, R5, 0x31, P0 ;  /* 0x000000310500780c */ /* 0x000fe40000701670 */
[----:B------:R-:W-:Y:S02]  /*8940*/  ISETP.GT.AND P2, PT, R4, 0x59, !P2 ;  /* 0x000000590400780c */ /* 0x000fe40005744270 */
[----:B------:R-:W-:Y:S02]  /*8950*/  FSEL R241, R247, -INF , !P0 ;  /* 0xff800000f7f17808 */ /* 0x000fe40004000000 */
[----:B------:R-:W-:Y:S02]  /*8960*/  LOP3.LUT P0, RZ, R226, 0x100, RZ, 0xc0, !PT ;  /* 0x00000100e2ff7812 */ /* 0x000fe4000780c0ff */
[----:B------:R-:W-:Y:S02]  /*8970*/  FMNMX.FTZ R0, R241, R0, !PT ;  /* 0x00000000f1007209 */ /* 0x000fe40007810000 */
[----:B------:R-:W-:Y:S02]  /*8980*/  ISETP.GT.AND P0, PT, R4, 0x31, !P0 ;  /* 0x000000310400780c */ /* 0x000fe40004704270 */
[----:B------:R-:W-:Y:S02]  /*8990*/  FSEL R135, R34, -INF , !P6 ;  /* 0xff80000022877808 */ /* 0x000fe40007000000 */
[C---:B------:R-:W-:Y:S02]  /*89a0*/  ISETP.LT.OR P0, PT, R5.reuse, 0x32, P0 ;  /* 0x000000320500780c */ /* 0x040fe40000701670 */
[----:B------:R-:W-:Y:S02]  /*89b0*/  ISETP.LT.OR P2, PT, R5, 0x5a, P2 ;  /* 0x0000005a0500780c */ /* 0x000fe40001741670 */
[----:B------:R-:W-:Y:S02]  /*89c0*/  FSEL R245, R245, -INF , !P0 ;  /* 0xff800000f5f57808 */ /* 0x000fe40004000000 */
[----:B------:R-:W-:Y:S02]  /*89d0*/  LOP3.LUT P0, RZ, R226, 0x80, RZ, 0xc0, !PT ;  /* 0x00000080e2ff7812 */ /* 0x000fe4000780c0ff */
[----:B------:R-:W-:Y:S02]  /*89e0*/  FMNMX.FTZ R0, R245, R0, !PT ;  /* 0x00000000f5007209 */ /* 0x000fe40007810000 */
[----:B------:R-:W-:Y:S02]  /*89f0*/  ISETP.GT.AND P0, PT, R4, 0x38, !P0 ;  /* 0x000000380400780c */ /* 0x000fe40004704270 */
[----:B------:R-:W-:Y:S02]  /*8a00*/  FSEL R117, R33, -INF , !P2 ;  /* 0xff80000021757808 */ /* 0x000fe40005000000 */
[----:B------:R-:W-:Y:S02]  /*8a10*/  ISETP.LT.OR P0, PT, R5, 0x39, P0 ;  /* 0x000000390500780c */ /* 0x000fe40000701670 */
[----:B-1----:R-:W-:Y:S02]  /*8a20*/  FMNMX.FTZ R14, R7, R14, !PT ;  /* 0x0000000e070e7209 */ /* 0x002fe40007810000 */
[----:B------:R-:W-:Y:S02]  /*8a30*/  FSEL R243, R249, -INF , !P0 ;  /* 0xff800000f9f37808 */ /* 0x000fe40004000000 */
[----:B------:R-:W-:Y:S01]  /*8a40*/  LOP3.LUT P0, RZ, R226, 0x40, RZ, 0xc0, !PT ;  /* 0x00000040e2ff7812 */ /* 0x000fe2000780c0ff */
[----:B------:R-:W1:Y:S01]  /*8a50*/  SHFL.BFLY PT, R17, R14, 0x1, 0x1f ;  /* 0x0c201f000e117f89 */ /* 0x000e6200000e0000 */
[----:B------:R-:W-:Y:S02]  /*8a60*/  FMNMX.FTZ R0, R243, R0, !PT ;  /* 0x00000000f3007209 */ /* 0x000fe40007810000 */
[----:B------:R-:W-:Y:S04]  /*8a70*/  ISETP.GT.AND P0, PT, R4, 0x39, !P0 ;  /* 0x000000390400780c */ /* 0x000fe80004704270 */
[----:B------:R-:W-:Y:S04]  /*8a80*/  ISETP.LT.OR P0, PT, R5, 0x3a, P0 ;  /* 0x0000003a0500780c */ /* 0x000fe80000701670 */
[----:B------:R-:W-:Y:S02]  /*8a90*/  FSEL R239, R248, -INF , !P0 ;  /* 0xff800000f8ef7808 */ /* 0x000fe40004000000 */
[----:B------:R-:W-:Y:S02]  /*8aa0*/  LOP3.LUT P0, RZ, R226, 0x20, RZ, 0xc0, !PT ;  /* 0x00000020e2ff7812 */ /* 0x000fe4000780c0ff */
        /* <DEDUP_REMOVED lines=29> */
[----:B------:R-:W-:Y:S02]  /*8c80*/  LDSM.16.MT88.4 R28, [R209+0x100] ;  /* 0x00010000d11c783b */ /* 0x000fe40000004200 */
[----:B------:R-:W-:Y:S04]  /*8c90*/  FMNMX.FTZ R0, R139, R0, !PT ;  /* 0x000000008b007209 */ /* 0x000fe80007810000 */
[----:B------:R-:W-:Y:S04]  /*8ca0*/  FMNMX.FTZ R0, R135, R0, !PT ;  /* 0x0000000087007209 */ /* 0x000fe80007810000 */
[----:B------:R-:W-:Y:S02]  /*8cb0*/  FMNMX.FTZ R7, R117, R0, !PT ;  /* 0x0000000075077209 */ /* 0x000fe40007810000 */
[----:B-1----:R-:W-:Y:S03]  /*8cc0*/  FMNMX.FTZ R0, R14, R17, !PT ;  /* 0x000000110e007209 */ /* 0x002fe60007810000 */
[----:B------:R-:W1:Y:S01]  /*8cd0*/  SHFL.BFLY PT, R4, R7, 0x2, 0x1f ;  /* 0x0c401f0007047f89 */ /* 0x000e6200000e0000 */
[C---:B------:R-:W-:Y:S01]  /*8ce0*/  FSETP.NEU.FTZ.AND P0, PT, R0.reuse, -INF , PT ;  /* 0xff8000000000780b */ /* 0x040fe20003f1d000 */
[----:B------:R-:W-:Y:S05]  /*8cf0*/  FMUL.FTZ R149, R0, c[0x0][0x2d0] ;  /* 0x0000b40000957a20 */ /* 0x000fea0000410000 */
[----:B------:R-:W-:Y:S05]  /*8d00*/  FSEL R149, R149, RZ, P0 ;  /* 0x000000ff95957208 */ /* 0x000fea0000000000 */
[--C-:B------:R-:W-:Y:S01]  /*8d10*/  FFMA.FTZ R118, R6, c[0x0][0x2d0], -R149.reuse ;  /* 0x0000b40006767a23 */ /* 0x100fe20000010895 */
[----:B------:R-:W-:Y:S01]  /*8d20*/  FSEL R6, R0, RZ, P0 ;  /* 0x000000ff00067208 */ /* 0x000fe20000000000 */
[--C-:B------:R-:W-:Y:S02]  /*8d30*/  FFMA.FTZ R128, R12, c[0x0][0x2d0], -R149.reuse ;  /* 0x0000b4000c807a23 */ /* 0x100fe40000010895 */
[----:B------:R-:W-:Y:S02]  /*8d40*/  FFMA.FTZ R119, R10, c[0x0][0x2d0], -R149 ;  /* 0x0000b4000a777a23 */ /* 0x000fe40000010895 */
[----:B------:R-:W-:Y:S01]  /*8d50*/  FADD.FTZ R3, -R6, R3 ;  /* 0x0000000306037221 */ /* 0x000fe20000010100 */
[----:B------:R-:W-:Y:S01]  /*8d60*/  MUFU.EX2 R118, R118 ;  /* 0x0000007600767308 */ /* 0x000fe20000000800 */
[--C-:B------:R-:W-:Y:S02]  /*8d70*/  FFMA.FTZ R129, R8, c[0x0][0x2d0], -R149.reuse ;  /* 0x0000b40008817a23 */ /* 0x100fe40000010895 */
[--C-:B------:R-:W-:Y:S01]  /*8d80*/  FFMA.FTZ R136, R42, c[0x0][0x2d0], -R149.reuse ;  /* 0x0000b4002a887a23 */ /* 0x100fe20000010895 */
[----:B-1----:R-:W-:Y:S01]  /*8d90*/  FMNMX.FTZ R5, R7, R4, !PT ;  /* 0x0000000407057209 */ /* 0x002fe20007810000 */
[--C-:B------:R-:W-:Y:S02]  /*8da0*/  FFMA.FTZ R137, R40, c[0x0][0x2d0], -R149.reuse ;  /* 0x0000b40028897a23 */ /* 0x100fe40000010895 */
[--C-:B------:R-:W-:Y:S02]  /*8db0*/  FFMA.FTZ R138, R50, c[0x0][0x2d0], -R149.reuse ;  /* 0x0000b400328a7a23 */ /* 0x100fe40000010895 */
[----:B------:R-:W1:Y:S01]  /*8dc0*/  SHFL.BFLY PT, R4, R5, 0x1, 0x1f ;  /* 0x0c201f0005047f89 */ /* 0x000e6200000e0000 */
        /* <DEDUP_REMOVED lines=10> */
[--C-:B------:R-:W-:Y:S03]  /*8e70*/  FFMA.FTZ R142, R142, c[0x0][0x2d0], -R149.reuse ;  /* 0x0000b4008e8e7a23 */ /* 0x100fe60000010895 */
[----:B------:R-:W3:Y:S01]  /*8e80*/  MUFU.EX2 R129, R129 ;  /* 0x0000008100817308 */ /* 0x000ee20000000800 */
[----:B-1----:R-:W-:Y:S01]  /*8e90*/  FMNMX.FTZ R116, R5, R4, !PT ;  /* 0x0000000405747209 */ /* 0x002fe20007810000 */
[----:B------:R-:W-:Y:S03]  /*8ea0*/  FMUL.FTZ R4, R3, c[0x0][0x2d0] ;  /* 0x0000b40003047a20 */ /* 0x000fe60000410000 */
[C---:B------:R-:W-:Y:S01]  /*8eb0*/  FSETP.NEU.FTZ.AND P0, PT, R116.reuse, -INF , PT ;  /* 0xff8000007400780b */ /* 0x040fe20003f1d000 */
[C---:B------:R-:W-:Y:S04]  /*8ec0*/  FMUL.FTZ R134, R116.reuse, c[0x0][0x2d0] ;  /* 0x0000b40074867a20 */ /* 0x040fe80000410000 */
[----:B------:R-:W1:Y:S01]  /*8ed0*/  MUFU.EX2 R3, R4 ;  /* 0x0000000400037308 */ /* 0x000e620000000800 */
[----:B------:R-:W-:Y:S02]  /*8ee0*/  FSEL R5, R116, RZ, P0 ;  /* 0x000000ff74057208 */ /* 0x000fe40000000000 */
[----:B------:R-:W-:Y:S02]  /*8ef0*/  FSEL R134, R134, RZ, P0 ;  /* 0x000000ff86867208 */ /* 0x000fe40000000000 */
[----:B--2---:R-:W-:Y:S01]  /*8f00*/  F2FP.PACK_AB R124, R119, R128 ;  /* 0x00000080777c723e */ /* 0x004fe200000000ff */
[----:B------:R-:W-:Y:S01]  /*8f10*/  FADD.FTZ R5, -R5, R2 ;  /* 0x0000000205057221 */ /* 0x000fe20000010100 */
[----:B------:R-:W-:Y:S01]  /*8f20*/  ISETP.GT.AND P0, PT, R238, UR4, PT ;  /* 0x00000004ee007c0c */ /* 0x000fe2000bf04270 */
[--C-:B------:R-:W-:Y:S02]  /*8f30*/  FFMA.FTZ R133, R15, c[0x0][0x2d0], -R134.reuse ;  /* 0x0000b4000f857a23 */ /* 0x100fe40000010886 */
[--C-:B------:R-:W-:Y:S01]  /*8f40*/  FFMA.FTZ R132, R13, c[0x0][0x2d0], -R134.reuse ;  /* 0x0000b4000d847a23 */ /* 0x100fe20000010886 */
[----:B------:R-:W-:Y:S01]  /*8f50*/  MUFU.EX2 R170, R170 ;  /* 0x000000aa00aa7308 */ /* 0x000fe20000000800 */
[----:B------:R-:W2:Y:S01]  /*8f60*/  LDSM.16.MT88.4 R12, [R212+0x100] ;  /* 0x00010000d40c783b */ /* 0x000ea20000004200 */
[--C-:B------:R-:W-:Y:S01]  /*8f70*/  FFMA.FTZ R131, R11, c[0x0][0x2d0], -R134.reuse ;  /* 0x0000b4000b837a23 */ /* 0x100fe20000010886 */
[----:B---3--:R-:W-:Y:S01]  /*8f80*/  F2FP.PACK_AB R126, R129, R118 ;  /* 0x00000076817e723e */ /* 0x008fe200000000ff */
[--C-:B------:R-:W-:Y:S02]  /*8f90*/  FFMA.FTZ R130, R9, c[0x0][0x2d0], -R134.reuse ;  /* 0x0000b40009827a23 */ /* 0x100fe40000010886 */
[----:B------:R-:W-:Y:S02]  /*8fa0*/  FMUL.FTZ R2, R5, c[0x0][0x2d0] ;  /* 0x0000b40005027a20 */ /* 0x000fe40000410000 */
[--C-:B------:R-:W-:Y:S02]  /*8fb0*/  FFMA.FTZ R161, R161, c[0x0][0x2d0], -R134.reuse ;  /* 0x0000b400a1a17a23 */ /* 0x100fe40000010886 */
[----:B------:R-:W-:Y:S01]  /*8fc0*/  MUFU.EX2 R133, R133 ;  /* 0x0000008500857308 */ /* 0x000fe20000000800 */
[--C-:B------:R-:W-:Y:S02]  /*8fd0*/  FFMA.FTZ R157, R157, c[0x0][0x2d0], -R134.reuse ;  /* 0x0000b4009d9d7a23 */ /* 0x100fe40000010886 */
[C---:B-1----:R-:W-:Y:S02]  /*8fe0*/  FMUL.FTZ R4, R3.reuse, R112 ;  /* 0x0000007003047220 */ /* 0x042fe40000410000 */
[C---:B------:R-:W-:Y:S02]  /*8ff0*/  FMUL.FTZ R5, R3.reuse, R113 ;  /* 0x0000007103057220 */ /* 0x040fe40000410000 */
[C---:B------:R-:W-:Y:S02]  /*9000*/  FMUL.FTZ R8, R3.reuse, R108 ;  /* 0x0000006c03087220 */ /* 0x040fe40000410000 */
[C---:B------:R-:W-:Y:S01]  /*9010*/  FMUL.FTZ R9, R3.reuse, R109 ;  /* 0x0000006d03097220 */ /* 0x040fe20000410000 */
[----:B------:R-:W1:Y:S01]  /*9020*/  MUFU.EX2 R2, R2 ;  /* 0x0000000200027308 */ /* 0x000e620000000800 */
[C---:B------:R-:W-:Y:S02]  /*9030*/  FMUL.FTZ R16, R3.reuse, R100 ;  /* 0x0000006403107220 */ /* 0x040fe40000410000 */
[C---:B------:R-:W-:Y:S02]  /*9040*/  FMUL.FTZ R17, R3.reuse, R101 ;  /* 0x0000006503117220 */ /* 0x040fe40000410000 */
[C---:B------:R-:W-:Y:S02]  /*9050*/  FMUL.FTZ R24, R3.reuse, R92 ;  /* 0x0000005c03187220 */ /* 0x040fe40000410000 */
[C---:B------:R-:W-:Y:S02]  /*9060*/  FMUL.FTZ R25, R3.reuse, R93 ;  /* 0x0000005d03197220 */ /* 0x040fe40000410000 */
[C---:B------:R-:W-:Y:S01]  /*9070*/  FMUL.FTZ R32, R3.reuse, R84 ;  /* 0x0000005403207220 */ /* 0x040fe20000410000 */
[----:B------:R-:W3:Y:S01]  /*9080*/  MUFU.EX2 R132, R132 ;  /* 0x0000008400847308 */ /* 0x000ee20000000800 */
[C---:B------:R-:W-:Y:S02]  /*9090*/  FMUL.FTZ R33, R3.reuse, R85 ;  /* 0x0000005503217220 */ /* 0x040fe40000410000 */
[C---:B------:R-:W-:Y:S02]  /*90a0*/  FMUL.FTZ R40, R3.reuse, R76 ;  /* 0x0000004c03287220 */ /* 0x040fe40000410000 */
[C---:B------:R-:W-:Y:S02]  /*90b0*/  FMUL.FTZ R41, R3.reuse, R77 ;  /* 0x0000004d03297220 */ /* 0x040fe40000410000 */
[C---:B------:R-:W-:Y:S02]  /*90c0*/  FMUL.FTZ R48, R3.reuse, R68 ;  /* 0x0000004403307220 */ /* 0x040fe40000410000 */
[C---:B------:R-:W-:Y:S01]  /*90d0*/  FMUL.FTZ R49, R3.reuse, R69 ;  /* 0x0000004503317220 */ /* 0x040fe20000410000 */
[----:B------:R-:W-:Y:S01]  /*90e0*/  MUFU.EX2 R131, R131 ;  /* 0x0000008300837308 */ /* 0x000fe20000000800 */
[C---:B------:R-:W-:Y:S02]  /*90f0*/  FMUL.FTZ R52, R3.reuse, R52 ;  /* 0x0000003403347220 */ /* 0x040fe40000410000 */
[C---:B------:R-:W-:Y:S02]  /*9100*/  FMUL.FTZ R53, R3.reuse, R53 ;  /* 0x0000003503357220 */ /* 0x040fe40000410000 */
[C---:B-1----:R-:W-:Y:S02]  /*9110*/  FMUL.FTZ R6, R2.reuse, R114 ;  /* 0x0000007202067220 */ /* 0x042fe40000410000 */
[C---:B------:R-:W-:Y:S02]  /*9120*/  FMUL.FTZ R7, R2.reuse, R115 ;  /* 0x0000007302077220 */ /* 0x040fe40000410000 */
[C---:B------:R-:W-:Y:S01]  /*9130*/  FMUL.FTZ R10, R2.reuse, R110 ;  /* 0x0000006e020a7220 */ /* 0x040fe20000410000 */
[----:B------:R-:W1:Y:S01]  /*9140*/  MUFU.EX2 R130, R130 ;  /* 0x0000008200827308 */ /* 0x000e620000000800 */
[C---:B------:R-:W-:Y:S02]  /*9150*/  FMUL.FTZ R11, R2.reuse, R111 ;  /* 0x0000006f020b7220 */ /* 0x040fe40000410000 */
[----:B------:R-:W-:Y:S01]  /*9160*/  FMUL.FTZ R18, R2, R102 ;  /* 0x0000006602127220 */ /* 0x000fe20000410000 */
[----:B---3--:R-:W-:Y:S01]  /*9170*/  F2FP.PACK_AB R125, R132, R133 ;  /* 0x00000085847d723e */ /* 0x008fe200000000ff */
[C---:B------:R-:W-:Y:S01]  /*9180*/  FMUL.FTZ R19, R2.reuse, R103 ;  /* 0x0000006702137220 */ /* 0x040fe20000410000 */
[----:B------:R-:W-:Y:S01]  /*9190*/  LDSM.16.MT88.4 R108, [R212+0x2900] ;  /* 0x00290000d46c783b */ /* 0x000fe20000004200 */
[C---:B------:R-:W-:Y:S02]  /*91a0*/  FMUL.FTZ R26, R2.reuse, R94 ;  /* 0x0000005e021a7220 */ /* 0x040fe40000410000 */
[C---:B------:R-:W-:Y:S01]  /*91b0*/  FMUL.FTZ R27, R2.reuse, R95 ;  /* 0x0000005f021b7220 */ /* 0x040fe20000410000 */
[----:B------:R-:W-:Y:S01]  /*91c0*/  MUFU.EX2 R164, R164 ;  /* 0x000000a400a47308 */ /* 0x000fe20000000800 */
[C---:B------:R-:W-:Y:S02]  /*91d0*/  FMUL.FTZ R34, R2.reuse, R86 ;  /* 0x0000005602227220 */ /* 0x040fe40000410000 */
[C---:B------:R-:W-:Y:S01]  /*91e0*/  FMUL.FTZ R35, R2.reuse, R87 ;  /* 0x0000005702237220 */ /* 0x040fe20000410000 */
[----:B------:R-:W-:Y:S01]  /*91f0*/  LDSM.16.MT88.4 R92, [R208+0x4900] ;  /* 0x00490000d05c783b */ /* 0x000fe20000004200 */
[C---:B------:R-:W-:Y:S02]  /*9200*/  FMUL.FTZ R42, R2.reuse, R78 ;  /* 0x0000004e022a7220 */ /* 0x040fe40000410000 */
[C---:B------:R-:W-:Y:S02]  /*9210*/  FMUL.FTZ R43, R2.reuse, R79 ;  /* 0x0000004f022b7220 */ /* 0x040fe40000410000 */
[C---:B------:R-:W-:Y:S01]  /*9220*/  FMUL.FTZ R50, R2.reuse, R70 ;  /* 0x0000004602327220 */ /* 0x040fe20000410000 */
[----:B------:R-:W-:Y:S01]  /*9230*/  MUFU.EX2 R161, R161 ;  /* 0x000000a100a17308 */ /* 0x000fe20000000800 */
[C---:B------:R-:W-:Y:S01]  /*9240*/  FMUL.FTZ R51, R2.reuse, R71 ;  /* 0x0000004702337220 */ /* 0x040fe20000410000 */
[----:B------:R-:W3:Y:S01]  /*9250*/  LDSM.16.MT88.4 R84, [R210+0x3100] ;  /* 0x00310000d254783b */ /* 0x000ee20000004200 */
[----:B------:R-:W-:Y:S01]  /*9260*/  FMUL.FTZ R54, R2, R54 ;  /* 0x0000003602367220 */ /* 0x000fe20000410000 */
[----:B-1----:R-:W-:Y:S01]  /*9270*/  F2FP.PACK_AB R127, R130, R131 ;  /* 0x00000083827f723e */ /* 0x002fe200000000ff */
[C---:B------:R-:W-:Y:S02]  /*9280*/  FMUL.FTZ R55, R2.reuse, R55 ;  /* 0x0000003702377220 */ /* 0x040fe40000410000 */
[C---:B------:R-:W-:Y:S02]  /*9290*/  FMUL.FTZ R56, R3.reuse, R56 ;  /* 0x0000003803387220 */ /* 0x040fe40000410000 */
[C---:B------:R-:W-:Y:S01]  /*92a0*/  FMUL.FTZ R57, R3.reuse, R57 ;  /* 0x0000003903397220 */ /* 0x040fe20000410000 */
[----:B------:R-:W1:Y:S01]  /*92b0*/  LDSM.16.MT88.4 R76, [R209+0x3100] ;  /* 0x00310000d14c783b */ /* 0x000e620000004200 */
[C---:B--2---:R-:W-:Y:S01]  /*92c0*/  HMMA.16816.F32 R4, R124.reuse, R12, R4 ;  /* 0x0000000c7c04723c */ /* 0x044fe20000001804 */
[----:B------:R-:W-:Y:S04]  /*92d0*/  MUFU.EX2 R157, R157 ;  /* 0x0000009d009d7308 */ /* 0x000fe80000000800 */
[C---:B------:R-:W-:Y:S02]  /*92e0*/  FMUL.FTZ R58, R2.reuse, R58 ;  /* 0x0000003a023a7220 */ /* 0x040fe40000410000 */
[----:B------:R-:W2:Y:S01]  /*92f0*/  LDSM.16.MT88.4 R68, [R208+0x3100] ;  /* 0x00310000d044783b */ /* 0x000ea20000004200 */
[C---:B------:R-:W-:Y:S03]  /*9300*/  HMMA.16816.F32 R8, R124.reuse, R14, R8 ;  /* 0x0000000e7c08723c */ /* 0x040fe60000001808 */
[----:B------:R-:W-:Y:S01]  /*9310*/  MUFU.EX2 R136, R136 ;  /* 0x0000008800887308 */ /* 0x000fe20000000800 */
[C---:B------:R-:W-:Y:S02]  /*9320*/  FMUL.FTZ R12, R3.reuse, R104 ;  /* 0x00000068030c7220 */ /* 0x040fe40000410000 */
[C---:B------:R-:W-:Y:S01]  /*9330*/  FMUL.FTZ R13, R3.reuse, R105 ;  /* 0x00000069030d7220 */ /* 0x040fe20000410000 */
[----:B------:R-:W-:Y:S01]  /*9340*/  LDSM.16.MT88.4 R100, [R210+0x2900] ;  /* 0x00290000d264783b */ /* 0x000fe20000004200 */
[C---:B------:R-:W-:Y:S04]  /*9350*/  FMUL.FTZ R14, R2.reuse, R106 ;  /* 0x0000006a020e7220 */ /* 0x040fe80000410000 */
[C---:B------:R-:W-:Y:S01]  /*9360*/  FMUL.FTZ R15, R2.reuse, R107 ;  /* 0x0000006b020f7220 */ /* 0x040fe20000410000 */
[----:B------:R-:W4:Y:S01]  /*9370*/  MUFU.EX2 R137, R137 ;  /* 0x0000008900897308 */ /* 0x000f220000000800 */
[C---:B------:R-:W-:Y:S02]  /*9380*/  FMUL.FTZ R59, R2.reuse, R59 ;  /* 0x0000003b023b7220 */ /* 0x040fe40000410000 */
[C---:B------:R-:W-:Y:S02]  /*9390*/  FMUL.FTZ R60, R3.reuse, R60 ;  /* 0x0000003c033c7220 */ /* 0x040fe40000410000 */
[C---:B------:R-:W-:Y:S01]  /*93a0*/  FMUL.FTZ R61, R3.reuse, R61 ;  /* 0x0000003d033d7220 */ /* 0x040fe20000410000 */
[C---:B------:R-:W-:Y:S03]  /*93b0*/  HMMA.16816.F32 R12, R124.reuse, R20, R12 ;  /* 0x000000147c0c723c */ /* 0x040fe6000000180c */
[C---:B------:R-:W-:Y:S01]  /*93c0*/  FMUL.FTZ R62, R2.reuse, R62 ;  /* 0x0000003e023e7220 */ /* 0x040fe20000410000 */
[----:B------:R-:W-:Y:S01]  /*93d0*/  MUFU.EX2 R138, R138 ;  /* 0x0000008a008a7308 */ /* 0x000fe20000000800 */
[C---:B------:R-:W-:Y:S02]  /*93e0*/  FMUL.FTZ R63, R2.reuse, R63 ;  /* 0x0000003f023f7220 */ /* 0x040fe40000410000 */
[C---:B------:R-:W-:Y:S01]  /*93f0*/  FMUL.FTZ R20, R3.reuse, R96 ;  /* 0x0000006003147220 */ /* 0x040fe20000410000 */
[C---:B------:R-:W-:Y:S04]  /*9400*/  HMMA.16816.F32 R16, R124.reuse, R22, R16 ;  /* 0x000000167c10723c */ /* 0x040fe80000001810 */
[C---:B------:R-:W-:Y:S02]  /*9410*/  FMUL.FTZ R21, R3.reuse, R97 ;  /* 0x0000006103157220 */ /* 0x040fe40000410000 */
[----:B------:R-:W-:Y:S01]  /*9420*/  MUFU.EX2 R141, R141 ;  /* 0x0000008d008d7308 */ /* 0x000fe20000000800 */
[C---:B------:R-:W-:Y:S02]  /*9430*/  FMUL.FTZ R22, R2.reuse, R98 ;  /* 0x0000006202167220 */ /* 0x040fe40000410000 */
[C---:B------:R-:W-:Y:S03]  /*9440*/  FMUL.FTZ R23, R2.reuse, R99 ;  /* 0x0000006302177220 */ /* 0x040fe60000410000 */
[C---:B------:R-:W-:Y:S02]  /*9450*/  FMUL.FTZ R64, R3.reuse, R64 ;  /* 0x0000004003407220 */ /* 0x040fe40000410000 */
[C---:B------:R-:W-:Y:S02]  /*9460*/  FMUL.FTZ R65, R3.reuse, R65 ;  /* 0x0000004103417220 */ /* 0x040fe40000410000 */
[C---:B------:R-:W-:Y:S01]  /*9470*/  HMMA.16816.F32 R20, R124.reuse, R28, R20 ;  /* 0x0000001c7c14723c */ /* 0x040fe20000001814 */
[----:B------:R-:W-:Y:S02]  /*9480*/  MUFU.EX2 R156, R156 ;  /* 0x0000009c009c7308 */ /* 0x000fe40000000800 */
[C---:B------:R-:W-:Y:S02]  /*9490*/  FMUL.FTZ R66, R2.reuse, R66 ;  /* 0x0000004202427220 */ /* 0x040fe40000410000 */
[C---:B------:R-:W-:Y:S02]  /*94a0*/  FMUL.FTZ R67, R2.reuse, R67 ;  /* 0x0000004302437220 */ /* 0x040fe40000410000 */
[C---:B------:R-:W-:Y:S01]  /*94b0*/  FMUL.FTZ R28, R3.reuse, R88 ;  /* 0x00000058031c7220 */ /* 0x040fe20000410000 */
[C---:B------:R-:W-:Y:S03]  /*94c0*/  HMMA.16816.F32 R24, R124.reuse, R30, R24 ;  /* 0x0000001e7c18723c */ /* 0x040fe60000001818 */
[----:B------:R-:W-:Y:S01]  /*94d0*/  MUFU.EX2 R158, R158 ;  /* 0x0000009e009e7308 */ /* 0x000fe20000000800 */
[----:B------:R-:W-:Y:S02]  /*94e0*/  FMUL.FTZ R29, R3, R89 ;  /* 0x00000059031d7220 */ /* 0x000fe40000410000 */
[--C-:B------:R-:W-:Y:S02]  /*94f0*/  FFMA.FTZ R148, R163, c[0x0][0x2d0], -R134.reuse ;  /* 0x0000b400a3947a23 */ /* 0x100fe40000010886 */
[C---:B------:R-:W-:Y:S04]  /*9500*/  FMUL.FTZ R30, R2.reuse, R90 ;  /* 0x0000005a021e7220 */ /* 0x040fe80000410000 */
[----:B------:R-:W-:Y:S01]  /*9510*/  FMUL.FTZ R31, R2, R91 ;  /* 0x0000005b021f7220 */ /* 0x000fe20000410000 */
[----:B------:R-:W-:Y:S01]  /*9520*/  MUFU.EX2 R148, R148 ;  /* 0x0000009400947308 */ /* 0x000fe20000000800 */
[----:B------:R-:W-:Y:S01]  /*9530*/  LDSM.16.MT88.4 R88, [R212+0x3900] ;  /* 0x00390000d458783b */ /* 0x000fe20000004200 */
[--C-:B------:R-:W-:Y:S02]  /*9540*/  FFMA.FTZ R151, R151, c[0x0][0x2d0], -R134.reuse ;  /* 0x0000b40097977a23 */ /* 0x100fe40000010886 */
[--C-:B------:R-:W-:Y:S02]  /*9550*/  FFMA.FTZ R153, R153, c[0x0][0x2d0], -R134.reuse ;  /* 0x0000b40099997a23 */ /* 0x100fe40000010886 */
[C---:B------:R-:W-:Y:S03]  /*9560*/  HMMA.16816.F32 R28, R124.reuse, R36, R28 ;  /* 0x000000247c1c723c */ /* 0x040fe6000000181c */
[--C-:B------:R-:W-:Y:S01]  /*9570*/  FFMA.FTZ R154, R159, c[0x0][0x2d0], -R134.reuse ;  /* 0x0000b4009f9a7a23 */ /* 0x100fe20000010886 */
[----:B------:R-:W5:Y:S01]  /*9580*/  MUFU.EX2 R151, R151 ;  /* 0x0000009700977308 */ /* 0x000f620000000800 */
[--C-:B------:R-:W-:Y:S02]  /*9590*/  FFMA.FTZ R159, R166, c[0x0][0x2d0], -R149.reuse ;  /* 0x0000b400a69f7a23 */ /* 0x100fe40000010895 */
[C---:B------:R-:W-:Y:S01]  /*95a0*/  FMUL.FTZ R36, R3.reuse, R80 ;  /* 0x0000005003247220 */ /* 0x040fe20000410000 */
[C---:B------:R-:W-:Y:S04]  /*95b0*/  HMMA.16816.F32 R32, R124.reuse, R38, R32 ;  /* 0x000000267c20723c */ /* 0x040fe80000001820 */
[----:B------:R-:W-:Y:S02]  /*95c0*/  FMUL.FTZ R37, R3, R81 ;  /* 0x0000005103257220 */ /* 0x000fe40000410000 */
        /* <DEDUP_REMOVED lines=8> */
[--C-:B------:R-:W-:Y:S02]  /*9650*/  FFMA.FTZ R167, R167, c[0x0][0x2d0], -R134.reuse ;  /* 0x0000b400a7a77a23 */ /* 0x100fe40000010886 */
[--C-:B------:R-:W-:Y:S02]  /*9660*/  FFMA.FTZ R166, R171, c[0x0][0x2d0], -R134.reuse ;  /* 0x0000b400aba67a23 */ /* 0x100fe40000010886 */
[C---:B------:R-:W-:Y:S01]  /*9670*/  FMUL.FTZ R44, R3.reuse, R72 ;  /* 0x00000048032c7220 */ /* 0x040fe20000410000 */
[C---:B------:R-:W-:Y:S03]  /*9680*/  HMMA.16816.F32 R40, R124.reuse, R46, R40 ;  /* 0x0000002e7c28723c */ /* 0x040fe60000001828 */
[----:B------:R-:W1:Y:S01]  /*9690*/  MUFU.EX2 R159, R159 ;  /* 0x0000009f009f7308 */ /* 0x000e620000000800 */
[----:B------:R-:W-:Y:S02]  /*96a0*/  FMUL.FTZ R45, R3, R73 ;  /* 0x00000049032d7220 */ /* 0x000fe40000410000 */
[--C-:B------:R-:W-:Y:S02]  /*96b0*/  FFMA.FTZ R169, R169, c[0x0][0x2d0], -R134.reuse ;  /* 0x0000b400a9a97a23 */ /* 0x100fe40000010886 */
[C---:B------:R-:W-:Y:S04]  /*96c0*/  FMUL.FTZ R46, R2.reuse, R74 ;  /* 0x0000004a022e7220 */ /* 0x040fe80000410000 */
[----:B------:R-:W-:Y:S01]  /*96d0*/  FMUL.FTZ R47, R2, R75 ;  /* 0x0000004b022f7220 */ /* 0x000fe20000410000 */
[----:B------:R-:W2:Y:S01]  /*96e0*/  MUFU.EX2 R163, R163 ;  /* 0x000000a300a37308 */ /* 0x000ea20000000800 */
[----:B------:R-:W4:Y:S01]  /*96f0*/  LDSM.16.MT88.4 R72, [R212+0x900] ;  /* 0x00090000d448783b */ /* 0x000f220000004200 */
[--C-:B------:R-:W-:Y:S02]  /*9700*/  FFMA.FTZ R171, R246, c[0x0][0x2d0], -R149.reuse ;  /* 0x0000b400f6ab7a23 */ /* 0x100fe40000010895 */
[--C-:B------:R-:W-:Y:S02]  /*9710*/  FFMA.FTZ R237, R244, c[0x0][0x2d0], -R149.reuse ;  /* 0x0000b400f4ed7a23 */ /* 0x100fe40000010895 */
[C---:B---3--:R-:W-:Y:S03]  /*9720*/  HMMA.16816.F32 R44, R124.reuse, R84, R44 ;  /* 0x000000547c2c723c */ /* 0x048fe6000000182c */
[--C-:B------:R-:W-:Y:S01]  /*9730*/  FFMA.FTZ R241, R241, c[0x0][0x2d0], -R134.reuse ;  /* 0x0000b400f1f17a23 */ /* 0x100fe20000010886 */
[----:B------:R-:W-:Y:S01]  /*9740*/  MUFU.EX2 R160, R160 ;  /* 0x000000a000a07308 */ /* 0x000fe20000000800 */
[--C-:B------:R-:W-:Y:S02]  /*9750*/  FFMA.FTZ R244, R245, c[0x0][0x2d0], -R134.reuse ;  /* 0x0000b400f5f47a23 */ /* 0x100fe40000010886 */
[--C-:B------:R-:W-:Y:S01]  /*9760*/  FFMA.FTZ R245, R162, c[0x0][0x2d0], -R149.reuse ;  /* 0x0000b400a2f57a23 */ /* 0x100fe20000010895 */
[C---:B------:R-:W-:Y:S01]  /*9770*/  HMMA.16816.F32 R48, R124.reuse, R86, R48 ;  /* 0x000000567c30723c */ /* 0x040fe20000001830 */
[----:B------:R-:W-:Y:S03]  /*9780*/  LDSM.16.MT88.4 R84, [R208+0x900] ;  /* 0x00090000d054783b */ /* 0x000fe60000004200 */
[--C-:B------:R-:W-:Y:S02]  /*9790*/  FFMA.FTZ R162, R165, c[0x0][0x2d0], -R134.reuse ;  /* 0x0000b400a5a27a23 */ /* 0x100fe40000010886 */
[----:B------:R-:W-:Y:S01]  /*97a0*/  MUFU.EX2 R245, R245 ;  /* 0x000000f500f57308 */ /* 0x000fe20000000800 */
[--C-:B------:R-:W-:Y:S01]  /*97b0*/  FFMA.FTZ R243, R243, c[0x0][0x2d0], -R134.reuse ;  /* 0x0000b400f3f37a23 */ /* 0x100fe20000010886 */
[C---:B-1----:R-:W-:Y:S04]  /*97c0*/  HMMA.16816.F32 R52, R124.reuse, R76, R52 ;  /* 0x0000004c7c34723c */ /* 0x042fe80000001834 */
[--C-:B------:R-:W-:Y:S02]  /*97d0*/  FFMA.FTZ R246, R239, c[0x0][0x2d0], -R134.reuse ;  /* 0x0000b400eff67a23 */ /* 0x100fe40000010886 */
[--C-:B------:R-:W-:Y:S02]  /*97e0*/  FFMA.FTZ R239, R168, c[0x0][0x2d0], -R149.reuse ;  /* 0x0000b400a8ef7a23 */ /* 0x100fe40000010895 */
[C---:B------:R-:W-:Y:S01]  /*97f0*/  HMMA.16816.F32 R56, R124.reuse, R78, R56 ;  /* 0x0000004e7c38723c */ /* 0x040fe20000001838 */
[----:B------:R-:W1:Y:S01]  /*9800*/  LDSM.16.MT88.4 R76, [R210+0x900] ;  /* 0x00090000d24c783b */ /* 0x000e620000004200 */
[----:B------:R-:W-:Y:S02]  /*9810*/  MUFU.EX2 R162, R162 ;  /* 0x000000a200a27308 */ /* 0x000fe40000000800 */
[--C-:B------:R-:W-:Y:S02]  /*9820*/  FFMA.FTZ R168, R155, c[0x0][0x2d0], -R134.reuse ;  /* 0x0000b4009ba87a23 */ /* 0x100fe40000010886 */
[--C-:B------:R-:W-:Y:S02]  /*9830*/  FFMA.FTZ R155, R150, c[0x0][0x2d0], -R149.reuse ;  /* 0x0000b400969b7a23 */ /* 0x100fe40000010895 */
[C---:B--2---:R-:W-:Y:S04]  /*9840*/  HMMA.16816.F32 R60, R124.reuse, R68, R60 ;  /* 0x000000447c3c723c */ /* 0x044fe8000000183c */
[----:B------:R-:W-:Y:S01]  /*9850*/  MUFU.EX2 R239, R239 ;  /* 0x000000ef00ef7308 */ /* 0x000fe20000000800 */
[----:B------:R-:W-:Y:S02]  /*9860*/  FFMA.FTZ R149, R140, c[0x0][0x2d0], -R149 ;  /* 0x0000b4008c957a23 */ /* 0x000fe40000010895 */
[----:B----4-:R-:W-:Y:S01]  /*9870*/  F2FP.PACK_AB R68, R137, R136 ;  /* 0x000000888944723e */ /* 0x010fe200000000ff */
[----:B------:R-:W-:Y:S04]  /*9880*/  HMMA.16816.F32 R64, R124, R70, R64 ;  /* 0x000000467c40723c */ /* 0x000fe80000001840 */
[----:B-----5:R-:W-:Y:S01]  /*9890*/  F2FP.PACK_AB R69, R151, R148 ;  /* 0x000000949745723e */ /* 0x020fe200000000ff */
[--C-:B------:R-:W-:Y:S01]  /*98a0*/  FFMA.FTZ R140, R143, c[0x0][0x2d0], -R134.reuse ;  /* 0x0000b4008f8c7a23 */ /* 0x100fe20000010886 */
[----:B------:R-:W-:Y:S01]  /*98b0*/  MUFU.EX2 R168, R168 ;  /* 0x000000a800a87308 */ /* 0x000fe20000000800 */
[----:B------:R-:W-:Y:S01]  /*98c0*/  F2FP.PACK_AB R70, R141, R138 ;  /* 0x0000008a8d46723e */ /* 0x000fe200000000ff */
[--C-:B------:R-:W-:Y:S01]  /*98d0*/  FFMA.FTZ R139, R139, c[0x0][0x2d0], -R134.reuse ;  /* 0x0000b4008b8b7a23 */ /* 0x100fe20000010886 */
[----:B------:R-:W-:Y:S03]  /*98e0*/  F2FP.PACK_AB R71, R154, R153 ;  /* 0x000000999a47723e */ /* 0x000fe600000000ff */
[--C-:B------:R-:W-:Y:S02]  /*98f0*/  FFMA.FTZ R135, R135, c[0x0][0x2d0], -R134.reuse ;  /* 0x0000b40087877a23 */ /* 0x100fe40000010886 */
[----:B------:R-:W-:Y:S02]  /*9900*/  FFMA.FTZ R134, R117, c[0x0][0x2d0], -R134 ;  /* 0x0000b40075867a23 */ /* 0x000fe40000010886 */
[C---:B------:R-:W-:Y:S01]  /*9910*/  HMMA.16816.F32 R4, R68.reuse, R72, R4 ;  /* 0x000000484404723c */ /* 0x040fe20000001804 */
[----:B------:R-:W2:Y:S04]  /*9920*/  MUFU.EX2 R167, R167 ;  /* 0x000000a700a77308 */ /* 0x000ea80000000800 */
[----:B------:R-:W-:Y:S02]  /*9930*/  FFMA.FTZ R128, R3, R228, R128 ;  /* 0x000000e403807223 */ /* 0x000fe40000010080 */
[----:B------:R-:W-:Y:S01]  /*9940*/  FFMA.FTZ R133, R2, R227, R133 ;  /* 0x000000e302857223 */ /* 0x000fe20000010085 */
[C---:B------:R-:W-:Y:S01]  /*9950*/  HMMA.16816.F32 R8, R68.reuse, R74, R8 ;  /* 0x0000004a4408723c */ /* 0x040fe20000001808 */
[----:B------:R-:W3:Y:S02]  /*9960*/  LDSM.16.MT88.4 R72, [R210+0x3900] ;  /* 0x00390000d248783b */ /* 0x000ee40000004200 */
[----:B------:R-:W-:Y:S01]  /*9970*/  MUFU.EX2 R166, R166 ;  /* 0x000000a600a67308 */ /* 0x000fe20000000800 */
[----:B------:R-:W-:Y:S02]  /*9980*/  FADD.FTZ R119, R119, R128 ;  /* 0x0000008077777221 */ /* 0x000fe40000010000 */
[----:B------:R-:W-:Y:S02]  /*9990*/  FADD.FTZ R132, R132, R133 ;  /* 0x0000008584847221 */ /* 0x000fe40000010000 */
[C---:B-1----:R-:W-:Y:S04]  /*99a0*/  HMMA.16816.F32 R12, R68.reuse, R76, R12 ;  /* 0x0000004c440c723c */ /* 0x042fe8000000180c */
[----:B------:R-:W-:Y:S01]  /*99b0*/  FADD.FTZ R118, R118, R119 ;  /* 0x0000007776767221 */ /* 0x000fe20000010000 */
[----:B------:R-:W1:Y:S01]  /*99c0*/  MUFU.EX2 R169, R169 ;  /* 0x000000a900a97308 */ /* 0x000e620000000800 */
[----:B------:R-:W-:Y:S02]  /*99d0*/  FADD.FTZ R3, R131, R132 ;  /* 0x0000008483037221 */ /* 0x000fe40000010000 */
[C---:B------:R-:W-:Y:S01]  /*99e0*/  HMMA.16816.F32 R16, R68.reuse, R78, R16 ;  /* 0x0000004e4410723c */ /* 0x040fe20000001810 */
[----:B------:R-:W4:Y:S03]  /*99f0*/  LDSM.16.MT88.4 R76, [R209+0x3900] ;  /* 0x00390000d14c783b */ /* 0x000f260000004200 */
[----:B------:R-:W-:Y:S02]  /*9a00*/  FADD.FTZ R129, R129, R118 ;  /* 0x0000007681817221 */ /* 0x000fe40000010000 */
[----:B------:R-:W-:Y:S01]  /*9a10*/  FADD.FTZ R3, R130, R3 ;  /* 0x0000000382037221 */ /* 0x000fe20000010000 */
[----:B------:R-:W-:Y:S01]  /*9a20*/  MUFU.EX2 R171, R171 ;  /* 0x000000ab00ab7308 */ /* 0x000fe20000000800 */
[C---:B------:R-:W-:Y:S04]  /*9a30*/  HMMA.16816.F32 R20, R68.reuse, R80, R20 ;  /* 0x000000504414723c */ /* 0x040fe80000001814 */
[----:B------:R-:W-:Y:S02]  /*9a40*/  FADD.FTZ R136, R136, R129 ;  /* 0x0000008188887221 */ /* 0x000fe40000010000 */
[----:B------:R-:W-:Y:S02]  /*9a50*/  FADD.FTZ R2, R148, R3 ;  /* 0x0000000394027221 */ /* 0x000fe40000010000 */
[C---:B------:R-:W-:Y:S01]  /*9a60*/  HMMA.16816.F32 R24, R68.reuse, R82, R24 ;  /* 0x000000524418723c */ /* 0x040fe20000001818 */
[----:B------:R-:W5:Y:S01]  /*9a70*/  LDSM.16.MT88.4 R80, [R208+0x3900] ;  /* 0x00390000d050783b */ /* 0x000f620000004200 */
[----:B------:R-:W-:Y:S02]  /*9a80*/  MUFU.EX2 R240, R240 ;  /* 0x000000f000f07308 */ /* 0x000fe40000000800 */
[----:B------:R-:W-:Y:S02]  /*9a90*/  FADD.FTZ R137, R137, R136 ;  /* 0x0000008889897221 */ /* 0x000fe40000010000 */
[----:B------:R-:W-:Y:S02]  /*9aa0*/  FADD.FTZ R2, R151, R2 ;  /* 0x0000000297027221 */ /* 0x000fe40000010000 */
[C---:B------:R-:W-:Y:S04]  /*9ab0*/  HMMA.16816.F32 R28, R68.reuse, R84, R28 ;  /* 0x00000054441c723c */ /* 0x040fe8000000181c */
[----:B------:R-:W-:Y:S01]  /*9ac0*/  MUFU.EX2 R237, R237 ;  /* 0x000000ed00ed7308 */ /* 0x000fe20000000800 */
[----:B------:R-:W-:Y:S02]  /*9ad0*/  FADD.FTZ R138, R138, R137 ;  /* 0x000000898a8a7221 */ /* 0x000fe40000010000 */
[----:B------:R-:W-:Y:S01]  /*9ae0*/  FADD.FTZ R3, R153, R2 ;  /* 0x0000000299037221 */ /* 0x000fe20000010000 */
[C---:B------:R-:W-:Y:S01]  /*9af0*/  HMMA.16816.F32 R32, R68.reuse, R86, R32 ;  /* 0x000000564420723c */ /* 0x040fe20000001820 */
[----:B------:R-:W-:Y:S03]  /*9b00*/  LDSM.16.MT88.4 R84, [R210+0x1100] ;  /* 0x00110000d254783b */ /* 0x000fe60000004200 */
[----:B------:R-:W-:Y:S02]  /*9b10*/  FADD.FTZ R138, R141, R138 ;  /* 0x0000008a8d8a7221 */ /* 0x000fe40000010000 */
[----:B------:R-:W-:Y:S01]  /*9b20*/  MUFU.EX2 R242, R242 ;  /* 0x000000f200f27308 */ /* 0x000fe20000000800 */
[----:B------:R-:W-:Y:S01]  /*9b30*/  FADD.FTZ R3, R154, R3 ;  /* 0x000000039a037221 */ /* 0x000fe20000010000 */
[C---:B------:R-:W-:Y:S08]  /*9b40*/  HMMA.16816.F32 R36, R68.reuse, R88, R36 ;  /* 0x000000584424723c */ /* 0x040ff00000001824 */
[C---:B------:R-:W-:Y:S01]  /*9b50*/  HMMA.16816.F32 R40, R68.reuse, R90, R40 ;  /* 0x0000005a4428723c */ /* 0x040fe20000001828 */
[----:B------:R-:W-:Y:S01]  /*9b60*/  LDSM.16.MT88.4 R88, [R208+0x4100] ;  /* 0x00410000d058783b */ /* 0x000fe20000004200 */
[----:B------:R-:W-:Y:S06]  /*9b70*/  MUFU.EX2 R241, R241 ;  /* 0x000000f100f17308 */ /* 0x000fec0000000800 */
[C---:B---3--:R-:W-:Y:S04]  /*9b80*/  HMMA.16816.F32 R44, R68.reuse, R72, R44 ;  /* 0x00000048442c723c */ /* 0x048fe8000000182c */
[----:B------:R-:W-:Y:S04]  /*9b90*/  MUFU.EX2 R244, R244 ;  /* 0x000000f400f47308 */ /* 0x000fe80000000800 */
[C---:B------:R-:W-:Y:S01]  /*9ba0*/  HMMA.16816.F32 R48, R68.reuse, R74, R48 ;  /* 0x0000004a4430723c */ /* 0x040fe20000001830 */
[----:B------:R-:W3:Y:S05]  /*9bb0*/  LDSM.16.MT88.4 R72, [R212+0x1100] ;  /* 0x00110000d448783b */ /* 0x000eea0000004200 */
[----:B------:R-:W-:Y:S02]  /*9bc0*/  MUFU.EX2 R243, R243 ;  /* 0x000000f300f37308 */ /* 0x000fe40000000800 */
[C---:B----4-:R-:W-:Y:S08]  /*9bd0*/  HMMA.16816.F32 R52, R68.reuse, R76, R52 ;  /* 0x0000004c4434723c */ /* 0x050ff00000001834 */
[C---:B------:R-:W-:Y:S01]  /*9be0*/  HMMA.16816.F32 R56, R68.reuse, R78, R56 ;  /* 0x0000004e4438723c */ /* 0x040fe20000001838 */
[----:B------:R-:W4:Y:S01]  /*9bf0*/  LDSM.16.MT88.4 R76, [R209+0x1100] ;  /* 0x00110000d14c783b */ /* 0x000f220000004200 */
[----:B------:R-:W-:Y:S06]  /*9c00*/  MUFU.EX2 R246, R246 ;  /* 0x000000f600f67308 */ /* 0x000fec0000000800 */
[C---:B-----5:R-:W-:Y:S04]  /*9c10*/  HMMA.16816.F32 R60, R68.reuse, R80, R60 ;  /* 0x00000050443c723c */ /* 0x060fe8000000183c */
[----:B------:R-:W-:Y:S04]  /*9c20*/  MUFU.EX2 R152, R152 ;  /* 0x0000009800987308 */ /* 0x000fe80000000800 */
[----:B------:R-:W-:Y:S01]  /*9c30*/  HMMA.16816.F32 R64, R68, R82, R64 ;  /* 0x000000524440723c */ /* 0x000fe20000001840 */
[----:B------:R-:W5:Y:S05]  /*9c40*/  LDSM.16.MT88.4 R80, [R208+0x1100] ;  /* 0x00110000d050783b */ /* 0x000f6a0000004200 */
[----:B------:R-:W4:Y:S01]  /*9c50*/  MUFU.EX2 R155, R155 ;  /* 0x0000009b009b7308 */ /* 0x000f220000000800 */
[----:B------:R-:W-:Y:S01]  /*9c60*/  F2FP.PACK_AB R68, R156, R159 ;  /* 0x0000009f9c44723e */ /* 0x000fe200000000ff */
[----:B------:R-:W-:Y:S01]  /*9c70*/  FADD.FTZ R159, R159, R138 ;  /* 0x0000008a9f9f7221 */ /* 0x000fe20000010000 */
[----:B------:R-:W-:Y:S03]  /*9c80*/  F2FP.PACK_AB R70, R163, R158 ;  /* 0x0000009ea346723e */ /* 0x000fe600000000ff */
[----:B--2---:R-:W-:Y:S01]  /*9c90*/  F2FP.PACK_AB R69, R167, R160 ;  /* 0x000000a0a745723e */ /* 0x004fe200000000ff */
[----:B------:R-:W-:Y:S01]  /*9ca0*/  FADD.FTZ R160, R160, R3 ;  /* 0x00000003a0a07221 */ /* 0x000fe20000010000 */
[----:B-1----:R-:W-:Y:S01]  /*9cb0*/  F2FP.PACK_AB R71, R169, R166 ;  /* 0x000000a6a947723e */ /* 0x002fe200000000ff */
[----:B------:R-:W-:Y:S01]  /*9cc0*/  FADD.FTZ R159, R156, R159 ;  /* 0x0000009f9c9f7221 */ /* 0x000fe20000010000 */
[----:B------:R-:W-:Y:S01]  /*9cd0*/  MUFU.EX2 R142, R142 ;  /* 0x0000008e008e7308 */ /* 0x000fe20000000800 */
[----:B------:R-:W-:Y:S02]  /*9ce0*/  FADD.FTZ R167, R167, R160 ;  /* 0x000000a0a7a77221 */ /* 0x000fe40000010000 */
[----:B------:R-:W-:Y:S02]  /*9cf0*/  FADD.FTZ R158, R158, R159 ;  /* 0x0000009f9e9e7221 */ /* 0x000fe40000010000 */
[C---:B---3--:R-:W-:Y:S03]  /*9d00*/  HMMA.16816.F32 R4, R68.reuse, R72, R4 ;  /* 0x000000484404723c */ /* 0x048fe60000001804 */
[----:B------:R-:W-:Y:S02]  /*9d10*/  FADD.FTZ R2, R166, R167 ;  /* 0x000000a7a6027221 */ /* 0x000fe40000010000 */
[----:B------:R-:W1:Y:S01]  /*9d20*/  MUFU.EX2 R149, R149 ;  /* 0x0000009500957308 */ /* 0x000e620000000800 */
[----:B------:R-:W-:Y:S02]  /*9d30*/  FADD.FTZ R158, R163, R158 ;  /* 0x0000009ea39e7221 */ /* 0x000fe40000010000 */
[C---:B------:R-:W-:Y:S01]  /*9d40*/  HMMA.16816.F32 R8, R68.reuse, R74, R8 ;  /* 0x0000004a4408723c */ /* 0x040fe20000001808 */
[----:B------:R-:W2:Y:S03]  /*9d50*/  LDSM.16.MT88.4 R72, [R212+0x4100] ;  /* 0x00410000d448783b */ /* 0x000ea60000004200 */
[----:B----4-:R-:W-:Y:S01]  /*9d60*/  F2FP.PACK_AB R124, R155, R152 ;  /* 0x000000989b7c723e */ /* 0x010fe200000000ff */
[----:B------:R-:W-:Y:S02]  /*9d70*/  FADD.FTZ R2, R169, R2 ;  /* 0x00000002a9027221 */ /* 0x000fe40000010000 */
[----:B------:R-:W-:Y:S01]  /*9d80*/  MUFU.EX2 R140, R140 ;  /* 0x0000008c008c7308 */ /* 0x000fe20000000800 */
[C---:B------:R-:W-:Y:S08]  /*9d90*/  HMMA.16816.F32 R12, R68.reuse, R84, R12 ;  /* 0x00000054440c723c */ /* 0x040ff0000000180c */
[C---:B------:R-:W-:Y:S01]  /*9da0*/  HMMA.16816.F32 R16, R68.reuse, R86, R16 ;  /* 0x000000564410723c */ /* 0x040fe20000001810 */
[----:B------:R-:W3:Y:S01]  /*9db0*/  LDSM.16.MT88.4 R84, [R210+0x4100] ;  /* 0x00410000d254783b */ /* 0x000ee20000004200 */
[----:B------:R-:W4:Y:S02]  /*9dc0*/  MUFU.EX2 R139, R139 ;  /* 0x0000008b008b7308 */ /* 0x000f240000000800 */
[----:B-1----:R-:W-:Y:S04]  /*9dd0*/  F2FP.PACK_AB R126, R149, R142 ;  /* 0x0000008e957e723e */ /* 0x002fe800000000ff */
[C---:B------:R-:W-:Y:S04]  /*9de0*/  HMMA.16816.F32 R20, R68.reuse, R76, R20 ;  /* 0x0000004c4414723c */ /* 0x040fe80000001814 */
[----:B------:R-:W-:Y:S04]  /*9df0*/  MUFU.EX2 R135, R135 ;  /* 0x0000008700877308 */ /* 0x000fe80000000800 */
[C---:B------:R-:W-:Y:S01]  /*9e00*/  HMMA.16816.F32 R24, R68.reuse, R78, R24 ;  /* 0x0000004e4418723c */ /* 0x040fe20000001818 */
[----:B------:R-:W1:Y:S05]  /*9e10*/  LDSM.16.MT88.4 R76, [R209+0x4100] ;  /* 0x00410000d14c783b */ /* 0x000e6a0000004200 */
[----:B------:R-:W3:Y:S02]  /*9e20*/  MUFU.EX2 R134, R134 ;  /* 0x0000008600867308 */ /* 0x000ee40000000800 */
[C---:B-----5:R-:W-:Y:S04]  /*9e30*/  HMMA.16816.F32 R28, R68.reuse, R80, R28 ;  /* 0x00000050441c723c */ /* 0x060fe8000000181c */
[----:B----4-:R-:W-:Y:S04]  /*9e40*/  F2FP.PACK_AB R125, R139, R140 ;  /* 0x0000008c8b7d723e */ /* 0x010fe800000000ff */
[C---:B------:R-:W-:Y:S01]  /*9e50*/  HMMA.16816.F32 R32, R68.reuse, R82, R32 ;  /* 0x000000524420723c */ /* 0x040fe20000001820 */
[----:B------:R-:W4:Y:S07]  /*9e60*/  LDSM.16.MT88.4 R80, [R212+0x1900] ;  /* 0x00190000d450783b */ /* 0x000f2e0000004200 */
[C---:B--2---:R-:W-:Y:S04]  /*9e70*/  HMMA.16816.F32 R36, R68.reuse, R72, R36 ;  /* 0x000000484424723c */ /* 0x044fe80000001824 */
[----:B---3--:R-:W-:Y:S04]  /*9e80*/  F2FP.PACK_AB R127, R134, R135 ;  /* 0x00000087867f723e */ /* 0x008fe800000000ff */
[C---:B------:R-:W-:Y:S01]  /*9e90*/  HMMA.16816.F32 R40, R68.reuse, R74, R40 ;  /* 0x0000004a4428723c */ /* 0x040fe20000001828 */
[----:B------:R-:W2:Y:S07]  /*9ea0*/  LDSM.16.MT88.4 R72, [R210+0x1900] ;  /* 0x00190000d248783b */ /* 0x000eae0000004200 */
[C---:B------:R-:W-:Y:S08]  /*9eb0*/  HMMA.16816.F32 R44, R68.reuse, R84, R44 ;  /* 0x00000054442c723c */ /* 0x040ff0000000182c */
[C---:B------:R-:W-:Y:S01]  /*9ec0*/  HMMA.16816.F32 R48, R68.reuse, R86, R48 ;  /* 0x000000564430723c */ /* 0x040fe20000001830 */
[----:B------:R-:W-:Y:S07]  /*9ed0*/  LDSM.16.MT88.4 R84, [R208+0x1900] ;  /* 0x00190000d054783b */ /* 0x000fee0000004200 */
[C---:B-1----:R-:W-:Y:S08]  /*9ee0*/  HMMA.16816.F32 R52, R68.reuse, R76, R52 ;  /* 0x0000004c4434723c */ /* 0x042ff00000001834 */
[C---:B------:R-:W-:Y:S01]  /*9ef0*/  HMMA.16816.F32 R56, R68.reuse, R78, R56 ;  /* 0x0000004e4438723c */ /* 0x040fe20000001838 */
[----:B------:R-:W1:Y:S07]  /*9f00*/  LDSM.16.MT88.4 R76, [R209+0x1900] ;  /* 0x00190000d14c783b */ /* 0x000e6e0000004200 */
[C---:B------:R-:W-:Y:S08]  /*9f10*/  HMMA.16816.F32 R60, R68.reuse, R88, R60 ;  /* 0x00000058443c723c */ /* 0x040ff0000000183c */
[----:B------:R-:W-:Y:S01]  /*9f20*/  HMMA.16816.F32 R64, R68, R90, R64 ;  /* 0x0000005a4440723c */ /* 0x000fe20000001840 */
[----:B------:R-:W-:Y:S06]  /*9f30*/  LDSM.16.MT88.4 R88, [R209+0x4900] ;  /* 0x00490000d158783b */ /* 0x000fec0000004200 */
[----:B------:R-:W-:Y:S01]  /*9f40*/  F2FP.PACK_AB R68, R240, R171 ;  /* 0x000000abf044723e */ /* 0x000fe200000000ff */
[----:B------:R-:W-:Y:S01]  /*9f50*/  FADD.FTZ R171, R171, R158 ;  /* 0x0000009eabab7221 */ /* 0x000fe20000010000 */
[----:B------:R-:W-:Y:S03]  /*9f60*/  F2FP.PACK_AB R70, R242, R237 ;  /* 0x000000edf246723e */ /* 0x000fe600000000ff */
[----:B------:R-:W-:Y:S01]  /*9f70*/  F2FP.PACK_AB R69, R244, R241 ;  /* 0x000000f1f445723e */ /* 0x000fe200000000ff */
[----:B------:R-:W-:Y:S01]  /*9f80*/  FADD.FTZ R241, R241, R2 ;  /* 0x00000002f1f17221 */ /* 0x000fe20000010000 */
[----:B------:R-:W-:Y:S01]  /*9f90*/  F2FP.PACK_AB R71, R246, R243 ;  /* 0x000000f3f647723e */ /* 0x000fe200000000ff */
[----:B------:R-:W-:Y:S02]  /*9fa0*/  FADD.FTZ R240, R240, R171 ;  /* 0x000000abf0f07221 */ /* 0x000fe40000010000 */
[----:B------:R-:W-:Y:S02]  /*9fb0*/  FADD.FTZ R244, R244, R241 ;  /* 0x000000f1f4f47221 */ /* 0x000fe40000010000 */
[----:B------:R-:W-:Y:S02]  /*9fc0*/  FADD.FTZ R237, R237, R240 ;  /* 0x000000f0eded7221 */ /* 0x000fe40000010000 */
[C---:B----4-:R-:W-:Y:S03]  /*9fd0*/  HMMA.16816.F32 R4, R68.reuse, R80, R4 ;  /* 0x000000504404723c */ /* 0x050fe60000001804 */
[----:B------:R-:W-:Y:S02]  /*9fe0*/  FADD.FTZ R3, R243, R244 ;  /* 0x000000f4f3037221 */ /* 0x000fe40000010000 */
[----:B------:R-:W-:Y:S02]  /*9ff0*/  FADD.FTZ R237, R242, R237 ;  /* 0x000000edf2ed7221 */ /* 0x000fe40000010000 */
[----:B------:R-:W-:Y:S01]  /*a000*/  FADD.FTZ R3, R246, R3 ;  /* 0x00000003f6037221 */ /* 0x000fe20000010000 */
[C---:B------:R-:W-:Y:S01]  /*a010*/  HMMA.16816.F32 R8, R68.reuse, R82, R8 ;  /* 0x000000524408723c */ /* 0x040fe20000001808 */
[----:B------:R-:W3:Y:S03]  /*a020*/  LDSM.16.MT88.4 R80, [R212+0x4900] ;  /* 0x00490000d450783b */ /* 0x000ee60000004200 */
[----:B------:R-:W-:Y:S04]  /*a030*/  FADD.FTZ R2, R162, R3 ;  /* 0x00000003a2027221 */ /* 0x000fe80000010000 */
[C---:B--2---:R-:W-:Y:S04]  /*a040*/  HMMA.16816.F32 R12, R68.reuse, R72, R12 ;  /* 0x00000048440c723c */ /* 0x044fe8000000180c */
[----:B------:R-:W-:Y:S04]  /*a050*/  FADD.FTZ R2, R161, R2 ;  /* 0x00000002a1027221 */ /* 0x000fe80000010000 */
[C---:B------:R-:W-:Y:S01]  /*a060*/  HMMA.16816.F32 R16, R68.reuse, R74, R16 ;  /* 0x0000004a4410723c */ /* 0x040fe20000001810 */
[----:B------:R-:W2:Y:S03]  /*a070*/  LDSM.16.MT88.4 R72, [R210+0x4900] ;  /* 0x00490000d248783b */ /* 0x000ea60000004200 */
[----:B------:R-:W-:Y:S02]  /*a080*/  FADD.FTZ R3, R157, R2 ;  /* 0x000000029d037221 */ /* 0x000fe40000010000 */
[----:B------:R-:W-:Y:S02]  /*a090*/  IMAD.MOV.U32 R2, RZ, RZ, R116 ;  /* 0x000000ffff027224 */ /* 0x000fe400078e0074 */
[C---:B-1----:R-:W-:Y:S04]  /*a0a0*/  HMMA.16816.F32 R20, R68.reuse, R76, R20 ;  /* 0x0000004c4414723c */ /* 0x042fe80000001814 */
[----:B------:R-:W-:Y:S04]  /*a0b0*/  FADD.FTZ R3, R168, R3 ;  /* 0x00000003a8037221 */ /* 0x000fe80000010000 */
[C---:B------:R-:W-:Y:S01]  /*a0c0*/  HMMA.16816.F32 R24, R68.reuse, R78, R24 ;  /* 0x0000004e4418723c */ /* 0x040fe20000001818 */
[----:B------:R-:W1:Y:S03]  /*a0d0*/  LDSM.16.MT88.4 R76, [R212+0x2100] ;  /* 0x00210000d44c783b */ /* 0x000e660000004200 */
[----:B------:R-:W-:Y:S02]  /*a0e0*/  FADD.FTZ R140, R140, R3 ;  /* 0x000000038c8c7221 */ /* 0x000fe40000010000 */
[----:B------:R-:W-:Y:S02]  /*a0f0*/  IMAD.MOV.U32 R3, RZ, RZ, R0 ;  /* 0x000000ffff037224 */ /* 0x000fe400078e0000 */
[C---:B------:R-:W-:Y:S04]  /*a100*/  HMMA.16816.F32 R28, R68.reuse, R84, R28 ;  /* 0x00000054441c723c */ /* 0x040fe8000000181c */
[----:B------:R-:W-:Y:S04]  /*a110*/  FADD.FTZ R140, R139, R140 ;  /* 0x0000008c8b8c7221 */ /* 0x000fe80000010000 */
[C---:B------:R-:W-:Y:S01]  /*a120*/  HMMA.16816.F32 R32, R68.reuse, R86, R32 ;  /* 0x000000564420723c */ /* 0x040fe20000001820 */
[----:B------:R-:W-:Y:S03]  /*a130*/  LDSM.16.MT88.4 R84, [R208+0x2100] ;  /* 0x00210000d054783b */ /* 0x000fe60000004200 */
[----:B------:R-:W-:Y:S04]  /*a140*/  FADD.FTZ R135, R135, R140 ;  /* 0x0000008c87877221 */ /* 0x000fe80000010000 */
[C---:B---3--:R-:W-:Y:S04]  /*a150*/  HMMA.16816.F32 R36, R68.reuse, R80, R36 ;  /* 0x000000504424723c */ /* 0x048fe80000001824 */
[----:B------:R-:W-:Y:S04]  /*a160*/  FADD.FTZ R227, R134, R135 ;  /* 0x0000008786e37221 */ /* 0x000fe80000010000 */
[C---:B------:R-:W-:Y:S01]  /*a170*/  HMMA.16816.F32 R40, R68.reuse, R82, R40 ;  /* 0x000000524428723c */ /* 0x040fe20000001828 */
[----:B------:R-:W3:Y:S07]  /*a180*/  LDSM.16.MT88.4 R80, [R210+0x2100] ;  /* 0x00210000d250783b */ /* 0x000eee0000004200 */
[C---:B--2---:R-:W-:Y:S08]  /*a190*/  HMMA.16816.F32 R44, R68.reuse, R72, R44 ;  /* 0x00000048442c723c */ /* 0x044ff0000000182c */
[C---:B------:R-:W-:Y:S01]  /*a1a0*/  HMMA.16816.F32 R48, R68.reuse, R74, R48 ;  /* 0x0000004a4430723c */ /* 0x040fe20000001830 */
[----:B------:R-:W2:Y:S07]  /*a1b0*/  LDSM.16.MT88.4 R72, [R209+0x2100] ;  /* 0x00210000d148783b */ /* 0x000eae0000004200 */
[C---:B------:R-:W-:Y:S08]  /*a1c0*/  HMMA.16816.F32 R52, R68.reuse, R88, R52 ;  /* 0x000000584434723c */ /* 0x040ff00000001834 */
[C---:B------:R-:W-:Y:S01]  /*a1d0*/  HMMA.16816.F32 R56, R68.reuse, R90, R56 ;  /* 0x0000005a4438723c */ /* 0x040fe20000001838 */
[----:B------:R-:W-:Y:S07]  /*a1e0*/  LDSM.16.MT88.4 R88, [R209+0x5100] ;  /* 0x00510000d158783b */ /* 0x000fee0000004200 */
        /* <DEDUP_REMOVED lines=8> */
[----:B------:R-:W-:Y:S02]  /*a270*/  F2FP.PACK_AB R71, R168, R157 ;  /* 0x0000009da847723e */ /* 0x000fe400000000ff */
[----:B------:R-:W-:Y:S01]  /*a280*/  IADD3 R168, R238, -0x1, RZ ;  /* 0xffffffffeea87810 */ /* 0x000fe20007ffe0ff */
[----:B------:R-:W-:Y:S04]  /*a290*/  FADD.FTZ R164, R164, R239 ;  /* 0x000000efa4a47221 */ /* 0x000fe80000010000 */
[C---:B-1----:R-:W-:Y:S03]  /*a2a0*/  HMMA.16816.F32 R4, R68.reuse, R76, R4 ;  /* 0x0000004c4404723c */ /* 0x042fe60000001804 */
[----:B------:R-:W-:Y:S02]  /*a2b0*/  FADD.FTZ R245, R245, R164 ;  /* 0x000000a4f5f57221 */ /* 0x000fe40000010000 */
[----:B------:R-:W-:Y:S02]  /*a2c0*/  IMAD.MOV.U32 R238, RZ, RZ, R168 ;  /* 0x000000ffffee7224 */ /* 0x000fe400078e00a8 */
[----:B------:R-:W-:Y:S01]  /*a2d0*/  FADD.FTZ R152, R152, R245 ;  /* 0x000000f598987221 */ /* 0x000fe20000010000 */
[C---:B------:R-:W-:Y:S01]  /*a2e0*/  HMMA.16816.F32 R8, R68.reuse, R78, R8 ;  /* 0x0000004e4408723c */ /* 0x040fe20000001808 */
[----:B------:R-:W1:Y:S03]  /*a2f0*/  LDSM.16.MT88.4 R76, [R212+0x5100] ;  /* 0x00510000d44c783b */ /* 0x000e660000004200 */
[----:B------:R-:W-:Y:S04]  /*a300*/  FADD.FTZ R155, R155, R152 ;  /* 0x000000989b9b7221 */ /* 0x000fe80000010000 */
[C---:B---3--:R-:W-:Y:S04]  /*a310*/  HMMA.16816.F32 R12, R68.reuse, R80, R12 ;  /* 0x00000050440c723c */ /* 0x048fe8000000180c */
[----:B------:R-:W-:Y:S04]  /*a320*/  FADD.FTZ R142, R142, R155 ;  /* 0x0000009b8e8e7221 */ /* 0x000fe80000010000 */
[C---:B------:R-:W-:Y:S01]  /*a330*/  HMMA.16816.F32 R16, R68.reuse, R82, R16 ;  /* 0x000000524410723c */ /* 0x040fe20000001810 */
[----:B------:R-:W3:Y:S03]  /*a340*/  LDSM.16.MT88.4 R80, [R210+0x5100] ;  /* 0x00510000d250783b */ /* 0x000ee60000004200 */
[----:B------:R-:W-:Y:S04]  /*a350*/  FADD.FTZ R228, R149, R142 ;  /* 0x0000008e95e47221 */ /* 0x000fe80000010000 */
[C---:B--2---:R-:W-:Y:S08]  /*a360*/  HMMA.16816.F32 R20, R68.reuse, R72, R20 ;  /* 0x000000484414723c */ /* 0x044ff00000001814 */
[C---:B------:R-:W-:Y:S01]  /*a370*/  HMMA.16816.F32 R24, R68.reuse, R74, R24 ;  /* 0x0000004a4418723c */ /* 0x040fe20000001818 */
[----:B------:R-:W2:Y:S07]  /*a380*/  LDSM.16.MT88.4 R72, [R208+0x5100] ;  /* 0x00510000d048783b */ /* 0x000eae0000004200 */
[C---:B------:R-:W-:Y:S08]  /*a390*/  HMMA.16816.F32 R28, R68.reuse, R84, R28 ;  /* 0x00000054441c723c */ /* 0x040ff0000000181c */
[C---:B------:R-:W-:Y:S01]  /*a3a0*/  HMMA.16816.F32 R32, R68.reuse, R86, R32 ;  /* 0x000000564420723c */ /* 0x040fe20000001820 */
[----:B------:R-:W4:Y:S07]  /*a3b0*/  LDSM.16.MT88.4 R84, [R208+0x2900] ;  /* 0x00290000d054783b */ /* 0x000f2e0000004200 */
[C---:B-1----:R-:W-:Y:S08]  /*a3c0*/  HMMA.16816.F32 R36, R68.reuse, R76, R36 ;  /* 0x0000004c4424723c */ /* 0x042ff00000001824 */
[C---:B------:R-:W-:Y:S01]  /*a3d0*/  HMMA.16816.F32 R40, R68.reuse, R78, R40 ;  /* 0x0000004e4428723c */ /* 0x040fe20000001828 */
[----:B------:R-:W1:Y:S07]  /*a3e0*/  LDSM.16.MT88.4 R76, [R212+0x5900] ;  /* 0x00590000d44c783b */ /* 0x000e6e0000004200 */
[C---:B---3--:R-:W-:Y:S08]  /*a3f0*/  HMMA.16816.F32 R44, R68.reuse, R80, R44 ;  /* 0x00000050442c723c */ /* 0x048ff0000000182c */
[C---:B------:R-:W-:Y:S08]  /*a400*/  HMMA.16816.F32 R48, R68.reuse, R82, R48 ;  /* 0x000000524430723c */ /* 0x040ff00000001830 */
[C---:B------:R-:W-:Y:S08]  /*a410*/  HMMA.16816.F32 R52, R68.reuse, R88, R52 ;  /* 0x000000584434723c */ /* 0x040ff00000001834 */
[C---:B------:R-:W-:Y:S08]  /*a420*/  HMMA.16816.F32 R56, R68.reuse, R90, R56 ;  /* 0x0000005a4438723c */ /* 0x040ff00000001838 */
[C---:B--2---:R-:W-:Y:S08]  /*a430*/  HMMA.16816.F32 R60, R68.reuse, R72, R60 ;  /* 0x00000048443c723c */ /* 0x044ff0000000183c */
[----:B------:R-:W-:Y:S01]  /*a440*/  HMMA.16816.F32 R64, R68, R74, R64 ;  /* 0x0000004a4440723c */ /* 0x000fe20000001840 */
[----:B------:R-:W2:Y:S07]  /*a450*/  LDSM.16.MT88.4 R68, [R210+0x5900] ;  /* 0x00590000d244783b */ /* 0x000eae0000004200 */
[C---:B------:R-:W-:Y:S01]  /*a460*/  HMMA.16816.F32 R112, R124.reuse, R108, R4 ;  /* 0x0000006c7c70723c */ /* 0x040fe20000001804 */
[----:B------:R-:W3:Y:S07]  /*a470*/  LDSM.16.MT88.4 R4, [R209+0x5900] ;  /* 0x00590000d104783b */ /* 0x000eee0000004200 */
[C---:B------:R-:W-:Y:S01]  /*a480*/  HMMA.16816.F32 R108, R124.reuse, R110, R8 ;  /* 0x0000006e7c6c723c */ /* 0x040fe20000001808 */
[----:B------:R-:W5:Y:S07]  /*a490*/  LDSM.16.MT88.4 R8, [R208+0x5900] ;  /* 0x00590000d008783b */ /* 0x000f6e0000004200 */
[C---:B------:R-:W-:Y:S08]  /*a4a0*/  HMMA.16816.F32 R104, R124.reuse, R100, R12 ;  /* 0x000000647c68723c */ /* 0x040ff0000000180c */
[C---:B------:R-:W-:Y:S08]  /*a4b0*/  HMMA.16816.F32 R100, R124.reuse, R102, R16 ;  /* 0x000000667c64723c */ /* 0x040ff00000001810 */
[C---:B------:R-:W-:Y:S08]  /*a4c0*/  HMMA.16816.F32 R96, R124.reuse, R92, R20 ;  /* 0x0000005c7c60723c */ /* 0x040ff00000001814 */
[C---:B------:R-:W-:Y:S08]  /*a4d0*/  HMMA.16816.F32 R92, R124.reuse, R94, R24 ;  /* 0x0000005e7c5c723c */ /* 0x040ff00000001818 */
[C---:B----4-:R-:W-:Y:S08]  /*a4e0*/  HMMA.16816.F32 R88, R124.reuse, R84, R28 ;  /* 0x000000547c58723c */ /* 0x050ff0000000181c */
[C---:B------:R-:W-:Y:S08]  /*a4f0*/  HMMA.16816.F32 R84, R124.reuse, R86, R32 ;  /* 0x000000567c54723c */ /* 0x040ff00000001820 */
[C---:B-1----:R-:W-:Y:S08]  /*a500*/  HMMA.16816.F32 R80, R124.reuse, R76, R36 ;  /* 0x0000004c7c50723c */ /* 0x042ff00000001824 */
[C---:B------:R-:W-:Y:S08]  /*a510*/  HMMA.16816.F32 R76, R124.reuse, R78, R40 ;  /* 0x0000004e7c4c723c */ /* 0x040ff00000001828 */
[C---:B--2---:R-:W-:Y:S08]  /*a520*/  HMMA.16816.F32 R72, R124.reuse, R68, R44 ;  /* 0x000000447c48723c */ /* 0x044ff0000000182c */
[C---:B------:R-:W-:Y:S08]  /*a530*/  HMMA.16816.F32 R68, R124.reuse, R70, R48 ;  /* 0x000000467c44723c */ /* 0x040ff00000001830 */
[C---:B---3--:R-:W-:Y:S08]  /*a540*/  HMMA.16816.F32 R52, R124.reuse, R4, R52 ;  /* 0x000000047c34723c */ /* 0x048ff00000001834 */
[C---:B------:R-:W-:Y:S08]  /*a550*/  HMMA.16816.F32 R56, R124.reuse, R6, R56 ;  /* 0x000000067c38723c */ /* 0x040ff00000001838 */
[C---:B-----5:R-:W-:Y:S08]  /*a560*/  HMMA.16816.F32 R60, R124.reuse, R8, R60 ;  /* 0x000000087c3c723c */ /* 0x060ff0000000183c */
[----:B------:R-:W-:Y:S01]  /*a570*/  HMMA.16816.F32 R64, R124, R10, R64 ;  /* 0x0000000a7c40723c */ /* 0x000fe20000001840 */
[----:B------:R-:W-:-:S07]  /*a580*/  @P0 BRA `(.L_x_189) ;  /* 0xffffbb0000000947 */ /* 0x000fce000383ffff */
.L_x_178:
[----:B------:R-:W1:Y:S01]  /*a590*/  S2UR UR4, SR_CTAID.X ;  /* 0x00000000000479c3 */ /* 0x000e620000002500 */
[----:B------:R-:W-:Y:S01]  /*a5a0*/  ULDC.64 UR14, c[0x0][0x2c8] ;  /* 0x0000b200000e7ab9 */ /* 0x000fe20000000a00 */
[----:B------:R-:W-:Y:S01]  /*a5b0*/  PLOP3.LUT P0, PT, PT, PT, UP0, 0x40, 0x0 ;  /* 0x000000000000781c */ /* 0x000fe20003f0e808 */
[----:B------:R-:W-:-:S02]  /*a5c0*/  ULDC UR7, c[0x0][0x168] ;  /* 0x00005a0000077ab9 */ /* 0x000fc40000000800 */
[----:B-1----:R-:W-:-:S04]  /*a5d0*/  ULEA UR4, UR4, 0x7f, 0x7 ;  /* 0x0000007f04047891 */ /* 0x002fc8000f8e383f */
[----:B------:R-:W-:Y:S02]  /*a5e0*/  UIMAD.WIDE.U32 UR16, UR4, UR14, URZ ;  /* 0x0000000e041072a5 */ /* 0x000fe4000f8e003f */
[----:B------:R-:W-:Y:S02]  /*a5f0*/  UIADD3 UR14, -UR7, 0x1, URZ ;  /* 0x00000001070e7890 */ /* 0x000fe4000fffe13f */
[----:B------:R-:W-:Y:S02]  /*a600*/  @UP1 USHF.R.U32.HI UR4, URZ, UR15, UR17 ;  /* 0x0000000f3f041299 */ /* 0x000fe40008011611 */
[----:B------:R-:W-:Y:S02]  /*a610*/  ULDC UR7, c[0x0][0x1d0] ;  /* 0x0000740000077ab9 */ /* 0x000fe40000000800 */
[----:B------:R-:W-:-:S04]  /*a620*/  UIMAD UR7, UR8, UR7, UR14 ;  /* 0x00000007080772a4 */ /* 0x000fc8000f8e020e */
[----:B------:R-:W-:-:S03]  /*a630*/  UIADD3 UR7, UR7, UR4, URZ ;  /* 0x0000000407077290 */ /* 0x000fc6000fffe03f */
[----:B------:R-:W-:Y:S02]  /*a640*/  ULDC UR4, c[0x0][0x324] ;  /* 0x0000c90000047ab9 */ /* 0x000fe40000000800 */
[----:B------:R-:W-:Y:S01]  /*a650*/  UIADD3 UR4, UR7, -UR4, URZ ;  /* 0x8000000407047290 */ /* 0x000fe2000fffe03f */
[----:B------:R-:W-:Y:S05]  /*a660*/  @P0 BRA `(.L_x_190) ;  /* 0x0000014000000947 */ /* 0x000fea0003800000 */
        /* <DEDUP_REMOVED lines=11> */
.L_x_191:
[----:B------:R-:W-:Y:S02]  /*a720*/  ULDC UR8, c[0x0][0x32c] ;  /* 0x0000cb0000087ab9 */ /* 0x000fe40000000800 */
[----:B------:R-:W-:Y:S02]  /*a730*/  UISETP.NE.AND UP2, UPT, UR8, 0x1, UPT ;  /* 0x000000010800788c */ /* 0x000fe4000bf45270 */
[----:B------:R-:W-:Y:S02]  /*a740*/  ULDC.64 UR14, c[0x0][0x330] ;  /* 0x0000cc00000e7ab9 */ /* 0x000fe40000000a00 */
[----:B------:R-:W-:-:S07]  /*a750*/  UIMAD.WIDE.U32 UR16, UR7, UR14, URZ ;  /* 0x0000000e071072a5 */ /* 0x000fce000f8e003f */
[----:B------:R-:W-:Y:S02]  /*a760*/  @UP2 USHF.R.U32.HI UR7, URZ, UR15, UR17 ;  /* 0x0000000f3f072299 */ /* 0x000fe40008011611 */
.L_x_192:
[----:B------:R-:W-:Y:S02]  /*a770*/  ULDC UR8, c[0x0][0x32c] ;  /* 0x0000cb0000087ab9 */ /* 0x000fe40000000800 */
[----:B------:R-:W-:-:S04]  /*a780*/  UIMAD UR8, UR7, UR8, URZ ;  /* 0x00000008070872a4 */ /* 0x000fc8000f8e023f */
[----:B------:R-:W-:-:S04]  /*a790*/  UISETP.LT.AND UP2, UPT, UR4, UR8, UPT ;  /* 0x000000080400728c */ /* 0x000fc8000bf41270 */
[----:B------:R-:W-:-:S04]  /*a7a0*/  USEL UR4, UR4, UR8, !UP2 ;  /* 0x0000000804047287 */ /* 0x000fc8000d000000 */
.L_x_190:
[----:B------:R-:W-:-:S04]  /*a7b0*/  UIADD3 UR4, UR4, 0x5f, URZ ;  /* 0x0000005f04047890 */ /* 0x000fc8000fffe03f */
        /* <DEDUP_REMOVED lines=8> */
[----:B------:R-:W-:Y:S01]  /*a840*/  SHF.R.S32.HI R5, RZ, 0x1f, R230 ;  /* 0x0000001fff057819 */ /* 0x000fe200000114e6 */
[----:B------:R-:W-:Y:S01]  /*a850*/  IMAD.MOV.U32 R119, RZ, RZ, R116 ;  /* 0x000000ffff777224 */ /* 0x000fe200078e0074 */
[----:B------:R-:W-:Y:S01]  /*a860*/  MOV R238, R168 ;  /* 0x000000a800ee7202 */ /* 0x000fe20000000f00 */
[----:B------:R-:W-:Y:S01]  /*a870*/  IMAD.MOV.U32 R3, RZ, RZ, R0 ;  /* 0x000000ffff037224 */ /* 0x000fe200078e0000 */
[C---:B------:R-:W-:Y:S01]  /*a880*/  SHF.L.U64.HI R234, R229.reuse, 0x1, R232 ;  /* 0x00000001e5ea7819 */ /* 0x040fe200000102e8 */
[C---:B------:R-:W-:Y:S01]  /*a890*/  IMAD.SHL.U32 R235, R230.reuse, 0x2, RZ ;  /* 0x00000002e6eb7824 */ /* 0x040fe200078e00ff */
[----:B------:R-:W-:Y:S02]  /*a8a0*/  SHF.L.U32 R233, R229, 0x1, RZ ;  /* 0x00000001e5e97819 */ /* 0x000fe400000006ff */
[----:B------:R-:W-:Y:S02]  /*a8b0*/  SHF.L.U64.HI R236, R230, 0x1, R5 ;  /* 0x00000001e6ec7819 */ /* 0x000fe40000010205 */
.L_x_196:
        /* <DEDUP_REMOVED lines=56> */
.L_x_194:
[C---:B--23--:R-:W-:Y:S01]  /*ac40*/  HMMA.16816.F32 R4, R120.reuse, R124, RZ ;  /* 0x0000007c7804723c */ /* 0x04cfe200000018ff */
[----:B------:R-:W-:Y:S02]  /*ac50*/  LDSM.16.M88.4 R156, [R211+0x8900] ;  /* 0x00890000d39c783b */ /* 0x000fe40000000200 */
[----:B------:R-:W-:Y:S05]  /*ac60*/  ISETP.GT.AND P0, PT, R238, UR6, PT ;  /* 0x00000006ee007c0c */ /* 0x000fea000bf04270 */
[C---:B------:R-:W-:Y:S01]  /*ac70*/  HMMA.16816.F32 R8, R120.reuse, R126, RZ ;  /* 0x0000007e7808723c */ /* 0x040fe200000018ff */
[----:B------:R-:W0:Y:S07]  /*ac80*/  LDGDEPBAR ;  /* 0x00000000000079af */ /* 0x000e2e0000000000 */
[C---:B------:R-:W-:Y:S01]  /*ac90*/  HMMA.16816.F32 R12, R120.reuse, R16, RZ ;  /* 0x00000010780c723c */ /* 0x040fe200000018ff */
[----:B------:R-:W2:Y:S07]  /*aca0*/  LDSM.16.M88.4 R124, [R211+0x8100] ;  /* 0x00810000d37c783b */ /* 0x000eae0000000200 */
[C---:B------:R-:W-:Y:S01]  /*acb0*/  HMMA.16816.F32 R16, R120.reuse, R18, RZ ;  /* 0x000000127810723c */ /* 0x040fe200000018ff */
[----:B------:R-:W-:Y:S07]  /*acc0*/  LDSM.16.M88.4 R160, [R211+0xa100] ;  /* 0x00a10000d3a0783b */ /* 0x000fee0000000200 */
[C---:B----4-:R-:W-:Y:S01]  /*acd0*/  HMMA.16816.F32 R20, R120.reuse, R24, RZ ;  /* 0x000000187814723c */ /* 0x050fe200000018ff */
[----:B------:R-:W-:Y:S07]  /*ace0*/  LDSM.16.M88.4 R164, [R211+0xa900] ;  /* 0x00a90000d3a4783b */ /* 0x000fee0000000200 */
[C---:B------:R-:W-:Y:S01]  /*acf0*/  HMMA.16816.F32 R24, R120.reuse, R26, RZ ;  /* 0x0000001a7818723c */ /* 0x040fe200000018ff */
[----:B------:R-:W-:Y:S07]  /*ad00*/  LDSM.16.M88.4 R168, [R211+0xd900] ;  /* 0x00d90000d3a8783b */ /* 0x000fee0000000200 */
[C---:B-1----:R-:W-:Y:S08]  /*ad10*/  HMMA.16816.F32 R28, R120.reuse, R32, RZ ;  /* 0x00000020781c723c */ /* 0x042ff000000018ff */
[C---:B------:R-:W-:Y:S08]  /*ad20*/  HMMA.16816.F32 R32, R120.reuse, R34, RZ ;  /* 0x000000227820723c */ /* 0x040ff000000018ff */
[C---:B------:R-:W-:Y:S08]  /*ad30*/  HMMA.16816.F32 R36, R120.reuse, R40, RZ ;  /* 0x000000287824723c */ /* 0x040ff000000018ff */
[C---:B------:R-:W-:Y:S08]  /*ad40*/  HMMA.16816.F32 R40, R120.reuse, R42, RZ ;  /* 0x0000002a7828723c */ /* 0x040ff000000018ff */
[C---:B------:R-:W-:Y:S08]  /*ad50*/  HMMA.16816.F32 R44, R120.reuse, R48, RZ ;  /* 0x00000030782c723c */ /* 0x040ff000000018ff */
[----:B------:R-:W-:Y:S08]  /*ad60*/  HMMA.16816.F32 R48, R120, R50, RZ ;  /* 0x000000327830723c */ /* 0x000ff000000018ff */
[C---:B------:R-:W-:Y:S08]  /*ad70*/  HMMA.16816.F32 R4, R144.reuse, R128, R4 ;  /* 0x000000809004723c */ /* 0x040ff00000001804 */
[C---:B------:R-:W-:Y:S01]  /*ad80*/  HMMA.16816.F32 R8, R144.reuse, R130, R8 ;  /* 0x000000829008723c */ /* 0x040fe20000001808 */
[----:B------:R-:W1:Y:S07]  /*ad90*/  LDSM.16.M88.4 R128, [R211+0x9100] ;  /* 0x00910000d380783b */ /* 0x000e6e0000000200 */
[C---:B------:R-:W-:Y:S08]  /*ada0*/  HMMA.16816.F32 R12, R144.reuse, R132, R12 ;  /* 0x00000084900c723c */ /* 0x040ff0000000180c */
[C---:B------:R-:W-:Y:S01]  /*adb0*/  HMMA.16816.F32 R16, R144.reuse, R134, R16 ;  /* 0x000000869010723c */ /* 0x040fe20000001810 */
[----:B------:R-:W3:Y:S07]  /*adc0*/  LDSM.16.M88.4 R132, [R211+0x9900] ;  /* 0x00990000d384783b */ /* 0x000eee0000000200 */
        /* <DEDUP_REMOVED lines=10> */
[----:B------:R-:W-:Y:S01]  /*ae70*/  HMMA.16816.F32 R48, R144, R154, R48 ;  /* 0x0000009a9030723c */ /* 0x000fe20000001830 */
[----:B------:R-:W-:Y:S07]  /*ae80*/  LDSM.16.M88.4 R152, [R202+0x2000] ;  /* 0x00200000ca98783b */ /* 0x000fee0000000200 */
[C---:B--2---:R-:W-:Y:S08]  /*ae90*/  HMMA.16816.F32 R4, R172.reuse, R124, R4 ;  /* 0x0000007cac04723c */ /* 0x044ff00000001804 */
[C---:B------:R-:W-:Y:S01]  /*aea0*/  HMMA.16816.F32 R8, R172.reuse, R126, R8 ;  /* 0x0000007eac08723c */ /* 0x040fe20000001808 */
[----:B------:R-:W2:Y:S07]  /*aeb0*/  LDSM.16.M88.4 R124, [R202] ;  /* 0x00000000ca7c783b */ /* 0x000eae0000000200 */
[C---:B------:R-:W-:Y:S08]  /*aec0*/  HMMA.16816.F32 R12, R172.reuse, R156, R12 ;  /* 0x0000009cac0c723c */ /* 0x040ff0000000180c */
[C---:B------:R-:W-:Y:S01]  /*aed0*/  HMMA.16816.F32 R16, R172.reuse, R158, R16 ;  /* 0x0000009eac10723c */ /* 0x040fe20000001810 */
[----:B------:R-:W-:Y:S07]  /*aee0*/  LDSM.16.M88.4 R156, [R214+0xb900] ;  /* 0x00b90000d69c783b */ /* 0x000fee0000000200 */
[C---:B-1----:R-:W-:Y:S08]  /*aef0*/  HMMA.16816.F32 R20, R172.reuse, R128, R20 ;  /* 0x00000080ac14723c */ /* 0x042ff00000001814 */
[C---:B------:R-:W-:Y:S01]  /*af00*/  HMMA.16816.F32 R24, R172.reuse, R130, R24 ;  /* 0x00000082ac18723c */ /* 0x040fe20000001818 */
[----:B------:R-:W1:Y:S07]  /*af10*/  LDSM.16.M88.4 R128, [R202+0x2800] ;  /* 0x00280000ca80783b */ /* 0x000e6e0000000200 */
[C---:B---3--:R-:W-:Y:S08]  /*af20*/  HMMA.16816.F32 R28, R172.reuse, R132, R28 ;  /* 0x00000084ac1c723c */ /* 0x048ff0000000181c */
[C---:B------:R-:W-:Y:S01]  /*af30*/  HMMA.16816.F32 R32, R172.reuse, R134, R32 ;  /* 0x00000086ac20723c */ /* 0x040fe20000001820 */
[----:B------:R-:W3:Y:S07]  /*af40*/  LDSM.16.M88.4 R132, [R214+0xb100] ;  /* 0x00b10000d684783b */ /* 0x000eee0000000200 */
[C---:B------:R-:W-:Y:S08]  /*af50*/  HMMA.16816.F32 R36, R172.reuse, R160, R36 ;  /* 0x000000a0ac24723c */ /* 0x040ff00000001824 */
[C---:B------:R-:W-:Y:S01]  /*af60*/  HMMA.16816.F32 R40, R172.reuse, R162, R40 ;  /* 0x000000a2ac28723c */ /* 0x040fe20000001828 */
[----:B------:R-:W4:Y:S07]  /*af70*/  LDSM.16.M88.4 R160, [R214+0xc100] ;  /* 0x00c10000d6a0783b */ /* 0x000f2e0000000200 */
[C---:B------:R-:W-:Y:S08]  /*af80*/  HMMA.16816.F32 R44, R172.reuse, R164, R44 ;  /* 0x000000a4ac2c723c */ /* 0x040ff0000000182c */
[----:B------:R-:W-:Y:S01]  /*af90*/  HMMA.16816.F32 R48, R172, R166, R48 ;  /* 0x000000a6ac30723c */ /* 0x000fe20000001830 */
[----:B------:R-:W5:Y:S07]  /*afa0*/  LDSM.16.M88.4 R164, [R214+0xc900] ;  /* 0x00c90000d6a4783b */ /* 0x000f6e0000000200 */
        /* <DEDUP_REMOVED lines=8> */
[----:B------:R-:W2:Y:S07]  /*b030*/  LDSM.16.M88.4 R140, [R201] ;  /* 0x00000000c98c783b */ /* 0x000eae0000000200 */
[C---:B------:R-:W-:Y:S08]  /*b040*/  HMMA.16816.F32 R28, R176.reuse, R148, R28 ;  /* 0x00000094b01c723c */ /* 0x040ff0000000181c */
[C---:B------:R-:W-:Y:S01]  /*b050*/  HMMA.16816.F32 R32, R176.reuse, R150, R32 ;  /* 0x00000096b020723c */ /* 0x040fe20000001820 */
[----:B------:R-:W2:Y:S07]  /*b060*/  LDSM.16.M88.4 R148, [R200] ;  /* 0x00000000c894783b */ /* 0x000eae0000000200 */
[C---:B------:R-:W-:Y:S08]  /*b070*/  HMMA.16816.F32 R36, R176.reuse, R152, R36 ;  /* 0x00000098b024723c */ /* 0x040ff00000001824 */
[C---:B------:R-:W-:Y:S01]  /*b080*/  HMMA.16816.F32 R40, R176.reuse, R154, R40 ;  /* 0x0000009ab028723c */ /* 0x040fe20000001828 */
[----:B------:R-:W-:Y:S07]  /*b090*/  LDSM.16.M88.4 R152, [R197] ;  /* 0x00000000c598783b */ /* 0x000fee0000000200 */
[C---:B-1----:R-:W-:Y:S08]  /*b0a0*/  HMMA.16816.F32 R44, R176.reuse, R128, R44 ;  /* 0x00000080b02c723c */ /* 0x042ff0000000182c */
[----:B------:R-:W-:Y:S01]  /*b0b0*/  HMMA.16816.F32 R48, R176, R130, R48 ;  /* 0x00000082b030723c */ /* 0x000fe20000001830 */
[----:B------:R-:W1:Y:S07]  /*b0c0*/  LDSM.16.M88.4 R128, [R199] ;  /* 0x00000000c780783b */ /* 0x000e6e0000000200 */
[C---:B---3--:R-:W-:Y:S08]  /*b0d0*/  HMMA.16816.F32 R4, R180.reuse, R132, R4 ;  /* 0x00000084b404723c */ /* 0x048ff00000001804 */
[C---:B------:R-:W-:Y:S01]  /*b0e0*/  HMMA.16816.F32 R8, R180.reuse, R134, R8 ;  /* 0x00000086b408723c */ /* 0x040fe20000001808 */
[----:B------:R-:W3:Y:S07]  /*b0f0*/  LDSM.16.M88.4 R132, [R198] ;  /* 0x00000000c684783b */ /* 0x000eee0000000200 */
[C---:B------:R-:W-:Y:S08]  /*b100*/  HMMA.16816.F32 R12, R180.reuse, R156, R12 ;  /* 0x0000009cb40c723c */ /* 0x040ff0000000180c */
[C---:B------:R-:W-:Y:S01]  /*b110*/  HMMA.16816.F32 R16, R180.reuse, R158, R16 ;  /* 0x0000009eb410723c */ /* 0x040fe20000001810 */
[----:B------:R-:W1:Y:S07]  /*b120*/  LDSM.16.M88.4 R156, [R196] ;  /* 0x00000000c49c783b */ /* 0x000e6e0000000200 */
[C---:B----4-:R-:W-:Y:S08]  /*b130*/  HMMA.16816.F32 R20, R180.reuse, R160, R20 ;  /* 0x000000a0b414723c */ /* 0x050ff00000001814 */
[C---:B------:R-:W-:Y:S01]  /*b140*/  HMMA.16816.F32 R24, R180.reuse, R162, R24 ;  /* 0x000000a2b418723c */ /* 0x040fe20000001818 */
[----:B------:R-:W4:Y:S07]  /*b150*/  LDSM.16.M88.4 R160, [R211+0xb100] ;  /* 0x00b10000d3a0783b */ /* 0x000f2e0000000200 */
[C---:B-----5:R-:W-:Y:S08]  /*b160*/  HMMA.16816.F32 R28, R180.reuse, R164, R28 ;  /* 0x000000a4b41c723c */ /* 0x060ff0000000181c */
[C---:B------:R-:W-:Y:S01]  /*b170*/  HMMA.16816.F32 R32, R180.reuse, R166, R32 ;  /* 0x000000a6b420723c */ /* 0x040fe20000001820 */
[----:B------:R-:W-:Y:S07]  /*b180*/  LDSM.16.M88.4 R164, [R211+0xd100] ;  /* 0x00d10000d3a4783b */ /* 0x000fee0000000200 */
[C---:B--2---:R-:W-:Y:S08]  /*b190*/  HMMA.16816.F32 R36, R180.reuse, R124, R36 ;  /* 0x0000007cb424723c */ /* 0x044ff00000001824 */
[C---:B------:R-:W-:Y:S01]  /*b1a0*/  HMMA.16816.F32 R40, R180.reuse, R126, R40 ;  /* 0x0000007eb428723c */ /* 0x040fe20000001828 */
[----:B------:R-:W2:Y:S07]  /*b1b0*/  LDSM.16.M88.4 R124, [R211+0xb900] ;  /* 0x00b90000d37c783b */ /* 0x000eae0000000200 */
[C---:B------:R-:W-:Y:S08]  /*b1c0*/  HMMA.16816.F32 R44, R180.reuse, R136, R44 ;  /* 0x00000088b42c723c */ /* 0x040ff0000000182c */
[----:B------:R-:W-:Y:S01]  /*b1d0*/  HMMA.16816.F32 R48, R180, R138, R48 ;  /* 0x0000008ab430723c */ /* 0x000fe20000001830 */
[----:B------:R-:W5:Y:S07]  /*b1e0*/  LDSM.16.M88.4 R136, [R211+0xc100] ;  /* 0x00c10000d388783b */ /* 0x000f6e0000000200 */
[C---:B------:R-:W-:Y:S08]  /*b1f0*/  HMMA.16816.F32 R4, R184.reuse, R140, R4 ;  /* 0x0000008cb804723c */ /* 0x040ff00000001804 */
[C---:B------:R-:W-:Y:S01]  /*b200*/  HMMA.16816.F32 R8, R184.reuse, R142, R8 ;  /* 0x0000008eb808723c */ /* 0x040fe20000001808 */
[----:B------:R-:W2:Y:S07]  /*b210*/  LDSM.16.M88.4 R140, [R211+0xc900] ;  /* 0x00c90000d38c783b */ /* 0x000eae0000000200 */
[C---:B------:R-:W-:Y:S08]  /*b220*/  HMMA.16816.F32 R12, R184.reuse, R148, R12 ;  /* 0x00000094b80c723c */ /* 0x040ff0000000180c */
[C---:B------:R-:W-:Y:S01]  /*b230*/  HMMA.16816.F32 R16, R184.reuse, R150, R16 ;  /* 0x00000096b810723c */ /* 0x040fe20000001810 */
[----:B------:R-:W2:Y:S07]  /*b240*/  LDSM.16.M88.4 R148, [R202+0x3000] ;  /* 0x00300000ca94783b */ /* 0x000eae0000000200 */
[C---:B-1----:R-:W-:Y:S08]  /*b250*/  HMMA.16816.F32 R20, R184.reuse, R128, R20 ;  /* 0x00000080b814723c */ /* 0x042ff00000001814 */
[C---:B------:R-:W-:Y:S01]  /*b260*/  HMMA.16816.F32 R24, R184.reuse, R130, R24 ;  /* 0x00000082b818723c */ /* 0x040fe20000001818 */
[----:B------:R-:W-:Y:S07]  /*b270*/  LDSM.16.M88.4 R128, [R202+0x4000] ;  /* 0x00400000ca80783b */ /* 0x000fee0000000200 */
[C---:B---3--:R-:W-:Y:S08]  /*b280*/  HMMA.16816.F32 R28, R184.reuse, R132, R28 ;  /* 0x00000084b81c723c */ /* 0x048ff0000000181c */
[C---:B------:R-:W-:Y:S08]  /*b290*/  HMMA.16816.F32 R32, R184.reuse, R134, R32 ;  /* 0x00000086b820723c */ /* 0x040ff00000001820 */
[C---:B------:R-:W-:Y:S08]  /*b2a0*/  HMMA.16816.F32 R36, R184.reuse, R152, R36 ;  /* 0x00000098b824723c */ /* 0x040ff00000001824 */
[C---:B------:R-:W-:Y:S08]  /*b2b0*/  HMMA.16816.F32 R40, R184.reuse, R154, R40 ;  /* 0x0000009ab828723c */ /* 0x040ff00000001828 */
[C---:B------:R-:W-:Y:S08]  /*b2c0*/  HMMA.16816.F32 R44, R184.reuse, R156, R44 ;  /* 0x0000009cb82c723c */ /* 0x040ff0000000182c */
[----:B------:R-:W-:Y:S08]  /*b2d0*/  HMMA.16816.F32 R48, R184, R158, R48 ;  /* 0x0000009eb830723c */ /* 0x000ff00000001830 */
[C---:B----4-:R-:W-:Y:S08]  /*b2e0*/  HMMA.16816.F32 R4, R188.reuse, R160, R4 ;  /* 0x000000a0bc04723c */ /* 0x050ff00000001804 */
[C---:B------:R-:W-:Y:S08]  /*b2f0*/  HMMA.16816.F32 R8, R188.reuse, R162, R8 ;  /* 0x000000a2bc08723c */ /* 0x040ff00000001808 */
[C---:B--2---:R-:W-:Y:S08]  /*b300*/  HMMA.16816.F32 R12, R188.reuse, R124, R12 ;  /* 0x0000007cbc0c723c */ /* 0x044ff0000000180c */
[C---:B------:R-:W-:Y:S01]  /*b310*/  HMMA.16816.F32 R16, R188.reuse, R126, R16 ;  /* 0x0000007ebc10723c */ /* 0x040fe20000001810 */
[----:B------:R-:W1:Y:S07]  /*b320*/  LDSM.16.M88.4 R124, [R202+0x3800] ;  /* 0x00380000ca7c783b */ /* 0x000e6e0000000200 */
[C---:B-----5:R-:W-:Y:S08]  /*b330*/  HMMA.16816.F32 R20, R188.reuse, R136, R20 ;  /* 0x00000088bc14723c */ /* 0x060ff00000001814 */
        /* <DEDUP_REMOVED lines=10> */
[C---:B------:R-:W-:Y:S04]  /*b3e0*/  HMMA.16816.F32 R16, R192.reuse, R126, R16 ;  /* 0x0000007ec010723c */ /* 0x040fe80000001810 */
[----:B------:R-:W-:Y:S02]  /*b3f0*/  FMUL.FTZ R134, R4, c[0x0][0x320] ;  /* 0x0000c80004867a20 */ /* 0x000fe40000410000 */
[----:B------:R-:W-:Y:S02]  /*b400*/  FMUL.FTZ R132, R5, c[0x0][0x320] ;  /* 0x0000c80005847a20 */ /* 0x000fe40000410000 */
[----:B------:R-:W-:Y:S01]  /*b410*/  FMUL.FTZ R9, R9, c[0x0][0x320] ;  /* 0x0000c80009097a20 */ /* 0x000fe20000410000 */
[C---:B------:R-:W-:Y:S01]  /*b420*/  HMMA.16816.F32 R20, R192.reuse, R128, R20 ;  /* 0x00000080c014723c */ /* 0x040fe20000001814 */
[----:B------:R-:W1:Y:S02]  /*b430*/  MUFU.TANH R134, R134 ;  /* 0x0000008600867308 */ /* 0x000e640000002400 */
[----:B------:R-:W-:Y:S02]  /*b440*/  FMUL.FTZ R10, R10, c[0x0][0x320] ;  /* 0x0000c8000a0a7a20 */ /* 0x000fe40000410000 */
[----:B------:R-:W-:Y:S02]  /*b450*/  FMUL.FTZ R11, R11, c[0x0][0x320] ;  /* 0x0000c8000b0b7a20 */ /* 0x000fe40000410000 */
[----:B------:R-:W-:Y:S01]  /*b460*/  FMUL.FTZ R244, R8, c[0x0][0x320] ;  /* 0x0000c80008f47a20 */ /* 0x000fe20000410000 */
[C---:B------:R-:W-:Y:S03]  /*b470*/  HMMA.16816.F32 R24, R192.reuse, R130, R24 ;  /* 0x00000082c018723c */ /* 0x040fe60000001818 */
[----:B------:R-:W2:Y:S01]  /*b480*/  MUFU.TANH R246, R9 ;  /* 0x0000000900f67308 */ /* 0x000ea20000002400 */
[----:B------:R-:W-:Y:S02]  /*b490*/  FMUL.FTZ R13, R13, c[0x0][0x320] ;  /* 0x0000c8000d0d7a20 */ /* 0x000fe40000410000 */
[----:B------:R-:W-:Y:S02]  /*b4a0*/  FMUL.FTZ R14, R14, c[0x0][0x320] ;  /* 0x0000c8000e0e7a20 */ /* 0x000fe40000410000 */
[----:B------:R-:W-:Y:S04]  /*b4b0*/  FMUL.FTZ R15, R15, c[0x0][0x320] ;  /* 0x0000c8000f0f7a20 */ /* 0x000fe80000410000 */
        /* <DEDUP_REMOVED lines=13> */
[----:B------:R-:W1:Y:S01]  /*b590*/  MUFU.TANH R136, R13 ;  /* 0x0000000d00887308 */ /* 0x000e620000002400 */
[----:B------:R-:W-:Y:S02]  /*b5a0*/  FMUL.FTZ R23, R23, c[0x0][0x320] ;  /* 0x0000c80017177a20 */ /* 0x000fe40000410000 */
[----:B------:R-:W-:Y:S02]  /*b5b0*/  FMUL.FTZ R25, R25, c[0x0][0x320] ;  /* 0x0000c80019197a20 */ /* 0x000fe40000410000 */
[----:B------:R-:W-:Y:S02]  /*b5c0*/  FMUL.FTZ R26, R26, c[0x0][0x320] ;  /* 0x0000c8001a1a7a20 */ /* 0x000fe40000410000 */
[----:B------:R-:W-:Y:S03]  /*b5d0*/  FMUL.FTZ R27, R27, c[0x0][0x320] ;  /* 0x0000c8001b1b7a20 */ /* 0x000fe60000410000 */
[----:B------:R-:W1:Y:S01]  /*b5e0*/  MUFU.TANH R137, R14 ;  /* 0x0000000e00897308 */ /* 0x000e620000002400 */
[----:B----4-:R-:W4:Y:S09]  /*b5f0*/  LDSM.16.M88.4 R8, [R202+0x4800] ;  /* 0x00480000ca08783b */ /* 0x010f320000000200 */
[----:B------:R5:W1:Y:S10]  /*b600*/  MUFU.TANH R143, R15 ;  /* 0x0000000f008f7308 */ /* 0x000a740000002400 */
[----:B------:R-:W1:Y:S10]  /*b610*/  MUFU.TANH R132, R132 ;  /* 0x0000008400847308 */ /* 0x000e740000002400 */
[----:B------:R-:W1:Y:S01]  /*b620*/  MUFU.TANH R241, R241 ;  /* 0x000000f100f17308 */ /* 0x000e620000002400 */
[----:B-----5:R-:W5:Y:S09]  /*b630*/  LDSM.16.M88.4 R12, [R202+0x5000] ;  /* 0x00500000ca0c783b */ /* 0x020f720000000200 */
[----:B------:R-:W1:Y:S01]  /*b640*/  MUFU.TANH R135, R135 ;  /* 0x0000008700877308 */ /* 0x000e620000002400 */
[C---:B----4-:R-:W-:Y:S09]  /*b650*/  HMMA.16816.F32 R28, R192.reuse, R8, R28 ;  /* 0x00000008c01c723c */ /* 0x050ff2000000181c */
[----:B------:R-:W4:Y:S01]  /*b660*/  MUFU.TANH R244, R244 ;  /* 0x000000f400f47308 */ /* 0x000f220000002400 */
[C---:B------:R-:W-:Y:S01]  /*b670*/  HMMA.16816.F32 R32, R192.reuse, R10, R32 ;  /* 0x0000000ac020723c */ /* 0x040fe20000001820 */
[----:B------:R-:W1:Y:S01]  /*b680*/  LDSM.16.M88.4 R8, [R202+0x5800] ;  /* 0x00580000ca08783b */ /* 0x000e620000000200 */
[----:B------:R-:W-:Y:S07]  /*b690*/  DEPBAR.LE SB0, 0x0 ;  /* 0x000080000000791a */ /* 0x000fee0000000000 */
[----:B------:R-:W1:Y:S01]  /*b6a0*/  MUFU.TANH R138, R138 ;  /* 0x0000008a008a7308 */ /* 0x000e620000002400 */
[----:B------:R-:W-:Y:S04]  /*b6b0*/  BAR.SYNC.DEFER_BLOCKING 0x0 ;  /* 0x0000000000007b1d */ /* 0x000fe80000010000 */
[----:B------:R-:W-:Y:S05]  /*b6c0*/  FMUL.FTZ R168, R28, c[0x0][0x320] ;  /* 0x0000c8001ca87a20 */ /* 0x000fea0000410000 */
[----:B------:R-:W2:Y:S01]  /*b6d0*/  MUFU.TANH R140, R140 ;  /* 0x0000008c008c7308 */ /* 0x000ea20000002400 */
[----:B------:R-:W-:Y:S02]  /*b6e0*/  FMUL.FTZ R29, R29, c[0x0][0x320] ;  /* 0x0000c8001d1d7a20 */ /* 0x000fe40000410000 */
[----:B------:R-:W-:Y:S01]  /*b6f0*/  FMUL.FTZ R30, R30, c[0x0][0x320] ;  /* 0x0000c8001e1e7a20 */ /* 0x000fe20000410000 */
[C---:B-----5:R-:W-:Y:S05]  /*b700*/  HMMA.16816.F32 R36, R192.reuse, R12, R36 ;  /* 0x0000000cc024723c */ /* 0x060fea0000001824 */
[----:B------:R-:W-:Y:S01]  /*b710*/  FMUL.FTZ R240, R32, c[0x0][0x320] ;  /* 0x0000c80020f07a20 */ /* 0x000fe20000410000 */
[----:B------:R2:W2:Y:S01]  /*b720*/  MUFU.TANH R150, R17 ;  /* 0x0000001100967308 */ /* 0x0004a20000002400 */
[----:B------:R-:W-:Y:S01]  /*b730*/  FMUL.FTZ R31, R31, c[0x0][0x320] ;  /* 0x0000c8001f1f7a20 */ /* 0x000fe20000410000 */
[C---:B------:R-:W-:Y:S04]  /*b740*/  HMMA.16816.F32 R40, R192.reuse, R14, R40 ;  /* 0x0000000ec028723c */ /* 0x040fe80000001828 */
[----:B------:R-:W-:Y:S02]  /*b750*/  FMUL.FTZ R33, R33, c[0x0][0x320] ;  /* 0x0000c80021217a20 */ /* 0x000fe40000410000 */
[----:B------:R-:W-:Y:S02]  /*b760*/  FMUL.FTZ R34, R34, c[0x0][0x320] ;  /* 0x0000c80022227a20 */ /* 0x000fe40000410000 */
[----:B------:R2:W2:Y:S01]  /*b770*/  MUFU.TANH R149, R18 ;  /* 0x0000001200957308 */ /* 0x0004a20000002400 */
[----:B------:R-:W-:Y:S01]  /*b780*/  FMUL.FTZ R35, R35, c[0x0][0x320] ;  /* 0x0000c80023237a20 */ /* 0x000fe20000410000 */
[C---:B-1----:R-:W-:Y:S06]  /*b790*/  HMMA.16816.F32 R44, R192.reuse, R8, R44 ;  /* 0x00000008c02c723c */ /* 0x042fec000000182c */
[----:B------:R-:W-:Y:S02]  /*b7a0*/  FMUL.FTZ R162, R36, c[0x0][0x320] ;  /* 0x0000c80024a27a20 */ /* 0x000fe40000410000 */
[----:B------:R1:W1:Y:S01]  /*b7b0*/  MUFU.TANH R159, R19 ;  /* 0x00000013009f7308 */ /* 0x0002620000002400 */
[----:B------:R-:W-:Y:S03]  /*b7c0*/  HMMA.16816.F32 R48, R192, R10, R48 ;  /* 0x0000000ac030723c */ /* 0x000fe60000001830 */
[----:B------:R-:W-:Y:S02]  /*b7d0*/  FMUL.FTZ R37, R37, c[0x0][0x320] ;  /* 0x0000c80025257a20 */ /* 0x000fe40000410000 */
[----:B------:R-:W-:Y:S02]  /*b7e0*/  FMUL.FTZ R156, R40, c[0x0][0x320] ;  /* 0x0000c800289c7a20 */ /* 0x000fe40000410000 */
[----:B------:R-:W-:Y:S02]  /*b7f0*/  FMUL.FTZ R38, R38, c[0x0][0x320] ;  /* 0x0000c80026267a20 */ /* 0x000fe40000410000 */
[----:B------:R-:W1:Y:S03]  /*b800*/  MUFU.TANH R158, R158 ;  /* 0x0000009e009e7308 */ /* 0x000e660000002400 */
        /* <DEDUP_REMOVED lines=13> */
[----:B------:R-:W-:Y:S05]  /*b8e0*/  FMUL.FTZ R0, R51, c[0x0][0x320] ;  /* 0x0000c80033007a20 */ /* 0x000fea0000410000 */
[----:B------:R1:W1:Y:S10]  /*b8f0*/  MUFU.TANH R161, R23 ;  /* 0x0000001700a17308 */ /* 0x0002740000002400 */
[----:B------:R-:W1:Y:S10]  /*b900*/  MUFU.TANH R164, R164 ;  /* 0x000000a400a47308 */ /* 0x000e740000002400 */
[----:B------:R1:W1:Y:S10]  /*b910*/  MUFU.TANH R166, R25 ;  /* 0x0000001900a67308 */ /* 0x0002740000002400 */
[----:B------:R1:W1:Y:S10]  /*b920*/  MUFU.TANH R165, R26 ;  /* 0x0000001a00a57308 */ /* 0x0002740000002400 */
        /* <DEDUP_REMOVED lines=24> */
[----:B------:R1:W1:Y:S01]  /*bab0*/  MUFU.TANH R117, R0 ;  /* 0x0000000000757308 */ /* 0x0002620000002400 */
[----:B------:R-:W-:-:S05]  /*bac0*/  @!P0 BRA `(.L_x_195) ;  /* 0x0000035000008947 */ /* 0x000fca0003800000 */
[----:B--234-:R-:W-:Y:S02]  /*bad0*/  IMAD R7, R238, 0x60, R219 ;  /* 0x00000060ee077824 */ /* 0x01cfe400078e02db */
[----:B------:R-:W-:Y:S03]  /*bae0*/  IMAD.MOV.U32 R215, RZ, RZ, RZ ;  /* 0x000000ffffd77224 */ /* 0x000fe600078e00ff */
[----:B------:R-:W-:Y:S05]  /*baf0*/  IADD3 R216, R7, -0x60, R218 ;  /* 0xffffffa007d87810 */ /* 0x000fea0007ffe0da */
[----:B------:R-:W-:Y:S04]  /*bb00*/  @P3 IMAD.HI.U32 R2, R216, c[0x0][0x2bc], RZ ;  /* 0x0000af00d8023a27 */ /* 0x000fe800078e00ff */
[----:B-1----:R-:W-:Y:S01]  /*bb10*/  IMAD.MOV.U32 R0, RZ, RZ, R216 ;  /* 0x000000ffff007224 */ /* 0x002fe200078e00d8 */
[----:B------:R-:W-:Y:S04]  /*bb20*/  @P3 SHF.R.U32.HI R0, RZ, c[0x0][0x2c0], R2 ;  /* 0x0000b000ff003a19 */ /* 0x000fe80000011602 */
[C---:B------:R-:W-:Y:S04]  /*bb30*/  @!P1 IADD3 R7, P0, R0.reuse, UR36, RZ ;  /* 0x0000002400079c10 */ /* 0x040fe8000ff1e0ff */
[----:B------:R-:W-:Y:S02]  /*bb40*/  @!P1 LEA.HI.X.SX32 R2, R0, UR5, 0x1, P0 ;  /* 0x0000000500029c11 */ /* 0x000fe400080f0eff */
[C---:B------:R-:W-:Y:S04]  /*bb50*/  @!P1 LEA R4, P0, R7.reuse, c[0x0][0x2a0], 0x2 ;  /* 0x0000a80007049a11 */ /* 0x040fe800078010ff */
[----:B------:R-:W-:Y:S01]  /*bb60*/  @!P1 LEA.HI.X R5, R7, c[0x0][0x2a4], R2, 0x2, P0 ;  /* 0x0000a90007059a11 */ /* 0x000fe200000f1402 */
[----:B------:R-:W-:Y:S04]  /*bb70*/  IMAD.MOV R7, RZ, RZ, -R0 ;  /* 0x000000ffff077224 */ /* 0x000fe800078e0a00 */
[----:B------:R-:W2:Y:S01]  /*bb80*/  @!P1 LDG.E R215, [R4.64] ;  /* 0x0000002a04d79981 */ /* 0x000ea2000c1e1900 */
[----:B------:R-:W-:Y:S04]  /*bb90*/  IMAD R216, R7, c[0x0][0x2b8], R216 ;  /* 0x0000ae0007d87a24 */ /* 0x000fe800078e02d8 */
[C---:B------:R-:W-:Y:S01]  /*bba0*/  IMAD.WIDE.U32 R6, R216.reuse, c[0x0][0x1e0], RZ ;  /* 0x00007800d8067a25 */ /* 0x040fe200078e00ff */
[----:B------:R-:W-:Y:S05]  /*bbb0*/  SHF.R.S32.HI R9, RZ, 0x1f, R216 ;  /* 0x0000001fff097819 */ /* 0x000fea00000114d8 */
[----:B------:R-:W-:Y:S04]  /*bbc0*/  IMAD R9, R9, c[0x0][0x1e0], RZ ;  /* 0x0000780009097a24 */ /* 0x000fe800078e02ff */
[----:B------:R-:W-:Y:S04]  /*bbd0*/  IMAD R9, R216, c[0x0][0x1e4], R9 ;  /* 0x00007900d8097a24 */ /* 0x000fe800078e0209 */
[----:B------:R-:W-:Y:S01]  /*bbe0*/  IMAD.IADD R7, R7, 0x1, R9 ;  /* 0x0000000107077824 */ /* 0x000fe200078e0209 */
[----:B--2---:R-:W-:Y:S03]  /*bbf0*/  SHF.R.S32.HI R0, RZ, 0x1f, R215 ;  /* 0x0000001fff007819 */ /* 0x004fe600000114d7 */
[C---:B------:R-:W-:Y:S04]  /*bc00*/  IMAD.WIDE.U32 R6, R215.reuse, c[0x0][0x1f0], R6 ;  /* 0x00007c00d7067a25 */ /* 0x040fe800078e0006 */
[----:B------:R-:W-:Y:S01]  /*bc10*/  IMAD R0, R0, c[0x0][0x1f0], RZ ;  /* 0x00007c0000007a24 */ /* 0x000fe200078e02ff */
[----:B------:R-:W-:Y:S03]  /*bc20*/  IADD3 R5, P0, R6, UR40, RZ ;  /* 0x0000002806057c10 */ /* 0x000fe6000ff1e0ff */
[----:B------:R-:W-:Y:S05]  /*bc30*/  IMAD R0, R215, c[0x0][0x1f4], R0 ;  /* 0x00007d00d7007a24 */ /* 0x000fea00078e0200 */
[----:B------:R-:W-:Y:S02]  /*bc40*/  IADD3.X R0, R7, UR9, R0, P0, !PT ;  /* 0x0000000907007c10 */ /* 0x000fe400087fe400 */
[C---:B------:R-:W-:Y:S04]  /*bc50*/  LEA R14, P0, R5.reuse, c[0x0][0x1c8], 0x1 ;  /* 0x00007200050e7a11 */ /* 0x040fe800078008ff */
[----:B------:R-:W-:Y:S01]  /*bc60*/  LEA.HI.X R16, R5, c[0x0][0x1cc], R0, 0x1, P0 ;  /* 0x0000730005107a11 */ /* 0x000fe200000f0c00 */
[----:B------:R-:W1:Y:S01]  /*bc70*/  SHFL.IDX PT, R6, R14, RZ, 0x181f ;  /* 0x00181fff0e067589 */ /* 0x000e6200000e0000 */
[----:B------:R-:W-:Y:S03]  /*bc80*/  IADD3 R0, -R231, 0x10, RZ ;  /* 0x00000010e7007810 */ /* 0x000fe60007ffe1ff */
[----:B------:R-:W2:Y:S01]  /*bc90*/  SHFL.IDX PT, R9, R16, RZ, 0x181f ;  /* 0x00181fff10097589 */ /* 0x000ea200000e0000 */
[----:B------:R-:W-:Y:S03]  /*bca0*/  LOP3.LUT R0, R0, 0xf, RZ, 0xc0, !PT ;  /* 0x0000000f00007812 */ /* 0x000fe600078ec0ff */
[----:B------:R-:W3:Y:S04]  /*bcb0*/  SHFL.IDX PT, R4, R14, 0x1, 0x181f ;  /* 0x00381f000e047f89 */ /* 0x000ee800000e0000 */
[----:B------:R-:W4:Y:S04]  /*bcc0*/  SHFL.IDX PT, R2, R14, 0x2, 0x181f ;  /* 0x00581f000e027f89 */ /* 0x000f2800000e0000 */
[----:B------:R-:W5:Y:S04]  /*bcd0*/  SHFL.IDX PT, R7, R16, 0x1, 0x181f ;  /* 0x00381f0010077f89 */ /* 0x000f6800000e0000 */
[----:B------:R-:W5:Y:S01]  /*bce0*/  SHFL.IDX PT, R5, R16, 0x2, 0x181f ;  /* 0x00581f0010057f89 */ /* 0x000f6200000e0000 */
[C---:B-1----:R-:W-:Y:S02]  /*bcf0*/  IADD3 R10, P2, R6.reuse, R235, RZ ;  /* 0x000000eb060a7210 */ /* 0x042fe40007f5e0ff */
[----:B------:R-:W-:Y:S03]  /*bd00*/  IADD3 R12, P0, R6, R233, RZ ;  /* 0x000000e9060c7210 */ /* 0x000fe60007f1e0ff */
[C---:B--2---:R-:W-:Y:S02]  /*bd10*/  IMAD.X R11, R9.reuse, 0x1, R236, P2 ;  /* 0x00000001090b7824 */ /* 0x044fe400010e06ec */
[----:B------:R-:W-:Y:S01]  /*bd20*/  IMAD.X R13, R9, 0x1, R234, P0 ;  /* 0x00000001090d7824 */ /* 0x000fe200000e06ea */
[C---:B---3--:R-:W-:Y:S02]  /*bd30*/  IADD3 R8, P6, R4.reuse, R235, RZ ;  /* 0x000000eb04087210 */ /* 0x048fe40007fde0ff */
[----:B------:R1:W-:Y:S01]  /*bd40*/  LDGSTS.E.BYPASS.LTC128B.128 [R217+0x8100], [R10.64], !P5 ;  /* 0x081000000ad97fae */ /* 0x0003e2000e901d6a */
[----:B------:R-:W-:Y:S02]  /*bd50*/  IADD3 R6, P2, R4, R233, RZ ;  /* 0x000000e904067210 */ /* 0x000fe40007f5e0ff */
[----:B----4-:R-:W-:Y:S01]  /*bd60*/  IADD3 R14, P0, R2, R235, RZ ;  /* 0x000000eb020e7210 */ /* 0x010fe20007f1e0ff */
[----:B------:R1:W-:Y:S01]  /*bd70*/  LDGSTS.E.BYPASS.LTC128B.128 [R217+0xb100], [R12.64], !P4 ;  /* 0x0b1000000cd97fae */ /* 0x0003e2000e101d6a */
[C---:B-----5:R-:W-:Y:S02]  /*bd80*/  IMAD.X R9, R7.reuse, 0x1, R236, P6 ;  /* 0x0000000107097824 */ /* 0x060fe400030e06ec */
        /* <DEDUP_REMOVED lines=9> */
.L_x_195:
[----:B-1234-:R-:W-:Y:S01]  /*be20*/  FMNMX.FTZ R5, R134, R3, !PT ;  /* 0x0000000386057209 */ /* 0x01efe20007810000 */
        /* <DEDUP_REMOVED lines=51> */
[----:B------:R-:W-:Y:S01]  /*c160*/  FMNMX.FTZ R7, R117, R0, !PT ;  /* 0x0000000075077209 */ /* 0x000fe20007810000 */
[----:B------:R-:W-:Y:S01]  /*c170*/  LDSM.16.MT88.4 R12, [R212+0x100] ;  /* 0x00010000d40c783b */ /* 0x000fe20000004200 */
[----:B------:R-:W-:Y:S07]  /*c180*/  ISETP.GT.AND P0, PT, R238, UR4, PT ;  /* 0x00000004ee007c0c */ /* 0x000fee000bf04270 */
[----:B------:R-:W-:Y:S08]  /*c190*/  SHFL.BFLY PT, R9, R6, 0x2, 0x1f ;  /* 0x0c401f0006097f89 */ /* 0x000ff000000e0000 */
[----:B------:R-:W1:Y:S02]  /*c1a0*/  SHFL.BFLY PT, R0, R7, 0x2, 0x1f ;  /* 0x0c401f0007007f89 */ /* 0x000e6400000e0000 */
[----:B-1----:R-:W-:Y:S02]  /*c1b0*/  FMNMX.FTZ R5, R7, R0, !PT ;  /* 0x0000000007057209 */ /* 0x002fe40007810000 */
[----:B------:R-:W-:Y:S04]  /*c1c0*/  FMNMX.FTZ R11, R6, R9, !PT ;  /* 0x00000009060b7209 */ /* 0x000fe80007810000 */
[----:B------:R-:W1:Y:S08]  /*c1d0*/  SHFL.BFLY PT, R4, R5, 0x1, 0x1f ;  /* 0x0c201f0005047f89 */ /* 0x000e7000000e0000 */
[----:B------:R-:W2:Y:S01]  /*c1e0*/  SHFL.BFLY PT, R2, R11, 0x1, 0x1f ;  /* 0x0c201f000b027f89 */ /* 0x000ea200000e0000 */
[----:B-1----:R-:W-:Y:S05]  /*c1f0*/  FMNMX.FTZ R116, R5, R4, !PT ;  /* 0x0000000405747209 */ /* 0x002fea0007810000 */
[----:B------:R-:W-:Y:S01]  /*c200*/  FMUL.FTZ R124, R116, c[0x0][0x2d0] ;  /* 0x0000b400747c7a20 */ /* 0x000fe20000410000 */
[----:B--2---:R-:W-:Y:S03]  /*c210*/  FMNMX.FTZ R0, R11, R2, !PT ;  /* 0x000000020b007209 */ /* 0x004fe60007810000 */
[--C-:B------:R-:W-:Y:S02]  /*c220*/  FFMA.FTZ R130, R241, c[0x0][0x2d0], -R124.reuse ;  /* 0x0000b400f1827a23 */ /* 0x100fe4000001087c */
[--C-:B------:R-:W-:Y:S02]  /*c230*/  FFMA.FTZ R129, R135, c[0x0][0x2d0], -R124.reuse ;  /* 0x0000b40087817a23 */ /* 0x100fe4000001087c */
[C---:B------:R-:W-:Y:S02]  /*c240*/  FADD.FTZ R2, -R0.reuse, R3 ;  /* 0x0000000300027221 */ /* 0x040fe40000010100 */
[----:B------:R-:W-:Y:S01]  /*c250*/  FMUL.FTZ R125, R0, c[0x0][0x2d0] ;  /* 0x0000b400007d7a20 */ /* 0x000fe20000410000 */
[----:B------:R-:W-:Y:S01]  /*c260*/  MUFU.EX2 R130, R130 ;  /* 0x0000008200827308 */ /* 0x000fe20000000800 */
[----:B------:R-:W-:Y:S02]  /*c270*/  FMUL.FTZ R3, R2, c[0x0][0x2d0] ;  /* 0x0000b40002037a20 */ /* 0x000fe40000410000 */
[----:B------:R-:W-:Y:S02]  /*c280*/  FADD.FTZ R2, -R116, R119 ;  /* 0x0000007774027221 */ /* 0x000fe40000010100 */
[--C-:B------:R-:W-:Y:S02]  /*c290*/  FFMA.FTZ R134, R134, c[0x0][0x2d0], -R125.reuse ;  /* 0x0000b40086867a23 */ /* 0x100fe4000001087d */
[--C-:B------:R-:W-:Y:S02]  /*c2a0*/  FFMA.FTZ R133, R132, c[0x0][0x2d0], -R125.reuse ;  /* 0x0000b40084857a23 */ /* 0x100fe4000001087d */
[--C-:B------:R-:W-:Y:S01]  /*c2b0*/  FFMA.FTZ R132, R244, c[0x0][0x2d0], -R125.reuse ;  /* 0x0000b400f4847a23 */ /* 0x100fe2000001087d */
[----:B------:R-:W1:Y:S01]  /*c2c0*/  MUFU.EX2 R3, R3 ;  /* 0x0000000300037308 */ /* 0x000e620000000800 */
[--C-:B------:R-:W-:Y:S02]  /*c2d0*/  FFMA.FTZ R131, R246, c[0x0][0x2d0], -R125.reuse ;  /* 0x0000b400f6837a23 */ /* 0x100fe4000001087d */
[--C-:B------:R-:W-:Y:S02]  /*c2e0*/  FFMA.FTZ R128, R245, c[0x0][0x2d0], -R124.reuse ;  /* 0x0000b400f5807a23 */ /* 0x100fe4000001087c */
[--C-:B------:R-:W-:Y:S02]  /*c2f0*/  FFMA.FTZ R119, R243, c[0x0][0x2d0], -R124.reuse ;  /* 0x0000b400f3777a23 */ /* 0x100fe4000001087c */
[----:B------:R-:W-:Y:S02]  /*c300*/  FMUL.FTZ R6, R2, c[0x0][0x2d0] ;  /* 0x0000b40002067a20 */ /* 0x000fe40000410000 */
        /* <DEDUP_REMOVED lines=10> */
[C---:B-1----:R-:W-:Y:S02]  /*c3b0*/  FMUL.FTZ R4, R3.reuse, R112 ;  /* 0x0000007003047220 */ /* 0x042fe40000410000 */
        /* <DEDUP_REMOVED lines=8> */
[----:B------:R-:W-:Y:S01]  /*c440*/  MUFU.EX2 R132, R132 ;  /* 0x0000008400847308 */ /* 0x000fe20000000800 */
[C---:B------:R-:W-:Y:S02]  /*c450*/  FMUL.FTZ R32, R3.reuse, R84 ;  /* 0x0000005403207220 */ /* 0x040fe40000410000 */
[----:B------:R-:W-:Y:S02]  /*c460*/  FMUL.FTZ R33, R3, R85 ;  /* 0x0000005503217220 */ /* 0x000fe40000410000 */
[C---:B--2---:R-:W-:Y:S02]  /*c470*/  FMUL.FTZ R6, R2.reuse, R114 ;  /* 0x0000007202067220 */ /* 0x044fe40000410000 */
[C---:B------:R-:W-:Y:S02]  /*c480*/  FMUL.FTZ R7, R2.reuse, R115 ;  /* 0x0000007302077220 */ /* 0x040fe40000410000 */
[C---:B------:R-:W-:Y:S01]  /*c490*/  FMUL.FTZ R10, R2.reuse, R110 ;  /* 0x0000006e020a7220 */ /* 0x040fe20000410000 */
[----:B------:R-:W2:Y:S01]  /*c4a0*/  MUFU.EX2 R131, R131 ;  /* 0x0000008300837308 */ /* 0x000ea20000000800 */
[C---:B------:R-:W-:Y:S02]  /*c4b0*/  FMUL.FTZ R11, R2.reuse, R111 ;  /* 0x0000006f020b7220 */ /* 0x040fe40000410000 */
[C---:B------:R-:W-:Y:S01]  /*c4c0*/  FMUL.FTZ R18, R2.reuse, R102 ;  /* 0x0000006602127220 */ /* 0x040fe20000410000 */
[----:B-1----:R-:W-:Y:S01]  /*c4d0*/  F2FP.PACK_AB R112, R133, R134 ;  /* 0x000000868570723e */ /* 0x002fe200000000ff */
[C---:B------:R-:W-:Y:S01]  /*c4e0*/  FMUL.FTZ R19, R2.reuse, R103 ;  /* 0x0000006702137220 */ /* 0x040fe20000410000 */
[----:B------:R-:W-:Y:S01]  /*c4f0*/  LDSM.16.MT88.4 R108, [R212+0x2900] ;  /* 0x00290000d46c783b */ /* 0x000fe20000004200 */
[C---:B------:R-:W-:Y:S02]  /*c500*/  FMUL.FTZ R26, R2.reuse, R94 ;  /* 0x0000005e021a7220 */ /* 0x040fe40000410000 */
[C---:B------:R-:W-:Y:S01]  /*c510*/  FMUL.FTZ R27, R2.reuse, R95 ;  /* 0x0000005f021b7220 */ /* 0x040fe20000410000 */
[----:B------:R-:W1:Y:S01]  /*c520*/  MUFU.EX2 R129, R129 ;  /* 0x0000008100817308 */ /* 0x000e620000000800 */
        /* <DEDUP_REMOVED lines=10> */
[----:B--2---:R-:W-:Y:S01]  /*c5d0*/  F2FP.PACK_AB R114, R131, R132 ;  /* 0x000000848372723e */ /* 0x004fe200000000ff */
[C---:B------:R-:W-:Y:S02]  /*c5e0*/  FMUL.FTZ R49, R3.reuse, R69 ;  /* 0x0000004503317220 */ /* 0x040fe40000410000 */
[C---:B------:R-:W-:Y:S02]  /*c5f0*/  FMUL.FTZ R50, R2.reuse, R70 ;  /* 0x0000004602327220 */ /* 0x040fe40000410000 */
[C---:B------:R-:W-:Y:S01]  /*c600*/  FMUL.FTZ R51, R2.reuse, R71 ;  /* 0x0000004702337220 */ /* 0x040fe20000410000 */
[----:B------:R-:W2:Y:S01]  /*c610*/  MUFU.EX2 R119, R119 ;  /* 0x0000007700777308 */ /* 0x000ea20000000800 */
[----:B------:R-:W4:Y:S01]  /*c620*/  LDSM.16.MT88.4 R76, [R209+0x3100] ;  /* 0x00310000d14c783b */ /* 0x000f220000004200 */
[----:B------:R-:W-:Y:S01]  /*c630*/  FMUL.FTZ R52, R3, R52 ;  /* 0x0000003403347220 */ /* 0x000fe20000410000 */
[----:B-1----:R-:W-:Y:S01]  /*c640*/  F2FP.PACK_AB R113, R129, R130 ;  /* 0x000000828171723e */ /* 0x002fe200000000ff */
[C---:B------:R-:W-:Y:S02]  /*c650*/  FMUL.FTZ R53, R3.reuse, R53 ;  /* 0x0000003503357220 */ /* 0x040fe40000410000 */
[C---:B------:R-:W-:Y:S03]  /*c660*/  FMUL.FTZ R54, R2.reuse, R54 ;  /* 0x0000003602367220 */ /* 0x040fe60000410000 */
[----:B------:R-:W1:Y:S01]  /*c670*/  LDSM.16.MT88.4 R68, [R208+0x3100] ;  /* 0x00310000d044783b */ /* 0x000e620000004200 */
[C---:B------:R-:W-:Y:S01]  /*c680*/  FMUL.FTZ R55, R2.reuse, R55 ;  /* 0x0000003702377220 */ /* 0x040fe20000410000 */
[----:B------:R-:W-:Y:S01]  /*c690*/  MUFU.EX2 R162, R162 ;  /* 0x000000a200a27308 */ /* 0x000fe20000000800 */
[C---:B------:R-:W-:Y:S02]  /*c6a0*/  FMUL.FTZ R56, R3.reuse, R56 ;  /* 0x0000003803387220 */ /* 0x040fe40000410000 */
[C---:B------:R-:W-:Y:S02]  /*c6b0*/  FMUL.FTZ R57, R3.reuse, R57 ;  /* 0x0000003903397220 */ /* 0x040fe40000410000 */
[C---:B------:R-:W-:Y:S01]  /*c6c0*/  FMUL.FTZ R58, R2.reuse, R58 ;  /* 0x0000003a023a7220 */ /* 0x040fe20000410000 */
[----:B------:R-:W-:Y:S01]  /*c6d0*/  LDSM.16.MT88.4 R100, [R210+0x2900] ;  /* 0x00290000d264783b */ /* 0x000fe20000004200 */
[C---:B------:R-:W-:Y:S02]  /*c6e0*/  FMUL.FTZ R59, R2.reuse, R59 ;  /* 0x0000003b023b7220 */ /* 0x040fe40000410000 */
[C---:B------:R-:W-:Y:S01]  /*c6f0*/  FMUL.FTZ R60, R3.reuse, R60 ;  /* 0x0000003c033c7220 */ /* 0x040fe20000410000 */
[----:B------:R-:W-:Y:S01]  /*c700*/  MUFU.EX2 R157, R157 ;  /* 0x0000009d009d7308 */ /* 0x000fe20000000800 */
[----:B------:R-:W-:Y:S01]  /*c710*/  FMUL.FTZ R61, R3, R61 ;  /* 0x0000003d033d7220 */ /* 0x000fe20000410000 */
[----:B--2---:R-:W-:Y:S01]  /*c720*/  F2FP.PACK_AB R115, R119, R128 ;  /* 0x000000807773723e */ /* 0x004fe200000000ff */
[C---:B------:R-:W-:Y:S02]  /*c730*/  FMUL.FTZ R62, R2.reuse, R62 ;  /* 0x0000003e023e7220 */ /* 0x040fe40000410000 */
[C---:B------:R-:W-:Y:S02]  /*c740*/  FMUL.FTZ R63, R2.reuse, R63 ;  /* 0x0000003f023f7220 */ /* 0x040fe40000410000 */
[C---:B------:R-:W-:Y:S02]  /*c750*/  FMUL.FTZ R64, R3.reuse, R64 ;  /* 0x0000004003407220 */ /* 0x040fe40000410000 */
[C---:B------:R-:W-:Y:S01]  /*c760*/  HMMA.16816.F32 R4, R112.reuse, R12, R4 ;  /* 0x0000000c7004723c */ /* 0x040fe20000001804 */
[----:B------:R-:W-:Y:S04]  /*c770*/  MUFU.EX2 R152, R152 ;  /* 0x0000009800987308 */ /* 0x000fe80000000800 */
[C---:B------:R-:W-:Y:S02]  /*c780*/  FMUL.FTZ R65, R3.reuse, R65 ;  /* 0x0000004103417220 */ /* 0x040fe40000410000 */
[C---:B------:R-:W-:Y:S01]  /*c790*/  FMUL.FTZ R12, R3.reuse, R104 ;  /* 0x00000068030c7220 */ /* 0x040fe20000410000 */
[C---:B------:R-:W-:Y:S03]  /*c7a0*/  HMMA.16816.F32 R8, R112.reuse, R14, R8 ;  /* 0x0000000e7008723c */ /* 0x040fe60000001808 */
[----:B------:R-:W-:Y:S01]  /*c7b0*/  MUFU.EX2 R153, R153 ;  /* 0x0000009900997308 */ /* 0x000fe20000000800 */
[----:B------:R-:W-:Y:S02]  /*c7c0*/  FMUL.FTZ R13, R3, R105 ;  /* 0x00000069030d7220 */ /* 0x000fe40000410000 */
[C---:B------:R-:W-:Y:S02]  /*c7d0*/  FMUL.FTZ R66, R2.reuse, R66 ;  /* 0x0000004202427220 */ /* 0x040fe40000410000 */
[C---:B------:R-:W-:Y:S04]  /*c7e0*/  FMUL.FTZ R14, R2.reuse, R106 ;  /* 0x0000006a020e7220 */ /* 0x040fe80000410000 */
[C---:B------:R-:W-:Y:S01]  /*c7f0*/  FMUL.FTZ R15, R2.reuse, R107 ;  /* 0x0000006b020f7220 */ /* 0x040fe20000410000 */
[----:B------:R-:W-:Y:S01]  /*c800*/  MUFU.EX2 R135, R135 ;  /* 0x0000008700877308 */ /* 0x000fe20000000800 */
[----:B------:R-:W-:Y:S02]  /*c810*/  FMUL.FTZ R67, R2, R67 ;  /* 0x0000004302437220 */ /* 0x000fe40000410000 */
[--C-:B------:R-:W-:Y:S02]  /*c820*/  FFMA.FTZ R140, R140, c[0x0][0x2d0], -R125.reuse ;  /* 0x0000b4008c8c7a23 */ /* 0x100fe4000001087d */
[--C-:B------:R-:W-:Y:S01]  /*c830*/  FFMA.FTZ R143, R150, c[0x0][0x2d0], -R125.reuse ;  /* 0x0000b400968f7a23 */ /* 0x100fe2000001087d */
[C---:B------:R-:W-:Y:S03]  /*c840*/  HMMA.16816.F32 R12, R112.reuse, R20, R12 ;  /* 0x00000014700c723c */ /* 0x040fe6000000180c */
[--C-:B------:R-:W-:Y:S01]  /*c850*/  FFMA.FTZ R149, R149, c[0x0][0x2d0], -R124.reuse ;  /* 0x0000b40095957a23 */ /* 0x100fe2000001087c */
[----:B------:R-:W2:Y:S01]  /*c860*/  MUFU.EX2 R136, R136 ;  /* 0x0000008800887308 */ /* 0x000ea20000000800 */
[--C-:B------:R-:W-:Y:S02]  /*c870*/  FFMA.FTZ R150, R159, c[0x0][0x2d0], -R124.reuse ;  /* 0x0000b4009f967a23 */ /* 0x100fe4000001087c */
[C---:B------:R-:W-:Y:S01]  /*c880*/  FMUL.FTZ R20, R3.reuse, R96 ;  /* 0x0000006003147220 */ /* 0x040fe20000410000 */
[C---:B------:R-:W-:Y:S04]  /*c890*/  HMMA.16816.F32 R16, R112.reuse, R22, R16 ;  /* 0x000000167010723c */ /* 0x040fe80000001810 */
[----:B------:R-:W-:Y:S02]  /*c8a0*/  FMUL.FTZ R21, R3, R97 ;  /* 0x0000006103157220 */ /* 0x000fe40000410000 */
[----:B------:R-:W-:Y:S01]  /*c8b0*/  MUFU.EX2 R137, R137 ;  /* 0x0000008900897308 */ /* 0x000fe20000000800 */
[C---:B------:R-:W-:Y:S02]  /*c8c0*/  FMUL.FTZ R22, R2.reuse, R98 ;  /* 0x0000006202167220 */ /* 0x040fe40000410000 */
[----:B------:R-:W-:Y:S03]  /*c8d0*/  FMUL.FTZ R23, R2, R99 ;  /* 0x0000006302177220 */ /* 0x000fe60000410000 */
[--C-:B------:R-:W-:Y:S02]  /*c8e0*/  FFMA.FTZ R159, R158, c[0x0][0x2d0], -R125.reuse ;  /* 0x0000b4009e9f7a23 */ /* 0x100fe4000001087d */
[--C-:B------:R-:W-:Y:S02]  /*c8f0*/  FFMA.FTZ R154, R154, c[0x0][0x2d0], -R125.reuse ;  /* 0x0000b4009a9a7a23 */ /* 0x100fe4000001087d */
[C---:B------:R-:W-:Y:S01]  /*c900*/  HMMA.16816.F32 R20, R112.reuse, R28, R20 ;  /* 0x0000001c7014723c */ /* 0x040fe20000001814 */
[----:B------:R-:W5:Y:S02]  /*c910*/  MUFU.EX2 R138, R138 ;  /* 0x0000008a008a7308 */ /* 0x000f640000000800 */
[--C-:B------:R-:W-:Y:S02]  /*c920*/  FFMA.FTZ R158, R163, c[0x0][0x2d0], -R124.reuse ;  /* 0x0000b400a39e7a23 */ /* 0x100fe4000001087c */
[--C-:B------:R-:W-:Y:S02]  /*c930*/  FFMA.FTZ R161, R161, c[0x0][0x2d0], -R124.reuse ;  /* 0x0000b400a1a17a23 */ /* 0x100fe4000001087c */
[C---:B------:R-:W-:Y:S01]  /*c940*/  FMUL.FTZ R28, R3.reuse, R88 ;  /* 0x00000058031c7220 */ /* 0x040fe20000410000 */
[C---:B------:R-:W-:Y:S03]  /*c950*/  HMMA.16816.F32 R24, R112.reuse, R30, R24 ;  /* 0x0000001e7018723c */ /* 0x040fe60000001818 */
[----:B------:R-:W-:Y:S01]  /*c960*/  MUFU.EX2 R140, R140 ;  /* 0x0000008c008c7308 */ /* 0x000fe20000000800 */
[----:B------:R-:W-:Y:S02]  /*c970*/  FMUL.FTZ R29, R3, R89 ;  /* 0x00000059031d7220 */ /* 0x000fe40000410000 */
[--C-:B------:R-:W-:Y:S02]  /*c980*/  FFMA.FTZ R163, R164, c[0x0][0x2d0], -R125.reuse ;  /* 0x0000b400a4a37a23 */ /* 0x100fe4000001087d */
[C---:B------:R-:W-:Y:S04]  /*c990*/  FMUL.FTZ R30, R2.reuse, R90 ;  /* 0x0000005a021e7220 */ /* 0x040fe80000410000 */
[----:B------:R-:W-:Y:S01]  /*c9a0*/  FMUL.FTZ R31, R2, R91 ;  /* 0x0000005b021f7220 */ /* 0x000fe20000410000 */
[----:B------:R-:W1:Y:S01]  /*c9b0*/  MUFU.EX2 R143, R143 ;  /* 0x0000008f008f7308 */ /* 0x000e620000000800 */
[----:B------:R-:W-:Y:S01]  /*c9c0*/  LDSM.16.MT88.4 R88, [R212+0x3900] ;  /* 0x00390000d458783b */ /* 0x000fe20000004200 */
[--C-:B------:R-:W-:Y:S02]  /*c9d0*/  FFMA.FTZ R164, R166, c[0x0][0x2d0], -R125.reuse ;  /* 0x0000b400a6a47a23 */ /* 0x100fe4000001087d */
[--C-:B------:R-:W-:Y:S02]  /*c9e0*/  FFMA.FTZ R165, R165, c[0x0][0x2d0], -R124.reuse ;  /* 0x0000b400a5a57a23 */ /* 0x100fe4000001087c */
[C---:B------:R-:W-:Y:S03]  /*c9f0*/  HMMA.16816.F32 R28, R112.reuse, R36, R28 ;  /* 0x00000024701c723c */ /* 0x040fe6000000181c */
[--C-:B------:R-:W-:Y:S01]  /*ca00*/  FFMA.FTZ R166, R171, c[0x0][0x2d0], -R124.reuse ;  /* 0x0000b400aba67a23 */ /* 0x100fe2000001087c */
[----:B------:R-:W-:Y:S01]  /*ca10*/  MUFU.EX2 R149, R149 ;  /* 0x0000009500957308 */ /* 0x000fe20000000800 */
[--C-:B------:R-:W-:Y:S02]  /*ca20*/  FFMA.FTZ R168, R168, c[0x0][0x2d0], -R125.reuse ;  /* 0x0000b400a8a87a23 */ /* 0x100fe4000001087d */
[C---:B------:R-:W-:Y:S01]  /*ca30*/  FMUL.FTZ R36, R3.reuse, R80 ;  /* 0x0000005003247220 */ /* 0x040fe20000410000 */
[C---:B------:R-:W-:Y:S04]  /*ca40*/  HMMA.16816.F32 R32, R112.reuse, R38, R32 ;  /* 0x000000267020723c */ /* 0x040fe80000001820 */
[----:B------:R-:W-:Y:S02]  /*ca50*/  FMUL.FTZ R37, R3, R81 ;  /* 0x0000005103257220 */ /* 0x000fe40000410000 */
[----:B------:R-:W1:Y:S01]  /*ca60*/  MUFU.EX2 R150, R150 ;  /* 0x0000009600967308 */ /* 0x000e620000000800 */
[C---:B------:R-:W-:Y:S02]  /*ca70*/  FMUL.FTZ R38, R2.reuse, R82 ;  /* 0x0000005202267220 */ /* 0x040fe40000410000 */
[----:B------:R-:W-:Y:S02]  /*ca80*/  FMUL.FTZ R39, R2, R83 ;  /* 0x0000005302277220 */ /* 0x000fe40000410000 */
[----:B------:R-:W-:Y:S01]  /*ca90*/  LDSM.16.MT88.4 R80, [R209+0x900] ;  /* 0x00090000d150783b */ /* 0x000fe20000004200 */
[--C-:B------:R-:W-:Y:S02]  /*caa0*/  FFMA.FTZ R171, R242, c[0x0][0x2d0], -R125.reuse ;  /* 0x0000b400f2ab7a23 */ /* 0x100fe4000001087d */
[--C-:B------:R-:W-:Y:S02]  /*cab0*/  FFMA.FTZ R237, R237, c[0x0][0x2d0], -R124.reuse ;  /* 0x0000b400eded7a23 */ /* 0x100fe4000001087c */
[C---:B------:R-:W-:Y:S01]  /*cac0*/  HMMA.16816.F32 R36, R112.reuse, R44, R36 ;  /* 0x0000002c7024723c */ /* 0x040fe20000001824 */
[----:B------:R-:W-:Y:S02]  /*cad0*/  MUFU.EX2 R159, R159 ;  /* 0x0000009f009f7308 */ /* 0x000fe40000000800 */
        /* <DEDUP_REMOVED lines=9> */
[----:B------:R-:W-:Y:S01]  /*cb70*/  MUFU.EX2 R158, R158 ;  /* 0x0000009e009e7308 */ /* 0x000fe20000000800 */
[----:B------:R-:W2:Y:S01]  /*cb80*/  LDSM.16.MT88.4 R72, [R212+0x900] ;  /* 0x00090000d448783b */ /* 0x000ea20000004200 */
[--C-:B------:R-:W-:Y:S02]  /*cb90*/  FFMA.FTZ R169, R169, c[0x0][0x2d0], -R124.reuse ;  /* 0x0000b400a9a97a23 */ /* 0x100fe4000001087c */
[--C-:B------:R-:W-:Y:S02]  /*cba0*/  FFMA.FTZ R240, R167, c[0x0][0x2d0], -R124.reuse ;  /* 0x0000b400a7f07a23 */ /* 0x100fe4000001087c */
[C---:B---3--:R-:W-:Y:S03]  /*cbb0*/  HMMA.16816.F32 R44, R112.reuse, R84, R44 ;  /* 0x00000054702c723c */ /* 0x048fe6000000182c */
[--C-:B------:R-:W-:Y:S01]  /*cbc0*/  FFMA.FTZ R167, R160, c[0x0][0x2d0], -R125.reuse ;  /* 0x0000b400a0a77a23 */ /* 0x100fe2000001087d */
[----:B------:R-:W3:Y:S01]  /*cbd0*/  MUFU.EX2 R161, R161 ;  /* 0x000000a100a17308 */ /* 0x000ee20000000800 */
[--C-:B------:R-:W-:Y:S02]  /*cbe0*/  FFMA.FTZ R160, R155, c[0x0][0x2d0], -R124.reuse ;  /* 0x0000b4009ba07a23 */ /* 0x100fe4000001087c */
[--C-:B------:R-:W-:Y:S01]  /*cbf0*/  FFMA.FTZ R155, R156, c[0x0][0x2d0], -R125.reuse ;  /* 0x0000b4009c9b7a23 */ /* 0x100fe2000001087d */
[C---:B------:R-:W-:Y:S01]  /*cc00*/  HMMA.16816.F32 R48, R112.reuse, R86, R48 ;  /* 0x000000567030723c */ /* 0x040fe20000001830 */
[----:B------:R-:W-:Y:S03]  /*cc10*/  LDSM.16.MT88.4 R84, [R208+0x900] ;  /* 0x00090000d054783b */ /* 0x000fe60000004200 */
[--C-:B------:R-:W-:Y:S02]  /*cc20*/  FFMA.FTZ R156, R151, c[0x0][0x2d0], -R124.reuse ;  /* 0x0000b400979c7a23 */ /* 0x100fe4000001087c */
[----:B------:R-:W-:Y:S01]  /*cc30*/  MUFU.EX2 R167, R167 ;  /* 0x000000a700a77308 */ /* 0x000fe20000000800 */
[--C-:B------:R-:W-:Y:S01]  /*cc40*/  FFMA.FTZ R142, R142, c[0x0][0x2d0], -R125.reuse ;  /* 0x0000b4008e8e7a23 */ /* 0x100fe2000001087d */
[C---:B----4-:R-:W-:Y:S04]  /*cc50*/  HMMA.16816.F32 R52, R112.reuse, R76, R52 ;  /* 0x0000004c7034723c */ /* 0x050fe80000001834 */
[--C-:B------:R-:W-:Y:S02]  /*cc60*/  FFMA.FTZ R151, R148, c[0x0][0x2d0], -R125.reuse ;  /* 0x0000b40094977a23 */ /* 0x100fe4000001087d */
[--C-:B------:R-:W-:Y:S02]  /*cc70*/  FFMA.FTZ R141, R141, c[0x0][0x2d0], -R124.reuse ;  /* 0x0000b4008d8d7a23 */ /* 0x100fe4000001087c */
[C---:B------:R-:W-:Y:S01]  /*cc80*/  HMMA.16816.F32 R56, R112.reuse, R78, R56 ;  /* 0x0000004e7038723c */ /* 0x040fe20000001838 */
[----:B------:R-:W4:Y:S01]  /*cc90*/  LDSM.16.MT88.4 R76, [R210+0x900] ;  /* 0x00090000d24c783b */ /* 0x000f220000004200 */
[----:B------:R-:W-:Y:S02]  /*cca0*/  MUFU.EX2 R160, R160 ;  /* 0x000000a000a07308 */ /* 0x000fe40000000800 */
[--C-:B------:R-:W-:Y:S02]  /*ccb0*/  FFMA.FTZ R148, R139, c[0x0][0x2d0], -R124.reuse ;  /* 0x0000b4008b947a23 */ /* 0x100fe4000001087c */
[--C-:B------:R-:W-:Y:S02]  /*ccc0*/  FFMA.FTZ R139, R127, c[0x0][0x2d0], -R125.reuse ;  /* 0x0000b4007f8b7a23 */ /* 0x100fe4000001087d */
[C---:B-1----:R-:W-:Y:S04]  /*ccd0*/  HMMA.16816.F32 R60, R112.reuse, R68, R60 ;  /* 0x00000044703c723c */ /* 0x042fe8000000183c */
[----:B------:R-:W-:Y:S01]  /*cce0*/  MUFU.EX2 R155, R155 ;  /* 0x0000009b009b7308 */ /* 0x000fe20000000800 */
[----:B------:R-:W-:Y:S02]  /*ccf0*/  FFMA.FTZ R125, R126, c[0x0][0x2d0], -R125 ;  /* 0x0000b4007e7d7a23 */ /* 0x000fe4000001087d */
[----:B--2---:R-:W-:Y:S01]  /*cd00*/  F2FP.PACK_AB R68, R136, R135 ;  /* 0x000000878844723e */ /* 0x004fe200000000ff */
[----:B------:R-:W-:Y:S04]  /*cd10*/  HMMA.16816.F32 R64, R112, R70, R64 ;  /* 0x000000467040723c */ /* 0x000fe80000001840 */
[----:B-----5:R-:W-:Y:S01]  /*cd20*/  F2FP.PACK_AB R69, R138, R137 ;  /* 0x000000898a45723e */ /* 0x020fe200000000ff */
[--C-:B------:R-:W-:Y:S01]  /*cd30*/  FFMA.FTZ R118, R118, c[0x0][0x2d0], -R124.reuse ;  /* 0x0000b40076767a23 */ /* 0x100fe2000001087c */
[----:B------:R-:W-:Y:S01]  /*cd40*/  MUFU.EX2 R156, R156 ;  /* 0x0000009c009c7308 */ /* 0x000fe20000000800 */
[----:B------:R-:W-:Y:S01]  /*cd50*/  F2FP.PACK_AB R70, R143, R140 ;  /* 0x0000008c8f46723e */ /* 0x000fe200000000ff */
[----:B------:R-:W-:Y:S01]  /*cd60*/  FFMA.FTZ R124, R117, c[0x0][0x2d0], -R124 ;  /* 0x0000b400757c7a23 */ /* 0x000fe2000001087c */
[----:B------:R-:W-:Y:S03]  /*cd70*/  F2FP.PACK_AB R71, R150, R149 ;  /* 0x000000959647723e */ /* 0x000fe600000000ff */
[----:B------:R-:W-:Y:S01]  /*cd80*/  FFMA.FTZ R134, R3, R228, R134 ;  /* 0x000000e403867223 */ /* 0x000fe20000010086 */
[----:B------:R-:W-:Y:S01]  /*cd90*/  MOV R3, R0 ;  /* 0x0000000000037202 */ /* 0x000fe20000000f00 */
[----:B------:R-:W-:Y:S02]  /*cda0*/  FFMA.FTZ R130, R2, R227, R130 ;  /* 0x000000e302827223 */ /* 0x000fe40000010082 */
[C---:B------:R-:W-:Y:S01]  /*cdb0*/  HMMA.16816.F32 R4, R68.reuse, R72, R4 ;  /* 0x000000484404723c */ /* 0x040fe20000001804 */
[----:B------:R-:W-:Y:S04]  /*cdc0*/  MUFU.EX2 R163, R163 ;  /* 0x000000a300a37308 */ /* 0x000fe80000000800 */
[----:B------:R-:W-:Y:S02]  /*cdd0*/  FADD.FTZ R133, R133, R134 ;  /* 0x0000008685857221 */ /* 0x000fe40000010000 */
[----:B------:R-:W-:Y:S01]  /*cde0*/  FADD.FTZ R129, R129, R130 ;  /* 0x0000008281817221 */ /* 0x000fe20000010000 */
[C---:B------:R-:W-:Y:S01]  /*cdf0*/  HMMA.16816.F32 R8, R68.reuse, R74, R8 ;  /* 0x0000004a4408723c */ /* 0x040fe20000001808 */
[----:B------:R-:W1:Y:S02]  /*ce00*/  LDSM.16.MT88.4 R72, [R210+0x3900] ;  /* 0x00390000d248783b */ /* 0x000e640000004200 */
[----:B------:R-:W2:Y:S01]  /*ce10*/  MUFU.EX2 R164, R164 ;  /* 0x000000a400a47308 */ /* 0x000ea20000000800 */
[----:B------:R-:W-:Y:S02]  /*ce20*/  FADD.FTZ R132, R132, R133 ;  /* 0x0000008584847221 */ /* 0x000fe40000010000 */
[----:B------:R-:W-:Y:S02]  /*ce30*/  FADD.FTZ R2, R128, R129 ;  /* 0x0000008180027221 */ /* 0x000fe40000010000 */
[C---:B----4-:R-:W-:Y:S04]  /*ce40*/  HMMA.16816.F32 R12, R68.reuse, R76, R12 ;  /* 0x0000004c440c723c */ /* 0x050fe8000000180c */
[----:B------:R-:W-:Y:S01]  /*ce50*/  FADD.FTZ R132, R131, R132 ;  /* 0x0000008483847221 */ /* 0x000fe20000010000 */
[----:B------:R-:W-:Y:S01]  /*ce60*/  MUFU.EX2 R165, R165 ;  /* 0x000000a500a57308 */ /* 0x000fe20000000800 */
[----:B------:R-:W-:Y:S01]  /*ce70*/  FADD.FTZ R2, R119, R2 ;  /* 0x0000000277027221 */ /* 0x000fe20000010000 */
[----:B------:R-:W-:Y:S01]  /*ce80*/  MOV R119, R116 ;  /* 0x0000007400777202 */ /* 0x000fe20000000f00 */
[C---:B------:R-:W-:Y:S01]  /*ce90*/  HMMA.16816.F32 R16, R68.reuse, R78, R16 ;  /* 0x0000004e4410723c */ /* 0x040fe20000001810 */
[----:B------:R-:W4:Y:S03]  /*cea0*/  LDSM.16.MT88.4 R76, [R209+0x3900] ;  /* 0x00390000d14c783b */ /* 0x000f260000004200 */
[----:B------:R-:W-:Y:S02]  /*ceb0*/  FADD.FTZ R135, R135, R132 ;  /* 0x0000008487877221 */ /* 0x000fe40000010000 */
[----:B------:R-:W-:Y:S01]  /*cec0*/  FADD.FTZ R137, R137, R2 ;  /* 0x0000000289897221 */ /* 0x000fe20000010000 */
[----:B------:R-:W5:Y:S01]  /*ced0*/  MUFU.EX2 R166, R166 ;  /* 0x000000a600a67308 */ /* 0x000f620000000800 */
[C---:B------:R-:W-:Y:S04]  /*cee0*/  HMMA.16816.F32 R20, R68.reuse, R80, R20 ;  /* 0x000000504414723c */ /* 0x040fe80000001814 */
[----:B------:R-:W-:Y:S02]  /*cef0*/  FADD.FTZ R135, R136, R135 ;  /* 0x0000008788877221 */ /* 0x000fe40000010000 */
[----:B------:R-:W-:Y:S02]  /*cf00*/  FADD.FTZ R138, R138, R137 ;  /* 0x000000898a8a7221 */ /* 0x000fe40000010000 */
[C---:B------:R-:W-:Y:S01]  /*cf10*/  HMMA.16816.F32 R24, R68.reuse, R82, R24 ;  /* 0x000000524418723c */ /* 0x040fe20000001818 */
[----:B------:R-:W2:Y:S01]  /*cf20*/  LDSM.16.MT88.4 R80, [R208+0x3900] ;  /* 0x00390000d050783b */ /* 0x000ea20000004200 */
[----:B------:R-:W-:Y:S02]  /*cf30*/  MUFU.EX2 R168, R168 ;  /* 0x000000a800a87308 */ /* 0x000fe40000000800 */
[----:B------:R-:W-:Y:S04]  /*cf40*/  FADD.FTZ R140, R140, R135 ;  /* 0x000000878c8c7221 */ /* 0x000fe80000010000 */
[C---:B------:R-:W-:Y:S04]  /*cf50*/  HMMA.16816.F32 R28, R68.reuse, R84, R28 ;  /* 0x00000054441c723c */ /* 0x040fe8000000181c */
[----:B------:R-:W-:Y:S01]  /*cf60*/  MUFU.EX2 R171, R171 ;  /* 0x000000ab00ab7308 */ /* 0x000fe20000000800 */
[----:B------:R-:W-:Y:S03]  /*cf70*/  FADD.FTZ R140, R143, R140 ;  /* 0x0000008c8f8c7221 */ /* 0x000fe60000010000 */
[C---:B------:R-:W-:Y:S01]  /*cf80*/  HMMA.16816.F32 R32, R68.reuse, R86, R32 ;  /* 0x000000564420723c */ /* 0x040fe20000001820 */
[----:B------:R-:W-:Y:S05]  /*cf90*/  LDSM.16.MT88.4 R84, [R210+0x1100] ;  /* 0x00110000d254783b */ /* 0x000fea0000004200 */
[----:B------:R-:W-:Y:S02]  /*cfa0*/  MUFU.EX2 R237, R237 ;  /* 0x000000ed00ed7308 */ /* 0x000fe40000000800 */
[C---:B------:R-:W-:Y:S08]  /*cfb0*/  HMMA.16816.F32 R36, R68.reuse, R88, R36 ;  /* 0x000000584424723c */ /* 0x040ff00000001824 */
[C---:B------:R-:W-:Y:S01]  /*cfc0*/  HMMA.16816.F32 R40, R68.reuse, R90, R40 ;  /* 0x0000005a4428723c */ /* 0x040fe20000001828 */
[----:B------:R-:W-:Y:S01]  /*cfd0*/  LDSM.16.MT88.4 R88, [R208+0x4100] ;  /* 0x00410000d058783b */ /* 0x000fe20000004200 */
[----:B------:R-:W-:Y:S06]  /*cfe0*/  MUFU.EX2 R242, R242 ;  /* 0x000000f200f27308 */ /* 0x000fec0000000800 */
[C---:B-1----:R-:W-:Y:S04]  /*cff0*/  HMMA.16816.F32 R44, R68.reuse, R72, R44 ;  /* 0x00000048442c723c */ /* 0x042fe8000000182c */
[----:B------:R-:W-:Y:S04]  /*d000*/  MUFU.EX2 R239, R239 ;  /* 0x000000ef00ef7308 */ /* 0x000fe80000000800 */
[C---:B------:R-:W-:Y:S01]  /*d010*/  HMMA.16816.F32 R48, R68.reuse, R74, R48 ;  /* 0x0000004a4430723c */ /* 0x040fe20000001830 */
[----:B------:R-:W1:Y:S05]  /*d020*/  LDSM.16.MT88.4 R72, [R212+0x1100] ;  /* 0x00110000d448783b */ /* 0x000e6a0000004200 */
[----:B------:R-:W-:Y:S02]  /*d030*/  MUFU.EX2 R170, R170 ;  /* 0x000000aa00aa7308 */ /* 0x000fe40000000800 */
[C---:B----4-:R-:W-:Y:S08]  /*d040*/  HMMA.16816.F32 R52, R68.reuse, R76, R52 ;  /* 0x0000004c4434723c */ /* 0x050ff00000001834 */
[C---:B------:R-:W-:Y:S01]  /*d050*/  HMMA.16816.F32 R56, R68.reuse, R78, R56 ;  /* 0x0000004e4438723c */ /* 0x040fe20000001838 */
[----:B------:R-:W4:Y:S01]  /*d060*/  LDSM.16.MT88.4 R76, [R209+0x1100] ;  /* 0x00110000d14c783b */ /* 0x000f220000004200 */
[----:B------:R-:W-:Y:S06]  /*d070*/  MUFU.EX2 R169, R169 ;  /* 0x000000a900a97308 */ /* 0x000fec0000000800 */
[C---:B--2---:R-:W-:Y:S04]  /*d080*/  HMMA.16816.F32 R60, R68.reuse, R80, R60 ;  /* 0x00000050443c723c */ /* 0x044fe8000000183c */
[----:B------:R-:W-:Y:S04]  /*d090*/  MUFU.EX2 R240, R240 ;  /* 0x000000f000f07308 */ /* 0x000fe80000000800 */
[----:B------:R-:W-:Y:S01]  /*d0a0*/  HMMA.16816.F32 R64, R68, R82, R64 ;  /* 0x000000524440723c */ /* 0x000fe20000001840 */
[----:B------:R-:W2:Y:S05]  /*d0b0*/  LDSM.16.MT88.4 R80, [R208+0x1100] ;  /* 0x00110000d050783b */ /* 0x000eaa0000004200 */
[----:B------:R-:W-:Y:S01]  /*d0c0*/  MUFU.EX2 R142, R142 ;  /* 0x0000008e008e7308 */ /* 0x000fe20000000800 */
[----:B------:R-:W-:Y:S01]  /*d0d0*/  F2FP.PACK_AB R68, R154, R159 ;  /* 0x0000009f9a44723e */ /* 0x000fe200000000ff */
[----:B------:R-:W-:Y:S01]  /*d0e0*/  FADD.FTZ R159, R159, R140 ;  /* 0x0000008c9f9f7221 */ /* 0x000fe20000010000 */
[----:B---3--:R-:W-:Y:S03]  /*d0f0*/  F2FP.PACK_AB R69, R161, R158 ;  /* 0x0000009ea145723e */ /* 0x008fe600000000ff */
[----:B------:R-:W-:Y:S01]  /*d100*/  F2FP.PACK_AB R70, R164, R163 ;  /* 0x000000a3a446723e */ /* 0x000fe200000000ff */
[----:B------:R-:W-:Y:S01]  /*d110*/  FADD.FTZ R154, R154, R159 ;  /* 0x0000009f9a9a7221 */ /* 0x000fe20000010000 */
[----:B-----5:R-:W-:Y:S02]  /*d120*/  F2FP.PACK_AB R71, R166, R165 ;  /* 0x000000a5a647723e */ /* 0x020fe400000000ff */
[----:B------:R-:W-:Y:S01]  /*d130*/  MUFU.EX2 R151, R151 ;  /* 0x0000009700977308 */ /* 0x000fe20000000800 */
[----:B------:R-:W-:Y:S04]  /*d140*/  FADD.FTZ R163, R163, R154 ;  /* 0x0000009aa3a37221 */ /* 0x000fe80000010000 */
[C---:B-1----:R-:W-:Y:S03]  /*d150*/  HMMA.16816.F32 R4, R68.reuse, R72, R4 ;  /* 0x000000484404723c */ /* 0x042fe60000001804 */
[----:B------:R-:W-:Y:S02]  /*d160*/  FADD.FTZ R163, R164, R163 ;  /* 0x000000a3a4a37221 */ /* 0x000fe40000010000 */
[----:B------:R-:W-:Y:S03]  /*d170*/  MUFU.EX2 R141, R141 ;  /* 0x0000008d008d7308 */ /* 0x000fe60000000800 */
[C---:B------:R-:W-:Y:S01]  /*d180*/  HMMA.16816.F32 R8, R68.reuse, R74, R8 ;  /* 0x0000004a4408723c */ /* 0x040fe20000001808 */
[----:B------:R-:W1:Y:S06]  /*d190*/  LDSM.16.MT88.4 R72, [R212+0x4100] ;  /* 0x00410000d448783b */ /* 0x000e6c0000004200 */
[----:B------:R-:W3:Y:S01]  /*d1a0*/  MUFU.EX2 R148, R148 ;  /* 0x0000009400947308 */ /* 0x000ee20000000800 */
[C---:B------:R-:W-:Y:S08]  /*d1b0*/  HMMA.16816.F32 R12, R68.reuse, R84, R12 ;  /* 0x00000054440c723c */ /* 0x040ff0000000180c */
[C---:B------:R-:W-:Y:S01]  /*d1c0*/  HMMA.16816.F32 R16, R68.reuse, R86, R16 ;  /* 0x000000564410723c */ /* 0x040fe20000001810 */
[----:B------:R-:W5:Y:S01]  /*d1d0*/  LDSM.16.MT88.4 R84, [R210+0x4100] ;  /* 0x00410000d254783b */ /* 0x000f620000004200 */
[----:B------:R-:W-:Y:S06]  /*d1e0*/  MUFU.EX2 R139, R139 ;  /* 0x0000008b008b7308 */ /* 0x000fec0000000800 */
[C---:B----4-:R-:W-:Y:S04]  /*d1f0*/  HMMA.16816.F32 R20, R68.reuse, R76, R20 ;  /* 0x0000004c4414723c */ /* 0x050fe80000001814 */
[----:B------:R3:W4:Y:S04]  /*d200*/  MUFU.EX2 R244, R125 ;  /* 0x0000007d00f47308 */ /* 0x0007280000000800 */
[C---:B------:R-:W-:Y:S01]  /*d210*/  HMMA.16816.F32 R24, R68.reuse, R78, R24 ;  /* 0x0000004e4418723c */ /* 0x040fe20000001818 */
[----:B------:R-:W5:Y:S05]  /*d220*/  LDSM.16.MT88.4 R76, [R209+0x4100] ;  /* 0x00410000d14c783b */ /* 0x000f6a0000004200 */
[----:B------:R-:W-:Y:S02]  /*d230*/  MUFU.EX2 R118, R118 ;  /* 0x0000007600767308 */ /* 0x000fe40000000800 */
[C---:B--2---:R-:W-:Y:S08]  /*d240*/  HMMA.16816.F32 R28, R68.reuse, R80, R28 ;  /* 0x00000050441c723c */ /* 0x044ff0000000181c */
[C---:B------:R-:W-:Y:S01]  /*d250*/  HMMA.16816.F32 R32, R68.reuse, R82, R32 ;  /* 0x000000524420723c */ /* 0x040fe20000001820 */
[----:B------:R-:W2:Y:S01]  /*d260*/  LDSM.16.MT88.4 R80, [R212+0x1900] ;  /* 0x00190000d450783b */ /* 0x000ea20000004200 */
[----:B------:R5:W5:Y:S02]  /*d270*/  MUFU.EX2 R117, R124 ;  /* 0x0000007c00757308 */ /* 0x000b640000000800 */
[----:B---3--:R-:W-:Y:S02]  /*d280*/  F2FP.PACK_AB R125, R148, R141 ;  /* 0x0000008d947d723e */ /* 0x008fe400000000ff */
[----:B----4-:R-:W-:Y:S02]  /*d290*/  F2FP.PACK_AB R126, R244, R139 ;  /* 0x0000008bf47e723e */ /* 0x010fe400000000ff */
[C---:B-1----:R-:W-:Y:S08]  /*d2a0*/  HMMA.16816.F32 R36, R68.reuse, R72, R36 ;  /* 0x000000484424723c */ /* 0x042ff00000001824 */
[C---:B------:R-:W-:Y:S01]  /*d2b0*/  HMMA.16816.F32 R40, R68.reuse, R74, R40 ;  /* 0x0000004a4428723c */ /* 0x040fe20000001828 */
[----:B------:R-:W1:Y:S07]  /*d2c0*/  LDSM.16.MT88.4 R72, [R210+0x1900] ;  /* 0x00190000d248783b */ /* 0x000e6e0000004200 */
[C---:B-----5:R-:W-:Y:S04]  /*d2d0*/  HMMA.16816.F32 R44, R68.reuse, R84, R44 ;  /* 0x00000054442c723c */ /* 0x060fe8000000182c */
[----:B------:R-:W-:Y:S02]  /*d2e0*/  F2FP.PACK_AB R124, R151, R142 ;  /* 0x0000008e977c723e */ /* 0x000fe400000000ff */
[----:B------:R-:W-:Y:S02]  /*d2f0*/  F2FP.PACK_AB R127, R117, R118 ;  /* 0x00000076757f723e */ /* 0x000fe400000000ff */
[C---:B------:R-:W-:Y:S01]  /*d300*/  HMMA.16816.F32 R48, R68.reuse, R86, R48 ;  /* 0x000000564430723c */ /* 0x040fe20000001830 */
[----:B------:R-:W-:Y:S07]  /*d310*/  LDSM.16.MT88.4 R84, [R208+0x1900] ;  /* 0x00190000d054783b */ /* 0x000fee0000004200 */
[C---:B------:R-:W-:Y:S08]  /*d320*/  HMMA.16816.F32 R52, R68.reuse, R76, R52 ;  /* 0x0000004c4434723c */ /* 0x040ff00000001834 */
[C---:B------:R-:W-:Y:S01]  /*d330*/  HMMA.16816.F32 R56, R68.reuse, R78, R56 ;  /* 0x0000004e4438723c */ /* 0x040fe20000001838 */
[----:B------:R-:W3:Y:S07]  /*d340*/  LDSM.16.MT88.4 R76, [R209+0x1900] ;  /* 0x00190000d14c783b */ /* 0x000eee0000004200 */
[C---:B------:R-:W-:Y:S08]  /*d350*/  HMMA.16816.F32 R60, R68.reuse, R88, R60 ;  /* 0x00000058443c723c */ /* 0x040ff0000000183c */
[----:B------:R-:W-:Y:S01]  /*d360*/  HMMA.16816.F32 R64, R68, R90, R64 ;  /* 0x0000005a4440723c */ /* 0x000fe20000001840 */
[----:B------:R-:W-:Y:S06]  /*d370*/  LDSM.16.MT88.4 R88, [R209+0x4900] ;  /* 0x00490000d158783b */ /* 0x000fec0000004200 */
[C---:B------:R-:W-:Y:S01]  /*d380*/  F2FP.PACK_AB R68, R171.reuse, R168 ;  /* 0x000000a8ab44723e */ /* 0x040fe200000000ff */
[----:B------:R-:W-:Y:S01]  /*d390*/  FADD.FTZ R168, R168, R163 ;  /* 0x000000a3a8a87221 */ /* 0x000fe20000010000 */
[----:B------:R-:W-:Y:S03]  /*d3a0*/  F2FP.PACK_AB R69, R242, R237 ;  /* 0x000000edf245723e */ /* 0x000fe600000000ff */
[----:B------:R-:W-:Y:S01]  /*d3b0*/  F2FP.PACK_AB R70, R170, R239 ;  /* 0x000000efaa46723e */ /* 0x000fe200000000ff */
[----:B------:R-:W-:Y:S01]  /*d3c0*/  FADD.FTZ R168, R171, R168 ;  /* 0x000000a8aba87221 */ /* 0x000fe20000010000 */
[----:B------:R-:W-:Y:S03]  /*d3d0*/  F2FP.PACK_AB R71, R240, R169 ;  /* 0x000000a9f047723e */ /* 0x000fe600000000ff */
[----:B------:R-:W-:Y:S01]  /*d3e0*/  FADD.FTZ R239, R239, R168 ;  /* 0x000000a8efef7221 */ /* 0x000fe20000010000 */
[----:B------:R-:W-:Y:S03]  /*d3f0*/  IADD3 R168, R238, -0x1, RZ ;  /* 0xffffffffeea87810 */ /* 0x000fe60007ffe0ff */
[C---:B--2---:R-:W-:Y:S03]  /*d400*/  HMMA.16816.F32 R4, R68.reuse, R80, R4 ;  /* 0x000000504404723c */ /* 0x044fe60000001804 */
[----:B------:R-:W-:Y:S01]  /*d410*/  FADD.FTZ R239, R170, R239 ;  /* 0x000000efaaef7221 */ /* 0x000fe20000010000 */
[----:B------:R-:W-:Y:S04]  /*d420*/  MOV R238, R168 ;  /* 0x000000a800ee7202 */ /* 0x000fe80000000f00 */
        /* <DEDUP_REMOVED lines=11> */
[C---:B--2---:R-:W-:Y:S08]  /*d4e0*/  HMMA.16816.F32 R36, R68.reuse, R80, R36 ;  /* 0x000000504424723c */ /* 0x044ff00000001824 */
[C---:B------:R-:W-:Y:S01]  /*d4f0*/  HMMA.16816.F32 R40, R68.reuse, R82, R40 ;  /* 0x000000524428723c */ /* 0x040fe20000001828 */
[----:B------:R-:W2:Y:S07]  /*d500*/  LDSM.16.MT88.4 R80, [R210+0x2100] ;  /* 0x00210000d250783b */ /* 0x000eae0000004200 */
[C---:B-1----:R-:W-:Y:S08]  /*d510*/  HMMA.16816.F32 R44, R68.reuse, R72, R44 ;  /* 0x00000048442c723c */ /* 0x042ff0000000182c */
[C---:B------:R-:W-:Y:S01]  /*d520*/  HMMA.16816.F32 R48, R68.reuse, R74, R48 ;  /* 0x0000004a4430723c */ /* 0x040fe20000001830 */
[----:B------:R-:W1:Y:S07]  /*d530*/  LDSM.16.MT88.4 R72, [R209+0x2100] ;  /* 0x00210000d148783b */ /* 0x000e6e0000004200 */
[C---:B------:R-:W-:Y:S08]  /*d540*/  HMMA.16816.F32 R52, R68.reuse, R88, R52 ;  /* 0x000000584434723c */ /* 0x040ff00000001834 */
[C---:B------:R-:W-:Y:S01]  /*d550*/  HMMA.16816.F32 R56, R68.reuse, R90, R56 ;  /* 0x0000005a4438723c */ /* 0x040fe20000001838 */
[----:B------:R-:W-:Y:S07]  /*d560*/  LDSM.16.MT88.4 R88, [R209+0x5100] ;  /* 0x00510000d158783b */ /* 0x000fee0000004200 */
        /* <DEDUP_REMOVED lines=9> */
[----:B------:R-:W-:Y:S04]  /*d600*/  FADD.FTZ R155, R155, R162 ;  /* 0x000000a29b9b7221 */ /* 0x000fe80000010000 */
[C---:B---3--:R-:W-:Y:S03]  /*d610*/  HMMA.16816.F32 R4, R68.reuse, R76, R4 ;  /* 0x0000004c4404723c */ /* 0x048fe60000001804 */
[----:B------:R-:W-:Y:S04]  /*d620*/  FADD.FTZ R155, R152, R155 ;  /* 0x0000009b989b7221 */ /* 0x000fe80000010000 */
        /* <DEDUP_REMOVED lines=8> */
[----:B------:R-:W-:Y:S04]  /*d6b0*/  FADD.FTZ R228, R244, R139 ;  /* 0x0000008bf4e47221 */ /* 0x000fe80000010000 */
[C---:B-1----:R-:W-:Y:S08]  /*d6c0*/  HMMA.16816.F32 R20, R68.reuse, R72, R20 ;  /* 0x000000484414723c */ /* 0x042ff00000001814 */
[C---:B------:R-:W-:Y:S01]  /*d6d0*/  HMMA.16816.F32 R24, R68.reuse, R74, R24 ;  /* 0x0000004a4418723c */ /* 0x040fe20000001818 */
[----:B------:R-:W1:Y:S07]  /*d6e0*/  LDSM.16.MT88.4 R72, [R208+0x5100] ;  /* 0x00510000d048783b */ /* 0x000e6e0000004200 */
[C---:B------:R-:W-:Y:S08]  /*d6f0*/  HMMA.16816.F32 R28, R68.reuse, R84, R28 ;  /* 0x00000054441c723c */ /* 0x040ff0000000181c */
[C---:B------:R-:W-:Y:S01]  /*d700*/  HMMA.16816.F32 R32, R68.reuse, R86, R32 ;  /* 0x000000564420723c */ /* 0x040fe20000001820 */
[----:B------:R-:W4:Y:S07]  /*d710*/  LDSM.16.MT88.4 R84, [R208+0x2900] ;  /* 0x00290000d054783b */ /* 0x000f2e0000004200 */
[C---:B---3--:R-:W-:Y:S08]  /*d720*/  HMMA.16816.F32 R36, R68.reuse, R76, R36 ;  /* 0x0000004c4424723c */ /* 0x048ff00000001824 */
[C---:B------:R-:W-:Y:S01]  /*d730*/  HMMA.16816.F32 R40, R68.reuse, R78, R40 ;  /* 0x0000004e4428723c */ /* 0x040fe20000001828 */
[----:B------:R-:W3:Y:S07]  /*d740*/  LDSM.16.MT88.4 R76, [R212+0x5900] ;  /* 0x00590000d44c783b */ /* 0x000eee0000004200 */
[C---:B--2---:R-:W-:Y:S08]  /*d750*/  HMMA.16816.F32 R44, R68.reuse, R80, R44 ;  /* 0x00000050442c723c */ /* 0x044ff0000000182c */
[C---:B------:R-:W-:Y:S08]  /*d760*/  HMMA.16816.F32 R48, R68.reuse, R82, R48 ;  /* 0x000000524430723c */ /* 0x040ff00000001830 */
[C---:B------:R-:W-:Y:S08]  /*d770*/  HMMA.16816.F32 R52, R68.reuse, R88, R52 ;  /* 0x000000584434723c */ /* 0x040ff00000001834 */
[C---:B------:R-:W-:Y:S08]  /*d780*/  HMMA.16816.F32 R56, R68.reuse, R90, R56 ;  /* 0x0000005a4438723c */ /* 0x040ff00000001838 */
[C---:B-1----:R-:W-:Y:S08]  /*d790*/  HMMA.16816.F32 R60, R68.reuse, R72, R60 ;  /* 0x00000048443c723c */ /* 0x042ff0000000183c */
[----:B------:R-:W-:Y:S01]  /*d7a0*/  HMMA.16816.F32 R64, R68, R74, R64 ;  /* 0x0000004a4440723c */ /* 0x000fe20000001840 */
[----:B------:R-:W1:Y:S07]  /*d7b0*/  LDSM.16.MT88.4 R68, [R210+0x5900] ;  /* 0x00590000d244783b */ /* 0x000e6e0000004200 */
[C---:B------:R-:W-:Y:S01]  /*d7c0*/  HMMA.16816.F32 R112, R124.reuse, R108, R4 ;  /* 0x0000006c7c70723c */ /* 0x040fe20000001804 */
[----:B------:R-:W2:Y:S07]  /*d7d0*/  LDSM.16.MT88.4 R4, [R209+0x5900] ;  /* 0x00590000d104783b */ /* 0x000eae0000004200 */
[C---:B------:R-:W-:Y:S01]  /*d7e0*/  HMMA.16816.F32 R108, R124.reuse, R110, R8 ;  /* 0x0000006e7c6c723c */ /* 0x040fe20000001808 */
[----:B------:R-:W5:Y:S07]  /*d7f0*/  LDSM.16.MT88.4 R8, [R208+0x5900] ;  /* 0x00590000d008783b */ /* 0x000f6e0000004200 */
[C---:B------:R-:W-:Y:S07]  /*d800*/  HMMA.16816.F32 R104, R124.reuse, R100, R12 ;  /* 0x000000647c68723c */ /* 0x040fee000000180c */
[----:B------:R-:W-:Y:S01]  /*d810*/  FADD.FTZ R13, R149, R138 ;  /* 0x0000008a950d7221 */ /* 0x000fe20000010000 */
[C---:B------:R-:W-:Y:S04]  /*d820*/  HMMA.16816.F32 R100, R124.reuse, R102, R16 ;  /* 0x000000667c64723c */ /* 0x040fe80000001810 */
[----:B------:R-:W-:Y:S04]  /*d830*/  FADD.FTZ R13, R150, R13 ;  /* 0x0000000d960d7221 */ /* 0x000fe80000010000 */
[C---:B------:R-:W-:Y:S04]  /*d840*/  HMMA.16816.F32 R96, R124.reuse, R92, R20 ;  /* 0x0000005c7c60723c */ /* 0x040fe80000001814 */
[----:B------:R-:W-:Y:S04]  /*d850*/  FADD.FTZ R2, R158, R13 ;  /* 0x0000000d9e027221 */ /* 0x000fe80000010000 */
[C---:B------:R-:W-:Y:S04]  /*d860*/  HMMA.16816.F32 R92, R124.reuse, R94, R24 ;  /* 0x0000005e7c5c723c */ /* 0x040fe80000001818 */
[----:B------:R-:W-:Y:S04]  /*d870*/  FADD.FTZ R2, R161, R2 ;  /* 0x00000002a1027221 */ /* 0x000fe80000010000 */
[C---:B----4-:R-:W-:Y:S04]  /*d880*/  HMMA.16816.F32 R88, R124.reuse, R84, R28 ;  /* 0x000000547c58723c */ /* 0x050fe8000000181c */
[----:B------:R-:W-:Y:S04]  /*d890*/  FADD.FTZ R165, R165, R2 ;  /* 0x00000002a5a57221 */ /* 0x000fe80000010000 */
[C---:B------:R-:W-:Y:S04]  /*d8a0*/  HMMA.16816.F32 R84, R124.reuse, R86, R32 ;  /* 0x000000567c54723c */ /* 0x040fe80000001820 */
[----:B------:R-:W-:Y:S04]  /*d8b0*/  FADD.FTZ R166, R166, R165 ;  /* 0x000000a5a6a67221 */ /* 0x000fe80000010000 */
[C---:B---3--:R-:W-:Y:S04]  /*d8c0*/  HMMA.16816.F32 R80, R124.reuse, R76, R36 ;  /* 0x0000004c7c50723c */ /* 0x048fe80000001824 */
[----:B------:R-:W-:Y:S04]  /*d8d0*/  FADD.FTZ R237, R237, R166 ;  /* 0x000000a6eded7221 */ /* 0x000fe80000010000 */
[C---:B------:R-:W-:Y:S04]  /*d8e0*/  HMMA.16816.F32 R76, R124.reuse, R78, R40 ;  /* 0x0000004e7c4c723c */ /* 0x040fe80000001828 */
[----:B------:R-:W-:Y:S04]  /*d8f0*/  FADD.FTZ R242, R242, R237 ;  /* 0x000000edf2f27221 */ /* 0x000fe80000010000 */
[C---:B-1----:R-:W-:Y:S04]  /*d900*/  HMMA.16816.F32 R72, R124.reuse, R68, R44 ;  /* 0x000000447c48723c */ /* 0x042fe8000000182c */
[----:B------:R-:W-:Y:S04]  /*d910*/  FADD.FTZ R169, R169, R242 ;  /* 0x000000f2a9a97221 */ /* 0x000fe80000010000 */
[C---:B------:R-:W-:Y:S04]  /*d920*/  HMMA.16816.F32 R68, R124.reuse, R70, R48 ;  /* 0x000000467c44723c */ /* 0x040fe80000001830 */
[----:B------:R-:W-:Y:S04]  /*d930*/  FADD.FTZ R240, R240, R169 ;  /* 0x000000a9f0f07221 */ /* 0x000fe80000010000 */
[C---:B--2---:R-:W-:Y:S04]  /*d940*/  HMMA.16816.F32 R52, R124.reuse, R4, R52 ;  /* 0x000000047c34723c */ /* 0x044fe80000001834 */
[----:B------:R-:W-:Y:S04]  /*d950*/  FADD.FTZ R157, R157, R240 ;  /* 0x000000f09d9d7221 */ /* 0x000fe80000010000 */
[C---:B------:R-:W-:Y:S04]  /*d960*/  HMMA.16816.F32 R56, R124.reuse, R6, R56 ;  /* 0x000000067c38723c */ /* 0x040fe80000001838 */
[----:B------:R-:W-:Y:S04]  /*d970*/  FADD.FTZ R160, R160, R157 ;  /* 0x0000009da0a07221 */ /* 0x000fe80000010000 */
[C---:B-----5:R-:W-:Y:S04]  /*d980*/  HMMA.16816.F32 R60, R124.reuse, R8, R60 ;  /* 0x000000087c3c723c */ /* 0x060fe8000000183c */
[----:B------:R-:W-:Y:S04]  /*d990*/  FADD.FTZ R153, R153, R160 ;  /* 0x000000a099997221 */ /* 0x000fe80000010000 */
[----:B------:R-:W-:Y:S01]  /*d9a0*/  FADD.FTZ R156, R156, R153 ;  /* 0x000000999c9c7221 */ /* 0x000fe20000010000 */
[----:B------:R-:W-:Y:S03]  /*d9b0*/  HMMA.16816.F32 R64, R124, R10, R64 ;  /* 0x0000000a7c40723c */ /* 0x000fe60000001840 */
[----:B------:R-:W-:Y:S04]  /*d9c0*/  FADD.FTZ R141, R141, R156 ;  /* 0x0000009c8d8d7221 */ /* 0x000fe80000010000 */
[----:B------:R-:W-:Y:S05]  /*d9d0*/  FADD.FTZ R141, R148, R141 ;  /* 0x0000008d948d7221 */ /* 0x000fea0000010000 */
[----:B------:R-:W-:Y:S04]  /*d9e0*/  FADD.FTZ R118, R118, R141 ;  /* 0x0000008d76767221 */ /* 0x000fe80000010000 */
[----:B------:R-:W-:Y:S01]  /*d9f0*/  FADD.FTZ R227, R117, R118 ;  /* 0x0000007675e37221 */ /* 0x000fe20000010000 */
[----:B------:R-:W-:-:S05]  /*da00*/  @P0 BRA `(.L_x_196) ;  /* 0xffffceb000000947 */ /* 0x000fca000383ffff */
.L_x_193:
[----:B------:R-:W-:-:S13]  /*da10*/  ISETP.GE.AND P0, PT, R168, UR6, PT ;  /* 0x00000006a8007c0c */ /* 0x000fda000bf06270 */
[----:B------:R-:W-:Y:S05]  /*da20*/  @!P0 BRA `(.L_x_197) ;  /* 0x0000450000008947 */ /* 0x000fea0003800000 */
[----:B------:R-:W-:Y:S01]  /*da30*/  SHF.R.S32.HI R169, RZ, 0x1f, R230 ;  /* 0x0000001fffa97819 */ /* 0x000fe200000114e6 */
[----:B------:R-:W-:Y:S01]  /*da40*/  IMAD.MOV.U32 R2, RZ, RZ, R116 ;  /* 0x000000ffff027224 */ /* 0x000fe200078e0074 */
[C---:B------:R-:W-:Y:S01]  /*da50*/  SHF.L.U64.HI R232, R229.reuse, 0x1, R232 ;  /* 0x00000001e5e87819 */ /* 0x040fe200000102e8 */
[----:B------:R-:W-:Y:S01]  /*da60*/  IMAD.MOV.U32 R3, RZ, RZ, R0 ;  /* 0x000000ffff037224 */ /* 0x000fe200078e0000 */
[C---:B------:R-:W-:Y:S01]  /*da70*/  SHF.L.U64.HI R169, R230.reuse, 0x1, R169 ;  /* 0x00000001e6a97819 */ /* 0x040fe200000102a9 */
[----:B------:R-:W-:Y:S01]  /*da80*/  IMAD.SHL.U32 R229, R229, 0x2, RZ ;  /* 0x00000002e5e57824 */ /* 0x000fe200078e00ff */
[----:B------:R-:W-:Y:S02]  /*da90*/  SHF.L.U32 R230, R230, 0x1, RZ ;  /* 0x00000001e6e67819 */ /* 0x000fe400000006ff */
.L_x_207:
[----:B------:R-:W-:Y:S04]  /*daa0*/  DEPBAR.LE SB0, 0x0 ;  /* 0x000080000000791a */ /* 0x000fe80000000000 */
[----:B------:R-:W-:Y:S01]  /*dab0*/  BAR.SYNC.DEFER_BLOCKING 0x0 ;  /* 0x0000000000007b1d */ /* 0x000fe20000010000 */
[----:B------:R-:W-:Y:S01]  /*dac0*/  SHF.R.S32.HI R21, RZ, 0x1f, R216 ;  /* 0x0000001fff157819 */ /* 0x000fe200000114d8 */
[C---:B------:R-:W-:Y:S01]  /*dad0*/  IMAD.WIDE.U32 R30, R216.reuse, c[0x0][0x208], RZ ;  /* 0x00008200d81e7a25 */ /* 0x040fe200078e00ff */
[----:B------:R-:W-:Y:S03]  /*dae0*/  SHF.R.S32.HI R29, RZ, 0x1f, R215 ;  /* 0x0000001fff1d7819 */ /* 0x000fe600000114d7 */
[----:B------:R-:W-:Y:S02]  /*daf0*/  IMAD R21, R21, c[0x0][0x208], RZ ;  /* 0x0000820015157a24 */ /* 0x000fe400078e02ff */
[----:B------:R-:W-:Y:S02]  /*db00*/  IMAD R29, R29, c[0x0][0x218], RZ ;  /* 0x000086001d1d7a24 */ /* 0x000fe400078e02ff */
[----:B------:R-:W-:Y:S02]  /*db10*/  IMAD R21, R216, c[0x0][0x20c], R21 ;  /* 0x00008300d8157a24 */ /* 0x000fe400078e0215 */
[----:B------:R-:W-:Y:S03]  /*db20*/  IMAD R29, R215, c[0x0][0x21c], R29 ;  /* 0x00008700d71d7a24 */ /* 0x000fe600078e021d */
[----:B------:R-:W-:Y:S05]  /*db30*/  IADD3 R31, R31, R21, RZ ;  /* 0x000000151f1f7210 */ /* 0x000fea0007ffe0ff */
[----:B------:R-:W-:Y:S01]  /*db40*/  IMAD.WIDE.U32 R30, R215, c[0x0][0x218], R30 ;  /* 0x00008600d71e7a25 */ /* 0x000fe200078e001e */
[----:B------:R-:W1:Y:S04]  /*db50*/  LDSM.16.M88.4 R8, [R214+0x8100] ;  /* 0x00810000d608783b */ /* 0x000e680000000200 */
[----:B------:R-:W-:Y:S04]  /*db60*/  IADD3 R0, P0, R30, UR38, RZ ;  /* 0x000000261e007c10 */ /* 0x000fe8000ff1e0ff */
[----:B------:R-:W-:Y:S02]  /*db70*/  IADD3.X R29, R31, UR10, R29, P0, !PT ;  /* 0x0000000a1f1d7c10 */ /* 0x000fe400087fe41d */
[C---:B------:R-:W-:Y:S01]  /*db80*/  LEA R45, P0, R0.reuse, c[0x0][0x1f8], 0x1 ;  /* 0x00007e00002d7a11 */ /* 0x040fe200078008ff */
[----:B------:R-:W2:Y:S03]  /*db90*/  LDSM.16.M88.4 R16, [R214+0x8900] ;  /* 0x00890000d610783b */ /* 0x000ea60000000200 */
[----:B------:R-:W-:Y:S05]  /*dba0*/  LEA.HI.X R152, R0, c[0x0][0x1fc], R29, 0x1, P0 ;  /* 0x00007f0000987a11 */ /* 0x000fea00000f0c1d */
[----:B------:R-:W3:Y:S08]  /*dbb0*/  LDSM.16.M88.4 R24, [R214+0x9100] ;  /* 0x00910000d618783b */ /* 0x000ef00000000200 */
[----:B------:R-:W4:Y:S08]  /*dbc0*/  LDSM.16.M88.4 R32, [R214+0x9900] ;  /* 0x00990000d620783b */ /* 0x000f300000000200 */
[----:B------:R-:W5:Y:S01]  /*dbd0*/  LDSM.16.M88.4 R40, [R214+0xa100] ;  /* 0x00a10000d628783b */ /* 0x000f620000000200 */
[C---:B-1----:R-:W-:Y:S07]  /*dbe0*/  HMMA.16816.F32 R4, R120.reuse, R8, RZ ;  /* 0x000000087804723c */ /* 0x042fee00000018ff */
[----:B------:R-:W-:Y:S01]  /*dbf0*/  LDSM.16.M88.4 R48, [R214+0xa900] ;  /* 0x00a90000d630783b */ /* 0x000fe20000000200 */
[C---:B------:R-:W-:Y:S07]  /*dc00*/  HMMA.16816.F32 R8, R120.reuse, R10, RZ ;  /* 0x0000000a7808723c */ /* 0x040fee00000018ff */
[----:B------:R-:W-:Y:S01]  /*dc10*/  LDSM.16.M88.4 R116, [R213] ;  /* 0x00000000d574783b */ /* 0x000fe20000000200 */
[C---:B--2---:R-:W-:Y:S07]  /*dc20*/  HMMA.16816.F32 R12, R120.reuse, R16, RZ ;  /* 0x00000010780c723c */ /* 0x044fee00000018ff */
[----:B------:R-:W-:Y:S01]  /*dc30*/  LDSM.16.M88.4 R124, [R207] ;  /* 0x00000000cf7c783b */ /* 0x000fe20000000200 */
[C---:B------:R-:W-:Y:S07]  /*dc40*/  HMMA.16816.F32 R16, R120.reuse, R18, RZ ;  /* 0x000000127810723c */ /* 0x040fee00000018ff */
[----:B------:R-:W-:Y:S01]  /*dc50*/  LDSM.16.M88.4 R128, [R206] ;  /* 0x00000000ce80783b */ /* 0x000fe20000000200 */
[C---:B---3--:R-:W-:Y:S07]  /*dc60*/  HMMA.16816.F32 R20, R120.reuse, R24, RZ ;  /* 0x000000187814723c */ /* 0x048fee00000018ff */
[----:B------:R-:W-:Y:S01]  /*dc70*/  LDSM.16.M88.4 R132, [R205] ;  /* 0x00000000cd84783b */ /* 0x000fe20000000200 */
[C---:B------:R-:W-:Y:S07]  /*dc80*/  HMMA.16816.F32 R24, R120.reuse, R26, RZ ;  /* 0x0000001a7818723c */ /* 0x040fee00000018ff */
[----:B------:R-:W-:Y:S01]  /*dc90*/  LDSM.16.M88.4 R136, [R204] ;  /* 0x00000000cc88783b */ /* 0x000fe20000000200 */
[C---:B----4-:R-:W-:Y:S07]  /*dca0*/  HMMA.16816.F32 R28, R120.reuse, R32, RZ ;  /* 0x00000020781c723c */ /* 0x050fee00000018ff */
[----:B------:R-:W1:Y:S01]  /*dcb0*/  SHFL.IDX PT, R154, R45, RZ, 0x181f ;  /* 0x00181fff2d9a7589 */ /* 0x000e6200000e0000 */
[C---:B------:R-:W-:Y:S07]  /*dcc0*/  HMMA.16816.F32 R32, R120.reuse, R34, RZ ;  /* 0x000000227820723c */ /* 0x040fee00000018ff */
[----:B------:R-:W2:Y:S01]  /*dcd0*/  SHFL.IDX PT, R44, R152, RZ, 0x181f ;  /* 0x00181fff982c7589 */ /* 0x000ea200000e0000 */
[C---:B-----5:R-:W-:Y:S07]  /*dce0*/  HMMA.16816.F32 R36, R120.reuse, R40, RZ ;  /* 0x000000287824723c */ /* 0x060fee00000018ff */
[----:B------:R-:W3:Y:S01]  /*dcf0*/  SHFL.IDX PT, R148, R45, 0x2, 0x181f ;  /* 0x00581f002d947f89 */ /* 0x000ee200000e0000 */
[C---:B------:R-:W-:Y:S07]  /*dd00*/  HMMA.16816.F32 R40, R120.reuse, R42, RZ ;  /* 0x0000002a7828723c */ /* 0x040fee00000018ff */
[----:B------:R4:W-:Y:S01]  /*dd10*/  SHFL.IDX PT, R160, R45, 0x1, 0x181f ;  /* 0x00381f002da07f89 */ /* 0x0009e200000e0000 */
[C---:B-1----:R-:W-:Y:S04]  /*dd20*/  IADD3 R150, P2, R154.reuse, R230, RZ ;  /* 0x000000e69a967210 */ /* 0x042fe80007f5e0ff */
[----:B------:R-:W-:Y:S02]  /*dd30*/  IADD3 R154, P0, R154, R229, RZ ;  /* 0x000000e59a9a7210 */ /* 0x000fe40007f1e0ff */
[CC--:B--2---:R-:W-:Y:S01]  /*dd40*/  IADD3.X R151, R44.reuse, R169.reuse, RZ, P2, !PT ;  /* 0x000000a92c977210 */ /* 0x0c4fe200017fe4ff */
[----:B------:R-:W1:Y:S01]  /*dd50*/  SHFL.IDX PT, R149, R152, 0x2, 0x181f ;  /* 0x00581f0098957f89 */ /* 0x000e6200000e0000 */
[----:B------:R-:W-:Y:S02]  /*dd60*/  IADD3.X R155, R44, R232, RZ, P0, !PT ;  /* 0x000000e82c9b7210 */ /* 0x000fe400007fe4ff */
[-C--:B---3--:R-:W-:Y:S05]  /*dd70*/  IADD3 R162, P2, R148, R230.reuse, RZ ;  /* 0x000000e694a27210 */ /* 0x088fea0007f5e0ff */
[----:B------:R-:W-:Y:S01]  /*dd80*/  LDSM.16.M88.4 R140, [R203] ;  /* 0x00000000cb8c783b */ /* 0x000fe20000000200 */
[C---:B----4-:R-:W-:Y:S07]  /*dd90*/  HMMA.16816.F32 R44, R120.reuse, R48, RZ ;  /* 0x00000030782c723c */ /* 0x050fee00000018ff */
[----:B------:R-:W-:Y:S01]  /*dda0*/  @!PT LDS RZ, [RZ] ;  /* 0x00000000fffff984 */ /* 0x000fe20000000800 */
[----:B------:R-:W-:Y:S01]  /*ddb0*/  @!PT LDS RZ, [RZ] ;  /* 0x00000000fffff984 */ /* 0x000fe20000000800 */
[----:B------:R-:W-:Y:S01]  /*ddc0*/  @!PT LDS RZ, [RZ] ;  /* 0x00000000fffff984 */ /* 0x000fe20000000800 */
[----:B------:R2:W-:Y:S01]  /*ddd0*/  LDGSTS.E.BYPASS.LTC128B.128 [R225], [R150.64], !P5 ;  /* 0x0000000096e17fae */ /* 0x0005e2000e901d6a */
[----:B------:R-:W-:Y:S07]  /*dde0*/  HMMA.16816.F32 R48, R120, R50, RZ ;  /* 0x000000327830723c */ /* 0x000fee00000018ff */
[----:B------:R3:W4:Y:S01]  /*ddf0*/  SHFL.IDX PT, R0, R152, 0x1, 0x181f ;  /* 0x00381f0098007f89 */ /* 0x00072200000e0000 */
[C---:B-1----:R-:W-:Y:S01]  /*de00*/  IADD3.X R163, R149.reuse, R169, RZ, P2, !PT ;  /* 0x000000a995a37210 */ /* 0x042fe200017fe4ff */
[C---:B------:R-:W-:Y:S06]  /*de10*/  HMMA.16816.F32 R4, R144.reuse, R116, R4 ;  /* 0x000000749004723c */ /* 0x040fec0000001804 */
[----:B------:R1:W-:Y:S02]  /*de20*/  LDGSTS.E.BYPASS.LTC128B.128 [R224], [R154.64], !P4 ;  /* 0x000000009ae07fae */ /* 0x0003e4000e101d6a */
[C---:B------:R-:W-:Y:S08]  /*de30*/  HMMA.16816.F32 R8, R144.reuse, R118, R8 ;  /* 0x000000769008723c */ /* 0x040ff00000001808 */
[C---:B------:R-:W-:Y:S04]  /*de40*/  HMMA.16816.F32 R12, R144.reuse, R124, R12 ;  /* 0x0000007c900c723c */ /* 0x040fe8000000180c */
[C---:B---3--:R-:W-:Y:S02]  /*de50*/  IADD3 R152, P0, R160.reuse, R230, RZ ;  /* 0x000000e6a0987210 */ /* 0x048fe40007f1e0ff */
[----:B------:R-:W-:Y:S02]  /*de60*/  IADD3 R160, P6, R160, R229, RZ ;  /* 0x000000e5a0a07210 */ /* 0x000fe40007fde0ff */
[C---:B------:R-:W-:Y:S04]  /*de70*/  HMMA.16816.F32 R16, R144.reuse, R126, R16 ;  /* 0x0000007e9010723c */ /* 0x040fe80000001810 */
[C---:B----4-:R-:W-:Y:S02]  /*de80*/  IADD3.X R153, R0.reuse, R169, RZ, P0, !PT ;  /* 0x000000a900997210 */ /* 0x050fe400007fe4ff */
[-C--:B------:R-:W-:Y:S02]  /*de90*/  IADD3.X R161, R0, R232.reuse, RZ, P6, !PT ;  /* 0x000000e800a17210 */ /* 0x080fe400037fe4ff */
[C---:B------:R-:W-:Y:S01]  /*dea0*/  HMMA.16816.F32 R20, R144.reuse, R128, R20 ;  /* 0x000000809014723c */ /* 0x040fe20000001814 */
[----:B------:R1:W-:Y:S03]  /*deb0*/  LDGSTS.E.BYPASS.LTC128B.128 [R223], [R152.64], !P5 ;  /* 0x0000000098df7fae */ /* 0x0003e6000e901d6a */
[----:B------:R-:W-:Y:S04]  /*dec0*/  IADD3 R164, P0, R148, R229, RZ ;  /* 0x000000e594a47210 */ /* 0x000fe80007f1e0ff */
[C---:B------:R-:W-:Y:S01]  /*ded0*/  HMMA.16816.F32 R24, R144.reuse, R130, R24 ;  /* 0x000000829018723c */ /* 0x040fe20000001818 */
[----:B------:R3:W-:Y:S03]  /*dee0*/  LDGSTS.E.BYPASS.LTC128B.128 [R222], [R160.64], !P4 ;  /* 0x00000000a0de7fae */ /* 0x0007e6000e101d6a */
[----:B------:R-:W-:Y:S02]  /*def0*/  IADD3.X R165, R149, R232, RZ, P0, !PT ;  /* 0x000000e895a57210 */ /* 0x000fe400007fe4ff */
[----:B------:R-:W-:Y:S02]  /*df00*/  ISETP.GT.AND P0, PT, R168, UR6, PT ;  /* 0x00000006a8007c0c */ /* 0x000fe4000bf04270 */
[C---:B------:R-:W-:Y:S01]  /*df10*/  HMMA.16816.F32 R28, R144.reuse, R132, R28 ;  /* 0x00000084901c723c */ /* 0x040fe2000000181c */
[----:B------:R3:W-:Y:S07]  /*df20*/  LDGSTS.E.BYPASS.LTC128B.128 [R225+0x2000], [R162.64], !P5 ;  /* 0x02000000a2e17fae */ /* 0x0007ee000e901d6a */
[C---:B------:R-:W-:Y:S01]  /*df30*/  HMMA.16816.F32 R32, R144.reuse, R134, R32 ;  /* 0x000000869020723c */ /* 0x040fe20000001820 */
[----:B------:R4:W-:Y:S07]  /*df40*/  LDGSTS.E.BYPASS.LTC128B.128 [R225+0x5000], [R164.64], !P4 ;  /* 0x05000000a4e17fae */ /* 0x0009ee000e101d6a */
[C---:B------:R-:W-:Y:S01]  /*df50*/  HMMA.16816.F32 R36, R144.reuse, R136, R36 ;  /* 0x000000889024723c */ /* 0x040fe20000001824 */
[----:B--2---:R-:W2:Y:S07]  /*df60*/  LDSM.16.M88.4 R148, [R211+0x8100] ;  /* 0x00810000d394783b */ /* 0x004eae0000000200 */
[C---:B------:R-:W-:Y:S01]  /*df70*/  HMMA.16816.F32 R40, R144.reuse, R138, R40 ;  /* 0x0000008a9028723c */ /* 0x040fe20000001828 */
[----:B------:R-:W5:Y:S07]  /*df80*/  LDSM.16.M88.4 R116, [R211+0x8900] ;  /* 0x00890000d374783b */ /* 0x000f6e0000000200 */
[C---:B------:R-:W-:Y:S01]  /*df90*/  HMMA.16816.F32 R44, R144.reuse, R140, R44 ;  /* 0x0000008c902c723c */ /* 0x040fe2000000182c */
[----:B------:R-:W0:Y:S07]  /*dfa0*/  LDGDEPBAR ;  /* 0x00000000000079af */ /* 0x000e2e0000000000 */
[----:B------:R-:W-:Y:S01]  /*dfb0*/  HMMA.16816.F32 R48, R144, R142, R48 ;  /* 0x0000008e9030723c */ /* 0x000fe20000001830 */
[----:B------:R-:W4:Y:S08]  /*dfc0*/  LDSM.16.M88.4 R124, [R211+0x9100] ;  /* 0x00910000d37c783b */ /* 0x000f300000000200 */
[----:B-1----:R-:W1:Y:S01]  /*dfd0*/  LDSM.16.M88.4 R152, [R211+0x9900] ;  /* 0x00990000d398783b */ /* 0x002e620000000200 */
[C---:B--2---:R-:W-:Y:S07]  /*dfe0*/  HMMA.16816.F32 R4, R172.reuse, R148, R4 ;  /* 0x00000094ac04723c */ /* 0x044fee0000001804 */
[----:B------:R-:W2:Y:S01]  /*dff0*/  LDSM.16.M88.4 R156, [R211+0xa100] ;  /* 0x00a10000d39c783b */ /* 0x000ea20000000200 */
[C---:B------:R-:W-:Y:S07]  /*e000*/  HMMA.16816.F32 R8, R172.reuse, R150, R8 ;  /* 0x00000096ac08723c */ /* 0x040fee0000001808 */
[----:B---3--:R-:W3:Y:S01]  /*e010*/  LDSM.16.M88.4 R160, [R211+0xa900] ;  /* 0x00a90000d3a0783b */ /* 0x008ee20000000200 */
[C---:B-----5:R-:W-:Y:S07]  /*e020*/  HMMA.16816.F32 R12, R172.reuse, R116, R12 ;  /* 0x00000074ac0c723c */ /* 0x060fee000000180c */
[----:B------:R-:W5:Y:S01]  /*e030*/  LDSM.16.M88.4 R128, [R202] ;  /* 0x00000000ca80783b */ /* 0x000f620000000200 */
[C---:B------:R-:W-:Y:S07]  /*e040*/  HMMA.16816.F32 R16, R172.reuse, R118, R16 ;  /* 0x00000076ac10723c */ /* 0x040fee0000001810 */
[----:B------:R-:W3:Y:S01]  /*e050*/  LDSM.16.M88.4 R132, [R202+0x800] ;  /* 0x00080000ca84783b */ /* 0x000ee20000000200 */
[C---:B----4-:R-:W-:Y:S07]  /*e060*/  HMMA.16816.F32 R20, R172.reuse, R124, R20 ;  /* 0x0000007cac14723c */ /* 0x050fee0000001814 */
[----:B------:R-:W4:Y:S01]  /*e070*/  LDSM.16.M88.4 R136, [R202+0x1000] ;  /* 0x00100000ca88783b */ /* 0x000f220000000200 */
[C---:B------:R-:W-:Y:S07]  /*e080*/  HMMA.16816.F32 R24, R172.reuse, R126, R24 ;  /* 0x0000007eac18723c */ /* 0x040fee0000001818 */
[----:B------:R-:W4:Y:S01]  /*e090*/  LDSM.16.M88.4 R140, [R202+0x1800] ;  /* 0x00180000ca8c783b */ /* 0x000f220000000200 */
[C---:B-1----:R-:W-:Y:S07]  /*e0a0*/  HMMA.16816.F32 R28, R172.reuse, R152, R28 ;  /* 0x00000098ac1c723c */ /* 0x042fee000000181c */
[----:B------:R-:W1:Y:S01]  /*e0b0*/  LDSM.16.M88.4 R148, [R202+0x2000] ;  /* 0x00200000ca94783b */ /* 0x000e620000000200 */
[C---:B------:R-:W-:Y:S07]  /*e0c0*/  HMMA.16816.F32 R32, R172.reuse, R154, R32 ;  /* 0x0000009aac20723c */ /* 0x040fee0000001820 */
[----:B------:R-:W1:Y:S01]  /*e0d0*/  LDSM.16.M88.4 R116, [R202+0x2800] ;  /* 0x00280000ca74783b */ /* 0x000e620000000200 */
[C---:B--2---:R-:W-:Y:S07]  /*e0e0*/  HMMA.16816.F32 R36, R172.reuse, R156, R36 ;  /* 0x0000009cac24723c */ /* 0x044fee0000001824 */
[----:B------:R-:W2:Y:S01]  /*e0f0*/  LDSM.16.M88.4 R124, [R214+0xb100] ;  /* 0x00b10000d67c783b */ /* 0x000ea20000000200 */
[C---:B------:R-:W-:Y:S07]  /*e100*/  HMMA.16816.F32 R40, R172.reuse, R158, R40 ;  /* 0x0000009eac28723c */ /* 0x040fee0000001828 */
[----:B------:R-:W1:Y:S01]  /*e110*/  LDSM.16.M88.4 R152, [R214+0xb900] ;  /* 0x00b90000d698783b */ /* 0x000e620000000200 */
[C---:B---3--:R-:W-:Y:S07]  /*e120*/  HMMA.16816.F32 R44, R172.reuse, R160, R44 ;  /* 0x000000a0ac2c723c */ /* 0x048fee000000182c */
[----:B------:R-:W3:Y:S01]  /*e130*/  LDSM.16.M88.4 R156, [R214+0xc100] ;  /* 0x00c10000d69c783b */ /* 0x000ee20000000200 */
[----:B------:R-:W-:Y:S07]  /*e140*/  HMMA.16816.F32 R48, R172, R162, R48 ;  /* 0x000000a2ac30723c */ /* 0x000fee0000001830 */
[----:B------:R-:W1:Y:S01]  /*e150*/  LDSM.16.M88.4 R160, [R214+0xc900] ;  /* 0x00c90000d6a0783b */ /* 0x000e620000000200 */
[C---:B-----5:R-:W-:Y:S07]  /*e160*/  HMMA.16816.F32 R4, R176.reuse, R128, R4 ;  /* 0x00000080b004723c */ /* 0x060fee0000001804 */
[----:B------:R-:W-:Y:S01]  /*e170*/  LDSM.16.M88.4 R164, [R211+0xd900] ;  /* 0x00d90000d3a4783b */ /* 0x000fe20000000200 */
[C---:B------:R-:W-:Y:S07]  /*e180*/  HMMA.16816.F32 R8, R176.reuse, R130, R8 ;  /* 0x00000082b008723c */ /* 0x040fee0000001808 */
[----:B------:R-:W5:Y:S01]  /*e190*/  LDSM.16.M88.4 R128, [R214+0xd100] ;  /* 0x00d10000d680783b */ /* 0x000f620000000200 */
[C---:B------:R-:W-:Y:S08]  /*e1a0*/  HMMA.16816.F32 R12, R176.reuse, R132, R12 ;  /* 0x00000084b00c723c */ /* 0x040ff0000000180c */
[C---:B------:R-:W-:Y:S01]  /*e1b0*/  HMMA.16816.F32 R16, R176.reuse, R134, R16 ;  /* 0x00000086b010723c */ /* 0x040fe20000001810 */
[----:B------:R-:W2:Y:S07]  /*e1c0*/  LDSM.16.M88.4 R132, [R214+0xd900] ;  /* 0x00d90000d684783b */ /* 0x000eae0000000200 */
[C---:B----4-:R-:W-:Y:S08]  /*e1d0*/  HMMA.16816.F32 R20, R176.reuse, R136, R20 ;  /* 0x00000088b014723c */ /* 0x050ff00000001814 */
[C---:B------:R-:W-:Y:S01]  /*e1e0*/  HMMA.16816.F32 R24, R176.reuse, R138, R24 ;  /* 0x0000008ab018723c */ /* 0x040fe20000001818 */
[----:B------:R-:W4:Y:S07]  /*e1f0*/  LDSM.16.M88.4 R136, [R201] ;  /* 0x00000000c988783b */ /* 0x000f2e0000000200 */
[C---:B------:R-:W-:Y:S08]  /*e200*/  HMMA.16816.F32 R28, R176.reuse, R140, R28 ;  /* 0x0000008cb01c723c */ /* 0x040ff0000000181c */
[C---:B------:R-:W-:Y:S01]  /*e210*/  HMMA.16816.F32 R32, R176.reuse, R142, R32 ;  /* 0x0000008eb020723c */ /* 0x040fe20000001820 */
[----:B------:R-:W3:Y:S07]  /*e220*/  LDSM.16.M88.4 R140, [R200] ;  /* 0x00000000c88c783b */ /* 0x000eee0000000200 */
[C---:B-1----:R-:W-:Y:S08]  /*e230*/  HMMA.16816.F32 R36, R176.reuse, R148, R36 ;  /* 0x00000094b024723c */ /* 0x042ff00000001824 */
[C---:B------:R-:W-:Y:S01]  /*e240*/  HMMA.16816.F32 R40, R176.reuse, R150, R40 ;  /* 0x00000096b028723c */ /* 0x040fe20000001828 */
[----:B------:R-:W-:Y:S07]  /*e250*/  LDSM.16.M88.4 R148, [R197] ;  /* 0x00000000c594783b */ /* 0x000fee0000000200 */
[C---:B------:R-:W-:Y:S08]  /*e260*/  HMMA.16816.F32 R44, R176.reuse, R116, R44 ;  /* 0x00000074b02c723c */ /* 0x040ff0000000182c */
[----:B------:R-:W-:Y:S01]  /*e270*/  HMMA.16816.F32 R48, R176, R118, R48 ;  /* 0x00000076b030723c */ /* 0x000fe20000001830 */
[----:B------:R-:W1:Y:S07]  /*e280*/  LDSM.16.M88.4 R116, [R199] ;  /* 0x00000000c774783b */ /* 0x000e6e0000000200 */
[C---:B--2---:R-:W-:Y:S08]  /*e290*/  HMMA.16816.F32 R4, R180.reuse, R124, R4 ;  /* 0x0000007cb404723c */ /* 0x044ff00000001804 */
[C---:B------:R-:W-:Y:S01]  /*e2a0*/  HMMA.16816.F32 R8, R180.reuse, R126, R8 ;  /* 0x0000007eb408723c */ /* 0x040fe20000001808 */
[----:B------:R-:W2:Y:S07]  /*e2b0*/  LDSM.16.M88.4 R124, [R198] ;  /* 0x00000000c67c783b */ /* 0x000eae0000000200 */
[C---:B------:R-:W-:Y:S08]  /*e2c0*/  HMMA.16816.F32 R12, R180.reuse, R152, R12 ;  /* 0x00000098b40c723c */ /* 0x040ff0000000180c */
[C---:B------:R-:W-:Y:S01]  /*e2d0*/  HMMA.16816.F32 R16, R180.reuse, R154, R16 ;  /* 0x0000009ab410723c */ /* 0x040fe20000001810 */
[----:B------:R-:W1:Y:S07]  /*e2e0*/  LDSM.16.M88.4 R152, [R196] ;  /* 0x00000000c498783b */ /* 0x000e6e0000000200 */
[C---:B---3--:R-:W-:Y:S08]  /*e2f0*/  HMMA.16816.F32 R20, R180.reuse, R156, R20 ;  /* 0x0000009cb414723c */ /* 0x048ff00000001814 */
[C---:B------:R-:W-:Y:S01]  /*e300*/  HMMA.16816.F32 R24, R180.reuse, R158, R24 ;  /* 0x0000009eb418723c */ /* 0x040fe20000001818 */
[----:B------:R-:W3:Y:S07]  /*e310*/  LDSM.16.M88.4 R156, [R211+0xb100] ;  /* 0x00b10000d39c783b */ /* 0x000eee0000000200 */
[C---:B------:R-:W-:Y:S08]  /*e320*/  HMMA.16816.F32 R28, R180.reuse, R160, R28 ;  /* 0x000000a0b41c723c */ /* 0x040ff0000000181c */
[C---:B------:R-:W-:Y:S01]  /*e330*/  HMMA.16816.F32 R32, R180.reuse, R162, R32 ;  /* 0x000000a2b420723c */ /* 0x040fe20000001820 */
[----:B------:R-:W-:Y:S07]  /*e340*/  LDSM.16.M88.4 R160, [R211+0xd100] ;  /* 0x00d10000d3a0783b */ /* 0x000fee0000000200 */
[C---:B-----5:R-:W-:Y:S08]  /*e350*/  HMMA.16816.F32 R36, R180.reuse, R128, R36 ;  /* 0x00000080b424723c */ /* 0x060ff00000001824 */
[C---:B------:R-:W-:Y:S01]  /*e360*/  HMMA.16816.F32 R40, R180.reuse, R130, R40 ;  /* 0x00000082b428723c */ /* 0x040fe20000001828 */
[----:B------:R-:W5:Y:S07]  /*e370*/  LDSM.16.M88.4 R128, [R211+0xb900] ;  /* 0x00b90000d380783b */ /* 0x000f6e0000000200 */
[C---:B------:R-:W-:Y:S08]  /*e380*/  HMMA.16816.F32 R44, R180.reuse, R132, R44 ;  /* 0x00000084b42c723c */ /* 0x040ff0000000182c */
[----:B------:R-:W-:Y:S01]  /*e390*/  HMMA.16816.F32 R48, R180, R134, R48 ;  /* 0x00000086b430723c */ /* 0x000fe20000001830 */
[----:B------:R-:W2:Y:S07]  /*e3a0*/  LDSM.16.M88.4 R132, [R211+0xc100] ;  /* 0x00c10000d384783b */ /* 0x000eae0000000200 */
[C---:B----4-:R-:W-:Y:S08]  /*e3b0*/  HMMA.16816.F32 R4, R184.reuse, R136, R4 ;  /* 0x00000088b804723c */ /* 0x050ff00000001804 */
[C---:B------:R-:W-:Y:S01]  /*e3c0*/  HMMA.16816.F32 R8, R184.reuse, R138, R8 ;  /* 0x0000008ab808723c */ /* 0x040fe20000001808 */
[----:B------:R-:W4:Y:S07]  /*e3d0*/  LDSM.16.M88.4 R136, [R211+0xc900] ;  /* 0x00c90000d388783b */ /* 0x000f2e0000000200 */
[C---:B------:R-:W-:Y:S08]  /*e3e0*/  HMMA.16816.F32 R12, R184.reuse, R140, R12 ;  /* 0x0000008cb80c723c */ /* 0x040ff0000000180c */
[C---:B------:R-:W-:Y:S01]  /*e3f0*/  HMMA.16816.F32 R16, R184.reuse, R142, R16 ;  /* 0x0000008eb810723c */ /* 0x040fe20000001810 */
[----:B------:R-:W3:Y:S07]  /*e400*/  LDSM.16.M88.4 R140, [R202+0x3000] ;  /* 0x00300000ca8c783b */ /* 0x000eee0000000200 */
[C---:B-1----:R-:W-:Y:S08]  /*e410*/  HMMA.16816.F32 R20, R184.reuse, R116, R20 ;  /* 0x00000074b814723c */ /* 0x042ff00000001814 */
[C---:B------:R-:W-:Y:S01]  /*e420*/  HMMA.16816.F32 R24, R184.reuse, R118, R24 ;  /* 0x00000076b818723c */ /* 0x040fe20000001818 */
[----:B------:R-:W1:Y:S07]  /*e430*/  LDSM.16.M88.4 R116, [R202+0x3800] ;  /* 0x00380000ca74783b */ /* 0x000e6e0000000200 */
[C---:B--2---:R-:W-:Y:S08]  /*e440*/  HMMA.16816.F32 R28, R184.reuse, R124, R28 ;  /* 0x0000007cb81c723c */ /* 0x044ff0000000181c */
[C---:B------:R-:W-:Y:S08]  /*e450*/  HMMA.16816.F32 R32, R184.reuse, R126, R32 ;  /* 0x0000007eb820723c */ /* 0x040ff00000001820 */
[C---:B------:R-:W-:Y:S08]  /*e460*/  HMMA.16816.F32 R36, R184.reuse, R148, R36 ;  /* 0x00000094b824723c */ /* 0x040ff00000001824 */
[C---:B------:R-:W-:Y:S08]  /*e470*/  HMMA.16816.F32 R40, R184.reuse, R150, R40 ;  /* 0x00000096b828723c */ /* 0x040ff00000001828 */
[C---:B------:R-:W-:Y:S08]  /*e480*/  HMMA.16816.F32 R44, R184.reuse, R152, R44 ;  /* 0x00000098b82c723c */ /* 0x040ff0000000182c */
[----:B------:R-:W-:Y:S08]  /*e490*/  HMMA.16816.F32 R48, R184, R154, R48 ;  /* 0x0000009ab830723c */ /* 0x000ff00000001830 */
[C---:B---3--:R-:W-:Y:S08]  /*e4a0*/  HMMA.16816.F32 R4, R188.reuse, R156, R4 ;  /* 0x0000009cbc04723c */ /* 0x048ff00000001804 */
[C---:B------:R-:W-:Y:S08]  /*e4b0*/  HMMA.16816.F32 R8, R188.reuse, R158, R8 ;  /* 0x0000009ebc08723c */ /* 0x040ff00000001808 */
[C---:B-----5:R-:W-:Y:S08]  /*e4c0*/  HMMA.16816.F32 R12, R188.reuse, R128, R12 ;  /* 0x00000080bc0c723c */ /* 0x060ff0000000180c */
[C---:B------:R-:W-:Y:S08]  /*e4d0*/  HMMA.16816.F32 R16, R188.reuse, R130, R16 ;  /* 0x00000082bc10723c */ /* 0x040ff00000001810 */
[C---:B------:R-:W-:Y:S08]  /*e4e0*/  HMMA.16816.F32 R20, R188.reuse, R132, R20 ;  /* 0x00000084bc14723c */ /* 0x040ff00000001814 */
        /* <DEDUP_REMOVED lines=10> */
[----:B------:R-:W-:Y:S01]  /*e590*/  FMUL.FTZ R0, R4, c[0x0][0x320] ;  /* 0x0000c80004007a20 */ /* 0x000fe20000410000 */
[C---:B------:R-:W-:Y:S03]  /*e5a0*/  HMMA.16816.F32 R16, R192.reuse, R118, R16 ;  /* 0x00000076c010723c */ /* 0x040fe60000001810 */
[----:B------:R-:W-:Y:S02]  /*e5b0*/  FMUL.FTZ R126, R5, c[0x0][0x320] ;  /* 0x0000c800057e7a20 */ /* 0x000fe40000410000 */
[----:B------:R-:W1:Y:S01]  /*e5c0*/  MUFU.TANH R0, R0 ;  /* 0x0000000000007308 */ /* 0x000e620000002400 */
[----:B------:R-:W-:Y:S02]  /*e5d0*/  FMUL.FTZ R124, R6, c[0x0][0x320] ;  /* 0x0000c800067c7a20 */ /* 0x000fe40000410000 */
[----:B------:R-:W-:Y:S04]  /*e5e0*/  FMUL.FTZ R9, R9, c[0x0][0x320] ;  /* 0x0000c80009097a20 */ /* 0x000fe80000410000 */
[----:B------:R-:W-:Y:S02]  /*e5f0*/  FMUL.FTZ R10, R10, c[0x0][0x320] ;  /* 0x0000c8000a0a7a20 */ /* 0x000fe40000410000 */
[----:B------:R-:W-:Y:S01]  /*e600*/  FMUL.FTZ R11, R11, c[0x0][0x320] ;  /* 0x0000c8000b0b7a20 */ /* 0x000fe20000410000 */
[----:B------:R-:W2:Y:S01]  /*e610*/  MUFU.TANH R128, R9 ;  /* 0x0000000900807308 */ /* 0x000ea20000002400 */
[----:B------:R-:W-:Y:S02]  /*e620*/  FMUL.FTZ R125, R7, c[0x0][0x320] ;  /* 0x0000c800077d7a20 */ /* 0x000fe40000410000 */
[----:B------:R-:W3:Y:S01]  /*e630*/  LDSM.16.M88.4 R4, [R202+0x4000] ;  /* 0x00400000ca04783b */ /* 0x000ee20000000200 */
[----:B------:R-:W-:Y:S02]  /*e640*/  FMUL.FTZ R127, R8, c[0x0][0x320] ;  /* 0x0000c800087f7a20 */ /* 0x000fe40000410000 */
[----:B------:R-:W-:Y:S02]  /*e650*/  FMUL.FTZ R118, R12, c[0x0][0x320] ;  /* 0x0000c8000c767a20 */ /* 0x000fe40000410000 */
[----:B------:R-:W-:Y:S02]  /*e660*/  FMUL.FTZ R12, R13, c[0x0][0x320] ;  /* 0x0000c8000d0c7a20 */ /* 0x000fe40000410000 */
[----:B------:R-:W4:Y:S01]  /*e670*/  MUFU.TANH R116, R10 ;  /* 0x0000000a00747308 */ /* 0x000f220000002400 */
        /* <DEDUP_REMOVED lines=9> */
[C---:B---3--:R-:W-:Y:S01]  /*e710*/  HMMA.16816.F32 R20, R192.reuse, R4, R20 ;  /* 0x00000004c014723c */ /* 0x048fe20000001814 */
[----:B-----5:R-:W3:Y:S08]  /*e720*/  LDSM.16.M88.4 R8, [R202+0x4800] ;  /* 0x00480000ca08783b */ /* 0x020ef00000000200 */
[----:B------:R-:W1:Y:S01]  /*e730*/  MUFU.TANH R125, R125 ;  /* 0x0000007d007d7308 */ /* 0x000e620000002400 */
[C---:B------:R-:W-:Y:S01]  /*e740*/  HMMA.16816.F32 R24, R192.reuse, R6, R24 ;  /* 0x00000006c018723c */ /* 0x040fe20000001818 */
[----:B------:R-:W5:Y:S08]  /*e750*/  LDSM.16.M88.4 R4, [R202+0x5000] ;  /* 0x00500000ca04783b */ /* 0x000f700000000200 */
[----:B------:R-:W1:Y:S05]  /*e760*/  MUFU.TANH R127, R127 ;  /* 0x0000007f007f7308 */ /* 0x000e6a0000002400 */
[----:B------:R-:W-:Y:S02]  /*e770*/  FMUL.FTZ R166, R20, c[0x0][0x320] ;  /* 0x0000c80014a67a20 */ /* 0x000fe40000410000 */
[----:B------:R-:W-:Y:S03]  /*e780*/  FMUL.FTZ R21, R21, c[0x0][0x320] ;  /* 0x0000c80015157a20 */ /* 0x000fe60000410000 */
[----:B------:R-:W1:Y:S01]  /*e790*/  MUFU.TANH R118, R118 ;  /* 0x0000007600767308 */ /* 0x000e620000002400 */
[----:B------:R-:W-:Y:S02]  /*e7a0*/  FMUL.FTZ R22, R22, c[0x0][0x320] ;  /* 0x0000c80016167a20 */ /* 0x000fe40000410000 */
[----:B------:R-:W-:Y:S02]  /*e7b0*/  FMUL.FTZ R23, R23, c[0x0][0x320] ;  /* 0x0000c80017177a20 */ /* 0x000fe40000410000 */
[----:B------:R-:W-:Y:S02]  /*e7c0*/  FMUL.FTZ R158, R24, c[0x0][0x320] ;  /* 0x0000c800189e7a20 */ /* 0x000fe40000410000 */
[----:B------:R-:W-:Y:S02]  /*e7d0*/  FMUL.FTZ R25, R25, c[0x0][0x320] ;  /* 0x0000c80019197a20 */ /* 0x000fe40000410000 */
[----:B------:R-:W-:Y:S01]  /*e7e0*/  FMUL.FTZ R26, R26, c[0x0][0x320] ;  /* 0x0000c8001a1a7a20 */ /* 0x000fe20000410000 */
[----:B------:R-:W1:Y:S01]  /*e7f0*/  MUFU.TANH R12, R12 ;  /* 0x0000000c000c7308 */ /* 0x000e620000002400 */
[----:B------:R-:W-:Y:S01]  /*e800*/  FMUL.FTZ R27, R27, c[0x0][0x320] ;  /* 0x0000c8001b1b7a20 */ /* 0x000fe20000410000 */
[C---:B---3--:R-:W-:Y:S08]  /*e810*/  HMMA.16816.F32 R28, R192.reuse, R8, R28 ;  /* 0x00000008c01c723c */ /* 0x048ff0000000181c */
[----:B------:R-:W3:Y:S01]  /*e820*/  MUFU.TANH R163, R163 ;  /* 0x000000a300a37308 */ /* 0x000ee20000002400 */
[C---:B------:R-:W-:Y:S01]  /*e830*/  HMMA.16816.F32 R32, R192.reuse, R10, R32 ;  /* 0x0000000ac020723c */ /* 0x040fe20000001820 */
[----:B------:R-:W1:Y:S01]  /*e840*/  LDSM.16.M88.4 R8, [R202+0x5800] ;  /* 0x00580000ca08783b */ /* 0x000e620000000200 */
[----:B------:R-:W-:Y:S07]  /*e850*/  DEPBAR.LE SB0, 0x0 ;  /* 0x000080000000791a */ /* 0x000fee0000000000 */
[----:B------:R1:W1:Y:S01]  /*e860*/  MUFU.TANH R151, R15 ;  /* 0x0000000f00977308 */ /* 0x0002620000002400 */
[----:B------:R-:W-:Y:S01]  /*e870*/  BAR.SYNC.DEFER_BLOCKING 0x0 ;  /* 0x0000000000007b1d */ /* 0x000fe20000010000 */
[C---:B-----5:R-:W-:Y:S05]  /*e880*/  HMMA.16816.F32 R36, R192.reuse, R4, R36 ;  /* 0x00000004c024723c */ /* 0x060fea0000001824 */
[----:B------:R-:W-:Y:S03]  /*e890*/  FMUL.FTZ R242, R28, c[0x0][0x320] ;  /* 0x0000c8001cf27a20 */ /* 0x000fe60000410000 */
[----:B------:R-:W2:Y:S01]  /*e8a0*/  MUFU.TANH R13, R13 ;  /* 0x0000000d000d7308 */ /* 0x000ea20000002400 */
[C---:B------:R-:W-:Y:S03]  /*e8b0*/  HMMA.16816.F32 R40, R192.reuse, R6, R40 ;  /* 0x00000006c028723c */ /* 0x040fe60000001828 */
[----:B------:R-:W-:Y:S02]  /*e8c0*/  FMUL.FTZ R29, R29, c[0x0][0x320] ;  /* 0x0000c8001d1d7a20 */ /* 0x000fe40000410000 */
[----:B------:R-:W-:Y:S02]  /*e8d0*/  FMUL.FTZ R240, R32, c[0x0][0x320] ;  /* 0x0000c80020f07a20 */ /* 0x000fe40000410000 */
[----:B------:R-:W-:Y:S02]  /*e8e0*/  FMUL.FTZ R30, R30, c[0x0][0x320] ;  /* 0x0000c8001e1e7a20 */ /* 0x000fe40000410000 */
[----:B------:R-:W2:Y:S03]  /*e8f0*/  MUFU.TANH R14, R14 ;  /* 0x0000000e000e7308 */ /* 0x000ea60000002400 */
[----:B------:R-:W-:Y:S02]  /*e900*/  FMUL.FTZ R31, R31, c[0x0][0x320] ;  /* 0x0000c8001f1f7a20 */ /* 0x000fe40000410000 */
[----:B------:R-:W-:Y:S02]  /*e910*/  FMUL.FTZ R33, R33, c[0x0][0x320] ;  /* 0x0000c80021217a20 */ /* 0x000fe40000410000 */
[----:B------:R-:W-:Y:S02]  /*e920*/  FMUL.FTZ R234, R36, c[0x0][0x320] ;  /* 0x0000c80024ea7a20 */ /* 0x000fe40000410000 */
[----:B------:R-:W-:Y:S01]  /*e930*/  FMUL.FTZ R34, R34, c[0x0][0x320] ;  /* 0x0000c80022227a20 */ /* 0x000fe20000410000 */
[----:B------:R2:W2:Y:S01]  /*e940*/  MUFU.TANH R153, R18 ;  /* 0x0000001200997308 */ /* 0x0004a20000002400 */
[----:B------:R-:W-:Y:S01]  /*e950*/  FMUL.FTZ R35, R35, c[0x0][0x320] ;  /* 0x0000c80023237a20 */ /* 0x000fe20000410000 */
[C---:B-1----:R-:W-:Y:S03]  /*e960*/  HMMA.16816.F32 R44, R192.reuse, R8, R44 ;  /* 0x00000008c02c723c */ /* 0x042fe6000000182c */
[----:B------:R-:W-:Y:S02]  /*e970*/  FMUL.FTZ R164, R40, c[0x0][0x320] ;  /* 0x0000c80028a47a20 */ /* 0x000fe40000410000 */
[----:B------:R-:W-:Y:S03]  /*e980*/  FMUL.FTZ R37, R37, c[0x0][0x320] ;  /* 0x0000c80025257a20 */ /* 0x000fe60000410000 */
        /* <DEDUP_REMOVED lines=55> */
[----:B------:R-:W-:Y:S01]  /*ed00*/  @!P1 LEA.HI.X.SX32 R8, R5, UR5, 0x1, P0 ;  /* 0x0000000505089c11 */ /* 0x000fe200080f0eff */
[----:B------:R-:W-:Y:S01]  /*ed10*/  IMAD.MOV R5, RZ, RZ, -R5 ;  /* 0x000000ffff057224 */ /* 0x000fe200078e0a05 */
[----:B------:R-:W-:Y:S03]  /*ed20*/  @!P1 LEA R6, P0, R9, c[0x0][0x2a0], 0x2 ;  /* 0x0000a80009069a11 */ /* 0x000fe600078010ff */
[----:B------:R-:W-:Y:S01]  /*ed30*/  IMAD R216, R5, c[0x0][0x2b8], R216 ;  /* 0x0000ae0005d87a24 */ /* 0x000fe200078e02d8 */
[----:B------:R-:W-:Y:S04]  /*ed40*/  @!P1 LEA.HI.X R7, R9, c[0x0][0x2a4], R8, 0x2, P0 ;  /* 0x0000a90009079a11 */ /* 0x000fe800000f1408 */
[----:B------:R-:W-:Y:S01]  /*ed50*/  SHF.R.S32.HI R5, RZ, 0x1f, R216 ;  /* 0x0000001fff057819 */ /* 0x000fe200000114d8 */
[----:B------:R2:W3:Y:S04]  /*ed60*/  @!P1 LDG.E R215, [R6.64] ;  /* 0x0000002a06d79981 */ /* 0x0004e8000c1e1900 */
[----:B------:R-:W-:Y:S04]  /*ed70*/  IMAD R5, R5, c[0x0][0x1e0], RZ ;  /* 0x0000780005057a24 */ /* 0x000fe800078e02ff */
[C---:B------:R-:W-:Y:S02]  /*ed80*/  IMAD R5, R216.reuse, c[0x0][0x1e4], R5 ;  /* 0x00007900d8057a24 */ /* 0x040fe400078e0205 */
[----:B--2---:R-:W-:Y:S04]  /*ed90*/  IMAD.WIDE.U32 R6, R216, c[0x0][0x1e0], RZ ;  /* 0x00007800d8067a25 */ /* 0x004fe800078e00ff */
[----:B------:R-:W-:Y:S01]  /*eda0*/  IMAD.IADD R7, R7, 0x1, R5 ;  /* 0x0000000107077824 */ /* 0x000fe200078e0205 */
[----:B---3--:R-:W-:Y:S03]  /*edb0*/  SHF.R.S32.HI R5, RZ, 0x1f, R215 ;  /* 0x0000001fff057819 */ /* 0x008fe600000114d7 */
[----:B------:R-:W-:Y:S04]  /*edc0*/  IMAD.WIDE.U32 R6, R215, c[0x0][0x1f0], R6 ;  /* 0x00007c00d7067a25 */ /* 0x000fe800078e0006 */
[----:B------:R-:W-:Y:S01]  /*edd0*/  IMAD R5, R5, c[0x0][0x1f0], RZ ;  /* 0x00007c0005057a24 */ /* 0x000fe200078e02ff */
[----:B------:R-:W-:Y:S03]  /*ede0*/  IADD3 R6, P0, R6, UR40, RZ ;  /* 0x0000002806067c10 */ /* 0x000fe6000ff1e0ff */
[----:B------:R-:W-:Y:S05]  /*edf0*/  IMAD R5, R215, c[0x0][0x1f4], R5 ;  /* 0x00007d00d7057a24 */ /* 0x000fea00078e0205 */
[----:B------:R-:W-:Y:S02]  /*ee00*/  IADD3.X R5, R7, UR9, R5, P0, !PT ;  /* 0x0000000907057c10 */ /* 0x000fe400087fe405 */
[C---:B------:R-:W-:Y:S04]  /*ee10*/  LEA R24, P0, R6.reuse, c[0x0][0x1c8], 0x1 ;  /* 0x0000720006187a11 */ /* 0x040fe800078008ff */
[----:B------:R-:W-:Y:S01]  /*ee20*/  LEA.HI.X R15, R6, c[0x0][0x1cc], R5, 0x1, P0 ;  /* 0x00007300060f7a11 */ /* 0x000fe200000f0c05 */
[----:B------:R-:W2:Y:S04]  /*ee30*/  SHFL.IDX PT, R9, R24, RZ, 0x181f ;  /* 0x00181fff18097589 */ /* 0x000ea800000e0000 */
[----:B------:R-:W3:Y:S04]  /*ee40*/  SHFL.IDX PT, R10, R15, RZ, 0x181f ;  /* 0x00181fff0f0a7589 */ /* 0x000ee800000e0000 */
[----:B------:R-:W4:Y:S04]  /*ee50*/  SHFL.IDX PT, R7, R24, 0x1, 0x181f ;  /* 0x00381f0018077f89 */ /* 0x000f2800000e0000 */
[----:B------:R-:W5:Y:S04]  /*ee60*/  SHFL.IDX PT, R8, R15, 0x1, 0x181f ;  /* 0x00381f000f087f89 */ /* 0x000f6800000e0000 */
[----:B------:R-:W1:Y:S04]  /*ee70*/  SHFL.IDX PT, R5, R24, 0x2, 0x181f ;  /* 0x00581f0018057f89 */ /* 0x000e6800000e0000 */
[----:B------:R-:W1:Y:S01]  /*ee80*/  SHFL.IDX PT, R6, R15, 0x2, 0x181f ;  /* 0x00581f000f067f89 */ /* 0x000e6200000e0000 */
[C---:B--2---:R-:W-:Y:S02]  /*ee90*/  IADD3 R16, P0, R9.reuse, R230, RZ ;  /* 0x000000e609107210 */ /* 0x044fe40007f1e0ff */
[-C--:B------:R-:W-:Y:S03]  /*eea0*/  IADD3 R18, P2, R9, R229.reuse, RZ ;  /* 0x000000e509127210 */ /* 0x080fe60007f5e0ff */
[C-C-:B---3--:R-:W-:Y:S01]  /*eeb0*/  IMAD.X R17, R10.reuse, 0x1, R169.reuse, P0 ;  /* 0x000000010a117824 */ /* 0x148fe200000e06a9 */
[----:B-1----:R-:W-:Y:S02]  /*eec0*/  IADD3.X R19, R10, R232, RZ, P2, !PT ;  /* 0x000000e80a137210 */ /* 0x002fe400017fe4ff */
[CC--:B----4-:R-:W-:Y:S02]  /*eed0*/  IADD3 R20, P0, R7.reuse, R230.reuse, RZ ;  /* 0x000000e607147210 */ /* 0x0d0fe40007f1e0ff */
[----:B------:R1:W-:Y:S01]  /*eee0*/  LDGSTS.E.BYPASS.LTC128B.128 [R217+0x8100], [R16.64], !P5 ;  /* 0x0810000010d97fae */ /* 0x0003e2000e901d6a */
[-C--:B------:R-:W-:Y:S02]  /*eef0*/  IADD3 R22, P6, R7, R229.reuse, RZ ;  /* 0x000000e507167210 */ /* 0x080fe40007fde0ff */
[C---:B-----5:R-:W-:Y:S01]  /*ef00*/  IMAD.X R21, R8.reuse, 0x1, R169, P0 ;  /* 0x0000000108157824 */ /* 0x060fe200000e06a9 */
[----:B------:R1:W-:Y:S01]  /*ef10*/  LDGSTS.E.BYPASS.LTC128B.128 [R217+0xb100], [R18.64], !P4 ;  /* 0x0b10000012d97fae */ /* 0x0003e2000e101d6a */
[C---:B------:R-:W-:Y:S01]  /*ef20*/  IADD3 R10, P2, R5.reuse, R230, RZ ;  /* 0x000000e6050a7210 */ /* 0x040fe20007f5e0ff */
[--C-:B------:R-:W-:Y:S02]  /*ef30*/  IMAD.X R23, R8, 0x1, R232.reuse, P6 ;  /* 0x0000000108177824 */ /* 0x100fe400030e06e8 */
[----:B------:R1:W-:Y:S01]  /*ef40*/  LDGSTS.E.BYPASS.LTC128B.128 [R217+0x9100], [R20.64], !P5 ;  /* 0x0910000014d97fae */ /* 0x0003e2000e901d6a */
[----:B------:R-:W-:Y:S02]  /*ef50*/  IADD3 R24, P0, R5, R229, RZ ;  /* 0x000000e505187210 */ /* 0x000fe40007f1e0ff */
[C---:B------:R-:W-:Y:S01]  /*ef60*/  IADD3.X R11, R6.reuse, R169, RZ, P2, !PT ;  /* 0x000000a9060b7210 */ /* 0x040fe200017fe4ff */
[----:B------:R1:W-:Y:S02]  /*ef70*/  LDGSTS.E.BYPASS.LTC128B.128 [R217+0xc100], [R22.64], !P4 ;  /* 0x0c10000016d97fae */ /* 0x0003e4000e101d6a */
[----:B------:R-:W-:Y:S02]  /*ef80*/  IMAD.X R25, R6, 0x1, R232, P0 ;  /* 0x0000000106197824 */ /* 0x000fe400000e06e8 */
[----:B------:R1:W-:Y:S04]  /*ef90*/  LDGSTS.E.BYPASS.LTC128B.128 [R217+0xa100], [R10.64], !P5 ;  /* 0x0a1000000ad97fae */ /* 0x0003e8000e901d6a */
[----:B------:R1:W-:Y:S02]  /*efa0*/  LDGSTS.E.BYPASS.LTC128B.128 [R217+0xd100], [R24.64], !P4 ;  /* 0x0d10000018d97fae */ /* 0x0003e4000e101d6a */
.L_x_198:
[----:B-1234-:R-:W-:Y:S01]  /*efb0*/  IMAD.MOV.U32 R11, RZ, RZ, R220 ;  /* 0x000000ffff0b7224 */ /* 0x01efe200078e00dc */
[----:B------:R-:W-:Y:S01]  /*efc0*/  PLOP3.LUT P2, PT, PT, PT, UP1, 0x80, 0x0 ;  /* 0x000000000000781c */ /* 0x000fe20003f4f018 */
[----:B------:R-:W0:Y:S01]  /*efd0*/  LDGDEPBAR ;  /* 0x00000000000079af */ /* 0x000e220000000000 */
[----:B------:R-:W-:Y:S01]  /*efe0*/  PLOP3.LUT P0, PT, PT, PT, UP1, 0x80, 0x0 ;  /* 0x000000000000781c */ /* 0x000fe20003f0f018 */
[----:B------:R-:W-:Y:S02]  /*eff0*/  IMAD R16, R168, -0x60, RZ ;  /* 0xffffffa0a8107824 */ /* 0x000fe400078e02ff */
[----:B------:R-:W-:Y:S03]  /*f000*/  IMAD.U32 R7, RZ, RZ, UR11 ;  /* 0x0000000bff077e24 */ /* 0x000fe6000f8e00ff */
[----:B------:R-:W-:Y:S04]  /*f010*/  IADD3 R6, -R221, 0x1, R16 ;  /* 0x00000001dd067810 */ /* 0x000fe80007ffe110 */
[----:B------:R-:W-:Y:S01]  /*f020*/  IADD3 R7, R6, -c[0x0][0x168], R7 ;  /* 0x80005a0006077a10 */ /* 0x000fe20007ffe007 */
[----:B------:R-:W-:Y:S03]  /*f030*/  @P2 IMAD.HI.U32 R5, R220, c[0x0][0x2c8], RZ ;  /* 0x0000b200dc052a27 */ /* 0x000fe600078e00ff */
[C---:B------:R-:W-:Y:S02]  /*f040*/  IADD3 R9, R7.reuse, c[0x0][0x328], RZ ;  /* 0x0000ca0007097a10 */ /* 0x040fe40007ffe0ff */
[----:B------:R-:W-:Y:S01]  /*f050*/  @P0 SHF.R.U32.HI R11, RZ, c[0x0][0x2cc], R5 ;  /* 0x0000b300ff0b0a19 */ /* 0x000fe20000011605 */
[----:B------:R-:W-:Y:S01]  /*f060*/  IMAD.IADD R5, R16, 0x1, -R221 ;  /* 0x0000000110057824 */ /* 0x000fe200078e0add */
[----:B------:R-:W-:Y:S02]  /*f070*/  PLOP3.LUT P0, PT, PT, PT, UP0, 0x40, 0x0 ;  /* 0x000000000000781c */ /* 0x000fe40003f0e808 */
[----:B------:R-:W-:Y:S01]  /*f080*/  IADD3 R7, R7, UR13, RZ ;  /* 0x0000000d07077c10 */ /* 0x000fe2000fffe0ff */
[----:B------:R-:W1:Y:S02]  /*f090*/  SHFL.IDX PT, R8, R11, RZ, 0x1c1f ;  /* 0x001c1fff0b087589 */ /* 0x000e6400000e0000 */
[--C-:B-1----:R-:W-:Y:S02]  /*f0a0*/  IMAD.IADD R17, R9, 0x1, R8.reuse ;  /* 0x0000000109117824 */ /* 0x102fe400078e0208 */
[----:B------:R-:W-:Y:S06]  /*f0b0*/  IMAD.IADD R15, R7, 0x1, R8 ;  /* 0x00000001070f7824 */ /* 0x000fec00078e0208 */
[----:B------:R-:W-:-:S05]  /*f0c0*/  @P0 BRA `(.L_x_199) ;  /* 0x0000019000000947 */ /* 0x000fca0003800000 */
[----:B------:R-:W-:Y:S01]  /*f0d0*/  MOV R6, c[0x0][0x2ac] ;  /* 0x0000ab0000067a02 */ /* 0x000fe20000000f00 */
        /* <DEDUP_REMOVED lines=14> */
.L_x_201:
[----:B------:R-:W-:Y:S04]  /*f1c0*/  MOV R6, c[0x0][0x32c] ;  /* 0x0000cb0000067a02 */ /* 0x000fe80000000f00 */
[----:B------:R-:W-:Y:S11]  /*f1d0*/  ISETP.NE.AND P0, PT, R6, 0x1, PT ;  /* 0x000000010600780c */ /* 0x000ff60003f05270 */
[----:B------:R-:W-:Y:S02]  /*f1e0*/  @!UPT UIADD3 URZ, URZ, URZ, URZ ;  /* 0x0000003f3f3ff290 */ /* 0x000fe4000fffe03f */
[----:B------:R-:W-:Y:S05]  /*f1f0*/  @P0 IMAD.HI.U32 R6, R8, c[0x0][0x330], RZ ;  /* 0x0000cc0008060a27 */ /* 0x000fea00078e00ff */
[----:B------:R-:W-:Y:S02]  /*f200*/  @P0 SHF.R.U32.HI R8, RZ, c[0x0][0x334], R6 ;  /* 0x0000cd00ff080a19 */ /* 0x000fe40000011606 */
.L_x_202:
[----:B------:R-:W-:Y:S05]  /*f210*/  BSYNC B0 ;  /* 0x0000000000007941 */ /* 0x000fea0003800000 */
.L_x_200:
[----:B------:R-:W-:Y:S05]  /*f220*/  IMAD R8, R8, c[0x0][0x32c], R5 ;  /* 0x0000cb0008087a24 */ /* 0x000fea00078e0205 */
[----:B------:R-:W-:Y:S02]  /*f230*/  IADD3 R6, R8, c[0x0][0x32c], RZ ;  /* 0x0000cb0008067a10 */ /* 0x000fe40007ffe0ff */
[----:B------:R-:W-:Y:S02]  /*f240*/  IMNMX R15, R15, R8, !PT ;  /* 0x000000080f0f7217 */ /* 0x000fe40007800200 */
[----:B------:R-:W-:Y:S02]  /*f250*/  IMNMX R17, R17, R6, PT ;  /* 0x0000000611117217 */ /* 0x000fe40003800200 */
.L_x_199:
[C---:B------:R-:W-:Y:S02]  /*f260*/  ISETP.GE.AND P0, PT, R16.reuse, 0x2, PT ;  /* 0x000000021000780c */ /* 0x040fe40003f06270 */
[----:B------:R-:W-:Y:S02]  /*f270*/  ISETP.GE.AND P2, PT, R16, 0x9, PT ;  /* 0x000000091000780c */ /* 0x000fe40003f46270 */
[----:B------:R-:W-:Y:S02]  /*f280*/  LOP3.LUT R226, R226, 0xffefffff, RZ, 0xc0, !PT ;  /* 0xffefffffe2e27812 */ /* 0x000fe400078ec0ff */
[----:B------:R-:W-:Y:S07]  /*f290*/  ISETP.GE.AND P6, PT, R16, 0x59, PT ;  /* 0x000000591000780c */ /* 0x000fee0003fc6270 */
[----:B------:R-:W-:Y:S02]  /*f2a0*/  @P0 LOP3.LUT R226, R226, 0x100000, RZ, 0xfc, !PT ;  /* 0x00100000e2e20812 */ /* 0x000fe400078efcff */
[----:B------:R-:W-:Y:S02]  /*f2b0*/  ISETP.GT.AND P0, PT, R15, 0x1, !P0 ;  /* 0x000000010f00780c */ /* 0x000fe40004704270 */
[----:B------:R-:W-:Y:S02]  /*f2c0*/  LOP3.LUT R226, R226, 0xfff7ffff, RZ, 0xc0, !PT ;  /* 0xfff7ffffe2e27812 */ /* 0x000fe400078ec0ff */
[----:B------:R-:W-:Y:S02]  /*f2d0*/  ISETP.LT.OR P0, PT, R17, 0x2, P0 ;  /* 0x000000021100780c */ /* 0x000fe40000701670 */
[----:B------:R-:W-:Y:S02]  /*f2e0*/  @P2 LOP3.LUT R226, R226, 0x80000, RZ, 0xfc, !PT ;  /* 0x00080000e2e22812 */ /* 0x000fe400078efcff */
[----:B------:R-:W-:Y:S02]  /*f2f0*/  FSEL R126, R126, -INF , !P0 ;  /* 0xff8000007e7e7808 */ /* 0x000fe40004000000 */
[----:B------:R-:W-:Y:S02]  /*f300*/  ISETP.GT.AND P0, PT, R15, 0x8, !P2 ;  /* 0x000000080f00780c */ /* 0x000fe40005704270 */
[----:B------:R-:W-:Y:S02]  /*f310*/  ISETP.GE.AND P2, PT, R16, 0xa, PT ;  /* 0x0000000a1000780c */ /* 0x000fe40003f46270 */
        /* <DEDUP_REMOVED lines=33> */
[----:B------:R-:W-:Y:S01]  /*f530*/  ISETP.GT.AND P0, PT, R15, 0x20, !P2 ;  /* 0x000000200f00780c */ /* 0x000fe20005704270 */
[----:B------:R-:W1:Y:S03]  /*f540*/  SHFL.IDX PT, R14, R11, 0x1, 0x1c1f ;  /* 0x003c1f000b0e7f89 */ /* 0x000e6600000e0000 */
        /* <DEDUP_REMOVED lines=8> */
[----:B------:R-:W-:Y:S01]  /*f5d0*/  ISETP.GE.AND P2, PT, R16, 0x29, PT ;  /* 0x000000291000780c */ /* 0x000fe20003f46270 */
[--C-:B-1----:R-:W-:Y:S01]  /*f5e0*/  IMAD.IADD R12, R7, 0x1, R14.reuse ;  /* 0x00000001070c7824 */ /* 0x102fe200078e020e */
        /* <DEDUP_REMOVED lines=71> */
[----:B------:R-:W-:Y:S02]  /*fa60*/  @P2 LOP3.LUT R226, R226, 0x1, RZ, 0xfc, !PT ;  /* 0x00000001e2e22812 */ /* 0x000fe400078efcff */
[----:B------:R-:W-:Y:S02]  /*fa70*/  ISETP.GE.AND P2, PT, R16, 0x1, PT ;  /* 0x000000011000780c */ /* 0x000fe40003f46270 */
[----:B------:R-:W-:Y:S02]  /*fa80*/  ISETP.GT.AND P0, PT, R15, 0x58, !P6 ;  /* 0x000000580f00780c */ /* 0x000fe40007704270 */
[----:B------:R-:W-:Y:S02]  /*fa90*/  LOP3.LUT R226, R226, 0xffdfffff, RZ, 0xc0, !PT ;  /* 0xffdfffffe2e27812 */ /* 0x000fe400078ec0ff */
[----:B------:R-:W-:Y:S04]  /*faa0*/  ISETP.LT.OR P0, PT, R17, 0x59, P0 ;  /* 0x000000591100780c */ /* 0x000fe80000701670 */
[----:B------:R-:W-:Y:S02]  /*fab0*/  FSEL R142, R142, -INF , !P0 ;  /* 0xff8000008e8e7808 */ /* 0x000fe40004000000 */
[----:B------:R-:W-:Y:S02]  /*fac0*/  ISETP.GT.AND P0, PT, R15, RZ, !P2 ;  /* 0x000000ff0f00720c */ /* 0x000fe40005704270 */
[----:B------:R-:W-:Y:S02]  /*fad0*/  @P2 LOP3.LUT R226, R226, 0x200000, RZ, 0xfc, !PT ;  /* 0x00200000e2e22812 */ /* 0x000fe400078efcff */
[----:B------:R-:W-:Y:S02]  /*fae0*/  ISETP.LT.OR P0, PT, R17, 0x1, P0 ;  /* 0x000000011100780c */ /* 0x000fe40000701670 */
[----:B------:R-:W-:Y:S02]  /*faf0*/  ISETP.GE.AND P2, PT, R16, 0x5a, PT ;  /* 0x0000005a1000780c */ /* 0x000fe40003f46270 */
[----:B------:R-:W-:Y:S01]  /*fb00*/  FSEL R10, R0, -INF , !P0 ;  /* 0xff800000000a7808 */ /* 0x000fe20004000000 */
[----:B------:R-:W-:Y:S01]  /*fb10*/  IMAD.IADD R0, R9, 0x1, R14 ;  /* 0x0000000109007824 */ /* 0x000fe200078e020e */
[----:B------:R-:W-:Y:S04]  /*fb20*/  ISETP.GT.AND P0, PT, R15, 0x59, !P2 ;  /* 0x000000590f00780c */ /* 0x000fe80005704270 */
[----:B------:R-:W-:Y:S04]  /*fb30*/  ISETP.LT.OR P0, PT, R17, 0x5a, P0 ;  /* 0x0000005a1100780c */ /* 0x000fe80000701670 */
[----:B------:R-:W-:Y:S02]  /*fb40*/  FSEL R140, R140, -INF , !P0 ;  /* 0xff8000008c8c7808 */ /* 0x000fe40004000000 */
[----:B------:R-:W-:Y:S11]  /*fb50*/  PLOP3.LUT P0, PT, PT, PT, UP0, 0x40, 0x0 ;  /* 0x000000000000781c */ /* 0x000ff60003f0e808 */
[----:B------:R-:W-:Y:S02]  /*fb60*/  @!UPT UIADD3 URZ, URZ, URZ, URZ ;  /* 0x0000003f3f3ff290 */ /* 0x000fe4000fffe03f */
        /* <DEDUP_REMOVED lines=16> */
.L_x_205:
[----:B------:R-:W-:Y:S04]  /*fc70*/  MOV R7, c[0x0][0x32c] ;  /* 0x0000cb0000077a02 */ /* 0x000fe80000000f00 */
[----:B------:R-:W-:Y:S11]  /*fc80*/  ISETP.NE.AND P0, PT, R7, 0x1, PT ;  /* 0x000000010700780c */ /* 0x000ff60003f05270 */
[----:B------:R-:W-:Y:S02]  /*fc90*/  @!UPT UIADD3 URZ, URZ, URZ, URZ ;  /* 0x0000003f3f3ff290 */ /* 0x000fe4000fffe03f */
[----:B------:R-:W-:Y:S05]  /*fca0*/  @P0 IMAD.HI.U32 R7, R14, c[0x0][0x330], RZ ;  /* 0x0000cc000e070a27 */ /* 0x000fea00078e00ff */
[----:B------:R-:W-:Y:S02]  /*fcb0*/  @P0 SHF.R.U32.HI R14, RZ, c[0x0][0x334], R7 ;  /* 0x0000cd00ff0e0a19 */ /* 0x000fe40000011607 */
.L_x_206:
[----:B------:R-:W-:Y:S05]  /*fcc0*/  BSYNC B0 ;  /* 0x0000000000007941 */ /* 0x000fea0003800000 */
.L_x_204:
[----:B------:R-:W-:Y:S05]  /*fcd0*/  IMAD R5, R14, c[0x0][0x32c], R5 ;  /* 0x0000cb000e057a24 */ /* 0x000fea00078e0205 */
[----:B------:R-:W-:Y:S02]  /*fce0*/  IADD3 R7, R5, c[0x0][0x32c], RZ ;  /* 0x0000cb0005077a10 */ /* 0x000fe40007ffe0ff */
[----:B------:R-:W-:Y:S02]  /*fcf0*/  IMNMX R12, R12, R5, !PT ;  /* 0x000000050c0c7217 */ /* 0x000fe40007800200 */
[----:B------:R-:W-:Y:S02]  /*fd00*/  IMNMX R0, R0, R7, PT ;  /* 0x0000000700007217 */ /* 0x000fe40003800200 */
.L_x_203:
[----:B------:R-:W-:Y:S01]  /*fd10*/  LOP3.LUT P0, RZ, R226, 0x200000, RZ, 0xc0, !PT ;  /* 0x00200000e2ff7812 */ /* 0x000fe2000780c0ff */
[----:B------:R-:W-:Y:S01]  /*fd20*/  LDSM.16.MT88.4 R20, [R210+0x100] ;  /* 0x00010000d214783b */ /* 0x000fe20000004200 */
[----:B------:R-:W-:Y:S02]  /*fd30*/  FMNMX.FTZ R5, R10, R3, !PT ;  /* 0x000000030a057209 */ /* 0x000fe40007810000 */
[----:B------:R-:W-:Y:S02]  /*fd40*/  ISETP.GT.AND P0, PT, R12, RZ, !P0 ;  /* 0x000000ff0c00720c */ /* 0x000fe40004704270 */
[----:B------:R-:W-:Y:S02]  /*fd50*/  FMNMX.FTZ R5, R126, R5, !PT ;  /* 0x000000057e057209 */ /* 0x000fe40007810000 */
[----:B------:R-:W-:Y:S01]  /*fd60*/  ISETP.LT.OR P0, PT, R0, 0x1, P0 ;  /* 0x000000010000780c */ /* 0x000fe20000701670 */
        /* <DEDUP_REMOVED lines=9> */
[----:B------:R-:W-:Y:S01]  /*fe00*/  FMNMX.FTZ R5, R42, R5, !PT ;  /* 0x000000052a057209 */ /* 0x000fe20007810000 */
[----:B------:R-:W-:Y:S01]  /*fe10*/  LDSM.16.MT88.4 R44, [R212+0x3100] ;  /* 0x00310000d42c783b */ /* 0x000fe20000004200 */
        /* <DEDUP_REMOVED lines=62> */
[----:B------:R-:W-:Y:S02]  /*10200*/  ISETP.GT.AND P6, PT, R12, 0x58, !P6 ;  /* 0x000000580c00780c */ /* 0x000fe400077c4270 */
        /* <DEDUP_REMOVED lines=11> */
[C---:B------:R-:W-:Y:S02]  /*102c0*/  ISETP.LT.OR P6, PT, R0.reuse, 0x59, P6 ;  /* 0x000000590000780c */ /* 0x040fe400037c1670 */
[----:B------:R-:W-:Y:S02]  /*102d0*/  ISETP.LT.OR P0, PT, R0, 0x31, P0 ;  /* 0x000000310000780c */ /* 0x000fe40000701670 */
[----:B------:R-:W-:Y:S02]  /*102e0*/  FMNMX.FTZ R14, R140, R5, !PT ;  /* 0x000000058c0e7209 */ /* 0x000fe40007810000 */
[----:B------:R-:W-:Y:S02]  /*102f0*/  FSEL R237, R237, -INF , !P0 ;  /* 0xff800000eded7808 */ /* 0x000fe40004000000 */
[----:B------:R-:W-:Y:S01]  /*10300*/  LOP3.LUT P0, RZ, R226, 0x100, RZ, 0xc0, !PT ;  /* 0x00000100e2ff7812 */ /* 0x000fe2000780c0ff */
[----:B------:R-:W1:Y:S01]  /*10310*/  SHFL.BFLY PT, R5, R14, 0x2, 0x1f ;  /* 0x0c401f000e057f89 */ /* 0x000e6200000e0000 */
[----:B------:R-:W-:Y:S02]  /*10320*/  FMNMX.FTZ R16, R237, R16, !PT ;  /* 0x00000010ed107209 */ /* 0x000fe40007810000 */
[----:B------:R-:W-:Y:S02]  /*10330*/  ISETP.GT.AND P0, PT, R12, 0x31, !P0 ;  /* 0x000000310c00780c */ /* 0x000fe40004704270 */
[C---:B------:R-:W-:Y:S02]  /*10340*/  ISETP.LT.OR P2, PT, R0.reuse, 0x5a, P2 ;  /* 0x0000005a0000780c */ /* 0x040fe40001741670 */
[----:B------:R-:W-:Y:S02]  /*10350*/  ISETP.LT.OR P0, PT, R0, 0x32, P0 ;  /* 0x000000320000780c */ /* 0x000fe40000701670 */
[----:B------:R-:W-:Y:S02]  /*10360*/  FSEL R135, R135, -INF , !P6 ;  /* 0xff80000087877808 */ /* 0x000fe40007000000 */
[----:B------:R-:W-:Y:S02]  /*10370*/  FSEL R241, R241, -INF , !P0 ;  /* 0xff800000f1f17808 */ /* 0x000fe40004000000 */
[----:B------:R-:W-:Y:S02]  /*10380*/  LOP3.LUT P0, RZ, R226, 0x80, RZ, 0xc0, !PT ;  /* 0x00000080e2ff7812 */ /* 0x000fe4000780c0ff */
[----:B------:R-:W-:Y:S02]  /*10390*/  FMNMX.FTZ R16, R241, R16, !PT ;  /* 0x00000010f1107209 */ /* 0x000fe40007810000 */
[----:B------:R-:W-:Y:S02]  /*103a0*/  ISETP.GT.AND P0, PT, R12, 0x38, !P0 ;  /* 0x000000380c00780c */ /* 0x000fe40004704270 */
[----:B------:R-:W-:Y:S02]  /*103b0*/  FSEL R117, R4, -INF , !P2 ;  /* 0xff80000004757808 */ /* 0x000fe40005000000 */
        /* <DEDUP_REMOVED lines=34> */
[----:B------:R-:W-:Y:S02]  /*105e0*/  ISETP.GT.AND P0, PT, R12, 0x51, !P0 ;  /* 0x000000510c00780c */ /* 0x000fe40004704270 */
[----:B-1----:R-:W-:Y:S02]  /*105f0*/  FMNMX.FTZ R12, R14, R5, !PT ;  /* 0x000000050e0c7209 */ /* 0x002fe40007810000 */
[----:B------:R-:W-:Y:S03]  /*10600*/  ISETP.LT.OR P0, PT, R0, 0x52, P0 ;  /* 0x000000520000780c */ /* 0x000fe60000701670 */
[----:B------:R-:W1:Y:S01]  /*10610*/  SHFL.BFLY PT, R15, R12, 0x1, 0x1f ;  /* 0x0c201f000c0f7f89 */ /* 0x000e6200000e0000 */
[----:B------:R-:W-:Y:S04]  /*10620*/  FSEL R139, R139, -INF , !P0 ;  /* 0xff8000008b8b7808 */ /* 0x000fe80004000000 */
[----:B------:R-:W-:Y:S04]  /*10630*/  FMNMX.FTZ R0, R139, R16, !PT ;  /* 0x000000108b007209 */ /* 0x000fe80007810000 */
[----:B------:R-:W-:Y:S04]  /*10640*/  FMNMX.FTZ R0, R135, R0, !PT ;  /* 0x0000000087007209 */ /* 0x000fe80007810000 */
[----:B------:R-:W-:Y:S05]  /*10650*/  FMNMX.FTZ R7, R117, R0, !PT ;  /* 0x0000000075077209 */ /* 0x000fea0007810000 */
[----:B------:R-:W2:Y:S01]  /*10660*/  SHFL.BFLY PT, R4, R7, 0x2, 0x1f ;  /* 0x0c401f0007047f89 */ /* 0x000ea200000e0000 */
[----:B-1----:R-:W-:Y:S04]  /*10670*/  FMNMX.FTZ R0, R12, R15, !PT ;  /* 0x0000000f0c007209 */ /* 0x002fe80007810000 */
[C---:B------:R-:W-:Y:S01]  /*10680*/  FSETP.NEU.FTZ.AND P0, PT, R0.reuse, -INF , PT ;  /* 0xff8000000000780b */ /* 0x040fe20003f1d000 */
[----:B------:R-:W-:Y:S05]  /*10690*/  FMUL.FTZ R149, R0, c[0x0][0x2d0] ;  /* 0x0000b40000957a20 */ /* 0x000fea0000410000 */
[----:B------:R-:W-:Y:S05]  /*106a0*/  FSEL R149, R149, RZ, P0 ;  /* 0x000000ff95957208 */ /* 0x000fea0000000000 */
[--C-:B------:R-:W-:Y:S01]  /*106b0*/  FFMA.FTZ R118, R6, c[0x0][0x2d0], -R149.reuse ;  /* 0x0000b40006767a23 */ /* 0x100fe20000010895 */
[----:B------:R-:W-:Y:S01]  /*106c0*/  FSEL R6, R0, RZ, P0 ;  /* 0x000000ff00067208 */ /* 0x000fe20000000000 */
[--C-:B------:R-:W-:Y:S01]  /*106d0*/  FFMA.FTZ R128, R10, c[0x0][0x2d0], -R149.reuse ;  /* 0x0000b4000a807a23 */ /* 0x100fe20000010895 */
[----:B--2---:R-:W-:Y:S01]  /*106e0*/  FMNMX.FTZ R5, R7, R4, !PT ;  /* 0x0000000407057209 */ /* 0x004fe20007810000 */
[----:B------:R-:W-:Y:S02]  /*106f0*/  FFMA.FTZ R129, R8, c[0x0][0x2d0], -R149 ;  /* 0x0000b40008817a23 */ /* 0x000fe40000010895 */
[----:B------:R-:W-:Y:S01]  /*10700*/  FADD.FTZ R3, -R6, R3 ;  /* 0x0000000306037221 */ /* 0x000fe20000010100 */
[----:B------:R-:W-:Y:S01]  /*10710*/  MUFU.EX2 R118, R118 ;  /* 0x0000007600767308 */ /* 0x000fe20000000800 */
[----:B------:R-:W1:Y:S01]  /*10720*/  SHFL.BFLY PT, R4, R5, 0x1, 0x1f ;  /* 0x0c201f0005047f89 */ /* 0x000e6200000e0000 */
[--C-:B------:R-:W-:Y:S02]  /*10730*/  FFMA.FTZ R119, R126, c[0x0][0x2d0], -R149.reuse ;  /* 0x0000b4007e777a23 */ /* 0x100fe40000010895 */
[--C-:B------:R-:W-:Y:S02]  /*10740*/  FFMA.FTZ R136, R42, c[0x0][0x2d0], -R149.reuse ;  /* 0x0000b4002a887a23 */ /* 0x100fe40000010895 */
[--C-:B------:R-:W-:Y:S02]  /*10750*/  FFMA.FTZ R137, R40, c[0x0][0x2d0], -R149.reuse ;  /* 0x0000b40028897a23 */ /* 0x100fe40000010895 */
[--C-:B------:R-:W-:Y:S02]  /*10760*/  FFMA.FTZ R138, R50, c[0x0][0x2d0], -R149.reuse ;  /* 0x0000b400328a7a23 */ /* 0x100fe40000010895 */
        /* <DEDUP_REMOVED lines=9> */
[----:B-1----:R-:W-:Y:S01]  /*10800*/  FMNMX.FTZ R116, R5, R4, !PT ;  /* 0x0000000405747209 */ /* 0x002fe20007810000 */
[----:B------:R-:W-:Y:S02]  /*10810*/  FMUL.FTZ R4, R3, c[0x0][0x2d0] ;  /* 0x0000b40003047a20 */ /* 0x000fe40000410000 */
[--C-:B------:R-:W-:Y:S01]  /*10820*/  FFMA.FTZ R152, R152, c[0x0][0x2d0], -R149.reuse ;  /* 0x0000b40098987a23 */ /* 0x100fe20000010895 */
[C---:B------:R-:W-:Y:S01]  /*10830*/  FSETP.NEU.FTZ.AND P0, PT, R116.reuse, -INF , PT ;  /* 0xff8000007400780b */ /* 0x040fe20003f1d000 */
[----:B------:R-:W-:Y:S01]  /*10840*/  FMUL.FTZ R134, R116, c[0x0][0x2d0] ;  /* 0x0000b40074867a20 */ /* 0x000fe20000410000 */
[----:B------:R-:W1:Y:S01]  /*10850*/  MUFU.EX2 R3, R4 ;  /* 0x0000000400037308 */ /* 0x000e620000000800 */
[--C-:B------:R-:W-:Y:S01]  /*10860*/  FFMA.FTZ R142, R142, c[0x0][0x2d0], -R149.reuse ;  /* 0x0000b4008e8e7a23 */ /* 0x100fe20000010895 */
[----:B------:R-:W-:Y:S02]  /*10870*/  FSEL R5, R116, RZ, P0 ;  /* 0x000000ff74057208 */ /* 0x000fe40000000000 */
[----:B------:R-:W-:Y:S02]  /*10880*/  FSEL R134, R134, RZ, P0 ;  /* 0x000000ff86867208 */ /* 0x000fe40000000000 */
[----:B------:R-:W-:Y:S01]  /*10890*/  ISETP.GT.AND P0, PT, R168, UR6, PT ;  /* 0x00000006a8007c0c */ /* 0x000fe2000bf04270 */
[----:B------:R-:W-:Y:S02]  /*108a0*/  FADD.FTZ R5, -R5, R2 ;  /* 0x0000000205057221 */ /* 0x000fe40000010100 */
[--C-:B------:R-:W-:Y:S01]  /*108b0*/  FFMA.FTZ R133, R13, c[0x0][0x2d0], -R134.reuse ;  /* 0x0000b4000d857a23 */ /* 0x100fe20000010886 */
[----:B------:R-:W3:Y:S01]  /*108c0*/  MUFU.EX2 R129, R129 ;  /* 0x0000008100817308 */ /* 0x000ee20000000800 */
[----:B------:R-:W4:Y:S01]  /*108d0*/  LDSM.16.MT88.4 R12, [R212+0x100] ;  /* 0x00010000d40c783b */ /* 0x000f220000004200 */
[--C-:B------:R-:W-:Y:S01]  /*108e0*/  FFMA.FTZ R131, R11, c[0x0][0x2d0], -R134.reuse ;  /* 0x0000b4000b837a23 */ /* 0x100fe20000010886 */
[----:B--2---:R-:W-:Y:S01]  /*108f0*/  F2FP.PACK_AB R124, R119, R128 ;  /* 0x00000080777c723e */ /* 0x004fe200000000ff */
[--C-:B------:R-:W-:Y:S02]  /*10900*/  FFMA.FTZ R130, R9, c[0x0][0x2d0], -R134.reuse ;  /* 0x0000b40009827a23 */ /* 0x100fe40000010886 */
[--C-:B------:R-:W-:Y:S02]  /*10910*/  FFMA.FTZ R132, R125, c[0x0][0x2d0], -R134.reuse ;  /* 0x0000b4007d847a23 */ /* 0x100fe40000010886 */
[----:B------:R-:W-:Y:S02]  /*10920*/  FMUL.FTZ R2, R5, c[0x0][0x2d0] ;  /* 0x0000b40005027a20 */ /* 0x000fe40000410000 */
[----:B------:R-:W-:Y:S01]  /*10930*/  MUFU.EX2 R133, R133 ;  /* 0x0000008500857308 */ /* 0x000fe20000000800 */
[--C-:B------:R-:W-:Y:S02]  /*10940*/  FFMA.FTZ R161, R161, c[0x0][0x2d0], -R134.reuse ;  /* 0x0000b400a1a17a23 */ /* 0x100fe40000010886 */
[--C-:B------:R-:W-:Y:S02]  /*10950*/  FFMA.FTZ R157, R157, c[0x0][0x2d0], -R134.reuse ;  /* 0x0000b4009d9d7a23 */ /* 0x100fe40000010886 */
[C---:B-1----:R-:W-:Y:S02]  /*10960*/  FMUL.FTZ R4, R3.reuse, R112 ;  /* 0x0000007003047220 */ /* 0x042fe40000410000 */
[C---:B------:R-:W-:Y:S02]  /*10970*/  FMUL.FTZ R5, R3.reuse, R113 ;  /* 0x0000007103057220 */ /* 0x040fe40000410000 */
[C---:B------:R-:W-:Y:S01]  /*10980*/  FMUL.FTZ R8, R3.reuse, R108 ;  /* 0x0000006c03087220 */ /* 0x040fe20000410000 */
[----:B------:R-:W1:Y:S01]  /*10990*/  MUFU.EX2 R2, R2 ;  /* 0x0000000200027308 */ /* 0x000e620000000800 */
[C---:B------:R-:W-:Y:S02]  /*109a0*/  FMUL.FTZ R9, R3.reuse, R109 ;  /* 0x0000006d03097220 */ /* 0x040fe40000410000 */
[----:B------:R-:W-:Y:S01]  /*109b0*/  FMUL.FTZ R16, R3, R100 ;  /* 0x0000006403107220 */ /* 0x000fe20000410000 */
[----:B---3--:R-:W-:Y:S01]  /*109c0*/  F2FP.PACK_AB R126, R129, R118 ;  /* 0x00000076817e723e */ /* 0x008fe200000000ff */
[C---:B------:R-:W-:Y:S02]  /*109d0*/  FMUL.FTZ R17, R3.reuse, R101 ;  /* 0x0000006503117220 */ /* 0x040fe40000410000 */
[C---:B------:R-:W-:Y:S02]  /*109e0*/  FMUL.FTZ R24, R3.reuse, R92 ;  /* 0x0000005c03187220 */ /* 0x040fe40000410000 */
[C---:B------:R-:W-:Y:S01]  /*109f0*/  FMUL.FTZ R25, R3.reuse, R93 ;  /* 0x0000005d03197220 */ /* 0x040fe20000410000 */
[----:B------:R-:W2:Y:S01]  /*10a00*/  MUFU.EX2 R132, R132 ;  /* 0x0000008400847308 */ /* 0x000ea20000000800 */
        /* <DEDUP_REMOVED lines=14> */
[----:B--2---:R-:W-:Y:S01]  /*10af0*/  F2FP.PACK_AB R125, R132, R133 ;  /* 0x00000085847d723e */ /* 0x004fe200000000ff */
        /* <DEDUP_REMOVED lines=12> */
[----:B------:R-:W-:Y:S01]  /*10bc0*/  FMUL.FTZ R51, R2, R71 ;  /* 0x0000004702337220 */ /* 0x000fe20000410000 */
[----:B------:R-:W2:Y:S01]  /*10bd0*/  LDSM.16.MT88.4 R84, [R210+0x3100] ;  /* 0x00310000d254783b */ /* 0x000ea20000004200 */
[C---:B------:R-:W-:Y:S01]  /*10be0*/  FMUL.FTZ R53, R3.reuse, R53 ;  /* 0x0000003503357220 */ /* 0x040fe20000410000 */
[----:B-1----:R-:W-:Y:S01]  /*10bf0*/  F2FP.PACK_AB R127, R130, R131 ;  /* 0x00000083827f723e */ /* 0x002fe200000000ff */
[C---:B------:R-:W-:Y:S02]  /*10c00*/  FMUL.FTZ R54, R2.reuse, R54 ;  /* 0x0000003602367220 */ /* 0x040fe40000410000 */
[C---:B------:R-:W-:Y:S02]  /*10c10*/  FMUL.FTZ R55, R2.reuse, R55 ;  /* 0x0000003702377220 */ /* 0x040fe40000410000 */
[C---:B------:R-:W-:Y:S01]  /*10c20*/  FMUL.FTZ R56, R3.reuse, R56 ;  /* 0x0000003803387220 */ /* 0x040fe20000410000 */
[----:B------:R-:W1:Y:S01]  /*10c30*/  LDSM.16.MT88.4 R76, [R209+0x3100] ;  /* 0x00310000d14c783b */ /* 0x000e620000004200 */
[C---:B----4-:R-:W-:Y:S01]  /*10c40*/  HMMA.16816.F32 R4, R124.reuse, R12, R4 ;  /* 0x0000000c7c04723c */ /* 0x050fe20000001804 */
[----:B------:R-:W-:Y:S04]  /*10c50*/  MUFU.EX2 R161, R161 ;  /* 0x000000a100a17308 */ /* 0x000fe80000000800 */
[C---:B------:R-:W-:Y:S02]  /*10c60*/  FMUL.FTZ R57, R3.reuse, R57 ;  /* 0x0000003903397220 */ /* 0x040fe40000410000 */
[----:B------:R-:W3:Y:S01]  /*10c70*/  LDSM.16.MT88.4 R68, [R208+0x3100] ;  /* 0x00310000d044783b */ /* 0x000ee20000004200 */
[C---:B------:R-:W-:Y:S03]  /*10c80*/  HMMA.16816.F32 R8, R124.reuse, R14, R8 ;  /* 0x0000000e7c08723c */ /* 0x040fe60000001808 */
[----:B------:R-:W-:Y:S01]  /*10c90*/  MUFU.EX2 R157, R157 ;  /* 0x0000009d009d7308 */ /* 0x000fe20000000800 */
[C---:B------:R-:W-:Y:S02]  /*10ca0*/  FMUL.FTZ R12, R3.reuse, R104 ;  /* 0x00000068030c7220 */ /* 0x040fe40000410000 */
[C---:B------:R-:W-:Y:S01]  /*10cb0*/  FMUL.FTZ R13, R3.reuse, R105 ;  /* 0x00000069030d7220 */ /* 0x040fe20000410000 */
[----:B------:R-:W-:Y:S01]  /*10cc0*/  LDSM.16.MT88.4 R100, [R210+0x2900] ;  /* 0x00290000d264783b */ /* 0x000fe20000004200 */
[C---:B------:R-:W-:Y:S04]  /*10cd0*/  FMUL.FTZ R14, R2.reuse, R106 ;  /* 0x0000006a020e7220 */ /* 0x040fe80000410000 */
[C---:B------:R-:W-:Y:S01]  /*10ce0*/  FMUL.FTZ R15, R2.reuse, R107 ;  /* 0x0000006b020f7220 */ /* 0x040fe20000410000 */
[----:B------:R-:W-:Y:S01]  /*10cf0*/  MUFU.EX2 R136, R136 ;  /* 0x0000008800887308 */ /* 0x000fe20000000800 */
[C---:B------:R-:W-:Y:S02]  /*10d00*/  FMUL.FTZ R58, R2.reuse, R58 ;  /* 0x0000003a023a7220 */ /* 0x040fe40000410000 */
[C---:B------:R-:W-:Y:S02]  /*10d10*/  FMUL.FTZ R59, R2.reuse, R59 ;  /* 0x0000003b023b7220 */ /* 0x040fe40000410000 */
[C---:B------:R-:W-:Y:S01]  /*10d20*/  FMUL.FTZ R60, R3.reuse, R60 ;  /* 0x0000003c033c7220 */ /* 0x040fe20000410000 */
[C---:B------:R-:W-:Y:S03]  /*10d30*/  HMMA.16816.F32 R12, R124.reuse, R20, R12 ;  /* 0x000000147c0c723c */ /* 0x040fe6000000180c */
[C---:B------:R-:W-:Y:S01]  /*10d40*/  FMUL.FTZ R61, R3.reuse, R61 ;  /* 0x0000003d033d7220 */ /* 0x040fe20000410000 */
[----:B------:R-:W4:Y:S01]  /*10d50*/  MUFU.EX2 R137, R137 ;  /* 0x0000008900897308 */ /* 0x000f220000000800 */
        /* <DEDUP_REMOVED lines=31> */
[----:B------:R-:W5:Y:S01]  /*10f50*/  MUFU.EX2 R151, R151 ;  /* 0x0000009700977308 */ /* 0x000f620000000800 */
        /* <DEDUP_REMOVED lines=16> */
[----:B------:R-:W3:Y:S01]  /*11060*/  MUFU.EX2 R159, R159 ;  /* 0x0000009f009f7308 */ /* 0x000ee20000000800 */
[----:B------:R-:W4:Y:S01]  /*11070*/  LDSM.16.MT88.4 R72, [R212+0x900] ;  /* 0x00090000d448783b */ /* 0x000f220000004200 */
[--C-:B------:R-:W-:Y:S02]  /*11080*/  FFMA.FTZ R171, R171, c[0x0][0x2d0], -R134.reuse ;  /* 0x0000b400abab7a23 */ /* 0x100fe40000010886 */
[--C-:B------:R-:W-:Y:S02]  /*11090*/  FFMA.FTZ R231, R242, c[0x0][0x2d0], -R149.reuse ;  /* 0x0000b400f2e77a23 */ /* 0x100fe40000010895 */
[C---:B--2---:R-:W-:Y:S03]  /*110a0*/  HMMA.16816.F32 R44, R124.reuse, R84, R44 ;  /* 0x000000547c2c723c */ /* 0x044fe6000000182c */
[--C-:B------:R-:W-:Y:S01]  /*110b0*/  FFMA.FTZ R233, R240, c[0x0][0x2d0], -R149.reuse ;  /* 0x0000b400f0e97a23 */ /* 0x100fe20000010895 */
[----:B------:R-:W2:Y:S01]  /*110c0*/  MUFU.EX2 R163, R163 ;  /* 0x000000a300a37308 */ /* 0x000ea20000000800 */
        /* <DEDUP_REMOVED lines=15> */
[C---:B---3--:R-:W-:Y:S04]  /*111c0*/  HMMA.16816.F32 R60, R124.reuse, R68, R60 ;  /* 0x000000447c3c723c */ /* 0x048fe8000000183c */
[----:B------:R-:W-:Y:S01]  /*111d0*/  MUFU.EX2 R235, R235 ;  /* 0x000000eb00eb7308 */ /* 0x000fe20000000800 */
[--C-:B------:R-:W-:Y:S02]  /*111e0*/  FFMA.FTZ R155, R150, c[0x0][0x2d0], -R149.reuse ;  /* 0x0000b400969b7a23 */ /* 0x100fe40000010895 */
[----:B----4-:R-:W-:Y:S01]  /*111f0*/  F2FP.PACK_AB R68, R137, R136 ;  /* 0x000000888944723e */ /* 0x010fe200000000ff */
[----:B------:R-:W-:Y:S04]  /*11200*/  HMMA.16816.F32 R64, R124, R70, R64 ;  /* 0x000000467c40723c */ /* 0x000fe80000001840 */
[----:B-----5:R-:W-:Y:S01]  /*11210*/  F2FP.PACK_AB R69, R151, R148 ;  /* 0x000000949745723e */ /* 0x020fe200000000ff */
[----:B------:R-:W-:Y:S01]  /*11220*/  FFMA.FTZ R149, R140, c[0x0][0x2d0], -R149 ;  /* 0x0000b4008c957a23 */ /* 0x000fe20000010895 */
[----:B------:R-:W-:Y:S01]  /*11230*/  MUFU.EX2 R162, R162 ;  /* 0x000000a200a27308 */ /* 0x000fe20000000800 */
[----:B------:R-:W-:Y:S01]  /*11240*/  F2FP.PACK_AB R70, R141, R138 ;  /* 0x0000008a8d46723e */ /* 0x000fe200000000ff */
[--C-:B------:R-:W-:Y:S01]  /*11250*/  FFMA.FTZ R140, R143, c[0x0][0x2d0], -R134.reuse ;  /* 0x0000b4008f8c7a23 */ /* 0x100fe20000010886 */
[----:B------:R-:W-:Y:S03]  /*11260*/  F2FP.PACK_AB R71, R154, R153 ;  /* 0x000000999a47723e */ /* 0x000fe600000000ff */
[--C-:B------:R-:W-:Y:S02]  /*11270*/  FFMA.FTZ R139, R139, c[0x0][0x2d0], -R134.reuse ;  /* 0x0000b4008b8b7a23 */ /* 0x100fe40000010886 */
[--C-:B------:R-:W-:Y:S02]  /*11280*/  FFMA.FTZ R135, R135, c[0x0][0x2d0], -R134.reuse ;  /* 0x0000b40087877a23 */ /* 0x100fe40000010886 */
[C---:B------:R-:W-:Y:S01]  /*11290*/  HMMA.16816.F32 R4, R68.reuse, R72, R4 ;  /* 0x000000484404723c */ /* 0x040fe20000001804 */
[----:B------:R-:W-:Y:S04]  /*112a0*/  MUFU.EX2 R170, R170 ;  /* 0x000000aa00aa7308 */ /* 0x000fe80000000800 */
[----:B------:R-:W-:Y:S02]  /*112b0*/  FFMA.FTZ R134, R117, c[0x0][0x2d0], -R134 ;  /* 0x0000b40075867a23 */ /* 0x000fe40000010886 */
[----:B------:R-:W-:Y:S01]  /*112c0*/  FFMA.FTZ R128, R3, R228, R128 ;  /* 0x000000e403807223 */ /* 0x000fe20000010080 */
[C---:B------:R-:W-:Y:S01]  /*112d0*/  HMMA.16816.F32 R8, R68.reuse, R74, R8 ;  /* 0x0000004a4408723c */ /* 0x040fe20000001808 */
[----:B------:R-:W3:Y:S02]  /*112e0*/  LDSM.16.MT88.4 R72, [R210+0x3900] ;  /* 0x00390000d248783b */ /* 0x000ee40000004200 */
[----:B------:R-:W4:Y:S01]  /*112f0*/  MUFU.EX2 R167, R167 ;  /* 0x000000a700a77308 */ /* 0x000f220000000800 */
[----:B------:R-:W-:Y:S02]  /*11300*/  FFMA.FTZ R133, R2, R227, R133 ;  /* 0x000000e302857223 */ /* 0x000fe40000010085 */
[----:B------:R-:W-:Y:S02]  /*11310*/  FADD.FTZ R119, R119, R128 ;  /* 0x0000008077777221 */ /* 0x000fe40000010000 */
[C---:B-1----:R-:W-:Y:S04]  /*11320*/  HMMA.16816.F32 R12, R68.reuse, R76, R12 ;  /* 0x0000004c440c723c */ /* 0x042fe8000000180c */
[----:B------:R-:W-:Y:S01]  /*11330*/  FADD.FTZ R132, R132, R133 ;  /* 0x0000008584847221 */ /* 0x000fe20000010000 */
[----:B------:R-:W-:Y:S01]  /*11340*/  MUFU.EX2 R166, R166 ;  /* 0x000000a600a67308 */ /* 0x000fe20000000800 */
[----:B------:R-:W-:Y:S02]  /*11350*/  FADD.FTZ R118, R118, R119 ;  /* 0x0000007776767221 */ /* 0x000fe40000010000 */
[C---:B------:R-:W-:Y:S01]  /*11360*/  HMMA.16816.F32 R16, R68.reuse, R78, R16 ;  /* 0x0000004e4410723c */ /* 0x040fe20000001810 */
[----:B------:R-:W1:Y:S03]  /*11370*/  LDSM.16.MT88.4 R76, [R209+0x3900] ;  /* 0x00390000d14c783b */ /* 0x000e660000004200 */
[----:B------:R-:W-:Y:S02]  /*11380*/  FADD.FTZ R3, R131, R132 ;  /* 0x0000008483037221 */ /* 0x000fe40000010000 */
[----:B------:R-:W-:Y:S01]  /*11390*/  FADD.FTZ R129, R129, R118 ;  /* 0x0000007681817221 */ /* 0x000fe20000010000 */
[----:B------:R-:W5:Y:S01]  /*113a0*/  MUFU.EX2 R171, R171 ;  /* 0x000000ab00ab7308 */ /* 0x000f620000000800 */
[C---:B------:R-:W-:Y:S04]  /*113b0*/  HMMA.16816.F32 R20, R68.reuse, R80, R20 ;  /* 0x000000504414723c */ /* 0x040fe80000001814 */
[----:B------:R-:W-:Y:S02]  /*113c0*/  FADD.FTZ R3, R130, R3 ;  /* 0x0000000382037221 */ /* 0x000fe40000010000 */
[----:B------:R-:W-:Y:S02]  /*113d0*/  FADD.FTZ R136, R136, R129 ;  /* 0x0000008188887221 */ /* 0x000fe40000010000 */
[C---:B------:R-:W-:Y:S01]  /*113e0*/  HMMA.16816.F32 R24, R68.reuse, R82, R24 ;  /* 0x000000524418723c */ /* 0x040fe20000001818 */
[----:B------:R-:W1:Y:S01]  /*113f0*/  LDSM.16.MT88.4 R80, [R208+0x3900] ;  /* 0x00390000d050783b */ /* 0x000e620000004200 */
        /* <DEDUP_REMOVED lines=12> */
[C---:B------:R-:W-:Y:S04]  /*114c0*/  HMMA.16816.F32 R36, R68.reuse, R88, R36 ;  /* 0x000000584424723c */ /* 0x040fe80000001824 */
[----:B------:R-:W-:Y:S04]  /*114d0*/  FADD.FTZ R3, R154, R3 ;  /* 0x000000039a037221 */ /* 0x000fe80000010000 */
        /* <DEDUP_REMOVED lines=8> */
[C---:B-1----:R-:W-:Y:S08]  /*11560*/  HMMA.16816.F32 R52, R68.reuse, R76, R52 ;  /* 0x0000004c4434723c */ /* 0x042ff00000001834 */
[C---:B------:R-:W-:Y:S01]  /*11570*/  HMMA.16816.F32 R56, R68.reuse, R78, R56 ;  /* 0x0000004e4438723c */ /* 0x040fe20000001838 */
[----:B------:R-:W1:Y:S01]  /*11580*/  LDSM.16.MT88.4 R76, [R209+0x1100] ;  /* 0x00110000d14c783b */ /* 0x000e620000004200 */
[----:B------:R-:W-:Y:S06]  /*11590*/  MUFU.EX2 R239, R239 ;  /* 0x000000ef00ef7308 */ /* 0x000fec0000000800 */
[C---:B------:R-:W-:Y:S04]  /*115a0*/  HMMA.16816.F32 R60, R68.reuse, R80, R60 ;  /* 0x00000050443c723c */ /* 0x040fe8000000183c */
[----:B------:R-:W-:Y:S04]  /*115b0*/  MUFU.EX2 R242, R242 ;  /* 0x000000f200f27308 */ /* 0x000fe80000000800 */
[----:B------:R-:W-:Y:S01]  /*115c0*/  HMMA.16816.F32 R64, R68, R82, R64 ;  /* 0x000000524440723c */ /* 0x000fe20000001840 */
[----:B------:R-:W1:Y:S05]  /*115d0*/  LDSM.16.MT88.4 R80, [R208+0x1100] ;  /* 0x00110000d050783b */ /* 0x000e6a0000004200 */
[----:B------:R-:W-:Y:S01]  /*115e0*/  MUFU.EX2 R152, R152 ;  /* 0x0000009800987308 */ /* 0x000fe20000000800 */
[----:B------:R-:W-:Y:S01]  /*115f0*/  F2FP.PACK_AB R68, R156, R159 ;  /* 0x0000009f9c44723e */ /* 0x000fe200000000ff */
[----:B------:R-:W-:Y:S01]  /*11600*/  FADD.FTZ R159, R159, R138 ;  /* 0x0000008a9f9f7221 */ /* 0x000fe20000010000 */
[----:B--2---:R-:W-:Y:S03]  /*11610*/  F2FP.PACK_AB R70, R163, R158 ;  /* 0x0000009ea346723e */ /* 0x004fe600000000ff */
[----:B----4-:R-:W-:Y:S01]  /*11620*/  F2FP.PACK_AB R69, R167, R160 ;  /* 0x000000a0a745723e */ /* 0x010fe200000000ff */
[----:B------:R-:W-:Y:S01]  /*11630*/  FADD.FTZ R160, R160, R3 ;  /* 0x00000003a0a07221 */ /* 0x000fe20000010000 */
[----:B-----5:R-:W-:Y:S01]  /*11640*/  F2FP.PACK_AB R71, R171, R166 ;  /* 0x000000a6ab47723e */ /* 0x020fe200000000ff */
[----:B------:R-:W-:Y:S01]  /*11650*/  FADD.FTZ R159, R156, R159 ;  /* 0x0000009f9c9f7221 */ /* 0x000fe20000010000 */
[----:B------:R-:W2:Y:S01]  /*11660*/  MUFU.EX2 R155, R155 ;  /* 0x0000009b009b7308 */ /* 0x000ea20000000800 */
[----:B------:R-:W-:Y:S02]  /*11670*/  FADD.FTZ R167, R167, R160 ;  /* 0x000000a0a7a77221 */ /* 0x000fe40000010000 */
[----:B------:R-:W-:Y:S02]  /*11680*/  FADD.FTZ R158, R158, R159 ;  /* 0x0000009f9e9e7221 */ /* 0x000fe40000010000 */
[C---:B---3--:R-:W-:Y:S03]  /*11690*/  HMMA.16816.F32 R4, R68.reuse, R72, R4 ;  /* 0x000000484404723c */ /* 0x048fe60000001804 */
[----:B------:R-:W-:Y:S02]  /*116a0*/  FADD.FTZ R2, R166, R167 ;  /* 0x000000a7a6027221 */ /* 0x000fe40000010000 */
[----:B------:R-:W-:Y:S01]  /*116b0*/  MUFU.EX2 R142, R142 ;  /* 0x0000008e008e7308 */ /* 0x000fe20000000800 */
[----:B------:R-:W-:Y:S02]  /*116c0*/  FADD.FTZ R158, R163, R158 ;  /* 0x0000009ea39e7221 */ /* 0x000fe40000010000 */
[C---:B------:R-:W-:Y:S01]  /*116d0*/  HMMA.16816.F32 R8, R68.reuse, R74, R8 ;  /* 0x0000004a4408723c */ /* 0x040fe20000001808 */
[----:B------:R-:W3:Y:S03]  /*116e0*/  LDSM.16.MT88.4 R72, [R212+0x4100] ;  /* 0x00410000d448783b */ /* 0x000ee60000004200 */
[----:B------:R-:W-:Y:S03]  /*116f0*/  FADD.FTZ R2, R171, R2 ;  /* 0x00000002ab027221 */ /* 0x000fe60000010000 */
[----:B------:R-:W4:Y:S01]  /*11700*/  MUFU.EX2 R149, R149 ;  /* 0x0000009500957308 */ /* 0x000f220000000800 */
[C---:B------:R-:W-:Y:S04]  /*11710*/  HMMA.16816.F32 R12, R68.reuse, R84, R12 ;  /* 0x00000054440c723c */ /* 0x040fe8000000180c */
[----:B--2---:R-:W-:Y:S04]  /*11720*/  F2FP.PACK_AB R124, R155, R152 ;  /* 0x000000989b7c723e */ /* 0x004fe800000000ff */
[C---:B------:R-:W-:Y:S01]  /*11730*/  HMMA.16816.F32 R16, R68.reuse, R86, R16 ;  /* 0x000000564410723c */ /* 0x040fe20000001810 */
[----:B------:R-:W2:Y:S01]  /*11740*/  LDSM.16.MT88.4 R84, [R210+0x4100] ;  /* 0x00410000d254783b */ /* 0x000ea20000004200 */
[----:B------:R-:W-:Y:S06]  /*11750*/  MUFU.EX2 R140, R140 ;  /* 0x0000008c008c7308 */ /* 0x000fec0000000800 */
[C---:B-1----:R-:W-:Y:S04]  /*11760*/  HMMA.16816.F32 R20, R68.reuse, R76, R20 ;  /* 0x0000004c4414723c */ /* 0x042fe80000001814 */
[----:B------:R-:W1:Y:S01]  /*11770*/  MUFU.EX2 R139, R139 ;  /* 0x0000008b008b7308 */ /* 0x000e620000000800 */
[----:B----4-:R-:W-:Y:S03]  /*11780*/  F2FP.PACK_AB R126, R149, R142 ;  /* 0x0000008e957e723e */ /* 0x010fe600000000ff */
[C---:B------:R-:W-:Y:S01]  /*11790*/  HMMA.16816.F32 R24, R68.reuse, R78, R24 ;  /* 0x0000004e4418723c */ /* 0x040fe20000001818 */
[----:B------:R-:W4:Y:S05]  /*117a0*/  LDSM.16.MT88.4 R76, [R209+0x4100] ;  /* 0x00410000d14c783b */ /* 0x000f2a0000004200 */
[----:B------:R-:W-:Y:S02]  /*117b0*/  MUFU.EX2 R135, R135 ;  /* 0x0000008700877308 */ /* 0x000fe40000000800 */
[C---:B------:R-:W-:Y:S08]  /*117c0*/  HMMA.16816.F32 R28, R68.reuse, R80, R28 ;  /* 0x00000050441c723c */ /* 0x040ff0000000181c */
[C---:B------:R-:W-:Y:S01]  /*117d0*/  HMMA.16816.F32 R32, R68.reuse, R82, R32 ;  /* 0x000000524420723c */ /* 0x040fe20000001820 */
[----:B------:R-:W5:Y:S01]  /*117e0*/  LDSM.16.MT88.4 R80, [R212+0x1900] ;  /* 0x00190000d450783b */ /* 0x000f620000004200 */
[----:B------:R-:W4:Y:S02]  /*117f0*/  MUFU.EX2 R134, R134 ;  /* 0x0000008600867308 */ /* 0x000f240000000800 */
[----:B-1----:R-:W-:Y:S04]  /*11800*/  F2FP.PACK_AB R125, R139, R140 ;  /* 0x0000008c8b7d723e */ /* 0x002fe800000000ff */
[C---:B---3--:R-:W-:Y:S08]  /*11810*/  HMMA.16816.F32 R36, R68.reuse, R72, R36 ;  /* 0x000000484424723c */ /* 0x048ff00000001824 */
[C---:B------:R-:W-:Y:S01]  /*11820*/  HMMA.16816.F32 R40, R68.reuse, R74, R40 ;  /* 0x0000004a4428723c */ /* 0x040fe20000001828 */
[----:B------:R-:W1:Y:S07]  /*11830*/  LDSM.16.MT88.4 R72, [R210+0x1900] ;  /* 0x00190000d248783b */ /* 0x000e6e0000004200 */
[C---:B--2---:R-:W-:Y:S04]  /*11840*/  HMMA.16816.F32 R44, R68.reuse, R84, R44 ;  /* 0x00000054442c723c */ /* 0x044fe8000000182c */
[----:B----4-:R-:W-:Y:S04]  /*11850*/  F2FP.PACK_AB R127, R134, R135 ;  /* 0x00000087867f723e */ /* 0x010fe800000000ff */
[C---:B------:R-:W-:Y:S01]  /*11860*/  HMMA.16816.F32 R48, R68.reuse, R86, R48 ;  /* 0x000000564430723c */ /* 0x040fe20000001830 */
[----:B------:R-:W-:Y:S07]  /*11870*/  LDSM.16.MT88.4 R84, [R208+0x1900] ;  /* 0x00190000d054783b */ /* 0x000fee0000004200 */
[C---:B------:R-:W-:Y:S08]  /*11880*/  HMMA.16816.F32 R52, R68.reuse, R76, R52 ;  /* 0x0000004c4434723c */ /* 0x040ff00000001834 */
[C---:B------:R-:W-:Y:S01]  /*11890*/  HMMA.16816.F32 R56, R68.reuse, R78, R56 ;  /* 0x0000004e4438723c */ /* 0x040fe20000001838 */
[----:B------:R-:W2:Y:S07]  /*118a0*/  LDSM.16.MT88.4 R76, [R209+0x1900] ;  /* 0x00190000d14c783b */ /* 0x000eae0000004200 */
        /* <DEDUP_REMOVED lines=12> */
[C---:B-----5:R-:W-:Y:S03]  /*11970*/  HMMA.16816.F32 R4, R68.reuse, R80, R4 ;  /* 0x000000504404723c */ /* 0x060fe60000001804 */
[----:B------:R-:W-:Y:S02]  /*11980*/  FADD.FTZ R3, R239, R240 ;  /* 0x000000f0ef037221 */ /* 0x000fe40000010000 */
[----:B------:R-:W-:Y:S02]  /*11990*/  FADD.FTZ R233, R238, R233 ;  /* 0x000000e9eee97221 */ /* 0x000fe40000010000 */
[----:B------:R-:W-:Y:S01]  /*119a0*/  FADD.FTZ R3, R242, R3 ;  /* 0x00000003f2037221 */ /* 0x000fe20000010000 */
[C---:B------:R-:W-:Y:S01]  /*119b0*/  HMMA.16816.F32 R8, R68.reuse, R82, R8 ;  /* 0x000000524408723c */ /* 0x040fe20000001808 */
[----:B------:R-:W3:Y:S03]  /*119c0*/  LDSM.16.MT88.4 R80, [R212+0x4900] ;  /* 0x00490000d450783b */ /* 0x000ee60000004200 */
[----:B------:R-:W-:Y:S04]  /*119d0*/  FADD.FTZ R2, R162, R3 ;  /* 0x00000003a2027221 */ /* 0x000fe80000010000 */
[C---:B-1----:R-:W-:Y:S04]  /*119e0*/  HMMA.16816.F32 R12, R68.reuse, R72, R12 ;  /* 0x00000048440c723c */ /* 0x042fe8000000180c */
[----:B------:R-:W-:Y:S04]  /*119f0*/  FADD.FTZ R2, R161, R2 ;  /* 0x00000002a1027221 */ /* 0x000fe80000010000 */
[C---:B------:R-:W-:Y:S01]  /*11a00*/  HMMA.16816.F32 R16, R68.reuse, R74, R16 ;  /* 0x0000004a4410723c */ /* 0x040fe20000001810 */
[----:B------:R-:W1:Y:S03]  /*11a10*/  LDSM.16.MT88.4 R72, [R210+0x4900] ;  /* 0x00490000d248783b */ /* 0x000e660000004200 */
[----:B------:R-:W-:Y:S01]  /*11a20*/  FADD.FTZ R3, R157, R2 ;  /* 0x000000029d037221 */ /* 0x000fe20000010000 */
[----:B------:R-:W-:Y:S03]  /*11a30*/  IADD3 R2, R168, -0x1, RZ ;  /* 0xffffffffa8027810 */ /* 0x000fe60007ffe0ff */
[C---:B--2---:R-:W-:Y:S04]  /*11a40*/  HMMA.16816.F32 R20, R68.reuse, R76, R20 ;  /* 0x0000004c4414723c */ /* 0x044fe80000001814 */
[----:B------:R-:W-:Y:S02]  /*11a50*/  FADD.FTZ R3, R170, R3 ;  /* 0x00000003aa037221 */ /* 0x000fe40000010000 */
[----:B------:R-:W-:Y:S02]  /*11a60*/  IMAD.MOV.U32 R168, RZ, RZ, R2 ;  /* 0x000000ffffa87224 */ /* 0x000fe400078e0002 */
[C---:B------:R-:W-:Y:S01]  /*11a70*/  HMMA.16816.F32 R24, R68.reuse, R78, R24 ;  /* 0x0000004e4418723c */ /* 0x040fe20000001818 */
[----:B------:R-:W2:Y:S03]  /*11a80*/  LDSM.16.MT88.4 R76, [R212+0x2100] ;  /* 0x00210000d44c783b */ /* 0x000ea60000004200 */
[----:B------:R-:W-:Y:S02]  /*11a90*/  FADD.FTZ R140, R140, R3 ;  /* 0x000000038c8c7221 */ /* 0x000fe40000010000 */
[----:B------:R-:W-:Y:S02]  /*11aa0*/  IMAD.MOV.U32 R3, RZ, RZ, R0 ;  /* 0x000000ffff037224 */ /* 0x000fe400078e0000 */
[C---:B------:R-:W-:Y:S04]  /*11ab0*/  HMMA.16816.F32 R28, R68.reuse, R84, R28 ;  /* 0x00000054441c723c */ /* 0x040fe8000000181c */
[----:B------:R-:W-:Y:S02]  /*11ac0*/  FADD.FTZ R140, R139, R140 ;  /* 0x0000008c8b8c7221 */ /* 0x000fe40000010000 */
[----:B------:R-:W-:Y:S02]  /*11ad0*/  IMAD.MOV.U32 R2, RZ, RZ, R116 ;  /* 0x000000ffff027224 */ /* 0x000fe400078e0074 */
[C---:B------:R-:W-:Y:S01]  /*11ae0*/  HMMA.16816.F32 R32, R68.reuse, R86, R32 ;  /* 0x000000564420723c */ /* 0x040fe20000001820 */
[----:B------:R-:W-:Y:S03]  /*11af0*/  LDSM.16.MT88.4 R84, [R208+0x2100] ;  /* 0x00210000d054783b */ /* 0x000fe60000004200 */
[----:B------:R-:W-:Y:S04]  /*11b00*/  FADD.FTZ R135, R135, R140 ;  /* 0x0000008c87877221 */ /* 0x000fe80000010000 */
[C---:B---3--:R-:W-:Y:S04]  /*11b10*/  HMMA.16816.F32 R36, R68.reuse, R80, R36 ;  /* 0x000000504424723c */ /* 0x048fe80000001824 */
[----:B------:R-:W-:Y:S04]  /*11b20*/  FADD.FTZ R227, R134, R135 ;  /* 0x0000008786e37221 */ /* 0x000fe80000010000 */
[C---:B------:R-:W-:Y:S01]  /*11b30*/  HMMA.16816.F32 R40, R68.reuse, R82, R40 ;  /* 0x000000524428723c */ /* 0x040fe20000001828 */
[----:B------:R-:W3:Y:S07]  /*11b40*/  LDSM.16.MT88.4 R80, [R210+0x2100] ;  /* 0x00210000d250783b */ /* 0x000eee0000004200 */
        /* <DEDUP_REMOVED lines=14> */
[----:B------:R-:W-:Y:S03]  /*11c30*/  F2FP.PACK_AB R71, R170, R157 ;  /* 0x0000009daa47723e */ /* 0x000fe600000000ff */
[----:B------:R-:W-:Y:S04]  /*11c40*/  FADD.FTZ R164, R164, R235 ;  /* 0x000000eba4a47221 */ /* 0x000fe80000010000 */
[C---:B--2---:R-:W-:Y:S03]  /*11c50*/  HMMA.16816.F32 R4, R68.reuse, R76, R4 ;  /* 0x0000004c4404723c */ /* 0x044fe60000001804 */
[----:B------:R-:W-:Y:S04]  /*11c60*/  FADD.FTZ R241, R241, R164 ;  /* 0x000000a4f1f17221 */ /* 0x000fe80000010000 */
[----:B------:R-:W-:Y:S01]  /*11c70*/  FADD.FTZ R152, R152, R241 ;  /* 0x000000f198987221 */ /* 0x000fe20000010000 */
[C---:B------:R-:W-:Y:S01]  /*11c80*/  HMMA.16816.F32 R8, R68.reuse, R78, R8 ;  /* 0x0000004e4408723c */ /* 0x040fe20000001808 */
[----:B------:R-:W2:Y:S03]  /*11c90*/  LDSM.16.MT88.4 R76, [R212+0x5100] ;  /* 0x00510000d44c783b */ /* 0x000ea60000004200 */
[----:B------:R-:W-:Y:S04]  /*11ca0*/  FADD.FTZ R155, R155, R152 ;  /* 0x000000989b9b7221 */ /* 0x000fe80000010000 */
[C---:B---3--:R-:W-:Y:S04]  /*11cb0*/  HMMA.16816.F32 R12, R68.reuse, R80, R12 ;  /* 0x00000050440c723c */ /* 0x048fe8000000180c */
[----:B------:R-:W-:Y:S04]  /*11cc0*/  FADD.FTZ R142, R142, R155 ;  /* 0x0000009b8e8e7221 */ /* 0x000fe80000010000 */
[C---:B------:R-:W-:Y:S01]  /*11cd0*/  HMMA.16816.F32 R16, R68.reuse, R82, R16 ;  /* 0x000000524410723c */ /* 0x040fe20000001810 */
[----:B------:R-:W3:Y:S03]  /*11ce0*/  LDSM.16.MT88.4 R80, [R210+0x5100] ;  /* 0x00510000d250783b */ /* 0x000ee60000004200 */
[----:B------:R-:W-:Y:S04]  /*11cf0*/  FADD.FTZ R228, R149, R142 ;  /* 0x0000008e95e47221 */ /* 0x000fe80000010000 */
[C---:B-1----:R-:W-:Y:S08]  /*11d00*/  HMMA.16816.F32 R20, R68.reuse, R72, R20 ;  /* 0x000000484414723c */ /* 0x042ff00000001814 */
[C---:B------:R-:W-:Y:S01]  /*11d10*/  HMMA.16816.F32 R24, R68.reuse, R74, R24 ;  /* 0x0000004a4418723c */ /* 0x040fe20000001818 */
[----:B------:R-:W1:Y:S07]  /*11d20*/  LDSM.16.MT88.4 R72, [R208+0x5100] ;  /* 0x00510000d048783b */ /* 0x000e6e0000004200 */
[C---:B------:R-:W-:Y:S08]  /*11d30*/  HMMA.16816.F32 R28, R68.reuse, R84, R28 ;  /* 0x00000054441c723c */ /* 0x040ff0000000181c */
[C---:B------:R-:W-:Y:S01]  /*11d40*/  HMMA.16816.F32 R32, R68.reuse, R86, R32 ;  /* 0x000000564420723c */ /* 0x040fe20000001820 */
[----:B------:R-:W4:Y:S07]  /*11d50*/  LDSM.16.MT88.4 R84, [R208+0x2900] ;  /* 0x00290000d054783b */ /* 0x000f2e0000004200 */
[C---:B--2---:R-:W-:Y:S08]  /*11d60*/  HMMA.16816.F32 R36, R68.reuse, R76, R36 ;  /* 0x0000004c4424723c */ /* 0x044ff00000001824 */
[C---:B------:R-:W-:Y:S01]  /*11d70*/  HMMA.16816.F32 R40, R68.reuse, R78, R40 ;  /* 0x0000004e4428723c */ /* 0x040fe20000001828 */
[----:B------:R-:W2:Y:S07]  /*11d80*/  LDSM.16.MT88.4 R76, [R212+0x5900] ;  /* 0x00590000d44c783b */ /* 0x000eae0000004200 */
[C---:B---3--:R-:W-:Y:S08]  /*11d90*/  HMMA.16816.F32 R44, R68.reuse, R80, R44 ;  /* 0x00000050442c723c */ /* 0x048ff0000000182c */
[C---:B------:R-:W-:Y:S08]  /*11da0*/  HMMA.16816.F32 R48, R68.reuse, R82, R48 ;  /* 0x000000524430723c */ /* 0x040ff00000001830 */
[C---:B------:R-:W-:Y:S08]  /*11db0*/  HMMA.16816.F32 R52, R68.reuse, R88, R52 ;  /* 0x000000584434723c */ /* 0x040ff00000001834 */
[C---:B------:R-:W-:Y:S08]  /*11dc0*/  HMMA.16816.F32 R56, R68.reuse, R90, R56 ;  /* 0x0000005a4438723c */ /* 0x040ff00000001838 */
[C---:B-1----:R-:W-:Y:S08]  /*11dd0*/  HMMA.16816.F32 R60, R68.reuse, R72, R60 ;  /* 0x00000048443c723c */ /* 0x042ff0000000183c */
[----:B------:R-:W-:Y:S01]  /*11de0*/  HMMA.16816.F32 R64, R68, R74, R64 ;  /* 0x0000004a4440723c */ /* 0x000fe20000001840 */
[----:B------:R-:W1:Y:S07]  /*11df0*/  LDSM.16.MT88.4 R68, [R210+0x5900] ;  /* 0x00590000d244783b */ /* 0x000e6e0000004200 */
        /* <DEDUP_REMOVED lines=10> */
[C---:B--2---:R-:W-:Y:S08]  /*11ea0*/  HMMA.16816.F32 R80, R124.reuse, R76, R36 ;  /* 0x0000004c7c50723c */ /* 0x044ff00000001824 */
[C---:B------:R-:W-:Y:S08]  /*11eb0*/  HMMA.16816.F32 R76, R124.reuse, R78, R40 ;  /* 0x0000004e7c4c723c */ /* 0x040ff00000001828 */
[C---:B-1----:R-:W-:Y:S08]  /*11ec0*/  HMMA.16816.F32 R72, R124.reuse, R68, R44 ;  /* 0x000000447c48723c */ /* 0x042ff0000000182c */
[C---:B------:R-:W-:Y:S08]  /*11ed0*/  HMMA.16816.F32 R68, R124.reuse, R70, R48 ;  /* 0x000000467c44723c */ /* 0x040ff00000001830 */
[C---:B---3--:R-:W-:Y:S08]  /*11ee0*/  HMMA.16816.F32 R52, R124.reuse, R4, R52 ;  /* 0x000000047c34723c */ /* 0x048ff00000001834 */
[C---:B------:R-:W-:Y:S08]  /*11ef0*/  HMMA.16816.F32 R56, R124.reuse, R6, R56 ;  /* 0x000000067c38723c */ /* 0x040ff00000001838 */
[C---:B-----5:R-:W-:Y:S08]  /*11f00*/  HMMA.16816.F32 R60, R124.reuse, R8, R60 ;  /* 0x000000087c3c723c */ /* 0x060ff0000000183c */
[----:B------:R-:W-:Y:S01]  /*11f10*/  HMMA.16816.F32 R64, R124, R10, R64 ;  /* 0x0000000a7c40723c */ /* 0x000fe20000001840 */
[----:B------:R-:W-:-:S07]  /*11f20*/  @P0 BRA `(.L_x_207) ;  /* 0xffffbb7000000947 */ /* 0x000fce000383ffff */
.L_x_197:
[----:B------:R-:W1:Y:S01]  /*11f30*/  SHFL.BFLY PT, R3, R228, 0x2, 0x1f ;  /* 0x0c401f00e4037f89 */ /* 0x000e6200000e0000 */
[----:B------:R-:W-:Y:S01]  /*11f40*/  CS2R R4, SRZ ;  /* 0x0000000000047805 */ /* 0x000fe2000001ff00 */
[----:B------:R-:W-:-:S02]  /*11f50*/  MOV R8, 0xff800000 ;  /* 0xff80000000087802 */ /* 0x000fc40000000f00 */
[----:B------:R-:W2:Y:S01]  /*11f60*/  SHFL.BFLY PT, R2, R227, 0x2, 0x1f ;  /* 0x0c401f00e3027f89 */ /* 0x000ea200000e0000 */
[----:B------:R-:W-:Y:S01]  /*11f70*/  PLOP3.LUT P2, PT, PT, PT, PT, 0x8, 0x0 ;  /* 0x000000000000781c */ /* 0x000fe20003f4e170 */
[----:B-1----:R-:W-:Y:S02]  /*11f80*/  FADD.FTZ R6, R3, R228 ;  /* 0x000000e403067221 */ /* 0x002fe40000010000 */
[----:B--2---:R-:W-:-:S03]  /*11f90*/  FADD.FTZ R7, R2, R227 ;  /* 0x000000e302077221 */ /* 0x004fc60000010000 */
[----:B------:R-:W1:Y:S04]  /*11fa0*/  SHFL.BFLY PT, R3, R6, 0x1, 0x1f ;  /* 0x0c201f0006037f89 */ /* 0x000e6800000e0000 */
[----:B------:R-:W2:Y:S01]  /*11fb0*/  SHFL.BFLY PT, R2, R7, 0x1, 0x1f ;  /* 0x0c201f0007027f89 */ /* 0x000ea200000e0000 */
[----:B-1----:R-:W-:Y:S02]  /*11fc0*/  FADD.FTZ R3, R6, R3 ;  /* 0x0000000306037221 */ /* 0x002fe40000010000 */
[----:B--2---:R-:W-:-:S03]  /*11fd0*/  FADD.FTZ R2, R7, R2 ;  /* 0x0000000207027221 */ /* 0x004fc60000010000 */
[----:B------:R-:W-:Y:S02]  /*11fe0*/  FSETP.NE.FTZ.AND P1, PT, R3, RZ, PT ;  /* 0x000000ff0300720b */ /* 0x000fe40003f35000 */
[----:B------:R-:W-:Y:S02]  /*11ff0*/  MOV R7, 0xff800000 ;  /* 0xff80000000077802 */ /* 0x000fe40000000f00 */
[----:B------:R-:W-:-:S09]  /*12000*/  FSETP.NE.FTZ.AND P0, PT, R2, RZ, PT ;  /* 0x000000ff0200720b */ /* 0x000fd20003f15000 */
[----:B------:R-:W1:Y:S01]  /*12010*/  @P1 MUFU.RCP R5, R3 ;  /* 0x0000000300051308 */ /* 0x000e620000001000 */
[----:B------:R-:W-:-:S03]  /*12020*/  @P1 MOV R10, 0x3f317218 ;  /* 0x3f317218000a1802 */ /* 0x000fc60000000f00 */
[----:B------:R-:W-:Y:S02]  /*12030*/  @P0 MOV R9, 0x3f317218 ;  /* 0x3f31721800090802 */ /* 0x000fe40000000f00 */
        /* <DEDUP_REMOVED lines=12> */
[----:B------:R-:W-:Y:S02]  /*12100*/  FMUL.FTZ R101, R5, R101 ;  /* 0x0000006505657220 */ /* 0x000fe40000410000 */
        /* <DEDUP_REMOVED lines=58> */
[----:B------:R-:W-:Y:S02]  /*124b0*/  @P1 FFMA.FTZ R7, R10, R0, R3 ;  /* 0x000000000a071223 */ /* 0x000fe40000010003 */
[----:B------:R-:W-:Y:S02]  /*124c0*/  @P0 FFMA.FTZ R8, R9, R116, R11 ;  /* 0x0000007409080223 */ /* 0x000fe4000001000b */
.L_x_165:
[----:B------:R-:W-:Y:S01]  /*124d0*/  USHF.R.S32.HI UR6, URZ, 0x1f, UR12 ;  /* 0x0000001f3f067899 */ /* 0x000fe2000801140c */
[----:B------:R-:W-:Y:S05]  /*124e0*/  @P2 BRA `(.L_x_208) ;  /* 0x0000114000002947 */ /* 0x000fea0003800000 */
[----:B------:R-:W1:Y:S01]  /*124f0*/  S2R R0, SR_TID.X ;  /* 0x0000000000007919 */ /* 0x000e620000002100 */
[----:B------:R-:W-:Y:S01]  /*12500*/  ULDC.64 UR4, c[0x0][0x490] ;  /* 0x0001240000047ab9 */ /* 0x000fe20000000a00 */
[----:B------:R-:W-:Y:S01]  /*12510*/  IMAD.MOV.U32 R14, RZ, RZ, c[0x0][0x4e8] ;  /* 0x00013a00ff0e7624 */ /* 0x000fe200078e00ff */
[----:B------:R-:W-:Y:S01]  /*12520*/  UIMAD UR7, UR6, UR4, URZ ;  /* 0x00000004060772a4 */ /* 0x000fe2000f8e023f */
[----:B------:R-:W2:Y:S01]  /*12530*/  S2R R22, SR_CTAID.Z ;  /* 0x0000000000167919 */ /* 0x000ea20000002700 */
[----:B------:R-:W-:Y:S01]  /*12540*/  UIMAD.WIDE.U32 UR8, UR12, UR4, URZ ;  /* 0x000000040c0872a5 */ /* 0x000fe2000f8e003f */
[----:B------:R-:W-:Y:S01]  /*12550*/  F2FP.PACK_AB R112, R113, R112 ;  /* 0x000000707170723e */ /* 0x000fe200000000ff */
[----:B------:R-:W-:Y:S01]  /*12560*/  UIMAD UR7, UR12, UR5, UR7 ;  /* 0x000000050c0772a4 */ /* 0x000fe2000f8e0207 */
[----:B------:R-:W-:Y:S01]  /*12570*/  ISETP.NE.AND P0, PT, R14, 0x1, PT ;  /* 0x000000010e00780c */ /* 0x000fe20003f05270 */
[----:B------:R-:W-:Y:S01]  /*12580*/  BSSY B0, `(.L_x_209) ;  /* 0x00000da000007945 */ /* 0x000fe20003800000 */
[----:B------:R-:W-:Y:S01]  /*12590*/  ULDC.64 UR4, c[0x0][0x3e8] ;  /* 0x0000fa0000047ab9 */ /* 0x000fe20000000a00 */
[----:B------:R-:W-:Y:S01]  /*125a0*/  IMAD.U32 R25, RZ, RZ, UR9 ;  /* 0x00000009ff197e24 */ /* 0x000fe2000f8e00ff */
[----:B------:R-:W-:Y:S01]  /*125b0*/  UIMAD UR6, UR6, UR4, URZ ;  /* 0x00000004060672a4 */ /* 0x000fe2000f8e023f */
[----:B------:R-:W-:Y:S01]  /*125c0*/  IMAD.U32 R24, RZ, RZ, UR8 ;  /* 0x00000008ff187e24 */ /* 0x000fe2000f8e00ff */
[----:B------:R-:W-:Y:S01]  /*125d0*/  UIMAD.WIDE.U32 UR10, UR12, UR4, URZ ;  /* 0x000000040c0a72a5 */ /* 0x000fe2000f8e003f */
[----:B------:R-:W-:Y:S01]  /*125e0*/  F2FP.PACK_AB R114, R115, R114 ;  /* 0x000000727372723e */ /* 0x000fe200000000ff */
[----:B------:R-:W-:Y:S01]  /*125f0*/  UIMAD UR5, UR12, UR5, UR6 ;  /* 0x000000050c0572a4 */ /* 0x000fe2000f8e0206 */
[----:B------:R-:W-:Y:S01]  /*12600*/  F2FP.PACK_AB R108, R109, R108 ;  /* 0x0000006c6d6c723e */ /* 0x000fe200000000ff */
[----:B------:R-:W-:Y:S01]  /*12610*/  UIADD3 UR7, UR9, UR7, URZ ;  /* 0x0000000709077290 */ /* 0x000fe2000fffe03f */
[----:B------:R-:W-:Y:S01]  /*12620*/  F2FP.PACK_AB R110, R111, R110 ;  /* 0x0000006e6f6e723e */ /* 0x000fe200000000ff */
[----:B------:R-:W-:Y:S01]  /*12630*/  UIADD3 UR5, UR11, UR5, URZ ;  /* 0x000000050b057290 */ /* 0x000fe2000fffe03f */
[----:B------:R-:W-:Y:S01]  /*12640*/  IMAD.U32 R29, RZ, RZ, UR11 ;  /* 0x0000000bff1d7e24 */ /* 0x000fe2000f8e00ff */
[----:B------:R-:W-:Y:S01]  /*12650*/  F2FP.PACK_AB R104, R105, R104 ;  /* 0x000000686968723e */ /* 0x000fe200000000ff */
[----:B------:R-:W-:Y:S01]  /*12660*/  IMAD.U32 R28, RZ, RZ, UR10 ;  /* 0x0000000aff1c7e24 */ /* 0x000fe2000f8e00ff */
[----:B-1----:R-:W-:Y:S01]  /*12670*/  SHF.R.S32.HI R9, RZ, 0x1f, R0 ;  /* 0x0000001fff097819 */ /* 0x002fe20000011400 */
[----:B------:R-:W-:Y:S01]  /*12680*/  IMAD.U32 R25, RZ, RZ, UR7 ;  /* 0x00000007ff197e24 */ /* 0x000fe2000f8e00ff */
[----:B------:R-:W-:Y:S01]  /*12690*/  F2FP.PACK_AB R106, R107, R106 ;  /* 0x0000006a6b6a723e */ /* 0x000fe200000000ff */
[----:B------:R-:W-:Y:S01]  /*126a0*/  IMAD.U32 R29, RZ, RZ, UR5 ;  /* 0x00000005ff1d7e24 */ /* 0x000fe2000f8e00ff */
[CC--:B------:R-:W-:Y:S01]  /*126b0*/  LEA.HI R11, R9.reuse, R0.reuse, RZ, 0x2 ;  /* 0x00000000090b7211 */ /* 0x0c0fe200078f10ff */
[----:B--2---:R-:W-:Y:S01]  /*126c0*/  IMAD.WIDE.U32 R24, R22, c[0x0][0x498], R24 ;  /* 0x0001260016187a25 */ /* 0x004fe200078e0018 */
[----:B------:R-:W-:-:S02]  /*126d0*/  LEA.HI R3, R9, R0, RZ, 0x5 ;  /* 0x0000000009037211 */ /* 0x000fc400078f28ff */
[--C-:B------:R-:W-:Y:S02]  /*126e0*/  SHF.R.S32.HI R20, RZ, 0x2, R11.reuse ;  /* 0x00000002ff147819 */ /* 0x100fe4000001140b */
[----:B------:R-:W-:Y:S02]  /*126f0*/  SHF.R.S32.HI R13, RZ, 0x1f, R11 ;  /* 0x0000001fff0d7819 */ /* 0x000fe4000001140b */
[CC--:B------:R-:W-:Y:S02]  /*12700*/  LEA.HI R10, R9.reuse, R0.reuse, RZ, 0x3 ;  /* 0x00000000090a7211 */ /* 0x0c0fe400078f18ff */
[----:B------:R-:W-:Y:S02]  /*12710*/  LEA.HI R2, R9, R0, RZ, 0x6 ;  /* 0x0000000009027211 */ /* 0x000fe400078f30ff */
[----:B------:R-:W-:Y:S02]  /*12720*/  LOP3.LUT R9, R3, 0xffffffe0, RZ, 0xc0, !PT ;  /* 0xffffffe003097812 */ /* 0x000fe400078ec0ff */
[----:B------:R-:W-:Y:S01]  /*12730*/  LEA.HI R13, R13, R20, RZ, 0x3 ;  /* 0x000000140d0d7211 */ /* 0x000fe200078f18ff */
[----:B------:R-:W-:Y:S01]  /*12740*/  IMAD.SHL.U32 R2, R2, 0x8, RZ ;  /* 0x0000000802027824 */ /* 0x000fe200078e00ff */
[----:B------:R-:W-:Y:S01]  /*12750*/  LOP3.LUT R11, R11, 0xfffffffc, RZ, 0xc0, !PT ;  /* 0xfffffffc0b0b7812 */ /* 0x000fe200078ec0ff */
[----:B------:R-:W-:Y:S01]  /*12760*/  IMAD.IADD R12, R0, 0x1, -R9 ;  /* 0x00000001000c7824 */ /* 0x000fe200078e0a09 */
[----:B------:R-:W-:-:S02]  /*12770*/  LOP3.LUT R13, R13, 0xfffffff8, RZ, 0xc0, !PT ;  /* 0xfffffff80d0d7812 */ /* 0x000fc400078ec0ff */
[----:B------:R-:W-:Y:S01]  /*12780*/  LOP3.LUT R19, R10, 0xfffffff8, RZ, 0xc0, !PT ;  /* 0xfffffff80a137812 */ /* 0x000fe200078ec0ff */
[----:B------:R-:W-:Y:S01]  /*12790*/  IMAD.IADD R11, R0, 0x1, -R11 ;  /* 0x00000001000b7824 */ /* 0x000fe200078e0a0b */
[----:B------:R-:W-:Y:S01]  /*127a0*/  SHF.R.S32.HI R9, RZ, 0x1f, R12 ;  /* 0x0000001fff097819 */ /* 0x000fe2000001140c */
[----:B------:R-:W-:Y:S01]  /*127b0*/  IMAD.IADD R20, R20, 0x1, -R13 ;  /* 0x0000000114147824 */ /* 0x000fe200078e0a0d */
[----:B------:R-:W-:Y:S01]  /*127c0*/  SHF.R.S32.HI R15, RZ, 0x1f, R22 ;  /* 0x0000001fff0f7819 */ /* 0x000fe20000011416 */
[----:B------:R-:W1:Y:S01]  /*127d0*/  S2R R13, SR_CTAID.X ;  /* 0x00000000000d7919 */ /* 0x000e620000002500 */
[----:B------:R-:W-:Y:S01]  /*127e0*/  SHF.R.S32.HI R26, RZ, 0x5, R3 ;  /* 0x00000005ff1a7819 */ /* 0x000fe20000011403 */
[----:B------:R-:W-:Y:S01]  /*127f0*/  IMAD.IADD R19, R0, 0x1, -R19 ;  /* 0x0000000100137824 */ /* 0x000fe200078e0a13 */
[----:B------:R-:W-:Y:S02]  /*12800*/  SHF.R.S32.HI R3, RZ, 0x1f, R3 ;  /* 0x0000001fff037819 */ /* 0x000fe40000011403 */
[----:B------:R-:W-:Y:S01]  /*12810*/  SHF.R.S32.HI R10, RZ, 0x3, R10 ;  /* 0x00000003ff0a7819 */ /* 0x000fe2000001140a */
[----:B------:R-:W-:Y:S01]  /*12820*/  IMAD R17, R26, 0x200, R11 ;  /* 0x000002001a117824 */ /* 0x000fe200078e020b */
[----:B------:R-:W-:-:S02]  /*12830*/  LOP3.LUT P4, RZ, R12, 0x3, RZ, 0xc0, !PT ;  /* 0x000000030cff7812 */ /* 0x000fc4000788c0ff */
[----:B------:R-:W-:Y:S01]  /*12840*/  LEA.HI R12, R9, R12, RZ, 0x2 ;  /* 0x0000000c090c7211 */ /* 0x000fe200078f10ff */
[----:B------:R-:W-:Y:S01]  /*12850*/  IMAD R9, R15, c[0x0][0x498], RZ ;  /* 0x000126000f097a24 */ /* 0x000fe200078e02ff */
[----:B------:R-:W-:Y:S01]  /*12860*/  LEA.HI R3, R3, R26, RZ, 0x3 ;  /* 0x0000001a03037211 */ /* 0x000fe200078f18ff */
[----:B------:R-:W-:Y:S01]  /*12870*/  IMAD.SHL.U32 R0, R10, 0x40, RZ ;  /* 0x000000400a007824 */ /* 0x000fe200078e00ff */
[----:B------:R-:W-:Y:S01]  /*12880*/  LEA.HI R4, R11, R11, RZ, 0x1 ;  /* 0x0000000b0b047211 */ /* 0x000fe200078f08ff */
[----:B------:R-:W-:Y:S01]  /*12890*/  IMAD R16, R22, c[0x0][0x49c], R9 ;  /* 0x0001270016107a24 */ /* 0x000fe200078e0209 */
[----:B------:R-:W-:Y:S01]  /*128a0*/  LOP3.LUT R3, R3, 0xffffff8, RZ, 0xc0, !PT ;  /* 0x0ffffff803037812 */ /* 0x000fe200078ec0ff */
[----:B------:R-:W-:Y:S01]  /*128b0*/  IMAD.SHL.U32 R9, R19, 0x8, RZ ;  /* 0x0000000813097824 */ /* 0x000fe200078e00ff */
[----:B------:R-:W-:Y:S01]  /*128c0*/  LOP3.LUT R4, R4, 0x1ffffffe, RZ, 0xc0, !PT ;  /* 0x1ffffffe04047812 */ /* 0x000fe200078ec0ff */
[----:B------:R-:W-:Y:S01]  /*128d0*/  IMAD R15, R15, c[0x0][0x3f0], RZ ;  /* 0x0000fc000f0f7a24 */ /* 0x000fe200078e02ff */
[----:B------:R-:W-:Y:S01]  /*128e0*/  LOP3.LUT R0, R0, 0x1c0, RZ, 0xc0, !PT ;  /* 0x000001c000007812 */ /* 0x000fe200078ec0ff */
[----:B------:R-:W-:Y:S01]  /*128f0*/  IMAD.IADD R18, R26, 0x1, -R3 ;  /* 0x000000011a127824 */ /* 0x000fe200078e0a03 */
[----:B------:R-:W-:Y:S01]  /*12900*/  SHF.R.S32.HI R21, RZ, 0x2, R12 ;  /* 0x00000002ff157819 */ /* 0x000fe2000001140c */
[----:B------:R-:W-:Y:S01]  /*12910*/  IMAD.IADD R11, R11, 0x1, -R4 ;  /* 0x000000010b0b7824 */ /* 0x000fe200078e0a04 */
[----:B------:R-:W-:Y:S01]  /*12920*/  LOP3.LUT R4, R0, 0x38, R9, 0xf8, !PT ;  /* 0x0000003800047812 */ /* 0x000fe200078ef809 */
[----:B------:R-:W-:Y:S01]  /*12930*/  IMAD R15, R22, c[0x0][0x3f4], R15 ;  /* 0x0000fd00160f7a24 */ /* 0x000fe200078e020f */
[----:B------:R-:W-:Y:S01]  /*12940*/  SHF.R.U32.HI R3, RZ, 0x3, R0 ;  /* 0x00000003ff037819 */ /* 0x000fe20000011600 */
[----:B------:R-:W-:Y:S01]  /*12950*/  IMAD R0, R19, 0x20, R10 ;  /* 0x0000002013007824 */ /* 0x000fe200078e020a */
[----:B------:R-:W-:Y:S01]  /*12960*/  LOP3.LUT R19, R20, 0x1, RZ, 0xc0, !PT ;  /* 0x0000000114137812 */ /* 0x000fe200078ec0ff */
[----:B------:R-:W-:Y:S01]  /*12970*/  IMAD R18, R18, 0x10, R21 ;  /* 0x0000001012127824 */ /* 0x000fe200078e0215 */
[----:B------:R-:W-:Y:S01]  /*12980*/  LOP3.LUT R3, R4, R3, RZ, 0x3c, !PT ;  /* 0x0000000304037212 */ /* 0x000fe200078e3cff */
[----:B-1----:R-:W-:Y:S01]  /*12990*/  IMAD R0, R13, 0x80, R0 ;  /* 0x000000800d007824 */ /* 0x002fe200078e0200 */
[----:B------:R-:W-:Y:S01]  /*129a0*/  ISETP.NE.U32.AND P3, PT, R19, 0x1, PT ;  /* 0x000000011300780c */ /* 0x000fe20003f65070 */
[----:B------:R-:W-:Y:S01]  /*129b0*/  IMAD.WIDE.U32 R22, R22, c[0x0][0x3f0], R28 ;  /* 0x0000fc0016167a25 */ /* 0x000fe200078e001c */
[----:B------:R-:W-:-:S02]  /*129c0*/  LOP3.LUT R2, R3, 0x7ffffe00, R2, 0xf8, !PT ;  /* 0x7ffffe0003027812 */ /* 0x000fc400078ef802 */
[C---:B------:R-:W-:Y:S01]  /*129d0*/  R2P PR, R20.reuse, 0x6 ;  /* 0x0000000614007804 */ /* 0x040fe20000000000 */
[----:B------:R-:W-:Y:S01]  /*129e0*/  IMAD.SHL.U32 R20, R20, 0x40, RZ ;  /* 0x0000004014147824 */ /* 0x000fe200078e00ff */
[----:B------:R-:W-:Y:S01]  /*129f0*/  F2FP.PACK_AB R100, R101, R100 ;  /* 0x000000646564723e */ /* 0x000fe200000000ff */
[----:B------:R-:W-:Y:S01]  /*12a00*/  @P0 IMAD.HI.U32 R4, R0, c[0x0][0x4ec], RZ ;  /* 0x00013b0000040a27 */ /* 0x000fe200078e00ff */
[----:B------:R-:W-:Y:S02]  /*12a10*/  F2FP.PACK_AB R102, R103, R102 ;  /* 0x000000666766723e */ /* 0x000fe400000000ff */
[----:B------:R-:W-:Y:S01]  /*12a20*/  LOP3.LUT R26, R20, 0x1c0, RZ, 0xc0, !PT ;  /* 0x000001c0141a7812 */ /* 0x000fe200078ec0ff */
[----:B------:R-:W-:Y:S01]  /*12a30*/  IMAD.MOV.U32 R12, RZ, RZ, R0 ;  /* 0x000000ffff0c7224 */ /* 0x000fe200078e0000 */
[----:B------:R-:W-:Y:S01]  /*12a40*/  @P0 SHF.R.U32.HI R12, RZ, c[0x0][0x4f0], R4 ;  /* 0x00013c00ff0c0a19 */ /* 0x000fe20000011604 */
[----:B------:R-:W-:Y:S01]  /*12a50*/  IMAD R3, R14, c[0x0][0x388], RZ ;  /* 0x0000e2000e037a24 */ /* 0x000fe200078e02ff */
[----:B------:R-:W-:Y:S01]  /*12a60*/  LEA.HI R26, R26, R26, RZ, 0x1d ;  /* 0x0000001a1a1a7211 */ /* 0x000fe200078fe8ff */
[----:B------:R-:W-:Y:S01]  /*12a70*/  IMAD R4, R11, 0x8, R18 ;  /* 0x000000080b047824 */ /* 0x000fe200078e0212 */
[--C-:B------:R-:W-:Y:S01]  /*12a80*/  SHF.R.S32.HI R14, RZ, 0x1f, R12.reuse ;  /* 0x0000001fff0e7819 */ /* 0x100fe2000001140c */
[----:B------:R-:W-:Y:S01]  /*12a90*/  IMAD.MOV R11, RZ, RZ, -R12 ;  /* 0x000000ffff0b7224 */ /* 0x000fe200078e0a0c */
[----:B------:R-:W-:Y:S01]  /*12aa0*/  F2FP.PACK_AB R6, R97, R6 ;  /* 0x000000066106723e */ /* 0x000fe200000000ff */
[----:B------:R-:W-:Y:S01]  /*12ab0*/  IMAD.U32 R17, R17, 0x2, R26 ;  /* 0x0000000211117824 */ /* 0x000fe200078e001a */
[----:B------:R-:W-:Y:S01]  /*12ac0*/  F2FP.PACK_AB R98, R99, R98 ;  /* 0x000000626362723e */ /* 0x000fe200000000ff */
[----:B------:R-:W-:Y:S01]  /*12ad0*/  IMAD R4, R13, 0x80, R4 ;  /* 0x000000800d047824 */ /* 0x000fe200078e0204 */
[----:B------:R-:W-:Y:S01]  /*12ae0*/  F2FP.PACK_AB R92, R93, R92 ;  /* 0x0000005c5d5c723e */ /* 0x000fe200000000ff */
[----:B------:R-:W-:Y:S01]  /*12af0*/  IMAD.IADD R23, R23, 0x1, R15 ;  /* 0x0000000117177824 */ /* 0x000fe200078e020f */
[----:B------:R-:W-:Y:S01]  /*12b00*/  F2FP.PACK_AB R94, R95, R94 ;  /* 0x0000005e5f5e723e */ /* 0x000fe200000000ff */
[----:B------:R-:W-:Y:S01]  /*12b10*/  IMAD R15, R14, c[0x0][0x3e0], RZ ;  /* 0x0000f8000e0f7a24 */ /* 0x000fe200078e02ff */
[----:B------:R-:W-:Y:S01]  /*12b20*/  F2FP.PACK_AB R88, R89, R88 ;  /* 0x000000585958723e */ /* 0x000fe200000000ff */
[----:B------:R-:W-:Y:S01]  /*12b30*/  IMAD.SHL.U32 R17, R17, 0x2, RZ ;  /* 0x0000000211117824 */ /* 0x000fe200078e00ff */
[----:B------:R-:W-:Y:S01]  /*12b40*/  BAR.SYNC.DEFER_BLOCKING 0x1, 0x100 ;  /* 0x0044000000007b1d */ /* 0x000fe20000010000 */
[----:B------:R-:W-:Y:S01]  /*12b50*/  IMAD R11, R11, c[0x0][0x4e8], R0 ;  /* 0x00013a000b0b7a24 */ /* 0x000fe200078e0200 */
[----:B------:R-:W-:Y:S01]  /*12b60*/  F2FP.PACK_AB R90, R91, R90 ;  /* 0x0000005a5b5a723e */ /* 0x000fe200000000ff */
[----:B------:R-:W-:Y:S01]  /*12b70*/  @P0 IMAD.HI.U32 R0, R4, c[0x0][0x4ec], RZ ;  /* 0x00013b0004000a27 */ /* 0x000fe200078e00ff */
[----:B------:R-:W-:-:S02]  /*12b80*/  IADD3 R21, R17, 0x70, RZ ;  /* 0x0000007011157810 */ /* 0x000fc40007ffe0ff */
[----:B------:R-:W-:Y:S01]  /*12b90*/  F2FP.PACK_AB R84, R85, R84 ;  /* 0x000000545554723e */ /* 0x000fe200000000ff */
[C---:B------:R-:W-:Y:S01]  /*12ba0*/  IMAD.WIDE.U32 R22, R12.reuse, c[0x0][0x3e0], R22 ;  /* 0x0000f8000c167a25 */ /* 0x040fe200078e0016 */
[----:B------:R-:W-:Y:S02]  /*12bb0*/  F2FP.PACK_AB R86, R87, R86 ;  /* 0x000000565756723e */ /* 0x000fe400000000ff */
[----:B------:R-:W-:Y:S01]  /*12bc0*/  F2FP.PACK_AB R80, R81, R80 ;  /* 0x000000505150723e */ /* 0x000fe200000000ff */
[----:B------:R-:W-:Y:S01]  /*12bd0*/  IMAD R15, R12, c[0x0][0x3e4], R15 ;  /* 0x0000f9000c0f7a24 */ /* 0x000fe200078e020f */
[----:B------:R-:W-:Y:S01]  /*12be0*/  IADD3 R12, R17, 0x80, RZ ;  /* 0x00000080110c7810 */ /* 0x000fe20007ffe0ff */
[----:B------:R-:W-:Y:S01]  /*12bf0*/  IMAD.MOV.U32 R19, RZ, RZ, R4 ;  /* 0x000000ffff137224 */ /* 0x000fe200078e0004 */
[----:B------:R-:W-:Y:S01]  /*12c00*/  @P0 SHF.R.U32.HI R19, RZ, c[0x0][0x4f0], R0 ;  /* 0x00013c00ff130a19 */ /* 0x000fe20000011600 */
[----:B------:R-:W-:Y:S01]  /*12c10*/  IMAD.IADD R23, R23, 0x1, R15 ;  /* 0x0000000117177824 */ /* 0x000fe200078e020f */
[----:B------:R-:W-:Y:S01]  /*12c20*/  @P3 IADD3 R21, R12, 0x10, RZ ;  /* 0x000000100c153810 */ /* 0x000fe20007ffe0ff */
[----:B------:R-:W-:Y:S01]  /*12c30*/  IMAD.MOV.U32 R0, RZ, RZ, 0x20 ;  /* 0x00000020ff007424 */ /* 0x000fe200078e00ff */
[----:B------:R-:W-:Y:S01]  /*12c40*/  SHF.R.S32.HI R12, RZ, 0x1f, R11 ;  /* 0x0000001fff0c7819 */ /* 0x000fe2000001140b */
[----:B------:R-:W-:Y:S01]  /*12c50*/  IMAD.WIDE.U32 R22, R11, c[0x0][0x3d8], R22 ;  /* 0x0000f6000b167a25 */ /* 0x000fe200078e0016 */
[----:B------:R-:W-:-:S02]  /*12c60*/  SHF.R.S32.HI R15, RZ, 0x1f, R19 ;  /* 0x0000001fff0f7819 */ /* 0x000fc40000011413 */
[----:B------:R-:W-:Y:S01]  /*12c70*/  IADD3 R14, P0, R19, R24, RZ ;  /* 0x00000018130e7210 */ /* 0x000fe20007f1e0ff */
[----:B------:R-:W-:Y:S01]  /*12c80*/  IMAD.MOV R19, RZ, RZ, -R19 ;  /* 0x000000ffff137224 */ /* 0x000fe200078e0a13 */
[----:B------:R-:W-:Y:S01]  /*12c90*/  SEL R0, R0, 0xffffffe0, !P1 ;  /* 0xffffffe000007807 */ /* 0x000fe20004800000 */
[----:B------:R-:W-:Y:S01]  /*12ca0*/  IMAD R12, R12, c[0x0][0x3d8], RZ ;  /* 0x0000f6000c0c7a24 */ /* 0x000fe200078e02ff */
[----:B------:R-:W-:Y:S01]  /*12cb0*/  IADD3.X R15, R15, R25, R16, P0, !PT ;  /* 0x000000190f0f7210 */ /* 0x000fe200007fe410 */
[----:B------:R-:W-:Y:S01]  /*12cc0*/  IMAD R25, R19, c[0x0][0x4e8], R4 ;  /* 0x00013a0013197a24 */ /* 0x000fe200078e0204 */
[----:B------:R-:W-:Y:S01]  /*12cd0*/  STS [R17+0x80], R112 ;  /* 0x0000807011007388 */ /* 0x000fe20000000800 */
[----:B------:R-:W-:Y:S01]  /*12ce0*/  IMAD R4, R11, c[0x0][0x3dc], R12 ;  /* 0x0000f7000b047a24 */ /* 0x000fe200078e020c */
[----:B------:R-:W-:Y:S01]  /*12cf0*/  F2FP.PACK_AB R82, R83, R82 ;  /* 0x000000525352723e */ /* 0x000fe200000000ff */
[----:B------:R-:W-:Y:S01]  /*12d00*/  IMAD.IADD R19, R17, 0x1, R0 ;  /* 0x0000000111137824 */ /* 0x000fe200078e0200 */
[----:B------:R-:W-:Y:S01]  /*12d10*/  STS [R17+0x480], R114 ;  /* 0x0004807211007388 */ /* 0x000fe20000000800 */
[----:B------:R-:W-:Y:S01]  /*12d20*/  IMAD.IADD R11, R0, 0x1, R21 ;  /* 0x00000001000b7824 */ /* 0x000fe200078e0215 */
[----:B------:R-:W-:Y:S01]  /*12d30*/  SHF.R.S32.HI R0, RZ, 0x1f, R25 ;  /* 0x0000001fff007819 */ /* 0x000fe20000011419 */
[----:B------:R-:W-:Y:S01]  /*12d40*/  IMAD.MOV.U32 R12, RZ, RZ, 0x40 ;  /* 0x00000040ff0c7424 */ /* 0x000fe200078e00ff */
[----:B------:R-:W-:Y:S01]  /*12d50*/  STS [R21], R108 ;  /* 0x0000006c15007388 */ /* 0x000fe20000000800 */
[----:B------:R-:W-:Y:S01]  /*12d60*/  IMAD.WIDE.U32 R14, R25, c[0x0][0x488], R14 ;  /* 0x00012200190e7a25 */ /* 0x000fe200078e000e */
[----:B------:R-:W-:-:S02]  /*12d70*/  F2FP.PACK_AB R76, R77, R76 ;  /* 0x0000004c4d4c723e */ /* 0x000fc400000000ff */
[----:B------:R-:W-:Y:S01]  /*12d80*/  SEL R12, R12, 0xffffffc0, !P2 ;  /* 0xffffffc00c0c7807 */ /* 0x000fe20005000000 */
[----:B------:R-:W-:Y:S01]  /*12d90*/  IMAD R0, R0, c[0x0][0x488], RZ ;  /* 0x0001220000007a24 */ /* 0x000fe200078e02ff */
[----:B------:R-:W-:Y:S01]  /*12da0*/  STS [R21+0x400], R110 ;  /* 0x0004006e15007388 */ /* 0x000fe20000000800 */
[----:B------:R-:W-:Y:S01]  /*12db0*/  F2FP.PACK_AB R78, R79, R78 ;  /* 0x0000004e4f4e723e */ /* 0x000fe200000000ff */
[----:B------:R-:W-:Y:S01]  /*12dc0*/  IMAD R20, R13, 0x80, R18 ;  /* 0x000000800d147824 */ /* 0x000fe200078e0212 */
[----:B------:R-:W-:Y:S01]  /*12dd0*/  F2FP.PACK_AB R72, R73, R72 ;  /* 0x000000484948723e */ /* 0x000fe200000000ff */
[----:B------:R-:W-:Y:S01]  /*12de0*/  IMAD R0, R25, c[0x0][0x48c], R0 ;  /* 0x0001230019007a24 */ /* 0x000fe200078e0200 */
[----:B------:R-:W-:Y:S01]  /*12df0*/  STS [R19+0x80], R104 ;  /* 0x0000806813007388 */ /* 0x000fe20000000800 */
[--C-:B------:R-:W-:Y:S01]  /*12e00*/  IMAD.IADD R25, R17, 0x1, R12.reuse ;  /* 0x0000000111197824 */ /* 0x100fe200078e020c */
[----:B------:R-:W-:Y:S01]  /*12e10*/  F2FP.PACK_AB R74, R75, R74 ;  /* 0x0000004a4b4a723e */ /* 0x000fe200000000ff */
[C---:B------:R-:W-:Y:S01]  /*12e20*/  IMAD.IADD R27, R12.reuse, 0x1, R21 ;  /* 0x000000010c1b7824 */ /* 0x040fe200078e0215 */
[----:B------:R-:W-:Y:S01]  /*12e30*/  STS [R19+0x480], R106 ;  /* 0x0004806a13007388 */ /* 0x000fe20000000800 */
[----:B------:R-:W-:Y:S01]  /*12e40*/  IMAD.IADD R29, R12, 0x1, R19 ;  /* 0x000000010c1d7824 */ /* 0x000fe200078e0213 */
[----:B------:R-:W-:Y:S01]  /*12e50*/  F2FP.PACK_AB R68, R69, R68 ;  /* 0x000000444544723e */ /* 0x000fe200000000ff */
[----:B------:R-:W-:Y:S01]  /*12e60*/  IMAD.IADD R31, R11, 0x1, R12 ;  /* 0x000000010b1f7824 */ /* 0x000fe200078e020c */
[----:B------:R-:W-:Y:S01]  /*12e70*/  STS [R11], R100 ;  /* 0x000000640b007388 */ /* 0x000fe20000000800 */
[----:B------:R-:W-:Y:S01]  /*12e80*/  F2FP.PACK_AB R70, R71, R70 ;  /* 0x000000464746723e */ /* 0x000fe200000000ff */
[----:B------:R-:W-:Y:S01]  /*12e90*/  IMAD.IADD R15, R15, 0x1, R0 ;  /* 0x000000010f0f7824 */ /* 0x000fe200078e0200 */
[----:B------:R-:W-:Y:S01]  /*12ea0*/  F2FP.PACK_AB R52, R53, R52 ;  /* 0x000000343534723e */ /* 0x000fe200000000ff */
[----:B------:R-:W-:Y:S01]  /*12eb0*/  STS [R11+0x400], R102 ;  /* 0x000400660b007388 */ /* 0x000fe20000000800 */
[----:B------:R-:W-:Y:S01]  /*12ec0*/  F2FP.PACK_AB R54, R55, R54 ;  /* 0x000000363736723e */ /* 0x000fe200000000ff */
[----:B------:R-:W-:Y:S01]  /*12ed0*/  IMAD.SHL.U32 R2, R2, 0x2, RZ ;  /* 0x0000000202027824 */ /* 0x000fe200078e00ff */
[----:B------:R-:W-:Y:S01]  /*12ee0*/  LEA R16, P0, R14, c[0x0][0x450], 0x2 ;  /* 0x000114000e107a11 */ /* 0x000fe200078010ff */
[----:B------:R-:W-:Y:S01]  /*12ef0*/  STS [R25+0x80], R6 ;  /* 0x0000800619007388 */ /* 0x000fe20000000800 */
[----:B------:R-:W-:Y:S01]  /*12f00*/  F2FP.PACK_AB R56, R57, R56 ;  /* 0x000000383938723e */ /* 0x000fe200000000ff */
[----:B------:R-:W-:Y:S01]  /*12f10*/  IMAD R10, R13, 0x80, R10 ;  /* 0x000000800d0a7824 */ /* 0x000fe200078e020a */
[----:B------:R-:W-:Y:S01]  /*12f20*/  F2FP.PACK_AB R58, R59, R58 ;  /* 0x0000003a3b3a723e */ /* 0x000fe200000000ff */
[----:B------:R-:W-:Y:S01]  /*12f30*/  STS [R25+0x480], R98 ;  /* 0x0004806219007388 */ /* 0x000fe20000000800 */
[----:B------:R-:W-:-:S02]  /*12f40*/  F2FP.PACK_AB R60, R61, R60 ;  /* 0x0000003c3d3c723e */ /* 0x000fc400000000ff */
[----:B------:R-:W-:Y:S01]  /*12f50*/  F2FP.PACK_AB R62, R63, R62 ;  /* 0x0000003e3f3e723e */ /* 0x000fe200000000ff */
[----:B------:R-:W-:Y:S01]  /*12f60*/  STS [R27], R92 ;  /* 0x0000005c1b007388 */ /* 0x000fe20000000800 */
[----:B------:R-:W-:Y:S02]  /*12f70*/  F2FP.PACK_AB R5, R5, R64 ;  /* 0x000000400505723e */ /* 0x000fe400000000ff */
[----:B------:R-:W-:Y:S01]  /*12f80*/  F2FP.PACK_AB R66, R67, R66 ;  /* 0x000000424342723e */ /* 0x000fe200000000ff */
[----:B------:R-:W-:Y:S01]  /*12f90*/  STS [R27+0x400], R94 ;  /* 0x0004005e1b007388 */ /* 0x000fe20000000800 */
[----:B------:R-:W-:Y:S02]  /*12fa0*/  LEA.HI.X R15, R14, c[0x0][0x454], R15, 0x2, P0 ;  /* 0x000115000e0f7a11 */ /* 0x000fe400000f140f */
[C---:B------:R-:W-:Y:S01]  /*12fb0*/  IADD3 R18, R20.reuse, 0x8, RZ ;  /* 0x0000000814127810 */ /* 0x040fe20007ffe0ff */
[----:B------:R-:W-:Y:S01]  /*12fc0*/  STS [R29+0x80], R88 ;  /* 0x000080581d007388 */ /* 0x000fe20000000800 */
[----:B------:R-:W-:-:S02]  /*12fd0*/  ISETP.GE.OR P5, PT, R20, R3, P4 ;  /* 0x000000031400720c */ /* 0x000fc400027a6670 */
[----:B------:R-:W-:Y:S01]  /*12fe0*/  ISETP.GE.OR P4, PT, R18, R3, P4 ;  /* 0x000000031200720c */ /* 0x000fe20002786670 */
[----:B------:R-:W-:Y:S01]  /*12ff0*/  STS [R29+0x480], R90 ;  /* 0x0004805a1d007388 */ /* 0x000fe20000000800 */
[----:B------:R-:W-:-:S03]  /*13000*/  LEA R0, P0, R22, c[0x0][0x380], 0x1 ;  /* 0x0000e00016007a11 */ /* 0x000fc600078008ff */
        /* <DEDUP_REMOVED lines=18> */
[----:B------:R-:W-:Y:S04]  /*13130*/  SHFL.IDX PT, R32, R16, RZ, 0x1c1f ;  /* 0x001c1fff10207589 */ /* 0x000fe800000e0000 */
[----:B------:R-:W2:Y:S04]  /*13140*/  SHFL.IDX PT, R33, R15, RZ, 0x1c1f ;  /* 0x001c1fff0f217589 */ /* 0x000ea800000e0000 */
[----:B------:R-:W-:Y:S06]  /*13150*/  BAR.SYNC.DEFER_BLOCKING 0x1, 0x100 ;  /* 0x0044000000007b1d */ /* 0x000fec0000010000 */
[----:B------:R-:W-:Y:S01]  /*13160*/  SHFL.IDX PT, R34, R16, 0x1, 0x1c1f ;  /* 0x003c1f0010227f89 */ /* 0x000fe200000e0000 */
[----:B-1----:R-:W-:-:S03]  /*13170*/  IMAD.IADD R5, R23, 0x1, R4 ;  /* 0x0000000117057824 */ /* 0x002fc600078e0204 */
[----:B------:R-:W1:Y:S02]  /*13180*/  SHFL.IDX PT, R35, R15, 0x1, 0x1c1f ;  /* 0x003c1f000f237f89 */ /* 0x000e6400000e0000 */
[----:B------:R-:W-:Y:S02]  /*13190*/  LEA.HI.X R22, R22, c[0x0][0x384], R5, 0x1, P0 ;  /* 0x0000e10016167a11 */ /* 0x000fe400000f0c05 */
[----:B------:R-:W3:Y:S01]  /*131a0*/  SHFL.IDX PT, R20, R0, RZ, 0x181f ;  /* 0x00181fff00147589 */ /* 0x000ee200000e0000 */
[----:B------:R-:W-:-:S03]  /*131b0*/  ISETP.GE.AND P0, PT, R10, R3, PT ;  /* 0x000000030a00720c */ /* 0x000fc60003f06270 */
[----:B------:R-:W4:Y:S04]  /*131c0*/  SHFL.IDX PT, R21, R22, RZ, 0x181f ;  /* 0x00181fff16157589 */ /* 0x000f2800000e0000 */
[----:B--2---:R-:W-:Y:S04]  /*131d0*/  @!P5 ST.E [R32.64], R7 ;  /* 0x000000072000d985 */ /* 0x004fe8000c10192a */
[----:B-1----:R1:W-:Y:S04]  /*131e0*/  @!P4 ST.E [R34.64], R8 ;  /* 0x000000082200c985 */ /* 0x0023e8000c10192a */
[----:B------:R2:W2:Y:S04]  /*131f0*/  LDS.128 R48, [R2+0x1080] ;  /* 0x0010800002307984 */ /* 0x0004a80000000c00 */
[----:B------:R2:W2:Y:S04]  /*13200*/  LDS.128 R44, [R2+0x2080] ;  /* 0x00208000022c7984 */ /* 0x0004a80000000c00 */
[----:B------:R2:W2:Y:S04]  /*13210*/  LDS.128 R40, [R2+0x3080] ;  /* 0x0030800002287984 */ /* 0x0004a80000000c00 */
[----:B------:R2:W2:Y:S04]  /*13220*/  LDS.128 R36, [R2+0x5080] ;  /* 0x0050800002247984 */ /* 0x0004a80000000c00 */
[----:B------:R2:W2:Y:S04]  /*13230*/  LDS.128 R24, [R2+0x6080] ;  /* 0x0060800002187984 */ /* 0x0004a80000000c00 */
[----:B------:R2:W2:Y:S01]  /*13240*/  LDS.128 R16, [R2+0x7080] ;  /* 0x0070800002107984 */ /* 0x0004a20000000c00 */
[----:B-1----:R-:W-:Y:S01]  /*13250*/  IADD3 R8, R9, 0x40, RZ ;  /* 0x0000004009087810 */ /* 0x002fe20007ffe0ff */
[----:B------:R-:W-:Y:S05]  /*13260*/  @P0 BRA `(.L_x_210) ;  /* 0x000000b000000947 */ /* 0x000fea0003800000 */
[----:B---34-:R-:W1:Y:S01]  /*13270*/  LDS.128 R4, [R2+0x80] ;  /* 0x0000800002047984 */ /* 0x018e620000000c00 */
[----:B------:R-:W-:-:S02]  /*13280*/  ISETP.GE.AND P0, PT, R8, c[0x0][0x3c8], PT ;  /* 0x0000f20008007a0c */ /* 0x000fc40003f06270 */
[----:B------:R-:W-:Y:S01]  /*13290*/  ISETP.GE.AND P1, PT, R9, c[0x0][0x3c8], PT ;  /* 0x0000f20009007a0c */ /* 0x000fe20003f26270 */
[----:B------:R-:W3:Y:S10]  /*132a0*/  LDS.128 R12, [R2+0x4080] ;  /* 0x00408000020c7984 */ /* 0x000ef40000000c00 */
[----:B------:R-:W-:-:S02]  /*132b0*/  @!P0 SHF.R.S32.HI R11, RZ, 0x1f, R8 ;  /* 0x0000001fff0b8819 */ /* 0x000fc40000011408 */
[----:B------:R-:W-:Y:S02]  /*132c0*/  @!P1 IMAD.WIDE R28, R9, 0x2, R20 ;  /* 0x00000002091c9825 */ /* 0x000fe400078e0214 */
[----:B------:R-:W-:-:S04]  /*132d0*/  @!P0 LEA.HI R11, R11, R8, RZ, 0x3 ;  /* 0x000000080b0b8211 */ /* 0x000fc800078f18ff */
[----:B------:R-:W-:-:S05]  /*132e0*/  @!P0 LOP3.LUT R11, R11, 0xfffffff8, RZ, 0xc0, !PT ;  /* 0xfffffff80b0b8812 */ /* 0x000fca00078ec0ff */
[----:B------:R-:W-:Y:S01]  /*132f0*/  @!P0 IMAD.WIDE R20, R11, 0x2, R20 ;  /* 0x000000020b148825 */ /* 0x000fe200078e0214 */
[----:B-1----:R1:W-:Y:S04]  /*13300*/  @!P1 ST.E.128 [R28.64], R4 ;  /* 0x000000041c009985 */ /* 0x0023e8000c101d2a */
[----:B---3--:R1:W-:Y:S02]  /*13310*/  @!P0 ST.E.128 [R20.64], R12 ;  /* 0x0000000c14008985 */ /* 0x0083e4000c101d2a */
.L_x_210:
[----:B---34-:R-:W-:Y:S05]  /*13320*/  BSYNC B0 ;  /* 0x0000000000007941 */ /* 0x018fea0003800000 */
.L_x_209:
[----:B--2---:R-:W-:Y:S01]  /*13330*/  IADD3 R2, R10, 0x20, RZ ;  /* 0x000000200a027810 */ /* 0x004fe20007ffe0ff */
[----:B-1----:R1:W2:Y:S01]  /*13340*/  SHFL.IDX PT, R7, R22, 0x1, 0x181f ;  /* 0x00381f0016077f89 */ /* 0x0022a200000e0000 */
[----:B------:R-:W-:Y:S02]  /*13350*/  BSSY B0, `(.L_x_211) ;  /* 0x000000d000007945 */ /* 0x000fe40003800000 */
[----:B------:R-:W-:Y:S01]  /*13360*/  ISETP.GE.AND P0, PT, R2, R3, PT ;  /* 0x000000030200720c */ /* 0x000fe20003f06270 */
[----:B------:R1:W3:-:S12]  /*13370*/  SHFL.IDX PT, R6, R0, 0x1, 0x181f ;  /* 0x00381f0000067f89 */ /* 0x0002d800000e0000 */
[----:B------:R-:W-:Y:S05]  /*13380*/  @P0 BRA `(.L_x_212) ;  /* 0x0000009000000947 */ /* 0x000fea0003800000 */
[----:B------:R-:W-:Y:S02]  /*13390*/  ISETP.GE.AND P0, PT, R8, c[0x0][0x3c8], PT ;  /* 0x0000f20008007a0c */ /* 0x000fe40003f06270 */
[----:B------:R-:W-:-:S11]  /*133a0*/  ISETP.GE.AND P1, PT, R9, c[0x0][0x3c8], PT ;  /* 0x0000f20009007a0c */ /* 0x000fd60003f26270 */
[----:B------:R-:W-:-:S04]  /*133b0*/  @!P0 SHF.R.S32.HI R5, RZ, 0x1f, R8 ;  /* 0x0000001fff058819 */ /* 0x000fc80000011408 */
[----:B------:R-:W-:Y:S01]  /*133c0*/  @!P0 LEA.HI R2, R5, R8, RZ, 0x3 ;  /* 0x0000000805028211 */ /* 0x000fe200078f18ff */
[----:B--23--:R-:W-:-:S03]  /*133d0*/  @!P1 IMAD.WIDE R4, R9, 0x2, R6 ;  /* 0x0000000209049825 */ /* 0x00cfc600078e0206 */
[----:B------:R-:W-:Y:S02]  /*133e0*/  @!P0 LOP3.LUT R2, R2, 0xfffffff8, RZ, 0xc0, !PT ;  /* 0xfffffff802028812 */ /* 0x000fe400078ec0ff */
[----:B------:R2:W-:Y:S03]  /*133f0*/  @!P1 ST.E.128 [R4.64], R48 ;  /* 0x0000003004009985 */ /* 0x0005e6000c101d2a */
[----:B------:R-:W-:-:S05]  /*13400*/  @!P0 IMAD.WIDE R6, R2, 0x2, R6 ;  /* 0x0000000202068825 */ /* 0x000fca00078e0206 */
[----:B------:R2:W-:Y:S02]  /*13410*/  @!P0 ST.E.128 [R6.64], R36 ;  /* 0x0000002406008985 */ /* 0x0005e4000c101d2a */
.L_x_212:
[----:B------:R-:W-:Y:S05]  /*13420*/  BSYNC B0 ;  /* 0x0000000000007941 */ /* 0x000fea0003800000 */
.L_x_211:
[----:B------:R-:W-:Y:S01]  /*13430*/  IADD3 R2, R10, 0x40, RZ ;  /* 0x000000400a027810 */ /* 0x000fe20007ffe0ff */
[----:B--2---:R2:W4:Y:S01]  /*13440*/  SHFL.IDX PT, R7, R22, 0x2, 0x181f ;  /* 0x00581f0016077f89 */ /* 0x00452200000e0000 */
[----:B------:R-:W-:Y:S02]  /*13450*/  BSSY B0, `(.L_x_213) ;  /* 0x000000d000007945 */ /* 0x000fe40003800000 */
[----:B------:R-:W-:Y:S01]  /*13460*/  ISETP.GE.AND P0, PT, R2, R3, PT ;  /* 0x000000030200720c */ /* 0x000fe20003f06270 */
[----:B---3--:R2:W3:-:S12]  /*13470*/  SHFL.IDX PT, R6, R0, 0x2, 0x181f ;  /* 0x00581f0000067f89 */ /* 0x0084d800000e0000 */
[----:B------:R-:W-:Y:S05]  /*13480*/  @P0 BRA `(.L_x_214) ;  /* 0x0000009000000947 */ /* 0x000fea0003800000 */
[----:B------:R-:W-:Y:S02]  /*13490*/  ISETP.GE.AND P0, PT, R8, c[0x0][0x3c8], PT ;  /* 0x0000f20008007a0c */ /* 0x000fe40003f06270 */
[----:B------:R-:W-:-:S11]  /*134a0*/  ISETP.GE.AND P1, PT, R9, c[0x0][0x3c8], PT ;  /* 0x0000f20009007a0c */ /* 0x000fd60003f26270 */
[----:B------:R-:W-:-:S04]  /*134b0*/  @!P0 SHF.R.S32.HI R5, RZ, 0x1f, R8 ;  /* 0x0000001fff058819 */ /* 0x000fc80000011408 */
[----:B------:R-:W-:Y:S01]  /*134c0*/  @!P0 LEA.HI R2, R5, R8, RZ, 0x3 ;  /* 0x0000000805028211 */ /* 0x000fe200078f18ff */
[----:B---34-:R-:W-:-:S03]  /*134d0*/  @!P1 IMAD.WIDE R4, R9, 0x2, R6 ;  /* 0x0000000209049825 */ /* 0x018fc600078e0206 */
[----:B------:R-:W-:Y:S02]  /*134e0*/  @!P0 LOP3.LUT R2, R2, 0xfffffff8, RZ, 0xc0, !PT ;  /* 0xfffffff802028812 */ /* 0x000fe400078ec0ff */
[----:B------:R3:W-:Y:S03]  /*134f0*/  @!P1 ST.E.128 [R4.64], R44 ;  /* 0x0000002c04009985 */ /* 0x0007e6000c101d2a */
[----:B------:R-:W-:-:S05]  /*13500*/  @!P0 IMAD.WIDE R6, R2, 0x2, R6 ;  /* 0x0000000202068825 */ /* 0x000fca00078e0206 */
[----:B------:R3:W-:Y:S02]  /*13510*/  @!P0 ST.E.128 [R6.64], R24 ;  /* 0x0000001806008985 */ /* 0x0007e4000c101d2a */
.L_x_214:
[----:B------:R-:W-:Y:S05]  /*13520*/  BSYNC B0 ;  /* 0x0000000000007941 */ /* 0x000fea0003800000 */
.L_x_213:
[----:B------:R-:W-:Y:S01]  /*13530*/  IADD3 R10, R10, 0x60, RZ ;  /* 0x000000600a0a7810 */ /* 0x000fe20007ffe0ff */
[----:B---3--:R3:W1:Y:S03]  /*13540*/  SHFL.IDX PT, R5, R22, 0x3, 0x181f ;  /* 0x00781f0016057f89 */ /* 0x00866600000e0000 */
[----:B------:R-:W-:Y:S01]  /*13550*/  ISETP.GE.AND P0, PT, R10, R3, PT ;  /* 0x000000030a00720c */ /* 0x000fe20003f06270 */
[----:B------:R3:W2:-:S12]  /*13560*/  SHFL.IDX PT, R4, R0, 0x3, 0x181f ;  /* 0x00781f0000047f89 */ /* 0x00069800000e0000 */
[----:B------:R-:W-:Y:S05]  /*13570*/  @P0 EXIT ;  /* 0x000000000000094d */ /* 0x000fea0003800000 */
[----:B------:R-:W-:-:S13]  /*13580*/  ISETP.GE.AND P0, PT, R9, c[0x0][0x3c8], PT ;  /* 0x0000f20009007a0c */ /* 0x000fda0003f06270 */
[----:B-12---:R-:W-:-:S05]  /*13590*/  @!P0 IMAD.WIDE R2, R9, 0x2, R4 ;  /* 0x0000000209028825 */ /* 0x006fca00078e0204 */
[----:B------:R1:W-:Y:S01]  /*135a0*/  @!P0 ST.E.128 [R2.64], R40 ;  /* 0x0000002802008985 */ /* 0x0003e2000c101d2a */
[----:B------:R-:W-:-:S13]  /*135b0*/  ISETP.GE.AND P0, PT, R8, c[0x0][0x3c8], PT ;  /* 0x0000f20008007a0c */ /* 0x000fda0003f06270 */
[----:B------:R-:W-:Y:S05]  /*135c0*/  @P0 EXIT ;  /* 0x000000000000094d */ /* 0x000fea0003800000 */
[----:B-1----:R-:W-:-:S04]  /*135d0*/  SHF.R.S32.HI R3, RZ, 0x1f, R8 ;  /* 0x0000001fff037819 */ /* 0x002fc80000011408 */
[----:B------:R-:W-:-:S04]  /*135e0*/  LEA.HI R3, R3, R8, RZ, 0x3 ;  /* 0x0000000803037211 */ /* 0x000fc800078f18ff */
[----:B------:R-:W-:-:S05]  /*135f0*/  LOP3.LUT R3, R3, 0xfffffff8, RZ, 0xc0, !PT ;  /* 0xfffffff803037812 */ /* 0x000fca00078ec0ff */
[----:B------:R-:W-:-:S05]  /*13600*/  IMAD.WIDE R4, R3, 0x2, R4 ;  /* 0x0000000203047825 */ /* 0x000fca00078e0204 */
[----:B------:R-:W-:Y:S01]  /*13610*/  ST.E.128 [R4.64], R16 ;  /* 0x0000001004007985 */ /* 0x000fe2000c101d2a */
[----:B------:R-:W-:Y:S05]  /*13620*/  EXIT ;  /* 0x000000000000794d */ /* 0x000fea0003800000 */
.L_x_208:
[----:B------:R-:W1:Y:S01]  /*13630*/  S2R R5, SR_TID.X ;  /* 0x0000000000057919 */ /* 0x000e620000002100 */
[----:B------:R-:W-:Y:S03]  /*13640*/  BSSY B0, `(.L_x_215) ;  /* 0x0000029000007945 */ /* 0x000fe60003800000 */
[----:B------:R-:W2:Y:S01]  /*13650*/  S2R R8, SR_CTAID.Z ;  /* 0x0000000000087919 */ /* 0x000ea20000002700 */
[----:B-1----:R-:W-:Y:S02]  /*13660*/  ISETP.GT.AND P0, PT, R5, 0x7f, PT ;  /* 0x0000007f0500780c */ /* 0x002fe40003f04270 */
[----:B--2---:R-:W-:-:S11]  /*13670*/  SHF.R.S32.HI R11, RZ, 0x1f, R8 ;  /* 0x0000001fff0b7819 */ /* 0x004fd60000011408 */
[----:B------:R-:W-:Y:S05]  /*13680*/  @P0 BRA `(.L_x_216) ;  /* 0x0000024000000947 */ /* 0x000fea0003800000 */
[----:B------:R-:W1:Y:S01]  /*13690*/  S2R R4, SR_CTAID.X ;  /* 0x0000000000047919 */ /* 0x000e620000002500 */
[----:B------:R-:W-:-:S05]  /*136a0*/  MOV R2, c[0x0][0x4e8] ;  /* 0x00013a0000027a02 */ /* 0x000fca0000000f00 */
[----:B------:R-:W-:Y:S01]  /*136b0*/  IMAD R0, R2, c[0x0][0x388], RZ ;  /* 0x0000e20002007a24 */ /* 0x000fe200078e02ff */
[----:B-1----:R-:W-:-:S04]  /*136c0*/  LEA R7, R4, R5, 0x7 ;  /* 0x0000000504077211 */ /* 0x002fc800078e38ff */
[----:B------:R-:W-:-:S13]  /*136d0*/  ISETP.GE.AND P0, PT, R7, R0, PT ;  /* 0x000000000700720c */ /* 0x000fda0003f06270 */
[----:B------:R-:W-:Y:S05]  /*136e0*/  @P0 BRA `(.L_x_216) ;  /* 0x000001e000000947 */ /* 0x000fea0003800000 */
[----:B------:R-:W-:Y:S01]  /*136f0*/  ISETP.NE.AND P0, PT, R2, 0x1, PT ;  /* 0x000000010200780c */ /* 0x000fe20003f05270 */
[----:B------:R-:W-:Y:S01]  /*13700*/  ULDC.64 UR4, c[0x0][0x490] ;  /* 0x0001240000047ab9 */ /* 0x000fe20000000a00 */
[----:B------:R-:W-:Y:S01]  /*13710*/  IMAD.MOV.U32 R6, RZ, RZ, R7 ;  /* 0x000000ffff067224 */ /* 0x000fe200078e0007 */
[----:B------:R-:W-:Y:S02]  /*13720*/  UIMAD UR7, UR6, UR4, URZ ;  /* 0x00000004060772a4 */ /* 0x000fe4000f8e023f */
[----:B------:R-:W-:Y:S02]  /*13730*/  UIMAD.WIDE.U32 UR8, UR12, UR4, URZ ;  /* 0x000000040c0872a5 */ /* 0x000fe4000f8e003f */
[----:B------:R-:W-:-:S04]  /*13740*/  UIMAD UR4, UR12, UR5, UR7 ;  /* 0x000000050c0472a4 */ /* 0x000fc8000f8e0207 */
[----:B------:R-:W-:Y:S01]  /*13750*/  UIADD3 UR4, UR9, UR4, URZ ;  /* 0x0000000409047290 */ /* 0x000fe2000fffe03f */
[----:B------:R-:W-:Y:S01]  /*13760*/  MOV R2, UR8 ;  /* 0x0000000800027c02 */ /* 0x000fe20008000f00 */
[----:B------:R-:W-:-:S04]  /*13770*/  @P0 IMAD.HI.U32 R0, R7, c[0x0][0x4ec], RZ ;  /* 0x00013b0007000a27 */ /* 0x000fc800078e00ff */
[----:B------:R-:W-:Y:S01]  /*13780*/  MOV R13, UR4 ;  /* 0x00000004000d7c02 */ /* 0x000fe20008000f00 */
[----:B------:R-:W-:Y:S01]  /*13790*/  IMAD.MOV.U32 R12, RZ, RZ, R2 ;  /* 0x000000ffff0c7224 */ /* 0x000fe200078e0002 */
[----:B------:R-:W-:Y:S01]  /*137a0*/  @P0 SHF.R.U32.HI R6, RZ, c[0x0][0x4f0], R0 ;  /* 0x00013c00ff060a19 */ /* 0x000fe20000011600 */
[----:B------:R-:W-:Y:S02]  /*137b0*/  IMAD.U32 R3, RZ, RZ, UR9 ;  /* 0x00000009ff037e24 */ /* 0x000fe4000f8e00ff */
[----:B------:R-:W-:Y:S02]  /*137c0*/  IMAD R3, R11, c[0x0][0x498], RZ ;  /* 0x000126000b037a24 */ /* 0x000fe400078e02ff */
[----:B------:R-:W-:Y:S02]  /*137d0*/  IMAD.MOV R4, RZ, RZ, -R6 ;  /* 0x000000ffff047224 */ /* 0x000fe400078e0a06 */
[----:B------:R-:W-:-:S04]  /*137e0*/  IMAD.WIDE.U32 R12, R8, c[0x0][0x498], R12 ;  /* 0x00012600080c7a25 */ /* 0x000fc800078e000c */
[----:B------:R-:W-:Y:S01]  /*137f0*/  IMAD R4, R4, c[0x0][0x4e8], R7 ;  /* 0x00013a0004047a24 */ /* 0x000fe200078e0207 */
[----:B------:R-:W-:Y:S01]  /*13800*/  IADD3 R12, P0, R6, R12, RZ ;  /* 0x0000000c060c7210 */ /* 0x000fe20007f1e0ff */
[----:B------:R-:W-:Y:S01]  /*13810*/  IMAD R0, R8, c[0x0][0x49c], R3 ;  /* 0x0001270008007a24 */ /* 0x000fe200078e0203 */
[----:B------:R-:W-:Y:S02]  /*13820*/  SHF.R.S32.HI R3, RZ, 0x1f, R6 ;  /* 0x0000001fff037819 */ /* 0x000fe40000011406 */
[----:B------:R-:W-:Y:S02]  /*13830*/  SHF.R.S32.HI R2, RZ, 0x1f, R4 ;  /* 0x0000001fff027819 */ /* 0x000fe40000011404 */
[----:B------:R-:W-:-:S03]  /*13840*/  IADD3.X R13, R3, R13, R0, P0, !PT ;  /* 0x0000000d030d7210 */ /* 0x000fc600007fe400 */
[----:B------:R-:W-:Y:S02]  /*13850*/  IMAD R7, R2, c[0x0][0x488], RZ ;  /* 0x0001220002077a24 */ /* 0x000fe400078e02ff */
[----:B------:R-:W-:-:S04]  /*13860*/  IMAD.WIDE.U32 R12, R4, c[0x0][0x488], R12 ;  /* 0x00012200040c7a25 */ /* 0x000fc800078e000c */
[----:B------:R-:W-:Y:S01]  /*13870*/  IMAD R7, R4, c[0x0][0x48c], R7 ;  /* 0x0001230004077a24 */ /* 0x000fe200078e0207 */
[----:B------:R-:W-:-:S04]  /*13880*/  LEA R2, P0, R12, c[0x0][0x450], 0x2 ;  /* 0x000114000c027a11 */ /* 0x000fc800078010ff */
[----:B------:R-:W-:-:S04]  /*13890*/  IADD3 R7, R13, R7, RZ ;  /* 0x000000070d077210 */ /* 0x000fc80007ffe0ff */
[----:B------:R-:W-:Y:S02]  /*138a0*/  LEA.HI.X R3, R12, c[0x0][0x454], R7, 0x2, P0 ;  /* 0x000115000c037a11 */ /* 0x000fe400000f1407 */
[----:B------:R-:W-:-:S05]  /*138b0*/  MOV R7, 0xff800000 ;  /* 0xff80000000077802 */ /* 0x000fca0000000f00 */
[----:B------:R1:W-:Y:S02]  /*138c0*/  STG.E [R2.64], R7 ;  /* 0x0000000702007986 */ /* 0x0003e4000c10192a */
.L_x_216:
[----:B------:R-:W-:Y:S05]  /*138d0*/  BSYNC B0 ;  /* 0x0000000000007941 */ /* 0x000fea0003800000 */
.L_x_215:
[----:B-1----:R-:W1:Y:S01]  /*138e0*/  S2R R7, SR_CTAID.X ;  /* 0x0000000000077919 */ /* 0x002e620000002500 */
[----:B------:R-:W-:Y:S01]  /*138f0*/  SHF.R.S32.HI R6, RZ, 0x1f, R5 ;  /* 0x0000001fff067819 */ /* 0x000fe20000011405 */
[----:B------:R-:W-:Y:S01]  /*13900*/  IMAD.MOV.U32 R3, RZ, RZ, c[0x0][0x4e8] ;  /* 0x00013a00ff037624 */ /* 0x000fe200078e00ff */
[----:B------:R-:W-:Y:S01]  /*13910*/  ULDC.64 UR4, c[0x0][0x3e8] ;  /* 0x0000fa0000047ab9 */ /* 0x000fe20000000a00 */
[----:B------:R-:W-:Y:S01]  /*13920*/  IMAD R11, R11, c[0x0][0x3f0], RZ ;  /* 0x0000fc000b0b7a24 */ /* 0x000fe200078e02ff */
[----:B------:R-:W-:Y:S01]  /*13930*/  LEA.HI R6, R6, R5, RZ, 0x3 ;  /* 0x0000000506067211 */ /* 0x000fe200078f18ff */
[----:B------:R-:W-:Y:S01]  /*13940*/  UIMAD UR6, UR6, UR4, URZ ;  /* 0x00000004060672a4 */ /* 0x000fe2000f8e023f */
[C---:B------:R-:W-:Y:S01]  /*13950*/  ISETP.NE.AND P0, PT, R3.reuse, 0x1, PT ;  /* 0x000000010300780c */ /* 0x040fe20003f05270 */
[----:B------:R-:W-:Y:S01]  /*13960*/  UIMAD.WIDE.U32 UR8, UR12, UR4, URZ ;  /* 0x000000040c0872a5 */ /* 0x000fe2000f8e003f */
[----:B------:R-:W-:Y:S01]  /*13970*/  LOP3.LUT R0, R6, 0xfffffff8, RZ, 0xc0, !PT ;  /* 0xfffffff806007812 */ /* 0x000fe200078ec0ff */
[----:B------:R-:W-:Y:S01]  /*13980*/  UIMAD UR4, UR12, UR5, UR6 ;  /* 0x000000050c0472a4 */ /* 0x000fe2000f8e0206 */
[----:B------:R-:W-:Y:S01]  /*13990*/  SHF.R.S32.HI R6, RZ, 0x3, R6 ;  /* 0x00000003ff067819 */ /* 0x000fe20000011406 */
[----:B------:R-:W-:Y:S01]  /*139a0*/  IMAD R3, R3, c[0x0][0x388], RZ ;  /* 0x0000e20003037a24 */ /* 0x000fe200078e02ff */
[----:B------:R-:W-:Y:S01]  /*139b0*/  BSSY B0, `(.L_x_217) ;  /* 0x000002c000007945 */ /* 0x000fe20003800000 */
[----:B------:R-:W-:Y:S01]  /*139c0*/  IMAD.IADD R5, R5, 0x1, -R0 ;  /* 0x0000000105057824 */ /* 0x000fe200078e0a00 */
[----:B------:R-:W-:Y:S01]  /*139d0*/  UIADD3 UR4, UR9, UR4, URZ ;  /* 0x0000000409047290 */ /* 0x000fe2000fffe03f */
[----:B------:R-:W-:Y:S01]  /*139e0*/  IMAD.U32 R13, RZ, RZ, UR9 ;  /* 0x00000009ff0d7e24 */ /* 0x000fe2000f8e00ff */
[----:B------:R-:W-:Y:S01]  /*139f0*/  MOV R12, UR8 ;  /* 0x00000008000c7c02 */ /* 0x000fe20008000f00 */
[----:B------:R-:W-:Y:S01]  /*13a00*/  IMAD R0, R8, c[0x0][0x3f4], R11 ;  /* 0x0000fd0008007a24 */ /* 0x000fe200078e020b */
[----:B------:R-:W-:-:S02]  /*13a10*/  LEA R4, R5, R6, 0x5 ;  /* 0x0000000605047211 */ /* 0x000fc400078e28ff */
[----:B------:R-:W-:Y:S02]  /*13a20*/  MOV R13, UR4 ;  /* 0x00000004000d7c02 */ /* 0x000fe40008000f00 */
[----:B------:R-:W-:Y:S01]  /*13a30*/  SHF.L.U32 R5, R5, 0x3, RZ ;  /* 0x0000000305057819 */ /* 0x000fe200000006ff */
[C---:B-1----:R-:W-:Y:S01]  /*13a40*/  IMAD R4, R7.reuse, 0x80, R4 ;  /* 0x0000008007047824 */ /* 0x042fe200078e0204 */
[----:B------:R-:W-:Y:S01]  /*13a50*/  LEA R6, R7, R6, 0x7 ;  /* 0x0000000607067211 */ /* 0x000fe200078e38ff */
[----:B------:R-:W-:-:S04]  /*13a60*/  IMAD.WIDE.U32 R12, R8, c[0x0][0x3f0], R12 ;  /* 0x0000fc00080c7a25 */ /* 0x000fc800078e000c */
[----:B------:R-:W-:-:S04]  /*13a70*/  @P0 IMAD.HI.U32 R2, R4, c[0x0][0x4ec], RZ ;  /* 0x00013b0004020a27 */ /* 0x000fc800078e00ff */
[----:B------:R-:W-:Y:S01]  /*13a80*/  IMAD.MOV.U32 R9, RZ, RZ, R4 ;  /* 0x000000ffff097224 */ /* 0x000fe200078e0004 */
[----:B------:R-:W-:Y:S01]  /*13a90*/  @P0 SHF.R.U32.HI R9, RZ, c[0x0][0x4f0], R2 ;  /* 0x00013c00ff090a19 */ /* 0x000fe20000011602 */
[----:B------:R-:W-:-:S03]  /*13aa0*/  IMAD.IADD R13, R13, 0x1, R0 ;  /* 0x000000010d0d7824 */ /* 0x000fc600078e0200 */
[----:B------:R-:W-:Y:S01]  /*13ab0*/  SHF.R.S32.HI R2, RZ, 0x1f, R9 ;  /* 0x0000001fff027819 */ /* 0x000fe20000011409 */
[C---:B------:R-:W-:Y:S01]  /*13ac0*/  IMAD.WIDE.U32 R12, R9.reuse, c[0x0][0x3e0], R12 ;  /* 0x0000f800090c7a25 */ /* 0x040fe200078e000c */
[----:B------:R-:W-:-:S03]  /*13ad0*/  IADD3 R11, -R9, RZ, RZ ;  /* 0x000000ff090b7210 */ /* 0x000fc60007ffe1ff */
[----:B------:R-:W-:Y:S02]  /*13ae0*/  IMAD R2, R2, c[0x0][0x3e0], RZ ;  /* 0x0000f80002027a24 */ /* 0x000fe400078e02ff */
[----:B------:R-:W-:Y:S01]  /*13af0*/  IMAD R11, R11, c[0x0][0x4e8], R4 ;  /* 0x00013a000b0b7a24 */ /* 0x000fe200078e0204 */
[----:B------:R-:W-:Y:S01]  /*13b00*/  IADD3 R4, R5, 0x40, RZ ;  /* 0x0000004005047810 */ /* 0x000fe20007ffe0ff */
[----:B------:R-:W-:-:S03]  /*13b10*/  IMAD R9, R9, c[0x0][0x3e4], R2 ;  /* 0x0000f90009097a24 */ /* 0x000fc600078e0202 */
[----:B------:R-:W-:Y:S02]  /*13b20*/  SHF.R.S32.HI R0, RZ, 0x1f, R11 ;  /* 0x0000001fff007819 */ /* 0x000fe4000001140b */
[----:B------:R-:W-:-:S03]  /*13b30*/  IADD3 R13, R13, R9, RZ ;  /* 0x000000090d0d7210 */ /* 0x000fc60007ffe0ff */
[----:B------:R-:W-:Y:S02]  /*13b40*/  IMAD R0, R0, c[0x0][0x3d8], RZ ;  /* 0x0000f60000007a24 */ /* 0x000fe400078e02ff */
[----:B------:R-:W-:-:S04]  /*13b50*/  IMAD.WIDE.U32 R12, R11, c[0x0][0x3d8], R12 ;  /* 0x0000f6000b0c7a25 */ /* 0x000fc800078e000c */
[----:B------:R-:W-:Y:S01]  /*13b60*/  IMAD R0, R11, c[0x0][0x3dc], R0 ;  /* 0x0000f7000b007a24 */ /* 0x000fe200078e0200 */
[----:B------:R-:W-:-:S03]  /*13b70*/  LEA R2, P0, R12, c[0x0][0x380], 0x1 ;  /* 0x0000e0000c027a11 */ /* 0x000fc600078008ff */
[----:B------:R-:W-:Y:S02]  /*13b80*/  IMAD.IADD R9, R13, 0x1, R0 ;  /* 0x000000010d097824 */ /* 0x000fe400078e0200 */
[----:B------:R1:W2:Y:S03]  /*13b90*/  SHFL.IDX PT, R8, R2, RZ, 0x181f ;  /* 0x00181fff02087589 */ /* 0x0002a600000e0000 */
[----:B------:R-:W-:Y:S02]  /*13ba0*/  LEA.HI.X R0, R12, c[0x0][0x384], R9, 0x1, P0 ;  /* 0x0000e1000c007a11 */ /* 0x000fe400000f0c09 */
[----:B------:R-:W-:-:S03]  /*13bb0*/  ISETP.GE.AND P0, PT, R6, R3, PT ;  /* 0x000000030600720c */ /* 0x000fc60003f06270 */
[----:B------:R1:W3:Y:S10]  /*13bc0*/  SHFL.IDX PT, R9, R0, RZ, 0x181f ;  /* 0x00181fff00097589 */ /* 0x0002f400000e0000 */
        /* <DEDUP_REMOVED lines=10> */
.L_x_218:
[----:B------:R-:W-:Y:S05]  /*13c70*/  BSYNC B0 ;  /* 0x0000000000007941 */ /* 0x000fea0003800000 */
.L_x_217:
[----:B--2---:R-:W-:Y:S01]  /*13c80*/  IADD3 R10, R6, 0x20, RZ ;  /* 0x00000020060a7810 */ /* 0x004fe20007ffe0ff */
[----:B---3--:R2:W3:Y:S01]  /*13c90*/  SHFL.IDX PT, R9, R0, 0x1, 0x181f ;  /* 0x00381f0000097f89 */ /* 0x0084e200000e0000 */
[----:B------:R-:W-:Y:S02]  /*13ca0*/  BSSY B0, `(.L_x_219) ;  /* 0x000000d000007945 */ /* 0x000fe40003800000 */
[----:B------:R-:W-:Y:S01]  /*13cb0*/  ISETP.GE.AND P0, PT, R10, R3, PT ;  /* 0x000000030a00720c */ /* 0x000fe20003f06270 */
[----:B------:R2:W4:-:S12]  /*13cc0*/  SHFL.IDX PT, R8, R2, 0x1, 0x181f ;  /* 0x00381f0002087f89 */ /* 0x00051800000e0000 */
[----:B------:R-:W-:Y:S05]  /*13cd0*/  @P0 BRA `(.L_x_220) ;  /* 0x0000009000000947 */ /* 0x000fea0003800000 */
[----:B------:R-:W-:Y:S02]  /*13ce0*/  ISETP.GE.AND P0, PT, R4, c[0x0][0x3c8], PT ;  /* 0x0000f20004007a0c */ /* 0x000fe40003f06270 */
[----:B------:R-:W-:-:S11]  /*13cf0*/  ISETP.GE.AND P1, PT, R5, c[0x0][0x3c8], PT ;  /* 0x0000f20005007a0c */ /* 0x000fd60003f26270 */
[----:B------:R-:W-:Y:S02]  /*13d00*/  @!P0 SHF.R.S32.HI R7, RZ, 0x1f, R4 ;  /* 0x0000001fff078819 */ /* 0x000fe40000011404 */
[----:B---34-:R-:W-:Y:S02]  /*13d10*/  @!P1 IMAD.WIDE R10, R5, 0x2, R8 ;  /* 0x00000002050a9825 */ /* 0x018fe400078e0208 */
[----:B------:R-:W-:-:S03]  /*13d20*/  @!P0 LEA.HI R7, R7, R4, RZ, 0x3 ;  /* 0x0000000407078211 */ /* 0x000fc600078f18ff */
[----:B------:R3:W-:Y:S01]  /*13d30*/  @!P1 ST.E.128 [R10.64], RZ ;  /* 0x000000ff0a009985 */ /* 0x0007e2000c101d2a */
[----:B------:R-:W-:-:S05]  /*13d40*/  @!P0 LOP3.LUT R7, R7, 0xfffffff8, RZ, 0xc0, !PT ;  /* 0xfffffff807078812 */ /* 0x000fca00078ec0ff */
[----:B------:R-:W-:-:S05]  /*13d50*/  @!P0 IMAD.WIDE R8, R7, 0x2, R8 ;  /* 0x0000000207088825 */ /* 0x000fca00078e0208 */
[----:B------:R3:W-:Y:S02]  /*13d60*/  @!P0 ST.E.128 [R8.64], RZ ;  /* 0x000000ff08008985 */ /* 0x0007e4000c101d2a */
.L_x_220:
[----:B------:R-:W-:Y:S05]  /*13d70*/  BSYNC B0 ;  /* 0x0000000000007941 */ /* 0x000fea0003800000 */
.L_x_219:
[----:B---3--:R-:W-:Y:S01]  /*13d80*/  IADD3 R10, R6, 0x40, RZ ;  /* 0x00000040060a7810 */ /* 0x008fe20007ffe0ff */
[----:B------:R3:W1:Y:S01]  /*13d90*/  SHFL.IDX PT, R9, R0, 0x2, 0x181f ;  /* 0x00581f0000097f89 */ /* 0x00066200000e0000 */
[----:B------:R-:W-:Y:S02]  /*13da0*/  BSSY B0, `(.L_x_221) ;  /* 0x000000d000007945 */ /* 0x000fe40003800000 */
[----:B------:R-:W-:Y:S01]  /*13db0*/  ISETP.GE.AND P0, PT, R10, R3, PT ;  /* 0x000000030a00720c */ /* 0x000fe20003f06270 */
[----:B----4-:R3:W4:-:S12]  /*13dc0*/  SHFL.IDX PT, R8, R2, 0x2, 0x181f ;  /* 0x00581f0002087f89 */ /* 0x01071800000e0000 */
        /* <DEDUP_REMOVED lines=8> */
[----:B------:R-:W-:-:S05]  /*13e50*/  @!P0 IMAD.WIDE R8, R7, 0x2, R8 ;  /* 0x0000000207088825 */ /* 0x000fca00078e0208 */
[----:B------:R1:W-:Y:S02]  /*13e60*/  @!P0 ST.E.128 [R8.64], RZ ;  /* 0x000000ff08008985 */ /* 0x0003e4000c101d2a */
.L_x_222:
[----:B------:R-:W-:Y:S05]  /*13e70*/  BSYNC B0 ;  /* 0x0000000000007941 */ /* 0x000fea0003800000 */
.L_x_221:
[----:B------:R-:W-:Y:S01]  /*13e80*/  IADD3 R6, R6, 0x60, RZ ;  /* 0x0000006006067810 */ /* 0x000fe20007ffe0ff */
[----:B-1----:R1:W2:Y:S03]  /*13e90*/  SHFL.IDX PT, R9, R0, 0x3, 0x181f ;  /* 0x00781f0000097f89 */ /* 0x0022a600000e0000 */
[----:B------:R-:W-:Y:S01]  /*13ea0*/  ISETP.GE.AND P0, PT, R6, R3, PT ;  /* 0x000000030600720c */ /* 0x000fe20003f06270 */
[----:B----4-:R1:W4:-:S12]  /*13eb0*/  SHFL.IDX PT, R8, R2, 0x3, 0x181f ;  /* 0x00781f0002087f89 */ /* 0x01031800000e0000 */
[----:B------:R-:W-:Y:S05]  /*13ec0*/  @P0 EXIT ;  /* 0x000000000000094d */ /* 0x000fea0003800000 */
[----:B------:R-:W-:-:S13]  /*13ed0*/  ISETP.GE.AND P0, PT, R5, c[0x0][0x3c8], PT ;  /* 0x0000f20005007a0c */ /* 0x000fda0003f06270 */
[----:B-1234-:R-:W-:-:S05]  /*13ee0*/  @!P0 IMAD.WIDE R2, R5, 0x2, R8 ;  /* 0x0000000205028825 */ /* 0x01efca00078e0208 */
        /* <DEDUP_REMOVED lines=9> */
.L_x_223:
        /* <DEDUP_REMOVED lines=16> */
.L_x_4333:


//--------------------- .text._ZN7cutlass13device_kernelIN5flash19enable_sm80_to_sm89INS1_16FlashAttnFwdSm80INS1_25CollectiveMainloopFwdSm80ILi8ELi1ELb1EN4cute5tupleIJNS5_1CILi128EEENS7_ILi96EEES8_EEELi128ENS_6half_tEfNS_4arch4Sm80ELb0ELb1ELb1ELb1ELb1ELb0ELb1ELb0EEENS1_21CollectiveEpilogueFwdINS6_IJS8_S8_S9_EEENS6_IJNS7_ILi1EEESH_SH_EEESB_SD_Li256ELb1ELb1ELb0ELb0EEENS1_19SingleTileSchedulerILb1ELb0ELb1ELi128EEEEEEEEEvNT_6ParamsE --------------------------
	.section	.text._ZN7cutlass13device_kernelIN5flash19enable_sm80_to_sm89INS1_16FlashAttnFwdSm80INS1_25CollectiveMainloopFwdSm80ILi8ELi1ELb1EN4cute5tupleIJNS5_1CILi128EEENS7_ILi96EEES8_EEELi128ENS_6half_tEfNS_4arch4Sm80ELb0ELb1ELb1ELb1ELb1ELb0ELb1ELb0EEENS1_21CollectiveEpilogueFwdINS6_IJS8_S8_S9_EEENS6_IJNS7_ILi1EEESH_SH_EEESB_SD_Li256ELb1ELb1ELb0ELb0EEENS1_19SingleTileSchedulerILb1ELb0ELb1ELi128EEEEEEEEEvNT_6ParamsE,"ax",@progbits
	.sectioninfo	@"SHI_REGISTERS=255"
	.align	128
.text._ZN7cutlass13device_kernelIN5flash19enable_sm80_to_sm89INS1_16FlashAttnFwdSm80INS1_25CollectiveMainloopFwdSm80ILi8ELi1ELb1EN4cute5tupleIJNS5_1CILi128EEENS7_ILi96EEES8_EEELi128ENS_6half_tEfNS_4arch4Sm80ELb0ELb1ELb1ELb1ELb1ELb0ELb1ELb0EEENS1_21CollectiveEpilogueFwdINS6_IJS8_S8_S9_EEENS6_IJNS7_ILi1EEESH_SH_EEESB_SD_Li256ELb1ELb1ELb0ELb0EEENS1_19SingleTileSchedulerILb1ELb0ELb1ELi128EEEEEEEEEvNT_6ParamsE:
        .type           _ZN7cutlass13device_kernelIN5flash19enable_sm80_to_sm89INS1_16FlashAttnFwdSm80INS1_25CollectiveMainloopFwdSm80ILi8ELi1ELb1EN4cute5tupleIJNS5_1CILi128EEENS7_ILi96EEES8_EEELi128ENS_6half_tEfNS_4arch4Sm80ELb0ELb1ELb1ELb1ELb1ELb0ELb1ELb0EEENS1_21CollectiveEpilogueFwdINS6_IJS8_S8_S9_EEENS6_IJNS7_ILi1EEESH_SH_EEESB_SD_Li256ELb1ELb1ELb0ELb0EEENS1_19SingleTileSchedulerILb1ELb0ELb1ELi128EEEEEEEEEvNT_6ParamsE,@function
        .size           _ZN7cutlass13device_kernelIN5flash19enable_sm80_to_sm89INS1_16FlashAttnFwdSm80INS1_25CollectiveMainloopFwdSm80ILi8ELi1ELb1EN4cute5tupleIJNS5_1CILi128EEENS7_ILi96EEES8_EEELi128ENS_6half_tEfNS_4arch4Sm80ELb0ELb1ELb1ELb1ELb1ELb0ELb1ELb0EEENS1_21CollectiveEpilogueFwdINS6_IJS8_S8_S9_EEENS6_IJNS7_ILi1EEESH_SH_EEESB_SD_Li256ELb1ELb1ELb0ELb0EEENS1_19SingleTileSchedulerILb1ELb0ELb1ELi128EEEEEEEEEvNT_6ParamsE,(.L_x_4334 - _ZN7cutlass13device_kernelIN5flash19enable_sm80_to_sm89INS1_16FlashAttnFwdSm80INS1_25CollectiveMainloopFwdSm80ILi8ELi1ELb1EN4cute5tupleIJNS5_1CILi128EEENS7_ILi96EEES8_EEELi128ENS_6half_tEfNS_4arch4Sm80ELb0ELb1ELb1ELb1ELb1ELb0ELb1ELb0EEENS1_21CollectiveEpilogueFwdINS6_IJS8_S8_S9_EEENS6_IJNS7_ILi1EEESH_SH_EEESB_SD_Li256ELb1ELb1ELb0ELb0EEENS1_19SingleTileSchedulerILb1ELb0ELb1ELi128EEEEEEEEEvNT_6ParamsE)
        .other          _ZN7cutlass13device_kernelIN5flash19enable_sm80_to_sm89INS1_16FlashAttnFwdSm80INS1_25CollectiveMainloopFwdSm80ILi8ELi1ELb1EN4cute5tupleIJNS5_1CILi128EEENS7_ILi96EEES8_EEELi128ENS_6half_tEfNS_4arch4Sm80ELb0ELb1ELb1ELb1ELb1ELb0ELb1ELb0EEENS1_21CollectiveEpilogueFwdINS6_IJS8_S8_S9_EEENS6_IJNS7_ILi1EEESH_SH_EEESB_SD_Li256ELb1ELb1ELb0ELb0EEENS1_19SingleTileSchedulerILb1ELb0ELb1ELi128EEEEEEEEEvNT_6ParamsE,@"STO_CUDA_ENTRY STV_DEFAULT"
_ZN7cutlass13device_kernelIN5flash19enable_sm80_to_sm89INS1_16FlashAttnFwdSm80INS1_25CollectiveMainloopFwdSm80ILi8ELi1ELb1EN4cute5tupleIJNS5_1CILi128EEENS7_ILi96EEES8_EEELi128ENS_6half_tEfNS_4arch4Sm80ELb0ELb1ELb1ELb1ELb1ELb0ELb1ELb0EEENS1_21CollectiveEpilogueFwdINS6_IJS8_S8_S9_EEENS6_IJNS7_ILi1EEESH_SH_EEESB_SD_Li256ELb1ELb1ELb0ELb0EEENS1_19SingleTileSchedulerILb1ELb0ELb1ELi128EEEEEEEEEvNT_6ParamsE:
[----:B------:R-:W-:Y:S02]  /*0000*/  MOV R1, c[0x0][0x28] ;  /* 0x00000a0000017a02 */ /* 0x000fe40000000f00 */
[----:B------:R-:W1:Y:S01]  /*0010*/  S2R R137, SR_TID.X ;  /* 0x0000000000897919 */ /* 0x000e620000002100 */
[----:B------:R-:W-:Y:S01]  /*0020*/  IMAD.MOV.U32 R26, RZ, RZ, 0x4 ;  /* 0x00000004ff1a7424 */ /* 0x000fe200078e00ff */
[----:B------:R-:W2:Y:S01]  /*0030*/  S2UR UR4, SR_CTAID.X ;  /* 0x00000000000479c3 */ /* 0x000ea20000002500 */
[----:B------:R-:W-:Y:S01]  /*0040*/  ULDC.64 UR6, c[0x0][0x118] ;  /* 0x0000460000067ab9 */ /* 0x000fe20000000a00 */
[----:B------:R-:W3:Y:S01]  /*0050*/  S2R R5, SR_CTAID.Z ;  /* 0x0000000000057919 */ /* 0x000ee20000002700 */
[----:B------:R-:W-:Y:S02]  /*0060*/  IADD3 R1, R1, -0x30, RZ ;  /* 0xffffffd001017810 */ /* 0x000fe40007ffe0ff */
[----:B-1----:R-:W-:Y:S01]  /*0070*/  SHF.R.U32.HI R0, RZ, 0x5, R137 ;  /* 0x00000005ff007819 */ /* 0x002fe20000011689 */
[----:B---3--:R-:W-:-:S05]  /*0080*/  IMAD.WIDE R2, R5, R26, c[0x0][0x568] ;  /* 0x00015a0005027625 */ /* 0x008fca00078e021a */
[----:B------:R-:W1:Y:S02]  /*0090*/  SHFL.IDX PT, R0, R0, RZ, 0x1f ;  /* 0x00001fff00007589 */ /* 0x000e6400000e0000 */
[----:B-1----:R-:W-:-:S13]  /*00a0*/  ISETP.NE.AND P0, PT, R0, RZ, PT ;  /* 0x000000ff0000720c */ /* 0x002fda0003f05270 */
[----:B--2---:R-:W-:Y:S05]  /*00b0*/  @!P0 BRA `(.L_x_224) ;  /* 0x0000015000008947 */ /* 0x004fea0003800000 */
[----:B------:R-:W-:-:S04]  /*00c0*/  ISETP.NE.U32.AND P0, PT, RZ, c[0x0][0x568], PT ;  /* 0x00015a00ff007a0c */ /* 0x000fc80003f05070 */
[----:B------:R-:W-:-:S13]  /*00d0*/  ISETP.NE.AND.EX P0, PT, RZ, c[0x0][0x56c], PT, P0 ;  /* 0x00015b00ff007a0c */ /* 0x000fda0003f05300 */
[----:B------:R-:W-:Y:S05]  /*00e0*/  @!P0 BRA `(.L_x_225) ;  /* 0x0000002000008947 */ /* 0x000fea0003800000 */
[----:B------:R1:W5:Y:S01]  /*00f0*/  LDG.E R0, [R2.64] ;  /* 0x0000000602007981 */ /* 0x000362000c1e1900 */
[----:B------:R-:W-:Y:S05]  /*0100*/  BRA `(.L_x_226) ;  /* 0x0000009000007947 */ /* 0x000fea0003800000 */
.L_x_225:
[----:B------:R-:W-:-:S04]  /*0110*/  ISETP.NE.U32.AND P0, PT, RZ, c[0x0][0x560], PT ;  /* 0x00015800ff007a0c */ /* 0x000fc80003f05070 */
[----:B------:R-:W-:-:S13]  /*0120*/  ISETP.NE.AND.EX P0, PT, RZ, c[0x0][0x564], PT, P0 ;  /* 0x00015900ff007a0c */ /* 0x000fda0003f05300 */
[----:B------:R-:W-:Y:S05]  /*0130*/  @!P0 BRA `(.L_x_227) ;  /* 0x0000005000008947 */ /* 0x000fea0003800000 */
[----:B------:R-:W-:-:S05]  /*0140*/  IMAD.WIDE R2, R5, R26, c[0x0][0x560] ;  /* 0x0001580005027625 */ /* 0x000fca00078e021a */
[----:B------:R-:W2:Y:S04]  /*0150*/  LDG.E R4, [R2.64] ;  /* 0x0000000602047981 */ /* 0x000ea8000c1e1900 */
[----:B------:R-:W2:Y:S02]  /*0160*/  LDG.E R0, [R2.64+0x4] ;  /* 0x0000040602007981 */ /* 0x000ea4000c1e1900 */
[----:B--2---:R-:W-:Y:S01]  /*0170*/  IADD3 R0, -R4, R0, RZ ;  /* 0x0000000004007210 */ /* 0x004fe20007ffe1ff */
[----:B------:R-:W-:Y:S05]  /*0180*/  BRA `(.L_x_226) ;  /* 0x0000001000007947 */ /* 0x000fea0003800000 */
.L_x_227:
[----:B------:R-:W-:-:S04]  /*0190*/  MOV R0, c[0x0][0x54c] ;  /* 0x0001530000007a02 */ /* 0x000fc80000000f00 */
.L_x_226:
[----:B------:R-:W-:Y:S01]  /*01a0*/  USHF.L.U32 UR4, UR4, 0x7, URZ ;  /* 0x0000000704047899 */ /* 0x000fe2000800063f */
[----:B-----5:R-:W-:-:S05]  /*01b0*/  IMAD R0, R0, c[0x0][0x548], RZ ;  /* 0x0001520000007a24 */ /* 0x020fca00078e02ff */
[----:B------:R-:W-:-:S04]  /*01c0*/  MOV R8, UR4 ;  /* 0x0000000400087c02 */ /* 0x000fc80008000f00 */
[----:B------:R-:W-:-:S04]  /*01d0*/  ISETP.GE.AND P0, PT, R8, R0, PT ;  /* 0x000000000800720c */ /* 0x000fc80003f06270 */
[----:B------:R-:W-:-:S05]  /*01e0*/  SEL R0, R5, 0xffffffff, !P0 ;  /* 0xffffffff05007807 */ /* 0x000fca0004000000 */
[----:B------:R2:W-:Y:S01]  /*01f0*/  STL [R1+0x24], R0 ;  /* 0x0000240001007387 */ /* 0x0005e20000100800 */
[----:B------:R-:W-:Y:S05]  /*0200*/  BRA `(.L_x_228) ;  /* 0x0000014000007947 */ /* 0x000fea0003800000 */
.L_x_224:
[----:B------:R-:W-:-:S04]  /*0210*/  ISETP.NE.U32.AND P0, PT, RZ, c[0x0][0x568], PT ;  /* 0x00015a00ff007a0c */ /* 0x000fc80003f05070 */
[----:B------:R-:W-:-:S13]  /*0220*/  ISETP.NE.AND.EX P0, PT, RZ, c[0x0][0x56c], PT, P0 ;  /* 0x00015b00ff007a0c */ /* 0x000fda0003f05300 */
[----:B------:R-:W-:Y:S05]  /*0230*/  @!P0 BRA `(.L_x_229) ;  /* 0x0000002000008947 */ /* 0x000fea0003800000 */
[----:B------:R1:W5:Y:S01]  /*0240*/  LDG.E R0, [R2.64] ;  /* 0x0000000602007981 */ /* 0x000362000c1e1900 */
[----:B------:R-:W-:Y:S05]  /*0250*/  BRA `(.L_x_230) ;  /* 0x0000009000007947 */ /* 0x000fea0003800000 */
.L_x_229:
        /* <DEDUP_REMOVED lines=8> */
.L_x_231:
[----:B------:R-:W-:-:S04]  /*02e0*/  MOV R0, c[0x0][0x54c] ;  /* 0x0001530000007a02 */ /* 0x000fc80000000f00 */
.L_x_230:
[----:B------:R-:W-:Y:S01]  /*02f0*/  USHF.L.U32 UR4, UR4, 0x7, URZ ;  /* 0x0000000704047899 */ /* 0x000fe2000800063f */
[----:B-----5:R-:W-:-:S05]  /*0300*/  IMAD R0, R0, c[0x0][0x548], RZ ;  /* 0x0001520000007a24 */ /* 0x020fca00078e02ff */
[----:B------:R-:W-:-:S04]  /*0310*/  MOV R8, UR4 ;  /* 0x0000000400087c02 */ /* 0x000fc80008000f00 */
[----:B------:R-:W-:-:S04]  /*0320*/  ISETP.GE.AND P0, PT, R8, R0, PT ;  /* 0x000000000800720c */ /* 0x000fc80003f06270 */
[----:B------:R-:W-:-:S05]  /*0330*/  SEL R0, R5, 0xffffffff, !P0 ;  /* 0xffffffff05007807 */ /* 0x000fca0004000000 */
[----:B------:R2:W-:Y:S04]  /*0340*/  STL [R1+0x24], R0 ;  /* 0x0000240001007387 */ /* 0x0005e80000100800 */
.L_x_228:
[----:B------:R-:W3:Y:S02]  /*0350*/  LDL R30, [R1+0x24] ;  /* 0x00002400011e7983 */ /* 0x000ee40000100800 */
[----:B---3--:R-:W-:-:S13]  /*0360*/  ISETP.GE.AND P0, PT, R30, RZ, PT ;  /* 0x000000ff1e00720c */ /* 0x008fda0003f06270 */
[----:B------:R-:W-:Y:S05]  /*0370*/  @!P0 EXIT ;  /* 0x000000000000894d */ /* 0x000fea0003800000 */
[----:B------:R-:W-:Y:S01]  /*0380*/  ISETP.NE.U32.AND P0, PT, RZ, c[0x0][0x360], PT ;  /* 0x0000d800ff007a0c */ /* 0x000fe20003f05070 */
[----:B--2---:R-:W-:Y:S01]  /*0390*/  IMAD.MOV.U32 R0, RZ, RZ, c[0x0][0x168] ;  /* 0x00005a00ff007624 */ /* 0x004fe200078e00ff */
[----:B------:R-:W-:Y:S01]  /*03a0*/  ISETP.NE.U32.AND P2, PT, RZ, c[0x0][0x370], PT ;  /* 0x0000dc00ff007a0c */ /* 0x000fe20003f45070 */
[----:B------:R-:W-:Y:S01]  /*03b0*/  IMAD.MOV.U32 R148, RZ, RZ, RZ ;  /* 0x000000ffff947224 */ /* 0x000fe200078e00ff */
[----:B------:R-:W-:Y:S01]  /*03c0*/  ISETP.NE.AND.EX P0, PT, RZ, c[0x0][0x364], PT, P0 ;  /* 0x0000d900ff007a0c */ /* 0x000fe20003f05300 */
[----:B-1----:R-:W-:Y:S01]  /*03d0*/  IMAD.WIDE R2, R30, R26, c[0x0][0x348] ;  /* 0x0000d2001e027625 */ /* 0x002fe200078e021a */
[----:B------:R-:W-:Y:S02]  /*03e0*/  ISETP.NE.AND.EX P2, PT, RZ, c[0x0][0x374], PT, P2 ;  /* 0x0000dd00ff007a0c */ /* 0x000fe40003f45320 */
[----:B------:R-:W-:Y:S02]  /*03f0*/  ISETP.NE.U32.AND P1, PT, RZ, c[0x0][0x348], PT ;  /* 0x0000d200ff007a0c */ /* 0x000fe40003f25070 */
[----:B------:R-:W-:-:S02]  /*0400*/  MOV R9, RZ ;  /* 0x000000ff00097202 */ /* 0x000fc40000000f00 */
[----:B------:R-:W-:-:S05]  /*0410*/  ISETP.NE.AND.EX P1, PT, RZ, c[0x0][0x34c], PT, P1 ;  /* 0x0000d300ff007a0c */ /* 0x000fca0003f25310 */
[----:B------:R-:W-:-:S04]  /*0420*/  @P0 IMAD.WIDE R4, R30, R26, c[0x0][0x360] ;  /* 0x0000d8001e040625 */ /* 0x000fc800078e021a */
[----:B------:R-:W-:Y:S01]  /*0430*/  @P2 IMAD.WIDE R6, R30, R26, c[0x0][0x370] ;  /* 0x0000dc001e062625 */ /* 0x000fe200078e021a */
[----:B------:R1:W2:Y:S04]  /*0440*/  @P0 LDG.E R0, [R4.64] ;  /* 0x0000000604000981 */ /* 0x0002a8000c1e1900 */
[----:B------:R-:W3:Y:S04]  /*0450*/  @P2 LDG.E R148, [R6.64] ;  /* 0x0000000606942981 */ /* 0x000ee8000c1e1900 */
[----:B------:R4:W5:Y:S04]  /*0460*/  @P1 LDG.E R9, [R2.64] ;  /* 0x0000000602091981 */ /* 0x000968000c1e1900 */
[----:B------:R-:W4:Y:S01]  /*0470*/  S2R R34, SR_CTAID.Y ;  /* 0x0000000000227919 */ /* 0x000f220000002600 */
[----:B------:R-:W-:-:S02]  /*0480*/  ULDC UR5, c[0x0][0x2ac] ;  /* 0x0000ab0000057ab9 */ /* 0x000fc40000000800 */
[----:B------:R-:W-:Y:S02]  /*0490*/  ULDC UR4, c[0x0][0x1d0] ;  /* 0x0000740000047ab9 */ /* 0x000fe40000000800 */
[----:B------:R-:W-:-:S06]  /*04a0*/  UIMAD UR4, UR5, UR4, URZ ;  /* 0x00000004050472a4 */ /* 0x000fcc000f8e023f */
[----:B-1----:R-:W-:Y:S02]  /*04b0*/  MOV R4, UR4 ;  /* 0x0000000400047c02 */ /* 0x002fe40008000f00 */
[----:B----4-:R-:W-:Y:S01]  /*04c0*/  SHF.R.S32.HI R31, RZ, 0x1f, R34 ;  /* 0x0000001fff1f7819 */ /* 0x010fe20000011422 */
[----:B--2---:R1:W-:Y:S04]  /*04d0*/  STL [R1], R0 ;  /* 0x0000000001007387 */ /* 0x0043e80000100800 */
[----:B---3--:R1:W-:Y:S01]  /*04e0*/  STL [R1+0x10], R148 ;  /* 0x0000109401007387 */ /* 0x0083e20000100800 */
[----:B------:R-:W-:Y:S01]  /*04f0*/  IMAD.MOV.U32 R138, RZ, RZ, R0 ;  /* 0x000000ffff8a7224 */ /* 0x000fe200078e0000 */
[----:B------:R-:W-:Y:S05]  /*0500*/  @P0 BRA `(.L_x_232) ;  /* 0x0000005000000947 */ /* 0x000fea0003800000 */
[----:B------:R-:W-:Y:S05]  /*0510*/  @!P1 BRA `(.L_x_232) ;  /* 0x0000004000009947 */ /* 0x000fea0003800000 */
[----:B-1----:R1:W2:Y:S04]  /*0520*/  LDG.E R0, [R2.64] ;  /* 0x0000000602007981 */ /* 0x0022a8000c1e1900 */
[----:B-1----:R-:W2:Y:S02]  /*0530*/  LDG.E R2, [R2.64+0x4] ;  /* 0x0000040602027981 */ /* 0x002ea4000c1e1900 */
[----:B--2---:R-:W-:-:S05]  /*0540*/  IADD3 R138, -R0, R2, RZ ;  /* 0x00000002008a7210 */ /* 0x004fca0007ffe1ff */
[----:B------:R1:W-:Y:S02]  /*0550*/  STL [R1], R138 ;  /* 0x0000008a01007387 */ /* 0x0003e40000100800 */
.L_x_232:
[----:B------:R-:W-:-:S04]  /*0560*/  ISETP.NE.U32.AND P0, PT, RZ, c[0x0][0x368], PT ;  /* 0x0000da00ff007a0c */ /* 0x000fc80003f05070 */
[----:B------:R-:W-:-:S13]  /*0570*/  ISETP.NE.AND.EX P0, PT, RZ, c[0x0][0x36c], PT, P0 ;  /* 0x0000db00ff007a0c */ /* 0x000fda0003f05300 */
[----:B------:R-:W-:Y:S05]  /*0580*/  @!P0 BRA `(.L_x_233) ;  /* 0x0000003000008947 */ /* 0x000fea0003800000 */
[----:B------:R-:W-:-:S05]  /*0590*/  IMAD.WIDE R2, R30, R26, c[0x0][0x368] ;  /* 0x0000da001e027625 */ /* 0x000fca00078e021a */
[----:B------:R2:W5:Y:S01]  /*05a0*/  LDG.E R4, [R2.64] ;  /* 0x0000000602047981 */ /* 0x000562000c1e1900 */
[----:B------:R-:W-:Y:S05]  /*05b0*/  BRA `(.L_x_234) ;  /* 0x0000007000007947 */ /* 0x000fea0003800000 */
.L_x_233:
[----:B------:R-:W-:-:S04]  /*05c0*/  ISETP.NE.U32.AND P0, PT, RZ, c[0x0][0x350], PT ;  /* 0x0000d400ff007a0c */ /* 0x000fc80003f05070 */
[----:B------:R-:W-:-:S13]  /*05d0*/  ISETP.NE.AND.EX P0, PT, RZ, c[0x0][0x354], PT, P0 ;  /* 0x0000d500ff007a0c */ /* 0x000fda0003f05300 */
[----:B------:R-:W-:Y:S05]  /*05e0*/  @!P0 BRA `(.L_x_234) ;  /* 0x0000004000008947 */ /* 0x000fea0003800000 */
[----:B------:R-:W-:-:S05]  /*05f0*/  IMAD.WIDE R2, R30, R26, c[0x0][0x350] ;  /* 0x0000d4001e027625 */ /* 0x000fca00078e021a */
[----:B------:R2:W3:Y:S04]  /*0600*/  LDG.E R4, [R2.64] ;  /* 0x0000000602047981 */ /* 0x0004e8000c1e1900 */
[----:B--2---:R-:W3:Y:S02]  /*0610*/  LDG.E R2, [R2.64+0x4] ;  /* 0x0000040602027981 */ /* 0x004ee4000c1e1900 */
[----:B---3--:R-:W-:Y:S02]  /*0620*/  IADD3 R4, -R4, R2, RZ ;  /* 0x0000000204047210 */ /* 0x008fe40007ffe1ff */
.L_x_234:
[----:B-1----:R-:W-:Y:S02]  /*0630*/  IMAD.MOV.U32 R0, RZ, RZ, c[0x0][0x2c4] ;  /* 0x0000b100ff007624 */ /* 0x002fe400078e00ff */
[----:B------:R-:W-:Y:S02]  /*0640*/  IMAD.MOV.U32 R156, RZ, RZ, R8 ;  /* 0x000000ffff9c7224 */ /* 0x000fe400078e0008 */
[----:B------:R-:W-:Y:S01]  /*0650*/  IMAD.MOV.U32 R6, RZ, RZ, c[0x0][0x32c] ;  /* 0x0000cb00ff067624 */ /* 0x000fe200078e00ff */
[----:B------:R-:W-:Y:S01]  /*0660*/  ISETP.NE.AND P4, PT, R0, 0x1, PT ;  /* 0x000000010000780c */ /* 0x000fe20003f85270 */
[----:B-----5:R-:W-:-:S03]  /*0670*/  IMAD.IADD R252, R4, 0x1, -R148 ;  /* 0x0000000104fc7824 */ /* 0x020fc600078e0a94 */
[----:B------:R-:W-:Y:S02]  /*0680*/  ISETP.GE.AND P3, PT, R6, 0x1, PT ;  /* 0x000000010600780c */ /* 0x000fe40003f66270 */
[----:B--2---:R-:W-:-:S07]  /*0690*/  IADD3 R2, R252, 0x1, -R138 ;  /* 0x00000001fc027810 */ /* 0x004fce0007ffe88a */
[----:B------:R-:W-:-:S05]  /*06a0*/  @P4 IADD3 R0, R156, 0x7f, RZ ;  /* 0x0000007f9c004810 */ /* 0x000fca0007ffe0ff */
[----:B------:R-:W-:Y:S01]  /*06b0*/  @P4 IMAD.HI.U32 R3, R0, c[0x0][0x2c8], RZ ;  /* 0x0000b20000034a27 */ /* 0x000fe200078e00ff */
[----:B------:R-:W-:-:S04]  /*06c0*/  IADD3 R0, R8, 0x7f, RZ ;  /* 0x0000007f08007810 */ /* 0x000fc80007ffe0ff */
[----:B------:R-:W-:-:S05]  /*06d0*/  @P4 SHF.R.U32.HI R0, RZ, c[0x0][0x2cc], R3 ;  /* 0x0000b300ff004a19 */ /* 0x000fca0000011603 */
[----:B------:R-:W-:-:S05]  /*06e0*/  IMAD.IADD R0, R2, 0x1, R0 ;  /* 0x0000000102007824 */ /* 0x000fca00078e0200 */
[----:B------:R-:W-:Y:S01]  /*06f0*/  IADD3 R3, R0, c[0x0][0x328], RZ ;  /* 0x0000ca0000037a10 */ /* 0x000fe20007ffe0ff */
[----:B------:R-:W-:Y:S05]  /*0700*/  @!P3 BRA `(.L_x_235) ;  /* 0x000000e00000b947 */ /* 0x000fea0003800000 */
[C---:B------:R-:W-:Y:S02]  /*0710*/  ISETP.GT.AND P0, PT, R0.reuse, RZ, PT ;  /* 0x000000ff0000720c */ /* 0x040fe40003f04270 */
[----:B------:R-:W-:-:S11]  /*0720*/  IADD3 R2, R0, -0x1, RZ ;  /* 0xffffffff00027810 */ /* 0x000fd60007ffe0ff */
[----:B------:R-:W-:Y:S05]  /*0730*/  @P0 BRA `(.L_x_236) ;  /* 0x0000006000000947 */ /* 0x000fea0003800000 */
[----:B------:R-:W-:Y:S01]  /*0740*/  ISETP.NE.AND P0, PT, R6, 0x1, PT ;  /* 0x000000010600780c */ /* 0x000fe20003f05270 */
[----:B------:R-:W-:-:S12]  /*0750*/  IMAD.MOV R0, RZ, RZ, -R0 ;  /* 0x000000ffff007224 */ /* 0x000fd800078e0a00 */
[----:B------:R-:W-:-:S05]  /*0760*/  @P0 IMAD.HI.U32 R2, R0, c[0x0][0x330], RZ ;  /* 0x0000cc0000020a27 */ /* 0x000fca00078e00ff */
[----:B------:R-:W-:-:S04]  /*0770*/  @P0 SHF.R.U32.HI R0, RZ, c[0x0][0x334], R2 ;  /* 0x0000cd00ff000a19 */ /* 0x000fc80000011602 */
[----:B------:R-:W-:Y:S01]  /*0780*/  LOP3.LUT R2, RZ, R0, RZ, 0x33, !PT ;  /* 0x00000000ff027212 */ /* 0x000fe200078e33ff */
[----:B------:R-:W-:Y:S05]  /*0790*/  BRA `(.L_x_237) ;  /* 0x0000003000007947 */ /* 0x000fea0003800000 */
.L_x_236:
[----:B------:R-:W-:-:S13]  /*07a0*/  ISETP.NE.AND P0, PT, R6, 0x1, PT ;  /* 0x000000010600780c */ /* 0x000fda0003f05270 */
[----:B------:R-:W-:-:S05]  /*07b0*/  @P0 IMAD.HI.U32 R0, R2, c[0x0][0x330], RZ ;  /* 0x0000cc0002000a27 */ /* 0x000fca00078e00ff */
[----:B------:R-:W-:-:S05]  /*07c0*/  @P0 SHF.R.U32.HI R2, RZ, c[0x0][0x334], R0 ;  /* 0x0000cd00ff020a19 */ /* 0x000fca0000011600 */
.L_x_237:
[----:B------:R-:W-:-:S05]  /*07d0*/  IMAD R2, R2, R6, c[0x0][0x32c] ;  /* 0x0000cb0002027624 */ /* 0x000fca00078e0206 */
[----:B------:R-:W-:-:S04]  /*07e0*/  IMNMX R3, R3, R2, PT ;  /* 0x0000000203037217 */ /* 0x000fc80003800200 */
.L_x_235:
[----:B------:R-:W-:Y:S01]  /*07f0*/  IADD3 R2, R3, 0x5f, RZ ;  /* 0x0000005f03027810 */ /* 0x000fe20007ffe0ff */
[----:B------:R-:W-:Y:S01]  /*0800*/  @P4 IMAD.HI.U32 R4, R156, c[0x0][0x2c8], RZ ;  /* 0x0000b2009c044a27 */ /* 0x000fe200078e00ff */
[----:B------:R-:W-:-:S03]  /*0810*/  IADD3 R3, R252, 0x5f, RZ ;  /* 0x0000005ffc037810 */ /* 0x000fc60007ffe0ff */
[----:B------:R-:W-:-:S04]  /*0820*/  IMAD.HI R5, R2, 0x2aaaaaab, RZ ;  /* 0x2aaaaaab02057827 */ /* 0x000fc800078e02ff */
[----:B------:R-:W-:-:S04]  /*0830*/  IMAD.HI R2, R3, 0x2aaaaaab, RZ ;  /* 0x2aaaaaab03027827 */ /* 0x000fc800078e02ff */
[----:B------:R-:W-:Y:S01]  /*0840*/  IMAD.MOV.U32 R0, RZ, RZ, R156 ;  /* 0x000000ffff007224 */ /* 0x000fe200078e009c */
[----:B------:R-:W-:Y:S01]  /*0850*/  @P4 SHF.R.U32.HI R0, RZ, c[0x0][0x2cc], R4 ;  /* 0x0000b300ff004a19 */ /* 0x000fe20000011604 */
[----:B------:R-:W-:Y:S01]  /*0860*/  IMAD.IADD R247, R252, 0x1, -R138 ;  /* 0x00000001fcf77824 */ /* 0x000fe200078e0a8a */
[----:B------:R-:W-:Y:S02]  /*0870*/  SHF.R.U32.HI R4, RZ, 0x1f, R5 ;  /* 0x0000001fff047819 */ /* 0x000fe40000011605 */
[----:B------:R-:W-:Y:S01]  /*0880*/  SHF.R.U32.HI R3, RZ, 0x1f, R2 ;  /* 0x0000001fff037819 */ /* 0x000fe20000011602 */
[----:B------:R-:W-:Y:S01]  /*0890*/  IMAD.IADD R0, R247, 0x1, R0 ;  /* 0x00000001f7007824 */ /* 0x000fe200078e0200 */
[----:B------:R-:W-:Y:S02]  /*08a0*/  LEA.HI.SX32 R4, R5, R4, 0x1c ;  /* 0x0000000405047211 */ /* 0x000fe400078fe2ff */
[----:B------:R-:W-:Y:S02]  /*08b0*/  LEA.HI.SX32 R2, R2, R3, 0x1c ;  /* 0x0000000302027211 */ /* 0x000fe400078fe2ff */
[----:B------:R-:W-:-:S02]  /*08c0*/  IADD3 R3, R0, -c[0x0][0x324], RZ ;  /* 0x8000c90000037a10 */ /* 0x000fc40007ffe0ff */
[----:B------:R-:W-:Y:S01]  /*08d0*/  IMNMX R218, R2, R4, PT ;  /* 0x0000000402da7217 */ /* 0x000fe20003800200 */
[----:B------:R-:W-:Y:S05]  /*08e0*/  @!P3 BRA `(.L_x_238) ;  /* 0x000000d00000b947 */ /* 0x000fea0003800000 */
[----:B------:R-:W-:-:S13]  /*08f0*/  ISETP.GT.AND P0, PT, R0, -0x1, PT ;  /* 0xffffffff0000780c */ /* 0x000fda0003f04270 */
[----:B------:R-:W-:Y:S05]  /*0900*/  @P0 BRA `(.L_x_239) ;  /* 0x0000006000000947 */ /* 0x000fea0003800000 */
[----:B------:R-:W-:Y:S02]  /*0910*/  ISETP.NE.AND P0, PT, R6, 0x1, PT ;  /* 0x000000010600780c */ /* 0x000fe40003f05270 */
[----:B------:R-:W-:-:S11]  /*0920*/  LOP3.LUT R0, RZ, R0, RZ, 0x33, !PT ;  /* 0x00000000ff007212 */ /* 0x000fd600078e33ff */
[----:B------:R-:W-:-:S05]  /*0930*/  @P0 IMAD.HI.U32 R2, R0, c[0x0][0x330], RZ ;  /* 0x0000cc0000020a27 */ /* 0x000fca00078e00ff */
[----:B------:R-:W-:-:S04]  /*0940*/  @P0 SHF.R.U32.HI R0, RZ, c[0x0][0x334], R2 ;  /* 0x0000cd00ff000a19 */ /* 0x000fc80000011602 */
[----:B------:R-:W-:Y:S01]  /*0950*/  LOP3.LUT R0, RZ, R0, RZ, 0x33, !PT ;  /* 0x00000000ff007212 */ /* 0x000fe200078e33ff */
[----:B------:R-:W-:Y:S05]  /*0960*/  BRA `(.L_x_240) ;  /* 0x0000003000007947 */ /* 0x000fea0003800000 */
.L_x_239:
[----:B------:R-:W-:-:S13]  /*0970*/  ISETP.NE.AND P0, PT, R6, 0x1, PT ;  /* 0x000000010600780c */ /* 0x000fda0003f05270 */
[----:B------:R-:W-:-:S05]  /*0980*/  @P0 IMAD.HI.U32 R2, R0, c[0x0][0x330], RZ ;  /* 0x0000cc0000020a27 */ /* 0x000fca00078e00ff */
[----:B------:R-:W-:-:S05]  /*0990*/  @P0 SHF.R.U32.HI R0, RZ, c[0x0][0x334], R2 ;  /* 0x0000cd00ff000a19 */ /* 0x000fca0000011602 */
.L_x_240:
[----:B------:R-:W-:-:S05]  /*09a0*/  IMAD R0, R0, c[0x0][0x32c], RZ ;  /* 0x0000cb0000007a24 */ /* 0x000fca00078e02ff */
[----:B------:R-:W-:-:S05]  /*09b0*/  IMNMX R3, R3, R0, !PT ;  /* 0x0000000003037217 */ /* 0x000fca0007800200 */
.L_x_238:
[----:B------:R-:W-:Y:S01]  /*09c0*/  IMAD.HI R0, R3, 0x2aaaaaab, RZ ;  /* 0x2aaaaaab03007827 */ /* 0x000fe200078e02ff */
[----:B------:R-:W-:Y:S01]  /*09d0*/  PLOP3.LUT P2, PT, PT, PT, PT, 0x80, 0x0 ;  /* 0x000000000000781c */ /* 0x000fe20003f4f070 */
[----:B------:R-:W-:Y:S01]  /*09e0*/  CS2R R10, SRZ ;  /* 0x00000000000a7805 */ /* 0x000fe2000001ff00 */
[----:B------:R-:W-:Y:S01]  /*09f0*/  CS2R R14, SRZ ;  /* 0x00000000000e7805 */ /* 0x000fe2000001ff00 */
[----:B------:R-:W-:Y:S01]  /*0a00*/  IMAD.MOV.U32 R67, RZ, RZ, RZ ;  /* 0x000000ffff437224 */ /* 0x000fe200078e00ff */
[----:B------:R-:W-:Y:S01]  /*0a10*/  SHF.R.U32.HI R2, RZ, 0x1f, R0 ;  /* 0x0000001fff027819 */ /* 0x000fe20000011600 */
[----:B------:R-:W-:Y:S01]  /*0a20*/  IMAD.MOV.U32 R64, RZ, RZ, RZ ;  /* 0x000000ffff407224 */ /* 0x000fe200078e00ff */
[----:B------:R-:W-:Y:S01]  /*0a30*/  MOV R62, RZ ;  /* 0x000000ff003e7202 */ /* 0x000fe20000000f00 */
[----:B------:R-:W-:Y:S01]  /*0a40*/  CS2R R60, SRZ ;  /* 0x00000000003c7805 */ /* 0x000fe2000001ff00 */
[----:B------:R-:W-:Y:S01]  /*0a50*/  LEA.HI.SX32 R0, R0, R2, 0x1c ;  /* 0x0000000200007211 */ /* 0x000fe200078fe2ff */
[----:B------:R-:W-:Y:S01]  /*0a60*/  IMAD.MOV.U32 R58, RZ, RZ, RZ ;  /* 0x000000ffff3a7224 */ /* 0x000fe200078e00ff */
[----:B------:R-:W-:Y:S01]  /*0a70*/  CS2R R12, SRZ ;  /* 0x00000000000c7805 */ /* 0x000fe2000001ff00 */
[----:B------:R-:W-:Y:S01]  /*0a80*/  IMAD.MOV.U32 R56, RZ, RZ, RZ ;  /* 0x000000ffff387224 */ /* 0x000fe200078e00ff */
[----:B------:R-:W-:Y:S01]  /*0a90*/  IMNMX R251, RZ, R0, !PT ;  /* 0x00000000fffb7217 */ /* 0x000fe20007800200 */
[----:B------:R-:W-:Y:S01]  /*0aa0*/  CS2R R16, SRZ ;  /* 0x0000000000107805 */ /* 0x000fe2000001ff00 */
[----:B------:R-:W-:Y:S01]  /*0ab0*/  MOV R54, RZ ;  /* 0x000000ff00367202 */ /* 0x000fe20000000f00 */
[----:B------:R-:W-:Y:S01]  /*0ac0*/  IMAD.MOV.U32 R52, RZ, RZ, RZ ;  /* 0x000000ffff347224 */ /* 0x000fe200078e00ff */
[----:B------:R-:W-:Y:S01]  /*0ad0*/  ISETP.GT.AND P0, PT, R218, R251, PT ;  /* 0x000000fbda00720c */ /* 0x000fe20003f04270 */
[----:B------:R-:W-:Y:S01]  /*0ae0*/  CS2R R18, SRZ ;  /* 0x0000000000127805 */ /* 0x000fe2000001ff00 */
[----:B------:R-:W-:Y:S01]  /*0af0*/  MOV R122, RZ ;  /* 0x000000ff007a7202 */ /* 0x000fe20000000f00 */
[----:B------:R-:W-:Y:S01]  /*0b00*/  IMAD.MOV.U32 R120, RZ, RZ, RZ ;  /* 0x000000ffff787224 */ /* 0x000fe200078e00ff */
[----:B------:R-:W-:Y:S01]  /*0b10*/  MOV R118, RZ ;  /* 0x000000ff00767202 */ /* 0x000fe20000000f00 */
[----:B------:R-:W-:Y:S01]  /*0b20*/  CS2R R20, SRZ ;  /* 0x0000000000147805 */ /* 0x000fe2000001ff00 */
[----:B------:R-:W-:Y:S01]  /*0b30*/  IMAD.MOV.U32 R116, RZ, RZ, RZ ;  /* 0x000000ffff747224 */ /* 0x000fe200078e00ff */
[----:B------:R-:W-:Y:S01]  /*0b40*/  MOV R114, RZ ;  /* 0x000000ff00727202 */ /* 0x000fe20000000f00 */
[----:B------:R-:W-:Y:S01]  /*0b50*/  CS2R R22, SRZ ;  /* 0x0000000000167805 */ /* 0x000fe2000001ff00 */
[----:B------:R-:W-:Y:S01]  /*0b60*/  IMAD.MOV.U32 R112, RZ, RZ, RZ ;  /* 0x000000ffff707224 */ /* 0x000fe200078e00ff */
[----:B------:R-:W-:Y:S01]  /*0b70*/  MOV R110, RZ ;  /* 0x000000ff006e7202 */ /* 0x000fe20000000f00 */
[----:B------:R-:W-:Y:S01]  /*0b80*/  CS2R R24, SRZ ;  /* 0x0000000000187805 */ /* 0x000fe2000001ff00 */
[----:B------:R-:W-:Y:S01]  /*0b90*/  IMAD.MOV.U32 R108, RZ, RZ, RZ ;  /* 0x000000ffff6c7224 */ /* 0x000fe200078e00ff */
[----:B------:R-:W-:Y:S01]  /*0ba0*/  CS2R R106, SRZ ;  /* 0x00000000006a7805 */ /* 0x000fe2000001ff00 */
[----:B------:R-:W-:Y:S01]  /*0bb0*/  MOV R104, RZ ;  /* 0x000000ff00687202 */ /* 0x000fe20000000f00 */
[----:B------:R-:W-:Y:S01]  /*0bc0*/  CS2R R102, SRZ ;  /* 0x0000000000667805 */ /* 0x000fe2000001ff00 */
[----:B------:R-:W-:Y:S01]  /*0bd0*/  IMAD.MOV.U32 R27, RZ, RZ, RZ ;  /* 0x000000ffff1b7224 */ /* 0x000fe200078e00ff */
[----:B------:R-:W-:Y:S01]  /*0be0*/  MOV R100, RZ ;  /* 0x000000ff00647202 */ /* 0x000fe20000000f00 */
[----:B------:R-:W-:Y:S01]  /*0bf0*/  CS2R R98, SRZ ;  /* 0x0000000000627805 */ /* 0x000fe2000001ff00 */
[----:B------:R-:W-:Y:S01]  /*0c00*/  CS2R R28, SRZ ;  /* 0x00000000001c7805 */ /* 0x000fe2000001ff00 */
[----:B------:R-:W-:Y:S01]  /*0c10*/  IMAD.MOV.U32 R96, RZ, RZ, RZ ;  /* 0x000000ffff607224 */ /* 0x000fe200078e00ff */
[----:B------:R-:W-:Y:S01]  /*0c20*/  CS2R R94, SRZ ;  /* 0x00000000005e7805 */ /* 0x000fe2000001ff00 */
[----:B------:R-:W-:Y:S01]  /*0c30*/  CS2R R92, SRZ ;  /* 0x00000000005c7805 */ /* 0x000fe2000001ff00 */
[----:B------:R-:W-:Y:S01]  /*0c40*/  CS2R R90, SRZ ;  /* 0x00000000005a7805 */ /* 0x000fe2000001ff00 */
[----:B------:R-:W-:Y:S01]  /*0c50*/  CS2R R88, SRZ ;  /* 0x0000000000587805 */ /* 0x000fe2000001ff00 */
[----:B------:R-:W-:Y:S01]  /*0c60*/  CS2R R86, SRZ ;  /* 0x0000000000567805 */ /* 0x000fe2000001ff00 */
[----:B------:R-:W-:Y:S01]  /*0c70*/  CS2R R84, SRZ ;  /* 0x0000000000547805 */ /* 0x000fe2000001ff00 */
[----:B------:R-:W-:Y:S01]  /*0c80*/  CS2R R82, SRZ ;  /* 0x0000000000527805 */ /* 0x000fe2000001ff00 */
[----:B------:R-:W-:Y:S01]  /*0c90*/  MOV R8, RZ ;  /* 0x000000ff00087202 */ /* 0x000fe20000000f00 */
[----:B------:R-:W-:Y:S01]  /*0ca0*/  IMAD.MOV.U32 R80, RZ, RZ, RZ ;  /* 0x000000ffff507224 */ /* 0x000fe200078e00ff */
[----:B------:R-:W-:Y:S01]  /*0cb0*/  CS2R R78, SRZ ;  /* 0x00000000004e7805 */ /* 0x000fe2000001ff00 */
[----:B------:R-:W-:Y:S01]  /*0cc0*/  MOV R76, RZ ;  /* 0x000000ff004c7202 */ /* 0x000fe20000000f00 */
[----:B------:R-:W-:Y:S01]  /*0cd0*/  CS2R R32, SRZ ;  /* 0x0000000000207805 */ /* 0x000fe2000001ff00 */
[----:B------:R-:W-:Y:S05]  /*0ce0*/  @!P0 BRA `(.L_x_241) ;  /* 0x000117c000008947 */ /* 0x000fea0003800000 */
[----:B------:R-:W-:-:S04]  /*0cf0*/  ISETP.NE.U32.AND P0, PT, RZ, c[0x0][0x340], PT ;  /* 0x0000d000ff007a0c */ /* 0x000fc80003f05070 */
[----:B------:R-:W-:-:S13]  /*0d00*/  ISETP.NE.AND.EX P0, PT, RZ, c[0x0][0x344], PT, P0 ;  /* 0x0000d100ff007a0c */ /* 0x000fda0003f05300 */
[----:B------:R-:W-:-:S05]  /*0d10*/  @P0 IMAD.WIDE R2, R30, R26, c[0x0][0x340] ;  /* 0x0000d0001e020625 */ /* 0x000fca00078e021a */
[----:B------:R1:W2:Y:S01]  /*0d20*/  @P0 LDG.E R0, [R2.64] ;  /* 0x0000000602000981 */ /* 0x0002a2000c1e1900 */
[----:B------:R-:W-:Y:S01]  /*0d30*/  SHF.R.S32.HI R136, RZ, 0x1f, R137 ;  /* 0x0000001fff887819 */ /* 0x000fe20000011489 */
[----:B------:R-:W-:Y:S02]  /*0d40*/  IMAD.MOV.U32 R18, RZ, RZ, 0x60 ;  /* 0x00000060ff127424 */ /* 0x000fe400078e00ff */
[----:B------:R-:W-:Y:S02]  /*0d50*/  IMAD.MOV.U32 R216, RZ, RZ, RZ ;  /* 0x000000ffffd87224 */ /* 0x000fe400078e00ff */
[----:B------:R-:W-:Y:S01]  /*0d60*/  IMAD R132, R218, R18, -0x60 ;  /* 0xffffffa0da847424 */ /* 0x000fe200078e0212 */
[----:B-1----:R-:W-:-:S04]  /*0d70*/  LEA.HI R3, R136, R137, RZ, 0x3 ;  /* 0x0000008988037211 */ /* 0x002fc800078f18ff */
[----:B------:R-:W-:Y:S02]  /*0d80*/  LOP3.LUT R2, R3, 0xfffffff8, RZ, 0xc0, !PT ;  /* 0xfffffff803027812 */ /* 0x000fe400078ec0ff */
[----:B------:R-:W-:-:S03]  /*0d90*/  SHF.R.S32.HI R19, RZ, 0x3, R3 ;  /* 0x00000003ff137819 */ /* 0x000fc60000011403 */
[----:B------:R-:W-:Y:S02]  /*0da0*/  IMAD.IADD R20, R137, 0x1, -R2 ;  /* 0x0000000189147824 */ /* 0x000fe400078e0a02 */
[----:B------:R-:W-:Y:S02]  /*0db0*/  IMAD.MOV.U32 R2, RZ, RZ, c[0x0][0x2b8] ;  /* 0x0000ae00ff027624 */ /* 0x000fe400078e00ff */
[----:B------:R-:W-:-:S03]  /*0dc0*/  IMAD R231, R20, 0x20, R19 ;  /* 0x0000002014e77824 */ /* 0x000fc600078e0213 */
[----:B------:R-:W-:Y:S01]  /*0dd0*/  ISETP.NE.AND P5, PT, R2, 0x1, PT ;  /* 0x000000010200780c */ /* 0x000fe20003fa5270 */
[----:B------:R-:W-:-:S04]  /*0de0*/  IMAD.IADD R2, R231, 0x1, R132 ;  /* 0x00000001e7027824 */ /* 0x000fc800078e0284 */
[C---:B------:R-:W-:Y:S01]  /*0df0*/  IMAD.IADD R217, R2.reuse, 0x1, R148 ;  /* 0x0000000102d97824 */ /* 0x040fe200078e0294 */
[----:B------:R-:W-:-:S03]  /*0e00*/  ISETP.GE.AND P2, PT, R2, R252, PT ;  /* 0x000000fc0200720c */ /* 0x000fc60003f46270 */
[----:B------:R-:W-:Y:S01]  /*0e10*/  IMAD.MOV.U32 R8, RZ, RZ, R217 ;  /* 0x000000ffff087224 */ /* 0x000fe200078e00d9 */
[----:B------:R-:W-:Y:S01]  /*0e20*/  ISETP.GT.OR P2, PT, R231, 0x5f, P2 ;  /* 0x0000005fe700780c */ /* 0x000fe20001744670 */
[----:B------:R-:W-:Y:S01]  /*0e30*/  BAR.SYNC.DEFER_BLOCKING 0x0 ;  /* 0x0000000000007b1d */ /* 0x000fe20000010000 */
[--C-:B------:R-:W-:Y:S01]  /*0e40*/  SHF.R.S32.HI R4, RZ, 0x1f, R30.reuse ;  /* 0x0000001fff047819 */ /* 0x100fe2000001141e */
[----:B------:R-:W-:Y:S02]  /*0e50*/  IMAD.IADD R5, R156, 0x1, R231 ;  /* 0x000000019c057824 */ /* 0x000fe400078e02e7 */
[----:B------:R-:W-:-:S04]  /*0e60*/  @!P0 IMAD.MOV.U32 R0, RZ, RZ, R30 ;  /* 0x000000ffff008224 */ /* 0x000fc800078e001e */
[----:B--2---:R-:W-:Y:S01]  /*0e70*/  IMAD.WIDE.U32 R146, R0, c[0x0][0x2b0], RZ ;  /* 0x0000ac0000927a25 */ /* 0x004fe200078e00ff */
[----:B------:R-:W-:Y:S02]  /*0e80*/  SHF.R.S32.HI R3, RZ, 0x1f, R0 ;  /* 0x0000001fff037819 */ /* 0x000fe40000011400 */
[----:B------:R-:W-:Y:S01]  /*0e90*/  SEL R6, R4, RZ, !P1 ;  /* 0x000000ff04067207 */ /* 0x000fe20004800000 */
[----:B------:R-:W-:-:S04]  /*0ea0*/  @P4 IMAD.HI.U32 R7, R5, c[0x0][0x2c8], RZ ;  /* 0x0000b20005074a27 */ /* 0x000fc800078e00ff */
[----:B------:R-:W-:Y:S02]  /*0eb0*/  IMAD R16, R138, c[0x0][0x2c4], RZ ;  /* 0x0000b1008a107a24 */ /* 0x000fe400078e02ff */
[----:B------:R-:W-:-:S04]  /*0ec0*/  IMAD.WIDE.U32 R144, R34, c[0x0][0x1e8], RZ ;  /* 0x00007a0022907a25 */ /* 0x000fc800078e00ff */
[----:B------:R-:W-:Y:S01]  /*0ed0*/  IMAD.WIDE.U32 R24, R34, c[0x0][0x210], RZ ;  /* 0x0000840022187a25 */ /* 0x000fe200078e00ff */
[----:B------:R-:W-:Y:S01]  /*0ee0*/  LEA.HI R135, R136, R137, RZ, 0x5 ;  /* 0x0000008988877211 */ /* 0x000fe200078f28ff */
[----:B------:R-:W-:Y:S02]  /*0ef0*/  STL.64 [R1+0x18], R146 ;  /* 0x0000189201007387 */ /* 0x000fe40000100a00 */
[----:B------:R-:W-:Y:S02]  /*0f00*/  IMAD R2, R3, c[0x0][0x2b0], RZ ;  /* 0x0000ac0003027a24 */ /* 0x000fe400078e02ff */
[----:B------:R-:W-:-:S04]  /*0f10*/  @P5 IMAD.HI.U32 R3, R217, c[0x0][0x2bc], RZ ;  /* 0x0000af00d9035a27 */ /* 0x000fc800078e00ff */
[----:B------:R-:W-:Y:S01]  /*0f20*/  IMAD R2, R0, c[0x0][0x2b4], R2 ;  /* 0x0000ad0000027a24 */ /* 0x000fe200078e0202 */
[----:B------:R-:W-:-:S03]  /*0f30*/  @P5 SHF.R.U32.HI R8, RZ, c[0x0][0x2c0], R3 ;  /* 0x0000b000ff085a19 */ /* 0x000fc60000011603 */
[----:B------:R-:W-:Y:S01]  /*0f40*/  IMAD.IADD R143, R147, 0x1, R2 ;  /* 0x00000001938f7824 */ /* 0x000fe200078e0202 */
[----:B------:R-:W-:-:S04]  /*0f50*/  @!P2 IADD3 R0, P0, R8, R146, RZ ;  /* 0x000000920800a210 */ /* 0x000fc80007f1e0ff */
[----:B------:R-:W-:Y:S01]  /*0f60*/  @!P2 LEA.HI.X.SX32 R3, R8, R143, 0x1, P0 ;  /* 0x0000008f0803a211 */ /* 0x000fe200000f0eff */
[----:B------:R-:W-:Y:S01]  /*0f70*/  IMAD R6, R6, c[0x0][0x1c0], RZ ;  /* 0x0000700006067a24 */ /* 0x000fe200078e02ff */
[----:B------:R-:W-:Y:S01]  /*0f80*/  @!P2 LEA R2, P0, R0, c[0x0][0x2a0], 0x2 ;  /* 0x0000a8000002aa11 */ /* 0x000fe200078010ff */
[----:B------:R-:W-:Y:S01]  /*0f90*/  IMAD.SHL.U32 R226, R20, 0x8, RZ ;  /* 0x0000000814e27824 */ /* 0x000fe200078e00ff */
[----:B------:R-:W-:Y:S01]  /*0fa0*/  SEL R4, R30, RZ, !P1 ;  /* 0x000000ff1e047207 */ /* 0x000fe20004800000 */
[----:B------:R-:W-:Y:S01]  /*0fb0*/  IMAD.IADD R13, R156, 0x1, R19 ;  /* 0x000000019c0d7824 */ /* 0x000fe200078e0213 */
[----:B------:R-:W-:Y:S01]  /*0fc0*/  @!P2 LEA.HI.X R3, R0, c[0x0][0x2a4], R3, 0x2, P0 ;  /* 0x0000a9000003aa11 */ /* 0x000fe200000f1403 */
[----:B------:R-:W-:Y:S04]  /*0fd0*/  STL [R1+0x20], R143 ;  /* 0x0000208f01007387 */ /* 0x000fe80000100800 */
[----:B------:R1:W2:Y:S01]  /*0fe0*/  @!P2 LDG.E R216, [R2.64] ;  /* 0x0000000602d8a981 */ /* 0x0002a2000c1e1900 */
[----:B------:R-:W-:Y:S01]  /*0ff0*/  SHF.R.S32.HI R0, RZ, 0x1f, R9 ;  /* 0x0000001fff007819 */ /* 0x000fe20000011409 */
[----:B------:R-:W-:Y:S01]  /*1000*/  IMAD R6, R4, c[0x0][0x1c4], R6 ;  /* 0x0000710004067a24 */ /* 0x000fe200078e0206 */
[----:B------:R-:W-:-:S02]  /*1010*/  IADD3 R21, R226, 0x40, RZ ;  /* 0x00000040e2157810 */ /* 0x000fc40007ffe0ff */
[----:B------:R-:W-:Y:S01]  /*1020*/  ISETP.GE.AND P6, PT, R226, c[0x0][0x198], PT ;  /* 0x00006600e2007a0c */ /* 0x000fe20003fc6270 */
[----:B------:R-:W-:Y:S01]  /*1030*/  IMAD R0, R0, c[0x0][0x178], RZ ;  /* 0x00005e0000007a24 */ /* 0x000fe200078e02ff */
[----:B------:R-:W-:Y:S02]  /*1040*/  ISETP.GE.AND P2, PT, R21, c[0x0][0x198], PT ;  /* 0x0000660015007a0c */ /* 0x000fe40003f46270 */
[----:B------:R-:W-:Y:S01]  /*1050*/  SHF.R.S32.HI R134, RZ, 0x5, R135 ;  /* 0x00000005ff867819 */ /* 0x000fe20000011487 */
[C---:B------:R-:W-:Y:S01]  /*1060*/  IMAD R0, R9.reuse, c[0x0][0x17c], R0 ;  /* 0x00005f0009007a24 */ /* 0x040fe200078e0200 */
[----:B------:R-:W-:Y:S01]  /*1070*/  SHF.R.S32.HI R248, RZ, 0x1f, R226 ;  /* 0x0000001ffff87819 */ /* 0x000fe200000114e2 */
[----:B-1----:R-:W-:-:S04]  /*1080*/  IMAD.WIDE.U32 R2, R9, c[0x0][0x178], RZ ;  /* 0x00005e0009027a25 */ /* 0x002fc800078e00ff */
[----:B------:R-:W-:Y:S02]  /*1090*/  IMAD.IADD R3, R3, 0x1, R0 ;  /* 0x0000000103037824 */ /* 0x000fe400078e0200 */
[----:B------:R-:W-:Y:S02]  /*10a0*/  IMAD R0, R31, c[0x0][0x1b8], RZ ;  /* 0x00006e001f007a24 */ /* 0x000fe400078e02ff */
[----:B------:R-:W-:-:S04]  /*10b0*/  IMAD.WIDE.U32 R2, R34, c[0x0][0x1b8], R2 ;  /* 0x00006e0022027a25 */ /* 0x000fc800078e0002 */
[----:B------:R-:W-:-:S04]  /*10c0*/  IMAD R0, R34, c[0x0][0x1bc], R0 ;  /* 0x00006f0022007a24 */ /* 0x000fc800078e0200 */
[----:B------:R-:W-:Y:S02]  /*10d0*/  IMAD.IADD R3, R3, 0x1, R0 ;  /* 0x0000000103037824 */ /* 0x000fe400078e0200 */
[----:B------:R-:W-:Y:S01]  /*10e0*/  IMAD.MOV.U32 R0, RZ, RZ, R5 ;  /* 0x000000ffff007224 */ /* 0x000fe200078e0005 */
[----:B------:R-:W-:Y:S01]  /*10f0*/  @P4 SHF.R.U32.HI R0, RZ, c[0x0][0x2cc], R7 ;  /* 0x0000b300ff004a19 */ /* 0x000fe20000011607 */
[----:B------:R-:W-:-:S03]  /*1100*/  IMAD.WIDE.U32 R2, R4, c[0x0][0x1c0], R2 ;  /* 0x0000700004027a25 */ /* 0x000fc600078e0002 */
[--C-:B------:R-:W-:Y:S01]  /*1110*/  SHF.R.S32.HI R7, RZ, 0x1f, R0.reuse ;  /* 0x0000001fff077819 */ /* 0x100fe20000011400 */
[----:B------:R-:W-:Y:S02]  /*1120*/  IMAD.MOV R4, RZ, RZ, -R0 ;  /* 0x000000ffff047224 */ /* 0x000fe400078e0a00 */
[----:B------:R-:W-:Y:S02]  /*1130*/  IMAD.IADD R3, R3, 0x1, R6 ;  /* 0x0000000103037824 */ /* 0x000fe400078e0206 */
[----:B------:R-:W-:Y:S02]  /*1140*/  IMAD R4, R4, c[0x0][0x2c4], R5 ;  /* 0x0000b10004047a24 */ /* 0x000fe400078e0205 */
[----:B------:R-:W-:Y:S02]  /*1150*/  IMAD R5, R7, c[0x0][0x1b0], RZ ;  /* 0x00006c0007057a24 */ /* 0x000fe400078e02ff */
[----:B------:R-:W-:-:S04]  /*1160*/  IMAD.WIDE.U32 R2, R0, c[0x0][0x1b0], R2 ;  /* 0x00006c0000027a25 */ /* 0x000fc800078e0002 */
[----:B------:R-:W-:Y:S01]  /*1170*/  IMAD R6, R0, c[0x0][0x1b4], R5 ;  /* 0x00006d0000067a24 */ /* 0x000fe200078e0205 */
[----:B------:R-:W-:-:S03]  /*1180*/  SHF.R.S32.HI R5, RZ, 0x1f, R4 ;  /* 0x0000001fff057819 */ /* 0x000fc60000011404 */
[----:B------:R-:W-:Y:S01]  /*1190*/  IMAD.IADD R3, R3, 0x1, R6 ;  /* 0x0000000103037824 */ /* 0x000fe200078e0206 */
[----:B------:R-:W-:Y:S01]  /*11a0*/  SHF.R.S32.HI R6, RZ, 0x1f, R21 ;  /* 0x0000001fff067819 */ /* 0x000fe20000011415 */
[----:B------:R-:W-:Y:S02]  /*11b0*/  IMAD R0, R5, c[0x0][0x1a8], RZ ;  /* 0x00006a0005007a24 */ /* 0x000fe400078e02ff */
[----:B------:R-:W-:-:S04]  /*11c0*/  IMAD.WIDE.U32 R2, R4, c[0x0][0x1a8], R2 ;  /* 0x00006a0004027a25 */ /* 0x000fc800078e0002 */
[----:B------:R-:W-:Y:S01]  /*11d0*/  IMAD R0, R4, c[0x0][0x1ac], R0 ;  /* 0x00006b0004007a24 */ /* 0x000fe200078e0200 */
[----:B------:R-:W-:Y:S01]  /*11e0*/  LEA R12, P0, R2, c[0x0][0x160], 0x1 ;  /* 0x00005800020c7a11 */ /* 0x000fe200078008ff */
[----:B------:R-:W-:Y:S02]  /*11f0*/  IMAD.SHL.U32 R4, R19, 0x40, RZ ;  /* 0x0000004013047824 */ /* 0x000fe400078e00ff */
[----:B------:R-:W-:Y:S02]  /*1200*/  IMAD.IADD R3, R3, 0x1, R0 ;  /* 0x0000000103037824 */ /* 0x000fe400078e0200 */
[----:B------:R-:W-:Y:S01]  /*1210*/  IMAD.MOV R5, RZ, RZ, -R8 ;  /* 0x000000ffff057224 */ /* 0x000fe200078e0a08 */
[----:B------:R-:W-:Y:S02]  /*1220*/  LOP3.LUT R0, R4, 0x1c0, RZ, 0xc0, !PT ;  /* 0x000001c004007812 */ /* 0x000fe400078ec0ff */
[----:B------:R-:W-:Y:S01]  /*1230*/  LEA.HI.X R11, R2, c[0x0][0x164], R3, 0x1, P0 ;  /* 0x00005900020b7a11 */ /* 0x000fe200000f0c03 */
[----:B------:R-:W-:Y:S01]  /*1240*/  IMAD R217, R5, c[0x0][0x2b8], R217 ;  /* 0x0000ae0005d97a24 */ /* 0x000fe200078e02d9 */
[----:B------:R-:W-:Y:S01]  /*1250*/  SHF.R.U32.HI R4, RZ, 0x3, R0 ;  /* 0x00000003ff047819 */ /* 0x000fe20000011600 */
[----:B------:R-:W-:Y:S01]  /*1260*/  SHFL.IDX PT, R2, R12, RZ, 0x181f ;  /* 0x00181fff0c027589 */ /* 0x000fe200000e0000 */
[----:B------:R-:W-:-:S02]  /*1270*/  LOP3.LUT R0, R0, 0x38, R226, 0xf8, !PT ;  /* 0x0000003800007812 */ /* 0x000fc400078ef8e2 */
[----:B------:R-:W-:Y:S01]  /*1280*/  ISETP.GE.AND P0, PT, R13, R16, PT ;  /* 0x000000100d00720c */ /* 0x000fe20003f06270 */
[----:B------:R-:W1:Y:S01]  /*1290*/  SHFL.IDX PT, R3, R11, RZ, 0x181f ;  /* 0x00181fff0b037589 */ /* 0x000e6200000e0000 */
[----:B------:R-:W-:Y:S02]  /*12a0*/  LOP3.LUT R4, R0, R4, RZ, 0x3c, !PT ;  /* 0x0000000400047212 */ /* 0x000fe400078e3cff */
[----:B------:R-:W-:Y:S01]  /*12b0*/  LEA.HI R0, R136, R137, RZ, 0x6 ;  /* 0x0000008988007211 */ /* 0x000fe200078f30ff */
[----:B------:R-:W-:Y:S01]  /*12c0*/  SHFL.IDX PT, R5, R11, 0x1, 0x181f ;  /* 0x00381f000b057f89 */ /* 0x000fe200000e0000 */
[----:B------:R-:W-:-:S03]  /*12d0*/  SHF.R.S32.HI R14, RZ, 0x1f, R217 ;  /* 0x0000001fff0e7819 */ /* 0x000fc600000114d9 */
[----:B------:R-:W-:Y:S02]  /*12e0*/  IMAD.SHL.U32 R0, R0, 0x8, RZ ;  /* 0x0000000800007824 */ /* 0x000fe400078e00ff */
[----:B------:R-:W-:-:S03]  /*12f0*/  IMAD R10, R14, c[0x0][0x1e0], RZ ;  /* 0x000078000e0a7a24 */ /* 0x000fc600078e02ff */
[----:B------:R-:W-:Y:S02]  /*1300*/  LOP3.LUT R4, R4, 0xfffffe00, R0, 0xf8, !PT ;  /* 0xfffffe0004047812 */ /* 0x000fe400078ef800 */
[----:B------:R-:W-:-:S03]  /*1310*/  LEA.HI R0, R6, R21, RZ, 0x3 ;  /* 0x0000001506007211 */ /* 0x000fc600078f18ff */
[----:B------:R-:W-:Y:S01]  /*1320*/  IMAD.SHL.U32 R219, R4, 0x2, RZ ;  /* 0x0000000204db7824 */ /* 0x000fe200078e00ff */
[----:B------:R-:W-:Y:S01]  /*1330*/  LOP3.LUT R140, R0, 0xfffffff8, RZ, 0xc0, !PT ;  /* 0xfffffff8008c7812 */ /* 0x000fe200078ec0ff */
[----:B------:R-:W3:Y:S01]  /*1340*/  SHFL.IDX PT, R4, R12, 0x1, 0x181f ;  /* 0x00381f000c047f89 */ /* 0x000ee200000e0000 */
[----:B------:R-:W-:Y:S02]  /*1350*/  IADD3 R0, R13, 0x20, RZ ;  /* 0x000000200d007810 */ /* 0x000fe40007ffe0ff */
[----:B------:R-:W-:Y:S01]  /*1360*/  SHF.R.S32.HI R141, RZ, 0x1f, R140 ;  /* 0x0000001fff8d7819 */ /* 0x000fe2000001148c */
[----:B-1----:R-:W-:Y:S01]  /*1370*/  @!P0 IMAD.WIDE R8, R226, 0x2, R2 ;  /* 0x00000002e2088825 */ /* 0x002fe200078e0202 */
[----:B------:R-:W-:-:S03]  /*1380*/  IADD3 R232, R219, 0x100, RZ ;  /* 0x00000100dbe87810 */ /* 0x000fc60007ffe0ff */
[----:B------:R-:W-:Y:S01]  /*1390*/  @!P0 IMAD.WIDE R6, R140, 0x2, R2 ;  /* 0x000000028c068825 */ /* 0x000fe200078e0202 */
[----:B------:R1:W-:Y:S03]  /*13a0*/  @!P0 LDGSTS.E.BYPASS.LTC128B.128 [R219+0x100], [R8.64], !P6 ;  /* 0x0010000008db8fae */ /* 0x0003e6000f101d46 */
[----:B------:R-:W-:Y:S01]  /*13b0*/  IMAD.WIDE.U32 R2, R217, c[0x0][0x1e0], RZ ;  /* 0x00007800d9027a25 */ /* 0x000fe200078e00ff */
[----:B------:R4:W-:Y:S01]  /*13c0*/  @!P0 LDGSTS.E.BYPASS.LTC128B.128 [R219+0x4100], [R6.64], !P2 ;  /* 0x0410000006db8fae */ /* 0x0009e2000d101d46 */
[-C--:B------:R-:W-:Y:S02]  /*13d0*/  ISETP.GE.AND P0, PT, R0, R16.reuse, PT ;  /* 0x000000100000720c */ /* 0x080fe40003f06270 */
[----:B------:R-:W-:Y:S01]  /*13e0*/  IADD3 R0, R13, 0x40, RZ ;  /* 0x000000400d007810 */ /* 0x000fe20007ffe0ff */
[----:B------:R-:W-:Y:S03]  /*13f0*/  STL [R1+0x28], R141 ;  /* 0x0000288d01007387 */ /* 0x000fe60000100800 */
[----:B------:R-:W-:Y:S01]  /*1400*/  ISETP.GE.AND P1, PT, R0, R16, PT ;  /* 0x000000100000720c */ /* 0x000fe20003f26270 */
[----:B------:R-:W-:-:S04]  /*1410*/  IMAD R0, R31, c[0x0][0x1e8], RZ ;  /* 0x00007a001f007a24 */ /* 0x000fc800078e02ff */
[----:B------:R-:W-:-:S04]  /*1420*/  IMAD R0, R34, c[0x0][0x1ec], R0 ;  /* 0x00007b0022007a24 */ /* 0x000fc800078e0200 */
[----:B------:R-:W-:Y:S02]  /*1430*/  IMAD.IADD R142, R145, 0x1, R0 ;  /* 0x00000001918e7824 */ /* 0x000fe400078e0200 */
[----:B-1----:R-:W-:Y:S02]  /*1440*/  IMAD R8, R217, c[0x0][0x1e4], R10 ;  /* 0x00007900d9087a24 */ /* 0x002fe400078e020a */
[----:B------:R-:W-:Y:S02]  /*1450*/  IMAD R10, R218, -0x60, R18 ;  /* 0xffffffa0da0a7824 */ /* 0x000fe400078e0212 */
[----:B------:R-:W-:Y:S01]  /*1460*/  IMAD.IADD R3, R3, 0x1, R8 ;  /* 0x0000000103037824 */ /* 0x000fe200078e0208 */
[----:B----4-:R-:W-:Y:S01]  /*1470*/  SHFL.IDX PT, R6, R12, 0x2, 0x181f ;  /* 0x00581f000c067f89 */ /* 0x010fe200000e0000 */
[----:B---3--:R-:W-:-:S03]  /*1480*/  @!P0 IMAD.WIDE R8, R226, 0x2, R4 ;  /* 0x00000002e2088825 */ /* 0x008fc600078e0204 */
[----:B------:R-:W1:Y:S01]  /*1490*/  SHFL.IDX PT, R7, R11, 0x2, 0x181f ;  /* 0x00581f000b077f89 */ /* 0x000e6200000e0000 */
[----:B------:R-:W-:-:S03]  /*14a0*/  @!P0 IMAD.WIDE R4, R140, 0x2, R4 ;  /* 0x000000028c048825 */ /* 0x000fc600078e0204 */
[----:B------:R3:W-:Y:S01]  /*14b0*/  @!P0 LDGSTS.E.BYPASS.LTC128B.128 [R219+0x1100], [R8.64], !P6 ;  /* 0x0110000008db8fae */ /* 0x0007e2000f101d46 */
[----:B------:R-:W-:-:S03]  /*14c0*/  IMAD.IADD R133, R252, 0x1, R10 ;  /* 0x00000001fc857824 */ /* 0x000fc600078e020a */
[----:B------:R4:W-:Y:S01]  /*14d0*/  @!P0 LDGSTS.E.BYPASS.LTC128B.128 [R219+0x5100], [R4.64], !P2 ;  /* 0x0510000004db8fae */ /* 0x0009e2000d101d46 */
[----:B------:R-:W-:Y:S01]  /*14e0*/  IMAD.IADD R30, R133, 0x1, -R19 ;  /* 0x00000001851e7824 */ /* 0x000fe200078e0a13 */
[----:B--2---:R-:W-:Y:S01]  /*14f0*/  SHF.R.S32.HI R15, RZ, 0x1f, R216 ;  /* 0x0000001fff0f7819 */ /* 0x004fe200000114d8 */
[----:B----4-:R-:W-:Y:S02]  /*1500*/  IMAD.WIDE.U32 R4, R216, c[0x0][0x1f0], R2 ;  /* 0x00007c00d8047a25 */ /* 0x010fe400078e0002 */
[----:B------:R-:W-:Y:S02]  /*1510*/  SHFL.IDX PT, R2, R12, 0x3, 0x181f ;  /* 0x00781f000c027f89 */ /* 0x000fe400000e0000 */
[----:B---3--:R-:W-:Y:S01]  /*1520*/  IMAD R8, R15, c[0x0][0x1f0], RZ ;  /* 0x00007c000f087a24 */ /* 0x008fe200078e02ff */
[----:B------:R-:W-:Y:S01]  /*1530*/  IADD3 R0, P0, R144, R4, RZ ;  /* 0x0000000490007210 */ /* 0x000fe20007f1e0ff */
[----:B------:R2:W3:Y:S02]  /*1540*/  SHFL.IDX PT, R3, R11, 0x3, 0x181f ;  /* 0x00781f000b037f89 */ /* 0x0004e400000e0000 */
[----:B------:R-:W-:-:S05]  /*1550*/  IMAD R8, R216, c[0x0][0x1f4], R8 ;  /* 0x00007d00d8087a24 */ /* 0x000fca00078e0208 */
[----:B------:R-:W-:Y:S02]  /*1560*/  IADD3.X R4, R142, R5, R8, P0, !PT ;  /* 0x000000058e047210 */ /* 0x000fe400007fe408 */
[----:B------:R-:W-:Y:S02]  /*1570*/  IADD3 R5, R13, 0x60, RZ ;  /* 0x000000600d057810 */ /* 0x000fe40007ffe0ff */
[----:B--2---:R-:W-:-:S04]  /*1580*/  LEA R11, P0, R0, c[0x0][0x1c8], 0x1 ;  /* 0x00007200000b7a11 */ /* 0x004fc800078008ff */
[----:B------:R-:W-:Y:S01]  /*1590*/  LEA.HI.X R12, R0, c[0x0][0x1cc], R4, 0x1, P0 ;  /* 0x00007300000c7a11 */ /* 0x000fe200000f0c04 */
[----:B------:R-:W-:Y:S01]  /*15a0*/  IMAD R0, R14, c[0x0][0x208], RZ ;  /* 0x000082000e007a24 */ /* 0x000fe200078e02ff */
[----:B------:R-:W-:Y:S01]  /*15b0*/  ISETP.GE.AND P0, PT, R5, R16, PT ;  /* 0x000000100500720c */ /* 0x000fe20003f06270 */
[----:B-1----:R-:W-:-:S04]  /*15c0*/  @!P1 IMAD.WIDE R4, R226, 0x2, R6 ;  /* 0x00000002e2049825 */ /* 0x002fc800078e0206 */
[----:B------:R-:W-:Y:S01]  /*15d0*/  @!P1 IMAD.WIDE R6, R140, 0x2, R6 ;  /* 0x000000028c069825 */ /* 0x000fe200078e0206 */
[----:B------:R1:W-:Y:S03]  /*15e0*/  @!P1 LDGSTS.E.BYPASS.LTC128B.128 [R219+0x2100], [R4.64], !P6 ;  /* 0x0210000004db9fae */ /* 0x0003e6000f101d46 */
[----:B------:R-:W-:Y:S01]  /*15f0*/  IMAD R0, R217, c[0x0][0x20c], R0 ;  /* 0x00008300d9007a24 */ /* 0x000fe200078e0200 */
[----:B------:R2:W-:Y:S01]  /*1600*/  @!P1 LDGSTS.E.BYPASS.LTC128B.128 [R219+0x6100], [R6.64], !P2 ;  /* 0x0610000006db9fae */ /* 0x0005e2000d101d46 */
[----:B------:R-:W-:Y:S02]  /*1610*/  ISETP.GE.AND P1, PT, R30, 0x21, PT ;  /* 0x000000211e00780c */ /* 0x000fe40003f26270 */
[----:B---3--:R-:W-:-:S05]  /*1620*/  @!P0 IMAD.WIDE R8, R226, 0x2, R2 ;  /* 0x00000002e2088825 */ /* 0x008fca00078e0202 */
[----:B------:R3:W-:Y:S01]  /*1630*/  @!P0 LDGSTS.E.BYPASS.LTC128B.128 [R219+0x3100], [R8.64], !P6 ;  /* 0x0310000008db8fae */ /* 0x0007e2000f101d46 */
[----:B------:R-:W-:-:S04]  /*1640*/  ISETP.GE.AND P6, PT, R21, c[0x0][0x1d4], PT ;  /* 0x0000750015007a0c */ /* 0x000fc80003fc6270 */
[----:B------:R-:W-:Y:S01]  /*1650*/  SEL R139, RZ, 0x10, P6 ;  /* 0x00000010ff8b7807 */ /* 0x000fe20003000000 */
[----:B-1----:R-:W-:Y:S04]  /*1660*/  SHFL.IDX PT, R4, R11, RZ, 0x181f ;  /* 0x00181fff0b047589 */ /* 0x002fe800000e0000 */
[----:B------:R-:W1:Y:S01]  /*1670*/  SHFL.IDX PT, R5, R12, RZ, 0x181f ;  /* 0x00181fff0c057589 */ /* 0x000e6200000e0000 */
[----:B--2---:R-:W-:-:S04]  /*1680*/  @!P0 IMAD.WIDE R6, R140, 0x2, R2 ;  /* 0x000000028c068825 */ /* 0x004fc800078e0202 */
[----:B------:R-:W-:Y:S01]  /*1690*/  IMAD.WIDE.U32 R2, R217, c[0x0][0x208], RZ ;  /* 0x00008200d9027a25 */ /* 0x000fe200078e00ff */
[----:B------:R2:W-:Y:S01]  /*16a0*/  @!P0 LDGSTS.E.BYPASS.LTC128B.128 [R219+0x7100], [R6.64], !P2 ;  /* 0x0710000006db8fae */ /* 0x0005e2000d101d46 */
[----:B------:R-:W-:Y:S02]  /*16b0*/  ISETP.GE.AND P0, PT, R30, 0x1, PT ;  /* 0x000000011e00780c */ /* 0x000fe40003f06270 */
[----:B------:R-:W-:Y:S01]  /*16c0*/  ISETP.GE.AND P2, PT, R226, c[0x0][0x1d4], PT ;  /* 0x00007500e2007a0c */ /* 0x000fe20003f46270 */
[----:B---3--:R3:W-:Y:S01]  /*16d0*/  SHFL.IDX PT, R8, R11, 0x1, 0x181f ;  /* 0x00381f000b087f89 */ /* 0x0087e200000e0000 */
[----:B------:R-:W-:Y:S02]  /*16e0*/  IMAD.IADD R3, R3, 0x1, R0 ;  /* 0x0000000103037824 */ /* 0x000fe400078e0200 */
[----:B------:R-:W-:Y:S01]  /*16f0*/  IMAD R0, R15, c[0x0][0x218], RZ ;  /* 0x000086000f007a24 */ /* 0x000fe200078e02ff */
[----:B------:R-:W4:Y:S01]  /*1700*/  SHFL.IDX PT, R9, R12, 0x1, 0x181f ;  /* 0x00381f000c097f89 */ /* 0x000f2200000e0000 */
[----:B------:R-:W-:-:S03]  /*1710*/  IMAD.WIDE.U32 R2, R216, c[0x0][0x218], R2 ;  /* 0x00008600d8027a25 */ /* 0x000fc600078e0002 */
[----:B------:R-:W0:Y:S01]  /*1720*/  LDGDEPBAR ;  /* 0x00000000000079af */ /* 0x000e220000000000 */
[----:B------:R-:W-:Y:S02]  /*1730*/  IMAD R0, R216, c[0x0][0x21c], R0 ;  /* 0x00008700d8007a24 */ /* 0x000fe400078e0200 */
[----:B--2---:R-:W-:-:S04]  /*1740*/  IMAD R6, R31, c[0x0][0x210], RZ ;  /* 0x000084001f067a24 */ /* 0x004fc800078e02ff */
[----:B---3--:R-:W-:Y:S02]  /*1750*/  IMAD R11, R34, c[0x0][0x214], R6 ;  /* 0x00008500220b7a24 */ /* 0x008fe400078e0206 */
[----:B-1----:R-:W-:-:S04]  /*1760*/  @P0 IMAD.WIDE R6, R226, 0x2, R4 ;  /* 0x00000002e2060825 */ /* 0x002fc800078e0204 */
[----:B------:R-:W-:Y:S01]  /*1770*/  @P0 IMAD.WIDE R4, R140, 0x2, R4 ;  /* 0x000000028c040825 */ /* 0x000fe200078e0204 */
[----:B------:R4:W-:Y:S03]  /*1780*/  @P0 LDGSTS.E.BYPASS.LTC128B.128 [R219+0x8100], [R6.64], !P2 ;  /* 0x0810000006db0fae */ /* 0x0009e6000d101d46 */
[----:B------:R-:W-:Y:S01]  /*1790*/  IMAD.IADD R22, R25, 0x1, R11 ;  /* 0x0000000119167824 */ /* 0x000fe200078e020b */
[----:B------:R1:W-:Y:S01]  /*17a0*/  @P0 LDGSTS.E.BYPASS.LTC128B.128 [R219+0xb100], [R4.64], !P6 ;  /* 0x0b10000004db0fae */ /* 0x0003e2000f101d46 */
[----:B----4-:R-:W-:Y:S01]  /*17b0*/  @P1 IMAD.WIDE R6, R226, 0x2, R8 ;  /* 0x00000002e2061825 */ /* 0x010fe200078e0208 */
[----:B-1----:R-:W-:-:S04]  /*17c0*/  IADD3 R4, P0, R24, R2, RZ ;  /* 0x0000000218047210 */ /* 0x002fc80007f1e0ff */
[----:B------:R1:W-:Y:S01]  /*17d0*/  @P1 LDGSTS.E.BYPASS.LTC128B.128 [R219+0x9100], [R6.64], !P2 ;  /* 0x0910000006db1fae */ /* 0x0003e2000d101d46 */
[----:B------:R-:W-:Y:S01]  /*17e0*/  IADD3.X R0, R22, R3, R0, P0, !PT ;  /* 0x0000000316007210 */ /* 0x000fe200007fe400 */
[----:B------:R-:W-:Y:S01]  /*17f0*/  IMAD R3, R217, c[0x0][0x1e0], RZ ;  /* 0x00007800d9037a24 */ /* 0x000fe200078e02ff */
[----:B------:R-:W-:Y:S01]  /*1800*/  LEA R2, P0, R4, c[0x0][0x1f8], 0x1 ;  /* 0x00007e0004027a11 */ /* 0x000fe200078008ff */
[----:B------:R-:W-:-:S03]  /*1810*/  IMAD.WIDE R22, R226, 0x2, RZ ;  /* 0x00000002e2167825 */ /* 0x000fc600078e02ff */
[----:B------:R-:W-:Y:S01]  /*1820*/  LEA.HI.X R0, R4, c[0x0][0x1fc], R0, 0x1, P0 ;  /* 0x00007f0004007a11 */ /* 0x000fe200000f0c00 */
[----:B------:R-:W-:Y:S01]  /*1830*/  IMAD R3, R216, c[0x0][0x1f0], R3 ;  /* 0x00007c00d8037a24 */ /* 0x000fe200078e0203 */
[----:B------:R-:W2:Y:S01]  /*1840*/  SHFL.IDX PT, R18, R2, RZ, 0x181f ;  /* 0x00181fff02127589 */ /* 0x000ea200000e0000 */
[----:B------:R-:W-:-:S03]  /*1850*/  @P1 IMAD.WIDE R4, R140, 0x2, R8 ;  /* 0x000000028c041825 */ /* 0x000fc600078e0208 */
[----:B------:R-:W-:Y:S01]  /*1860*/  SHFL.IDX PT, R15, R2, 0x1, 0x181f ;  /* 0x00381f00020f7f89 */ /* 0x000fe200000e0000 */
[----:B------:R-:W-:-:S03]  /*1870*/  IMAD R3, R34, c[0x0][0x1e8], R3 ;  /* 0x00007a0022037a24 */ /* 0x000fc600078e0203 */
[----:B------:R3:W-:Y:S01]  /*1880*/  @P1 LDGSTS.E.BYPASS.LTC128B.128 [R219+0xc100], [R4.64], !P6 ;  /* 0x0c10000004db1fae */ /* 0x0007e2000f101d46 */
[----:B------:R-:W-:Y:S02]  /*1890*/  ISETP.GT.AND P1, PT, R30, 0x40, PT ;  /* 0x000000401e00780c */ /* 0x000fe40003f24270 */
[----:B------:R-:W-:Y:S01]  /*18a0*/  LEA R3, R3, c[0x0][0x1c8], 0x1 ;  /* 0x0000720003037a11 */ /* 0x000fe200078e08ff */
[----:B------:R-:W-:Y:S01]  /*18b0*/  SHFL.IDX PT, R14, R2, 0x2, 0x181f ;  /* 0x00581f00020e7f89 */ /* 0x000fe200000e0000 */
[----:B-1----:R-:W-:-:S03]  /*18c0*/  LEA.HI R7, R136, R137, RZ, 0x4 ;  /* 0x0000008988077211 */ /* 0x002fc600078f20ff */
[----:B------:R-:W1:Y:S01]  /*18d0*/  SHFL.IDX PT, R17, R0, RZ, 0x181f ;  /* 0x00181fff00117589 */ /* 0x000e6200000e0000 */
[----:B------:R-:W-:-:S03]  /*18e0*/  IMAD.SHL.U32 R6, R19, 0x8, RZ ;  /* 0x0000000813067824 */ /* 0x000fc600078e00ff */
[----:B------:R-:W4:Y:S01]  /*18f0*/  SHFL.IDX PT, R16, R0, 0x1, 0x181f ;  /* 0x00381f0000107f89 */ /* 0x000f2200000e0000 */
[----:B--2---:R-:W-:-:S03]  /*1900*/  IADD3 R32, P0, R18, R22, RZ ;  /* 0x0000001612207210 */ /* 0x004fc60007f1e0ff */
[----:B------:R2:W5:Y:S04]  /*1910*/  SHFL.IDX PT, R13, R0, 0x2, 0x181f ;  /* 0x00581f00000d7f89 */ /* 0x00056800000e0000 */
[----:B------:R-:W-:Y:S04]  /*1920*/  SHFL.IDX PT, R2, R3, 0x2, 0x181f ;  /* 0x00581f0003027f89 */ /* 0x000fe800000e0000 */
[----:B------:R5:W5:Y:S01]  /*1930*/  SHFL.IDX PT, R3, R12, 0x2, 0x181f ;  /* 0x00581f000c037f89 */ /* 0x000b6200000e0000 */
[----:B---3--:R-:W-:Y:S02]  /*1940*/  LOP3.LUT R4, R7, 0xfffffff0, RZ, 0xc0, !PT ;  /* 0xfffffff007047812 */ /* 0x008fe400078ec0ff */
[----:B------:R-:W-:Y:S01]  /*1950*/  SHF.R.S32.HI R5, RZ, 0x4, R7 ;  /* 0x00000004ff057819 */ /* 0x000fe20000011407 */
[----:B-1----:R-:W-:Y:S01]  /*1960*/  IMAD.X R33, R17, 0x1, R23, P0 ;  /* 0x0000000111217824 */ /* 0x002fe200000e0617 */
[----:B------:R-:W-:-:S05]  /*1970*/  IADD3 R28, P0, R22, R15, RZ ;  /* 0x0000000f161c7210 */ /* 0x000fca0007f1e0ff */
[----:B----4-:R-:W-:Y:S01]  /*1980*/  IMAD.X R29, R23, 0x1, R16, P0 ;  /* 0x00000001171d7824 */ /* 0x010fe200000e0610 */
[----:B------:R-:W-:Y:S01]  /*1990*/  IADD3 R48, P0, R22, R14, RZ ;  /* 0x0000000e16307210 */ /* 0x000fe20007f1e0ff */
[----:B--2---:R-:W-:Y:S01]  /*19a0*/  IMAD.IADD R0, R137, 0x1, -R4 ;  /* 0x0000000189007824 */ /* 0x004fe200078e0a04 */
[----:B------:R-:W-:Y:S01]  /*19b0*/  LEA.HI R4, R7, R5, RZ, 0x1 ;  /* 0x0000000507047211 */ /* 0x000fe200078f08ff */
[----:B------:R-:W-:Y:S02]  /*19c0*/  IMAD.SHL.U32 R7, R20, 0x40, RZ ;  /* 0x0000004014077824 */ /* 0x000fe400078e00ff */
[----:B-----5:R-:W-:Y:S01]  /*19d0*/  IMAD.X R49, R23, 0x1, R13, P0 ;  /* 0x0000000117317824 */ /* 0x020fe200000e060d */
[----:B------:R-:W-:Y:S02]  /*19e0*/  LOP3.LUT R9, R4, 0xfffffffe, RZ, 0xc0, !PT ;  /* 0xfffffffe04097812 */ /* 0x000fe400078ec0ff */
[----:B------:R-:W-:Y:S02]  /*19f0*/  SHF.R.S32.HI R12, RZ, 0x1f, R0 ;  /* 0x0000001fff0c7819 */ /* 0x000fe40000011400 */
[----:B------:R-:W-:-:S02]  /*1a00*/  LOP3.LUT R4, R7, 0x1c0, RZ, 0xc0, !PT ;  /* 0x000001c007047812 */ /* 0x000fc400078ec0ff */
[----:B------:R-:W-:Y:S02]  /*1a10*/  LEA.HI R12, R12, R0, RZ, 0x3 ;  /* 0x000000000c0c7211 */ /* 0x000fe400078f18ff */
[----:B------:R-:W-:Y:S02]  /*1a20*/  LOP3.LUT R8, R4, 0x8, R6, 0xf8, !PT ;  /* 0x0000000804087812 */ /* 0x000fe400078ef806 */
[----:B------:R-:W-:Y:S02]  /*1a30*/  LOP3.LUT R7, R12, 0xfffffff8, RZ, 0xc0, !PT ;  /* 0xfffffff80c077812 */ /* 0x000fe400078ec0ff */
[----:B------:R-:W-:Y:S01]  /*1a40*/  SHF.R.U32.HI R6, RZ, 0x3, R4 ;  /* 0x00000003ff067819 */ /* 0x000fe20000011604 */
[----:B------:R-:W-:Y:S02]  /*1a50*/  IMAD.IADD R4, R5, 0x1, -R9 ;  /* 0x0000000105047824 */ /* 0x000fe400078e0a09 */
[----:B------:R-:W-:Y:S01]  /*1a60*/  IMAD.IADD R11, R0, 0x1, -R7 ;  /* 0x00000001000b7824 */ /* 0x000fe200078e0a07 */
[----:B------:R-:W-:Y:S01]  /*1a70*/  LOP3.LUT R0, R8, R6, RZ, 0x3c, !PT ;  /* 0x0000000608007212 */ /* 0x000fe200078e3cff */
[----:B------:R-:W-:-:S04]  /*1a80*/  @P1 IMAD.WIDE R8, R226, 0x2, R2 ;  /* 0x00000002e2081825 */ /* 0x000fc800078e0202 */
[C---:B------:R-:W-:Y:S01]  /*1a90*/  IMAD R0, R4.reuse, 0x200, R0 ;  /* 0x0000020004007824 */ /* 0x040fe200078e0200 */
[----:B------:R1:W-:Y:S01]  /*1aa0*/  @P1 LDGSTS.E.BYPASS.LTC128B.128 [R219+0xa100], [R8.64], !P2 ;  /* 0x0a10000008db1fae */ /* 0x0003e2000d101d46 */
[----:B------:R-:W-:Y:S02]  /*1ab0*/  IMAD.SHL.U32 R7, R4, 0x8, RZ ;  /* 0x0000000804077824 */ /* 0x000fe400078e00ff */
[----:B------:R-:W-:-:S04]  /*1ac0*/  @P1 IMAD.WIDE R4, R140, 0x2, R2 ;  /* 0x000000028c041825 */ /* 0x000fc800078e0202 */
[----:B------:R-:W-:Y:S01]  /*1ad0*/  IMAD.SHL.U32 R6, R11, 0x40, RZ ;  /* 0x000000400b067824 */ /* 0x000fe200078e00ff */
[----:B------:R2:W-:Y:S01]  /*1ae0*/  @P1 LDGSTS.E.BYPASS.LTC128B.128 [R219+0xd100], [R4.64], !P6 ;  /* 0x0d10000004db1fae */ /* 0x0005e2000f101d46 */
[----:B------:R-:W-:Y:S01]  /*1af0*/  IMAD.WIDE R2, R140, 0x2, RZ ;  /* 0x000000028c027825 */ /* 0x000fe200078e02ff */
[----:B------:R-:W-:Y:S02]  /*1b00*/  LOP3.LUT P1, RZ, R20, 0x2, RZ, 0xc0, !PT ;  /* 0x0000000214ff7812 */ /* 0x000fe4000782c0ff */
[----:B------:R-:W0:Y:S01]  /*1b10*/  LDGDEPBAR ;  /* 0x00000000000079af */ /* 0x000e220000000000 */
[----:B------:R-:W-:Y:S01]  /*1b20*/  LOP3.LUT R6, R6, 0x1c0, RZ, 0xc0, !PT ;  /* 0x000001c006067812 */ /* 0x000fe200078ec0ff */
[----:B------:R-:W-:Y:S01]  /*1b30*/  IMAD.SHL.U32 R196, R0, 0x2, RZ ;  /* 0x0000000200c47824 */ /* 0x000fe200078e00ff */
[----:B------:R-:W-:Y:S02]  /*1b40*/  IADD3 R22, P0, R18, R2, RZ ;  /* 0x0000000212167210 */ /* 0x000fe40007f1e0ff */
[----:B------:R-:W-:-:S02]  /*1b50*/  LOP3.LUT R7, R6, 0x8, R7, 0xf8, !PT ;  /* 0x0000000806077812 */ /* 0x000fc400078ef807 */
[----:B------:R-:W-:Y:S01]  /*1b60*/  SHF.R.U32.HI R6, RZ, 0x3, R6 ;  /* 0x00000003ff067819 */ /* 0x000fe20000011606 */
[----:B------:R-:W-:Y:S01]  /*1b70*/  IMAD.X R23, R17, 0x1, R3, P0 ;  /* 0x0000000111177824 */ /* 0x000fe200000e0603 */
[----:B------:R-:W-:Y:S02]  /*1b80*/  IADD3 R18, P0, R2, R15, RZ ;  /* 0x0000000f02127210 */ /* 0x000fe40007f1e0ff */
[----:B------:R-:W-:Y:S02]  /*1b90*/  LOP3.LUT R6, R7, R6, RZ, 0x3c, !PT ;  /* 0x0000000607067212 */ /* 0x000fe400078e3cff */
[----:B------:R-:W-:Y:S01]  /*1ba0*/  IADD3 R0, R196, 0x8100, RZ ;  /* 0x00008100c4007810 */ /* 0x000fe20007ffe0ff */
[----:B------:R-:W-:Y:S01]  /*1bb0*/  IMAD.X R19, R3, 0x1, R16, P0 ;  /* 0x0000000103137824 */ /* 0x000fe200000e0610 */
[----:B-1----:R-:W-:Y:S01]  /*1bc0*/  IADD3 R8, P0, R2, R14, RZ ;  /* 0x0000000e02087210 */ /* 0x002fe20007f1e0ff */
[----:B------:R-:W-:Y:S01]  /*1bd0*/  IMAD.MOV.U32 R2, RZ, RZ, 0x20 ;  /* 0x00000020ff027424 */ /* 0x000fe200078e00ff */
[----:B------:R-:W-:-:S02]  /*1be0*/  IADD3 R203, R196, 0x8120, RZ ;  /* 0x00008120c4cb7810 */ /* 0x000fc40007ffe0ff */
[----:B------:R-:W-:Y:S01]  /*1bf0*/  @P1 IADD3 R203, R0, -0x20, RZ ;  /* 0xffffffe000cb1810 */ /* 0x000fe20007ffe0ff */
[----:B------:R-:W-:Y:S01]  /*1c00*/  IMAD.X R9, R3, 0x1, R13, P0 ;  /* 0x0000000103097824 */ /* 0x000fe200000e060d */
[----:B------:R-:W-:Y:S01]  /*1c10*/  R2P PR, R11, 0x6 ;  /* 0x000000060b007804 */ /* 0x000fe20000000000 */
[----:B--2---:R-:W-:Y:S01]  /*1c20*/  IMAD.SHL.U32 R4, R12, 0x40, RZ ;  /* 0x000000400c047824 */ /* 0x004fe200078e00ff */
[----:B------:R-:W-:-:S04]  /*1c30*/  DEPBAR.LE SB0, 0x1 ;  /* 0x000080400000791a */ /* 0x000fc80000000000 */
[----:B------:R-:W-:Y:S01]  /*1c40*/  LOP3.LUT R4, R6, 0xfffffe00, R4, 0xf8, !PT ;  /* 0xfffffe0006047812 */ /* 0x000fe200078ef804 */
[----:B------:R-:W-:Y:S01]  /*1c50*/  IMAD.MOV.U32 R5, RZ, RZ, 0x10 ;  /* 0x00000010ff057424 */ /* 0x000fe200078e00ff */
[----:B------:R-:W-:Y:S02]  /*1c60*/  SEL R0, R2, 0xffffffe0, !P2 ;  /* 0xffffffe002007807 */ /* 0x000fe40005000000 */
[----:B------:R-:W-:Y:S01]  /*1c70*/  ISETP.GE.AND P0, PT, R226, c[0x0][0x1d4], PT ;  /* 0x00007500e2007a0c */ /* 0x000fe20003f06270 */
[----:B------:R-:W-:Y:S01]  /*1c80*/  IMAD R176, R134, 0x400, R4 ;  /* 0x0000040086b07824 */ /* 0x000fe200078e0204 */
[----:B------:R-:W-:Y:S02]  /*1c90*/  SEL R5, R5, 0xfffffff0, !P1 ;  /* 0xfffffff005057807 */ /* 0x000fe40004800000 */
[----:B------:R-:W-:Y:S02]  /*1ca0*/  ISETP.LT.OR P1, PT, R30, 0x1, P0 ;  /* 0x000000011e00780c */ /* 0x000fe40000721670 */
[C---:B------:R-:W-:Y:S01]  /*1cb0*/  LEA R184, R176.reuse, 0x100, 0x1 ;  /* 0x00000100b0b87811 */ /* 0x040fe200078e08ff */
[----:B------:R-:W-:Y:S01]  /*1cc0*/  IMAD.SHL.U32 R176, R176, 0x2, RZ ;  /* 0x00000002b0b07824 */ /* 0x000fe200078e00ff */
[----:B------:R-:W-:Y:S01]  /*1cd0*/  BAR.SYNC.DEFER_BLOCKING 0x0 ;  /* 0x0000000000007b1d */ /* 0x000fe20000010000 */
[----:B------:R-:W-:-:S02]  /*1ce0*/  ISETP.GE.AND P2, PT, R21, c[0x0][0x1d4], PT ;  /* 0x0000750015007a0c */ /* 0x000fc40003f46270 */
[--C-:B------:R-:W-:Y:S01]  /*1cf0*/  IMAD R180, R5, 0x2, R184.reuse ;  /* 0x0000000205b47824 */ /* 0x100fe200078e02b8 */
[----:B------:R-:W-:Y:S01]  /*1d00*/  IADD3 R3, R219, 0x1100, RZ ;  /* 0x00001100db037810 */ /* 0x000fe20007ffe0ff */
[C---:B------:R-:W-:Y:S01]  /*1d10*/  IMAD R184, R0.reuse, 0x2, R184 ;  /* 0x0000000200b87824 */ /* 0x040fe200078e02b8 */
[C---:B------:R-:W-:Y:S01]  /*1d20*/  IADD3 R214, R203.reuse, 0x800, RZ ;  /* 0x00000800cbd67810 */ /* 0x040fe20007ffe0ff */
[----:B------:R-:W-:Y:S01]  /*1d30*/  IMAD R192, R0, 0x2, R180 ;  /* 0x0000000200c07824 */ /* 0x000fe200078e02b4 */
[C---:B------:R-:W-:Y:S02]  /*1d40*/  IADD3 R213, R203.reuse, 0x1000, RZ ;  /* 0x00001000cbd57810 */ /* 0x040fe40007ffe0ff */
[C---:B------:R-:W-:Y:S02]  /*1d50*/  IADD3 R212, R203.reuse, 0x1800, RZ ;  /* 0x00001800cbd47810 */ /* 0x040fe40007ffe0ff */
[C---:B------:R-:W-:Y:S02]  /*1d60*/  IADD3 R211, R203.reuse, 0x2000, RZ ;  /* 0x00002000cbd37810 */ /* 0x040fe40007ffe0ff */
[----:B------:R-:W-:-:S02]  /*1d70*/  IADD3 R210, R203, 0x2800, RZ ;  /* 0x00002800cbd27810 */ /* 0x000fc40007ffe0ff */
[C---:B------:R-:W-:Y:S02]  /*1d80*/  IADD3 R209, R203.reuse, 0x3000, RZ ;  /* 0x00003000cbd17810 */ /* 0x040fe40007ffe0ff */
[C---:B------:R-:W-:Y:S02]  /*1d90*/  IADD3 R208, R203.reuse, 0x3800, RZ ;  /* 0x00003800cbd07810 */ /* 0x040fe40007ffe0ff */
[C---:B------:R-:W-:Y:S02]  /*1da0*/  IADD3 R207, R203.reuse, 0x4000, RZ ;  /* 0x00004000cbcf7810 */ /* 0x040fe40007ffe0ff */
[C---:B------:R-:W-:Y:S01]  /*1db0*/  IADD3 R206, R203.reuse, 0x4800, RZ ;  /* 0x00004800cbce7810 */ /* 0x040fe20007ffe0ff */
[----:B------:R-:W-:Y:S01]  /*1dc0*/  LDSM.16.M88.4 R124, [R176+0x100] ;  /* 0x00010000b07c783b */ /* 0x000fe20000000200 */
[C---:B------:R-:W-:Y:S02]  /*1dd0*/  IADD3 R205, R203.reuse, 0x5000, RZ ;  /* 0x00005000cbcd7810 */ /* 0x040fe40007ffe0ff */
[----:B------:R-:W-:Y:S01]  /*1de0*/  IADD3 R204, R203, 0x5800, RZ ;  /* 0x00005800cbcc7810 */ /* 0x000fe20007ffe0ff */
[----:B------:R-:W-:Y:S04]  /*1df0*/  LDSM.16.M88.4 R128, [R180] ;  /* 0x00000000b480783b */ /* 0x000fe80000000200 */
[----:B------:R-:W-:Y:S04]  /*1e00*/  LDSM.16.M88.4 R152, [R184] ;  /* 0x00000000b898783b */ /* 0x000fe80000000200 */
[----:B------:R-:W-:Y:S04]  /*1e10*/  LDSM.16.M88.4 R172, [R192] ;  /* 0x00000000c0ac783b */ /* 0x000fe80000000200 */
[----:B------:R-:W-:Y:S04]  /*1e20*/  LDSM.16.M88.4 R176, [R176+0x4100] ;  /* 0x00410000b0b0783b */ /* 0x000fe80000000200 */
[----:B------:R-:W-:Y:S04]  /*1e30*/  LDSM.16.M88.4 R180, [R180+0x4000] ;  /* 0x00400000b4b4783b */ /* 0x000fe80000000200 */
[----:B------:R-:W-:Y:S04]  /*1e40*/  LDSM.16.M88.4 R184, [R184+0x4000] ;  /* 0x00400000b8b8783b */ /* 0x000fe80000000200 */
[----:B------:R-:W-:Y:S04]  /*1e50*/  LDSM.16.M88.4 R192, [R192+0x4000] ;  /* 0x00400000c0c0783b */ /* 0x000fe80000000200 */
[----:B------:R-:W-:Y:S06]  /*1e60*/  BAR.SYNC.DEFER_BLOCKING 0x0 ;  /* 0x0000000000007b1d */ /* 0x000fec0000010000 */
[----:B------:R-:W-:-:S04]  /*1e70*/  DEPBAR.LE SB0, 0x0 ;  /* 0x000080000000791a */ /* 0x000fc80000000000 */
[----:B------:R-:W-:Y:S06]  /*1e80*/  BAR.SYNC.DEFER_BLOCKING 0x0 ;  /* 0x0000000000007b1d */ /* 0x000fec0000010000 */
[----:B------:R-:W1:Y:S04]  /*1e90*/  LDSM.16.M88.4 R24, [R196+0x8100] ;  /* 0x00810000c418783b */ /* 0x000e680000000200 */
[----:B------:R-:W2:Y:S04]  /*1ea0*/  LDSM.16.M88.4 R12, [R196+0x8900] ;  /* 0x00890000c40c783b */ /* 0x000ea80000000200 */
[----:B------:R-:W-:Y:S04]  /*1eb0*/  LDSM.16.M88.4 R44, [R196+0x9100] ;  /* 0x00910000c42c783b */ /* 0x000fe80000000200 */
[----:B------:R-:W-:Y:S04]  /*1ec0*/  LDSM.16.M88.4 R52, [R196+0x9900] ;  /* 0x00990000c434783b */ /* 0x000fe80000000200 */
[----:B------:R-:W-:Y:S04]  /*1ed0*/  LDSM.16.M88.4 R68, [R196+0xa100] ;  /* 0x00a10000c444783b */ /* 0x000fe80000000200 */
[----:B------:R-:W-:Y:S04]  /*1ee0*/  LDSM.16.M88.4 R80, [R196+0xa900] ;  /* 0x00a90000c450783b */ /* 0x000fe80000000200 */
[----:B------:R-:W3:Y:S04]  /*1ef0*/  LDSM.16.M88.4 R64, [R203] ;  /* 0x00000000cb40783b */ /* 0x000ee80000000200 */
[----:B------:R-:W4:Y:S04]  /*1f00*/  LDSM.16.M88.4 R60, [R203+0x800] ;  /* 0x00080000cb3c783b */ /* 0x000f280000000200 */
[----:B------:R-:W-:Y:S04]  /*1f10*/  LDSM.16.M88.4 R56, [R203+0x1000] ;  /* 0x00100000cb38783b */ /* 0x000fe80000000200 */
[----:B------:R-:W5:Y:S04]  /*1f20*/  LDSM.16.M88.4 R72, [R203+0x1800] ;  /* 0x00180000cb48783b */ /* 0x000f680000000200 */
[----:B------:R-:W4:Y:S01]  /*1f30*/  LDSM.16.M88.4 R108, [R203+0x2000] ;  /* 0x00200000cb6c783b */ /* 0x000f220000000200 */
[C---:B-1----:R-:W-:Y:S03]  /*1f40*/  HMMA.16816.F32 R40, R124.reuse, R24, RZ ;  /* 0x000000187c28723c */ /* 0x042fe600000018ff */
[----:B------:R-:W-:Y:S04]  /*1f50*/  LDSM.16.M88.4 R112, [R203+0x2800] ;  /* 0x00280000cb70783b */ /* 0x000fe80000000200 */
[----:B------:R-:W-:Y:S01]  /*1f60*/  @!PT LDS RZ, [RZ] ;  /* 0x00000000fffff984 */ /* 0x000fe20000000800 */
[----:B------:R-:W-:Y:S01]  /*1f70*/  @!PT LDS RZ, [RZ] ;  /* 0x00000000fffff984 */ /* 0x000fe20000000800 */
[----:B------:R-:W-:Y:S01]  /*1f80*/  @!PT LDS RZ, [RZ] ;  /* 0x00000000fffff984 */ /* 0x000fe20000000800 */
[----:B------:R1:W-:Y:S01]  /*1f90*/  LDGSTS.E.BYPASS.LTC128B.128 [R219+0x100], [R32.64], !P1 ;  /* 0x0010000020db7fae */ /* 0x0003e2000c901d46 */
[C---:B------:R-:W-:Y:S01]  /*1fa0*/  ISETP.LT.OR P1, PT, R30.reuse, 0x1, P2 ;  /* 0x000000011e00780c */ /* 0x040fe20001721670 */
[C---:B------:R-:W-:Y:S08]  /*1fb0*/  HMMA.16816.F32 R36, R124.reuse, R26, RZ ;  /* 0x0000001a7c24723c */ /* 0x040ff000000018ff */
[----:B--2---:R-:W-:Y:S04]  /*1fc0*/  HMMA.16816.F32 R24, R124, R14, RZ ;  /* 0x0000000e7c18723c */ /* 0x004fe800000018ff */
[----:B------:R2:W-:Y:S01]  /*1fd0*/  LDGSTS.E.BYPASS.LTC128B.128 [R219+0x3100], [R22.64], !P1 ;  /* 0x0310000016db7fae */ /* 0x0005e2000c901d46 */
[----:B------:R-:W-:-:S02]  /*1fe0*/  ISETP.LT.OR P1, PT, R30, 0x21, P0 ;  /* 0x000000211e00780c */ /* 0x000fc40000721670 */
[C---:B------:R-:W-:Y:S01]  /*1ff0*/  ISETP.LT.OR P0, PT, R30.reuse, 0x41, P0 ;  /* 0x000000411e00780c */ /* 0x040fe20000701670 */
[C---:B---3--:R-:W-:Y:S08]  /*2000*/  HMMA.16816.F32 R88, R128.reuse, R64, R40 ;  /* 0x000000408058723c */ /* 0x048ff00000001828 */
[----:B------:R-:W-:Y:S02]  /*2010*/  HMMA.16816.F32 R100, R128, R66, R36 ;  /* 0x000000428064723c */ /* 0x000fe40000001824 */
[----:B------:R3:W-:Y:S01]  /*2020*/  LDGSTS.E.BYPASS.LTC128B.128 [R219+0x1100], [R28.64], !P1 ;  /* 0x011000001cdb7fae */ /* 0x0007e2000c901d46 */
[----:B------:R-:W-:-:S02]  /*2030*/  ISETP.LT.OR P1, PT, R30, 0x21, P2 ;  /* 0x000000211e00780c */ /* 0x000fc40001721670 */
[----:B------:R-:W-:-:S03]  /*2040*/  ISETP.LT.OR P2, PT, R30, 0x41, P2 ;  /* 0x000000411e00780c */ /* 0x000fc60001741670 */
[C---:B-1----:R-:W-:Y:S08]  /*2050*/  HMMA.16816.F32 R32, R124.reuse, R12, RZ ;  /* 0x0000000c7c20723c */ /* 0x042ff000000018ff */
[----:B------:R1:W-:Y:S01]  /*2060*/  LDGSTS.E.BYPASS.LTC128B.128 [R219+0x4100], [R18.64], !P1 ;  /* 0x0410000012db7fae */ /* 0x0003e2000c901d46 */
[----:B------:R-:W-:Y:S01]  /*2070*/  LOP3.LUT P1, RZ, R20, 0x4, RZ, 0xc0, !PT ;  /* 0x0000000414ff7812 */ /* 0x000fe2000782c0ff */
[----:B------:R-:W-:Y:S02]  /*2080*/  HMMA.16816.F32 R12, R124, R52, RZ ;  /* 0x000000347c0c723c */ /* 0x000fe400000018ff */
[----:B------:R3:W-:Y:S01]  /*2090*/  LDGSTS.E.BYPASS.LTC128B.128 [R219+0x2100], [R48.64], !P0 ;  /* 0x0210000030db7fae */ /* 0x0007e2000c101d46 */
[----:B------:R-:W-:-:S02]  /*20a0*/  SEL R2, R2, 0xffffffe0, !P1 ;  /* 0xffffffe002027807 */ /* 0x000fc40004800000 */
[----:B------:R-:W-:Y:S01]  /*20b0*/  ISETP.GT.AND P1, PT, R231, 0x5f, PT ;  /* 0x0000005fe700780c */ /* 0x000fe20003f24270 */
[----:B------:R5:W-:Y:S02]  /*20c0*/  LDGSTS.E.BYPASS.LTC128B.128 [R219+0x5100], [R8.64], !P2 ;  /* 0x0510000008db7fae */ /* 0x000be4000d101d46 */
[C---:B------:R-:W-:Y:S01]  /*20d0*/  IMAD R202, R2.reuse, 0x2, R196 ;  /* 0x0000000202ca7824 */ /* 0x040fe200078e02c4 */
[----:B--2---:R-:W-:Y:S01]  /*20e0*/  HMMA.16816.F32 R20, R124, R44, RZ ;  /* 0x0000002c7c14723c */ /* 0x004fe200000018ff */
[----:B------:R-:W-:Y:S01]  /*20f0*/  IMAD R199, R2, 0x2, R203 ;  /* 0x0000000202c77824 */ /* 0x000fe200078e02cb */
[----:B------:R-:W0:Y:S01]  /*2100*/  LDGDEPBAR ;  /* 0x00000000000079af */ /* 0x000e220000000000 */
[----:B------:R-:W-:-:S03]  /*2110*/  IADD3 R2, R218, -0x1, RZ ;  /* 0xffffffffda027810 */ /* 0x000fc60007ffe0ff */
[----:B------:R-:W-:Y:S01]  /*2120*/  LDSM.16.M88.4 R40, [R202+0x9900] ;  /* 0x00990000ca28783b */ /* 0x000fe20000000200 */
[----:B------:R-:W-:Y:S01]  /*2130*/  ISETP.GT.AND P0, PT, R2, R251, PT ;  /* 0x000000fb0200720c */ /* 0x000fe20003f04270 */
[----:B----4-:R-:W-:Y:S01]  /*2140*/  HMMA.16816.F32 R92, R128, R62, R24 ;  /* 0x0000003e805c723c */ /* 0x010fe20000001818 */
[C---:B------:R-:W-:Y:S01]  /*2150*/  IADD3 R2, R219.reuse, 0x3100, RZ ;  /* 0x00003100db027810 */ /* 0x040fe20007ffe0ff */
[----:B------:R-:W-:Y:S01]  /*2160*/  LDSM.16.M88.4 R116, [R202+0xb100] ;  /* 0x00b10000ca74783b */ /* 0x000fe20000000200 */
[----:B------:R-:W-:-:S03]  /*2170*/  IADD3 R2, R219, 0x4100, RZ ;  /* 0x00004100db027810 */ /* 0x000fc60007ffe0ff */
[----:B------:R-:W-:Y:S02]  /*2180*/  LDSM.16.M88.4 R120, [R202+0xc100] ;  /* 0x00c10000ca78783b */ /* 0x000fe40000000200 */
[----:B-1----:R-:W-:Y:S02]  /*2190*/  HMMA.16816.F32 R16, R124, R46, RZ ;  /* 0x0000002e7c10723c */ /* 0x002fe400000018ff */
[----:B---3--:R-:W-:Y:S06]  /*21a0*/  LDSM.16.M88.4 R48, [R202+0x8900] ;  /* 0x00890000ca30783b */ /* 0x008fec0000000200 */
[----:B-----5:R-:W-:Y:S08]  /*21b0*/  HMMA.16816.F32 R76, R128, R72, R12 ;  /* 0x00000048804c723c */ /* 0x020ff0000000180c */
[----:B------:R-:W-:Y:S01]  /*21c0*/  HMMA.16816.F32 R12, R124, R54, RZ ;  /* 0x000000367c0c723c */ /* 0x000fe200000018ff */
[----:B------:R-:W-:Y:S07]  /*21d0*/  LDSM.16.M88.4 R52, [R202+0x9100] ;  /* 0x00910000ca34783b */ /* 0x000fee0000000200 */
[----:B------:R-:W-:Y:S01]  /*21e0*/  HMMA.16816.F32 R104, R128, R58, R16 ;  /* 0x0000003a8068723c */ /* 0x000fe20000001810 */
[----:B------:R-:W1:Y:S07]  /*21f0*/  LDSM.16.M88.4 R16, [R202+0x8100] ;  /* 0x00810000ca10783b */ /* 0x000e6e0000000200 */
[C---:B------:R-:W-:Y:S08]  /*2200*/  HMMA.16816.F32 R24, R124.reuse, R70, RZ ;  /* 0x000000467c18723c */ /* 0x040ff000000018ff */
[----:B------:R-:W-:Y:S08]  /*2210*/  HMMA.16816.F32 R28, R124, R68, RZ ;  /* 0x000000447c1c723c */ /* 0x000ff000000018ff */
[C---:B------:R-:W-:Y:S01]  /*2220*/  HMMA.16816.F32 R84, R128.reuse, R60, R32 ;  /* 0x0000003c8054723c */ /* 0x040fe20000001820 */
[----:B------:R-:W2:Y:S07]  /*2230*/  LDSM.16.M88.4 R32, [R202+0xa100] ;  /* 0x00a10000ca20783b */ /* 0x000eae0000000200 */
[----:B------:R-:W-:Y:S08]  /*2240*/  HMMA.16816.F32 R96, R128, R56, R20 ;  /* 0x000000388060723c */ /* 0x000ff00000001814 */
[----:B------:R-:W-:Y:S08]  /*2250*/  HMMA.16816.F32 R20, R124, R80, RZ ;  /* 0x000000507c14723c */ /* 0x000ff000000018ff */
[----:B------:R-:W-:Y:S08]  /*2260*/  HMMA.16816.F32 R68, R128, R74, R12 ;  /* 0x0000004a8044723c */ /* 0x000ff0000000180c */
[----:B------:R-:W-:Y:S08]  /*2270*/  HMMA.16816.F32 R12, R124, R82, RZ ;  /* 0x000000527c0c723c */ /* 0x000ff000000018ff */
[C---:B------:R-:W-:Y:S08]  /*2280*/  HMMA.16816.F32 R60, R128.reuse, R110, R24 ;  /* 0x0000006e803c723c */ /* 0x040ff00000001818 */
[----:B------:R-:W-:Y:S01]  /*2290*/  HMMA.16816.F32 R64, R128, R108, R28 ;  /* 0x0000006c8040723c */ /* 0x000fe2000000181c */
[----:B------:R-:W-:Y:S07]  /*22a0*/  LDSM.16.M88.4 R28, [R202+0xa900] ;  /* 0x00a90000ca1c783b */ /* 0x000fee0000000200 */
[C---:B-1----:R-:W-:Y:S08]  /*22b0*/  HMMA.16816.F32 R36, R152.reuse, R16, R88 ;  /* 0x000000109824723c */ /* 0x042ff00000001858 */
[C---:B------:R-:W-:Y:S01]  /*22c0*/  HMMA.16816.F32 R24, R152.reuse, R18, R100 ;  /* 0x000000129818723c */ /* 0x040fe20000001864 */
[----:B------:R-:W1:Y:S07]  /*22d0*/  LDSM.16.M88.4 R16, [R199+0x800] ;  /* 0x00080000c710783b */ /* 0x000e6e0000000200 */
[----:B------:R-:W-:Y:S08]  /*22e0*/  HMMA.16816.F32 R72, R152, R48, R84 ;  /* 0x000000309848723c */ /* 0x000ff00000001854 */
[C---:B------:R-:W-:Y:S01]  /*22f0*/  HMMA.16816.F32 R56, R128.reuse, R112, R20 ;  /* 0x000000708038723c */ /* 0x040fe20000001814 */
[----:B------:R-:W3:Y:S07]  /*2300*/  LDSM.16.M88.4 R20, [R199] ;  /* 0x00000000c714783b */ /* 0x000eee0000000200 */
[----:B------:R-:W-:Y:S01]  /*2310*/  HMMA.16816.F32 R44, R128, R114, R12 ;  /* 0x00000072802c723c */ /* 0x000fe2000000180c */
[----:B------:R-:W4:Y:S04]  /*2320*/  LDSM.16.M88.4 R12, [R199+0x1000] ;  /* 0x00100000c70c783b */ /* 0x000f280000000200 */
[----:B------:R-:W-:Y:S03]  /*2330*/  LDSM.16.M88.4 R112, [R202+0xb900] ;  /* 0x00b90000ca70783b */ /* 0x000fe60000000200 */
[C---:B------:R-:W-:Y:S08]  /*2340*/  HMMA.16816.F32 R80, R152.reuse, R50, R92 ;  /* 0x000000329850723c */ /* 0x040ff0000000185c */
[C---:B------:R-:W-:Y:S01]  /*2350*/  HMMA.16816.F32 R100, R152.reuse, R42, R68 ;  /* 0x0000002a9864723c */ /* 0x040fe20000001844 */
[----:B------:R-:W5:Y:S07]  /*2360*/  LDSM.16.M88.4 R68, [R199+0x2000] ;  /* 0x00200000c744783b */ /* 0x000f6e0000000200 */
[C---:B--2---:R-:W-:Y:S08]  /*2370*/  HMMA.16816.F32 R92, R152.reuse, R32, R64 ;  /* 0x00000020985c723c */ /* 0x044ff00000001840 */
[C---:B------:R-:W-:Y:S01]  /*2380*/  HMMA.16816.F32 R88, R152.reuse, R34, R60 ;  /* 0x000000229858723c */ /* 0x040fe2000000183c */
[----:B------:R-:W2:Y:S04]  /*2390*/  LDSM.16.M88.4 R32, [R196+0xb900] ;  /* 0x00b90000c420783b */ /* 0x000ea80000000200 */
[----:B------:R-:W2:Y:S03]  /*23a0*/  LDSM.16.M88.4 R60, [R199+0x1800] ;  /* 0x00180000c73c783b */ /* 0x000ea60000000200 */
[C---:B------:R-:W-:Y:S08]  /*23b0*/  HMMA.16816.F32 R104, R152.reuse, R54, R104 ;  /* 0x000000369868723c */ /* 0x040ff00000001868 */
[----:B------:R-:W-:Y:S01]  /*23c0*/  HMMA.16816.F32 R96, R152, R52, R96 ;  /* 0x000000349860723c */ /* 0x000fe20000001860 */
[----:B------:R-:W2:Y:S07]  /*23d0*/  LDSM.16.M88.4 R52, [R199+0x2800] ;  /* 0x00280000c734783b */ /* 0x000eae0000000200 */
[----:B-1----:R-:W-:Y:S01]  /*23e0*/  HMMA.16816.F32 R48, R172, R16, R72 ;  /* 0x00000010ac30723c */ /* 0x002fe20000001848 */
[----:B------:R-:W-:Y:S07]  /*23f0*/  LDSM.16.M88.4 R72, [R196+0xd100] ;  /* 0x00d10000c448783b */ /* 0x000fee0000000200 */
[C---:B------:R-:W-:Y:S08]  /*2400*/  HMMA.16816.F32 R108, R152.reuse, R40, R76 ;  /* 0x00000028986c723c */ /* 0x040ff0000000184c */
[C---:B------:R-:W-:Y:S01]  /*2410*/  HMMA.16816.F32 R76, R152.reuse, R30, R44 ;  /* 0x0000001e984c723c */ /* 0x040fe2000000182c */
[----:B------:R-:W1:Y:S07]  /*2420*/  LDSM.16.M88.4 R44, [R196+0xb100] ;  /* 0x00b10000c42c783b */ /* 0x000e6e0000000200 */
[----:B------:R-:W-:Y:S01]  /*2430*/  HMMA.16816.F32 R84, R152, R28, R56 ;  /* 0x0000001c9854723c */ /* 0x000fe20000001838 */
[----:B------:R-:W1:Y:S07]  /*2440*/  LDSM.16.M88.4 R28, [R196+0xc100] ;  /* 0x00c10000c41c783b */ /* 0x000e6e0000000200 */
[C---:B---3--:R-:W-:Y:S08]  /*2450*/  HMMA.16816.F32 R64, R172.reuse, R20, R36 ;  /* 0x00000014ac40723c */ /* 0x048ff00000001824 */
[C---:B------:R-:W-:Y:S01]  /*2460*/  HMMA.16816.F32 R56, R172.reuse, R22, R24 ;  /* 0x00000016ac38723c */ /* 0x040fe20000001818 */
[----:B------:R-:W3:Y:S07]  /*2470*/  LDSM.16.M88.4 R24, [R196+0xc900] ;  /* 0x00c90000c418783b */ /* 0x000eee0000000200 */
[C---:B----4-:R-:W-:Y:S08]  /*2480*/  HMMA.16816.F32 R20, R172.reuse, R14, R104 ;  /* 0x0000000eac14723c */ /* 0x050ff00000001868 */
[C---:B-----5:R-:W-:Y:S08]  /*2490*/  HMMA.16816.F32 R104, R172.reuse, R68, R92 ;  /* 0x00000044ac68723c */ /* 0x060ff0000000185c */
[----:B------:R-:W-:Y:S08]  /*24a0*/  HMMA.16816.F32 R40, R172, R18, R80 ;  /* 0x00000012ac28723c */ /* 0x000ff00000001850 */
[----:B--2---:R-:W-:Y:S01]  /*24b0*/  HMMA.16816.F32 R92, R176, R32, R48 ;  /* 0x00000020b05c723c */ /* 0x004fe20000001830 */
[----:B------:R-:W2:Y:S07]  /*24c0*/  LDSM.16.M88.4 R48, [R196+0xd900] ;  /* 0x00d90000c430783b */ /* 0x000eae0000000200 */
[C---:B------:R-:W-:Y:S08]  /*24d0*/  HMMA.16816.F32 R36, R172.reuse, R12, R96 ;  /* 0x0000000cac24723c */ /* 0x040ff00000001860 */
[C---:B------:R-:W-:Y:S08]  /*24e0*/  HMMA.16816.F32 R16, R172.reuse, R60, R108 ;  /* 0x0000003cac10723c */ /* 0x040ff0000000186c */
[C---:B------:R-:W-:Y:S08]  /*24f0*/  HMMA.16816.F32 R12, R172.reuse, R62, R100 ;  /* 0x0000003eac0c723c */ /* 0x040ff00000001864 */
[C---:B------:R-:W-:Y:S08]  /*2500*/  HMMA.16816.F32 R100, R172.reuse, R70, R88 ;  /* 0x00000046ac64723c */ /* 0x040ff00000001858 */
[C---:B------:R-:W-:Y:S08]  /*2510*/  HMMA.16816.F32 R96, R172.reuse, R52, R84 ;  /* 0x00000034ac60723c */ /* 0x040ff00000001854 */
[----:B------:R-:W-:Y:S08]  /*2520*/  HMMA.16816.F32 R88, R172, R54, R76 ;  /* 0x00000036ac58723c */ /* 0x000ff0000000184c */
[C---:B-1----:R-:W-:Y:S01]  /*2530*/  HMMA.16816.F32 R80, R176.reuse, R46, R56 ;  /* 0x0000002eb050723c */ /* 0x042fe20000001838 */
[----:B------:R-:W1:Y:S07]  /*2540*/  LDSM.16.M88.4 R56, [R203+0x3000] ;  /* 0x00300000cb38783b */ /* 0x000e6e0000000200 */
[C---:B------:R-:W-:Y:S01]  /*2550*/  HMMA.16816.F32 R76, R176.reuse, R34, R40 ;  /* 0x00000022b04c723c */ /* 0x040fe20000001828 */
[----:B------:R-:W4:Y:S04]  /*2560*/  LDSM.16.M88.4 R32, [R203+0x5800] ;  /* 0x00580000cb20783b */ /* 0x000f280000000200 */
[----:B------:R-:W-:Y:S03]  /*2570*/  LDSM.16.M88.4 R40, [R203+0x4800] ;  /* 0x00480000cb28783b */ /* 0x000fe60000000200 */
[C---:B------:R-:W-:Y:S01]  /*2580*/  HMMA.16816.F32 R84, R176.reuse, R44, R64 ;  /* 0x0000002cb054723c */ /* 0x040fe20000001840 */
[----:B------:R-:W5:Y:S04]  /*2590*/  LDSM.16.M88.4 R64, [R203+0x3800] ;  /* 0x00380000cb40783b */ /* 0x000f680000000200 */
[----:B------:R-:W-:Y:S03]  /*25a0*/  LDSM.16.M88.4 R44, [R203+0x4000] ;  /* 0x00400000cb2c783b */ /* 0x000fe60000000200 */
[C---:B------:R-:W-:Y:S01]  /*25b0*/  HMMA.16816.F32 R68, R176.reuse, R28, R36 ;  /* 0x0000001cb044723c */ /* 0x040fe20000001824 */
[----:B------:R-:W1:Y:S07]  /*25c0*/  LDSM.16.M88.4 R36, [R203+0x5000] ;  /* 0x00500000cb24783b */ /* 0x000e6e0000000200 */
[C---:B------:R-:W-:Y:S08]  /*25d0*/  HMMA.16816.F32 R60, R176.reuse, R30, R20 ;  /* 0x0000001eb03c723c */ /* 0x040ff00000001814 */
[C---:B---3--:R-:W-:Y:S08]  /*25e0*/  HMMA.16816.F32 R52, R176.reuse, R24, R16 ;  /* 0x00000018b034723c */ /* 0x048ff00000001810 */
[C---:B------:R-:W-:Y:S08]  /*25f0*/  HMMA.16816.F32 R28, R176.reuse, R26, R12 ;  /* 0x0000001ab01c723c */ /* 0x040ff0000000180c */
[C---:B--2---:R-:W-:Y:S08]  /*2600*/  HMMA.16816.F32 R16, R176.reuse, R48, R96 ;  /* 0x00000030b010723c */ /* 0x044ff00000001860 */
[C---:B------:R-:W-:Y:S08]  /*2610*/  HMMA.16816.F32 R12, R176.reuse, R50, R88 ;  /* 0x00000032b00c723c */ /* 0x040ff00000001858 */
[C---:B------:R-:W-:Y:S08]  /*2620*/  HMMA.16816.F32 R20, R176.reuse, R74, R100 ;  /* 0x0000004ab014723c */ /* 0x040ff00000001864 */
[----:B------:R-:W-:Y:S01]  /*2630*/  HMMA.16816.F32 R24, R176, R72, R104 ;  /* 0x00000048b018723c */ /* 0x000fe20000001868 */
[----:B------:R-:W-:Y:S07]  /*2640*/  LDSM.16.M88.4 R72, [R199+0x3000] ;  /* 0x00300000c748783b */ /* 0x000fee0000000200 */
[C---:B-1----:R-:W-:Y:S08]  /*2650*/  HMMA.16816.F32 R48, R180.reuse, R56, R84 ;  /* 0x00000038b430723c */ /* 0x042ff00000001854 */
[C---:B----4-:R-:W-:Y:S01]  /*2660*/  HMMA.16816.F32 R88, R180.reuse, R32, R16 ;  /* 0x00000020b458723c */ /* 0x050fe20000001810 */
[----:B------:R-:W1:Y:S07]  /*2670*/  LDSM.16.M88.4 R16, [R202+0xc900] ;  /* 0x00c90000ca10783b */ /* 0x000e6e0000000200 */
[C---:B------:R-:W-:Y:S01]  /*2680*/  HMMA.16816.F32 R84, R180.reuse, R34, R12 ;  /* 0x00000022b454723c */ /* 0x040fe2000000180c */
[----:B------:R-:W2:Y:S07]  /*2690*/  LDSM.16.M88.4 R12, [R202+0xd100] ;  /* 0x00d10000ca0c783b */ /* 0x000eae0000000200 */
[C---:B-----5:R-:W-:Y:S08]  /*26a0*/  HMMA.16816.F32 R100, R180.reuse, R66, R76 ;  /* 0x00000042b464723c */ /* 0x060ff0000000184c */
[C---:B------:R-:W-:Y:S01]  /*26b0*/  HMMA.16816.F32 R96, R180.reuse, R38, R20 ;  /* 0x00000026b460723c */ /* 0x040fe20000001814 */
[----:B------:R-:W3:Y:S07]  /*26c0*/  LDSM.16.M88.4 R20, [R202+0xd900] ;  /* 0x00d90000ca14783b */ /* 0x000eee0000000200 */
[C---:B------:R-:W-:Y:S08]  /*26d0*/  HMMA.16816.F32 R56, R180.reuse, R58, R80 ;  /* 0x0000003ab438723c */ /* 0x040ff00000001850 */
[C---:B------:R-:W-:Y:S01]  /*26e0*/  HMMA.16816.F32 R76, R180.reuse, R44, R68 ;  /* 0x0000002cb44c723c */ /* 0x040fe20000001844 */
[----:B------:R-:W4:Y:S07]  /*26f0*/  LDSM.16.M88.4 R68, [R199+0x3800] ;  /* 0x00380000c744783b */ /* 0x000f2e0000000200 */
[C---:B------:R-:W-:Y:S08]  /*2700*/  HMMA.16816.F32 R104, R180.reuse, R40, R52 ;  /* 0x00000028b468723c */ /* 0x040ff00000001834 */
[C---:B------:R-:W-:Y:S08]  /*2710*/  HMMA.16816.F32 R28, R180.reuse, R42, R28 ;  /* 0x0000002ab41c723c */ /* 0x040ff0000000181c */
[C---:B------:R-:W-:Y:S08]  /*2720*/  HMMA.16816.F32 R24, R180.reuse, R36, R24 ;  /* 0x00000024b418723c */ /* 0x040ff00000001818 */
[C---:B------:R-:W-:Y:S01]  /*2730*/  HMMA.16816.F32 R92, R180.reuse, R64, R92 ;  /* 0x00000040b45c723c */ /* 0x040fe2000000185c */
[----:B------:R-:W5:Y:S07]  /*2740*/  LDSM.16.M88.4 R64, [R199+0x4000] ;  /* 0x00400000c740783b */ /* 0x000f6e0000000200 */
[----:B------:R-:W-:Y:S01]  /*2750*/  HMMA.16816.F32 R108, R180, R46, R60 ;  /* 0x0000002eb46c723c */ /* 0x000fe2000000183c */
[----:B------:R-:W2:Y:S07]  /*2760*/  LDSM.16.M88.4 R60, [R199+0x4800] ;  /* 0x00480000c73c783b */ /* 0x000eae0000000200 */
[C---:B------:R-:W-:Y:S01]  /*2770*/  HMMA.16816.F32 R52, R184.reuse, R118, R56 ;  /* 0x00000076b834723c */ /* 0x040fe20000001838 */
[----:B------:R-:W3:Y:S07]  /*2780*/  LDSM.16.M88.4 R56, [R199+0x5000] ;  /* 0x00500000c738783b */ /* 0x000eee0000000200 */
[----:B------:R-:W-:Y:S01]  /*2790*/  HMMA.16816.F32 R40, R184, R120, R76 ;  /* 0x00000078b828723c */ /* 0x000fe2000000184c */
[----:B------:R-:W3:Y:S01]  /*27a0*/  LDSM.16.M88.4 R76, [R199+0x5800] ;  /* 0x00580000c74c783b */ /* 0x000ee20000000200 */
[----:B------:R-:W-:-:S06]  /*27b0*/  DEPBAR.LE SB0, 0x0 ;  /* 0x000080000000791a */ /* 0x000fcc0000000000 */
[C---:B-1----:R-:W-:Y:S08]  /*27c0*/  HMMA.16816.F32 R32, R184.reuse, R16, R104 ;  /* 0x00000010b820723c */ /* 0x042ff00000001868 */
[C---:B------:R-:W-:Y:S08]  /*27d0*/  HMMA.16816.F32 R28, R184.reuse, R18, R28 ;  /* 0x00000012b81c723c */ /* 0x040ff0000000181c */
[C---:B------:R-:W-:Y:S08]  /*27e0*/  HMMA.16816.F32 R80, R184.reuse, R116, R48 ;  /* 0x00000074b850723c */ /* 0x040ff00000001830 */
[C---:B--2---:R-:W-:Y:S08]  /*27f0*/  HMMA.16816.F32 R24, R184.reuse, R12, R24 ;  /* 0x0000000cb818723c */ /* 0x044ff00000001818 */
[C---:B------:R-:W-:Y:S08]  /*2800*/  HMMA.16816.F32 R16, R184.reuse, R14, R96 ;  /* 0x0000000eb810723c */ /* 0x040ff00000001860 */
[C---:B------:R-:W-:Y:S08]  /*2810*/  HMMA.16816.F32 R48, R184.reuse, R112, R92 ;  /* 0x00000070b830723c */ /* 0x040ff0000000185c */
[C---:B------:R-:W-:Y:S08]  /*2820*/  HMMA.16816.F32 R44, R184.reuse, R114, R100 ;  /* 0x00000072b82c723c */ /* 0x040ff00000001864 */
[C---:B------:R-:W-:Y:S08]  /*2830*/  HMMA.16816.F32 R36, R184.reuse, R122, R108 ;  /* 0x0000007ab824723c */ /* 0x040ff0000000186c */
[C---:B---3--:R-:W-:Y:S08]  /*2840*/  HMMA.16816.F32 R12, R184.reuse, R20, R88 ;  /* 0x00000014b80c723c */ /* 0x048ff00000001858 */
[----:B------:R-:W-:Y:S08]  /*2850*/  HMMA.16816.F32 R20, R184, R22, R84 ;  /* 0x00000016b814723c */ /* 0x000ff00000001854 */
[C---:B------:R-:W-:Y:S08]  /*2860*/  HMMA.16816.F32 R112, R192.reuse, R72, R80 ;  /* 0x00000048c070723c */ /* 0x040ff00000001850 */
[C---:B------:R-:W-:Y:S08]  /*2870*/  HMMA.16816.F32 R104, R192.reuse, R74, R52 ;  /* 0x0000004ac068723c */ /* 0x040ff00000001834 */
[C---:B----4-:R-:W-:Y:S08]  /*2880*/  HMMA.16816.F32 R100, R192.reuse, R68, R48 ;  /* 0x00000044c064723c */ /* 0x050ff00000001830 */
[C---:B------:R-:W-:Y:S08]  /*2890*/  HMMA.16816.F32 R88, R192.reuse, R70, R44 ;  /* 0x00000046c058723c */ /* 0x040ff0000000182c */
[C---:B-----5:R-:W-:Y:S08]  /*28a0*/  HMMA.16816.F32 R92, R192.reuse, R64, R40 ;  /* 0x00000040c05c723c */ /* 0x060ff00000001828 */
[C---:B------:R-:W-:Y:S08]  /*28b0*/  HMMA.16816.F32 R96, R192.reuse, R66, R36 ;  /* 0x00000042c060723c */ /* 0x040ff00000001824 */
[C---:B------:R-:W-:Y:S08]  /*28c0*/  HMMA.16816.F32 R84, R192.reuse, R60, R32 ;  /* 0x0000003cc054723c */ /* 0x040ff00000001820 */
[C---:B------:R-:W-:Y:S08]  /*28d0*/  HMMA.16816.F32 R60, R192.reuse, R62, R28 ;  /* 0x0000003ec03c723c */ /* 0x040ff0000000181c */
[C---:B------:R-:W-:Y:S08]  /*28e0*/  HMMA.16816.F32 R64, R192.reuse, R56, R24 ;  /* 0x00000038c040723c */ /* 0x040ff00000001818 */
[C---:B------:R-:W-:Y:S08]  /*28f0*/  HMMA.16816.F32 R68, R192.reuse, R58, R16 ;  /* 0x0000003ac044723c */ /* 0x040ff00000001810 */
[C---:B------:R-:W-:Y:S08]  /*2900*/  HMMA.16816.F32 R72, R192.reuse, R76, R12 ;  /* 0x0000004cc048723c */ /* 0x040ff0000000180c */
[----:B------:R-:W-:Y:S01]  /*2910*/  HMMA.16816.F32 R80, R192, R78, R20 ;  /* 0x0000004ec050723c */ /* 0x000fe20000001814 */
[----:B------:R-:W-:Y:S06]  /*2920*/  BAR.SYNC.DEFER_BLOCKING 0x0 ;  /* 0x0000000000007b1d */ /* 0x000fec0000010000 */
[----:B------:R-:W-:Y:S05]  /*2930*/  @!P0 BRA `(.L_x_242) ;  /* 0x000003f000008947 */ /* 0x000fea0003800000 */
[----:B------:R-:W-:Y:S01]  /*2940*/  IADD3 R3, R231, R132, R148 ;  /* 0x00000084e7037210 */ /* 0x000fe20007ffe094 */
[----:B------:R-:W-:-:S03]  /*2950*/  IMAD.MOV.U32 R216, RZ, RZ, RZ ;  /* 0x000000ffffd87224 */ /* 0x000fc600078e00ff */
[----:B------:R-:W-:-:S05]  /*2960*/  IADD3 R3, R3, -0x60, RZ ;  /* 0xffffffa003037810 */ /* 0x000fca0007ffe0ff */
[----:B------:R-:W-:-:S04]  /*2970*/  @P5 IMAD.HI.U32 R6, R3, c[0x0][0x2bc], RZ ;  /* 0x0000af0003065a27 */ /* 0x000fc800078e00ff */
[----:B------:R-:W-:Y:S01]  /*2980*/  IMAD.MOV.U32 R2, RZ, RZ, R3 ;  /* 0x000000ffff027224 */ /* 0x000fe200078e0003 */
[----:B------:R-:W-:-:S04]  /*2990*/  @P5 SHF.R.U32.HI R2, RZ, c[0x0][0x2c0], R6 ;  /* 0x0000b000ff025a19 */ /* 0x000fc80000011606 */
[----:B------:R-:W-:-:S04]  /*29a0*/  @!P1 IADD3 R7, P0, R2, R146, RZ ;  /* 0x0000009202079210 */ /* 0x000fc80007f1e0ff */
[----:B------:R-:W-:Y:S02]  /*29b0*/  @!P1 LEA.HI.X.SX32 R8, R2, R143, 0x1, P0 ;  /* 0x0000008f02089211 */ /* 0x000fe400000f0eff */
[----:B------:R-:W-:-:S04]  /*29c0*/  @!P1 LEA R6, P0, R7, c[0x0][0x2a0], 0x2 ;  /* 0x0000a80007069a11 */ /* 0x000fc800078010ff */
[----:B------:R-:W-:-:S05]  /*29d0*/  @!P1 LEA.HI.X R7, R7, c[0x0][0x2a4], R8, 0x2, P0 ;  /* 0x0000a90007079a11 */ /* 0x000fca00000f1408 */
[----:B------:R1:W2:Y:S01]  /*29e0*/  @!P1 LDG.E R216, [R6.64] ;  /* 0x0000000606d89981 */ /* 0x0002a2000c1e1900 */
[----:B------:R-:W-:Y:S01]  /*29f0*/  IMAD.MOV R2, RZ, RZ, -R2 ;  /* 0x000000ffff027224 */ /* 0x000fe200078e0a02 */
[C---:B------:R-:W-:Y:S01]  /*2a00*/  ISETP.GE.AND P2, PT, R226.reuse, c[0x0][0x1d4], PT ;  /* 0x00007500e2007a0c */ /* 0x040fe20003f46270 */
[----:B------:R-:W-:Y:S02]  /*2a10*/  IMAD.SHL.U32 R22, R226, 0x2, RZ ;  /* 0x00000002e2167824 */ /* 0x000fe400078e00ff */
[----:B------:R-:W-:Y:S01]  /*2a20*/  IMAD R217, R2, c[0x0][0x2b8], R3 ;  /* 0x0000ae0002d97a24 */ /* 0x000fe200078e0203 */
[----:B------:R-:W-:-:S04]  /*2a30*/  SEL R21, RZ, 0x10, P2 ;  /* 0x00000010ff157807 */ /* 0x000fc80001000000 */
        /* <DEDUP_REMOVED lines=8> */
[----:B------:R-:W-:-:S03]  /*2ac0*/  IADD3 R2, P0, R144, R2, RZ ;  /* 0x0000000290027210 */ /* 0x000fc60007f1e0ff */
[----:B------:R-:W-:-:S05]  /*2ad0*/  IMAD R6, R216, c[0x0][0x1f4], R6 ;  /* 0x00007d00d8067a24 */ /* 0x000fca00078e0206 */
[----:B------:R-:W-:Y:S02]  /*2ae0*/  IADD3.X R3, R142, R3, R6, P0, !PT ;  /* 0x000000038e037210 */ /* 0x000fe400007fe406 */
[----:B------:R-:W-:Y:S02]  /*2af0*/  LEA R8, P0, R2, c[0x0][0x1c8], 0x1 ;  /* 0x0000720002087a11 */ /* 0x000fe400078008ff */
[----:B------:R-:W-:Y:S02]  /*2b00*/  SHF.L.U64.HI R6, R226, 0x1, R248 ;  /* 0x00000001e2067819 */ /* 0x000fe400000102f8 */
[----:B------:R-:W-:Y:S01]  /*2b10*/  LEA.HI.X R7, R2, c[0x0][0x1cc], R3, 0x1, P0 ;  /* 0x0000730002077a11 */ /* 0x000fe200000f0c03 */
[----:B------:R-:W1:Y:S01]  /*2b20*/  SHFL.IDX PT, R9, R8, 0x2, 0x181f ;  /* 0x00581f0008097f89 */ /* 0x000e6200000e0000 */
[----:B------:R-:W-:Y:S02]  /*2b30*/  IADD3 R2, -R21, 0x10, RZ ;  /* 0x0000001015027810 */ /* 0x000fe40007ffe1ff */
[----:B------:R-:W-:Y:S01]  /*2b40*/  IADD3 R3, -R139, 0x10, RZ ;  /* 0x000000108b037810 */ /* 0x000fe20007ffe1ff */
[----:B------:R-:W2:Y:S01]  /*2b50*/  SHFL.IDX PT, R11, R7, 0x2, 0x181f ;  /* 0x00581f00070b7f89 */ /* 0x000ea200000e0000 */
[----:B------:R-:W-:-:S02]  /*2b60*/  LOP3.LUT R2, R2, 0xf, RZ, 0xc0, !PT ;  /* 0x0000000f02027812 */ /* 0x000fc400078ec0ff */
[----:B------:R-:W-:Y:S01]  /*2b70*/  LOP3.LUT R12, R3, 0xf, RZ, 0xc0, !PT ;  /* 0x0000000f030c7812 */ /* 0x000fe200078ec0ff */
[----:B------:R-:W-:Y:S01]  /*2b80*/  SHFL.IDX PT, R20, R8, 0x1, 0x181f ;  /* 0x00381f0008147f89 */ /* 0x000fe200000e0000 */
[----:B------:R-:W-:Y:S02]  /*2b90*/  SHF.L.U64.HI R3, R140, 0x1, R141 ;  /* 0x000000018c037819 */ /* 0x000fe4000001028d */
[----:B-1----:R-:W-:Y:S01]  /*2ba0*/  IADD3 R18, P2, P0, R2, R9, R22 ;  /* 0x0000000902127210 */ /* 0x002fe2000785e016 */
[----:B------:R-:W-:-:S03]  /*2bb0*/  IMAD.SHL.U32 R2, R140, 0x2, RZ ;  /* 0x000000028c027824 */ /* 0x000fc600078e00ff */
[----:B--2---:R-:W-:Y:S02]  /*2bc0*/  IADD3.X R19, RZ, R11, R6, P2, P0 ;  /* 0x0000000bff137210 */ /* 0x004fe400017e0406 */
[----:B------:R-:W-:Y:S02]  /*2bd0*/  IADD3 R16, P2, P0, R12, R9, R2 ;  /* 0x000000090c107210 */ /* 0x000fe4000785e002 */
[----:B------:R-:W1:Y:S02]  /*2be0*/  SHFL.IDX PT, R9, R8, RZ, 0x181f ;  /* 0x00181fff08097589 */ /* 0x000e6400000e0000 */
[----:B------:R-:W-:Y:S02]  /*2bf0*/  IADD3.X R17, RZ, R11, R3, P2, P0 ;  /* 0x0000000bff117210 */ /* 0x000fe400017e0403 */
[----:B------:R-:W2:Y:S01]  /*2c00*/  SHFL.IDX PT, R11, R7, RZ, 0x181f ;  /* 0x00181fff070b7589 */ /* 0x000ea200000e0000 */
[----:B------:R-:W-:-:S03]  /*2c10*/  ISETP.GE.AND P2, PT, R226, c[0x0][0x1d4], PT ;  /* 0x00007500e2007a0c */ /* 0x000fc60003f46270 */
[----:B------:R-:W3:Y:S01]  /*2c20*/  SHFL.IDX PT, R7, R7, 0x1, 0x181f ;  /* 0x00381f0007077f89 */ /* 0x000ee200000e0000 */
[----:B-1----:R-:W-:-:S05]  /*2c30*/  IADD3 R14, P0, R9, R22, RZ ;  /* 0x00000016090e7210 */ /* 0x002fca0007f1e0ff */
[----:B--2---:R-:W-:Y:S01]  /*2c40*/  IMAD.X R15, R11, 0x1, R6, P0 ;  /* 0x000000010b0f7824 */ /* 0x004fe200000e0606 */
[----:B------:R-:W-:-:S04]  /*2c50*/  IADD3 R12, P0, R9, R2, RZ ;  /* 0x00000002090c7210 */ /* 0x000fc80007f1e0ff */
[----:B------:R1:W-:Y:S01]  /*2c60*/  LDGSTS.E.BYPASS.LTC128B.128 [R219+0x8100], [R14.64], !P2 ;  /* 0x081000000edb7fae */ /* 0x0003e2000d101d46 */
[----:B------:R-:W-:Y:S01]  /*2c70*/  IMAD.X R13, R11, 0x1, R3, P0 ;  /* 0x000000010b0d7824 */ /* 0x000fe200000e0603 */
[----:B------:R-:W-:-:S04]  /*2c80*/  IADD3 R8, P0, R20, R22, RZ ;  /* 0x0000001614087210 */ /* 0x000fc80007f1e0ff */
[----:B------:R1:W-:Y:S01]  /*2c90*/  LDGSTS.E.BYPASS.LTC128B.128 [R219+0xb100], [R12.64], !P6 ;  /* 0x0b1000000cdb7fae */ /* 0x0003e2000f101d46 */
[----:B---3--:R-:W-:Y:S01]  /*2ca0*/  IMAD.X R9, R7, 0x1, R6, P0 ;  /* 0x0000000107097824 */ /* 0x008fe200000e0606 */
[----:B------:R-:W-:-:S04]  /*2cb0*/  IADD3 R2, P0, R20, R2, RZ ;  /* 0x0000000214027210 */ /* 0x000fc80007f1e0ff */
[----:B------:R1:W-:Y:S01]  /*2cc0*/  LDGSTS.E.BYPASS.LTC128B.128 [R219+0x9100], [R8.64], !P2 ;  /* 0x0910000008db7fae */ /* 0x0003e2000d101d46 */
[----:B------:R-:W-:Y:S01]  /*2cd0*/  IMAD.X R3, R7, 0x1, R3, P0 ;  /* 0x0000000107037824 */ /* 0x000fe200000e0603 */
[----:B------:R-:W-:-:S04]  /*2ce0*/  ISETP.NE.U32.AND P0, PT, R21, RZ, PT ;  /* 0x000000ff1500720c */ /* 0x000fc80003f05070 */
[----:B------:R1:W-:Y:S09]  /*2cf0*/  LDGSTS.E.BYPASS.LTC128B.128 [R219+0xc100], [R2.64], !P6 ;  /* 0x0c10000002db7fae */ /* 0x0003f2000f101d46 */
[----:B------:R1:W-:Y:S01]  /*2d00*/  LDGSTS.E.BYPASS.LTC128B.128.ZFILL [R219+0xa100], [R18.64], P0 ;  /* 0x0a10000012db7fae */ /* 0x0003e20008141d46 */
[----:B------:R-:W-:-:S13]  /*2d10*/  ISETP.NE.U32.AND P0, PT, R139, RZ, PT ;  /* 0x000000ff8b00720c */ /* 0x000fda0003f05070 */
[----:B------:R1:W-:Y:S02]  /*2d20*/  LDGSTS.E.BYPASS.LTC128B.128.ZFILL [R219+0xd100], [R16.64], P0 ;  /* 0x0d10000010db7fae */ /* 0x0003e40008141d46 */
.L_x_242:
[----:B-1----:R-:W-:Y:S01]  /*2d30*/  FMUL.FTZ R2, R113, c[0x0][0x320] ;  /* 0x0000c80071027a20 */ /* 0x002fe20000410000 */
[----:B------:R-:W-:Y:S01]  /*2d40*/  LOP3.LUT R3, R135, 0xffffffe0, RZ, 0xc0, !PT ;  /* 0xffffffe087037812 */ /* 0x000fe200078ec0ff */
[----:B------:R-:W-:Y:S01]  /*2d50*/  ULDC UR4, c[0x0][0x324] ;  /* 0x0000c90000047ab9 */ /* 0x000fe20000000800 */
[----:B------:R-:W-:Y:S01]  /*2d60*/  LEA.HI R6, R136, R137, RZ, 0x2 ;  /* 0x0000008988067211 */ /* 0x000fe200078f10ff */
[----:B------:R1:W2:Y:S01]  /*2d70*/  MUFU.TANH R37, R2 ;  /* 0x0000000200257308 */ /* 0x0002a20000002400 */
[----:B------:R-:W-:Y:S01]  /*2d80*/  SHF.R.S32.HI R7, RZ, 0x1f, R134 ;  /* 0x0000001fff077819 */ /* 0x000fe20000011486 */
[----:B------:R-:W-:Y:S01]  /*2d90*/  ULOP3.LUT UR4, URZ, UR4, URZ, 0x33, !UPT ;  /* 0x000000043f047292 */ /* 0x000fe2000f8e333f */
[----:B------:R-:W-:Y:S01]  /*2da0*/  LOP3.LUT R6, R6, 0xfffffffc, RZ, 0xc0, !PT ;  /* 0xfffffffc06067812 */ /* 0x000fe200078ec0ff */
[----:B------:R-:W0:Y:S01]  /*2db0*/  LDGDEPBAR ;  /* 0x00000000000079af */ /* 0x000e220000000000 */
[----:B------:R-:W-:-:S04]  /*2dc0*/  LEA.HI R7, R7, R134, RZ, 0x3 ;  /* 0x0000008607077211 */ /* 0x000fc800078f18ff */
[----:B------:R-:W-:-:S04]  /*2dd0*/  LOP3.LUT R7, R7, 0xffffff8, RZ, 0xc0, !PT ;  /* 0x0ffffff807077812 */ /* 0x000fc800078ec0ff */
[----:B------:R-:W-:Y:S01]  /*2de0*/  IADD3 R11, R134, -R7, RZ ;  /* 0x80000007860b7210 */ /* 0x000fe20007ffe0ff */
[----:B-1----:R-:W-:-:S04]  /*2df0*/  FMUL.FTZ R2, R104, c[0x0][0x320] ;  /* 0x0000c80068027a20 */ /* 0x002fc80000410000 */
[----:B------:R1:W3:Y:S02]  /*2e00*/  MUFU.TANH R36, R2 ;  /* 0x0000000200247308 */ /* 0x0002e40000002400 */
[----:B-1----:R-:W-:-:S06]  /*2e10*/  FMUL.FTZ R2, R105, c[0x0][0x320] ;  /* 0x0000c80069027a20 */ /* 0x002fcc0000410000 */
[----:B------:R1:W4:Y:S02]  /*2e20*/  MUFU.TANH R35, R2 ;  /* 0x0000000200237308 */ /* 0x0003240000002400 */
[----:B-1----:R-:W-:-:S06]  /*2e30*/  FMUL.FTZ R2, R100, c[0x0][0x320] ;  /* 0x0000c80064027a20 */ /* 0x002fcc0000410000 */
[----:B------:R1:W1:Y:S02]  /*2e40*/  MUFU.TANH R34, R2 ;  /* 0x0000000200227308 */ /* 0x0002640000002400 */
        /* <DEDUP_REMOVED lines=24> */
[----:B-1----:R-:W-:Y:S01]  /*2fd0*/  IADD3 R2, -R3, R137, RZ ;  /* 0x0000008903027210 */ /* 0x002fe20007ffe1ff */
[----:B------:R-:W-:-:S03]  /*2fe0*/  FMUL.FTZ R3, R65, c[0x0][0x320] ;  /* 0x0000c80041037a20 */ /* 0x000fc60000410000 */
[----:B------:R-:W-:Y:S02]  /*2ff0*/  SHF.R.S32.HI R8, RZ, 0x1f, R2 ;  /* 0x0000001fff087819 */ /* 0x000fe40000011402 */
[----:B------:R1:W1:Y:S02]  /*3000*/  MUFU.TANH R21, R3 ;  /* 0x0000000300157308 */ /* 0x0002640000002400 */
[----:B-1----:R-:W-:Y:S02]  /*3010*/  IADD3 R3, -R6, R137, RZ ;  /* 0x0000008906037210 */ /* 0x002fe40007ffe1ff */
[----:B------:R-:W-:Y:S01]  /*3020*/  LEA.HI R6, R8, R2, RZ, 0x2 ;  /* 0x0000000208067211 */ /* 0x000fe200078f10ff */
[----:B------:R-:W-:Y:S01]  /*3030*/  FMUL.FTZ R8, R68, c[0x0][0x320] ;  /* 0x0000c80044087a20 */ /* 0x000fe20000410000 */
[----:B------:R-:W-:Y:S02]  /*3040*/  LEA.HI R9, R3, R3, RZ, 0x1 ;  /* 0x0000000303097211 */ /* 0x000fe400078f08ff */
[----:B------:R-:W-:Y:S01]  /*3050*/  LEA.HI.SX32 R7, R6, R156, 0x1e ;  /* 0x0000009c06077211 */ /* 0x000fe200078ff2ff */
[----:B------:R1:W1:Y:S01]  /*3060*/  MUFU.TANH R20, R8 ;  /* 0x0000000800147308 */ /* 0x0002620000002400 */
[----:B------:R-:W-:-:S04]  /*3070*/  LOP3.LUT R9, R9, 0x1ffffffe, RZ, 0xc0, !PT ;  /* 0x1ffffffe09097812 */ /* 0x000fc800078ec0ff */
[----:B------:R-:W-:Y:S01]  /*3080*/  IADD3 R3, R3, -R9, RZ ;  /* 0x8000000903037210 */ /* 0x000fe20007ffe0ff */
[----:B-1----:R-:W-:Y:S02]  /*3090*/  IMAD R8, R11, 0x10, R7 ;  /* 0x000000100b087824 */ /* 0x002fe400078e0207 */
[----:B------:R-:W-:-:S03]  /*30a0*/  FMUL.FTZ R7, R69, c[0x0][0x320] ;  /* 0x0000c80045077a20 */ /* 0x000fc60000410000 */
[----:B------:R-:W-:Y:S01]  /*30b0*/  LEA R12, R3, R8, 0x3 ;  /* 0x00000008030c7211 */ /* 0x000fe200078e18ff */
[----:B------:R-:W-:Y:S01]  /*30c0*/  FMUL.FTZ R3, R72, c[0x0][0x320] ;  /* 0x0000c80048037a20 */ /* 0x000fe20000410000 */
[----:B------:R1:W1:Y:S03]  /*30d0*/  MUFU.TANH R19, R7 ;  /* 0x0000000700137308 */ /* 0x0002660000002400 */
[----:B------:R-:W-:Y:S01]  /*30e0*/  @P4 IMAD.HI.U32 R8, R12, c[0x0][0x2c8], RZ ;  /* 0x0000b2000c084a27 */ /* 0x000fe200078e00ff */
[----:B------:R5:W-:Y:S04]  /*30f0*/  STL [R1+0x8], R12 ;  /* 0x0000080c01007387 */ /* 0x000be80000100800 */
[----:B------:R2:W2:Y:S01]  /*3100*/  MUFU.TANH R18, R3 ;  /* 0x0000000300127308 */ /* 0x0004a20000002400 */
[----:B-1----:R-:W-:Y:S01]  /*3110*/  IMAD.MOV.U32 R7, RZ, RZ, R12 ;  /* 0x000000ffff077224 */ /* 0x002fe200078e000c */
[----:B------:R-:W-:Y:S01]  /*3120*/  @P4 SHF.R.U32.HI R7, RZ, c[0x0][0x2cc], R8 ;  /* 0x0000b300ff074a19 */ /* 0x000fe20000011608 */
[----:B------:R-:W-:-:S05]  /*3130*/  FMUL.FTZ R8, R80, c[0x0][0x320] ;  /* 0x0000c80050087a20 */ /* 0x000fca0000410000 */
[----:B------:R-:W1:Y:S01]  /*3140*/  MUFU.TANH R16, R8 ;  /* 0x0000000800107308 */ /* 0x000e620000002400 */
[----:B--2---:R-:W-:-:S07]  /*3150*/  FMUL.FTZ R3, R73, c[0x0][0x320] ;  /* 0x0000c80049037a20 */ /* 0x004fce0000410000 */
[----:B------:R2:W1:Y:S02]  /*3160*/  MUFU.TANH R17, R3 ;  /* 0x0000000300117308 */ /* 0x0004640000002400 */
[----:B--2---:R-:W-:Y:S02]  /*3170*/  LOP3.LUT R3, R6, 0x7ffffffc, RZ, 0xc0, !PT ;  /* 0x7ffffffc06037812 */ /* 0x004fe400078ec0ff */
[----:B------:R-:W2:Y:S02]  /*3180*/  SHFL.IDX PT, R6, R7, RZ, 0x1c1f ;  /* 0x001c1fff07067589 */ /* 0x000ea400000e0000 */
[----:B------:R-:W-:Y:S01]  /*3190*/  IADD3 R3, R2, -R3, RZ ;  /* 0x8000000302037210 */ /* 0x000fe20007ffe0ff */
[----:B------:R-:W-:-:S03]  /*31a0*/  FMUL.FTZ R2, R81, c[0x0][0x320] ;  /* 0x0000c80051027a20 */ /* 0x000fc60000410000 */
[----:B------:R-:W-:Y:S01]  /*31b0*/  SHF.L.U32 R9, R3, 0x1, RZ ;  /* 0x0000000103097819 */ /* 0x000fe200000006ff */
[----:B------:R1:W1:Y:S01]  /*31c0*/  MUFU.TANH R15, R2 ;  /* 0x00000002000f7308 */ /* 0x0002620000002400 */
[----:B------:R-:W-:Y:S02]  /*31d0*/  FMUL.FTZ R3, R112, c[0x0][0x320] ;  /* 0x0000c80070037a20 */ /* 0x000fe40000410000 */
[----:B------:R-:W-:Y:S01]  /*31e0*/  IADD3 R11, -R9, R252, R10 ;  /* 0x000000fc090b7210 */ /* 0x000fe20007ffe10a */
[----:B------:R2:W-:Y:S01]  /*31f0*/  STL [R1+0x4], R9 ;  /* 0x0000040901007387 */ /* 0x0005e20000100800 */
[----:B------:R-:W-:-:S03]  /*3200*/  IADD3 R13, R10, -R9, RZ ;  /* 0x800000090a0d7210 */ /* 0x000fc60007ffe0ff */
[----:B------:R2:W2:Y:S01]  /*3210*/  MUFU.TANH R14, R3 ;  /* 0x00000003000e7308 */ /* 0x0004a20000002400 */
[----:B-1----:R-:W-:-:S05]  /*3220*/  IADD3 R2, -R9, 0x1, R133 ;  /* 0x0000000109027810 */ /* 0x002fca0007ffe185 */
[----:B------:R-:W-:-:S05]  /*3230*/  IMAD.IADD R2, R2, 0x1, -R138 ;  /* 0x0000000102027824 */ /* 0x000fca00078e0a8a */
[C---:B------:R-:W-:Y:S02]  /*3240*/  IADD3 R8, R2.reuse, c[0x0][0x328], RZ ;  /* 0x0000ca0002087a10 */ /* 0x040fe40007ffe0ff */
[----:B-----5:R-:W-:Y:S02]  /*3250*/  IADD3 R12, R2, UR4, RZ ;  /* 0x00000004020c7c10 */ /* 0x020fe4000fffe0ff */
[-C--:B--2---:R-:W-:Y:S02]  /*3260*/  IADD3 R3, R8, R6.reuse, RZ ;  /* 0x0000000608037210 */ /* 0x084fe40007ffe0ff */
[----:B------:R-:W-:Y:S02]  /*3270*/  IADD3 R2, R12, R6, RZ ;  /* 0x000000060c027210 */ /* 0x000fe40007ffe0ff */
[----:B------:R-:W-:Y:S01]  /*3280*/  IMNMX R3, R3, R11, PT ;  /* 0x0000000b03037217 */ /* 0x000fe20003800200 */
[----:B------:R-:W-:Y:S05]  /*3290*/  @!P3 BRA `(.L_x_243) ;  /* 0x000001400000b947 */ /* 0x000fea0003800000 */
[----:B---34-:R-:W-:Y:S01]  /*32a0*/  IADD3 R6, -R138, R252, R6 ;  /* 0x000000fc8a067210 */ /* 0x018fe20007ffe106 */
[----:B------:R-:W-:Y:S03]  /*32b0*/  BSSY B0, `(.L_x_244) ;  /* 0x000000e000007945 */ /* 0x000fe60003800000 */
        /* <DEDUP_REMOVED lines=9> */
.L_x_245:
[----:B------:R-:W-:-:S04]  /*3350*/  MOV R9, c[0x0][0x32c] ;  /* 0x0000cb0000097a02 */ /* 0x000fc80000000f00 */
[----:B------:R-:W-:-:S13]  /*3360*/  ISETP.NE.AND P0, PT, R9, 0x1, PT ;  /* 0x000000010900780c */ /* 0x000fda0003f05270 */
[----:B------:R-:W-:-:S05]  /*3370*/  @P0 IMAD.HI.U32 R9, R6, c[0x0][0x330], RZ ;  /* 0x0000cc0006090a27 */ /* 0x000fca00078e00ff */
[----:B------:R-:W-:Y:S02]  /*3380*/  @P0 SHF.R.U32.HI R6, RZ, c[0x0][0x334], R9 ;  /* 0x0000cd00ff060a19 */ /* 0x000fe40000011609 */
.L_x_246:
[----:B------:R-:W-:Y:S05]  /*3390*/  BSYNC B0 ;  /* 0x0000000000007941 */ /* 0x000fea0003800000 */
.L_x_244:
[----:B------:R-:W-:-:S05]  /*33a0*/  IMAD R6, R6, c[0x0][0x32c], R13 ;  /* 0x0000cb0006067a24 */ /* 0x000fca00078e020d */
[----:B------:R-:W-:Y:S02]  /*33b0*/  IADD3 R9, R6, c[0x0][0x32c], RZ ;  /* 0x0000cb0006097a10 */ /* 0x000fe40007ffe0ff */
[----:B------:R-:W-:Y:S02]  /*33c0*/  IMNMX R2, R2, R6, !PT ;  /* 0x0000000602027217 */ /* 0x000fe40007800200 */
[----:B------:R-:W-:Y:S02]  /*33d0*/  IMNMX R3, R3, R9, PT ;  /* 0x0000000903037217 */ /* 0x000fe40003800200 */
.L_x_243:
[C---:B---34-:R-:W-:Y:S01]  /*33e0*/  ISETP.GE.AND P0, PT, R10.reuse, 0x2, PT ;  /* 0x000000020a00780c */ /* 0x058fe20003f06270 */
[----:B------:R-:W1:Y:S01]  /*33f0*/  SHFL.IDX PT, R6, R7, 0x1, 0x1c1f ;  /* 0x003c1f0007067f89 */ /* 0x000e6200000e0000 */
[----:B------:R-:W-:Y:S02]  /*3400*/  ISETP.GE.AND P2, PT, R10, 0x9, PT ;  /* 0x000000090a00780c */ /* 0x000fe40003f46270 */
[----:B------:R-:W-:Y:S02]  /*3410*/  P2R R61, PR, RZ, 0x1 ;  /* 0x00000001ff3d7803 */ /* 0x000fe40000000000 */
[----:B------:R-:W-:-:S02]  /*3420*/  ISETP.GT.AND P0, PT, R2, 0x1, !P0 ;  /* 0x000000010200780c */ /* 0x000fc40004704270 */
[----:B------:R-:W-:Y:S02]  /*3430*/  P2R R60, PR, RZ, 0x4 ;  /* 0x00000004ff3c7803 */ /* 0x000fe40000000000 */
[----:B------:R-:W-:-:S04]  /*3440*/  ISETP.LT.OR P0, PT, R3, 0x2, P0 ;  /* 0x000000020300780c */ /* 0x000fc80000701670 */
[----:B------:R-:W-:Y:S02]  /*3450*/  FSEL R40, R37, -INF , !P0 ;  /* 0xff80000025287808 */ /* 0x000fe40004000000 */
[----:B------:R-:W-:Y:S02]  /*3460*/  ISETP.GT.AND P0, PT, R2, 0x8, !P2 ;  /* 0x000000080200780c */ /* 0x000fe40005704270 */
[----:B------:R-:W-:Y:S02]  /*3470*/  ISETP.GE.AND P2, PT, R10, 0xa, PT ;  /* 0x0000000a0a00780c */ /* 0x000fe40003f46270 */
[----:B------:R-:W-:Y:S02]  /*3480*/  ISETP.LT.OR P0, PT, R3, 0x9, P0 ;  /* 0x000000090300780c */ /* 0x000fe40000701670 */
[----:B------:R-:W-:Y:S02]  /*3490*/  P2R R59, PR, RZ, 0x4 ;  /* 0x00000004ff3b7803 */ /* 0x000fe40000000000 */
[----:B------:R-:W-:-:S02]  /*34a0*/  FSEL R43, R36, -INF , !P0 ;  /* 0xff800000242b7808 */ /* 0x000fc40004000000 */
[----:B------:R-:W-:Y:S02]  /*34b0*/  ISETP.GT.AND P0, PT, R2, 0x9, !P2 ;  /* 0x000000090200780c */ /* 0x000fe40005704270 */
[----:B------:R-:W-:Y:S02]  /*34c0*/  ISETP.GE.AND P2, PT, R10, 0x11, PT ;  /* 0x000000110a00780c */ /* 0x000fe40003f46270 */
[----:B------:R-:W-:Y:S02]  /*34d0*/  ISETP.LT.OR P0, PT, R3, 0xa, P0 ;  /* 0x0000000a0300780c */ /* 0x000fe40000701670 */
[----:B------:R-:W-:Y:S02]  /*34e0*/  P2R R58, PR, RZ, 0x4 ;  /* 0x00000004ff3a7803 */ /* 0x000fe40000000000 */
[----:B------:R-:W-:Y:S02]  /*34f0*/  FSEL R44, R35, -INF , !P0 ;  /* 0xff800000232c7808 */ /* 0x000fe40004000000 */
[----:B------:R-:W-:-:S02]  /*3500*/  ISETP.GT.AND P0, PT, R2, 0x10, !P2 ;  /* 0x000000100200780c */ /* 0x000fc40005704270 */
[----:B------:R-:W-:Y:S02]  /*3510*/  ISETP.GE.AND P2, PT, R10, 0x12, PT ;  /* 0x000000120a00780c */ /* 0x000fe40003f46270 */
[----:B------:R-:W-:Y:S02]  /*3520*/  ISETP.LT.OR P0, PT, R3, 0x11, P0 ;  /* 0x000000110300780c */ /* 0x000fe40000701670 */
[----:B------:R-:W-:Y:S02]  /*3530*/  P2R R57, PR, RZ, 0x4 ;  /* 0x00000004ff397803 */ /* 0x000fe40000000000 */
[----:B------:R-:W-:Y:S02]  /*3540*/  FSEL R76, R34, -INF , !P0 ;  /* 0xff800000224c7808 */ /* 0x000fe40004000000 */
[----:B------:R-:W-:Y:S02]  /*3550*/  ISETP.GT.AND P0, PT, R2, 0x11, !P2 ;  /* 0x000000110200780c */ /* 0x000fe40005704270 */
[----:B------:R-:W-:-:S02]  /*3560*/  ISETP.GE.AND P2, PT, R10, 0x19, PT ;  /* 0x000000190a00780c */ /* 0x000fc40003f46270 */
[----:B------:R-:W-:Y:S02]  /*3570*/  ISETP.LT.OR P0, PT, R3, 0x12, P0 ;  /* 0x000000120300780c */ /* 0x000fe40000701670 */
[----:B------:R-:W-:Y:S02]  /*3580*/  P2R R56, PR, RZ, 0x4 ;  /* 0x00000004ff387803 */ /* 0x000fe40000000000 */
[----:B------:R-:W-:Y:S02]  /*3590*/  FSEL R77, R33, -INF , !P0 ;  /* 0xff800000214d7808 */ /* 0x000fe40004000000 */
[----:B------:R-:W-:Y:S02]  /*35a0*/  ISETP.GT.AND P0, PT, R2, 0x18, !P2 ;  /* 0x000000180200780c */ /* 0x000fe40005704270 */
[----:B------:R-:W-:Y:S02]  /*35b0*/  ISETP.GE.AND P2, PT, R10, 0x1a, PT ;  /* 0x0000001a0a00780c */ /* 0x000fe40003f46270 */
[----:B------:R-:W-:-:S02]  /*35c0*/  ISETP.LT.OR P0, PT, R3, 0x19, P0 ;  /* 0x000000190300780c */ /* 0x000fc40000701670 */
[----:B------:R-:W-:Y:S02]  /*35d0*/  P2R R55, PR, RZ, 0x4 ;  /* 0x00000004ff377803 */ /* 0x000fe40000000000 */
[----:B------:R-:W-:Y:S02]  /*35e0*/  FSEL R78, R32, -INF , !P0 ;  /* 0xff800000204e7808 */ /* 0x000fe40004000000 */
[----:B------:R-:W-:Y:S02]  /*35f0*/  ISETP.GT.AND P0, PT, R2, 0x19, !P2 ;  /* 0x000000190200780c */ /* 0x000fe40005704270 */
[----:B------:R-:W-:Y:S02]  /*3600*/  ISETP.GE.AND P2, PT, R10, 0x21, PT ;  /* 0x000000210a00780c */ /* 0x000fe40003f46270 */
[----:B------:R-:W-:Y:S02]  /*3610*/  ISETP.LT.OR P0, PT, R3, 0x1a, P0 ;  /* 0x0000001a0300780c */ /* 0x000fe40000701670 */
[----:B------:R-:W-:-:S02]  /*3620*/  P2R R54, PR, RZ, 0x4 ;  /* 0x00000004ff367803 */ /* 0x000fc40000000000 */
        /* <DEDUP_REMOVED lines=76> */
[----:B------:R-:W-:Y:S02]  /*3af0*/  ISETP.GT.AND P0, PT, R2, RZ, !P2 ;  /* 0x000000ff0200720c */ /* 0x000fe40005704270 */
[----:B------:R-:W-:-:S02]  /*3b00*/  ISETP.GE.AND P2, PT, R10, 0x5a, PT ;  /* 0x0000005a0a00780c */ /* 0x000fc40003f46270 */
[----:B------:R-:W-:-:S04]  /*3b10*/  ISETP.LT.OR P0, PT, R3, 0x1, P0 ;  /* 0x000000010300780c */ /* 0x000fc80000701670 */
[----:B------:R-:W-:Y:S02]  /*3b20*/  FSEL R32, R14, -INF , !P0 ;  /* 0xff8000000e207808 */ /* 0x000fe40004000000 */
[----:B------:R-:W-:Y:S01]  /*3b30*/  ISETP.GT.AND P0, PT, R2, 0x59, !P2 ;  /* 0x000000590200780c */ /* 0x000fe20005704270 */
[----:B------:R-:W-:-:S03]  /*3b40*/  FMUL.FTZ R2, R87, c[0x0][0x320] ;  /* 0x0000c80057027a20 */ /* 0x000fc60000410000 */
[----:B------:R-:W-:Y:S01]  /*3b50*/  ISETP.LT.OR P0, PT, R3, 0x5a, P0 ;  /* 0x0000005a0300780c */ /* 0x000fe20000701670 */
[----:B------:R2:W3:Y:S01]  /*3b60*/  MUFU.TANH R35, R2 ;  /* 0x0000000200237308 */ /* 0x0004e20000002400 */
[----:B-1----:R-:W-:Y:S02]  /*3b70*/  IMAD.IADD R3, R8, 0x1, R6 ;  /* 0x0000000108037824 */ /* 0x002fe400078e0206 */
[----:B------:R-:W-:-:S03]  /*3b80*/  FSEL R215, R15, -INF , !P0 ;  /* 0xff8000000fd77808 */ /* 0x000fc60004000000 */
[----:B------:R-:W-:Y:S01]  /*3b90*/  IMNMX R3, R3, R11, PT ;  /* 0x0000000b03037217 */ /* 0x000fe20003800200 */
[----:B--2---:R-:W-:-:S04]  /*3ba0*/  FMUL.FTZ R2, R90, c[0x0][0x320] ;  /* 0x0000c8005a027a20 */ /* 0x004fc80000410000 */
[----:B------:R1:W2:Y:S02]  /*3bb0*/  MUFU.TANH R34, R2 ;  /* 0x0000000200227308 */ /* 0x0002a40000002400 */
        /* <DEDUP_REMOVED lines=44> */
[----:B-1----:R-:W-:Y:S01]  /*3e80*/  IMAD.IADD R2, R12, 0x1, R6 ;  /* 0x000000010c027824 */ /* 0x002fe200078e0206 */
[----:B------:R-:W-:Y:S05]  /*3e90*/  @!P3 BRA `(.L_x_247) ;  /* 0x000001400000b947 */ /* 0x000fea0003800000 */
[----:B--234-:R-:W-:Y:S01]  /*3ea0*/  IADD3 R6, -R138, R252, R6 ;  /* 0x000000fc8a067210 */ /* 0x01cfe20007ffe106 */
        /* <DEDUP_REMOVED lines=10> */
.L_x_249:
[----:B------:R-:W-:-:S04]  /*3f50*/  MOV R7, c[0x0][0x32c] ;  /* 0x0000cb0000077a02 */ /* 0x000fc80000000f00 */
[----:B------:R-:W-:-:S13]  /*3f60*/  ISETP.NE.AND P0, PT, R7, 0x1, PT ;  /* 0x000000010700780c */ /* 0x000fda0003f05270 */
[----:B------:R-:W-:-:S05]  /*3f70*/  @P0 IMAD.HI.U32 R7, R6, c[0x0][0x330], RZ ;  /* 0x0000cc0006070a27 */ /* 0x000fca00078e00ff */
[----:B------:R-:W-:Y:S02]  /*3f80*/  @P0 SHF.R.U32.HI R6, RZ, c[0x0][0x334], R7 ;  /* 0x0000cd00ff060a19 */ /* 0x000fe40000011607 */
.L_x_250:
[----:B------:R-:W-:Y:S05]  /*3f90*/  BSYNC B0 ;  /* 0x0000000000007941 */ /* 0x000fea0003800000 */
.L_x_248:
[----:B------:R-:W-:-:S05]  /*3fa0*/  IMAD R6, R6, c[0x0][0x32c], R13 ;  /* 0x0000cb0006067a24 */ /* 0x000fca00078e020d */
[----:B------:R-:W-:Y:S02]  /*3fb0*/  IADD3 R7, R6, c[0x0][0x32c], RZ ;  /* 0x0000cb0006077a10 */ /* 0x000fe40007ffe0ff */
[----:B------:R-:W-:Y:S02]  /*3fc0*/  IMNMX R2, R2, R6, !PT ;  /* 0x0000000602027217 */ /* 0x000fe40007800200 */
[----:B------:R-:W-:Y:S02]  /*3fd0*/  IMNMX R3, R3, R7, PT ;  /* 0x0000000703037217 */ /* 0x000fe40003800200 */
.L_x_247:
[----:B--234-:R-:W-:Y:S01]  /*3fe0*/  ISETP.NE.AND P0, PT, R61, RZ, PT ;  /* 0x000000ff3d00720c */ /* 0x01cfe20003f05270 */
[----:B------:R-:W-:Y:S01]  /*3ff0*/  IMAD.SHL.U32 R197, R4, 0x2, RZ ;  /* 0x0000000204c57824 */ /* 0x000fe200078e00ff */
[----:B------:R-:W-:Y:S02]  /*4000*/  FMNMX.FTZ R68, R32, R40, !PT ;  /* 0x0000002820447209 */ /* 0x000fe40007810000 */
[----:B------:R-:W-:Y:S01]  /*4010*/  ISETP.GT.AND P0, PT, R2, 0x1, !P0 ;  /* 0x000000010200780c */ /* 0x000fe20004704270 */
[--C-:B------:R-:W-:Y:S01]  /*4020*/  IMAD R198, R5, 0x2, R197.reuse ;  /* 0x0000000205c67824 */ /* 0x100fe200078e02c5 */
[----:B------:R-:W-:Y:S01]  /*4030*/  FMNMX.FTZ R68, R43, R68, !PT ;  /* 0x000000442b447209 */ /* 0x000fe20007810000 */
[C---:B------:R-:W-:Y:S01]  /*4040*/  IMAD R201, R0.reuse, 0x2, R197 ;  /* 0x0000000200c97824 */ /* 0x040fe200078e02c5 */
[----:B------:R-:W-:Y:S01]  /*4050*/  ISETP.LT.OR P0, PT, R3, 0x2, P0 ;  /* 0x000000020300780c */ /* 0x000fe20000701670 */
[----:B------:R-:W-:Y:S01]  /*4060*/  IMAD R200, R0, 0x2, R198 ;  /* 0x0000000200c87824 */ /* 0x000fe200078e02c6 */
[----:B------:R-:W-:-:S02]  /*4070*/  FMNMX.FTZ R68, R44, R68, !PT ;  /* 0x000000442c447209 */ /* 0x000fc40007810000 */
[----:B------:R-:W-:Y:S02]  /*4080*/  FSEL R11, R24, -INF , !P0 ;  /* 0xff800000180b7808 */ /* 0x000fe40004000000 */
[----:B------:R-:W-:Y:S02]  /*4090*/  ISETP.NE.AND P0, PT, R60, RZ, PT ;  /* 0x000000ff3c00720c */ /* 0x000fe40003f05270 */
[----:B------:R-:W-:Y:S02]  /*40a0*/  FMNMX.FTZ R68, R76, R68, !PT ;  /* 0x000000444c447209 */ /* 0x000fe40007810000 */
[----:B------:R-:W-:Y:S02]  /*40b0*/  ISETP.GT.AND P0, PT, R2, 0x8, !P0 ;  /* 0x000000080200780c */ /* 0x000fe40004704270 */
[----:B------:R-:W-:Y:S02]  /*40c0*/  FMNMX.FTZ R68, R77, R68, !PT ;  /* 0x000000444d447209 */ /* 0x000fe40007810000 */
[----:B------:R-:W-:-:S02]  /*40d0*/  ISETP.LT.OR P0, PT, R3, 0x9, P0 ;  /* 0x000000090300780c */ /* 0x000fc40000701670 */
[----:B------:R-:W-:Y:S02]  /*40e0*/  FMNMX.FTZ R68, R78, R68, !PT ;  /* 0x000000444e447209 */ /* 0x000fe40007810000 */
[----:B------:R-:W-:Y:S02]  /*40f0*/  FSEL R24, R14, -INF , !P0 ;  /* 0xff8000000e187808 */ /* 0x000fe40004000000 */
[----:B------:R-:W-:Y:S02]  /*4100*/  ISETP.NE.AND P0, PT, R59, RZ, PT ;  /* 0x000000ff3b00720c */ /* 0x000fe40003f05270 */
[----:B------:R-:W-:Y:S02]  /*4110*/  FMNMX.FTZ R68, R79, R68, !PT ;  /* 0x000000444f447209 */ /* 0x000fe40007810000 */
[----:B------:R-:W-:Y:S02]  /*4120*/  ISETP.GT.AND P0, PT, R2, 0x9, !P0 ;  /* 0x000000090200780c */ /* 0x000fe40004704270 */
[----:B------:R-:W-:-:S02]  /*4130*/  FMNMX.FTZ R68, R108, R68, !PT ;  /* 0x000000446c447209 */ /* 0x000fc40007810000 */
[----:B------:R-:W-:Y:S02]  /*4140*/  ISETP.LT.OR P0, PT, R3, 0xa, P0 ;  /* 0x0000000a0300780c */ /* 0x000fe40000701670 */
[----:B------:R-:W-:Y:S02]  /*4150*/  FMNMX.FTZ R68, R110, R68, !PT ;  /* 0x000000446e447209 */ /* 0x000fe40007810000 */
[----:B------:R-:W-:Y:S02]  /*4160*/  FSEL R10, R10, -INF , !P0 ;  /* 0xff8000000a0a7808 */ /* 0x000fe40004000000 */
[----:B------:R-:W-:Y:S02]  /*4170*/  ISETP.NE.AND P0, PT, R58, RZ, PT ;  /* 0x000000ff3a00720c */ /* 0x000fe40003f05270 */
[----:B------:R-:W-:Y:S02]  /*4180*/  FMNMX.FTZ R68, R109, R68, !PT ;  /* 0x000000446d447209 */ /* 0x000fe40007810000 */
[----:B------:R-:W-:-:S02]  /*4190*/  ISETP.GT.AND P0, PT, R2, 0x10, !P0 ;  /* 0x000000100200780c */ /* 0x000fc40004704270 */
[----:B------:R-:W-:Y:S02]  /*41a0*/  FMNMX.FTZ R68, R111, R68, !PT ;  /* 0x000000446f447209 */ /* 0x000fe40007810000 */
[----:B------:R-:W-:Y:S02]  /*41b0*/  ISETP.LT.OR P0, PT, R3, 0x11, P0 ;  /* 0x000000110300780c */ /* 0x000fe40000701670 */
[----:B------:R-:W-:Y:S02]  /*41c0*/  FMNMX.FTZ R68, R157, R68, !PT ;  /* 0x000000449d447209 */ /* 0x000fe40007810000 */
[----:B------:R-:W-:Y:S02]  /*41d0*/  FSEL R70, R21, -INF , !P0 ;  /* 0xff80000015467808 */ /* 0x000fe40004000000 */
[----:B------:R-:W-:Y:S02]  /*41e0*/  ISETP.NE.AND P0, PT, R57, RZ, PT ;  /* 0x000000ff3900720c */ /* 0x000fe40003f05270 */
[----:B------:R-:W-:-:S02]  /*41f0*/  FMNMX.FTZ R68, R159, R68, !PT ;  /* 0x000000449f447209 */ /* 0x000fc40007810000 */
[----:B------:R-:W-:Y:S02]  /*4200*/  ISETP.GT.AND P0, PT, R2, 0x11, !P0 ;  /* 0x000000110200780c */ /* 0x000fe40004704270 */
[----:B------:R-:W-:Y:S02]  /*4210*/  FMNMX.FTZ R68, R158, R68, !PT ;  /* 0x000000449e447209 */ /* 0x000fe40007810000 */
[----:B------:R-:W-:Y:S02]  /*4220*/  ISETP.LT.OR P0, PT, R3, 0x12, P0 ;  /* 0x000000120300780c */ /* 0x000fe40000701670 */
[----:B------:R-:W-:Y:S02]  /*4230*/  FMNMX.FTZ R68, R160, R68, !PT ;  /* 0x00000044a0447209 */ /* 0x000fe40007810000 */
[----:B------:R-:W-:Y:S02]  /*4240*/  FSEL R69, R20, -INF , !P0 ;  /* 0xff80000014457808 */ /* 0x000fe40004000000 */
[----:B------:R-:W-:-:S02]  /*4250*/  ISETP.NE.AND P0, PT, R56, RZ, PT ;  /* 0x000000ff3800720c */ /* 0x000fc40003f05270 */
[----:B------:R-:W-:Y:S02]  /*4260*/  FMNMX.FTZ R68, R166, R68, !PT ;  /* 0x00000044a6447209 */ /* 0x000fe40007810000 */
[----:B------:R-:W-:Y:S02]  /*4270*/  ISETP.GT.AND P0, PT, R2, 0x18, !P0 ;  /* 0x000000180200780c */ /* 0x000fe40004704270 */
[----:B------:R-:W-:Y:S02]  /*4280*/  FMNMX.FTZ R68, R168, R68, !PT ;  /* 0x00000044a8447209 */ /* 0x000fe40007810000 */
[----:B------:R-:W-:Y:S02]  /*4290*/  ISETP.LT.OR P0, PT, R3, 0x19, P0 ;  /* 0x000000190300780c */ /* 0x000fe40000701670 */
[----:B------:R-:W-:Y:S02]  /*42a0*/  FMNMX.FTZ R68, R167, R68, !PT ;  /* 0x00000044a7447209 */ /* 0x000fe40007810000 */
[----:B------:R-:W-:-:S02]  /*42b0*/  FSEL R71, R34, -INF , !P0 ;  /* 0xff80000022477808 */ /* 0x000fc40004000000 */
[----:B------:R-:W-:Y:S02]  /*42c0*/  ISETP.NE.AND P0, PT, R55, RZ, PT ;  /* 0x000000ff3700720c */ /* 0x000fe40003f05270 */
[----:B------:R-:W-:Y:S02]  /*42d0*/  FMNMX.FTZ R68, R169, R68, !PT ;  /* 0x00000044a9447209 */ /* 0x000fe40007810000 */
[----:B------:R-:W-:Y:S02]  /*42e0*/  ISETP.GT.AND P0, PT, R2, 0x19, !P0 ;  /* 0x000000190200780c */ /* 0x000fe40004704270 */
[----:B------:R-:W-:Y:S02]  /*42f0*/  FMNMX.FTZ R68, R189, R68, !PT ;  /* 0x00000044bd447209 */ /* 0x000fe40007810000 */
[----:B------:R-:W-:Y:S02]  /*4300*/  ISETP.LT.OR P0, PT, R3, 0x1a, P0 ;  /* 0x0000001a0300780c */ /* 0x000fe40000701670 */
[----:B------:R-:W-:-:S02]  /*4310*/  FMNMX.FTZ R68, R191, R68, !PT ;  /* 0x00000044bf447209 */ /* 0x000fc40007810000 */
[----:B------:R-:W-:Y:S02]  /*4320*/  FSEL R80, R33, -INF , !P0 ;  /* 0xff80000021507808 */ /* 0x000fe40004000000 */
[----:B------:R-:W-:Y:S02]  /*4330*/  ISETP.NE.AND P0, PT, R54, RZ, PT ;  /* 0x000000ff3600720c */ /* 0x000fe40003f05270 */
[----:B------:R-:W-:Y:S02]  /*4340*/  FMNMX.FTZ R68, R190, R68, !PT ;  /* 0x00000044be447209 */ /* 0x000fe40007810000 */
[----:B------:R-:W-:Y:S02]  /*4350*/  ISETP.GT.AND P0, PT, R2, 0x20, !P0 ;  /* 0x000000200200780c */ /* 0x000fe40004704270 */
[----:B------:R-:W-:Y:S02]  /*4360*/  FMNMX.FTZ R68, R215, R68, !PT ;  /* 0x00000044d7447209 */ /* 0x000fe40007810000 */
[----:B------:R-:W-:-:S03]  /*4370*/  ISETP.LT.OR P0, PT, R3, 0x21, P0 ;  /* 0x000000210300780c */ /* 0x000fc60000701670 */
[----:B------:R-:W1:Y:S01]  /*4380*/  SHFL.BFLY PT, R7, R68, 0x2, 0x1f ;  /* 0x0c401f0044077f89 */ /* 0x000e6200000e0000 */
[----:B------:R-:W-:Y:S02]  /*4390*/  FSEL R121, R26, -INF , !P0 ;  /* 0xff8000001a797808 */ /* 0x000fe40004000000 */
[----:B------:R-:W-:-:S04]  /*43a0*/  ISETP.NE.AND P0, PT, R53, RZ, PT ;  /* 0x000000ff3500720c */ /* 0x000fc80003f05270 */
[----:B------:R-:W-:-:S04]  /*43b0*/  ISETP.GT.AND P0, PT, R2, 0x21, !P0 ;  /* 0x000000210200780c */ /* 0x000fc80004704270 */
[----:B------:R-:W-:-:S04]  /*43c0*/  ISETP.LT.OR P0, PT, R3, 0x22, P0 ;  /* 0x000000220300780c */ /* 0x000fc80000701670 */
[----:B------:R-:W-:Y:S02]  /*43d0*/  FSEL R120, R25, -INF , !P0 ;  /* 0xff80000019787808 */ /* 0x000fe40004000000 */
[----:B------:R-:W-:-:S04]  /*43e0*/  ISETP.NE.AND P0, PT, R52, RZ, PT ;  /* 0x000000ff3400720c */ /* 0x000fc80003f05270 */
[----:B------:R-:W-:Y:S02]  /*43f0*/  ISETP.GT.AND P0, PT, R2, 0x28, !P0 ;  /* 0x000000280200780c */ /* 0x000fe40004704270 */
[----:B-1----:R-:W-:Y:S02]  /*4400*/  FMNMX.FTZ R68, R68, R7, !PT ;  /* 0x0000000744447209 */ /* 0x002fe40007810000 */
[----:B------:R-:W-:-:S04]  /*4410*/  ISETP.LT.OR P0, PT, R3, 0x29, P0 ;  /* 0x000000290300780c */ /* 0x000fc80000701670 */
[----:B------:R-:W-:Y:S02]  /*4420*/  FSEL R140, R17, -INF , !P0 ;  /* 0xff800000118c7808 */ /* 0x000fe40004000000 */
[----:B------:R-:W-:-:S04]  /*4430*/  ISETP.NE.AND P0, PT, R51, RZ, PT ;  /* 0x000000ff3300720c */ /* 0x000fc80003f05270 */
[----:B------:R-:W-:-:S04]  /*4440*/  ISETP.GT.AND P0, PT, R2, 0x29, !P0 ;  /* 0x000000290200780c */ /* 0x000fc80004704270 */
        /* <DEDUP_REMOVED lines=34> */
[----:B------:R-:W-:Y:S01]  /*4670*/  ISETP.NE.AND P0, PT, R39, RZ, PT ;  /* 0x000000ff2700720c */ /* 0x000fe20003f05270 */
[----:B------:R-:W-:Y:S03]  /*4680*/  LDSM.16.MT88.4 R20, [R197+0x100] ;  /* 0x00010000c514783b */ /* 0x000fe60000004200 */
        /* <DEDUP_REMOVED lines=12> */
[----:B------:R-:W-:Y:S01]  /*4750*/  ISETP.NE.AND P0, PT, R36, RZ, PT ;  /* 0x000000ff2400720c */ /* 0x000fe20003f05270 */
[----:B------:R-:W-:Y:S03]  /*4760*/  LDSM.16.MT88.4 R12, [R198+0x100] ;  /* 0x00010000c60c783b */ /* 0x000fe60000004200 */
[----:B------:R-:W-:Y:S01]  /*4770*/  ISETP.GT.AND P0, PT, R2, RZ, !P0 ;  /* 0x000000ff0200720c */ /* 0x000fe20004704270 */
[----:B------:R-:W-:Y:S03]  /*4780*/  LDSM.16.MT88.4 R36, [R197+0x900] ;  /* 0x00090000c524783b */ /* 0x000fe60000004200 */
[----:B------:R-:W-:-:S04]  /*4790*/  ISETP.LT.OR P0, PT, R3, 0x1, P0 ;  /* 0x000000010300780c */ /* 0x000fc80000701670 */
[----:B------:R-:W-:Y:S02]  /*47a0*/  FSEL R8, R29, -INF , !P0 ;  /* 0xff8000001d087808 */ /* 0x000fe40004000000 */
[----:B------:R-:W-:Y:S01]  /*47b0*/  ISETP.GT.AND P0, PT, R2, 0x59, !P2 ;  /* 0x000000590200780c */ /* 0x000fe20005704270 */
[----:B------:R-:W-:Y:S01]  /*47c0*/  LDSM.16.MT88.4 R28, [R198+0x900] ;  /* 0x00090000c61c783b */ /* 0x000fe20000004200 */
[----:B------:R-:W-:Y:S02]  /*47d0*/  FMNMX.FTZ R6, R8, R11, !PT ;  /* 0x0000000b08067209 */ /* 0x000fe40007810000 */
[----:B------:R-:W-:Y:S02]  /*47e0*/  ISETP.LT.OR P0, PT, R3, 0x5a, P0 ;  /* 0x0000005a0300780c */ /* 0x000fe40000701670 */
[----:B------:R-:W-:Y:S01]  /*47f0*/  FMNMX.FTZ R6, R24, R6, !PT ;  /* 0x0000000618067209 */ /* 0x000fe20007810000 */
[----:B------:R-:W1:Y:S01]  /*4800*/  SHFL.BFLY PT, R3, R68, 0x1, 0x1f ;  /* 0x0c201f0044037f89 */ /* 0x000e6200000e0000 */
[----:B------:R-:W-:-:S02]  /*4810*/  FSEL R165, R62, -INF , !P0 ;  /* 0xff8000003ea57808 */ /* 0x000fc40004000000 */
[----:B------:R-:W-:-:S04]  /*4820*/  FMNMX.FTZ R6, R10, R6, !PT ;  /* 0x000000060a067209 */ /* 0x000fc80007810000 */
[----:B------:R-:W-:-:S04]  /*4830*/  FMNMX.FTZ R6, R70, R6, !PT ;  /* 0x0000000646067209 */ /* 0x000fc80007810000 */
[----:B------:R-:W-:-:S04]  /*4840*/  FMNMX.FTZ R6, R69, R6, !PT ;  /* 0x0000000645067209 */ /* 0x000fc80007810000 */
[----:B------:R-:W-:-:S04]  /*4850*/  FMNMX.FTZ R6, R71, R6, !PT ;  /* 0x0000000647067209 */ /* 0x000fc80007810000 */
[----:B------:R-:W-:-:S04]  /*4860*/  FMNMX.FTZ R6, R80, R6, !PT ;  /* 0x0000000650067209 */ /* 0x000fc80007810000 */
[----:B------:R-:W-:Y:S02]  /*4870*/  FMNMX.FTZ R6, R121, R6, !PT ;  /* 0x0000000679067209 */ /* 0x000fe40007810000 */
[----:B-1----:R-:W-:Y:S02]  /*4880*/  FMNMX.FTZ R68, R68, R3, !PT ;  /* 0x0000000344447209 */ /* 0x002fe40007810000 */
[----:B------:R-:W-:Y:S02]  /*4890*/  FMNMX.FTZ R6, R120, R6, !PT ;  /* 0x0000000678067209 */ /* 0x000fe40007810000 */
[----:B------:R-:W-:Y:S02]  /*48a0*/  FSETP.NEU.FTZ.AND P0, PT, R68, -INF , PT ;  /* 0xff8000004400780b */ /* 0x000fe40003f1d000 */
[----:B------:R-:W-:-:S04]  /*48b0*/  FMNMX.FTZ R6, R140, R6, !PT ;  /* 0x000000068c067209 */ /* 0x000fc80007810000 */
        /* <DEDUP_REMOVED lines=12> */
[----:B------:R-:W-:-:S05]  /*4980*/  FMNMX.FTZ R6, R165, R2, !PT ;  /* 0x00000002a5067209 */ /* 0x000fca0007810000 */
[----:B------:R-:W1:Y:S02]  /*4990*/  SHFL.BFLY PT, R2, R6, 0x2, 0x1f ;  /* 0x0c401f0006027f89 */ /* 0x000e6400000e0000 */
[----:B-1----:R-:W-:Y:S01]  /*49a0*/  FMNMX.FTZ R7, R6, R2, !PT ;  /* 0x0000000206077209 */ /* 0x002fe20007810000 */
[----:B------:R-:W-:-:S04]  /*49b0*/  FMUL.FTZ R6, R68, c[0x0][0x2d0] ;  /* 0x0000b40044067a20 */ /* 0x000fc80000410000 */
[----:B------:R-:W1:Y:S01]  /*49c0*/  SHFL.BFLY PT, R3, R7, 0x1, 0x1f ;  /* 0x0c201f0007037f89 */ /* 0x000e6200000e0000 */
[----:B------:R-:W-:-:S05]  /*49d0*/  FSEL R6, R6, RZ, P0 ;  /* 0x000000ff06067208 */ /* 0x000fca0000000000 */
[--C-:B------:R-:W-:Y:S02]  /*49e0*/  FFMA.FTZ R2, R32, c[0x0][0x2d0], -R6.reuse ;  /* 0x0000b40020027a23 */ /* 0x100fe40000010806 */
[--C-:B------:R-:W-:Y:S01]  /*49f0*/  FFMA.FTZ R0, R76, c[0x0][0x2d0], -R6.reuse ;  /* 0x0000b4004c007a23 */ /* 0x100fe20000010806 */
[----:B------:R-:W-:Y:S01]  /*4a00*/  LDSM.16.MT88.4 R32, [R201+0x3100] ;  /* 0x00310000c920783b */ /* 0x000fe20000004200 */
[----:B------:R2:W-:Y:S08]  /*4a10*/  MUFU.EX2 R246, R2 ;  /* 0x0000000200f67308 */ /* 0x0005f00000000800 */
[----:B------:R3:W-:Y:S01]  /*4a20*/  MUFU.EX2 R240, R0 ;  /* 0x0000000000f07308 */ /* 0x0007e20000000800 */
[----:B-1----:R-:W-:Y:S01]  /*4a30*/  FMNMX.FTZ R3, R3, R7, !PT ;  /* 0x0000000703037209 */ /* 0x002fe20007810000 */
[----:B------:R-:W-:-:S02]  /*4a40*/  FFMA.FTZ R7, R44, c[0x0][0x2d0], -R6 ;  /* 0x0000b4002c077a23 */ /* 0x000fc40000010806 */
[----:B--2---:R-:W-:Y:S01]  /*4a50*/  FFMA.FTZ R2, R40, c[0x0][0x2d0], -R6 ;  /* 0x0000b40028027a23 */ /* 0x004fe20000010806 */
[----:B------:R-:W-:-:S03]  /*4a60*/  FSETP.NEU.FTZ.AND P0, PT, R3, -INF , PT ;  /* 0xff8000000300780b */ /* 0x000fc60003f1d000 */
[----:B------:R-:W-:Y:S01]  /*4a70*/  MUFU.EX2 R244, R7 ;  /* 0x0000000700f47308 */ /* 0x000fe20000000800 */
[----:B---3--:R-:W-:-:S07]  /*4a80*/  FFMA.FTZ R0, R77, c[0x0][0x2d0], -R6 ;  /* 0x0000b4004d007a23 */ /* 0x008fce0000010806 */
[----:B------:R1:W2:Y:S08]  /*4a90*/  MUFU.EX2 R243, R2 ;  /* 0x0000000200f37308 */ /* 0x0002b00000000800 */
[----:B------:R3:W-:Y:S01]  /*4aa0*/  MUFU.EX2 R238, R0 ;  /* 0x0000000000ee7308 */ /* 0x0007e20000000800 */
[--C-:B-1----:R-:W-:Y:S02]  /*4ab0*/  FFMA.FTZ R2, R43, c[0x0][0x2d0], -R6.reuse ;  /* 0x0000b4002b027a23 */ /* 0x102fe40000010806 */
[----:B------:R-:W-:Y:S05]  /*4ac0*/  LDSM.16.MT88.4 R40, [R198+0x3100] ;  /* 0x00310000c628783b */ /* 0x000fea0000004200 */
[----:B------:R1:W-:Y:S01]  /*4ad0*/  MUFU.EX2 R245, R2 ;  /* 0x0000000200f57308 */ /* 0x0003e20000000800 */
[----:B---3--:R-:W-:-:S07]  /*4ae0*/  FFMA.FTZ R0, R78, c[0x0][0x2d0], -R6 ;  /* 0x0000b4004e007a23 */ /* 0x008fce0000010806 */
[----:B------:R3:W-:Y:S01]  /*4af0*/  MUFU.EX2 R239, R0 ;  /* 0x0000000000ef7308 */ /* 0x0007e20000000800 */
[----:B-1----:R-:W-:-:S05]  /*4b00*/  FMUL.FTZ R2, R3, c[0x0][0x2d0] ;  /* 0x0000b40003027a20 */ /* 0x002fca0000410000 */
[----:B------:R-:W-:Y:S01]  /*4b10*/  FSEL R2, R2, RZ, P0 ;  /* 0x000000ff02027208 */ /* 0x000fe20000000000 */
[----:B---3--:R-:W-:-:S04]  /*4b20*/  FFMA.FTZ R0, R79, c[0x0][0x2d0], -R6 ;  /* 0x0000b4004f007a23 */ /* 0x008fc80000010806 */
[--C-:B------:R-:W-:Y:S02]  /*4b30*/  FFMA.FTZ R4, R11, c[0x0][0x2d0], -R2.reuse ;  /* 0x0000b4000b047a23 */ /* 0x100fe40000010802 */
[--C-:B------:R-:W-:Y:S01]  /*4b40*/  FFMA.FTZ R7, R8, c[0x0][0x2d0], -R2.reuse ;  /* 0x0000b40008077a23 */ /* 0x100fe20000010802 */
[----:B--2---:R-:W-:Y:S01]  /*4b50*/  F2FP.PACK_AB R8, R243, R246 ;  /* 0x000000f6f308723e */ /* 0x004fe200000000ff */
[----:B------:R1:W-:Y:S08]  /*4b60*/  MUFU.EX2 R236, R4 ;  /* 0x0000000400ec7308 */ /* 0x0003f00000000800 */
[----:B------:R-:W2:Y:S01]  /*4b70*/  MUFU.EX2 R7, R7 ;  /* 0x0000000700077308 */ /* 0x000ea20000000800 */
[----:B-1----:R-:W-:-:S07]  /*4b80*/  FFMA.FTZ R4, R24, c[0x0][0x2d0], -R2 ;  /* 0x0000b40018047a23 */ /* 0x002fce0000010802 */
[----:B------:R1:W-:Y:S01]  /*4b90*/  MUFU.EX2 R237, R0 ;  /* 0x0000000000ed7308 */ /* 0x0003e20000000800 */
[----:B------:R-:W3:Y:S01]  /*4ba0*/  LDSM.16.MT88.4 R24, [R200+0x100] ;  /* 0x00010000c818783b */ /* 0x000ee20000004200 */
[----:B--2---:R-:W-:-:S06]  /*4bb0*/  F2FP.PACK_AB R9, R236, R7 ;  /* 0x00000007ec09723e */ /* 0x004fcc00000000ff */
[----:B------:R2:W-:Y:S01]  /*4bc0*/  MUFU.EX2 R242, R4 ;  /* 0x0000000400f27308 */ /* 0x0005e20000000800 */
[----:B-1----:R-:W-:-:S07]  /*4bd0*/  FFMA.FTZ R0, R70, c[0x0][0x2d0], -R2 ;  /* 0x0000b40046007a23 */ /* 0x002fce0000010802 */
[----:B------:R1:W-:Y:S01]  /*4be0*/  MUFU.EX2 R235, R0 ;  /* 0x0000000000eb7308 */ /* 0x0003e20000000800 */
[----:B--2---:R-:W-:Y:S01]  /*4bf0*/  FFMA.FTZ R4, R10, c[0x0][0x2d0], -R2 ;  /* 0x0000b4000a047a23 */ /* 0x004fe20000010802 */
[----:B------:R-:W-:-:S06]  /*4c00*/  F2FP.PACK_AB R10, R244, R245 ;  /* 0x000000f5f40a723e */ /* 0x000fcc00000000ff */
[----:B------:R-:W2:Y:S01]  /*4c10*/  MUFU.EX2 R241, R4 ;  /* 0x0000000400f17308 */ /* 0x000ea20000000800 */
[----:B-1----:R-:W-:-:S07]  /*4c20*/  FFMA.FTZ R0, R69, c[0x0][0x2d0], -R2 ;  /* 0x0000b40045007a23 */ /* 0x002fce0000010802 */
[----:B------:R1:W4:Y:S01]  /*4c30*/  MUFU.EX2 R233, R0 ;  /* 0x0000000000e97308 */ /* 0x0003220000000800 */
[----:B--2---:R-:W-:-:S07]  /*4c40*/  F2FP.PACK_AB R11, R241, R242 ;  /* 0x000000f2f10b723e */ /* 0x004fce00000000ff */
[----:B------:R-:W-:Y:S01]  /*4c50*/  HMMA.16816.F32 R72, R8, R20, RZ ;  /* 0x000000140848723c */ /* 0x000fe200000018ff */
[----:B-1----:R-:W-:-:S07]  /*4c60*/  FFMA.FTZ R0, R71, c[0x0][0x2d0], -R2 ;  /* 0x0000b40047007a23 */ /* 0x002fce0000010802 */
[C---:B------:R-:W-:Y:S01]  /*4c70*/  HMMA.16816.F32 R64, R8.reuse, R22, RZ ;  /* 0x000000160840723c */ /* 0x040fe200000018ff */
[----:B------:R-:W1:Y:S01]  /*4c80*/  LDSM.16.MT88.4 R20, [R197+0x3100] ;  /* 0x00310000c514783b */ /* 0x000e620000004200 */
[----:B------:R2:W-:Y:S06]  /*4c90*/  MUFU.EX2 R234, R0 ;  /* 0x0000000000ea7308 */ /* 0x0005ec0000000800 */
[C---:B------:R-:W-:Y:S08]  /*4ca0*/  HMMA.16816.F32 R60, R8.reuse, R12, RZ ;  /* 0x0000000c083c723c */ /* 0x040ff000000018ff */
[----:B------:R-:W-:Y:S01]  /*4cb0*/  HMMA.16816.F32 R56, R8, R14, RZ ;  /* 0x0000000e0838723c */ /* 0x000fe200000018ff */
[----:B------:R-:W5:Y:S01]  /*4cc0*/  LDSM.16.MT88.4 R12, [R200+0x3100] ;  /* 0x00310000c80c783b */ /* 0x000f620000004200 */
[----:B--2---:R-:W-:-:S04]  /*4cd0*/  FFMA.FTZ R0, R80, c[0x0][0x2d0], -R2 ;  /* 0x0000b40050007a23 */ /* 0x004fc80000010802 */
[----:B------:R2:W1:Y:S02]  /*4ce0*/  MUFU.EX2 R230, R0 ;  /* 0x0000000000e67308 */ /* 0x0004640000000800 */
[C---:B------:R-:W-:Y:S08]  /*4cf0*/  HMMA.16816.F32 R52, R8.reuse, R16, RZ ;  /* 0x000000100834723c */ /* 0x040ff000000018ff */
[----:B------:R-:W-:Y:S01]  /*4d00*/  HMMA.16816.F32 R44, R8, R18, RZ ;  /* 0x00000012082c723c */ /* 0x000fe200000018ff */
[----:B------:R-:W4:Y:S01]  /*4d10*/  LDSM.16.MT88.4 R16, [R201+0x900] ;  /* 0x00090000c910783b */ /* 0x000f220000004200 */
[----:B--2---:R-:W-:-:S06]  /*4d20*/  FFMA.FTZ R0, R108, c[0x0][0x2d0], -R6 ;  /* 0x0000b4006c007a23 */ /* 0x004fcc0000010806 */
[C---:B---3--:R-:W-:Y:S01]  /*4d30*/  HMMA.16816.F32 R48, R8.reuse, R24, RZ ;  /* 0x000000180830723c */ /* 0x048fe200000018ff */
[----:B------:R2:W-:Y:S07]  /*4d40*/  MUFU.EX2 R229, R0 ;  /* 0x0000000000e57308 */ /* 0x0005ee0000000800 */
[C---:B------:R-:W-:Y:S01]  /*4d50*/  HMMA.16816.F32 R76, R8.reuse, R26, RZ ;  /* 0x0000001a084c723c */ /* 0x040fe200000018ff */
[----:B------:R-:W-:Y:S07]  /*4d60*/  LDSM.16.MT88.4 R24, [R197+0x3900] ;  /* 0x00390000c518783b */ /* 0x000fee0000004200 */
[----:B-1----:R-:W-:Y:S01]  /*4d70*/  HMMA.16816.F32 R84, R8, R20, RZ ;  /* 0x000000140854723c */ /* 0x002fe200000018ff */
[----:B--2---:R-:W-:-:S04]  /*4d80*/  FFMA.FTZ R0, R110, c[0x0][0x2d0], -R6 ;  /* 0x0000b4006e007a23 */ /* 0x004fc80000010806 */
[----:B------:R1:W2:Y:S03]  /*4d90*/  MUFU.EX2 R228, R0 ;  /* 0x0000000000e47308 */ /* 0x0002a60000000800 */
[C---:B------:R-:W-:Y:S01]  /*4da0*/  HMMA.16816.F32 R88, R8.reuse, R22, RZ ;  /* 0x000000160858723c */ /* 0x040fe200000018ff */
[----:B------:R-:W-:Y:S07]  /*4db0*/  LDSM.16.MT88.4 R20, [R200+0x900] ;  /* 0x00090000c814783b */ /* 0x000fee0000004200 */
[----:B------:R-:W-:Y:S01]  /*4dc0*/  HMMA.16816.F32 R80, R8, R40, RZ ;  /* 0x000000280850723c */ /* 0x000fe200000018ff */
[----:B-1----:R-:W-:-:S07]  /*4dd0*/  FFMA.FTZ R0, R109, c[0x0][0x2d0], -R6 ;  /* 0x0000b4006d007a23 */ /* 0x002fce0000010806 */
[C---:B------:R-:W-:Y:S01]  /*4de0*/  HMMA.16816.F32 R104, R8.reuse, R42, RZ ;  /* 0x0000002a0868723c */ /* 0x040fe200000018ff */
[----:B------:R-:W1:Y:S01]  /*4df0*/  LDSM.16.MT88.4 R40, [R198+0x3900] ;  /* 0x00390000c628783b */ /* 0x000e620000004200 */
[----:B------:R3:W-:Y:S06]  /*4e00*/  MUFU.EX2 R227, R0 ;  /* 0x0000000000e37308 */ /* 0x0007ec0000000800 */
[C---:B------:R-:W-:Y:S08]  /*4e10*/  HMMA.16816.F32 R92, R8.reuse, R32, RZ ;  /* 0x00000020085c723c */ /* 0x040ff000000018ff */
[----:B------:R-:W-:Y:S01]  /*4e20*/  HMMA.16816.F32 R100, R8, R34, RZ ;  /* 0x000000220864723c */ /* 0x000fe200000018ff */
[----:B------:R-:W-:Y:S01]  /*4e30*/  LDSM.16.MT88.4 R32, [R198+0x1100] ;  /* 0x00110000c620783b */ /* 0x000fe20000004200 */
[----:B---3--:R-:W-:-:S04]  /*4e40*/  FFMA.FTZ R0, R111, c[0x0][0x2d0], -R6 ;  /* 0x0000b4006f007a23 */ /* 0x008fc80000010806 */
[----:B------:R3:W1:Y:S02]  /*4e50*/  MUFU.EX2 R225, R0 ;  /* 0x0000000000e17308 */ /* 0x0006640000000800 */
[C---:B-----5:R-:W-:Y:S08]  /*4e60*/  HMMA.16816.F32 R116, R8.reuse, R12, RZ ;  /* 0x0000000c0874723c */ /* 0x060ff000000018ff */
[----:B------:R-:W-:Y:S01]  /*4e70*/  HMMA.16816.F32 R96, R8, R14, RZ ;  /* 0x0000000e0860723c */ /* 0x000fe200000018ff */
[----:B------:R-:W-:Y:S01]  /*4e80*/  LDSM.16.MT88.4 R12, [R200+0x3900] ;  /* 0x00390000c80c783b */ /* 0x000fe20000004200 */
[----:B---3--:R-:W-:-:S05]  /*4e90*/  FFMA.FTZ R0, R121, c[0x0][0x2d0], -R2 ;  /* 0x0000b40079007a23 */ /* 0x008fca0000010802 */
[----:B------:R-:W-:Y:S02]  /*4ea0*/  F2FP.PACK_AB R8, R238, R240 ;  /* 0x000000f0ee08723e */ /* 0x000fe400000000ff */
[----:B------:R-:W-:Y:S01]  /*4eb0*/  F2FP.PACK_AB R10, R237, R239 ;  /* 0x000000efed0a723e */ /* 0x000fe200000000ff */
[----:B------:R3:W-:Y:S01]  /*4ec0*/  MUFU.EX2 R224, R0 ;  /* 0x0000000000e07308 */ /* 0x0007e20000000800 */
[----:B----4-:R-:W-:Y:S02]  /*4ed0*/  F2FP.PACK_AB R9, R233, R235 ;  /* 0x000000ebe909723e */ /* 0x010fe400000000ff */
[----:B------:R-:W-:-:S07]  /*4ee0*/  F2FP.PACK_AB R11, R230, R234 ;  /* 0x000000eae60b723e */ /* 0x000fce00000000ff */
[----:B------:R-:W-:Y:S01]  /*4ef0*/  HMMA.16816.F32 R112, R8, R28, R60 ;  /* 0x0000001c0870723c */ /* 0x000fe2000000183c */
[----:B---3--:R-:W-:-:S07]  /*4f00*/  FFMA.FTZ R0, R120, c[0x0][0x2d0], -R2 ;  /* 0x0000b40078007a23 */ /* 0x008fce0000010802 */
[C---:B------:R-:W-:Y:S01]  /*4f10*/  HMMA.16816.F32 R60, R8.reuse, R16, R52 ;  /* 0x00000010083c723c */ /* 0x040fe20000001834 */
[----:B------:R3:W4:Y:S07]  /*4f20*/  MUFU.EX2 R223, R0 ;  /* 0x0000000000df7308 */ /* 0x00072e0000000800 */
[C---:B------:R-:W-:Y:S01]  /*4f30*/  HMMA.16816.F32 R52, R8.reuse, R18, R44 ;  /* 0x000000120834723c */ /* 0x040fe2000000182c */
[----:B------:R-:W5:Y:S07]  /*4f40*/  LDSM.16.MT88.4 R16, [R201+0x3900] ;  /* 0x00390000c910783b */ /* 0x000f6e0000004200 */
[----:B------:R-:W-:Y:S01]  /*4f50*/  HMMA.16816.F32 R136, R8, R36, R72 ;  /* 0x000000240888723c */ /* 0x000fe20000001848 */
[----:B---3--:R-:W-:-:S04]  /*4f60*/  FFMA.FTZ R0, R140, c[0x0][0x2d0], -R2 ;  /* 0x0000b4008c007a23 */ /* 0x008fc80000010802 */
[----:B------:R3:W-:Y:S03]  /*4f70*/  MUFU.EX2 R222, R0 ;  /* 0x0000000000de7308 */ /* 0x0007e60000000800 */
[C---:B------:R-:W-:Y:S01]  /*4f80*/  HMMA.16816.F32 R132, R8.reuse, R38, R64 ;  /* 0x000000260884723c */ /* 0x040fe20000001840 */
[----:B------:R-:W2:Y:S07]  /*4f90*/  LDSM.16.MT88.4 R36, [R197+0x1100] ;  /* 0x00110000c524783b */ /* 0x000eae0000004200 */
[----:B------:R-:W-:Y:S01]  /*4fa0*/  HMMA.16816.F32 R72, R8, R30, R56 ;  /* 0x0000001e0848723c */ /* 0x000fe20000001838 */
[----:B------:R-:W-:Y:S01]  /*4fb0*/  LDSM.16.MT88.4 R28, [R200+0x1100] ;  /* 0x00110000c81c783b */ /* 0x000fe20000004200 */
[----:B---3--:R-:W-:-:S06]  /*4fc0*/  FFMA.FTZ R0, R141, c[0x0][0x2d0], -R2 ;  /* 0x0000b4008d007a23 */ /* 0x008fcc0000010802 */
[C---:B-1----:R-:W-:Y:S01]  /*4fd0*/  HMMA.16816.F32 R144, R8.reuse, R40, R80 ;  /* 0x000000280890723c */ /* 0x042fe20000001850 */
[----:B------:R1:W3:Y:S07]  /*4fe0*/  MUFU.EX2 R221, R0 ;  /* 0x0000000000dd7308 */ /* 0x0002ee0000000800 */
[C---:B------:R-:W-:Y:S08]  /*4ff0*/  HMMA.16816.F32 R140, R8.reuse, R42, R104 ;  /* 0x0000002a088c723c */ /* 0x040ff00000001868 */
[----:B------:R-:W-:Y:S01]  /*5000*/  HMMA.16816.F32 R48, R8, R20, R48 ;  /* 0x000000140830723c */ /* 0x000fe20000001830 */
[----:B-1----:R-:W-:-:S04]  /*5010*/  FFMA.FTZ R0, R157, c[0x0][0x2d0], -R6 ;  /* 0x0000b4009d007a23 */ /* 0x002fc80000010806 */
[----:B------:R1:W-:Y:S03]  /*5020*/  MUFU.EX2 R220, R0 ;  /* 0x0000000000dc7308 */ /* 0x0003e60000000800 */
[C---:B------:R-:W-:Y:S01]  /*5030*/  HMMA.16816.F32 R44, R8.reuse, R22, R76 ;  /* 0x00000016082c723c */ /* 0x040fe2000000184c */
[----:B------:R-:W2:Y:S07]  /*5040*/  LDSM.16.MT88.4 R20, [R197+0x4100] ;  /* 0x00410000c514783b */ /* 0x000eae0000004200 */
[----:B------:R-:W-:Y:S01]  /*5050*/  HMMA.16816.F32 R108, R8, R24, R84 ;  /* 0x00000018086c723c */ /* 0x000fe20000001854 */
[----:B-1----:R-:W-:-:S07]  /*5060*/  FFMA.FTZ R0, R159, c[0x0][0x2d0], -R6 ;  /* 0x0000b4009f007a23 */ /* 0x002fce0000010806 */
[C---:B------:R-:W-:Y:S01]  /*5070*/  HMMA.16816.F32 R120, R8.reuse, R26, R88 ;  /* 0x0000001a0878723c */ /* 0x040fe20000001858 */
[----:B------:R-:W1:Y:S01]  /*5080*/  LDSM.16.MT88.4 R24, [R201+0x1100] ;  /* 0x00110000c918783b */ /* 0x000e620000004200 */
[----:B------:R3:W1:Y:S06]  /*5090*/  MUFU.EX2 R159, R0 ;  /* 0x00000000009f7308 */ /* 0x00066c0000000800 */
[C---:B-----5:R-:W-:Y:S08]  /*50a0*/  HMMA.16816.F32 R92, R8.reuse, R16, R92 ;  /* 0x00000010085c723c */ /* 0x060ff0000000185c */
[----:B------:R-:W-:Y:S01]  /*50b0*/  HMMA.16816.F32 R64, R8, R18, R100 ;  /* 0x000000120840723c */ /* 0x000fe20000001864 */
[----:B------:R-:W-:Y:S01]  /*50c0*/  LDSM.16.MT88.4 R16, [R201+0x4100] ;  /* 0x00410000c910783b */ /* 0x000fe20000004200 */
[----:B---3--:R-:W-:-:S04]  /*50d0*/  FFMA.FTZ R0, R158, c[0x0][0x2d0], -R6 ;  /* 0x0000b4009e007a23 */ /* 0x008fc80000010806 */
[----:B------:R3:W-:Y:S02]  /*50e0*/  MUFU.EX2 R158, R0 ;  /* 0x00000000009e7308 */ /* 0x0007e40000000800 */
[C---:B------:R-:W-:Y:S08]  /*50f0*/  HMMA.16816.F32 R56, R8.reuse, R12, R116 ;  /* 0x0000000c0838723c */ /* 0x040ff00000001874 */
[----:B------:R-:W-:Y:S01]  /*5100*/  HMMA.16816.F32 R40, R8, R14, R96 ;  /* 0x0000000e0828723c */ /* 0x000fe20000001860 */
[----:B------:R-:W-:Y:S01]  /*5110*/  LDSM.16.MT88.4 R12, [R200+0x4100] ;  /* 0x00410000c80c783b */ /* 0x000fe20000004200 */
[----:B---3--:R-:W-:-:S05]  /*5120*/  FFMA.FTZ R0, R160, c[0x0][0x2d0], -R6 ;  /* 0x0000b400a0007a23 */ /* 0x008fca0000010806 */
[----:B--2---:R-:W-:Y:S02]  /*5130*/  F2FP.PACK_AB R8, R228, R229 ;  /* 0x000000e5e408723e */ /* 0x004fe400000000ff */
[----:B------:R-:W-:Y:S01]  /*5140*/  F2FP.PACK_AB R10, R225, R227 ;  /* 0x000000e3e10a723e */ /* 0x000fe200000000ff */
[----:B------:R2:W3:Y:S01]  /*5150*/  MUFU.EX2 R157, R0 ;  /* 0x00000000009d7308 */ /* 0x0004e20000000800 */
[----:B----4-:R-:W-:Y:S02]  /*5160*/  F2FP.PACK_AB R9, R223, R224 ;  /* 0x000000e0df09723e */ /* 0x010fe400000000ff */
[----:B------:R-:W-:-:S07]  /*5170*/  F2FP.PACK_AB R11, R221, R222 ;  /* 0x000000dedd0b723e */ /* 0x000fce00000000ff */
[----:B------:R-:W-:Y:S01]  /*5180*/  HMMA.16816.F32 R80, R8, R36, R136 ;  /* 0x000000240850723c */ /* 0x000fe20000001888 */
[----:B--2---:R-:W-:-:S07]  /*5190*/  FFMA.FTZ R0, R149, c[0x0][0x2d0], -R2 ;  /* 0x0000b40095007a23 */ /* 0x004fce0000010802 */
[C---:B------:R-:W-:Y:S01]  /*51a0*/  HMMA.16816.F32 R100, R8.reuse, R38, R132 ;  /* 0x000000260864723c */ /* 0x040fe20000001884 */
[----:B------:R-:W2:Y:S01]  /*51b0*/  LDSM.16.MT88.4 R36, [R198+0x4100] ;  /* 0x00410000c624783b */ /* 0x000ea20000004200 */
[----:B------:R4:W-:Y:S06]  /*51c0*/  MUFU.EX2 R149, R0 ;  /* 0x0000000000957308 */ /* 0x0009ec0000000800 */
[C---:B------:R-:W-:Y:S08]  /*51d0*/  HMMA.16816.F32 R96, R8.reuse, R34, R72 ;  /* 0x000000220860723c */ /* 0x040ff00000001848 */
[----:B------:R-:W-:Y:S01]  /*51e0*/  HMMA.16816.F32 R108, R8, R20, R108 ;  /* 0x00000014086c723c */ /* 0x000fe2000000186c */
[----:B----4-:R-:W-:-:S04]  /*51f0*/  FFMA.FTZ R0, R148, c[0x0][0x2d0], -R2 ;  /* 0x0000b40094007a23 */ /* 0x010fc80000010802 */
[----:B------:R4:W5:Y:S03]  /*5200*/  MUFU.EX2 R148, R0 ;  /* 0x0000000000947308 */ /* 0x0009660000000800 */
[C---:B------:R-:W-:Y:S01]  /*5210*/  HMMA.16816.F32 R116, R8.reuse, R22, R120 ;  /* 0x000000160874723c */ /* 0x040fe20000001878 */
[----:B------:R-:W3:Y:S07]  /*5220*/  LDSM.16.MT88.4 R20, [R201+0x1900] ;  /* 0x00190000c914783b */ /* 0x000eee0000004200 */
[----:B-1----:R-:W-:Y:S01]  /*5230*/  HMMA.16816.F32 R88, R8, R24, R60 ;  /* 0x000000180858723c */ /* 0x002fe2000000183c */
[----:B----4-:R-:W-:-:S07]  /*5240*/  FFMA.FTZ R0, R150, c[0x0][0x2d0], -R2 ;  /* 0x0000b40096007a23 */ /* 0x010fce0000010802 */
[C---:B------:R-:W-:Y:S01]  /*5250*/  HMMA.16816.F32 R72, R8.reuse, R26, R52 ;  /* 0x0000001a0848723c */ /* 0x040fe20000001834 */
[----:B------:R-:W1:Y:S07]  /*5260*/  LDSM.16.MT88.4 R24, [R200+0x1900] ;  /* 0x00190000c818783b */ /* 0x000e6e0000004200 */
[C---:B--2---:R-:W-:Y:S01]  /*5270*/  HMMA.16816.F32 R132, R8.reuse, R36, R144 ;  /* 0x000000240884723c */ /* 0x044fe20000001890 */
[----:B------:R2:W-:Y:S07]  /*5280*/  MUFU.EX2 R147, R0 ;  /* 0x0000000000937308 */ /* 0x0005ee0000000800 */
[C---:B------:R-:W-:Y:S01]  /*5290*/  HMMA.16816.F32 R136, R8.reuse, R38, R140 ;  /* 0x000000260888723c */ /* 0x040fe2000000188c */
[----:B------:R-:W4:Y:S07]  /*52a0*/  LDSM.16.MT88.4 R36, [R198+0x4900] ;  /* 0x00490000c624783b */ /* 0x000f2e0000004200 */
[----:B------:R-:W-:Y:S01]  /*52b0*/  HMMA.16816.F32 R120, R8, R16, R92 ;  /* 0x000000100878723c */ /* 0x000fe2000000185c */
[----:B--2---:R-:W-:-:S04]  /*52c0*/  FFMA.FTZ R0, R151, c[0x0][0x2d0], -R2 ;  /* 0x0000b40097007a23 */ /* 0x004fc80000010802 */
[----:B------:R2:W1:Y:S03]  /*52d0*/  MUFU.EX2 R146, R0 ;  /* 0x0000000000927308 */ /* 0x0004660000000800 */
[C---:B------:R-:W-:Y:S08]  /*52e0*/  HMMA.16816.F32 R92, R8.reuse, R12, R56 ;  /* 0x0000000c085c723c */ /* 0x040ff00000001838 */
[----:B------:R-:W-:Y:S01]  /*52f0*/  HMMA.16816.F32 R56, R8, R14, R40 ;  /* 0x0000000e0838723c */ /* 0x000fe20000001828 */
[----:B------:R-:W1:Y:S01]  /*5300*/  LDSM.16.MT88.4 R12, [R197+0x4900] ;  /* 0x00490000c50c783b */ /* 0x000e620000004200 */
[----:B--2---:R-:W-:-:S06]  /*5310*/  FFMA.FTZ R0, R166, c[0x0][0x2d0], -R6 ;  /* 0x0000b400a6007a23 */ /* 0x004fcc0000010806 */
[C---:B------:R-:W-:Y:S01]  /*5320*/  HMMA.16816.F32 R84, R8.reuse, R28, R48 ;  /* 0x0000001c0854723c */ /* 0x040fe20000001830 */
[----:B------:R2:W-:Y:S07]  /*5330*/  MUFU.EX2 R145, R0 ;  /* 0x0000000000917308 */ /* 0x0005ee0000000800 */
[C---:B------:R-:W-:Y:S01]  /*5340*/  HMMA.16816.F32 R76, R8.reuse, R30, R44 ;  /* 0x0000001e084c723c */ /* 0x040fe2000000182c */
[----:B------:R-:W4:Y:S07]  /*5350*/  LDSM.16.MT88.4 R28, [R198+0x1900] ;  /* 0x00190000c61c783b */ /* 0x000f2e0000004200 */
[C---:B------:R-:W-:Y:S01]  /*5360*/  HMMA.16816.F32 R104, R8.reuse, R32, R112 ;  /* 0x000000200868723c */ /* 0x040fe20000001870 */
[----:B--2---:R-:W-:Y:S01]  /*5370*/  FFMA.FTZ R0, R168, c[0x0][0x2d0], -R6 ;  /* 0x0000b400a8007a23 */ /* 0x004fe20000010806 */
[----:B------:R-:W2:Y:S03]  /*5380*/  LDSM.16.MT88.4 R32, [R197+0x1900] ;  /* 0x00190000c520783b */ /* 0x000ea60000004200 */
[----:B------:R1:W1:Y:S03]  /*5390*/  MUFU.EX2 R144, R0 ;  /* 0x0000000000907308 */ /* 0x0002660000000800 */
[----:B------:R-:W-:Y:S01]  /*53a0*/  HMMA.16816.F32 R112, R8, R18, R64 ;  /* 0x000000120870723c */ /* 0x000fe20000001840 */
[----:B------:R-:W-:Y:S06]  /*53b0*/  LDSM.16.MT88.4 R16, [R198+0x2100] ;  /* 0x00210000c610783b */ /* 0x000fec0000004200 */
[----:B------:R-:W-:-:S02]  /*53c0*/  F2FP.PACK_AB R8, R159, R220 ;  /* 0x000000dc9f08723e */ /* 0x000fc400000000ff */
[----:B---3--:R-:W-:Y:S02]  /*53d0*/  F2FP.PACK_AB R10, R157, R158 ;  /* 0x0000009e9d0a723e */ /* 0x008fe400000000ff */
[----:B-----5:R-:W-:Y:S01]  /*53e0*/  F2FP.PACK_AB R9, R148, R149 ;  /* 0x000000959409723e */ /* 0x020fe200000000ff */
[----:B-1----:R-:W-:Y:S01]  /*53f0*/  FFMA.FTZ R0, R167, c[0x0][0x2d0], -R6 ;  /* 0x0000b400a7007a23 */ /* 0x002fe20000010806 */
[----:B------:R-:W-:-:S03]  /*5400*/  F2FP.PACK_AB R11, R146, R147 ;  /* 0x00000093920b723e */ /* 0x000fc600000000ff */
[----:B------:R1:W-:Y:S04]  /*5410*/  MUFU.EX2 R143, R0 ;  /* 0x00000000008f7308 */ /* 0x0003e80000000800 */
[C---:B------:R-:W-:Y:S08]  /*5420*/  HMMA.16816.F32 R40, R8.reuse, R22, R72 ;  /* 0x000000160828723c */ /* 0x040ff00000001848 */
[----:B------:R-:W-:Y:S01]  /*5430*/  HMMA.16816.F32 R48, R8, R20, R88 ;  /* 0x000000140830723c */ /* 0x000fe20000001858 */
[----:B------:R-:W-:Y:S01]  /*5440*/  LDSM.16.MT88.4 R20, [R200+0x4900] ;  /* 0x00490000c814783b */ /* 0x000fe20000004200 */
[----:B-1----:R-:W-:-:S03]  /*5450*/  FFMA.FTZ R0, R169, c[0x0][0x2d0], -R6 ;  /* 0x0000b400a9007a23 */ /* 0x002fc60000010806 */
[----:B------:R-:W-:Y:S01]  /*5460*/  LDSM.16.MT88.4 R88, [R198+0x2900] ;  /* 0x00290000c658783b */ /* 0x000fe20000004200 */
[----:B------:R1:W3:Y:S02]  /*5470*/  MUFU.EX2 R142, R0 ;  /* 0x00000000008e7308 */ /* 0x0002e40000000800 */
[C---:B------:R-:W-:Y:S08]  /*5480*/  HMMA.16816.F32 R44, R8.reuse, R24, R84 ;  /* 0x00000018082c723c */ /* 0x040ff00000001854 */
[----:B------:R-:W-:Y:S01]  /*5490*/  HMMA.16816.F32 R72, R8, R26, R76 ;  /* 0x0000001a0848723c */ /* 0x000fe2000000184c */
[----:B------:R-:W5:Y:S01]  /*54a0*/  LDSM.16.MT88.4 R24, [R201+0x4900] ;  /* 0x00490000c918783b */ /* 0x000f620000004200 */
[----:B-1----:R-:W-:-:S06]  /*54b0*/  FFMA.FTZ R0, R162, c[0x0][0x2d0], -R2 ;  /* 0x0000b400a2007a23 */ /* 0x002fcc0000010802 */
[C---:B----4-:R-:W-:Y:S01]  /*54c0*/  HMMA.16816.F32 R84, R8.reuse, R38, R136 ;  /* 0x000000260854723c */ /* 0x050fe20000001888 */
[----:B------:R1:W-:Y:S07]  /*54d0*/  MUFU.EX2 R141, R0 ;  /* 0x00000000008d7308 */ /* 0x0003ee0000000800 */
[C---:B------:R-:W-:Y:S08]  /*54e0*/  HMMA.16816.F32 R108, R8.reuse, R12, R108 ;  /* 0x0000000c086c723c */ /* 0x040ff0000000186c */
[----:B------:R-:W-:Y:S01]  /*54f0*/  HMMA.16816.F32 R76, R8, R14, R116 ;  /* 0x0000000e084c723c */ /* 0x000fe20000001874 */
[----:B------:R-:W4:Y:S01]  /*5500*/  LDSM.16.MT88.4 R12, [R201+0x2100] ;  /* 0x00210000c90c783b */ /* 0x000f220000004200 */
[----:B-1----:R-:W-:-:S04]  /*5510*/  FFMA.FTZ R0, R161, c[0x0][0x2d0], -R2 ;  /* 0x0000b400a1007a23 */ /* 0x002fc80000010802 */
[----:B------:R1:W1:Y:S02]  /*5520*/  MUFU.EX2 R140, R0 ;  /* 0x00000000008c7308 */ /* 0x0002640000000800 */
[C---:B------:R-:W-:Y:S01]  /*5530*/  HMMA.16816.F32 R60, R8.reuse, R28, R104 ;  /* 0x0000001c083c723c */ /* 0x040fe20000001868 */
[----:B------:R-:W-:Y:S07]  /*5540*/  LDSM.16.MT88.4 R104, [R200+0x2900] ;  /* 0x00290000c868783b */ /* 0x000fee0000004200 */
[----:B------:R-:W-:Y:S01]  /*5550*/  HMMA.16816.F32 R52, R8, R30, R96 ;  /* 0x0000001e0834723c */ /* 0x000fe20000001860 */
[----:B------:R-:W-:Y:S04]  /*5560*/  LDSM.16.MT88.4 R28, [R197+0x2100] ;  /* 0x00210000c51c783b */ /* 0x000fe80000004200 */
[----:B------:R-:W-:Y:S01]  /*5570*/  LDSM.16.MT88.4 R96, [R201+0x2900] ;  /* 0x00290000c960783b */ /* 0x000fe20000004200 */
[----:B-1----:R-:W-:-:S02]  /*5580*/  FFMA.FTZ R0, R163, c[0x0][0x2d0], -R2 ;  /* 0x0000b400a3007a23 */ /* 0x002fc40000010802 */
[C---:B--2---:R-:W-:Y:S02]  /*5590*/  HMMA.16816.F32 R80, R8.reuse, R32, R80 ;  /* 0x000000200850723c */ /* 0x044fe40000001850 */
[----:B------:R1:W-:Y:S06]  /*55a0*/  MUFU.EX2 R4, R0 ;  /* 0x0000000000047308 */ /* 0x0003ec0000000800 */
[C---:B------:R-:W-:Y:S01]  /*55b0*/  HMMA.16816.F32 R64, R8.reuse, R34, R100 ;  /* 0x000000220840723c */ /* 0x040fe20000001864 */
[----:B------:R-:W2:Y:S07]  /*55c0*/  LDSM.16.MT88.4 R32, [R200+0x2100] ;  /* 0x00210000c820783b */ /* 0x000eae0000004200 */
[----:B------:R-:W-:Y:S01]  /*55d0*/  HMMA.16816.F32 R116, R8, R36, R132 ;  /* 0x000000240874723c */ /* 0x000fe20000001884 */
[----:B-1----:R-:W-:-:S04]  /*55e0*/  FFMA.FTZ R0, R164, c[0x0][0x2d0], -R2 ;  /* 0x0000b400a4007a23 */ /* 0x002fc80000010802 */
[----:B------:R1:W1:Y:S03]  /*55f0*/  MUFU.EX2 R138, R0 ;  /* 0x00000000008a7308 */ /* 0x0002660000000800 */
[C---:B-----5:R-:W-:Y:S08]  /*5600*/  HMMA.16816.F32 R120, R8.reuse, R24, R120 ;  /* 0x000000180878723c */ /* 0x060ff00000001878 */
[----:B------:R-:W-:Y:S01]  /*5610*/  HMMA.16816.F32 R112, R8, R26, R112 ;  /* 0x0000001a0870723c */ /* 0x000fe20000001870 */
[----:B------:R-:W-:Y:S01]  /*5620*/  LDSM.16.MT88.4 R24, [R197+0x5100] ;  /* 0x00510000c518783b */ /* 0x000fe20000004200 */
[----:B-1----:R-:W-:-:S06]  /*5630*/  FFMA.FTZ R0, R189, c[0x0][0x2d0], -R6 ;  /* 0x0000b400bd007a23 */ /* 0x002fcc0000010806 */
[C---:B------:R-:W-:Y:S01]  /*5640*/  HMMA.16816.F32 R92, R8.reuse, R20, R92 ;  /* 0x00000014085c723c */ /* 0x040fe2000000185c */
[----:B------:R1:W-:Y:S07]  /*5650*/  MUFU.EX2 R137, R0 ;  /* 0x0000000000897308 */ /* 0x0003ee0000000800 */
[----:B------:R-:W-:Y:S01]  /*5660*/  HMMA.16816.F32 R56, R8, R22, R56 ;  /* 0x000000160838723c */ /* 0x000fe20000001838 */
[----:B------:R-:W-:Y:S06]  /*5670*/  LDSM.16.MT88.4 R20, [R198+0x5100] ;  /* 0x00510000c614783b */ /* 0x000fec0000004200 */
[----:B------:R-:W-:-:S02]  /*5680*/  F2FP.PACK_AB R8, R144, R145 ;  /* 0x000000919008723e */ /* 0x000fc400000000ff */
[----:B---3--:R-:W-:Y:S01]  /*5690*/  F2FP.PACK_AB R10, R142, R143 ;  /* 0x0000008f8e0a723e */ /* 0x008fe200000000ff */
[--C-:B-1----:R-:W-:Y:S01]  /*56a0*/  FFMA.FTZ R0, R191, c[0x0][0x2d0], -R6.reuse ;  /* 0x0000b400bf007a23 */ /* 0x102fe20000010806 */
[----:B------:R-:W-:Y:S02]  /*56b0*/  F2FP.PACK_AB R9, R140, R141 ;  /* 0x0000008d8c09723e */ /* 0x000fe400000000ff */
[----:B------:R-:W-:Y:S01]  /*56c0*/  F2FP.PACK_AB R11, R138, R4 ;  /* 0x000000048a0b723e */ /* 0x000fe200000000ff */
[----:B------:R1:W-:Y:S06]  /*56d0*/  MUFU.EX2 R136, R0 ;  /* 0x0000000000887308 */ /* 0x0003ec0000000800 */
[C---:B------:R-:W-:Y:S08]  /*56e0*/  HMMA.16816.F32 R60, R8.reuse, R16, R60 ;  /* 0x00000010083c723c */ /* 0x040ff0000000183c */
[----:B------:R-:W-:Y:S01]  /*56f0*/  HMMA.16816.F32 R52, R8, R18, R52 ;  /* 0x000000120834723c */ /* 0x000fe20000001834 */
[----:B------:R-:W3:Y:S01]  /*5700*/  LDSM.16.MT88.4 R16, [R201+0x5100] ;  /* 0x00510000c910783b */ /* 0x000ee20000004200 */
[----:B-1----:R-:W-:-:S04]  /*5710*/  FFMA.FTZ R0, R190, c[0x0][0x2d0], -R6 ;  /* 0x0000b400be007a23 */ /* 0x002fc80000010806 */
[----:B------:R1:W-:Y:S02]  /*5720*/  MUFU.EX2 R71, R0 ;  /* 0x0000000000477308 */ /* 0x0003e40000000800 */
[C---:B----4-:R-:W-:Y:S08]  /*5730*/  HMMA.16816.F32 R48, R8.reuse, R12, R48 ;  /* 0x0000000c0830723c */ /* 0x050ff00000001830 */
[----:B------:R-:W-:Y:S01]  /*5740*/  HMMA.16816.F32 R40, R8, R14, R40 ;  /* 0x0000000e0828723c */ /* 0x000fe20000001828 */
[----:B------:R-:W4:Y:S01]  /*5750*/  LDSM.16.MT88.4 R12, [R200+0x5100] ;  /* 0x00510000c80c783b */ /* 0x000f220000004200 */
[----:B-1----:R-:W-:Y:S01]  /*5760*/  FFMA.FTZ R0, R215, c[0x0][0x2d0], -R6 ;  /* 0x0000b400d7007a23 */ /* 0x002fe20000010806 */
[----:B------:R-:W-:-:S05]  /*5770*/  IADD3 R215, R218, -0x2, RZ ;  /* 0xfffffffedad77810 */ /* 0x000fca0007ffe0ff */
[C---:B--2---:R-:W-:Y:S01]  /*5780*/  HMMA.16816.F32 R44, R8.reuse, R32, R44 ;  /* 0x00000020082c723c */ /* 0x044fe2000000182c */
[----:B------:R1:W-:Y:S07]  /*5790*/  MUFU.EX2 R249, R0 ;  /* 0x0000000000f97308 */ /* 0x0003ee0000000800 */
[C---:B------:R-:W-:Y:S08]  /*57a0*/  HMMA.16816.F32 R72, R8.reuse, R34, R72 ;  /* 0x000000220848723c */ /* 0x040ff00000001848 */
[----:B------:R-:W-:Y:S01]  /*57b0*/  HMMA.16816.F32 R36, R8, R28, R80 ;  /* 0x0000001c0824723c */ /* 0x000fe20000001850 */
[----:B------:R-:W2:Y:S01]  /*57c0*/  LDSM.16.MT88.4 R80, [R197+0x2900] ;  /* 0x00290000c550783b */ /* 0x000ea20000004200 */
[----:B-1----:R-:W-:-:S04]  /*57d0*/  FFMA.FTZ R0, R170, c[0x0][0x2d0], -R2 ;  /* 0x0000b400aa007a23 */ /* 0x002fc80000010802 */
[----:B------:R1:W-:Y:S02]  /*57e0*/  MUFU.EX2 R5, R0 ;  /* 0x0000000000057308 */ /* 0x0003e40000000800 */
[C---:B---3--:R-:W-:Y:S01]  /*57f0*/  HMMA.16816.F32 R32, R8.reuse, R16, R120 ;  /* 0x000000100820723c */ /* 0x048fe20000001878 */
[----:B------:R-:W-:Y:S07]  /*5800*/  LDSM.16.MT88.4 R120, [R198+0x5900] ;  /* 0x00590000c678783b */ /* 0x000fee0000004200 */
[----:B------:R-:W-:Y:S01]  /*5810*/  HMMA.16816.F32 R108, R8, R24, R108 ;  /* 0x00000018086c723c */ /* 0x000fe2000000186c */
[----:B-1----:R-:W-:-:S07]  /*5820*/  FFMA.FTZ R0, R171, c[0x0][0x2d0], -R2 ;  /* 0x0000b400ab007a23 */ /* 0x002fce0000010802 */
[C---:B----4-:R-:W-:Y:S01]  /*5830*/  HMMA.16816.F32 R132, R8.reuse, R12, R92 ;  /* 0x0000000c0884723c */ /* 0x050fe2000000185c */
[----:B------:R1:W3:Y:S07]  /*5840*/  MUFU.EX2 R70, R0 ;  /* 0x0000000000467308 */ /* 0x0002ee0000000800 */
[C---:B------:R-:W-:Y:S08]  /*5850*/  HMMA.16816.F32 R116, R8.reuse, R20, R116 ;  /* 0x000000140874723c */ /* 0x040ff00000001874 */
[----:B------:R-:W-:Y:S01]  /*5860*/  HMMA.16816.F32 R16, R8, R18, R112 ;  /* 0x000000120810723c */ /* 0x000fe20000001870 */
[----:B------:R-:W4:Y:S01]  /*5870*/  LDSM.16.MT88.4 R112, [R197+0x5900] ;  /* 0x00590000c570783b */ /* 0x000f220000004200 */
[----:B-1----:R-:W-:-:S02]  /*5880*/  FFMA.FTZ R0, R188, c[0x0][0x2d0], -R2 ;  /* 0x0000b400bc007a23 */ /* 0x002fc40000010802 */
[----:B------:R-:W-:Y:S02]  /*5890*/  FFMA.FTZ R2, R165, c[0x0][0x2d0], -R2 ;  /* 0x0000b400a5027a23 */ /* 0x000fe40000010802 */
[----:B------:R1:W-:Y:S02]  /*58a0*/  MUFU.EX2 R69, R0 ;  /* 0x0000000000457308 */ /* 0x0003e40000000800 */
[C---:B------:R-:W-:Y:S01]  /*58b0*/  HMMA.16816.F32 R12, R8.reuse, R14, R56 ;  /* 0x0000000e080c723c */ /* 0x040fe20000001838 */
[----:B------:R-:W5:Y:S05]  /*58c0*/  LDSM.16.MT88.4 R56, [R201+0x5900] ;  /* 0x00590000c938783b */ /* 0x000f6a0000004200 */
[----:B------:R2:W2:Y:S02]  /*58d0*/  MUFU.EX2 R6, R2 ;  /* 0x0000000200067308 */ /* 0x0004a40000000800 */
[----:B------:R-:W-:Y:S01]  /*58e0*/  HMMA.16816.F32 R28, R8, R30, R64 ;  /* 0x0000001e081c723c */ /* 0x000fe20000001840 */
[----:B-1----:R-:W-:-:S06]  /*58f0*/  FADD.FTZ R0, R7, R236 ;  /* 0x000000ec07007221 */ /* 0x002fcc0000010000 */
[----:B---3--:R-:W-:Y:S01]  /*5900*/  F2FP.PACK_AB R65, R70, R5 ;  /* 0x000000054641723e */ /* 0x008fe200000000ff */
[C---:B------:R-:W-:Y:S01]  /*5910*/  HMMA.16816.F32 R24, R8.reuse, R26, R76 ;  /* 0x0000001a0818723c */ /* 0x040fe2000000184c */
[----:B------:R-:W-:Y:S01]  /*5920*/  F2FP.PACK_AB R64, R136, R137 ;  /* 0x000000898840723e */ /* 0x000fe200000000ff */
[----:B------:R-:W-:Y:S01]  /*5930*/  FADD.FTZ R0, R242, R0 ;  /* 0x00000000f2007221 */ /* 0x000fe20000010000 */
[----:B------:R-:W-:Y:S01]  /*5940*/  F2FP.PACK_AB R66, R249, R71 ;  /* 0x00000047f942723e */ /* 0x000fe200000000ff */
[----:B--2---:R-:W-:Y:S01]  /*5950*/  FADD.FTZ R2, R246, R243 ;  /* 0x000000f3f6027221 */ /* 0x004fe20000010000 */
[----:B------:R-:W-:Y:S01]  /*5960*/  F2FP.PACK_AB R67, R6, R69 ;  /* 0x000000450643723e */ /* 0x000fe200000000ff */
[----:B------:R-:W-:Y:S02]  /*5970*/  FADD.FTZ R0, R241, R0 ;  /* 0x00000000f1007221 */ /* 0x000fe40000010000 */
        /* <DEDUP_REMOVED lines=31> */
[----:B----4-:R-:W-:Y:S01]  /*5b70*/  HMMA.16816.F32 R108, R64, R112, R108 ;  /* 0x00000070406c723c */ /* 0x010fe2000000186c */
[----:B------:R-:W-:Y:S02]  /*5b80*/  FADD.FTZ R2, R158, R2 ;  /* 0x000000029e027221 */ /* 0x000fe40000010000 */
[----:B------:R-:W-:Y:S02]  /*5b90*/  FADD.FTZ R0, R141, R0 ;  /* 0x000000008d007221 */ /* 0x000fe40000010000 */
[----:B------:R-:W-:-:S02]  /*5ba0*/  FADD.FTZ R2, R157, R2 ;  /* 0x000000029d027221 */ /* 0x000fc40000010000 */
[----:B------:R-:W-:Y:S01]  /*5bb0*/  FADD.FTZ R0, R140, R0 ;  /* 0x000000008c007221 */ /* 0x000fe20000010000 */
[----:B------:R-:W-:Y:S01]  /*5bc0*/  HMMA.16816.F32 R116, R64, R120, R116 ;  /* 0x000000784074723c */ /* 0x000fe20000001874 */
[----:B------:R-:W-:Y:S02]  /*5bd0*/  FADD.FTZ R2, R145, R2 ;  /* 0x0000000291027221 */ /* 0x000fe40000010000 */
[----:B------:R-:W-:Y:S02]  /*5be0*/  FADD.FTZ R0, R4, R0 ;  /* 0x0000000004007221 */ /* 0x000fe40000010000 */
[----:B------:R-:W-:-:S03]  /*5bf0*/  FADD.FTZ R2, R144, R2 ;  /* 0x0000000290027221 */ /* 0x000fc60000010000 */
[----:B-----5:R-:W-:Y:S01]  /*5c00*/  HMMA.16816.F32 R52, R64, R56, R32 ;  /* 0x000000384034723c */ /* 0x020fe20000001820 */
[----:B------:R-:W-:-:S04]  /*5c10*/  FADD.FTZ R2, R143, R2 ;  /* 0x000000028f027221 */ /* 0x000fc80000010000 */
[----:B------:R-:W-:Y:S02]  /*5c20*/  FADD.FTZ R4, R142, R2 ;  /* 0x000000028e047221 */ /* 0x000fe40000010000 */
[----:B------:R-:W-:Y:S01]  /*5c30*/  FADD.FTZ R2, R138, R0 ;  /* 0x000000008a027221 */ /* 0x000fe20000010000 */
[----:B------:R-:W-:Y:S01]  /*5c40*/  HMMA.16816.F32 R80, R64, R82, R28 ;  /* 0x000000524050723c */ /* 0x000fe2000000181c */
[----:B------:R-:W-:Y:S02]  /*5c50*/  FADD.FTZ R0, R137, R4 ;  /* 0x0000000489007221 */ /* 0x000fe40000010000 */
[----:B------:R-:W-:Y:S02]  /*5c60*/  FADD.FTZ R4, R5, R2 ;  /* 0x0000000205047221 */ /* 0x000fe40000010000 */
[----:B------:R-:W-:-:S03]  /*5c70*/  @P4 IMAD.HI.U32 R5, R156, c[0x0][0x2c8], RZ ;  /* 0x0000b2009c054a27 */ /* 0x000fc600078e00ff */
[C---:B------:R-:W-:Y:S01]  /*5c80*/  HMMA.16816.F32 R96, R64.reuse, R98, R40 ;  /* 0x000000624060723c */ /* 0x040fe20000001828 */
[----:B------:R-:W-:Y:S01]  /*5c90*/  FADD.FTZ R2, R136, R0 ;  /* 0x0000000088027221 */ /* 0x000fe20000010000 */
[----:B------:R-:W-:Y:S01]  /*5ca0*/  @P4 SHF.R.U32.HI R156, RZ, c[0x0][0x2cc], R5 ;  /* 0x0000b300ff9c4a19 */ /* 0x000fe20000011605 */
[----:B------:R-:W-:Y:S02]  /*5cb0*/  FADD.FTZ R0, R70, R4 ;  /* 0x0000000446007221 */ /* 0x000fe40000010000 */
[----:B------:R-:W-:Y:S02]  /*5cc0*/  FADD.FTZ R2, R71, R2 ;  /* 0x0000000247027221 */ /* 0x000fe40000010000 */
[----:B------:R-:W-:Y:S01]  /*5cd0*/  IMAD.IADD R4, R247, 0x1, R156 ;  /* 0x00000001f7047824 */ /* 0x000fe200078e029c */
[----:B------:R-:W-:Y:S01]  /*5ce0*/  HMMA.16816.F32 R104, R64, R106, R72 ;  /* 0x0000006a4068723c */ /* 0x000fe20000001848 */
[----:B------:R-:W-:Y:S02]  /*5cf0*/  FADD.FTZ R0, R69, R0 ;  /* 0x0000000045007221 */ /* 0x000fe40000010000 */
[----:B------:R-:W-:Y:S01]  /*5d00*/  FADD.FTZ R249, R249, R2 ;  /* 0x00000002f9f97221 */ /* 0x000fe20000010000 */
[----:B------:R-:W-:Y:S01]  /*5d10*/  IADD3 R2, R4, c[0x0][0x328], RZ ;  /* 0x0000ca0004027a10 */ /* 0x000fe20007ffe0ff */
[----:B------:R-:W-:-:S03]  /*5d20*/  FADD.FTZ R250, R6, R0 ;  /* 0x0000000006fa7221 */ /* 0x000fc60000010000 */
[C---:B------:R-:W-:Y:S08]  /*5d30*/  HMMA.16816.F32 R112, R64.reuse, R114, R24 ;  /* 0x000000724070723c */ /* 0x040ff00000001818 */
[C---:B------:R-:W-:Y:S08]  /*5d40*/  HMMA.16816.F32 R120, R64.reuse, R122, R20 ;  /* 0x0000007a4078723c */ /* 0x040ff00000001814 */
[C---:B------:R-:W-:Y:S08]  /*5d50*/  HMMA.16816.F32 R56, R64.reuse, R58, R16 ;  /* 0x0000003a4038723c */ /* 0x040ff00000001810 */
[C---:B-1----:R-:W-:Y:S08]  /*5d60*/  HMMA.16816.F32 R60, R64.reuse, R8, R132 ;  /* 0x00000008403c723c */ /* 0x042ff00000001884 */
[----:B------:R-:W-:Y:S01]  /*5d70*/  HMMA.16816.F32 R64, R64, R10, R12 ;  /* 0x0000000a4040723c */ /* 0x000fe2000000180c */
[----:B------:R-:W-:Y:S07]  /*5d80*/  @!P3 BRA `(.L_x_251) ;  /* 0x000001100000b947 */ /* 0x000fee0003800000 */
[C---:B------:R-:W-:Y:S02]  /*5d90*/  ISETP.GT.AND P0, PT, R4.reuse, RZ, PT ;  /* 0x000000ff0400720c */ /* 0x040fe40003f04270 */
[----:B------:R-:W-:-:S11]  /*5da0*/  IADD3 R0, R4, -0x1, RZ ;  /* 0xffffffff04007810 */ /* 0x000fd60007ffe0ff */
[----:B------:R-:W-:Y:S05]  /*5db0*/  @P0 BRA `(.L_x_252) ;  /* 0x0000007000000947 */ /* 0x000fea0003800000 */
[----:B------:R-:W-:-:S05]  /*5dc0*/  IMAD.MOV.U32 R0, RZ, RZ, 0x1 ;  /* 0x00000001ff007424 */ /* 0x000fca00078e00ff */
[----:B------:R-:W-:Y:S01]  /*5dd0*/  ISETP.NE.AND P0, PT, R0, c[0x0][0x32c], PT ;  /* 0x0000cb0000007a0c */ /* 0x000fe20003f05270 */
[----:B------:R-:W-:-:S12]  /*5de0*/  IMAD.MOV R0, RZ, RZ, -R4 ;  /* 0x000000ffff007224 */ /* 0x000fd800078e0a04 */
[----:B------:R-:W-:-:S05]  /*5df0*/  @P0 IMAD.HI.U32 R4, R0, c[0x0][0x330], RZ ;  /* 0x0000cc0000040a27 */ /* 0x000fca00078e00ff */
[----:B------:R-:W-:-:S04]  /*5e00*/  @P0 SHF.R.U32.HI R0, RZ, c[0x0][0x334], R4 ;  /* 0x0000cd00ff000a19 */ /* 0x000fc80000011604 */
[----:B------:R-:W-:Y:S01]  /*5e10*/  LOP3.LUT R0, RZ, R0, RZ, 0x33, !PT ;  /* 0x00000000ff007212 */ /* 0x000fe200078e33ff */
[----:B------:R-:W-:Y:S05]  /*5e20*/  BRA `(.L_x_253) ;  /* 0x0000004000007947 */ /* 0x000fea0003800000 */
.L_x_252:
[----:B------:R-:W-:-:S04]  /*5e30*/  MOV R4, 0x1 ;  /* 0x0000000100047802 */ /* 0x000fc80000000f00 */
[----:B------:R-:W-:-:S13]  /*5e40*/  ISETP.NE.AND P0, PT, R4, c[0x0][0x32c], PT ;  /* 0x0000cb0004007a0c */ /* 0x000fda0003f05270 */
[----:B------:R-:W-:-:S05]  /*5e50*/  @P0 IMAD.HI.U32 R4, R0, c[0x0][0x330], RZ ;  /* 0x0000cc0000040a27 */ /* 0x000fca00078e00ff */
[----:B------:R-:W-:Y:S02]  /*5e60*/  @P0 SHF.R.U32.HI R0, RZ, c[0x0][0x334], R4 ;  /* 0x0000cd00ff000a19 */ /* 0x000fe40000011604 */
.L_x_253:
[----:B------:R-:W-:-:S05]  /*5e70*/  MOV R4, c[0x0][0x32c] ;  /* 0x0000cb0000047a02 */ /* 0x000fca0000000f00 */
[----:B------:R-:W-:-:S05]  /*5e80*/  IMAD R0, R0, R4, c[0x0][0x32c] ;  /* 0x0000cb0000007624 */ /* 0x000fca00078e0204 */
[----:B------:R-:W-:-:S05]  /*5e90*/  IMNMX R2, R2, R0, PT ;  /* 0x0000000002027217 */ /* 0x000fca0003800200 */
.L_x_251:
[----:B------:R-:W-:-:S05]  /*5ea0*/  IMAD.HI R2, R2, 0x2aaaaaab, RZ ;  /* 0x2aaaaaab02027827 */ /* 0x000fca00078e02ff */
[----:B------:R-:W-:-:S04]  /*5eb0*/  SHF.R.U32.HI R0, RZ, 0x1f, R2 ;  /* 0x0000001fff007819 */ /* 0x000fc80000011602 */
[----:B------:R-:W-:-:S04]  /*5ec0*/  LEA.HI.SX32 R2, R2, R0, 0x1c ;  /* 0x0000000002027211 */ /* 0x000fc800078fe2ff */
[----:B------:R-:W-:-:S04]  /*5ed0*/  IMNMX R240, R251, R2, !PT ;  /* 0x00000002fbf07217 */ /* 0x000fc80007800200 */
[----:B------:R-:W-:-:S13]  /*5ee0*/  ISETP.GE.AND P0, PT, R215, R240, PT ;  /* 0x000000f0d700720c */ /* 0x000fda0003f06270 */
[----:B------:R-:W-:Y:S05]  /*5ef0*/  @!P0 BRA `(.L_x_254) ;  /* 0x0000456000008947 */ /* 0x000fea0003800000 */
[----:B------:R-:W2:Y:S01]  /*5f00*/  LDL R6, [R1+0x28] ;  /* 0x0000280001067983 */ /* 0x000ea20000100800 */
[C---:B------:R-:W-:Y:S01]  /*5f10*/  IADD3 R4, R226.reuse, 0x40, RZ ;  /* 0x00000040e2047810 */ /* 0x040fe20007ffe0ff */
[----:B------:R-:W-:Y:S01]  /*5f20*/  IMAD.MOV.U32 R70, RZ, RZ, R3 ;  /* 0x000000ffff467224 */ /* 0x000fe200078e0003 */
[C---:B------:R-:W-:Y:S01]  /*5f30*/  IADD3 R5, R226.reuse, 0x40, RZ ;  /* 0x00000040e2057810 */ /* 0x040fe20007ffe0ff */
[----:B------:R-:W-:Y:S01]  /*5f40*/  IMAD.MOV.U32 R69, RZ, RZ, R68 ;  /* 0x000000ffff457224 */ /* 0x000fe200078e0044 */
[----:B------:R-:W-:Y:S01]  /*5f50*/  SHF.R.S32.HI R4, RZ, 0x1f, R4 ;  /* 0x0000001fff047819 */ /* 0x000fe20000011404 */
[----:B------:R-:W-:Y:S01]  /*5f60*/  IMAD.MOV.U32 R218, RZ, RZ, R215 ;  /* 0x000000ffffda7224 */ /* 0x000fe200078e00d7 */
[C---:B------:R-:W-:Y:S01]  /*5f70*/  SHF.L.U64.HI R222, R226.reuse, 0x1, R248 ;  /* 0x00000001e2de7819 */ /* 0x040fe200000102f8 */
[----:B------:R-:W-:Y:S01]  /*5f80*/  IMAD.SHL.U32 R241, R226, 0x2, RZ ;  /* 0x00000002e2f17824 */ /* 0x000fe200078e00ff */
[----:B------:R-:W-:-:S04]  /*5f90*/  LEA.HI R4, R4, R5, RZ, 0x3 ;  /* 0x0000000504047211 */ /* 0x000fc800078f18ff */
[----:B------:R-:W-:-:S05]  /*5fa0*/  LOP3.LUT R4, R4, 0xfffffff8, RZ, 0xc0, !PT ;  /* 0xfffffff804047812 */ /* 0x000fca00078ec0ff */
[C---:B------:R-:W-:Y:S01]  /*5fb0*/  IMAD.SHL.U32 R220, R4.reuse, 0x2, RZ ;  /* 0x0000000204dc7824 */ /* 0x040fe200078e00ff */
[----:B--2---:R-:W-:Y:S02]  /*5fc0*/  SHF.L.U64.HI R221, R4, 0x1, R6 ;  /* 0x0000000104dd7819 */ /* 0x004fe40000010206 */
.L_x_265:
[----:B------:R-:W-:Y:S04]  /*5fd0*/  DEPBAR.LE SB0, 0x0 ;  /* 0x000080000000791a */ /* 0x000fe80000000000 */
[----:B------:R-:W-:Y:S01]  /*5fe0*/  BAR.SYNC.DEFER_BLOCKING 0x0 ;  /* 0x0000000000007b1d */ /* 0x000fe20000010000 */
[----:B------:R-:W-:Y:S02]  /*5ff0*/  ISETP.GT.AND P0, PT, R251, R218, PT ;  /* 0x000000dafb00720c */ /* 0x000fe40003f04270 */
[----:B------:R-:W-:Y:S03]  /*6000*/  SEL R215, RZ, 0x10, P6 ;  /* 0x00000010ffd77807 */ /* 0x000fe60003000000 */
        /* <DEDUP_REMOVED lines=13> */
[----:B--23--:R-:W2:Y:S01]  /*60e0*/  S2R R12, SR_CTAID.Y ;  /* 0x00000000000c7919 */ /* 0x00cea20000002600 */
[----:B------:R-:W-:Y:S01]  /*60f0*/  SHF.R.S32.HI R0, RZ, 0x1f, R217 ;  /* 0x0000001fff007819 */ /* 0x000fe200000114d9 */
[----:B------:R-:W-:Y:S01]  /*6100*/  IMAD.WIDE.U32 R2, R217, c[0x0][0x208], RZ ;  /* 0x00008200d9027a25 */ /* 0x000fe200078e00ff */
[----:B------:R-:W-:Y:S02]  /*6110*/  SHF.R.S32.HI R4, RZ, 0x1f, R216 ;  /* 0x0000001fff047819 */ /* 0x000fe400000114d8 */
[----:B------:R-:W-:Y:S01]  /*6120*/  IADD3 R20, -R215, 0x10, RZ ;  /* 0x00000010d7147810 */ /* 0x000fe20007ffe1ff */
[----:B------:R-:W-:Y:S01]  /*6130*/  IMAD R0, R0, c[0x0][0x208], RZ ;  /* 0x0000820000007a24 */ /* 0x000fe200078e02ff */
[----:B------:R-:W-:Y:S01]  /*6140*/  IADD3 R30, R219, 0x3100, RZ ;  /* 0x00003100db1e7810 */ /* 0x000fe20007ffe0ff */
[----:B------:R-:W-:Y:S01]  /*6150*/  IMAD R4, R4, c[0x0][0x218], RZ ;  /* 0x0000860004047a24 */ /* 0x000fe200078e02ff */
[----:B------:R-:W-:Y:S01]  /*6160*/  LOP3.LUT R20, R20, 0xf, RZ, 0xc0, !PT ;  /* 0x0000000f14147812 */ /* 0x000fe200078ec0ff */
[----:B------:R-:W-:Y:S01]  /*6170*/  IMAD R0, R217, c[0x0][0x20c], R0 ;  /* 0x00008300d9007a24 */ /* 0x000fe200078e0200 */
[C---:B------:R-:W-:Y:S01]  /*6180*/  IADD3 R29, R219.reuse, 0x1100, RZ ;  /* 0x00001100db1d7810 */ /* 0x040fe20007ffe0ff */
[C---:B------:R-:W-:Y:S01]  /*6190*/  IMAD R4, R216.reuse, c[0x0][0x21c], R4 ;  /* 0x00008700d8047a24 */ /* 0x040fe200078e0204 */
[----:B------:R-:W-:Y:S01]  /*61a0*/  IADD3 R28, R219, 0x4100, RZ ;  /* 0x00004100db1c7810 */ /* 0x000fe20007ffe0ff */
[----:B------:R-:W-:Y:S04]  /*61b0*/  IMAD.IADD R3, R3, 0x1, R0 ;  /* 0x0000000103037824 */ /* 0x000fe800078e0200 */
[----:B------:R-:W-:Y:S01]  /*61c0*/  IMAD.WIDE.U32 R2, R216, c[0x0][0x218], R2 ;  /* 0x00008600d8027a25 */ /* 0x000fe200078e0002 */
[----:B--2---:R-:W-:Y:S03]  /*61d0*/  SHF.R.S32.HI R5, RZ, 0x1f, R12 ;  /* 0x0000001fff057819 */ /* 0x004fe6000001140c */
[----:B------:R-:W-:Y:S04]  /*61e0*/  IMAD.WIDE.U32 R6, R12, c[0x0][0x210], RZ ;  /* 0x000084000c067a25 */ /* 0x000fe800078e00ff */
[----:B------:R-:W-:Y:S01]  /*61f0*/  IMAD R5, R5, c[0x0][0x210], RZ ;  /* 0x0000840005057a24 */ /* 0x000fe200078e02ff */
[----:B------:R-:W-:Y:S03]  /*6200*/  IADD3 R0, P0, R6, R2, RZ ;  /* 0x0000000206007210 */ /* 0x000fe60007f1e0ff */
[----:B------:R-:W-:Y:S04]  /*6210*/  IMAD R5, R12, c[0x0][0x214], R5 ;  /* 0x000085000c057a24 */ /* 0x000fe800078e0205 */
[----:B------:R-:W-:Y:S05]  /*6220*/  IMAD.IADD R5, R7, 0x1, R5 ;  /* 0x0000000107057824 */ /* 0x000fea00078e0205 */
[----:B------:R-:W-:Y:S02]  /*6230*/  IADD3.X R3, R5, R3, R4, P0, !PT ;  /* 0x0000000305037210 */ /* 0x000fe400007fe404 */
[C---:B------:R-:W-:Y:S04]  /*6240*/  LEA R2, P0, R0.reuse, c[0x0][0x1f8], 0x1 ;  /* 0x00007e0000027a11 */ /* 0x040fe800078008ff */
[----:B------:R-:W-:Y:S01]  /*6250*/  LEA.HI.X R0, R0, c[0x0][0x1fc], R3, 0x1, P0 ;  /* 0x00007f0000007a11 */ /* 0x000fe200000f0c03 */
[----:B------:R-:W2:Y:S04]  /*6260*/  SHFL.IDX PT, R22, R2, 0x2, 0x181f ;  /* 0x00581f0002167f89 */ /* 0x000ea800000e0000 */
[----:B------:R-:W3:Y:S04]  /*6270*/  SHFL.IDX PT, R23, R0, 0x2, 0x181f ;  /* 0x00581f0000177f89 */ /* 0x000ee800000e0000 */
[----:B------:R-:W5:Y:S04]  /*6280*/  SHFL.IDX PT, R3, R2, RZ, 0x181f ;  /* 0x00181fff02037589 */ /* 0x000f6800000e0000 */
[----:B------:R-:W4:Y:S04]  /*6290*/  SHFL.IDX PT, R4, R0, RZ, 0x181f ;  /* 0x00181fff00047589 */ /* 0x000f2800000e0000 */
[----:B------:R-:W1:Y:S04]  /*62a0*/  SHFL.IDX PT, R2, R2, 0x1, 0x181f ;  /* 0x00381f0002027f89 */ /* 0x000e6800000e0000 */
[----:B------:R-:W1:Y:S01]  /*62b0*/  SHFL.IDX PT, R0, R0, 0x1, 0x181f ;  /* 0x00381f0000007f89 */ /* 0x000e6200000e0000 */
[----:B--2---:R-:W-:Y:S04]  /*62c0*/  IADD3 R20, P2, P0, R20, R22, R220 ;  /* 0x0000001614147210 */ /* 0x004fe8000785e0dc */
[--C-:B---3--:R-:W-:Y:S02]  /*62d0*/  IADD3.X R21, RZ, R23, R221.reuse, P2, P0 ;  /* 0x00000017ff157210 */ /* 0x108fe400017e04dd */
[----:B------:R-:W-:Y:S02]  /*62e0*/  ISETP.GE.AND P2, PT, R226, c[0x0][0x1d4], PT ;  /* 0x00007500e2007a0c */ /* 0x000fe40003f46270 */
[CC--:B-----5:R-:W-:Y:S05]  /*62f0*/  IADD3 R14, P0, R3.reuse, R241.reuse, RZ ;  /* 0x000000f1030e7210 */ /* 0x0e0fea0007f1e0ff */
[C-C-:B----4-:R-:W-:Y:S01]  /*6300*/  IMAD.X R15, R4.reuse, 0x1, R222.reuse, P0 ;  /* 0x00000001040f7824 */ /* 0x150fe200000e06de */
[-C--:B------:R-:W-:Y:S05]  /*6310*/  IADD3 R12, P0, R3, R220.reuse, RZ ;  /* 0x000000dc030c7210 */ /* 0x080fea0007f1e0ff */
[----:B------:R2:W-:Y:S01]  /*6320*/  LDGSTS.E.BYPASS.LTC128B.128 [R232], [R14.64], !P2 ;  /* 0x000000000ee87fae */ /* 0x0005e2000d101d46 */
[--C-:B------:R-:W-:Y:S01]  /*6330*/  IMAD.X R13, R4, 0x1, R221.reuse, P0 ;  /* 0x00000001040d7824 */ /* 0x100fe200000e06dd */
[-C--:B-1----:R-:W-:Y:S04]  /*6340*/  IADD3 R6, P0, R2, R241.reuse, RZ ;  /* 0x000000f102067210 */ /* 0x082fe80007f1e0ff */
[----:B------:R2:W-:Y:S01]  /*6350*/  LDGSTS.E.BYPASS.LTC128B.128 [R30], [R12.64], !P6 ;  /* 0x000000000c1e7fae */ /* 0x0005e2000f101d46 */
[--C-:B------:R-:W-:Y:S01]  /*6360*/  IMAD.X R7, R0, 0x1, R222.reuse, P0 ;  /* 0x0000000100077824 */ /* 0x100fe200000e06de */
[----:B------:R-:W-:Y:S04]  /*6370*/  IADD3 R4, P0, R2, R220, RZ ;  /* 0x000000dc02047210 */ /* 0x000fe80007f1e0ff */
[----:B------:R2:W-:Y:S01]  /*6380*/  LDGSTS.E.BYPASS.LTC128B.128 [R29], [R6.64], !P2 ;  /* 0x00000000061d7fae */ /* 0x0005e2000d101d46 */
[----:B------:R-:W-:Y:S01]  /*6390*/  IMAD.X R5, R0, 0x1, R221, P0 ;  /* 0x0000000100057824 */ /* 0x000fe200000e06dd */
[----:B------:R-:W-:Y:S04]  /*63a0*/  IADD3 R2, P0, R22, R241, RZ ;  /* 0x000000f116027210 */ /* 0x000fe80007f1e0ff */
[----:B------:R2:W-:Y:S01]  /*63b0*/  LDGSTS.E.BYPASS.LTC128B.128 [R28], [R4.64], !P6 ;  /* 0x00000000041c7fae */ /* 0x0005e2000f101d46 */
[----:B------:R-:W-:Y:S01]  /*63c0*/  IMAD.X R3, R23, 0x1, R222, P0 ;  /* 0x0000000117037824 */ /* 0x000fe200000e06de */
[----:B------:R-:W-:Y:S04]  /*63d0*/  ISETP.NE.U32.AND P0, PT, R215, RZ, PT ;  /* 0x000000ffd700720c */ /* 0x000fe80003f05070 */
[----:B------:R2:W-:Y:S09]  /*63e0*/  LDGSTS.E.BYPASS.LTC128B.128 [R232+0x2000], [R2.64], !P2 ;  /* 0x0200000002e87fae */ /* 0x0005f2000d101d46 */
[----:B------:R2:W-:Y:S02]  /*63f0*/  LDGSTS.E.BYPASS.LTC128B.128.ZFILL [R232+0x5000], [R20.64], P0 ;  /* 0x0500000014e87fae */ /* 0x0005e40008141d46 */
.L_x_255:
[C---:B--23--:R-:W-:Y:S01]  /*6400*/  HMMA.16816.F32 R4, R124.reuse, R8, RZ ;  /* 0x000000087c04723c */ /* 0x04cfe200000018ff */
[----:B------:R-:W2:Y:S02]  /*6410*/  LDSM.16.M88.4 R156, [R202+0x8100] ;  /* 0x00810000ca9c783b */ /* 0x000ea40000000200 */
[----:B------:R-:W-:Y:S05]  /*6420*/  ISETP.GT.AND P0, PT, R218, R251, PT ;  /* 0x000000fbda00720c */ /* 0x000fea0003f04270 */
[C---:B------:R-:W-:Y:S01]  /*6430*/  HMMA.16816.F32 R8, R124.reuse, R10, RZ ;  /* 0x0000000a7c08723c */ /* 0x040fe200000018ff */
[----:B------:R-:W0:Y:S07]  /*6440*/  LDGDEPBAR ;  /* 0x00000000000079af */ /* 0x000e2e0000000000 */
[C---:B------:R-:W-:Y:S01]  /*6450*/  HMMA.16816.F32 R12, R124.reuse, R16, RZ ;  /* 0x000000107c0c723c */ /* 0x040fe200000018ff */
[----:B------:R-:W3:Y:S07]  /*6460*/  LDSM.16.M88.4 R160, [R202+0x8900] ;  /* 0x00890000caa0783b */ /* 0x000eee0000000200 */
        /* <DEDUP_REMOVED lines=17> */
[----:B------:R-:W4:Y:S07]  /*6580*/  LDSM.16.M88.4 R132, [R202+0x9900] ;  /* 0x00990000ca84783b */ /* 0x000f2e0000000200 */
[C---:B------:R-:W-:Y:S08]  /*6590*/  HMMA.16816.F32 R20, R128.reuse, R136, R20 ;  /* 0x000000888014723c */ /* 0x040ff00000001814 */
[C---:B------:R-:W-:Y:S01]  /*65a0*/  HMMA.16816.F32 R24, R128.reuse, R138, R24 ;  /* 0x0000008a8018723c */ /* 0x040fe20000001818 */
[----:B------:R-:W5:Y:S07]  /*65b0*/  LDSM.16.M88.4 R136, [R199] ;  /* 0x00000000c788783b */ /* 0x000f6e0000000200 */
[C---:B------:R-:W-:Y:S08]  /*65c0*/  HMMA.16816.F32 R28, R128.reuse, R140, R28 ;  /* 0x0000008c801c723c */ /* 0x040ff0000000181c */
[C---:B------:R-:W-:Y:S01]  /*65d0*/  HMMA.16816.F32 R32, R128.reuse, R142, R32 ;  /* 0x0000008e8020723c */ /* 0x040fe20000001820 */
[----:B------:R-:W1:Y:S07]  /*65e0*/  LDSM.16.M88.4 R140, [R199+0x800] ;  /* 0x00080000c78c783b */ /* 0x000e6e0000000200 */
[C---:B------:R-:W-:Y:S08]  /*65f0*/  HMMA.16816.F32 R36, R128.reuse, R144, R36 ;  /* 0x000000908024723c */ /* 0x040ff00000001824 */
[C---:B------:R-:W-:Y:S01]  /*6600*/  HMMA.16816.F32 R40, R128.reuse, R146, R40 ;  /* 0x000000928028723c */ /* 0x040fe20000001828 */
[----:B------:R-:W1:Y:S07]  /*6610*/  LDSM.16.M88.4 R144, [R199+0x1000] ;  /* 0x00100000c790783b */ /* 0x000e6e0000000200 */
[C---:B------:R-:W-:Y:S08]  /*6620*/  HMMA.16816.F32 R44, R128.reuse, R148, R44 ;  /* 0x00000094802c723c */ /* 0x040ff0000000182c */
[----:B------:R-:W-:Y:S01]  /*6630*/  HMMA.16816.F32 R48, R128, R150, R48 ;  /* 0x000000968030723c */ /* 0x000fe20000001830 */
[----:B------:R-:W4:Y:S07]  /*6640*/  LDSM.16.M88.4 R148, [R199+0x1800] ;  /* 0x00180000c794783b */ /* 0x000f2e0000000200 */
[C---:B--2---:R-:W-:Y:S08]  /*6650*/  HMMA.16816.F32 R4, R152.reuse, R156, R4 ;  /* 0x0000009c9804723c */ /* 0x044ff00000001804 */
[C---:B------:R-:W-:Y:S01]  /*6660*/  HMMA.16816.F32 R8, R152.reuse, R158, R8 ;  /* 0x0000009e9808723c */ /* 0x040fe20000001808 */
[----:B------:R-:W2:Y:S07]  /*6670*/  LDSM.16.M88.4 R156, [R199+0x2000] ;  /* 0x00200000c79c783b */ /* 0x000eae0000000200 */
[C---:B---3--:R-:W-:Y:S08]  /*6680*/  HMMA.16816.F32 R12, R152.reuse, R160, R12 ;  /* 0x000000a0980c723c */ /* 0x048ff0000000180c */
[C---:B------:R-:W-:Y:S01]  /*6690*/  HMMA.16816.F32 R16, R152.reuse, R162, R16 ;  /* 0x000000a29810723c */ /* 0x040fe20000001810 */
[----:B------:R-:W-:Y:S07]  /*66a0*/  LDSM.16.M88.4 R160, [R196+0xb900] ;  /* 0x00b90000c4a0783b */ /* 0x000fee0000000200 */
[C---:B-1----:R-:W-:Y:S08]  /*66b0*/  HMMA.16816.F32 R20, R152.reuse, R72, R20 ;  /* 0x000000489814723c */ /* 0x042ff00000001814 */
[C---:B------:R-:W-:Y:S01]  /*66c0*/  HMMA.16816.F32 R24, R152.reuse, R74, R24 ;  /* 0x0000004a9818723c */ /* 0x040fe20000001818 */
[----:B------:R-:W1:Y:S07]  /*66d0*/  LDSM.16.M88.4 R72, [R199+0x2800] ;  /* 0x00280000c748783b */ /* 0x000e6e0000000200 */
[C---:B----4-:R-:W-:Y:S08]  /*66e0*/  HMMA.16816.F32 R28, R152.reuse, R132, R28 ;  /* 0x00000084981c723c */ /* 0x050ff0000000181c */
[C---:B------:R-:W-:Y:S01]  /*66f0*/  HMMA.16816.F32 R32, R152.reuse, R134, R32 ;  /* 0x000000869820723c */ /* 0x040fe20000001820 */
[----:B------:R-:W3:Y:S07]  /*6700*/  LDSM.16.M88.4 R132, [R196+0xb100] ;  /* 0x00b10000c484783b */ /* 0x000eee0000000200 */
[C---:B------:R-:W-:Y:S08]  /*6710*/  HMMA.16816.F32 R36, R152.reuse, R164, R36 ;  /* 0x000000a49824723c */ /* 0x040ff00000001824 */
[C---:B------:R-:W-:Y:S01]  /*6720*/  HMMA.16816.F32 R40, R152.reuse, R166, R40 ;  /* 0x000000a69828723c */ /* 0x040fe20000001828 */
[----:B------:R-:W4:Y:S07]  /*6730*/  LDSM.16.M88.4 R164, [R196+0xc100] ;  /* 0x00c10000c4a4783b */ /* 0x000f2e0000000200 */
[C---:B------:R-:W-:Y:S08]  /*6740*/  HMMA.16816.F32 R44, R152.reuse, R168, R44 ;  /* 0x000000a8982c723c */ /* 0x040ff0000000182c */
[----:B------:R-:W-:Y:S01]  /*6750*/  HMMA.16816.F32 R48, R152, R170, R48 ;  /* 0x000000aa9830723c */ /* 0x000fe20000001830 */
[----:B------:R-:W1:Y:S07]  /*6760*/  LDSM.16.M88.4 R168, [R196+0xc900] ;  /* 0x00c90000c4a8783b */ /* 0x000e6e0000000200 */
[C---:B-----5:R-:W-:Y:S08]  /*6770*/  HMMA.16816.F32 R4, R172.reuse, R136, R4 ;  /* 0x00000088ac04723c */ /* 0x060ff00000001804 */
[C---:B------:R-:W-:Y:S01]  /*6780*/  HMMA.16816.F32 R8, R172.reuse, R138, R8 ;  /* 0x0000008aac08723c */ /* 0x040fe20000001808 */
[----:B------:R-:W5:Y:S07]  /*6790*/  LDSM.16.M88.4 R136, [R196+0xd100] ;  /* 0x00d10000c488783b */ /* 0x000f6e0000000200 */
[C---:B------:R-:W-:Y:S08]  /*67a0*/  HMMA.16816.F32 R12, R172.reuse, R140, R12 ;  /* 0x0000008cac0c723c */ /* 0x040ff0000000180c */
[C---:B------:R-:W-:Y:S01]  /*67b0*/  HMMA.16816.F32 R16, R172.reuse, R142, R16 ;  /* 0x0000008eac10723c */ /* 0x040fe20000001810 */
[----:B------:R-:W1:Y:S07]  /*67c0*/  LDSM.16.M88.4 R140, [R196+0xd900] ;  /* 0x00d90000c48c783b */ /* 0x000e6e0000000200 */
[C---:B------:R-:W-:Y:S08]  /*67d0*/  HMMA.16816.F32 R20, R172.reuse, R144, R20 ;  /* 0x00000090ac14723c */ /* 0x040ff00000001814 */
[C---:B------:R-:W-:Y:S01]  /*67e0*/  HMMA.16816.F32 R24, R172.reuse, R146, R24 ;  /* 0x00000092ac18723c */ /* 0x040fe20000001818 */
[----:B------:R-:W3:Y:S07]  /*67f0*/  LDSM.16.M88.4 R144, [R209] ;  /* 0x00000000d190783b */ /* 0x000eee0000000200 */
[C---:B------:R-:W-:Y:S08]  /*6800*/  HMMA.16816.F32 R28, R172.reuse, R148, R28 ;  /* 0x00000094ac1c723c */ /* 0x040ff0000000181c */
[C---:B------:R-:W-:Y:S01]  /*6810*/  HMMA.16816.F32 R32, R172.reuse, R150, R32 ;  /* 0x00000096ac20723c */ /* 0x040fe20000001820 */
[----:B------:R-:W4:Y:S07]  /*6820*/  LDSM.16.M88.4 R148, [R208] ;  /* 0x00000000d094783b */ /* 0x000f2e0000000200 */
[C---:B--2---:R-:W-:Y:S08]  /*6830*/  HMMA.16816.F32 R36, R172.reuse, R156, R36 ;  /* 0x0000009cac24723c */ /* 0x044ff00000001824 */
[C---:B------:R-:W-:Y:S01]  /*6840*/  HMMA.16816.F32 R40, R172.reuse, R158, R40 ;  /* 0x0000009eac28723c */ /* 0x040fe20000001828 */
[----:B------:R-:W-:Y:S07]  /*6850*/  LDSM.16.M88.4 R156, [R205] ;  /* 0x00000000cd9c783b */ /* 0x000fee0000000200 */
[C---:B-1----:R-:W-:Y:S08]  /*6860*/  HMMA.16816.F32 R44, R172.reuse, R72, R44 ;  /* 0x00000048ac2c723c */ /* 0x042ff0000000182c */
[----:B------:R-:W-:Y:S01]  /*6870*/  HMMA.16816.F32 R48, R172, R74, R48 ;  /* 0x0000004aac30723c */ /* 0x000fe20000001830 */
[----:B------:R-:W1:Y:S07]  /*6880*/  LDSM.16.M88.4 R72, [R207] ;  /* 0x00000000cf48783b */ /* 0x000e6e0000000200 */
[C---:B---3--:R-:W-:Y:S08]  /*6890*/  HMMA.16816.F32 R4, R176.reuse, R132, R4 ;  /* 0x00000084b004723c */ /* 0x048ff00000001804 */
[C---:B------:R-:W-:Y:S01]  /*68a0*/  HMMA.16816.F32 R8, R176.reuse, R134, R8 ;  /* 0x00000086b008723c */ /* 0x040fe20000001808 */
[----:B------:R-:W2:Y:S07]  /*68b0*/  LDSM.16.M88.4 R132, [R206] ;  /* 0x00000000ce84783b */ /* 0x000eae0000000200 */
[C---:B------:R-:W-:Y:S08]  /*68c0*/  HMMA.16816.F32 R12, R176.reuse, R160, R12 ;  /* 0x000000a0b00c723c */ /* 0x040ff0000000180c */
[C---:B------:R-:W-:Y:S01]  /*68d0*/  HMMA.16816.F32 R16, R176.reuse, R162, R16 ;  /* 0x000000a2b010723c */ /* 0x040fe20000001810 */
[----:B------:R-:W3:Y:S07]  /*68e0*/  LDSM.16.M88.4 R160, [R204] ;  /* 0x00000000cca0783b */ /* 0x000eee0000000200 */
[C---:B----4-:R-:W-:Y:S08]  /*68f0*/  HMMA.16816.F32 R20, R176.reuse, R164, R20 ;  /* 0x000000a4b014723c */ /* 0x050ff00000001814 */
[C---:B------:R-:W-:Y:S01]  /*6900*/  HMMA.16816.F32 R24, R176.reuse, R166, R24 ;  /* 0x000000a6b018723c */ /* 0x040fe20000001818 */
[----:B------:R-:W4:Y:S07]  /*6910*/  LDSM.16.M88.4 R164, [R202+0xb100] ;  /* 0x00b10000caa4783b */ /* 0x000f2e0000000200 */
        /* <DEDUP_REMOVED lines=9> */
[C---:B------:R-:W-:Y:S08]  /*69b0*/  HMMA.16816.F32 R4, R180.reuse, R144, R4 ;  /* 0x00000090b404723c */ /* 0x040ff00000001804 */
[C---:B------:R-:W-:Y:S01]  /*69c0*/  HMMA.16816.F32 R8, R180.reuse, R146, R8 ;  /* 0x00000092b408723c */ /* 0x040fe20000001808 */
[----:B------:R-:W3:Y:S07]  /*69d0*/  LDSM.16.M88.4 R144, [R202+0xc900] ;  /* 0x00c90000ca90783b */ /* 0x000eee0000000200 */
        /* <DEDUP_REMOVED lines=10> */
[C---:B---3--:R-:W-:Y:S08]  /*6a80*/  HMMA.16816.F32 R44, R180.reuse, R160, R44 ;  /* 0x000000a0b42c723c */ /* 0x048ff0000000182c */
[----:B------:R-:W-:Y:S08]  /*6a90*/  HMMA.16816.F32 R48, R180, R162, R48 ;  /* 0x000000a2b430723c */ /* 0x000ff00000001830 */
        /* <DEDUP_REMOVED lines=41> */
[----:B------:R-:W1:Y:S10]  /*6d30*/  MUFU.TANH R146, R18 ;  /* 0x0000001200927308 */ /* 0x000e740000002400 */
[----:B------:R-:W1:Y:S01]  /*6d40*/  MUFU.TANH R135, R12 ;  /* 0x0000000c00877308 */ /* 0x000e620000002400 */
[----:B-----5:R-:W5:Y:S01]  /*6d50*/  LDSM.16.M88.4 R8, [R199+0x4800] ;  /* 0x00480000c708783b */ /* 0x020f620000000200 */
[C---:B----4-:R-:W-:Y:S08]  /*6d60*/  HMMA.16816.F32 R20, R192.reuse, R4, R20 ;  /* 0x00000004c014723c */ /* 0x050ff00000001814 */
[----:B------:R-:W4:Y:S01]  /*6d70*/  MUFU.TANH R134, R13 ;  /* 0x0000000d00867308 */ /* 0x000f220000002400 */
[C---:B------:R-:W-:Y:S01]  /*6d80*/  HMMA.16816.F32 R24, R192.reuse, R6, R24 ;  /* 0x00000006c018723c */ /* 0x040fe20000001818 */
[----:B------:R-:W1:Y:S08]  /*6d90*/  LDSM.16.M88.4 R4, [R199+0x5000] ;  /* 0x00500000c704783b */ /* 0x000e700000000200 */
[----:B------:R-:W1:Y:S06]  /*6da0*/  MUFU.TANH R149, R14 ;  /* 0x0000000e00957308 */ /* 0x000e6c0000002400 */
[----:B------:R-:W-:Y:S04]  /*6db0*/  FMUL.FTZ R20, R20, c[0x0][0x320] ;  /* 0x0000c80014147a20 */ /* 0x000fe80000410000 */
[----:B------:R-:W1:Y:S01]  /*6dc0*/  MUFU.TANH R148, R15 ;  /* 0x0000000f00947308 */ /* 0x000e620000002400 */
[----:B------:R-:W-:Y:S02]  /*6dd0*/  FMUL.FTZ R21, R21, c[0x0][0x320] ;  /* 0x0000c80015157a20 */ /* 0x000fe40000410000 */
[----:B------:R-:W-:Y:S02]  /*6de0*/  FMUL.FTZ R22, R22, c[0x0][0x320] ;  /* 0x0000c80016167a20 */ /* 0x000fe40000410000 */
[----:B------:R-:W-:Y:S02]  /*6df0*/  FMUL.FTZ R23, R23, c[0x0][0x320] ;  /* 0x0000c80017177a20 */ /* 0x000fe40000410000 */
[----:B------:R-:W-:Y:S02]  /*6e00*/  FMUL.FTZ R24, R24, c[0x0][0x320] ;  /* 0x0000c80018187a20 */ /* 0x000fe40000410000 */
[----:B------:R-:W-:Y:S01]  /*6e10*/  FMUL.FTZ R25, R25, c[0x0][0x320] ;  /* 0x0000c80019197a20 */ /* 0x000fe20000410000 */
[----:B------:R-:W2:Y:S01]  /*6e20*/  MUFU.TANH R133, R16 ;  /* 0x0000001000857308 */ /* 0x000ea20000002400 */
[----:B------:R-:W-:Y:S02]  /*6e30*/  FMUL.FTZ R26, R26, c[0x0][0x320] ;  /* 0x0000c8001a1a7a20 */ /* 0x000fe40000410000 */
[----:B------:R-:W-:Y:S01]  /*6e40*/  FMUL.FTZ R27, R27, c[0x0][0x320] ;  /* 0x0000c8001b1b7a20 */ /* 0x000fe20000410000 */
[C---:B-----5:R-:W-:Y:S06]  /*6e50*/  HMMA.16816.F32 R28, R192.reuse, R8, R28 ;  /* 0x00000008c01c723c */ /* 0x060fec000000181c */
[----:B------:R-:W2:Y:S02]  /*6e60*/  MUFU.TANH R132, R17 ;  /* 0x0000001100847308 */ /* 0x000ea40000002400 */
[C---:B------:R-:W-:Y:S01]  /*6e70*/  HMMA.16816.F32 R32, R192.reuse, R10, R32 ;  /* 0x0000000ac020723c */ /* 0x040fe20000001820 */
[----:B------:R-:W5:Y:S01]  /*6e80*/  LDSM.16.M88.4 R8, [R199+0x5800] ;  /* 0x00580000c708783b */ /* 0x000f620000000200 */
[----:B------:R-:W-:Y:S06]  /*6e90*/  DEPBAR.LE SB0, 0x0 ;  /* 0x000080000000791a */ /* 0x000fec0000000000 */
[----:B------:R-:W2:Y:S01]  /*6ea0*/  MUFU.TANH R145, R19 ;  /* 0x0000001300917308 */ /* 0x000ea20000002400 */
[----:B------:R-:W-:Y:S01]  /*6eb0*/  BAR.SYNC.DEFER_BLOCKING 0x0 ;  /* 0x0000000000007b1d */ /* 0x000fe20000010000 */
[C---:B-1----:R-:W-:Y:S06]  /*6ec0*/  HMMA.16816.F32 R36, R192.reuse, R4, R36 ;  /* 0x00000004c024723c */ /* 0x042fec0000001824 */
[----:B------:R-:W-:Y:S02]  /*6ed0*/  FMUL.FTZ R28, R28, c[0x0][0x320] ;  /* 0x0000c8001c1c7a20 */ /* 0x000fe40000410000 */
[----:B------:R-:W1:Y:S01]  /*6ee0*/  MUFU.TANH R75, R20 ;  /* 0x00000014004b7308 */ /* 0x000e620000002400 */
[C---:B------:R-:W-:Y:S03]  /*6ef0*/  HMMA.16816.F32 R40, R192.reuse, R6, R40 ;  /* 0x00000006c028723c */ /* 0x040fe60000001828 */
        /* <DEDUP_REMOVED lines=8> */
[----:B------:R-:W1:Y:S01]  /*6f80*/  MUFU.TANH R73, R21 ;  /* 0x0000001500497308 */ /* 0x000e620000002400 */
[----:B------:R-:W-:Y:S01]  /*6f90*/  FMUL.FTZ R38, R38, c[0x0][0x320] ;  /* 0x0000c80026267a20 */ /* 0x000fe20000410000 */
[C---:B-----5:R-:W-:Y:S03]  /*6fa0*/  HMMA.16816.F32 R44, R192.reuse, R8, R44 ;  /* 0x00000008c02c723c */ /* 0x060fe6000000182c */
[----:B------:R-:W-:Y:S02]  /*6fb0*/  FMUL.FTZ R39, R39, c[0x0][0x320] ;  /* 0x0000c80027277a20 */ /* 0x000fe40000410000 */
[----:B------:R-:W-:Y:S03]  /*6fc0*/  FMUL.FTZ R42, R42, c[0x0][0x320] ;  /* 0x0000c8002a2a7a20 */ /* 0x000fe60000410000 */
        /* <DEDUP_REMOVED lines=13> */
[----:B-----5:R-:W-:Y:S02]  /*70a0*/  FMUL.FTZ R36, R48, c[0x0][0x320] ;  /* 0x0000c80030247a20 */ /* 0x020fe40000410000 */
[----:B------:R-:W-:Y:S02]  /*70b0*/  FMUL.FTZ R35, R49, c[0x0][0x320] ;  /* 0x0000c80031237a20 */ /* 0x000fe40000410000 */
[----:B------:R-:W-:Y:S01]  /*70c0*/  FMUL.FTZ R50, R50, c[0x0][0x320] ;  /* 0x0000c80032327a20 */ /* 0x000fe20000410000 */
[----:B------:R-:W1:Y:S01]  /*70d0*/  MUFU.TANH R24, R24 ;  /* 0x0000001800187308 */ /* 0x000e620000002400 */
[----:B------:R-:W-:Y:S09]  /*70e0*/  FMUL.FTZ R51, R51, c[0x0][0x320] ;  /* 0x0000c80033337a20 */ /* 0x000ff20000410000 */
[----:B------:R-:W1:Y:S10]  /*70f0*/  MUFU.TANH R25, R25 ;  /* 0x0000001900197308 */ /* 0x000e740000002400 */
        /* <DEDUP_REMOVED lines=9> */
[----:B------:R-:W1:Y:S10]  /*7190*/  MUFU.TANH R37, R37 ;  /* 0x0000002500257308 */ /* 0x000e740000002400 */
[----:B------:R-:W1:Y:S10]  /*71a0*/  MUFU.TANH R38, R38 ;  /* 0x0000002600267308 */ /* 0x000e740000002400 */
[----:B------:R-:W1:Y:S10]  /*71b0*/  MUFU.TANH R39, R39 ;  /* 0x0000002700277308 */ /* 0x000e740000002400 */
[----:B------:R1:W1:Y:S10]  /*71c0*/  MUFU.TANH R17, R40 ;  /* 0x0000002800117308 */ /* 0x0002740000002400 */
[----:B------:R1:W1:Y:S10]  /*71d0*/  MUFU.TANH R16, R41 ;  /* 0x0000002900107308 */ /* 0x0002740000002400 */
        /* <DEDUP_REMOVED lines=9> */
[----:B------:R-:W1:Y:S01]  /*7270*/  MUFU.TANH R51, R51 ;  /* 0x0000003300337308 */ /* 0x000e620000002400 */
[----:B------:R-:W-:-:S05]  /*7280*/  @!P0 BRA `(.L_x_256) ;  /* 0x000003f000008947 */ /* 0x000fca0003800000 */
[----:B--234-:R-:W2:Y:S01]  /*7290*/  LDL R0, [R1+0x10] ;  /* 0x0000100001007983 */ /* 0x01cea20000100800 */
[----:B------:R-:W-:Y:S01]  /*72a0*/  IMAD.MOV.U32 R216, RZ, RZ, RZ ;  /* 0x000000ffffd87224 */ /* 0x000fe200078e00ff */
[----:B------:R-:W-:Y:S02]  /*72b0*/  IADD3 R12, -R215, 0x10, RZ ;  /* 0x00000010d70c7810 */ /* 0x000fe40007ffe1ff */
[----:B------:R-:W3:Y:S02]  /*72c0*/  LDL.64 R224, [R1+0x18] ;  /* 0x0000180001e07983 */ /* 0x000ee40000100a00 */
[----:B------:R-:W-:Y:S02]  /*72d0*/  LOP3.LUT R12, R12, 0xf, RZ, 0xc0, !PT ;  /* 0x0000000f0c0c7812 */ /* 0x000fe400078ec0ff */
[----:B------:R-:W4:Y:S04]  /*72e0*/  LDL R223, [R1+0x20] ;  /* 0x0000200001df7983 */ /* 0x000f280000100800 */
[----:B------:R-:W5:Y:S01]  /*72f0*/  S2R R227, SR_CTAID.Y ;  /* 0x0000000000e37919 */ /* 0x000f620000002600 */
[----:B--2---:R-:W-:Y:S05]  /*7300*/  IMAD R2, R218, 0x60, R0 ;  /* 0x00000060da027824 */ /* 0x004fea00078e0200 */
[----:B------:R-:W-:Y:S05]  /*7310*/  IADD3 R2, R2, -0x60, R231 ;  /* 0xffffffa002027810 */ /* 0x000fea0007ffe0e7 */
[----:B------:R-:W-:Y:S04]  /*7320*/  @P5 IMAD.HI.U32 R3, R2, c[0x0][0x2bc], RZ ;  /* 0x0000af0002035a27 */ /* 0x000fe800078e00ff */
[----:B------:R-:W-:Y:S01]  /*7330*/  IMAD.MOV.U32 R0, RZ, RZ, R2 ;  /* 0x000000ffff007224 */ /* 0x000fe200078e0002 */
[----:B------:R-:W-:Y:S04]  /*7340*/  @P5 SHF.R.U32.HI R0, RZ, c[0x0][0x2c0], R3 ;  /* 0x0000b000ff005a19 */ /* 0x000fe80000011603 */
[C---:B---3--:R-:W-:Y:S01]  /*7350*/  @!P1 IADD3 R3, P0, R0.reuse, R224, RZ ;  /* 0x000000e000039210 */ /* 0x048fe20007f1e0ff */
[----:B-----5:R-:W-:Y:S03]  /*7360*/  IMAD.WIDE.U32 R224, R227, c[0x0][0x1e8], RZ ;  /* 0x00007a00e3e07a25 */ /* 0x020fe600078e00ff */
[----:B----4-:R-:W-:Y:S01]  /*7370*/  @!P1 LEA.HI.X.SX32 R5, R0, R223, 0x1, P0 ;  /* 0x000000df00059211 */ /* 0x010fe200000f0eff */
[----:B------:R-:W-:Y:S01]  /*7380*/  IMAD.MOV R0, RZ, RZ, -R0 ;  /* 0x000000ffff007224 */ /* 0x000fe200078e0a00 */
[C---:B------:R-:W-:Y:S02]  /*7390*/  @!P1 LEA R4, P0, R3.reuse, c[0x0][0x2a0], 0x2 ;  /* 0x0000a80003049a11 */ /* 0x040fe400078010ff */
[----:B------:R-:W-:Y:S01]  /*73a0*/  SHF.R.S32.HI R223, RZ, 0x1f, R227 ;  /* 0x0000001fffdf7819 */ /* 0x000fe200000114e3 */
[----:B------:R-:W-:Y:S01]  /*73b0*/  IMAD R217, R0, c[0x0][0x2b8], R2 ;  /* 0x0000ae0000d97a24 */ /* 0x000fe200078e0202 */
[----:B------:R-:W-:Y:S03]  /*73c0*/  @!P1 LEA.HI.X R5, R3, c[0x0][0x2a4], R5, 0x2, P0 ;  /* 0x0000a90003059a11 */ /* 0x000fe600000f1405 */
[----:B------:R-:W-:Y:S01]  /*73d0*/  IMAD.WIDE.U32 R2, R217, c[0x0][0x1e0], RZ ;  /* 0x00007800d9027a25 */ /* 0x000fe200078e00ff */
[----:B------:R-:W-:Y:S01]  /*73e0*/  SHF.R.S32.HI R0, RZ, 0x1f, R217 ;  /* 0x0000001fff007819 */ /* 0x000fe200000114d9 */
[----:B------:R-:W2:Y:S02]  /*73f0*/  @!P1 LDG.E R216, [R4.64] ;  /* 0x0000000604d89981 */ /* 0x000ea4000c1e1900 */
[----:B------:R-:W-:Y:S02]  /*7400*/  IMAD R223, R223, c[0x0][0x1e8], RZ ;  /* 0x00007a00dfdf7a24 */ /* 0x000fe400078e02ff */
[----:B------:R-:W-:Y:S02]  /*7410*/  IMAD R0, R0, c[0x0][0x1e0], RZ ;  /* 0x0000780000007a24 */ /* 0x000fe400078e02ff */
[----:B------:R-:W-:Y:S02]  /*7420*/  IMAD R223, R227, c[0x0][0x1ec], R223 ;  /* 0x00007b00e3df7a24 */ /* 0x000fe400078e02df */
[----:B------:R-:W-:Y:S02]  /*7430*/  IMAD R0, R217, c[0x0][0x1e4], R0 ;  /* 0x00007900d9007a24 */ /* 0x000fe400078e0200 */
[----:B------:R-:W-:Y:S02]  /*7440*/  IMAD.IADD R223, R225, 0x1, R223 ;  /* 0x00000001e1df7824 */ /* 0x000fe400078e02df */
[----:B------:R-:W-:Y:S01]  /*7450*/  IMAD.IADD R3, R3, 0x1, R0 ;  /* 0x0000000103037824 */ /* 0x000fe200078e0200 */
[----:B--2---:R-:W-:Y:S03]  /*7460*/  SHF.R.S32.HI R4, RZ, 0x1f, R216 ;  /* 0x0000001fff047819 */ /* 0x004fe600000114d8 */
[----:B------:R-:W-:Y:S04]  /*7470*/  IMAD.WIDE.U32 R2, R216, c[0x0][0x1f0], R2 ;  /* 0x00007c00d8027a25 */ /* 0x000fe800078e0002 */
[----:B------:R-:W-:Y:S01]  /*7480*/  IMAD R4, R4, c[0x0][0x1f0], RZ ;  /* 0x00007c0004047a24 */ /* 0x000fe200078e02ff */
[----:B------:R-:W-:Y:S03]  /*7490*/  IADD3 R0, P0, R224, R2, RZ ;  /* 0x00000002e0007210 */ /* 0x000fe60007f1e0ff */
[----:B------:R-:W-:Y:S05]  /*74a0*/  IMAD R4, R216, c[0x0][0x1f4], R4 ;  /* 0x00007d00d8047a24 */ /* 0x000fea00078e0204 */
[----:B------:R-:W-:Y:S02]  /*74b0*/  IADD3.X R3, R223, R3, R4, P0, !PT ;  /* 0x00000003df037210 */ /* 0x000fe400007fe404 */
[C---:B------:R-:W-:Y:S04]  /*74c0*/  LEA R2, P0, R0.reuse, c[0x0][0x1c8], 0x1 ;  /* 0x0000720000027a11 */ /* 0x040fe800078008ff */
[----:B------:R-:W-:Y:S01]  /*74d0*/  LEA.HI.X R0, R0, c[0x0][0x1cc], R3, 0x1, P0 ;  /* 0x0000730000007a11 */ /* 0x000fe200000f0c03 */
[----:B------:R-:W2:Y:S04]  /*74e0*/  SHFL.IDX PT, R14, R2, 0x2, 0x181f ;  /* 0x00581f00020e7f89 */ /* 0x000ea800000e0000 */
[----:B------:R-:W3:Y:S04]  /*74f0*/  SHFL.IDX PT, R15, R0, 0x2, 0x181f ;  /* 0x00581f00000f7f89 */ /* 0x000ee800000e0000 */
[----:B------:R-:W4:Y:S04]  /*7500*/  SHFL.IDX PT, R3, R2, RZ, 0x181f ;  /* 0x00181fff02037589 */ /* 0x000f2800000e0000 */
[----:B------:R-:W5:Y:S04]  /*7510*/  SHFL.IDX PT, R4, R0, RZ, 0x181f ;  /* 0x00181fff00047589 */ /* 0x000f6800000e0000 */
[----:B------:R-:W1:Y:S04]  /*7520*/  SHFL.IDX PT, R2, R2, 0x1, 0x181f ;  /* 0x00381f0002027f89 */ /* 0x000e6800000e0000 */
[----:B------:R-:W1:Y:S01]  /*7530*/  SHFL.IDX PT, R0, R0, 0x1, 0x181f ;  /* 0x00381f0000007f89 */ /* 0x000e6200000e0000 */
[----:B--2---:R-:W-:Y:S04]  /*7540*/  IADD3 R12, P2, P0, R12, R14, R220 ;  /* 0x0000000e0c0c7210 */ /* 0x004fe8000785e0dc */
[--C-:B---3--:R-:W-:Y:S02]  /*7550*/  IADD3.X R13, RZ, R15, R221.reuse, P2, P0 ;  /* 0x0000000fff0d7210 */ /* 0x108fe400017e04dd */
[----:B------:R-:W-:Y:S02]  /*7560*/  ISETP.GE.AND P2, PT, R226, c[0x0][0x1d4], PT ;  /* 0x00007500e2007a0c */ /* 0x000fe40003f46270 */
[CC--:B----4-:R-:W-:Y:S05]  /*7570*/  IADD3 R10, P0, R3.reuse, R241.reuse, RZ ;  /* 0x000000f1030a7210 */ /* 0x0d0fea0007f1e0ff */
[C-C-:B-----5:R-:W-:Y:S01]  /*7580*/  IMAD.X R11, R4.reuse, 0x1, R222.reuse, P0 ;  /* 0x00000001040b7824 */ /* 0x160fe200000e06de */
[-C--:B------:R-:W-:Y:S05]  /*7590*/  IADD3 R8, P0, R3, R220.reuse, RZ ;  /* 0x000000dc03087210 */ /* 0x080fea0007f1e0ff */
[----:B------:R2:W-:Y:S01]  /*75a0*/  LDGSTS.E.BYPASS.LTC128B.128 [R219+0x8100], [R10.64], !P2 ;  /* 0x081000000adb7fae */ /* 0x0005e2000d101d46 */
[--C-:B------:R-:W-:Y:S01]  /*75b0*/  IMAD.X R9, R4, 0x1, R221.reuse, P0 ;  /* 0x0000000104097824 */ /* 0x100fe200000e06dd */
[-C--:B-1----:R-:W-:Y:S04]  /*75c0*/  IADD3 R6, P0, R2, R241.reuse, RZ ;  /* 0x000000f102067210 */ /* 0x082fe80007f1e0ff */
[----:B------:R2:W-:Y:S01]  /*75d0*/  LDGSTS.E.BYPASS.LTC128B.128 [R219+0xb100], [R8.64], !P6 ;  /* 0x0b10000008db7fae */ /* 0x0005e2000f101d46 */
[--C-:B------:R-:W-:Y:S01]  /*75e0*/  IMAD.X R7, R0, 0x1, R222.reuse, P0 ;  /* 0x0000000100077824 */ /* 0x100fe200000e06de */
[----:B------:R-:W-:Y:S04]  /*75f0*/  IADD3 R4, P0, R2, R220, RZ ;  /* 0x000000dc02047210 */ /* 0x000fe80007f1e0ff */
[----:B------:R2:W-:Y:S01]  /*7600*/  LDGSTS.E.BYPASS.LTC128B.128 [R219+0x9100], [R6.64], !P2 ;  /* 0x0910000006db7fae */ /* 0x0005e2000d101d46 */
[----:B------:R-:W-:Y:S01]  /*7610*/  IMAD.X R5, R0, 0x1, R221, P0 ;  /* 0x0000000100057824 */ /* 0x000fe200000e06dd */
[----:B------:R-:W-:Y:S04]  /*7620*/  IADD3 R2, P0, R14, R241, RZ ;  /* 0x000000f10e027210 */ /* 0x000fe80007f1e0ff */
[----:B------:R2:W-:Y:S01]  /*7630*/  LDGSTS.E.BYPASS.LTC128B.128 [R219+0xc100], [R4.64], !P6 ;  /* 0x0c10000004db7fae */ /* 0x0005e2000f101d46 */
[----:B------:R-:W-:Y:S01]  /*7640*/  IMAD.X R3, R15, 0x1, R222, P0 ;  /* 0x000000010f037824 */ /* 0x000fe200000e06de */
[----:B------:R-:W-:Y:S04]  /*7650*/  ISETP.NE.U32.AND P0, PT, R215, RZ, PT ;  /* 0x000000ffd700720c */ /* 0x000fe80003f05070 */
[----:B------:R2:W-:Y:S09]  /*7660*/  LDGSTS.E.BYPASS.LTC128B.128 [R219+0xa100], [R2.64], !P2 ;  /* 0x0a10000002db7fae */ /* 0x0005f2000d101d46 */
[----:B------:R2:W-:Y:S02]  /*7670*/  LDGSTS.E.BYPASS.LTC128B.128.ZFILL [R219+0xd100], [R12.64], P0 ;  /* 0x0d1000000cdb7fae */ /* 0x0005e40008141d46 */
.L_x_256:
[----:B--234-:R-:W2:Y:S04]  /*7680*/  LDL R2, [R1+0x8] ;  /* 0x0000080001027983 */ /* 0x01cea80000100800 */
[----:B------:R-:W3:Y:S04]  /*7690*/  LDL R165, [R1+0x4] ;  /* 0x0000040001a57983 */ /* 0x000ee80000100800 */
[----:B------:R-:W4:Y:S04]  /*76a0*/  LDL R166, [R1] ;  /* 0x0000000001a67983 */ /* 0x000f280000100800 */
[----:B------:R-:W0:Y:S01]  /*76b0*/  LDGDEPBAR ;  /* 0x00000000000079af */ /* 0x000e220000000000 */
[----:B--2---:R-:W-:Y:S04]  /*76c0*/  @P4 IMAD.HI.U32 R0, R2, c[0x0][0x2c8], RZ ;  /* 0x0000b20002004a27 */ /* 0x004fe800078e00ff */
[----:B------:R-:W-:Y:S01]  /*76d0*/  IMAD.MOV.U32 R5, RZ, RZ, R2 ;  /* 0x000000ffff057224 */ /* 0x000fe200078e0002 */
[----:B------:R-:W-:Y:S01]  /*76e0*/  @P4 SHF.R.U32.HI R5, RZ, c[0x0][0x2cc], R0 ;  /* 0x0000b300ff054a19 */ /* 0x000fe20000011600 */
[----:B------:R-:W-:Y:S04]  /*76f0*/  IMAD R0, R218, -0x60, RZ ;  /* 0xffffffa0da007824 */ /* 0x000fe800078e02ff */
[----:B------:R-:W2:Y:S01]  /*7700*/  SHFL.IDX PT, R4, R5, RZ, 0x1c1f ;  /* 0x001c1fff05047589 */ /* 0x000ea200000e0000 */
[----:B---3--:R-:W-:Y:S04]  /*7710*/  IADD3 R2, -R165, 0x1, R0 ;  /* 0x00000001a5027810 */ /* 0x008fe80007ffe100 */
[----:B----4-:R-:W-:Y:S04]  /*7720*/  IADD3 R2, -R166, R2, R252 ;  /* 0x00000002a6027210 */ /* 0x010fe80007ffe1fc */
[C---:B------:R-:W-:Y:S02]  /*7730*/  IADD3 R7, R2.reuse, c[0x0][0x328], RZ ;  /* 0x0000ca0002077a10 */ /* 0x040fe40007ffe0ff */
[----:B------:R-:W-:Y:S03]  /*7740*/  IADD3 R6, R2, UR4, RZ ;  /* 0x0000000402067c10 */ /* 0x000fe6000fffe0ff */
[--C-:B--2---:R-:W-:Y:S02]  /*7750*/  IMAD.IADD R3, R7, 0x1, R4.reuse ;  /* 0x0000000107037824 */ /* 0x104fe400078e0204 */
[----:B------:R-:W-:Y:S01]  /*7760*/  IMAD.IADD R2, R6, 0x1, R4 ;  /* 0x0000000106027824 */ /* 0x000fe200078e0204 */
[----:B------:R-:W-:-:S05]  /*7770*/  @!P3 BRA `(.L_x_257) ;  /* 0x000001800000b947 */ /* 0x000fca0003800000 */
[----:B------:R-:W-:Y:S01]  /*7780*/  IADD3 R4, -R166, R252, R4 ;  /* 0x000000fca6047210 */ /* 0x000fe20007ffe104 */
[----:B------:R-:W-:Y:S03]  /*7790*/  BSSY B0, `(.L_x_258) ;  /* 0x0000011000007945 */ /* 0x000fe60003800000 */
        /* <DEDUP_REMOVED lines=11> */
.L_x_259:
[----:B------:R-:W-:Y:S04]  /*7850*/  MOV R8, c[0x0][0x32c] ;  /* 0x0000cb0000087a02 */ /* 0x000fe80000000f00 */
[----:B------:R-:W-:Y:S11]  /*7860*/  ISETP.NE.AND P0, PT, R8, 0x1, PT ;  /* 0x000000010800780c */ /* 0x000ff60003f05270 */
[----:B------:R-:W-:Y:S02]  /*7870*/  @!UPT UIADD3 URZ, URZ, URZ, URZ ;  /* 0x0000003f3f3ff290 */ /* 0x000fe4000fffe03f */
[----:B------:R-:W-:Y:S05]  /*7880*/  @P0 IMAD.HI.U32 R8, R4, c[0x0][0x330], RZ ;  /* 0x0000cc0004080a27 */ /* 0x000fea00078e00ff */
[----:B------:R-:W-:Y:S02]  /*7890*/  @P0 SHF.R.U32.HI R4, RZ, c[0x0][0x334], R8 ;  /* 0x0000cd00ff040a19 */ /* 0x000fe40000011608 */
.L_x_260:
[----:B------:R-:W-:Y:S05]  /*78a0*/  BSYNC B0 ;  /* 0x0000000000007941 */ /* 0x000fea0003800000 */
.L_x_258:
[----:B------:R-:W-:Y:S04]  /*78b0*/  IMAD.IADD R8, R0, 0x1, -R165 ;  /* 0x0000000100087824 */ /* 0x000fe800078e0aa5 */
[----:B------:R-:W-:Y:S05]  /*78c0*/  IMAD R4, R4, c[0x0][0x32c], R8 ;  /* 0x0000cb0004047a24 */ /* 0x000fea00078e0208 */
[----:B------:R-:W-:Y:S02]  /*78d0*/  IADD3 R8, R4, c[0x0][0x32c], RZ ;  /* 0x0000cb0004087a10 */ /* 0x000fe40007ffe0ff */
[----:B------:R-:W-:Y:S02]  /*78e0*/  IMNMX R2, R2, R4, !PT ;  /* 0x0000000402027217 */ /* 0x000fe40007800200 */
[----:B------:R-:W-:Y:S02]  /*78f0*/  IMNMX R3, R3, R8, PT ;  /* 0x0000000803037217 */ /* 0x000fe40003800200 */
.L_x_257:
[C---:B------:R-:W-:Y:S01]  /*7900*/  ISETP.GE.AND P0, PT, R0.reuse, 0x1, PT ;  /* 0x000000010000780c */ /* 0x040fe20003f06270 */
[----:B------:R-:W2:Y:S01]  /*7910*/  SHFL.IDX PT, R4, R5, 0x1, 0x1c1f ;  /* 0x003c1f0005047f89 */ /* 0x000ea200000e0000 */
[----:B------:R-:W-:Y:S02]  /*7920*/  ISETP.GE.AND P2, PT, R0, 0x2, PT ;  /* 0x000000020000780c */ /* 0x000fe40003f46270 */
[----:B------:R-:W-:Y:S02]  /*7930*/  P2R R9, PR, RZ, 0x1 ;  /* 0x00000001ff097803 */ /* 0x000fe40000000000 */
[C---:B------:R-:W-:Y:S02]  /*7940*/  ISETP.GT.AND P0, PT, R2.reuse, RZ, !P0 ;  /* 0x000000ff0200720c */ /* 0x040fe40004704270 */
[----:B------:R-:W-:Y:S02]  /*7950*/  P2R R13, PR, RZ, 0x4 ;  /* 0x00000004ff0d7803 */ /* 0x000fe40000000000 */
[----:B------:R-:W-:Y:S04]  /*7960*/  ISETP.LT.OR P0, PT, R3, 0x1, P0 ;  /* 0x000000010300780c */ /* 0x000fe80000701670 */
[----:B------:R-:W-:Y:S02]  /*7970*/  FSEL R8, R143, -INF , !P0 ;  /* 0xff8000008f087808 */ /* 0x000fe40004000000 */
[----:B------:R-:W-:Y:S02]  /*7980*/  ISETP.GT.AND P0, PT, R2, 0x1, !P2 ;  /* 0x000000010200780c */ /* 0x000fe40005704270 */
[----:B------:R-:W-:Y:S02]  /*7990*/  ISETP.GE.AND P2, PT, R0, 0x9, PT ;  /* 0x000000090000780c */ /* 0x000fe40003f46270 */
[----:B------:R-:W-:Y:S02]  /*79a0*/  ISETP.LT.OR P0, PT, R3, 0x2, P0 ;  /* 0x000000020300780c */ /* 0x000fe40000701670 */
[----:B------:R-:W-:Y:S02]  /*79b0*/  P2R R14, PR, RZ, 0x4 ;  /* 0x00000004ff0e7803 */ /* 0x000fe40000000000 */
[----:B------:R-:W-:Y:S02]  /*79c0*/  FSEL R10, R141, -INF , !P0 ;  /* 0xff8000008d0a7808 */ /* 0x000fe40004000000 */
[----:B------:R-:W-:Y:S02]  /*79d0*/  ISETP.GT.AND P0, PT, R2, 0x8, !P2 ;  /* 0x000000080200780c */ /* 0x000fe40005704270 */
[----:B------:R-:W-:Y:S02]  /*79e0*/  ISETP.GE.AND P2, PT, R0, 0xa, PT ;  /* 0x0000000a0000780c */ /* 0x000fe40003f46270 */
[C---:B------:R-:W-:Y:S02]  /*79f0*/  ISETP.LT.OR P0, PT, R3.reuse, 0x9, P0 ;  /* 0x000000090300780c */ /* 0x040fe40000701670 */
[----:B------:R-:W-:Y:S02]  /*7a00*/  P2R R15, PR, RZ, 0x4 ;  /* 0x00000004ff0f7803 */ /* 0x000fe40000000000 */
[----:B------:R-:W-:Y:S02]  /*7a10*/  FSEL R11, R140, -INF , !P0 ;  /* 0xff8000008c0b7808 */ /* 0x000fe40004000000 */
[----:B------:R-:W-:Y:S02]  /*7a20*/  ISETP.GT.AND P0, PT, R2, 0x9, !P2 ;  /* 0x000000090200780c */ /* 0x000fe40005704270 */
[----:B------:R-:W-:Y:S02]  /*7a30*/  ISETP.GE.AND P2, PT, R0, 0x11, PT ;  /* 0x000000110000780c */ /* 0x000fe40003f46270 */
[C---:B------:R-:W-:Y:S02]  /*7a40*/  ISETP.LT.OR P0, PT, R3.reuse, 0xa, P0 ;  /* 0x0000000a0300780c */ /* 0x040fe40000701670 */
[----:B-1----:R-:W-:Y:S02]  /*7a50*/  P2R R34, PR, RZ, 0x4 ;  /* 0x00000004ff227803 */ /* 0x002fe40000000000 */
        /* <DEDUP_REMOVED lines=93> */
[C---:B------:R-:W-:Y:S04]  /*8030*/  ISETP.LT.OR P0, PT, R3.reuse, 0x59, P0 ;  /* 0x000000590300780c */ /* 0x040fe80000701670 */
[----:B------:R-:W-:Y:S02]  /*8040*/  FSEL R170, R36, -INF , !P0 ;  /* 0xff80000024aa7808 */ /* 0x000fe40004000000 */
[----:B------:R-:W-:Y:S01]  /*8050*/  ISETP.GT.AND P0, PT, R2, 0x59, !P2 ;  /* 0x000000590200780c */ /* 0x000fe20005704270 */
[--C-:B--2---:R-:W-:Y:S03]  /*8060*/  IMAD.IADD R2, R6, 0x1, R4.reuse ;  /* 0x0000000106027824 */ /* 0x104fe600078e0204 */
[----:B------:R-:W-:Y:S01]  /*8070*/  ISETP.LT.OR P0, PT, R3, 0x5a, P0 ;  /* 0x0000005a0300780c */ /* 0x000fe20000701670 */
[----:B------:R-:W-:Y:S03]  /*8080*/  IMAD.IADD R3, R7, 0x1, R4 ;  /* 0x0000000107037824 */ /* 0x000fe600078e0204 */
[----:B------:R-:W-:Y:S01]  /*8090*/  FSEL R171, R35, -INF , !P0 ;  /* 0xff80000023ab7808 */ /* 0x000fe20004000000 */
        /* <DEDUP_REMOVED lines=14> */
.L_x_263:
[----:B------:R-:W-:Y:S04]  /*8180*/  MOV R5, c[0x0][0x32c] ;  /* 0x0000cb0000057a02 */ /* 0x000fe80000000f00 */
[----:B------:R-:W-:Y:S11]  /*8190*/  ISETP.NE.AND P0, PT, R5, 0x1, PT ;  /* 0x000000010500780c */ /* 0x000ff60003f05270 */
[----:B------:R-:W-:Y:S02]  /*81a0*/  @!UPT UIADD3 URZ, URZ, URZ, URZ ;  /* 0x0000003f3f3ff290 */ /* 0x000fe4000fffe03f */
[----:B------:R-:W-:Y:S05]  /*81b0*/  @P0 IMAD.HI.U32 R5, R4, c[0x0][0x330], RZ ;  /* 0x0000cc0004050a27 */ /* 0x000fea00078e00ff */
[----:B------:R-:W-:Y:S02]  /*81c0*/  @P0 SHF.R.U32.HI R4, RZ, c[0x0][0x334], R5 ;  /* 0x0000cd00ff040a19 */ /* 0x000fe40000011605 */
.L_x_264:
[----:B------:R-:W-:Y:S05]  /*81d0*/  BSYNC B0 ;  /* 0x0000000000007941 */ /* 0x000fea0003800000 */
.L_x_262:
[----:B------:R-:W-:Y:S04]  /*81e0*/  IMAD.IADD R0, R0, 0x1, -R165 ;  /* 0x0000000100007824 */ /* 0x000fe800078e0aa5 */
[----:B------:R-:W-:Y:S05]  /*81f0*/  IMAD R4, R4, c[0x0][0x32c], R0 ;  /* 0x0000cb0004047a24 */ /* 0x000fea00078e0200 */
[----:B------:R-:W-:Y:S02]  /*8200*/  IADD3 R0, R4, c[0x0][0x32c], RZ ;  /* 0x0000cb0004007a10 */ /* 0x000fe40007ffe0ff */
[----:B------:R-:W-:Y:S02]  /*8210*/  IMNMX R2, R2, R4, !PT ;  /* 0x0000000402027217 */ /* 0x000fe40007800200 */
[----:B------:R-:W-:Y:S02]  /*8220*/  IMNMX R3, R3, R0, PT ;  /* 0x0000000003037217 */ /* 0x000fe40003800200 */
.L_x_261:
[----:B------:R-:W-:Y:S02]  /*8230*/  ISETP.NE.AND P0, PT, R9, RZ, PT ;  /* 0x000000ff0900720c */ /* 0x000fe40003f05270 */
[----:B------:R-:W-:Y:S02]  /*8240*/  FMNMX.FTZ R0, R8, R69, !PT ;  /* 0x0000004508007209 */ /* 0x000fe40007810000 */
[----:B------:R-:W-:Y:S02]  /*8250*/  ISETP.GT.AND P0, PT, R2, RZ, !P0 ;  /* 0x000000ff0200720c */ /* 0x000fe40004704270 */
[----:B------:R-:W-:Y:S02]  /*8260*/  FMNMX.FTZ R0, R10, R0, !PT ;  /* 0x000000000a007209 */ /* 0x000fe40007810000 */
[----:B------:R-:W-:Y:S02]  /*8270*/  ISETP.LT.OR P0, PT, R3, 0x1, P0 ;  /* 0x000000010300780c */ /* 0x000fe40000701670 */
[----:B------:R-:W-:Y:S02]  /*8280*/  FMNMX.FTZ R0, R11, R0, !PT ;  /* 0x000000000b007209 */ /* 0x000fe40007810000 */
[----:B------:R-:W-:Y:S02]  /*8290*/  FSEL R4, R160, -INF , !P0 ;  /* 0xff800000a0047808 */ /* 0x000fe40004000000 */
[----:B------:R-:W-:Y:S02]  /*82a0*/  ISETP.NE.AND P0, PT, R13, RZ, PT ;  /* 0x000000ff0d00720c */ /* 0x000fe40003f05270 */
[----:B------:R-:W-:Y:S02]  /*82b0*/  FMNMX.FTZ R0, R12, R0, !PT ;  /* 0x000000000c007209 */ /* 0x000fe40007810000 */
[----:B------:R-:W-:Y:S02]  /*82c0*/  ISETP.GT.AND P0, PT, R2, 0x1, !P0 ;  /* 0x000000010200780c */ /* 0x000fe40004704270 */
        /* <DEDUP_REMOVED lines=20> */
[C---:B------:R-:W-:Y:S02]  /*8410*/  ISETP.GT.AND P0, PT, R2.reuse, 0x10, !P0 ;  /* 0x000000100200780c */ /* 0x040fe40004704270 */
        /* <DEDUP_REMOVED lines=40> */
[----:B------:R-:W-:Y:S01]  /*86a0*/  FMNMX.FTZ R6, R138, R6, !PT ;  /* 0x000000068a067209 */ /* 0x000fe20007810000 */
[----:B------:R-:W-:Y:S01]  /*86b0*/  LDSM.16.MT88.4 R28, [R201+0x100] ;  /* 0x00010000c91c783b */ /* 0x000fe20000004200 */
        /* <DEDUP_REMOVED lines=9> */
[C---:B------:R-:W-:Y:S04]  /*8750*/  ISETP.LT.OR P0, PT, R3.reuse, 0x2a, P0 ;  /* 0x0000002a0300780c */ /* 0x040fe80000701670 */
[----:B------:R-:W-:Y:S02]  /*8760*/  FSEL R142, R142, -INF , !P0 ;  /* 0xff8000008e8e7808 */ /* 0x000fe40004000000 */
[----:B------:R-:W-:Y:S02]  /*8770*/  ISETP.NE.AND P0, PT, R26, RZ, PT ;  /* 0x000000ff1a00720c */ /* 0x000fe40003f05270 */
[----:B------:R-:W-:Y:S02]  /*8780*/  FMNMX.FTZ R6, R142, R6, !PT ;  /* 0x000000068e067209 */ /* 0x000fe40007810000 */
[----:B------:R-:W-:Y:S04]  /*8790*/  ISETP.GT.AND P0, PT, R2, 0x30, !P0 ;  /* 0x000000300200780c */ /* 0x000fe80004704270 */
[----:B------:R-:W-:Y:S04]  /*87a0*/  ISETP.LT.OR P0, PT, R3, 0x31, P0 ;  /* 0x000000310300780c */ /* 0x000fe80000701670 */
[----:B------:R-:W-:Y:S02]  /*87b0*/  FSEL R145, R74, -INF , !P0 ;  /* 0xff8000004a917808 */ /* 0x000fe40004000000 */
[----:B------:R-:W-:Y:S02]  /*87c0*/  ISETP.NE.AND P0, PT, R25, RZ, PT ;  /* 0x000000ff1900720c */ /* 0x000fe40003f05270 */
[----:B------:R-:W-:Y:S02]  /*87d0*/  FMNMX.FTZ R6, R145, R6, !PT ;  /* 0x0000000691067209 */ /* 0x000fe40007810000 */
[----:B------:R-:W-:Y:S04]  /*87e0*/  ISETP.GT.AND P0, PT, R2, 0x31, !P0 ;  /* 0x000000310200780c */ /* 0x000fe80004704270 */
        /* <DEDUP_REMOVED lines=10> */
[----:B------:R-:W-:Y:S04]  /*8890*/  ISETP.LT.OR P0, PT, R3, 0x3a, P0 ;  /* 0x0000003a0300780c */ /* 0x000fe80000701670 */
[----:B------:R-:W-:Y:S02]  /*88a0*/  FSEL R149, R68, -INF , !P0 ;  /* 0xff80000044957808 */ /* 0x000fe40004000000 */
[----:B------:R-:W-:Y:S01]  /*88b0*/  ISETP.NE.AND P0, PT, R22, RZ, PT ;  /* 0x000000ff1600720c */ /* 0x000fe20003f05270 */
[----:B------:R-:W1:Y:S01]  /*88c0*/  SHFL.BFLY PT, R68, R0, 0x2, 0x1f ;  /* 0x0c401f0000447f89 */ /* 0x000e6200000e0000 */
[----:B------:R-:W-:Y:S02]  /*88d0*/  FMNMX.FTZ R6, R149, R6, !PT ;  /* 0x0000000695067209 */ /* 0x000fe40007810000 */
[----:B------:R-:W-:Y:S04]  /*88e0*/  ISETP.GT.AND P0, PT, R2, 0x40, !P0 ;  /* 0x000000400200780c */ /* 0x000fe80004704270 */
[----:B------:R-:W-:Y:S04]  /*88f0*/  ISETP.LT.OR P0, PT, R3, 0x41, P0 ;  /* 0x000000410300780c */ /* 0x000fe80000701670 */
[----:B------:R-:W-:Y:S02]  /*8900*/  FSEL R156, R38, -INF , !P0 ;  /* 0xff800000269c7808 */ /* 0x000fe40004000000 */
[----:B------:R-:W-:Y:S02]  /*8910*/  ISETP.NE.AND P0, PT, R21, RZ, PT ;  /* 0x000000ff1500720c */ /* 0x000fe40003f05270 */
[----:B------:R-:W-:Y:S02]  /*8920*/  FMNMX.FTZ R6, R156, R6, !PT ;  /* 0x000000069c067209 */ /* 0x000fe40007810000 */
[----:B------:R-:W-:Y:S04]  /*8930*/  ISETP.GT.AND P0, PT, R2, 0x41, !P0 ;  /* 0x000000410200780c */ /* 0x000fe80004704270 */
[----:B------:R-:W-:Y:S02]  /*8940*/  ISETP.LT.OR P0, PT, R3, 0x42, P0 ;  /* 0x000000420300780c */ /* 0x000fe40000701670 */
[----:B-1----:R-:W-:Y:S02]  /*8950*/  FMNMX.FTZ R68, R0, R68, !PT ;  /* 0x0000004400447209 */ /* 0x002fe40007810000 */
[----:B------:R-:W-:Y:S02]  /*8960*/  FSEL R158, R39, -INF , !P0 ;  /* 0xff800000279e7808 */ /* 0x000fe40004000000 */
[----:B------:R-:W-:Y:S01]  /*8970*/  ISETP.NE.AND P0, PT, R20, RZ, PT ;  /* 0x000000ff1400720c */ /* 0x000fe20003f05270 */
[----:B------:R-:W-:Y:S01]  /*8980*/  LDSM.16.MT88.4 R36, [R200+0x100] ;  /* 0x00010000c824783b */ /* 0x000fe20000004200 */
[----:B------:R-:W-:Y:S02]  /*8990*/  FMNMX.FTZ R6, R158, R6, !PT ;  /* 0x000000069e067209 */ /* 0x000fe40007810000 */
[----:B------:R-:W-:Y:S04]  /*89a0*/  ISETP.GT.AND P0, PT, R2, 0x48, !P0 ;  /* 0x000000480200780c */ /* 0x000fe80004704270 */
[----:B------:R-:W-:Y:S01]  /*89b0*/  ISETP.LT.OR P0, PT, R3, 0x49, P0 ;  /* 0x000000490300780c */ /* 0x000fe20000701670 */
[----:B------:R-:W-:Y:S03]  /*89c0*/  LDSM.16.MT88.4 R20, [R198+0x100] ;  /* 0x00010000c614783b */ /* 0x000fe60000004200 */
        /* <DEDUP_REMOVED lines=11> */
[----:B------:R-:W-:Y:S04]  /*8a80*/  ISETP.NE.AND P0, PT, R17, RZ, PT ;  /* 0x000000ff1100720c */ /* 0x000fe80003f05270 */
[----:B------:R-:W-:Y:S04]  /*8a90*/  ISETP.GT.AND P0, PT, R2, 0x51, !P0 ;  /* 0x000000510200780c */ /* 0x000fe80004704270 */
[----:B------:R-:W-:Y:S04]  /*8aa0*/  ISETP.LT.OR P0, PT, R3, 0x52, P0 ;  /* 0x000000520300780c */ /* 0x000fe80000701670 */
[----:B------:R-:W-:Y:S02]  /*8ab0*/  FSEL R166, R47, -INF , !P0 ;  /* 0xff8000002fa67808 */ /* 0x000fe40004000000 */
[----:B------:R-:W-:Y:S01]  /*8ac0*/  ISETP.NE.AND P0, PT, R16, RZ, PT ;  /* 0x000000ff1000720c */ /* 0x000fe20003f05270 */
[----:B------:R-:W-:Y:S03]  /*8ad0*/  LDSM.16.MT88.4 R44, [R197+0x3100] ;  /* 0x00310000c52c783b */ /* 0x000fe60000004200 */
[----:B------:R-:W-:Y:S04]  /*8ae0*/  ISETP.GT.AND P0, PT, R2, 0x58, !P0 ;  /* 0x000000580200780c */ /* 0x000fe80004704270 */
[----:B------:R-:W-:Y:S04]  /*8af0*/  ISETP.LT.OR P0, PT, R3, 0x59, P0 ;  /* 0x000000590300780c */ /* 0x000fe80000701670 */
[----:B------:R-:W-:Y:S02]  /*8b00*/  FSEL R167, R50, -INF , !P0 ;  /* 0xff80000032a77808 */ /* 0x000fe40004000000 */
[----:B------:R-:W-:Y:S02]  /*8b10*/  ISETP.GT.AND P0, PT, R2, 0x59, !P2 ;  /* 0x000000590200780c */ /* 0x000fe40005704270 */
[----:B------:R-:W-:Y:S02]  /*8b20*/  FMNMX.FTZ R2, R165, R6, !PT ;  /* 0x00000006a5027209 */ /* 0x000fe40007810000 */
[----:B------:R-:W-:Y:S02]  /*8b30*/  ISETP.LT.OR P0, PT, R3, 0x5a, P0 ;  /* 0x0000005a0300780c */ /* 0x000fe40000701670 */
[----:B------:R-:W1:Y:S01]  /*8b40*/  SHFL.BFLY PT, R3, R68, 0x1, 0x1f ;  /* 0x0c201f0044037f89 */ /* 0x000e6200000e0000 */
[----:B------:R-:W-:Y:S02]  /*8b50*/  FMNMX.FTZ R0, R166, R2, !PT ;  /* 0x00000002a6007209 */ /* 0x000fe40007810000 */
[----:B------:R-:W-:Y:S02]  /*8b60*/  FSEL R71, R51, -INF , !P0 ;  /* 0xff80000033477808 */ /* 0x000fe40004000000 */
[----:B------:R-:W-:Y:S04]  /*8b70*/  FMNMX.FTZ R0, R167, R0, !PT ;  /* 0x00000000a7007209 */ /* 0x000fe80007810000 */
[----:B------:R-:W-:Y:S05]  /*8b80*/  FMNMX.FTZ R2, R71, R0, !PT ;  /* 0x0000000047027209 */ /* 0x000fea0007810000 */
[----:B------:R-:W2:Y:S01]  /*8b90*/  SHFL.BFLY PT, R0, R2, 0x2, 0x1f ;  /* 0x0c401f0002007f89 */ /* 0x000ea200000e0000 */
[----:B-1----:R-:W-:Y:S04]  /*8ba0*/  FMNMX.FTZ R68, R68, R3, !PT ;  /* 0x0000000344447209 */ /* 0x002fe80007810000 */
[C---:B------:R-:W-:Y:S01]  /*8bb0*/  FSETP.NEU.FTZ.AND P0, PT, R68.reuse, -INF , PT ;  /* 0xff8000004400780b */ /* 0x040fe20003f1d000 */
[----:B------:R-:W-:Y:S05]  /*8bc0*/  FMUL.FTZ R132, R68, c[0x0][0x2d0] ;  /* 0x0000b40044847a20 */ /* 0x000fea0000410000 */
[----:B------:R-:W-:Y:S02]  /*8bd0*/  FSEL R132, R132, RZ, P0 ;  /* 0x000000ff84847208 */ /* 0x000fe40000000000 */
[----:B--2---:R-:W-:Y:S03]  /*8be0*/  FMNMX.FTZ R2, R2, R0, !PT ;  /* 0x0000000002027209 */ /* 0x004fe60007810000 */
[--C-:B------:R-:W-:Y:S02]  /*8bf0*/  FFMA.FTZ R0, R10, c[0x0][0x2d0], -R132.reuse ;  /* 0x0000b4000a007a23 */ /* 0x100fe40000010884 */
[--C-:B------:R-:W-:Y:S02]  /*8c00*/  FFMA.FTZ R6, R12, c[0x0][0x2d0], -R132.reuse ;  /* 0x0000b4000c067a23 */ /* 0x100fe40000010884 */
[----:B------:R1:W-:Y:S01]  /*8c10*/  MUFU.EX2 R239, R0 ;  /* 0x0000000000ef7308 */ /* 0x0003e20000000800 */
[----:B------:R-:W2:Y:S01]  /*8c20*/  SHFL.BFLY PT, R3, R2, 0x1, 0x1f ;  /* 0x0c201f0002037f89 */ /* 0x000ea200000e0000 */
[--C-:B------:R-:W-:Y:S07]  /*8c30*/  FFMA.FTZ R8, R8, c[0x0][0x2d0], -R132.reuse ;  /* 0x0000b40008087a23 */ /* 0x100fee0000010884 */
[----:B------:R-:W3:Y:S01]  /*8c40*/  LDSM.16.MT88.4 R12, [R197+0x100] ;  /* 0x00010000c50c783b */ /* 0x000ee20000004200 */
[----:B------:R-:W4:Y:S10]  /*8c50*/  MUFU.EX2 R236, R8 ;  /* 0x0000000800ec7308 */ /* 0x000f340000000800 */
[----:B------:R-:W-:Y:S01]  /*8c60*/  MUFU.EX2 R237, R6 ;  /* 0x0000000600ed7308 */ /* 0x000fe20000000800 */
[----:B-1----:R-:W-:Y:S01]  /*8c70*/  FFMA.FTZ R0, R11, c[0x0][0x2d0], -R132 ;  /* 0x0000b4000b007a23 */ /* 0x002fe20000010884 */
[----:B--2---:R-:W-:Y:S08]  /*8c80*/  FMNMX.FTZ R3, R3, R2, !PT ;  /* 0x0000000203037209 */ /* 0x004ff00007810000 */
[----:B------:R1:W2:Y:S01]  /*8c90*/  MUFU.EX2 R238, R0 ;  /* 0x0000000000ee7308 */ /* 0x0002a20000000800 */
[----:B----4-:R-:W-:Y:S02]  /*8ca0*/  F2FP.PACK_AB R72, R239, R236 ;  /* 0x000000ecef48723e */ /* 0x010fe400000000ff */
[----:B-1----:R-:W-:Y:S02]  /*8cb0*/  FSEL R0, R68, RZ, P0 ;  /* 0x000000ff44007208 */ /* 0x002fe40000000000 */
[----:B------:R-:W-:Y:S02]  /*8cc0*/  FSETP.NEU.FTZ.AND P0, PT, R3, -INF , PT ;  /* 0xff8000000300780b */ /* 0x000fe40003f1d000 */
[----:B--2---:R-:W-:Y:S01]  /*8cd0*/  F2FP.PACK_AB R74, R237, R238 ;  /* 0x000000eeed4a723e */ /* 0x004fe200000000ff */
[----:B------:R-:W-:Y:S02]  /*8ce0*/  FADD.FTZ R0, -R0, R69 ;  /* 0x0000004500007221 */ /* 0x000fe40000010100 */
[----:B------:R-:W-:Y:S02]  /*8cf0*/  FMUL.FTZ R69, R3, c[0x0][0x2d0] ;  /* 0x0000b40003457a20 */ /* 0x000fe40000410000 */
[----:B------:R-:W-:Y:S03]  /*8d00*/  FMUL.FTZ R0, R0, c[0x0][0x2d0] ;  /* 0x0000b40000007a20 */ /* 0x000fe60000410000 */
[----:B------:R-:W-:Y:S01]  /*8d10*/  FSEL R69, R69, RZ, P0 ;  /* 0x000000ff45457208 */ /* 0x000fe20000000000 */
[----:B------:R1:W2:Y:S04]  /*8d20*/  MUFU.EX2 R2, R0 ;  /* 0x0000000000027308 */ /* 0x0002a80000000800 */
[--C-:B------:R-:W-:Y:S02]  /*8d30*/  FFMA.FTZ R4, R4, c[0x0][0x2d0], -R69.reuse ;  /* 0x0000b40004047a23 */ /* 0x100fe40000010845 */
[--C-:B------:R-:W-:Y:S04]  /*8d40*/  FFMA.FTZ R5, R5, c[0x0][0x2d0], -R69.reuse ;  /* 0x0000b40005057a23 */ /* 0x100fe80000010845 */
[----:B------:R4:W-:Y:S10]  /*8d50*/  MUFU.EX2 R235, R4 ;  /* 0x0000000400eb7308 */ /* 0x0009f40000000800 */
[----:B------:R-:W5:Y:S01]  /*8d60*/  MUFU.EX2 R234, R5 ;  /* 0x0000000500ea7308 */ /* 0x000f620000000800 */
[--C-:B-1----:R-:W-:Y:S02]  /*8d70*/  FFMA.FTZ R0, R7, c[0x0][0x2d0], -R69.reuse ;  /* 0x0000b40007007a23 */ /* 0x102fe40000010845 */
[C---:B--2---:R-:W-:Y:S02]  /*8d80*/  FMUL.FTZ R8, R2.reuse, R80 ;  /* 0x0000005002087220 */ /* 0x044fe40000410000 */
[C---:B------:R-:W-:Y:S05]  /*8d90*/  FMUL.FTZ R16, R2.reuse, R88 ;  /* 0x0000005802107220 */ /* 0x040fea0000410000 */
[----:B------:R1:W-:Y:S01]  /*8da0*/  MUFU.EX2 R233, R0 ;  /* 0x0000000000e97308 */ /* 0x0003e20000000800 */
[C---:B------:R-:W-:Y:S02]  /*8db0*/  FMUL.FTZ R17, R2.reuse, R89 ;  /* 0x0000005902117220 */ /* 0x040fe40000410000 */
[C---:B------:R-:W-:Y:S02]  /*8dc0*/  FMUL.FTZ R24, R2.reuse, R96 ;  /* 0x0000006002187220 */ /* 0x040fe40000410000 */
[--C-:B----4-:R-:W-:Y:S02]  /*8dd0*/  FFMA.FTZ R4, R9, c[0x0][0x2d0], -R69.reuse ;  /* 0x0000b40009047a23 */ /* 0x110fe40000010845 */
[C---:B------:R-:W-:Y:S02]  /*8de0*/  FMUL.FTZ R9, R2.reuse, R81 ;  /* 0x0000005102097220 */ /* 0x040fe40000410000 */
[C---:B------:R-:W-:Y:S01]  /*8df0*/  FMUL.FTZ R25, R2.reuse, R97 ;  /* 0x0000006102197220 */ /* 0x040fe20000410000 */
[----:B------:R-:W2:Y:S01]  /*8e00*/  MUFU.EX2 R230, R4 ;  /* 0x0000000400e67308 */ /* 0x000ea20000000800 */
[C---:B------:R-:W-:Y:S02]  /*8e10*/  FMUL.FTZ R32, R2.reuse, R104 ;  /* 0x0000006802207220 */ /* 0x040fe40000410000 */
[----:B------:R-:W-:Y:S01]  /*8e20*/  FMUL.FTZ R33, R2, R105 ;  /* 0x0000006902217220 */ /* 0x000fe20000410000 */
[----:B-----5:R-:W-:Y:S01]  /*8e30*/  F2FP.PACK_AB R73, R234, R235 ;  /* 0x000000ebea49723e */ /* 0x020fe200000000ff */
[C---:B------:R-:W-:Y:S02]  /*8e40*/  FMUL.FTZ R5, R2.reuse, R77 ;  /* 0x0000004d02057220 */ /* 0x040fe40000410000 */
[C---:B------:R-:W-:Y:S02]  /*8e50*/  FMUL.FTZ R52, R2.reuse, R52 ;  /* 0x0000003402347220 */ /* 0x040fe40000410000 */
[C---:B------:R-:W-:Y:S02]  /*8e60*/  FMUL.FTZ R53, R2.reuse, R53 ;  /* 0x0000003502357220 */ /* 0x040fe40000410000 */
[C---:B------:R-:W-:Y:S02]  /*8e70*/  FMUL.FTZ R56, R2.reuse, R56 ;  /* 0x0000003802387220 */ /* 0x040fe40000410000 */
[C---:B------:R-:W-:Y:S01]  /*8e80*/  FMUL.FTZ R57, R2.reuse, R57 ;  /* 0x0000003902397220 */ /* 0x040fe20000410000 */
[----:B-1----:R-:W-:Y:S01]  /*8e90*/  FSEL R0, R3, RZ, P0 ;  /* 0x000000ff03007208 */ /* 0x002fe20000000000 */
[----:B------:R-:W-:Y:S01]  /*8ea0*/  FMUL.FTZ R60, R2, R60 ;  /* 0x0000003c023c7220 */ /* 0x000fe20000410000 */
[----:B------:R-:W-:Y:S01]  /*8eb0*/  ISETP.GT.AND P0, PT, R218, R240, PT ;  /* 0x000000f0da00720c */ /* 0x000fe20003f04270 */
[----:B------:R-:W-:Y:S02]  /*8ec0*/  FMUL.FTZ R61, R2, R61 ;  /* 0x0000003d023d7220 */ /* 0x000fe40000410000 */
[----:B------:R-:W-:Y:S02]  /*8ed0*/  FADD.FTZ R0, -R0, R70 ;  /* 0x0000004600007221 */ /* 0x000fe40000010100 */
[--C-:B------:R-:W-:Y:S02]  /*8ee0*/  FFMA.FTZ R70, R133, c[0x0][0x2d0], -R69.reuse ;  /* 0x0000b40085467a23 */ /* 0x100fe40000010845 */
[----:B------:R-:W-:Y:S01]  /*8ef0*/  FMUL.FTZ R0, R0, c[0x0][0x2d0] ;  /* 0x0000b40000007a20 */ /* 0x000fe20000410000 */
[----:B--2---:R-:W-:Y:S01]  /*8f00*/  F2FP.PACK_AB R75, R230, R233 ;  /* 0x000000e9e64b723e */ /* 0x004fe200000000ff */
[C---:B------:R-:W-:Y:S02]  /*8f10*/  FMUL.FTZ R4, R2.reuse, R76 ;  /* 0x0000004c02047220 */ /* 0x040fe40000410000 */
[C---:B------:R-:W-:Y:S02]  /*8f20*/  FMUL.FTZ R64, R2.reuse, R64 ;  /* 0x0000004002407220 */ /* 0x040fe40000410000 */
[----:B------:R-:W1:Y:S01]  /*8f30*/  MUFU.EX2 R0, R0 ;  /* 0x0000000000007308 */ /* 0x000e620000000800 */
[----:B------:R-:W-:Y:S02]  /*8f40*/  FMUL.FTZ R65, R2, R65 ;  /* 0x0000004102417220 */ /* 0x000fe40000410000 */
[C---:B-1----:R-:W-:Y:S02]  /*8f50*/  FMUL.FTZ R6, R0.reuse, R78 ;  /* 0x0000004e00067220 */ /* 0x042fe40000410000 */
[C---:B------:R-:W-:Y:S02]  /*8f60*/  FMUL.FTZ R7, R0.reuse, R79 ;  /* 0x0000004f00077220 */ /* 0x040fe40000410000 */
[----:B------:R-:W1:Y:S01]  /*8f70*/  LDSM.16.MT88.4 R76, [R198+0x3100] ;  /* 0x00310000c64c783b */ /* 0x000e620000004200 */
[C---:B------:R-:W-:Y:S02]  /*8f80*/  FMUL.FTZ R10, R0.reuse, R82 ;  /* 0x00000052000a7220 */ /* 0x040fe40000410000 */
[C---:B------:R-:W-:Y:S02]  /*8f90*/  FMUL.FTZ R11, R0.reuse, R83 ;  /* 0x00000053000b7220 */ /* 0x040fe40000410000 */
[C---:B---3--:R-:W-:Y:S03]  /*8fa0*/  HMMA.16816.F32 R4, R72.reuse, R12, R4 ;  /* 0x0000000c4804723c */ /* 0x048fe60000001804 */
[----:B------:R-:W2:Y:S02]  /*8fb0*/  LDSM.16.MT88.4 R80, [R201+0x3100] ;  /* 0x00310000c950783b */ /* 0x000ea40000004200 */
[----:B------:R-:W-:Y:S02]  /*8fc0*/  FMUL.FTZ R18, R0, R90 ;  /* 0x0000005a00127220 */ /* 0x000fe40000410000 */
[C---:B------:R-:W-:Y:S01]  /*8fd0*/  FMUL.FTZ R12, R2.reuse, R84 ;  /* 0x00000054020c7220 */ /* 0x040fe20000410000 */
[C---:B------:R-:W-:Y:S04]  /*8fe0*/  HMMA.16816.F32 R8, R72.reuse, R14, R8 ;  /* 0x0000000e4808723c */ /* 0x040fe80000001808 */
[----:B------:R-:W-:Y:S02]  /*8ff0*/  FMUL.FTZ R13, R2, R85 ;  /* 0x00000055020d7220 */ /* 0x000fe40000410000 */
[C---:B------:R-:W-:Y:S02]  /*9000*/  FMUL.FTZ R19, R0.reuse, R91 ;  /* 0x0000005b00137220 */ /* 0x040fe40000410000 */
[C---:B------:R-:W-:Y:S01]  /*9010*/  FMUL.FTZ R14, R0.reuse, R86 ;  /* 0x00000056000e7220 */ /* 0x040fe20000410000 */
[----:B------:R-:W-:Y:S03]  /*9020*/  LDSM.16.MT88.4 R88, [R201+0x900] ;  /* 0x00090000c958783b */ /* 0x000fe60000004200 */
[C---:B------:R-:W-:Y:S02]  /*9030*/  FMUL.FTZ R15, R0.reuse, R87 ;  /* 0x00000057000f7220 */ /* 0x040fe40000410000 */
[C---:B------:R-:W-:Y:S02]  /*9040*/  FMUL.FTZ R26, R0.reuse, R98 ;  /* 0x00000062001a7220 */ /* 0x040fe40000410000 */
[C---:B------:R-:W-:Y:S01]  /*9050*/  FMUL.FTZ R27, R0.reuse, R99 ;  /* 0x00000063001b7220 */ /* 0x040fe20000410000 */
[----:B------:R-:W3:Y:S01]  /*9060*/  LDSM.16.MT88.4 R84, [R200+0x3100] ;  /* 0x00310000c854783b */ /* 0x000ee20000004200 */
[C---:B------:R-:W-:Y:S01]  /*9070*/  FMUL.FTZ R34, R0.reuse, R106 ;  /* 0x0000006a00227220 */ /* 0x040fe20000410000 */
[C---:B------:R-:W-:Y:S03]  /*9080*/  HMMA.16816.F32 R12, R72.reuse, R20, R12 ;  /* 0x00000014480c723c */ /* 0x040fe6000000180c */
[C---:B------:R-:W-:Y:S02]  /*9090*/  FMUL.FTZ R35, R0.reuse, R107 ;  /* 0x0000006b00237220 */ /* 0x040fe40000410000 */
[----:B------:R-:W-:Y:S01]  /*90a0*/  FMUL.FTZ R42, R0, R114 ;  /* 0x00000072002a7220 */ /* 0x000fe20000410000 */
[----:B------:R-:W-:Y:S01]  /*90b0*/  LDSM.16.MT88.4 R96, [R200+0x4900] ;  /* 0x00490000c860783b */ /* 0x000fe20000004200 */
[C---:B------:R-:W-:Y:S01]  /*90c0*/  FMUL.FTZ R20, R2.reuse, R92 ;  /* 0x0000005c02147220 */ /* 0x040fe20000410000 */
[C---:B------:R-:W-:Y:S04]  /*90d0*/  HMMA.16816.F32 R16, R72.reuse, R22, R16 ;  /* 0x000000164810723c */ /* 0x040fe80000001810 */
[----:B------:R-:W-:Y:S02]  /*90e0*/  FMUL.FTZ R21, R2, R93 ;  /* 0x0000005d02157220 */ /* 0x000fe40000410000 */
[C---:B------:R-:W-:Y:S01]  /*90f0*/  FMUL.FTZ R43, R0.reuse, R115 ;  /* 0x00000073002b7220 */ /* 0x040fe20000410000 */
[----:B------:R-:W-:Y:S01]  /*9100*/  LDSM.16.MT88.4 R104, [R200+0x2900] ;  /* 0x00290000c868783b */ /* 0x000fe20000004200 */
[C---:B------:R-:W-:Y:S04]  /*9110*/  FMUL.FTZ R22, R0.reuse, R94 ;  /* 0x0000005e00167220 */ /* 0x040fe80000410000 */
[C---:B------:R-:W-:Y:S02]  /*9120*/  FMUL.FTZ R23, R0.reuse, R95 ;  /* 0x0000005f00177220 */ /* 0x040fe40000410000 */
[C---:B------:R-:W-:Y:S01]  /*9130*/  FMUL.FTZ R50, R0.reuse, R122 ;  /* 0x0000007a00327220 */ /* 0x040fe20000410000 */
[----:B------:R-:W-:Y:S01]  /*9140*/  LDSM.16.MT88.4 R92, [R200+0x900] ;  /* 0x00090000c85c783b */ /* 0x000fe20000004200 */
[C---:B------:R-:W-:Y:S02]  /*9150*/  FMUL.FTZ R51, R0.reuse, R123 ;  /* 0x0000007b00337220 */ /* 0x040fe40000410000 */
[C---:B------:R-:W-:Y:S01]  /*9160*/  FMUL.FTZ R54, R0.reuse, R54 ;  /* 0x0000003600367220 */ /* 0x040fe20000410000 */
[C---:B------:R-:W-:Y:S03]  /*9170*/  HMMA.16816.F32 R20, R72.reuse, R28, R20 ;  /* 0x0000001c4814723c */ /* 0x040fe60000001814 */
[C---:B------:R-:W-:Y:S02]  /*9180*/  FMUL.FTZ R55, R0.reuse, R55 ;  /* 0x0000003700377220 */ /* 0x040fe40000410000 */
[----:B------:R-:W-:Y:S02]  /*9190*/  FMUL.FTZ R58, R0, R58 ;  /* 0x0000003a003a7220 */ /* 0x000fe40000410000 */
[C---:B------:R-:W-:Y:S01]  /*91a0*/  FMUL.FTZ R28, R2.reuse, R100 ;  /* 0x00000064021c7220 */ /* 0x040fe20000410000 */
[C---:B------:R-:W-:Y:S04]  /*91b0*/  HMMA.16816.F32 R24, R72.reuse, R30, R24 ;  /* 0x0000001e4818723c */ /* 0x040fe80000001818 */
[----:B------:R-:W-:Y:S02]  /*91c0*/  FMUL.FTZ R29, R2, R101 ;  /* 0x00000065021d7220 */ /* 0x000fe40000410000 */
[C---:B------:R-:W-:Y:S02]  /*91d0*/  FMUL.FTZ R59, R0.reuse, R59 ;  /* 0x0000003b003b7220 */ /* 0x040fe40000410000 */
[C---:B------:R-:W-:Y:S04]  /*91e0*/  FMUL.FTZ R30, R0.reuse, R102 ;  /* 0x00000066001e7220 */ /* 0x040fe80000410000 */
[C---:B------:R-:W-:Y:S02]  /*91f0*/  FMUL.FTZ R31, R0.reuse, R103 ;  /* 0x00000067001f7220 */ /* 0x040fe40000410000 */
[----:B------:R-:W-:Y:S01]  /*9200*/  LDSM.16.MT88.4 R100, [R201+0x2900] ;  /* 0x00290000c964783b */ /* 0x000fe20000004200 */
[C---:B------:R-:W-:Y:S02]  /*9210*/  FMUL.FTZ R62, R0.reuse, R62 ;  /* 0x0000003e003e7220 */ /* 0x040fe40000410000 */
[C---:B------:R-:W-:Y:S02]  /*9220*/  FMUL.FTZ R63, R0.reuse, R63 ;  /* 0x0000003f003f7220 */ /* 0x040fe40000410000 */
[C---:B------:R-:W-:Y:S03]  /*9230*/  HMMA.16816.F32 R28, R72.reuse, R36, R28 ;  /* 0x00000024481c723c */ /* 0x040fe6000000181c */
[C---:B------:R-:W-:Y:S02]  /*9240*/  FMUL.FTZ R66, R0.reuse, R66 ;  /* 0x0000004200427220 */ /* 0x040fe40000410000 */
[----:B------:R-:W-:Y:S02]  /*9250*/  FMUL.FTZ R67, R0, R67 ;  /* 0x0000004300437220 */ /* 0x000fe40000410000 */
[--C-:B------:R-:W-:Y:S01]  /*9260*/  FFMA.FTZ R36, R40, c[0x0][0x2d0], -R132.reuse ;  /* 0x0000b40028247a23 */ /* 0x100fe20000010884 */
[C---:B------:R-:W-:Y:S03]  /*9270*/  HMMA.16816.F32 R32, R72.reuse, R38, R32 ;  /* 0x000000264820723c */ /* 0x040fe60000001820 */
[----:B------:R4:W-:Y:S01]  /*9280*/  MUFU.EX2 R229, R36 ;  /* 0x0000002400e57308 */ /* 0x0009e20000000800 */
[----:B------:R-:W-:Y:S02]  /*9290*/  FMUL.FTZ R37, R2, R109 ;  /* 0x0000006d02257220 */ /* 0x000fe40000410000 */
[--C-:B------:R-:W-:Y:S02]  /*92a0*/  FFMA.FTZ R40, R41, c[0x0][0x2d0], -R132.reuse ;  /* 0x0000b40029287a23 */ /* 0x100fe40000010884 */
[C---:B------:R-:W-:Y:S04]  /*92b0*/  FMUL.FTZ R39, R0.reuse, R111 ;  /* 0x0000006f00277220 */ /* 0x040fe80000410000 */
[----:B------:R-:W-:Y:S01]  /*92c0*/  FMUL.FTZ R38, R0, R110 ;  /* 0x0000006e00267220 */ /* 0x000fe20000410000 */
[----:B------:R5:W-:Y:S01]  /*92d0*/  MUFU.EX2 R109, R70 ;  /* 0x00000046006d7308 */ /* 0x000be20000000800 */
[C---:B------:R-:W-:Y:S09]  /*92e0*/  FMUL.FTZ R41, R2.reuse, R113 ;  /* 0x0000007102297220 */ /* 0x040ff20000410000 */
[----:B------:R1:W1:Y:S01]  /*92f0*/  MUFU.EX2 R111, R40 ;  /* 0x00000028006f7308 */ /* 0x0002620000000800 */
[----:B----4-:R-:W-:Y:S07]  /*9300*/  FMUL.FTZ R36, R2, R108 ;  /* 0x0000006c02247220 */ /* 0x010fee0000410000 */
[C---:B------:R-:W-:Y:S03]  /*9310*/  HMMA.16816.F32 R36, R72.reuse, R44, R36 ;  /* 0x0000002c4824723c */ /* 0x040fe60000001824 */
[--C-:B-----5:R-:W-:Y:S04]  /*9320*/  FFMA.FTZ R70, R134, c[0x0][0x2d0], -R69.reuse ;  /* 0x0000b40086467a23 */ /* 0x120fe80000010845 */
[----:B------:R4:W-:Y:S01]  /*9330*/  MUFU.EX2 R108, R70 ;  /* 0x00000046006c7308 */ /* 0x0009e20000000800 */
[----:B------:R-:W-:Y:S04]  /*9340*/  FMUL.FTZ R45, R2, R117 ;  /* 0x00000075022d7220 */ /* 0x000fe80000410000 */
[--C-:B------:R-:W-:Y:S02]  /*9350*/  FFMA.FTZ R44, R48, c[0x0][0x2d0], -R132.reuse ;  /* 0x0000b400302c7a23 */ /* 0x100fe40000010884 */
[C---:B-1----:R-:W-:Y:S02]  /*9360*/  FMUL.FTZ R40, R2.reuse, R112 ;  /* 0x0000007002287220 */ /* 0x042fe40000410000 */
[----:B------:R-:W-:Y:S01]  /*9370*/  LDSM.16.MT88.4 R112, [R197+0x5900] ;  /* 0x00590000c570783b */ /* 0x000fe20000004200 */
[--C-:B------:R-:W-:Y:S01]  /*9380*/  FFMA.FTZ R48, R49, c[0x0][0x2d0], -R132.reuse ;  /* 0x0000b40031307a23 */ /* 0x100fe20000010884 */
[----:B------:R1:W-:Y:S01]  /*9390*/  MUFU.EX2 R110, R44 ;  /* 0x0000002c006e7308 */ /* 0x0003e20000000800 */
[----:B------:R-:W-:Y:S02]  /*93a0*/  FMUL.FTZ R49, R2, R121 ;  /* 0x0000007902317220 */ /* 0x000fe40000410000 */
[C---:B------:R-:W-:Y:S07]  /*93b0*/  HMMA.16816.F32 R40, R72.reuse, R46, R40 ;  /* 0x0000002e4828723c */ /* 0x040fee0000001828 */
[C---:B------:R-:W-:Y:S01]  /*93c0*/  FMUL.FTZ R47, R0.reuse, R119 ;  /* 0x00000077002f7220 */ /* 0x040fe20000410000 */
[----:B------:R5:W2:Y:S01]  /*93d0*/  MUFU.EX2 R228, R48 ;  /* 0x0000003000e47308 */ /* 0x000aa20000000800 */
[----:B------:R-:W-:Y:S03]  /*93e0*/  FMUL.FTZ R46, R0, R118 ;  /* 0x00000076002e7220 */ /* 0x000fe60000410000 */
[--C-:B----4-:R-:W-:Y:S06]  /*93f0*/  FFMA.FTZ R70, R135, c[0x0][0x2d0], -R69.reuse ;  /* 0x0000b40087467a23 */ /* 0x110fec0000010845 */
[----:B------:R4:W-:Y:S01]  /*9400*/  MUFU.EX2 R227, R70 ;  /* 0x0000004600e37308 */ /* 0x0009e20000000800 */
[C---:B-1----:R-:W-:Y:S07]  /*9410*/  FMUL.FTZ R44, R2.reuse, R116 ;  /* 0x00000074022c7220 */ /* 0x042fee0000410000 */
[C---:B------:R-:W-:Y:S03]  /*9420*/  HMMA.16816.F32 R44, R72.reuse, R76, R44 ;  /* 0x0000004c482c723c */ /* 0x040fe6000000182c */
[----:B-----5:R-:W-:Y:S02]  /*9430*/  FMUL.FTZ R48, R2, R120 ;  /* 0x0000007802307220 */ /* 0x020fe40000410000 */
[----:B------:R-:W-:Y:S05]  /*9440*/  LDSM.16.MT88.4 R120, [R198+0x5900] ;  /* 0x00590000c678783b */ /* 0x000fea0000004200 */
[C---:B------:R-:W-:Y:S03]  /*9450*/  HMMA.16816.F32 R48, R72.reuse, R78, R48 ;  /* 0x0000004e4830723c */ /* 0x040fe60000001830 */
[--C-:B----4-:R-:W-:Y:S01]  /*9460*/  FFMA.FTZ R70, R136, c[0x0][0x2d0], -R69.reuse ;  /* 0x0000b40088467a23 */ /* 0x110fe20000010845 */
[----:B------:R-:W1:Y:S03]  /*9470*/  LDSM.16.MT88.4 R76, [R197+0x900] ;  /* 0x00090000c54c783b */ /* 0x000e660000004200 */
[----:B------:R4:W5:Y:S01]  /*9480*/  MUFU.EX2 R225, R70 ;  /* 0x0000004600e17308 */ /* 0x0009620000000800 */
[C---:B--2---:R-:W-:Y:S08]  /*9490*/  HMMA.16816.F32 R52, R72.reuse, R80, R52 ;  /* 0x000000504834723c */ /* 0x044ff00000001834 */
[C---:B------:R-:W-:Y:S01]  /*94a0*/  HMMA.16816.F32 R56, R72.reuse, R82, R56 ;  /* 0x000000524838723c */ /* 0x040fe20000001838 */
[----:B------:R-:W2:Y:S07]  /*94b0*/  LDSM.16.MT88.4 R80, [R198+0x900] ;  /* 0x00090000c650783b */ /* 0x000eae0000004200 */
[C---:B---3--:R-:W-:Y:S04]  /*94c0*/  HMMA.16816.F32 R60, R72.reuse, R84, R60 ;  /* 0x00000054483c723c */ /* 0x048fe8000000183c */
[--C-:B----4-:R-:W-:Y:S04]  /*94d0*/  FFMA.FTZ R70, R140, c[0x0][0x2d0], -R132.reuse ;  /* 0x0000b4008c467a23 */ /* 0x110fe80000010884 */
[----:B------:R-:W-:Y:S01]  /*94e0*/  HMMA.16816.F32 R64, R72, R86, R64 ;  /* 0x000000564840723c */ /* 0x000fe20000001840 */
[----:B------:R-:W3:Y:S01]  /*94f0*/  LDSM.16.MT88.4 R84, [R197+0x3900] ;  /* 0x00390000c554783b */ /* 0x000ee20000004200 */
[----:B------:R4:W-:Y:S05]  /*9500*/  MUFU.EX2 R119, R70 ;  /* 0x0000004600777308 */ /* 0x0009ea0000000800 */
[----:B------:R-:W-:Y:S02]  /*9510*/  F2FP.PACK_AB R72, R111, R229 ;  /* 0x000000e56f48723e */ /* 0x000fe400000000ff */
[----:B------:R-:W-:Y:S03]  /*9520*/  F2FP.PACK_AB R74, R228, R110 ;  /* 0x0000006ee44a723e */ /* 0x000fe600000000ff */
[----:B------:R-:W-:Y:S02]  /*9530*/  F2FP.PACK_AB R73, R108, R109 ;  /* 0x0000006d6c49723e */ /* 0x000fe400000000ff */
[----:B-----5:R-:W-:Y:S07]  /*9540*/  F2FP.PACK_AB R75, R225, R227 ;  /* 0x000000e3e14b723e */ /* 0x020fee00000000ff */
[C---:B-1----:R-:W-:Y:S03]  /*9550*/  HMMA.16816.F32 R4, R72.reuse, R76, R4 ;  /* 0x0000004c4804723c */ /* 0x042fe60000001804 */
[--C-:B----4-:R-:W-:Y:S05]  /*9560*/  FFMA.FTZ R70, R141, c[0x0][0x2d0], -R132.reuse ;  /* 0x0000b4008d467a23 */ /* 0x110fea0000010884 */
[C---:B------:R-:W-:Y:S01]  /*9570*/  HMMA.16816.F32 R8, R72.reuse, R78, R8 ;  /* 0x0000004e4808723c */ /* 0x040fe20000001808 */
[----:B------:R-:W1:Y:S01]  /*9580*/  LDSM.16.MT88.4 R76, [R198+0x3900] ;  /* 0x00390000c64c783b */ /* 0x000e620000004200 */
[----:B------:R4:W5:Y:S06]  /*9590*/  MUFU.EX2 R224, R70 ;  /* 0x0000004600e07308 */ /* 0x00096c0000000800 */
[C---:B--2---:R-:W-:Y:S08]  /*95a0*/  HMMA.16816.F32 R12, R72.reuse, R80, R12 ;  /* 0x00000050480c723c */ /* 0x044ff0000000180c */
[C---:B------:R-:W-:Y:S01]  /*95b0*/  HMMA.16816.F32 R16, R72.reuse, R82, R16 ;  /* 0x000000524810723c */ /* 0x040fe20000001810 */
[----:B------:R-:W2:Y:S07]  /*95c0*/  LDSM.16.MT88.4 R80, [R201+0x3900] ;  /* 0x00390000c950783b */ /* 0x000eae0000004200 */
[C---:B------:R-:W-:Y:S04]  /*95d0*/  HMMA.16816.F32 R20, R72.reuse, R88, R20 ;  /* 0x000000584814723c */ /* 0x040fe80000001814 */
[--C-:B----4-:R-:W-:Y:S04]  /*95e0*/  FFMA.FTZ R70, R143, c[0x0][0x2d0], -R132.reuse ;  /* 0x0000b4008f467a23 */ /* 0x110fe80000010884 */
[C---:B------:R-:W-:Y:S01]  /*95f0*/  HMMA.16816.F32 R24, R72.reuse, R90, R24 ;  /* 0x0000005a4818723c */ /* 0x040fe20000001818 */
[----:B------:R4:W-:Y:S01]  /*9600*/  MUFU.EX2 R118, R70 ;  /* 0x0000004600767308 */ /* 0x0009e20000000800 */
[----:B------:R-:W2:Y:S06]  /*9610*/  LDSM.16.MT88.4 R88, [R200+0x3900] ;  /* 0x00390000c858783b */ /* 0x000eac0000004200 */
[C---:B------:R-:W-:Y:S08]  /*9620*/  HMMA.16816.F32 R28, R72.reuse, R92, R28 ;  /* 0x0000005c481c723c */ /* 0x040ff0000000181c */
[C---:B------:R-:W-:Y:S01]  /*9630*/  HMMA.16816.F32 R32, R72.reuse, R94, R32 ;  /* 0x0000005e4820723c */ /* 0x040fe20000001820 */
[----:B------:R-:W-:Y:S07]  /*9640*/  LDSM.16.MT88.4 R92, [R200+0x4100] ;  /* 0x00410000c85c783b */ /* 0x000fee0000004200 */
[C---:B---3--:R-:W-:Y:S04]  /*9650*/  HMMA.16816.F32 R36, R72.reuse, R84, R36 ;  /* 0x000000544824723c */ /* 0x048fe80000001824 */
[--C-:B----4-:R-:W-:Y:S04]  /*9660*/  FFMA.FTZ R70, R144, c[0x0][0x2d0], -R132.reuse ;  /* 0x0000b40090467a23 */ /* 0x110fe80000010884 */
[C---:B------:R-:W-:Y:S01]  /*9670*/  HMMA.16816.F32 R40, R72.reuse, R86, R40 ;  /* 0x000000564828723c */ /* 0x040fe20000001828 */
[----:B------:R3:W4:Y:S01]  /*9680*/  MUFU.EX2 R223, R70 ;  /* 0x0000004600df7308 */ /* 0x0007220000000800 */
[----:B------:R-:W-:Y:S06]  /*9690*/  LDSM.16.MT88.4 R84, [R198+0x1100] ;  /* 0x00110000c654783b */ /* 0x000fec0000004200 */
[C---:B-1----:R-:W-:Y:S08]  /*96a0*/  HMMA.16816.F32 R44, R72.reuse, R76, R44 ;  /* 0x0000004c482c723c */ /* 0x042ff0000000182c */
[C---:B------:R-:W-:Y:S01]  /*96b0*/  HMMA.16816.F32 R48, R72.reuse, R78, R48 ;  /* 0x0000004e4830723c */ /* 0x040fe20000001830 */
[----:B------:R-:W1:Y:S07]  /*96c0*/  LDSM.16.MT88.4 R76, [R197+0x1100] ;  /* 0x00110000c54c783b */ /* 0x000e6e0000004200 */
[C---:B--2---:R-:W-:Y:S04]  /*96d0*/  HMMA.16816.F32 R52, R72.reuse, R80, R52 ;  /* 0x000000504834723c */ /* 0x044fe80000001834 */
[--C-:B---3--:R-:W-:Y:S04]  /*96e0*/  FFMA.FTZ R70, R137, c[0x0][0x2d0], -R69.reuse ;  /* 0x0000b40089467a23 */ /* 0x108fe80000010845 */
[C---:B------:R-:W-:Y:S01]  /*96f0*/  HMMA.16816.F32 R56, R72.reuse, R82, R56 ;  /* 0x000000524838723c */ /* 0x040fe20000001838 */
[----:B------:R2:W-:Y:S01]  /*9700*/  MUFU.EX2 R117, R70 ;  /* 0x0000004600757308 */ /* 0x0005e20000000800 */
[----:B------:R-:W3:Y:S06]  /*9710*/  LDSM.16.MT88.4 R80, [R201+0x1100] ;  /* 0x00110000c950783b */ /* 0x000eec0000004200 */
[C---:B------:R-:W-:Y:S08]  /*9720*/  HMMA.16816.F32 R60, R72.reuse, R88, R60 ;  /* 0x00000058483c723c */ /* 0x040ff0000000183c */
[----:B------:R-:W-:Y:S01]  /*9730*/  HMMA.16816.F32 R64, R72, R90, R64 ;  /* 0x0000005a4840723c */ /* 0x000fe20000001840 */
[----:B------:R-:W1:Y:S06]  /*9740*/  LDSM.16.MT88.4 R88, [R200+0x1100] ;  /* 0x00110000c858783b */ /* 0x000e6c0000004200 */
[----:B-----5:R-:W-:Y:S01]  /*9750*/  F2FP.PACK_AB R72, R224, R119 ;  /* 0x00000077e048723e */ /* 0x020fe200000000ff */
[--C-:B--2---:R-:W-:Y:S01]  /*9760*/  FFMA.FTZ R70, R138, c[0x0][0x2d0], -R69.reuse ;  /* 0x0000b4008a467a23 */ /* 0x104fe20000010845 */
[----:B----4-:R-:W-:Y:S03]  /*9770*/  F2FP.PACK_AB R74, R223, R118 ;  /* 0x00000076df4a723e */ /* 0x010fe600000000ff */
[----:B------:R2:W4:Y:S02]  /*9780*/  MUFU.EX2 R116, R70 ;  /* 0x0000004600747308 */ /* 0x0005240000000800 */
[--C-:B--2---:R-:W-:Y:S01]  /*9790*/  FFMA.FTZ R70, R139, c[0x0][0x2d0], -R69.reuse ;  /* 0x0000b4008b467a23 */ /* 0x104fe20000010845 */
[----:B----4-:R-:W-:Y:S07]  /*97a0*/  F2FP.PACK_AB R73, R116, R117 ;  /* 0x000000757449723e */ /* 0x010fee00000000ff */
[----:B------:R2:W-:Y:S02]  /*97b0*/  MUFU.EX2 R215, R70 ;  /* 0x0000004600d77308 */ /* 0x0005e40000000800 */
[--C-:B--2---:R-:W-:Y:S08]  /*97c0*/  FFMA.FTZ R70, R142, c[0x0][0x2d0], -R69.reuse ;  /* 0x0000b4008e467a23 */ /* 0x104ff00000010845 */
[----:B------:R2:W4:Y:S02]  /*97d0*/  MUFU.EX2 R191, R70 ;  /* 0x0000004600bf7308 */ /* 0x0005240000000800 */
[--C-:B--2---:R-:W-:Y:S01]  /*97e0*/  FFMA.FTZ R70, R147, c[0x0][0x2d0], -R132.reuse ;  /* 0x0000b40093467a23 */ /* 0x104fe20000010884 */
[----:B----4-:R-:W-:Y:S07]  /*97f0*/  F2FP.PACK_AB R75, R191, R215 ;  /* 0x000000d7bf4b723e */ /* 0x010fee00000000ff */
[----:B------:R2:W-:Y:S01]  /*9800*/  MUFU.EX2 R190, R70 ;  /* 0x0000004600be7308 */ /* 0x0005e20000000800 */
[C---:B-1----:R-:W-:Y:S08]  /*9810*/  HMMA.16816.F32 R4, R72.reuse, R76, R4 ;  /* 0x0000004c4804723c */ /* 0x042ff00000001804 */
[C---:B------:R-:W-:Y:S01]  /*9820*/  HMMA.16816.F32 R8, R72.reuse, R78, R8 ;  /* 0x0000004e4808723c */ /* 0x040fe20000001808 */
[----:B------:R-:W1:Y:S07]  /*9830*/  LDSM.16.MT88.4 R76, [R197+0x4100] ;  /* 0x00410000c54c783b */ /* 0x000e6e0000004200 */
[C---:B------:R-:W-:Y:S04]  /*9840*/  HMMA.16816.F32 R12, R72.reuse, R84, R12 ;  /* 0x00000054480c723c */ /* 0x040fe8000000180c */
[--C-:B--2---:R-:W-:Y:S04]  /*9850*/  FFMA.FTZ R70, R150, c[0x0][0x2d0], -R132.reuse ;  /* 0x0000b40096467a23 */ /* 0x104fe80000010884 */
[C---:B------:R-:W-:Y:S01]  /*9860*/  HMMA.16816.F32 R16, R72.reuse, R86, R16 ;  /* 0x000000564810723c */ /* 0x040fe20000001810 */
[----:B------:R2:W4:Y:S01]  /*9870*/  MUFU.EX2 R189, R70 ;  /* 0x0000004600bd7308 */ /* 0x0005220000000800 */
[----:B------:R-:W5:Y:S06]  /*9880*/  LDSM.16.MT88.4 R84, [R198+0x4100] ;  /* 0x00410000c654783b */ /* 0x000f6c0000004200 */
[C---:B---3--:R-:W-:Y:S08]  /*9890*/  HMMA.16816.F32 R20, R72.reuse, R80, R20 ;  /* 0x000000504814723c */ /* 0x048ff00000001814 */
[C---:B------:R-:W-:Y:S01]  /*98a0*/  HMMA.16816.F32 R24, R72.reuse, R82, R24 ;  /* 0x000000524818723c */ /* 0x040fe20000001818 */
[----:B------:R-:W3:Y:S07]  /*98b0*/  LDSM.16.MT88.4 R80, [R201+0x4100] ;  /* 0x00410000c950783b */ /* 0x000eee0000004200 */
[C---:B------:R-:W-:Y:S04]  /*98c0*/  HMMA.16816.F32 R28, R72.reuse, R88, R28 ;  /* 0x00000058481c723c */ /* 0x040fe8000000181c */
[--C-:B--2---:R-:W-:Y:S04]  /*98d0*/  FFMA.FTZ R70, R151, c[0x0][0x2d0], -R132.reuse ;  /* 0x0000b40097467a23 */ /* 0x104fe80000010884 */
[C---:B------:R-:W-:Y:S01]  /*98e0*/  HMMA.16816.F32 R32, R72.reuse, R90, R32 ;  /* 0x0000005a4820723c */ /* 0x040fe20000001820 */
[----:B------:R2:W-:Y:S01]  /*98f0*/  MUFU.EX2 R188, R70 ;  /* 0x0000004600bc7308 */ /* 0x0005e20000000800 */
[----:B------:R-:W4:Y:S06]  /*9900*/  LDSM.16.MT88.4 R88, [R197+0x1900] ;  /* 0x00190000c558783b */ /* 0x000f2c0000004200 */
[C---:B-1----:R-:W-:Y:S08]  /*9910*/  HMMA.16816.F32 R36, R72.reuse, R76, R36 ;  /* 0x0000004c4824723c */ /* 0x042ff00000001824 */
[C---:B------:R-:W-:Y:S01]  /*9920*/  HMMA.16816.F32 R40, R72.reuse, R78, R40 ;  /* 0x0000004e4828723c */ /* 0x040fe20000001828 */
[----:B------:R-:W1:Y:S07]  /*9930*/  LDSM.16.MT88.4 R76, [R198+0x1900] ;  /* 0x00190000c64c783b */ /* 0x000e6e0000004200 */
[C---:B-----5:R-:W-:Y:S04]  /*9940*/  HMMA.16816.F32 R44, R72.reuse, R84, R44 ;  /* 0x00000054482c723c */ /* 0x060fe8000000182c */
[--C-:B--2---:R-:W-:Y:S04]  /*9950*/  FFMA.FTZ R70, R157, c[0x0][0x2d0], -R132.reuse ;  /* 0x0000b4009d467a23 */ /* 0x104fe80000010884 */
[C---:B------:R-:W-:Y:S01]  /*9960*/  HMMA.16816.F32 R48, R72.reuse, R86, R48 ;  /* 0x000000564830723c */ /* 0x040fe20000001830 */
[----:B------:R2:W5:Y:S01]  /*9970*/  MUFU.EX2 R157, R70 ;  /* 0x00000046009d7308 */ /* 0x0005620000000800 */
[----:B------:R-:W-:Y:S06]  /*9980*/  LDSM.16.MT88.4 R84, [R200+0x1900] ;  /* 0x00190000c854783b */ /* 0x000fec0000004200 */
[C---:B---3--:R-:W-:Y:S08]  /*9990*/  HMMA.16816.F32 R52, R72.reuse, R80, R52 ;  /* 0x000000504834723c */ /* 0x048ff00000001834 */
[C---:B------:R-:W-:Y:S01]  /*99a0*/  HMMA.16816.F32 R56, R72.reuse, R82, R56 ;  /* 0x000000524838723c */ /* 0x040fe20000001838 */
[----:B------:R-:W3:Y:S07]  /*99b0*/  LDSM.16.MT88.4 R80, [R201+0x1900] ;  /* 0x00190000c950783b */ /* 0x000eee0000004200 */
[C---:B------:R-:W-:Y:S04]  /*99c0*/  HMMA.16816.F32 R60, R72.reuse, R92, R60 ;  /* 0x0000005c483c723c */ /* 0x040fe8000000183c */
[--C-:B--2---:R-:W-:Y:S04]  /*99d0*/  FFMA.FTZ R70, R145, c[0x0][0x2d0], -R69.reuse ;  /* 0x0000b40091467a23 */ /* 0x104fe80000010845 */
[----:B------:R-:W-:Y:S01]  /*99e0*/  HMMA.16816.F32 R64, R72, R94, R64 ;  /* 0x0000005e4840723c */ /* 0x000fe20000001840 */
[----:B------:R2:W-:Y:S01]  /*99f0*/  MUFU.EX2 R151, R70 ;  /* 0x0000004600977308 */ /* 0x0005e20000000800 */
[----:B------:R-:W-:Y:S05]  /*9a00*/  LDSM.16.MT88.4 R92, [R201+0x4900] ;  /* 0x00490000c95c783b */ /* 0x000fea0000004200 */
[----:B----4-:R-:W-:Y:S02]  /*9a10*/  F2FP.PACK_AB R72, R189, R190 ;  /* 0x000000bebd48723e */ /* 0x010fe400000000ff */
[----:B-----5:R-:W-:Y:S03]  /*9a20*/  F2FP.PACK_AB R74, R157, R188 ;  /* 0x000000bc9d4a723e */ /* 0x020fe600000000ff */
[--C-:B--2---:R-:W-:Y:S04]  /*9a30*/  FFMA.FTZ R70, R146, c[0x0][0x2d0], -R69.reuse ;  /* 0x0000b40092467a23 */ /* 0x104fe80000010845 */
        /* <DEDUP_REMOVED lines=9> */
[C---:B------:R-:W-:Y:S08]  /*9ad0*/  HMMA.16816.F32 R4, R72.reuse, R88, R4 ;  /* 0x000000584804723c */ /* 0x040ff00000001804 */
[C---:B------:R-:W-:Y:S01]  /*9ae0*/  HMMA.16816.F32 R8, R72.reuse, R90, R8 ;  /* 0x0000005a4808723c */ /* 0x040fe20000001808 */
[----:B------:R-:W4:Y:S07]  /*9af0*/  LDSM.16.MT88.4 R88, [R197+0x4900] ;  /* 0x00490000c558783b */ /* 0x000f2e0000004200 */
[C---:B-1----:R-:W-:Y:S04]  /*9b00*/  HMMA.16816.F32 R12, R72.reuse, R76, R12 ;  /* 0x0000004c480c723c */ /* 0x042fe8000000180c */
[--C-:B--2---:R-:W-:Y:S04]  /*9b10*/  FFMA.FTZ R70, R162, c[0x0][0x2d0], -R132.reuse ;  /* 0x0000b400a2467a23 */ /* 0x104fe80000010884 */
[C---:B------:R-:W-:Y:S01]  /*9b20*/  HMMA.16816.F32 R16, R72.reuse, R78, R16 ;  /* 0x0000004e4810723c */ /* 0x040fe20000001810 */
[----:B------:R1:W2:Y:S01]  /*9b30*/  MUFU.EX2 R144, R70 ;  /* 0x0000004600907308 */ /* 0x0002a20000000800 */
[----:B------:R-:W5:Y:S06]  /*9b40*/  LDSM.16.MT88.4 R76, [R198+0x4900] ;  /* 0x00490000c64c783b */ /* 0x000f6c0000004200 */
[C---:B---3--:R-:W-:Y:S08]  /*9b50*/  HMMA.16816.F32 R20, R72.reuse, R80, R20 ;  /* 0x000000504814723c */ /* 0x048ff00000001814 */
[C---:B------:R-:W-:Y:S01]  /*9b60*/  HMMA.16816.F32 R24, R72.reuse, R82, R24 ;  /* 0x000000524818723c */ /* 0x040fe20000001818 */
[----:B------:R-:W3:Y:S07]  /*9b70*/  LDSM.16.MT88.4 R80, [R197+0x2100] ;  /* 0x00210000c550783b */ /* 0x000eee0000004200 */
[C---:B------:R-:W-:Y:S04]  /*9b80*/  HMMA.16816.F32 R28, R72.reuse, R84, R28 ;  /* 0x00000054481c723c */ /* 0x040fe8000000181c */
[--C-:B-1----:R-:W-:Y:S04]  /*9b90*/  FFMA.FTZ R70, R163, c[0x0][0x2d0], -R132.reuse ;  /* 0x0000b400a3467a23 */ /* 0x102fe80000010884 */
[C---:B------:R-:W-:Y:S01]  /*9ba0*/  HMMA.16816.F32 R32, R72.reuse, R86, R32 ;  /* 0x000000564820723c */ /* 0x040fe20000001820 */
[----:B------:R1:W-:Y:S01]  /*9bb0*/  MUFU.EX2 R143, R70 ;  /* 0x00000046008f7308 */ /* 0x0003e20000000800 */
[----:B------:R-:W2:Y:S06]  /*9bc0*/  LDSM.16.MT88.4 R84, [R198+0x2100] ;  /* 0x00210000c654783b */ /* 0x000eac0000004200 */
[C---:B----4-:R-:W-:Y:S08]  /*9bd0*/  HMMA.16816.F32 R36, R72.reuse, R88, R36 ;  /* 0x000000584824723c */ /* 0x050ff00000001824 */
[C---:B------:R-:W-:Y:S01]  /*9be0*/  HMMA.16816.F32 R40, R72.reuse, R90, R40 ;  /* 0x0000005a4828723c */ /* 0x040fe20000001828 */
[----:B------:R-:W-:Y:S07]  /*9bf0*/  LDSM.16.MT88.4 R88, [R200+0x2100] ;  /* 0x00210000c858783b */ /* 0x000fee0000004200 */
[C---:B-----5:R-:W-:Y:S04]  /*9c00*/  HMMA.16816.F32 R44, R72.reuse, R76, R44 ;  /* 0x0000004c482c723c */ /* 0x060fe8000000182c */
[--C-:B-1----:R-:W-:Y:S04]  /*9c10*/  FFMA.FTZ R70, R164, c[0x0][0x2d0], -R132.reuse ;  /* 0x0000b400a4467a23 */ /* 0x102fe80000010884 */
[C---:B------:R-:W-:Y:S01]  /*9c20*/  HMMA.16816.F32 R48, R72.reuse, R78, R48 ;  /* 0x0000004e4830723c */ /* 0x040fe20000001830 */
[----:B------:R1:W4:Y:S01]  /*9c30*/  MUFU.EX2 R142, R70 ;  /* 0x00000046008e7308 */ /* 0x0003220000000800 */
[----:B------:R-:W5:Y:S06]  /*9c40*/  LDSM.16.MT88.4 R76, [R201+0x2100] ;  /* 0x00210000c94c783b */ /* 0x000f6c0000004200 */
[C---:B------:R-:W-:Y:S08]  /*9c50*/  HMMA.16816.F32 R52, R72.reuse, R92, R52 ;  /* 0x0000005c4834723c */ /* 0x040ff00000001834 */
[C---:B------:R-:W-:Y:S01]  /*9c60*/  HMMA.16816.F32 R56, R72.reuse, R94, R56 ;  /* 0x0000005e4838723c */ /* 0x040fe20000001838 */
[----:B------:R-:W-:Y:S07]  /*9c70*/  LDSM.16.MT88.4 R92, [R201+0x5100] ;  /* 0x00510000c95c783b */ /* 0x000fee0000004200 */
[C---:B------:R-:W-:Y:S04]  /*9c80*/  HMMA.16816.F32 R60, R72.reuse, R96, R60 ;  /* 0x00000060483c723c */ /* 0x040fe8000000183c */
[--C-:B-1----:R-:W-:Y:S04]  /*9c90*/  FFMA.FTZ R70, R156, c[0x0][0x2d0], -R69.reuse ;  /* 0x0000b4009c467a23 */ /* 0x102fe80000010845 */
[----:B------:R-:W-:Y:S01]  /*9ca0*/  HMMA.16816.F32 R64, R72, R98, R64 ;  /* 0x000000624840723c */ /* 0x000fe20000001840 */
[----:B------:R1:W-:Y:S01]  /*9cb0*/  MUFU.EX2 R141, R70 ;  /* 0x00000046008d7308 */ /* 0x0003e20000000800 */
[----:B------:R-:W-:Y:S05]  /*9cc0*/  LDSM.16.MT88.4 R96, [R198+0x2900] ;  /* 0x00290000c660783b */ /* 0x000fea0000004200 */
[----:B--2---:R-:W-:Y:S02]  /*9cd0*/  F2FP.PACK_AB R72, R144, R145 ;  /* 0x000000919048723e */ /* 0x004fe400000000ff */
[----:B----4-:R-:W-:Y:S03]  /*9ce0*/  F2FP.PACK_AB R74, R142, R143 ;  /* 0x0000008f8e4a723e */ /* 0x010fe600000000ff */
[--C-:B-1----:R-:W-:Y:S04]  /*9cf0*/  FFMA.FTZ R70, R158, c[0x0][0x2d0], -R69.reuse ;  /* 0x0000b4009e467a23 */ /* 0x102fe80000010845 */
[----:B------:R1:W2:Y:S02]  /*9d00*/  MUFU.EX2 R140, R70 ;  /* 0x00000046008c7308 */ /* 0x0002a40000000800 */
[--C-:B-1----:R-:W-:Y:S01]  /*9d10*/  FFMA.FTZ R70, R159, c[0x0][0x2d0], -R69.reuse ;  /* 0x0000b4009f467a23 */ /* 0x102fe20000010845 */
[----:B--2---:R-:W-:Y:S07]  /*9d20*/  F2FP.PACK_AB R73, R140, R141 ;  /* 0x0000008d8c49723e */ /* 0x004fee00000000ff */
        /* <DEDUP_REMOVED lines=13> */
[----:B------:R-:W4:Y:S06]  /*9e00*/  LDSM.16.MT88.4 R84, [R198+0x5100] ;  /* 0x00510000c654783b */ /* 0x000f2c0000004200 */
[C---:B-----5:R-:W-:Y:S08]  /*9e10*/  HMMA.16816.F32 R20, R72.reuse, R76, R20 ;  /* 0x0000004c4814723c */ /* 0x060ff00000001814 */
[C---:B------:R-:W-:Y:S01]  /*9e20*/  HMMA.16816.F32 R24, R72.reuse, R78, R24 ;  /* 0x0000004e4818723c */ /* 0x040fe20000001818 */
[----:B------:R-:W5:Y:S07]  /*9e30*/  LDSM.16.MT88.4 R76, [R200+0x5100] ;  /* 0x00510000c84c783b */ /* 0x000f6e0000004200 */
[C---:B------:R-:W-:Y:S04]  /*9e40*/  HMMA.16816.F32 R28, R72.reuse, R88, R28 ;  /* 0x00000058481c723c */ /* 0x040fe8000000181c */
[--C-:B-1----:R-:W-:Y:S02]  /*9e50*/  FFMA.FTZ R70, R170, c[0x0][0x2d0], -R132.reuse ;  /* 0x0000b400aa467a23 */ /* 0x102fe40000010884 */
[----:B------:R-:W-:Y:S02]  /*9e60*/  FFMA.FTZ R132, R171, c[0x0][0x2d0], -R132 ;  /* 0x0000b400ab847a23 */ /* 0x000fe40000010884 */
[C---:B------:R-:W-:Y:S01]  /*9e70*/  HMMA.16816.F32 R32, R72.reuse, R90, R32 ;  /* 0x0000005a4820723c */ /* 0x040fe20000001820 */
[----:B------:R1:W-:Y:S01]  /*9e80*/  MUFU.EX2 R135, R70 ;  /* 0x0000004600877308 */ /* 0x0003e20000000800 */
[----:B------:R-:W3:Y:S06]  /*9e90*/  LDSM.16.MT88.4 R88, [R197+0x2900] ;  /* 0x00290000c558783b */ /* 0x000eec0000004200 */
[C---:B--2---:R-:W-:Y:S03]  /*9ea0*/  HMMA.16816.F32 R36, R72.reuse, R80, R36 ;  /* 0x000000504824723c */ /* 0x044fe60000001824 */
[----:B------:R-:W2:Y:S05]  /*9eb0*/  MUFU.EX2 R134, R132 ;  /* 0x0000008400867308 */ /* 0x000eaa0000000800 */
[C---:B------:R-:W-:Y:S08]  /*9ec0*/  HMMA.16816.F32 R40, R72.reuse, R82, R40 ;  /* 0x000000524828723c */ /* 0x040ff00000001828 */
[C---:B----4-:R-:W-:Y:S04]  /*9ed0*/  HMMA.16816.F32 R44, R72.reuse, R84, R44 ;  /* 0x00000054482c723c */ /* 0x050fe8000000182c */
[--C-:B-1----:R-:W-:Y:S04]  /*9ee0*/  FFMA.FTZ R70, R165, c[0x0][0x2d0], -R69.reuse ;  /* 0x0000b400a5467a23 */ /* 0x102fe80000010845 */
[C---:B------:R-:W-:Y:S01]  /*9ef0*/  HMMA.16816.F32 R48, R72.reuse, R86, R48 ;  /* 0x000000564830723c */ /* 0x040fe20000001830 */
[----:B------:R1:W-:Y:S07]  /*9f00*/  MUFU.EX2 R133, R70 ;  /* 0x0000004600857308 */ /* 0x0003ee0000000800 */
[C---:B------:R-:W-:Y:S08]  /*9f10*/  HMMA.16816.F32 R52, R72.reuse, R92, R52 ;  /* 0x0000005c4834723c */ /* 0x040ff00000001834 */
[C---:B------:R-:W-:Y:S08]  /*9f20*/  HMMA.16816.F32 R56, R72.reuse, R94, R56 ;  /* 0x0000005e4838723c */ /* 0x040ff00000001838 */
[C---:B-----5:R-:W-:Y:S04]  /*9f30*/  HMMA.16816.F32 R60, R72.reuse, R76, R60 ;  /* 0x0000004c483c723c */ /* 0x060fe8000000183c */
[--C-:B-1----:R-:W-:Y:S04]  /*9f40*/  FFMA.FTZ R70, R166, c[0x0][0x2d0], -R69.reuse ;  /* 0x0000b400a6467a23 */ /* 0x102fe80000010845 */
[----:B------:R-:W-:Y:S01]  /*9f50*/  HMMA.16816.F32 R64, R72, R78, R64 ;  /* 0x0000004e4840723c */ /* 0x000fe20000001840 */
[----:B------:R1:W4:Y:S06]  /*9f60*/  MUFU.EX2 R132, R70 ;  /* 0x0000004600847308 */ /* 0x00032c0000000800 */
[----:B---3--:R-:W-:Y:S02]  /*9f70*/  F2FP.PACK_AB R72, R136, R137 ;  /* 0x000000898848723e */ /* 0x008fe400000000ff */
[----:B--2---:R-:W-:Y:S03]  /*9f80*/  F2FP.PACK_AB R74, R134, R135 ;  /* 0x00000087864a723e */ /* 0x004fe600000000ff */
[--C-:B-1----:R-:W-:Y:S01]  /*9f90*/  FFMA.FTZ R70, R167, c[0x0][0x2d0], -R69.reuse ;  /* 0x0000b400a7467a23 */ /* 0x102fe20000010845 */
[----:B----4-:R-:W-:Y:S01]  /*9fa0*/  F2FP.PACK_AB R73, R132, R133 ;  /* 0x000000858449723e */ /* 0x010fe200000000ff */
[----:B------:R-:W-:Y:S04]  /*9fb0*/  FFMA.FTZ R69, R71, c[0x0][0x2d0], -R69 ;  /* 0x0000b40047457a23 */ /* 0x000fe80000010845 */
[----:B------:R-:W-:Y:S10]  /*9fc0*/  MUFU.EX2 R70, R70 ;  /* 0x0000004600467308 */ /* 0x000ff40000000800 */
[----:B------:R-:W1:Y:S02]  /*9fd0*/  MUFU.EX2 R69, R69 ;  /* 0x0000004500457308 */ /* 0x000e640000000800 */
[----:B-1----:R-:W-:Y:S07]  /*9fe0*/  F2FP.PACK_AB R75, R69, R70 ;  /* 0x00000046454b723e */ /* 0x002fee00000000ff */
[C---:B------:R-:W-:Y:S07]  /*9ff0*/  HMMA.16816.F32 R76, R72.reuse, R88, R4 ;  /* 0x00000058484c723c */ /* 0x040fee0000001804 */
[----:B------:R-:W-:Y:S01]  /*a000*/  FFMA.FTZ R4, R2, R249, R236 ;  /* 0x000000f902047223 */ /* 0x000fe200000100ec */
[C---:B------:R-:W-:Y:S01]  /*a010*/  HMMA.16816.F32 R80, R72.reuse, R90, R8 ;  /* 0x0000005a4850723c */ /* 0x040fe20000001808 */
[----:B------:R-:W-:Y:S03]  /*a020*/  LDSM.16.MT88.4 R8, [R200+0x5900] ;  /* 0x00590000c808783b */ /* 0x000fe60000004200 */
[----:B------:R-:W-:Y:S02]  /*a030*/  FFMA.FTZ R2, R0, R250, R235 ;  /* 0x000000fa00027223 */ /* 0x000fe400000100eb */
[----:B------:R-:W-:Y:S02]  /*a040*/  FADD.FTZ R0, R239, R4 ;  /* 0x00000004ef007221 */ /* 0x000fe40000010000 */
[C---:B------:R-:W-:Y:S01]  /*a050*/  HMMA.16816.F32 R84, R72.reuse, R96, R12 ;  /* 0x000000604854723c */ /* 0x040fe2000000180c */
[----:B------:R-:W1:Y:S03]  /*a060*/  LDSM.16.MT88.4 R4, [R201+0x5900] ;  /* 0x00590000c904783b */ /* 0x000e660000004200 */
        /* <DEDUP_REMOVED lines=14> */
[----:B------:R-:W-:Y:S01]  /*a150*/  FADD.FTZ R2, R227, R2 ;  /* 0x00000002e3027221 */ /* 0x000fe20000010000 */
[C---:B------:R-:W-:Y:S03]  /*a160*/  HMMA.16816.F32 R104, R72.reuse, R106, R32 ;  /* 0x0000006a4868723c */ /* 0x040fe60000001820 */
[----:B------:R-:W-:Y:S02]  /*a170*/  FADD.FTZ R0, R228, R0 ;  /* 0x00000000e4007221 */ /* 0x000fe40000010000 */
[----:B------:R-:W-:Y:S02]  /*a180*/  FADD.FTZ R2, R225, R2 ;  /* 0x00000002e1027221 */ /* 0x000fe40000010000 */
[----:B------:R-:W-:Y:S01]  /*a190*/  FADD.FTZ R0, R119, R0 ;  /* 0x0000000077007221 */ /* 0x000fe20000010000 */
[C---:B------:R-:W-:Y:S04]  /*a1a0*/  HMMA.16816.F32 R108, R72.reuse, R112, R36 ;  /* 0x00000070486c723c */ /* 0x040fe80000001824 */
[----:B------:R-:W-:Y:S02]  /*a1b0*/  FADD.FTZ R2, R117, R2 ;  /* 0x0000000275027221 */ /* 0x000fe40000010000 */
[----:B------:R-:W-:Y:S02]  /*a1c0*/  FADD.FTZ R0, R224, R0 ;  /* 0x00000000e0007221 */ /* 0x000fe40000010000 */
[----:B------:R-:W-:Y:S01]  /*a1d0*/  FADD.FTZ R2, R116, R2 ;  /* 0x0000000274027221 */ /* 0x000fe20000010000 */
[C---:B------:R-:W-:Y:S03]  /*a1e0*/  HMMA.16816.F32 R112, R72.reuse, R114, R40 ;  /* 0x000000724870723c */ /* 0x040fe60000001828 */
[----:B------:R-:W-:Y:S02]  /*a1f0*/  FADD.FTZ R0, R118, R0 ;  /* 0x0000000076007221 */ /* 0x000fe40000010000 */
[----:B------:R-:W-:Y:S01]  /*a200*/  FADD.FTZ R2, R215, R2 ;  /* 0x00000002d7027221 */ /* 0x000fe20000010000 */
[----:B------:R-:W-:Y:S01]  /*a210*/  IADD3 R215, R218, -0x1, RZ ;  /* 0xffffffffdad77810 */ /* 0x000fe20007ffe0ff */
[----:B------:R-:W-:Y:S01]  /*a220*/  FADD.FTZ R0, R223, R0 ;  /* 0x00000000df007221 */ /* 0x000fe20000010000 */
        /* <DEDUP_REMOVED lines=8> */
[C---:B-1----:R-:W-:Y:S04]  /*a2b0*/  HMMA.16816.F32 R52, R72.reuse, R4, R52 ;  /* 0x000000044834723c */ /* 0x042fe80000001834 */
        /* <DEDUP_REMOVED lines=11> */
[----:B------:R-:W-:Y:S03]  /*a370*/  HMMA.16816.F32 R64, R72, R10, R64 ;  /* 0x0000000a4840723c */ /* 0x000fe60000001840 */
[----:B------:R-:W-:Y:S02]  /*a380*/  FADD.FTZ R0, R142, R0 ;  /* 0x000000008e007221 */ /* 0x000fe40000010000 */
[----:B------:R-:W-:Y:S02]  /*a390*/  FADD.FTZ R4, R138, R2 ;  /* 0x000000028a047221 */ /* 0x000fe40000010000 */
[----:B------:R-:W-:Y:S02]  /*a3a0*/  FADD.FTZ R2, R137, R0 ;  /* 0x0000000089027221 */ /* 0x000fe40000010000 */
[----:B------:R-:W-:Y:S03]  /*a3b0*/  FADD.FTZ R0, R133, R4 ;  /* 0x0000000485007221 */ /* 0x000fe60000010000 */
[----:B------:R-:W-:Y:S02]  /*a3c0*/  FADD.FTZ R2, R136, R2 ;  /* 0x0000000288027221 */ /* 0x000fe40000010000 */
[----:B------:R-:W-:Y:S02]  /*a3d0*/  FADD.FTZ R0, R132, R0 ;  /* 0x0000000084007221 */ /* 0x000fe40000010000 */
[----:B------:R-:W-:Y:S02]  /*a3e0*/  FADD.FTZ R2, R135, R2 ;  /* 0x0000000287027221 */ /* 0x000fe40000010000 */
[----:B------:R-:W-:Y:S02]  /*a3f0*/  FADD.FTZ R0, R70, R0 ;  /* 0x0000000046007221 */ /* 0x000fe40000010000 */
[----:B------:R-:W-:Y:S02]  /*a400*/  FADD.FTZ R249, R134, R2 ;  /* 0x0000000286f97221 */ /* 0x000fe40000010000 */
[----:B------:R-:W-:Y:S02]  /*a410*/  FADD.FTZ R250, R69, R0 ;  /* 0x0000000045fa7221 */ /* 0x000fe40000010000 */
[----:B------:R-:W-:Y:S02]  /*a420*/  IMAD.MOV.U32 R218, RZ, RZ, R215 ;  /* 0x000000ffffda7224 */ /* 0x000fe400078e00d7 */
[----:B------:R-:W-:Y:S02]  /*a430*/  IMAD.MOV.U32 R69, RZ, RZ, R68 ;  /* 0x000000ffff457224 */ /* 0x000fe400078e0044 */
[----:B------:R-:W-:Y:S01]  /*a440*/  IMAD.MOV.U32 R70, RZ, RZ, R3 ;  /* 0x000000ffff467224 */ /* 0x000fe200078e0003 */
[----:B------:R-:W-:-:S05]  /*a450*/  @P0 BRA `(.L_x_265) ;  /* 0xffffbb7000000947 */ /* 0x000fca000383ffff */
.L_x_254:
[----:B------:R-:W2:Y:S04]  /*a460*/  LDL R2, [R1] ;  /* 0x0000000001027983 */ /* 0x000ea80000100800 */
[----:B------:R-:W1:Y:S02]  /*a470*/  S2R R0, SR_CTAID.X ;  /* 0x0000000000007919 */ /* 0x000e640000002500 */
[----:B-1----:R-:W-:-:S05]  /*a480*/  LEA R0, R0, 0x7f, 0x7 ;  /* 0x0000007f00007811 */ /* 0x002fca00078e38ff */
[----:B------:R-:W-:-:S05]  /*a490*/  @P4 IMAD.HI.U32 R4, R0, c[0x0][0x2c8], RZ ;  /* 0x0000b20000044a27 */ /* 0x000fca00078e00ff */
[----:B------:R-:W-:Y:S02]  /*a4a0*/  @P4 SHF.R.U32.HI R0, RZ, c[0x0][0x2cc], R4 ;  /* 0x0000b300ff004a19 */ /* 0x000fe40000011604 */
[----:B--2---:R-:W-:-:S05]  /*a4b0*/  IADD3 R2, R252, 0x1, -R2 ;  /* 0x00000001fc027810 */ /* 0x004fca0007ffe802 */
[----:B------:R-:W-:-:S05]  /*a4c0*/  IMAD.IADD R0, R2, 0x1, R0 ;  /* 0x0000000102007824 */ /* 0x000fca00078e0200 */
[----:B------:R-:W-:Y:S01]  /*a4d0*/  IADD3 R2, R0, -c[0x0][0x324], RZ ;  /* 0x8000c90000027a10 */ /* 0x000fe20007ffe0ff */
[----:B------:R-:W-:Y:S05]  /*a4e0*/  @!P3 BRA `(.L_x_266) ;  /* 0x000000f00000b947 */ /* 0x000fea0003800000 */
[----:B------:R-:W-:-:S13]  /*a4f0*/  ISETP.GT.AND P0, PT, R0, -0x1, PT ;  /* 0xffffffff0000780c */ /* 0x000fda0003f04270 */
[----:B------:R-:W-:Y:S05]  /*a500*/  @P0 BRA `(.L_x_267) ;  /* 0x0000007000000947 */ /* 0x000fea0003800000 */
[----:B------:R-:W-:Y:S01]  /*a510*/  IMAD.MOV.U32 R4, RZ, RZ, 0x1 ;  /* 0x00000001ff047424 */ /* 0x000fe200078e00ff */
[----:B------:R-:W-:-:S04]  /*a520*/  LOP3.LUT R0, RZ, R0, RZ, 0x33, !PT ;  /* 0x00000000ff007212 */ /* 0x000fc800078e33ff */
[----:B------:R-:W-:-:S13]  /*a530*/  ISETP.NE.AND P0, PT, R4, c[0x0][0x32c], PT ;  /* 0x0000cb0004007a0c */ /* 0x000fda0003f05270 */
[----:B------:R-:W-:-:S05]  /*a540*/  @P0 IMAD.HI.U32 R4, R0, c[0x0][0x330], RZ ;  /* 0x0000cc0000040a27 */ /* 0x000fca00078e00ff */
[----:B------:R-:W-:-:S04]  /*a550*/  @P0 SHF.R.U32.HI R0, RZ, c[0x0][0x334], R4 ;  /* 0x0000cd00ff000a19 */ /* 0x000fc80000011604 */
[----:B------:R-:W-:Y:S01]  /*a560*/  LOP3.LUT R0, RZ, R0, RZ, 0x33, !PT ;  /* 0x00000000ff007212 */ /* 0x000fe200078e33ff */
[----:B------:R-:W-:Y:S05]  /*a570*/  BRA `(.L_x_268) ;  /* 0x0000004000007947 */ /* 0x000fea0003800000 */
.L_x_267:
[----:B------:R-:W-:-:S04]  /*a580*/  MOV R4, 0x1 ;  /* 0x0000000100047802 */ /* 0x000fc80000000f00 */
[----:B------:R-:W-:-:S13]  /*a590*/  ISETP.NE.AND P0, PT, R4, c[0x0][0x32c], PT ;  /* 0x0000cb0004007a0c */ /* 0x000fda0003f05270 */
[----:B------:R-:W-:-:S05]  /*a5a0*/  @P0 IMAD.HI.U32 R4, R0, c[0x0][0x330], RZ ;  /* 0x0000cc0000040a27 */ /* 0x000fca00078e00ff */
[----:B------:R-:W-:-:S05]  /*a5b0*/  @P0 SHF.R.U32.HI R0, RZ, c[0x0][0x334], R4 ;  /* 0x0000cd00ff000a19 */ /* 0x000fca0000011604 */
.L_x_268:
[----:B------:R-:W-:-:S05]  /*a5c0*/  IMAD R0, R0, c[0x0][0x32c], RZ ;  /* 0x0000cb0000007a24 */ /* 0x000fca00078e02ff */
[----:B------:R-:W-:-:S04]  /*a5d0*/  IMNMX R2, R2, R0, !PT ;  /* 0x0000000002027217 */ /* 0x000fc80007800200 */
.L_x_266:
[----:B------:R-:W-:-:S05]  /*a5e0*/  IADD3 R2, R2, 0x5f, RZ ;  /* 0x0000005f02027810 */ /* 0x000fca0007ffe0ff */
[----:B------:R-:W-:-:S05]  /*a5f0*/  IMAD.HI R2, R2, 0x2aaaaaab, RZ ;  /* 0x2aaaaaab02027827 */ /* 0x000fca00078e02ff */
[----:B------:R-:W-:-:S04]  /*a600*/  SHF.R.U32.HI R0, RZ, 0x1f, R2 ;  /* 0x0000001fff007819 */ /* 0x000fc80000011602 */
[----:B------:R-:W-:-:S04]  /*a610*/  LEA.HI.SX32 R0, R2, R0, 0x1c ;  /* 0x0000000002007211 */ /* 0x000fc800078fe2ff */
[----:B------:R-:W-:-:S04]  /*a620*/  IMNMX R4, R251, R0, !PT ;  /* 0x00000000fb047217 */ /* 0x000fc80007800200 */
[----:B------:R-:W-:Y:S01]  /*a630*/  ISETP.GE.AND P0, PT, R215, R4, PT ;  /* 0x00000004d700720c */ /* 0x000fe20003f06270 */
[----:B------:R1:W-:-:S12]  /*a640*/  STL [R1+0xc], R4 ;  /* 0x00000c0401007387 */ /* 0x0003d80000100800 */
[----:B------:R-:W-:Y:S05]  /*a650*/  @!P0 BRA `(.L_x_269) ;  /* 0x000033a000008947 */ /* 0x000fea0003800000 */
[----:B------:R-:W2:Y:S01]  /*a660*/  LDL R6, [R1+0x28] ;  /* 0x0000280001067983 */ /* 0x000ea20000100800 */
[C---:B-1----:R-:W-:Y:S01]  /*a670*/  IADD3 R4, R226.reuse, 0x40, RZ ;  /* 0x00000040e2047810 */ /* 0x042fe20007ffe0ff */
[----:B------:R-:W-:Y:S01]  /*a680*/  IMAD.MOV.U32 R70, RZ, RZ, R3 ;  /* 0x000000ffff467224 */ /* 0x000fe200078e0003 */
[C---:B------:R-:W-:Y:S01]  /*a690*/  IADD3 R5, R226.reuse, 0x40, RZ ;  /* 0x00000040e2057810 */ /* 0x040fe20007ffe0ff */
[----:B------:R-:W-:Y:S01]  /*a6a0*/  IMAD.MOV.U32 R69, RZ, RZ, R68 ;  /* 0x000000ffff457224 */ /* 0x000fe200078e0044 */
[----:B------:R-:W-:Y:S01]  /*a6b0*/  SHF.R.S32.HI R4, RZ, 0x1f, R4 ;  /* 0x0000001fff047819 */ /* 0x000fe20000011404 */
[----:B------:R-:W-:Y:S01]  /*a6c0*/  IMAD.MOV.U32 R218, RZ, RZ, R215 ;  /* 0x000000ffffda7224 */ /* 0x000fe200078e00d7 */
[----:B------:R-:W-:Y:S01]  /*a6d0*/  SHF.R.S32.HI R222, RZ, 0x1f, R226 ;  /* 0x0000001fffde7819 */ /* 0x000fe200000114e2 */
[----:B------:R-:W-:Y:S01]  /*a6e0*/  IMAD.SHL.U32 R0, R226, 0x2, RZ ;  /* 0x00000002e2007824 */ /* 0x000fe200078e00ff */
[----:B------:R-:W-:Y:S02]  /*a6f0*/  LEA.HI R4, R4, R5, RZ, 0x3 ;  /* 0x0000000504047211 */ /* 0x000fe400078f18ff */
[----:B------:R-:W-:-:S02]  /*a700*/  SHF.L.U64.HI R222, R226, 0x1, R222 ;  /* 0x00000001e2de7819 */ /* 0x000fc400000102de */
[----:B------:R-:W-:-:S05]  /*a710*/  LOP3.LUT R4, R4, 0xfffffff8, RZ, 0xc0, !PT ;  /* 0xfffffff804047812 */ /* 0x000fca00078ec0ff */
[C---:B------:R-:W-:Y:S01]  /*a720*/  IMAD.SHL.U32 R220, R4.reuse, 0x2, RZ ;  /* 0x0000000204dc7824 */ /* 0x040fe200078e00ff */
[----:B--2---:R-:W-:Y:S02]  /*a730*/  SHF.L.U64.HI R221, R4, 0x1, R6 ;  /* 0x0000000104dd7819 */ /* 0x004fe40000010206 */
.L_x_272:
[----:B------:R-:W-:Y:S04]  /*a740*/  DEPBAR.LE SB0, 0x0 ;  /* 0x000080000000791a */ /* 0x000fe80000000000 */
[----:B------:R-:W-:Y:S01]  /*a750*/  BAR.SYNC.DEFER_BLOCKING 0x0 ;  /* 0x0000000000007b1d */ /* 0x000fe20000010000 */
[----:B------:R-:W-:Y:S01]  /*a760*/  ISETP.GT.AND P0, PT, R251, R218, PT ;  /* 0x000000dafb00720c */ /* 0x000fe20003f04270 */
[----:B------:R-:W-:Y:S01]  /*a770*/  IMAD.SHL.U32 R227, R226, 0x2, RZ ;  /* 0x00000002e2e37824 */ /* 0x000fe200078e00ff */
        /* <DEDUP_REMOVED lines=64> */
.L_x_270:
        /* <DEDUP_REMOVED lines=168> */
[----:B------:R-:W5:Y:S01]  /*b600*/  LDSM.16.M88.4 R8, [R199+0x5800] ;  /* 0x00580000c708783b */ /* 0x000f620000000200 */
[----:B------:R-:W-:Y:S06]  /*b610*/  DEPBAR.LE SB0, 0x0 ;  /* 0x000080000000791a */ /* 0x000fec0000000000 */
[----:B------:R4:W2:Y:S01]  /*b620*/  MUFU.TANH R145, R19 ;  /* 0x0000001300917308 */ /* 0x0008a20000002400 */
[----:B------:R-:W-:Y:S01]  /*b630*/  BAR.SYNC.DEFER_BLOCKING 0x0 ;  /* 0x0000000000007b1d */ /* 0x000fe20000010000 */
[C---:B-1----:R-:W-:Y:S06]  /*b640*/  HMMA.16816.F32 R36, R192.reuse, R4, R36 ;  /* 0x00000004c024723c */ /* 0x042fec0000001824 */
[----:B------:R-:W-:Y:S02]  /*b650*/  FMUL.FTZ R28, R28, c[0x0][0x320] ;  /* 0x0000c8001c1c7a20 */ /* 0x000fe40000410000 */
        /* <DEDUP_REMOVED lines=57> */
[----:B------:R4:W1:Y:S01]  /*b9f0*/  MUFU.TANH R72, R0 ;  /* 0x0000000000487308 */ /* 0x0008620000002400 */
[----:B------:R-:W-:-:S05]  /*ba00*/  @!P0 BRA `(.L_x_271) ;  /* 0x000003f000008947 */ /* 0x000fca0003800000 */
[----:B--23--:R-:W2:Y:S01]  /*ba10*/  LDL R2, [R1+0x10] ;  /* 0x0000100001027983 */ /* 0x00cea20000100800 */
[----:B------:R-:W-:Y:S01]  /*ba20*/  IMAD.MOV.U32 R216, RZ, RZ, RZ ;  /* 0x000000ffffd87224 */ /* 0x000fe200078e00ff */
[----:B------:R-:W-:Y:S02]  /*ba30*/  IADD3 R12, -R68, 0x10, RZ ;  /* 0x00000010440c7810 */ /* 0x000fe40007ffe1ff */
[----:B------:R-:W3:Y:S02]  /*ba40*/  LDL.64 R234, [R1+0x18] ;  /* 0x0000180001ea7983 */ /* 0x000ee40000100a00 */
[----:B------:R-:W-:Y:S02]  /*ba50*/  LOP3.LUT R12, R12, 0xf, RZ, 0xc0, !PT ;  /* 0x0000000f0c0c7812 */ /* 0x000fe400078ec0ff */
[----:B------:R-:W5:Y:S04]  /*ba60*/  LDL R228, [R1+0x20] ;  /* 0x0000200001e47983 */ /* 0x000f680000100800 */
[----:B------:R-:W4:Y:S01]  /*ba70*/  S2R R229, SR_CTAID.Y ;  /* 0x0000000000e57919 */ /* 0x000f220000002600 */
[----:B--2---:R-:W-:Y:S05]  /*ba80*/  IMAD R2, R218, 0x60, R2 ;  /* 0x00000060da027824 */ /* 0x004fea00078e0202 */
[----:B------:R-:W-:Y:S05]  /*ba90*/  IADD3 R2, R2, -0x60, R231 ;  /* 0xffffffa002027810 */ /* 0x000fea0007ffe0e7 */
[----:B------:R-:W-:Y:S04]  /*baa0*/  @P5 IMAD.HI.U32 R3, R2, c[0x0][0x2bc], RZ ;  /* 0x0000af0002035a27 */ /* 0x000fe800078e00ff */
[----:B----4-:R-:W-:Y:S01]  /*bab0*/  IMAD.MOV.U32 R0, RZ, RZ, R2 ;  /* 0x000000ffff007224 */ /* 0x010fe200078e0002 */
[----:B------:R-:W-:Y:S04]  /*bac0*/  @P5 SHF.R.U32.HI R0, RZ, c[0x0][0x2c0], R3 ;  /* 0x0000b000ff005a19 */ /* 0x000fe80000011603 */
[C---:B---3--:R-:W-:Y:S01]  /*bad0*/  @!P1 IADD3 R3, P0, R0.reuse, R234, RZ ;  /* 0x000000ea00039210 */ /* 0x048fe20007f1e0ff */
[----:B------:R-:W-:Y:S03]  /*bae0*/  IMAD.WIDE.U32 R234, R229, c[0x0][0x1e8], RZ ;  /* 0x00007a00e5ea7a25 */ /* 0x000fe600078e00ff */
[----:B-----5:R-:W-:Y:S01]  /*baf0*/  @!P1 LEA.HI.X.SX32 R5, R0, R228, 0x1, P0 ;  /* 0x000000e400059211 */ /* 0x020fe200000f0eff */
        /* <DEDUP_REMOVED lines=48> */
.L_x_271:
[----:B--234-:R-:W-:Y:S01]  /*be00*/  FMNMX.FTZ R0, R132, R69, !PT ;  /* 0x0000004584007209 */ /* 0x01cfe20007810000 */
        /* <DEDUP_REMOVED lines=19> */
[----:B-1----:R-:W-:Y:S01]  /*bf40*/  FMNMX.FTZ R0, R146, R0, !PT ;  /* 0x0000000092007209 */ /* 0x002fe20007810000 */
        /* <DEDUP_REMOVED lines=27> */
[----:B------:R-:W-:Y:S04]  /*c100*/  FMNMX.FTZ R0, R190, R0, !PT ;  /* 0x00000000be007209 */ /* 0x000fe80007810000 */
[----:B------:R-:W-:Y:S02]  /*c110*/  FMNMX.FTZ R68, R224, R0, !PT ;  /* 0x00000000e0447209 */ /* 0x000fe40007810000 */
[----:B------:R-:W-:Y:S02]  /*c120*/  FMNMX.FTZ R0, R223, R2, !PT ;  /* 0x00000002df007209 */ /* 0x000fe40007810000 */
[----:B------:R-:W-:Y:S02]  /*c130*/  FMNMX.FTZ R68, R225, R68, !PT ;  /* 0x00000044e1447209 */ /* 0x000fe40007810000 */
[----:B------:R-:W-:Y:S03]  /*c140*/  FMNMX.FTZ R0, R71, R0, !PT ;  /* 0x0000000047007209 */ /* 0x000fe60007810000 */
[----:B------:R-:W-:Y:S01]  /*c150*/  SHFL.BFLY PT, R3, R68, 0x2, 0x1f ;  /* 0x0c401f0044037f89 */ /* 0x000fe200000e0000 */
[----:B------:R-:W-:Y:S07]  /*c160*/  FMNMX.FTZ R0, R72, R0, !PT ;  /* 0x0000000048007209 */ /* 0x000fee0007810000 */
        /* <DEDUP_REMOVED lines=9> */
[--C-:B------:R-:W-:Y:S02]  /*c200*/  FFMA.FTZ R4, R132, c[0x0][0x2d0], -R144.reuse ;  /* 0x0000b40084047a23 */ /* 0x100fe40000010890 */
[----:B------:R-:W-:Y:S02]  /*c210*/  FMUL.FTZ R0, R2, c[0x0][0x2d0] ;  /* 0x0000b40002007a20 */ /* 0x000fe40000410000 */
[----:B------:R1:W-:Y:S01]  /*c220*/  MUFU.EX2 R245, R4 ;  /* 0x0000000400f57308 */ /* 0x0003e20000000800 */
[----:B------:R-:W-:Y:S02]  /*c230*/  FMUL.FTZ R69, R3, c[0x0][0x2d0] ;  /* 0x0000b40003457a20 */ /* 0x000fe40000410000 */
[--C-:B------:R-:W-:Y:S02]  /*c240*/  FFMA.FTZ R32, R74, c[0x0][0x2d0], -R144.reuse ;  /* 0x0000b4004a207a23 */ /* 0x100fe40000010890 */
[--C-:B------:R-:W-:Y:S02]  /*c250*/  FFMA.FTZ R8, R138, c[0x0][0x2d0], -R69.reuse ;  /* 0x0000b4008a087a23 */ /* 0x100fe40000010845 */
[--C-:B------:R-:W-:Y:S02]  /*c260*/  FFMA.FTZ R6, R134, c[0x0][0x2d0], -R69.reuse ;  /* 0x0000b40086067a23 */ /* 0x100fe40000010845 */
[--C-:B------:R-:W-:Y:S01]  /*c270*/  FFMA.FTZ R40, R139, c[0x0][0x2d0], -R69.reuse ;  /* 0x0000b4008b287a23 */ /* 0x100fe20000010845 */
[----:B------:R2:W3:Y:S01]  /*c280*/  MUFU.EX2 R2, R0 ;  /* 0x0000000000027308 */ /* 0x0004e20000000800 */
[--C-:B------:R-:W-:Y:S02]  /*c290*/  FFMA.FTZ R48, R141, c[0x0][0x2d0], -R144.reuse ;  /* 0x0000b4008d307a23 */ /* 0x100fe40000010890 */
[--C-:B------:R-:W-:Y:S07]  /*c2a0*/  FFMA.FTZ R71, R71, c[0x0][0x2d0], -R69.reuse ;  /* 0x0000b40047477a23 */ /* 0x100fee0000010845 */
[----:B------:R4:W-:Y:S01]  /*c2b0*/  MUFU.EX2 R243, R8 ;  /* 0x0000000800f37308 */ /* 0x0009e20000000800 */
[----:B-1----:R-:W-:Y:S09]  /*c2c0*/  FFMA.FTZ R4, R137, c[0x0][0x2d0], -R144 ;  /* 0x0000b40089047a23 */ /* 0x002ff20000010890 */
[----:B------:R1:W-:Y:S01]  /*c2d0*/  MUFU.EX2 R248, R4 ;  /* 0x0000000400f87308 */ /* 0x0003e20000000800 */
[----:B--2---:R-:W-:Y:S02]  /*c2e0*/  FADD.FTZ R0, -R3, R70 ;  /* 0x0000004603007221 */ /* 0x004fe40000010100 */
[----:B---3--:R-:W-:Y:S02]  /*c2f0*/  FMUL.FTZ R5, R2, R77 ;  /* 0x0000004d02057220 */ /* 0x008fe40000410000 */
[----:B------:R-:W-:Y:S05]  /*c300*/  FMUL.FTZ R0, R0, c[0x0][0x2d0] ;  /* 0x0000b40000007a20 */ /* 0x000fea0000410000 */
[----:B------:R-:W2:Y:S01]  /*c310*/  MUFU.EX2 R244, R6 ;  /* 0x0000000600f47308 */ /* 0x000ea20000000800 */
[C---:B------:R-:W-:Y:S02]  /*c320*/  FMUL.FTZ R9, R2.reuse, R81 ;  /* 0x0000005102097220 */ /* 0x040fe40000410000 */
[C---:B------:R-:W-:Y:S02]  /*c330*/  FMUL.FTZ R16, R2.reuse, R88 ;  /* 0x0000005802107220 */ /* 0x040fe40000410000 */
[C---:B----4-:R-:W-:Y:S02]  /*c340*/  FMUL.FTZ R8, R2.reuse, R80 ;  /* 0x0000005002087220 */ /* 0x050fe40000410000 */
[----:B------:R-:W-:Y:S02]  /*c350*/  FMUL.FTZ R17, R2, R89 ;  /* 0x0000005902117220 */ /* 0x000fe40000410000 */
[--C-:B------:R-:W-:Y:S01]  /*c360*/  FFMA.FTZ R70, R142, c[0x0][0x2d0], -R144.reuse ;  /* 0x0000b4008e467a23 */ /* 0x100fe20000010890 */
[----:B------:R-:W3:Y:S01]  /*c370*/  MUFU.EX2 R0, R0 ;  /* 0x0000000000007308 */ /* 0x000ee20000000800 */
[C---:B------:R-:W-:Y:S02]  /*c380*/  FMUL.FTZ R24, R2.reuse, R96 ;  /* 0x0000006002187220 */ /* 0x040fe40000410000 */
[C---:B------:R-:W-:Y:S02]  /*c390*/  FMUL.FTZ R25, R2.reuse, R97 ;  /* 0x0000006102197220 */ /* 0x040fe40000410000 */
[--C-:B-1----:R-:W-:Y:S02]  /*c3a0*/  FFMA.FTZ R4, R135, c[0x0][0x2d0], -R144.reuse ;  /* 0x0000b40087047a23 */ /* 0x102fe40000010890 */
[C---:B------:R-:W-:Y:S02]  /*c3b0*/  FMUL.FTZ R33, R2.reuse, R105 ;  /* 0x0000006902217220 */ /* 0x040fe40000410000 */
[C---:B------:R-:W-:Y:S01]  /*c3c0*/  FMUL.FTZ R41, R2.reuse, R113 ;  /* 0x0000007102297220 */ /* 0x040fe20000410000 */
[----:B------:R1:W-:Y:S01]  /*c3d0*/  MUFU.EX2 R247, R4 ;  /* 0x0000000400f77308 */ /* 0x0003e20000000800 */
[C---:B------:R-:W-:Y:S02]  /*c3e0*/  FMUL.FTZ R49, R2.reuse, R121 ;  /* 0x0000007902317220 */ /* 0x040fe40000410000 */
[C---:B------:R-:W-:Y:S01]  /*c3f0*/  FMUL.FTZ R52, R2.reuse, R52 ;  /* 0x0000003402347220 */ /* 0x040fe20000410000 */
[----:B--2---:R-:W-:Y:S01]  /*c400*/  F2FP.PACK_AB R77, R243, R244 ;  /* 0x000000f4f34d723e */ /* 0x004fe200000000ff */
[C---:B------:R-:W-:Y:S02]  /*c410*/  FMUL.FTZ R53, R2.reuse, R53 ;  /* 0x0000003502357220 */ /* 0x040fe40000410000 */
[C---:B------:R-:W-:Y:S02]  /*c420*/  FMUL.FTZ R56, R2.reuse, R56 ;  /* 0x0000003802387220 */ /* 0x040fe40000410000 */
[C---:B------:R-:W-:Y:S01]  /*c430*/  FMUL.FTZ R57, R2.reuse, R57 ;  /* 0x0000003902397220 */ /* 0x040fe20000410000 */
[----:B------:R2:W-:Y:S01]  /*c440*/  MUFU.EX2 R235, R70 ;  /* 0x0000004600eb7308 */ /* 0x0005e20000000800 */
[C---:B------:R-:W-:Y:S02]  /*c450*/  FMUL.FTZ R60, R2.reuse, R60 ;  /* 0x0000003c023c7220 */ /* 0x040fe40000410000 */
[----:B------:R-:W-:Y:S02]  /*c460*/  FMUL.FTZ R61, R2, R61 ;  /* 0x0000003d023d7220 */ /* 0x000fe40000410000 */
[C---:B---3--:R-:W-:Y:S02]  /*c470*/  FMUL.FTZ R6, R0.reuse, R78 ;  /* 0x0000004e00067220 */ /* 0x048fe40000410000 */
[C---:B------:R-:W-:Y:S02]  /*c480*/  FMUL.FTZ R7, R0.reuse, R79 ;  /* 0x0000004f00077220 */ /* 0x040fe40000410000 */
[C---:B------:R-:W-:Y:S01]  /*c490*/  FMUL.FTZ R10, R0.reuse, R82 ;  /* 0x00000052000a7220 */ /* 0x040fe20000410000 */
[----:B------:R3:W-:Y:S01]  /*c4a0*/  MUFU.EX2 R240, R32 ;  /* 0x0000002000f07308 */ /* 0x0007e20000000800 */
[C---:B------:R-:W-:Y:S02]  /*c4b0*/  FMUL.FTZ R11, R0.reuse, R83 ;  /* 0x00000053000b7220 */ /* 0x040fe40000410000 */
[C---:B------:R-:W-:Y:S01]  /*c4c0*/  FMUL.FTZ R18, R0.reuse, R90 ;  /* 0x0000005a00127220 */ /* 0x040fe20000410000 */
[----:B------:R-:W4:Y:S01]  /*c4d0*/  LDSM.16.MT88.4 R80, [R198+0x3100] ;  /* 0x00310000c650783b */ /* 0x000f220000004200 */
[--C-:B-1----:R-:W-:Y:S02]  /*c4e0*/  FFMA.FTZ R4, R73, c[0x0][0x2d0], -R144.reuse ;  /* 0x0000b40049047a23 */ /* 0x102fe40000010890 */
[C---:B------:R-:W-:Y:S02]  /*c4f0*/  FMUL.FTZ R19, R0.reuse, R91 ;  /* 0x0000005b00137220 */ /* 0x040fe40000410000 */
[C---:B------:R-:W-:Y:S01]  /*c500*/  FMUL.FTZ R26, R0.reuse, R98 ;  /* 0x00000062001a7220 */ /* 0x040fe20000410000 */
[----:B------:R1:W5:Y:S01]  /*c510*/  MUFU.EX2 R246, R4 ;  /* 0x0000000400f67308 */ /* 0x0003620000000800 */
[C---:B------:R-:W-:Y:S01]  /*c520*/  FMUL.FTZ R27, R0.reuse, R99 ;  /* 0x00000063001b7220 */ /* 0x040fe20000410000 */
[----:B------:R-:W-:Y:S01]  /*c530*/  LDSM.16.MT88.4 R88, [R200+0x3100] ;  /* 0x00310000c858783b */ /* 0x000fe20000004200 */
[C---:B------:R-:W-:Y:S02]  /*c540*/  FMUL.FTZ R34, R0.reuse, R106 ;  /* 0x0000006a00227220 */ /* 0x040fe40000410000 */
[--C-:B--2---:R-:W-:Y:S02]  /*c550*/  FFMA.FTZ R70, R143, c[0x0][0x2d0], -R69.reuse ;  /* 0x0000b4008f467a23 */ /* 0x104fe40000010845 */
[C---:B------:R-:W-:Y:S02]  /*c560*/  FMUL.FTZ R35, R0.reuse, R107 ;  /* 0x0000006b00237220 */ /* 0x040fe40000410000 */
[C---:B------:R-:W-:Y:S01]  /*c570*/  FMUL.FTZ R42, R0.reuse, R114 ;  /* 0x00000072002a7220 */ /* 0x040fe20000410000 */
[----:B------:R2:W-:Y:S01]  /*c580*/  MUFU.EX2 R234, R70 ;  /* 0x0000004600ea7308 */ /* 0x0005e20000000800 */
[C---:B------:R-:W-:Y:S01]  /*c590*/  FMUL.FTZ R43, R0.reuse, R115 ;  /* 0x00000073002b7220 */ /* 0x040fe20000410000 */
[----:B------:R-:W-:Y:S01]  /*c5a0*/  LDSM.16.MT88.4 R96, [R200+0x900] ;  /* 0x00090000c860783b */ /* 0x000fe20000004200 */
[----:B------:R-:W-:Y:S02]  /*c5b0*/  FMUL.FTZ R50, R0, R122 ;  /* 0x0000007a00327220 */ /* 0x000fe40000410000 */
[----:B---3--:R-:W-:Y:S02]  /*c5c0*/  FMUL.FTZ R32, R2, R104 ;  /* 0x0000006802207220 */ /* 0x008fe40000410000 */
[C---:B------:R-:W-:Y:S02]  /*c5d0*/  FMUL.FTZ R51, R0.reuse, R123 ;  /* 0x0000007b00337220 */ /* 0x040fe40000410000 */
[C---:B------:R-:W-:Y:S01]  /*c5e0*/  FMUL.FTZ R54, R0.reuse, R54 ;  /* 0x0000003600367220 */ /* 0x040fe20000410000 */
[----:B------:R3:W-:Y:S01]  /*c5f0*/  MUFU.EX2 R238, R40 ;  /* 0x0000002800ee7308 */ /* 0x0007e20000000800 */
[----:B------:R-:W-:Y:S01]  /*c600*/  LDSM.16.MT88.4 R104, [R201+0x2900] ;  /* 0x00290000c968783b */ /* 0x000fe20000004200 */
[----:B------:R-:W-:Y:S02]  /*c610*/  FMUL.FTZ R55, R0, R55 ;  /* 0x0000003700377220 */ /* 0x000fe40000410000 */
[--C-:B-1----:R-:W-:Y:S01]  /*c620*/  FFMA.FTZ R4, R133, c[0x0][0x2d0], -R69.reuse ;  /* 0x0000b40085047a23 */ /* 0x102fe20000010845 */
[----:B-----5:R-:W-:Y:S01]  /*c630*/  F2FP.PACK_AB R78, R246, R247 ;  /* 0x000000f7f64e723e */ /* 0x020fe200000000ff */
[C---:B------:R-:W-:Y:S02]  /*c640*/  FMUL.FTZ R58, R0.reuse, R58 ;  /* 0x0000003a003a7220 */ /* 0x040fe40000410000 */
[C---:B------:R-:W-:Y:S02]  /*c650*/  FMUL.FTZ R59, R0.reuse, R59 ;  /* 0x0000003b003b7220 */ /* 0x040fe40000410000 */
[----:B------:R1:W-:Y:S01]  /*c660*/  MUFU.EX2 R242, R4 ;  /* 0x0000000400f27308 */ /* 0x0003e20000000800 */
[C---:B------:R-:W-:Y:S02]  /*c670*/  FMUL.FTZ R62, R0.reuse, R62 ;  /* 0x0000003e003e7220 */ /* 0x040fe40000410000 */
[----:B------:R-:W-:Y:S02]  /*c680*/  FMUL.FTZ R63, R0, R63 ;  /* 0x0000003f003f7220 */ /* 0x000fe40000410000 */
[--C-:B--2---:R-:W-:Y:S02]  /*c690*/  FFMA.FTZ R70, R145, c[0x0][0x2d0], -R69.reuse ;  /* 0x0000b40091467a23 */ /* 0x104fe40000010845 */
[C---:B------:R-:W-:Y:S02]  /*c6a0*/  FMUL.FTZ R64, R2.reuse, R64 ;  /* 0x0000004002407220 */ /* 0x040fe40000410000 */
[----:B------:R-:W-:Y:S01]  /*c6b0*/  FMUL.FTZ R65, R2, R65 ;  /* 0x0000004102417220 */ /* 0x000fe20000410000 */
[----:B------:R2:W-:Y:S01]  /*c6c0*/  MUFU.EX2 R233, R70 ;  /* 0x0000004600e97308 */ /* 0x0005e20000000800 */
[C---:B------:R-:W-:Y:S02]  /*c6d0*/  FMUL.FTZ R66, R0.reuse, R66 ;  /* 0x0000004200427220 */ /* 0x040fe40000410000 */
[----:B------:R-:W-:Y:S02]  /*c6e0*/  FMUL.FTZ R67, R0, R67 ;  /* 0x0000004300437220 */ /* 0x000fe40000410000 */
[----:B---3--:R-:W-:Y:S02]  /*c6f0*/  FMUL.FTZ R40, R2, R112 ;  /* 0x0000007002287220 */ /* 0x008fe40000410000 */
[----:B------:R-:W-:Y:S03]  /*c700*/  LDSM.16.MT88.4 R112, [R197+0x5900] ;  /* 0x00590000c570783b */ /* 0x000fe60000004200 */
[----:B------:R3:W-:Y:S01]  /*c710*/  MUFU.EX2 R236, R48 ;  /* 0x0000003000ec7308 */ /* 0x0007e20000000800 */
[--C-:B-1----:R-:W-:Y:S09]  /*c720*/  FFMA.FTZ R4, R136, c[0x0][0x2d0], -R69.reuse ;  /* 0x0000b40088047a23 */ /* 0x102ff20000010845 */
[----:B------:R-:W1:Y:S01]  /*c730*/  MUFU.EX2 R241, R4 ;  /* 0x0000000400f17308 */ /* 0x000e620000000800 */
[--C-:B--2---:R-:W-:Y:S09]  /*c740*/  FFMA.FTZ R70, R146, c[0x0][0x2d0], -R144.reuse ;  /* 0x0000b40092467a23 */ /* 0x104ff20000010890 */
[----:B------:R-:W-:Y:S01]  /*c750*/  MUFU.EX2 R71, R71 ;  /* 0x0000004700477308 */ /* 0x000fe20000000800 */
[C---:B---3--:R-:W-:Y:S02]  /*c760*/  FMUL.FTZ R48, R2.reuse, R120 ;  /* 0x0000007802307220 */ /* 0x048fe40000410000 */
[----:B------:R-:W-:Y:S01]  /*c770*/  LDSM.16.MT88.4 R120, [R198+0x5900] ;  /* 0x00590000c678783b */ /* 0x000fe20000004200 */
[----:B-1----:R-:W-:Y:S01]  /*c780*/  F2FP.PACK_AB R79, R241, R242 ;  /* 0x000000f2f14f723e */ /* 0x002fe200000000ff */
[----:B------:R-:W-:Y:S01]  /*c790*/  FMUL.FTZ R4, R2, R76 ;  /* 0x0000004c02047220 */ /* 0x000fe20000410000 */
[----:B------:R-:W-:Y:S07]  /*c7a0*/  F2FP.PACK_AB R76, R248, R245 ;  /* 0x000000f5f84c723e */ /* 0x000fee00000000ff */
[C---:B------:R-:W-:Y:S07]  /*c7b0*/  HMMA.16816.F32 R4, R76.reuse, R12, R4 ;  /* 0x0000000c4c04723c */ /* 0x040fee0000001804 */
[C---:B------:R-:W-:Y:S01]  /*c7c0*/  FMUL.FTZ R12, R2.reuse, R84 ;  /* 0x00000054020c7220 */ /* 0x040fe20000410000 */
[C---:B------:R-:W-:Y:S04]  /*c7d0*/  HMMA.16816.F32 R8, R76.reuse, R14, R8 ;  /* 0x0000000e4c08723c */ /* 0x040fe80000001808 */
[----:B------:R-:W-:Y:S03]  /*c7e0*/  FMUL.FTZ R13, R2, R85 ;  /* 0x00000055020d7220 */ /* 0x000fe60000410000 */
[C---:B------:R-:W-:Y:S02]  /*c7f0*/  FMUL.FTZ R14, R0.reuse, R86 ;  /* 0x00000056000e7220 */ /* 0x040fe40000410000 */
[----:B------:R-:W-:Y:S02]  /*c800*/  FMUL.FTZ R15, R0, R87 ;  /* 0x00000057000f7220 */ /* 0x000fe40000410000 */
[----:B------:R-:W1:Y:S05]  /*c810*/  LDSM.16.MT88.4 R84, [R201+0x3100] ;  /* 0x00310000c954783b */ /* 0x000e6a0000004200 */
[C---:B------:R-:W-:Y:S07]  /*c820*/  HMMA.16816.F32 R12, R76.reuse, R20, R12 ;  /* 0x000000144c0c723c */ /* 0x040fee000000180c */
        /* <DEDUP_REMOVED lines=14> */
[----:B------:R-:W-:Y:S01]  /*c910*/  FFMA.FTZ R36, R75, c[0x0][0x2d0], -R144 ;  /* 0x0000b4004b247a23 */ /* 0x000fe20000010890 */
[C---:B------:R-:W-:Y:S03]  /*c920*/  HMMA.16816.F32 R32, R76.reuse, R38, R32 ;  /* 0x000000264c20723c */ /* 0x040fe60000001820 */
[----:B------:R2:W3:Y:S01]  /*c930*/  MUFU.EX2 R239, R36 ;  /* 0x0000002400ef7308 */ /* 0x0004e20000000800 */
[----:B------:R-:W-:Y:S03]  /*c940*/  FMUL.FTZ R37, R2, R109 ;  /* 0x0000006d02257220 */ /* 0x000fe60000410000 */
[C---:B------:R-:W-:Y:S02]  /*c950*/  FMUL.FTZ R38, R0.reuse, R110 ;  /* 0x0000006e00267220 */ /* 0x040fe40000410000 */
[----:B------:R-:W-:Y:S03]  /*c960*/  FMUL.FTZ R39, R0, R111 ;  /* 0x0000006f00277220 */ /* 0x000fe60000410000 */
[C---:B--2---:R-:W-:Y:S02]  /*c970*/  FMUL.FTZ R36, R2.reuse, R108 ;  /* 0x0000006c02247220 */ /* 0x044fe40000410000 */
[----:B------:R-:W-:Y:S05]  /*c980*/  LDSM.16.MT88.4 R108, [R200+0x2900] ;  /* 0x00290000c86c783b */ /* 0x000fea0000004200 */
[C---:B------:R-:W-:Y:S07]  /*c990*/  HMMA.16816.F32 R36, R76.reuse, R44, R36 ;  /* 0x0000002c4c24723c */ /* 0x040fee0000001824 */
[----:B------:R-:W-:Y:S01]  /*c9a0*/  FMUL.FTZ R45, R2, R117 ;  /* 0x00000075022d7220 */ /* 0x000fe20000410000 */
[C---:B------:R-:W-:Y:S04]  /*c9b0*/  HMMA.16816.F32 R40, R76.reuse, R46, R40 ;  /* 0x0000002e4c28723c */ /* 0x040fe80000001828 */
[----:B------:R-:W-:Y:S03]  /*c9c0*/  FFMA.FTZ R44, R140, c[0x0][0x2d0], -R69 ;  /* 0x0000b4008c2c7a23 */ /* 0x000fe60000010845 */
[C---:B------:R-:W-:Y:S01]  /*c9d0*/  FMUL.FTZ R47, R0.reuse, R119 ;  /* 0x00000077002f7220 */ /* 0x040fe20000410000 */
[----:B------:R2:W5:Y:S01]  /*c9e0*/  MUFU.EX2 R237, R44 ;  /* 0x0000002c00ed7308 */ /* 0x0005620000000800 */
[C---:B------:R-:W-:Y:S03]  /*c9f0*/  FMUL.FTZ R46, R0.reuse, R118 ;  /* 0x00000076002e7220 */ /* 0x040fe60000410000 */
[----:B------:R-:W-:Y:S04]  /*ca00*/  FFMA.FTZ R0, R0, R250, R244 ;  /* 0x000000fa00007223 */ /* 0x000fe800000100f4 */
[----:B------:R-:W-:Y:S02]  /*ca10*/  FADD.FTZ R0, R243, R0 ;  /* 0x00000000f3007221 */ /* 0x000fe40000010000 */
[----:B------:R1:W-:Y:S02]  /*ca20*/  MUFU.EX2 R119, R70 ;  /* 0x0000004600777308 */ /* 0x0003e40000000800 */
[----:B------:R-:W-:Y:S04]  /*ca30*/  FADD.FTZ R0, R242, R0 ;  /* 0x00000000f2007221 */ /* 0x000fe80000010000 */
[----:B------:R-:W-:Y:S02]  /*ca40*/  FADD.FTZ R0, R241, R0 ;  /* 0x00000000f1007221 */ /* 0x000fe40000010000 */
[C---:B--2---:R-:W-:Y:S02]  /*ca50*/  FMUL.FTZ R44, R2.reuse, R116 ;  /* 0x00000074022c7220 */ /* 0x044fe40000410000 */
[----:B------:R-:W-:Y:S04]  /*ca60*/  FFMA.FTZ R2, R2, R249, R245 ;  /* 0x000000f902027223 */ /* 0x000fe800000100f5 */
[----:B------:R-:W-:Y:S01]  /*ca70*/  FADD.FTZ R2, R248, R2 ;  /* 0x00000002f8027221 */ /* 0x000fe20000010000 */
[C---:B----4-:R-:W-:Y:S03]  /*ca80*/  HMMA.16816.F32 R44, R76.reuse, R80, R44 ;  /* 0x000000504c2c723c */ /* 0x050fe6000000182c */
[--C-:B-1----:R-:W-:Y:S04]  /*ca90*/  FFMA.FTZ R70, R147, c[0x0][0x2d0], -R144.reuse ;  /* 0x0000b40093467a23 */ /* 0x102fe80000010890 */
[----:B------:R1:W2:Y:S01]  /*caa0*/  MUFU.EX2 R230, R70 ;  /* 0x0000004600e67308 */ /* 0x0002a20000000800 */
[C---:B------:R-:W-:Y:S01]  /*cab0*/  HMMA.16816.F32 R48, R76.reuse, R82, R48 ;  /* 0x000000524c30723c */ /* 0x040fe20000001830 */
[----:B------:R-:W4:Y:S07]  /*cac0*/  LDSM.16.MT88.4 R80, [R197+0x900] ;  /* 0x00090000c550783b */ /* 0x000f2e0000004200 */
[C---:B------:R-:W-:Y:S08]  /*cad0*/  HMMA.16816.F32 R52, R76.reuse, R84, R52 ;  /* 0x000000544c34723c */ /* 0x040ff00000001834 */
[C---:B------:R-:W-:Y:S01]  /*cae0*/  HMMA.16816.F32 R56, R76.reuse, R86, R56 ;  /* 0x000000564c38723c */ /* 0x040fe20000001838 */
[----:B------:R-:W2:Y:S03]  /*caf0*/  LDSM.16.MT88.4 R84, [R198+0x900] ;  /* 0x00090000c654783b */ /* 0x000ea60000004200 */
[--C-:B-1----:R-:W-:Y:S04]  /*cb00*/  FFMA.FTZ R70, R148, c[0x0][0x2d0], -R69.reuse ;  /* 0x0000b40094467a23 */ /* 0x102fe80000010845 */
[C---:B------:R-:W-:Y:S01]  /*cb10*/  HMMA.16816.F32 R60, R76.reuse, R88, R60 ;  /* 0x000000584c3c723c */ /* 0x040fe2000000183c */
[----:B------:R1:W-:Y:S07]  /*cb20*/  MUFU.EX2 R118, R70 ;  /* 0x0000004600767308 */ /* 0x0003ee0000000800 */
[----:B------:R-:W-:Y:S01]  /*cb30*/  HMMA.16816.F32 R64, R76, R90, R64 ;  /* 0x0000005a4c40723c */ /* 0x000fe20000001840 */
[----:B------:R-:W2:Y:S06]  /*cb40*/  LDSM.16.MT88.4 R88, [R197+0x3900] ;  /* 0x00390000c558783b */ /* 0x000eac0000004200 */
[----:B---3--:R-:W-:Y:S02]  /*cb50*/  F2FP.PACK_AB R76, R239, R240 ;  /* 0x000000f0ef4c723e */ /* 0x008fe400000000ff */
[----:B-----5:R-:W-:Y:S03]  /*cb60*/  F2FP.PACK_AB R77, R237, R238 ;  /* 0x000000eeed4d723e */ /* 0x020fe600000000ff */
[----:B------:R-:W-:Y:S02]  /*cb70*/  F2FP.PACK_AB R78, R235, R236 ;  /* 0x000000eceb4e723e */ /* 0x000fe400000000ff */
[----:B------:R-:W-:Y:S01]  /*cb80*/  F2FP.PACK_AB R79, R233, R234 ;  /* 0x000000eae94f723e */ /* 0x000fe200000000ff */
[--C-:B-1----:R-:W-:Y:S06]  /*cb90*/  FFMA.FTZ R70, R149, c[0x0][0x2d0], -R69.reuse ;  /* 0x0000b40095467a23 */ /* 0x102fec0000010845 */
[C---:B----4-:R-:W-:Y:S01]  /*cba0*/  HMMA.16816.F32 R4, R76.reuse, R80, R4 ;  /* 0x000000504c04723c */ /* 0x050fe20000001804 */
[----:B------:R1:W3:Y:S07]  /*cbb0*/  MUFU.EX2 R117, R70 ;  /* 0x0000004600757308 */ /* 0x0002ee0000000800 */
[C---:B------:R-:W-:Y:S01]  /*cbc0*/  HMMA.16816.F32 R8, R76.reuse, R82, R8 ;  /* 0x000000524c08723c */ /* 0x040fe20000001808 */
[----:B------:R-:W4:Y:S07]  /*cbd0*/  LDSM.16.MT88.4 R80, [R198+0x3900] ;  /* 0x00390000c650783b */ /* 0x000f2e0000004200 */
[C---:B--2---:R-:W-:Y:S08]  /*cbe0*/  HMMA.16816.F32 R12, R76.reuse, R84, R12 ;  /* 0x000000544c0c723c */ /* 0x044ff0000000180c */
[C---:B------:R-:W-:Y:S01]  /*cbf0*/  HMMA.16816.F32 R16, R76.reuse, R86, R16 ;  /* 0x000000564c10723c */ /* 0x040fe20000001810 */
[----:B------:R-:W2:Y:S03]  /*cc00*/  LDSM.16.MT88.4 R84, [R201+0x3900] ;  /* 0x00390000c954783b */ /* 0x000ea60000004200 */
[--C-:B-1----:R-:W-:Y:S04]  /*cc10*/  FFMA.FTZ R70, R156, c[0x0][0x2d0], -R144.reuse ;  /* 0x0000b4009c467a23 */ /* 0x102fe80000010890 */
[C---:B------:R-:W-:Y:S01]  /*cc20*/  HMMA.16816.F32 R20, R76.reuse, R92, R20 ;  /* 0x0000005c4c14723c */ /* 0x040fe20000001814 */
[----:B------:R1:W-:Y:S07]  /*cc30*/  MUFU.EX2 R116, R70 ;  /* 0x0000004600747308 */ /* 0x0003ee0000000800 */
[C---:B------:R-:W-:Y:S01]  /*cc40*/  HMMA.16816.F32 R24, R76.reuse, R94, R24 ;  /* 0x0000005e4c18723c */ /* 0x040fe20000001818 */
[----:B------:R-:W5:Y:S07]  /*cc50*/  LDSM.16.MT88.4 R92, [R200+0x3900] ;  /* 0x00390000c85c783b */ /* 0x000f6e0000004200 */
[C---:B------:R-:W-:Y:S08]  /*cc60*/  HMMA.16816.F32 R28, R76.reuse, R96, R28 ;  /* 0x000000604c1c723c */ /* 0x040ff0000000181c */
[C---:B------:R-:W-:Y:S01]  /*cc70*/  HMMA.16816.F32 R32, R76.reuse, R98, R32 ;  /* 0x000000624c20723c */ /* 0x040fe20000001820 */
[----:B------:R-:W-:Y:S03]  /*cc80*/  LDSM.16.MT88.4 R96, [R200+0x4100] ;  /* 0x00410000c860783b */ /* 0x000fe60000004200 */
[--C-:B-1----:R-:W-:Y:S04]  /*cc90*/  FFMA.FTZ R70, R150, c[0x0][0x2d0], -R144.reuse ;  /* 0x0000b40096467a23 */ /* 0x102fe80000010890 */
[C---:B------:R-:W-:Y:S01]  /*cca0*/  HMMA.16816.F32 R36, R76.reuse, R88, R36 ;  /* 0x000000584c24723c */ /* 0x040fe20000001824 */
[----:B------:R1:W1:Y:S07]  /*ccb0*/  MUFU.EX2 R229, R70 ;  /* 0x0000004600e57308 */ /* 0x00026e0000000800 */
[C---:B------:R-:W-:Y:S01]  /*ccc0*/  HMMA.16816.F32 R40, R76.reuse, R90, R40 ;  /* 0x0000005a4c28723c */ /* 0x040fe20000001828 */
[----:B------:R-:W-:Y:S07]  /*ccd0*/  LDSM.16.MT88.4 R88, [R198+0x1100] ;  /* 0x00110000c658783b */ /* 0x000fee0000004200 */
[C---:B----4-:R-:W-:Y:S08]  /*cce0*/  HMMA.16816.F32 R44, R76.reuse, R80, R44 ;  /* 0x000000504c2c723c */ /* 0x050ff0000000182c */
[C---:B------:R-:W-:Y:S01]  /*ccf0*/  HMMA.16816.F32 R48, R76.reuse, R82, R48 ;  /* 0x000000524c30723c */ /* 0x040fe20000001830 */
[----:B------:R-:W4:Y:S03]  /*cd00*/  LDSM.16.MT88.4 R80, [R197+0x1100] ;  /* 0x00110000c550783b */ /* 0x000f260000004200 */
[--C-:B-1----:R-:W-:Y:S04]  /*cd10*/  FFMA.FTZ R70, R151, c[0x0][0x2d0], -R69.reuse ;  /* 0x0000b40097467a23 */ /* 0x102fe80000010845 */
[C---:B--2---:R-:W-:Y:S01]  /*cd20*/  HMMA.16816.F32 R52, R76.reuse, R84, R52 ;  /* 0x000000544c34723c */ /* 0x044fe20000001834 */
[----:B------:R1:W-:Y:S07]  /*cd30*/  MUFU.EX2 R228, R70 ;  /* 0x0000004600e47308 */ /* 0x0003ee0000000800 */
[C---:B------:R-:W-:Y:S01]  /*cd40*/  HMMA.16816.F32 R56, R76.reuse, R86, R56 ;  /* 0x000000564c38723c */ /* 0x040fe20000001838 */
[----:B------:R-:W2:Y:S07]  /*cd50*/  LDSM.16.MT88.4 R84, [R201+0x1100] ;  /* 0x00110000c954783b */ /* 0x000eae0000004200 */
[C---:B-----5:R-:W-:Y:S08]  /*cd60*/  HMMA.16816.F32 R60, R76.reuse, R92, R60 ;  /* 0x0000005c4c3c723c */ /* 0x060ff0000000183c */
[----:B------:R-:W-:Y:S01]  /*cd70*/  HMMA.16816.F32 R64, R76, R94, R64 ;  /* 0x0000005e4c40723c */ /* 0x000fe20000001840 */
[----:B------:R-:W5:Y:S03]  /*cd80*/  LDSM.16.MT88.4 R92, [R200+0x1100] ;  /* 0x00110000c85c783b */ /* 0x000f660000004200 */
[--C-:B-1----:R-:W-:Y:S03]  /*cd90*/  FFMA.FTZ R70, R157, c[0x0][0x2d0], -R69.reuse ;  /* 0x0000b4009d467a23 */ /* 0x102fe60000010845 */
[----:B------:R-:W-:Y:S01]  /*cda0*/  F2FP.PACK_AB R76, R230, R119 ;  /* 0x00000077e64c723e */ /* 0x000fe200000000ff */
[----:B------:R1:W1:Y:S01]  /*cdb0*/  MUFU.EX2 R227, R70 ;  /* 0x0000004600e37308 */ /* 0x0002620000000800 */
[----:B---3--:R-:W-:Y:S03]  /*cdc0*/  F2FP.PACK_AB R77, R117, R118 ;  /* 0x00000076754d723e */ /* 0x008fe600000000ff */
[----:B------:R-:W-:Y:S01]  /*cdd0*/  F2FP.PACK_AB R78, R229, R116 ;  /* 0x00000074e54e723e */ /* 0x000fe200000000ff */
[--C-:B-1----:R-:W-:Y:S01]  /*cde0*/  FFMA.FTZ R70, R158, c[0x0][0x2d0], -R144.reuse ;  /* 0x0000b4009e467a23 */ /* 0x102fe20000010890 */
[----:B------:R-:W-:Y:S01]  /*cdf0*/  F2FP.PACK_AB R79, R227, R228 ;  /* 0x000000e4e34f723e */ /* 0x000fe200000000ff */
[----:B------:R-:W3:Y:S03]  /*ce00*/  LDL R158, [R1+0xc] ;  /* 0x00000c00019e7983 */ /* 0x000ee60000100800 */
[----:B------:R1:W-:Y:S03]  /*ce10*/  MUFU.EX2 R157, R70 ;  /* 0x00000046009d7308 */ /* 0x0003e60000000800 */
[C---:B----4-:R-:W-:Y:S08]  /*ce20*/  HMMA.16816.F32 R4, R76.reuse, R80, R4 ;  /* 0x000000504c04723c */ /* 0x050ff00000001804 */
[C---:B------:R-:W-:Y:S01]  /*ce30*/  HMMA.16816.F32 R8, R76.reuse, R82, R8 ;  /* 0x000000524c08723c */ /* 0x040fe20000001808 */
[----:B------:R-:W4:Y:S07]  /*ce40*/  LDSM.16.MT88.4 R80, [R197+0x4100] ;  /* 0x00410000c550783b */ /* 0x000f2e0000004200 */
[C---:B------:R-:W-:Y:S04]  /*ce50*/  HMMA.16816.F32 R12, R76.reuse, R88, R12 ;  /* 0x000000584c0c723c */ /* 0x040fe8000000180c */
[--C-:B-1----:R-:W-:Y:S04]  /*ce60*/  FFMA.FTZ R70, R159, c[0x0][0x2d0], -R144.reuse ;  /* 0x0000b4009f467a23 */ /* 0x102fe80000010890 */
[C---:B------:R-:W-:Y:S01]  /*ce70*/  HMMA.16816.F32 R16, R76.reuse, R90, R16 ;  /* 0x0000005a4c10723c */ /* 0x040fe20000001810 */
[----:B------:R1:W1:Y:S01]  /*ce80*/  MUFU.EX2 R156, R70 ;  /* 0x00000046009c7308 */ /* 0x0002620000000800 */
[----:B------:R-:W4:Y:S06]  /*ce90*/  LDSM.16.MT88.4 R88, [R198+0x4100] ;  /* 0x00410000c658783b */ /* 0x000f2c0000004200 */
[C---:B--2---:R-:W-:Y:S08]  /*cea0*/  HMMA.16816.F32 R20, R76.reuse, R84, R20 ;  /* 0x000000544c14723c */ /* 0x044ff00000001814 */
[C---:B------:R-:W-:Y:S01]  /*ceb0*/  HMMA.16816.F32 R24, R76.reuse, R86, R24 ;  /* 0x000000564c18723c */ /* 0x040fe20000001818 */
[----:B------:R-:W2:Y:S07]  /*cec0*/  LDSM.16.MT88.4 R84, [R201+0x4100] ;  /* 0x00410000c954783b */ /* 0x000eae0000004200 */
[C---:B-----5:R-:W-:Y:S04]  /*ced0*/  HMMA.16816.F32 R28, R76.reuse, R92, R28 ;  /* 0x0000005c4c1c723c */ /* 0x060fe8000000181c */
[--C-:B-1----:R-:W-:Y:S04]  /*cee0*/  FFMA.FTZ R70, R160, c[0x0][0x2d0], -R69.reuse ;  /* 0x0000b400a0467a23 */ /* 0x102fe80000010845 */
[C---:B------:R-:W-:Y:S01]  /*cef0*/  HMMA.16816.F32 R32, R76.reuse, R94, R32 ;  /* 0x0000005e4c20723c */ /* 0x040fe20000001820 */
[----:B------:R1:W-:Y:S01]  /*cf00*/  MUFU.EX2 R151, R70 ;  /* 0x0000004600977308 */ /* 0x0003e20000000800 */
[----:B------:R-:W5:Y:S06]  /*cf10*/  LDSM.16.MT88.4 R92, [R197+0x1900] ;  /* 0x00190000c55c783b */ /* 0x000f6c0000004200 */
[C---:B----4-:R-:W-:Y:S08]  /*cf20*/  HMMA.16816.F32 R36, R76.reuse, R80, R36 ;  /* 0x000000504c24723c */ /* 0x050ff00000001824 */
[C---:B------:R-:W-:Y:S01]  /*cf30*/  HMMA.16816.F32 R40, R76.reuse, R82, R40 ;  /* 0x000000524c28723c */ /* 0x040fe20000001828 */
[----:B------:R-:W4:Y:S07]  /*cf40*/  LDSM.16.MT88.4 R80, [R198+0x1900] ;  /* 0x00190000c650783b */ /* 0x000f2e0000004200 */
[C---:B------:R-:W-:Y:S04]  /*cf50*/  HMMA.16816.F32 R44, R76.reuse, R88, R44 ;  /* 0x000000584c2c723c */ /* 0x040fe8000000182c */
[--C-:B-1----:R-:W-:Y:S04]  /*cf60*/  FFMA.FTZ R70, R161, c[0x0][0x2d0], -R69.reuse ;  /* 0x0000b400a1467a23 */ /* 0x102fe80000010845 */
[C---:B------:R-:W-:Y:S01]  /*cf70*/  HMMA.16816.F32 R48, R76.reuse, R90, R48 ;  /* 0x0000005a4c30723c */ /* 0x040fe20000001830 */
[----:B------:R1:W1:Y:S01]  /*cf80*/  MUFU.EX2 R150, R70 ;  /* 0x0000004600967308 */ /* 0x0002620000000800 */
[----:B------:R-:W-:Y:S06]  /*cf90*/  LDSM.16.MT88.4 R88, [R200+0x1900] ;  /* 0x00190000c858783b */ /* 0x000fec0000004200 */
[C---:B--2---:R-:W-:Y:S08]  /*cfa0*/  HMMA.16816.F32 R52, R76.reuse, R84, R52 ;  /* 0x000000544c34723c */ /* 0x044ff00000001834 */
[C---:B------:R-:W-:Y:S01]  /*cfb0*/  HMMA.16816.F32 R56, R76.reuse, R86, R56 ;  /* 0x000000564c38723c */ /* 0x040fe20000001838 */
[----:B------:R-:W2:Y:S07]  /*cfc0*/  LDSM.16.MT88.4 R84, [R201+0x1900] ;  /* 0x00190000c954783b */ /* 0x000eae0000004200 */
[C---:B------:R-:W-:Y:S04]  /*cfd0*/  HMMA.16816.F32 R60, R76.reuse, R96, R60 ;  /* 0x000000604c3c723c */ /* 0x040fe8000000183c */
[--C-:B-1----:R-:W-:Y:S04]  /*cfe0*/  FFMA.FTZ R70, R162, c[0x0][0x2d0], -R144.reuse ;  /* 0x0000b400a2467a23 */ /* 0x102fe80000010890 */
[----:B------:R-:W-:Y:S01]  /*cff0*/  HMMA.16816.F32 R64, R76, R98, R64 ;  /* 0x000000624c40723c */ /* 0x000fe20000001840 */
[----:B------:R1:W-:Y:S01]  /*d000*/  MUFU.EX2 R149, R70 ;  /* 0x0000004600957308 */ /* 0x0003e20000000800 */
[----:B------:R-:W-:Y:S05]  /*d010*/  LDSM.16.MT88.4 R96, [R201+0x4900] ;  /* 0x00490000c960783b */ /* 0x000fea0000004200 */
[----:B------:R-:W-:Y:S02]  /*d020*/  F2FP.PACK_AB R76, R156, R157 ;  /* 0x0000009d9c4c723e */ /* 0x000fe400000000ff */
[----:B------:R-:W-:Y:S03]  /*d030*/  F2FP.PACK_AB R77, R150, R151 ;  /* 0x00000097964d723e */ /* 0x000fe600000000ff */
[--C-:B-1----:R-:W-:Y:S04]  /*d040*/  FFMA.FTZ R70, R163, c[0x0][0x2d0], -R144.reuse ;  /* 0x0000b400a3467a23 */ /* 0x102fe80000010890 */
[----:B------:R1:W1:Y:S02]  /*d050*/  MUFU.EX2 R148, R70 ;  /* 0x0000004600947308 */ /* 0x0002640000000800 */
[--C-:B-1----:R-:W-:Y:S01]  /*d060*/  FFMA.FTZ R70, R164, c[0x0][0x2d0], -R69.reuse ;  /* 0x0000b400a4467a23 */ /* 0x102fe20000010845 */
[----:B------:R-:W-:Y:S07]  /*d070*/  F2FP.PACK_AB R78, R148, R149 ;  /* 0x00000095944e723e */ /* 0x000fee00000000ff */
[----:B------:R1:W-:Y:S02]  /*d080*/  MUFU.EX2 R147, R70 ;  /* 0x0000004600937308 */ /* 0x0003e40000000800 */
[--C-:B-1----:R-:W-:Y:S08]  /*d090*/  FFMA.FTZ R70, R165, c[0x0][0x2d0], -R69.reuse ;  /* 0x0000b400a5467a23 */ /* 0x102ff00000010845 */
[----:B------:R1:W1:Y:S02]  /*d0a0*/  MUFU.EX2 R146, R70 ;  /* 0x0000004600927308 */ /* 0x0002640000000800 */
[--C-:B-1----:R-:W-:Y:S01]  /*d0b0*/  FFMA.FTZ R70, R166, c[0x0][0x2d0], -R144.reuse ;  /* 0x0000b400a6467a23 */ /* 0x102fe20000010890 */
[----:B------:R-:W-:Y:S07]  /*d0c0*/  F2FP.PACK_AB R79, R146, R147 ;  /* 0x00000093924f723e */ /* 0x000fee00000000ff */
[----:B------:R1:W-:Y:S01]  /*d0d0*/  MUFU.EX2 R145, R70 ;  /* 0x0000004600917308 */ /* 0x0003e20000000800 */
[C---:B-----5:R-:W-:Y:S08]  /*d0e0*/  HMMA.16816.F32 R4, R76.reuse, R92, R4 ;  /* 0x0000005c4c04723c */ /* 0x060ff00000001804 */
[C---:B------:R-:W-:Y:S01]  /*d0f0*/  HMMA.16816.F32 R8, R76.reuse, R94, R8 ;  /* 0x0000005e4c08723c */ /* 0x040fe20000001808 */
[----:B------:R-:W5:Y:S07]  /*d100*/  LDSM.16.MT88.4 R92, [R197+0x4900] ;  /* 0x00490000c55c783b */ /* 0x000f6e0000004200 */
[C---:B----4-:R-:W-:Y:S04]  /*d110*/  HMMA.16816.F32 R12, R76.reuse, R80, R12 ;  /* 0x000000504c0c723c */ /* 0x050fe8000000180c */
[--C-:B-1----:R-:W-:Y:S04]  /*d120*/  FFMA.FTZ R70, R167, c[0x0][0x2d0], -R144.reuse ;  /* 0x0000b400a7467a23 */ /* 0x102fe80000010890 */
[C---:B------:R-:W-:Y:S01]  /*d130*/  HMMA.16816.F32 R16, R76.reuse, R82, R16 ;  /* 0x000000524c10723c */ /* 0x040fe20000001810 */
[----:B------:R1:W4:Y:S01]  /*d140*/  MUFU.EX2 R143, R70 ;  /* 0x00000046008f7308 */ /* 0x0003220000000800 */
[----:B------:R-:W4:Y:S06]  /*d150*/  LDSM.16.MT88.4 R80, [R198+0x4900] ;  /* 0x00490000c650783b */ /* 0x000f2c0000004200 */
[C---:B--2---:R-:W-:Y:S08]  /*d160*/  HMMA.16816.F32 R20, R76.reuse, R84, R20 ;  /* 0x000000544c14723c */ /* 0x044ff00000001814 */
[C---:B------:R-:W-:Y:S01]  /*d170*/  HMMA.16816.F32 R24, R76.reuse, R86, R24 ;  /* 0x000000564c18723c */ /* 0x040fe20000001818 */
[----:B------:R-:W2:Y:S07]  /*d180*/  LDSM.16.MT88.4 R84, [R197+0x2100] ;  /* 0x00210000c554783b */ /* 0x000eae0000004200 */
[C---:B------:R-:W-:Y:S04]  /*d190*/  HMMA.16816.F32 R28, R76.reuse, R88, R28 ;  /* 0x000000584c1c723c */ /* 0x040fe8000000181c */
[--C-:B-1----:R-:W-:Y:S04]  /*d1a0*/  FFMA.FTZ R70, R169, c[0x0][0x2d0], -R69.reuse ;  /* 0x0000b400a9467a23 */ /* 0x102fe80000010845 */
[C---:B------:R-:W-:Y:S01]  /*d1b0*/  HMMA.16816.F32 R32, R76.reuse, R90, R32 ;  /* 0x0000005a4c20723c */ /* 0x040fe20000001820 */
[----:B------:R1:W-:Y:S01]  /*d1c0*/  MUFU.EX2 R142, R70 ;  /* 0x00000046008e7308 */ /* 0x0003e20000000800 */
[----:B------:R-:W2:Y:S01]  /*d1d0*/  LDSM.16.MT88.4 R88, [R198+0x2100] ;  /* 0x00210000c658783b */ /* 0x000ea20000004200 */
[----:B---3--:R-:W-:Y:S05]  /*d1e0*/  ISETP.GT.AND P0, PT, R218, R158, PT ;  /* 0x0000009eda00720c */ /* 0x008fea0003f04270 */
[C---:B-----5:R-:W-:Y:S08]  /*d1f0*/  HMMA.16816.F32 R36, R76.reuse, R92, R36 ;  /* 0x0000005c4c24723c */ /* 0x060ff00000001824 */
[C---:B------:R-:W-:Y:S01]  /*d200*/  HMMA.16816.F32 R40, R76.reuse, R94, R40 ;  /* 0x0000005e4c28723c */ /* 0x040fe20000001828 */
[----:B------:R-:W-:Y:S07]  /*d210*/  LDSM.16.MT88.4 R92, [R200+0x2100] ;  /* 0x00210000c85c783b */ /* 0x000fee0000004200 */
[C---:B----4-:R-:W-:Y:S04]  /*d220*/  HMMA.16816.F32 R44, R76.reuse, R80, R44 ;  /* 0x000000504c2c723c */ /* 0x050fe8000000182c */
[--C-:B-1----:R-:W-:Y:S04]  /*d230*/  FFMA.FTZ R70, R170, c[0x0][0x2d0], -R69.reuse ;  /* 0x0000b400aa467a23 */ /* 0x102fe80000010845 */
[C---:B------:R-:W-:Y:S01]  /*d240*/  HMMA.16816.F32 R48, R76.reuse, R82, R48 ;  /* 0x000000524c30723c */ /* 0x040fe20000001830 */
[----:B------:R1:W3:Y:S01]  /*d250*/  MUFU.EX2 R141, R70 ;  /* 0x00000046008d7308 */ /* 0x0002e20000000800 */
[----:B------:R-:W4:Y:S06]  /*d260*/  LDSM.16.MT88.4 R80, [R201+0x2100] ;  /* 0x00210000c950783b */ /* 0x000f2c0000004200 */
        /* <DEDUP_REMOVED lines=8> */
[----:B------:R-:W-:Y:S02]  /*d2f0*/  F2FP.PACK_AB R76, R143, R145 ;  /* 0x000000918f4c723e */ /* 0x000fe400000000ff */
[----:B---3--:R-:W-:Y:S03]  /*d300*/  F2FP.PACK_AB R77, R141, R142 ;  /* 0x0000008e8d4d723e */ /* 0x008fe600000000ff */
        /* <DEDUP_REMOVED lines=10> */
[C---:B--2---:R-:W-:Y:S08]  /*d3b0*/  HMMA.16816.F32 R4, R76.reuse, R84, R4 ;  /* 0x000000544c04723c */ /* 0x044ff00000001804 */
[C---:B------:R-:W-:Y:S01]  /*d3c0*/  HMMA.16816.F32 R8, R76.reuse, R86, R8 ;  /* 0x000000564c08723c */ /* 0x040fe20000001808 */
[----:B------:R-:W2:Y:S07]  /*d3d0*/  LDSM.16.MT88.4 R84, [R197+0x5100] ;  /* 0x00510000c554783b */ /* 0x000eae0000004200 */
[C---:B------:R-:W-:Y:S04]  /*d3e0*/  HMMA.16816.F32 R12, R76.reuse, R88, R12 ;  /* 0x000000584c0c723c */ /* 0x040fe8000000180c */
[--C-:B-1----:R-:W-:Y:S04]  /*d3f0*/  FFMA.FTZ R70, R190, c[0x0][0x2d0], -R144.reuse ;  /* 0x0000b400be467a23 */ /* 0x102fe80000010890 */
[C---:B------:R-:W-:Y:S01]  /*d400*/  HMMA.16816.F32 R16, R76.reuse, R90, R16 ;  /* 0x0000005a4c10723c */ /* 0x040fe20000001810 */
[----:B------:R1:W3:Y:S01]  /*d410*/  MUFU.EX2 R135, R70 ;  /* 0x0000004600877308 */ /* 0x0002e20000000800 */
[----:B------:R-:W5:Y:S06]  /*d420*/  LDSM.16.MT88.4 R88, [R198+0x5100] ;  /* 0x00510000c658783b */ /* 0x000f6c0000004200 */
[C---:B----4-:R-:W-:Y:S08]  /*d430*/  HMMA.16816.F32 R20, R76.reuse, R80, R20 ;  /* 0x000000504c14723c */ /* 0x050ff00000001814 */
[C---:B------:R-:W-:Y:S01]  /*d440*/  HMMA.16816.F32 R24, R76.reuse, R82, R24 ;  /* 0x000000524c18723c */ /* 0x040fe20000001818 */
[----:B------:R-:W4:Y:S07]  /*d450*/  LDSM.16.MT88.4 R80, [R200+0x5100] ;  /* 0x00510000c850783b */ /* 0x000f2e0000004200 */
[C---:B------:R-:W-:Y:S04]  /*d460*/  HMMA.16816.F32 R28, R76.reuse, R92, R28 ;  /* 0x0000005c4c1c723c */ /* 0x040fe8000000181c */
[--C-:B-1----:R-:W-:Y:S01]  /*d470*/  FFMA.FTZ R70, R215, c[0x0][0x2d0], -R69.reuse ;  /* 0x0000b400d7467a23 */ /* 0x102fe20000010845 */
[----:B------:R-:W-:Y:S03]  /*d480*/  IADD3 R215, R218, -0x1, RZ ;  /* 0xffffffffdad77810 */ /* 0x000fe60007ffe0ff */
[C---:B------:R-:W-:Y:S01]  /*d490*/  HMMA.16816.F32 R32, R76.reuse, R94, R32 ;  /* 0x0000005e4c20723c */ /* 0x040fe20000001820 */
[----:B------:R1:W-:Y:S01]  /*d4a0*/  MUFU.EX2 R134, R70 ;  /* 0x0000004600867308 */ /* 0x0003e20000000800 */
[----:B------:R-:W4:Y:S02]  /*d4b0*/  LDSM.16.MT88.4 R92, [R197+0x2900] ;  /* 0x00290000c55c783b */ /* 0x000f240000004200 */
[----:B------:R-:W-:Y:S04]  /*d4c0*/  MOV R218, R215 ;  /* 0x000000d700da7202 */ /* 0x000fe80000000f00 */
[C---:B--2---:R-:W-:Y:S08]  /*d4d0*/  HMMA.16816.F32 R36, R76.reuse, R84, R36 ;  /* 0x000000544c24723c */ /* 0x044ff00000001824 */
[C---:B------:R-:W-:Y:S08]  /*d4e0*/  HMMA.16816.F32 R40, R76.reuse, R86, R40 ;  /* 0x000000564c28723c */ /* 0x040ff00000001828 */
[C---:B-----5:R-:W-:Y:S04]  /*d4f0*/  HMMA.16816.F32 R44, R76.reuse, R88, R44 ;  /* 0x000000584c2c723c */ /* 0x060fe8000000182c */
[--C-:B-1----:R-:W-:Y:S02]  /*d500*/  FFMA.FTZ R70, R223, c[0x0][0x2d0], -R69.reuse ;  /* 0x0000b400df467a23 */ /* 0x102fe40000010845 */
[----:B------:R-:W-:Y:S01]  /*d510*/  FFMA.FTZ R69, R72, c[0x0][0x2d0], -R69 ;  /* 0x0000b40048457a23 */ /* 0x000fe20000010845 */
[----:B---3--:R-:W-:Y:S01]  /*d520*/  F2FP.PACK_AB R72, R135, R136 ;  /* 0x000000888748723e */ /* 0x008fe200000000ff */
[C---:B------:R-:W-:Y:S01]  /*d530*/  HMMA.16816.F32 R48, R76.reuse, R90, R48 ;  /* 0x0000005a4c30723c */ /* 0x040fe20000001830 */
[----:B------:R1:W2:Y:S07]  /*d540*/  MUFU.EX2 R133, R70 ;  /* 0x0000004600857308 */ /* 0x0002ae0000000800 */
[C---:B------:R-:W-:Y:S03]  /*d550*/  HMMA.16816.F32 R52, R76.reuse, R96, R52 ;  /* 0x000000604c34723c */ /* 0x040fe60000001834 */
[----:B------:R-:W3:Y:S05]  /*d560*/  MUFU.EX2 R69, R69 ;  /* 0x0000004500457308 */ /* 0x000eea0000000800 */
[C---:B------:R-:W-:Y:S08]  /*d570*/  HMMA.16816.F32 R56, R76.reuse, R98, R56 ;  /* 0x000000624c38723c */ /* 0x040ff00000001838 */
[C---:B----4-:R-:W-:Y:S04]  /*d580*/  HMMA.16816.F32 R60, R76.reuse, R80, R60 ;  /* 0x000000504c3c723c */ /* 0x050fe8000000183c */
[--C-:B-1----:R-:W-:Y:S01]  /*d590*/  FFMA.FTZ R70, R224, c[0x0][0x2d0], -R144.reuse ;  /* 0x0000b400e0467a23 */ /* 0x102fe20000010890 */
[----:B--2---:R-:W-:Y:S03]  /*d5a0*/  F2FP.PACK_AB R73, R133, R134 ;  /* 0x000000868549723e */ /* 0x004fe600000000ff */
[----:B------:R-:W-:Y:S01]  /*d5b0*/  HMMA.16816.F32 R64, R76, R82, R64 ;  /* 0x000000524c40723c */ /* 0x000fe20000001840 */
[----:B------:R1:W-:Y:S03]  /*d5c0*/  MUFU.EX2 R132, R70 ;  /* 0x0000004600847308 */ /* 0x0003e60000000800 */
[----:B---3--:R-:W-:Y:S01]  /*d5d0*/  F2FP.PACK_AB R75, R69, R71 ;  /* 0x00000047454b723e */ /* 0x008fe200000000ff */
[----:B-1----:R-:W-:Y:S06]  /*d5e0*/  FFMA.FTZ R70, R225, c[0x0][0x2d0], -R144 ;  /* 0x0000b400e1467a23 */ /* 0x002fec0000010890 */
[----:B------:R-:W1:Y:S02]  /*d5f0*/  MUFU.EX2 R70, R70 ;  /* 0x0000004600467308 */ /* 0x000e640000000800 */
[----:B-1----:R-:W-:Y:S07]  /*d600*/  F2FP.PACK_AB R74, R70, R132 ;  /* 0x00000084464a723e */ /* 0x002fee00000000ff */
[C---:B------:R-:W-:Y:S01]  /*d610*/  HMMA.16816.F32 R76, R72.reuse, R92, R4 ;  /* 0x0000005c484c723c */ /* 0x040fe20000001804 */
[----:B------:R-:W1:Y:S07]  /*d620*/  LDSM.16.MT88.4 R4, [R201+0x5900] ;  /* 0x00590000c904783b */ /* 0x000e6e0000004200 */
[C---:B------:R-:W-:Y:S07]  /*d630*/  HMMA.16816.F32 R80, R72.reuse, R94, R8 ;  /* 0x0000005e4850723c */ /* 0x040fee0000001808 */
        /* <DEDUP_REMOVED lines=9> */
[----:B------:R-:W2:Y:S01]  /*d6d0*/  LDSM.16.MT88.4 R8, [R200+0x5900] ;  /* 0x00590000c808783b */ /* 0x000ea20000004200 */
        /* <DEDUP_REMOVED lines=25> */
[C---:B-1----:R-:W-:Y:S03]  /*d870*/  HMMA.16816.F32 R52, R72.reuse, R4, R52 ;  /* 0x000000044834723c */ /* 0x042fe60000001834 */
[----:B------:R-:W-:Y:S02]  /*d880*/  FADD.FTZ R0, R148, R0 ;  /* 0x0000000094007221 */ /* 0x000fe40000010000 */
[----:B------:R-:W-:Y:S02]  /*d890*/  FADD.FTZ R2, R146, R2 ;  /* 0x0000000292027221 */ /* 0x000fe40000010000 */
[----:B------:R-:W-:Y:S01]  /*d8a0*/  FADD.FTZ R0, R145, R0 ;  /* 0x0000000091007221 */ /* 0x000fe20000010000 */
[C---:B------:R-:W-:Y:S04]  /*d8b0*/  HMMA.16816.F32 R56, R72.reuse, R6, R56 ;  /* 0x000000064838723c */ /* 0x040fe80000001838 */
[----:B------:R-:W-:Y:S02]  /*d8c0*/  FADD.FTZ R2, R142, R2 ;  /* 0x000000028e027221 */ /* 0x000fe40000010000 */
[----:B------:R-:W-:Y:S02]  /*d8d0*/  FADD.FTZ R0, R143, R0 ;  /* 0x000000008f007221 */ /* 0x000fe40000010000 */
[----:B------:R-:W-:Y:S01]  /*d8e0*/  FADD.FTZ R2, R141, R2 ;  /* 0x000000028d027221 */ /* 0x000fe20000010000 */
[C---:B--2---:R-:W-:Y:S03]  /*d8f0*/  HMMA.16816.F32 R60, R72.reuse, R8, R60 ;  /* 0x00000008483c723c */ /* 0x044fe6000000183c */
[----:B------:R-:W-:Y:S02]  /*d900*/  FADD.FTZ R0, R140, R0 ;  /* 0x000000008c007221 */ /* 0x000fe40000010000 */
[----:B------:R-:W-:Y:S02]  /*d910*/  FADD.FTZ R2, R138, R2 ;  /* 0x000000028a027221 */ /* 0x000fe40000010000 */
        /* <DEDUP_REMOVED lines=8> */
[----:B------:R-:W-:Y:S02]  /*d9a0*/  FADD.FTZ R0, R71, R0 ;  /* 0x0000000047007221 */ /* 0x000fe40000010000 */
[----:B------:R-:W-:Y:S01]  /*d9b0*/  FADD.FTZ R249, R70, R2 ;  /* 0x0000000246f97221 */ /* 0x000fe20000010000 */
[----:B------:R-:W-:Y:S01]  /*d9c0*/  MOV R70, R3 ;  /* 0x0000000300467202 */ /* 0x000fe20000000f00 */
[----:B------:R-:W-:Y:S01]  /*d9d0*/  FADD.FTZ R250, R69, R0 ;  /* 0x0000000045fa7221 */ /* 0x000fe20000010000 */
[----:B------:R-:W-:Y:S01]  /*d9e0*/  MOV R69, R68 ;  /* 0x0000004400457202 */ /* 0x000fe20000000f00 */
[----:B------:R-:W-:-:S05]  /*d9f0*/  @P0 BRA `(.L_x_272) ;  /* 0xffffcd4000000947 */ /* 0x000fca000383ffff */
.L_x_269:
[----:B------:R-:W-:-:S13]  /*da00*/  ISETP.GE.AND P0, PT, R215, R251, PT ;  /* 0x000000fbd700720c */ /* 0x000fda0003f06270 */
[----:B------:R-:W-:Y:S05]  /*da10*/  @!P0 BRA `(.L_x_273) ;  /* 0x000044e000008947 */ /* 0x000fea0003800000 */
[----:B-1----:R-:W2:Y:S01]  /*da20*/  LDL.LU R4, [R1+0x28] ;  /* 0x0000280001047983 */ /* 0x002ea20000300800 */
[C---:B------:R-:W-:Y:S01]  /*da30*/  IADD3 R0, R226.reuse, 0x40, RZ ;  /* 0x00000040e2007810 */ /* 0x040fe20007ffe0ff */
[----:B------:R-:W-:Y:S01]  /*da40*/  IMAD.MOV.U32 R70, RZ, RZ, R3 ;  /* 0x000000ffff467224 */ /* 0x000fe200078e0003 */
[C---:B------:R-:W-:Y:S01]  /*da50*/  IADD3 R2, R226.reuse, 0x40, RZ ;  /* 0x00000040e2027810 */ /* 0x040fe20007ffe0ff */
[----:B------:R-:W-:Y:S01]  /*da60*/  IMAD.MOV.U32 R69, RZ, RZ, R68 ;  /* 0x000000ffff457224 */ /* 0x000fe200078e0044 */
[----:B------:R-:W-:Y:S01]  /*da70*/  SHF.R.S32.HI R0, RZ, 0x1f, R0 ;  /* 0x0000001fff007819 */ /* 0x000fe20000011400 */
[----:B------:R-:W-:Y:S01]  /*da80*/  IMAD.SHL.U32 R240, R226, 0x2, RZ ;  /* 0x00000002e2f07824 */ /* 0x000fe200078e00ff */
[----:B------:R-:W-:Y:S02]  /*da90*/  SHF.R.S32.HI R221, RZ, 0x1f, R226 ;  /* 0x0000001fffdd7819 */ /* 0x000fe400000114e2 */
[----:B------:R-:W-:Y:S02]  /*daa0*/  LEA.HI R0, R0, R2, RZ, 0x3 ;  /* 0x0000000200007211 */ /* 0x000fe400078f18ff */
[----:B------:R-:W-:-:S02]  /*dab0*/  SHF.L.U64.HI R221, R226, 0x1, R221 ;  /* 0x00000001e2dd7819 */ /* 0x000fc400000102dd */
[----:B------:R-:W-:-:S05]  /*dac0*/  LOP3.LUT R0, R0, 0xfffffff8, RZ, 0xc0, !PT ;  /* 0xfffffff800007812 */ /* 0x000fca00078ec0ff */
[C---:B------:R-:W-:Y:S01]  /*dad0*/  IMAD.SHL.U32 R218, R0.reuse, 0x2, RZ ;  /* 0x0000000200da7824 */ /* 0x040fe200078e00ff */
[----:B--2---:R-:W-:Y:S02]  /*dae0*/  SHF.L.U64.HI R220, R0, 0x1, R4 ;  /* 0x0000000100dc7819 */ /* 0x004fe40000010204 */
.L_x_283:
[----:B------:R-:W-:Y:S04]  /*daf0*/  DEPBAR.LE SB0, 0x0 ;  /* 0x000080000000791a */ /* 0x000fe80000000000 */
[----:B------:R-:W-:Y:S01]  /*db00*/  BAR.SYNC.DEFER_BLOCKING 0x0 ;  /* 0x0000000000007b1d */ /* 0x000fe20000010000 */
[----:B------:R-:W-:Y:S01]  /*db10*/  SHF.R.S32.HI R0, RZ, 0x1f, R217 ;  /* 0x0000001fff007819 */ /* 0x000fe200000114d9 */
[----:B------:R-:W-:Y:S01]  /*db20*/  IMAD.WIDE.U32 R2, R217, c[0x0][0x208], RZ ;  /* 0x00008200d9027a25 */ /* 0x000fe200078e00ff */
[----:B------:R-:W-:Y:S02]  /*db30*/  ISETP.GE.AND P2, PT, R226, c[0x0][0x1d4], PT ;  /* 0x00007500e2007a0c */ /* 0x000fe40003f46270 */
[C---:B------:R-:W-:Y:S01]  /*db40*/  IADD3 R166, R219.reuse, 0x3100, RZ ;  /* 0x00003100dba67810 */ /* 0x040fe20007ffe0ff */
[----:B------:R-:W-:Y:S01]  /*db50*/  IMAD R0, R0, c[0x0][0x208], RZ ;  /* 0x0000820000007a24 */ /* 0x000fe200078e02ff */
[----:B------:R-:W-:Y:S03]  /*db60*/  IADD3 R167, R219, 0x1100, RZ ;  /* 0x00001100dba77810 */ /* 0x000fe60007ffe0ff */
[----:B------:R-:W-:Y:S05]  /*db70*/  IMAD R0, R217, c[0x0][0x20c], R0 ;  /* 0x00008300d9007a24 */ /* 0x000fea00078e0200 */
[----:B------:R-:W-:Y:S02]  /*db80*/  IADD3 R3, R3, R0, RZ ;  /* 0x0000000003037210 */ /* 0x000fe40007ffe0ff */
[----:B------:R-:W-:Y:S03]  /*db90*/  SHF.R.S32.HI R0, RZ, 0x1f, R216 ;  /* 0x0000001fff007819 */ /* 0x000fe600000114d8 */
[----:B------:R-:W-:Y:S01]  /*dba0*/  IMAD.WIDE.U32 R2, R216, c[0x0][0x218], R2 ;  /* 0x00008600d8027a25 */ /* 0x000fe200078e0002 */
[----:B------:R-:W1:Y:S03]  /*dbb0*/  LDSM.16.M88.4 R8, [R196+0x8100] ;  /* 0x00810000c408783b */ /* 0x000e660000000200 */
[----:B------:R-:W-:Y:S04]  /*dbc0*/  IMAD R0, R0, c[0x0][0x218], RZ ;  /* 0x0000860000007a24 */ /* 0x000fe800078e02ff */
[----:B------:R-:W-:Y:S01]  /*dbd0*/  IMAD R0, R216, c[0x0][0x21c], R0 ;  /* 0x00008700d8007a24 */ /* 0x000fe200078e0200 */
[----:B------:R-:W2:Y:S08]  /*dbe0*/  LDSM.16.M88.4 R16, [R196+0x8900] ;  /* 0x00890000c410783b */ /* 0x000eb00000000200 */
[----:B------:R-:W3:Y:S08]  /*dbf0*/  S2R R12, SR_CTAID.Y ;  /* 0x00000000000c7919 */ /* 0x000ef00000002600 */
[----:B------:R-:W4:Y:S08]  /*dc00*/  LDSM.16.M88.4 R24, [R196+0x9100] ;  /* 0x00910000c418783b */ /* 0x000f300000000200 */
[----:B------:R-:W5:Y:S01]  /*dc10*/  LDSM.16.M88.4 R32, [R196+0x9900] ;  /* 0x00990000c420783b */ /* 0x000f620000000200 */
[C---:B-1----:R-:W-:Y:S07]  /*dc20*/  HMMA.16816.F32 R4, R124.reuse, R8, RZ ;  /* 0x000000087c04723c */ /* 0x042fee00000018ff */
[----:B------:R-:W1:Y:S01]  /*dc30*/  LDSM.16.M88.4 R40, [R196+0xa100] ;  /* 0x00a10000c428783b */ /* 0x000e620000000200 */
[----:B---3--:R-:W-:Y:S01]  /*dc40*/  SHF.R.S32.HI R20, RZ, 0x1f, R12 ;  /* 0x0000001fff147819 */ /* 0x008fe2000001140c */
[----:B------:R-:W-:Y:S01]  /*dc50*/  IMAD.WIDE.U32 R22, R12, c[0x0][0x210], RZ ;  /* 0x000084000c167a25 */ /* 0x000fe200078e00ff */
[C---:B------:R-:W-:Y:S03]  /*dc60*/  HMMA.16816.F32 R8, R124.reuse, R10, RZ ;  /* 0x0000000a7c08723c */ /* 0x040fe600000018ff */
[----:B------:R-:W-:Y:S02]  /*dc70*/  IMAD R20, R20, c[0x0][0x210], RZ ;  /* 0x0000840014147a24 */ /* 0x000fe400078e02ff */
[----:B------:R-:W-:Y:S01]  /*dc80*/  LDSM.16.M88.4 R48, [R196+0xa900] ;  /* 0x00a90000c430783b */ /* 0x000fe20000000200 */
[----:B------:R-:W-:Y:S01]  /*dc90*/  IADD3 R2, P0, R22, R2, RZ ;  /* 0x0000000216027210 */ /* 0x000fe20007f1e0ff */
[----:B------:R-:W-:Y:S02]  /*dca0*/  IMAD R20, R12, c[0x0][0x214], R20 ;  /* 0x000085000c147a24 */ /* 0x000fe400078e0214 */
[C---:B--2---:R-:W-:Y:S04]  /*dcb0*/  HMMA.16816.F32 R12, R124.reuse, R16, RZ ;  /* 0x000000107c0c723c */ /* 0x044fe800000018ff */
[----:B------:R-:W-:Y:S01]  /*dcc0*/  LDSM.16.M88.4 R72, [R203] ;  /* 0x00000000cb48783b */ /* 0x000fe20000000200 */
[----:B------:R-:W-:Y:S03]  /*dcd0*/  IADD3 R20, R23, R20, RZ ;  /* 0x0000001417147210 */ /* 0x000fe60007ffe0ff */
[C---:B------:R-:W-:Y:S01]  /*dce0*/  HMMA.16816.F32 R16, R124.reuse, R18, RZ ;  /* 0x000000127c10723c */ /* 0x040fe200000018ff */
[----:B------:R-:W-:Y:S03]  /*dcf0*/  IADD3.X R3, R20, R3, R0, P0, !PT ;  /* 0x0000000314037210 */ /* 0x000fe600007fe400 */
[----:B------:R-:W-:Y:S01]  /*dd00*/  LDSM.16.M88.4 R132, [R214] ;  /* 0x00000000d684783b */ /* 0x000fe20000000200 */
[C---:B------:R-:W-:Y:S03]  /*dd10*/  LEA R0, P0, R2.reuse, c[0x0][0x1f8], 0x1 ;  /* 0x00007e0002007a11 */ /* 0x040fe600078008ff */
[C---:B----4-:R-:W-:Y:S01]  /*dd20*/  HMMA.16816.F32 R20, R124.reuse, R24, RZ ;  /* 0x000000187c14723c */ /* 0x050fe200000018ff */
[----:B------:R-:W-:Y:S03]  /*dd30*/  LEA.HI.X R2, R2, c[0x0][0x1fc], R3, 0x1, P0 ;  /* 0x00007f0002027a11 */ /* 0x000fe600000f0c03 */
[----:B------:R-:W-:Y:S04]  /*dd40*/  LDSM.16.M88.4 R136, [R213] ;  /* 0x00000000d588783b */ /* 0x000fe80000000200 */
[C---:B------:R-:W-:Y:S04]  /*dd50*/  HMMA.16816.F32 R24, R124.reuse, R26, RZ ;  /* 0x0000001a7c18723c */ /* 0x040fe800000018ff */
[----:B------:R-:W2:Y:S04]  /*dd60*/  SHFL.IDX PT, R3, R0, RZ, 0x181f ;  /* 0x00181fff00037589 */ /* 0x000ea800000e0000 */
[C---:B-----5:R-:W-:Y:S04]  /*dd70*/  HMMA.16816.F32 R28, R124.reuse, R32, RZ ;  /* 0x000000207c1c723c */ /* 0x060fe800000018ff */
[----:B------:R-:W3:Y:S04]  /*dd80*/  SHFL.IDX PT, R44, R2, RZ, 0x181f ;  /* 0x00181fff022c7589 */ /* 0x000ee800000e0000 */
[C---:B------:R-:W-:Y:S04]  /*dd90*/  HMMA.16816.F32 R32, R124.reuse, R34, RZ ;  /* 0x000000227c20723c */ /* 0x040fe800000018ff */
[----:B------:R-:W4:Y:S04]  /*dda0*/  SHFL.IDX PT, R45, R0, 0x1, 0x181f ;  /* 0x00381f00002d7f89 */ /* 0x000f2800000e0000 */
[C---:B-1----:R-:W-:Y:S04]  /*ddb0*/  HMMA.16816.F32 R36, R124.reuse, R40, RZ ;  /* 0x000000287c24723c */ /* 0x042fe800000018ff */
[----:B------:R-:W1:Y:S01]  /*ddc0*/  SHFL.IDX PT, R68, R2, 0x1, 0x181f ;  /* 0x00381f0002447f89 */ /* 0x000e6200000e0000 */
[C---:B--2---:R-:W-:Y:S03]  /*ddd0*/  IADD3 R160, P0, R3.reuse, R240, RZ ;  /* 0x000000f003a07210 */ /* 0x044fe60007f1e0ff */
[C---:B------:R-:W-:Y:S04]  /*dde0*/  HMMA.16816.F32 R40, R124.reuse, R42, RZ ;  /* 0x0000002a7c28723c */ /* 0x040fe800000018ff */
[----:B------:R-:W-:Y:S01]  /*ddf0*/  LDSM.16.M88.4 R140, [R212] ;  /* 0x00000000d48c783b */ /* 0x000fe20000000200 */
[CC--:B---3--:R-:W-:Y:S02]  /*de00*/  IADD3.X R161, R44.reuse, R221.reuse, RZ, P0, !PT ;  /* 0x000000dd2ca17210 */ /* 0x0c8fe400007fe4ff */
[----:B------:R-:W-:Y:S05]  /*de10*/  IADD3 R164, P0, R3, R218, RZ ;  /* 0x000000da03a47210 */ /* 0x000fea0007f1e0ff */
[----:B------:R-:W-:Y:S01]  /*de20*/  LDSM.16.M88.4 R144, [R211] ;  /* 0x00000000d390783b */ /* 0x000fe20000000200 */
[----:B------:R-:W-:Y:S02]  /*de30*/  IADD3.X R165, R44, R220, RZ, P0, !PT ;  /* 0x000000dc2ca57210 */ /* 0x000fe400007fe4ff */
[C---:B----4-:R-:W-:Y:S05]  /*de40*/  IADD3 R156, P0, R45.reuse, R240, RZ ;  /* 0x000000f02d9c7210 */ /* 0x050fea0007f1e0ff */
[----:B------:R-:W-:Y:S01]  /*de50*/  LDSM.16.M88.4 R148, [R210] ;  /* 0x00000000d294783b */ /* 0x000fe20000000200 */
[CC--:B-1----:R-:W-:Y:S02]  /*de60*/  IADD3.X R157, R68.reuse, R221.reuse, RZ, P0, !PT ;  /* 0x000000dd449d7210 */ /* 0x0c2fe400007fe4ff */
[----:B------:R-:W-:Y:S02]  /*de70*/  IADD3 R162, P0, R45, R218, RZ ;  /* 0x000000da2da27210 */ /* 0x000fe40007f1e0ff */
[C---:B------:R-:W-:Y:S02]  /*de80*/  HMMA.16816.F32 R44, R124.reuse, R48, RZ ;  /* 0x000000307c2c723c */ /* 0x040fe400000018ff */
[----:B------:R-:W-:Y:S01]  /*de90*/  IADD3.X R163, R68, R220, RZ, P0, !PT ;  /* 0x000000dc44a37210 */ /* 0x000fe200007fe4ff */
[----:B------:R-:W-:Y:S01]  /*dea0*/  @!PT LDS RZ, [RZ] ;  /* 0x00000000fffff984 */ /* 0x000fe20000000800 */
[----:B------:R-:W-:Y:S01]  /*deb0*/  @!PT LDS RZ, [RZ] ;  /* 0x00000000fffff984 */ /* 0x000fe20000000800 */
[----:B------:R-:W-:Y:S01]  /*dec0*/  @!PT LDS RZ, [RZ] ;  /* 0x00000000fffff984 */ /* 0x000fe20000000800 */
[----:B------:R1:W-:Y:S05]  /*ded0*/  LDGSTS.E.BYPASS.LTC128B.128 [R232], [R160.64], !P2 ;  /* 0x00000000a0e87fae */ /* 0x0003ea000d101d46 */
[----:B------:R-:W-:Y:S03]  /*dee0*/  HMMA.16816.F32 R48, R124, R50, RZ ;  /* 0x000000327c30723c */ /* 0x000fe600000018ff */
[----:B------:R2:W-:Y:S05]  /*def0*/  LDGSTS.E.BYPASS.LTC128B.128 [R166], [R164.64], !P6 ;  /* 0x00000000a4a67fae */ /* 0x0005ea000f101d46 */
[C---:B------:R-:W-:Y:S03]  /*df00*/  HMMA.16816.F32 R4, R128.reuse, R72, R4 ;  /* 0x000000488004723c */ /* 0x040fe60000001804 */
[----:B------:R-:W3:Y:S05]  /*df10*/  SHFL.IDX PT, R71, R0, 0x2, 0x181f ;  /* 0x00581f0000477f89 */ /* 0x000eea00000e0000 */
[C---:B------:R-:W-:Y:S03]  /*df20*/  HMMA.16816.F32 R8, R128.reuse, R74, R8 ;  /* 0x0000004a8008723c */ /* 0x040fe60000001808 */
[----:B------:R-:W4:Y:S05]  /*df30*/  SHFL.IDX PT, R0, R2, 0x2, 0x181f ;  /* 0x00581f0002007f89 */ /* 0x000f2a00000e0000 */
[C---:B------:R-:W-:Y:S03]  /*df40*/  HMMA.16816.F32 R12, R128.reuse, R132, R12 ;  /* 0x00000084800c723c */ /* 0x040fe6000000180c */
[----:B------:R5:W-:Y:S01]  /*df50*/  LDGSTS.E.BYPASS.LTC128B.128 [R167], [R156.64], !P2 ;  /* 0x000000009ca77fae */ /* 0x000be2000d101d46 */
[----:B--2---:R-:W-:Y:S04]  /*df60*/  IADD3 R166, R219, 0x4100, RZ ;  /* 0x00004100dba67810 */ /* 0x004fe80007ffe0ff */
[C---:B------:R-:W-:Y:S03]  /*df70*/  HMMA.16816.F32 R16, R128.reuse, R134, R16 ;  /* 0x000000868010723c */ /* 0x040fe60000001810 */
[----:B------:R1:W-:Y:S01]  /*df80*/  LDGSTS.E.BYPASS.LTC128B.128 [R166], [R162.64], !P6 ;  /* 0x00000000a2a67fae */ /* 0x0003e2000f101d46 */
[C---:B---3--:R-:W-:Y:S04]  /*df90*/  IADD3 R158, P0, R71.reuse, R240, RZ ;  /* 0x000000f0479e7210 */ /* 0x048fe80007f1e0ff */
[C---:B------:R-:W-:Y:S04]  /*dfa0*/  HMMA.16816.F32 R20, R128.reuse, R136, R20 ;  /* 0x000000888014723c */ /* 0x040fe80000001814 */
[C---:B----4-:R-:W-:Y:S02]  /*dfb0*/  IADD3.X R159, R0.reuse, R221, RZ, P0, !PT ;  /* 0x000000dd009f7210 */ /* 0x050fe400007fe4ff */
[----:B------:R-:W-:Y:S02]  /*dfc0*/  IADD3 R2, P0, R71, R218, RZ ;  /* 0x000000da47027210 */ /* 0x000fe40007f1e0ff */
[C---:B------:R-:W-:Y:S01]  /*dfd0*/  HMMA.16816.F32 R24, R128.reuse, R138, R24 ;  /* 0x0000008a8018723c */ /* 0x040fe20000001818 */
[----:B------:R5:W-:Y:S03]  /*dfe0*/  LDGSTS.E.BYPASS.LTC128B.128 [R232+0x2000], [R158.64], !P2 ;  /* 0x020000009ee87fae */ /* 0x000be6000d101d46 */
[----:B------:R-:W-:Y:S02]  /*dff0*/  IADD3.X R3, R0, R220, RZ, P0, !PT ;  /* 0x000000dc00037210 */ /* 0x000fe400007fe4ff */
[----:B------:R-:W-:Y:S02]  /*e000*/  ISETP.GT.AND P0, PT, R215, R251, PT ;  /* 0x000000fbd700720c */ /* 0x000fe40003f04270 */
[C---:B------:R-:W-:Y:S01]  /*e010*/  HMMA.16816.F32 R28, R128.reuse, R140, R28 ;  /* 0x0000008c801c723c */ /* 0x040fe2000000181c */
[----:B------:R2:W-:Y:S07]  /*e020*/  LDGSTS.E.BYPASS.LTC128B.128 [R232+0x5000], [R2.64], !P6 ;  /* 0x0500000002e87fae */ /* 0x0005ee000f101d46 */
[C---:B------:R-:W-:Y:S01]  /*e030*/  HMMA.16816.F32 R32, R128.reuse, R142, R32 ;  /* 0x0000008e8020723c */ /* 0x040fe20000001820 */
[----:B------:R-:W-:Y:S07]  /*e040*/  LDSM.16.M88.4 R72, [R202+0x8900] ;  /* 0x00890000ca48783b */ /* 0x000fee0000000200 */
[C---:B------:R-:W-:Y:S01]  /*e050*/  HMMA.16816.F32 R36, R128.reuse, R144, R36 ;  /* 0x000000908024723c */ /* 0x040fe20000001824 */
[----:B------:R-:W0:Y:S07]  /*e060*/  LDGDEPBAR ;  /* 0x00000000000079af */ /* 0x000e2e0000000000 */
[C---:B------:R-:W-:Y:S01]  /*e070*/  HMMA.16816.F32 R40, R128.reuse, R146, R40 ;  /* 0x000000928028723c */ /* 0x040fe20000001828 */
[----:B-----5:R-:W3:Y:S07]  /*e080*/  LDSM.16.M88.4 R156, [R202+0x8100] ;  /* 0x00810000ca9c783b */ /* 0x020eee0000000200 */
[C---:B------:R-:W-:Y:S01]  /*e090*/  HMMA.16816.F32 R44, R128.reuse, R148, R44 ;  /* 0x00000094802c723c */ /* 0x040fe2000000182c */
[----:B------:R-:W4:Y:S07]  /*e0a0*/  LDSM.16.M88.4 R132, [R202+0x9100] ;  /* 0x00910000ca84783b */ /* 0x000f2e0000000200 */
[----:B------:R-:W-:Y:S01]  /*e0b0*/  HMMA.16816.F32 R48, R128, R150, R48 ;  /* 0x000000968030723c */ /* 0x000fe20000001830 */
[----:B-1----:R-:W1:Y:S08]  /*e0c0*/  LDSM.16.M88.4 R160, [R202+0x9900] ;  /* 0x00990000caa0783b */ /* 0x002e700000000200 */
[----:B------:R-:W5:Y:S08]  /*e0d0*/  LDSM.16.M88.4 R164, [R202+0xa100] ;  /* 0x00a10000caa4783b */ /* 0x000f700000000200 */
[----:B------:R-:W1:Y:S01]  /*e0e0*/  LDSM.16.M88.4 R168, [R202+0xa900] ;  /* 0x00a90000caa8783b */ /* 0x000e620000000200 */
[C---:B---3--:R-:W-:Y:S07]  /*e0f0*/  HMMA.16816.F32 R4, R152.reuse, R156, R4 ;  /* 0x0000009c9804723c */ /* 0x048fee0000001804 */
[----:B------:R-:W3:Y:S01]  /*e100*/  LDSM.16.M88.4 R136, [R199] ;  /* 0x00000000c788783b */ /* 0x000ee20000000200 */
[C---:B------:R-:W-:Y:S07]  /*e110*/  HMMA.16816.F32 R8, R152.reuse, R158, R8 ;  /* 0x0000009e9808723c */ /* 0x040fee0000001808 */
[----:B------:R-:W2:Y:S01]  /*e120*/  LDSM.16.M88.4 R140, [R199+0x800] ;  /* 0x00080000c78c783b */ /* 0x000ea20000000200 */
[C---:B------:R-:W-:Y:S07]  /*e130*/  HMMA.16816.F32 R12, R152.reuse, R72, R12 ;  /* 0x00000048980c723c */ /* 0x040fee000000180c */
[----:B------:R-:W2:Y:S01]  /*e140*/  LDSM.16.M88.4 R144, [R199+0x1000] ;  /* 0x00100000c790783b */ /* 0x000ea20000000200 */
[C---:B------:R-:W-:Y:S07]  /*e150*/  HMMA.16816.F32 R16, R152.reuse, R74, R16 ;  /* 0x0000004a9810723c */ /* 0x040fee0000001810 */
[----:B------:R-:W2:Y:S01]  /*e160*/  LDSM.16.M88.4 R148, [R199+0x1800] ;  /* 0x00180000c794783b */ /* 0x000ea20000000200 */
[C---:B----4-:R-:W-:Y:S07]  /*e170*/  HMMA.16816.F32 R20, R152.reuse, R132, R20 ;  /* 0x000000849814723c */ /* 0x050fee0000001814 */
[----:B------:R-:W4:Y:S01]  /*e180*/  LDSM.16.M88.4 R156, [R199+0x2000] ;  /* 0x00200000c79c783b */ /* 0x000f220000000200 */
[C---:B------:R-:W-:Y:S07]  /*e190*/  HMMA.16816.F32 R24, R152.reuse, R134, R24 ;  /* 0x000000869818723c */ /* 0x040fee0000001818 */
[----:B------:R-:W2:Y:S01]  /*e1a0*/  LDSM.16.M88.4 R72, [R199+0x2800] ;  /* 0x00280000c748783b */ /* 0x000ea20000000200 */
[C---:B-1----:R-:W-:Y:S07]  /*e1b0*/  HMMA.16816.F32 R28, R152.reuse, R160, R28 ;  /* 0x000000a0981c723c */ /* 0x042fee000000181c */
[----:B------:R-:W1:Y:S01]  /*e1c0*/  LDSM.16.M88.4 R132, [R196+0xb100] ;  /* 0x00b10000c484783b */ /* 0x000e620000000200 */
[C---:B------:R-:W-:Y:S07]  /*e1d0*/  HMMA.16816.F32 R32, R152.reuse, R162, R32 ;  /* 0x000000a29820723c */ /* 0x040fee0000001820 */
[----:B------:R-:W1:Y:S01]  /*e1e0*/  LDSM.16.M88.4 R160, [R196+0xb900] ;  /* 0x00b90000c4a0783b */ /* 0x000e620000000200 */
[C---:B-----5:R-:W-:Y:S07]  /*e1f0*/  HMMA.16816.F32 R36, R152.reuse, R164, R36 ;  /* 0x000000a49824723c */ /* 0x060fee0000001824 */
[----:B------:R-:W-:Y:S01]  /*e200*/  LDSM.16.M88.4 R188, [R202+0xd900] ;  /* 0x00d90000cabc783b */ /* 0x000fe20000000200 */
[C---:B------:R-:W-:Y:S07]  /*e210*/  HMMA.16816.F32 R40, R152.reuse, R166, R40 ;  /* 0x000000a69828723c */ /* 0x040fee0000001828 */
[----:B------:R-:W5:Y:S01]  /*e220*/  LDSM.16.M88.4 R164, [R196+0xc100] ;  /* 0x00c10000c4a4783b */ /* 0x000f620000000200 */
[C---:B------:R-:W-:Y:S08]  /*e230*/  HMMA.16816.F32 R44, R152.reuse, R168, R44 ;  /* 0x000000a8982c723c */ /* 0x040ff0000000182c */
[----:B------:R-:W-:Y:S01]  /*e240*/  HMMA.16816.F32 R48, R152, R170, R48 ;  /* 0x000000aa9830723c */ /* 0x000fe20000001830 */
[----:B------:R-:W1:Y:S07]  /*e250*/  LDSM.16.M88.4 R168, [R196+0xc900] ;  /* 0x00c90000c4a8783b */ /* 0x000e6e0000000200 */
[C---:B---3--:R-:W-:Y:S08]  /*e260*/  HMMA.16816.F32 R4, R172.reuse, R136, R4 ;  /* 0x00000088ac04723c */ /* 0x048ff00000001804 */
[C---:B------:R-:W-:Y:S01]  /*e270*/  HMMA.16816.F32 R8, R172.reuse, R138, R8 ;  /* 0x0000008aac08723c */ /* 0x040fe20000001808 */
[----:B------:R-:W3:Y:S07]  /*e280*/  LDSM.16.M88.4 R136, [R196+0xd100] ;  /* 0x00d10000c488783b */ /* 0x000eee0000000200 */
[C---:B--2---:R-:W-:Y:S08]  /*e290*/  HMMA.16816.F32 R12, R172.reuse, R140, R12 ;  /* 0x0000008cac0c723c */ /* 0x044ff0000000180c */
[C---:B------:R-:W-:Y:S01]  /*e2a0*/  HMMA.16816.F32 R16, R172.reuse, R142, R16 ;  /* 0x0000008eac10723c */ /* 0x040fe20000001810 */
[----:B------:R-:W2:Y:S07]  /*e2b0*/  LDSM.16.M88.4 R140, [R196+0xd900] ;  /* 0x00d90000c48c783b */ /* 0x000eae0000000200 */
[C---:B------:R-:W-:Y:S08]  /*e2c0*/  HMMA.16816.F32 R20, R172.reuse, R144, R20 ;  /* 0x00000090ac14723c */ /* 0x040ff00000001814 */
[C---:B------:R-:W-:Y:S01]  /*e2d0*/  HMMA.16816.F32 R24, R172.reuse, R146, R24 ;  /* 0x00000092ac18723c */ /* 0x040fe20000001818 */
[----:B------:R-:W1:Y:S07]  /*e2e0*/  LDSM.16.M88.4 R144, [R209] ;  /* 0x00000000d190783b */ /* 0x000e6e0000000200 */
[C---:B------:R-:W-:Y:S08]  /*e2f0*/  HMMA.16816.F32 R28, R172.reuse, R148, R28 ;  /* 0x00000094ac1c723c */ /* 0x040ff0000000181c */
[C---:B------:R-:W-:Y:S01]  /*e300*/  HMMA.16816.F32 R32, R172.reuse, R150, R32 ;  /* 0x00000096ac20723c */ /* 0x040fe20000001820 */
[----:B------:R-:W2:Y:S07]  /*e310*/  LDSM.16.M88.4 R148, [R208] ;  /* 0x00000000d094783b */ /* 0x000eae0000000200 */
[C---:B----4-:R-:W-:Y:S08]  /*e320*/  HMMA.16816.F32 R36, R172.reuse, R156, R36 ;  /* 0x0000009cac24723c */ /* 0x050ff00000001824 */
[C---:B------:R-:W-:Y:S01]  /*e330*/  HMMA.16816.F32 R40, R172.reuse, R158, R40 ;  /* 0x0000009eac28723c */ /* 0x040fe20000001828 */
[----:B------:R-:W-:Y:S07]  /*e340*/  LDSM.16.M88.4 R156, [R205] ;  /* 0x00000000cd9c783b */ /* 0x000fee0000000200 */
[C---:B------:R-:W-:Y:S08]  /*e350*/  HMMA.16816.F32 R44, R172.reuse, R72, R44 ;  /* 0x00000048ac2c723c */ /* 0x040ff0000000182c */
[----:B------:R-:W-:Y:S01]  /*e360*/  HMMA.16816.F32 R48, R172, R74, R48 ;  /* 0x0000004aac30723c */ /* 0x000fe20000001830 */
[----:B------:R-:W4:Y:S07]  /*e370*/  LDSM.16.M88.4 R72, [R207] ;  /* 0x00000000cf48783b */ /* 0x000f2e0000000200 */
[C---:B-1----:R-:W-:Y:S08]  /*e380*/  HMMA.16816.F32 R4, R176.reuse, R132, R4 ;  /* 0x00000084b004723c */ /* 0x042ff00000001804 */
[C---:B------:R-:W-:Y:S01]  /*e390*/  HMMA.16816.F32 R8, R176.reuse, R134, R8 ;  /* 0x00000086b008723c */ /* 0x040fe20000001808 */
[----:B------:R-:W1:Y:S07]  /*e3a0*/  LDSM.16.M88.4 R132, [R206] ;  /* 0x00000000ce84783b */ /* 0x000e6e0000000200 */
[C---:B------:R-:W-:Y:S08]  /*e3b0*/  HMMA.16816.F32 R12, R176.reuse, R160, R12 ;  /* 0x000000a0b00c723c */ /* 0x040ff0000000180c */
[C---:B------:R-:W-:Y:S01]  /*e3c0*/  HMMA.16816.F32 R16, R176.reuse, R162, R16 ;  /* 0x000000a2b010723c */ /* 0x040fe20000001810 */
[----:B------:R-:W1:Y:S07]  /*e3d0*/  LDSM.16.M88.4 R160, [R204] ;  /* 0x00000000cca0783b */ /* 0x000e6e0000000200 */
[C---:B-----5:R-:W-:Y:S08]  /*e3e0*/  HMMA.16816.F32 R20, R176.reuse, R164, R20 ;  /* 0x000000a4b014723c */ /* 0x060ff00000001814 */
[C---:B------:R-:W-:Y:S01]  /*e3f0*/  HMMA.16816.F32 R24, R176.reuse, R166, R24 ;  /* 0x000000a6b018723c */ /* 0x040fe20000001818 */
[----:B------:R-:W5:Y:S07]  /*e400*/  LDSM.16.M88.4 R164, [R202+0xb100] ;  /* 0x00b10000caa4783b */ /* 0x000f6e0000000200 */
[C---:B------:R-:W-:Y:S08]  /*e410*/  HMMA.16816.F32 R28, R176.reuse, R168, R28 ;  /* 0x000000a8b01c723c */ /* 0x040ff0000000181c */
[C---:B------:R-:W-:Y:S01]  /*e420*/  HMMA.16816.F32 R32, R176.reuse, R170, R32 ;  /* 0x000000aab020723c */ /* 0x040fe20000001820 */
[----:B------:R-:W-:Y:S07]  /*e430*/  LDSM.16.M88.4 R168, [R202+0xd100] ;  /* 0x00d10000caa8783b */ /* 0x000fee0000000200 */
[C---:B---3--:R-:W-:Y:S08]  /*e440*/  HMMA.16816.F32 R36, R176.reuse, R136, R36 ;  /* 0x00000088b024723c */ /* 0x048ff00000001824 */
[C---:B------:R-:W-:Y:S01]  /*e450*/  HMMA.16816.F32 R40, R176.reuse, R138, R40 ;  /* 0x0000008ab028723c */ /* 0x040fe20000001828 */
[----:B------:R-:W3:Y:S07]  /*e460*/  LDSM.16.M88.4 R136, [R202+0xb900] ;  /* 0x00b90000ca88783b */ /* 0x000eee0000000200 */
[C---:B--2---:R-:W-:Y:S08]  /*e470*/  HMMA.16816.F32 R44, R176.reuse, R140, R44 ;  /* 0x0000008cb02c723c */ /* 0x044ff0000000182c */
[----:B------:R-:W-:Y:S01]  /*e480*/  HMMA.16816.F32 R48, R176, R142, R48 ;  /* 0x0000008eb030723c */ /* 0x000fe20000001830 */
[----:B------:R-:W2:Y:S07]  /*e490*/  LDSM.16.M88.4 R140, [R202+0xc100] ;  /* 0x00c10000ca8c783b */ /* 0x000eae0000000200 */
[C---:B------:R-:W-:Y:S08]  /*e4a0*/  HMMA.16816.F32 R4, R180.reuse, R144, R4 ;  /* 0x00000090b404723c */ /* 0x040ff00000001804 */
[C---:B------:R-:W-:Y:S01]  /*e4b0*/  HMMA.16816.F32 R8, R180.reuse, R146, R8 ;  /* 0x00000092b408723c */ /* 0x040fe20000001808 */
[----:B------:R-:W2:Y:S07]  /*e4c0*/  LDSM.16.M88.4 R144, [R202+0xc900] ;  /* 0x00c90000ca90783b */ /* 0x000eae0000000200 */
[C---:B------:R-:W-:Y:S08]  /*e4d0*/  HMMA.16816.F32 R12, R180.reuse, R148, R12 ;  /* 0x00000094b40c723c */ /* 0x040ff0000000180c */
[C---:B------:R-:W-:Y:S01]  /*e4e0*/  HMMA.16816.F32 R16, R180.reuse, R150, R16 ;  /* 0x00000096b410723c */ /* 0x040fe20000001810 */
[----:B------:R-:W2:Y:S07]  /*e4f0*/  LDSM.16.M88.4 R148, [R199+0x3000] ;  /* 0x00300000c794783b */ /* 0x000eae0000000200 */
[C---:B----4-:R-:W-:Y:S08]  /*e500*/  HMMA.16816.F32 R20, R180.reuse, R72, R20 ;  /* 0x00000048b414723c */ /* 0x050ff00000001814 */
[C---:B------:R-:W-:Y:S01]  /*e510*/  HMMA.16816.F32 R24, R180.reuse, R74, R24 ;  /* 0x0000004ab418723c */ /* 0x040fe20000001818 */
[----:B------:R-:W4:Y:S07]  /*e520*/  LDSM.16.M88.4 R72, [R199+0x3800] ;  /* 0x00380000c748783b */ /* 0x000f2e0000000200 */
[C---:B-1----:R-:W-:Y:S08]  /*e530*/  HMMA.16816.F32 R28, R180.reuse, R132, R28 ;  /* 0x00000084b41c723c */ /* 0x042ff0000000181c */
[C---:B------:R-:W-:Y:S08]  /*e540*/  HMMA.16816.F32 R32, R180.reuse, R134, R32 ;  /* 0x00000086b420723c */ /* 0x040ff00000001820 */
[C---:B------:R-:W-:Y:S08]  /*e550*/  HMMA.16816.F32 R36, R180.reuse, R156, R36 ;  /* 0x0000009cb424723c */ /* 0x040ff00000001824 */
[C---:B------:R-:W-:Y:S08]  /*e560*/  HMMA.16816.F32 R40, R180.reuse, R158, R40 ;  /* 0x0000009eb428723c */ /* 0x040ff00000001828 */
[C---:B------:R-:W-:Y:S08]  /*e570*/  HMMA.16816.F32 R44, R180.reuse, R160, R44 ;  /* 0x000000a0b42c723c */ /* 0x040ff0000000182c */
[----:B------:R-:W-:Y:S08]  /*e580*/  HMMA.16816.F32 R48, R180, R162, R48 ;  /* 0x000000a2b430723c */ /* 0x000ff00000001830 */
[C---:B-----5:R-:W-:Y:S08]  /*e590*/  HMMA.16816.F32 R4, R184.reuse, R164, R4 ;  /* 0x000000a4b804723c */ /* 0x060ff00000001804 */
[C---:B------:R-:W-:Y:S08]  /*e5a0*/  HMMA.16816.F32 R8, R184.reuse, R166, R8 ;  /* 0x000000a6b808723c */ /* 0x040ff00000001808 */
[C---:B---3--:R-:W-:Y:S08]  /*e5b0*/  HMMA.16816.F32 R12, R184.reuse, R136, R12 ;  /* 0x00000088b80c723c */ /* 0x048ff0000000180c */
[C---:B------:R-:W-:Y:S08]  /*e5c0*/  HMMA.16816.F32 R16, R184.reuse, R138, R16 ;  /* 0x0000008ab810723c */ /* 0x040ff00000001810 */
[C---:B--2---:R-:W-:Y:S08]  /*e5d0*/  HMMA.16816.F32 R20, R184.reuse, R140, R20 ;  /* 0x0000008cb814723c */ /* 0x044ff00000001814 */
        /* <DEDUP_REMOVED lines=9> */
[C---:B----4-:R-:W-:Y:S08]  /*e670*/  HMMA.16816.F32 R12, R192.reuse, R72, R12 ;  /* 0x00000048c00c723c */ /* 0x050ff0000000180c */
        /* <DEDUP_REMOVED lines=81> */
[----:B-----5:R-:W-:Y:S02]  /*eb90*/  FMUL.FTZ R36, R48, c[0x0][0x320] ;  /* 0x0000c80030247a20 */ /* 0x020fe40000410000 */
[----:B------:R-:W-:Y:S02]  /*eba0*/  FMUL.FTZ R50, R50, c[0x0][0x320] ;  /* 0x0000c80032327a20 */ /* 0x000fe40000410000 */
[----:B------:R-:W-:Y:S01]  /*ebb0*/  FMUL.FTZ R51, R51, c[0x0][0x320] ;  /* 0x0000c80033337a20 */ /* 0x000fe20000410000 */
[----:B------:R2:W2:Y:S01]  /*ebc0*/  MUFU.TANH R73, R24 ;  /* 0x0000001800497308 */ /* 0x0004a20000002400 */
[----:B-1----:R-:W-:Y:S09]  /*ebd0*/  FMUL.FTZ R37, R49, c[0x0][0x320] ;  /* 0x0000c80031257a20 */ /* 0x002ff20000410000 */
        /* <DEDUP_REMOVED lines=27> */
[----:B------:R-:W-:Y:S03]  /*ed90*/  IMAD.MOV.U32 R216, RZ, RZ, RZ ;  /* 0x000000ffffd87224 */ /* 0x000fe600078e00ff */
[----:B------:R-:W3:Y:S04]  /*eda0*/  LDL.64 R224, [R1+0x18] ;  /* 0x0000180001e07983 */ /* 0x000ee80000100a00 */
        /* <DEDUP_REMOVED lines=22> */
[----:B------:R-:W-:Y:S03]  /*ef10*/  IMAD.IADD R222, R225, 0x1, R222 ;  /* 0x00000001e1de7824 */ /* 0x000fe600078e02de */
[----:B------:R-:W-:Y:S02]  /*ef20*/  IADD3 R3, R3, R0, RZ ;  /* 0x0000000003037210 */ /* 0x000fe40007ffe0ff */
        /* <DEDUP_REMOVED lines=8> */
[----:B------:R-:W-:Y:S04]  /*efb0*/  SHFL.IDX PT, R6, R2, 0x1, 0x181f ;  /* 0x00381f0002067f89 */ /* 0x000fe800000e0000 */
[----:B------:R-:W2:Y:S04]  /*efc0*/  SHFL.IDX PT, R3, R2, RZ, 0x181f ;  /* 0x00181fff02037589 */ /* 0x000ea800000e0000 */
[----:B------:R-:W3:Y:S04]  /*efd0*/  SHFL.IDX PT, R4, R0, RZ, 0x181f ;  /* 0x00181fff00047589 */ /* 0x000ee800000e0000 */
[----:B------:R-:W4:Y:S04]  /*efe0*/  SHFL.IDX PT, R5, R0, 0x1, 0x181f ;  /* 0x00381f0000057f89 */ /* 0x000f2800000e0000 */
[----:B------:R-:W5:Y:S04]  /*eff0*/  SHFL.IDX PT, R2, R2, 0x2, 0x181f ;  /* 0x00581f0002027f89 */ /* 0x000f6800000e0000 */
[----:B------:R-:W1:Y:S01]  /*f000*/  SHFL.IDX PT, R0, R0, 0x2, 0x181f ;  /* 0x00581f0000007f89 */ /* 0x000e6200000e0000 */
[C---:B--2---:R-:W-:Y:S05]  /*f010*/  IADD3 R12, P0, R3.reuse, R240, RZ ;  /* 0x000000f0030c7210 */ /* 0x044fea0007f1e0ff */
[C-C-:B---3--:R-:W-:Y:S01]  /*f020*/  IMAD.X R13, R4.reuse, 0x1, R221.reuse, P0 ;  /* 0x00000001040d7824 */ /* 0x148fe200000e06dd */
[----:B------:R-:W-:Y:S04]  /*f030*/  IADD3 R10, P0, R3, R218, RZ ;  /* 0x000000da030a7210 */ /* 0x000fe80007f1e0ff */
[----:B------:R2:W-:Y:S01]  /*f040*/  LDGSTS.E.BYPASS.LTC128B.128 [R219+0x8100], [R12.64], !P2 ;  /* 0x081000000cdb7fae */ /* 0x0005e2000d101d46 */
[----:B------:R-:W-:Y:S02]  /*f050*/  IADD3.X R11, R4, R220, RZ, P0, !PT ;  /* 0x000000dc040b7210 */ /* 0x000fe400007fe4ff */
[C---:B------:R-:W-:Y:S03]  /*f060*/  IADD3 R8, P0, R6.reuse, R240, RZ ;  /* 0x000000f006087210 */ /* 0x040fe60007f1e0ff */
[----:B------:R2:W-:Y:S02]  /*f070*/  LDGSTS.E.BYPASS.LTC128B.128 [R219+0xb100], [R10.64], !P6 ;  /* 0x0b1000000adb7fae */ /* 0x0005e4000f101d46 */
[C---:B----4-:R-:W-:Y:S01]  /*f080*/  IMAD.X R9, R5.reuse, 0x1, R221, P0 ;  /* 0x0000000105097824 */ /* 0x050fe200000e06dd */
[----:B------:R-:W-:Y:S04]  /*f090*/  IADD3 R6, P0, R6, R218, RZ ;  /* 0x000000da06067210 */ /* 0x000fe80007f1e0ff */
[----:B------:R2:W-:Y:S01]  /*f0a0*/  LDGSTS.E.BYPASS.LTC128B.128 [R219+0x9100], [R8.64], !P2 ;  /* 0x0910000008db7fae */ /* 0x0005e2000d101d46 */
[--C-:B------:R-:W-:Y:S01]  /*f0b0*/  IMAD.X R7, R5, 0x1, R220.reuse, P0 ;  /* 0x0000000105077824 */ /* 0x100fe200000e06dc */
[----:B-----5:R-:W-:Y:S04]  /*f0c0*/  IADD3 R4, P0, R2, R240, RZ ;  /* 0x000000f002047210 */ /* 0x020fe80007f1e0ff */
[----:B------:R2:W-:Y:S01]  /*f0d0*/  LDGSTS.E.BYPASS.LTC128B.128 [R219+0xc100], [R6.64], !P6 ;  /* 0x0c10000006db7fae */ /* 0x0005e2000f101d46 */
[----:B-1----:R-:W-:Y:S02]  /*f0e0*/  IADD3.X R5, R0, R221, RZ, P0, !PT ;  /* 0x000000dd00057210 */ /* 0x002fe400007fe4ff */
[----:B------:R-:W-:Y:S03]  /*f0f0*/  IADD3 R2, P0, R2, R218, RZ ;  /* 0x000000da02027210 */ /* 0x000fe60007f1e0ff */
[----:B------:R2:W-:Y:S02]  /*f100*/  LDGSTS.E.BYPASS.LTC128B.128 [R219+0xa100], [R4.64], !P2 ;  /* 0x0a10000004db7fae */ /* 0x0005e4000d101d46 */
[----:B------:R-:W-:Y:S05]  /*f110*/  IMAD.X R3, R0, 0x1, R220, P0 ;  /* 0x0000000100037824 */ /* 0x000fea00000e06dc */
[----:B------:R2:W-:Y:S03]  /*f120*/  LDGSTS.E.BYPASS.LTC128B.128 [R219+0xd100], [R2.64], !P6 ;  /* 0x0d10000002db7fae */ /* 0x0005e6000f101d46 */
.L_x_274:
        /* <DEDUP_REMOVED lines=9> */
[----:B---3--:R-:W-:Y:S01]  /*f1c0*/  IADD3 R2, -R3, 0x1, R0 ;  /* 0x0000000103027810 */ /* 0x008fe20007ffe100 */
[----:B------:R-:W-:Y:S03]  /*f1d0*/  IMAD.IADD R8, R0, 0x1, -R3 ;  /* 0x0000000100087824 */ /* 0x000fe600078e0a03 */
[----:B----4-:R-:W-:Y:S04]  /*f1e0*/  IADD3 R2, -R45, R2, R252 ;  /* 0x000000022d027210 */ /* 0x010fe80007ffe1fc */
[C---:B------:R-:W-:Y:S02]  /*f1f0*/  IADD3 R6, R2.reuse, UR4, RZ ;  /* 0x0000000402067c10 */ /* 0x040fe4000fffe0ff */
[----:B------:R-:W-:Y:S04]  /*f200*/  IADD3 R7, R2, c[0x0][0x328], RZ ;  /* 0x0000ca0002077a10 */ /* 0x000fe80007ffe0ff */
[----:B--2---:R-:W-:Y:S01]  /*f210*/  IADD3 R3, R7, R4, RZ ;  /* 0x0000000407037210 */ /* 0x004fe20007ffe0ff */
        /* <DEDUP_REMOVED lines=15> */
.L_x_277:
[----:B------:R-:W-:Y:S04]  /*f310*/  MOV R9, c[0x0][0x32c] ;  /* 0x0000cb0000097a02 */ /* 0x000fe80000000f00 */
[----:B------:R-:W-:Y:S11]  /*f320*/  ISETP.NE.AND P0, PT, R9, 0x1, PT ;  /* 0x000000010900780c */ /* 0x000ff60003f05270 */
[----:B------:R-:W-:Y:S02]  /*f330*/  @!UPT UIADD3 URZ, URZ, URZ, URZ ;  /* 0x0000003f3f3ff290 */ /* 0x000fe4000fffe03f */
[----:B------:R-:W-:Y:S05]  /*f340*/  @P0 IMAD.HI.U32 R9, R4, c[0x0][0x330], RZ ;  /* 0x0000cc0004090a27 */ /* 0x000fea00078e00ff */
[----:B------:R-:W-:Y:S02]  /*f350*/  @P0 SHF.R.U32.HI R4, RZ, c[0x0][0x334], R9 ;  /* 0x0000cd00ff040a19 */ /* 0x000fe40000011609 */
.L_x_278:
[----:B------:R-:W-:Y:S05]  /*f360*/  BSYNC B0 ;  /* 0x0000000000007941 */ /* 0x000fea0003800000 */
.L_x_276:
[----:B------:R-:W-:Y:S05]  /*f370*/  IMAD R4, R4, c[0x0][0x32c], R8 ;  /* 0x0000cb0004047a24 */ /* 0x000fea00078e0208 */
[----:B------:R-:W-:Y:S02]  /*f380*/  IADD3 R9, R4, c[0x0][0x32c], RZ ;  /* 0x0000cb0004097a10 */ /* 0x000fe40007ffe0ff */
[----:B------:R-:W-:Y:S02]  /*f390*/  IMNMX R2, R2, R4, !PT ;  /* 0x0000000402027217 */ /* 0x000fe40007800200 */
[----:B------:R-:W-:Y:S02]  /*f3a0*/  IMNMX R3, R3, R9, PT ;  /* 0x0000000903037217 */ /* 0x000fe40003800200 */
.L_x_275:
[C---:B------:R-:W-:Y:S02]  /*f3b0*/  ISETP.GE.AND P0, PT, R0.reuse, 0x2, PT ;  /* 0x000000020000780c */ /* 0x040fe40003f06270 */
[----:B------:R-:W-:Y:S02]  /*f3c0*/  ISETP.GE.AND P2, PT, R0, 0x9, PT ;  /* 0x000000090000780c */ /* 0x000fe40003f46270 */
[----:B------:R-:W-:Y:S02]  /*f3d0*/  P2R R14, PR, RZ, 0x1 ;  /* 0x00000001ff0e7803 */ /* 0x000fe40000000000 */
[----:B------:R-:W-:Y:S02]  /*f3e0*/  ISETP.GT.AND P0, PT, R2, 0x1, !P0 ;  /* 0x000000010200780c */ /* 0x000fe40004704270 */
[----:B------:R-:W-:Y:S02]  /*f3f0*/  P2R R15, PR, RZ, 0x4 ;  /* 0x00000004ff0f7803 */ /* 0x000fe40000000000 */
[C---:B------:R-:W-:Y:S04]  /*f400*/  ISETP.LT.OR P0, PT, R3.reuse, 0x2, P0 ;  /* 0x000000020300780c */ /* 0x040fe80000701670 */
        /* <DEDUP_REMOVED lines=98> */
[----:B------:R-:W-:Y:S04]  /*fa30*/  ISETP.LT.OR P0, PT, R3, 0x52, P0 ;  /* 0x000000520300780c */ /* 0x000fe80000701670 */
[----:B------:R-:W-:Y:S02]  /*fa40*/  FSEL R169, R17, -INF , !P0 ;  /* 0xff80000011a97808 */ /* 0x000fe40004000000 */
[----:B------:R-:W-:Y:S02]  /*fa50*/  ISETP.GT.AND P0, PT, R2, 0x58, !P2 ;  /* 0x000000580200780c */ /* 0x000fe40005704270 */
[----:B------:R-:W-:Y:S02]  /*fa60*/  P2R R17, PR, RZ, 0x4 ;  /* 0x00000004ff117803 */ /* 0x000fe40000000000 */
[C---:B------:R-:W-:Y:S02]  /*fa70*/  ISETP.LT.OR P0, PT, R3.reuse, 0x59, P0 ;  /* 0x000000590300780c */ /* 0x040fe40000701670 */
[----:B------:R-:W-:Y:S02]  /*fa80*/  ISETP.GE.AND P2, PT, R0, 0x1, PT ;  /* 0x000000010000780c */ /* 0x000fe40003f46270 */
[----:B------:R-:W-:Y:S02]  /*fa90*/  FSEL R171, R36, -INF , !P0 ;  /* 0xff80000024ab7808 */ /* 0x000fe40004000000 */
[----:B------:R-:W-:Y:S02]  /*faa0*/  ISETP.GT.AND P0, PT, R2, RZ, !P2 ;  /* 0x000000ff0200720c */ /* 0x000fe40005704270 */
[----:B------:R-:W-:Y:S02]  /*fab0*/  P2R R13, PR, RZ, 0x4 ;  /* 0x00000004ff0d7803 */ /* 0x000fe40000000000 */
[----:B------:R-:W-:Y:S02]  /*fac0*/  ISETP.LT.OR P0, PT, R3, 0x1, P0 ;  /* 0x000000010300780c */ /* 0x000fe40000701670 */
[----:B------:R-:W-:Y:S02]  /*fad0*/  ISETP.GE.AND P2, PT, R0, 0x5a, PT ;  /* 0x0000005a0000780c */ /* 0x000fe40003f46270 */
[----:B------:R-:W-:Y:S02]  /*fae0*/  FSEL R9, R161, -INF , !P0 ;  /* 0xff800000a1097808 */ /* 0x000fe40004000000 */
[----:B------:R-:W-:Y:S04]  /*faf0*/  ISETP.GT.AND P0, PT, R2, 0x59, !P2 ;  /* 0x000000590200780c */ /* 0x000fe80005704270 */
[----:B------:R-:W-:Y:S02]  /*fb00*/  ISETP.LT.OR P0, PT, R3, 0x5a, P0 ;  /* 0x0000005a0300780c */ /* 0x000fe40000701670 */
[----:B------:R-:W1:Y:S02]  /*fb10*/  SHFL.IDX PT, R3, R5, 0x1, 0x1c1f ;  /* 0x003c1f0005037f89 */ /* 0x000e6400000e0000 */
[----:B------:R-:W-:Y:S01]  /*fb20*/  FSEL R170, R37, -INF , !P0 ;  /* 0xff80000025aa7808 */ /* 0x000fe20004000000 */
[--C-:B-1----:R-:W-:Y:S02]  /*fb30*/  IMAD.IADD R2, R7, 0x1, R3.reuse ;  /* 0x0000000107027824 */ /* 0x102fe400078e0203 */
        /* <DEDUP_REMOVED lines=15> */
.L_x_281:
[----:B------:R-:W-:Y:S04]  /*fc30*/  MOV R4, c[0x0][0x32c] ;  /* 0x0000cb0000047a02 */ /* 0x000fe80000000f00 */
[----:B------:R-:W-:Y:S11]  /*fc40*/  ISETP.NE.AND P0, PT, R4, 0x1, PT ;  /* 0x000000010400780c */ /* 0x000ff60003f05270 */
[----:B------:R-:W-:Y:S02]  /*fc50*/  @!UPT UIADD3 URZ, URZ, URZ, URZ ;  /* 0x0000003f3f3ff290 */ /* 0x000fe4000fffe03f */
[----:B------:R-:W-:Y:S05]  /*fc60*/  @P0 IMAD.HI.U32 R4, R3, c[0x0][0x330], RZ ;  /* 0x0000cc0003040a27 */ /* 0x000fea00078e00ff */
[----:B------:R-:W-:Y:S02]  /*fc70*/  @P0 SHF.R.U32.HI R3, RZ, c[0x0][0x334], R4 ;  /* 0x0000cd00ff030a19 */ /* 0x000fe40000011604 */
.L_x_282:
[----:B------:R-:W-:Y:S05]  /*fc80*/  BSYNC B0 ;  /* 0x0000000000007941 */ /* 0x000fea0003800000 */
.L_x_280:
[----:B------:R-:W-:Y:S05]  /*fc90*/  IMAD R3, R3, c[0x0][0x32c], R8 ;  /* 0x0000cb0003037a24 */ /* 0x000fea00078e0208 */
[----:B------:R-:W-:Y:S02]  /*fca0*/  IADD3 R4, R3, c[0x0][0x32c], RZ ;  /* 0x0000cb0003047a10 */ /* 0x000fe40007ffe0ff */
[----:B------:R-:W-:Y:S02]  /*fcb0*/  IMNMX R0, R0, R3, !PT ;  /* 0x0000000300007217 */ /* 0x000fe40007800200 */
[----:B------:R-:W-:Y:S02]  /*fcc0*/  IMNMX R2, R2, R4, PT ;  /* 0x0000000402027217 */ /* 0x000fe40003800200 */
.L_x_279:
        /* <DEDUP_REMOVED lines=82> */
[----:B------:R-:W-:Y:S03]  /*101f0*/  ISETP.LT.OR P0, PT, R2, 0x2a, P0 ;  /* 0x0000002a0200780c */ /* 0x000fe60000701670 */
[----:B------:R-:W1:Y:S01]  /*10200*/  SHFL.BFLY PT, R13, R3, 0x2, 0x1f ;  /* 0x0c401f00030d7f89 */ /* 0x000e6200000e0000 */
        /* <DEDUP_REMOVED lines=13> */
[----:B------:R-:W-:Y:S02]  /*102e0*/  ISETP.GT.AND P0, PT, R0, 0x38, !P0 ;  /* 0x000000380000780c */ /* 0x000fe40004704270 */
[----:B-1----:R-:W-:Y:S02]  /*102f0*/  FMNMX.FTZ R3, R3, R13, !PT ;  /* 0x0000000d03037209 */ /* 0x002fe40007810000 */
        /* <DEDUP_REMOVED lines=20> */
[----:B------:R-:W-:Y:S01]  /*10440*/  FMUL.FTZ R132, R68, c[0x0][0x2d0] ;  /* 0x0000b40044847a20 */ /* 0x000fe20000410000 */
[----:B------:R-:W-:Y:S01]  /*10450*/  FMNMX.FTZ R6, R150, R6, !PT ;  /* 0x0000000696067209 */ /* 0x000fe20007810000 */
[----:B------:R-:W-:Y:S01]  /*10460*/  LDSM.16.MT88.4 R36, [R200+0x100] ;  /* 0x00010000c824783b */ /* 0x000fe20000004200 */
[----:B------:R-:W-:Y:S04]  /*10470*/  ISETP.GT.AND P0, PT, R0, 0x48, !P0 ;  /* 0x000000480000780c */ /* 0x000fe80004704270 */
[----:B------:R-:W-:Y:S04]  /*10480*/  ISETP.LT.OR P0, PT, R2, 0x49, P0 ;  /* 0x000000490200780c */ /* 0x000fe80000701670 */
[----:B------:R-:W-:Y:S02]  /*10490*/  FSEL R157, R42, -INF , !P0 ;  /* 0xff8000002a9d7808 */ /* 0x000fe40004000000 */
[----:B------:R-:W-:Y:S02]  /*104a0*/  ISETP.NE.AND P0, PT, R20, RZ, PT ;  /* 0x000000ff1400720c */ /* 0x000fe40003f05270 */
[----:B------:R-:W-:Y:S01]  /*104b0*/  FMNMX.FTZ R6, R157, R6, !PT ;  /* 0x000000069d067209 */ /* 0x000fe20007810000 */
[----:B------:R-:W-:Y:S01]  /*104c0*/  LDSM.16.MT88.4 R20, [R198+0x100] ;  /* 0x00010000c614783b */ /* 0x000fe20000004200 */
        /* <DEDUP_REMOVED lines=20> */
[----:B------:R-:W-:Y:S02]  /*10610*/  FMNMX.FTZ R0, R162, R0, !PT ;  /* 0x00000000a2007209 */ /* 0x000fe40007810000 */
[----:B------:R-:W-:Y:S02]  /*10620*/  FSEL R71, R51, -INF , !P0 ;  /* 0xff80000033477808 */ /* 0x000fe40004000000 */
[----:B------:R-:W-:Y:S02]  /*10630*/  FMNMX.FTZ R0, R163, R0, !PT ;  /* 0x00000000a3007209 */ /* 0x000fe40007810000 */
[----:B------:R-:W-:Y:S02]  /*10640*/  FSETP.NEU.FTZ.AND P0, PT, R68, -INF , PT ;  /* 0xff8000004400780b */ /* 0x000fe40003f1d000 */
[----:B------:R-:W-:Y:S02]  /*10650*/  FMNMX.FTZ R2, R71, R0, !PT ;  /* 0x0000000047027209 */ /* 0x000fe40007810000 */
[----:B------:R-:W-:Y:S03]  /*10660*/  FSEL R132, R132, RZ, P0 ;  /* 0x000000ff84847208 */ /* 0x000fe60000000000 */
[----:B------:R-:W1:Y:S02]  /*10670*/  SHFL.BFLY PT, R0, R2, 0x2, 0x1f ;  /* 0x0c401f0002007f89 */ /* 0x000e6400000e0000 */
[--C-:B------:R-:W-:Y:S02]  /*10680*/  FFMA.FTZ R6, R12, c[0x0][0x2d0], -R132.reuse ;  /* 0x0000b4000c067a23 */ /* 0x100fe40000010884 */
[--C-:B------:R-:W-:Y:S02]  /*10690*/  FFMA.FTZ R9, R9, c[0x0][0x2d0], -R132.reuse ;  /* 0x0000b40009097a23 */ /* 0x100fe40000010884 */
[----:B------:R-:W-:Y:S02]  /*106a0*/  MUFU.EX2 R237, R6 ;  /* 0x0000000600ed7308 */ /* 0x000fe40000000800 */
[----:B------:R-:W-:Y:S08]  /*106b0*/  LDSM.16.MT88.4 R12, [R197+0x100] ;  /* 0x00010000c50c783b */ /* 0x000ff00000004200 */
[----:B------:R-:W-:Y:S01]  /*106c0*/  MUFU.EX2 R236, R9 ;  /* 0x0000000900ec7308 */ /* 0x000fe20000000800 */
[----:B-1----:R-:W-:Y:S01]  /*106d0*/  FMNMX.FTZ R2, R2, R0, !PT ;  /* 0x0000000002027209 */ /* 0x002fe20007810000 */
[--C-:B------:R-:W-:Y:S08]  /*106e0*/  FFMA.FTZ R0, R10, c[0x0][0x2d0], -R132.reuse ;  /* 0x0000b4000a007a23 */ /* 0x100ff00000010884 */
[----:B------:R1:W2:Y:S01]  /*106f0*/  MUFU.EX2 R239, R0 ;  /* 0x0000000000ef7308 */ /* 0x0002a20000000800 */
[----:B------:R-:W3:Y:S01]  /*10700*/  SHFL.BFLY PT, R3, R2, 0x1, 0x1f ;  /* 0x0c201f0002037f89 */ /* 0x000ee200000e0000 */
[----:B-1----:R-:W-:Y:S01]  /*10710*/  FFMA.FTZ R0, R11, c[0x0][0x2d0], -R132 ;  /* 0x0000b4000b007a23 */ /* 0x002fe20000010884 */
[----:B---3--:R-:W-:Y:S02]  /*10720*/  FMNMX.FTZ R3, R3, R2, !PT ;  /* 0x0000000203037209 */ /* 0x008fe40007810000 */
[----:B--2---:R-:W-:Y:S05]  /*10730*/  F2FP.PACK_AB R72, R239, R236 ;  /* 0x000000ecef48723e */ /* 0x004fea00000000ff */
[----:B------:R1:W2:Y:S02]  /*10740*/  MUFU.EX2 R238, R0 ;  /* 0x0000000000ee7308 */ /* 0x0002a40000000800 */
        /* <DEDUP_REMOVED lines=11> */
[----:B------:R-:W4:Y:S01]  /*10800*/  MUFU.EX2 R234, R5 ;  /* 0x0000000500ea7308 */ /* 0x000f220000000800 */
[--C-:B-1----:R-:W-:Y:S02]  /*10810*/  FFMA.FTZ R0, R7, c[0x0][0x2d0], -R69.reuse ;  /* 0x0000b40007007a23 */ /* 0x102fe40000010845 */
[C---:B--2---:R-:W-:Y:S02]  /*10820*/  FMUL.FTZ R9, R2.reuse, R81 ;  /* 0x0000005102097220 */ /* 0x044fe40000410000 */
[C---:B------:R-:W-:Y:S05]  /*10830*/  FMUL.FTZ R16, R2.reuse, R88 ;  /* 0x0000005802107220 */ /* 0x040fea0000410000 */
[----:B------:R1:W-:Y:S01]  /*10840*/  MUFU.EX2 R233, R0 ;  /* 0x0000000000e97308 */ /* 0x0003e20000000800 */
[C---:B------:R-:W-:Y:S02]  /*10850*/  FMUL.FTZ R17, R2.reuse, R89 ;  /* 0x0000005902117220 */ /* 0x040fe40000410000 */
[----:B------:R-:W-:Y:S02]  /*10860*/  FMUL.FTZ R24, R2, R96 ;  /* 0x0000006002187220 */ /* 0x000fe40000410000 */
[--C-:B---3--:R-:W-:Y:S02]  /*10870*/  FFMA.FTZ R4, R8, c[0x0][0x2d0], -R69.reuse ;  /* 0x0000b40008047a23 */ /* 0x108fe40000010845 */
[C---:B------:R-:W-:Y:S02]  /*10880*/  FMUL.FTZ R8, R2.reuse, R80 ;  /* 0x0000005002087220 */ /* 0x040fe40000410000 */
[C---:B------:R-:W-:Y:S01]  /*10890*/  FMUL.FTZ R25, R2.reuse, R97 ;  /* 0x0000006102197220 */ /* 0x040fe20000410000 */
[----:B------:R-:W2:Y:S01]  /*108a0*/  MUFU.EX2 R230, R4 ;  /* 0x0000000400e67308 */ /* 0x000ea20000000800 */
[C---:B------:R-:W-:Y:S02]  /*108b0*/  FMUL.FTZ R32, R2.reuse, R104 ;  /* 0x0000006802207220 */ /* 0x040fe40000410000 */
[----:B------:R-:W-:Y:S01]  /*108c0*/  FMUL.FTZ R33, R2, R105 ;  /* 0x0000006902217220 */ /* 0x000fe20000410000 */
[----:B----4-:R-:W-:Y:S01]  /*108d0*/  F2FP.PACK_AB R73, R234, R235 ;  /* 0x000000ebea49723e */ /* 0x010fe200000000ff */
[C---:B------:R-:W-:Y:S02]  /*108e0*/  FMUL.FTZ R5, R2.reuse, R77 ;  /* 0x0000004d02057220 */ /* 0x040fe40000410000 */
[C---:B------:R-:W-:Y:S02]  /*108f0*/  FMUL.FTZ R52, R2.reuse, R52 ;  /* 0x0000003402347220 */ /* 0x040fe40000410000 */
[C---:B------:R-:W-:Y:S02]  /*10900*/  FMUL.FTZ R53, R2.reuse, R53 ;  /* 0x0000003502357220 */ /* 0x040fe40000410000 */
[C---:B------:R-:W-:Y:S02]  /*10910*/  FMUL.FTZ R56, R2.reuse, R56 ;  /* 0x0000003802387220 */ /* 0x040fe40000410000 */
[C---:B------:R-:W-:Y:S01]  /*10920*/  FMUL.FTZ R57, R2.reuse, R57 ;  /* 0x0000003902397220 */ /* 0x040fe20000410000 */
[----:B-1----:R-:W-:Y:S01]  /*10930*/  FSEL R0, R3, RZ, P0 ;  /* 0x000000ff03007208 */ /* 0x002fe20000000000 */
[C---:B------:R-:W-:Y:S01]  /*10940*/  FMUL.FTZ R60, R2.reuse, R60 ;  /* 0x0000003c023c7220 */ /* 0x040fe20000410000 */
        /* <DEDUP_REMOVED lines=15> */
[C---:B------:R-:W-:Y:S03]  /*10a40*/  HMMA.16816.F32 R4, R72.reuse, R12, R4 ;  /* 0x0000000c4804723c */ /* 0x040fe60000001804 */
        /* <DEDUP_REMOVED lines=323> */
[----:B------:R-:W-:Y:S01]  /*11e80*/  FADD.FTZ R2, R70, R0 ;  /* 0x0000000046027221 */ /* 0x000fe20000010000 */
[----:B------:R-:W-:Y:S01]  /*11e90*/  IADD3 R0, R215, -0x1, RZ ;  /* 0xffffffffd7007810 */ /* 0x000fe20007ffe0ff */
[----:B------:R-:W-:Y:S02]  /*11ea0*/  FADD.FTZ R249, R134, R4 ;  /* 0x0000000486f97221 */ /* 0x000fe40000010000 */
[----:B------:R-:W-:Y:S02]  /*11eb0*/  FADD.FTZ R250, R69, R2 ;  /* 0x0000000245fa7221 */ /* 0x000fe40000010000 */
[----:B------:R-:W-:Y:S02]  /*11ec0*/  IMAD.MOV.U32 R215, RZ, RZ, R0 ;  /* 0x000000ffffd77224 */ /* 0x000fe400078e0000 */
[----:B------:R-:W-:Y:S02]  /*11ed0*/  IMAD.MOV.U32 R69, RZ, RZ, R68 ;  /* 0x000000ffff457224 */ /* 0x000fe400078e0044 */
[----:B------:R-:W-:Y:S01]  /*11ee0*/  IMAD.MOV.U32 R70, RZ, RZ, R3 ;  /* 0x000000ffff467224 */ /* 0x000fe200078e0003 */
[----:B------:R-:W-:-:S05]  /*11ef0*/  @P0 BRA `(.L_x_283) ;  /* 0xffffbbf000000947 */ /* 0x000fca000383ffff */
.L_x_273:
[----:B-1----:R-:W1:Y:S01]  /*11f00*/  SHFL.BFLY PT, R4, R249, 0x2, 0x1f ;  /* 0x0c401f00f9047f89 */ /* 0x002e6200000e0000 */
        /* <DEDUP_REMOVED lines=14> */
[----:B------:R-:W1:Y:S08]  /*11ff0*/  @P1 MUFU.RCP R2, R4 ;  /* 0x0000000400021308 */ /* 0x000e700000001000 */
[----:B------:R-:W-:Y:S08]  /*12000*/  @P0 MUFU.RCP R0, R7 ;  /* 0x0000000700000308 */ /* 0x000ff00000001000 */
[----:B------:R2:W3:Y:S01]  /*12010*/  @P1 MUFU.LG2 R6, R4 ;  /* 0x0000000400061308 */ /* 0x0004e20000000c00 */
[----:B-1----:R-:W-:-:S02]  /*12020*/  FMUL.FTZ R76, R2, R76 ;  /* 0x0000004c024c7220 */ /* 0x002fc40000410000 */
[C---:B------:R-:W-:Y:S02]  /*12030*/  FMUL.FTZ R29, R2.reuse, R77 ;  /* 0x0000004d021d7220 */ /* 0x040fe40000410000 */
[C---:B------:R-:W-:Y:S02]  /*12040*/  FMUL.FTZ R80, R2.reuse, R80 ;  /* 0x0000005002507220 */ /* 0x040fe40000410000 */
[C---:B------:R-:W-:Y:S01]  /*12050*/  FMUL.FTZ R8, R2.reuse, R81 ;  /* 0x0000005102087220 */ /* 0x040fe20000410000 */
[----:B------:R-:W1:Y:S01]  /*12060*/  @P0 MUFU.LG2 R7, R7 ;  /* 0x0000000700070308 */ /* 0x000e620000000c00 */
[C---:B------:R-:W-:Y:S02]  /*12070*/  FMUL.FTZ R84, R2.reuse, R84 ;  /* 0x0000005402547220 */ /* 0x040fe40000410000 */
[C---:B------:R-:W-:Y:S02]  /*12080*/  FMUL.FTZ R85, R2.reuse, R85 ;  /* 0x0000005502557220 */ /* 0x040fe40000410000 */
[----:B------:R-:W-:-:S02]  /*12090*/  FMUL.FTZ R88, R2, R88 ;  /* 0x0000005802587220 */ /* 0x000fc40000410000 */
[C---:B------:R-:W-:Y:S01]  /*120a0*/  FMUL.FTZ R89, R2.reuse, R89 ;  /* 0x0000005902597220 */ /* 0x040fe20000410000 */
[----:B--2---:R-:W-:Y:S01]  /*120b0*/  @P1 MOV R4, 0x3f317218 ;  /* 0x3f31721800041802 */ /* 0x004fe20000000f00 */
        /* <DEDUP_REMOVED lines=23> */
[----:B------:R-:W-:Y:S01]  /*12230*/  FMUL.FTZ R14, R2, R65 ;  /* 0x00000041020e7220 */ /* 0x000fe20000410000 */
[----:B------:R-:W-:Y:S01]  /*12240*/  @P0 MOV R2, 0x3f317218 ;  /* 0x3f31721800020802 */ /* 0x000fe20000000f00 */
[----:B------:R-:W-:Y:S02]  /*12250*/  @P1 FMUL.FTZ R5, R4, c[0x0][0x2d0] ;  /* 0x0000b40004051a20 */ /* 0x000fe40000410000 */
[----:B---3--:R-:W-:Y:S02]  /*12260*/  @P1 FMUL.FTZ R6, R6, 0.69314718246459960938 ;  /* 0x3f31721806061820 */ /* 0x008fe40000410000 */
[----:B-1----:R-:W-:Y:S02]  /*12270*/  @P0 FMUL.FTZ R4, R7, 0.69314718246459960938 ;  /* 0x3f31721807040820 */ /* 0x002fe40000410000 */
[----:B------:R-:W-:Y:S02]  /*12280*/  @P0 FMUL.FTZ R2, R2, c[0x0][0x2d0] ;  /* 0x0000b40002020a20 */ /* 0x000fe40000410000 */
        /* <DEDUP_REMOVED lines=31> */
[----:B------:R-:W-:Y:S02]  /*12480*/  FMUL.FTZ R67, R0, R67 ;  /* 0x0000004300437220 */ /* 0x000fe40000410000 */
[----:B------:R-:W-:Y:S02]  /*12490*/  @P1 FFMA.FTZ R32, R5, R68, R6 ;  /* 0x0000004405201223 */ /* 0x000fe40000010006 */
[----:B------:R-:W-:Y:S02]  /*124a0*/  @P0 FFMA.FTZ R33, R2, R3, R4 ;  /* 0x0000000302210223 */ /* 0x000fe40000010004 */
.L_x_241:
[----:B------:R-:W1:Y:S02]  /*124b0*/  S2R R44, SR_CTAID.Y ;  /* 0x00000000002c7919 */ /* 0x000e640000002600 */
[----:B-1----:R-:W-:Y:S01]  /*124c0*/  SHF.R.S32.HI R36, RZ, 0x1f, R44 ;  /* 0x0000001fff247819 */ /* 0x002fe2000001142c */
[----:B------:R-:W-:Y:S05]  /*124d0*/  @P2 BRA `(.L_x_284) ;  /* 0x0000129000002947 */ /* 0x000fea0003800000 */
[----:B------:R-:W2:Y:S01]  /*124e0*/  LDL R37, [R1+0x24] ;  /* 0x0000240001257983 */ /* 0x000ea20000100800 */
[----:B------:R-:W-:Y:S02]  /*124f0*/  F2FP.PACK_AB R29, R29, R76 ;  /* 0x0000004c1d1d723e */ /* 0x000fe400000000ff */
[----:B------:R-:W-:Y:S01]  /*12500*/  F2FP.PACK_AB R79, R79, R78 ;  /* 0x0000004e4f4f723e */ /* 0x000fe200000000ff */
[----:B------:R-:W1:Y:S01]  /*12510*/  S2R R34, SR_TID.X ;  /* 0x0000000000227919 */ /* 0x000e620000002100 */
[----:B------:R-:W-:-:S02]  /*12520*/  F2FP.PACK_AB R8, R8, R80 ;  /* 0x000000500808723e */ /* 0x000fc400000000ff */
[----:B------:R-:W-:Y:S02]  /*12530*/  F2FP.PACK_AB R82, R83, R82 ;  /* 0x000000525352723e */ /* 0x000fe400000000ff */
[----:B------:R-:W-:Y:S02]  /*12540*/  F2FP.PACK_AB R5, R85, R84 ;  /* 0x000000545505723e */ /* 0x000fe400000000ff */
[----:B------:R-:W-:Y:S02]  /*12550*/  F2FP.PACK_AB R86, R87, R86 ;  /* 0x000000565756723e */ /* 0x000fe400000000ff */
[----:B------:R-:W-:Y:S02]  /*12560*/  F2FP.PACK_AB R6, R89, R88 ;  /* 0x000000585906723e */ /* 0x000fe400000000ff */
[----:B------:R-:W-:Y:S02]  /*12570*/  F2FP.PACK_AB R90, R91, R90 ;  /* 0x0000005a5b5a723e */ /* 0x000fe400000000ff */
[----:B------:R-:W-:-:S02]  /*12580*/  F2FP.PACK_AB R7, R93, R92 ;  /* 0x0000005c5d07723e */ /* 0x000fc400000000ff */
[----:B------:R-:W-:Y:S02]  /*12590*/  F2FP.PACK_AB R94, R95, R94 ;  /* 0x0000005e5f5e723e */ /* 0x000fe400000000ff */
[----:B------:R-:W-:Y:S02]  /*125a0*/  F2FP.PACK_AB R28, R28, R96 ;  /* 0x000000601c1c723e */ /* 0x000fe400000000ff */
[----:B------:R-:W-:Y:S02]  /*125b0*/  F2FP.PACK_AB R98, R99, R98 ;  /* 0x000000626362723e */ /* 0x000fe400000000ff */
[----:B------:R-:W-:Y:S02]  /*125c0*/  F2FP.PACK_AB R27, R27, R100 ;  /* 0x000000641b1b723e */ /* 0x000fe400000000ff */
[----:B------:R-:W-:Y:S02]  /*125d0*/  F2FP.PACK_AB R102, R103, R102 ;  /* 0x000000666766723e */ /* 0x000fe400000000ff */
[----:B-1----:R-:W-:-:S02]  /*125e0*/  SHF.R.S32.HI R35, RZ, 0x1f, R34 ;  /* 0x0000001fff237819 */ /* 0x002fc40000011422 */
[----:B------:R-:W-:Y:S02]  /*125f0*/  F2FP.PACK_AB R25, R25, R104 ;  /* 0x000000681919723e */ /* 0x000fe400000000ff */
[CC--:B------:R-:W-:Y:S02]  /*12600*/  LEA.HI R2, R35.reuse, R34.reuse, RZ, 0x2 ;  /* 0x0000002223027211 */ /* 0x0c0fe400078f10ff */
[----:B------:R-:W-:Y:S02]  /*12610*/  LEA.HI R31, R35, R34, RZ, 0x5 ;  /* 0x00000022231f7211 */ /* 0x000fe400078f28ff */
[--C-:B------:R-:W-:Y:S02]  /*12620*/  SHF.R.S32.HI R4, RZ, 0x2, R2.reuse ;  /* 0x00000002ff047819 */ /* 0x100fe40000011402 */
[----:B------:R-:W-:Y:S02]  /*12630*/  SHF.R.S32.HI R0, RZ, 0x1f, R2 ;  /* 0x0000001fff007819 */ /* 0x000fe40000011402 */
[----:B------:R-:W-:-:S02]  /*12640*/  SHF.R.S32.HI R30, RZ, 0x5, R31 ;  /* 0x00000005ff1e7819 */ /* 0x000fc4000001141f */
[----:B------:R-:W-:Y:S02]  /*12650*/  LEA.HI R0, R0, R4, RZ, 0x3 ;  /* 0x0000000400007211 */ /* 0x000fe400078f18ff */
[----:B------:R-:W-:Y:S02]  /*12660*/  F2FP.PACK_AB R107, R107, R106 ;  /* 0x0000006a6b6b723e */ /* 0x000fe400000000ff */
[----:B------:R-:W-:Y:S02]  /*12670*/  LOP3.LUT R0, R0, 0xfffffff8, RZ, 0xc0, !PT ;  /* 0xfffffff800007812 */ /* 0x000fe400078ec0ff */
[----:B------:R-:W-:Y:S02]  /*12680*/  F2FP.PACK_AB R24, R24, R108 ;  /* 0x0000006c1818723e */ /* 0x000fe400000000ff */
[----:B------:R-:W-:Y:S01]  /*12690*/  F2FP.PACK_AB R23, R23, R110 ;  /* 0x0000006e1717723e */ /* 0x000fe200000000ff */
[----:B------:R-:W-:Y:S01]  /*126a0*/  IMAD.IADD R4, R4, 0x1, -R0 ;  /* 0x0000000104047824 */ /* 0x000fe200078e0a00 */
[----:B------:R-:W-:-:S02]  /*126b0*/  LOP3.LUT R0, R2, 0xfffffffc, RZ, 0xc0, !PT ;  /* 0xfffffffc02007812 */ /* 0x000fc400078ec0ff */
[----:B------:R-:W-:Y:S01]  /*126c0*/  F2FP.PACK_AB R22, R22, R112 ;  /* 0x000000701616723e */ /* 0x000fe200000000ff */
[C---:B------:R-:W-:Y:S01]  /*126d0*/  IMAD.SHL.U32 R2, R4.reuse, 0x40, RZ ;  /* 0x0000004004027824 */ /* 0x040fe200078e00ff */
[----:B------:R-:W-:Y:S01]  /*126e0*/  LOP3.LUT R3, R4, 0x1, RZ, 0xc0, !PT ;  /* 0x0000000104037812 */ /* 0x000fe200078ec0ff */
[----:B------:R-:W-:Y:S01]  /*126f0*/  IMAD.IADD R26, R34, 0x1, -R0 ;  /* 0x00000001221a7824 */ /* 0x000fe200078e0a00 */
[----:B------:R-:W-:Y:S02]  /*12700*/  F2FP.PACK_AB R21, R21, R114 ;  /* 0x000000721515723e */ /* 0x000fe400000000ff */
[----:B------:R-:W-:Y:S01]  /*12710*/  LOP3.LUT R0, R2, 0x1c0, RZ, 0xc0, !PT ;  /* 0x000001c002007812 */ /* 0x000fe200078ec0ff */
[----:B------:R-:W-:Y:S01]  /*12720*/  IMAD R2, R30, 0x200, R26 ;  /* 0x000002001e027824 */ /* 0x000fe200078e021a */
[----:B------:R-:W-:Y:S02]  /*12730*/  ISETP.NE.U32.AND P0, PT, R3, 0x1, PT ;  /* 0x000000010300780c */ /* 0x000fe40003f05070 */
[----:B------:R-:W-:-:S02]  /*12740*/  LEA.HI R0, R0, R0, RZ, 0x1d ;  /* 0x0000000000007211 */ /* 0x000fc400078fe8ff */
        /* <DEDUP_REMOVED lines=8> */
[----:B------:R-:W-:Y:S02]  /*127d0*/  F2FP.PACK_AB R18, R18, R120 ;  /* 0x000000781212723e */ /* 0x000fe400000000ff */
[----:B------:R-:W-:-:S02]  /*127e0*/  F2FP.PACK_AB R17, R17, R122 ;  /* 0x0000007a1111723e */ /* 0x000fc400000000ff */
[C---:B------:R-:W-:Y:S02]  /*127f0*/  IADD3 R3, R0.reuse, 0x80, RZ ;  /* 0x0000008000037810 */ /* 0x040fe40007ffe0ff */
[C---:B------:R-:W-:Y:S02]  /*12800*/  IADD3 R2, R0.reuse, 0x70, RZ ;  /* 0x0000007000027810 */ /* 0x040fe40007ffe0ff */
[----:B------:R-:W-:Y:S01]  /*12810*/  @P0 IADD3 R2, R3, 0x10, RZ ;  /* 0x0000001003020810 */ /* 0x000fe20007ffe0ff */
[----:B------:R-:W-:Y:S01]  /*12820*/  IMAD.IADD R3, R0, 0x1, R4 ;  /* 0x0000000100037824 */ /* 0x000fe200078e0204 */
[----:B------:R-:W-:Y:S02]  /*12830*/  F2FP.PACK_AB R16, R16, R52 ;  /* 0x000000341010723e */ /* 0x000fe400000000ff */
[----:B------:R-:W-:Y:S01]  /*12840*/  F2FP.PACK_AB R13, R13, R54 ;  /* 0x000000360d0d723e */ /* 0x000fe200000000ff */
[----:B------:R-:W-:Y:S01]  /*12850*/  IMAD.IADD R4, R4, 0x1, R2 ;  /* 0x0000000104047824 */ /* 0x000fe200078e0202 */
[----:B------:R-:W-:-:S02]  /*12860*/  F2FP.PACK_AB R12, R12, R56 ;  /* 0x000000380c0c723e */ /* 0x000fc400000000ff */
[----:B------:R-:W-:Y:S02]  /*12870*/  F2FP.PACK_AB R11, R11, R58 ;  /* 0x0000003a0b0b723e */ /* 0x000fe400000000ff */
[----:B------:R-:W-:Y:S02]  /*12880*/  F2FP.PACK_AB R9, R61, R60 ;  /* 0x0000003c3d09723e */ /* 0x000fe400000000ff */
[----:B------:R-:W-:Y:S02]  /*12890*/  F2FP.PACK_AB R15, R15, R62 ;  /* 0x0000003e0f0f723e */ /* 0x000fe400000000ff */
[----:B------:R-:W-:Y:S01]  /*128a0*/  F2FP.PACK_AB R14, R14, R64 ;  /* 0x000000400e0e723e */ /* 0x000fe200000000ff */
[----:B------:R1:W-:Y:S01]  /*128b0*/  STS [R0+0x80], R29 ;  /* 0x0000801d00007388 */ /* 0x0003e20000000800 */
[----:B------:R-:W-:Y:S02]  /*128c0*/  F2FP.PACK_AB R10, R67, R10 ;  /* 0x0000000a430a723e */ /* 0x000fe400000000ff */
[----:B------:R-:W-:Y:S01]  /*128d0*/  ISETP.NE.U32.AND P0, PT, RZ, c[0x0][0x500], PT ;  /* 0x00014000ff007a0c */ /* 0x000fe20003f05070 */
[----:B------:R-:W-:Y:S01]  /*128e0*/  STS [R0+0x480], R79 ;  /* 0x0004804f00007388 */ /* 0x000fe20000000800 */
[----:B------:R-:W-:-:S02]  /*128f0*/  ISETP.NE.U32.AND P1, PT, RZ, c[0x0][0x508], PT ;  /* 0x00014200ff007a0c */ /* 0x000fc40003f25070 */
[----:B------:R-:W-:Y:S01]  /*12900*/  ISETP.NE.AND.EX P0, PT, RZ, c[0x0][0x504], PT, P0 ;  /* 0x00014100ff007a0c */ /* 0x000fe20003f05300 */
[----:B------:R3:W-:Y:S01]  /*12910*/  STS [R2], R8 ;  /* 0x0000000802007388 */ /* 0x0007e20000000800 */
[----:B------:R-:W-:-:S03]  /*12920*/  ISETP.NE.AND.EX P1, PT, RZ, c[0x0][0x50c], PT, P1 ;  /* 0x00014300ff007a0c */ /* 0x000fc60003f25310 */
[----:B------:R-:W-:Y:S04]  /*12930*/  STS [R2+0x400], R82 ;  /* 0x0004005202007388 */ /* 0x000fe80000000800 */
[----:B------:R4:W-:Y:S04]  /*12940*/  STS [R3+0x80], R5 ;  /* 0x0000800503007388 */ /* 0x0009e80000000800 */
[----:B------:R-:W-:Y:S04]  /*12950*/  STS [R3+0x480], R86 ;  /* 0x0004805603007388 */ /* 0x000fe80000000800 */
[----:B------:R4:W-:Y:S01]  /*12960*/  STS [R4], R6 ;  /* 0x0000000604007388 */ /* 0x0009e20000000800 */
[----:B-1----:R-:W-:-:S03]  /*12970*/  IMAD.MOV.U32 R29, RZ, RZ, 0x40 ;  /* 0x00000040ff1d7424 */ /* 0x002fc600078e00ff */
[----:B------:R-:W-:Y:S02]  /*12980*/  STS [R4+0x400], R90 ;  /* 0x0004005a04007388 */ /* 0x000fe40000000800 */
[----:B---3--:R-:W-:-:S05]  /*12990*/  SEL R8, R29, 0xffffffc0, !P2 ;  /* 0xffffffc01d087807 */ /* 0x008fca0005000000 */
[----:B----4-:R-:W-:-:S05]  /*129a0*/  IMAD.IADD R5, R0, 0x1, R8 ;  /* 0x0000000100057824 */ /* 0x010fca00078e0208 */
[----:B------:R1:W-:Y:S01]  /*129b0*/  STS [R5+0x80], R7 ;  /* 0x0000800705007388 */ /* 0x0003e20000000800 */
[----:B------:R-:W-:-:S03]  /*129c0*/  IMAD.IADD R6, R8, 0x1, R2 ;  /* 0x0000000108067824 */ /* 0x000fc600078e0202 */
[----:B------:R-:W-:Y:S04]  /*129d0*/  STS [R5+0x480], R94 ;  /* 0x0004805e05007388 */ /* 0x000fe80000000800 */
[----:B------:R-:W-:Y:S04]  /*129e0*/  STS [R6], R28 ;  /* 0x0000001c06007388 */ /* 0x000fe80000000800 */
[----:B------:R-:W-:Y:S01]  /*129f0*/  STS [R6+0x400], R98 ;  /* 0x0004006206007388 */ /* 0x000fe20000000800 */
[----:B-1----:R-:W-:Y:S02]  /*12a00*/  IMAD.IADD R7, R8, 0x1, R3 ;  /* 0x0000000108077824 */ /* 0x002fe400078e0203 */
[----:B------:R-:W-:-:S03]  /*12a10*/  IMAD.IADD R8, R4, 0x1, R8 ;  /* 0x0000000104087824 */ /* 0x000fc600078e0208 */
[----:B------:R-:W-:Y:S04]  /*12a20*/  STS [R7+0x80], R27 ;  /* 0x0000801b07007388 */ /* 0x000fe80000000800 */
[----:B------:R-:W-:Y:S04]  /*12a30*/  STS [R7+0x480], R102 ;  /* 0x0004806607007388 */ /* 0x000fe80000000800 */
[----:B------:R-:W-:Y:S04]  /*12a40*/  STS [R8], R25 ;  /* 0x0000001908007388 */ /* 0x000fe80000000800 */
        /* <DEDUP_REMOVED lines=8> */
[----:B------:R-:W-:Y:S04]  /*12ad0*/  STS [R4+0x4400], R17 ;  /* 0x0044001104007388 */ /* 0x000fe80000000800 */
[----:B------:R-:W-:Y:S04]  /*12ae0*/  STS [R5+0x4080], R16 ;  /* 0x0040801005007388 */ /* 0x000fe80000000800 */
[----:B------:R2:W-:Y:S01]  /*12af0*/  STS [R5+0x4480], R13 ;  /* 0x0044800d05007388 */ /* 0x0005e20000000800 */
[----:B-1----:R-:W-:-:S03]  /*12b00*/  IMAD.MOV.U32 R2, RZ, RZ, 0x4 ;  /* 0x00000004ff027424 */ /* 0x002fc600078e00ff */
[----:B------:R-:W-:Y:S04]  /*12b10*/  STS [R6+0x4000], R12 ;  /* 0x0040000c06007388 */ /* 0x000fe80000000800 */
[----:B------:R-:W-:Y:S04]  /*12b20*/  STS [R6+0x4400], R11 ;  /* 0x0044000b06007388 */ /* 0x000fe80000000800 */
[----:B------:R-:W-:Y:S04]  /*12b30*/  STS [R7+0x4080], R9 ;  /* 0x0040800907007388 */ /* 0x000fe80000000800 */
[----:B------:R1:W-:Y:S04]  /*12b40*/  STS [R7+0x4480], R15 ;  /* 0x0044800f07007388 */ /* 0x0003e80000000800 */
[----:B------:R3:W-:Y:S04]  /*12b50*/  STS [R8+0x4000], R14 ;  /* 0x0040000e08007388 */ /* 0x0007e80000000800 */
[----:B------:R3:W-:Y:S01]  /*12b60*/  STS [R8+0x4400], R10 ;  /* 0x0044000a08007388 */ /* 0x0007e20000000800 */
[----:B--2---:R-:W-:-:S03]  /*12b70*/  IMAD.WIDE R4, R37, R2, c[0x0][0x500] ;  /* 0x0001400025047625 */ /* 0x004fc600078e0202 */
[----:B------:R-:W-:Y:S06]  /*12b80*/  BAR.SYNC.DEFER_BLOCKING 0x1, 0x100 ;  /* 0x0044000000007b1d */ /* 0x000fec0000010000 */
[----:B------:R-:W2:Y:S01]  /*12b90*/  @P0 LDG.E R0, [R4.64] ;  /* 0x0000000604000981 */ /* 0x000ea2000c1e1900 */
[----:B-1----:R-:W-:Y:S02]  /*12ba0*/  IMAD.MOV.U32 R15, RZ, RZ, c[0x0][0x388] ;  /* 0x0000e200ff0f7624 */ /* 0x002fe400078e00ff */
[----:B------:R-:W-:-:S05]  /*12bb0*/  @P1 IMAD.WIDE R2, R37, R2, c[0x0][0x508] ;  /* 0x0001420025021625 */ /* 0x000fca00078e0202 */
[----:B------:R1:W5:Y:S02]  /*12bc0*/  @P1 LDG.E R15, [R2.64] ;  /* 0x00000006020f1981 */ /* 0x000364000c1e1900 */
[----:B-1----:R-:W-:Y:S02]  /*12bd0*/  CS2R R2, SRZ ;  /* 0x0000000000027805 */ /* 0x002fe4000001ff00 */
[--C-:B--2---:R-:W-:Y:S01]  /*12be0*/  @P0 SHF.R.S32.HI R3, RZ, 0x1f, R0.reuse ;  /* 0x0000001fff030819 */ /* 0x104fe20000011400 */
[----:B------:R-:W-:Y:S01]  /*12bf0*/  @P0 IMAD.MOV.U32 R2, RZ, RZ, R0 ;  /* 0x000000ffff020224 */ /* 0x000fe200078e0000 */
[----:B------:R-:W-:Y:S05]  /*12c00*/  @P1 BRA `(.L_x_285) ;  /* 0x0000004000001947 */ /* 0x000fea0003800000 */
[----:B---3--:R-:W-:Y:S05]  /*12c10*/  @!P0 BRA `(.L_x_285) ;  /* 0x0000003000008947 */ /* 0x008fea0003800000 */
[----:B------:R1:W2:Y:S04]  /*12c20*/  LDG.E R0, [R4.64] ;  /* 0x0000000604007981 */ /* 0x0002a8000c1e1900 */
[----:B-1----:R-:W2:Y:S02]  /*12c30*/  LDG.E R4, [R4.64+0x4] ;  /* 0x0000040604047981 */ /* 0x002ea4000c1e1900 */
[----:B--2--5:R-:W-:-:S02]  /*12c40*/  IADD3 R15, -R0, R4, RZ ;  /* 0x00000004000f7210 */ /* 0x024fc40007ffe1ff */
.L_x_285:
[----:B---3--:R-:W-:Y:S01]  /*12c50*/  LOP3.LUT R0, R31, 0xffffffe0, RZ, 0xc0, !PT ;  /* 0xffffffe01f007812 */ /* 0x008fe200078ec0ff */
[----:B------:R-:W1:Y:S01]  /*12c60*/  S2R R19, SR_CTAID.X ;  /* 0x0000000000137919 */ /* 0x000e620000002500 */
[----:B------:R-:W-:Y:S01]  /*12c70*/  SHF.R.S32.HI R4, RZ, 0x1f, R30 ;  /* 0x0000001fff047819 */ /* 0x000fe2000001141e */
[----:B------:R-:W-:Y:S01]  /*12c80*/  IMAD.MOV.U32 R7, RZ, RZ, c[0x0][0x4e8] ;  /* 0x00013a00ff077624 */ /* 0x000fe200078e00ff */
[----:B------:R-:W-:Y:S01]  /*12c90*/  LEA.HI R16, R35, R34, RZ, 0x3 ;  /* 0x0000002223107211 */ /* 0x000fe200078f18ff */
[----:B------:R-:W-:Y:S01]  /*12ca0*/  IMAD.IADD R0, R34, 0x1, -R0 ;  /* 0x0000000122007824 */ /* 0x000fe200078e0a00 */
[----:B------:R-:W-:Y:S01]  /*12cb0*/  LEA.HI R4, R4, R30, RZ, 0x3 ;  /* 0x0000001e04047211 */ /* 0x000fe200078f18ff */
[----:B------:R-:W-:Y:S01]  /*12cc0*/  IMAD R9, R36, c[0x0][0x3e8], RZ ;  /* 0x0000fa0024097a24 */ /* 0x000fe200078e02ff */
[----:B------:R-:W-:Y:S01]  /*12cd0*/  ISETP.NE.AND P1, PT, R7, 0x1, PT ;  /* 0x000000010700780c */ /* 0x000fe20003f25270 */
[----:B-----5:R-:W-:Y:S01]  /*12ce0*/  IMAD R15, R15, c[0x0][0x4e8], RZ ;  /* 0x00013a000f0f7a24 */ /* 0x020fe200078e02ff */
[----:B------:R-:W-:Y:S01]  /*12cf0*/  SHF.R.S32.HI R6, RZ, 0x1f, R0 ;  /* 0x0000001fff067819 */ /* 0x000fe20000011400 */
[----:B------:R-:W-:Y:S01]  /*12d00*/  BSSY B0, `(.L_x_286) ;  /* 0x0000076000007945 */ /* 0x000fe20003800000 */
[----:B------:R-:W-:-:S02]  /*12d10*/  LOP3.LUT R5, R4, 0xffffff8, RZ, 0xc0, !PT ;  /* 0x0ffffff804057812 */ /* 0x000fc400078ec0ff */
[----:B------:R-:W-:Y:S02]  /*12d20*/  LEA.HI R4, R26, R26, RZ, 0x1 ;  /* 0x0000001a1a047211 */ /* 0x000fe400078f08ff */
[----:B------:R-:W-:Y:S02]  /*12d30*/  LEA.HI R6, R6, R0, RZ, 0x2 ;  /* 0x0000000006067211 */ /* 0x000fe400078f10ff */
[----:B------:R-:W-:Y:S02]  /*12d40*/  IADD3 R7, R30, -R5, RZ ;  /* 0x800000051e077210 */ /* 0x000fe40007ffe0ff */
[----:B------:R-:W-:Y:S02]  /*12d50*/  LOP3.LUT R4, R4, 0x1ffffffe, RZ, 0xc0, !PT ;  /* 0x1ffffffe04047812 */ /* 0x000fe400078ec0ff */
[----:B------:R-:W-:Y:S02]  /*12d60*/  SHF.R.S32.HI R5, RZ, 0x2, R6 ;  /* 0x00000002ff057819 */ /* 0x000fe40000011406 */
[----:B------:R-:W-:Y:S01]  /*12d70*/  LOP3.LUT P2, RZ, R0, 0x3, RZ, 0xc0, !PT ;  /* 0x0000000300ff7812 */ /* 0x000fe2000784c0ff */
[----:B------:R-:W-:Y:S01]  /*12d80*/  IMAD R0, R3, c[0x0][0x3a0], RZ ;  /* 0x0000e80003007a24 */ /* 0x000fe200078e02ff */
[----:B------:R-:W-:Y:S01]  /*12d90*/  SEL R14, R37, RZ, !P0 ;  /* 0x000000ff250e7207 */ /* 0x000fe20004000000 */
[----:B------:R-:W-:Y:S01]  /*12da0*/  IMAD.IADD R8, R26, 0x1, -R4 ;  /* 0x000000011a087824 */ /* 0x000fe200078e0a04 */
[----:B------:R-:W-:Y:S01]  /*12db0*/  MOV R4, R2 ;  /* 0x0000000200047202 */ /* 0x000fe20000000f00 */
[----:B------:R-:W-:Y:S01]  /*12dc0*/  IMAD R17, R7, 0x10, R5 ;  /* 0x0000001007117824 */ /* 0x000fe200078e0205 */
[----:B------:R-:W-:Y:S01]  /*12dd0*/  LOP3.LUT R12, R16, 0xfffffff8, RZ, 0xc0, !PT ;  /* 0xfffffff8100c7812 */ /* 0x000fe200078ec0ff */
[----:B------:R-:W-:Y:S01]  /*12de0*/  IMAD R6, R2, c[0x0][0x3a4], R0 ;  /* 0x0000e90002067a24 */ /* 0x000fe200078e0200 */
[----:B------:R-:W-:Y:S01]  /*12df0*/  SHF.R.S32.HI R16, RZ, 0x3, R16 ;  /* 0x00000003ff107819 */ /* 0x000fe20000011410 */
[----:B------:R-:W-:Y:S01]  /*12e00*/  IMAD R0, R8, 0x8, R17 ;  /* 0x0000000808007824 */ /* 0x000fe200078e0211 */
[----:B------:R-:W-:Y:S01]  /*12e10*/  LEA.HI R18, R35, R34, RZ, 0x6 ;  /* 0x0000002223127211 */ /* 0x000fe200078f30ff */
[----:B------:R-:W-:-:S02]  /*12e20*/  IMAD.MOV.U32 R5, RZ, RZ, R3 ;  /* 0x000000ffff057224 */ /* 0x000fc400078e0003 */
[----:B------:R-:W-:Y:S02]  /*12e30*/  IMAD R7, R36, c[0x0][0x490], RZ ;  /* 0x0001240024077a24 */ /* 0x000fe400078e02ff */
[----:B-1----:R-:W-:Y:S02]  /*12e40*/  IMAD R8, R19, 0x80, R0 ;  /* 0x0000008013087824 */ /* 0x002fe400078e0200 */
[----:B------:R-:W-:-:S04]  /*12e50*/  IMAD.WIDE.U32 R2, R2, c[0x0][0x3a0], RZ ;  /* 0x0000e80002027a25 */ /* 0x000fc800078e00ff */
[C---:B------:R-:W-:Y:S01]  /*12e60*/  IMAD.WIDE.U32 R10, R44.reuse, c[0x0][0x490], R4 ;  /* 0x000124002c0a7a25 */ /* 0x040fe200078e0004 */
[----:B------:R-:W-:Y:S02]  /*12e70*/  IADD3 R3, R3, R6, RZ ;  /* 0x0000000603037210 */ /* 0x000fe40007ffe0ff */
[----:B------:R-:W-:Y:S01]  /*12e80*/  SHF.R.S32.HI R6, RZ, 0x1f, R37 ;  /* 0x0000001fff067819 */ /* 0x000fe20000011425 */
[C---:B------:R-:W-:Y:S02]  /*12e90*/  IMAD R4, R44.reuse, c[0x0][0x494], R7 ;  /* 0x000125002c047a24 */ /* 0x040fe400078e0207 */
[----:B------:R-:W-:Y:S02]  /*12ea0*/  IMAD R7, R44, c[0x0][0x3ec], R9 ;  /* 0x0000fb002c077a24 */ /* 0x000fe400078e0209 */
[----:B------:R-:W-:Y:S01]  /*12eb0*/  @P1 IMAD.HI.U32 R9, R8, c[0x0][0x4ec], RZ ;  /* 0x00013b0008091a27 */ /* 0x000fe200078e00ff */
[----:B------:R-:W-:Y:S02]  /*12ec0*/  IADD3 R5, R11, R4, RZ ;  /* 0x000000040b057210 */ /* 0x000fe40007ffe0ff */
[----:B------:R-:W-:Y:S01]  /*12ed0*/  SEL R11, R6, RZ, !P0 ;  /* 0x000000ff060b7207 */ /* 0x000fe20004000000 */
[----:B------:R-:W-:Y:S01]  /*12ee0*/  IMAD.MOV.U32 R0, RZ, RZ, R8 ;  /* 0x000000ffff007224 */ /* 0x000fe200078e0008 */
[----:B------:R-:W-:Y:S01]  /*12ef0*/  @P1 SHF.R.U32.HI R0, RZ, c[0x0][0x4f0], R9 ;  /* 0x00013c00ff001a19 */ /* 0x000fe20000011609 */
[----:B------:R-:W-:-:S04]  /*12f00*/  IMAD.WIDE.U32 R2, R44, c[0x0][0x3e8], R2 ;  /* 0x0000fa002c027a25 */ /* 0x000fc800078e0002 */
[----:B------:R-:W-:Y:S01]  /*12f10*/  IMAD.MOV.U32 R4, RZ, RZ, R10 ;  /* 0x000000ffff047224 */ /* 0x000fe200078e000a */
[----:B------:R-:W-:Y:S01]  /*12f20*/  IADD3 R7, R3, R7, RZ ;  /* 0x0000000703077210 */ /* 0x000fe20007ffe0ff */
[----:B------:R-:W-:Y:S01]  /*12f30*/  IMAD.MOV R10, RZ, RZ, -R0 ;  /* 0x000000ffff0a7224 */ /* 0x000fe200078e0a00 */
[----:B------:R-:W-:Y:S01]  /*12f40*/  MOV R6, R2 ;  /* 0x0000000200067202 */ /* 0x000fe20000000f00 */
[----:B------:R-:W-:-:S04]  /*12f50*/  IMAD.WIDE.U32 R2, R14, c[0x0][0x498], R4 ;  /* 0x000126000e027a25 */ /* 0x000fc800078e0004 */
[----:B------:R-:W-:Y:S01]  /*12f60*/  IMAD.IADD R12, R34, 0x1, -R12 ;  /* 0x00000001220c7824 */ /* 0x000fe200078e0a0c */
[----:B------:R-:W-:Y:S01]  /*12f70*/  IADD3 R2, P0, R0, R2, RZ ;  /* 0x0000000200027210 */ /* 0x000fe20007f1e0ff */
[----:B------:R-:W-:Y:S02]  /*12f80*/  IMAD R9, R11, c[0x0][0x498], RZ ;  /* 0x000126000b097a24 */ /* 0x000fe400078e02ff */
[----:B------:R-:W-:Y:S01]  /*12f90*/  IMAD R5, R10, c[0x0][0x4e8], R8 ;  /* 0x00013a000a057a24 */ /* 0x000fe200078e0208 */
[----:B------:R-:W-:Y:S01]  /*12fa0*/  SHF.R.S32.HI R8, RZ, 0x1f, R0 ;  /* 0x0000001fff087819 */ /* 0x000fe20000011400 */
[----:B------:R-:W-:Y:S02]  /*12fb0*/  IMAD R13, R12, 0x20, R16 ;  /* 0x000000200c0d7824 */ /* 0x000fe400078e0210 */
[----:B------:R-:W-:Y:S01]  /*12fc0*/  IMAD R9, R14, c[0x0][0x49c], R9 ;  /* 0x000127000e097a24 */ /* 0x000fe200078e0209 */
[----:B------:R-:W-:Y:S01]  /*12fd0*/  SHF.R.S32.HI R10, RZ, 0x1f, R5 ;  /* 0x0000001fff0a7819 */ /* 0x000fe20000011405 */
[----:B------:R-:W-:-:S02]  /*12fe0*/  IMAD R13, R19, 0x80, R13 ;  /* 0x00000080130d7824 */ /* 0x000fc400078e020d */
[----:B------:R-:W-:Y:S01]  /*12ff0*/  IMAD.SHL.U32 R12, R12, 0x8, RZ ;  /* 0x000000080c0c7824 */ /* 0x000fe200078e00ff */
[----:B------:R-:W-:Y:S01]  /*13000*/  IADD3.X R3, R8, R3, R9, P0, !PT ;  /* 0x0000000308037210 */ /* 0x000fe200007fe409 */
[----:B------:R-:W-:Y:S01]  /*13010*/  IMAD R9, R10, c[0x0][0x488], RZ ;  /* 0x000122000a097a24 */ /* 0x000fe200078e02ff */
[----:B------:R-:W-:Y:S01]  /*13020*/  SHF.L.U32 R8, R16, 0x6, RZ ;  /* 0x0000000610087819 */ /* 0x000fe200000006ff */
[----:B------:R-:W-:-:S04]  /*13030*/  @P1 IMAD.HI.U32 R4, R13, c[0x0][0x4ec], RZ ;  /* 0x00013b000d041a27 */ /* 0x000fc800078e00ff */
[----:B------:R-:W-:-:S04]  /*13040*/  IMAD.WIDE.U32 R2, R5, c[0x0][0x488], R2 ;  /* 0x0001220005027a25 */ /* 0x000fc800078e0002 */
[----:B------:R-:W-:Y:S02]  /*13050*/  IMAD R9, R5, c[0x0][0x48c], R9 ;  /* 0x0001230005097a24 */ /* 0x000fe400078e0209 */
[----:B------:R-:W-:Y:S01]  /*13060*/  IMAD.MOV.U32 R0, RZ, RZ, R13 ;  /* 0x000000ffff007224 */ /* 0x000fe200078e000d */
[----:B------:R-:W-:Y:S01]  /*13070*/  @P1 SHF.R.U32.HI R0, RZ, c[0x0][0x4f0], R4 ;  /* 0x00013c00ff001a19 */ /* 0x000fe20000011604 */
[----:B------:R-:W-:Y:S01]  /*13080*/  IMAD.IADD R9, R3, 0x1, R9 ;  /* 0x0000000103097824 */ /* 0x000fe200078e0209 */
[----:B------:R-:W-:Y:S01]  /*13090*/  LOP3.LUT R4, R8, 0x1c0, RZ, 0xc0, !PT ;  /* 0x000001c008047812 */ /* 0x000fe200078ec0ff */
[----:B------:R-:W-:Y:S01]  /*130a0*/  IMAD R5, R11, c[0x0][0x3f0], RZ ;  /* 0x0000fc000b057a24 */ /* 0x000fe200078e02ff */
[----:B------:R-:W-:Y:S02]  /*130b0*/  LEA R8, P0, R2, c[0x0][0x450], 0x2 ;  /* 0x0001140002087a11 */ /* 0x000fe400078010ff */
[----:B------:R-:W-:Y:S01]  /*130c0*/  LOP3.LUT R11, R4, 0x38, R12, 0xf8, !PT ;  /* 0x00000038040b7812 */ /* 0x000fe200078ef80c */
[C---:B------:R-:W-:Y:S01]  /*130d0*/  IMAD R3, R14.reuse, c[0x0][0x3f4], R5 ;  /* 0x0000fd000e037a24 */ /* 0x040fe200078e0205 */
[----:B------:R-:W-:Y:S01]  /*130e0*/  SHF.R.U32.HI R10, RZ, 0x3, R4 ;  /* 0x00000003ff0a7819 */ /* 0x000fe20000011604 */
[----:B------:R-:W-:Y:S01]  /*130f0*/  IMAD.WIDE.U32 R4, R14, c[0x0][0x3f0], R6 ;  /* 0x0000fc000e047a25 */ /* 0x000fe200078e0006 */
[----:B------:R-:W-:-:S02]  /*13100*/  LEA.HI.X R2, R2, c[0x0][0x454], R9, 0x2, P0 ;  /* 0x0001150002027a11 */ /* 0x000fc400000f1409 */
[----:B------:R-:W-:Y:S01]  /*13110*/  LOP3.LUT R14, R11, R10, RZ, 0x3c, !PT ;  /* 0x0000000a0b0e7212 */ /* 0x000fe200078e3cff */
[----:B------:R-:W-:Y:S01]  /*13120*/  IMAD.IADD R3, R5, 0x1, R3 ;  /* 0x0000000105037824 */ /* 0x000fe200078e0203 */
[----:B------:R-:W-:Y:S01]  /*13130*/  SHFL.IDX PT, R10, R8, RZ, 0x1c1f ;  /* 0x001c1fff080a7589 */ /* 0x000fe200000e0000 */
[----:B------:R-:W-:Y:S02]  /*13140*/  IADD3 R6, -R0, RZ, RZ ;  /* 0x000000ff00067210 */ /* 0x000fe40007ffe1ff */
[----:B------:R-:W-:Y:S01]  /*13150*/  SHF.R.S32.HI R7, RZ, 0x1f, R0 ;  /* 0x0000001fff077819 */ /* 0x000fe20000011400 */
[----:B------:R-:W1:Y:S01]  /*13160*/  SHFL.IDX PT, R11, R2, RZ, 0x1c1f ;  /* 0x001c1fff020b7589 */ /* 0x000e6200000e0000 */
[----:B------:R-:W-:Y:S01]  /*13170*/  LEA R5, R19, R17, 0x7 ;  /* 0x0000001113057211 */ /* 0x000fe200078e38ff */
[----:B------:R-:W-:Y:S02]  /*13180*/  IMAD R6, R6, c[0x0][0x4e8], R13 ;  /* 0x00013a0006067a24 */ /* 0x000fe400078e020d */
[----:B------:R-:W-:Y:S01]  /*13190*/  SHFL.IDX PT, R8, R8, 0x1, 0x1c1f ;  /* 0x003c1f0008087f89 */ /* 0x000fe200000e0000 */
[----:B------:R-:W-:Y:S01]  /*131a0*/  IMAD R7, R7, c[0x0][0x3e0], RZ ;  /* 0x0000f80007077a24 */ /* 0x000fe200078e02ff */
[----:B------:R-:W-:-:S02]  /*131b0*/  ISETP.GE.OR P0, PT, R5, R15, P2 ;  /* 0x0000000f0500720c */ /* 0x000fc40001706670 */
[----:B------:R2:W3:Y:S01]  /*131c0*/  SHFL.IDX PT, R9, R2, 0x1, 0x1c1f ;  /* 0x003c1f0002097f89 */ /* 0x0004e200000e0000 */
[----:B------:R-:W-:-:S10]  /*131d0*/  IMAD R7, R0, c[0x0][0x3e4], R7 ;  /* 0x0000f90000077a24 */ /* 0x000fd400078e0207 */
[----:B-1----:R1:W-:Y:S01]  /*131e0*/  @!P0 ST.E [R10.64], R32 ;  /* 0x000000200a008985 */ /* 0x0023e2000c101906 */
[----:B--2---:R-:W-:Y:S01]  /*131f0*/  IMAD.MOV.U32 R2, RZ, RZ, R4 ;  /* 0x000000ffff027224 */ /* 0x004fe200078e0004 */
[----:B------:R-:W-:-:S03]  /*13200*/  IADD3 R4, R5, 0x8, RZ ;  /* 0x0000000805047810 */ /* 0x000fc60007ffe0ff */
[----:B------:R-:W-:Y:S01]  /*13210*/  IMAD.WIDE.U32 R2, R0, c[0x0][0x3e0], R2 ;  /* 0x0000f80000027a25 */ /* 0x000fe200078e0002 */
[----:B------:R-:W-:Y:S02]  /*13220*/  SHF.R.S32.HI R0, RZ, 0x1f, R6 ;  /* 0x0000001fff007819 */ /* 0x000fe40000011406 */
[----:B------:R-:W-:Y:S01]  /*13230*/  ISETP.GE.OR P2, PT, R4, R15, P2 ;  /* 0x0000000f0400720c */ /* 0x000fe20001746670 */
[----:B------:R-:W-:Y:S01]  /*13240*/  IMAD.IADD R3, R3, 0x1, R7 ;  /* 0x0000000103037824 */ /* 0x000fe200078e0207 */
[----:B------:R-:W-:Y:S01]  /*13250*/  SHF.L.U32 R4, R18, 0x3, RZ ;  /* 0x0000000312047819 */ /* 0x000fe200000006ff */
[----:B------:R-:W-:Y:S01]  /*13260*/  IMAD R0, R0, c[0x0][0x3d8], RZ ;  /* 0x0000f60000007a24 */ /* 0x000fe200078e02ff */
[----:B------:R-:W-:Y:S01]  /*13270*/  LEA R7, R19, R16, 0x7 ;  /* 0x0000001013077211 */ /* 0x000fe200078e38ff */
[----:B------:R-:W-:Y:S01]  /*13280*/  IMAD.WIDE.U32 R2, R6, c[0x0][0x3d8], R2 ;  /* 0x0000f60006027a25 */ /* 0x000fe200078e0002 */
[----:B------:R-:W-:-:S03]  /*13290*/  LOP3.LUT R5, R14, 0x7ffffe00, R4, 0xf8, !PT ;  /* 0x7ffffe000e057812 */ /* 0x000fc600078ef804 */
[----:B------:R-:W-:Y:S01]  /*132a0*/  IMAD R4, R6, c[0x0][0x3dc], R0 ;  /* 0x0000f70006047a24 */ /* 0x000fe200078e0200 */
[----:B------:R-:W-:Y:S02]  /*132b0*/  SHF.L.U32 R0, R5, 0x1, RZ ;  /* 0x0000000105007819 */ /* 0x000fe400000006ff */
[----:B------:R-:W-:Y:S01]  /*132c0*/  LEA R14, P0, R2, c[0x0][0x380], 0x1 ;  /* 0x0000e000020e7a11 */ /* 0x000fe200078008ff */
[----:B---3--:R1:W-:Y:S01]  /*132d0*/  @!P2 ST.E [R8.64], R33 ;  /* 0x000000210800a985 */ /* 0x0083e2000c101906 */
[----:B------:R-:W-:Y:S01]  /*132e0*/  IMAD.IADD R3, R3, 0x1, R4 ;  /* 0x0000000103037824 */ /* 0x000fe200078e0204 */
[----:B------:R-:W-:Y:S02]  /*132f0*/  IADD3 R6, R12, 0x40, RZ ;  /* 0x000000400c067810 */ /* 0x000fe40007ffe0ff */
        /* <DEDUP_REMOVED lines=14> */
[----:B-1----:R1:W4:-:S12]  /*133e0*/  LDS.128 R8, [R0+0x4080] ;  /* 0x0040800000087984 */ /* 0x0023180000000c00 */
[----:B------:R-:W-:Y:S01]  /*133f0*/  @!P1 IMAD.WIDE R4, R12, 0x2, R2 ;  /* 0x000000020c049825 */ /* 0x000fe200078e0202 */
[----:B-1----:R-:W-:-:S04]  /*13400*/  @!P0 SHF.R.S32.HI R0, RZ, 0x1f, R6 ;  /* 0x0000001fff008819 */ /* 0x002fc80000011406 */
[----:B------:R-:W-:-:S04]  /*13410*/  @!P0 LEA.HI R0, R0, R6, RZ, 0x3 ;  /* 0x0000000600008211 */ /* 0x000fc800078f18ff */
[----:B------:R-:W-:-:S05]  /*13420*/  @!P0 LOP3.LUT R0, R0, 0xfffffff8, RZ, 0xc0, !PT ;  /* 0xfffffff800008812 */ /* 0x000fca00078ec0ff */
[----:B------:R-:W-:Y:S01]  /*13430*/  @!P0 IMAD.WIDE R2, R0, 0x2, R2 ;  /* 0x0000000200028825 */ /* 0x000fe200078e0202 */
[----:B-----5:R1:W-:Y:S04]  /*13440*/  @!P1 ST.E.128 [R4.64], R16 ;  /* 0x0000001004009985 */ /* 0x0203e8000c101d06 */
[----:B----4-:R1:W-:Y:S02]  /*13450*/  @!P0 ST.E.128 [R2.64], R8 ;  /* 0x0000000802008985 */ /* 0x0103e4000c101d06 */
.L_x_287:
[----:B------:R-:W-:Y:S05]  /*13460*/  BSYNC B0 ;  /* 0x0000000000007941 */ /* 0x000fea0003800000 */
.L_x_286:
[----:B-1----:R-:W-:Y:S01]  /*13470*/  IADD3 R0, R7, 0x20, RZ ;  /* 0x0000002007007810 */ /* 0x002fe20007ffe0ff */
[----:B------:R1:W4:Y:S01]  /*13480*/  SHFL.IDX PT, R3, R13, 0x1, 0x181f ;  /* 0x00381f000d037f89 */ /* 0x00032200000e0000 */
        /* <DEDUP_REMOVED lines=9> */
[----:B--2---:R2:W-:Y:S01]  /*13520*/  @!P1 ST.E.128 [R4.64], R24 ;  /* 0x0000001804009985 */ /* 0x0045e2000c101d06 */
[----:B------:R-:W-:-:S05]  /*13530*/  @!P0 LOP3.LUT R0, R0, 0xfffffff8, RZ, 0xc0, !PT ;  /* 0xfffffff800008812 */ /* 0x000fca00078ec0ff */
[----:B------:R-:W-:-:S05]  /*13540*/  @!P0 IMAD.WIDE R2, R0, 0x2, R2 ;  /* 0x0000000200028825 */ /* 0x000fca00078e0202 */
[----:B------:R2:W-:Y:S02]  /*13550*/  @!P0 ST.E.128 [R2.64], R20 ;  /* 0x0000001402008985 */ /* 0x0005e4000c101d06 */
.L_x_289:
[----:B------:R-:W-:Y:S05]  /*13560*/  BSYNC B0 ;  /* 0x0000000000007941 */ /* 0x000fea0003800000 */
.L_x_288:
[----:B------:R-:W-:Y:S01]  /*13570*/  IADD3 R0, R7, 0x40, RZ ;  /* 0x0000004007007810 */ /* 0x000fe20007ffe0ff */
[----:B--2-4-:R2:W4:Y:S01]  /*13580*/  SHFL.IDX PT, R3, R13, 0x2, 0x181f ;  /* 0x00581f000d037f89 */ /* 0x01452200000e0000 */
[----:B------:R-:W-:Y:S02]  /*13590*/  BSSY B0, `(.L_x_290) ;  /* 0x000000d000007945 */ /* 0x000fe40003800000 */
[----:B------:R-:W-:Y:S01]  /*135a0*/  ISETP.GE.AND P0, PT, R0, R15, PT ;  /* 0x0000000f0000720c */ /* 0x000fe20003f06270 */
[----:B---3--:R2:W3:-:S12]  /*135b0*/  SHFL.IDX PT, R2, R14, 0x2, 0x181f ;  /* 0x00581f000e027f89 */ /* 0x0084d800000e0000 */
        /* <DEDUP_REMOVED lines=10> */
.L_x_291:
[----:B------:R-:W-:Y:S05]  /*13660*/  BSYNC B0 ;  /* 0x0000000000007941 */ /* 0x000fea0003800000 */
.L_x_290:
[----:B------:R-:W-:Y:S01]  /*13670*/  IADD3 R0, R7, 0x60, RZ ;  /* 0x0000006007007810 */ /* 0x000fe20007ffe0ff */
[----:B---34-:R3:W4:Y:S03]  /*13680*/  SHFL.IDX PT, R3, R13, 0x3, 0x181f ;  /* 0x00781f000d037f89 */ /* 0x01872600000e0000 */
[----:B------:R-:W-:Y:S01]  /*13690*/  ISETP.GE.AND P0, PT, R0, R15, PT ;  /* 0x0000000f0000720c */ /* 0x000fe20003f06270 */
[----:B------:R3:W1:-:S12]  /*136a0*/  SHFL.IDX PT, R2, R14, 0x3, 0x181f ;  /* 0x00781f000e027f89 */ /* 0x00065800000e0000 */
        /* <DEDUP_REMOVED lines=12> */
.L_x_284:
[----:B------:R-:W2:Y:S01]  /*13770*/  LDL R8, [R1+0x24] ;  /* 0x0000240001087983 */ /* 0x000ea20000100800 */
[----:B------:R-:W-:Y:S01]  /*13780*/  ISETP.NE.U32.AND P0, PT, RZ, c[0x0][0x508], PT ;  /* 0x00014200ff007a0c */ /* 0x000fe20003f05070 */
[----:B------:R-:W-:Y:S01]  /*13790*/  IMAD.MOV.U32 R2, RZ, RZ, 0x4 ;  /* 0x00000004ff027424 */ /* 0x000fe200078e00ff */
[----:B------:R-:W-:Y:S02]  /*137a0*/  ISETP.NE.U32.AND P1, PT, RZ, c[0x0][0x500], PT ;  /* 0x00014000ff007a0c */ /* 0x000fe40003f25070 */
[----:B------:R-:W-:Y:S02]  /*137b0*/  ISETP.NE.AND.EX P0, PT, RZ, c[0x0][0x50c], PT, P0 ;  /* 0x00014300ff007a0c */ /* 0x000fe40003f05300 */
[----:B------:R-:W-:Y:S01]  /*137c0*/  ISETP.NE.AND.EX P1, PT, RZ, c[0x0][0x504], PT, P1 ;  /* 0x00014100ff007a0c */ /* 0x000fe20003f25310 */
[----:B------:R-:W-:Y:S02]  /*137d0*/  IMAD.MOV.U32 R13, RZ, RZ, c[0x0][0x388] ;  /* 0x0000e200ff0d7624 */ /* 0x000fe400078e00ff */
[----:B--2---:R-:W-:-:S08]  /*137e0*/  IMAD.WIDE R6, R8, R2, c[0x0][0x500] ;  /* 0x0001400008067625 */ /* 0x004fd000078e0202 */
[----:B------:R-:W-:Y:S02]  /*137f0*/  @P0 IMAD.WIDE R2, R8, R2, c[0x0][0x508] ;  /* 0x0001420008020625 */ /* 0x000fe400078e0202 */
[----:B------:R-:W2:Y:S04]  /*13800*/  @P1 LDG.E R0, [R6.64] ;  /* 0x0000000606001981 */ /* 0x000ea8000c1e1900 */
[----:B------:R1:W5:Y:S01]  /*13810*/  @P0 LDG.E R13, [R2.64] ;  /* 0x00000006020d0981 */ /* 0x000362000c1e1900 */
[----:B------:R-:W-:Y:S02]  /*13820*/  CS2R R4, SRZ ;  /* 0x0000000000047805 */ /* 0x000fe4000001ff00 */
[--C-:B--2---:R-:W-:Y:S01]  /*13830*/  @P1 SHF.R.S32.HI R5, RZ, 0x1f, R0.reuse ;  /* 0x0000001fff051819 */ /* 0x104fe20000011400 */
[----:B------:R-:W-:Y:S01]  /*13840*/  @P1 IMAD.MOV.U32 R4, RZ, RZ, R0 ;  /* 0x000000ffff041224 */ /* 0x000fe200078e0000 */
[----:B------:R-:W-:Y:S05]  /*13850*/  @P0 BRA `(.L_x_292) ;  /* 0x0000004000000947 */ /* 0x000fea0003800000 */
[----:B-1----:R-:W-:Y:S05]  /*13860*/  @!P1 BRA `(.L_x_292) ;  /* 0x0000003000009947 */ /* 0x002fea0003800000 */
[----:B------:R1:W2:Y:S04]  /*13870*/  LDG.E R0, [R6.64] ;  /* 0x0000000606007981 */ /* 0x0002a8000c1e1900 */
[----:B-1----:R-:W2:Y:S02]  /*13880*/  LDG.E R6, [R6.64+0x4] ;  /* 0x0000040606067981 */ /* 0x002ea4000c1e1900 */
[----:B--2--5:R-:W-:-:S02]  /*13890*/  IADD3 R13, -R0, R6, RZ ;  /* 0x00000006000d7210 */ /* 0x024fc40007ffe1ff */
.L_x_292:
[----:B-1----:R-:W1:Y:S01]  /*138a0*/  S2R R12, SR_TID.X ;  /* 0x00000000000c7919 */ /* 0x002e620000002100 */
[----:B------:R-:W-:Y:S01]  /*138b0*/  SHF.R.S32.HI R0, RZ, 0x1f, R8 ;  /* 0x0000001fff007819 */ /* 0x000fe20000011408 */
[----:B------:R-:W-:Y:S01]  /*138c0*/  BSSY B0, `(.L_x_293) ;  /* 0x0000026000007945 */ /* 0x000fe20003800000 */
[----:B------:R-:W-:-:S02]  /*138d0*/  SEL R9, R8, RZ, !P1 ;  /* 0x000000ff08097207 */ /* 0x000fc40004800000 */
[----:B------:R-:W-:Y:S02]  /*138e0*/  SEL R10, R0, RZ, !P1 ;  /* 0x000000ff000a7207 */ /* 0x000fe40004800000 */
[----:B-1----:R-:W-:-:S13]  /*138f0*/  ISETP.GT.AND P0, PT, R12, 0x7f, PT ;  /* 0x0000007f0c00780c */ /* 0x002fda0003f04270 */
[----:B------:R-:W-:Y:S05]  /*13900*/  @P0 BRA `(.L_x_294) ;  /* 0x0000021000000947 */ /* 0x000fea0003800000 */
[----:B------:R-:W1:Y:S01]  /*13910*/  S2R R8, SR_CTAID.X ;  /* 0x0000000000087919 */ /* 0x000e620000002500 */
[----:B-----5:R-:W-:Y:S01]  /*13920*/  IMAD R0, R13, c[0x0][0x4e8], RZ ;  /* 0x00013a000d007a24 */ /* 0x020fe200078e02ff */
[----:B-1----:R-:W-:-:S04]  /*13930*/  LEA R8, R8, R12, 0x7 ;  /* 0x0000000c08087211 */ /* 0x002fc800078e38ff */
[----:B------:R-:W-:-:S13]  /*13940*/  ISETP.GE.AND P0, PT, R8, R0, PT ;  /* 0x000000000800720c */ /* 0x000fda0003f06270 */
[----:B------:R-:W-:Y:S05]  /*13950*/  @P0 BRA `(.L_x_294) ;  /* 0x000001c000000947 */ /* 0x000fea0003800000 */
[----:B------:R-:W-:Y:S01]  /*13960*/  MOV R0, c[0x0][0x4e8] ;  /* 0x00013a0000007a02 */ /* 0x000fe20000000f00 */
[----:B------:R-:W-:Y:S01]  /*13970*/  IMAD R6, R36, c[0x0][0x490], RZ ;  /* 0x0001240024067a24 */ /* 0x000fe200078e02ff */
[----:B------:R-:W-:Y:S01]  /*13980*/  MOV R2, R4 ;  /* 0x0000000400027202 */ /* 0x000fe20000000f00 */
[----:B------:R-:W-:Y:S01]  /*13990*/  IMAD.MOV.U32 R3, RZ, RZ, R5 ;  /* 0x000000ffff037224 */ /* 0x000fe200078e0005 */
[----:B------:R-:W-:Y:S01]  /*139a0*/  ISETP.NE.AND P0, PT, R0, 0x1, PT ;  /* 0x000000010000780c */ /* 0x000fe20003f05270 */
[C---:B------:R-:W-:Y:S01]  /*139b0*/  IMAD R6, R44.reuse, c[0x0][0x494], R6 ;  /* 0x000125002c067a24 */ /* 0x040fe200078e0206 */
[----:B------:R-:W-:Y:S01]  /*139c0*/  MOV R0, R8 ;  /* 0x0000000800007202 */ /* 0x000fe20000000f00 */
[----:B------:R-:W-:-:S05]  /*139d0*/  IMAD.WIDE.U32 R2, R44, c[0x0][0x490], R2 ;  /* 0x000124002c027a25 */ /* 0x000fca00078e0002 */
[----:B------:R-:W-:-:S05]  /*139e0*/  IADD3 R3, R6, R3, RZ ;  /* 0x0000000306037210 */ /* 0x000fca0007ffe0ff */
[----:B------:R-:W-:-:S04]  /*139f0*/  @P0 IMAD.HI.U32 R7, R8, c[0x0][0x4ec], RZ ;  /* 0x00013b0008070a27 */ /* 0x000fc800078e00ff */
[----:B------:R-:W-:Y:S01]  /*13a00*/  IMAD.WIDE.U32 R2, R9, c[0x0][0x498], R2 ;  /* 0x0001260009027a25 */ /* 0x000fe200078e0002 */
[----:B------:R-:W-:-:S03]  /*13a10*/  @P0 SHF.R.U32.HI R0, RZ, c[0x0][0x4f0], R7 ;  /* 0x00013c00ff000a19 */ /* 0x000fc60000011607 */
[----:B------:R-:W-:Y:S01]  /*13a20*/  IMAD R7, R10, c[0x0][0x498], RZ ;  /* 0x000126000a077a24 */ /* 0x000fe200078e02ff */
[----:B------:R-:W-:Y:S01]  /*13a30*/  IADD3 R2, P0, R0, R2, RZ ;  /* 0x0000000200027210 */ /* 0x000fe20007f1e0ff */
[----:B------:R-:W-:Y:S02]  /*13a40*/  IMAD.MOV R6, RZ, RZ, -R0 ;  /* 0x000000ffff067224 */ /* 0x000fe400078e0a00 */
[----:B------:R-:W-:Y:S02]  /*13a50*/  IMAD R7, R9, c[0x0][0x49c], R7 ;  /* 0x0001270009077a24 */ /* 0x000fe400078e0207 */
[----:B------:R-:W-:Y:S01]  /*13a60*/  IMAD R6, R6, c[0x0][0x4e8], R8 ;  /* 0x00013a0006067a24 */ /* 0x000fe200078e0208 */
[----:B------:R-:W-:-:S04]  /*13a70*/  SHF.R.S32.HI R8, RZ, 0x1f, R0 ;  /* 0x0000001fff087819 */ /* 0x000fc80000011400 */
        /* <DEDUP_REMOVED lines=10> */
.L_x_294:
[----:B------:R-:W-:Y:S05]  /*13b20*/  BSYNC B0 ;  /* 0x0000000000007941 */ /* 0x000fea0003800000 */
.L_x_293:
[----:B------:R-:W2:Y:S01]  /*13b30*/  S2R R14, SR_CTAID.X ;  /* 0x00000000000e7919 */ /* 0x000ea20000002500 */
[----:B-1----:R-:W-:Y:S01]  /*13b40*/  IMAD R0, R5, c[0x0][0x3a0], RZ ;  /* 0x0000e80005007a24 */ /* 0x002fe200078e02ff */
[----:B------:R-:W-:Y:S01]  /*13b50*/  SHF.R.S32.HI R5, RZ, 0x1f, R12 ;  /* 0x0000001fff057819 */ /* 0x000fe2000001140c */
[C---:B------:R-:W-:Y:S01]  /*13b60*/  IMAD.WIDE.U32 R2, R4.reuse, c[0x0][0x3a0], RZ ;  /* 0x0000e80004027a25 */ /* 0x040fe200078e00ff */
[----:B------:R-:W-:Y:S01]  /*13b70*/  MOV R6, c[0x0][0x4e8] ;  /* 0x00013a0000067a02 */ /* 0x000fe20000000f00 */
[----:B------:R-:W-:Y:S01]  /*13b80*/  BSSY B0, `(.L_x_295) ;  /* 0x0000034000007945 */ /* 0x000fe20003800000 */
[-C--:B------:R-:W-:Y:S01]  /*13b90*/  LEA.HI R5, R5, R12.reuse, RZ, 0x3 ;  /* 0x0000000c05057211 */ /* 0x080fe200078f18ff */
[----:B------:R-:W-:Y:S01]  /*13ba0*/  IMAD R0, R4, c[0x0][0x3a4], R0 ;  /* 0x0000e90004007a24 */ /* 0x000fe200078e0200 */
[----:B------:R-:W-:Y:S01]  /*13bb0*/  ISETP.NE.AND P0, PT, R6, 0x1, PT ;  /* 0x000000010600780c */ /* 0x000fe20003f05270 */
[----:B------:R-:W-:Y:S01]  /*13bc0*/  IMAD R6, R10, c[0x0][0x3f0], RZ ;  /* 0x0000fc000a067a24 */ /* 0x000fe200078e02ff */
[----:B------:R-:W-:Y:S01]  /*13bd0*/  LOP3.LUT R4, R5, 0xfffffff8, RZ, 0xc0, !PT ;  /* 0xfffffff805047812 */ /* 0x000fe200078ec0ff */
[----:B-----5:R-:W-:Y:S01]  /*13be0*/  IMAD R10, R13, c[0x0][0x4e8], RZ ;  /* 0x00013a000d0a7a24 */ /* 0x020fe200078e02ff */
[----:B------:R-:W-:Y:S01]  /*13bf0*/  SHF.R.S32.HI R8, RZ, 0x3, R5 ;  /* 0x00000003ff087819 */ /* 0x000fe20000011405 */
[----:B------:R-:W-:Y:S01]  /*13c00*/  IMAD R7, R9, c[0x0][0x3f4], R6 ;  /* 0x0000fd0009077a24 */ /* 0x000fe200078e0206 */
[----:B------:R-:W-:-:S02]  /*13c10*/  IADD3 R12, -R4, R12, RZ ;  /* 0x0000000c040c7210 */ /* 0x000fc40007ffe1ff */
[----:B------:R-:W-:Y:S01]  /*13c20*/  IADD3 R3, R3, R0, RZ ;  /* 0x0000000003037210 */ /* 0x000fe20007ffe0ff */
[----:B------:R-:W-:Y:S02]  /*13c30*/  IMAD R0, R36, c[0x0][0x3e8], RZ ;  /* 0x0000fa0024007a24 */ /* 0x000fe400078e02ff */
[----:B------:R-:W-:Y:S02]  /*13c40*/  IMAD R4, R12, 0x20, R8 ;  /* 0x000000200c047824 */ /* 0x000fe400078e0208 */
[C---:B------:R-:W-:Y:S02]  /*13c50*/  IMAD R0, R44.reuse, c[0x0][0x3ec], R0 ;  /* 0x0000fb002c007a24 */ /* 0x040fe400078e0200 */
[----:B------:R-:W-:Y:S01]  /*13c60*/  IMAD.WIDE.U32 R2, R44, c[0x0][0x3e8], R2 ;  /* 0x0000fa002c027a25 */ /* 0x000fe200078e0002 */
[C---:B--2---:R-:W-:Y:S02]  /*13c70*/  LEA R4, R14.reuse, R4, 0x7 ;  /* 0x000000040e047211 */ /* 0x044fe400078e38ff */
[----:B------:R-:W-:-:S02]  /*13c80*/  LEA R8, R14, R8, 0x7 ;  /* 0x000000080e087211 */ /* 0x000fc400078e38ff */
[----:B------:R-:W-:Y:S01]  /*13c90*/  IADD3 R3, R0, R3, RZ ;  /* 0x0000000300037210 */ /* 0x000fe20007ffe0ff */
[----:B------:R-:W-:-:S04]  /*13ca0*/  @P0 IMAD.HI.U32 R5, R4, c[0x0][0x4ec], RZ ;  /* 0x00013b0004050a27 */ /* 0x000fc800078e00ff */
[----:B------:R-:W-:Y:S01]  /*13cb0*/  IMAD.MOV.U32 R0, RZ, RZ, R4 ;  /* 0x000000ffff007224 */ /* 0x000fe200078e0004 */
[----:B------:R-:W-:Y:S01]  /*13cc0*/  @P0 SHF.R.U32.HI R0, RZ, c[0x0][0x4f0], R5 ;  /* 0x00013c00ff000a19 */ /* 0x000fe20000011605 */
[----:B------:R-:W-:-:S03]  /*13cd0*/  IMAD.WIDE.U32 R2, R9, c[0x0][0x3f0], R2 ;  /* 0x0000fc0009027a25 */ /* 0x000fc600078e0002 */
[----:B------:R-:W-:Y:S02]  /*13ce0*/  IADD3 R5, -R0, RZ, RZ ;  /* 0x000000ff00057210 */ /* 0x000fe40007ffe1ff */
[----:B------:R-:W-:Y:S02]  /*13cf0*/  SHF.R.S32.HI R6, RZ, 0x1f, R0 ;  /* 0x0000001fff067819 */ /* 0x000fe40000011400 */
[----:B------:R-:W-:Y:S01]  /*13d00*/  IADD3 R3, R3, R7, RZ ;  /* 0x0000000703037210 */ /* 0x000fe20007ffe0ff */
[----:B------:R-:W-:Y:S02]  /*13d10*/  IMAD R5, R5, c[0x0][0x4e8], R4 ;  /* 0x00013a0005057a24 */ /* 0x000fe400078e0204 */
[----:B------:R-:W-:Y:S02]  /*13d20*/  IMAD R6, R6, c[0x0][0x3e0], RZ ;  /* 0x0000f80006067a24 */ /* 0x000fe400078e02ff */
[----:B------:R-:W-:Y:S01]  /*13d30*/  IMAD.WIDE.U32 R2, R0, c[0x0][0x3e0], R2 ;  /* 0x0000f80000027a25 */ /* 0x000fe200078e0002 */
[----:B------:R-:W-:-:S03]  /*13d40*/  SHF.R.S32.HI R4, RZ, 0x1f, R5 ;  /* 0x0000001fff047819 */ /* 0x000fc60000011405 */
[----:B------:R-:W-:-:S04]  /*13d50*/  IMAD R0, R0, c[0x0][0x3e4], R6 ;  /* 0x0000f90000007a24 */ /* 0x000fc800078e0206 */
[----:B------:R-:W-:Y:S02]  /*13d60*/  IMAD.IADD R3, R3, 0x1, R0 ;  /* 0x0000000103037824 */ /* 0x000fe400078e0200 */
[----:B------:R-:W-:Y:S02]  /*13d70*/  IMAD R0, R4, c[0x0][0x3d8], RZ ;  /* 0x0000f60004007a24 */ /* 0x000fe400078e02ff */
[----:B------:R-:W-:-:S04]  /*13d80*/  IMAD.WIDE.U32 R2, R5, c[0x0][0x3d8], R2 ;  /* 0x0000f60005027a25 */ /* 0x000fc800078e0002 */
[----:B------:R-:W-:Y:S01]  /*13d90*/  IMAD R0, R5, c[0x0][0x3dc], R0 ;  /* 0x0000f70005007a24 */ /* 0x000fe200078e0200 */
[----:B------:R-:W-:-:S04]  /*13da0*/  LEA R11, P0, R2, c[0x0][0x380], 0x1 ;  /* 0x0000e000020b7a11 */ /* 0x000fc800078008ff */
[----:B------:R-:W-:-:S04]  /*13db0*/  IADD3 R0, R3, R0, RZ ;  /* 0x0000000003007210 */ /* 0x000fc80007ffe0ff */
[----:B------:R-:W-:Y:S02]  /*13dc0*/  LEA.HI.X R9, R2, c[0x0][0x384], R0, 0x1, P0 ;  /* 0x0000e10002097a11 */ /* 0x000fe400000f0c00 */
[----:B------:R-:W-:Y:S01]  /*13dd0*/  ISETP.GE.AND P0, PT, R8, R10, PT ;  /* 0x0000000a0800720c */ /* 0x000fe20003f06270 */
[----:B------:R1:W2:Y:S01]  /*13de0*/  SHFL.IDX PT, R2, R11, RZ, 0x181f ;  /* 0x00181fff0b027589 */ /* 0x0002a200000e0000 */
[----:B------:R-:W-:-:S03]  /*13df0*/  SHF.L.U32 R0, R12, 0x3, RZ ;  /* 0x000000030c007819 */ /* 0x000fc600000006ff */
[----:B------:R1:W3:Y:S01]  /*13e00*/  SHFL.IDX PT, R3, R9, RZ, 0x181f ;  /* 0x00181fff09037589 */ /* 0x0002e200000e0000 */
[----:B------:R-:W-:-:S07]  /*13e10*/  IADD3 R7, R0, 0x40, RZ ;  /* 0x0000004000077810 */ /* 0x000fce0007ffe0ff */
[----:B------:R-:W-:Y:S05]  /*13e20*/  @P0 BRA `(.L_x_296) ;  /* 0x0000009000000947 */ /* 0x000fea0003800000 */
[----:B------:R-:W-:Y:S02]  /*13e30*/  ISETP.GE.AND P0, PT, R7, c[0x0][0x3c8], PT ;  /* 0x0000f20007007a0c */ /* 0x000fe40003f06270 */
[----:B------:R-:W-:-:S11]  /*13e40*/  ISETP.GE.AND P1, PT, R0, c[0x0][0x3c8], PT ;  /* 0x0000f20000007a0c */ /* 0x000fd60003f26270 */
[----:B------:R-:W-:-:S04]  /*13e50*/  @!P0 SHF.R.S32.HI R4, RZ, 0x1f, R7 ;  /* 0x0000001fff048819 */ /* 0x000fc80000011407 */
[----:B------:R-:W-:-:S04]  /*13e60*/  @!P0 LEA.HI R4, R4, R7, RZ, 0x3 ;  /* 0x0000000704048211 */ /* 0x000fc800078f18ff */
[----:B------:R-:W-:Y:S01]  /*13e70*/  @!P0 LOP3.LUT R6, R4, 0xfffffff8, RZ, 0xc0, !PT ;  /* 0xfffffff804068812 */ /* 0x000fe200078ec0ff */
[----:B--23--:R-:W-:-:S04]  /*13e80*/  @!P1 IMAD.WIDE R4, R0, 0x2, R2 ;  /* 0x0000000200049825 */ /* 0x00cfc800078e0202 */
[----:B------:R-:W-:Y:S01]  /*13e90*/  @!P0 IMAD.WIDE R2, R6, 0x2, R2 ;  /* 0x0000000206028825 */ /* 0x000fe200078e0202 */
[----:B------:R2:W-:Y:S04]  /*13ea0*/  @!P1 ST.E.128 [R4.64], RZ ;  /* 0x000000ff04009985 */ /* 0x0005e8000c101d06 */
[----:B------:R2:W-:Y:S02]  /*13eb0*/  @!P0 ST.E.128 [R2.64], RZ ;  /* 0x000000ff02008985 */ /* 0x0005e4000c101d06 */
.L_x_296:
[----:B------:R-:W-:Y:S05]  /*13ec0*/  BSYNC B0 ;  /* 0x0000000000007941 */ /* 0x000fea0003800000 */
.L_x_295:
        /* <DEDUP_REMOVED lines=8> */
[----:B------:R-:W-:-:S04]  /*13f50*/  @!P0 SHF.R.S32.HI R4, RZ, 0x1f, R7 ;  /* 0x0000001fff048819 */ /* 0x000fc80000011407 */
[----:B------:R-:W-:-:S04]  /*13f60*/  @!P0 LEA.HI R4, R4, R7, RZ, 0x3 ;  /* 0x0000000704048211 */ /* 0x000fc800078f18ff */
[----:B------:R-:W-:Y:S01]  /*13f70*/  @!P0 LOP3.LUT R6, R4, 0xfffffff8, RZ, 0xc0, !PT ;  /* 0xfffffff804068812 */ /* 0x000fe200078ec0ff */
[----:B---34-:R-:W-:-:S04]  /*13f80*/  @!P1 IMAD.WIDE R4, R0, 0x2, R2 ;  /* 0x0000000200049825 */ /* 0x018fc800078e0202 */
[----:B------:R-:W-:Y:S01]  /*13f90*/  @!P0 IMAD.WIDE R2, R6, 0x2, R2 ;  /* 0x0000000206028825 */ /* 0x000fe200078e0202 */
[----:B------:R3:W-:Y:S04]  /*13fa0*/  @!P1 ST.E.128 [R4.64], RZ ;  /* 0x000000ff04009985 */ /* 0x0007e8000c101d06 */
[----:B------:R3:W-:Y:S02]  /*13fb0*/  @!P0 ST.E.128 [R2.64], RZ ;  /* 0x000000ff02008985 */ /* 0x0007e4000c101d06 */
.L_x_298:
[----:B------:R-:W-:Y:S05]  /*13fc0*/  BSYNC B0 ;  /* 0x0000000000007941 */ /* 0x000fea0003800000 */
.L_x_297:
        /* <DEDUP_REMOVED lines=8> */
[----:B------:R-:W-:-:S04]  /*14050*/  @!P0 SHF.R.S32.HI R4, RZ, 0x1f, R7 ;  /* 0x0000001fff048819 */ /* 0x000fc80000011407 */
[----:B------:R-:W-:-:S04]  /*14060*/  @!P0 LEA.HI R4, R4, R7, RZ, 0x3 ;  /* 0x0000000704048211 */ /* 0x000fc800078f18ff */
[----:B------:R-:W-:Y:S01]  /*14070*/  @!P0 LOP3.LUT R6, R4, 0xfffffff8, RZ, 0xc0, !PT ;  /* 0xfffffff804068812 */ /* 0x000fe200078ec0ff */
[----:B-1--4-:R-:W-:-:S04]  /*14080*/  @!P1 IMAD.WIDE R4, R0, 0x2, R2 ;  /* 0x0000000200049825 */ /* 0x012fc800078e0202 */
[----:B------:R-:W-:Y:S01]  /*14090*/  @!P0 IMAD.WIDE R2, R6, 0x2, R2 ;  /* 0x0000000206028825 */ /* 0x000fe200078e0202 */
[----:B------:R1:W-:Y:S04]  /*140a0*/  @!P1 ST.E.128 [R4.64], RZ ;  /* 0x000000ff04009985 */ /* 0x0003e8000c101d06 */
[----:B------:R1:W-:Y:S02]  /*140b0*/  @!P0 ST.E.128 [R2.64], RZ ;  /* 0x000000ff02008985 */ /* 0x0003e4000c101d06 */
.L_x_300:
[----:B------:R-:W-:Y:S05]  /*140c0*/  BSYNC B0 ;  /* 0x0000000000007941 */ /* 0x000fea0003800000 */
.L_x_299:
[----:B-1----:R-:W-:Y:S01]  /*140d0*/  IADD3 R4, R8, 0x60, RZ ;  /* 0x0000006008047810 */ /* 0x002fe20007ffe0ff */
[----:B------:R1:W2:Y:S03]  /*140e0*/  SHFL.IDX PT, R3, R9, 0x3, 0x181f ;  /* 0x00781f0009037f89 */ /* 0x0002a600000e0000 */
[----:B------:R-:W-:Y:S01]  /*140f0*/  ISETP.GE.AND P0, PT, R4, R10, PT ;  /* 0x0000000a0400720c */ /* 0x000fe20003f06270 */
[----:B----4-:R1:W4:-:S12]  /*14100*/  SHFL.IDX PT, R2, R11, 0x3, 0x181f ;  /* 0x00781f000b027f89 */ /* 0x01031800000e0000 */
[----:B------:R-:W-:Y:S05]  /*14110*/  @P0 EXIT ;  /* 0x000000000000094d */ /* 0x000fea0003800000 */
[----:B------:R-:W-:-:S13]  /*14120*/  ISETP.GE.AND P0, PT, R0, c[0x0][0x3c8], PT ;  /* 0x0000f20000007a0c */ /* 0x000fda0003f06270 */
[----:B--2-4-:R-:W-:-:S05]  /*14130*/  @!P0 IMAD.WIDE R4, R0, 0x2, R2 ;  /* 0x0000000200048825 */ /* 0x014fca00078e0202 */
[----:B------:R2:W-:Y:S01]  /*14140*/  @!P0 ST.E.128 [R4.64], RZ ;  /* 0x000000ff04008985 */ /* 0x0005e2000c101d06 */
[----:B------:R-:W-:-:S13]  /*14150*/  ISETP.GE.AND P0, PT, R7, c[0x0][0x3c8], PT ;  /* 0x0000f20007007a0c */ /* 0x000fda0003f06270 */
[----:B------:R-:W-:Y:S05]  /*14160*/  @P0 EXIT ;  /* 0x000000000000094d */ /* 0x000fea0003800000 */
[----:B------:R-:W-:-:S04]  /*14170*/  SHF.R.S32.HI R0, RZ, 0x1f, R7 ;  /* 0x0000001fff007819 */ /* 0x000fc80000011407 */
[----:B------:R-:W-:-:S04]  /*14180*/  LEA.HI R0, R0, R7, RZ, 0x3 ;  /* 0x0000000700007211 */ /* 0x000fc800078f18ff */
[----:B------:R-:W-:-:S05]  /*14190*/  LOP3.LUT R0, R0, 0xfffffff8, RZ, 0xc0, !PT ;  /* 0xfffffff800007812 */ /* 0x000fca00078ec0ff */
[----:B------:R-:W-:-:S05]  /*141a0*/  IMAD.WIDE R2, R0, 0x2, R2 ;  /* 0x0000000200027825 */ /* 0x000fca00078e0202 */
[----:B------:R-:W-:Y:S01]  /*141b0*/  ST.E.128 [R2.64], RZ ;  /* 0x000000ff02007985 */ /* 0x000fe2000c101d06 */
[----:B------:R-:W-:Y:S05]  /*141c0*/  EXIT ;  /* 0x000000000000794d */ /* 0x000fea0003800000 */
.L_x_301:
        /* <DEDUP_REMOVED lines=11> */
.L_x_4334:


//--------------------- .text._ZN7cutlass13device_kernelIN5flash19enable_sm80_to_sm89INS1_16FlashAttnFwdSm80INS1_25CollectiveMainloopFwdSm80ILi8ELi1ELb1EN4cute5tupleIJNS5_1CILi128EEENS7_ILi96EEES8_EEELi128ENS_6half_tEfNS_4arch4Sm80ELb0ELb1ELb1ELb1ELb1ELb1ELb1ELb0EEENS1_21CollectiveEpilogueFwdINS6_IJS8_S8_S9_EEENS6_IJNS7_ILi1EEESH_SH_EEESB_SD_Li256ELb1ELb1ELb0ELb0EEENS1_19SingleTileSchedulerILb1ELb0ELb1ELi128EEEEEEEEEvNT_6ParamsE --------------------------
	.section	.text._ZN7cutlass13device_kernelIN5flash19enable_sm80_to_sm89INS1_16FlashAttnFwdSm80INS1_25CollectiveMainloopFwdSm80ILi8ELi1ELb1EN4cute5tupleIJNS5_1CILi128EEENS7_ILi96EEES8_EEELi128ENS_6half_tEfNS_4arch4Sm80ELb0ELb1ELb1ELb1ELb1ELb1ELb1ELb0EEENS1_21CollectiveEpilogueFwdINS6_IJS8_S8_S9_EEENS6_IJNS7_ILi1EEESH_SH_EEESB_SD_Li256ELb1ELb1ELb0ELb0EEENS1_19SingleTileSchedulerILb1ELb0ELb1ELi128EEEEEEEEEvNT_6ParamsE,"ax",@progbits
	.sectioninfo	@"SHI_REGISTERS=255"
	.align	128
.text._ZN7cutlass13device_kernelIN5flash19enable_sm80_to_sm89INS1_16FlashAttnFwdSm80INS1_25CollectiveMainloopFwdSm80ILi8ELi1ELb1EN4cute5tupleIJNS5_1CILi128EEENS7_ILi96EEES8_EEELi128ENS_6half_tEfNS_4arch4Sm80ELb0ELb1ELb1ELb1ELb1ELb1ELb1ELb0EEENS1_21CollectiveEpilogueFwdINS6_IJS8_S8_S9_EEENS6_IJNS7_ILi1EEESH_SH_EEESB_SD_Li256ELb1ELb1ELb0ELb0EEENS1_19SingleTileSchedulerILb1ELb0ELb1ELi128EEEEEEEEEvNT_6ParamsE:
        .type           _ZN7cutlass13device_kernelIN5flash19enable_sm80_to_sm89INS1_16FlashAttnFwdSm80INS1_25CollectiveMainloopFwdSm80ILi8ELi1ELb1EN4cute5tupleIJNS5_1CILi128EEENS7_ILi96EEES8_EEELi128ENS_6half_tEfNS_4arch4Sm80ELb0ELb1ELb1ELb1ELb1ELb1ELb1ELb0EEENS1_21CollectiveEpilogueFwdINS6_IJS8_S8_S9_EEENS6_IJNS7_ILi1EEESH_SH_EEESB_SD_Li256ELb1ELb1ELb0ELb0EEENS1_19SingleTileSchedulerILb1ELb0ELb1ELi128EEEEEEEEEvNT_6ParamsE,@function
        .size           _ZN7cutlass13device_kernelIN5flash19enable_sm80_to_sm89INS1_16FlashAttnFwdSm80INS1_25CollectiveMainloopFwdSm80ILi8ELi1ELb1EN4cute5tupleIJNS5_1CILi128EEENS7_ILi96EEES8_EEELi128ENS_6half_tEfNS_4arch4Sm80ELb0ELb1ELb1ELb1ELb1ELb1ELb1ELb0EEENS1_21CollectiveEpilogueFwdINS6_IJS8_S8_S9_EEENS6_IJNS7_ILi1EEESH_SH_EEESB_SD_Li256ELb1ELb1ELb0ELb0EEENS1_19SingleTileSchedulerILb1ELb0ELb1ELi128EEEEEEEEEvNT_6ParamsE,(.L_x_4335 - _ZN7cutlass13device_kernelIN5flash19enable_sm80_to_sm89INS1_16FlashAttnFwdSm80INS1_25CollectiveMainloopFwdSm80ILi8ELi1ELb1EN4cute5tupleIJNS5_1CILi128EEENS7_ILi96EEES8_EEELi128ENS_6half_tEfNS_4arch4Sm80ELb0ELb1ELb1ELb1ELb1ELb1ELb1ELb0EEENS1_21CollectiveEpilogueFwdINS6_IJS8_S8_S9_EEENS6_IJNS7_ILi1EEESH_SH_EEESB_SD_Li256ELb1ELb1ELb0ELb0EEENS1_19SingleTileSchedulerILb1ELb0ELb1ELi128EEEEEEEEEvNT_6ParamsE)
        .other          _ZN7cutlass13device_kernelIN5flash19enable_sm80_to_sm89INS1_16FlashAttnFwdSm80INS1_25CollectiveMainloopFwdSm80ILi8ELi1ELb1EN4cute5tupleIJNS5_1CILi128EEENS7_ILi96EEES8_EEELi128ENS_6half_tEfNS_4arch4Sm80ELb0ELb1ELb1ELb1ELb1ELb1ELb1ELb0EEENS1_21CollectiveEpilogueFwdINS6_IJS8_S8_S9_EEENS6_IJNS7_ILi1EEESH_SH_EEESB_SD_Li256ELb1ELb1ELb0ELb0EEENS1_19SingleTileSchedulerILb1ELb0ELb1ELi128EEEEEEEEEvNT_6ParamsE,@"STO_CUDA_ENTRY STV_DEFAULT"
_ZN7cutlass13device_kernelIN5flash19enable_sm80_to_sm89INS1_16FlashAttnFwdSm80INS1_25CollectiveMainloopFwdSm80ILi8ELi1ELb1EN4cute5tupleIJNS5_1CILi128EEENS7_ILi96EEES8_EEELi128ENS_6half_tEfNS_4arch4Sm80ELb0ELb1ELb1ELb1ELb1ELb1ELb1ELb0EEENS1_21CollectiveEpilogueFwdINS6_IJS8_S8_S9_EEENS6_IJNS7_ILi1EEESH_SH_EEESB_SD_Li256ELb1ELb1ELb0ELb0EEENS1_19SingleTileSchedulerILb1ELb0ELb1ELi128EEEEEEEEEvNT_6ParamsE:
        /* <DEDUP_REMOVED lines=17> */
.L_x_303:
        /* <DEDUP_REMOVED lines=8> */
.L_x_305:
[----:B------:R-:W-:-:S04]  /*0190*/  MOV R0, c[0x0][0x54c] ;  /* 0x0001530000007a02 */ /* 0x000fc80000000f00 */
.L_x_304:
[----:B------:R-:W-:Y:S01]  /*01a0*/  USHF.L.U32 UR4, UR4, 0x7, URZ ;  /* 0x0000000704047899 */ /* 0x000fe2000800063f */
[----:B-----5:R-:W-:-:S05]  /*01b0*/  IMAD R0, R0, c[0x0][0x548], RZ ;  /* 0x0001520000007a24 */ /* 0x020fca00078e02ff */
[----:B------:R-:W-:-:S04]  /*01c0*/  MOV R12, UR4 ;  /* 0x00000004000c7c02 */ /* 0x000fc80008000f00 */
[----:B------:R-:W-:-:S04]  /*01d0*/  ISETP.GE.AND P0, PT, R12, R0, PT ;  /* 0x000000000c00720c */ /* 0x000fc80003f06270 */
[----:B------:R-:W-:-:S05]  /*01e0*/  SEL R0, R5, 0xffffffff, !P0 ;  /* 0xffffffff05007807 */ /* 0x000fca0004000000 */
[----:B------:R2:W-:Y:S01]  /*01f0*/  STL [R1+0x28], R0 ;  /* 0x0000280001007387 */ /* 0x0005e20000100800 */
[----:B------:R-:W-:Y:S05]  /*0200*/  BRA `(.L_x_306) ;  /* 0x0000014000007947 */ /* 0x000fea0003800000 */
.L_x_302:
[----:B------:R-:W-:-:S04]  /*0210*/  ISETP.NE.U32.AND P0, PT, RZ, c[0x0][0x568], PT ;  /* 0x00015a00ff007a0c */ /* 0x000fc80003f05070 */
[----:B------:R-:W-:-:S13]  /*0220*/  ISETP.NE.AND.EX P0, PT, RZ, c[0x0][0x56c], PT, P0 ;  /* 0x00015b00ff007a0c */ /* 0x000fda0003f05300 */
[----:B------:R-:W-:Y:S05]  /*0230*/  @!P0 BRA `(.L_x_307) ;  /* 0x0000002000008947 */ /* 0x000fea0003800000 */
[----:B------:R1:W5:Y:S01]  /*0240*/  LDG.E R0, [R2.64] ;  /* 0x0000001202007981 */ /* 0x000362000c1e1900 */
[----:B------:R-:W-:Y:S05]  /*0250*/  BRA `(.L_x_308) ;  /* 0x0000009000007947 */ /* 0x000fea0003800000 */
.L_x_307:
        /* <DEDUP_REMOVED lines=8> */
.L_x_309:
[----:B------:R-:W-:-:S04]  /*02e0*/  MOV R0, c[0x0][0x54c] ;  /* 0x0001530000007a02 */ /* 0x000fc80000000f00 */
.L_x_308:
[----:B------:R-:W-:Y:S01]  /*02f0*/  USHF.L.U32 UR4, UR4, 0x7, URZ ;  /* 0x0000000704047899 */ /* 0x000fe2000800063f */
[----:B-----5:R-:W-:-:S05]  /*0300*/  IMAD R0, R0, c[0x0][0x548], RZ ;  /* 0x0001520000007a24 */ /* 0x020fca00078e02ff */
[----:B------:R-:W-:-:S04]  /*0310*/  MOV R12, UR4 ;  /* 0x00000004000c7c02 */ /* 0x000fc80008000f00 */
[----:B------:R-:W-:-:S04]  /*0320*/  ISETP.GE.AND P0, PT, R12, R0, PT ;  /* 0x000000000c00720c */ /* 0x000fc80003f06270 */
[----:B------:R-:W-:-:S05]  /*0330*/  SEL R0, R5, 0xffffffff, !P0 ;  /* 0xffffffff05007807 */ /* 0x000fca0004000000 */
[----:B------:R2:W-:Y:S04]  /*0340*/  STL [R1+0x28], R0 ;  /* 0x0000280001007387 */ /* 0x0005e80000100800 */
.L_x_306:
        /* <DEDUP_REMOVED lines=8> */
[----:B------:R-:W-:Y:S01]  /*03d0*/  IMAD.MOV.U32 R17, RZ, RZ, RZ ;  /* 0x000000ffff117224 */ /* 0x000fe200078e00ff */
[----:B------:R-:W-:Y:S01]  /*03e0*/  ISETP.NE.AND.EX P0, PT, RZ, c[0x0][0x364], PT, P1 ;  /* 0x0000d900ff007a0c */ /* 0x000fe20003f05310 */
[----:B------:R-:W-:Y:S01]  /*03f0*/  IMAD.MOV.U32 R13, RZ, RZ, RZ ;  /* 0x000000ffff0d7224 */ /* 0x000fe200078e00ff */
[----:B------:R-:W-:Y:S01]  /*0400*/  ISETP.NE.U32.AND P1, PT, RZ, c[0x0][0x348], PT ;  /* 0x0000d200ff007a0c */ /* 0x000fe20003f25070 */
[----:B------:R-:W-:Y:S01]  /*0410*/  IMAD.WIDE R8, R21, R14, c[0x0][0x348] ;  /* 0x0000d20015087625 */ /* 0x000fe200078e020e */
[----:B------:R-:W-:-:S02]  /*0420*/  ISETP.NE.U32.AND P3, PT, RZ, c[0x0][0x350], PT ;  /* 0x0000d400ff007a0c */ /* 0x000fc40003f65070 */
[----:B------:R-:W-:Y:S01]  /*0430*/  ISETP.NE.U32.AND P4, PT, RZ, c[0x0][0x358], PT ;  /* 0x0000d600ff007a0c */ /* 0x000fe20003f85070 */
[CC--:B------:R-:W-:Y:S01]  /*0440*/  IMAD.WIDE R6, R21.reuse, R14.reuse, c[0x0][0x350] ;  /* 0x0000d40015067625 */ /* 0x0c0fe200078e020e */
[----:B------:R-:W-:Y:S02]  /*0450*/  ISETP.NE.AND.EX P1, PT, RZ, c[0x0][0x34c], PT, P1 ;  /* 0x0000d300ff007a0c */ /* 0x000fe40003f25310 */
[----:B------:R-:W-:Y:S01]  /*0460*/  ISETP.NE.AND.EX P3, PT, RZ, c[0x0][0x354], PT, P3 ;  /* 0x0000d500ff007a0c */ /* 0x000fe20003f65330 */
[CC--:B------:R-:W-:Y:S01]  /*0470*/  @P2 IMAD.WIDE R10, R21.reuse, R14.reuse, c[0x0][0x370] ;  /* 0x0000dc00150a2625 */ /* 0x0c0fe200078e020e */
[----:B------:R-:W-:Y:S02]  /*0480*/  ISETP.NE.AND.EX P4, PT, RZ, c[0x0][0x35c], PT, P4 ;  /* 0x0000d700ff007a0c */ /* 0x000fe40003f85340 */
[----:B------:R-:W-:Y:S01]  /*0490*/  MOV R137, RZ ;  /* 0x000000ff00897202 */ /* 0x000fe20000000f00 */
[CC--:B-1----:R-:W-:Y:S01]  /*04a0*/  @P0 IMAD.WIDE R2, R21.reuse, R14.reuse, c[0x0][0x360] ;  /* 0x0000d80015020625 */ /* 0x0c2fe200078e020e */
[----:B------:R1:W2:Y:S03]  /*04b0*/  @P2 LDG.E R15, [R10.64] ;  /* 0x000000120a0f2981 */ /* 0x0002a6000c1e1900 */
[----:B------:R-:W-:Y:S01]  /*04c0*/  IMAD.WIDE R4, R21, R14, c[0x0][0x358] ;  /* 0x0000d60015047625 */ /* 0x000fe200078e020e */
[----:B------:R3:W4:Y:S04]  /*04d0*/  @P0 LDG.E R0, [R2.64] ;  /* 0x0000001202000981 */ /* 0x000728000c1e1900 */
[----:B------:R2:W5:Y:S04]  /*04e0*/  @P1 LDG.E R137, [R8.64] ;  /* 0x0000001208891981 */ /* 0x000568000c1e1900 */
[----:B------:R2:W5:Y:S04]  /*04f0*/  @P3 LDG.E R17, [R6.64] ;  /* 0x0000001206113981 */ /* 0x000568000c1e1900 */
[----:B------:R2:W5:Y:S04]  /*0500*/  @P4 LDG.E R13, [R4.64] ;  /* 0x00000012040d4981 */ /* 0x000568000c1e1900 */
[----:B------:R-:W3:Y:S01]  /*0510*/  S2R R30, SR_CTAID.Y ;  /* 0x00000000001e7919 */ /* 0x000ee20000002600 */
[----:B-1----:R-:W-:Y:S01]  /*0520*/  IMAD.MOV.U32 R10, RZ, RZ, c[0x0][0x2ac] ;  /* 0x0000ab00ff0a7624 */ /* 0x002fe200078e00ff */
[----:B---3--:R-:W-:-:S03]  /*0530*/  MOV R2, c[0x0][0x228] ;  /* 0x00008a0000027a02 */ /* 0x008fc60000000f00 */
[----:B------:R-:W-:Y:S01]  /*0540*/  IMAD R10, R10, c[0x0][0x1d0], RZ ;  /* 0x000074000a0a7a24 */ /* 0x000fe200078e02ff */
[----:B------:R-:W-:Y:S01]  /*0550*/  SHF.R.S32.HI R155, RZ, 0x1f, R30 ;  /* 0x0000001fff9b7819 */ /* 0x000fe2000001141e */
[----:B----4-:R1:W-:Y:S04]  /*0560*/  STL [R1+0xc], R0 ;  /* 0x00000c0001007387 */ /* 0x0103e80000100800 */
[----:B--2---:R1:W-:Y:S01]  /*0570*/  STL [R1+0x24], R15 ;  /* 0x0000240f01007387 */ /* 0x0043e20000100800 */
[----:B------:R-:W-:Y:S01]  /*0580*/  MOV R11, R0 ;  /* 0x00000000000b7202 */ /* 0x000fe20000000f00 */
[----:B------:R-:W-:Y:S05]  /*0590*/  @P0 BRA `(.L_x_310) ;  /* 0x0000005000000947 */ /* 0x000fea0003800000 */
[----:B------:R-:W-:Y:S05]  /*05a0*/  @!P1 BRA `(.L_x_310) ;  /* 0x0000004000009947 */ /* 0x000fea0003800000 */
[----:B-1----:R1:W2:Y:S04]  /*05b0*/  LDG.E R0, [R8.64] ;  /* 0x0000001208007981 */ /* 0x0022a8000c1e1900 */
[----:B-1----:R-:W2:Y:S02]  /*05c0*/  LDG.E R8, [R8.64+0x4] ;  /* 0x0000041208087981 */ /* 0x002ea4000c1e1900 */
[----:B--2---:R-:W-:-:S05]  /*05d0*/  IADD3 R11, -R0, R8, RZ ;  /* 0x00000008000b7210 */ /* 0x004fca0007ffe1ff */
[----:B------:R1:W-:Y:S02]  /*05e0*/  STL [R1+0xc], R11 ;  /* 0x00000c0b01007387 */ /* 0x0003e40000100800 */
.L_x_310:
[----:B------:R-:W-:-:S04]  /*05f0*/  ISETP.NE.U32.AND P0, PT, RZ, c[0x0][0x368], PT ;  /* 0x0000da00ff007a0c */ /* 0x000fc80003f05070 */
[----:B------:R-:W-:-:S13]  /*0600*/  ISETP.NE.AND.EX P0, PT, RZ, c[0x0][0x36c], PT, P0 ;  /* 0x0000db00ff007a0c */ /* 0x000fda0003f05300 */
[----:B------:R-:W-:Y:S05]  /*0610*/  @!P0 BRA `(.L_x_311) ;  /* 0x0000003000008947 */ /* 0x000fea0003800000 */
[----:B------:R-:W-:-:S05]  /*0620*/  IMAD.WIDE R6, R21, R14, c[0x0][0x368] ;  /* 0x0000da0015067625 */ /* 0x000fca00078e020e */
[----:B------:R2:W5:Y:S01]  /*0630*/  LDG.E R10, [R6.64] ;  /* 0x00000012060a7981 */ /* 0x000562000c1e1900 */
[----:B------:R-:W-:Y:S05]  /*0640*/  BRA `(.L_x_312) ;  /* 0x0000004000007947 */ /* 0x000fea0003800000 */
.L_x_311:
[----:B------:R-:W-:Y:S05]  /*0650*/  @!P3 BRA `(.L_x_312) ;  /* 0x000000300000b947 */ /* 0x000fea0003800000 */
[----:B-1----:R1:W2:Y:S04]  /*0660*/  LDG.E R0, [R6.64] ;  /* 0x0000001206007981 */ /* 0x0022a8000c1e1900 */
[----:B-1----:R-:W2:Y:S02]  /*0670*/  LDG.E R6, [R6.64+0x4] ;  /* 0x0000041206067981 */ /* 0x002ea4000c1e1900 */
[----:B--2---:R-:W-:Y:S02]  /*0680*/  IADD3 R10, -R0, R6, RZ ;  /* 0x00000006000a7210 */ /* 0x004fe40007ffe1ff */
.L_x_312:
[----:B--2---:R2:W3:Y:S04]  /*0690*/  @P4 LDG.E R6, [R4.64] ;  /* 0x0000001204064981 */ /* 0x0044e8000c1e1900 */
[----:B------:R2:W3:Y:S01]  /*06a0*/  @P4 LDG.E R3, [R4.64+0x4] ;  /* 0x0000041204034981 */ /* 0x0004e2000c1e1900 */
[----:B-1----:R-:W-:Y:S01]  /*06b0*/  IMAD.MOV.U32 R0, RZ, RZ, c[0x0][0x2c4] ;  /* 0x0000b100ff007624 */ /* 0x002fe200078e00ff */
[----:B------:R-:W-:Y:S01]  /*06c0*/  ISETP.NE.U32.AND P0, PT, RZ, c[0x0][0x378], PT ;  /* 0x0000de00ff007a0c */ /* 0x000fe20003f05070 */
[----:B-----5:R-:W-:-:S03]  /*06d0*/  IMAD.MOV.U32 R135, RZ, RZ, R10 ;  /* 0x000000ffff877224 */ /* 0x020fc600078e000a */
[----:B------:R-:W-:Y:S01]  /*06e0*/  ISETP.NE.AND P2, PT, R0, 0x1, PT ;  /* 0x000000010000780c */ /* 0x000fe20003f45270 */
[----:B------:R-:W-:Y:S01]  /*06f0*/  IMAD.MOV.U32 R218, RZ, RZ, R12 ;  /* 0x000000ffffda7224 */ /* 0x000fe200078e000c */
[----:B------:R-:W-:Y:S01]  /*0700*/  ISETP.NE.AND.EX P0, PT, RZ, c[0x0][0x37c], PT, P0 ;  /* 0x0000df00ff007a0c */ /* 0x000fe20003f05300 */
[----:B------:R-:W-:Y:S01]  /*0710*/  IMAD.MOV.U32 R7, RZ, RZ, c[0x0][0x32c] ;  /* 0x0000cb00ff077624 */ /* 0x000fe200078e00ff */
[----:B------:R-:W-:-:S04]  /*0720*/  LOP3.LUT R215, R215, 0xffbfffff, RZ, 0xc0, !PT ;  /* 0xffbfffffd7d77812 */ /* 0x000fc800078ec0ff */
[----:B------:R-:W-:-:S05]  /*0730*/  ISETP.GE.AND P1, PT, R7, 0x1, PT ;  /* 0x000000010700780c */ /* 0x000fca0003f26270 */
[----:B------:R-:W-:Y:S02]  /*0740*/  @P2 IADD3 R0, R218, 0x7f, RZ ;  /* 0x0000007fda002810 */ /* 0x000fe40007ffe0ff */
[----:B------:R-:W-:Y:S01]  /*0750*/  @P2 LOP3.LUT R215, R215, 0x400000, RZ, 0xfc, !PT ;  /* 0x00400000d7d72812 */ /* 0x000fe200078efcff */
[----:B--2---:R-:W-:-:S03]  /*0760*/  @P0 IMAD.WIDE R4, R21, R14, c[0x0][0x378] ;  /* 0x0000de0015040625 */ /* 0x004fc600078e020e */
[----:B------:R-:W-:Y:S02]  /*0770*/  LOP3.LUT R215, R215, 0xff7fffff, RZ, 0xc0, !PT ;  /* 0xff7fffffd7d77812 */ /* 0x000fe400078ec0ff */
[----:B------:R1:W5:Y:S02]  /*0780*/  @P0 LDG.E R135, [R4.64] ;  /* 0x0000001204870981 */ /* 0x000364000c1e1900 */
[----:B------:R-:W-:Y:S01]  /*0790*/  @P1 LOP3.LUT R215, R215, 0x800000, RZ, 0xfc, !PT ;  /* 0x00800000d7d71812 */ /* 0x000fe200078efcff */
[----:B---3--:R-:W-:Y:S02]  /*07a0*/  @P4 IMAD.IADD R2, R3, 0x1, -R6 ;  /* 0x0000000103024824 */ /* 0x008fe400078e0a06 */
[----:B------:R-:W-:Y:S02]  /*07b0*/  IMAD.IADD R6, R10, 0x1, -R15 ;  /* 0x000000010a067824 */ /* 0x000fe400078e0a0f */
[----:B------:R-:W-:Y:S01]  /*07c0*/  @P2 IMAD.HI.U32 R3, R0, c[0x0][0x2c8], RZ ;  /* 0x0000b20000032a27 */ /* 0x000fe200078e00ff */
[----:B------:R-:W-:-:S03]  /*07d0*/  IADD3 R0, R12, 0x7f, RZ ;  /* 0x0000007f0c007810 */ /* 0x000fc60007ffe0ff */
[----:B------:R-:W-:Y:S01]  /*07e0*/  IMAD.IADD R8, R6, 0x1, R2 ;  /* 0x0000000106087824 */ /* 0x000fe200078e0202 */
[----:B------:R-:W-:-:S04]  /*07f0*/  @P2 SHF.R.U32.HI R0, RZ, c[0x0][0x2cc], R3 ;  /* 0x0000b300ff002a19 */ /* 0x000fc80000011603 */
[----:B------:R2:W-:Y:S01]  /*0800*/  STL [R1+0x8], R8 ;  /* 0x0000080801007387 */ /* 0x0005e20000100800 */
[----:B------:R-:W-:-:S05]  /*0810*/  IADD3 R143, R8, 0x1, -R11 ;  /* 0x00000001088f7810 */ /* 0x000fca0007ffe80b */
[----:B------:R-:W-:-:S05]  /*0820*/  IMAD.IADD R0, R143, 0x1, R0 ;  /* 0x000000018f007824 */ /* 0x000fca00078e0200 */
[----:B-1----:R-:W-:Y:S01]  /*0830*/  IADD3 R5, R0, c[0x0][0x328], RZ ;  /* 0x0000ca0000057a10 */ /* 0x002fe20007ffe0ff */
        /* <DEDUP_REMOVED lines=10> */
.L_x_314:
[----:B------:R-:W-:-:S13]  /*08e0*/  ISETP.NE.AND P0, PT, R7, 0x1, PT ;  /* 0x000000010700780c */ /* 0x000fda0003f05270 */
[----:B------:R-:W-:-:S05]  /*08f0*/  @P0 IMAD.HI.U32 R0, R3, c[0x0][0x330], RZ ;  /* 0x0000cc0003000a27 */ /* 0x000fca00078e00ff */
[----:B------:R-:W-:-:S05]  /*0900*/  @P0 SHF.R.U32.HI R3, RZ, c[0x0][0x334], R0 ;  /* 0x0000cd00ff030a19 */ /* 0x000fca0000011600 */
.L_x_315:
[----:B------:R-:W-:-:S05]  /*0910*/  IMAD R3, R3, R7, c[0x0][0x32c] ;  /* 0x0000cb0003037624 */ /* 0x000fca00078e0207 */
[----:B------:R-:W-:Y:S02]  /*0920*/  IMNMX R5, R5, R3, PT ;  /* 0x0000000305057217 */ /* 0x000fe40003800200 */
.L_x_313:
[C---:B------:R-:W-:Y:S01]  /*0930*/  IADD3 R3, R8.reuse, 0x5f, RZ ;  /* 0x0000005f08037810 */ /* 0x040fe20007ffe0ff */
[----:B--2---:R-:W-:Y:S02]  /*0940*/  IMAD.IADD R8, R8, 0x1, -R11 ;  /* 0x0000000108087824 */ /* 0x004fe400078e0a0b */
[----:B------:R-:W-:-:S03]  /*0950*/  @P2 IMAD.HI.U32 R4, R218, c[0x0][0x2c8], RZ ;  /* 0x0000b200da042a27 */ /* 0x000fc600078e00ff */
[----:B------:R1:W-:Y:S01]  /*0960*/  STL [R1+0x2c], R8 ;  /* 0x00002c0801007387 */ /* 0x0003e20000100800 */
[----:B------:R-:W-:Y:S01]  /*0970*/  IMAD.MOV.U32 R0, RZ, RZ, R218 ;  /* 0x000000ffff007224 */ /* 0x000fe200078e00da */
[----:B------:R-:W-:Y:S01]  /*0980*/  @P2 SHF.R.U32.HI R0, RZ, c[0x0][0x2cc], R4 ;  /* 0x0000b300ff002a19 */ /* 0x000fe20000011604 */
[----:B------:R-:W-:-:S04]  /*0990*/  IMAD.HI R3, R3, 0x2aaaaaab, RZ ;  /* 0x2aaaaaab03037827 */ /* 0x000fc800078e02ff */
[----:B------:R-:W-:Y:S01]  /*09a0*/  IMAD.IADD R0, R8, 0x1, R0 ;  /* 0x0000000108007824 */ /* 0x000fe200078e0200 */
[----:B------:R-:W-:-:S04]  /*09b0*/  SHF.R.U32.HI R4, RZ, 0x1f, R3 ;  /* 0x0000001fff047819 */ /* 0x000fc80000011603 */
[----:B------:R-:W-:Y:S02]  /*09c0*/  LEA.HI.SX32 R144, R3, R4, 0x1c ;  /* 0x0000000403907211 */ /* 0x000fe400078fe2ff */
[----:B------:R-:W-:Y:S01]  /*09d0*/  IADD3 R4, R0, -c[0x0][0x324], RZ ;  /* 0x8000c90000047a10 */ /* 0x000fe20007ffe0ff */
        /* <DEDUP_REMOVED lines=9> */
.L_x_317:
[----:B------:R-:W-:-:S13]  /*0a70*/  ISETP.NE.AND P0, PT, R7, 0x1, PT ;  /* 0x000000010700780c */ /* 0x000fda0003f05270 */
[----:B------:R-:W-:-:S05]  /*0a80*/  @P0 IMAD.HI.U32 R3, R0, c[0x0][0x330], RZ ;  /* 0x0000cc0000030a27 */ /* 0x000fca00078e00ff */
[----:B------:R-:W-:-:S05]  /*0a90*/  @P0 SHF.R.U32.HI R0, RZ, c[0x0][0x334], R3 ;  /* 0x0000cd00ff000a19 */ /* 0x000fca0000011603 */
.L_x_318:
[----:B------:R-:W-:-:S05]  /*0aa0*/  IMAD R0, R0, c[0x0][0x32c], RZ ;  /* 0x0000cb0000007a24 */ /* 0x000fca00078e02ff */
[----:B------:R-:W-:-:S04]  /*0ab0*/  IMNMX R4, R4, R0, !PT ;  /* 0x0000000004047217 */ /* 0x000fc80007800200 */
.L_x_316:
[----:B------:R-:W-:Y:S01]  /*0ac0*/  IADD3 R3, R5, 0x5f, RZ ;  /* 0x0000005f05037810 */ /* 0x000fe20007ffe0ff */
[----:B------:R-:W-:-:S04]  /*0ad0*/  IMAD.HI R0, R4, 0x2aaaaaab, RZ ;  /* 0x2aaaaaab04007827 */ /* 0x000fc800078e02ff */
[----:B------:R-:W-:Y:S01]  /*0ae0*/  IMAD.HI R4, R3, 0x2aaaaaab, RZ ;  /* 0x2aaaaaab03047827 */ /* 0x000fe200078e02ff */
[----:B------:R-:W-:-:S04]  /*0af0*/  SHF.R.U32.HI R3, RZ, 0x1f, R0 ;  /* 0x0000001fff037819 */ /* 0x000fc80000011600 */
[----:B------:R-:W-:Y:S02]  /*0b00*/  SHF.R.U32.HI R5, RZ, 0x1f, R4 ;  /* 0x0000001fff057819 */ /* 0x000fe40000011604 */
[----:B------:R-:W-:Y:S02]  /*0b10*/  LEA.HI.SX32 R0, R0, R3, 0x1c ;  /* 0x0000000300007211 */ /* 0x000fe400078fe2ff */
[----:B------:R-:W-:Y:S02]  /*0b20*/  LEA.HI.SX32 R4, R4, R5, 0x1c ;  /* 0x0000000504047211 */ /* 0x000fe400078fe2ff */
[----:B------:R-:W-:Y:S02]  /*0b30*/  IMNMX R3, RZ, R0, !PT ;  /* 0x00000000ff037217 */ /* 0x000fe40007800200 */
[----:B------:R-:W-:-:S03]  /*0b40*/  IMNMX R0, R4, R144, PT ;  /* 0x0000009004007217 */ /* 0x000fc60003800200 */
[--C-:B------:R-:W-:Y:S02]  /*0b50*/  IMAD R3, R3, 0x60, -R6.reuse ;  /* 0x0000006003037824 */ /* 0x100fe400078e0a06 */
[----:B------:R-:W-:-:S03]  /*0b60*/  IMAD R0, R0, 0x60, -R6 ;  /* 0x0000006000007824 */ /* 0x000fc600078e0a06 */
[----:B------:R-:W-:Y:S02]  /*0b70*/  IMNMX R3, RZ, R3, !PT ;  /* 0x00000003ff037217 */ /* 0x000fe40007800200 */
[----:B------:R-:W-:-:S03]  /*0b80*/  IMNMX R0, R0, R2, PT ;  /* 0x0000000200007217 */ /* 0x000fc60003800200 */
[----:B------:R-:W-:Y:S01]  /*0b90*/  IMAD.WIDE.U32 R4, R3, -0x55555555, RZ ;  /* 0xaaaaaaab03047825 */ /* 0x000fe200078e00ff */
[----:B------:R-:W-:-:S04]  /*0ba0*/  ISETP.GT.AND P0, PT, R0, R3, PT ;  /* 0x000000030000720c */ /* 0x000fc80003f04270 */
[----:B------:R-:W-:-:S05]  /*0bb0*/  SHF.R.U32.HI R123, RZ, 0x6, R5 ;  /* 0x00000006ff7b7819 */ /* 0x000fca0000011605 */
[----:B------:R-:W-:-:S04]  /*0bc0*/  IMAD.MOV.U32 R6, RZ, RZ, R123 ;  /* 0x000000ffff067224 */ /* 0x000fc800078e007b */
[----:B------:R-:W-:-:S05]  /*0bd0*/  @P0 IADD3 R0, R0, 0x5f, RZ ;  /* 0x0000005f00000810 */ /* 0x000fca0007ffe0ff */
[----:B------:R-:W-:-:S05]  /*0be0*/  @P0 IMAD.HI R0, R0, 0x2aaaaaab, RZ ;  /* 0x2aaaaaab00000827 */ /* 0x000fca00078e02ff */
[----:B------:R-:W-:-:S04]  /*0bf0*/  @P0 SHF.R.U32.HI R3, RZ, 0x1f, R0 ;  /* 0x0000001fff030819 */ /* 0x000fc80000011600 */
[----:B------:R-:W-:-:S04]  /*0c00*/  @P0 LEA.HI.SX32 R6, R0, R3, 0x1c ;  /* 0x0000000300060211 */ /* 0x000fc800078fe2ff */
[----:B------:R-:W-:-:S13]  /*0c10*/  ISETP.GT.AND P0, PT, R6, R123, PT ;  /* 0x0000007b0600720c */ /* 0x000fda0003f04270 */
[----:B------:R-:W-:Y:S05]  /*0c20*/  @!P0 BRA `(.L_x_319) ;  /* 0x0000569000008947 */ /* 0x000fea0003800000 */
[----:B------:R-:W-:Y:S02]  /*0c30*/  ISETP.NE.U32.AND P0, PT, RZ, c[0x0][0x340], PT ;  /* 0x0000d000ff007a0c */ /* 0x000fe40003f05070 */
[----:B-1----:R-:W-:Y:S02]  /*0c40*/  SHF.R.S32.HI R8, RZ, 0x1f, R167 ;  /* 0x0000001fff087819 */ /* 0x002fe400000114a7 */
[----:B------:R-:W-:Y:S02]  /*0c50*/  SHF.R.S32.HI R15, RZ, 0x1f, R21 ;  /* 0x0000001fff0f7819 */ /* 0x000fe40000011415 */
[----:B------:R-:W-:Y:S02]  /*0c60*/  MOV R138, 0x60 ;  /* 0x00000060008a7802 */ /* 0x000fe40000000f00 */
[----:B------:R-:W-:Y:S02]  /*0c70*/  IADD3 R41, R6, -0x1, RZ ;  /* 0xffffffff06297810 */ /* 0x000fe40007ffe0ff */
[----:B------:R-:W-:Y:S01]  /*0c80*/  SEL R94, R21, RZ, !P4 ;  /* 0x000000ff155e7207 */ /* 0x000fe20006000000 */
[----:B------:R-:W-:Y:S01]  /*0c90*/  IMAD.MOV.U32 R140, RZ, RZ, c[0x0][0x238] ;  /* 0x00008e00ff8c7624 */ /* 0x000fe200078e00ff */
[----:B------:R-:W-:Y:S01]  /*0ca0*/  ISETP.NE.AND.EX P2, PT, RZ, c[0x0][0x344], PT, P0 ;  /* 0x0000d100ff007a0c */ /* 0x000fe20003f45300 */
[----:B------:R-:W-:Y:S01]  /*0cb0*/  IMAD.MOV.U32 R136, RZ, RZ, c[0x0][0x23c] ;  /* 0x00008f00ff887624 */ /* 0x000fe200078e00ff */
[----:B------:R-:W-:Y:S01]  /*0cc0*/  IADD3 R132, R17, R10, RZ ;  /* 0x0000000a11847210 */ /* 0x000fe20007ffe0ff */
[----:B------:R-:W-:-:S02]  /*0cd0*/  UMOV UR12, 0x6 ;  /* 0x00000006000c7882 */ /* 0x000fc40000000000 */
[----:B------:R-:W-:-:S08]  /*0ce0*/  ULDC.64 UR4, c[0x0][0x290] ;  /* 0x0000a40000047ab9 */ /* 0x000fd00000000a00 */
[----:B------:R-:W-:-:S05]  /*0cf0*/  @P2 IMAD.WIDE R4, R21, R14, c[0x0][0x340] ;  /* 0x0000d00015042625 */ /* 0x000fca00078e020e */
[----:B------:R1:W2:Y:S01]  /*0d00*/  @P2 LDG.E R16, [R4.64] ;  /* 0x0000001204102981 */ /* 0x0002a2000c1e1900 */
[----:B------:R-:W-:Y:S01]  /*0d10*/  LEA.HI R0, R8, R167, RZ, 0x3 ;  /* 0x000000a708007211 */ /* 0x000fe200078f18ff */
[C---:B------:R-:W-:Y:S01]  /*0d20*/  IMAD R145, R138.reuse, c[0x0][0x23c], RZ ;  /* 0x00008f008a917a24 */ /* 0x040fe200078e02ff */
[----:B------:R-:W-:Y:S01]  /*0d30*/  SEL R22, R15, RZ, !P4 ;  /* 0x000000ff0f167207 */ /* 0x000fe20006000000 */
[----:B------:R-:W-:Y:S01]  /*0d40*/  IMAD.WIDE.U32 R138, R138, c[0x0][0x238], RZ ;  /* 0x00008e008a8a7a25 */ /* 0x000fe200078e00ff */
[----:B------:R-:W-:Y:S01]  /*0d50*/  SHF.R.S32.HI R37, RZ, 0x3, R0 ;  /* 0x00000003ff257819 */ /* 0x000fe20000011400 */
[----:B------:R-:W-:Y:S01]  /*0d60*/  USHF.L.U64.HI UR7, UR4, UR12, UR5 ;  /* 0x0000000c04077299 */ /* 0x000fe20008010205 */
[----:B------:R-:W-:Y:S01]  /*0d70*/  LOP3.LUT R0, R0, 0xfffffff8, RZ, 0xc0, !PT ;  /* 0xfffffff800007812 */ /* 0x000fe200078ec0ff */
[----:B------:R-:W-:Y:S01]  /*0d80*/  IMAD.IADD R145, R139, 0x1, R145 ;  /* 0x000000018b917824 */ /* 0x000fe200078e0291 */
[--C-:B------:R-:W-:Y:S01]  /*0d90*/  SHF.R.S32.HI R19, RZ, 0x1f, R37.reuse ;  /* 0x0000001fff137819 */ /* 0x100fe20000011425 */
[----:B------:R-:W-:Y:S01]  /*0da0*/  IMAD.IADD R122, R2, 0x1, -R37 ;  /* 0x00000001027a7824 */ /* 0x000fe200078e0a25 */
[----:B------:R-:W-:Y:S01]  /*0db0*/  IADD3 R112, P0, R37, R13, RZ ;  /* 0x0000000d25707210 */ /* 0x000fe20007f1e0ff */
[----:B------:R-:W-:Y:S01]  /*0dc0*/  IMAD.IADD R0, R167, 0x1, -R0 ;  /* 0x00000001a7007824 */ /* 0x000fe200078e0a00 */
[----:B------:R-:W-:Y:S01]  /*0dd0*/  IADD3 R142, R37, 0x20, RZ ;  /* 0x00000020258e7810 */ /* 0x000fe20007ffe0ff */
[----:B------:R-:W-:Y:S01]  /*0de0*/  IMAD R6, R41, -0x60, R122 ;  /* 0xffffffa029067824 */ /* 0x000fe200078e027a */
[----:B------:R-:W-:Y:S01]  /*0df0*/  LEA.HI.X.SX32 R113, R13, R19, 0x1, P0 ;  /* 0x000000130d717211 */ /* 0x000fe200000f0eff */
[----:B------:R-:W-:Y:S01]  /*0e00*/  IMAD.SHL.U32 R26, R0, 0x8, RZ ;  /* 0x00000008001a7824 */ /* 0x000fe200078e00ff */
[----:B------:R-:W-:Y:S01]  /*0e10*/  IADD3 R141, R37, 0x40, RZ ;  /* 0x00000040258d7810 */ /* 0x000fe20007ffe0ff */
[----:B------:R-:W-:Y:S01]  /*0e20*/  IMAD.SHL.U32 R24, R136, 0x40, RZ ;  /* 0x0000004088187824 */ /* 0x000fe200078e00ff */
[----:B------:R-:W-:Y:S01]  /*0e30*/  ISETP.GE.AND P0, PT, R6, 0x1, PT ;  /* 0x000000010600780c */ /* 0x000fe20003f06270 */
[----:B------:R-:W-:Y:S01]  /*0e40*/  IMAD R3, R113, c[0x0][0x238], RZ ;  /* 0x00008e0071037a24 */ /* 0x000fe200078e02ff */
[--C-:B------:R-:W-:Y:S01]  /*0e50*/  SHF.R.S32.HI R27, RZ, 0x1f, R26.reuse ;  /* 0x0000001fff1b7819 */ /* 0x100fe2000001141a */
[----:B------:R-:W-:Y:S01]  /*0e60*/  IMAD.WIDE.U32 R28, R140, 0x40, RZ ;  /* 0x000000408c1c7825 */ /* 0x000fe200078e00ff */
[C---:B------:R-:W-:Y:S01]  /*0e70*/  IADD3 R88, R26.reuse, 0x40, RZ ;  /* 0x000000401a587810 */ /* 0x040fe20007ffe0ff */
[----:B------:R-:W-:Y:S01]  /*0e80*/  USHF.L.U32 UR8, UR4, 0x6, URZ ;  /* 0x0000000604087899 */ /* 0x000fe2000800063f */
[----:B------:R-:W-:Y:S01]  /*0e90*/  ISETP.GE.AND P6, PT, R26, c[0x0][0x1d4], PT ;  /* 0x000075001a007a0c */ /* 0x000fe20003fc6270 */
[----:B------:R-:W-:Y:S01]  /*0ea0*/  IMAD R3, R112, c[0x0][0x23c], R3 ;  /* 0x00008f0070037a24 */ /* 0x000fe200078e0203 */
[----:B------:R-:W-:Y:S01]  /*0eb0*/  ISETP.GE.AND P5, PT, R88, c[0x0][0x1d4], PT ;  /* 0x0000750058007a0c */ /* 0x000fe20003fa6270 */
[----:B-1----:R-:W-:Y:S01]  /*0ec0*/  IMAD.WIDE.U32 R4, R112, c[0x0][0x238], R26 ;  /* 0x00008e0070047a25 */ /* 0x002fe200078e001a */
[----:B------:R-:W-:Y:S01]  /*0ed0*/  IADD3 R24, R29, R24, RZ ;  /* 0x000000181d187210 */ /* 0x000fe20007ffe0ff */
[----:B------:R-:W-:Y:S01]  /*0ee0*/  UIMAD.WIDE.U32 UR10, UR4, 0x60, URZ ;  /* 0x00000060040a78a5 */ /* 0x000fe2000f8e003f */
[----:B------:R-:W-:Y:S01]  /*0ef0*/  SHF.R.S32.HI R82, RZ, 0x1f, R88 ;  /* 0x0000001fff527819 */ /* 0x000fe20000011458 */
[----:B------:R-:W-:Y:S01]  /*0f00*/  IMAD.IADD R5, R5, 0x1, R3 ;  /* 0x0000000105057824 */ /* 0x000fe200078e0203 */
[----:B------:R-:W-:Y:S01]  /*0f10*/  IADD3 R131, P3, R28, 0x80, RZ ;  /* 0x000000801c837810 */ /* 0x000fe20007f7e0ff */
[----:B------:R-:W-:Y:S01]  /*0f20*/  IMAD R3, R155, c[0x0][0x240], RZ ;  /* 0x000090009b037a24 */ /* 0x000fe200078e02ff */
[----:B------:R-:W-:Y:S01]  /*0f30*/  LEA.HI R82, R82, R88, RZ, 0x3 ;  /* 0x0000005852527211 */ /* 0x000fe200078f18ff */
[C---:B------:R-:W-:Y:S01]  /*0f40*/  IMAD.WIDE.U32 R4, R30.reuse, c[0x0][0x240], R4 ;  /* 0x000090001e047a25 */ /* 0x040fe200078e0004 */
[----:B------:R-:W-:Y:S01]  /*0f50*/  UIMAD UR6, UR5, 0x60, URZ ;  /* 0x00000060050678a4 */ /* 0x000fe2000f8e023f */
[----:B------:R-:W-:Y:S01]  /*0f60*/  MOV R154, c[0x0][0x2b8] ;  /* 0x0000ae00009a7a02 */ /* 0x000fe20000000f00 */
[----:B------:R-:W-:Y:S01]  /*0f70*/  USHF.L.U64.HI UR9, UR4, 0x5, UR5 ;  /* 0x0000000504097899 */ /* 0x000fe20008010205 */
[C---:B------:R-:W-:Y:S01]  /*0f80*/  IMAD R3, R30.reuse, c[0x0][0x244], R3 ;  /* 0x000091001e037a24 */ /* 0x040fe200078e0203 */
[----:B------:R-:W-:Y:S01]  /*0f90*/  USHF.L.U32 UR16, UR4, 0x5, URZ ;  /* 0x0000000504107899 */ /* 0x000fe2000800063f */
[----:B------:R-:W-:Y:S01]  /*0fa0*/  IMAD.WIDE.U32 R10, R30, c[0x0][0x260], R26 ;  /* 0x000098001e0a7a25 */ /* 0x000fe200078e001a */
[----:B------:R-:W-:Y:S01]  /*0fb0*/  UMOV UR14, 0x5 ;  /* 0x00000005000e7882 */ /* 0x000fe20000000000 */
[----:B------:R-:W-:Y:S01]  /*0fc0*/  LOP3.LUT R82, R82, 0xfffffff8, RZ, 0xc0, !PT ;  /* 0xfffffff852527812 */ /* 0x000fe200078ec0ff */
[----:B------:R-:W-:Y:S01]  /*0fd0*/  ULDC.64 UR4, c[0x0][0x280] ;  /* 0x0000a00000047ab9 */ /* 0x000fe20000000a00 */
[----:B------:R-:W-:Y:S01]  /*0fe0*/  IMAD.IADD R5, R5, 0x1, R3 ;  /* 0x0000000105057824 */ /* 0x000fe200078e0203 */
[----:B------:R-:W-:Y:S01]  /*0ff0*/  USHF.L.U64.HI UR12, UR4, UR12, UR5 ;  /* 0x0000000c040c7299 */ /* 0x000fe20008010205 */
[----:B------:R-:W-:Y:S01]  /*1000*/  IMAD R3, R22, c[0x0][0x248], RZ ;  /* 0x0000920016037a24 */ /* 0x000fe200078e02ff */
[----:B------:R-:W-:Y:S01]  /*1010*/  USHF.L.U64.HI UR14, UR4, UR14, UR5 ;  /* 0x0000000e040e7299 */ /* 0x000fe20008010205 */
[----:B------:R-:W-:Y:S01]  /*1020*/  IMAD.WIDE.U32 R118, R94, c[0x0][0x248], R4 ;  /* 0x000092005e767a25 */ /* 0x000fe200078e0004 */
[----:B------:R-:W-:Y:S01]  /*1030*/  SHF.R.S32.HI R4, RZ, 0x1f, R41 ;  /* 0x0000001fff047819 */ /* 0x000fe20000011429 */
[----:B------:R-:W-:Y:S01]  /*1040*/  UIMAD.WIDE.U32 UR20, UR4, 0x60, URZ ;  /* 0x00000060041478a5 */ /* 0x000fe2000f8e003f */
[----:B------:R-:W-:Y:S01]  /*1050*/  LEA.HI R5, R8, R167, RZ, 0x6 ;  /* 0x000000a708057211 */ /* 0x000fe200078f30ff */
[----:B------:R-:W-:Y:S01]  /*1060*/  IMAD R7, R94, c[0x0][0x24c], R3 ;  /* 0x000093005e077a24 */ /* 0x000fe200078e0203 */
[----:B------:R-:W-:Y:S01]  /*1070*/  P2R R133, PR, RZ, 0x20 ;  /* 0x00000020ff857803 */ /* 0x000fe20000000000 */
[----:B------:R-:W-:Y:S01]  /*1080*/  IMAD R3, R145, R41, RZ ;  /* 0x0000002991037224 */ /* 0x000fe200078e02ff */
[----:B------:R-:W-:Y:S01]  /*1090*/  UIMAD UR5, UR5, 0x60, URZ ;  /* 0x00000060050578a4 */ /* 0x000fe2000f8e023f */
[----:B------:R-:W-:Y:S01]  /*10a0*/  IMAD.MOV.U32 R116, RZ, RZ, R118 ;  /* 0x000000ffff747224 */ /* 0x000fe200078e0076 */
[----:B------:R-:W-:Y:S01]  /*10b0*/  IADD3 R117, R119, R7, RZ ;  /* 0x0000000777757210 */ /* 0x000fe20007ffe0ff */
[-C--:B------:R-:W-:Y:S01]  /*10c0*/  IMAD R3, R4, R138.reuse, R3 ;  /* 0x0000008a04037224 */ /* 0x080fe200078e0203 */
[----:B------:R-:W-:Y:S01]  /*10d0*/  P2R R134, PR, RZ, 0x40 ;  /* 0x00000040ff867803 */ /* 0x000fe20000000000 */
[----:B------:R-:W-:Y:S01]  /*10e0*/  IMAD.SHL.U32 R4, R37, 0x40, RZ ;  /* 0x0000004025047824 */ /* 0x000fe200078e00ff */
[----:B------:R-:W-:Y:S01]  /*10f0*/  SHF.R.S32.HI R89, RZ, 0x1f, R82 ;  /* 0x0000001fff597819 */ /* 0x000fe20000011452 */
[----:B------:R-:W-:Y:S01]  /*1100*/  IMAD.WIDE.U32 R8, R41, R138, R116 ;  /* 0x0000008a29087225 */ /* 0x000fe200078e0074 */
[----:B------:R-:W-:-:S02]  /*1110*/  USHF.L.U32 UR13, UR4, 0x6, URZ ;  /* 0x00000006040d7899 */ /* 0x000fc4000800063f */
[----:B------:R-:W-:Y:S01]  /*1120*/  LOP3.LUT R115, R4, 0x1c0, RZ, 0xc0, !PT ;  /* 0x000001c004737812 */ /* 0x000fe200078ec0ff */
[----:B------:R-:W-:Y:S01]  /*1130*/  IMAD.SHL.U32 R7, R5, 0x8, RZ ;  /* 0x0000000805077824 */ /* 0x000fe200078e00ff */
[----:B------:R-:W-:Y:S01]  /*1140*/  IADD3 R14, R9, R3, RZ ;  /* 0x00000003090e7210 */ /* 0x000fe20007ffe0ff */
[----:B------:R-:W-:Y:S01]  /*1150*/  IMAD.SHL.U32 R32, R0, 0x4, RZ ;  /* 0x0000000400207824 */ /* 0x000fe200078e00ff */
[----:B------:R-:W-:Y:S01]  /*1160*/  @P0 LEA R4, P1, R8, c[0x0][0x220], 0x1 ;  /* 0x0000880008040a11 */ /* 0x000fe200078208ff */
[----:B------:R-:W-:Y:S01]  /*1170*/  IMAD R9, R155, c[0x0][0x260], RZ ;  /* 0x000098009b097a24 */ /* 0x000fe200078e02ff */
[----:B------:R-:W-:Y:S01]  /*1180*/  LOP3.LUT R7, R7, 0xfffffe00, RZ, 0xc0, !PT ;  /* 0xfffffe0007077812 */ /* 0x000fe200078ec0ff */
[----:B------:R-:W-:Y:S01]  /*1190*/  IMAD R18, R19, c[0x0][0x280], RZ ;  /* 0x0000a00013127a24 */ /* 0x000fe200078e02ff */
[----:B------:R-:W-:Y:S01]  /*11a0*/  LOP3.LUT R71, R115, 0x38, R26, 0xf8, !PT ;  /* 0x0000003873477812 */ /* 0x000fe200078ef81a */
[----:B------:R-:W-:Y:S01]  /*11b0*/  IMAD R9, R30, c[0x0][0x264], R9 ;  /* 0x000099001e097a24 */ /* 0x000fe200078e0209 */
[----:B------:R-:W-:Y:S01]  /*11c0*/  SHF.R.U32.HI R148, RZ, 0x3, R115 ;  /* 0x00000003ff947819 */ /* 0x000fe20000011673 */
[----:B------:R-:W-:Y:S01]  /*11d0*/  IMAD R18, R37, c[0x0][0x284], R18 ;  /* 0x0000a10025127a24 */ /* 0x000fe200078e0212 */
[----:B------:R-:W-:Y:S01]  /*11e0*/  @P0 LEA.HI.X R5, R8, c[0x0][0x224], R14, 0x1, P1 ;  /* 0x0000890008050a11 */ /* 0x000fe200008f0c0e */
[----:B------:R-:W-:Y:S01]  /*11f0*/  IMAD.IADD R9, R11, 0x1, R9 ;  /* 0x000000010b097824 */ /* 0x000fe200078e0209 */
[----:B------:R-:W-:Y:S01]  /*1200*/  ISETP.GE.AND P1, PT, R6, 0x21, PT ;  /* 0x000000210600780c */ /* 0x000fe20003f26270 */
[----:B------:R-:W-:Y:S01]  /*1210*/  IMAD.WIDE.U32 R150, R30, c[0x0][0x1e8], RZ ;  /* 0x00007a001e967a25 */ /* 0x000fe200078e00ff */
[----:B------:R-:W-:Y:S01]  /*1220*/  LOP3.LUT R71, R7, R71, R148, 0xf6, !PT ;  /* 0x0000004707477212 */ /* 0x000fe200078ef694 */
[----:B------:R-:W-:Y:S01]  /*1230*/  USHF.L.U32 UR15, UR4, 0x5, URZ ;  /* 0x00000005040f7899 */ /* 0x000fe2000800063f */
[--C-:B------:R-:W-:Y:S01]  /*1240*/  SHF.R.S32.HI R33, RZ, 0x1f, R32.reuse ;  /* 0x0000001fff217819 */ /* 0x100fe20000011420 */
[----:B------:R-:W-:Y:S01]  /*1250*/  IMAD.MOV.U32 R149, RZ, RZ, c[0x0][0x27c] ;  /* 0x00009f00ff957624 */ /* 0x000fe200078e00ff */
[----:B------:R-:W-:Y:S01]  /*1260*/  IADD3 R35, R32, 0x20, RZ ;  /* 0x0000002020237810 */ /* 0x000fe20007ffe0ff */
[----:B------:R-:W-:Y:S01]  /*1270*/  IMAD.SHL.U32 R71, R71, 0x2, RZ ;  /* 0x0000000247477824 */ /* 0x000fe200078e00ff */
[----:B------:R-:W-:Y:S01]  /*1280*/  UIADD3 UR6, UR11, UR6, URZ ;  /* 0x000000060b067290 */ /* 0x000fe2000fffe03f */
[----:B------:R-:W-:Y:S01]  /*1290*/  IMAD.WIDE.U32 R12, R37, c[0x0][0x280], R32 ;  /* 0x0000a000250c7a25 */ /* 0x000fe200078e0020 */
[----:B------:R-:W-:-:S02]  /*12a0*/  UIADD3 UR5, UR21, UR5, URZ ;  /* 0x0000000515057290 */ /* 0x000fc4000fffe03f */
[----:B------:R-:W-:Y:S01]  /*12b0*/  @!PT LDS RZ, [RZ] ;  /* 0x00000000fffff984 */ /* 0x000fe20000000800 */
[----:B------:R-:W-:Y:S01]  /*12c0*/  @!PT LDS RZ, [RZ] ;  /* 0x00000000fffff984 */ /* 0x000fe20000000800 */
[----:B------:R-:W-:Y:S01]  /*12d0*/  @!PT LDS RZ, [RZ] ;  /* 0x00000000fffff984 */ /* 0x000fe20000000800 */
[----:B------:R1:W-:Y:S01]  /*12e0*/  @P0 LDGSTS.E.BYPASS.LTC128B.128 [R71+0x8100], [R4.64], !P6 ;  /* 0x0810000004470fae */ /* 0x0003e2000f101d52 */
[----:B------:R-:W-:Y:S01]  /*12f0*/  IMAD.MOV.U32 R20, RZ, RZ, R12 ;  /* 0x000000ffff147224 */ /* 0x000fe200078e000c */
[----:B------:R-:W-:Y:S01]  /*1300*/  ULDC.U8 UR4, c[0x0][0x298] ;  /* 0x0000a60000047ab9 */ /* 0x000fe20000000000 */
[----:B------:R-:W-:Y:S01]  /*1310*/  IMAD.MOV.U32 R70, RZ, RZ, c[0x0][0x27c] ;  /* 0x00009f00ff467624 */ /* 0x000fe200078e00ff */
[----:B------:R1:W-:Y:S01]  /*1320*/  @P0 LDGSTS.E.BYPASS.LTC128B.128 [R71+0xb100], [R4.64+0x80], !P5 ;  /* 0x0b10008004470fae */ /* 0x0003e2000e901d52 */
[----:B------:R-:W-:Y:S01]  /*1330*/  @P1 LEA R3, P0, R140, R8, 0x5 ;  /* 0x000000088c031211 */ /* 0x000fe200078028ff */
[----:B------:R-:W-:-:S04]  /*1340*/  IMAD.WIDE.U32 R152, R30, c[0x0][0x210], RZ ;  /* 0x000084001e987a25 */ /* 0x000fc800078e00ff */
[----:B------:R-:W-:Y:S02]  /*1350*/  IMAD.SHL.U32 R70, R70, 0x2, RZ ;  /* 0x0000000246467824 */ /* 0x000fe400078e00ff */
[----:B------:R-:W-:Y:S02]  /*1360*/  IMAD.X R128, RZ, RZ, R24, P3 ;  /* 0x000000ffff807224 */ /* 0x000fe400018e0618 */
[----:B------:R-:W-:Y:S01]  /*1370*/  IMAD R0, R0, 0x20, R37 ;  /* 0x0000002000007824 */ /* 0x000fe200078e0225 */
[C-C-:B-1----:R-:W-:Y:S02]  /*1380*/  @P1 LEA.HI.X R5, R140.reuse, R14, R136.reuse, 0x5, P0 ;  /* 0x0000000e8c051211 */ /* 0x142fe400000f2c88 */
[C---:B------:R-:W-:Y:S02]  /*1390*/  @P1 LEA R4, P0, R3.reuse, c[0x0][0x220], 0x1 ;  /* 0x0000880003041a11 */ /* 0x040fe400078008ff */
[----:B------:R-:W-:Y:S02]  /*13a0*/  SHF.L.U64.HI R136, R140, 0x6, R136 ;  /* 0x000000068c887819 */ /* 0x000fe40000010288 */
[----:B------:R-:W-:-:S02]  /*13b0*/  @P1 LEA.HI.X R5, R3, c[0x0][0x224], R5, 0x1, P0 ;  /* 0x0000890003051a11 */ /* 0x000fc400000f0c05 */
[----:B------:R-:W-:Y:S01]  /*13c0*/  ISETP.GT.AND P0, PT, R6, 0x40, PT ;  /* 0x000000400600780c */ /* 0x000fe20003f04270 */
[----:B------:R-:W-:Y:S01]  /*13d0*/  IMAD R6, R19, c[0x0][0x290], RZ ;  /* 0x0000a40013067a24 */ /* 0x000fe200078e02ff */
[----:B------:R-:W-:Y:S01]  /*13e0*/  SHF.L.U32 R140, R140, 0x6, RZ ;  /* 0x000000068c8c7819 */ /* 0x000fe200000006ff */
[----:B------:R2:W-:Y:S02]  /*13f0*/  @P1 LDGSTS.E.BYPASS.LTC128B.128 [R71+0x9100], [R4.64], !P6 ;  /* 0x0910000004471fae */ /* 0x0005e4000f101d52 */
[----:B------:R-:W-:Y:S02]  /*1400*/  IMAD R6, R37, c[0x0][0x294], R6 ;  /* 0x0000a50025067a24 */ /* 0x000fe400078e0206 */
[----:B------:R2:W-:Y:S06]  /*1410*/  @P1 LDGSTS.E.BYPASS.LTC128B.128 [R71+0xc100], [R4.64+0x80], !P5 ;  /* 0x0c10008004471fae */ /* 0x0005ec000e901d52 */
[----:B------:R-:W-:Y:S01]  /*1420*/  @P0 IADD3 R3, P1, R8, R28, RZ ;  /* 0x0000001c08030210 */ /* 0x000fe20007f3e0ff */
[----:B------:R-:W-:-:S03]  /*1430*/  IMAD.MOV.U32 R8, RZ, RZ, R10 ;  /* 0x000000ffff087224 */ /* 0x000fc600078e000a */
[----:B------:R-:W-:Y:S02]  /*1440*/  @P0 IADD3.X R10, R24, R14, RZ, P1, !PT ;  /* 0x0000000e180a0210 */ /* 0x000fe40000ffe4ff */
[--C-:B--2---:R-:W-:Y:S01]  /*1450*/  @P2 SHF.R.S32.HI R5, RZ, 0x1f, R16.reuse ;  /* 0x0000001fff052819 */ /* 0x104fe20000011410 */
[----:B------:R-:W-:Y:S01]  /*1460*/  @P2 IMAD.MOV.U32 R4, RZ, RZ, R16 ;  /* 0x000000ffff042224 */ /* 0x000fe200078e0010 */
[----:B------:R-:W-:Y:S01]  /*1470*/  @!P2 MOV R4, R21 ;  /* 0x000000150004a202 */ /* 0x000fe20000000f00 */
[----:B------:R-:W-:Y:S01]  /*1480*/  @!P2 IMAD.MOV.U32 R5, RZ, RZ, R15 ;  /* 0x000000ffff05a224 */ /* 0x000fe200078e000f */
[----:B------:R-:W-:Y:S01]  /*1490*/  @P0 LEA R16, P1, R3, c[0x0][0x220], 0x1 ;  /* 0x0000880003100a11 */ /* 0x000fe200078208ff */
[----:B------:R-:W-:Y:S01]  /*14a0*/  IMAD.WIDE.U32 R14, R37, c[0x0][0x290], R32 ;  /* 0x0000a400250e7a25 */ /* 0x000fe200078e0020 */
[----:B------:R-:W-:Y:S02]  /*14b0*/  ISETP.GE.AND P2, PT, R26, c[0x0][0x27c], PT ;  /* 0x00009f001a007a0c */ /* 0x000fe40003f46270 */
[----:B------:R-:W-:Y:S01]  /*14c0*/  @P0 LEA.HI.X R17, R3, c[0x0][0x224], R10, 0x1, P1 ;  /* 0x0000890003110a11 */ /* 0x000fe200008f0c0a */
[----:B------:R-:W-:Y:S01]  /*14d0*/  IMAD.WIDE.U32 R10, R37, c[0x0][0x290], R26 ;  /* 0x0000a400250a7a25 */ /* 0x000fe200078e001a */
[----:B------:R-:W-:-:S02]  /*14e0*/  SEL R3, RZ, c[0x0][0x27c], !P2 ;  /* 0x00009f00ff037a07 */ /* 0x000fc40005000000 */
[----:B------:R-:W-:Y:S01]  /*14f0*/  ISETP.NE.AND P1, PT, R154, 0x1, PT ;  /* 0x000000019a00780c */ /* 0x000fe20003f25270 */
[----:B------:R-:W-:Y:S01]  /*1500*/  IMAD.IADD R21, R13, 0x1, R18 ;  /* 0x000000010d157824 */ /* 0x000fe200078e0212 */
[----:B------:R1:W-:Y:S01]  /*1510*/  @P0 LDGSTS.E.BYPASS.LTC128B.128 [R71+0xa100], [R16.64], !P6 ;  /* 0x0a10000010470fae */ /* 0x0003e2000f101d52 */
[C---:B------:R-:W-:Y:S02]  /*1520*/  IMAD.IADD R3, R26.reuse, 0x1, R3 ;  /* 0x000000011a037824 */ /* 0x040fe400078e0203 */
[----:B------:R-:W-:Y:S01]  /*1530*/  IMAD.WIDE.U32 R12, R37, c[0x0][0x280], R26 ;  /* 0x0000a000250c7a25 */ /* 0x000fe200078e001a */
[----:B------:R1:W-:Y:S01]  /*1540*/  @P0 LDGSTS.E.BYPASS.LTC128B.128 [R71+0xd100], [R16.64+0x80], !P5 ;  /* 0x0d10008010470fae */ /* 0x0003e2000e901d52 */
[----:B------:R-:W-:Y:S02]  /*1550*/  ISETP.GE.AND P5, PT, R26, c[0x0][0x1d4], PT ;  /* 0x000075001a007a0c */ /* 0x000fe40003fa6270 */
[----:B------:R-:W-:Y:S01]  /*1560*/  IMAD.IADD R19, R15, 0x1, R6 ;  /* 0x000000010f137824 */ /* 0x000fe200078e0206 */
[----:B------:R-:W0:Y:S01]  /*1570*/  LDGDEPBAR ;  /* 0x00000000000079af */ /* 0x000e220000000000 */
[----:B------:R-:W-:Y:S01]  /*1580*/  IMAD.IADD R11, R6, 0x1, R11 ;  /* 0x00000001060b7824 */ /* 0x000fe200078e020b */
[----:B------:R-:W-:Y:S01]  /*1590*/  SHF.R.S32.HI R6, RZ, 0x1f, R3 ;  /* 0x0000001fff067819 */ /* 0x000fe20000011403 */
[----:B------:R-:W-:Y:S01]  /*15a0*/  IMAD.IADD R15, R18, 0x1, R13 ;  /* 0x00000001120f7824 */ /* 0x000fe200078e020d */
[----:B------:R-:W-:Y:S01]  /*15b0*/  MOV R18, R14 ;  /* 0x0000000e00127202 */ /* 0x000fe20000000f00 */
[----:B------:R-:W-:Y:S01]  /*15c0*/  IMAD R13, R22, c[0x0][0x268], RZ ;  /* 0x00009a00160d7a24 */ /* 0x000fe200078e02ff */
[----:B------:R-:W-:Y:S01]  /*15d0*/  MOV R14, R12 ;  /* 0x0000000c000e7202 */ /* 0x000fe20000000f00 */
[----:B------:R-:W-:Y:S01]  /*15e0*/  IMAD R5, R5, c[0x0][0x2b0], RZ ;  /* 0x0000ac0005057a24 */ /* 0x000fe200078e02ff */
[-C--:B------:R-:W-:Y:S01]  /*15f0*/  LEA.HI R12, R6, R3.reuse, RZ, 0x6 ;  /* 0x00000003060c7211 */ /* 0x080fe200078f30ff */
[----:B------:R-:W-:Y:S01]  /*1600*/  IMAD R105, R94, c[0x0][0x26c], R13 ;  /* 0x00009b005e697a24 */ /* 0x000fe200078e020d */
[----:B------:R-:W-:Y:S01]  /*1610*/  LEA.HI R3, R6, R3, RZ, 0x3 ;  /* 0x0000000306037211 */ /* 0x000fe200078f18ff */
[----:B------:R-:W-:Y:S01]  /*1620*/  IMAD.WIDE.U32 R94, R94, c[0x0][0x268], R8 ;  /* 0x00009a005e5e7a25 */ /* 0x000fe200078e0008 */
[----:B------:R-:W-:-:S02]  /*1630*/  SHF.R.S32.HI R6, RZ, 0x6, R12 ;  /* 0x00000006ff067819 */ /* 0x000fc4000001140c */
[----:B------:R-:W-:Y:S01]  /*1640*/  LOP3.LUT R12, R115, 0x38, R3, 0xf8, !PT ;  /* 0x00000038730c7812 */ /* 0x000fe200078ef803 */
[----:B------:R-:W-:Y:S01]  /*1650*/  IMAD R5, R4, c[0x0][0x2b4], R5 ;  /* 0x0000ad0004057a24 */ /* 0x000fe200078e0205 */
[----:B------:R-:W-:Y:S01]  /*1660*/  SHF.R.S32.HI R13, RZ, 0x1f, R141 ;  /* 0x0000001fff0d7819 */ /* 0x000fe2000001148d */
[----:B------:R-:W-:Y:S01]  /*1670*/  IMAD R9, R6, 0x1800, R7 ;  /* 0x0000180006097824 */ /* 0x000fe200078e0207 */
[----:B------:R-:W-:Y:S01]  /*1680*/  LOP3.LUT R8, R12, R148, RZ, 0x3c, !PT ;  /* 0x000000940c087212 */ /* 0x000fe200078e3cff */
[----:B------:R-:W-:Y:S01]  /*1690*/  IMAD.WIDE.U32 R120, R4, c[0x0][0x2b0], RZ ;  /* 0x0000ac0004787a25 */ /* 0x000fe200078e00ff */
[----:B------:R-:W-:Y:S02]  /*16a0*/  SHF.R.S32.HI R12, RZ, 0x1f, R142 ;  /* 0x0000001fff0c7819 */ /* 0x000fe4000001148e */
[----:B------:R-:W-:Y:S01]  /*16b0*/  LEA.HI R13, R13, R141, RZ, 0x3 ;  /* 0x0000008d0d0d7211 */ /* 0x000fe200078f18ff */
[----:B------:R-:W-:Y:S01]  /*16c0*/  IMAD.IADD R25, R9, 0x1, R8 ;  /* 0x0000000109197824 */ /* 0x000fe200078e0208 */
[----:B------:R-:W-:Y:S01]  /*16d0*/  LEA.HI R12, R12, R142, RZ, 0x3 ;  /* 0x0000008e0c0c7211 */ /* 0x000fe200078f18ff */
[----:B------:R-:W-:Y:S01]  /*16e0*/  IMAD.SHL.U32 R8, R142, 0x40, RZ ;  /* 0x000000408e087824 */ /* 0x000fe200078e00ff */
[----:B------:R-:W-:Y:S01]  /*16f0*/  SHF.L.U32 R9, R141, 0x6, RZ ;  /* 0x000000068d097819 */ /* 0x000fe200000006ff */
[----:B------:R-:W-:Y:S01]  /*1700*/  IMAD.SHL.U32 R13, R13, 0x40, RZ ;  /* 0x000000400d0d7824 */ /* 0x000fe200078e00ff */
[----:B------:R-:W-:Y:S01]  /*1710*/  LOP3.LUT R92, R3, 0xfffffff8, RZ, 0xc0, !PT ;  /* 0xfffffff8035c7812 */ /* 0x000fe200078ec0ff */
[----:B------:R-:W-:Y:S01]  /*1720*/  IMAD.SHL.U32 R12, R12, 0x40, RZ ;  /* 0x000000400c0c7824 */ /* 0x000fe200078e00ff */
[----:B------:R-:W-:Y:S01]  /*1730*/  LOP3.LUT R114, R8, 0x1c0, RZ, 0xc0, !PT ;  /* 0x000001c008727812 */ /* 0x000fe200078ec0ff */
[----:B-1----:R-:W-:Y:S01]  /*1740*/  IMAD R16, R155, c[0x0][0x210], RZ ;  /* 0x000084009b107a24 */ /* 0x002fe200078e02ff */
[----:B------:R-:W-:Y:S01]  /*1750*/  LOP3.LUT R111, R9, 0x1c0, RZ, 0xc0, !PT ;  /* 0x000001c0096f7812 */ /* 0x000fe200078ec0ff */
[----:B-----5:R-:W-:Y:S01]  /*1760*/  IMAD.WIDE.U32 R98, R135, c[0x0][0x280], R14 ;  /* 0x0000a00087627a25 */ /* 0x020fe200078e000e */
[----:B------:R-:W-:-:S02]  /*1770*/  SHF.R.U32.HI R147, RZ, 0x3, R114 ;  /* 0x00000003ff937819 */ /* 0x000fc40000011672 */
[----:B------:R-:W-:Y:S01]  /*1780*/  LOP3.LUT R12, R12, 0xfffffe00, RZ, 0xc0, !PT ;  /* 0xfffffe000c0c7812 */ /* 0x000fe200078ec0ff */
[----:B------:R-:W-:Y:S01]  /*1790*/  IMAD R16, R30, c[0x0][0x214], R16 ;  /* 0x000085001e107a24 */ /* 0x000fe200078e0210 */
[----:B------:R-:W-:Y:S01]  /*17a0*/  LOP3.LUT R13, R13, 0xfffffe00, RZ, 0xc0, !PT ;  /* 0xfffffe000d0d7812 */ /* 0x000fe200078ec0ff */
[----:B------:R-:W-:Y:S01]  /*17b0*/  IMAD.WIDE.U32 R102, R135, c[0x0][0x280], R20 ;  /* 0x0000a00087667a25 */ /* 0x000fe200078e0014 */
[----:B------:R-:W-:Y:S02]  /*17c0*/  LOP3.LUT R8, R114, 0x38, R3, 0xf8, !PT ;  /* 0x0000003872087812 */ /* 0x000fe400078ef803 */
[----:B------:R-:W-:Y:S01]  /*17d0*/  SHF.R.U32.HI R146, RZ, 0x3, R111 ;  /* 0x00000003ff927819 */ /* 0x000fe2000001166f */
[----:B------:R-:W-:Y:S01]  /*17e0*/  IMAD R23, R6, 0x1800, R12 ;  /* 0x0000180006177824 */ /* 0x000fe200078e020c */
[----:B------:R-:W-:Y:S01]  /*17f0*/  LOP3.LUT R9, R111, 0x38, R3, 0xf8, !PT ;  /* 0x000000386f097812 */ /* 0x000fe200078ef803 */
[----:B------:R-:W-:Y:S01]  /*1800*/  IMAD.WIDE.U32 R100, R135, c[0x0][0x290], R18 ;  /* 0x0000a40087647a25 */ /* 0x000fe200078e0012 */
[----:B------:R-:W-:-:S02]  /*1810*/  LOP3.LUT R22, R8, R147, RZ, 0x3c, !PT ;  /* 0x0000009308167212 */ /* 0x000fc400078e3cff */
[----:B------:R-:W-:Y:S01]  /*1820*/  IADD3 R127, R121, R5, RZ ;  /* 0x00000005797f7210 */ /* 0x000fe20007ffe0ff */
[----:B------:R-:W-:Y:S01]  /*1830*/  IMAD R8, R6, 0x1800, R13 ;  /* 0x0000180006087824 */ /* 0x000fe200078e020d */
[----:B------:R-:W-:Y:S01]  /*1840*/  LOP3.LUT R6, R9, R146, RZ, 0x3c, !PT ;  /* 0x0000009209067212 */ /* 0x000fe200078e3cff */
[----:B------:R-:W-:Y:S01]  /*1850*/  IMAD R9, R155, c[0x0][0x1e8], RZ ;  /* 0x00007a009b097a24 */ /* 0x000fe200078e02ff */
[----:B------:R-:W-:Y:S01]  /*1860*/  IADD3 R23, R23, R22, RZ ;  /* 0x0000001617177210 */ /* 0x000fe20007ffe0ff */
[----:B------:R-:W-:Y:S01]  /*1870*/  IMAD.WIDE.U32 R96, R135, c[0x0][0x290], R10 ;  /* 0x0000a40087607a25 */ /* 0x000fe200078e000a */
[----:B------:R-:W-:Y:S02]  /*1880*/  SHF.R.S32.HI R68, RZ, 0x3, R3 ;  /* 0x00000003ff447819 */ /* 0x000fe40000011403 */
[----:B------:R-:W-:Y:S01]  /*1890*/  SHF.R.S32.HI R107, RZ, 0x1f, R92 ;  /* 0x0000001fff6b7819 */ /* 0x000fe2000001145c */
[----:B------:R-:W-:Y:S01]  /*18a0*/  IMAD.IADD R22, R8, 0x1, R6 ;  /* 0x0000000108167824 */ /* 0x000fe200078e0206 */
[----:B------:R-:W-:Y:S01]  /*18b0*/  SHF.R.S32.HI R6, RZ, 0x1f, R135 ;  /* 0x0000001fff067819 */ /* 0x000fe20000011487 */
[----:B------:R-:W-:Y:S01]  /*18c0*/  IMAD R9, R30, c[0x0][0x1ec], R9 ;  /* 0x00007b001e097a24 */ /* 0x000fe200078e0209 */
[----:B------:R-:W-:Y:S01]  /*18d0*/  SHF.L.U32 R126, R25, 0x1, RZ ;  /* 0x00000001197e7819 */ /* 0x000fe200000006ff */
[----:B------:R-:W-:Y:S01]  /*18e0*/  IMAD.IADD R130, R153, 0x1, R16 ;  /* 0x0000000199827824 */ /* 0x000fe200078e0210 */
[----:B------:R-:W-:Y:S01]  /*18f0*/  BAR.SYNC.DEFER_BLOCKING 0x0 ;  /* 0x0000000000007b1d */ /* 0x000fe20000010000 */
[C---:B------:R-:W-:Y:S01]  /*1900*/  IMAD R8, R6.reuse, c[0x0][0x280], RZ ;  /* 0x0000a00006087a24 */ /* 0x040fe200078e02ff */
[----:B------:R-:W-:Y:S01]  /*1910*/  IADD3 R129, R151, R9, RZ ;  /* 0x0000000997817210 */ /* 0x000fe20007ffe0ff */
[----:B------:R-:W-:Y:S01]  /*1920*/  IMAD R6, R6, c[0x0][0x290], RZ ;  /* 0x0000a40006067a24 */ /* 0x000fe200078e02ff */
[----:B------:R-:W-:Y:S01]  /*1930*/  ISETP.GE.AND P0, PT, R149, 0x1, PT ;  /* 0x000000019500780c */ /* 0x000fe20003f06270 */
[----:B------:R-:W-:-:S02]  /*1940*/  IMAD R8, R135, c[0x0][0x284], R8 ;  /* 0x0000a10087087a24 */ /* 0x000fc400078e0208 */
[----:B------:R-:W-:Y:S02]  /*1950*/  IMAD R6, R135, c[0x0][0x294], R6 ;  /* 0x0000a50087067a24 */ /* 0x000fe400078e0206 */
[----:B------:R-:W-:Y:S01]  /*1960*/  IMAD.IADD R105, R95, 0x1, R105 ;  /* 0x000000015f697824 */ /* 0x000fe200078e0269 */
[----:B------:R-:W-:Y:S01]  /*1970*/  IADD3 R108, R8, R99, RZ ;  /* 0x00000063086c7210 */ /* 0x000fe20007ffe0ff */
[----:B------:R-:W-:Y:S02]  /*1980*/  IMAD.IADD R110, R103, 0x1, R8 ;  /* 0x00000001676e7824 */ /* 0x000fe400078e0208 */
[----:B------:R-:W-:Y:S02]  /*1990*/  IMAD.IADD R109, R101, 0x1, R6 ;  /* 0x00000001656d7824 */ /* 0x000fe400078e0206 */
[----:B------:R-:W-:Y:S02]  /*19a0*/  IMAD.IADD R106, R6, 0x1, R97 ;  /* 0x00000001066a7824 */ /* 0x000fe400078e0261 */
[----:B------:R-:W-:-:S02]  /*19b0*/  IMAD.SHL.U32 R125, R23, 0x2, RZ ;  /* 0x00000002177d7824 */ /* 0x000fc400078e00ff */
[----:B------:R-:W-:Y:S02]  /*19c0*/  IMAD.SHL.U32 R124, R22, 0x2, RZ ;  /* 0x00000002167c7824 */ /* 0x000fe400078e00ff */
.L_x_354:
[----:B------:R-:W-:Y:S01]  /*19d0*/  IMAD R3, R41, 0x60, R0 ;  /* 0x0000006029037824 */ /* 0x000fe200078e0200 */
[----:B------:R-:W-:Y:S01]  /*19e0*/  ISETP.NE.AND P1, PT, R154, 0x1, PT ;  /* 0x000000019a00780c */ /* 0x000fe20003f25270 */
[----:B------:R-:W-:Y:S01]  /*19f0*/  IMAD.MOV.U32 R90, RZ, RZ, RZ ;  /* 0x000000ffff5a7224 */ /* 0x000fe200078e00ff */
[----:B------:R-:W-:Y:S04]  /*1a00*/  DEPBAR.LE SB0, 0x0 ;  /* 0x000080000000791a */ /* 0x000fe80000000000 */
[----:B---3--:R-:W-:Y:S01]  /*1a10*/  IMAD.IADD R4, R132, 0x1, R3 ;  /* 0x0000000184047824 */ /* 0x008fe200078e0203 */
[----:B------:R-:W-:Y:S01]  /*1a20*/  ISETP.GE.AND P0, PT, R3, R2, PT ;  /* 0x000000020300720c */ /* 0x000fe20003f06270 */
[----:B------:R-:W-:Y:S01]  /*1a30*/  BSSY B2, `(.L_x_320) ;  /* 0x00003fb000027945 */ /* 0x000fe20003800000 */
[----:B------:R-:W-:Y:S01]  /*1a40*/  ISETP.GE.AND P3, PT, R149, 0x1, PT ;  /* 0x000000019500780c */ /* 0x000fe20003f66270 */
[--C-:B------:R-:W-:Y:S01]  /*1a50*/  IMAD.MOV.U32 R3, RZ, RZ, R4.reuse ;  /* 0x000000ffff037224 */ /* 0x100fe200078e0004 */
[----:B------:R-:W-:Y:S02]  /*1a60*/  ISETP.GT.OR P0, PT, R0, 0x5f, P0 ;  /* 0x0000005f0000780c */ /* 0x000fe40000704670 */
[----:B------:R-:W-:Y:S05]  /*1a70*/  @P1 IMAD.HI.U32 R5, R4, c[0x0][0x2bc], RZ ;  /* 0x0000af0004051a27 */ /* 0x000fea00078e00ff */
[----:B------:R-:W-:Y:S06]  /*1a80*/  @P1 SHF.R.U32.HI R3, RZ, c[0x0][0x2c0], R5 ;  /* 0x0000b000ff031a19 */ /* 0x000fec0000011605 */
[C---:B------:R-:W-:Y:S04]  /*1a90*/  @!P0 IADD3 R5, P1, R3.reuse, R120, RZ ;  /* 0x0000007803058210 */ /* 0x040fe80007f3e0ff */
[----:B------:R-:W-:Y:S01]  /*1aa0*/  @!P0 LEA.HI.X.SX32 R6, R3, R127, 0x1, P1 ;  /* 0x0000007f03068211 */ /* 0x000fe200008f0eff */
[----:B------:R-:W-:Y:S01]  /*1ab0*/  IMAD.MOV R3, RZ, RZ, -R3 ;  /* 0x000000ffff037224 */ /* 0x000fe200078e0a03 */
[----:B------:R-:W-:Y:S03]  /*1ac0*/  @!P0 LEA R8, P1, R5, c[0x0][0x2a0], 0x2 ;  /* 0x0000a80005088a11 */ /* 0x000fe600078210ff */
[----:B------:R-:W-:Y:S01]  /*1ad0*/  IMAD R91, R3, c[0x0][0x2b8], R4 ;  /* 0x0000ae00035b7a24 */ /* 0x000fe200078e0204 */
[----:B------:R-:W-:Y:S03]  /*1ae0*/  @!P0 LEA.HI.X R9, R5, c[0x0][0x2a4], R6, 0x2, P1 ;  /* 0x0000a90005098a11 */ /* 0x000fe600008f1406 */
[----:B------:R-:W-:Y:S01]  /*1af0*/  IMAD.WIDE.U32 R4, R91, c[0x0][0x1e0], RZ ;  /* 0x000078005b047a25 */ /* 0x000fe200078e00ff */
[----:B------:R-:W-:Y:S01]  /*1b00*/  SHF.R.S32.HI R93, RZ, 0x1f, R91 ;  /* 0x0000001fff5d7819 */ /* 0x000fe2000001145b */
[----:B--2---:R-:W2:Y:S04]  /*1b10*/  @!P0 LDG.E R90, [R8.64] ;  /* 0x00000012085a8981 */ /* 0x004ea8000c1e1900 */
[----:B------:R-:W-:Y:S01]  /*1b20*/  IMAD R3, R93, c[0x0][0x1e0], RZ ;  /* 0x000078005d037a24 */ /* 0x000fe200078e02ff */
[----:B------:R-:W-:Y:S03]  /*1b30*/  BAR.SYNC.DEFER_BLOCKING 0x0 ;  /* 0x0000000000007b1d */ /* 0x000fe60000010000 */
[----:B------:R-:W-:Y:S04]  /*1b40*/  IMAD R3, R91, c[0x0][0x1e4], R3 ;  /* 0x000079005b037a24 */ /* 0x000fe800078e0203 */
        /* <DEDUP_REMOVED lines=9> */
[----:B-1----:R-:W-:-:S05]  /*1be0*/  @!P3 BRA `(.L_x_321) ;  /* 0x00003ad00000b947 */ /* 0x002fca0003800000 */
[C---:B------:R-:W-:Y:S01]  /*1bf0*/  IMAD R6, R41.reuse, UR5, RZ ;  /* 0x0000000529067c24 */ /* 0x040fe2000f8e02ff */
[----:B------:R-:W-:Y:S01]  /*1c00*/  ISETP.NE.AND P0, PT, RZ, UR4, PT ;  /* 0x00000004ff007c0c */ /* 0x000fe2000bf05270 */
[C---:B------:R-:W-:Y:S01]  /*1c10*/  IMAD R5, R41.reuse, UR6, RZ ;  /* 0x0000000629057c24 */ /* 0x040fe2000f8e02ff */
[----:B------:R-:W-:Y:S01]  /*1c20*/  SHF.R.S32.HI R4, RZ, 0x1f, R41 ;  /* 0x0000001fff047819 */ /* 0x000fe20000011429 */
[C---:B------:R-:W-:Y:S02]  /*1c30*/  IMAD R3, R41.reuse, -0x60, R2 ;  /* 0xffffffa029037824 */ /* 0x040fe400078e0202 */
[----:B------:R-:W-:Y:S03]  /*1c40*/  IMAD.WIDE.U32 R64, R41, UR20, RZ ;  /* 0x0000001429407c25 */ /* 0x000fe6000f8e00ff */
[----:B------:R-:W-:Y:S01]  /*1c50*/  IMNMX R74, R3, 0x60, PT ;  /* 0x00000060034a7817 */ /* 0x000fe20003800200 */
[C---:B------:R-:W-:Y:S02]  /*1c60*/  IMAD R6, R4.reuse, UR20, R6 ;  /* 0x0000001404067c24 */ /* 0x040fe4000f8e0206 */
[----:B------:R-:W-:Y:S02]  /*1c70*/  IMAD R4, R4, UR10, R5 ;  /* 0x0000000a04047c24 */ /* 0x000fe4000f8e0205 */
[----:B------:R-:W-:Y:S01]  /*1c80*/  IMAD.WIDE.U32 R66, R41, UR10, RZ ;  /* 0x0000000a29427c25 */ /* 0x000fe2000f8e00ff */
        /* <DEDUP_REMOVED lines=14> */
[----:B------:R-:W-:Y:S02]  /*1d70*/  CS2R R8, SRZ ;  /* 0x0000000000087805 */ /* 0x000fe4000001ff00 */
[----:B------:R-:W-:Y:S01]  /*1d80*/  IMAD.X R5, R34, 0x1, R110, P0 ;  /* 0x0000000122057824 */ /* 0x000fe200000e066e */
[----:B------:R-:W-:Y:S05]  /*1d90*/  IADD3 R4, P0, R100, R66, RZ ;  /* 0x0000004264047210 */ /* 0x000fea0007f1e0ff */
[----:B------:R-:W-:Y:S01]  /*1da0*/  IMAD.X R6, R36, 0x1, R109, P0 ;  /* 0x0000000124067824 */ /* 0x000fe200000e066d */
[C---:B------:R-:W-:Y:S04]  /*1db0*/  LEA R14, P0, R3.reuse, c[0x0][0x270], 0x1 ;  /* 0x00009c00030e7a11 */ /* 0x040fe800078008ff */
[----:B------:R-:W-:Y:S02]  /*1dc0*/  LEA.HI.X R15, R3, c[0x0][0x274], R5, 0x1, P0 ;  /* 0x00009d00030f7a11 */ /* 0x000fe400000f0c05 */
[C---:B------:R-:W-:Y:S04]  /*1dd0*/  LEA R10, P0, R4.reuse, c[0x0][0x288], 0x1 ;  /* 0x0000a200040a7a11 */ /* 0x040fe800078008ff */
[----:B------:R-:W-:Y:S02]  /*1de0*/  LEA.HI.X R11, R4, c[0x0][0x28c], R6, 0x1, P0 ;  /* 0x0000a300040b7a11 */ /* 0x000fe400000f0c06 */
[----:B------:R-:W-:Y:S01]  /*1df0*/  ISETP.GE.AND P0, PT, R32, c[0x0][0x27c], PT ;  /* 0x00009f0020007a0c */ /* 0x000fe20003f06270 */
[----:B------:R-:W-:Y:S11]  /*1e00*/  CS2R R4, SRZ ;  /* 0x0000000000047805 */ /* 0x000ff6000001ff00 */
[----:B------:R-:W-:Y:S01]  /*1e10*/  @!UPT UIADD3 URZ, URZ, URZ, URZ ;  /* 0x0000003f3f3ff290 */ /* 0x000fe2000fffe03f */
[----:B------:R1:W5:Y:S04]  /*1e20*/  @!P0 LDG.E.64 R38, [R14.64] ;  /* 0x000000120e268981 */ /* 0x000368000c1e1b00 */
[----:B------:R1:W5:Y:S01]  /*1e30*/  @!P0 LDG.E.64 R4, [R10.64] ;  /* 0x000000120a048981 */ /* 0x000362000c1e1b00 */
[----:B------:R-:W-:Y:S11]  /*1e40*/  ISETP.GE.AND P0, PT, R35, c[0x0][0x27c], PT ;  /* 0x00009f0023007a0c */ /* 0x000ff60003f06270 */
[----:B------:R-:W-:Y:S02]  /*1e50*/  @!UPT UIADD3 URZ, URZ, URZ, URZ ;  /* 0x0000003f3f3ff290 */ /* 0x000fe4000fffe03f */
[----:B------:R1:W5:Y:S04]  /*1e60*/  @!P0 LDG.E.64 R46, [R14.64+0x40] ;  /* 0x000040120e2e8981 */ /* 0x000368000c1e1b00 */
[----:B------:R1:W5:Y:S02]  /*1e70*/  @!P0 LDG.E.64 R8, [R10.64+0x40] ;  /* 0x000040120a088981 */ /* 0x000364000c1e1b00 */
.L_x_324:
[----:B------:R-:W-:Y:S05]  /*1e80*/  BSYNC B0 ;  /* 0x0000000000007941 */ /* 0x000fea0003800000 */
.L_x_323:
[----:B------:R-:W-:Y:S01]  /*1e90*/  ISETP.GE.AND P6, PT, R142, R74, PT ;  /* 0x0000004a8e00720c */ /* 0x000fe20003fc6270 */
[----:B-1---5:R-:W-:Y:S01]  /*1ea0*/  IMAD.MOV.U32 R11, RZ, RZ, R46 ;  /* 0x000000ffff0b7224 */ /* 0x022fe200078e002e */
[----:B------:R-:W-:Y:S01]  /*1eb0*/  BSSY B0, `(.L_x_325) ;  /* 0x0000025000007945 */ /* 0x000fe20003800000 */
[----:B------:R-:W-:Y:S01]  /*1ec0*/  IMAD.MOV.U32 R10, RZ, RZ, R47 ;  /* 0x000000ffff0a7224 */ /* 0x000fe200078e002f */
[----:B------:R-:W-:Y:S01]  /*1ed0*/  CS2R R48, SRZ ;  /* 0x0000000000307805 */ /* 0x000fe2000001ff00 */
[----:B------:R-:W-:Y:S01]  /*1ee0*/  IMAD.MOV.U32 R6, RZ, RZ, R38 ;  /* 0x000000ffff067224 */ /* 0x000fe200078e0026 */
[----:B------:R-:W-:Y:S01]  /*1ef0*/  CS2R R20, SRZ ;  /* 0x0000000000147805 */ /* 0x000fe2000001ff00 */
[----:B------:R-:W-:Y:S01]  /*1f00*/  IMAD.MOV.U32 R3, RZ, RZ, R39 ;  /* 0x000000ffff037224 */ /* 0x000fe200078e0027 */
[----:B------:R-:W-:Y:S01]  /*1f10*/  PRMT R45, R11, 0x5410, R10 ;  /* 0x000054100b2d7816 */ /* 0x000fe2000000000a */
[----:B------:R-:W-:Y:S01]  /*1f20*/  IMAD.MOV.U32 R10, RZ, RZ, R9 ;  /* 0x000000ffff0a7224 */ /* 0x000fe200078e0009 */
[----:B------:R-:W-:Y:S01]  /*1f30*/  PRMT R40, R6, 0x7610, R40 ;  /* 0x0000761006287816 */ /* 0x000fe20000000028 */
[----:B------:R-:W-:Y:S01]  /*1f40*/  IMAD.MOV.U32 R6, RZ, RZ, R4 ;  /* 0x000000ffff067224 */ /* 0x000fe200078e0004 */
[----:B------:R-:W-:Y:S01]  /*1f50*/  PRMT R43, R3, 0x7610, R43 ;  /* 0x00007610032b7816 */ /* 0x000fe2000000002b */
[----:B------:R-:W-:Y:S01]  /*1f60*/  CS2R R14, SRZ ;  /* 0x00000000000e7805 */ /* 0x000fe2000001ff00 */
[----:B------:R-:W-:Y:S02]  /*1f70*/  MOV R11, R8 ;  /* 0x00000008000b7202 */ /* 0x000fe40000000f00 */
[----:B------:R-:W-:Y:S02]  /*1f80*/  MOV R3, R5 ;  /* 0x0000000500037202 */ /* 0x000fe40000000f00 */
[----:B------:R-:W-:Y:S02]  /*1f90*/  PRMT R29, R11, 0x5410, R10 ;  /* 0x000054100b1d7816 */ /* 0x000fe4000000000a */
[----:B------:R-:W-:Y:S01]  /*1fa0*/  PRMT R28, R6, 0x5410, R3 ;  /* 0x00005410061c7816 */ /* 0x000fe20000000003 */
[----:B------:R-:W-:-:S05]  /*1fb0*/  @P6 BRA `(.L_x_326) ;  /* 0x0000014000006947 */ /* 0x000fca0003800000 */
[----:B------:R-:W-:Y:S01]  /*1fc0*/  IADD3 R3, P1, P0, R102, UR15, R64 ;  /* 0x0000000f66037c10 */ /* 0x000fe2000f83e040 */
[----:B------:R-:W-:Y:S01]  /*1fd0*/  CS2R R48, SRZ ;  /* 0x0000000000307805 */ /* 0x000fe2000001ff00 */
[----:B------:R-:W-:Y:S01]  /*1fe0*/  CS2R R14, SRZ ;  /* 0x00000000000e7805 */ /* 0x000fe2000001ff00 */
[----:B------:R-:W-:Y:S01]  /*1ff0*/  CS2R R50, SRZ ;  /* 0x0000000000327805 */ /* 0x000fe2000001ff00 */
[----:B------:R-:W-:Y:S01]  /*2000*/  IADD3.X R10, R110, UR14, R34, P1, P0 ;  /* 0x0000000e6e0a7c10 */ /* 0x000fe20008fe0422 */
[----:B------:R-:W-:Y:S01]  /*2010*/  CS2R R20, SRZ ;  /* 0x0000000000147805 */ /* 0x000fe2000001ff00 */
[----:B------:R-:W-:Y:S04]  /*2020*/  IADD3 R6, P1, P0, R100, UR16, R66 ;  /* 0x0000001064067c10 */ /* 0x000fe8000f83e042 */
[----:B------:R-:W-:Y:S02]  /*2030*/  IADD3.X R11, R109, UR9, R36, P1, P0 ;  /* 0x000000096d0b7c10 */ /* 0x000fe40008fe0424 */
        /* <DEDUP_REMOVED lines=12> */
.L_x_326:
[----:B------:R-:W-:Y:S05]  /*2100*/  BSYNC B0 ;  /* 0x0000000000007941 */ /* 0x000fea0003800000 */
.L_x_325:
[----:B------:R-:W-:Y:S01]  /*2110*/  ISETP.GE.AND P3, PT, R141, R74, PT ;  /* 0x0000004a8d00720c */ /* 0x000fe20003f66270 */
[----:B-1---5:R-:W-:Y:S01]  /*2120*/  IMAD.MOV.U32 R11, RZ, RZ, R50 ;  /* 0x000000ffff0b7224 */ /* 0x022fe200078e0032 */
[----:B------:R-:W-:Y:S01]  /*2130*/  MOV R6, R48 ;  /* 0x0000003000067202 */ /* 0x000fe20000000f00 */
        /* <DEDUP_REMOVED lines=13> */
[----:B------:R-:W-:Y:S02]  /*2210*/  PRMT R31, R11, 0x5410, R10 ;  /* 0x000054100b1f7816 */ /* 0x000fe4000000000a */
[----:B------:R-:W-:Y:S01]  /*2220*/  PRMT R30, R6, 0x5410, R3 ;  /* 0x00005410061e7816 */ /* 0x000fe20000000003 */
[----:B------:R-:W-:-:S05]  /*2230*/  @P3 BRA `(.L_x_328) ;  /* 0x0000012000003947 */ /* 0x000fca0003800000 */
[----:B------:R-:W-:Y:S01]  /*2240*/  IADD3 R64, P1, P0, R102, UR13, R64 ;  /* 0x0000000d66407c10 */ /* 0x000fe2000f83e040 */
[----:B------:R-:W-:Y:S01]  /*2250*/  CS2R R54, SRZ ;  /* 0x0000000000367805 */ /* 0x000fe2000001ff00 */
[----:B------:R-:W-:Y:S02]  /*2260*/  CS2R R24, SRZ ;  /* 0x0000000000187805 */ /* 0x000fe4000001ff00 */
[----:B------:R-:W-:Y:S02]  /*2270*/  IADD3.X R34, R110, UR12, R34, P1, P0 ;  /* 0x0000000c6e227c10 */ /* 0x000fe40008fe0422 */
        /* <DEDUP_REMOVED lines=14> */
.L_x_328:
[----:B------:R-:W-:Y:S05]  /*2360*/  BSYNC B0 ;  /* 0x0000000000007941 */ /* 0x000fea0003800000 */
.L_x_327:
[----:B-----5:R-:W-:Y:S01]  /*2370*/  MOV R6, R52 ;  /* 0x0000003400067202 */ /* 0x020fe20000000f00 */
[----:B------:R2:W3:Y:S01]  /*2380*/  SHFL.IDX PT, R64, R86, RZ, 0x181f ;  /* 0x00181fff56407589 */ /* 0x0004e200000e0000 */
[----:B-1----:R-:W-:Y:S01]  /*2390*/  IMAD.MOV.U32 R11, RZ, RZ, R54 ;  /* 0x000000ffff0b7224 */ /* 0x002fe200078e0036 */
[----:B------:R-:W-:Y:S01]  /*23a0*/  BSSY B1, `(.L_x_329) ;  /* 0x000007f000017945 */ /* 0x000fe20003800000 */
[----:B------:R-:W-:Y:S02]  /*23b0*/  IMAD.MOV.U32 R10, RZ, RZ, R55 ;  /* 0x000000ffff0a7224 */ /* 0x000fe400078e0037 */
[----:B------:R-:W-:Y:S01]  /*23c0*/  IMAD.MOV.U32 R3, RZ, RZ, R53 ;  /* 0x000000ffff037224 */ /* 0x000fe200078e0035 */
[----:B------:R2:W1:Y:S02]  /*23d0*/  SHFL.IDX PT, R63, R87, RZ, 0x181f ;  /* 0x00181fff573f7589 */ /* 0x00046400000e0000 */
        /* <DEDUP_REMOVED lines=11> */
[C---:B-1----:R-:W-:Y:S01]  /*2490*/  LEA R60, P0, R26.reuse, R63, 0x1 ;  /* 0x0000003f1a3c7211 */ /* 0x042fe200078008ff */
[----:B------:R-:W1:Y:S03]  /*24a0*/  LDS.128 R16, [R71+0x8100] ;  /* 0x0081000047107984 */ /* 0x000e660000000c00 */
[----:B---3--:R-:W-:Y:S02]  /*24b0*/  LEA.HI.X R61, R26, R64, R27, 0x1, P0 ;  /* 0x000000401a3d7211 */ /* 0x008fe400000f0c1b */
[----:B------:R-:W-:Y:S11]  /*24c0*/  ISETP.GE.AND P0, PT, R32, c[0x0][0x27c], PT ;  /* 0x00009f0020007a0c */ /* 0x000ff60003f06270 */
[----:B------:R-:W-:Y:S02]  /*24d0*/  @!UPT UIADD3 URZ, URZ, URZ, URZ ;  /* 0x0000003f3f3ff290 */ /* 0x000fe4000fffe03f */
[----:B------:R-:W-:Y:S01]  /*24e0*/  @!P0 HADD2.F32 R3, -RZ, R28.H0_H0 ;  /* 0x2000001cff038230 */ /* 0x000fe20000004100 */
[--C-:B------:R-:W-:Y:S02]  /*24f0*/  @!P0 SHF.R.U64 R10, R4, 0x10, R5.reuse ;  /* 0x00000010040a8819 */ /* 0x100fe40000001205 */
[----:B------:R-:W-:Y:S02]  /*2500*/  @!P0 SHF.R.U32.HI R11, RZ, 0x10, R5 ;  /* 0x00000010ff0b8819 */ /* 0x000fe40000011605 */
[--C-:B------:R-:W-:Y:S02]  /*2510*/  @!P0 SHF.R.U64 R42, R38, 0x10, R39.reuse ;  /* 0x00000010262a8819 */ /* 0x100fe40000001227 */
[----:B------:R-:W-:Y:S01]  /*2520*/  @!P0 SHF.R.U32.HI R44, RZ, 0x10, R39 ;  /* 0x00000010ff2c8819 */ /* 0x000fe20000011627 */
[----:B------:R-:W-:Y:S02]  /*2530*/  @!P0 HADD2.F32 R39, -RZ, R40.H0_H0 ;  /* 0x20000028ff278230 */ /* 0x000fe40000004100 */
[----:B------:R-:W-:Y:S02]  /*2540*/  @!P0 HADD2.F32 R42, -RZ, R42.H0_H0 ;  /* 0x2000002aff2a8230 */ /* 0x000fe40000004100 */
[----:B------:R-:W-:Y:S01]  /*2550*/  @!P0 HADD2.F32 R44, -RZ, R44.H0_H0 ;  /* 0x2000002cff2c8230 */ /* 0x000fe20000004100 */
[----:B-1----:R-:W-:Y:S02]  /*2560*/  @!P0 MOV R6, R16 ;  /* 0x0000001000068202 */ /* 0x002fe40000000f00 */
[----:B------:R-:W-:Y:S03]  /*2570*/  @!P0 MOV R5, R17 ;  /* 0x0000001100058202 */ /* 0x000fe60000000f00 */
[--C-:B------:R-:W-:Y:S02]  /*2580*/  @!P0 HADD2.F32 R38, -RZ, R6.reuse.H1_H1 ;  /* 0x30000006ff268230 */ /* 0x100fe40000004100 */
[----:B------:R-:W-:Y:S02]  /*2590*/  @!P0 HADD2.F32 R4, -RZ, R6.H0_H0 ;  /* 0x20000006ff048230 */ /* 0x000fe40000004100 */
[----:B------:R-:W-:Y:S01]  /*25a0*/  @!P0 HADD2.F32 R6, -RZ, R10.H0_H0 ;  /* 0x2000000aff068230 */ /* 0x000fe20000004100 */
[-C--:B------:R-:W-:Y:S01]  /*25b0*/  @!P0 FMUL.FTZ R62, R38, R3.reuse ;  /* 0x00000003263e8220 */ /* 0x080fe20000410000 */
[--C-:B------:R-:W-:Y:S01]  /*25c0*/  @!P0 HADD2.F32 R40, -RZ, R5.reuse.H1_H1 ;  /* 0x30000005ff288230 */ /* 0x100fe20000004100 */
[C---:B------:R-:W-:Y:S01]  /*25d0*/  @!P0 FMUL.FTZ R3, R4.reuse, R3 ;  /* 0x0000000304038220 */ /* 0x040fe20000410000 */
[----:B------:R-:W-:Y:S01]  /*25e0*/  @!P0 HADD2.F32 R5, -RZ, R5.H0_H0 ;  /* 0x20000005ff058230 */ /* 0x000fe20000004100 */
[----:B------:R-:W-:Y:S01]  /*25f0*/  @!P0 FFMA.FTZ R66, R4, R39, -R62 ;  /* 0x0000002704428223 */ /* 0x000fe2000001083e */
[----:B------:R-:W-:Y:S01]  /*2600*/  @!P0 MOV R10, R18 ;  /* 0x00000012000a8202 */ /* 0x000fe20000000f00 */
[-C--:B------:R-:W-:Y:S02]  /*2610*/  @!P0 FMUL.FTZ R62, R40, R6.reuse ;  /* 0x00000006283e8220 */ /* 0x080fe40000410000 */
[C---:B------:R-:W-:Y:S01]  /*2620*/  @!P0 FMUL.FTZ R4, R5.reuse, R6 ;  /* 0x0000000605048220 */ /* 0x040fe20000410000 */
[----:B------:R-:W-:Y:S01]  /*2630*/  @!P0 MOV R6, R19 ;  /* 0x0000001300068202 */ /* 0x000fe20000000f00 */
[----:B------:R-:W-:Y:S01]  /*2640*/  @!P0 FFMA.FTZ R3, R38, R39, R3 ;  /* 0x0000002726038223 */ /* 0x000fe20000010003 */
[----:B------:R-:W-:Y:S01]  /*2650*/  @!P0 HADD2.F32 R38, -RZ, R10.H1_H1 ;  /* 0x3000000aff268230 */ /* 0x000fe20000004100 */
[-C--:B------:R-:W-:Y:S01]  /*2660*/  @!P0 FFMA.FTZ R65, R5, R42.reuse, -R62 ;  /* 0x0000002a05418223 */ /* 0x080fe2000001083e */
[----:B------:R-:W-:Y:S01]  /*2670*/  @!P0 HADD2.F32 R5, -RZ, R28.H1_H1 ;  /* 0x3000001cff058230 */ /* 0x000fe20000004100 */
[----:B------:R-:W-:Y:S01]  /*2680*/  @!P0 FFMA.FTZ R4, R40, R42, R4 ;  /* 0x0000002a28048223 */ /* 0x000fe20000010004 */
[----:B------:R-:W-:Y:S01]  /*2690*/  @!P0 F2FP.PACK_AB R3, R3, R66 ;  /* 0x000000420303823e */ /* 0x000fe200000000ff */
[----:B------:R-:W-:Y:S02]  /*26a0*/  @!P0 HADD2.F32 R28, -RZ, R11.H0_H0 ;  /* 0x2000000bff1c8230 */ /* 0x000fe40000004100 */
[----:B------:R-:W-:Y:S01]  /*26b0*/  @!P0 HADD2.F32 R11, -RZ, R10.H0_H0 ;  /* 0x2000000aff0b8230 */ /* 0x000fe20000004100 */
[----:B------:R-:W-:Y:S01]  /*26c0*/  @!P0 F2FP.PACK_AB R4, R4, R65 ;  /* 0x000000410404823e */ /* 0x000fe200000000ff */
[----:B------:R-:W-:Y:S01]  /*26d0*/  @!P0 HADD2.F32 R39, -RZ, R43.H0_H0 ;  /* 0x2000002bff278230 */ /* 0x000fe20000004100 */
[----:B------:R-:W-:Y:S01]  /*26e0*/  @!P0 MOV R16, R3 ;  /* 0x0000000300108202 */ /* 0x000fe20000000f00 */
[--C-:B------:R-:W-:Y:S01]  /*26f0*/  @!P0 HADD2.F32 R43, -RZ, R6.reuse.H1_H1 ;  /* 0x30000006ff2b8230 */ /* 0x100fe20000004100 */
[----:B------:R-:W-:Y:S01]  /*2700*/  @!P0 MOV R17, R4 ;  /* 0x0000000400118202 */ /* 0x000fe20000000f00 */
[----:B------:R-:W-:Y:S01]  /*2710*/  @!P0 HADD2.F32 R10, -RZ, R6.H0_H0 ;  /* 0x20000006ff0a8230 */ /* 0x000fe20000004100 */
[-C--:B------:R-:W-:Y:S02]  /*2720*/  @!P0 FMUL.FTZ R6, R38, R5.reuse ;  /* 0x0000000526068220 */ /* 0x080fe40000410000 */
[----:B------:R-:W-:Y:S02]  /*2730*/  @!P0 FMUL.FTZ R5, R11, R5 ;  /* 0x000000050b058220 */ /* 0x000fe40000410000 */
[-C--:B------:R-:W-:Y:S02]  /*2740*/  @!P0 FMUL.FTZ R62, R43, R28.reuse ;  /* 0x0000001c2b3e8220 */ /* 0x080fe40000410000 */
        /* <DEDUP_REMOVED lines=10> */
.L_x_332:
[----:B------:R-:W-:Y:S05]  /*27f0*/  BSYNC B0 ;  /* 0x0000000000007941 */ /* 0x000fea0003800000 */
.L_x_331:
[----:B------:R-:W-:Y:S11]  /*2800*/  ISETP.GE.AND P0, PT, R88, c[0x0][0x1d4], PT ;  /* 0x0000750058007a0c */ /* 0x000ff60003f06270 */
[----:B------:R-:W-:Y:S02]  /*2810*/  @!UPT UIADD3 URZ, URZ, URZ, URZ ;  /* 0x0000003f3f3ff290 */ /* 0x000fe4000fffe03f */
[----:B------:R-:W-:-:S05]  /*2820*/  @P0 BRA `(.L_x_330) ;  /* 0x0000036000000947 */ /* 0x000fca0003800000 */
[C---:B-1----:R-:W-:Y:S01]  /*2830*/  LEA R42, P0, R82.reuse, R63, 0x1 ;  /* 0x0000003f522a7211 */ /* 0x042fe200078008ff */
[----:B------:R-:W1:Y:S03]  /*2840*/  LDS.128 R16, [R71+0xb100] ;  /* 0x00b1000047107984 */ /* 0x000e660000000c00 */
[----:B---3--:R-:W-:Y:S02]  /*2850*/  LEA.HI.X R43, R82, R64, R89, 0x1, P0 ;  /* 0x00000040522b7211 */ /* 0x008fe400000f0c59 */
[----:B------:R-:W-:Y:S11]  /*2860*/  ISETP.GE.AND P0, PT, R35, c[0x0][0x27c], PT ;  /* 0x00009f0023007a0c */ /* 0x000ff60003f06270 */
[----:B------:R-:W-:Y:S02]  /*2870*/  @!UPT UIADD3 URZ, URZ, URZ, URZ ;  /* 0x0000003f3f3ff290 */ /* 0x000fe4000fffe03f */
[----:B------:R-:W-:Y:S01]  /*2880*/  @!P0 HADD2.F32 R3, -RZ, R29.H0_H0 ;  /* 0x2000001dff038230 */ /* 0x000fe20000004100 */
[----:B------:R-:W-:Y:S01]  /*2890*/  @!P0 SHF.R.U64 R6, R8, 0x10, R9 ;  /* 0x0000001008068819 */ /* 0x000fe20000001209 */
[----:B------:R-:W-:Y:S01]  /*28a0*/  @!P0 HADD2.F32 R10, -RZ, R45.H0_H0 ;  /* 0x2000002dff0a8230 */ /* 0x000fe20000004100 */
[--C-:B------:R-:W-:Y:S02]  /*28b0*/  @!P0 SHF.R.U64 R28, R46, 0x10, R47.reuse ;  /* 0x000000102e1c8819 */ /* 0x100fe4000000122f */
[----:B------:R-:W-:Y:S01]  /*28c0*/  @!P0 SHF.R.U32.HI R40, RZ, 0x10, R47 ;  /* 0x00000010ff288819 */ /* 0x000fe2000001162f */
[----:B------:R-:W-:Y:S01]  /*28d0*/  @!P0 HADD2.F32 R6, -RZ, R6.H0_H0 ;  /* 0x20000006ff068230 */ /* 0x000fe20000004100 */
[----:B------:R-:W-:Y:S01]  /*28e0*/  @!P0 SHF.R.U32.HI R9, RZ, 0x10, R9 ;  /* 0x00000010ff098819 */ /* 0x000fe20000011609 */
[----:B------:R-:W-:Y:S02]  /*28f0*/  @!P0 HADD2.F32 R28, -RZ, R28.H0_H0 ;  /* 0x2000001cff1c8230 */ /* 0x000fe40000004100 */
[----:B------:R-:W-:Y:S01]  /*2900*/  @!P0 HADD2.F32 R40, -RZ, R40.H0_H0 ;  /* 0x20000028ff288230 */ /* 0x000fe20000004100 */
[----:B-1----:R-:W-:Y:S02]  /*2910*/  @!P0 MOV R4, R16 ;  /* 0x0000001000048202 */ /* 0x002fe40000000f00 */
[----:B------:R-:W-:Y:S03]  /*2920*/  @!P0 MOV R5, R17 ;  /* 0x0000001100058202 */ /* 0x000fe60000000f00 */
[--C-:B------:R-:W-:Y:S02]  /*2930*/  @!P0 HADD2.F32 R8, -RZ, R4.reuse.H1_H1 ;  /* 0x30000004ff088230 */ /* 0x100fe40000004100 */
[----:B------:R-:W-:Y:S02]  /*2940*/  @!P0 HADD2.F32 R4, -RZ, R4.H0_H0 ;  /* 0x20000004ff048230 */ /* 0x000fe40000004100 */
[--C-:B------:R-:W-:Y:S01]  /*2950*/  @!P0 HADD2.F32 R11, -RZ, R5.reuse.H1_H1 ;  /* 0x30000005ff0b8230 */ /* 0x100fe20000004100 */
[-C--:B------:R-:W-:Y:S01]  /*2960*/  @!P0 FMUL.FTZ R38, R8, R3.reuse ;  /* 0x0000000308268220 */ /* 0x080fe20000410000 */
[----:B------:R-:W-:Y:S01]  /*2970*/  @!P0 HADD2.F32 R5, -RZ, R5.H0_H0 ;  /* 0x20000005ff058230 */ /* 0x000fe20000004100 */
[C---:B------:R-:W-:Y:S02]  /*2980*/  @!P0 FMUL.FTZ R3, R4.reuse, R3 ;  /* 0x0000000304038220 */ /* 0x040fe40000410000 */
[-C--:B------:R-:W-:Y:S02]  /*2990*/  @!P0 FFMA.FTZ R47, R4, R10.reuse, -R38 ;  /* 0x0000000a042f8223 */ /* 0x080fe40000010826 */
[----:B------:R-:W-:Y:S01]  /*29a0*/  @!P0 FFMA.FTZ R3, R8, R10, R3 ;  /* 0x0000000a08038223 */ /* 0x000fe20000010003 */
[----:B------:R-:W-:Y:S01]  /*29b0*/  @!P0 MOV R8, R18 ;  /* 0x0000001200088202 */ /* 0x000fe20000000f00 */
[-C--:B------:R-:W-:Y:S01]  /*29c0*/  @!P0 FMUL.FTZ R38, R11, R6.reuse ;  /* 0x000000060b268220 */ /* 0x080fe20000410000 */
[----:B------:R-:W-:Y:S01]  /*29d0*/  @!P0 HADD2.F32 R10, -RZ, R9.H0_H0 ;  /* 0x20000009ff0a8230 */ /* 0x000fe20000004100 */
[C---:B------:R-:W-:Y:S01]  /*29e0*/  @!P0 FMUL.FTZ R4, R5.reuse, R6 ;  /* 0x0000000605048220 */ /* 0x040fe20000410000 */
[----:B------:R-:W-:Y:S01]  /*29f0*/  @!P0 MOV R6, R19 ;  /* 0x0000001300068202 */ /* 0x000fe20000000f00 */
[-C--:B------:R-:W-:Y:S01]  /*2a00*/  @!P0 FFMA.FTZ R46, R5, R28.reuse, -R38 ;  /* 0x0000001c052e8223 */ /* 0x080fe20000010826 */
[----:B------:R-:W-:Y:S01]  /*2a10*/  @!P0 HADD2.F32 R5, -RZ, R29.H1_H1 ;  /* 0x3000001dff058230 */ /* 0x000fe20000004100 */
[----:B------:R-:W-:Y:S01]  /*2a20*/  @!P0 FFMA.FTZ R4, R11, R28, R4 ;  /* 0x0000001c0b048223 */ /* 0x000fe20000010004 */
[----:B------:R-:W-:Y:S01]  /*2a30*/  @!P0 F2FP.PACK_AB R3, R3, R47 ;  /* 0x0000002f0303823e */ /* 0x000fe200000000ff */
[--C-:B------:R-:W-:Y:S02]  /*2a40*/  @!P0 HADD2.F32 R29, -RZ, R8.reuse.H1_H1 ;  /* 0x30000008ff1d8230 */ /* 0x100fe40000004100 */
[----:B------:R-:W-:Y:S01]  /*2a50*/  @!P0 HADD2.F32 R9, -RZ, R8.H0_H0 ;  /* 0x20000008ff098230 */ /* 0x000fe20000004100 */
[----:B------:R-:W-:Y:S01]  /*2a60*/  @!P0 F2FP.PACK_AB R4, R4, R46 ;  /* 0x0000002e0404823e */ /* 0x000fe200000000ff */
[----:B------:R-:W-:Y:S01]  /*2a70*/  @!P0 HADD2.F32 R38, -RZ, R45.H1_H1 ;  /* 0x3000002dff268230 */ /* 0x000fe20000004100 */
[----:B------:R-:W-:Y:S01]  /*2a80*/  @!P0 MOV R16, R3 ;  /* 0x0000000300108202 */ /* 0x000fe20000000f00 */
[--C-:B------:R-:W-:Y:S01]  /*2a90*/  @!P0 HADD2.F32 R39, -RZ, R6.reuse.H1_H1 ;  /* 0x30000006ff278230 */ /* 0x100fe20000004100 */
[----:B------:R-:W-:Y:S01]  /*2aa0*/  @!P0 MOV R17, R4 ;  /* 0x0000000400118202 */ /* 0x000fe20000000f00 */
[----:B------:R-:W-:Y:S01]  /*2ab0*/  @!P0 HADD2.F32 R8, -RZ, R6.H0_H0 ;  /* 0x20000006ff088230 */ /* 0x000fe20000004100 */
[-C--:B------:R-:W-:Y:S02]  /*2ac0*/  @!P0 FMUL.FTZ R6, R29, R5.reuse ;  /* 0x000000051d068220 */ /* 0x080fe40000410000 */
[----:B------:R-:W-:Y:S02]  /*2ad0*/  @!P0 FMUL.FTZ R5, R9, R5 ;  /* 0x0000000509058220 */ /* 0x000fe40000410000 */
[----:B------:R-:W-:Y:S02]  /*2ae0*/  @!P0 FMUL.FTZ R44, R39, R10 ;  /* 0x0000000a272c8220 */ /* 0x000fe40000410000 */
        /* <DEDUP_REMOVED lines=10> */
.L_x_330:
[----:B------:R-:W-:Y:S05]  /*2b90*/  BSYNC B1 ;  /* 0x0000000000017941 */ /* 0x000fea0003800000 */
.L_x_329:
[----:B-1----:R1:W4:Y:S01]  /*2ba0*/  SHFL.IDX PT, R43, R86, 0x1, 0x181f ;  /* 0x00381f00562b7f89 */ /* 0x00232200000e0000 */
[----:B------:R-:W-:Y:S03]  /*2bb0*/  BSSY B1, `(.L_x_333) ;  /* 0x0000075000017945 */ /* 0x000fe60003800000 */
[----:B------:R1:W2:Y:S01]  /*2bc0*/  SHFL.IDX PT, R42, R87, 0x1, 0x181f ;  /* 0x00381f00572a7f89 */ /* 0x0002a200000e0000 */
[----:B------:R-:W-:-:S05]  /*2bd0*/  @P6 BRA `(.L_x_334) ;  /* 0x0000072000006947 */ /* 0x000fca0003800000 */
[----:B------:R-:W-:Y:S01]  /*2be0*/  BSSY B0, `(.L_x_335) ;  /* 0x0000038000007945 */ /* 0x000fe20003800000 */
[----:B------:R-:W-:-:S05]  /*2bf0*/  @P5 BRA `(.L_x_336) ;  /* 0x0000036000005947 */ /* 0x000fca0003800000 */
[C---:B--2---:R-:W-:Y:S01]  /*2c00*/  LEA R38, P0, R26.reuse, R42, 0x1 ;  /* 0x0000002a1a267211 */ /* 0x044fe200078008ff */
[----:B------:R-:W2:Y:S03]  /*2c10*/  LDS.128 R8, [R71+0x9100] ;  /* 0x0091000047087984 */ /* 0x000ea60000000c00 */
[----:B----4-:R-:W-:Y:S02]  /*2c20*/  LEA.HI.X R39, R26, R43, R27, 0x1, P0 ;  /* 0x0000002b1a277211 */ /* 0x010fe400000f0c1b */
[----:B------:R-:W-:Y:S11]  /*2c30*/  ISETP.GE.AND P0, PT, R32, c[0x0][0x27c], PT ;  /* 0x00009f0020007a0c */ /* 0x000ff60003f06270 */
[----:B------:R-:W-:Y:S02]  /*2c40*/  @!UPT UIADD3 URZ, URZ, URZ, URZ ;  /* 0x0000003f3f3ff290 */ /* 0x000fe4000fffe03f */
[----:B------:R-:W-:Y:S01]  /*2c50*/  @!P0 HADD2.F32 R3, -RZ, R30.H0_H0 ;  /* 0x2000001eff038230 */ /* 0x000fe20000004100 */
[----:B------:R-:W-:Y:S01]  /*2c60*/  @!P0 SHF.R.U64 R6, R14, 0x10, R15 ;  /* 0x000000100e068819 */ /* 0x000fe2000000120f */
[--C-:B------:R-:W-:Y:S01]  /*2c70*/  @!P0 HADD2.F32 R16, -RZ, R56.reuse.H0_H0 ;  /* 0x20000038ff108230 */ /* 0x100fe20000004100 */
[----:B------:R-:W-:Y:S01]  /*2c80*/  @!P0 SHF.R.U64 R18, R48, 0x10, R49 ;  /* 0x0000001030128819 */ /* 0x000fe20000001231 */
[----:B------:R-:W-:Y:S01]  /*2c90*/  @!P0 HADD2.F32 R28, -RZ, R56.H1_H1 ;  /* 0x30000038ff1c8230 */ /* 0x000fe20000004100 */
[----:B------:R-:W-:Y:S01]  /*2ca0*/  @!P0 SHF.R.U32.HI R15, RZ, 0x10, R15 ;  /* 0x00000010ff0f8819 */ /* 0x000fe2000001160f */
[----:B------:R-:W-:Y:S01]  /*2cb0*/  @!P0 HADD2.F32 R6, -RZ, R6.H0_H0 ;  /* 0x20000006ff068230 */ /* 0x000fe20000004100 */
[----:B------:R-:W-:Y:S01]  /*2cc0*/  @!P0 SHF.R.U32.HI R48, RZ, 0x10, R49 ;  /* 0x00000010ff308819 */ /* 0x000fe20000011631 */
[----:B------:R-:W-:Y:S01]  /*2cd0*/  @!P0 HADD2.F32 R18, -RZ, R18.H0_H0 ;  /* 0x20000012ff128230 */ /* 0x000fe20000004100 */
[----:B--2---:R-:W-:Y:S02]  /*2ce0*/  @!P0 MOV R4, R8 ;  /* 0x0000000800048202 */ /* 0x004fe40000000f00 */
        /* <DEDUP_REMOVED lines=18> */
[----:B------:R-:W-:Y:S02]  /*2e10*/  @!P0 HADD2.F32 R5, -RZ, R30.H1_H1 ;  /* 0x3000001eff058230 */ /* 0x000fe40000004100 */
[----:B------:R-:W-:Y:S01]  /*2e20*/  @!P0 HADD2.F32 R15, -RZ, R14.H0_H0 ;  /* 0x2000000eff0f8230 */ /* 0x000fe20000004100 */
[----:B------:R-:W-:Y:S01]  /*2e30*/  @!P0 F2FP.PACK_AB R4, R4, R44 ;  /* 0x0000002c0404823e */ /* 0x000fe200000000ff */
[--C-:B------:R-:W-:Y:S01]  /*2e40*/  @!P0 HADD2.F32 R29, -RZ, R6.reuse.H1_H1 ;  /* 0x30000006ff1d8230 */ /* 0x100fe20000004100 */
[----:B------:R-:W-:Y:S01]  /*2e50*/  @!P0 MOV R8, R3 ;  /* 0x0000000300088202 */ /* 0x000fe20000000f00 */
[----:B------:R-:W-:Y:S01]  /*2e60*/  @!P0 HADD2.F32 R14, -RZ, R6.H0_H0 ;  /* 0x20000006ff0e8230 */ /* 0x000fe20000004100 */
[-C--:B------:R-:W-:Y:S01]  /*2e70*/  @!P0 FMUL.FTZ R6, R19, R5.reuse ;  /* 0x0000000513068220 */ /* 0x080fe20000410000 */
[----:B------:R-:W-:Y:S01]  /*2e80*/  @!P0 MOV R9, R4 ;  /* 0x0000000400098202 */ /* 0x000fe20000000f00 */
[----:B------:R-:W-:Y:S01]  /*2e90*/  @!P0 FMUL.FTZ R5, R15, R5 ;  /* 0x000000050f058220 */ /* 0x000fe20000410000 */
[----:B------:R-:W-:Y:S01]  /*2ea0*/  @!P0 HADD2.F32 R30, -RZ, R48.H0_H0 ;  /* 0x20000030ff1e8230 */ /* 0x000fe20000004100 */
        /* <DEDUP_REMOVED lines=11> */
.L_x_336:
[----:B------:R-:W-:Y:S05]  /*2f60*/  BSYNC B0 ;  /* 0x0000000000007941 */ /* 0x000fea0003800000 */
.L_x_335:
[----:B------:R-:W-:Y:S11]  /*2f70*/  ISETP.GE.AND P0, PT, R88, c[0x0][0x1d4], PT ;  /* 0x0000750058007a0c */ /* 0x000ff60003f06270 */
[----:B------:R-:W-:Y:S02]  /*2f80*/  @!UPT UIADD3 URZ, URZ, URZ, URZ ;  /* 0x0000003f3f3ff290 */ /* 0x000fe4000fffe03f */
        /* <DEDUP_REMOVED lines=28> */
[CC--:B------:R-:W-:Y:S02]  /*3150*/  @!P0 FMUL.FTZ R18, R16.reuse, R6.reuse ;  /* 0x0000000610128220 */ /* 0x0c0fe40000410000 */
[C---:B------:R-:W-:Y:S01]  /*3160*/  @!P0 FMUL.FTZ R4, R5.reuse, R6 ;  /* 0x0000000605048220 */ /* 0x040fe20000410000 */
[----:B------:R-:W-:Y:S01]  /*3170*/  @!P0 MOV R6, R11 ;  /* 0x0000000b00068202 */ /* 0x000fe20000000f00 */
[-C--:B------:R-:W-:Y:S01]  /*3180*/  @!P0 FFMA.FTZ R30, R5, R17.reuse, -R18 ;  /* 0x00000011051e8223 */ /* 0x080fe20000010812 */
[--C-:B------:R-:W-:Y:S01]  /*3190*/  @!P0 HADD2.F32 R18, -RZ, R14.reuse.H1_H1 ;  /* 0x3000000eff128230 */ /* 0x100fe20000004100 */
        /* <DEDUP_REMOVED lines=22> */
.L_x_334:
[----:B------:R-:W-:Y:S05]  /*3300*/  BSYNC B1 ;  /* 0x0000000000017941 */ /* 0x000fea0003800000 */
.L_x_333:
[----:B------:R1:W4:Y:S04]  /*3310*/  SHFL.IDX PT, R31, R86, 0x2, 0x181f ;  /* 0x00581f00561f7f89 */ /* 0x00032800000e0000 */
[----:B------:R1:W3:Y:S01]  /*3320*/  SHFL.IDX PT, R30, R87, 0x2, 0x181f ;  /* 0x00581f00571e7f89 */ /* 0x0002e200000e0000 */
[----:B------:R-:W-:-:S05]  /*3330*/  @P3 BRA `(.L_x_337) ;  /* 0x000026a000003947 */ /* 0x000fca0003800000 */
[----:B------:R-:W-:Y:S01]  /*3340*/  BSSY B0, `(.L_x_338) ;  /* 0x0000038000007945 */ /* 0x000fe20003800000 */
[----:B------:R-:W-:-:S05]  /*3350*/  @P5 BRA `(.L_x_339) ;  /* 0x0000036000005947 */ /* 0x000fca0003800000 */
[C---:B---3--:R-:W-:Y:S01]  /*3360*/  LEA R28, P0, R26.reuse, R30, 0x1 ;  /* 0x0000001e1a1c7211 */ /* 0x048fe200078008ff */
[----:B--2---:R-:W2:Y:S03]  /*3370*/  LDS.128 R8, [R71+0xa100] ;  /* 0x00a1000047087984 */ /* 0x004ea60000000c00 */
        /* <DEDUP_REMOVED lines=11> */
[----:B------:R-:W-:Y:S04]  /*3430*/  @!P0 HADD2.F32 R18, -RZ, R18.H0_H0 ;  /* 0x20000012ff128230 */ /* 0x000fe80000004100 */
        /* <DEDUP_REMOVED lines=40> */
.L_x_339:
[----:B------:R-:W-:Y:S05]  /*36c0*/  BSYNC B0 ;  /* 0x0000000000007941 */ /* 0x000fea0003800000 */
.L_x_338:
[----:B------:R-:W-:Y:S11]  /*36d0*/  ISETP.GE.AND P0, PT, R88, c[0x0][0x1d4], PT ;  /* 0x0000750058007a0c */ /* 0x000ff60003f06270 */
[----:B------:R-:W-:Y:S02]  /*36e0*/  @!UPT UIADD3 URZ, URZ, URZ, URZ ;  /* 0x0000003f3f3ff290 */ /* 0x000fe4000fffe03f */
[----:B------:R-:W-:-:S05]  /*36f0*/  @P0 BRA `(.L_x_337) ;  /* 0x000022e000000947 */ /* 0x000fca0003800000 */
[C---:B--23--:R-:W-:Y:S01]  /*3700*/  LEA R28, P0, R82.reuse, R30, 0x1 ;  /* 0x0000001e521c7211 */ /* 0x04cfe200078008ff */
        /* <DEDUP_REMOVED lines=54> */
.L_x_322:
[-C--:B------:R-:W-:Y:S01]  /*3a70*/  ISETP.GE.AND P1, PT, R142, R74.reuse, PT ;  /* 0x0000004a8e00720c */ /* 0x080fe20003f26270 */
[----:B------:R-:W-:Y:S01]  /*3a80*/  CS2R R62, SRZ ;  /* 0x00000000003e7805 */ /* 0x000fe2000001ff00 */
[----:B------:R-:W-:Y:S01]  /*3a90*/  IADD3 R69, -R70, c[0x0][0x1d4], RZ ;  /* 0x0000750046457a10 */ /* 0x000fe20007ffe1ff */
        /* <DEDUP_REMOVED lines=10> */
[----:B------:R-:W-:Y:S04]  /*3b40*/  BSSY B0, `(.L_x_340) ;  /* 0x00000c0000007945 */ /* 0x000fe80003800000 */
[----:B------:R-:W-:Y:S02]  /*3b50*/  @!P1 IADD3 R3, P3, P0, R98, UR15, R64 ;  /* 0x0000000f62039c10 */ /* 0x000fe4000f87e040 */
[----:B------:R1:W3:Y:S02]  /*3b60*/  SHFL.IDX PT, R72, R87, RZ, 0x181f ;  /* 0x00181fff57487589 */ /* 0x0002e400000e0000 */
[----:B------:R-:W-:Y:S02]  /*3b70*/  @!P1 IADD3.X R4, R108, UR14, R34, P3, P0 ;  /* 0x0000000e6c049c10 */ /* 0x000fe40009fe0422 */
[----:B------:R-:W-:Y:S04]  /*3b80*/  @!P1 IADD3 R5, P3, P0, R96, UR16, R66 ;  /* 0x0000001060059c10 */ /* 0x000fe8000f87e042 */
[----:B------:R-:W-:Y:S02]  /*3b90*/  @!P1 IADD3.X R10, R106, UR9, R36, P3, P0 ;  /* 0x000000096a0a9c10 */ /* 0x000fe40009fe0424 */
[-C--:B------:R-:W-:Y:S04]  /*3ba0*/  ISETP.GE.AND P0, PT, R141, R74.reuse, PT ;  /* 0x0000004a8d00720c */ /* 0x080fe80003f06270 */
[----:B------:R-:W-:Y:S11]  /*3bb0*/  ISETP.GE.OR P0, PT, R26, c[0x0][0x27c], P0 ;  /* 0x00009f001a007a0c */ /* 0x000ff60000706670 */
[----:B------:R-:W-:Y:S02]  /*3bc0*/  @!UPT UIADD3 URZ, URZ, URZ, URZ ;  /* 0x0000003f3f3ff290 */ /* 0x000fe4000fffe03f */
[----:B------:R-:W-:Y:S04]  /*3bd0*/  @!P0 IADD3 R6, P4, P3, R98, UR13, R64 ;  /* 0x0000000d62068c10 */ /* 0x000fe8000fb9e040 */
[----:B------:R-:W-:Y:S02]  /*3be0*/  @!P0 IADD3.X R15, R108, UR12, R34, P4, P3 ;  /* 0x0000000c6c0f8c10 */ /* 0x000fe4000a7e6422 */
[----:B------:R-:W-:Y:S04]  /*3bf0*/  @!P0 IADD3 R11, P4, P3, R96, UR8, R66 ;  /* 0x00000008600b8c10 */ /* 0x000fe8000fb9e042 */
[----:B------:R-:W-:Y:S02]  /*3c00*/  @!P0 IADD3.X R16, R106, UR7, R36, P4, P3 ;  /* 0x000000076a108c10 */ /* 0x000fe4000a7e6424 */
[C---:B------:R-:W-:Y:S04]  /*3c10*/  @!P1 LEA R8, P3, R3.reuse, c[0x0][0x270], 0x1 ;  /* 0x00009c0003089a11 */ /* 0x040fe800078608ff */
[----:B------:R-:W-:Y:S02]  /*3c20*/  @!P1 LEA.HI.X R9, R3, c[0x0][0x274], R4, 0x1, P3 ;  /* 0x00009d0003099a11 */ /* 0x000fe400018f0c04 */
[C---:B------:R-:W-:Y:S03]  /*3c30*/  @!P1 LEA R4, P3, R5.reuse, c[0x0][0x288], 0x1 ;  /* 0x0000a20005049a11 */ /* 0x040fe600078608ff */
[----:B------:R4:W2:Y:S01]  /*3c40*/  @!P1 LDG.E.128 R56, [R8.64] ;  /* 0x0000001208389981 */ /* 0x0008a2000c1e1d00 */
[----:B------:R-:W-:Y:S02]  /*3c50*/  @!P1 LEA.HI.X R5, R5, c[0x0][0x28c], R10, 0x1, P3 ;  /* 0x0000a30005059a11 */ /* 0x000fe400018f0c0a */
[C---:B------:R-:W-:Y:S04]  /*3c60*/  @!P0 LEA R14, P3, R6.reuse, c[0x0][0x270], 0x1 ;  /* 0x00009c00060e8a11 */ /* 0x040fe800078608ff */
[----:B------:R-:W-:Y:S02]  /*3c70*/  @!P0 LEA.HI.X R15, R6, c[0x0][0x274], R15, 0x1, P3 ;  /* 0x00009d00060f8a11 */ /* 0x000fe400018f0c0f */
[C---:B------:R-:W-:Y:S03]  /*3c80*/  @!P0 LEA R10, P3, R11.reuse, c[0x0][0x288], 0x1 ;  /* 0x0000a2000b0a8a11 */ /* 0x040fe600078608ff */
[----:B------:R1:W3:Y:S01]  /*3c90*/  @!P0 LDG.E.128 R60, [R14.64] ;  /* 0x000000120e3c8981 */ /* 0x0002e2000c1e1d00 */
[----:B------:R-:W-:Y:S02]  /*3ca0*/  @!P0 LEA.HI.X R11, R11, c[0x0][0x28c], R16, 0x1, P3 ;  /* 0x0000a3000b0b8a11 */ /* 0x000fe400018f0c10 */
[----:B------:R-:W-:Y:S04]  /*3cb0*/  CS2R R16, SRZ ;  /* 0x0000000000107805 */ /* 0x000fe8000001ff00 */
[----:B------:R1:W3:Y:S01]  /*3cc0*/  @!P0 LDG.E.128 R28, [R10.64] ;  /* 0x000000120a1c8981 */ /* 0x0002e2000c1e1d00 */
[C---:B------:R-:W-:Y:S04]  /*3cd0*/  ISETP.GE.AND P0, PT, R37.reuse, R74, PT ;  /* 0x0000004a2500720c */ /* 0x040fe80003f06270 */
[----:B------:R-:W-:Y:S01]  /*3ce0*/  ISETP.GE.OR P0, PT, R26, c[0x0][0x27c], P0 ;  /* 0x00009f001a007a0c */ /* 0x000fe20000706670 */
[----:B----4-:R-:W-:Y:S01]  /*3cf0*/  CS2R R8, SRZ ;  /* 0x0000000000087805 */ /* 0x010fe2000001ff00 */
[----:B------:R4:W3:Y:S11]  /*3d00*/  @!P1 LDG.E.128 R16, [R4.64] ;  /* 0x0000001204109981 */ /* 0x0008f6000c1e1d00 */
[----:B------:R-:W-:Y:S05]  /*3d10*/  @!P0 IADD3 R64, P1, R98, R64, RZ ;  /* 0x0000004062408210 */ /* 0x000fea0007f3e0ff */
[----:B------:R-:W-:Y:S01]  /*3d20*/  @!P0 IMAD.X R34, R108, 0x1, R34, P1 ;  /* 0x000000016c228824 */ /* 0x000fe200008e0622 */
[C---:B-1----:R-:W-:Y:S01]  /*3d30*/  @!P0 LEA R14, P1, R64.reuse, c[0x0][0x270], 0x1 ;  /* 0x00009c00400e8a11 */ /* 0x042fe200078208ff */
[----:B------:R-:W-:Y:S03]  /*3d40*/  CS2R R10, SRZ ;  /* 0x00000000000a7805 */ /* 0x000fe6000001ff00 */
[----:B------:R-:W-:Y:S02]  /*3d50*/  @!P0 LEA.HI.X R15, R64, c[0x0][0x274], R34, 0x1, P1 ;  /* 0x00009d00400f8a11 */ /* 0x000fe400008f0c22 */
[----:B------:R-:W-:Y:S03]  /*3d60*/  @!P0 IADD3 R66, P1, R96, R66, RZ ;  /* 0x0000004260428210 */ /* 0x000fe60007f3e0ff */
[----:B------:R1:W5:Y:S02]  /*3d70*/  @!P0 LDG.E.128 R44, [R14.64] ;  /* 0x000000120e2c8981 */ /* 0x000364000c1e1d00 */
[----:B------:R-:W-:Y:S01]  /*3d80*/  @!P0 IMAD.X R36, R106, 0x1, R36, P1 ;  /* 0x000000016a248824 */ /* 0x000fe200008e0624 */
[C---:B----4-:R-:W-:Y:S04]  /*3d90*/  @!P0 LEA R4, P1, R66.reuse, c[0x0][0x288], 0x1 ;  /* 0x0000a20042048a11 */ /* 0x050fe800078208ff */
[----:B------:R-:W-:Y:S02]  /*3da0*/  @!P0 LEA.HI.X R5, R66, c[0x0][0x28c], R36, 0x1, P1 ;  /* 0x0000a30042058a11 */ /* 0x000fe400008f0c24 */
[----:B------:R-:W-:Y:S03]  /*3db0*/  ISETP.GE.AND P1, PT, R26, c[0x0][0x27c], PT ;  /* 0x00009f001a007a0c */ /* 0x000fe60003f26270 */
[----:B------:R4:W5:Y:S01]  /*3dc0*/  @!P0 LDG.E.128 R8, [R4.64] ;  /* 0x0000001204088981 */ /* 0x000962000c1e1d00 */
[----:B------:R-:W-:Y:S01]  /*3dd0*/  ISETP.GE.OR P0, PT, R37, R74, P5 ;  /* 0x0000004a2500720c */ /* 0x000fe20002f06670 */
[----:B--2---:R-:W-:Y:S02]  /*3de0*/  IMAD.MOV.U32 R6, RZ, RZ, R58 ;  /* 0x000000ffff067224 */ /* 0x004fe400078e003a */
[----:B----4-:R-:W-:Y:S02]  /*3df0*/  IMAD.MOV.U32 R5, RZ, RZ, R59 ;  /* 0x000000ffff057224 */ /* 0x010fe400078e003b */
[----:B------:R-:W-:Y:S02]  /*3e00*/  IMAD.MOV.U32 R4, RZ, RZ, R56 ;  /* 0x000000ffff047224 */ /* 0x000fe400078e0038 */
[----:B------:R-:W-:Y:S01]  /*3e10*/  IMAD.MOV.U32 R3, RZ, RZ, R57 ;  /* 0x000000ffff037224 */ /* 0x000fe200078e0039 */
[----:B------:R-:W-:Y:S04]  /*3e20*/  PRMT R65, R5, 0x5410, R6 ;  /* 0x0000541005417816 */ /* 0x000fe80000000006 */
[----:B------:R-:W-:Y:S01]  /*3e30*/  PRMT R64, R4, 0x5410, R3 ;  /* 0x0000541004407816 */ /* 0x000fe20000000003 */
[----:B---3--:R-:W-:Y:S02]  /*3e40*/  IMAD.MOV.U32 R6, RZ, RZ, R18 ;  /* 0x000000ffff067224 */ /* 0x008fe400078e0012 */
[----:B------:R-:W-:Y:S02]  /*3e50*/  IMAD.MOV.U32 R5, RZ, RZ, R19 ;  /* 0x000000ffff057224 */ /* 0x000fe400078e0013 */
[----:B------:R-:W-:Y:S02]  /*3e60*/  IMAD.MOV.U32 R4, RZ, RZ, R16 ;  /* 0x000000ffff047224 */ /* 0x000fe400078e0010 */
[----:B------:R-:W-:Y:S01]  /*3e70*/  IMAD.MOV.U32 R3, RZ, RZ, R17 ;  /* 0x000000ffff037224 */ /* 0x000fe200078e0011 */
[----:B------:R-:W-:Y:S01]  /*3e80*/  PRMT R38, R5, 0x5410, R6 ;  /* 0x0000541005267816 */ /* 0x000fe20000000006 */
        /* <DEDUP_REMOVED lines=11> */
[----:B------:R-:W-:Y:S04]  /*3f40*/  PRMT R40, R5, 0x5410, R6 ;  /* 0x0000541005287816 */ /* 0x000fe80000000006 */
[----:B------:R-:W-:Y:S01]  /*3f50*/  PRMT R39, R4, 0x5410, R3 ;  /* 0x0000541004277816 */ /* 0x000fe20000000003 */
[----:B------:R-:W-:-:S05]  /*3f60*/  @P0 BRA `(.L_x_341) ;  /* 0x000007d000000947 */ /* 0x000fca0003800000 */
[----:B-1---5:R-:W-:Y:S01]  /*3f70*/  IMAD.MOV.U32 R5, RZ, RZ, R8 ;  /* 0x000000ffff057224 */ /* 0x022fe200078e0008 */
[----:B------:R-:W-:Y:S01]  /*3f80*/  SEL R3, R70, R69, !P2 ;  /* 0x0000004546037207 */ /* 0x000fe20005000000 */
[----:B------:R-:W1:Y:S01]  /*3f90*/  LDS.128 R20, [R126+0x8100] ;  /* 0x008100007e147984 */ /* 0x000e620000000c00 */
[C---:B------:R-:W-:Y:S01]  /*3fa0*/  LEA R80, P0, R92.reuse, R72, 0x1 ;  /* 0x000000485c507211 */ /* 0x040fe200078008ff */
[----:B------:R-:W-:Y:S01]  /*3fb0*/  IMAD.MOV.U32 R42, RZ, RZ, R44 ;  /* 0x000000ffff2a7224 */ /* 0x000fe200078e002c */
[----:B------:R-:W-:Y:S01]  /*3fc0*/  SHF.R.S32.HI R4, RZ, 0x1f, R3 ;  /* 0x0000001fff047819 */ /* 0x000fe20000011403 */
[----:B------:R-:W-:Y:S01]  /*3fd0*/  IMAD.MOV.U32 R15, RZ, RZ, R10 ;  /* 0x000000ffff0f7224 */ /* 0x000fe200078e000a */
[----:B------:R-:W-:Y:S01]  /*3fe0*/  LEA.HI.X R81, R92, R73, R107, 0x1, P0 ;  /* 0x000000495c517211 */ /* 0x000fe200000f0c6b */
[----:B------:R-:W-:Y:S01]  /*3ff0*/  IMAD.MOV.U32 R48, RZ, RZ, R46 ;  /* 0x000000ffff307224 */ /* 0x000fe200078e002e */
[----:B------:R-:W-:Y:S01]  /*4000*/  LEA.HI R3, R4, R3, RZ, 0x4 ;  /* 0x0000000304037211 */ /* 0x000fe200078f20ff */
[----:B------:R-:W-:Y:S01]  /*4010*/  @!P1 HADD2.F32 R5, -RZ, R5.H0_H0 ;  /* 0x20000005ff059230 */ /* 0x000fe20000004100 */
[----:B------:R-:W-:Y:S02]  /*4020*/  @!P1 SHF.R.U64 R24, R10, 0x10, R11 ;  /* 0x000000100a189819 */ /* 0x000fe4000000120b */
[----:B------:R-:W-:Y:S02]  /*4030*/  LEA.HI.SX32 R3, R3, R68, 0x1c ;  /* 0x0000004403037211 */ /* 0x000fe400078fe2ff */
[----:B------:R-:W-:Y:S02]  /*4040*/  @!P1 SHF.R.U64 R43, R44, 0x10, R45 ;  /* 0x000000102c2b9819 */ /* 0x000fe4000000122d */
[----:B------:R-:W-:Y:S02]  /*4050*/  SHF.R.S32.HI R4, RZ, 0x1f, R3 ;  /* 0x0000001fff047819 */ /* 0x000fe40000011403 */
[----:B------:R-:W-:Y:S01]  /*4060*/  SHF.L.U32 R6, R3, 0x3, RZ ;  /* 0x0000000303067819 */ /* 0x000fe200000006ff */
[----:B------:R-:W-:Y:S01]  /*4070*/  @!P1 HADD2.F32 R43, -RZ, R43.H0_H0 ;  /* 0x2000002bff2b9230 */ /* 0x000fe20000004100 */
[----:B------:R-:W-:Y:S02]  /*4080*/  LEA.HI R4, R4, R3, RZ, 0x3 ;  /* 0x0000000304047211 */ /* 0x000fe400078f18ff */
[----:B------:R-:W-:Y:S02]  /*4090*/  ISETP.GE.AND P0, PT, R6, c[0x0][0x1d4], PT ;  /* 0x0000750006007a0c */ /* 0x000fe40003f06270 */
[----:B------:R-:W-:Y:S02]  /*40a0*/  SHF.R.S32.HI R3, RZ, 0x3, R4 ;  /* 0x00000003ff037819 */ /* 0x000fe40000011404 */
[----:B------:R-:W-:Y:S02]  /*40b0*/  LOP3.LUT R4, R115, 0x38, R6, 0xf8, !PT ;  /* 0x0000003873047812 */ /* 0x000fe400078ef806 */
[----:B------:R-:W-:Y:S01]  /*40c0*/  MOV R25, R11 ;  /* 0x0000000b00197202 */ /* 0x000fe20000000f00 */
[----:B------:R-:W-:Y:S01]  /*40d0*/  IMAD R3, R3, 0x1800, R7 ;  /* 0x0000180003037824 */ /* 0x000fe200078e0207 */
[----:B------:R-:W-:Y:S02]  /*40e0*/  LOP3.LUT R4, R4, R148, RZ, 0x3c, !PT ;  /* 0x0000009404047212 */ /* 0x000fe400078e3cff */
[----:B------:R-:W-:Y:S01]  /*40f0*/  @!P1 SHF.R.U32.HI R34, RZ, 0x10, R11 ;  /* 0x00000010ff229819 */ /* 0x000fe2000001160b */
[----:B------:R-:W-:Y:S01]  /*4100*/  @!P1 HADD2.F32 R11, -RZ, R42.H0_H0 ;  /* 0x2000002aff0b9230 */ /* 0x000fe20000004100 */
[----:B------:R-:W-:Y:S01]  /*4110*/  MOV R44, R45 ;  /* 0x0000002d002c7202 */ /* 0x000fe20000000f00 */
[----:B------:R-:W-:Y:S01]  /*4120*/  IMAD.IADD R3, R3, 0x1, R4 ;  /* 0x0000000103037824 */ /* 0x000fe200078e0204 */
[----:B------:R-:W-:Y:S01]  /*4130*/  @!P1 SHF.R.U64 R4, R8, 0x10, R9 ;  /* 0x0000001008049819 */ /* 0x000fe20000001209 */
[----:B------:R-:W-:Y:S01]  /*4140*/  @!P0 IMAD.WIDE R72, R6, 0x2, R72 ;  /* 0x0000000206488825 */ /* 0x000fe200078e0248 */
[----:B------:R-:W-:Y:S02]  /*4150*/  @!P1 SHF.R.U64 R49, R46, 0x10, R47 ;  /* 0x000000102e319819 */ /* 0x000fe4000000122f */
[----:B------:R-:W-:Y:S01]  /*4160*/  SHF.L.U32 R52, R3, 0x1, RZ ;  /* 0x0000000103347819 */ /* 0x000fe200000006ff */
[----:B------:R-:W-:Y:S01]  /*4170*/  @!P1 HADD2.F32 R4, -RZ, R4.H0_H0 ;  /* 0x20000004ff049230 */ /* 0x000fe20000004100 */
[----:B-1----:R-:W-:Y:S01]  /*4180*/  @!P1 MOV R3, R20 ;  /* 0x0000001400039202 */ /* 0x002fe20000000f00 */
[----:B------:R-:W-:Y:S01]  /*4190*/  @!P1 HADD2.F32 R49, -RZ, R49.H0_H0 ;  /* 0x20000031ff319230 */ /* 0x000fe20000004100 */
[----:B------:R-:W-:Y:S02]  /*41a0*/  MOV R14, R9 ;  /* 0x00000009000e7202 */ /* 0x000fe40000000f00 */
[----:B------:R-:W1:Y:S01]  /*41b0*/  LDS.128 R52, [R52+0x8100] ;  /* 0x0081000034347984 */ /* 0x000e620000000c00 */
[----:B------:R-:W-:Y:S01]  /*41c0*/  @!P1 HADD2.F32 R8, -RZ, R3.H0_H0 ;  /* 0x20000003ff089230 */ /* 0x000fe20000004100 */
[----:B------:R-:W-:Y:S02]  /*41d0*/  @!P1 SHF.R.U32.HI R9, RZ, 0x10, R9 ;  /* 0x00000010ff099819 */ /* 0x000fe40000011609 */
[----:B------:R-:W-:Y:S02]  /*41e0*/  @!P1 SHF.R.U32.HI R45, RZ, 0x10, R45 ;  /* 0x00000010ff2d9819 */ /* 0x000fe4000001162d */
[----:B------:R-:W-:Y:S02]  /*41f0*/  MOV R50, R47 ;  /* 0x0000002f00327202 */ /* 0x000fe40000000f00 */
[----:B------:R-:W-:Y:S01]  /*4200*/  @!P1 SHF.R.U32.HI R51, RZ, 0x10, R47 ;  /* 0x00000010ff339819 */ /* 0x000fe2000001162f */
[----:B------:R-:W-:Y:S02]  /*4210*/  @!P1 HADD2.F32 R45, -RZ, R45.H0_H0 ;  /* 0x2000002dff2d9230 */ /* 0x000fe40000004100 */
[----:B------:R-:W-:Y:S02]  /*4220*/  @!P1 HADD2.F32 R47, -RZ, R48.H0_H0 ;  /* 0x20000030ff2f9230 */ /* 0x000fe40000004100 */
[----:B------:R-:W-:Y:S01]  /*4230*/  @!P1 HADD2.F32 R51, -RZ, R51.H0_H0 ;  /* 0x20000033ff339230 */ /* 0x000fe20000004100 */
[----:B-1----:R-:W-:Y:S05]  /*4240*/  @!P1 IMAD.MOV.U32 R6, RZ, RZ, R52 ;  /* 0x000000ffff069224 */ /* 0x002fea00078e0034 */
[--C-:B------:R-:W-:Y:S02]  /*4250*/  @!P1 HADD2.F32 R10, -RZ, R6.reuse.H0_H0 ;  /* 0x20000006ff0a9230 */ /* 0x100fe40000004100 */
[----:B------:R-:W-:Y:S02]  /*4260*/  @!P1 HADD2.F32 R42, -RZ, R6.H1_H1 ;  /* 0x30000006ff2a9230 */ /* 0x000fe40000004100 */
[----:B------:R-:W-:Y:S01]  /*4270*/  @!P1 HADD2.F32 R6, -RZ, R3.H1_H1 ;  /* 0x30000003ff069230 */ /* 0x000fe20000004100 */
[-C--:B------:R-:W-:Y:S02]  /*4280*/  @!P1 FMUL.FTZ R3, R8, R5.reuse ;  /* 0x0000000508039220 */ /* 0x080fe40000410000 */
[----:B------:R-:W-:Y:S02]  /*4290*/  @!P1 FMUL.FTZ R46, R10, R5 ;  /* 0x000000050a2e9220 */ /* 0x000fe40000410000 */
[-C--:B------:R-:W-:Y:S02]  /*42a0*/  @!P1 FMUL.FTZ R5, R42, R4.reuse ;  /* 0x000000042a059220 */ /* 0x080fe40000410000 */
[-C--:B------:R-:W-:Y:S02]  /*42b0*/  @!P1 FFMA.FTZ R3, R10, R11.reuse, R3 ;  /* 0x0000000b0a039223 */ /* 0x080fe40000010003 */
[----:B------:R-:W-:Y:S01]  /*42c0*/  @!P1 FFMA.FTZ R85, R8, R11, -R46 ;  /* 0x0000000b08559223 */ /* 0x000fe2000001082e */
[----:B------:R-:W-:Y:S01]  /*42d0*/  @!P1 MOV R11, R53 ;  /* 0x00000035000b9202 */ /* 0x000fe20000000f00 */
[C---:B------:R-:W-:Y:S01]  /*42e0*/  @!P1 FMUL.FTZ R4, R6.reuse, R4 ;  /* 0x0000000406049220 */ /* 0x040fe20000410000 */
[----:B------:R-:W-:Y:S01]  /*42f0*/  @!P1 HADD2.F32 R8, -RZ, R9.H0_H0 ;  /* 0x20000009ff089230 */ /* 0x000fe20000004100 */
[----:B------:R-:W-:Y:S01]  /*4300*/  @!P1 FFMA.FTZ R84, R6, R43, -R5 ;  /* 0x0000002b06549223 */ /* 0x000fe20000010805 */
[----:B------:R-:W-:Y:S01]  /*4310*/  @!P1 MOV R6, R21 ;  /* 0x0000001500069202 */ /* 0x000fe20000000f00 */
[----:B------:R-:W-:Y:S01]  /*4320*/  @!P1 FFMA.FTZ R4, R42, R43, R4 ;  /* 0x0000002b2a049223 */ /* 0x000fe20000010004 */
[--C-:B------:R-:W-:Y:S02]  /*4330*/  @!P1 HADD2.F32 R42, -RZ, R11.reuse.H0_H0 ;  /* 0x2000000bff2a9230 */ /* 0x100fe40000004100 */
[----:B------:R-:W-:Y:S02]  /*4340*/  @!P1 HADD2.F32 R5, -RZ, R14.H0_H0 ;  /* 0x2000000eff059230 */ /* 0x000fe40000004100 */
[----:B------:R-:W-:Y:S01]  /*4350*/  @!P1 HADD2.F32 R43, -RZ, R44.H0_H0 ;  /* 0x2000002cff2b9230 */ /* 0x000fe20000004100 */
[----:B------:R-:W-:Y:S01]  /*4360*/  @!P1 F2FP.PACK_AB R3, R4, R3 ;  /* 0x000000030403923e */ /* 0x000fe200000000ff */
[----:B------:R-:W-:Y:S01]  /*4370*/  @!P1 HADD2.F32 R44, -RZ, R11.H1_H1 ;  /* 0x3000000bff2c9230 */ /* 0x000fe20000004100 */
[----:B------:R-:W-:Y:S01]  /*4380*/  @!P1 IMAD.MOV.U32 R11, RZ, RZ, R54 ;  /* 0x000000ffff0b9224 */ /* 0x000fe200078e0036 */
[--C-:B------:R-:W-:Y:S01]  /*4390*/  @!P1 HADD2.F32 R9, -RZ, R6.reuse.H1_H1 ;  /* 0x30000006ff099230 */ /* 0x100fe20000004100 */
[----:B------:R-:W-:Y:S01]  /*43a0*/  @!P1 MOV R52, R3 ;  /* 0x0000000300349202 */ /* 0x000fe20000000f00 */
[----:B------:R-:W-:Y:S01]  /*43b0*/  @!P1 HADD2.F32 R10, -RZ, R6.H0_H0 ;  /* 0x20000006ff0a9230 */ /* 0x000fe20000004100 */
[----:B------:R-:W-:Y:S01]  /*43c0*/  @!P1 FMUL.FTZ R6, R42, R5 ;  /* 0x000000052a069220 */ /* 0x000fe20000410000 */
[--C-:B------:R-:W-:Y:S01]  /*43d0*/  @!P1 HADD2.F32 R46, -RZ, R11.reuse.H0_H0 ;  /* 0x2000000bff2e9230 */ /* 0x100fe20000004100 */
[-C--:B------:R-:W-:Y:S01]  /*43e0*/  @!P1 FMUL.FTZ R14, R44, R8.reuse ;  /* 0x000000082c0e9220 */ /* 0x080fe20000410000 */
[----:B------:R-:W-:Y:S01]  /*43f0*/  @!P1 HADD2.F32 R48, -RZ, R11.H1_H1 ;  /* 0x3000000bff309230 */ /* 0x000fe20000004100 */
[C---:B------:R-:W-:Y:S02]  /*4400*/  @!P1 FFMA.FTZ R83, R10.reuse, R43, -R6 ;  /* 0x0000002b0a539223 */ /* 0x040fe40000010806 */
[C---:B------:R-:W-:Y:S01]  /*4410*/  @!P1 FMUL.FTZ R6, R9.reuse, R8 ;  /* 0x0000000809069220 */ /* 0x040fe20000410000 */
[----:B------:R-:W-:Y:S01]  /*4420*/  @!P1 HADD2.F32 R8, -RZ, R15.H0_H0 ;  /* 0x2000000fff089230 */ /* 0x000fe20000004100 */
[----:B------:R-:W-:Y:S01]  /*4430*/  @!P1 FFMA.FTZ R79, R9, R45, -R14 ;  /* 0x0000002d094f9223 */ /* 0x000fe2000001080e */
[----:B------:R-:W-:Y:S01]  /*4440*/  @!P1 MOV R9, R22 ;  /* 0x0000001600099202 */ /* 0x000fe20000000f00 */
[----:B------:R-:W-:Y:S01]  /*4450*/  @!P1 FMUL.FTZ R5, R10, R5 ;  /* 0x000000050a059220 */ /* 0x000fe20000410000 */
[----:B------:R-:W-:Y:S01]  /*4460*/  @!P1 HADD2.F32 R10, -RZ, R24.H0_H0 ;  /* 0x20000018ff0a9230 */ /* 0x000fe20000004100 */
[----:B------:R-:W-:Y:S02]  /*4470*/  @!P1 MOV R15, R55 ;  /* 0x00000037000f9202 */ /* 0x000fe40000000f00 */
[----:B------:R-:W-:Y:S01]  /*4480*/  @!P1 FFMA.FTZ R5, R42, R43, R5 ;  /* 0x0000002b2a059223 */ /* 0x000fe20000010005 */
[--C-:B------:R-:W-:Y:S01]  /*4490*/  @!P1 HADD2.F32 R11, -RZ, R9.reuse.H1_H1 ;  /* 0x30000009ff0b9230 */ /* 0x100fe20000004100 */
[----:B------:R-:W-:Y:S01]  /*44a0*/  @!P1 FMUL.FTZ R24, R48, R10 ;  /* 0x0000000a30189220 */ /* 0x000fe20000410000 */
[----:B------:R-:W-:Y:S01]  /*44b0*/  @!P1 HADD2.F32 R14, -RZ, R9.H0_H0 ;  /* 0x20000009ff0e9230 */ /* 0x000fe20000004100 */
[----:B------:R-:W-:Y:S02]  /*44c0*/  @!P1 FMUL.FTZ R9, R46, R8 ;  /* 0x000000082e099220 */ /* 0x000fe40000410000 */
[C---:B------:R-:W-:Y:S02]  /*44d0*/  @!P1 FFMA.FTZ R77, R11.reuse, R49, -R24 ;  /* 0x000000310b4d9223 */ /* 0x040fe40000010818 */
[C---:B------:R-:W-:Y:S02]  /*44e0*/  @!P1 FFMA.FTZ R78, R14.reuse, R47, -R9 ;  /* 0x0000002f0e4e9223 */ /* 0x040fe40000010809 */
[----:B------:R-:W-:Y:S01]  /*44f0*/  @!P1 FMUL.FTZ R9, R11, R10 ;  /* 0x0000000a0b099220 */ /* 0x000fe20000410000 */
[----:B------:R-:W-:Y:S01]  /*4500*/  @!P1 HADD2.F32 R10, -RZ, R25.H0_H0 ;  /* 0x20000019ff0a9230 */ /* 0x000fe20000004100 */
[----:B------:R-:W-:Y:S01]  /*4510*/  @!P1 IMAD.MOV.U32 R11, RZ, RZ, R23 ;  /* 0x000000ffff0b9224 */ /* 0x000fe200078e0017 */
[--C-:B------:R-:W-:Y:S01]  /*4520*/  @!P1 HADD2.F32 R25, -RZ, R15.reuse.H0_H0 ;  /* 0x2000000fff199230 */ /* 0x100fe20000004100 */
[----:B------:R-:W-:Y:S01]  /*4530*/  @!P1 FMUL.FTZ R8, R14, R8 ;  /* 0x000000080e089220 */ /* 0x000fe20000410000 */
[----:B------:R-:W-:Y:S01]  /*4540*/  @!P1 HADD2.F32 R14, -RZ, R34.H0_H0 ;  /* 0x20000022ff0e9230 */ /* 0x000fe20000004100 */
[----:B------:R-:W-:Y:S01]  /*4550*/  @!P1 FFMA.FTZ R6, R44, R45, R6 ;  /* 0x0000002d2c069223 */ /* 0x000fe20000010006 */
[----:B------:R-:W-:Y:S01]  /*4560*/  @!P1 HADD2.F32 R34, -RZ, R50.H0_H0 ;  /* 0x20000032ff229230 */ /* 0x000fe20000004100 */
[----:B------:R-:W-:Y:S01]  /*4570*/  @!P1 FFMA.FTZ R8, R46, R47, R8 ;  /* 0x0000002f2e089223 */ /* 0x000fe20000010008 */
[----:B------:R-:W-:Y:S01]  /*4580*/  @!P1 HADD2.F32 R50, -RZ, R15.H1_H1 ;  /* 0x3000000fff329230 */ /* 0x000fe20000004100 */
[----:B------:R-:W-:Y:S01]  /*4590*/  @!P1 FFMA.FTZ R9, R48, R49, R9 ;  /* 0x0000003130099223 */ /* 0x000fe20000010009 */
[----:B------:R-:W-:Y:S01]  /*45a0*/  @!P1 F2FP.PACK_AB R5, R6, R5 ;  /* 0x000000050605923e */ /* 0x000fe200000000ff */
[--C-:B------:R-:W-:Y:S02]  /*45b0*/  @!P1 HADD2.F32 R24, -RZ, R11.reuse.H0_H0 ;  /* 0x2000000bff189230 */ /* 0x100fe40000004100 */
[----:B------:R-:W-:Y:S01]  /*45c0*/  @!P1 HADD2.F32 R15, -RZ, R11.H1_H1 ;  /* 0x3000000bff0f9230 */ /* 0x000fe20000004100 */
[----:B------:R-:W-:Y:S01]  /*45d0*/  @!P1 F2FP.PACK_AB R8, R9, R8 ;  /* 0x000000080908923e */ /* 0x000fe200000000ff */
[----:B------:R-:W-:Y:S02]  /*45e0*/  @!P1 FMUL.FTZ R75, R50, R14 ;  /* 0x0000000e324b9220 */ /* 0x000fe40000410000 */
[----:B------:R-:W-:Y:S01]  /*45f0*/  @!P1 FMUL.FTZ R11, R25, R10 ;  /* 0x0000000a190b9220 */ /* 0x000fe20000410000 */
[----:B------:R-:W-:Y:S01]  /*4600*/  @!P1 MOV R54, R8 ;  /* 0x0000000800369202 */ /* 0x000fe20000000f00 */
[----:B------:R-:W-:Y:S02]  /*4610*/  @!P1 FFMA.FTZ R75, R15, R51, -R75 ;  /* 0x000000330f4b9223 */ /* 0x000fe4000001084b */
[C---:B------:R-:W-:Y:S02]  /*4620*/  @!P1 FFMA.FTZ R76, R24.reuse, R34, -R11 ;  /* 0x00000022184c9223 */ /* 0x040fe4000001080b */
[----:B------:R-:W-:Y:S01]  /*4630*/  @!P1 FMUL.FTZ R10, R24, R10 ;  /* 0x0000000a180a9220 */ /* 0x000fe20000410000 */
[----:B------:R-:W-:Y:S01]  /*4640*/  @!P1 F2FP.PACK_AB R24, R77, R78 ;  /* 0x0000004e4d18923e */ /* 0x000fe200000000ff */
[----:B------:R-:W-:Y:S01]  /*4650*/  @!P1 FMUL.FTZ R11, R15, R14 ;  /* 0x0000000e0f0b9220 */ /* 0x000fe20000410000 */
[----:B------:R-:W-:Y:S01]  /*4660*/  @!P1 F2FP.PACK_AB R15, R79, R83 ;  /* 0x000000534f0f923e */ /* 0x000fe200000000ff */
[----:B------:R-:W-:Y:S01]  /*4670*/  @!P1 FFMA.FTZ R10, R25, R34, R10 ;  /* 0x00000022190a9223 */ /* 0x000fe2000001000a */
[----:B------:R-:W-:Y:S01]  /*4680*/  @!P1 F2FP.PACK_AB R14, R84, R85 ;  /* 0x00000055540e923e */ /* 0x000fe200000000ff */
[----:B------:R-:W-:Y:S01]  /*4690*/  @!P1 FFMA.FTZ R11, R50, R51, R11 ;  /* 0x00000033320b9223 */ /* 0x000fe2000001000b */
[----:B------:R-:W-:Y:S01]  /*46a0*/  @!P1 F2FP.PACK_AB R42, R75, R76 ;  /* 0x0000004c4b2a923e */ /* 0x000fe200000000ff */
[----:B------:R-:W-:Y:S01]  /*46b0*/  @!P1 IMAD.MOV.U32 R22, RZ, RZ, R24 ;  /* 0x000000ffff169224 */ /* 0x000fe200078e0018 */
[----:B------:R-:W-:Y:S01]  /*46c0*/  @!P1 MOV R20, R14 ;  /* 0x0000000e00149202 */ /* 0x000fe20000000f00 */
[----:B------:R-:W-:Y:S01]  /*46d0*/  @!P1 IMAD.MOV.U32 R53, RZ, RZ, R5 ;  /* 0x000000ffff359224 */ /* 0x000fe200078e0005 */
[----:B------:R-:W-:Y:S02]  /*46e0*/  @!P1 MOV R21, R15 ;  /* 0x0000000f00159202 */ /* 0x000fe40000000f00 */
[----:B------:R-:W-:Y:S02]  /*46f0*/  @!P1 MOV R23, R42 ;  /* 0x0000002a00179202 */ /* 0x000fe40000000f00 */
[----:B------:R-:W-:Y:S03]  /*4700*/  @!P1 F2FP.PACK_AB R10, R11, R10 ;  /* 0x0000000a0b0a923e */ /* 0x000fe600000000ff */
[----:B------:R1:W-:Y:S01]  /*4710*/  ST.E.128 [R80.64], R20 ;  /* 0x0000001450007985 */ /* 0x0003e2000c101d12 */
[----:B------:R-:W-:Y:S07]  /*4720*/  @!P1 MOV R55, R10 ;  /* 0x0000000a00379202 */ /* 0x000fee0000000f00 */
[----:B------:R1:W-:Y:S02]  /*4730*/  @!P0 ST.E.128 [R72.64], R52 ;  /* 0x0000003448008985 */ /* 0x0003e4000c101d12 */
.L_x_341:
[----:B-1----:R-:W-:Y:S05]  /*4740*/  BSYNC B0 ;  /* 0x0000000000007941 */ /* 0x002fea0003800000 */
.L_x_340:
[----:B------:R1:W2:Y:S01]  /*4750*/  SHFL.IDX PT, R43, R86, 0x1, 0x181f ;  /* 0x00381f00562b7f89 */ /* 0x0002a200000e0000 */
[----:B------:R-:W-:Y:S01]  /*4760*/  ISETP.GE.OR P0, PT, R142, R74, P5 ;  /* 0x0000004a8e00720c */ /* 0x000fe20002f06670 */
[----:B------:R-:W-:Y:S02]  /*4770*/  BSSY B0, `(.L_x_342) ;  /* 0x0000078000007945 */ /* 0x000fe40003800000 */
[----:B------:R1:W3:Y:S10]  /*4780*/  SHFL.IDX PT, R42, R87, 0x1, 0x181f ;  /* 0x00381f00572a7f89 */ /* 0x0002f400000e0000 */
[----:B------:R-:W-:-:S05]  /*4790*/  @P0 BRA `(.L_x_343) ;  /* 0x0000075000000947 */ /* 0x000fca0003800000 */
[----:B------:R-:W-:Y:S01]  /*47a0*/  SEL R3, R70, R69, !P2 ;  /* 0x0000004546037207 */ /* 0x000fe20005000000 */
[----:B------:R-:W4:Y:S01]  /*47b0*/  LDS.128 R20, [R125+0x8100] ;  /* 0x008100007d147984 */ /* 0x000f220000000c00 */
[C---:B---3--:R-:W-:Y:S01]  /*47c0*/  LEA R72, P0, R92.reuse, R42, 0x1 ;  /* 0x0000002a5c487211 */ /* 0x048fe200078008ff */
[----:B------:R-:W-:Y:S01]  /*47d0*/  @!P1 HADD2.F32 R15, -RZ, R64.H0_H0 ;  /* 0x20000040ff0f9230 */ /* 0x000fe20000004100 */
[----:B------:R-:W-:Y:S01]  /*47e0*/  SHF.R.S32.HI R4, RZ, 0x1f, R3 ;  /* 0x0000001fff047819 */ /* 0x000fe20000011403 */
[--C-:B------:R-:W-:Y:S01]  /*47f0*/  @!P1 HADD2.F32 R34, -RZ, R65.reuse.H1_H1 ;  /* 0x30000041ff229230 */ /* 0x100fe20000004100 */
[----:B--2---:R-:W-:Y:S02]  /*4800*/  LEA.HI.X R73, R92, R43, R107, 0x1, P0 ;  /* 0x0000002b5c497211 */ /* 0x004fe400000f0c6b */
[----:B------:R-:W-:Y:S02]  /*4810*/  LEA.HI R3, R4, R3, RZ, 0x4 ;  /* 0x0000000304037211 */ /* 0x000fe400078f20ff */
[----:B-----5:R-:W-:Y:S02]  /*4820*/  @!P1 SHF.R.U32.HI R9, RZ, 0x10, R17 ;  /* 0x00000010ff099819 */ /* 0x020fe40000011611 */
        /* <DEDUP_REMOVED lines=9> */
[----:B------:R-:W-:Y:S01]  /*48c0*/  @!P1 SHF.R.U32.HI R24, RZ, 0x10, R57 ;  /* 0x00000010ff189819 */ /* 0x000fe20000011639 */
[----:B------:R-:W-:Y:S01]  /*48d0*/  IMAD R3, R3, 0x1800, R12 ;  /* 0x0000180003037824 */ /* 0x000fe200078e020c */
[----:B------:R-:W-:Y:S02]  /*48e0*/  LOP3.LUT R4, R4, R147, RZ, 0x3c, !PT ;  /* 0x0000009304047212 */ /* 0x000fe400078e3cff */
[----:B------:R-:W-:Y:S01]  /*48f0*/  @!P1 SHF.R.U32.HI R11, RZ, 0x10, R19 ;  /* 0x00000010ff0b9819 */ /* 0x000fe20000011613 */
[----:B------:R-:W-:Y:S01]  /*4900*/  @!P1 HADD2.F32 R24, -RZ, R24.H0_H0 ;  /* 0x20000018ff189230 */ /* 0x000fe20000004100 */
[----:B------:R-:W-:Y:S01]  /*4910*/  IADD3 R3, R3, R4, RZ ;  /* 0x0000000403037210 */ /* 0x000fe20007ffe0ff */
[----:B------:R-:W-:Y:S01]  /*4920*/  @!P0 IMAD.WIDE R76, R5, 0x2, R42 ;  /* 0x00000002054c8825 */ /* 0x000fe200078e022a */
[----:B------:R-:W-:Y:S01]  /*4930*/  @!P1 HADD2.F32 R43, -RZ, R65.H0_H0 ;  /* 0x20000041ff2b9230 */ /* 0x000fe20000004100 */
[----:B------:R-:W-:Y:S01]  /*4940*/  @!P1 SHF.R.U64 R4, R16, 0x10, R17 ;  /* 0x0000001010049819 */ /* 0x000fe20000001211 */
[----:B------:R-:W-:Y:S01]  /*4950*/  @!P1 HADD2.F32 R5, -RZ, R36.H0_H0 ;  /* 0x20000024ff059230 */ /* 0x000fe20000004100 */
[----:B------:R-:W-:Y:S01]  /*4960*/  IMAD.SHL.U32 R48, R3, 0x2, RZ ;  /* 0x0000000203307824 */ /* 0x000fe200078e00ff */
[----:B------:R-:W-:Y:S01]  /*4970*/  @!P1 SHF.R.U64 R17, R56, 0x10, R57 ;  /* 0x0000001038119819 */ /* 0x000fe20000001239 */
[----:B------:R-:W-:Y:S01]  /*4980*/  @!P1 HADD2.F32 R11, -RZ, R11.H0_H0 ;  /* 0x2000000bff0b9230 */ /* 0x000fe20000004100 */
[----:B----4-:R-:W-:Y:S01]  /*4990*/  @!P1 MOV R3, R20 ;  /* 0x0000001400039202 */ /* 0x010fe20000000f00 */
[----:B------:R-:W-:Y:S01]  /*49a0*/  @!P1 HADD2.F32 R4, -RZ, R4.H0_H0 ;  /* 0x20000004ff049230 */ /* 0x000fe20000004100 */
[--C-:B------:R-:W-:Y:S01]  /*49b0*/  @!P1 SHF.R.U32.HI R45, RZ, 0x10, R59.reuse ;  /* 0x00000010ff2d9819 */ /* 0x100fe2000001163b */
[----:B------:R-:W2:Y:S01]  /*49c0*/  LDS.128 R48, [R48+0x8100] ;  /* 0x0081000030307984 */ /* 0x000ea20000000c00 */
[----:B------:R-:W-:Y:S01]  /*49d0*/  @!P1 HADD2.F32 R17, -RZ, R17.H0_H0 ;  /* 0x20000011ff119230 */ /* 0x000fe20000004100 */
[----:B------:R-:W-:Y:S01]  /*49e0*/  @!P1 SHF.R.U64 R58, R58, 0x10, R59 ;  /* 0x000000103a3a9819 */ /* 0x000fe2000000123b */
[----:B------:R-:W-:Y:S02]  /*49f0*/  @!P1 HADD2.F32 R8, -RZ, R3.H0_H0 ;  /* 0x20000003ff089230 */ /* 0x000fe40000004100 */
[----:B------:R-:W-:Y:S01]  /*4a00*/  @!P1 HADD2.F32 R45, -RZ, R45.H0_H0 ;  /* 0x2000002dff2d9230 */ /* 0x000fe20000004100 */
[----:B--2---:R-:W-:Y:S05]  /*4a10*/  @!P1 IMAD.MOV.U32 R6, RZ, RZ, R48 ;  /* 0x000000ffff069224 */ /* 0x004fea00078e0030 */
        /* <DEDUP_REMOVED lines=15> */
[----:B------:R-:W-:Y:S02]  /*4b10*/  @!P1 HADD2.F32 R5, -RZ, R36.H1_H1 ;  /* 0x30000024ff059230 */ /* 0x000fe40000004100 */
[----:B------:R-:W-:Y:S01]  /*4b20*/  @!P1 HADD2.F32 R19, -RZ, R15.H1_H1 ;  /* 0x3000000fff139230 */ /* 0x000fe20000004100 */
[----:B------:R-:W-:Y:S01]  /*4b30*/  @!P1 IMAD.MOV.U32 R15, RZ, RZ, R51 ;  /* 0x000000ffff0f9224 */ /* 0x000fe200078e0033 */
[----:B------:R-:W-:Y:S01]  /*4b40*/  @!P1 HADD2.F32 R18, -RZ, R64.H1_H1 ;  /* 0x30000040ff129230 */ /* 0x000fe20000004100 */
[----:B------:R-:W-:Y:S01]  /*4b50*/  @!P1 F2FP.PACK_AB R3, R4, R3 ;  /* 0x000000030403923e */ /* 0x000fe200000000ff */
[--C-:B------:R-:W-:Y:S01]  /*4b60*/  @!P1 HADD2.F32 R10, -RZ, R6.reuse.H0_H0 ;  /* 0x20000006ff0a9230 */ /* 0x100fe20000004100 */
[----:B------:R-:W-:Y:S01]  /*4b70*/  @!P1 FMUL.FTZ R16, R19, R8 ;  /* 0x0000000813109220 */ /* 0x000fe20000410000 */
[----:B------:R-:W-:Y:S01]  /*4b80*/  @!P1 HADD2.F32 R9, -RZ, R6.H1_H1 ;  /* 0x30000006ff099230 */ /* 0x000fe20000004100 */
[----:B------:R-:W-:Y:S01]  /*4b90*/  @!P1 FMUL.FTZ R6, R17, R5 ;  /* 0x0000000511069220 */ /* 0x000fe20000410000 */
[----:B------:R-:W-:Y:S01]  /*4ba0*/  @!P1 MOV R48, R3 ;  /* 0x0000000300309202 */ /* 0x000fe20000000f00 */
[C---:B------:R-:W-:Y:S01]  /*4bb0*/  @!P1 FMUL.FTZ R5, R10.reuse, R5 ;  /* 0x000000050a059220 */ /* 0x040fe20000410000 */
[--C-:B------:R-:W-:Y:S01]  /*4bc0*/  @!P1 HADD2.F32 R42, -RZ, R15.reuse.H0_H0 ;  /* 0x2000000fff2a9230 */ /* 0x100fe20000004100 */
[----:B------:R-:W-:Y:S01]  /*4bd0*/  @!P1 FFMA.FTZ R55, R10, R18, -R6 ;  /* 0x000000120a379223 */ /* 0x000fe20000010806 */
[----:B------:R-:W-:Y:S01]  /*4be0*/  @!P1 HADD2.F32 R10, -RZ, R38.H0_H0 ;  /* 0x20000026ff0a9230 */ /* 0x000fe20000004100 */
[C---:B------:R-:W-:Y:S01]  /*4bf0*/  @!P1 FMUL.FTZ R6, R9.reuse, R8 ;  /* 0x0000000809069220 */ /* 0x040fe20000410000 */
[----:B------:R-:W-:Y:S01]  /*4c00*/  @!P1 MOV R8, R23 ;  /* 0x0000001700089202 */ /* 0x000fe20000000f00 */
[----:B------:R-:W-:Y:S01]  /*4c10*/  @!P1 FFMA.FTZ R54, R9, R24, -R16 ;  /* 0x0000001809369223 */ /* 0x000fe20000010810 */
[----:B------:R-:W-:Y:S01]  /*4c20*/  @!P1 HADD2.F32 R44, -RZ, R15.H1_H1 ;  /* 0x3000000fff2c9230 */ /* 0x000fe20000004100 */
[----:B------:R-:W-:Y:S02]  /*4c30*/  @!P1 FMUL.FTZ R15, R42, R10 ;  /* 0x0000000a2a0f9220 */ /* 0x000fe40000410000 */
[----:B------:R-:W-:Y:S01]  /*4c40*/  @!P1 FFMA.FTZ R5, R17, R18, R5 ;  /* 0x0000001211059223 */ /* 0x000fe20000010005 */
[--C-:B------:R-:W-:Y:S01]  /*4c50*/  @!P1 HADD2.F32 R9, -RZ, R8.reuse.H0_H0 ;  /* 0x20000008ff099230 */ /* 0x100fe20000004100 */
[----:B------:R-:W-:Y:S01]  /*4c60*/  @!P1 FMUL.FTZ R16, R44, R11 ;  /* 0x0000000b2c109220 */ /* 0x000fe20000410000 */
[----:B------:R-:W-:Y:S01]  /*4c70*/  @!P1 HADD2.F32 R8, -RZ, R8.H1_H1 ;  /* 0x30000008ff089230 */ /* 0x000fe20000004100 */
[----:B------:R-:W-:Y:S02]  /*4c80*/  @!P1 FFMA.FTZ R6, R19, R24, R6 ;  /* 0x0000001813069223 */ /* 0x000fe40000010006 */
[C---:B------:R-:W-:Y:S01]  /*4c90*/  @!P1 FFMA.FTZ R53, R9.reuse, R43, -R15 ;  /* 0x0000002b09359223 */ /* 0x040fe2000001080f */
[----:B------:R-:W-:Y:S01]  /*4ca0*/  @!P1 MOV R15, R50 ;  /* 0x00000032000f9202 */ /* 0x000fe20000000f00 */
[----:B------:R-:W-:Y:S01]  /*4cb0*/  @!P1 FMUL.FTZ R10, R9, R10 ;  /* 0x0000000a090a9220 */ /* 0x000fe20000410000 */
[----:B------:R-:W-:Y:S01]  /*4cc0*/  @!P1 F2FP.PACK_AB R5, R6, R5 ;  /* 0x000000050605923e */ /* 0x000fe200000000ff */
[----:B------:R-:W-:Y:S02]  /*4cd0*/  @!P1 IMAD.MOV.U32 R9, RZ, RZ, R22 ;  /* 0x000000ffff099224 */ /* 0x000fe400078e0016 */
[C---:B------:R-:W-:Y:S01]  /*4ce0*/  @!P1 FMUL.FTZ R11, R8.reuse, R11 ;  /* 0x0000000b080b9220 */ /* 0x040fe20000410000 */
[--C-:B------:R-:W-:Y:S01]  /*4cf0*/  @!P1 HADD2.F32 R25, -RZ, R15.reuse.H0_H0 ;  /* 0x2000000fff199230 */ /* 0x100fe20000004100 */
[----:B------:R-:W-:Y:S01]  /*4d00*/  @!P1 FFMA.FTZ R52, R8, R45, -R16 ;  /* 0x0000002d08349223 */ /* 0x000fe20000010810 */
[----:B------:R-:W-:Y:S01]  /*4d10*/  @!P1 HADD2.F32 R36, -RZ, R15.H1_H1 ;  /* 0x3000000fff249230 */ /* 0x000fe20000004100 */
[----:B------:R-:W-:Y:S01]  /*4d20*/  @!P1 IMAD.MOV.U32 R49, RZ, RZ, R5 ;  /* 0x000000ffff319224 */ /* 0x000fe200078e0005 */
[----:B------:R-:W-:Y:S02]  /*4d30*/  @!P1 HADD2.F32 R8, -RZ, R38.H1_H1 ;  /* 0x30000026ff089230 */ /* 0x000fe40000004100 */
[----:B------:R-:W-:Y:S01]  /*4d40*/  @!P1 F2FP.PACK_AB R17, R52, R53 ;  /* 0x000000353411923e */ /* 0x000fe200000000ff */
[----:B------:R-:W-:Y:S01]  /*4d50*/  @!P1 FMUL.FTZ R46, R36, R14 ;  /* 0x0000000e242e9220 */ /* 0x000fe20000410000 */
[--C-:B------:R-:W-:Y:S02]  /*4d60*/  @!P1 HADD2.F32 R16, -RZ, R9.reuse.H0_H0 ;  /* 0x20000009ff109230 */ /* 0x100fe40000004100 */
[----:B------:R-:W-:Y:S01]  /*4d70*/  @!P1 MOV R23, R17 ;  /* 0x0000001100179202 */ /* 0x000fe20000000f00 */
[----:B------:R-:W-:Y:S01]  /*4d80*/  @!P1 HADD2.F32 R15, -RZ, R9.H1_H1 ;  /* 0x30000009ff0f9230 */ /* 0x000fe20000004100 */
[-C--:B------:R-:W-:Y:S01]  /*4d90*/  @!P1 FMUL.FTZ R9, R25, R8.reuse ;  /* 0x0000000819099220 */ /* 0x080fe20000410000 */
[----:B------:R-:W-:Y:S01]  /*4da0*/  @!P1 HADD2.F32 R38, -RZ, R58.H0_H0 ;  /* 0x2000003aff269230 */ /* 0x000fe20000004100 */
[C---:B------:R-:W-:Y:S02]  /*4db0*/  @!P1 FMUL.FTZ R8, R16.reuse, R8 ;  /* 0x0000000810089220 */ /* 0x040fe40000410000 */
[----:B------:R-:W-:Y:S02]  /*4dc0*/  @!P1 FFMA.FTZ R47, R16, R34, -R9 ;  /* 0x00000022102f9223 */ /* 0x000fe40000010809 */
[C---:B------:R-:W-:Y:S02]  /*4dd0*/  @!P1 FFMA.FTZ R16, R15.reuse, R38, -R46 ;  /* 0x000000260f109223 */ /* 0x040fe4000001082e */
[----:B------:R-:W-:Y:S01]  /*4de0*/  @!P1 FMUL.FTZ R9, R15, R14 ;  /* 0x0000000e0f099220 */ /* 0x000fe20000410000 */
[----:B------:R-:W-:Y:S01]  /*4df0*/  @!P1 F2FP.PACK_AB R15, R54, R55 ;  /* 0x00000037360f923e */ /* 0x000fe200000000ff */
[----:B------:R-:W-:Y:S01]  /*4e00*/  @!P1 FFMA.FTZ R8, R25, R34, R8 ;  /* 0x0000002219089223 */ /* 0x000fe20000010008 */
[----:B------:R-:W-:Y:S01]  /*4e10*/  @!P1 F2FP.PACK_AB R16, R16, R47 ;  /* 0x0000002f1010923e */ /* 0x000fe200000000ff */
[----:B------:R-:W-:Y:S01]  /*4e20*/  @!P1 FFMA.FTZ R9, R36, R38, R9 ;  /* 0x0000002624099223 */ /* 0x000fe20000010009 */
[----:B------:R-:W-:Y:S01]  /*4e30*/  @!P1 F2FP.PACK_AB R14, R56, R57 ;  /* 0x00000039380e923e */ /* 0x000fe200000000ff */
[----:B------:R-:W-:Y:S01]  /*4e40*/  @!P1 FFMA.FTZ R10, R42, R43, R10 ;  /* 0x0000002b2a0a9223 */ /* 0x000fe2000001000a */
[----:B------:R-:W-:Y:S01]  /*4e50*/  @!P1 MOV R21, R15 ;  /* 0x0000000f00159202 */ /* 0x000fe20000000f00 */
[----:B------:R-:W-:Y:S01]  /*4e60*/  @!P1 FFMA.FTZ R11, R44, R45, R11 ;  /* 0x0000002d2c0b9223 */ /* 0x000fe2000001000b */
[----:B------:R-:W-:Y:S01]  /*4e70*/  @!P1 MOV R20, R14 ;  /* 0x0000000e00149202 */ /* 0x000fe20000000f00 */
[----:B------:R-:W-:Y:S01]  /*4e80*/  @!P1 IMAD.MOV.U32 R22, RZ, RZ, R16 ;  /* 0x000000ffff169224 */ /* 0x000fe200078e0010 */
[----:B------:R-:W-:Y:S02]  /*4e90*/  @!P1 F2FP.PACK_AB R8, R9, R8 ;  /* 0x000000080908923e */ /* 0x000fe400000000ff */
[----:B------:R-:W-:Y:S02]  /*4ea0*/  @!P1 F2FP.PACK_AB R10, R11, R10 ;  /* 0x0000000a0b0a923e */ /* 0x000fe400000000ff */
[----:B------:R2:W-:Y:S01]  /*4eb0*/  ST.E.128 [R72.64], R20 ;  /* 0x0000001448007985 */ /* 0x0005e2000c101d12 */
[----:B------:R-:W-:Y:S02]  /*4ec0*/  @!P1 MOV R50, R8 ;  /* 0x0000000800329202 */ /* 0x000fe40000000f00 */
[----:B------:R-:W-:Y:S05]  /*4ed0*/  @!P1 MOV R51, R10 ;  /* 0x0000000a00339202 */ /* 0x000fea0000000f00 */
[----:B------:R2:W-:Y:S02]  /*4ee0*/  @!P0 ST.E.128 [R76.64], R48 ;  /* 0x000000304c008985 */ /* 0x0005e4000c101d12 */
.L_x_343:
[----:B------:R-:W-:Y:S05]  /*4ef0*/  BSYNC B0 ;  /* 0x0000000000007941 */ /* 0x000fea0003800000 */
.L_x_342:
[----:B--2---:R2:W4:Y:S01]  /*4f00*/  SHFL.IDX PT, R43, R86, 0x2, 0x181f ;  /* 0x00581f00562b7f89 */ /* 0x00452200000e0000 */
[----:B------:R-:W-:Y:S03]  /*4f10*/  ISETP.GE.OR P0, PT, R141, R74, P5 ;  /* 0x0000004a8d00720c */ /* 0x000fe60002f06670 */
[----:B---3--:R2:W3:Y:S10]  /*4f20*/  SHFL.IDX PT, R42, R87, 0x2, 0x181f ;  /* 0x00581f00572a7f89 */ /* 0x0084f400000e0000 */
[----:B------:R-:W-:-:S05]  /*4f30*/  @P0 BRA `(.L_x_337) ;  /* 0x00000aa000000947 */ /* 0x000fca0003800000 */
[----:B------:R-:W-:Y:S01]  /*4f40*/  SEL R3, R70, R69, !P2 ;  /* 0x0000004546037207 */ /* 0x000fe20005000000 */
[----:B------:R-:W1:Y:S01]  /*4f50*/  LDS.128 R20, [R124+0x8100] ;  /* 0x008100007c147984 */ /* 0x000e620000000c00 */
[----:B------:R-:W-:Y:S01]  /*4f60*/  @!P1 HADD2.F32 R5, -RZ, R39.H0_H0 ;  /* 0x20000027ff059230 */ /* 0x000fe20000004100 */
[----:B------:R-:W-:Y:S01]  /*4f70*/  @!P1 SHF.R.U64 R17, R60, 0x10, R61 ;  /* 0x000000103c119819 */ /* 0x000fe2000000123d */
[----:B------:R-:W-:Y:S01]  /*4f80*/  @!P1 HADD2.F32 R15, -RZ, R66.H0_H0 ;  /* 0x20000042ff0f9230 */ /* 0x000fe20000004100 */
[----:B------:R-:W-:Y:S01]  /*4f90*/  SHF.R.S32.HI R4, RZ, 0x1f, R3 ;  /* 0x0000001fff047819 */ /* 0x000fe20000011403 */
[----:B------:R-:W-:Y:S01]  /*4fa0*/  @!P1 HADD2.F32 R34, -RZ, R67.H0_H0 ;  /* 0x20000043ff229230 */ /* 0x000fe20000004100 */
[----:B---3--:R-:W-:Y:S01]  /*4fb0*/  LEA R54, P0, R92, R42, 0x1 ;  /* 0x0000002a5c367211 */ /* 0x008fe200078008ff */
[----:B------:R-:W-:Y:S01]  /*4fc0*/  @!P1 HADD2.F32 R17, -RZ, R17.H0_H0 ;  /* 0x20000011ff119230 */ /* 0x000fe20000004100 */
[----:B------:R-:W-:Y:S02]  /*4fd0*/  LEA.HI R3, R4, R3, RZ, 0x4 ;  /* 0x0000000304037211 */ /* 0x000fe400078f20ff */
[----:B----4-:R-:W-:Y:S02]  /*4fe0*/  LEA.HI.X R55, R92, R43, R107, 0x1, P0 ;  /* 0x0000002b5c377211 */ /* 0x010fe400000f0c6b */
[----:B------:R-:W-:Y:S02]  /*4ff0*/  LEA.HI.SX32 R3, R3, R68, 0x1c ;  /* 0x0000004403037211 */ /* 0x000fe400078fe2ff */
[----:B-----5:R-:W-:Y:S02]  /*5000*/  @!P1 SHF.R.U32.HI R9, RZ, 0x10, R29 ;  /* 0x00000010ff099819 */ /* 0x020fe4000001161d */
[----:B------:R-:W-:Y:S02]  /*5010*/  SHF.R.S32.HI R4, RZ, 0x1f, R3 ;  /* 0x0000001fff047819 */ /* 0x000fe40000011403 */
[----:B------:R-:W-:Y:S02]  /*5020*/  SHF.L.U32 R48, R3, 0x3, RZ ;  /* 0x0000000303307819 */ /* 0x000fe400000006ff */
[----:B------:R-:W-:Y:S02]  /*5030*/  LEA.HI R4, R4, R3, RZ, 0x3 ;  /* 0x0000000304047211 */ /* 0x000fe400078f18ff */
[----:B------:R-:W-:Y:S02]  /*5040*/  @!P1 SHF.R.U64 R14, R30, 0x10, R31 ;  /* 0x000000101e0e9819 */ /* 0x000fe4000000121f */
[----:B------:R-:W-:Y:S02]  /*5050*/  SHF.R.S32.HI R3, RZ, 0x3, R4 ;  /* 0x00000003ff037819 */ /* 0x000fe40000011404 */
[----:B------:R-:W-:Y:S01]  /*5060*/  LOP3.LUT R4, R111, 0x38, R48, 0xf8, !PT ;  /* 0x000000386f047812 */ /* 0x000fe200078ef830 */
[----:B------:R-:W-:Y:S01]  /*5070*/  @!P1 HADD2.F32 R14, -RZ, R14.H0_H0 ;  /* 0x2000000eff0e9230 */ /* 0x000fe20000004100 */
[----:B------:R-:W-:Y:S01]  /*5080*/  @!P1 SHF.R.U32.HI R24, RZ, 0x10, R61 ;  /* 0x00000010ff189819 */ /* 0x000fe2000001163d */
[----:B------:R-:W-:Y:S01]  /*5090*/  IMAD R3, R3, 0x1800, R13 ;  /* 0x0000180003037824 */ /* 0x000fe200078e020d */
[----:B------:R-:W-:Y:S02]  /*50a0*/  LOP3.LUT R4, R4, R146, RZ, 0x3c, !PT ;  /* 0x0000009204047212 */ /* 0x000fe400078e3cff */
[--C-:B------:R-:W-:Y:S01]  /*50b0*/  @!P1 SHF.R.U32.HI R38, RZ, 0x10, R63.reuse ;  /* 0x00000010ff269819 */ /* 0x100fe2000001163f */
[----:B------:R-:W-:Y:S01]  /*50c0*/  @!P1 HADD2.F32 R24, -RZ, R24.H0_H0 ;  /* 0x20000018ff189230 */ /* 0x000fe20000004100 */
[----:B------:R-:W-:Y:S01]  /*50d0*/  @!P1 SHF.R.U64 R30, R62, 0x10, R63 ;  /* 0x000000103e1e9819 */ /* 0x000fe2000000123f */
[----:B------:R-:W-:Y:S01]  /*50e0*/  IMAD.IADD R3, R3, 0x1, R4 ;  /* 0x0000000103037824 */ /* 0x000fe200078e0204 */
[----:B------:R-:W-:Y:S01]  /*50f0*/  @!P1 SHF.R.U64 R4, R28, 0x10, R29 ;  /* 0x000000101c049819 */ /* 0x000fe2000000121d */
[----:B------:R-:W-:Y:S01]  /*5100*/  @!P1 HADD2.F32 R38, -RZ, R38.H0_H0 ;  /* 0x20000026ff269230 */ /* 0x000fe20000004100 */
[----:B------:R-:W-:Y:S01]  /*5110*/  @!P1 SHF.R.U32.HI R11, RZ, 0x10, R31 ;  /* 0x00000010ff0b9819 */ /* 0x000fe2000001161f */
[----:B------:R-:W-:Y:S01]  /*5120*/  @!P1 HADD2.F32 R28, -RZ, R67.H1_H1 ;  /* 0x30000043ff1c9230 */ /* 0x000fe20000004100 */
[----:B------:R-:W-:Y:S01]  /*5130*/  SHF.L.U32 R3, R3, 0x1, RZ ;  /* 0x0000000103037819 */ /* 0x000fe200000006ff */
[----:B------:R-:W-:Y:S01]  /*5140*/  @!P1 HADD2.F32 R4, -RZ, R4.H0_H0 ;  /* 0x20000004ff049230 */ /* 0x000fe20000004100 */
[----:B------:R-:W-:Y:S01]  /*5150*/  ISETP.GE.AND P0, PT, R48, c[0x0][0x1d4], PT ;  /* 0x0000750030007a0c */ /* 0x000fe20003f06270 */
[----:B------:R-:W-:Y:S02]  /*5160*/  @!P1 HADD2.F32 R30, -RZ, R30.H0_H0 ;  /* 0x2000001eff1e9230 */ /* 0x000fe40000004100 */
[----:B------:R1:W3:Y:S01]  /*5170*/  LDS.128 R44, [R3+0x8100] ;  /* 0x00810000032c7984 */ /* 0x0002e20000000c00 */
[----:B------:R-:W-:Y:S01]  /*5180*/  @!P1 HADD2.F32 R11, -RZ, R11.H0_H0 ;  /* 0x2000000bff0b9230 */ /* 0x000fe20000004100 */
[----:B-1----:R-:W-:Y:S05]  /*5190*/  @!P1 IMAD.MOV.U32 R3, RZ, RZ, R20 ;  /* 0x000000ffff039224 */ /* 0x002fea00078e0014 */
[--C-:B------:R-:W-:Y:S01]  /*51a0*/  @!P1 HADD2.F32 R8, -RZ, R3.reuse.H0_H0 ;  /* 0x20000003ff089230 */ /* 0x100fe20000004100 */
[----:B---3--:R-:W-:Y:S05]  /*51b0*/  @!P1 MOV R6, R44 ;  /* 0x0000002c00069202 */ /* 0x008fea0000000f00 */
        /* <DEDUP_REMOVED lines=8> */
[----:B------:R-:W-:Y:S01]  /*5240*/  @!P1 HADD2.F32 R8, -RZ, R9.H0_H0 ;  /* 0x20000009ff089230 */ /* 0x000fe20000004100 */
[----:B------:R-:W-:Y:S01]  /*5250*/  @!P1 IMAD.MOV.U32 R15, RZ, RZ, R45 ;  /* 0x000000ffff0f9224 */ /* 0x000fe200078e002d */
[----:B------:R-:W-:Y:S01]  /*5260*/  @!P1 HADD2.F32 R18, -RZ, R66.H1_H1 ;  /* 0x30000042ff129230 */ /* 0x000fe20000004100 */
[C---:B------:R-:W-:Y:S02]  /*5270*/  @!P1 FMUL.FTZ R4, R6.reuse, R4 ;  /* 0x0000000406049220 */ /* 0x040fe40000410000 */
[----:B------:R-:W-:Y:S01]  /*5280*/  @!P1 FFMA.FTZ R53, R6, R17, -R5 ;  /* 0x0000001106359223 */ /* 0x000fe20000010805 */
[----:B------:R-:W-:Y:S01]  /*5290*/  @!P1 MOV R6, R21 ;  /* 0x0000001500069202 */ /* 0x000fe20000000f00 */
[----:B------:R-:W-:Y:S01]  /*52a0*/  @!P1 FFMA.FTZ R4, R16, R17, R4 ;  /* 0x0000001110049223 */ /* 0x000fe20000010004 */
[----:B------:R-:W-:Y:S02]  /*52b0*/  @!P1 HADD2.F32 R17, -RZ, R15.H0_H0 ;  /* 0x2000000fff119230 */ /* 0x000fe40000004100 */
[----:B------:R-:W-:Y:S02]  /*52c0*/  @!P1 HADD2.F32 R5, -RZ, R39.H1_H1 ;  /* 0x30000027ff059230 */ /* 0x000fe40000004100 */
[--C-:B------:R-:W-:Y:S01]  /*52d0*/  @!P1 HADD2.F32 R10, -RZ, R6.reuse.H0_H0 ;  /* 0x20000006ff0a9230 */ /* 0x100fe20000004100 */
[----:B------:R-:W-:Y:S01]  /*52e0*/  @!P1 F2FP.PACK_AB R3, R4, R3 ;  /* 0x000000030403923e */ /* 0x000fe200000000ff */
[----:B------:R-:W-:Y:S01]  /*52f0*/  @!P1 HADD2.F32 R19, -RZ, R15.H1_H1 ;  /* 0x3000000fff139230 */ /* 0x000fe20000004100 */
[----:B------:R-:W-:Y:S01]  /*5300*/  @!P1 IMAD.MOV.U32 R15, RZ, RZ, R47 ;  /* 0x000000ffff0f9224 */ /* 0x000fe200078e002f */
[----:B------:R-:W-:Y:S01]  /*5310*/  @!P1 HADD2.F32 R9, -RZ, R6.H1_H1 ;  /* 0x30000006ff099230 */ /* 0x000fe20000004100 */
[----:B------:R-:W-:Y:S01]  /*5320*/  @!P1 FMUL.FTZ R6, R17, R5 ;  /* 0x0000000511069220 */ /* 0x000fe20000410000 */
[----:B------:R-:W-:Y:S01]  /*5330*/  @!P1 MOV R44, R3 ;  /* 0x00000003002c9202 */ /* 0x000fe20000000f00 */
[----:B------:R-:W-:Y:S01]  /*5340*/  @!P1 FMUL.FTZ R16, R19, R8 ;  /* 0x0000000813109220 */ /* 0x000fe20000410000 */
[--C-:B------:R-:W-:Y:S01]  /*5350*/  @!P1 HADD2.F32 R31, -RZ, R15.reuse.H0_H0 ;  /* 0x2000000fff1f9230 */ /* 0x100fe20000004100 */
[C---:B------:R-:W-:Y:S01]  /*5360*/  @!P1 FFMA.FTZ R52, R10.reuse, R18, -R6 ;  /* 0x000000120a349223 */ /* 0x040fe20000010806 */
[----:B------:R-:W-:Y:S01]  /*5370*/  @!P1 HADD2.F32 R36, -RZ, R15.H1_H1 ;  /* 0x3000000fff249230 */ /* 0x000fe20000004100 */
[C---:B------:R-:W-:Y:S01]  /*5380*/  @!P1 FMUL.FTZ R6, R9.reuse, R8 ;  /* 0x0000000809069220 */ /* 0x040fe20000410000 */
[----:B------:R-:W-:Y:S01]  /*5390*/  @!P1 MOV R8, R23 ;  /* 0x0000001700089202 */ /* 0x000fe20000000f00 */
[----:B------:R-:W-:Y:S01]  /*53a0*/  @!P1 FMUL.FTZ R5, R10, R5 ;  /* 0x000000050a059220 */ /* 0x000fe20000410000 */
[----:B------:R-:W-:Y:S01]  /*53b0*/  @!P1 HADD2.F32 R10, -RZ, R40.H0_H0 ;  /* 0x20000028ff0a9230 */ /* 0x000fe20000004100 */
[----:B------:R-:W-:Y:S02]  /*53c0*/  @!P1 FFMA.FTZ R51, R9, R24, -R16 ;  /* 0x0000001809339223 */ /* 0x000fe40000010810 */
[----:B------:R-:W-:Y:S01]  /*53d0*/  @!P1 FMUL.FTZ R16, R36, R11 ;  /* 0x0000000b24109220 */ /* 0x000fe20000410000 */
[--C-:B------:R-:W-:Y:S01]  /*53e0*/  @!P1 HADD2.F32 R9, -RZ, R8.reuse.H0_H0 ;  /* 0x20000008ff099230 */ /* 0x100fe20000004100 */
[----:B------:R-:W-:Y:S01]  /*53f0*/  @!P1 FMUL.FTZ R15, R31, R10 ;  /* 0x0000000a1f0f9220 */ /* 0x000fe20000410000 */
[----:B------:R-:W-:Y:S01]  /*5400*/  @!P1 HADD2.F32 R8, -RZ, R8.H1_H1 ;  /* 0x30000008ff089230 */ /* 0x000fe20000004100 */
[----:B------:R-:W-:Y:S01]  /*5410*/  @!P1 FFMA.FTZ R5, R17, R18, R5 ;  /* 0x0000001211059223 */ /* 0x000fe20000010005 */
[----:B------:R-:W-:Y:S01]  /*5420*/  @!P1 F2FP.PACK_AB R17, R51, R52 ;  /* 0x000000343311923e */ /* 0x000fe200000000ff */
[C---:B------:R-:W-:Y:S01]  /*5430*/  @!P1 FFMA.FTZ R50, R9.reuse, R34, -R15 ;  /* 0x0000002209329223 */ /* 0x040fe2000001080f */
[----:B------:R-:W-:Y:S01]  /*5440*/  @!P1 MOV R15, R46 ;  /* 0x0000002e000f9202 */ /* 0x000fe20000000f00 */
[----:B------:R-:W-:Y:S01]  /*5450*/  @!P1 FMUL.FTZ R10, R9, R10 ;  /* 0x0000000a090a9220 */ /* 0x000fe20000410000 */
[----:B------:R-:W-:Y:S01]  /*5460*/  @!P1 MOV R21, R17 ;  /* 0x0000001100159202 */ /* 0x000fe20000000f00 */
[----:B------:R-:W-:Y:S02]  /*5470*/  @!P1 IMAD.MOV.U32 R9, RZ, RZ, R22 ;  /* 0x000000ffff099224 */ /* 0x000fe400078e0016 */
[C---:B------:R-:W-:Y:S01]  /*5480*/  @!P1 FMUL.FTZ R11, R8.reuse, R11 ;  /* 0x0000000b080b9220 */ /* 0x040fe20000410000 */
[--C-:B------:R-:W-:Y:S01]  /*5490*/  @!P1 HADD2.F32 R25, -RZ, R15.reuse.H0_H0 ;  /* 0x2000000fff199230 */ /* 0x100fe20000004100 */
[----:B------:R-:W-:Y:S01]  /*54a0*/  @!P1 FFMA.FTZ R49, R8, R38, -R16 ;  /* 0x0000002608319223 */ /* 0x000fe20000010810 */
[----:B------:R-:W-:Y:S01]  /*54b0*/  @!P1 HADD2.F32 R8, -RZ, R40.H1_H1 ;  /* 0x30000028ff089230 */ /* 0x000fe20000004100 */
[----:B------:R-:W-:Y:S01]  /*54c0*/  @!P1 FFMA.FTZ R6, R19, R24, R6 ;  /* 0x0000001813069223 */ /* 0x000fe20000010006 */
[----:B------:R-:W-:Y:S02]  /*54d0*/  @!P1 HADD2.F32 R29, -RZ, R15.H1_H1 ;  /* 0x3000000fff1d9230 */ /* 0x000fe40000004100 */
[--C-:B------:R-:W-:Y:S02]  /*54e0*/  @!P1 HADD2.F32 R16, -RZ, R9.reuse.H0_H0 ;  /* 0x20000009ff109230 */ /* 0x100fe40000004100 */
[----:B------:R-:W-:Y:S01]  /*54f0*/  @!P1 HADD2.F32 R15, -RZ, R9.H1_H1 ;  /* 0x30000009ff0f9230 */ /* 0x000fe20000004100 */
[----:B------:R-:W-:Y:S01]  /*5500*/  @!P1 FMUL.FTZ R9, R25, R8 ;  /* 0x0000000819099220 */ /* 0x000fe20000410000 */
[----:B------:R-:W-:Y:S01]  /*5510*/  @!P1 F2FP.PACK_AB R5, R6, R5 ;  /* 0x000000050605923e */ /* 0x000fe200000000ff */
[----:B------:R-:W-:Y:S02]  /*5520*/  @!P1 FMUL.FTZ R39, R29, R14 ;  /* 0x0000000e1d279220 */ /* 0x000fe40000410000 */
[C---:B------:R-:W-:Y:S02]  /*5530*/  @!P1 FFMA.FTZ R40, R16.reuse, R28, -R9 ;  /* 0x0000001c10289223 */ /* 0x040fe40000010809 */
[C---:B------:R-:W-:Y:S02]  /*5540*/  @!P1 FFMA.FTZ R39, R15.reuse, R30, -R39 ;  /* 0x0000001e0f279223 */ /* 0x040fe40000010827 */
[----:B------:R-:W-:Y:S01]  /*5550*/  @!P1 FMUL.FTZ R9, R15, R14 ;  /* 0x0000000e0f099220 */ /* 0x000fe20000410000 */
[----:B------:R-:W-:Y:S01]  /*5560*/  @!P1 F2FP.PACK_AB R15, R49, R50 ;  /* 0x00000032310f923e */ /* 0x000fe200000000ff */
[----:B------:R-:W-:Y:S01]  /*5570*/  @!P1 FMUL.FTZ R8, R16, R8 ;  /* 0x0000000810089220 */ /* 0x000fe20000410000 */
[----:B------:R-:W-:Y:S01]  /*5580*/  @!P1 F2FP.PACK_AB R14, R39, R40 ;  /* 0x00000028270e923e */ /* 0x000fe200000000ff */
[----:B------:R-:W-:Y:S01]  /*5590*/  @!P1 IMAD.MOV.U32 R45, RZ, RZ, R5 ;  /* 0x000000ffff2d9224 */ /* 0x000fe200078e0005 */
[----:B------:R-:W-:Y:S01]  /*55a0*/  @!P1 F2FP.PACK_AB R16, R53, R56 ;  /* 0x000000383510923e */ /* 0x000fe200000000ff */
[----:B------:R-:W-:Y:S01]  /*55b0*/  @!P1 FFMA.FTZ R8, R25, R28, R8 ;  /* 0x0000001c19089223 */ /* 0x000fe20000010008 */
[----:B------:R-:W-:Y:S01]  /*55c0*/  @!P1 MOV R23, R15 ;  /* 0x0000000f00179202 */ /* 0x000fe20000000f00 */
[----:B------:R-:W-:Y:S01]  /*55d0*/  @!P1 IMAD.MOV.U32 R22, RZ, RZ, R14 ;  /* 0x000000ffff169224 */ /* 0x000fe200078e000e */
[----:B------:R-:W-:Y:S01]  /*55e0*/  @!P1 MOV R20, R16 ;  /* 0x0000001000149202 */ /* 0x000fe20000000f00 */
[----:B------:R-:W-:Y:S02]  /*55f0*/  @!P1 FFMA.FTZ R9, R29, R30, R9 ;  /* 0x0000001e1d099223 */ /* 0x000fe40000010009 */
[----:B------:R-:W-:Y:S02]  /*5600*/  @!P1 FFMA.FTZ R10, R31, R34, R10 ;  /* 0x000000221f0a9223 */ /* 0x000fe4000001000a */
[----:B------:R1:W-:Y:S01]  /*5610*/  ST.E.128 [R54.64], R20 ;  /* 0x0000001436007985 */ /* 0x0003e2000c101d12 */
[----:B------:R-:W-:Y:S01]  /*5620*/  @!P1 F2FP.PACK_AB R8, R9, R8 ;  /* 0x000000080908923e */ /* 0x000fe200000000ff */
[----:B------:R-:W-:Y:S03]  /*5630*/  @!P1 FFMA.FTZ R11, R36, R38, R11 ;  /* 0x00000026240b9223 */ /* 0x000fe6000001000b */
        /* <DEDUP_REMOVED lines=8> */
.L_x_321:
[----:B------:R1:W2:Y:S01]  /*56c0*/  SHFL.IDX PT, R5, R86, RZ, 0x181f ;  /* 0x00181fff56057589 */ /* 0x0002a200000e0000 */
[----:B------:R-:W-:Y:S01]  /*56d0*/  IMAD R3, R41, -0x60, R2 ;  /* 0xffffffa029037824 */ /* 0x000fe200078e0202 */
[----:B------:R-:W-:Y:S02]  /*56e0*/  BSSY B0, `(.L_x_344) ;  /* 0x0000011000007945 */ /* 0x000fe40003800000 */
[----:B------:R1:W3:Y:S02]  /*56f0*/  SHFL.IDX PT, R4, R87, RZ, 0x181f ;  /* 0x00181fff57047589 */ /* 0x0002e400000e0000 */
[----:B------:R-:W-:Y:S04]  /*5700*/  IMNMX R3, R3, 0x60, PT ;  /* 0x0000006003037817 */ /* 0x000fe80003800200 */
[----:B------:R-:W-:Y:S04]  /*5710*/  IADD3 R6, -R37, R3, RZ ;  /* 0x0000000325067210 */ /* 0x000fe80007ffe1ff */
[----:B------:R-:W-:Y:S11]  /*5720*/  ISETP.GE.AND P0, PT, R6, 0x1, PT ;  /* 0x000000010600780c */ /* 0x000ff60003f06270 */
[----:B------:R-:W-:Y:S02]  /*5730*/  @!UPT UIADD3 URZ, URZ, URZ, URZ ;  /* 0x0000003f3f3ff290 */ /* 0x000fe4000fffe03f */
[----:B------:R-:W-:-:S05]  /*5740*/  @!P0 BRA `(.L_x_345) ;  /* 0x000000a000008947 */ /* 0x000fca0003800000 */
[----:B-12---:R-:W1:Y:S01]  /*5750*/  @!P5 LDS.128 R16, [R71+0x8100] ;  /* 0x008100004710d984 */ /* 0x006e620000000c00 */
[CC--:B---3--:R-:W-:Y:S04]  /*5760*/  @!P5 LEA R8, P0, R26.reuse, R4.reuse, 0x1 ;  /* 0x000000041a08d211 */ /* 0x0c8fe800078008ff */
        /* <DEDUP_REMOVED lines=8> */
.L_x_345:
[----:B-12---:R-:W-:Y:S05]  /*57f0*/  BSYNC B0 ;  /* 0x0000000000007941 */ /* 0x006fea0003800000 */
.L_x_344:
[----:B------:R1:W2:Y:S01]  /*5800*/  SHFL.IDX PT, R3, R86, 0x1, 0x181f ;  /* 0x00381f0056037f89 */ /* 0x0002a200000e0000 */
[----:B------:R-:W-:Y:S01]  /*5810*/  ISETP.GE.AND P0, PT, R6, 0x21, PT ;  /* 0x000000210600780c */ /* 0x000fe20003f06270 */
[----:B------:R-:W-:Y:S02]  /*5820*/  BSSY B0, `(.L_x_346) ;  /* 0x000000d000007945 */ /* 0x000fe40003800000 */
[----:B---3--:R1:W3:Y:S10]  /*5830*/  SHFL.IDX PT, R4, R87, 0x1, 0x181f ;  /* 0x00381f0057047f89 */ /* 0x0082f400000e0000 */
        /* <DEDUP_REMOVED lines=11> */
.L_x_347:
[----:B------:R-:W-:Y:S05]  /*58f0*/  BSYNC B0 ;  /* 0x0000000000007941 */ /* 0x000fea0003800000 */
.L_x_346:
[----:B--2---:R2:W4:Y:S01]  /*5900*/  SHFL.IDX PT, R3, R86, 0x2, 0x181f ;  /* 0x00581f0056037f89 */ /* 0x00452200000e0000 */
[----:B------:R-:W-:Y:S03]  /*5910*/  ISETP.GE.AND P0, PT, R6, 0x41, PT ;  /* 0x000000410600780c */ /* 0x000fe60003f06270 */
        /* <DEDUP_REMOVED lines=12> */
.L_x_337:
[----:B------:R-:W-:Y:S05]  /*59e0*/  BSYNC B2 ;  /* 0x0000000000027941 */ /* 0x000fea0003800000 */
.L_x_320:
[----:B------:R-:W-:Y:S01]  /*59f0*/  IMAD R17, R41, -0x60, RZ ;  /* 0xffffffa029117824 */ /* 0x000fe200078e02ff */
[----:B------:R-:W-:Y:S01]  /*5a00*/  ISETP.NE.AND P6, PT, R133, RZ, PT ;  /* 0x000000ff8500720c */ /* 0x000fe20003fc5270 */
[----:B--23-5:R-:W-:Y:S01]  /*5a10*/  IMAD.WIDE R8, R41, 0x60, R112 ;  /* 0x0000006029087825 */ /* 0x02cfe200078e0270 */
[----:B------:R-:W-:Y:S03]  /*5a20*/  BSSY B0, `(.L_x_348) ;  /* 0x000004a000007945 */ /* 0x000fe60003800000 */
[----:B----4-:R-:W-:Y:S02]  /*5a30*/  IMAD.IADD R3, R122, 0x1, R17 ;  /* 0x000000017a037824 */ /* 0x010fe400078e0211 */
[----:B------:R-:W-:Y:S02]  /*5a40*/  IMAD R4, R93, c[0x0][0x208], RZ ;  /* 0x000082005d047a24 */ /* 0x000fe400078e02ff */
[----:B------:R-:W-:Y:S01]  /*5a50*/  IMAD R10, R104, c[0x0][0x218], RZ ;  /* 0x00008600680a7a24 */ /* 0x000fe200078e02ff */
[----:B------:R-:W-:Y:S01]  /*5a60*/  ISETP.GE.AND P1, PT, R3, 0x21, PT ;  /* 0x000000210300780c */ /* 0x000fe20003f26270 */
[C---:B------:R-:W-:Y:S02]  /*5a70*/  IMAD R6, R91.reuse, c[0x0][0x20c], R4 ;  /* 0x000083005b067a24 */ /* 0x040fe400078e0204 */
[----:B------:R-:W-:Y:S04]  /*5a80*/  IMAD.WIDE.U32 R4, R91, c[0x0][0x208], RZ ;  /* 0x000082005b047a25 */ /* 0x000fe800078e00ff */
[----:B------:R-:W-:Y:S01]  /*5a90*/  IMAD R10, R90, c[0x0][0x21c], R10 ;  /* 0x000087005a0a7a24 */ /* 0x000fe200078e020a */
[----:B------:R-:W-:Y:S05]  /*5aa0*/  IADD3 R5, R5, R6, RZ ;  /* 0x0000000605057210 */ /* 0x000fea0007ffe0ff */
[----:B------:R-:W-:Y:S01]  /*5ab0*/  @P1 IADD3 R11, P0, R8, 0x20, RZ ;  /* 0x00000020080b1810 */ /* 0x000fe20007f1e0ff */
[----:B------:R-:W-:Y:S03]  /*5ac0*/  IMAD.WIDE.U32 R4, R90, c[0x0][0x218], R4 ;  /* 0x000086005a047a25 */ /* 0x000fe600078e0004 */
[----:B------:R-:W-:Y:S02]  /*5ad0*/  @P1 IADD3.X R18, RZ, R9, RZ, P0, !PT ;  /* 0x00000009ff121210 */ /* 0x000fe400007fe4ff */
[C---:B------:R-:W-:Y:S11]  /*5ae0*/  ISETP.GE.AND P0, PT, R3.reuse, 0x41, PT ;  /* 0x000000410300780c */ /* 0x040ff60003f06270 */
[----:B------:R-:W-:Y:S02]  /*5af0*/  @!UPT UIADD3 URZ, URZ, URZ, URZ ;  /* 0x0000003f3f3ff290 */ /* 0x000fe4000fffe03f */
[----:B------:R-:W-:Y:S05]  /*5b00*/  @P0 IADD3 R16, P3, R8, 0x40, RZ ;  /* 0x0000004008100810 */ /* 0x000fea0007f7e0ff */
[----:B------:R-:W-:Y:S01]  /*5b10*/  @P0 IMAD.X R19, RZ, RZ, R9, P3 ;  /* 0x000000ffff130224 */ /* 0x000fe200018e0609 */
[----:B------:R-:W-:Y:S04]  /*5b20*/  IADD3 R6, P3, R152, R4, RZ ;  /* 0x0000000498067210 */ /* 0x000fe80007f7e0ff */
[----:B------:R-:W-:Y:S02]  /*5b30*/  IADD3.X R10, R130, R5, R10, P3, !PT ;  /* 0x00000005820a7210 */ /* 0x000fe40001ffe40a */
[----:B------:R-:W-:Y:S11]  /*5b40*/  ISETP.GE.AND P3, PT, R3, 0x1, PT ;  /* 0x000000010300780c */ /* 0x000ff60003f66270 */
[----:B------:R-:W-:Y:S02]  /*5b50*/  @!UPT UIADD3 URZ, URZ, URZ, URZ ;  /* 0x0000003f3f3ff290 */ /* 0x000fe4000fffe03f */
[----:B------:R-:W-:Y:S01]  /*5b60*/  @P3 MOV R5, R105 ;  /* 0x0000006900053202 */ /* 0x000fe20000000f00 */
[----:B------:R-:W-:Y:S02]  /*5b70*/  @P3 IMAD R3, R9, c[0x0][0x258], RZ ;  /* 0x0000960009033a24 */ /* 0x000fe400078e02ff */
[----:B------:R-:W-:Y:S04]  /*5b80*/  @P3 IMAD.MOV.U32 R4, RZ, RZ, R94 ;  /* 0x000000ffff043224 */ /* 0x000fe800078e005e */
[C---:B------:R-:W-:Y:S04]  /*5b90*/  @P3 IMAD.WIDE.U32 R4, R8.reuse, c[0x0][0x258], R4 ;  /* 0x0000960008043a25 */ /* 0x040fe800078e0004 */
[----:B------:R-:W-:Y:S01]  /*5ba0*/  @P3 IMAD R8, R8, c[0x0][0x25c], R3 ;  /* 0x0000970008083a24 */ /* 0x000fe200078e0203 */
[----:B------:R-:W-:Y:S01]  /*5bb0*/  @P3 LEA R14, P4, R4, c[0x0][0x250], 0x1 ;  /* 0x00009400040e3a11 */ /* 0x000fe200078808ff */
[----:B------:R-:W-:Y:S02]  /*5bc0*/  @P1 IMAD R3, R18, c[0x0][0x258], RZ ;  /* 0x0000960012031a24 */ /* 0x000fe400078e02ff */
[----:B------:R-:W-:Y:S02]  /*5bd0*/  @P3 IMAD.IADD R8, R5, 0x1, R8 ;  /* 0x0000000105083824 */ /* 0x000fe400078e0208 */
[----:B------:R-:W-:Y:S02]  /*5be0*/  @P1 IMAD.MOV.U32 R5, RZ, RZ, R105 ;  /* 0x000000ffff051224 */ /* 0x000fe400078e0069 */
[C---:B------:R-:W-:Y:S01]  /*5bf0*/  @P1 IMAD R3, R11.reuse, c[0x0][0x25c], R3 ;  /* 0x000097000b031a24 */ /* 0x040fe200078e0203 */
[----:B------:R-:W-:Y:S02]  /*5c00*/  @P3 LEA.HI.X R15, R4, c[0x0][0x254], R8, 0x1, P4 ;  /* 0x00009500040f3a11 */ /* 0x000fe400020f0c08 */
[----:B------:R-:W-:Y:S02]  /*5c10*/  @P1 MOV R4, R94 ;  /* 0x0000005e00041202 */ /* 0x000fe40000000f00 */
[C---:B-1----:R-:W-:Y:S03]  /*5c20*/  LEA R21, P4, R6.reuse, c[0x0][0x1f8], 0x1 ;  /* 0x00007e0006157a11 */ /* 0x042fe600078808ff */
[----:B------:R-:W-:Y:S01]  /*5c30*/  @P1 IMAD.WIDE.U32 R4, R11, c[0x0][0x258], R4 ;  /* 0x000096000b041a25 */ /* 0x000fe200078e0004 */
[----:B------:R-:W-:Y:S04]  /*5c40*/  LEA.HI.X R20, R6, c[0x0][0x1fc], R10, 0x1, P4 ;  /* 0x00007f0006147a11 */ /* 0x000fe800020f0c0a */
[C---:B------:R-:W-:Y:S02]  /*5c50*/  @P1 LEA R10, P4, R4.reuse, c[0x0][0x250], 0x1 ;  /* 0x00009400040a1a11 */ /* 0x040fe400078808ff */
[----:B------:R-:W-:Y:S02]  /*5c60*/  @P1 IADD3 R3, R5, R3, RZ ;  /* 0x0000000305031210 */ /* 0x000fe40007ffe0ff */
[----:B------:R-:W-:Y:S02]  /*5c70*/  @P0 MOV R5, R105 ;  /* 0x0000006900050202 */ /* 0x000fe40000000f00 */
[----:B------:R-:W-:Y:S01]  /*5c80*/  @P1 LEA.HI.X R11, R4, c[0x0][0x254], R3, 0x1, P4 ;  /* 0x00009500040b1a11 */ /* 0x000fe200020f0c03 */
[----:B------:R-:W-:Y:S02]  /*5c90*/  @P0 IMAD.MOV.U32 R4, RZ, RZ, R94 ;  /* 0x000000ffff040224 */ /* 0x000fe400078e005e */
[----:B------:R-:W-:Y:S02]  /*5ca0*/  @P0 IMAD R3, R19, c[0x0][0x258], RZ ;  /* 0x0000960013030a24 */ /* 0x000fe400078e02ff */
[C---:B------:R-:W-:Y:S04]  /*5cb0*/  @P0 IMAD.WIDE.U32 R4, R16.reuse, c[0x0][0x258], R4 ;  /* 0x0000960010040a25 */ /* 0x040fe800078e0004 */
[----:B------:R-:W-:Y:S01]  /*5cc0*/  @P0 IMAD R3, R16, c[0x0][0x25c], R3 ;  /* 0x0000970010030a24 */ /* 0x000fe200078e0203 */
[C---:B------:R-:W-:Y:S03]  /*5cd0*/  @P0 LEA R8, P4, R4.reuse, c[0x0][0x250], 0x1 ;  /* 0x0000940004080a11 */ /* 0x040fe600078808ff */
[----:B------:R-:W-:Y:S01]  /*5ce0*/  @P0 IMAD.IADD R3, R5, 0x1, R3 ;  /* 0x0000000105030824 */ /* 0x000fe200078e0203 */
[----:B------:R-:W-:Y:S04]  /*5cf0*/  IADD3 R5, R17, R2, RZ ;  /* 0x0000000211057210 */ /* 0x000fe80007ffe0ff */
[----:B------:R-:W-:Y:S02]  /*5d00*/  @P0 LEA.HI.X R9, R4, c[0x0][0x254], R3, 0x1, P4 ;  /* 0x0000950004090a11 */ /* 0x000fe400020f0c03 */
[----:B------:R1:W2:Y:S01]  /*5d10*/  SHFL.IDX PT, R4, R21, RZ, 0x181f ;  /* 0x00181fff15047589 */ /* 0x0002a200000e0000 */
[----:B------:R-:W-:Y:S02]  /*5d20*/  ISETP.NE.AND P4, PT, R134, RZ, PT ;  /* 0x000000ff8600720c */ /* 0x000fe40003f85270 */
[----:B------:R-:W-:Y:S02]  /*5d30*/  IMNMX R5, R5, 0x60, PT ;  /* 0x0000006005057817 */ /* 0x000fe40003800200 */
[----:B------:R1:W3:Y:S03]  /*5d40*/  SHFL.IDX PT, R3, R20, RZ, 0x181f ;  /* 0x00181fff14037589 */ /* 0x0002e600000e0000 */
[----:B------:R-:W-:Y:S06]  /*5d50*/  IMAD.IADD R6, R5, 0x1, -R37 ;  /* 0x0000000105067824 */ /* 0x000fec00078e0a25 */
[----:B------:R-:W-:Y:S01]  /*5d60*/  @!PT LDS RZ, [RZ] ;  /* 0x00000000fffff984 */ /* 0x000fe20000000800 */
[----:B------:R1:W-:Y:S05]  /*5d70*/  @P3 LDGSTS.E.BYPASS.LTC128B.128 [R71+0x100], [R14.64], !P4 ;  /* 0x001000000e473fae */ /* 0x0003ea000e101d52 */
[----:B------:R1:W-:Y:S05]  /*5d80*/  @P3 LDGSTS.E.BYPASS.LTC128B.128 [R71+0x3100], [R14.64+0x80], !P6 ;  /* 0x031000800e473fae */ /* 0x0003ea000f101d52 */
[----:B------:R1:W-:Y:S05]  /*5d90*/  @P1 LDGSTS.E.BYPASS.LTC128B.128 [R71+0x1100], [R10.64], !P4 ;  /* 0x011000000a471fae */ /* 0x0003ea000e101d52 */
[----:B------:R1:W-:Y:S05]  /*5da0*/  @P1 LDGSTS.E.BYPASS.LTC128B.128 [R71+0x4100], [R10.64+0x80], !P6 ;  /* 0x041000800a471fae */ /* 0x0003ea000f101d52 */
[----:B------:R1:W-:Y:S05]  /*5db0*/  @P0 LDGSTS.E.BYPASS.LTC128B.128 [R71+0x2100], [R8.64], !P4 ;  /* 0x0210000008470fae */ /* 0x0003ea000e101d52 */
[----:B------:R1:W-:Y:S01]  /*5dc0*/  @P0 LDGSTS.E.BYPASS.LTC128B.128 [R71+0x5100], [R8.64+0x80], !P6 ;  /* 0x0510008008470fae */ /* 0x0003e2000f101d52 */
[----:B------:R-:W-:Y:S04]  /*5dd0*/  ISETP.GE.AND P0, PT, R6, 0x1, PT ;  /* 0x000000010600780c */ /* 0x000fe80003f06270 */
[----:B------:R-:W0:Y:S01]  /*5de0*/  LDGDEPBAR ;  /* 0x00000000000079af */ /* 0x000e220000000000 */
[----:B------:R-:W-:Y:S04]  /*5df0*/  DEPBAR.LE SB0, 0x0 ;  /* 0x000080000000791a */ /* 0x000fe80000000000 */
[----:B------:R-:W-:Y:S06]  /*5e00*/  BAR.SYNC.DEFER_BLOCKING 0x0 ;  /* 0x0000000000007b1d */ /* 0x000fec0000010000 */
        /* <DEDUP_REMOVED lines=11> */
.L_x_349:
[----:B-123--:R-:W-:Y:S05]  /*5ec0*/  BSYNC B0 ;  /* 0x0000000000007941 */ /* 0x00efea0003800000 */
.L_x_348:
        /* <DEDUP_REMOVED lines=15> */
.L_x_351:
[----:B------:R-:W-:Y:S05]  /*5fc0*/  BSYNC B0 ;  /* 0x0000000000007941 */ /* 0x000fea0003800000 */
.L_x_350:
        /* <DEDUP_REMOVED lines=15> */
.L_x_353:
[----:B------:R-:W-:Y:S05]  /*60c0*/  BSYNC B0 ;  /* 0x0000000000007941 */ /* 0x000fea0003800000 */
.L_x_352:
[C---:B------:R-:W-:Y:S02]  /*60d0*/  ISETP.GT.AND P0, PT, R41.reuse, R123, PT ;  /* 0x0000007b2900720c */ /* 0x040fe40003f04270 */
[----:B------:R-:W-:Y:S11]  /*60e0*/  IADD3 R41, R41, -0x1, RZ ;  /* 0xffffffff29297810 */ /* 0x000ff60007ffe0ff */
[----:B---3--:R-:W-:Y:S01]  /*60f0*/  @P0 SHF.R.S32.HI R4, RZ, 0x1f, R41 ;  /* 0x0000001fff040819 */ /* 0x008fe20000011429 */
[----:B----4-:R-:W-:Y:S02]  /*6100*/  @P0 IMAD R3, R145, R41, RZ ;  /* 0x0000002991030224 */ /* 0x010fe400078e02ff */
[----:B------:R-:W-:Y:S02]  /*6110*/  @P0 IMAD.MOV.U32 R8, RZ, RZ, R118 ;  /* 0x000000ffff080224 */ /* 0x000fe400078e0076 */
        /* <DEDUP_REMOVED lines=12> */
[-C--:B------:R-:W-:Y:S01]  /*61e0*/  @P0 IADD3 R8, P1, R4, R140.reuse, RZ ;  /* 0x0000008c04080210 */ /* 0x080fe20007f3e0ff */
        /* <DEDUP_REMOVED lines=8> */
[----:B------:R3:W-:Y:S04]  /*6270*/  @P0 LDGSTS.E.BYPASS.LTC128B.128 [R71+0xa100], [R14.64], !P4 ;  /* 0x0a1000000e470fae */ /* 0x0007e8000e101d52 */
[----:B------:R3:W-:Y:S04]  /*6280*/  @P0 LDGSTS.E.BYPASS.LTC128B.128 [R71+0xd100], [R10.64], !P6 ;  /* 0x0d1000000a470fae */ /* 0x0007e8000f101d52 */
[----:B------:R-:W0:Y:S01]  /*6290*/  LDGDEPBAR ;  /* 0x00000000000079af */ /* 0x000e220000000000 */
[----:B------:R-:W-:-:S05]  /*62a0*/  @P0 BRA `(.L_x_354) ;  /* 0xffffb72000000947 */ /* 0x000fca000383ffff */
[----:B------:R-:W-:Y:S06]  /*62b0*/  BAR.SYNC.DEFER_BLOCKING 0x0 ;  /* 0x0000000000007b1d */ /* 0x000fec0000010000 */
.L_x_319:
[----:B------:R-:W-:Y:S01]  /*62c0*/  IMAD.MOV.U32 R26, RZ, RZ, c[0x0][0x2c4] ;  /* 0x0000b100ff1a7624 */ /* 0x000fe200078e00ff */
[----:B------:R-:W-:Y:S01]  /*62d0*/  IADD3 R0, R218, 0x7f, RZ ;  /* 0x0000007fda007810 */ /* 0x000fe20007ffe0ff */
[----:B------:R-:W-:-:S03]  /*62e0*/  IMAD.MOV.U32 R171, RZ, RZ, c[0x0][0x32c] ;  /* 0x0000cb00ffab7624 */ /* 0x000fc600078e00ff */
[----:B------:R-:W-:Y:S02]  /*62f0*/  ISETP.NE.AND P3, PT, R26, 0x1, PT ;  /* 0x000000011a00780c */ /* 0x000fe40003f65270 */
[----:B------:R-:W-:-:S11]  /*6300*/  ISETP.GE.AND P1, PT, R171, 0x1, PT ;  /* 0x00000001ab00780c */ /* 0x000fd60003f26270 */
[----:B------:R-:W-:-:S05]  /*6310*/  @P3 IMAD.HI.U32 R2, R0, c[0x0][0x2c8], RZ ;  /* 0x0000b20000023a27 */ /* 0x000fca00078e00ff */
[----:B------:R-:W-:-:S05]  /*6320*/  @P3 SHF.R.U32.HI R0, RZ, c[0x0][0x2cc], R2 ;  /* 0x0000b300ff003a19 */ /* 0x000fca0000011602 */
[----:B------:R-:W-:-:S05]  /*6330*/  IMAD.IADD R0, R143, 0x1, R0 ;  /* 0x000000018f007824 */ /* 0x000fca00078e0200 */
[----:B------:R-:W-:Y:S01]  /*6340*/  IADD3 R3, R0, c[0x0][0x328], RZ ;  /* 0x0000ca0000037a10 */ /* 0x000fe20007ffe0ff */
[----:B------:R-:W-:Y:S05]  /*6350*/  @!P1 BRA `(.L_x_355) ;  /* 0x000000f000009947 */ /* 0x000fea0003800000 */
[C---:B------:R-:W-:Y:S01]  /*6360*/  ISETP.GT.AND P0, PT, R0.reuse, RZ, PT ;  /* 0x000000ff0000720c */ /* 0x040fe20003f04270 */
[----:B---3--:R-:W-:Y:S01]  /*6370*/  IMAD.MOV.U32 R4, RZ, RZ, c[0x0][0x32c] ;  /* 0x0000cb00ff047624 */ /* 0x008fe200078e00ff */
        /* <DEDUP_REMOVED lines=8> */
.L_x_356:
[----:B------:R-:W-:-:S13]  /*6400*/  ISETP.NE.AND P0, PT, R4, 0x1, PT ;  /* 0x000000010400780c */ /* 0x000fda0003f05270 */
[----:B------:R-:W-:-:S05]  /*6410*/  @P0 IMAD.HI.U32 R0, R2, c[0x0][0x330], RZ ;  /* 0x0000cc0002000a27 */ /* 0x000fca00078e00ff */
[----:B------:R-:W-:-:S05]  /*6420*/  @P0 SHF.R.U32.HI R2, RZ, c[0x0][0x334], R0 ;  /* 0x0000cd00ff020a19 */ /* 0x000fca0000011600 */
.L_x_357:
[----:B------:R-:W-:-:S05]  /*6430*/  IMAD R2, R2, R4, c[0x0][0x32c] ;  /* 0x0000cb0002027624 */ /* 0x000fca00078e0204 */
[----:B------:R-:W-:-:S03]  /*6440*/  IMNMX R3, R3, R2, PT ;  /* 0x0000000203037217 */ /* 0x000fc60003800200 */
.L_x_355:
[----:B------:R-:W4:Y:S01]  /*6450*/  LDL R198, [R1+0x2c] ;  /* 0x00002c0001c67983 */ /* 0x000f220000100800 */
[----:B------:R-:W-:Y:S01]  /*6460*/  IADD3 R3, R3, 0x5f, RZ ;  /* 0x0000005f03037810 */ /* 0x000fe20007ffe0ff */
[----:B------:R-:W-:-:S04]  /*6470*/  @P3 IMAD.HI.U32 R2, R218, c[0x0][0x2c8], RZ ;  /* 0x0000b200da023a27 */ /* 0x000fc800078e00ff */
[----:B------:R-:W-:-:S04]  /*6480*/  IMAD.HI R3, R3, 0x2aaaaaab, RZ ;  /* 0x2aaaaaab03037827 */ /* 0x000fc800078e02ff */
[----:B------:R-:W-:Y:S01]  /*6490*/  IMAD.MOV.U32 R0, RZ, RZ, R218 ;  /* 0x000000ffff007224 */ /* 0x000fe200078e00da */
[----:B------:R-:W-:Y:S02]  /*64a0*/  @P3 SHF.R.U32.HI R0, RZ, c[0x0][0x2cc], R2 ;  /* 0x0000b300ff003a19 */ /* 0x000fe40000011602 */
[----:B------:R-:W-:-:S04]  /*64b0*/  SHF.R.U32.HI R2, RZ, 0x1f, R3 ;  /* 0x0000001fff027819 */ /* 0x000fc80000011603 */
[----:B------:R-:W-:-:S04]  /*64c0*/  LEA.HI.SX32 R2, R3, R2, 0x1c ;  /* 0x0000000203027211 */ /* 0x000fc800078fe2ff */
[----:B------:R-:W-:Y:S01]  /*64d0*/  IMNMX R226, R2, R144, PT ;  /* 0x0000009002e27217 */ /* 0x000fe20003800200 */
[----:B----4-:R-:W-:-:S05]  /*64e0*/  IMAD.IADD R0, R198, 0x1, R0 ;  /* 0x00000001c6007824 */ /* 0x010fca00078e0200 */
[----:B------:R-:W-:Y:S01]  /*64f0*/  IADD3 R3, R0, -c[0x0][0x324], RZ ;  /* 0x8000c90000037a10 */ /* 0x000fe20007ffe0ff */
[----:B------:R-:W-:Y:S05]  /*6500*/  @!P1 BRA `(.L_x_358) ;  /* 0x000000f000009947 */ /* 0x000fea0003800000 */
        /* <DEDUP_REMOVED lines=9> */
.L_x_359:
[----:B------:R-:W-:-:S04]  /*65a0*/  MOV R2, c[0x0][0x32c] ;  /* 0x0000cb0000027a02 */ /* 0x000fc80000000f00 */
[----:B------:R-:W-:-:S13]  /*65b0*/  ISETP.NE.AND P0, PT, R2, 0x1, PT ;  /* 0x000000010200780c */ /* 0x000fda0003f05270 */
[----:B------:R-:W-:-:S05]  /*65c0*/  @P0 IMAD.HI.U32 R2, R0, c[0x0][0x330], RZ ;  /* 0x0000cc0000020a27 */ /* 0x000fca00078e00ff */
[----:B------:R-:W-:-:S05]  /*65d0*/  @P0 SHF.R.U32.HI R0, RZ, c[0x0][0x334], R2 ;  /* 0x0000cd00ff000a19 */ /* 0x000fca0000011602 */
.L_x_360:
[----:B------:R-:W-:-:S05]  /*65e0*/  IMAD R0, R0, c[0x0][0x32c], RZ ;  /* 0x0000cb0000007a24 */ /* 0x000fca00078e02ff */
[----:B------:R-:W-:-:S05]  /*65f0*/  IMNMX R3, R3, R0, !PT ;  /* 0x0000000003037217 */ /* 0x000fca0007800200 */
.L_x_358:
[----:B------:R-:W-:Y:S01]  /*6600*/  IMAD.HI R0, R3, 0x2aaaaaab, RZ ;  /* 0x2aaaaaab03007827 */ /* 0x000fe200078e02ff */
[----:B------:R-:W-:Y:S01]  /*6610*/  PLOP3.LUT P2, PT, PT, PT, PT, 0x80, 0x0 ;  /* 0x000000000000781c */ /* 0x000fe20003f4f070 */
[----:B---3--:R-:W-:Y:S01]  /*6620*/  CS2R R10, SRZ ;  /* 0x00000000000a7805 */ /* 0x008fe2000001ff00 */
[----:B------:R-:W-:Y:S01]  /*6630*/  CS2R R14, SRZ ;  /* 0x00000000000e7805 */ /* 0x000fe2000001ff00 */
[----:B------:R-:W-:Y:S01]  /*6640*/  IMAD.MOV.U32 R67, RZ, RZ, RZ ;  /* 0x000000ffff437224 */ /* 0x000fe200078e00ff */
[----:B------:R-:W-:Y:S01]  /*6650*/  SHF.R.U32.HI R2, RZ, 0x1f, R0 ;  /* 0x0000001fff027819 */ /* 0x000fe20000011600 */
[----:B------:R-:W-:Y:S01]  /*6660*/  IMAD.MOV.U32 R64, RZ, RZ, RZ ;  /* 0x000000ffff407224 */ /* 0x000fe200078e00ff */
[----:B------:R-:W-:Y:S01]  /*6670*/  MOV R62, RZ ;  /* 0x000000ff003e7202 */ /* 0x000fe20000000f00 */
[----:B-1----:R-:W-:Y:S01]  /*6680*/  CS2R R8, SRZ ;  /* 0x0000000000087805 */ /* 0x002fe2000001ff00 */
[----:B------:R-:W-:Y:S01]  /*6690*/  LEA.HI.SX32 R0, R0, R2, 0x1c ;  /* 0x0000000200007211 */ /* 0x000fe200078fe2ff */
[----:B------:R-:W-:Y:S01]  /*66a0*/  IMAD.MOV.U32 R60, RZ, RZ, RZ ;  /* 0x000000ffff3c7224 */ /* 0x000fe200078e00ff */
[----:B------:R-:W-:Y:S01]  /*66b0*/  CS2R R12, SRZ ;  /* 0x00000000000c7805 */ /* 0x000fe2000001ff00 */
[----:B------:R-:W-:Y:S01]  /*66c0*/  IMAD.MOV.U32 R58, RZ, RZ, RZ ;  /* 0x000000ffff3a7224 */ /* 0x000fe200078e00ff */
[----:B------:R-:W-:Y:S01]  /*66d0*/  IMNMX R252, RZ, R0, !PT ;  /* 0x00000000fffc7217 */ /* 0x000fe20007800200 */
[----:B------:R-:W-:Y:S01]  /*66e0*/  IMAD.MOV.U32 R54, RZ, RZ, RZ ;  /* 0x000000ffff367224 */ /* 0x000fe200078e00ff */
[----:B------:R-:W-:Y:S01]  /*66f0*/  MOV R56, RZ ;  /* 0x000000ff00387202 */ /* 0x000fe20000000f00 */
[----:B------:R-:W-:Y:S01]  /*6700*/  CS2R R16, SRZ ;  /* 0x0000000000107805 */ /* 0x000fe2000001ff00 */
[----:B------:R-:W-:Y:S01]  /*6710*/  ISETP.GT.AND P0, PT, R226, R252, PT ;  /* 0x000000fce200720c */ /* 0x000fe20003f04270 */
[----:B------:R-:W-:Y:S01]  /*6720*/  IMAD.MOV.U32 R122, RZ, RZ, RZ ;  /* 0x000000ffff7a7224 */ /* 0x000fe200078e00ff */
[----:B------:R-:W-:Y:S01]  /*6730*/  MOV R52, RZ ;  /* 0x000000ff00347202 */ /* 0x000fe20000000f00 */
[----:B------:R-:W-:Y:S01]  /*6740*/  CS2R R18, SRZ ;  /* 0x0000000000127805 */ /* 0x000fe2000001ff00 */
[----:B------:R-:W-:Y:S01]  /*6750*/  MOV R120, RZ ;  /* 0x000000ff00787202 */ /* 0x000fe20000000f00 */
[----:B------:R-:W-:Y:S01]  /*6760*/  IMAD.MOV.U32 R118, RZ, RZ, RZ ;  /* 0x000000ffff767224 */ /* 0x000fe200078e00ff */
[----:B--2---:R-:W-:Y:S01]  /*6770*/  CS2R R20, SRZ ;  /* 0x0000000000147805 */ /* 0x004fe2000001ff00 */
[----:B------:R-:W-:Y:S01]  /*6780*/  MOV R116, RZ ;  /* 0x000000ff00747202 */ /* 0x000fe20000000f00 */
[----:B------:R-:W-:Y:S01]  /*6790*/  IMAD.MOV.U32 R114, RZ, RZ, RZ ;  /* 0x000000ffff727224 */ /* 0x000fe200078e00ff */
[----:B------:R-:W-:Y:S01]  /*67a0*/  CS2R R22, SRZ ;  /* 0x0000000000167805 */ /* 0x000fe2000001ff00 */
[----:B------:R-:W-:Y:S01]  /*67b0*/  MOV R112, RZ ;  /* 0x000000ff00707202 */ /* 0x000fe20000000f00 */
[----:B------:R-:W-:Y:S01]  /*67c0*/  IMAD.MOV.U32 R110, RZ, RZ, RZ ;  /* 0x000000ffff6e7224 */ /* 0x000fe200078e00ff */
[----:B------:R-:W-:Y:S01]  /*67d0*/  CS2R R24, SRZ ;  /* 0x0000000000187805 */ /* 0x000fe2000001ff00 */
[----:B------:R-:W-:Y:S01]  /*67e0*/  MOV R108, RZ ;  /* 0x000000ff006c7202 */ /* 0x000fe20000000f00 */
[----:B------:R-:W-:Y:S01]  /*67f0*/  CS2R R106, SRZ ;  /* 0x00000000006a7805 */ /* 0x000fe2000001ff00 */
[----:B------:R-:W-:Y:S01]  /*6800*/  IMAD.MOV.U32 R104, RZ, RZ, RZ ;  /* 0x000000ffff687224 */ /* 0x000fe200078e00ff */
[----:B------:R-:W-:Y:S01]  /*6810*/  CS2R R102, SRZ ;  /* 0x0000000000667805 */ /* 0x000fe2000001ff00 */
[----:B------:R-:W-:Y:S01]  /*6820*/  MOV R27, RZ ;  /* 0x000000ff001b7202 */ /* 0x000fe20000000f00 */
[----:B------:R-:W-:Y:S01]  /*6830*/  IMAD.MOV.U32 R100, RZ, RZ, RZ ;  /* 0x000000ffff647224 */ /* 0x000fe200078e00ff */
        /* <DEDUP_REMOVED lines=11> */
[----:B------:R-:W-:Y:S01]  /*68f0*/  CS2R R78, SRZ ;  /* 0x00000000004e7805 */ /* 0x000fe2000001ff00 */
[----:B------:R-:W-:Y:S01]  /*6900*/  MOV R76, RZ ;  /* 0x000000ff004c7202 */ /* 0x000fe20000000f00 */
[----:B------:R-:W-:Y:S01]  /*6910*/  CS2R R32, SRZ ;  /* 0x0000000000207805 */ /* 0x000fe2000001ff00 */
[----:B------:R-:W-:Y:S05]  /*6920*/  @!P0 BRA `(.L_x_361) ;  /* 0x000167f000008947 */ /* 0x000fea0003800000 */
[----:B------:R-:W2:Y:S01]  /*6930*/  LDL R4, [R1+0x28] ;  /* 0x0000280001047983 */ /* 0x000ea20000100800 */
[----:B------:R-:W-:-:S03]  /*6940*/  ISETP.NE.U32.AND P0, PT, RZ, c[0x0][0x340], PT ;  /* 0x0000d000ff007a0c */ /* 0x000fc60003f05070 */
[----:B------:R-:W3:Y:S01]  /*6950*/  LDL R170, [R1+0x8] ;  /* 0x0000080001aa7983 */ /* 0x000ee20000100800 */
[----:B------:R-:W-:-:S03]  /*6960*/  ISETP.NE.AND.EX P0, PT, RZ, c[0x0][0x344], PT, P0 ;  /* 0x0000d100ff007a0c */ /* 0x000fc60003f05300 */
[----:B------:R-:W4:Y:S10]  /*6970*/  LDL R216, [R1+0x24] ;  /* 0x0000240001d87983 */ /* 0x000f340000100800 */
[----:B------:R-:W-:-:S04]  /*6980*/  @P0 IMAD.MOV.U32 R2, RZ, RZ, 0x4 ;  /* 0x00000004ff020424 */ /* 0x000fc800078e00ff */
[----:B--2---:R-:W-:-:S05]  /*6990*/  @P0 IMAD.WIDE R2, R4, R2, c[0x0][0x340] ;  /* 0x0000d00004020625 */ /* 0x004fca00078e0202 */
[----:B------:R1:W2:Y:S01]  /*69a0*/  @P0 LDG.E R0, [R2.64] ;  /* 0x0000001202000981 */ /* 0x0002a2000c1e1900 */
[----:B------:R-:W-:Y:S01]  /*69b0*/  SHF.R.S32.HI R168, RZ, 0x1f, R167 ;  /* 0x0000001fffa87819 */ /* 0x000fe200000114a7 */
[----:B------:R-:W-:Y:S02]  /*69c0*/  IMAD.MOV.U32 R76, RZ, RZ, 0x60 ;  /* 0x00000060ff4c7424 */ /* 0x000fe400078e00ff */
[----:B------:R-:W-:Y:S02]  /*69d0*/  IMAD.MOV.U32 R221, RZ, RZ, c[0x0][0x2b8] ;  /* 0x0000ae00ffdd7624 */ /* 0x000fe400078e00ff */
[----:B------:R-:W-:Y:S01]  /*69e0*/  IMAD R164, R226, R76, -0x60 ;  /* 0xffffffa0e2a47424 */ /* 0x000fe200078e024c */
[----:B-1----:R-:W-:-:S04]  /*69f0*/  LEA.HI R3, R168, R167, RZ, 0x3 ;  /* 0x000000a7a8037211 */ /* 0x002fc800078f18ff */
[----:B------:R-:W-:Y:S02]  /*6a00*/  LOP3.LUT R2, R3, 0xfffffff8, RZ, 0xc0, !PT ;  /* 0xfffffff803027812 */ /* 0x000fe400078ec0ff */
[----:B------:R-:W-:-:S03]  /*6a10*/  SHF.R.S32.HI R51, RZ, 0x3, R3 ;  /* 0x00000003ff337819 */ /* 0x000fc60000011403 */
[----:B------:R-:W-:-:S04]  /*6a20*/  IMAD.IADD R50, R167, 0x1, -R2 ;  /* 0x00000001a7327824 */ /* 0x000fc800078e0a02 */
[----:B------:R-:W-:Y:S01]  /*6a30*/  IMAD R197, R50, 0x20, R51 ;  /* 0x0000002032c57824 */ /* 0x000fe200078e0233 */
[----:B------:R-:W-:-:S03]  /*6a40*/  ISETP.NE.AND P1, PT, R221, 0x1, PT ;  /* 0x00000001dd00780c */ /* 0x000fc60003f25270 */
[----:B------:R-:W-:-:S04]  /*6a50*/  IMAD.IADD R2, R197, 0x1, R164 ;  /* 0x00000001c5027824 */ /* 0x000fc800078e02a4 */
[----:B----4-:R-:W-:Y:S01]  /*6a60*/  IMAD.IADD R9, R2, 0x1, R216 ;  /* 0x0000000102097824 */ /* 0x010fe200078e02d8 */
[----:B------:R-:W-:-:S03]  /*6a70*/  LOP3.LUT R215, R215, 0xffdfffff, RZ, 0xc0, !PT ;  /* 0xffdfffffd7d77812 */ /* 0x000fc600078ec0ff */
[----:B------:R-:W-:Y:S02]  /*6a80*/  IMAD.MOV.U32 R8, RZ, RZ, R9 ;  /* 0x000000ffff087224 */ /* 0x000fe400078e0009 */
[----:B------:R-:W-:Y:S01]  /*6a90*/  @P1 LOP3.LUT R215, R215, 0x200000, RZ, 0xfc, !PT ;  /* 0x00200000d7d71812 */ /* 0x000fe200078efcff */
[----:B------:R-:W-:Y:S01]  /*6aa0*/  IMAD.MOV.U32 R217, RZ, RZ, RZ ;  /* 0x000000ffffd97224 */ /* 0x000fe200078e00ff */
[----:B------:R-:W-:Y:S04]  /*6ab0*/  STL [R1], R197 ;  /* 0x000000c501007387 */ /* 0x000fe80000100800 */
[----:B------:R-:W-:Y:S01]  /*6ac0*/  BAR.SYNC.DEFER_BLOCKING 0x0 ;  /* 0x0000000000007b1d */ /* 0x000fe20000010000 */
[----:B------:R-:W-:Y:S01]  /*6ad0*/  @!P0 IMAD.MOV.U32 R0, RZ, RZ, R4 ;  /* 0x000000ffff008224 */ /* 0x000fe200078e0004 */
[----:B---3--:R-:W-:-:S04]  /*6ae0*/  ISETP.GE.AND P0, PT, R2, R170, PT ;  /* 0x000000aa0200720c */ /* 0x008fc80003f06270 */
[----:B--2---:R-:W-:Y:S02]  /*6af0*/  SHF.R.S32.HI R3, RZ, 0x1f, R0 ;  /* 0x0000001fff037819 */ /* 0x004fe40000011400 */
[----:B------:R-:W-:-:S03]  /*6b00*/  ISETP.GT.OR P0, PT, R197, 0x5f, P0 ;  /* 0x0000005fc500780c */ /* 0x000fc60000704670 */
[----:B------:R-:W-:Y:S02]  /*6b10*/  IMAD R2, R3, c[0x0][0x2b0], RZ ;  /* 0x0000ac0003027a24 */ /* 0x000fe400078e02ff */
[----:B------:R-:W-:-:S04]  /*6b20*/  @P1 IMAD.HI.U32 R3, R9, c[0x0][0x2bc], RZ ;  /* 0x0000af0009031a27 */ /* 0x000fc800078e00ff */
[C---:B------:R-:W-:Y:S01]  /*6b30*/  IMAD R2, R0.reuse, c[0x0][0x2b4], R2 ;  /* 0x0000ad0000027a24 */ /* 0x040fe200078e0202 */
[----:B------:R-:W-:Y:S01]  /*6b40*/  @P1 SHF.R.U32.HI R8, RZ, c[0x0][0x2c0], R3 ;  /* 0x0000b000ff081a19 */ /* 0x000fe20000011603 */
[----:B------:R-:W-:-:S04]  /*6b50*/  IMAD.WIDE.U32 R222, R0, c[0x0][0x2b0], RZ ;  /* 0x0000ac0000de7a25 */ /* 0x000fc800078e00ff */
[----:B------:R-:W-:Y:S01]  /*6b60*/  IMAD.IADD R191, R223, 0x1, R2 ;  /* 0x00000001dfbf7824 */ /* 0x000fe200078e0202 */
[----:B------:R-:W-:-:S04]  /*6b70*/  @!P0 IADD3 R0, P1, R8, R222, RZ ;  /* 0x000000de08008210 */ /* 0x000fc80007f3e0ff */
[----:B------:R-:W-:Y:S02]  /*6b80*/  @!P0 LEA.HI.X.SX32 R3, R8, R191, 0x1, P1 ;  /* 0x000000bf08038211 */ /* 0x000fe400008f0eff */
[----:B------:R-:W-:-:S04]  /*6b90*/  @!P0 LEA R2, P1, R0, c[0x0][0x2a0], 0x2 ;  /* 0x0000a80000028a11 */ /* 0x000fc800078210ff */
[----:B------:R-:W-:-:S05]  /*6ba0*/  @!P0 LEA.HI.X R3, R0, c[0x0][0x2a4], R3, 0x2, P1 ;  /* 0x0000a90000038a11 */ /* 0x000fca00008f1403 */
[----:B------:R1:W2:Y:S04]  /*6bb0*/  @!P0 LDG.E R217, [R2.64] ;  /* 0x0000001202d98981 */ /* 0x0002a8000c1e1900 */
[----:B------:R-:W-:Y:S04]  /*6bc0*/  STL.64 [R1+0x18], R222 ;  /* 0x000018de01007387 */ /* 0x000fe80000100a00 */
[----:B------:R-:W-:Y:S04]  /*6bd0*/  STL [R1+0x20], R191 ;  /* 0x000020bf01007387 */ /* 0x000fe80000100800 */
[----:B------:R-:W3:Y:S04]  /*6be0*/  LDL R169, [R1+0xc] ;  /* 0x00000c0001a97983 */ /* 0x000ee80000100800 */
[----:B------:R-:W4:Y:S01]  /*6bf0*/  S2R R30, SR_CTAID.Y ;  /* 0x00000000001e7919 */ /* 0x000f220000002600 */
[----:B------:R-:W-:-:S05]  /*6c00*/  SHF.R.S32.HI R0, RZ, 0x1f, R137 ;  /* 0x0000001fff007819 */ /* 0x000fca0000011489 */
[----:B------:R-:W-:Y:S01]  /*6c10*/  IMAD R0, R0, c[0x0][0x178], RZ ;  /* 0x00005e0000007a24 */ /* 0x000fe200078e02ff */
[----:B------:R-:W-:Y:S01]  /*6c20*/  ISETP.NE.U32.AND P0, PT, RZ, c[0x0][0x348], PT ;  /* 0x0000d200ff007a0c */ /* 0x000fe20003f05070 */
[----:B-1----:R-:W-:-:S04]  /*6c30*/  IMAD.WIDE.U32 R2, R137, c[0x0][0x178], RZ ;  /* 0x00005e0089027a25 */ /* 0x002fc800078e00ff */
[----:B------:R-:W-:Y:S01]  /*6c40*/  IMAD R0, R137, c[0x0][0x17c], R0 ;  /* 0x00005f0089007a24 */ /* 0x000fe200078e0200 */
[----:B------:R-:W-:Y:S01]  /*6c50*/  ISETP.NE.AND.EX P0, PT, RZ, c[0x0][0x34c], PT, P0 ;  /* 0x0000d300ff007a0c */ /* 0x000fe20003f05300 */
[----:B------:R-:W-:Y:S02]  /*6c60*/  IMAD R6, R155, c[0x0][0x1b8], RZ ;  /* 0x00006e009b067a24 */ /* 0x000fe400078e02ff */
[----:B------:R-:W-:Y:S01]  /*6c70*/  IMAD.IADD R3, R3, 0x1, R0 ;  /* 0x0000000103037824 */ /* 0x000fe200078e0200 */
[----:B------:R-:W-:Y:S01]  /*6c80*/  SHF.R.S32.HI R0, RZ, 0x1f, R4 ;  /* 0x0000001fff007819 */ /* 0x000fe20000011404 */
[----:B------:R-:W-:-:S03]  /*6c90*/  IMAD.IADD R7, R218, 0x1, R197 ;  /* 0x00000001da077824 */ /* 0x000fc600078e02c5 */
[----:B------:R-:W-:Y:S01]  /*6ca0*/  SEL R5, R0, RZ, !P0 ;  /* 0x000000ff00057207 */ /* 0x000fe20004000000 */
[C---:B----4-:R-:W-:Y:S02]  /*6cb0*/  IMAD R6, R30.reuse, c[0x0][0x1bc], R6 ;  /* 0x00006f001e067a24 */ /* 0x050fe400078e0206 */
[----:B------:R-:W-:Y:S01]  /*6cc0*/  IMAD.WIDE.U32 R2, R30, c[0x0][0x1b8], R2 ;  /* 0x00006e001e027a25 */ /* 0x000fe200078e0002 */
[----:B------:R-:W-:-:S03]  /*6cd0*/  SEL R4, R4, RZ, !P0 ;  /* 0x000000ff04047207 */ /* 0x000fc60004000000 */
[----:B------:R-:W-:Y:S02]  /*6ce0*/  IMAD.IADD R3, R3, 0x1, R6 ;  /* 0x0000000103037824 */ /* 0x000fe400078e0206 */
[----:B------:R-:W-:-:S04]  /*6cf0*/  @P3 IMAD.HI.U32 R6, R7, c[0x0][0x2c8], RZ ;  /* 0x0000b20007063a27 */ /* 0x000fc800078e00ff */
[----:B------:R-:W-:Y:S02]  /*6d00*/  IMAD R5, R5, c[0x0][0x1c0], RZ ;  /* 0x0000700005057a24 */ /* 0x000fe400078e02ff */
[----:B------:R-:W-:Y:S01]  /*6d10*/  IMAD.MOV.U32 R0, RZ, RZ, R7 ;  /* 0x000000ffff007224 */ /* 0x000fe200078e0007 */
[----:B------:R-:W-:Y:S01]  /*6d20*/  @P3 SHF.R.U32.HI R0, RZ, c[0x0][0x2cc], R6 ;  /* 0x0000b300ff003a19 */ /* 0x000fe20000011606 */
[C---:B------:R-:W-:Y:S02]  /*6d30*/  IMAD R5, R4.reuse, c[0x0][0x1c4], R5 ;  /* 0x0000710004057a24 */ /* 0x040fe400078e0205 */
[----:B------:R-:W-:Y:S01]  /*6d40*/  IMAD.WIDE.U32 R2, R4, c[0x0][0x1c0], R2 ;  /* 0x0000700004027a25 */ /* 0x000fe200078e0002 */
[----:B------:R-:W-:-:S03]  /*6d50*/  SHF.R.S32.HI R4, RZ, 0x1f, R0 ;  /* 0x0000001fff047819 */ /* 0x000fc60000011400 */
[----:B------:R-:W-:Y:S02]  /*6d60*/  IMAD.IADD R3, R3, 0x1, R5 ;  /* 0x0000000103037824 */ /* 0x000fe400078e0205 */
[----:B------:R-:W-:Y:S02]  /*6d70*/  IMAD.MOV R5, RZ, RZ, -R8 ;  /* 0x000000ffff057224 */ /* 0x000fe400078e0a08 */
[----:B------:R-:W-:Y:S02]  /*6d80*/  IMAD.MOV R6, RZ, RZ, -R0 ;  /* 0x000000ffff067224 */ /* 0x000fe400078e0a00 */
[----:B------:R-:W-:Y:S02]  /*6d90*/  IMAD R4, R4, c[0x0][0x1b0], RZ ;  /* 0x00006c0004047a24 */ /* 0x000fe400078e02ff */
[----:B------:R-:W-:Y:S02]  /*6da0*/  IMAD R220, R5, c[0x0][0x2b8], R9 ;  /* 0x0000ae0005dc7a24 */ /* 0x000fe400078e0209 */
[----:B------:R-:W-:-:S02]  /*6db0*/  IMAD R6, R6, c[0x0][0x2c4], R7 ;  /* 0x0000b10006067a24 */ /* 0x000fc400078e0207 */
[C---:B------:R-:W-:Y:S01]  /*6dc0*/  IMAD R4, R0.reuse, c[0x0][0x1b4], R4 ;  /* 0x00006d0000047a24 */ /* 0x040fe200078e0204 */
[----:B------:R-:W-:Y:S01]  /*6dd0*/  SHF.R.S32.HI R87, RZ, 0x1f, R220 ;  /* 0x0000001fff577819 */ /* 0x000fe200000114dc */
[----:B------:R-:W-:Y:S01]  /*6de0*/  IMAD.WIDE.U32 R2, R0, c[0x0][0x1b0], R2 ;  /* 0x00006c0000027a25 */ /* 0x000fe200078e0002 */
[----:B------:R-:W-:Y:S02]  /*6df0*/  SHF.R.S32.HI R0, RZ, 0x1f, R6 ;  /* 0x0000001fff007819 */ /* 0x000fe40000011406 */
[----:B------:R-:W-:Y:S01]  /*6e00*/  LEA.HI R23, R168, R167, RZ, 0x4 ;  /* 0x000000a7a8177211 */ /* 0x000fe200078f20ff */
[----:B------:R-:W-:Y:S02]  /*6e10*/  IMAD R7, R87, c[0x0][0x1e0], RZ ;  /* 0x0000780057077a24 */ /* 0x000fe400078e02ff */
[----:B------:R-:W-:Y:S01]  /*6e20*/  IMAD R0, R0, c[0x0][0x1a8], RZ ;  /* 0x00006a0000007a24 */ /* 0x000fe200078e02ff */
[----:B------:R-:W-:Y:S01]  /*6e30*/  LOP3.LUT R10, R23, 0xfffffff0, RZ, 0xc0, !PT ;  /* 0xfffffff0170a7812 */ /* 0x000fe200078ec0ff */
[----:B------:R-:W-:-:S02]  /*6e40*/  IMAD.IADD R3, R3, 0x1, R4 ;  /* 0x0000000103037824 */ /* 0x000fc400078e0204 */
[----:B------:R-:W-:Y:S02]  /*6e50*/  IMAD R8, R220, c[0x0][0x1e4], R7 ;  /* 0x00007900dc087a24 */ /* 0x000fe400078e0207 */
[----:B------:R-:W-:Y:S02]  /*6e60*/  IMAD R9, R6, c[0x0][0x1ac], R0 ;  /* 0x00006b0006097a24 */ /* 0x000fe400078e0200 */
[----:B------:R-:W-:-:S04]  /*6e70*/  IMAD.WIDE.U32 R4, R220, c[0x0][0x1e0], RZ ;  /* 0x00007800dc047a25 */ /* 0x000fc800078e00ff */
[----:B------:R-:W-:-:S04]  /*6e80*/  IMAD.WIDE.U32 R6, R6, c[0x0][0x1a8], R2 ;  /* 0x00006a0006067a25 */ /* 0x000fc800078e0002 */
[----:B------:R-:W-:Y:S02]  /*6e90*/  IMAD.IADD R0, R167, 0x1, -R10 ;  /* 0x00000001a7007824 */ /* 0x000fe400078e0a0a */
[----:B------:R-:W-:Y:S02]  /*6ea0*/  IMAD R2, R155, c[0x0][0x1e8], RZ ;  /* 0x00007a009b027a24 */ /* 0x000fe400078e02ff */
[----:B------:R-:W-:Y:S01]  /*6eb0*/  IMAD.IADD R3, R5, 0x1, R8 ;  /* 0x0000000105037824 */ /* 0x000fe200078e0208 */
[----:B------:R-:W-:Y:S01]  /*6ec0*/  SHF.R.S32.HI R8, RZ, 0x1f, R0 ;  /* 0x0000001fff087819 */ /* 0x000fe20000011400 */
[----:B------:R-:W-:-:S04]  /*6ed0*/  IMAD.WIDE.U32 R200, R30, c[0x0][0x1e8], RZ ;  /* 0x00007a001ec87a25 */ /* 0x000fc800078e00ff */
[----:B------:R-:W-:Y:S02]  /*6ee0*/  IMAD R5, R30, c[0x0][0x1ec], R2 ;  /* 0x00007b001e057a24 */ /* 0x000fe400078e0202 */
[----:B------:R-:W-:Y:S01]  /*6ef0*/  IMAD.MOV.U32 R2, RZ, RZ, R4 ;  /* 0x000000ffff027224 */ /* 0x000fe200078e0004 */
[----:B------:R-:W-:Y:S01]  /*6f00*/  LEA.HI R22, R8, R0, RZ, 0x3 ;  /* 0x0000000008167211 */ /* 0x000fe200078f18ff */
[----:B------:R-:W-:Y:S01]  /*6f10*/  IMAD.IADD R190, R201, 0x1, R5 ;  /* 0x00000001c9be7824 */ /* 0x000fe200078e0205 */
[----:B------:R-:W-:Y:S01]  /*6f20*/  LEA R11, P1, R6, c[0x0][0x160], 0x1 ;  /* 0x00005800060b7a11 */ /* 0x000fe200078208ff */
[----:B------:R-:W-:Y:S01]  /*6f30*/  IMAD.IADD R7, R7, 0x1, R9 ;  /* 0x0000000107077824 */ /* 0x000fe200078e0209 */
[----:B------:R-:W-:Y:S01]  /*6f40*/  LOP3.LUT R8, R22, 0xfffffff8, RZ, 0xc0, !PT ;  /* 0xfffffff816087812 */ /* 0x000fe200078ec0ff */
[----:B------:R-:W-:-:S03]  /*6f50*/  IMAD.IADD R18, R218, 0x1, R51 ;  /* 0x00000001da127824 */ /* 0x000fc600078e0233 */
[----:B------:R-:W-:Y:S01]  /*6f60*/  LEA.HI.X R10, R6, c[0x0][0x164], R7, 0x1, P1 ;  /* 0x00005900060a7a11 */ /* 0x000fe200008f0c07 */
[----:B------:R-:W-:Y:S02]  /*6f70*/  IMAD.IADD R21, R0, 0x1, -R8 ;  /* 0x0000000100157824 */ /* 0x000fe400078e0a08 */
[----:B------:R-:W-:Y:S02]  /*6f80*/  IMAD.SHL.U32 R6, R51, 0x40, RZ ;  /* 0x0000004033067824 */ /* 0x000fe400078e00ff */
[----:B------:R-:W-:-:S03]  /*6f90*/  IMAD.SHL.U32 R224, R50, 0x8, RZ ;  /* 0x0000000832e07824 */ /* 0x000fc600078e00ff */
[----:B------:R-:W-:Y:S02]  /*6fa0*/  LOP3.LUT R24, R6, 0x1c0, RZ, 0xc0, !PT ;  /* 0x000001c006187812 */ /* 0x000fe400078ec0ff */
[----:B------:R-:W-:Y:S02]  /*6fb0*/  IADD3 R188, R224, 0x40, RZ ;  /* 0x00000040e0bc7810 */ /* 0x000fe40007ffe0ff */
[----:B------:R-:W-:Y:S01]  /*6fc0*/  SHF.R.U32.HI R27, RZ, 0x3, R24 ;  /* 0x00000003ff1b7819 */ /* 0x000fe20000011618 */
[----:B------:R-:W-:Y:S01]  /*6fd0*/  IMAD.MOV.U32 R6, RZ, RZ, 0x10 ;  /* 0x00000010ff067424 */ /* 0x000fe200078e00ff */
[----:B------:R-:W-:Y:S04]  /*6fe0*/  SHFL.IDX PT, R8, R11, 0x1, 0x181f ;  /* 0x00381f000b087f89 */ /* 0x000fe800000e0000 */
[----:B------:R-:W-:Y:S01]  /*6ff0*/  SHFL.IDX PT, R9, R10, 0x1, 0x181f ;  /* 0x00381f000a097f89 */ /* 0x000fe200000e0000 */
[----:B------:R-:W-:Y:S01]  /*7000*/  IADD3 R12, R18, 0x60, RZ ;  /* 0x00000060120c7810 */ /* 0x000fe20007ffe0ff */
[----:B------:R-:W-:-:S04]  /*7010*/  IMAD R76, R226, -0x60, R76 ;  /* 0xffffffa0e24c7824 */ /* 0x000fc800078e024c */
[----:B------:R-:W-:-:S04]  /*7020*/  IMAD.IADD R165, R170, 0x1, R76 ;  /* 0x00000001aaa57824 */ /* 0x000fc800078e024c */
[----:B------:R-:W-:Y:S01]  /*7030*/  IMAD.IADD R77, R165, 0x1, -R51 ;  /* 0x00000001a54d7824 */ /* 0x000fe200078e0a33 */
[----:B--2---:R-:W-:Y:S01]  /*7040*/  SHF.R.S32.HI R86, RZ, 0x1f, R217 ;  /* 0x0000001fff567819 */ /* 0x004fe200000114d9 */
[----:B------:R-:W-:-:S04]  /*7050*/  IMAD.WIDE.U32 R2, R217, c[0x0][0x1f0], R2 ;  /* 0x00007c00d9027a25 */ /* 0x000fc800078e0002 */
[----:B------:R-:W-:Y:S01]  /*7060*/  IMAD R5, R86, c[0x0][0x1f0], RZ ;  /* 0x00007c0056057a24 */ /* 0x000fe200078e02ff */
[----:B------:R-:W-:-:S03]  /*7070*/  IADD3 R4, P0, R200, R2, RZ ;  /* 0x00000002c8047210 */ /* 0x000fc60007f1e0ff */
[----:B------:R-:W-:Y:S02]  /*7080*/  IMAD R5, R217, c[0x0][0x1f4], R5 ;  /* 0x00007d00d9057a24 */ /* 0x000fe400078e0205 */
[----:B---3--:R-:W-:Y:S01]  /*7090*/  IMAD R39, R169, c[0x0][0x2c4], RZ ;  /* 0x0000b100a9277a24 */ /* 0x008fe200078e02ff */
[----:B------:R-:W-:Y:S02]  /*70a0*/  SHFL.IDX PT, R2, R11, RZ, 0x181f ;  /* 0x00181fff0b027589 */ /* 0x000fe400000e0000 */
[----:B------:R-:W-:Y:S02]  /*70b0*/  IADD3.X R0, R190, R3, R5, P0, !PT ;  /* 0x00000003be007210 */ /* 0x000fe400007fe405 */
[----:B------:R-:W-:Y:S01]  /*70c0*/  ISETP.GE.AND P4, PT, R18, R39, PT ;  /* 0x000000271200720c */ /* 0x000fe20003f86270 */
[----:B------:R-:W1:Y:S01]  /*70d0*/  SHFL.IDX PT, R3, R10, RZ, 0x181f ;  /* 0x00181fff0a037589 */ /* 0x000e6200000e0000 */
[----:B------:R-:W-:Y:S02]  /*70e0*/  LEA.HI R5, R168, R167, RZ, 0x6 ;  /* 0x000000a7a8057211 */ /* 0x000fe400078f30ff */
[----:B------:R-:W-:-:S03]  /*70f0*/  LEA R20, P0, R4, c[0x0][0x1c8], 0x1 ;  /* 0x0000720004147a11 */ /* 0x000fc600078008ff */
[----:B------:R-:W-:Y:S01]  /*7100*/  IMAD.SHL.U32 R5, R5, 0x8, RZ ;  /* 0x0000000805057824 */ /* 0x000fe200078e00ff */
[----:B------:R-:W-:Y:S02]  /*7110*/  LEA.HI.X R19, R4, c[0x0][0x1cc], R0, 0x1, P0 ;  /* 0x0000730004137a11 */ /* 0x000fe400000f0c00 */
[----:B------:R-:W-:-:S03]  /*7120*/  LOP3.LUT R4, R24, 0x38, R224, 0xf8, !PT ;  /* 0x0000003818047812 */ /* 0x000fc600078ef8e0 */
[----:B------:R-:W-:Y:S02]  /*7130*/  @!P4 SHF.R.S32.HI R0, RZ, 0x1f, R188 ;  /* 0x0000001fff00c819 */ /* 0x000fe400000114bc */
[----:B------:R-:W-:Y:S02]  /*7140*/  LOP3.LUT R25, R5, 0xfffffe00, RZ, 0xc0, !PT ;  /* 0xfffffe0005197812 */ /* 0x000fe400078ec0ff */
[----:B------:R-:W-:Y:S02]  /*7150*/  LOP3.LUT R4, R4, R27, RZ, 0x3c, !PT ;  /* 0x0000001b04047212 */ /* 0x000fe400078e3cff */
[----:B------:R-:W-:Y:S02]  /*7160*/  R2P PR, R21, 0x6 ;  /* 0x0000000615007804 */ /* 0x000fe40000000000 */
[----:B------:R-:W-:Y:S02]  /*7170*/  ISETP.GE.AND P3, PT, R224, c[0x0][0x198], PT ;  /* 0x00006600e0007a0c */ /* 0x000fe40003f66270 */
[----:B------:R-:W-:-:S02]  /*7180*/  @!P4 LEA.HI R0, R0, R188, RZ, 0x3 ;  /* 0x000000bc0000c211 */ /* 0x000fc400078f18ff */
[----:B------:R-:W-:Y:S01]  /*7190*/  ISETP.GE.AND P0, PT, R188, c[0x0][0x198], PT ;  /* 0x00006600bc007a0c */ /* 0x000fe20003f06270 */
[----:B------:R-:W-:Y:S01]  /*71a0*/  IMAD.IADD R219, R25, 0x1, R4 ;  /* 0x0000000119db7824 */ /* 0x000fe200078e0204 */
[----:B------:R-:W-:Y:S02]  /*71b0*/  @!P4 LOP3.LUT R4, R0, 0xfffffff8, RZ, 0xc0, !PT ;  /* 0xfffffff80004c812 */ /* 0x000fe400078ec0ff */
[----:B------:R-:W-:Y:S01]  /*71c0*/  SEL R5, R6, 0xfffffff0, !P1 ;  /* 0xfffffff006057807 */ /* 0x000fe20004800000 */
[----:B------:R-:W-:Y:S02]  /*71d0*/  @!P4 IMAD.SHL.U32 R0, R219, 0x2, RZ ;  /* 0x00000002db00c824 */ /* 0x000fe400078e00ff */
[----:B-1----:R-:W-:-:S04]  /*71e0*/  @!P4 IMAD.WIDE R6, R224, 0x2, R2 ;  /* 0x00000002e006c825 */ /* 0x002fc800078e0202 */
[----:B------:R-:W-:Y:S01]  /*71f0*/  @!P4 IMAD.WIDE R2, R4, 0x2, R2 ;  /* 0x000000020402c825 */ /* 0x000fe200078e0202 */
[----:B------:R1:W-:Y:S04]  /*7200*/  @!P4 LDGSTS.E.BYPASS.LTC128B.128 [R0+0x100], [R6.64], !P3 ;  /* 0x001000000600cfae */ /* 0x0003e8000d901d52 */
[----:B------:R2:W-:Y:S01]  /*7210*/  @!P4 LDGSTS.E.BYPASS.LTC128B.128 [R0+0x4100], [R2.64], !P0 ;  /* 0x041000000200cfae */ /* 0x0005e2000c101d52 */
[----:B------:R-:W-:-:S04]  /*7220*/  IADD3 R4, R18, 0x20, RZ ;  /* 0x0000002012047810 */ /* 0x000fc80007ffe0ff */
[----:B------:R-:W-:Y:S02]  /*7230*/  ISETP.GE.AND P1, PT, R4, R39, PT ;  /* 0x000000270400720c */ /* 0x000fe40003f26270 */
[----:B--2---:R-:W-:-:S04]  /*7240*/  IADD3 R2, R18, 0x40, RZ ;  /* 0x0000004012027810 */ /* 0x004fc80007ffe0ff */
[-C--:B------:R-:W-:Y:S01]  /*7250*/  ISETP.GE.AND P5, PT, R2, R39.reuse, PT ;  /* 0x000000270200720c */ /* 0x080fe20003fa6270 */
[----:B-1----:R-:W-:Y:S06]  /*7260*/  SHFL.IDX PT, R6, R11, 0x2, 0x181f ;  /* 0x00581f000b067f89 */ /* 0x002fec00000e0000 */
[--C-:B------:R-:W-:Y:S02]  /*7270*/  @!P1 SHF.R.S32.HI R0, RZ, 0x1f, R188.reuse ;  /* 0x0000001fff009819 */ /* 0x100fe400000114bc */
[----:B------:R-:W-:Y:S01]  /*7280*/  ISETP.GE.AND P6, PT, R12, R39, PT ;  /* 0x000000270c00720c */ /* 0x000fe20003fc6270 */
[----:B------:R-:W1:Y:S03]  /*7290*/  SHFL.IDX PT, R7, R10, 0x2, 0x181f ;  /* 0x00581f000a077f89 */ /* 0x000e6600000e0000 */
[----:B------:R-:W-:Y:S01]  /*72a0*/  @!P5 SHF.R.S32.HI R2, RZ, 0x1f, R188 ;  /* 0x0000001fff02d819 */ /* 0x000fe200000114bc */
[----:B------:R2:W-:Y:S03]  /*72b0*/  SHFL.IDX PT, R3, R10, 0x3, 0x181f ;  /* 0x00781f000a037f89 */ /* 0x0005e600000e0000 */
[----:B------:R-:W-:-:S02]  /*72c0*/  @!P5 LEA.HI R4, R2, R188, RZ, 0x3 ;  /* 0x000000bc0204d211 */ /* 0x000fc400078f18ff */
[----:B------:R3:W4:Y:S01]  /*72d0*/  SHFL.IDX PT, R2, R11, 0x3, 0x181f ;  /* 0x00781f000b027f89 */ /* 0x00072200000e0000 */
[----:B------:R-:W-:-:S04]  /*72e0*/  @!P1 LEA.HI R0, R0, R188, RZ, 0x3 ;  /* 0x000000bc00009211 */ /* 0x000fc800078f18ff */
[----:B------:R-:W-:-:S05]  /*72f0*/  @!P1 LOP3.LUT R0, R0, 0xfffffff8, RZ, 0xc0, !PT ;  /* 0xfffffff800009812 */ /* 0x000fca00078ec0ff */
[----:B------:R-:W-:Y:S01]  /*7300*/  @!P1 IMAD.WIDE R14, R0, 0x2, R8 ;  /* 0x00000002000e9825 */ /* 0x000fe200078e0208 */
[----:B------:R-:W-:-:S04]  /*7310*/  @!P6 SHF.R.S32.HI R0, RZ, 0x1f, R188 ;  /* 0x0000001fff00e819 */ /* 0x000fc800000114bc */
[----:B------:R-:W-:Y:S01]  /*7320*/  @!P6 LEA.HI R0, R0, R188, RZ, 0x3 ;  /* 0x000000bc0000e211 */ /* 0x000fe200078f18ff */
[----:B------:R-:W-:Y:S01]  /*7330*/  @!P1 IMAD.SHL.U32 R16, R219, 0x2, RZ ;  /* 0x00000002db109824 */ /* 0x000fe200078e00ff */
[----:B--2---:R-:W-:Y:S01]  /*7340*/  @!P5 LOP3.LUT R10, R4, 0xfffffff8, RZ, 0xc0, !PT ;  /* 0xfffffff8040ad812 */ /* 0x004fe200078ec0ff */
[----:B------:R-:W-:Y:S01]  /*7350*/  @!P1 IMAD.WIDE R12, R224, 0x2, R8 ;  /* 0x00000002e00c9825 */ /* 0x000fe200078e0208 */
[----:B------:R-:W-:-:S03]  /*7360*/  @!P6 LOP3.LUT R0, R0, 0xfffffff8, RZ, 0xc0, !PT ;  /* 0xfffffff80000e812 */ /* 0x000fc600078ec0ff */
[----:B------:R-:W-:Y:S01]  /*7370*/  @!P5 IMAD.SHL.U32 R4, R219, 0x2, RZ ;  /* 0x00000002db04d824 */ /* 0x000fe200078e00ff */
[----:B------:R2:W-:Y:S01]  /*7380*/  @!P1 LDGSTS.E.BYPASS.LTC128B.128 [R16+0x1100], [R12.64], !P3 ;  /* 0x011000000c109fae */ /* 0x0005e2000d901d52 */
[----:B-1----:R-:W-:-:S03]  /*7390*/  @!P5 IMAD.WIDE R8, R224, 0x2, R6 ;  /* 0x00000002e008d825 */ /* 0x002fc600078e0206 */
[----:B------:R2:W-:Y:S01]  /*73a0*/  @!P1 LDGSTS.E.BYPASS.LTC128B.128 [R16+0x5100], [R14.64], !P0 ;  /* 0x051000000e109fae */ /* 0x0005e2000c101d52 */
[----:B---3--:R-:W-:-:S03]  /*73b0*/  @!P5 IMAD.WIDE R10, R10, 0x2, R6 ;  /* 0x000000020a0ad825 */ /* 0x008fc600078e0206 */
[----:B------:R1:W-:Y:S01]  /*73c0*/  @!P5 LDGSTS.E.BYPASS.LTC128B.128 [R4+0x2100], [R8.64], !P3 ;  /* 0x021000000804dfae */ /* 0x0003e2000d901d52 */
[----:B------:R-:W-:Y:S02]  /*73d0*/  @!P6 IMAD.SHL.U32 R17, R219, 0x2, RZ ;  /* 0x00000002db11e824 */ /* 0x000fe400078e00ff */
[--C-:B----4-:R-:W-:Y:S01]  /*73e0*/  @!P6 IMAD.WIDE R6, R224, 0x2, R2.reuse ;  /* 0x00000002e006e825 */ /* 0x110fe200078e0202 */
[----:B------:R3:W-:Y:S03]  /*73f0*/  @!P5 LDGSTS.E.BYPASS.LTC128B.128 [R4+0x6100], [R10.64], !P0 ;  /* 0x061000000a04dfae */ /* 0x0007e6000c101d52 */
[----:B------:R-:W-:Y:S01]  /*7400*/  @!P6 IMAD.WIDE R2, R0, 0x2, R2 ;  /* 0x000000020002e825 */ /* 0x000fe200078e0202 */
[----:B------:R4:W-:Y:S04]  /*7410*/  @!P6 LDGSTS.E.BYPASS.LTC128B.128 [R17+0x3100], [R6.64], !P3 ;  /* 0x031000000611efae */ /* 0x0009e8000d901d52 */
[----:B------:R1:W-:Y:S01]  /*7420*/  @!P6 LDGSTS.E.BYPASS.LTC128B.128 [R17+0x7100], [R2.64], !P0 ;  /* 0x071000000211efae */ /* 0x0003e2000c101d52 */
[----:B------:R-:W-:-:S02]  /*7430*/  ISETP.GE.AND P0, PT, R77, 0x1, PT ;  /* 0x000000014d00780c */ /* 0x000fc40003f06270 */
[----:B------:R-:W-:Y:S01]  /*7440*/  ISETP.GE.AND P3, PT, R188, c[0x0][0x1d4], PT ;  /* 0x00007500bc007a0c */ /* 0x000fe20003f66270 */
[----:B------:R-:W0:Y:S04]  /*7450*/  LDGDEPBAR ;  /* 0x00000000000079af */ /* 0x000e280000000000 */
[----:B----4-:R-:W-:Y:S04]  /*7460*/  SHFL.IDX PT, R6, R20, RZ, 0x181f ;  /* 0x00181fff14067589 */ /* 0x010fe800000e0000 */
[----:B------:R-:W4:Y:S01]  /*7470*/  SHFL.IDX PT, R7, R19, RZ, 0x181f ;  /* 0x00181fff13077589 */ /* 0x000f2200000e0000 */
[----:B-1----:R-:W-:Y:S01]  /*7480*/  IMAD.MOV.U32 R2, RZ, RZ, 0x20 ;  /* 0x00000020ff027424 */ /* 0x002fe200078e00ff */
[----:B------:R-:W-:-:S04]  /*7490*/  @P0 SHF.R.S32.HI R0, RZ, 0x1f, R188 ;  /* 0x0000001fff000819 */ /* 0x000fc800000114bc */
[----:B------:R-:W-:Y:S02]  /*74a0*/  @P0 LEA.HI R0, R0, R188, RZ, 0x3 ;  /* 0x000000bc00000211 */ /* 0x000fe400078f18ff */
[----:B------:R-:W-:Y:S02]  /*74b0*/  SEL R2, R2, 0xffffffe0, !P2 ;  /* 0xffffffe002027807 */ /* 0x000fe40005000000 */
[----:B------:R-:W-:Y:S02]  /*74c0*/  ISETP.GE.AND P2, PT, R224, c[0x0][0x1d4], PT ;  /* 0x00007500e0007a0c */ /* 0x000fe40003f46270 */
[----:B------:R-:W-:Y:S01]  /*74d0*/  @P0 LOP3.LUT R0, R0, 0xfffffff8, RZ, 0xc0, !PT ;  /* 0xfffffff800000812 */ /* 0x000fe200078ec0ff */
[----:B------:R-:W-:-:S04]  /*74e0*/  @P0 IMAD.SHL.U32 R3, R219, 0x2, RZ ;  /* 0x00000002db030824 */ /* 0x000fc800078e00ff */
[----:B----4-:R-:W-:-:S04]  /*74f0*/  @P0 IMAD.WIDE R8, R0, 0x2, R6 ;  /* 0x0000000200080825 */ /* 0x010fc800078e0206 */
[----:B------:R-:W-:-:S05]  /*7500*/  @P0 IMAD.WIDE R6, R224, 0x2, R6 ;  /* 0x00000002e0060825 */ /* 0x000fca00078e0206 */
[----:B------:R1:W-:Y:S04]  /*7510*/  @P0 LDGSTS.E.BYPASS.LTC128B.128 [R3+0x8100], [R6.64], !P2 ;  /* 0x0810000006030fae */ /* 0x0003e8000d101d52 */
[----:B------:R4:W-:Y:S01]  /*7520*/  @P0 LDGSTS.E.BYPASS.LTC128B.128 [R3+0xb100], [R8.64], !P3 ;  /* 0x0b10000008030fae */ /* 0x0009e2000d901d52 */
[----:B------:R-:W-:-:S03]  /*7530*/  ISETP.GE.AND P0, PT, R77, 0x21, PT ;  /* 0x000000214d00780c */ /* 0x000fc60003f06270 */
[----:B-1----:R-:W-:Y:S04]  /*7540*/  SHFL.IDX PT, R6, R20, 0x1, 0x181f ;  /* 0x00381f0014067f89 */ /* 0x002fe800000e0000 */
[----:B------:R-:W1:Y:S06]  /*7550*/  SHFL.IDX PT, R7, R19, 0x1, 0x181f ;  /* 0x00381f0013077f89 */ /* 0x000e6c00000e0000 */
[----:B------:R-:W-:-:S04]  /*7560*/  @P0 SHF.R.S32.HI R0, RZ, 0x1f, R188 ;  /* 0x0000001fff000819 */ /* 0x000fc800000114bc */
[----:B------:R-:W-:-:S04]  /*7570*/  @P0 LEA.HI R0, R0, R188, RZ, 0x3 ;  /* 0x000000bc00000211 */ /* 0x000fc800078f18ff */
[----:B----4-:R-:W-:Y:S01]  /*7580*/  @P0 LOP3.LUT R3, R0, 0xfffffff8, RZ, 0xc0, !PT ;  /* 0xfffffff800030812 */ /* 0x010fe200078ec0ff */
[----:B------:R-:W-:Y:S02]  /*7590*/  @P0 IMAD.SHL.U32 R0, R219, 0x2, RZ ;  /* 0x00000002db000824 */ /* 0x000fe400078e00ff */
[----:B-1----:R-:W-:-:S04]  /*75a0*/  @P0 IMAD.WIDE R8, R224, 0x2, R6 ;  /* 0x00000002e0080825 */ /* 0x002fc800078e0206 */
[----:B------:R-:W-:Y:S01]  /*75b0*/  @P0 IMAD.WIDE R6, R3, 0x2, R6 ;  /* 0x0000000203060825 */ /* 0x000fe200078e0206 */
[----:B------:R1:W-:Y:S04]  /*75c0*/  @P0 LDGSTS.E.BYPASS.LTC128B.128 [R0+0x9100], [R8.64], !P2 ;  /* 0x0910000008000fae */ /* 0x0003e8000d101d52 */
[----:B------:R1:W-:Y:S01]  /*75d0*/  @P0 LDGSTS.E.BYPASS.LTC128B.128 [R0+0xc100], [R6.64], !P3 ;  /* 0x0c10000006000fae */ /* 0x0003e2000d901d52 */
[----:B------:R-:W-:Y:S01]  /*75e0*/  ISETP.GE.AND P0, PT, R77, 0x41, PT ;  /* 0x000000414d00780c */ /* 0x000fe20003f06270 */
[----:B-1----:R-:W-:-:S04]  /*75f0*/  IMAD R0, R220, c[0x0][0x1e0], RZ ;  /* 0x00007800dc007a24 */ /* 0x002fc800078e02ff */
[----:B------:R-:W-:-:S04]  /*7600*/  IMAD R0, R217, c[0x0][0x1f0], R0 ;  /* 0x00007c00d9007a24 */ /* 0x000fc800078e0200 */
[----:B------:R-:W-:-:S05]  /*7610*/  IMAD R0, R30, c[0x0][0x1e8], R0 ;  /* 0x00007a001e007a24 */ /* 0x000fca00078e0200 */
[----:B------:R-:W-:Y:S01]  /*7620*/  LEA R6, R0, c[0x0][0x1c8], 0x1 ;  /* 0x0000720000067a11 */ /* 0x000fe200078e08ff */
[----:B------:R-:W-:Y:S05]  /*7630*/  SHFL.IDX PT, R7, R19, 0x2, 0x181f ;  /* 0x00581f0013077f89 */ /* 0x000fea00000e0000 */
[----:B------:R-:W1:Y:S01]  /*7640*/  SHFL.IDX PT, R6, R6, 0x2, 0x181f ;  /* 0x00581f0006067f89 */ /* 0x000e6200000e0000 */
[----:B------:R-:W-:-:S04]  /*7650*/  @P0 SHF.R.S32.HI R0, RZ, 0x1f, R188 ;  /* 0x0000001fff000819 */ /* 0x000fc800000114bc */
[----:B------:R-:W-:-:S04]  /*7660*/  @P0 LEA.HI R0, R0, R188, RZ, 0x3 ;  /* 0x000000bc00000211 */ /* 0x000fc800078f18ff */
[----:B------:R-:W-:Y:S01]  /*7670*/  @P0 LOP3.LUT R3, R0, 0xfffffff8, RZ, 0xc0, !PT ;  /* 0xfffffff800030812 */ /* 0x000fe200078ec0ff */
[----:B------:R-:W-:Y:S02]  /*7680*/  @P0 IMAD.SHL.U32 R0, R219, 0x2, RZ ;  /* 0x00000002db000824 */ /* 0x000fe400078e00ff */
[----:B-1----:R-:W-:-:S04]  /*7690*/  @P0 IMAD.WIDE R8, R224, 0x2, R6 ;  /* 0x00000002e0080825 */ /* 0x002fc800078e0206 */
[----:B------:R-:W-:Y:S01]  /*76a0*/  @P0 IMAD.WIDE R6, R3, 0x2, R6 ;  /* 0x0000000203060825 */ /* 0x000fe200078e0206 */
[----:B------:R1:W-:Y:S04]  /*76b0*/  @P0 LDGSTS.E.BYPASS.LTC128B.128 [R0+0xa100], [R8.64], !P2 ;  /* 0x0a10000008000fae */ /* 0x0003e8000d101d52 */
[----:B------:R1:W-:Y:S01]  /*76c0*/  @P0 LDGSTS.E.BYPASS.LTC128B.128 [R0+0xd100], [R6.64], !P3 ;  /* 0x0d10000006000fae */ /* 0x0003e2000d901d52 */
[----:B------:R-:W-:Y:S02]  /*76d0*/  LOP3.LUT R215, R215, 0xfffbffff, RZ, 0xc0, !PT ;  /* 0xfffbffffd7d77812 */ /* 0x000fe400078ec0ff */
[----:B------:R-:W-:Y:S01]  /*76e0*/  ISETP.LT.AND P0, PT, RZ, c[0x0][0x27c], PT ;  /* 0x00009f00ff007a0c */ /* 0x000fe20003f01270 */
[----:B------:R-:W-:Y:S01]  /*76f0*/  IMAD.WIDE.U32 R90, R30, c[0x0][0x210], RZ ;  /* 0x000084001e5a7a25 */ /* 0x000fe200078e00ff */
[----:B------:R-:W-:Y:S01]  /*7700*/  @P2 LOP3.LUT R215, R215, 0x40000, RZ, 0xfc, !PT ;  /* 0x00040000d7d72812 */ /* 0x000fe200078efcff */
[----:B------:R-:W0:Y:S01]  /*7710*/  LDGDEPBAR ;  /* 0x00000000000079af */ /* 0x000e220000000000 */
[----:B-1----:R-:W-:-:S04]  /*7720*/  SHF.R.S32.HI R0, RZ, 0x4, R23 ;  /* 0x00000004ff007819 */ /* 0x002fc80000011417 */
[----:B------:R-:W-:-:S04]  /*7730*/  LEA.HI R3, R23, R0, RZ, 0x1 ;  /* 0x0000000017037211 */ /* 0x000fc800078f08ff */
[----:B------:R-:W-:-:S05]  /*7740*/  LOP3.LUT R3, R3, 0xfffffffe, RZ, 0xc0, !PT ;  /* 0xfffffffe03037812 */ /* 0x000fca00078ec0ff */
[----:B------:R-:W-:Y:S02]  /*7750*/  IMAD.IADD R85, R0, 0x1, -R3 ;  /* 0x0000000100557824 */ /* 0x000fe400078e0a03 */
[----:B------:R-:W-:Y:S02]  /*7760*/  IMAD.SHL.U32 R0, R21, 0x40, RZ ;  /* 0x0000004015007824 */ /* 0x000fe400078e00ff */
[----:B------:R-:W-:-:S03]  /*7770*/  IMAD.SHL.U32 R3, R85, 0x8, RZ ;  /* 0x0000000855037824 */ /* 0x000fc600078e00ff */
[----:B------:R-:W-:Y:S02]  /*7780*/  LOP3.LUT R0, R0, 0x1c0, RZ, 0xc0, !PT ;  /* 0x000001c000007812 */ /* 0x000fe400078ec0ff */
[----:B------:R-:W-:Y:S02]  /*7790*/  ISETP.GT.AND P2, PT, R197, 0x5f, PT ;  /* 0x0000005fc500780c */ /* 0x000fe40003f44270 */
[----:B------:R-:W-:Y:S02]  /*77a0*/  LOP3.LUT R3, R0, 0x8, R3, 0xf8, !PT ;  /* 0x0000000800037812 */ /* 0x000fe400078ef803 */
[----:B---3--:R-:W-:Y:S02]  /*77b0*/  SHF.R.U32.HI R4, RZ, 0x3, R0 ;  /* 0x00000003ff047819 */ /* 0x008fe40000011600 */
[----:B------:R-:W-:Y:S02]  /*77c0*/  LOP3.LUT R215, R215, 0xffefffff, RZ, 0xc0, !PT ;  /* 0xffefffffd7d77812 */ /* 0x000fe400078ec0ff */
[----:B------:R-:W-:Y:S01]  /*77d0*/  LOP3.LUT R4, R3, R4, RZ, 0x3c, !PT ;  /* 0x0000000403047212 */ /* 0x000fe200078e3cff */
[----:B------:R-:W-:Y:S01]  /*77e0*/  IMAD R3, R155, c[0x0][0x210], RZ ;  /* 0x000084009b037a24 */ /* 0x000fe200078e02ff */
[----:B------:R-:W-:Y:S01]  /*77f0*/  @P3 LOP3.LUT R215, R215, 0x100000, RZ, 0xfc, !PT ;  /* 0x00100000d7d73812 */ /* 0x000fe200078efcff */
[----:B------:R-:W-:-:S02]  /*7800*/  IMAD.SHL.U32 R0, R22, 0x40, RZ ;  /* 0x0000004016007824 */ /* 0x000fc400078e00ff */
[----:B------:R-:W-:Y:S01]  /*7810*/  IMAD R3, R30, c[0x0][0x214], R3 ;  /* 0x000085001e037a24 */ /* 0x000fe200078e0203 */
[----:B------:R-:W-:Y:S02]  /*7820*/  LOP3.LUT R215, R215, 0xfff7ffff, RZ, 0xc0, !PT ;  /* 0xfff7ffffd7d77812 */ /* 0x000fe400078ec0ff */
[----:B------:R-:W-:Y:S01]  /*7830*/  SEL R229, RZ, 0x10, P3 ;  /* 0x00000010ffe57807 */ /* 0x000fe20001800000 */
[----:B------:R-:W-:Y:S01]  /*7840*/  IMAD.IADD R88, R91, 0x1, R3 ;  /* 0x000000015b587824 */ /* 0x000fe200078e0203 */
[----:B------:R-:W-:Y:S02]  /*7850*/  LOP3.LUT R4, R4, 0xfffffe00, R0, 0xf8, !PT ;  /* 0xfffffe0004047812 */ /* 0x000fe400078ef800 */
[----:B------:R-:W-:Y:S02]  /*7860*/  IADD3 R166, R226, -0x1, RZ ;  /* 0xffffffffe2a67810 */ /* 0x000fe40007ffe0ff */
[----:B------:R-:W-:Y:S02]  /*7870*/  ISETP.NE.AND P3, PT, R26, 0x1, PT ;  /* 0x000000011a00780c */ /* 0x000fe40003f65270 */
[----:B------:R-:W-:Y:S01]  /*7880*/  @P2 LOP3.LUT R215, R215, 0x80000, RZ, 0xfc, !PT ;  /* 0x00080000d7d72812 */ /* 0x000fe200078efcff */
[----:B------:R-:W-:Y:S05]  /*7890*/  @P0 BRA `(.L_x_362) ;  /* 0x0000002000000947 */ /* 0x000fea0003800000 */
[----:B--2---:R-:W-:-:S04]  /*78a0*/  DEPBAR.LE SB0, 0x1 ;  /* 0x000080400000791a */ /* 0x004fc80000000000 */
[----:B------:R-:W-:Y:S05]  /*78b0*/  BRA `(.L_x_363) ;  /* 0x00004a3000007947 */ /* 0x000fea0003800000 */
.L_x_362:
[----:B--2---:R-:W-:Y:S01]  /*78c0*/  ULDC.U8 UR4, c[0x0][0x298] ;  /* 0x0000a60000047ab9 */ /* 0x004fe20000000000 */
[----:B-----5:R-:W-:Y:S01]  /*78d0*/  SHF.R.S32.HI R0, RZ, 0x1f, R135 ;  /* 0x0000001fff007819 */ /* 0x020fe20000011487 */
[----:B------:R-:W-:Y:S01]  /*78e0*/  IMAD.WIDE.U32 R10, R135, c[0x0][0x280], RZ ;  /* 0x0000a000870a7a25 */ /* 0x000fe200078e00ff */
[----:B------:R-:W-:Y:S01]  /*78f0*/  ISETP.NE.AND P0, PT, RZ, UR4, PT ;  /* 0x00000004ff007c0c */ /* 0x000fe2000bf05270 */
[----:B------:R-:W-:Y:S01]  /*7900*/  BSSY B2, `(.L_x_363) ;  /* 0x000049e000027945 */ /* 0x000fe20003800000 */
[----:B------:R-:W-:Y:S01]  /*7910*/  SHF.L.U32 R45, R219, 0x1, RZ ;  /* 0x00000001db2d7819 */ /* 0x000fe200000006ff */
[C---:B------:R-:W-:Y:S02]  /*7920*/  IMAD R3, R0.reuse, c[0x0][0x280], RZ ;  /* 0x0000a00000037a24 */ /* 0x040fe400078e02ff */
[----:B------:R-:W-:Y:S02]  /*7930*/  IMAD R0, R0, c[0x0][0x290], RZ ;  /* 0x0000a40000007a24 */ /* 0x000fe400078e02ff */
[----:B------:R-:W-:-:S02]  /*7940*/  IMAD R3, R135, c[0x0][0x284], R3 ;  /* 0x0000a10087037a24 */ /* 0x000fc400078e0203 */
[C---:B------:R-:W-:Y:S01]  /*7950*/  IMAD R6, R135.reuse, c[0x0][0x294], R0 ;  /* 0x0000a50087067a24 */ /* 0x040fe200078e0200 */
[----:B------:R-:W-:Y:S01]  /*7960*/  LEA R0, R50, R18, 0x5 ;  /* 0x0000001232007211 */ /* 0x000fe200078e28ff */
[----:B------:R-:W-:Y:S01]  /*7970*/  IMAD.WIDE.U32 R12, R135, c[0x0][0x290], RZ ;  /* 0x0000a400870c7a25 */ /* 0x000fe200078e00ff */
[----:B------:R-:W-:-:S04]  /*7980*/  IADD3 R9, R3, R11, RZ ;  /* 0x0000000b03097210 */ /* 0x000fc80007ffe0ff */
[----:B------:R-:W-:Y:S01]  /*7990*/  IADD3 R7, R6, R13, RZ ;  /* 0x0000000d06077210 */ /* 0x000fe20007ffe0ff */
[----:B------:R-:W-:Y:S05]  /*79a0*/  @!P0 BRA `(.L_x_364) ;  /* 0x0000246000008947 */ /* 0x000fea0003800000 */
[----:B------:R-:W-:Y:S01]  /*79b0*/  @P3 IMAD.HI.U32 R3, R0, c[0x0][0x2c8], RZ ;  /* 0x0000b20000033a27 */ /* 0x000fe200078e00ff */
[----:B------:R-:W-:Y:S01]  /*79c0*/  MOV R8, R10 ;  /* 0x0000000a00087202 */ /* 0x000fe20000000f00 */
[----:B------:R-:W-:Y:S01]  /*79d0*/  BSSY B0, `(.L_x_365) ;  /* 0x000002d000007945 */ /* 0x000fe20003800000 */
[----:B------:R-:W-:Y:S01]  /*79e0*/  CS2R R32, SRZ ;  /* 0x0000000000207805 */ /* 0x000fe2000001ff00 */
[----:B------:R-:W-:Y:S01]  /*79f0*/  IMAD.SHL.U32 R38, R50, 0x4, RZ ;  /* 0x0000000432267824 */ /* 0x000fe200078e00ff */
[----:B------:R-:W-:Y:S01]  /*7a00*/  @P3 SHF.R.U32.HI R0, RZ, c[0x0][0x2cc], R3 ;  /* 0x0000b300ff003a19 */ /* 0x000fe20000011603 */
[----:B------:R-:W-:Y:S01]  /*7a10*/  CS2R R20, SRZ ;  /* 0x0000000000147805 */ /* 0x000fe2000001ff00 */
[----:B------:R-:W-:Y:S01]  /*7a20*/  CS2R R14, SRZ ;  /* 0x00000000000e7805 */ /* 0x000fe2000001ff00 */
[----:B------:R-:W-:Y:S01]  /*7a30*/  CS2R R22, SRZ ;  /* 0x0000000000167805 */ /* 0x000fe2000001ff00 */
[----:B------:R-:W-:Y:S01]  /*7a40*/  SHF.R.S32.HI R3, RZ, 0x1f, R0 ;  /* 0x0000001fff037819 */ /* 0x000fe20000011400 */
[----:B------:R-:W-:Y:S01]  /*7a50*/  IMAD.WIDE.U32 R8, R0, c[0x0][0x280], R8 ;  /* 0x0000a00000087a25 */ /* 0x000fe200078e0008 */
[----:B------:R-:W-:-:S03]  /*7a60*/  CS2R R16, SRZ ;  /* 0x0000000000107805 */ /* 0x000fc6000001ff00 */
[C---:B------:R-:W-:Y:S01]  /*7a70*/  IMAD R6, R3.reuse, c[0x0][0x280], RZ ;  /* 0x0000a00003067a24 */ /* 0x040fe200078e02ff */
[----:B------:R-:W-:Y:S01]  /*7a80*/  LEA R25, P0, R8, c[0x0][0x270], 0x1 ;  /* 0x00009c0008197a11 */ /* 0x000fe200078008ff */
[----:B------:R-:W-:Y:S02]  /*7a90*/  IMAD R3, R3, c[0x0][0x290], RZ ;  /* 0x0000a40003037a24 */ /* 0x000fe400078e02ff */
[----:B------:R-:W-:-:S05]  /*7aa0*/  IMAD R6, R0, c[0x0][0x284], R6 ;  /* 0x0000a10000067a24 */ /* 0x000fca00078e0206 */
[----:B------:R-:W-:-:S04]  /*7ab0*/  IADD3 R6, R9, R6, RZ ;  /* 0x0000000609067210 */ /* 0x000fc80007ffe0ff */
[----:B------:R-:W-:Y:S01]  /*7ac0*/  LEA.HI.X R24, R8, c[0x0][0x274], R6, 0x1, P0 ;  /* 0x00009d0008187a11 */ /* 0x000fe200000f0c06 */
[----:B------:R-:W-:Y:S01]  /*7ad0*/  IMAD.MOV.U32 R6, RZ, RZ, R12 ;  /* 0x000000ffff067224 */ /* 0x000fe200078e000c */
[----:B------:R1:W2:Y:S03]  /*7ae0*/  SHFL.IDX PT, R8, R25, RZ, 0x181f ;  /* 0x00181fff19087589 */ /* 0x0002a600000e0000 */
[C---:B------:R-:W-:Y:S01]  /*7af0*/  IMAD.WIDE.U32 R6, R0.reuse, c[0x0][0x290], R6 ;  /* 0x0000a40000067a25 */ /* 0x040fe200078e0006 */
[----:B------:R1:W3:Y:S03]  /*7b00*/  SHFL.IDX PT, R9, R24, RZ, 0x181f ;  /* 0x00181fff18097589 */ /* 0x0002e600000e0000 */
[----:B------:R-:W-:Y:S01]  /*7b10*/  IMAD R0, R0, c[0x0][0x294], R3 ;  /* 0x0000a50000007a24 */ /* 0x000fe200078e0203 */
[----:B------:R-:W-:-:S04]  /*7b20*/  LEA R19, P0, R6, c[0x0][0x288], 0x1 ;  /* 0x0000a20006137a11 */ /* 0x000fc800078008ff */
[----:B------:R-:W-:-:S04]  /*7b30*/  IADD3 R0, R7, R0, RZ ;  /* 0x0000000007007210 */ /* 0x000fc80007ffe0ff */
[----:B------:R-:W-:Y:S02]  /*7b40*/  LEA.HI.X R18, R6, c[0x0][0x28c], R0, 0x1, P0 ;  /* 0x0000a30006127a11 */ /* 0x000fe400000f0c00 */
[----:B------:R1:W4:Y:S04]  /*7b50*/  SHFL.IDX PT, R6, R19, RZ, 0x181f ;  /* 0x00181fff13067589 */ /* 0x00032800000e0000 */
[----:B------:R1:W1:Y:S01]  /*7b60*/  SHFL.IDX PT, R7, R18, RZ, 0x181f ;  /* 0x00181fff12077589 */ /* 0x00026200000e0000 */
[----:B------:R-:W-:Y:S05]  /*7b70*/  @P4 BRA `(.L_x_366) ;  /* 0x0000012000004947 */ /* 0x000fea0003800000 */
[C---:B------:R-:W-:Y:S01]  /*7b80*/  ISETP.GE.AND P0, PT, R38.reuse, c[0x0][0x27c], PT ;  /* 0x00009f0026007a0c */ /* 0x040fe20003f06270 */
[----:B------:R-:W-:Y:S01]  /*7b90*/  CS2R R14, SRZ ;  /* 0x00000000000e7805 */ /* 0x000fe2000001ff00 */
[----:B------:R-:W-:Y:S01]  /*7ba0*/  CS2R R16, SRZ ;  /* 0x0000000000107805 */ /* 0x000fe2000001ff00 */
[----:B------:R-:W-:-:S10]  /*7bb0*/  IADD3 R3, R38, 0x20, RZ ;  /* 0x0000002026037810 */ /* 0x000fd40007ffe0ff */
[----:B--23--:R-:W-:-:S04]  /*7bc0*/  @!P0 IMAD.WIDE R12, R38, 0x2, R8 ;  /* 0x00000002260c8825 */ /* 0x00cfc800078e0208 */
[----:B-1--4-:R-:W-:Y:S01]  /*7bd0*/  @!P0 IMAD.WIDE R10, R38, 0x2, R6 ;  /* 0x00000002260a8825 */ /* 0x012fe200078e0206 */
[----:B------:R1:W5:Y:S04]  /*7be0*/  @!P0 LD.E.64 R14, [R12.64] ;  /* 0x000000120c0e8980 */ /* 0x000368000c101b00 */
[----:B------:R1:W5:Y:S01]  /*7bf0*/  @!P0 LD.E.64 R16, [R10.64] ;  /* 0x000000120a108980 */ /* 0x000362000c101b00 */
[----:B------:R-:W-:Y:S01]  /*7c00*/  ISETP.GE.AND P0, PT, R3, c[0x0][0x27c], PT ;  /* 0x00009f0003007a0c */ /* 0x000fe20003f06270 */
[----:B------:R-:W-:Y:S01]  /*7c10*/  CS2R R20, SRZ ;  /* 0x0000000000147805 */ /* 0x000fe2000001ff00 */
[----:B------:R-:W-:-:S11]  /*7c20*/  CS2R R22, SRZ ;  /* 0x0000000000167805 */ /* 0x000fd6000001ff00 */
[----:B------:R-:W-:-:S04]  /*7c30*/  @!P0 SHF.R.S32.HI R0, RZ, 0x1f, R3 ;  /* 0x0000001fff008819 */ /* 0x000fc80000011403 */
[----:B------:R-:W-:-:S04]  /*7c40*/  @!P0 LEA.HI R0, R0, R3, RZ, 0x2 ;  /* 0x0000000300008211 */ /* 0x000fc800078f10ff */
[----:B------:R-:W-:-:S05]  /*7c50*/  @!P0 LOP3.LUT R0, R0, 0xfffffffc, RZ, 0xc0, !PT ;  /* 0xfffffffc00008812 */ /* 0x000fca00078ec0ff */
[----:B------:R-:W-:-:S04]  /*7c60*/  @!P0 IMAD.WIDE R8, R0, 0x2, R8 ;  /* 0x0000000200088825 */ /* 0x000fc800078e0208 */
[----:B------:R-:W-:Y:S01]  /*7c70*/  @!P0 IMAD.WIDE R6, R0, 0x2, R6 ;  /* 0x0000000200068825 */ /* 0x000fe200078e0206 */
[----:B------:R1:W5:Y:S04]  /*7c80*/  @!P0 LD.E.64 R20, [R8.64] ;  /* 0x0000001208148980 */ /* 0x000368000c101b00 */
[----:B------:R1:W5:Y:S02]  /*7c90*/  @!P0 LD.E.64 R22, [R6.64] ;  /* 0x0000001206168980 */ /* 0x000364000c101b00 */
.L_x_366:
[----:B------:R-:W-:Y:S05]  /*7ca0*/  BSYNC B0 ;  /* 0x0000000000007941 */ /* 0x000fea0003800000 */
.L_x_365:
[----:B-1---5:R-:W-:Y:S01]  /*7cb0*/  IMAD.MOV.U32 R11, RZ, RZ, R20 ;  /* 0x000000ffff0b7224 */ /* 0x022fe200078e0014 */
[----:B---3--:R1:W3:Y:S01]  /*7cc0*/  SHFL.IDX PT, R9, R24, 0x1, 0x181f ;  /* 0x00381f0018097f89 */ /* 0x0082e200000e0000 */
[----:B------:R-:W-:Y:S01]  /*7cd0*/  IMAD.MOV.U32 R10, RZ, RZ, R21 ;  /* 0x000000ffff0a7224 */ /* 0x000fe200078e0015 */
[----:B------:R-:W-:Y:S01]  /*7ce0*/  BSSY B0, `(.L_x_367) ;  /* 0x0000028000007945 */ /* 0x000fe20003800000 */
[----:B------:R-:W-:Y:S01]  /*7cf0*/  IMAD.MOV.U32 R3, RZ, RZ, R14 ;  /* 0x000000ffff037224 */ /* 0x000fe200078e000e */
[----:B------:R-:W-:Y:S01]  /*7d00*/  PRMT R57, R57, 0x5410, R11 ;  /* 0x0000541039397816 */ /* 0x000fe2000000000b */
[----:B------:R-:W-:Y:S01]  /*7d10*/  IMAD.MOV.U32 R0, RZ, RZ, R15 ;  /* 0x000000ffff007224 */ /* 0x000fe200078e000f */
[----:B------:R-:W-:Y:S01]  /*7d20*/  PRMT R58, R58, 0x5410, R10 ;  /* 0x000054103a3a7816 */ /* 0x000fe2000000000a */
[----:B------:R-:W-:Y:S01]  /*7d30*/  IMAD.MOV.U32 R11, RZ, RZ, R22 ;  /* 0x000000ffff0b7224 */ /* 0x000fe200078e0016 */
[----:B------:R-:W-:Y:S01]  /*7d40*/  PRMT R44, R44, 0x5410, R3 ;  /* 0x000054102c2c7816 */ /* 0x000fe20000000003 */
[----:B------:R-:W-:Y:S01]  /*7d50*/  IMAD.MOV.U32 R10, RZ, RZ, R23 ;  /* 0x000000ffff0a7224 */ /* 0x000fe200078e0017 */
[----:B------:R-:W-:Y:S01]  /*7d60*/  PRMT R56, R56, 0x5410, R0 ;  /* 0x0000541038387816 */ /* 0x000fe20000000000 */
[----:B------:R-:W-:Y:S01]  /*7d70*/  IMAD.MOV.U32 R3, RZ, RZ, R16 ;  /* 0x000000ffff037224 */ /* 0x000fe200078e0010 */
[----:B--2---:R1:W2:Y:S01]  /*7d80*/  SHFL.IDX PT, R8, R25, 0x1, 0x181f ;  /* 0x00381f0019087f89 */ /* 0x0042a200000e0000 */
[----:B------:R-:W-:Y:S01]  /*7d90*/  IMAD.MOV.U32 R0, RZ, RZ, R17 ;  /* 0x000000ffff007224 */ /* 0x000fe200078e0011 */
[----:B------:R-:W-:Y:S01]  /*7da0*/  PRMT R57, R11, 0x7610, R57 ;  /* 0x000076100b397816 */ /* 0x000fe20000000039 */
[----:B------:R-:W-:Y:S01]  /*7db0*/  CS2R R26, SRZ ;  /* 0x00000000001a7805 */ /* 0x000fe2000001ff00 */
[----:B------:R1:W4:Y:S01]  /*7dc0*/  SHFL.IDX PT, R7, R18, 0x1, 0x181f ;  /* 0x00381f0012077f89 */ /* 0x00032200000e0000 */
[----:B------:R-:W-:Y:S01]  /*7dd0*/  PRMT R58, R10, 0x7610, R58 ;  /* 0x000076100a3a7816 */ /* 0x000fe2000000003a */
[----:B------:R-:W-:Y:S01]  /*7de0*/  CS2R R30, SRZ ;  /* 0x00000000001e7805 */ /* 0x000fe2000001ff00 */
[----:B------:R-:W-:Y:S01]  /*7df0*/  PRMT R44, R3, 0x7610, R44 ;  /* 0x00007610032c7816 */ /* 0x000fe2000000002c */
[----:B----4-:R1:W4:Y:S01]  /*7e00*/  SHFL.IDX PT, R6, R19, 0x1, 0x181f ;  /* 0x00381f0013067f89 */ /* 0x01032200000e0000 */
[----:B------:R-:W-:Y:S01]  /*7e10*/  PRMT R56, R0, 0x7610, R56 ;  /* 0x0000761000387816 */ /* 0x000fe20000000038 */
[----:B------:R-:W-:Y:S01]  /*7e20*/  CS2R R28, SRZ ;  /* 0x00000000001c7805 */ /* 0x000fe2000001ff00 */
[----:B------:R-:W-:Y:S05]  /*7e30*/  @P1 BRA `(.L_x_368) ;  /* 0x0000012000001947 */ /* 0x000fea0003800000 */
[C---:B------:R-:W-:Y:S01]  /*7e40*/  ISETP.GE.AND P0, PT, R38.reuse, c[0x0][0x27c], PT ;  /* 0x00009f0026007a0c */ /* 0x040fe20003f06270 */
[----:B------:R-:W-:Y:S01]  /*7e50*/  CS2R R26, SRZ ;  /* 0x00000000001a7805 */ /* 0x000fe2000001ff00 */
[----:B------:R-:W-:Y:S01]  /*7e60*/  CS2R R28, SRZ ;  /* 0x00000000001c7805 */ /* 0x000fe2000001ff00 */
[----:B------:R-:W-:-:S10]  /*7e70*/  IADD3 R3, R38, 0x20, RZ ;  /* 0x0000002026037810 */ /* 0x000fd40007ffe0ff */
[----:B--23--:R-:W-:-:S04]  /*7e80*/  @!P0 IMAD.WIDE R12, R38, 0x2, R8 ;  /* 0x00000002260c8825 */ /* 0x00cfc800078e0208 */
[----:B----4-:R-:W-:Y:S01]  /*7e90*/  @!P0 IMAD.WIDE R10, R38, 0x2, R6 ;  /* 0x00000002260a8825 */ /* 0x010fe200078e0206 */
        /* <DEDUP_REMOVED lines=12> */
.L_x_368:
[----:B------:R-:W-:Y:S05]  /*7f60*/  BSYNC B0 ;  /* 0x0000000000007941 */ /* 0x000fea0003800000 */
.L_x_367:
[----:B--2--5:R-:W-:Y:S01]  /*7f70*/  IMAD.MOV.U32 R11, RZ, RZ, R32 ;  /* 0x000000ffff0b7224 */ /* 0x024fe200078e0020 */
        /* <DEDUP_REMOVED lines=12> */
[----:B------:R2:W1:Y:S01]  /*8040*/  SHFL.IDX PT, R8, R25, 0x2, 0x181f ;  /* 0x00581f0019087f89 */ /* 0x00046200000e0000 */
        /* <DEDUP_REMOVED lines=10> */
[----:B------:R-:W-:Y:S01]  /*80f0*/  CS2R R42, SRZ ;  /* 0x00000000002a7805 */ /* 0x000fe2000001ff00 */
[----:B------:R-:W-:Y:S01]  /*8100*/  CS2R R36, SRZ ;  /* 0x0000000000247805 */ /* 0x000fe2000001ff00 */
[----:B------:R-:W-:Y:S05]  /*8110*/  @P5 BRA `(.L_x_370) ;  /* 0x0000012000005947 */ /* 0x000fea0003800000 */
[C---:B---3--:R-:W-:Y:S01]  /*8120*/  ISETP.GE.AND P0, PT, R38.reuse, c[0x0][0x27c], PT ;  /* 0x00009f0026007a0c */ /* 0x048fe20003f06270 */
[----:B------:R-:W-:Y:S01]  /*8130*/  CS2R R34, SRZ ;  /* 0x0000000000227805 */ /* 0x000fe2000001ff00 */
[----:B------:R-:W-:Y:S01]  /*8140*/  CS2R R36, SRZ ;  /* 0x0000000000247805 */ /* 0x000fe2000001ff00 */
[----:B------:R-:W-:-:S10]  /*8150*/  IADD3 R3, R38, 0x20, RZ ;  /* 0x0000002026037810 */ /* 0x000fd40007ffe0ff */
[----:B-1----:R-:W-:-:S04]  /*8160*/  @!P0 IMAD.WIDE R12, R38, 0x2, R8 ;  /* 0x00000002260c8825 */ /* 0x002fc800078e0208 */
        /* <DEDUP_REMOVED lines=13> */
.L_x_370:
[----:B---3--:R-:W-:Y:S05]  /*8240*/  BSYNC B0 ;  /* 0x0000000000007941 */ /* 0x008fea0003800000 */
.L_x_369:
[----:B-1---5:R-:W-:Y:S01]  /*8250*/  IMAD.MOV.U32 R11, RZ, RZ, R40 ;  /* 0x000000ffff0b7224 */ /* 0x022fe200078e0028 */
[----:B------:R1:W3:Y:S01]  /*8260*/  SHFL.IDX PT, R9, R24, 0x3, 0x181f ;  /* 0x00781f0018097f89 */ /* 0x0002e200000e0000 */
        /* <DEDUP_REMOVED lines=11> */
[----:B------:R1:W2:Y:S01]  /*8320*/  SHFL.IDX PT, R8, R25, 0x3, 0x181f ;  /* 0x00781f0019087f89 */ /* 0x0002a200000e0000 */
        /* <DEDUP_REMOVED lines=29> */
.L_x_372:
[----:B------:R-:W-:Y:S05]  /*8500*/  BSYNC B0 ;  /* 0x0000000000007941 */ /* 0x000fea0003800000 */
.L_x_371:
[----:B--2-4-:R-:W-:Y:S01]  /*8510*/  IMAD.IADD R6, R39, 0x1, -R218 ;  /* 0x0000000127067824 */ /* 0x014fe200078e0ada */
[----:B------:R-:W-:-:S04]  /*8520*/  DEPBAR.LE SB0, 0x1 ;  /* 0x000080400000791a */ /* 0x000fc80000000000 */
[----:B-1----:R-:W-:Y:S01]  /*8530*/  IMNMX R25, R6, 0x80, PT ;  /* 0x0000008006197817 */ /* 0x002fe20003800200 */
[----:B-----5:R-:W-:Y:S01]  /*8540*/  IMAD.MOV.U32 R0, RZ, RZ, R54 ;  /* 0x000000ffff007224 */ /* 0x020fe200078e0036 */
[----:B------:R-:W-:Y:S01]  /*8550*/  BSSY B1, `(.L_x_373) ;  /* 0x000006c000017945 */ /* 0x000fe20003800000 */
[----:B------:R-:W-:Y:S01]  /*8560*/  IMAD.MOV.U32 R7, RZ, RZ, R55 ;  /* 0x000000ffff077224 */ /* 0x000fe200078e0037 */
[----:B------:R-:W-:Y:S01]  /*8570*/  BAR.SYNC.DEFER_BLOCKING 0x0 ;  /* 0x0000000000007b1d */ /* 0x000fe20000010000 */
[----:B------:R-:W-:Y:S01]  /*8580*/  ISETP.GE.AND P0, PT, R51, R25, PT ;  /* 0x000000193300720c */ /* 0x000fe20003f06270 */
[----:B------:R-:W-:Y:S02]  /*8590*/  IMAD.MOV.U32 R3, RZ, RZ, R46 ;  /* 0x000000ffff037224 */ /* 0x000fe400078e002e */
[----:B------:R-:W-:Y:S01]  /*85a0*/  PRMT R69, R0, 0x5410, R7 ;  /* 0x0000541000457816 */ /* 0x000fe20000000007 */
[----:B------:R-:W-:Y:S01]  /*85b0*/  IMAD.MOV.U32 R7, RZ, RZ, R52 ;  /* 0x000000ffff077224 */ /* 0x000fe200078e0034 */
[----:B------:R-:W-:Y:S01]  /*85c0*/  MOV R0, R47 ;  /* 0x0000002f00007202 */ /* 0x000fe20000000f00 */
[----:B------:R-:W-:Y:S01]  /*85d0*/  IMAD.MOV.U32 R6, RZ, RZ, R53 ;  /* 0x000000ffff067224 */ /* 0x000fe200078e0035 */
[----:B------:R-:W-:-:S02]  /*85e0*/  PRMT R39, R39, 0x5410, R3 ;  /* 0x0000541027277816 */ /* 0x000fc40000000003 */
[----:B------:R-:W-:Y:S01]  /*85f0*/  PRMT R67, R67, 0x5410, R0 ;  /* 0x0000541043437816 */ /* 0x000fe20000000000 */
[----:B------:R-:W-:Y:S01]  /*8600*/  IMAD.MOV.U32 R0, RZ, RZ, R49 ;  /* 0x000000ffff007224 */ /* 0x000fe200078e0031 */
[----:B------:R-:W-:Y:S02]  /*8610*/  MOV R3, R48 ;  /* 0x0000003000037202 */ /* 0x000fe40000000f00 */
[----:B------:R-:W-:Y:S02]  /*8620*/  PRMT R68, R7, 0x5410, R6 ;  /* 0x0000541007447816 */ /* 0x000fe40000000006 */
[----:B------:R-:W-:Y:S02]  /*8630*/  PRMT R39, R3, 0x7610, R39 ;  /* 0x0000761003277816 */ /* 0x000fe40000000027 */
[----:B------:R-:W-:Y:S01]  /*8640*/  PRMT R67, R0, 0x7610, R67 ;  /* 0x0000761000437816 */ /* 0x000fe20000000043 */
[----:B------:R-:W-:Y:S05]  /*8650*/  @P0 BRA `(.L_x_374) ;  /* 0x000005b000000947 */ /* 0x000fea0003800000 */
[----:B------:R-:W-:Y:S01]  /*8660*/  ISETP.GE.AND P0, PT, R38, c[0x0][0x27c], PT ;  /* 0x00009f0026007a0c */ /* 0x000fe20003f06270 */
[----:B------:R-:W-:-:S12]  /*8670*/  BSSY B0, `(.L_x_375) ;  /* 0x000002c000007945 */ /* 0x000fd80003800000 */
[----:B------:R-:W-:Y:S05]  /*8680*/  @P0 BRA `(.L_x_376) ;  /* 0x000002a000000947 */ /* 0x000fea0003800000 */
[----:B---3--:R-:W1:Y:S01]  /*8690*/  LDS.128 R8, [R45+0x100] ;  /* 0x000100002d087984 */ /* 0x008e620000000c00 */
[----:B------:R-:W-:Y:S02]  /*86a0*/  SHF.R.U32.HI R0, RZ, 0x10, R17 ;  /* 0x00000010ff007819 */ /* 0x000fe40000011611 */
[--C-:B------:R-:W-:Y:S02]  /*86b0*/  SHF.R.U64 R19, R14, 0x10, R15.reuse ;  /* 0x000000100e137819 */ /* 0x100fe4000000120f */
[----:B------:R-:W-:Y:S02]  /*86c0*/  SHF.R.U32.HI R3, RZ, 0x10, R15 ;  /* 0x00000010ff037819 */ /* 0x000fe4000001160f */
[----:B------:R-:W-:Y:S01]  /*86d0*/  SHF.R.U64 R18, R16, 0x10, R17 ;  /* 0x0000001010127819 */ /* 0x000fe20000001211 */
[----:B------:R-:W-:Y:S02]  /*86e0*/  HADD2.F32 R19, -RZ, R19.H0_H0 ;  /* 0x20000013ff137230 */ /* 0x000fe40000004100 */
[----:B------:R-:W-:-:S02]  /*86f0*/  HADD2.F32 R24, -RZ, R3.H0_H0 ;  /* 0x20000003ff187230 */ /* 0x000fc40000004100 */
[----:B------:R-:W-:Y:S02]  /*8700*/  HADD2.F32 R3, -RZ, R44.H1_H1 ;  /* 0x3000002cff037230 */ /* 0x000fe40000004100 */
[----:B------:R-:W-:Y:S02]  /*8710*/  HADD2.F32 R18, -RZ, R18.H0_H0 ;  /* 0x20000012ff127230 */ /* 0x000fe40000004100 */
[--C-:B-1----:R-:W-:Y:S02]  /*8720*/  HADD2.F32 R7, -RZ, R11.reuse.H0_H0 ;  /* 0x2000000bff077230 */ /* 0x102fe40000004100 */
[--C-:B------:R-:W-:Y:S02]  /*8730*/  HADD2.F32 R14, -RZ, R10.reuse.H0_H0 ;  /* 0x2000000aff0e7230 */ /* 0x100fe40000004100 */
[----:B------:R-:W-:Y:S02]  /*8740*/  HADD2.F32 R13, -RZ, R10.H1_H1 ;  /* 0x3000000aff0d7230 */ /* 0x000fe40000004100 */
[----:B------:R-:W-:-:S02]  /*8750*/  HADD2.F32 R11, -RZ, R11.H1_H1 ;  /* 0x3000000bff0b7230 */ /* 0x000fc40000004100 */
[----:B------:R-:W-:Y:S02]  /*8760*/  HADD2.F32 R10, -RZ, R0.H0_H0 ;  /* 0x20000000ff0a7230 */ /* 0x000fe40000004100 */
[--C-:B------:R-:W-:Y:S02]  /*8770*/  HADD2.F32 R6, -RZ, R8.reuse.H0_H0 ;  /* 0x20000008ff067230 */ /* 0x100fe40000004100 */
[--C-:B------:R-:W-:Y:S02]  /*8780*/  HADD2.F32 R16, -RZ, R9.reuse.H0_H0 ;  /* 0x20000009ff107230 */ /* 0x100fe40000004100 */
[----:B------:R-:W-:Y:S01]  /*8790*/  HADD2.F32 R15, -RZ, R9.H1_H1 ;  /* 0x30000009ff0f7230 */ /* 0x000fe20000004100 */
[-C--:B------:R-:W-:Y:S01]  /*87a0*/  FMUL.FTZ R9, R11, R10.reuse ;  /* 0x0000000a0b097220 */ /* 0x080fe20000410000 */
[----:B------:R-:W-:Y:S01]  /*87b0*/  HADD2.F32 R8, -RZ, R8.H1_H1 ;  /* 0x30000008ff087230 */ /* 0x000fe20000004100 */
[C---:B------:R-:W-:Y:S01]  /*87c0*/  FMUL.FTZ R10, R7.reuse, R10 ;  /* 0x0000000a070a7220 */ /* 0x040fe20000410000 */
[----:B------:R-:W-:Y:S01]  /*87d0*/  HADD2.F32 R0, -RZ, R44.H0_H0 ;  /* 0x2000002cff007230 */ /* 0x000fe20000004100 */
[----:B------:R-:W-:-:S02]  /*87e0*/  FFMA.FTZ R17, R7, R24, -R9 ;  /* 0x0000001807117223 */ /* 0x000fc40000010809 */
[----:B------:R-:W-:Y:S02]  /*87f0*/  FFMA.FTZ R11, R11, R24, R10 ;  /* 0x000000180b0b7223 */ /* 0x000fe4000001000a */
[-C--:B------:R-:W-:Y:S02]  /*8800*/  FMUL.FTZ R12, R8, R0.reuse ;  /* 0x00000000080c7220 */ /* 0x080fe40000410000 */
[C---:B------:R-:W-:Y:S01]  /*8810*/  FMUL.FTZ R7, R6.reuse, R0 ;  /* 0x0000000006077220 */ /* 0x040fe20000410000 */
[--C-:B------:R-:W-:Y:S01]  /*8820*/  HADD2.F32 R0, -RZ, R56.reuse.H0_H0 ;  /* 0x20000038ff007230 */ /* 0x100fe20000004100 */
[----:B------:R-:W-:Y:S01]  /*8830*/  FFMA.FTZ R12, R6, R3, -R12 ;  /* 0x00000003060c7223 */ /* 0x000fe2000001080c */
[----:B------:R-:W-:Y:S01]  /*8840*/  F2FP.PACK_AB R11, R11, R17 ;  /* 0x000000110b0b723e */ /* 0x000fe200000000ff */
[----:B------:R-:W-:Y:S01]  /*8850*/  FFMA.FTZ R8, R8, R3, R7 ;  /* 0x0000000308087223 */ /* 0x000fe20000010007 */
[----:B------:R-:W-:Y:S01]  /*8860*/  HADD2.F32 R3, -RZ, R56.H1_H1 ;  /* 0x30000038ff037230 */ /* 0x000fe20000004100 */
[----:B------:R-:W-:-:S02]  /*8870*/  FMUL.FTZ R6, R13, R0 ;  /* 0x000000000d067220 */ /* 0x000fc40000410000 */
[----:B------:R-:W-:Y:S01]  /*8880*/  FMUL.FTZ R10, R14, R0 ;  /* 0x000000000e0a7220 */ /* 0x000fe20000410000 */
[----:B------:R-:W-:Y:S01]  /*8890*/  F2FP.PACK_AB R8, R8, R12 ;  /* 0x0000000c0808723e */ /* 0x000fe200000000ff */
[-C--:B------:R-:W-:Y:S02]  /*88a0*/  FMUL.FTZ R0, R15, R18.reuse ;  /* 0x000000120f007220 */ /* 0x080fe40000410000 */
[----:B------:R-:W-:Y:S02]  /*88b0*/  FMUL.FTZ R9, R16, R18 ;  /* 0x0000001210097220 */ /* 0x000fe40000410000 */
[-C--:B------:R-:W-:Y:S02]  /*88c0*/  FFMA.FTZ R6, R14, R3.reuse, -R6 ;  /* 0x000000030e067223 */ /* 0x080fe40000010806 */
[----:B------:R-:W-:Y:S02]  /*88d0*/  FFMA.FTZ R10, R13, R3, R10 ;  /* 0x000000030d0a7223 */ /* 0x000fe4000001000a */
[----:B------:R-:W-:-:S02]  /*88e0*/  FFMA.FTZ R0, R16, R19, -R0 ;  /* 0x0000001310007223 */ /* 0x000fc40000010800 */
[----:B------:R-:W-:Y:S01]  /*88f0*/  FFMA.FTZ R9, R15, R19, R9 ;  /* 0x000000130f097223 */ /* 0x000fe20000010009 */
[----:B------:R-:W-:-:S04]  /*8900*/  F2FP.PACK_AB R10, R10, R6 ;  /* 0x000000060a0a723e */ /* 0x000fc800000000ff */
[----:B------:R-:W-:-:S05]  /*8910*/  F2FP.PACK_AB R9, R9, R0 ;  /* 0x000000000909723e */ /* 0x000fca00000000ff */
[----:B------:R1:W-:Y:S02]  /*8920*/  STS.128 [R45+0x100], R8 ;  /* 0x000100082d007388 */ /* 0x0003e40000000c00 */
.L_x_376:
[----:B------:R-:W-:Y:S05]  /*8930*/  BSYNC B0 ;  /* 0x0000000000007941 */ /* 0x000fea0003800000 */
.L_x_375:
[----:B------:R-:W-:-:S04]  /*8940*/  IADD3 R0, R38, 0x20, RZ ;  /* 0x0000002026007810 */ /* 0x000fc80007ffe0ff */
[----:B------:R-:W-:-:S13]  /*8950*/  ISETP.GE.AND P0, PT, R0, c[0x0][0x27c], PT ;  /* 0x00009f0000007a0c */ /* 0x000fda0003f06270 */
[----:B------:R-:W-:Y:S05]  /*8960*/  @P0 BRA `(.L_x_374) ;  /* 0x000002a000000947 */ /* 0x000fea0003800000 */
[----:B-1-3--:R-:W1:Y:S01]  /*8970*/  LDS.128 R8, [R45+0x4100] ;  /* 0x004100002d087984 */ /* 0x00ae620000000c00 */
[----:B------:R-:W-:Y:S02]  /*8980*/  SHF.R.U32.HI R0, RZ, 0x10, R23 ;  /* 0x00000010ff007819 */ /* 0x000fe40000011617 */
[--C-:B------:R-:W-:Y:S02]  /*8990*/  SHF.R.U32.HI R3, RZ, 0x10, R21.reuse ;  /* 0x00000010ff037819 */ /* 0x100fe40000011615 */
[----:B------:R-:W-:Y:S02]  /*89a0*/  SHF.R.U64 R19, R20, 0x10, R21 ;  /* 0x0000001014137819 */ /* 0x000fe40000001215 */
[----:B------:R-:W-:Y:S01]  /*89b0*/  SHF.R.U64 R18, R22, 0x10, R23 ;  /* 0x0000001016127819 */ /* 0x000fe20000001217 */
[----:B------:R-:W-:Y:S02]  /*89c0*/  HADD2.F32 R20, -RZ, R3.H0_H0 ;  /* 0x20000003ff147230 */ /* 0x000fe40000004100 */
[----:B------:R-:W-:-:S02]  /*89d0*/  HADD2.F32 R3, -RZ, R57.H1_H1 ;  /* 0x30000039ff037230 */ /* 0x000fc40000004100 */
[----:B------:R-:W-:Y:S02]  /*89e0*/  HADD2.F32 R19, -RZ, R19.H0_H0 ;  /* 0x20000013ff137230 */ /* 0x000fe40000004100 */
[--C-:B-1----:R-:W-:Y:S02]  /*89f0*/  HADD2.F32 R7, -RZ, R11.reuse.H0_H0 ;  /* 0x2000000bff077230 */ /* 0x102fe40000004100 */
[--C-:B------:R-:W-:Y:S02]  /*8a00*/  HADD2.F32 R14, -RZ, R10.reuse.H0_H0 ;  /* 0x2000000aff0e7230 */ /* 0x100fe40000004100 */
[----:B------:R-:W-:Y:S02]  /*8a10*/  HADD2.F32 R13, -RZ, R10.H1_H1 ;  /* 0x3000000aff0d7230 */ /* 0x000fe40000004100 */
[----:B------:R-:W-:Y:S02]  /*8a20*/  HADD2.F32 R11, -RZ, R11.H1_H1 ;  /* 0x3000000bff0b7230 */ /* 0x000fe40000004100 */
[----:B------:R-:W-:-:S02]  /*8a30*/  HADD2.F32 R10, -RZ, R0.H0_H0 ;  /* 0x20000000ff0a7230 */ /* 0x000fc40000004100 */
[--C-:B------:R-:W-:Y:S02]  /*8a40*/  HADD2.F32 R6, -RZ, R8.reuse.H0_H0 ;  /* 0x20000008ff067230 */ /* 0x100fe40000004100 */
[--C-:B------:R-:W-:Y:S02]  /*8a50*/  HADD2.F32 R16, -RZ, R9.reuse.H0_H0 ;  /* 0x20000009ff107230 */ /* 0x100fe40000004100 */
[----:B------:R-:W-:Y:S01]  /*8a60*/  HADD2.F32 R15, -RZ, R9.H1_H1 ;  /* 0x30000009ff0f7230 */ /* 0x000fe20000004100 */
[-C--:B------:R-:W-:Y:S01]  /*8a70*/  FMUL.FTZ R9, R11, R10.reuse ;  /* 0x0000000a0b097220 */ /* 0x080fe20000410000 */
[----:B------:R-:W-:Y:S01]  /*8a80*/  HADD2.F32 R8, -RZ, R8.H1_H1 ;  /* 0x30000008ff087230 */ /* 0x000fe20000004100 */
[C---:B------:R-:W-:Y:S01]  /*8a90*/  FMUL.FTZ R10, R7.reuse, R10 ;  /* 0x0000000a070a7220 */ /* 0x040fe20000410000 */
[----:B------:R-:W-:Y:S01]  /*8aa0*/  HADD2.F32 R0, -RZ, R57.H0_H0 ;  /* 0x20000039ff007230 */ /* 0x000fe20000004100 */
[-C--:B------:R-:W-:Y:S01]  /*8ab0*/  FFMA.FTZ R17, R7, R20.reuse, -R9 ;  /* 0x0000001407117223 */ /* 0x080fe20000010809 */
[----:B------:R-:W-:Y:S01]  /*8ac0*/  HADD2.F32 R9, -RZ, R18.H0_H0 ;  /* 0x20000012ff097230 */ /* 0x000fe20000004100 */
[----:B------:R-:W-:-:S02]  /*8ad0*/  FFMA.FTZ R11, R11, R20, R10 ;  /* 0x000000140b0b7223 */ /* 0x000fc4000001000a */
[-C--:B------:R-:W-:Y:S02]  /*8ae0*/  FMUL.FTZ R12, R8, R0.reuse ;  /* 0x00000000080c7220 */ /* 0x080fe40000410000 */
[C---:B------:R-:W-:Y:S01]  /*8af0*/  FMUL.FTZ R7, R6.reuse, R0 ;  /* 0x0000000006077220 */ /* 0x040fe20000410000 */
[--C-:B------:R-:W-:Y:S01]  /*8b00*/  HADD2.F32 R0, -RZ, R58.reuse.H0_H0 ;  /* 0x2000003aff007230 */ /* 0x100fe20000004100 */
[----:B------:R-:W-:Y:S01]  /*8b10*/  FFMA.FTZ R12, R6, R3, -R12 ;  /* 0x00000003060c7223 */ /* 0x000fe2000001080c */
[----:B------:R-:W-:Y:S01]  /*8b20*/  F2FP.PACK_AB R11, R11, R17 ;  /* 0x000000110b0b723e */ /* 0x000fe200000000ff */
[----:B------:R-:W-:Y:S01]  /*8b30*/  FFMA.FTZ R8, R8, R3, R7 ;  /* 0x0000000308087223 */ /* 0x000fe20000010007 */
[----:B------:R-:W-:Y:S01]  /*8b40*/  HADD2.F32 R3, -RZ, R58.H1_H1 ;  /* 0x3000003aff037230 */ /* 0x000fe20000004100 */
[-C--:B------:R-:W-:Y:S02]  /*8b50*/  FMUL.FTZ R6, R13, R0.reuse ;  /* 0x000000000d067220 */ /* 0x080fe40000410000 */
[----:B------:R-:W-:Y:S01]  /*8b60*/  FMUL.FTZ R10, R14, R0 ;  /* 0x000000000e0a7220 */ /* 0x000fe20000410000 */
[----:B------:R-:W-:Y:S01]  /*8b70*/  F2FP.PACK_AB R8, R8, R12 ;  /* 0x0000000c0808723e */ /* 0x000fe200000000ff */
[----:B------:R-:W-:-:S02]  /*8b80*/  FMUL.FTZ R0, R15, R9 ;  /* 0x000000090f007220 */ /* 0x000fc40000410000 */
[----:B------:R-:W-:Y:S02]  /*8b90*/  FMUL.FTZ R9, R16, R9 ;  /* 0x0000000910097220 */ /* 0x000fe40000410000 */
[-C--:B------:R-:W-:Y:S02]  /*8ba0*/  FFMA.FTZ R6, R14, R3.reuse, -R6 ;  /* 0x000000030e067223 */ /* 0x080fe40000010806 */
[----:B------:R-:W-:Y:S02]  /*8bb0*/  FFMA.FTZ R10, R13, R3, R10 ;  /* 0x000000030d0a7223 */ /* 0x000fe4000001000a */
[-C--:B------:R-:W-:Y:S02]  /*8bc0*/  FFMA.FTZ R0, R16, R19.reuse, -R0 ;  /* 0x0000001310007223 */ /* 0x080fe40000010800 */
[----:B------:R-:W-:Y:S01]  /*8bd0*/  FFMA.FTZ R9, R15, R19, R9 ;  /* 0x000000130f097223 */ /* 0x000fe20000010009 */
[----:B------:R-:W-:-:S04]  /*8be0*/  F2FP.PACK_AB R10, R10, R6 ;  /* 0x000000060a0a723e */ /* 0x000fc800000000ff */
[----:B------:R-:W-:-:S05]  /*8bf0*/  F2FP.PACK_AB R9, R9, R0 ;  /* 0x000000000909723e */ /* 0x000fca00000000ff */
[----:B------:R1:W-:Y:S02]  /*8c00*/  STS.128 [R45+0x4100], R8 ;  /* 0x004100082d007388 */ /* 0x0003e40000000c00 */
.L_x_374:
[----:B------:R-:W-:Y:S05]  /*8c10*/  BSYNC B1 ;  /* 0x0000000000017941 */ /* 0x000fea0003800000 */
.L_x_373:
[----:B------:R-:W-:Y:S01]  /*8c20*/  IADD3 R0, R51, 0x20, RZ ;  /* 0x0000002033007810 */ /* 0x000fe20007ffe0ff */
[----:B------:R-:W-:Y:S03]  /*8c30*/  BSSY B1, `(.L_x_377) ;  /* 0x000005e000017945 */ /* 0x000fe60003800000 */
[----:B------:R-:W-:-:S13]  /*8c40*/  ISETP.GE.AND P0, PT, R0, R25, PT ;  /* 0x000000190000720c */ /* 0x000fda0003f06270 */
[----:B------:R-:W-:Y:S05]  /*8c50*/  @P0 BRA `(.L_x_378) ;  /* 0x000005b000000947 */ /* 0x000fea0003800000 */
[----:B------:R-:W-:Y:S01]  /*8c60*/  ISETP.GE.AND P0, PT, R38, c[0x0][0x27c], PT ;  /* 0x00009f0026007a0c */ /* 0x000fe20003f06270 */
[----:B------:R-:W-:-:S12]  /*8c70*/  BSSY B0, `(.L_x_379) ;  /* 0x000002c000007945 */ /* 0x000fd80003800000 */
[----:B------:R-:W-:Y:S05]  /*8c80*/  @P0 BRA `(.L_x_380) ;  /* 0x000002a000000947 */ /* 0x000fea0003800000 */
[----:B-1-3--:R-:W1:Y:S01]  /*8c90*/  LDS.128 R8, [R45+0x1100] ;  /* 0x001100002d087984 */ /* 0x00ae620000000c00 */
[----:B------:R-:W-:Y:S02]  /*8ca0*/  SHF.R.U32.HI R0, RZ, 0x10, R29 ;  /* 0x00000010ff007819 */ /* 0x000fe4000001161d */
[----:B------:R-:W-:Y:S02]  /*8cb0*/  SHF.R.U32.HI R3, RZ, 0x10, R27 ;  /* 0x00000010ff037819 */ /* 0x000fe4000001161b */
        /* <DEDUP_REMOVED lines=23> */
[-C--:B------:R-:W-:Y:S01]  /*8e30*/  FFMA.FTZ R12, R6, R3.reuse, -R12 ;  /* 0x00000003060c7223 */ /* 0x080fe2000001080c */
        /* <DEDUP_REMOVED lines=15> */
.L_x_380:
[----:B------:R-:W-:Y:S05]  /*8f30*/  BSYNC B0 ;  /* 0x0000000000007941 */ /* 0x000fea0003800000 */
.L_x_379:
[----:B------:R-:W-:-:S04]  /*8f40*/  IADD3 R0, R38, 0x20, RZ ;  /* 0x0000002026007810 */ /* 0x000fc80007ffe0ff */
[----:B------:R-:W-:-:S13]  /*8f50*/  ISETP.GE.AND P0, PT, R0, c[0x0][0x27c], PT ;  /* 0x00009f0000007a0c */ /* 0x000fda0003f06270 */
        /* <DEDUP_REMOVED lines=26> */
[----:B------:R-:W-:Y:S01]  /*9100*/  HADD2.F32 R0, -RZ, R62.H0_H0 ;  /* 0x2000003eff007230 */ /* 0x000fe20000004100 */
[-C--:B------:R-:W-:Y:S01]  /*9110*/  FFMA.FTZ R12, R6, R3.reuse, -R12 ;  /* 0x00000003060c7223 */ /* 0x080fe2000001080c */
[----:B------:R-:W-:Y:S01]  /*9120*/  F2FP.PACK_AB R11, R11, R18 ;  /* 0x000000120b0b723e */ /* 0x000fe200000000ff */
[----:B------:R-:W-:Y:S01]  /*9130*/  FFMA.FTZ R8, R8, R3, R7 ;  /* 0x0000000308087223 */ /* 0x000fe20000010007 */
[----:B------:R-:W-:Y:S01]  /*9140*/  HADD2.F32 R3, -RZ, R63.H0_H0 ;  /* 0x2000003fff037230 */ /* 0x000fe20000004100 */
        /* <DEDUP_REMOVED lines=12> */
.L_x_378:
[----:B------:R-:W-:Y:S05]  /*9210*/  BSYNC B1 ;  /* 0x0000000000017941 */ /* 0x000fea0003800000 */
.L_x_377:
        /* <DEDUP_REMOVED lines=26> */
[----:B------:R-:W-:Y:S01]  /*93c0*/  HADD2.F32 R0, -RZ, R62.H1_H1 ;  /* 0x3000003eff007230 */ /* 0x000fe20000004100 */
        /* <DEDUP_REMOVED lines=22> */
.L_x_384:
[----:B------:R-:W-:Y:S05]  /*9530*/  BSYNC B0 ;  /* 0x0000000000007941 */ /* 0x000fea0003800000 */
.L_x_383:
        /* <DEDUP_REMOVED lines=45> */
.L_x_382:
[----:B------:R-:W-:Y:S05]  /*9810*/  BSYNC B1 ;  /* 0x0000000000017941 */ /* 0x000fea0003800000 */
.L_x_381:
[----:B------:R-:W-:-:S04]  /*9820*/  IADD3 R0, R51, 0x60, RZ ;  /* 0x0000006033007810 */ /* 0x000fc80007ffe0ff */
        /* <DEDUP_REMOVED lines=47> */
.L_x_387:
[----:B------:R-:W-:Y:S05]  /*9b20*/  BSYNC B0 ;  /* 0x0000000000007941 */ /* 0x000fea0003800000 */
.L_x_386:
        /* <DEDUP_REMOVED lines=9> */
[----:B------:R-:W-:-:S02]  /*9bc0*/  HADD2.F32 R3, -RZ, R69.H0_H0 ;  /* 0x20000045ff037230 */ /* 0x000fc40000004100 */
        /* <DEDUP_REMOVED lines=18> */
[----:B------:R-:W-:Y:S01]  /*9cf0*/  HADD2.F32 R0, -RZ, R68.H1_H1 ;  /* 0x30000044ff007230 */ /* 0x000fe20000004100 */
        /* <DEDUP_REMOVED lines=15> */
[----:B------:R1:W-:Y:S01]  /*9df0*/  STS.128 [R45+0x7100], R8 ;  /* 0x007100082d007388 */ /* 0x0003e20000000c00 */
[----:B------:R-:W-:Y:S05]  /*9e00*/  BRA `(.L_x_385) ;  /* 0x000024d000007947 */ /* 0x000fea0003800000 */
.L_x_364:
[----:B------:R-:W-:Y:S01]  /*9e10*/  @P3 IMAD.HI.U32 R3, R0, c[0x0][0x2c8], RZ ;  /* 0x0000b20000033a27 */ /* 0x000fe200078e00ff */
[----:B------:R-:W-:Y:S01]  /*9e20*/  SHF.R.S32.HI R26, RZ, 0x1f, R224 ;  /* 0x0000001fff1a7819 */ /* 0x000fe200000114e0 */
[----:B------:R-:W-:Y:S01]  /*9e30*/  CS2R R22, SRZ ;  /* 0x0000000000167805 */ /* 0x000fe2000001ff00 */
[----:B------:R-:W-:Y:S01]  /*9e40*/  CS2R R20, SRZ ;  /* 0x0000000000147805 */ /* 0x000fe2000001ff00 */
[----:B------:R-:W-:Y:S01]  /*9e50*/  IMAD.MOV.U32 R8, RZ, RZ, R10 ;  /* 0x000000ffff087224 */ /* 0x000fe200078e000a */
[----:B------:R-:W-:-:S04]  /*9e60*/  @P3 SHF.R.U32.HI R0, RZ, c[0x0][0x2cc], R3 ;  /* 0x0000b300ff003a19 */ /* 0x000fc80000011603 */
[----:B------:R-:W-:Y:S01]  /*9e70*/  SHF.R.S32.HI R3, RZ, 0x1f, R0 ;  /* 0x0000001fff037819 */ /* 0x000fe20000011400 */
[----:B------:R-:W-:-:S04]  /*9e80*/  IMAD.WIDE.U32 R8, R0, c[0x0][0x280], R8 ;  /* 0x0000a00000087a25 */ /* 0x000fc800078e0008 */
[C---:B------:R-:W-:Y:S01]  /*9e90*/  IMAD R6, R3.reuse, c[0x0][0x280], RZ ;  /* 0x0000a00003067a24 */ /* 0x040fe200078e02ff */
[----:B------:R-:W-:Y:S01]  /*9ea0*/  LEA R15, P0, R8, c[0x0][0x270], 0x1 ;  /* 0x00009c00080f7a11 */ /* 0x000fe200078008ff */
[----:B------:R-:W-:Y:S02]  /*9eb0*/  IMAD R3, R3, c[0x0][0x290], RZ ;  /* 0x0000a40003037a24 */ /* 0x000fe400078e02ff */
[----:B------:R-:W-:-:S04]  /*9ec0*/  IMAD R6, R0, c[0x0][0x284], R6 ;  /* 0x0000a10000067a24 */ /* 0x000fc800078e0206 */
[----:B------:R-:W-:-:S05]  /*9ed0*/  IMAD.IADD R6, R9, 0x1, R6 ;  /* 0x0000000109067824 */ /* 0x000fca00078e0206 */
[----:B------:R-:W-:Y:S01]  /*9ee0*/  LEA.HI.X R14, R8, c[0x0][0x274], R6, 0x1, P0 ;  /* 0x00009d00080e7a11 */ /* 0x000fe200000f0c06 */
[----:B------:R-:W-:Y:S01]  /*9ef0*/  IMAD.MOV.U32 R6, RZ, RZ, R12 ;  /* 0x000000ffff067224 */ /* 0x000fe200078e000c */
[----:B------:R-:W1:Y:S03]  /*9f00*/  SHFL.IDX PT, R8, R15, RZ, 0x181f ;  /* 0x00181fff0f087589 */ /* 0x000e6600000e0000 */
[----:B------:R-:W-:-:S04]  /*9f10*/  IMAD.WIDE.U32 R6, R0, c[0x0][0x290], R6 ;  /* 0x0000a40000067a25 */ /* 0x000fc800078e0006 */
[----:B------:R-:W-:Y:S01]  /*9f20*/  IMAD R0, R0, c[0x0][0x294], R3 ;  /* 0x0000a50000007a24 */ /* 0x000fe200078e0203 */
[C---:B------:R-:W-:Y:S01]  /*9f30*/  LEA R12, P0, R6.reuse, c[0x0][0x288], 0x1 ;  /* 0x0000a200060c7a11 */ /* 0x040fe200078008ff */
[----:B------:R-:W2:Y:S02]  /*9f40*/  SHFL.IDX PT, R3, R14, RZ, 0x181f ;  /* 0x00181fff0e037589 */ /* 0x000ea400000e0000 */
[----:B------:R-:W-:Y:S02]  /*9f50*/  IMAD.IADD R0, R7, 0x1, R0 ;  /* 0x0000000107007824 */ /* 0x000fe400078e0200 */
[----:B------:R-:W3:Y:S03]  /*9f60*/  SHFL.IDX PT, R7, R12, RZ, 0x181f ;  /* 0x00181fff0c077589 */ /* 0x000ee600000e0000 */
[----:B------:R-:W-:Y:S02]  /*9f70*/  LEA.HI.X R11, R6, c[0x0][0x28c], R0, 0x1, P0 ;  /* 0x0000a300060b7a11 */ /* 0x000fe400000f0c00 */
[----:B------:R-:W-:-:S13]  /*9f80*/  ISETP.GE.OR P0, PT, R224, c[0x0][0x27c], P4 ;  /* 0x00009f00e0007a0c */ /* 0x000fda0002706670 */
[C---:B------:R-:W-:Y:S01]  /*9f90*/  @!P0 IMAD.SHL.U32 R6, R224.reuse, 0x2, RZ ;  /* 0x00000002e0068824 */ /* 0x040fe200078e00ff */
[----:B------:R-:W-:-:S04]  /*9fa0*/  @!P0 SHF.L.U64.HI R0, R224, 0x1, R26 ;  /* 0x00000001e0008819 */ /* 0x000fc8000001021a */
[----:B-1----:R-:W-:-:S04]  /*9fb0*/  @!P0 IADD3 R8, P2, R8, R6, RZ ;  /* 0x0000000608088210 */ /* 0x002fc80007f5e0ff */
[----:B--2---:R-:W-:Y:S02]  /*9fc0*/  @!P0 IADD3.X R9, R3, R0, RZ, P2, !PT ;  /* 0x0000000003098210 */ /* 0x004fe400017fe4ff */
[----:B------:R-:W1:Y:S01]  /*9fd0*/  SHFL.IDX PT, R3, R11, RZ, 0x181f ;  /* 0x00181fff0b037589 */ /* 0x000e6200000e0000 */
[----:B---3--:R-:W-:Y:S01]  /*9fe0*/  @!P0 IADD3 R6, P2, R7, R6, RZ ;  /* 0x0000000607068210 */ /* 0x008fe20007f5e0ff */
[----:B------:R-:W-:Y:S01]  /*9ff0*/  CS2R R18, SRZ ;  /* 0x0000000000127805 */ /* 0x000fe2000001ff00 */
[----:B------:R-:W-:Y:S01]  /*a000*/  CS2R R16, SRZ ;  /* 0x0000000000107805 */ /* 0x000fe2000001ff00 */
[----:B------:R2:W3:Y:S02]  /*a010*/  @!P0 LD.E.128 R20, [R8.64] ;  /* 0x0000001208148980 */ /* 0x0004e4000c101d00 */
[----:B-1----:R-:W-:-:S05]  /*a020*/  @!P0 IMAD.X R7, R3, 0x1, R0, P2 ;  /* 0x0000000103078824 */ /* 0x002fca00010e0600 */
[----:B------:R3:W4:Y:S01]  /*a030*/  @!P0 LD.E.128 R16, [R6.64] ;  /* 0x0000001206108980 */ /* 0x000722000c101d00 */
[----:B------:R-:W-:Y:S03]  /*a040*/  BSSY B0, `(.L_x_388) ;  /* 0x0000025000007945 */ /* 0x000fe60003800000 */
[----:B--2---:R1:W2:Y:S01]  /*a050*/  SHFL.IDX PT, R8, R15, 0x1, 0x181f ;  /* 0x00381f000f087f89 */ /* 0x0042a200000e0000 */
[----:B------:R-:W-:-:S03]  /*a060*/  CS2R R34, SRZ ;  /* 0x0000000000227805 */ /* 0x000fc6000001ff00 */
[----:B------:R1:W1:Y:S01]  /*a070*/  SHFL.IDX PT, R10, R12, 0x1, 0x181f ;  /* 0x00381f000c0a7f89 */ /* 0x00026200000e0000 */
[----:B------:R-:W-:-:S03]  /*a080*/  CS2R R32, SRZ ;  /* 0x0000000000207805 */ /* 0x000fc6000001ff00 */
[----:B------:R1:W1:Y:S01]  /*a090*/  SHFL.IDX PT, R9, R14, 0x1, 0x181f ;  /* 0x00381f000e097f89 */ /* 0x00026200000e0000 */
[----:B------:R-:W-:-:S03]  /*a0a0*/  CS2R R30, SRZ ;  /* 0x00000000001e7805 */ /* 0x000fc6000001ff00 */
[----:B------:R1:W1:Y:S01]  /*a0b0*/  SHFL.IDX PT, R13, R11, 0x1, 0x181f ;  /* 0x00381f000b0d7f89 */ /* 0x00026200000e0000 */
[----:B------:R-:W-:Y:S01]  /*a0c0*/  CS2R R28, SRZ ;  /* 0x00000000001c7805 */ /* 0x000fe2000001ff00 */
[----:B------:R-:W-:Y:S01]  /*a0d0*/  ISETP.GE.AND P2, PT, R224, c[0x0][0x27c], PT ;  /* 0x00009f00e0007a0c */ /* 0x000fe20003f46270 */
[----:B---3--:R-:W-:Y:S01]  /*a0e0*/  IMAD.MOV.U32 R7, RZ, RZ, R22 ;  /* 0x000000ffff077224 */ /* 0x008fe200078e0016 */
[----:B------:R-:W-:Y:S01]  /*a0f0*/  MOV R3, R20 ;  /* 0x0000001400037202 */ /* 0x000fe20000000f00 */
[----:B------:R-:W-:Y:S02]  /*a100*/  IMAD.MOV.U32 R6, RZ, RZ, R23 ;  /* 0x000000ffff067224 */ /* 0x000fe400078e0017 */
[----:B------:R-:W-:Y:S01]  /*a110*/  IMAD.MOV.U32 R0, RZ, RZ, R21 ;  /* 0x000000ffff007224 */ /* 0x000fe200078e0015 */
[----:B------:R-:W-:Y:S02]  /*a120*/  PRMT R68, R7, 0x7610, R68 ;  /* 0x0000761007447816 */ /* 0x000fe40000000044 */
[----:B------:R-:W-:-:S02]  /*a130*/  PRMT R42, R42, 0x5410, R6 ;  /* 0x000054102a2a7816 */ /* 0x000fc40000000006 */
[----:B------:R-:W-:Y:S01]  /*a140*/  PRMT R38, R0, 0x5410, R3 ;  /* 0x0000541000267816 */ /* 0x000fe20000000003 */
[----:B----4-:R-:W-:Y:S01]  /*a150*/  IMAD.MOV.U32 R7, RZ, RZ, R18 ;  /* 0x000000ffff077224 */ /* 0x010fe200078e0012 */
[----:B------:R-:W-:Y:S01]  /*a160*/  MOV R3, R16 ;  /* 0x0000001000037202 */ /* 0x000fe20000000f00 */
[----:B------:R-:W-:Y:S02]  /*a170*/  IMAD.MOV.U32 R6, RZ, RZ, R19 ;  /* 0x000000ffff067224 */ /* 0x000fe400078e0013 */
[----:B------:R-:W-:Y:S01]  /*a180*/  IMAD.MOV.U32 R0, RZ, RZ, R17 ;  /* 0x000000ffff007224 */ /* 0x000fe200078e0011 */
[----:B------:R-:W-:Y:S02]  /*a190*/  PRMT R40, R7, 0x7610, R40 ;  /* 0x0000761007287816 */ /* 0x000fe40000000028 */
[----:B------:R-:W-:Y:S02]  /*a1a0*/  PRMT R42, R6, 0x7610, R42 ;  /* 0x00007610062a7816 */ /* 0x000fe4000000002a */
[----:B------:R-:W-:Y:S01]  /*a1b0*/  PRMT R37, R0, 0x5410, R3 ;  /* 0x0000541000257816 */ /* 0x000fe20000000003 */
[----:B------:R-:W-:Y:S05]  /*a1c0*/  @P1 BRA `(.L_x_389) ;  /* 0x000000c000001947 */ /* 0x000fea0003800000 */
[----:B-12---:R-:W-:Y:S01]  /*a1d0*/  CS2R R32, SRZ ;  /* 0x0000000000207805 */ /* 0x006fe2000001ff00 */
[----:B------:R-:W-:Y:S01]  /*a1e0*/  CS2R R30, SRZ ;  /* 0x00000000001e7805 */ /* 0x000fe2000001ff00 */
[----:B------:R-:W-:Y:S01]  /*a1f0*/  CS2R R28, SRZ ;  /* 0x00000000001c7805 */ /* 0x000fe2000001ff00 */
[----:B------:R-:W-:Y:S05]  /*a200*/  @P2 BRA `(.L_x_389) ;  /* 0x0000008000002947 */ /* 0x000fea0003800000 */
[C---:B------:R-:W-:Y:S01]  /*a210*/  IMAD.SHL.U32 R6, R224.reuse, 0x2, RZ ;  /* 0x00000002e0067824 */ /* 0x040fe200078e00ff */
[----:B------:R-:W-:-:S04]  /*a220*/  SHF.L.U64.HI R0, R224, 0x1, R26 ;  /* 0x00000001e0007819 */ /* 0x000fc8000001021a */
[----:B------:R-:W-:-:S05]  /*a230*/  IADD3 R8, P0, R8, R6, RZ ;  /* 0x0000000608087210 */ /* 0x000fca0007f1e0ff */
[----:B------:R-:W-:Y:S01]  /*a240*/  IMAD.X R9, R9, 0x1, R0, P0 ;  /* 0x0000000109097824 */ /* 0x000fe200000e0600 */
[----:B------:R-:W-:-:S04]  /*a250*/  IADD3 R6, P0, R10, R6, RZ ;  /* 0x000000060a067210 */ /* 0x000fc80007f1e0ff */
[----:B------:R1:W5:Y:S01]  /*a260*/  LD.E.128 R32, [R8.64] ;  /* 0x0000001208207980 */ /* 0x000362000c101d00 */
[----:B------:R-:W-:-:S05]  /*a270*/  IMAD.X R7, R13, 0x1, R0, P0 ;  /* 0x000000010d077824 */ /* 0x000fca00000e0600 */
[----:B------:R1:W5:Y:S03]  /*a280*/  LD.E.128 R28, [R6.64] ;  /* 0x00000012061c7980 */ /* 0x000366000c101d00 */
.L_x_389:
[----:B-12---:R-:W-:Y:S05]  /*a290*/  BSYNC B0 ;  /* 0x0000000000007941 */ /* 0x006fea0003800000 */
.L_x_388:
[----:B------:R-:W1:Y:S01]  /*a2a0*/  SHFL.IDX PT, R3, R15, 0x2, 0x181f ;  /* 0x00581f000f037f89 */ /* 0x000e6200000e0000 */
[C---:B------:R-:W-:Y:S01]  /*a2b0*/  ISETP.GE.OR P0, PT, R224.reuse, c[0x0][0x27c], P5 ;  /* 0x00009f00e0007a0c */ /* 0x040fe20002f06670 */
[----:B------:R-:W-:Y:S01]  /*a2c0*/  CS2R R54, SRZ ;  /* 0x0000000000367805 */ /* 0x000fe2000001ff00 */
[----:B------:R-:W-:Y:S01]  /*a2d0*/  CS2R R52, SRZ ;  /* 0x0000000000347805 */ /* 0x000fe2000001ff00 */
[----:B------:R-:W2:Y:S04]  /*a2e0*/  SHFL.IDX PT, R6, R14, 0x2, 0x181f ;  /* 0x00581f000e067f89 */ /* 0x000ea800000e0000 */
[----:B------:R-:W-:Y:S06]  /*a2f0*/  SHFL.IDX PT, R10, R11, 0x2, 0x181f ;  /* 0x00581f000b0a7f89 */ /* 0x000fec00000e0000 */
[C---:B------:R-:W-:Y:S01]  /*a300*/  @!P0 IMAD.SHL.U32 R0, R224.reuse, 0x2, RZ ;  /* 0x00000002e0008824 */ /* 0x040fe200078e00ff */
[----:B------:R-:W-:-:S04]  /*a310*/  @!P0 SHF.L.U64.HI R7, R224, 0x1, R26 ;  /* 0x00000001e0078819 */ /* 0x000fc8000001021a */
[----:B-1----:R-:W-:Y:S02]  /*a320*/  @!P0 IADD3 R8, P1, R3, R0, RZ ;  /* 0x0000000003088210 */ /* 0x002fe40007f3e0ff */
[----:B------:R-:W1:Y:S03]  /*a330*/  SHFL.IDX PT, R3, R12, 0x2, 0x181f ;  /* 0x00581f000c037f89 */ /* 0x000e6600000e0000 */
[----:B--2---:R-:W-:Y:S01]  /*a340*/  @!P0 IMAD.X R9, R6, 0x1, R7, P1 ;  /* 0x0000000106098824 */ /* 0x004fe200008e0607 */
[----:B------:R-:W-:Y:S01]  /*a350*/  CS2R R58, SRZ ;  /* 0x00000000003a7805 */ /* 0x000fe2000001ff00 */
[----:B------:R-:W-:-:S03]  /*a360*/  CS2R R56, SRZ ;  /* 0x0000000000387805 */ /* 0x000fc6000001ff00 */
[----:B------:R2:W3:Y:S01]  /*a370*/  @!P0 LD.E.128 R52, [R8.64] ;  /* 0x0000001208348980 */ /* 0x0004e2000c101d00 */
[----:B-1----:R-:W-:-:S05]  /*a380*/  @!P0 IADD3 R6, P1, R3, R0, RZ ;  /* 0x0000000003068210 */ /* 0x002fca0007f3e0ff */
[----:B------:R-:W-:-:S05]  /*a390*/  @!P0 IMAD.X R7, R10, 0x1, R7, P1 ;  /* 0x000000010a078824 */ /* 0x000fca00008e0607 */
[----:B------:R1:W4:Y:S01]  /*a3a0*/  @!P0 LD.E.128 R56, [R6.64] ;  /* 0x0000001206388980 */ /* 0x000322000c101d00 */
[----:B-----5:R-:W-:Y:S02]  /*a3b0*/  IMAD.MOV.U32 R3, RZ, RZ, R32 ;  /* 0x000000ffff037224 */ /* 0x020fe400078e0020 */
[----:B------:R-:W-:-:S03]  /*a3c0*/  IMAD.MOV.U32 R0, RZ, RZ, R33 ;  /* 0x000000ffff007224 */ /* 0x000fc600078e0021 */
[----:B------:R-:W-:Y:S01]  /*a3d0*/  PRMT R73, R73, 0x5410, R3 ;  /* 0x0000541049497816 */ /* 0x000fe20000000003 */
[----:B------:R-:W-:Y:S01]  /*a3e0*/  IMAD.MOV.U32 R3, RZ, RZ, R28 ;  /* 0x000000ffff037224 */ /* 0x000fe200078e001c */
[----:B------:R-:W-:Y:S01]  /*a3f0*/  PRMT R71, R71, 0x5410, R0 ;  /* 0x0000541047477816 */ /* 0x000fe20000000000 */
[----:B------:R-:W-:-:S03]  /*a400*/  IMAD.MOV.U32 R0, RZ, RZ, R29 ;  /* 0x000000ffff007224 */ /* 0x000fc600078e001d */
[----:B------:R-:W-:Y:S02]  /*a410*/  PRMT R73, R3, 0x7610, R73 ;  /* 0x0000761003497816 */ /* 0x000fe40000000049 */
[----:B------:R-:W-:Y:S01]  /*a420*/  PRMT R71, R0, 0x7610, R71 ;  /* 0x0000761000477816 */ /* 0x000fe20000000047 */
[----:B-1----:R-:W-:Y:S02]  /*a430*/  IMAD.MOV.U32 R7, RZ, RZ, R34 ;  /* 0x000000ffff077224 */ /* 0x002fe400078e0022 */
[----:B------:R-:W-:-:S03]  /*a440*/  IMAD.MOV.U32 R6, RZ, RZ, R35 ;  /* 0x000000ffff067224 */ /* 0x000fc600078e0023 */
[----:B------:R-:W-:Y:S01]  /*a450*/  PRMT R74, R74, 0x5410, R7 ;  /* 0x000054104a4a7816 */ /* 0x000fe20000000007 */
[----:B------:R-:W-:Y:S01]  /*a460*/  IMAD.MOV.U32 R7, RZ, RZ, R30 ;  /* 0x000000ffff077224 */ /* 0x000fe200078e001e */
[----:B------:R-:W-:Y:S01]  /*a470*/  PRMT R72, R72, 0x5410, R6 ;  /* 0x0000541048487816 */ /* 0x000fe20000000006 */
[----:B------:R-:W-:-:S03]  /*a480*/  IMAD.MOV.U32 R6, RZ, RZ, R31 ;  /* 0x000000ffff067224 */ /* 0x000fc600078e001f */
[----:B------:R-:W-:Y:S02]  /*a490*/  PRMT R74, R7, 0x7610, R74 ;  /* 0x00007610074a7816 */ /* 0x000fe4000000004a */
[----:B------:R-:W-:Y:S01]  /*a4a0*/  PRMT R72, R6, 0x7610, R72 ;  /* 0x0000761006487816 */ /* 0x000fe20000000048 */
[----:B--2---:R1:W2:Y:S01]  /*a4b0*/  SHFL.IDX PT, R9, R14, 0x3, 0x181f ;  /* 0x00781f000e097f89 */ /* 0x0042a200000e0000 */
[----:B------:R-:W-:Y:S03]  /*a4c0*/  BSSY B0, `(.L_x_390) ;  /* 0x0000024000007945 */ /* 0x000fe60003800000 */
[----:B------:R1:W1:Y:S01]  /*a4d0*/  SHFL.IDX PT, R8, R15, 0x3, 0x181f ;  /* 0x00781f000f087f89 */ /* 0x00026200000e0000 */
[----:B------:R-:W-:-:S03]  /*a4e0*/  CS2R R66, SRZ ;  /* 0x0000000000427805 */ /* 0x000fc6000001ff00 */
[----:B------:R1:W1:Y:S01]  /*a4f0*/  SHFL.IDX PT, R10, R12, 0x3, 0x181f ;  /* 0x00781f000c0a7f89 */ /* 0x00026200000e0000 */
[----:B------:R-:W-:-:S03]  /*a500*/  CS2R R64, SRZ ;  /* 0x0000000000407805 */ /* 0x000fc6000001ff00 */
[----:B------:R-:W1:Y:S01]  /*a510*/  SHFL.IDX PT, R11, R11, 0x3, 0x181f ;  /* 0x00781f000b0b7f89 */ /* 0x000e6200000e0000 */
[----:B------:R-:W-:Y:S01]  /*a520*/  CS2R R62, SRZ ;  /* 0x00000000003e7805 */ /* 0x000fe2000001ff00 */
[----:B------:R-:W-:Y:S01]  /*a530*/  CS2R R60, SRZ ;  /* 0x00000000003c7805 */ /* 0x000fe2000001ff00 */
[----:B---3--:R-:W-:Y:S02]  /*a540*/  IMAD.MOV.U32 R7, RZ, RZ, R54 ;  /* 0x000000ffff077224 */ /* 0x008fe400078e0036 */
[----:B------:R-:W-:Y:S02]  /*a550*/  IMAD.MOV.U32 R6, RZ, RZ, R55 ;  /* 0x000000ffff067224 */ /* 0x000fe400078e0037 */
[----:B------:R-:W-:Y:S02]  /*a560*/  IMAD.MOV.U32 R3, RZ, RZ, R52 ;  /* 0x000000ffff037224 */ /* 0x000fe400078e0034 */
[----:B------:R-:W-:Y:S01]  /*a570*/  IMAD.MOV.U32 R0, RZ, RZ, R53 ;  /* 0x000000ffff007224 */ /* 0x000fe200078e0035 */
[----:B------:R-:W-:-:S02]  /*a580*/  PRMT R80, R80, 0x5410, R7 ;  /* 0x0000541050507816 */ /* 0x000fc40000000007 */
[----:B------:R-:W-:Y:S02]  /*a590*/  PRMT R78, R78, 0x5410, R6 ;  /* 0x000054104e4e7816 */ /* 0x000fe40000000006 */
[----:B------:R-:W-:Y:S02]  /*a5a0*/  PRMT R79, R79, 0x5410, R3 ;  /* 0x000054104f4f7816 */ /* 0x000fe40000000003 */
[----:B------:R-:W-:Y:S01]  /*a5b0*/  PRMT R75, R75, 0x5410, R0 ;  /* 0x000054104b4b7816 */ /* 0x000fe20000000000 */
[----:B----4-:R-:W-:Y:S02]  /*a5c0*/  IMAD.MOV.U32 R7, RZ, RZ, R58 ;  /* 0x000000ffff077224 */ /* 0x010fe400078e003a */
[----:B------:R-:W-:Y:S02]  /*a5d0*/  IMAD.MOV.U32 R6, RZ, RZ, R59 ;  /* 0x000000ffff067224 */ /* 0x000fe400078e003b */
[----:B------:R-:W-:Y:S02]  /*a5e0*/  IMAD.MOV.U32 R3, RZ, RZ, R56 ;  /* 0x000000ffff037224 */ /* 0x000fe400078e0038 */
[----:B------:R-:W-:Y:S01]  /*a5f0*/  IMAD.MOV.U32 R0, RZ, RZ, R57 ;  /* 0x000000ffff007224 */ /* 0x000fe200078e0039 */
[----:B------:R-:W-:-:S02]  /*a600*/  PRMT R80, R7, 0x7610, R80 ;  /* 0x0000761007507816 */ /* 0x000fc40000000050 */
[----:B------:R-:W-:Y:S02]  /*a610*/  PRMT R78, R6, 0x7610, R78 ;  /* 0x00007610064e7816 */ /* 0x000fe4000000004e */
[----:B------:R-:W-:Y:S02]  /*a620*/  PRMT R79, R3, 0x7610, R79 ;  /* 0x00007610034f7816 */ /* 0x000fe4000000004f */
[----:B------:R-:W-:Y:S01]  /*a630*/  PRMT R75, R0, 0x7610, R75 ;  /* 0x00007610004b7816 */ /* 0x000fe2000000004b */
[----:B------:R-:W-:Y:S05]  /*a640*/  @P6 BRA `(.L_x_391) ;  /* 0x000000b000006947 */ /* 0x000fea0003800000 */
[C---:B-12---:R-:W-:Y:S01]  /*a650*/  IMAD.SHL.U32 R3, R224.reuse, 0x2, RZ ;  /* 0x00000002e0037824 */ /* 0x046fe200078e00ff */
[----:B------:R-:W-:Y:S01]  /*a660*/  SHF.L.U64.HI R0, R224, 0x1, R26 ;  /* 0x00000001e0007819 */ /* 0x000fe2000001021a */
[----:B------:R-:W-:Y:S01]  /*a670*/  CS2R R64, SRZ ;  /* 0x0000000000407805 */ /* 0x000fe2000001ff00 */
[----:B------:R-:W-:Y:S01]  /*a680*/  CS2R R62, SRZ ;  /* 0x00000000003e7805 */ /* 0x000fe2000001ff00 */
[----:B------:R-:W-:Y:S01]  /*a690*/  CS2R R60, SRZ ;  /* 0x00000000003c7805 */ /* 0x000fe2000001ff00 */
[----:B------:R-:W-:-:S05]  /*a6a0*/  IADD3 R8, P0, R8, R3, RZ ;  /* 0x0000000308087210 */ /* 0x000fca0007f1e0ff */
[----:B------:R-:W-:Y:S01]  /*a6b0*/  IMAD.X R9, R9, 0x1, R0, P0 ;  /* 0x0000000109097824 */ /* 0x000fe200000e0600 */
[----:B------:R-:W-:-:S04]  /*a6c0*/  IADD3 R6, P0, R10, R3, RZ ;  /* 0x000000030a067210 */ /* 0x000fc80007f1e0ff */
[----:B------:R1:W5:Y:S01]  /*a6d0*/  @!P2 LD.E.128 R64, [R8.64] ;  /* 0x000000120840a980 */ /* 0x000362000c101d00 */
[----:B------:R-:W-:-:S05]  /*a6e0*/  IMAD.X R7, R11, 0x1, R0, P0 ;  /* 0x000000010b077824 */ /* 0x000fca00000e0600 */
[----:B------:R1:W5:Y:S03]  /*a6f0*/  @!P2 LD.E.128 R60, [R6.64] ;  /* 0x00000012063ca980 */ /* 0x000366000c101d00 */
.L_x_391:
[----:B-12---:R-:W-:Y:S05]  /*a700*/  BSYNC B0 ;  /* 0x0000000000007941 */ /* 0x006fea0003800000 */
.L_x_390:
[----:B------:R-:W-:Y:S01]  /*a710*/  IMAD.IADD R7, R39, 0x1, -R218 ;  /* 0x0000000127077824 */ /* 0x000fe200078e0ada */
[----:B------:R-:W-:-:S04]  /*a720*/  DEPBAR.LE SB0, 0x1 ;  /* 0x000080400000791a */ /* 0x000fc80000000000 */
[----:B------:R-:W-:Y:S01]  /*a730*/  IMNMX R69, R7, 0x80, PT ;  /* 0x0000008007457817 */ /* 0x000fe20003800200 */
[----:B-----5:R-:W-:Y:S01]  /*a740*/  IMAD.MOV.U32 R3, RZ, RZ, R67 ;  /* 0x000000ffff037224 */ /* 0x020fe200078e0043 */
[----:B------:R-:W-:Y:S01]  /*a750*/  BSSY B0, `(.L_x_392) ;  /* 0x0000070000007945 */ /* 0x000fe20003800000 */
[----:B------:R-:W-:Y:S01]  /*a760*/  IMAD.MOV.U32 R0, RZ, RZ, R64 ;  /* 0x000000ffff007224 */ /* 0x000fe200078e0040 */
[----:B------:R-:W-:Y:S01]  /*a770*/  BAR.SYNC.DEFER_BLOCKING 0x0 ;  /* 0x0000000000007b1d */ /* 0x000fe20000010000 */
[----:B------:R-:W-:Y:S01]  /*a780*/  IMAD.MOV.U32 R6, RZ, RZ, R66 ;  /* 0x000000ffff067224 */ /* 0x000fe200078e0042 */
[----:B------:R-:W-:Y:S02]  /*a790*/  ISETP.GE.OR P0, PT, R51, R69, P2 ;  /* 0x000000453300720c */ /* 0x000fe40001706670 */
[----:B------:R-:W-:Y:S01]  /*a7a0*/  PRMT R83, R3, 0x5410, R0 ;  /* 0x0000541003537816 */ /* 0x000fe20000000000 */
[----:B------:R-:W-:Y:S01]  /*a7b0*/  IMAD.MOV.U32 R3, RZ, RZ, R65 ;  /* 0x000000ffff037224 */ /* 0x000fe200078e0041 */
[----:B------:R-:W-:Y:S01]  /*a7c0*/  PRMT R84, R84, 0x5410, R6 ;  /* 0x0000541054547816 */ /* 0x000fe20000000006 */
[----:B------:R-:W-:Y:S01]  /*a7d0*/  IMAD.MOV.U32 R6, RZ, RZ, R63 ;  /* 0x000000ffff067224 */ /* 0x000fe200078e003f */
[----:B------:R-:W-:-:S02]  /*a7e0*/  MOV R0, R62 ;  /* 0x0000003e00007202 */ /* 0x000fc40000000f00 */
[----:B------:R-:W-:Y:S02]  /*a7f0*/  PRMT R82, R3, 0x7610, R82 ;  /* 0x0000761003527816 */ /* 0x000fe40000000052 */
[----:B------:R-:W-:Y:S01]  /*a800*/  PRMT R84, R0, 0x7610, R84 ;  /* 0x0000761000547816 */ /* 0x000fe20000000054 */
[----:B------:R-:W-:Y:S01]  /*a810*/  IMAD.MOV.U32 R0, RZ, RZ, R61 ;  /* 0x000000ffff007224 */ /* 0x000fe200078e003d */
[----:B------:R-:W-:-:S04]  /*a820*/  MOV R3, R60 ;  /* 0x0000003c00037202 */ /* 0x000fc80000000f00 */
[----:B------:R-:W-:Y:S02]  /*a830*/  PRMT R81, R0, 0x5410, R6 ;  /* 0x0000541000517816 */ /* 0x000fe40000000006 */
[----:B------:R-:W-:Y:S01]  /*a840*/  PRMT R82, R82, 0x5410, R3 ;  /* 0x0000541052527816 */ /* 0x000fe20000000003 */
[----:B------:R-:W-:Y:S05]  /*a850*/  @P0 BRA `(.L_x_393) ;  /* 0x000005f000000947 */ /* 0x000fea0003800000 */
[----:B------:R-:W-:Y:S01]  /*a860*/  MOV R0, c[0x0][0x27c] ;  /* 0x00009f0000007a02 */ /* 0x000fe20000000f00 */
[----:B------:R-:W1:Y:S01]  /*a870*/  LDS.128 R8, [R45+0x100] ;  /* 0x000100002d087984 */ /* 0x000e620000000c00 */
[----:B------:R-:W-:Y:S02]  /*a880*/  SHF.R.U32.HI R7, RZ, 0x10, R17 ;  /* 0x00000010ff077819 */ /* 0x000fe40000011611 */
[----:B------:R-:W-:Y:S02]  /*a890*/  LEA.HI R0, R0, R50, RZ, 0x1d ;  /* 0x0000003200007211 */ /* 0x000fe400078fe8ff */
[----:B------:R-:W-:Y:S02]  /*a8a0*/  SHF.R.U64 R49, R20, 0x10, R21 ;  /* 0x0000001014317819 */ /* 0x000fe40000001215 */
[----:B------:R-:W-:-:S02]  /*a8b0*/  SHF.R.S32.HI R6, RZ, 0x1f, R0 ;  /* 0x0000001fff067819 */ /* 0x000fc40000011400 */
[----:B------:R-:W-:Y:S01]  /*a8c0*/  SHF.L.U32 R3, R0, 0x3, RZ ;  /* 0x0000000300037819 */ /* 0x000fe200000006ff */
[----:B------:R-:W-:Y:S01]  /*a8d0*/  HADD2.F32 R49, -RZ, R49.H0_H0 ;  /* 0x20000031ff317230 */ /* 0x000fe20000004100 */
[----:B------:R-:W-:Y:S02]  /*a8e0*/  LEA.HI R0, R6, R0, RZ, 0x3 ;  /* 0x0000000006007211 */ /* 0x000fe400078f18ff */
[----:B------:R-:W-:Y:S02]  /*a8f0*/  LOP3.LUT R3, R24, 0x38, R3, 0xf8, !PT ;  /* 0x0000003818037812 */ /* 0x000fe400078ef803 */
[----:B------:R-:W-:Y:S02]  /*a900*/  SHF.L.U32 R0, R0, 0xa, RZ ;  /* 0x0000000a00007819 */ /* 0x000fe400000006ff */
[----:B------:R-:W-:Y:S02]  /*a910*/  LOP3.LUT R3, R3, R27, RZ, 0x3c, !PT ;  /* 0x0000001b03037212 */ /* 0x000fe400078e3cff */
[----:B------:R-:W-:-:S02]  /*a920*/  LOP3.LUT R0, R0, 0x7fffe000, RZ, 0xc0, !PT ;  /* 0x7fffe00000007812 */ /* 0x000fc400078ec0ff */
[----:B------:R-:W-:Y:S02]  /*a930*/  SHF.R.U32.HI R27, RZ, 0x10, R21 ;  /* 0x00000010ff1b7819 */ /* 0x000fe40000011615 */
[----:B------:R-:W-:Y:S02]  /*a940*/  IADD3 R0, R3, R0, R25 ;  /* 0x0000000003007210 */ /* 0x000fe40007ffe019 */
[--C-:B------:R-:W-:Y:S01]  /*a950*/  SHF.R.U64 R48, R22, 0x10, R23.reuse ;  /* 0x0000001016307819 */ /* 0x100fe20000001217 */
[----:B------:R-:W-:Y:S01]  /*a960*/  HADD2.F32 R70, -RZ, R27.H0_H0 ;  /* 0x2000001bff467230 */ /* 0x000fe20000004100 */
[----:B------:R-:W-:Y:S01]  /*a970*/  SHF.L.U32 R41, R0, 0x1, RZ ;  /* 0x0000000100297819 */ /* 0x000fe200000006ff */
[----:B------:R-:W-:Y:S01]  /*a980*/  HADD2.F32 R0, -RZ, R37.H0_H0 ;  /* 0x20000025ff007230 */ /* 0x000fe20000004100 */
[----:B------:R-:W-:Y:S01]  /*a990*/  SHF.R.U32.HI R36, RZ, 0x10, R23 ;  /* 0x00000010ff247819 */ /* 0x000fe20000011617 */
[----:B------:R-:W-:Y:S01]  /*a9a0*/  HADD2.F32 R48, -RZ, R48.H0_H0 ;  /* 0x20000030ff307230 */ /* 0x000fe20000004100 */
[----:B------:R-:W-:Y:S01]  /*a9b0*/  SHF.R.U64 R43, R18, 0x10, R19 ;  /* 0x00000010122b7819 */ /* 0x000fe20000001213 */
[----:B------:R-:W2:Y:S01]  /*a9c0*/  LDS.128 R12, [R41+0x100] ;  /* 0x00010000290c7984 */ /* 0x000ea20000000c00 */
[----:B------:R-:W-:-:S02]  /*a9d0*/  SHF.R.U64 R47, R16, 0x10, R17 ;  /* 0x00000010102f7819 */ /* 0x000fc40000001211 */
[----:B------:R-:W-:Y:S01]  /*a9e0*/  SHF.R.U32.HI R19, RZ, 0x10, R19 ;  /* 0x00000010ff137819 */ /* 0x000fe20000011613 */
[--C-:B-1----:R-:W-:Y:S02]  /*a9f0*/  HADD2.F32 R23, -RZ, R10.reuse.H0_H0 ;  /* 0x2000000aff177230 */ /* 0x102fe40000004100 */
[----:B------:R-:W-:Y:S02]  /*aa00*/  HADD2.F32 R25, -RZ, R10.H1_H1 ;  /* 0x3000000aff197230 */ /* 0x000fe40000004100 */
[--C-:B------:R-:W-:Y:S02]  /*aa10*/  HADD2.F32 R22, -RZ, R11.reuse.H0_H0 ;  /* 0x2000000bff167230 */ /* 0x100fe40000004100 */
[----:B------:R-:W-:Y:S02]  /*aa20*/  HADD2.F32 R21, -RZ, R11.H1_H1 ;  /* 0x3000000bff157230 */ /* 0x000fe40000004100 */
[--C-:B------:R-:W-:Y:S02]  /*aa30*/  HADD2.F32 R20, -RZ, R9.reuse.H0_H0 ;  /* 0x20000009ff147230 */ /* 0x100fe40000004100 */
[----:B------:R-:W-:-:S02]  /*aa40*/  HADD2.F32 R18, -RZ, R9.H1_H1 ;  /* 0x30000009ff127230 */ /* 0x000fc40000004100 */
[--C-:B------:R-:W-:Y:S02]  /*aa50*/  HADD2.F32 R24, -RZ, R8.reuse.H0_H0 ;  /* 0x20000008ff187230 */ /* 0x100fe40000004100 */
[----:B------:R-:W-:Y:S01]  /*aa60*/  HADD2.F32 R26, -RZ, R8.H1_H1 ;  /* 0x30000008ff1a7230 */ /* 0x000fe20000004100 */
[-C--:B------:R-:W-:Y:S01]  /*aa70*/  FMUL.FTZ R8, R20, R0.reuse ;  /* 0x0000000014087220 */ /* 0x080fe20000410000 */
[----:B------:R-:W-:Y:S02]  /*aa80*/  HADD2.F32 R19, -RZ, R19.H0_H0 ;  /* 0x20000013ff137230 */ /* 0x000fe40000004100 */
[----:B--2---:R-:W-:Y:S02]  /*aa90*/  HADD2.F32 R6, -RZ, R13.H0_H0 ;  /* 0x2000000dff067230 */ /* 0x004fe40000004100 */
[--C-:B------:R-:W-:Y:S02]  /*aaa0*/  HADD2.F32 R10, -RZ, R15.reuse.H0_H0 ;  /* 0x2000000fff0a7230 */ /* 0x100fe40000004100 */
[----:B------:R-:W-:Y:S01]  /*aab0*/  HADD2.F32 R11, -RZ, R15.H1_H1 ;  /* 0x3000000fff0b7230 */ /* 0x000fe20000004100 */
[----:B------:R-:W-:Y:S01]  /*aac0*/  FMUL.FTZ R39, R6, R0 ;  /* 0x0000000006277220 */ /* 0x000fe20000410000 */
[----:B------:R-:W-:-:S02]  /*aad0*/  HADD2.F32 R15, -RZ, R7.H0_H0 ;  /* 0x20000007ff0f7230 */ /* 0x000fc40000004100 */
[--C-:B------:R-:W-:Y:S02]  /*aae0*/  HADD2.F32 R9, -RZ, R12.reuse.H0_H0 ;  /* 0x2000000cff097230 */ /* 0x100fe40000004100 */
[----:B------:R-:W-:Y:S01]  /*aaf0*/  HADD2.F32 R17, -RZ, R12.H1_H1 ;  /* 0x3000000cff117230 */ /* 0x000fe20000004100 */
[----:B------:R-:W-:Y:S01]  /*ab00*/  FMUL.FTZ R0, R18, R15 ;  /* 0x0000000f12007220 */ /* 0x000fe20000410000 */
[--C-:B------:R-:W-:Y:S02]  /*ab10*/  HADD2.F32 R12, -RZ, R14.reuse.H0_H0 ;  /* 0x2000000eff0c7230 */ /* 0x100fe40000004100 */
[----:B------:R-:W-:Y:S02]  /*ab20*/  HADD2.F32 R16, -RZ, R14.H1_H1 ;  /* 0x3000000eff107230 */ /* 0x000fe40000004100 */
[----:B------:R-:W-:Y:S02]  /*ab30*/  HADD2.F32 R3, -RZ, R13.H1_H1 ;  /* 0x3000000dff037230 */ /* 0x000fe40000004100 */
[----:B------:R-:W-:-:S02]  /*ab40*/  HADD2.F32 R14, -RZ, R38.H0_H0 ;  /* 0x20000026ff0e7230 */ /* 0x000fc40000004100 */
[----:B------:R-:W-:Y:S01]  /*ab50*/  HADD2.F32 R7, -RZ, R37.H1_H1 ;  /* 0x30000025ff077230 */ /* 0x000fe20000004100 */
[C---:B------:R-:W-:Y:S01]  /*ab60*/  FFMA.FTZ R44, R3.reuse, R70, R0 ;  /* 0x00000046032c7223 */ /* 0x040fe20000010000 */
[----:B------:R-:W-:Y:S01]  /*ab70*/  HADD2.F32 R13, -RZ, R38.H1_H1 ;  /* 0x30000026ff0d7230 */ /* 0x000fe20000004100 */
[----:B------:R-:W-:Y:S01]  /*ab80*/  FFMA.FTZ R46, R6, R14, R8 ;  /* 0x0000000e062e7223 */ /* 0x000fe20000010008 */
[----:B------:R-:W-:Y:S01]  /*ab90*/  HADD2.F32 R0, -RZ, R42.H0_H0 ;  /* 0x2000002aff007230 */ /* 0x000fe20000004100 */
[----:B------:R-:W-:Y:S01]  /*aba0*/  FMUL.FTZ R38, R3, R15 ;  /* 0x0000000f03267220 */ /* 0x000fe20000410000 */
[----:B------:R-:W-:Y:S01]  /*abb0*/  HADD2.F32 R3, -RZ, R40.H0_H0 ;  /* 0x20000028ff037230 */ /* 0x000fe20000004100 */
[-C--:B------:R-:W-:Y:S02]  /*abc0*/  FMUL.FTZ R6, R24, R7.reuse ;  /* 0x0000000718067220 */ /* 0x080fe40000410000 */
[C---:B------:R-:W-:Y:S01]  /*abd0*/  FMUL.FTZ R37, R9.reuse, R7 ;  /* 0x0000000709257220 */ /* 0x040fe20000410000 */
[----:B------:R-:W-:Y:S01]  /*abe0*/  HADD2.F32 R7, -RZ, R68.H0_H0 ;  /* 0x20000044ff077230 */ /* 0x000fe20000004100 */
[----:B------:R-:W-:Y:S01]  /*abf0*/  FFMA.FTZ R40, R9, R13, R6 ;  /* 0x0000000d09287223 */ /* 0x000fe20000010006 */
[----:B------:R-:W-:Y:S01]  /*ac00*/  HADD2.F32 R6, -RZ, R42.H1_H1 ;  /* 0x3000002aff067230 */ /* 0x000fe20000004100 */
[----:B------:R-:W-:Y:S01]  /*ac10*/  FMUL.FTZ R9, R23, R3 ;  /* 0x0000000317097220 */ /* 0x000fe20000410000 */
[----:B------:R-:W-:Y:S01]  /*ac20*/  HADD2.F32 R68, -RZ, R36.H0_H0 ;  /* 0x20000024ff447230 */ /* 0x000fe20000004100 */
[----:B------:R-:W-:-:S02]  /*ac30*/  FMUL.FTZ R8, R22, R0 ;  /* 0x0000000016087220 */ /* 0x000fc40000410000 */
[C---:B------:R-:W-:Y:S02]  /*ac40*/  FMUL.FTZ R27, R12.reuse, R3 ;  /* 0x000000030c1b7220 */ /* 0x040fe40000410000 */
[----:B------:R-:W-:Y:S02]  /*ac50*/  FFMA.FTZ R42, R12, R7, R9 ;  /* 0x000000070c2a7223 */ /* 0x000fe40000010009 */
[C---:B------:R-:W-:Y:S02]  /*ac60*/  FMUL.FTZ R12, R10.reuse, R0 ;  /* 0x000000000a0c7220 */ /* 0x040fe40000410000 */
[----:B------:R-:W-:Y:S01]  /*ac70*/  FFMA.FTZ R15, R10, R6, R8 ;  /* 0x000000060a0f7223 */ /* 0x000fe20000010008 */
[----:B------:R-:W-:Y:S01]  /*ac80*/  HADD2.F32 R10, -RZ, R47.H0_H0 ;  /* 0x2000002fff0a7230 */ /* 0x000fe20000004100 */
[-C--:B------:R-:W-:Y:S01]  /*ac90*/  FMUL.FTZ R0, R21, R19.reuse ;  /* 0x0000001315007220 */ /* 0x080fe20000410000 */
[----:B------:R-:W-:Y:S01]  /*aca0*/  HADD2.F32 R8, -RZ, R43.H0_H0 ;  /* 0x2000002bff087230 */ /* 0x000fe20000004100 */
[----:B------:R-:W-:-:S02]  /*acb0*/  FMUL.FTZ R9, R11, R19 ;  /* 0x000000130b097220 */ /* 0x000fc40000410000 */
[----:B------:R-:W-:Y:S02]  /*acc0*/  FFMA.FTZ R11, R11, R68, R0 ;  /* 0x000000440b0b7223 */ /* 0x000fe40000010000 */
[----:B------:R-:W-:Y:S02]  /*acd0*/  FMUL.FTZ R3, R26, R10 ;  /* 0x0000000a1a037220 */ /* 0x000fe40000410000 */
[----:B------:R-:W-:Y:S01]  /*ace0*/  FMUL.FTZ R0, R25, R8 ;  /* 0x0000000819007220 */ /* 0x000fe20000410000 */
[----:B------:R-:W-:Y:S01]  /*acf0*/  F2FP.PACK_AB R15, R11, R15 ;  /* 0x0000000f0b0f723e */ /* 0x000fe200000000ff */
[C---:B------:R-:W-:Y:S02]  /*ad00*/  FMUL.FTZ R10, R17.reuse, R10 ;  /* 0x0000000a110a7220 */ /* 0x040fe40000410000 */
[----:B------:R-:W-:Y:S02]  /*ad10*/  FMUL.FTZ R8, R16, R8 ;  /* 0x0000000810087220 */ /* 0x000fe40000410000 */
[----:B------:R-:W-:-:S02]  /*ad20*/  FFMA.FTZ R19, R17, R49, R3 ;  /* 0x0000003111137223 */ /* 0x000fc40000010003 */
[----:B------:R-:W-:Y:S02]  /*ad30*/  FFMA.FTZ R36, R16, R48, R0 ;  /* 0x0000003010247223 */ /* 0x000fe40000010000 */
[----:B------:R-:W-:Y:S02]  /*ad40*/  FFMA.FTZ R17, R20, R14, -R39 ;  /* 0x0000000e14117223 */ /* 0x000fe40000010827 */
        /* <DEDUP_REMOVED lines=8> */
[----:B------:R-:W-:-:S02]  /*add0*/  FFMA.FTZ R7, R26, R49, -R10 ;  /* 0x000000311a077223 */ /* 0x000fc4000001080a */
[----:B------:R-:W-:Y:S01]  /*ade0*/  FFMA.FTZ R6, R25, R48, -R8 ;  /* 0x0000003019067223 */ /* 0x000fe20000010808 */
[----:B------:R-:W-:Y:S02]  /*adf0*/  F2FP.PACK_AB R11, R0, R3 ;  /* 0x00000003000b723e */ /* 0x000fe400000000ff */
[----:B------:R-:W-:Y:S02]  /*ae00*/  F2FP.PACK_AB R8, R7, R18 ;  /* 0x000000120708723e */ /* 0x000fe400000000ff */
[----:B------:R-:W-:Y:S02]  /*ae10*/  F2FP.PACK_AB R10, R6, R14 ;  /* 0x0000000e060a723e */ /* 0x000fe400000000ff */
[----:B------:R-:W-:-:S03]  /*ae20*/  F2FP.PACK_AB R14, R36, R42 ;  /* 0x0000002a240e723e */ /* 0x000fc600000000ff */
[----:B------:R1:W-:Y:S04]  /*ae30*/  STS.128 [R45+0x100], R8 ;  /* 0x000100082d007388 */ /* 0x0003e80000000c00 */
[----:B------:R1:W-:Y:S02]  /*ae40*/  STS.128 [R41+0x100], R12 ;  /* 0x0001000c29007388 */ /* 0x0003e40000000c00 */
.L_x_393:
[----:B------:R-:W-:Y:S05]  /*ae50*/  BSYNC B0 ;  /* 0x0000000000007941 */ /* 0x000fea0003800000 */
.L_x_392:
[----:B------:R-:W-:Y:S01]  /*ae60*/  IADD3 R3, R51, 0x20, RZ ;  /* 0x0000002033037810 */ /* 0x000fe20007ffe0ff */
[----:B------:R-:W-:Y:S03]  /*ae70*/  BSSY B0, `(.L_x_394) ;  /* 0x000006c000007945 */ /* 0x000fe60003800000 */
[----:B------:R-:W-:-:S13]  /*ae80*/  ISETP.GE.OR P0, PT, R3, R69, P2 ;  /* 0x000000450300720c */ /* 0x000fda0001706670 */
[----:B------:R-:W-:Y:S05]  /*ae90*/  @P0 BRA `(.L_x_395) ;  /* 0x0000069000000947 */ /* 0x000fea0003800000 */
[----:B------:R-:W-:Y:S02]  /*aea0*/  MOV R7, c[0x0][0x27c] ;  /* 0x00009f0000077a02 */ /* 0x000fe40000000f00 */
[----:B------:R-:W-:Y:S02]  /*aeb0*/  SHF.R.S32.HI R0, RZ, 0x1f, R3 ;  /* 0x0000001fff007819 */ /* 0x000fe40000011403 */
[----:B------:R-:W-:Y:S02]  /*aec0*/  LEA.HI R7, R7, R50, RZ, 0x1d ;  /* 0x0000003207077211 */ /* 0x000fe400078fe8ff */
[----:B------:R-:W-:Y:S02]  /*aed0*/  SHF.L.U32 R6, R3, 0x6, RZ ;  /* 0x0000000603067819 */ /* 0x000fe400000006ff */
[----:B------:R-:W-:Y:S02]  /*aee0*/  LEA.HI R3, R0, R3, RZ, 0x3 ;  /* 0x0000000300037211 */ /* 0x000fe400078f18ff */
[----:B-1----:R-:W-:-:S02]  /*aef0*/  SHF.R.S32.HI R10, RZ, 0x1f, R7 ;  /* 0x0000001fff0a7819 */ /* 0x002fc40000011407 */
[----:B------:R-:W-:Y:S01]  /*af00*/  LOP3.LUT R0, R6, 0x1c0, RZ, 0xc0, !PT ;  /* 0x000001c006007812 */ /* 0x000fe200078ec0ff */
[----:B------:R-:W-:Y:S01]  /*af10*/  IMAD.SHL.U32 R6, R3, 0x40, RZ ;  /* 0x0000004003067824 */ /* 0x000fe200078e00ff */
[----:B------:R-:W-:Y:S02]  /*af20*/  SHF.L.U32 R8, R7, 0x3, RZ ;  /* 0x0000000307087819 */ /* 0x000fe400000006ff */
[----:B------:R-:W-:Y:S02]  /*af30*/  LEA.HI R7, R10, R7, RZ, 0x3 ;  /* 0x000000070a077211 */ /* 0x000fe400078f18ff */
[C---:B------:R-:W-:Y:S02]  /*af40*/  LOP3.LUT R9, R0.reuse, 0x38, R224, 0xf8, !PT ;  /* 0x0000003800097812 */ /* 0x040fe400078ef8e0 */
[----:B------:R-:W-:Y:S02]  /*af50*/  SHF.R.U32.HI R3, RZ, 0x3, R0 ;  /* 0x00000003ff037819 */ /* 0x000fe40000011600 */
[----:B------:R-:W-:Y:S01]  /*af60*/  LOP3.LUT R8, R0, 0x38, R8, 0xf8, !PT ;  /* 0x0000003800087812 */ /* 0x000fe200078ef808 */
[----:B------:R-:W-:Y:S01]  /*af70*/  IMAD.SHL.U32 R0, R7, 0x400, RZ ;  /* 0x0000040007007824 */ /* 0x000fe200078e00ff */
[----:B------:R-:W-:-:S02]  /*af80*/  LOP3.LUT R6, R6, 0xfffffe00, RZ, 0xc0, !PT ;  /* 0xfffffe0006067812 */ /* 0x000fc400078ec0ff */
[----:B------:R-:W-:Y:S02]  /*af90*/  SHF.R.U32.HI R16, RZ, 0x10, R33 ;  /* 0x00000010ff107819 */ /* 0x000fe40000011621 */
[----:B------:R-:W-:Y:S02]  /*afa0*/  LOP3.LUT R9, R6, R9, R3, 0xf6, !PT ;  /* 0x0000000906097212 */ /* 0x000fe400078ef603 */
[----:B------:R-:W-:Y:S01]  /*afb0*/  LOP3.LUT R3, R8, R3, RZ, 0x3c, !PT ;  /* 0x0000000308037212 */ /* 0x000fe200078e3cff */
[----:B------:R-:W-:Y:S01]  /*afc0*/  HADD2.F32 R42, -RZ, R16.H0_H0 ;  /* 0x20000010ff2a7230 */ /* 0x000fe20000004100 */
[----:B------:R-:W-:Y:S02]  /*afd0*/  LOP3.LUT R0, R0, 0x7fffe000, RZ, 0xc0, !PT ;  /* 0x7fffe00000007812 */ /* 0x000fe400078ec0ff */
[----:B------:R-:W-:Y:S02]  /*afe0*/  SHF.L.U32 R37, R9, 0x1, RZ ;  /* 0x0000000109257819 */ /* 0x000fe400000006ff */
[----:B------:R-:W-:Y:S01]  /*aff0*/  IADD3 R0, R3, R0, R6 ;  /* 0x0000000003007210 */ /* 0x000fe20007ffe006 */
[----:B------:R-:W-:Y:S01]  /*b000*/  HADD2.F32 R3, -RZ, R71.H0_H0 ;  /* 0x20000047ff037230 */ /* 0x000fe20000004100 */
[----:B------:R-:W-:Y:S01]  /*b010*/  SHF.R.U64 R40, R32, 0x10, R33 ;  /* 0x0000001020287819 */ /* 0x000fe20000001221 */
[----:B------:R-:W1:Y:S01]  /*b020*/  LDS.128 R8, [R37+0x100] ;  /* 0x0001000025087984 */ /* 0x000e620000000c00 */
[----:B------:R-:W-:-:S02]  /*b030*/  SHF.L.U32 R36, R0, 0x1, RZ ;  /* 0x0000000100247819 */ /* 0x000fc400000006ff */
[----:B------:R-:W-:Y:S02]  /*b040*/  SHF.R.U32.HI R0, RZ, 0x10, R29 ;  /* 0x00000010ff007819 */ /* 0x000fe4000001161d */
[--C-:B------:R-:W-:Y:S01]  /*b050*/  SHF.R.U64 R39, R34, 0x10, R35.reuse ;  /* 0x0000001022277819 */ /* 0x100fe20000001223 */
[----:B------:R-:W2:Y:S01]  /*b060*/  LDS.128 R12, [R36+0x100] ;  /* 0x00010000240c7984 */ /* 0x000ea20000000c00 */
[----:B------:R-:W-:Y:S01]  /*b070*/  SHF.R.U32.HI R26, RZ, 0x10, R35 ;  /* 0x00000010ff1a7819 */ /* 0x000fe20000011623 */
[----:B------:R-:W-:Y:S01]  /*b080*/  HADD2.F32 R27, -RZ, R0.H0_H0 ;  /* 0x20000000ff1b7230 */ /* 0x000fe20000004100 */
[--C-:B------:R-:W-:Y:S01]  /*b090*/  SHF.R.U64 R30, R30, 0x10, R31.reuse ;  /* 0x000000101e1e7819 */ /* 0x100fe2000000121f */
[----:B------:R-:W-:Y:S01]  /*b0a0*/  HADD2.F32 R0, -RZ, R72.H0_H0 ;  /* 0x20000048ff007230 */ /* 0x000fe20000004100 */
[----:B------:R-:W-:Y:S01]  /*b0b0*/  SHF.R.U32.HI R25, RZ, 0x10, R31 ;  /* 0x00000010ff197819 */ /* 0x000fe2000001161f */
[----:B------:R-:W-:Y:S01]  /*b0c0*/  HADD2.F32 R41, -RZ, R26.H0_H0 ;  /* 0x2000001aff297230 */ /* 0x000fe20000004100 */
[----:B------:R-:W-:Y:S01]  /*b0d0*/  SHF.R.U64 R38, R28, 0x10, R29 ;  /* 0x000000101c267819 */ /* 0x000fe2000000121d */
[----:B------:R-:W-:-:S02]  /*b0e0*/  HADD2.F32 R39, -RZ, R39.H0_H0 ;  /* 0x20000027ff277230 */ /* 0x000fc40000004100 */
[----:B------:R-:W-:Y:S02]  /*b0f0*/  HADD2.F32 R16, -RZ, R25.H0_H0 ;  /* 0x20000019ff107230 */ /* 0x000fe40000004100 */
[----:B-1----:R-:W-:Y:S02]  /*b100*/  HADD2.F32 R18, -RZ, R9.H0_H0 ;  /* 0x20000009ff127230 */ /* 0x002fe40000004100 */
[--C-:B------:R-:W-:Y:S02]  /*b110*/  HADD2.F32 R22, -RZ, R8.reuse.H0_H0 ;  /* 0x20000008ff167230 */ /* 0x100fe40000004100 */
[----:B------:R-:W-:Y:S02]  /*b120*/  HADD2.F32 R24, -RZ, R8.H1_H1 ;  /* 0x30000008ff187230 */ /* 0x000fe40000004100 */
[--C-:B--2---:R-:W-:Y:S02]  /*b130*/  HADD2.F32 R8, -RZ, R13.reuse.H0_H0 ;  /* 0x2000000dff087230 */ /* 0x104fe40000004100 */
[----:B------:R-:W-:-:S02]  /*b140*/  HADD2.F32 R7, -RZ, R13.H1_H1 ;  /* 0x3000000dff077230 */ /* 0x000fc40000004100 */
[----:B------:R-:W-:Y:S01]  /*b150*/  HADD2.F32 R17, -RZ, R9.H1_H1 ;  /* 0x30000009ff117230 */ /* 0x000fe20000004100 */
[-C--:B------:R-:W-:Y:S01]  /*b160*/  FMUL.FTZ R9, R18, R3.reuse ;  /* 0x0000000312097220 */ /* 0x080fe20000410000 */
[----:B------:R-:W-:Y:S01]  /*b170*/  HADD2.F32 R13, -RZ, R71.H1_H1 ;  /* 0x30000047ff0d7230 */ /* 0x000fe20000004100 */
[C---:B------:R-:W-:Y:S01]  /*b180*/  FMUL.FTZ R33, R8.reuse, R3 ;  /* 0x0000000308217220 */ /* 0x040fe20000410000 */
[----:B------:R-:W-:Y:S01]  /*b190*/  HADD2.F32 R20, -RZ, R11.H0_H0 ;  /* 0x2000000bff147230 */ /* 0x000fe20000004100 */
[----:B------:R-:W-:Y:S01]  /*b1a0*/  FMUL.FTZ R31, R7, R27 ;  /* 0x0000001b071f7220 */ /* 0x000fe20000410000 */
[----:B------:R-:W-:Y:S01]  /*b1b0*/  HADD2.F32 R6, -RZ, R15.H0_H0 ;  /* 0x2000000fff067230 */ /* 0x000fe20000004100 */
[----:B------:R-:W-:Y:S01]  /*b1c0*/  FFMA.FTZ R35, R8, R13, R9 ;  /* 0x0000000d08237223 */ /* 0x000fe20000010009 */
[----:B------:R-:W-:Y:S01]  /*b1d0*/  HADD2.F32 R9, -RZ, R72.H1_H1 ;  /* 0x30000048ff097230 */ /* 0x000fe20000004100 */
[----:B------:R-:W-:Y:S01]  /*b1e0*/  FMUL.FTZ R8, R17, R27 ;  /* 0x0000001b11087220 */ /* 0x000fe20000410000 */
[----:B------:R-:W-:Y:S01]  /*b1f0*/  HADD2.F32 R19, -RZ, R11.H1_H1 ;  /* 0x3000000bff137230 */ /* 0x000fe20000004100 */
[-C--:B------:R-:W-:Y:S01]  /*b200*/  FMUL.FTZ R3, R20, R0.reuse ;  /* 0x0000000014037220 */ /* 0x080fe20000410000 */
[--C-:B------:R-:W-:Y:S01]  /*b210*/  HADD2.F32 R21, -RZ, R10.reuse.H0_H0 ;  /* 0x2000000aff157230 */ /* 0x100fe20000004100 */
[C---:B------:R-:W-:Y:S01]  /*b220*/  FMUL.FTZ R27, R6.reuse, R0 ;  /* 0x00000000061b7220 */ /* 0x040fe20000410000 */
[--C-:B------:R-:W-:Y:S01]  /*b230*/  HADD2.F32 R0, -RZ, R73.reuse.H0_H0 ;  /* 0x20000049ff007230 */ /* 0x100fe20000004100 */
[----:B------:R-:W-:Y:S01]  /*b240*/  FFMA.FTZ R34, R7, R42, R8 ;  /* 0x0000002a07227223 */ /* 0x000fe20000010008 */
[----:B------:R-:W-:Y:S01]  /*b250*/  HADD2.F32 R23, -RZ, R10.H1_H1 ;  /* 0x3000000aff177230 */ /* 0x000fe20000004100 */
[----:B------:R-:W-:Y:S01]  /*b260*/  FFMA.FTZ R32, R6, R9, R3 ;  /* 0x0000000906207223 */ /* 0x000fe20000010003 */
[----:B------:R-:W-:Y:S01]  /*b270*/  HADD2.F32 R11, -RZ, R12.H0_H0 ;  /* 0x2000000cff0b7230 */ /* 0x000fe20000004100 */
[----:B------:R-:W-:Y:S01]  /*b280*/  FMUL.FTZ R7, R22, R0 ;  /* 0x0000000016077220 */ /* 0x000fe20000410000 */
[----:B------:R-:W-:Y:S01]  /*b290*/  HADD2.F32 R8, -RZ, R73.H1_H1 ;  /* 0x30000049ff087230 */ /* 0x000fe20000004100 */
[----:B------:R-:W-:Y:S01]  /*b2a0*/  FMUL.FTZ R6, R19, R16 ;  /* 0x0000001013067220 */ /* 0x000fe20000410000 */
[----:B------:R-:W-:-:S02]  /*b2b0*/  HADD2.F32 R10, -RZ, R15.H1_H1 ;  /* 0x3000000fff0a7230 */ /* 0x000fc40000004100 */
[----:B------:R-:W-:Y:S01]  /*b2c0*/  HADD2.F32 R15, -RZ, R12.H1_H1 ;  /* 0x3000000cff0f7230 */ /* 0x000fe20000004100 */
[C---:B------:R-:W-:Y:S01]  /*b2d0*/  FFMA.FTZ R28, R11.reuse, R8, R7 ;  /* 0x000000080b1c7223 */ /* 0x040fe20000010007 */
[----:B------:R-:W-:Y:S01]  /*b2e0*/  HADD2.F32 R3, -RZ, R74.H0_H0 ;  /* 0x2000004aff037230 */ /* 0x000fe20000004100 */
[C---:B------:R-:W-:Y:S01]  /*b2f0*/  FMUL.FTZ R25, R10.reuse, R16 ;  /* 0x000000100a197220 */ /* 0x040fe20000410000 */
[----:B------:R-:W-:Y:S01]  /*b300*/  HADD2.F32 R12, -RZ, R14.H0_H0 ;  /* 0x2000000eff0c7230 */ /* 0x000fe20000004100 */
[----:B------:R-:W-:Y:S01]  /*b310*/  FMUL.FTZ R16, R11, R0 ;  /* 0x000000000b107220 */ /* 0x000fe20000410000 */
[----:B------:R-:W-:Y:S01]  /*b320*/  HADD2.F32 R7, -RZ, R38.H0_H0 ;  /* 0x20000026ff077230 */ /* 0x000fe20000004100 */
[----:B------:R-:W-:Y:S01]  /*b330*/  FFMA.FTZ R29, R10, R41, R6 ;  /* 0x000000290a1d7223 */ /* 0x000fe20000010006 */
[----:B------:R-:W-:Y:S01]  /*b340*/  HADD2.F32 R0, -RZ, R74.H1_H1 ;  /* 0x3000004aff007230 */ /* 0x000fe20000004100 */
[-C--:B------:R-:W-:Y:S01]  /*b350*/  FMUL.FTZ R6, R21, R3.reuse ;  /* 0x0000000315067220 */ /* 0x080fe20000410000 */
[----:B------:R-:W-:Y:S01]  /*b360*/  HADD2.F32 R10, -RZ, R30.H0_H0 ;  /* 0x2000001eff0a7230 */ /* 0x000fe20000004100 */
[----:B------:R-:W-:Y:S01]  /*b370*/  FMUL.FTZ R11, R12, R3 ;  /* 0x000000030c0b7220 */ /* 0x000fe20000410000 */
[----:B------:R-:W-:Y:S01]  /*b380*/  HADD2.F32 R38, -RZ, R40.H0_H0 ;  /* 0x20000028ff267230 */ /* 0x000fe20000004100 */
[----:B------:R-:W-:Y:S01]  /*b390*/  FMUL.FTZ R3, R24, R7 ;  /* 0x0000000718037220 */ /* 0x000fe20000410000 */
[----:B------:R-:W-:Y:S01]  /*b3a0*/  HADD2.F32 R14, -RZ, R14.H1_H1 ;  /* 0x3000000eff0e7230 */ /* 0x000fe20000004100 */
[----:B------:R-:W-:-:S02]  /*b3b0*/  FFMA.FTZ R30, R12, R0, R6 ;  /* 0x000000000c1e7223 */ /* 0x000fc40000010006 */
[----:B------:R-:W-:Y:S02]  /*b3c0*/  FMUL.FTZ R6, R23, R10 ;  /* 0x0000000a17067220 */ /* 0x000fe40000410000 */
[C---:B------:R-:W-:Y:S02]  /*b3d0*/  FMUL.FTZ R7, R15.reuse, R7 ;  /* 0x000000070f077220 */ /* 0x040fe40000410000 */
[----:B------:R-:W-:Y:S02]  /*b3e0*/  FFMA.FTZ R15, R15, R38, R3 ;  /* 0x000000260f0f7223 */ /* 0x000fe40000010003 */
[C---:B------:R-:W-:Y:S02]  /*b3f0*/  FMUL.FTZ R3, R14.reuse, R10 ;  /* 0x0000000a0e037220 */ /* 0x040fe40000410000 */
[----:B------:R-:W-:Y:S02]  /*b400*/  FFMA.FTZ R26, R14, R39, R6 ;  /* 0x000000270e1a7223 */ /* 0x000fe40000010006 */
[----:B------:R-:W-:-:S02]  /*b410*/  FFMA.FTZ R12, R18, R13, -R33 ;  /* 0x0000000d120c7223 */ /* 0x000fc40000010821 */
        /* <DEDUP_REMOVED lines=12> */
[----:B------:R-:W-:-:S02]  /*b4e0*/  F2FP.PACK_AB R10, R26, R30 ;  /* 0x0000001e1a0a723e */ /* 0x000fc400000000ff */
[----:B------:R-:W-:Y:S02]  /*b4f0*/  F2FP.PACK_AB R12, R0, R16 ;  /* 0x00000010000c723e */ /* 0x000fe400000000ff */
[----:B------:R-:W-:-:S05]  /*b500*/  F2FP.PACK_AB R14, R3, R14 ;  /* 0x0000000e030e723e */ /* 0x000fca00000000ff */
[----:B------:R1:W-:Y:S04]  /*b510*/  STS.128 [R37+0x100], R12 ;  /* 0x0001000c25007388 */ /* 0x0003e80000000c00 */
[----:B------:R1:W-:Y:S02]  /*b520*/  STS.128 [R36+0x100], R8 ;  /* 0x0001000824007388 */ /* 0x0003e40000000c00 */
.L_x_395:
[----:B------:R-:W-:Y:S05]  /*b530*/  BSYNC B0 ;  /* 0x0000000000007941 */ /* 0x000fea0003800000 */
.L_x_394:
        /* <DEDUP_REMOVED lines=27> */
[----:B------:R-:W-:Y:S01]  /*b6f0*/  SHF.R.U32.HI R25, RZ, 0x10, R59 ;  /* 0x00000010ff197819 */ /* 0x000fe2000001163b */
[----:B------:R-:W1:Y:S01]  /*b700*/  LDS.128 R8, [R35+0x100] ;  /* 0x0001000023087984 */ /* 0x000e620000000c00 */
[----:B------:R-:W-:-:S02]  /*b710*/  SHF.L.U32 R32, R0, 0x1, RZ ;  /* 0x0000000100207819 */ /* 0x000fc400000006ff */
[----:B------:R-:W-:Y:S01]  /*b720*/  SHF.R.U32.HI R0, RZ, 0x10, R57 ;  /* 0x00000010ff007819 */ /* 0x000fe20000011639 */
[----:B------:R-:W-:Y:S01]  /*b730*/  HADD2.F32 R16, -RZ, R25.H0_H0 ;  /* 0x20000019ff107230 */ /* 0x000fe20000004100 */
[----:B------:R-:W-:Y:S01]  /*b740*/  SHF.R.U32.HI R26, RZ, 0x10, R55 ;  /* 0x00000010ff1a7819 */ /* 0x000fe20000011637 */
[----:B------:R-:W2:Y:S01]  /*b750*/  LDS.128 R12, [R32+0x100] ;  /* 0x00010000200c7984 */ /* 0x000ea20000000c00 */
[----:B------:R-:W-:Y:S01]  /*b760*/  SHF.R.U64 R30, R56, 0x10, R57 ;  /* 0x00000010381e7819 */ /* 0x000fe20000001239 */
[----:B------:R-:W-:Y:S01]  /*b770*/  HADD2.F32 R27, -RZ, R0.H0_H0 ;  /* 0x20000000ff1b7230 */ /* 0x000fe20000004100 */
[----:B------:R-:W-:Y:S01]  /*b780*/  SHF.R.U64 R36, R58, 0x10, R59 ;  /* 0x000000103a247819 */ /* 0x000fe2000000123b */
[----:B------:R-:W-:Y:S01]  /*b790*/  HADD2.F32 R0, -RZ, R78.H0_H0 ;  /* 0x2000004eff007230 */ /* 0x000fe20000004100 */
[----:B------:R-:W-:Y:S01]  /*b7a0*/  SHF.R.U64 R38, R52, 0x10, R53 ;  /* 0x0000001034267819 */ /* 0x000fe20000001235 */
[----:B------:R-:W-:Y:S01]  /*b7b0*/  HADD2.F32 R41, -RZ, R26.H0_H0 ;  /* 0x2000001aff297230 */ /* 0x000fe20000004100 */
[----:B------:R-:W-:-:S03]  /*b7c0*/  SHF.R.U64 R39, R54, 0x10, R55 ;  /* 0x0000001036277819 */ /* 0x000fc60000001237 */
[----:B------:R-:W-:Y:S02]  /*b7d0*/  HADD2.F32 R38, -RZ, R38.H0_H0 ;  /* 0x20000026ff267230 */ /* 0x000fe40000004100 */
[----:B------:R-:W-:Y:S02]  /*b7e0*/  HADD2.F32 R39, -RZ, R39.H0_H0 ;  /* 0x20000027ff277230 */ /* 0x000fe40000004100 */
[----:B-1----:R-:W-:Y:S02]  /*b7f0*/  HADD2.F32 R18, -RZ, R9.H0_H0 ;  /* 0x20000009ff127230 */ /* 0x002fe40000004100 */
[--C-:B------:R-:W-:Y:S02]  /*b800*/  HADD2.F32 R22, -RZ, R8.reuse.H0_H0 ;  /* 0x20000008ff167230 */ /* 0x100fe40000004100 */
[----:B------:R-:W-:Y:S02]  /*b810*/  HADD2.F32 R24, -RZ, R8.H1_H1 ;  /* 0x30000008ff187230 */ /* 0x000fe40000004100 */
[----:B--2---:R-:W-:-:S02]  /*b820*/  HADD2.F32 R8, -RZ, R13.H0_H0 ;  /* 0x2000000dff087230 */ /* 0x004fc40000004100 */
[----:B------:R-:W-:Y:S02]  /*b830*/  HADD2.F32 R7, -RZ, R13.H1_H1 ;  /* 0x3000000dff077230 */ /* 0x000fe40000004100 */
        /* <DEDUP_REMOVED lines=35> */
[----:B------:R-:W-:Y:S01]  /*ba70*/  HADD2.F32 R14, -RZ, R14.H1_H1 ;  /* 0x3000000eff0e7230 */ /* 0x000fe20000004100 */
[----:B------:R-:W-:-:S02]  /*ba80*/  FMUL.FTZ R3, R24, R7 ;  /* 0x0000000718037220 */ /* 0x000fc40000410000 */
[----:B------:R-:W-:Y:S02]  /*ba90*/  FFMA.FTZ R30, R12, R0, R6 ;  /* 0x000000000c1e7223 */ /* 0x000fe40000010006 */
[----:B------:R-:W-:Y:S02]  /*baa0*/  FMUL.FTZ R6, R23, R10 ;  /* 0x0000000a17067220 */ /* 0x000fe40000410000 */
[C---:B------:R-:W-:Y:S02]  /*bab0*/  FMUL.FTZ R7, R15.reuse, R7 ;  /* 0x000000070f077220 */ /* 0x040fe40000410000 */
[----:B------:R-:W-:Y:S02]  /*bac0*/  FFMA.FTZ R15, R15, R38, R3 ;  /* 0x000000260f0f7223 */ /* 0x000fe40000010003 */
[C---:B------:R-:W-:Y:S02]  /*bad0*/  FMUL.FTZ R3, R14.reuse, R10 ;  /* 0x0000000a0e037220 */ /* 0x040fe40000410000 */
[----:B------:R-:W-:-:S02]  /*bae0*/  FFMA.FTZ R26, R14, R39, R6 ;  /* 0x000000270e1a7223 */ /* 0x000fc40000010006 */
        /* <DEDUP_REMOVED lines=18> */
.L_x_397:
[----:B------:R-:W-:Y:S05]  /*bc10*/  BSYNC B0 ;  /* 0x0000000000007941 */ /* 0x000fea0003800000 */
.L_x_396:
[----:B------:R-:W-:-:S04]  /*bc20*/  IADD3 R3, R51, 0x60, RZ ;  /* 0x0000006033037810 */ /* 0x000fc80007ffe0ff */
        /* <DEDUP_REMOVED lines=35> */
[----:B------:R-:W-:Y:S01]  /*be60*/  HADD2.F32 R0, -RZ, R81.H1_H1 ;  /* 0x30000051ff007230 */ /* 0x000fe20000004100 */
[----:B------:R-:W-:Y:S01]  /*be70*/  SHF.R.U64 R32, R62, 0x10, R63 ;  /* 0x000000103e207819 */ /* 0x000fe2000000123f */
[----:B------:R-:W-:Y:S01]  /*be80*/  HADD2.F32 R42, -RZ, R18.H0_H0 ;  /* 0x20000012ff2a7230 */ /* 0x000fe20000004100 */
[----:B------:R-:W-:Y:S01]  /*be90*/  SHF.R.U64 R40, R66, 0x10, R67 ;  /* 0x0000001042287819 */ /* 0x000fe20000001243 */
[----:B------:R-:W-:-:S04]  /*bea0*/  HADD2.F32 R39, -RZ, R39.H0_H0 ;  /* 0x20000027ff277230 */ /* 0x000fc80000004100 */
[----:B------:R-:W-:Y:S02]  /*beb0*/  HADD2.F32 R40, -RZ, R40.H0_H0 ;  /* 0x20000028ff287230 */ /* 0x000fe40000004100 */
[----:B-1----:R-:W-:Y:S02]  /*bec0*/  HADD2.F32 R20, -RZ, R9.H0_H0 ;  /* 0x20000009ff147230 */ /* 0x002fe40000004100 */
[--C-:B------:R-:W-:Y:S02]  /*bed0*/  HADD2.F32 R24, -RZ, R8.reuse.H0_H0 ;  /* 0x20000008ff187230 */ /* 0x100fe40000004100 */
[----:B------:R-:W-:Y:S02]  /*bee0*/  HADD2.F32 R26, -RZ, R8.H1_H1 ;  /* 0x30000008ff1a7230 */ /* 0x000fe40000004100 */
[--C-:B------:R-:W-:Y:S02]  /*bef0*/  HADD2.F32 R23, -RZ, R10.reuse.H0_H0 ;  /* 0x2000000aff177230 */ /* 0x100fe40000004100 */
[----:B------:R-:W-:-:S02]  /*bf00*/  HADD2.F32 R25, -RZ, R10.H1_H1 ;  /* 0x3000000aff197230 */ /* 0x000fc40000004100 */
[--C-:B--2---:R-:W-:Y:S02]  /*bf10*/  HADD2.F32 R8, -RZ, R13.reuse.H0_H0 ;  /* 0x2000000dff087230 */ /* 0x104fe40000004100 */
[----:B------:R-:W-:Y:S02]  /*bf20*/  HADD2.F32 R7, -RZ, R13.H1_H1 ;  /* 0x3000000dff077230 */ /* 0x000fe40000004100 */
[--C-:B------:R-:W-:Y:S01]  /*bf30*/  HADD2.F32 R10, -RZ, R12.reuse.H0_H0 ;  /* 0x2000000cff0a7230 */ /* 0x100fe20000004100 */
[-C--:B------:R-:W-:Y:S01]  /*bf40*/  FMUL.FTZ R36, R8, R3.reuse ;  /* 0x0000000308247220 */ /* 0x080fe20000410000 */
[----:B------:R-:W-:Y:S02]  /*bf50*/  HADD2.F32 R13, -RZ, R12.H1_H1 ;  /* 0x3000000cff0d7230 */ /* 0x000fe40000004100 */
[----:B------:R-:W-:Y:S01]  /*bf60*/  HADD2.F32 R19, -RZ, R9.H1_H1 ;  /* 0x30000009ff137230 */ /* 0x000fe20000004100 */
[----:B------:R-:W-:Y:S01]  /*bf70*/  FMUL.FTZ R9, R20, R3 ;  /* 0x0000000314097220 */ /* 0x000fe20000410000 */
[----:B------:R-:W-:-:S02]  /*bf80*/  HADD2.F32 R12, -RZ, R82.H0_H0 ;  /* 0x20000052ff0c7230 */ /* 0x000fc40000004100 */
[----:B------:R-:W-:Y:S02]  /*bf90*/  HADD2.F32 R22, -RZ, R11.H0_H0 ;  /* 0x2000000bff167230 */ /* 0x000fe40000004100 */
[----:B------:R-:W-:Y:S01]  /*bfa0*/  HADD2.F32 R6, -RZ, R15.H0_H0 ;  /* 0x2000000fff067230 */ /* 0x000fe20000004100 */
[----:B------:R-:W-:Y:S01]  /*bfb0*/  FFMA.FTZ R41, R8, R12, R9 ;  /* 0x0000000c08297223 */ /* 0x000fe20000010009 */
[----:B------:R-:W-:Y:S01]  /*bfc0*/  HADD2.F32 R9, -RZ, R83.H0_H0 ;  /* 0x20000053ff097230 */ /* 0x000fe20000004100 */
[----:B------:R-:W-:Y:S01]  /*bfd0*/  FMUL.FTZ R8, R19, R33 ;  /* 0x0000002113087220 */ /* 0x000fe20000410000 */
[----:B------:R-:W-:Y:S01]  /*bfe0*/  HADD2.F32 R21, -RZ, R11.H1_H1 ;  /* 0x3000000bff157230 */ /* 0x000fe20000004100 */
[-C--:B------:R-:W-:Y:S01]  /*bff0*/  FMUL.FTZ R3, R22, R0.reuse ;  /* 0x0000000016037220 */ /* 0x080fe20000410000 */
[----:B------:R-:W-:Y:S01]  /*c000*/  HADD2.F32 R15, -RZ, R15.H1_H1 ;  /* 0x3000000fff0f7230 */ /* 0x000fe20000004100 */
[----:B------:R-:W-:Y:S01]  /*c010*/  FMUL.FTZ R29, R6, R0 ;  /* 0x00000000061d7220 */ /* 0x000fe20000410000 */
[----:B------:R-:W-:Y:S01]  /*c020*/  HADD2.F32 R0, -RZ, R82.H1_H1 ;  /* 0x30000052ff007230 */ /* 0x000fe20000004100 */
[C---:B------:R-:W-:Y:S01]  /*c030*/  FFMA.FTZ R38, R7.reuse, R43, R8 ;  /* 0x0000002b07267223 */ /* 0x040fe20000010008 */
[----:B------:R-:W-:Y:S01]  /*c040*/  HADD2.F32 R8, -RZ, R83.H1_H1 ;  /* 0x30000053ff087230 */ /* 0x000fe20000004100 */
[----:B------:R-:W-:Y:S01]  /*c050*/  FMUL.FTZ R33, R7, R33 ;  /* 0x0000002107217220 */ /* 0x000fe20000410000 */
[--C-:B------:R-:W-:Y:S01]  /*c060*/  HADD2.F32 R11, -RZ, R14.reuse.H0_H0 ;  /* 0x2000000eff0b7230 */ /* 0x100fe20000004100 */
[----:B------:R-:W-:Y:S01]  /*c070*/  FMUL.FTZ R7, R24, R0 ;  /* 0x0000000018077220 */ /* 0x000fe20000410000 */
[----:B------:R-:W-:Y:S01]  /*c080*/  HADD2.F32 R14, -RZ, R14.H1_H1 ;  /* 0x3000000eff0e7230 */ /* 0x000fe20000004100 */
[----:B------:R-:W-:Y:S01]  /*c090*/  FFMA.FTZ R35, R6, R9, R3 ;  /* 0x0000000906237223 */ /* 0x000fe20000010003 */
[----:B------:R-:W-:Y:S01]  /*c0a0*/  HADD2.F32 R3, -RZ, R84.H0_H0 ;  /* 0x20000054ff037230 */ /* 0x000fe20000004100 */
[----:B------:R-:W-:-:S02]  /*c0b0*/  FMUL.FTZ R6, R21, R17 ;  /* 0x0000001115067220 */ /* 0x000fc40000410000 */
[C---:B------:R-:W-:Y:S01]  /*c0c0*/  FFMA.FTZ R30, R10.reuse, R8, R7 ;  /* 0x000000080a1e7223 */ /* 0x040fe20000010007 */
[----:B------:R-:W-:Y:S01]  /*c0d0*/  HADD2.F32 R7, -RZ, R28.H0_H0 ;  /* 0x2000001cff077230 */ /* 0x000fe20000004100 */
[----:B------:R-:W-:Y:S01]  /*c0e0*/  FMUL.FTZ R18, R10, R0 ;  /* 0x000000000a127220 */ /* 0x000fe20000410000 */
[----:B------:R-:W-:Y:S01]  /*c0f0*/  HADD2.F32 R0, -RZ, R84.H1_H1 ;  /* 0x30000054ff007230 */ /* 0x000fe20000004100 */
[----:B------:R-:W-:Y:S01]  /*c100*/  FFMA.FTZ R31, R15, R42, R6 ;  /* 0x0000002a0f1f7223 */ /* 0x000fe20000010006 */
[----:B------:R-:W-:Y:S01]  /*c110*/  HADD2.F32 R10, -RZ, R32.H0_H0 ;  /* 0x20000020ff0a7230 */ /* 0x000fe20000004100 */
[-C--:B------:R-:W-:Y:S02]  /*c120*/  FMUL.FTZ R6, R23, R3.reuse ;  /* 0x0000000317067220 */ /* 0x080fe40000410000 */
[----:B------:R-:W-:Y:S02]  /*c130*/  FMUL.FTZ R16, R11, R3 ;  /* 0x000000030b107220 */ /* 0x000fe40000410000 */
[----:B------:R-:W-:-:S02]  /*c140*/  FMUL.FTZ R3, R26, R7 ;  /* 0x000000071a037220 */ /* 0x000fc40000410000 */
[----:B------:R-:W-:Y:S02]  /*c150*/  FMUL.FTZ R27, R15, R17 ;  /* 0x000000110f1b7220 */ /* 0x000fe40000410000 */
[----:B------:R-:W-:Y:S01]  /*c160*/  FFMA.FTZ R32, R11, R0, R6 ;  /* 0x000000000b207223 */ /* 0x000fe20000010006 */
[----:B------:R-:W-:Y:S01]  /*c170*/  F2FP.PACK_AB R11, R31, R35 ;  /* 0x000000231f0b723e */ /* 0x000fe200000000ff */
[-C--:B------:R-:W-:Y:S02]  /*c180*/  FMUL.FTZ R6, R25, R10.reuse ;  /* 0x0000000a19067220 */ /* 0x080fe40000410000 */
[C---:B------:R-:W-:Y:S02]  /*c190*/  FFMA.FTZ R17, R13.reuse, R39, R3 ;  /* 0x000000270d117223 */ /* 0x040fe40000010003 */
[----:B------:R-:W-:Y:S02]  /*c1a0*/  FMUL.FTZ R7, R13, R7 ;  /* 0x000000070d077220 */ /* 0x000fe40000410000 */
[----:B------:R-:W-:-:S02]  /*c1b0*/  FMUL.FTZ R3, R14, R10 ;  /* 0x0000000a0e037220 */ /* 0x000fc40000410000 */
[----:B------:R-:W-:Y:S02]  /*c1c0*/  FFMA.FTZ R28, R14, R40, R6 ;  /* 0x000000280e1c7223 */ /* 0x000fe40000010006 */
        /* <DEDUP_REMOVED lines=10> */
[----:B------:R-:W-:-:S02]  /*c270*/  FFMA.FTZ R7, R26, R39, -R7 ;  /* 0x000000271a077223 */ /* 0x000fc40000010807 */
[----:B------:R-:W-:-:S03]  /*c280*/  FFMA.FTZ R3, R25, R40, -R3 ;  /* 0x0000002819037223 */ /* 0x000fc60000010803 */
[----:B------:R-:W-:Y:S02]  /*c290*/  F2FP.PACK_AB R12, R7, R10 ;  /* 0x0000000a070c723e */ /* 0x000fe400000000ff */
[----:B------:R-:W-:Y:S02]  /*c2a0*/  F2FP.PACK_AB R14, R3, R14 ;  /* 0x0000000e030e723e */ /* 0x000fe400000000ff */
[----:B------:R-:W-:-:S03]  /*c2b0*/  F2FP.PACK_AB R10, R28, R32 ;  /* 0x000000201c0a723e */ /* 0x000fc600000000ff */
[----:B------:R1:W-:Y:S04]  /*c2c0*/  STS.128 [R37+0x100], R12 ;  /* 0x0001000c25007388 */ /* 0x0003e80000000c00 */
[----:B------:R1:W-:Y:S02]  /*c2d0*/  STS.128 [R34+0x100], R8 ;  /* 0x0001000822007388 */ /* 0x0003e40000000c00 */
.L_x_385:
[----:B------:R-:W-:Y:S05]  /*c2e0*/  BSYNC B2 ;  /* 0x0000000000027941 */ /* 0x000fea0003800000 */
.L_x_363:
[----:B------:R-:W-:Y:S01]  /*c2f0*/  IMAD R0, R87, c[0x0][0x208], RZ ;  /* 0x0000820057007a24 */ /* 0x000fe200078e02ff */
[----:B------:R-:W-:Y:S01]  /*c300*/  LEA.HI R79, R168, R167, RZ, 0x5 ;  /* 0x000000a7a84f7211 */ /* 0x000fe200078f28ff */
[----:B------:R-:W-:Y:S01]  /*c310*/  IMAD.WIDE.U32 R6, R220, c[0x0][0x208], RZ ;  /* 0x00008200dc067a25 */ /* 0x000fe200078e00ff */
[----:B------:R-:W-:Y:S01]  /*c320*/  BAR.SYNC.DEFER_BLOCKING 0x0 ;  /* 0x0000000000007b1d */ /* 0x000fe20000010000 */
[----:B------:R-:W-:Y:S02]  /*c330*/  ISETP.GE.AND P1, PT, R224, c[0x0][0x1d4], PT ;  /* 0x00007500e0007a0c */ /* 0x000fe40003f26270 */
[----:B------:R-:W-:Y:S01]  /*c340*/  IMAD R0, R220, c[0x0][0x20c], R0 ;  /* 0x00008300dc007a24 */ /* 0x000fe200078e0200 */
[----:B------:R-:W-:Y:S01]  /*c350*/  SHF.R.S32.HI R78, RZ, 0x5, R79 ;  /* 0x00000005ff4e7819 */ /* 0x000fe2000001144f */
[----:B------:R-:W-:Y:S01]  /*c360*/  IMAD R3, R86, c[0x0][0x218], RZ ;  /* 0x0000860056037a24 */ /* 0x000fe200078e02ff */
[----:B------:R-:W-:Y:S01]  /*c370*/  SHF.R.S32.HI R189, RZ, 0x1f, R224 ;  /* 0x0000001fffbd7819 */ /* 0x000fe200000114e0 */
[----:B------:R-:W-:-:S02]  /*c380*/  IMAD.IADD R7, R7, 0x1, R0 ;  /* 0x0000000107077824 */ /* 0x000fc400078e0200 */
[C---:B------:R-:W-:Y:S02]  /*c390*/  IMAD R3, R217.reuse, c[0x0][0x21c], R3 ;  /* 0x00008700d9037a24 */ /* 0x040fe400078e0203 */
[----:B------:R-:W-:-:S04]  /*c3a0*/  IMAD.WIDE.U32 R6, R217, c[0x0][0x218], R6 ;  /* 0x00008600d9067a25 */ /* 0x000fc800078e0006 */
[----:B------:R-:W-:Y:S01]  /*c3b0*/  IMAD.SHL.U32 R0, R50, 0x40, RZ ;  /* 0x0000004032007824 */ /* 0x000fe200078e00ff */
[----:B------:R-:W-:Y:S01]  /*c3c0*/  IADD3 R6, P0, R90, R6, RZ ;  /* 0x000000065a067210 */ /* 0x000fe20007f1e0ff */
[----:B-1----:R-:W-:Y:S02]  /*c3d0*/  IMAD.SHL.U32 R8, R51, 0x8, RZ ;  /* 0x0000000833087824 */ /* 0x002fe400078e00ff */
[----:B------:R-:W-:Y:S01]  /*c3e0*/  IMAD R176, R78, 0x400, R4 ;  /* 0x000004004eb07824 */ /* 0x000fe200078e0204 */
[----:B------:R-:W-:Y:S01]  /*c3f0*/  IADD3.X R7, R88, R7, R3, P0, !PT ;  /* 0x0000000758077210 */ /* 0x000fe200007fe403 */
[----:B------:R-:W-:Y:S01]  /*c400*/  IMAD.WIDE R14, R224, 0x2, RZ ;  /* 0x00000002e00e7825 */ /* 0x000fe200078e02ff */
[----:B------:R-:W-:Y:S02]  /*c410*/  LEA R3, P0, R6, c[0x0][0x1f8], 0x1 ;  /* 0x00007e0006037a11 */ /* 0x000fe400078008ff */
[----:B------:R-:W-:Y:S01]  /*c420*/  LOP3.LUT R0, R0, 0x1c0, RZ, 0xc0, !PT ;  /* 0x000001c000007812 */ /* 0x000fe200078ec0ff */
[----:B------:R-:W-:Y:S01]  /*c430*/  IMAD.SHL.U32 R219, R219, 0x2, RZ ;  /* 0x00000002dbdb7824 */ /* 0x000fe200078e00ff */
[----:B------:R-:W-:Y:S01]  /*c440*/  LEA.HI.X R6, R6, c[0x0][0x1fc], R7, 0x1, P0 ;  /* 0x00007f0006067a11 */ /* 0x000fe200000f0c07 */
[----:B------:R-:W1:Y:S01]  /*c450*/  SHFL.IDX PT, R12, R3, RZ, 0x181f ;  /* 0x00181fff030c7589 */ /* 0x000e6200000e0000 */
[----:B------:R-:W-:-:S02]  /*c460*/  LOP3.LUT R8, R0, 0x8, R8, 0xf8, !PT ;  /* 0x0000000800087812 */ /* 0x000fc400078ef808 */
[----:B------:R-:W-:Y:S01]  /*c470*/  SHF.R.U32.HI R0, RZ, 0x3, R0 ;  /* 0x00000003ff007819 */ /* 0x000fe20000011600 */
[----:B------:R-:W2:Y:S01]  /*c480*/  SHFL.IDX PT, R11, R6, RZ, 0x181f ;  /* 0x00181fff060b7589 */ /* 0x000ea200000e0000 */
[C---:B------:R-:W-:Y:S01]  /*c490*/  LEA R184, R176.reuse, 0x100, 0x1 ;  /* 0x00000100b0b87811 */ /* 0x040fe200078e08ff */
[----:B------:R-:W-:Y:S01]  /*c4a0*/  IMAD.SHL.U32 R176, R176, 0x2, RZ ;  /* 0x00000002b0b07824 */ /* 0x000fe200078e00ff */
[----:B------:R-:W-:Y:S01]  /*c4b0*/  LOP3.LUT R0, R8, R0, RZ, 0x3c, !PT ;  /* 0x0000000008007212 */ /* 0x000fe200078e3cff */
[----:B------:R-:W4:Y:S01]  /*c4c0*/  SHFL.IDX PT, R10, R3, 0x1, 0x181f ;  /* 0x00381f00030a7f89 */ /* 0x000f2200000e0000 */
[----:B------:R-:W-:Y:S01]  /*c4d0*/  LOP3.LUT P0, RZ, R50, 0x2, RZ, 0xc0, !PT ;  /* 0x0000000232ff7812 */ /* 0x000fe2000780c0ff */
[----:B------:R-:W-:Y:S01]  /*c4e0*/  IMAD R180, R5, 0x2, R184 ;  /* 0x0000000205b47824 */ /* 0x000fe200078e02b8 */
[----:B------:R-:W-:Y:S01]  /*c4f0*/  IADD3 R231, R219, 0x100, RZ ;  /* 0x00000100dbe77810 */ /* 0x000fe20007ffe0ff */
[----:B------:R-:W-:Y:S01]  /*c500*/  IMAD R0, R85, 0x200, R0 ;  /* 0x0000020055007824 */ /* 0x000fe200078e0200 */
[----:B---3--:R-:W3:Y:S01]  /*c510*/  SHFL.IDX PT, R9, R6, 0x1, 0x181f ;  /* 0x00381f0006097f89 */ /* 0x008ee200000e0000 */
[----:B------:R-:W-:-:S02]  /*c520*/  IMAD R184, R2, 0x2, R184 ;  /* 0x0000000202b87824 */ /* 0x000fc400078e02b8 */
[----:B------:R-:W-:Y:S01]  /*c530*/  IMAD.SHL.U32 R196, R0, 0x2, RZ ;  /* 0x0000000200c47824 */ /* 0x000fe200078e00ff */
[----:B------:R1:W2:Y:S01]  /*c540*/  SHFL.IDX PT, R8, R3, 0x2, 0x181f ;  /* 0x00581f0003087f89 */ /* 0x0002a200000e0000 */
[----:B------:R-:W-:-:S03]  /*c550*/  IMAD R192, R2, 0x2, R180 ;  /* 0x0000000202c07824 */ /* 0x000fc600078e02b4 */
[----:B------:R2:W2:Y:S01]  /*c560*/  SHFL.IDX PT, R0, R6, 0x2, 0x181f ;  /* 0x00581f0006007f89 */ /* 0x0004a200000e0000 */
[----:B------:R-:W-:-:S03]  /*c570*/  IADD3 R203, R196, 0x8120, RZ ;  /* 0x00008120c4cb7810 */ /* 0x000fc60007ffe0ff */
[----:B------:R-:W-:Y:S04]  /*c580*/  LDSM.16.M88.4 R124, [R176+0x100] ;  /* 0x00010000b07c783b */ /* 0x000fe80000000200 */
[----:B------:R-:W-:Y:S04]  /*c590*/  LDSM.16.M88.4 R128, [R180] ;  /* 0x00000000b480783b */ /* 0x000fe80000000200 */
[----:B------:R-:W-:Y:S04]  /*c5a0*/  LDSM.16.M88.4 R152, [R184] ;  /* 0x00000000b898783b */ /* 0x000fe80000000200 */
[----:B------:R-:W-:Y:S01]  /*c5b0*/  LDSM.16.M88.4 R172, [R192] ;  /* 0x00000000c0ac783b */ /* 0x000fe20000000200 */
[----:B-1----:R-:W-:-:S03]  /*c5c0*/  IADD3 R3, R196, 0x8100, RZ ;  /* 0x00008100c4037810 */ /* 0x002fc60007ffe0ff */
[----:B------:R-:W-:Y:S01]  /*c5d0*/  LDSM.16.M88.4 R176, [R176+0x4100] ;  /* 0x00410000b0b0783b */ /* 0x000fe20000000200 */
[----:B------:R-:W-:-:S03]  /*c5e0*/  @P0 IADD3 R203, R3, -0x20, RZ ;  /* 0xffffffe003cb0810 */ /* 0x000fc60007ffe0ff */
[----:B------:R-:W-:Y:S01]  /*c5f0*/  LDSM.16.M88.4 R180, [R180+0x4000] ;  /* 0x00400000b4b4783b */ /* 0x000fe20000000200 */
[----:B--2---:R-:W-:Y:S02]  /*c600*/  SHF.R.S32.HI R6, RZ, 0x1f, R188 ;  /* 0x0000001fff067819 */ /* 0x004fe400000114bc */
[----:B------:R-:W-:Y:S01]  /*c610*/  IADD3 R18, P0, R12, R14, RZ ;  /* 0x0000000e0c127210 */ /* 0x000fe20007f1e0ff */
[----:B------:R-:W-:Y:S01]  /*c620*/  LDSM.16.M88.4 R184, [R184+0x4000] ;  /* 0x00400000b8b8783b */ /* 0x000fe20000000200 */
[----:B------:R-:W-:Y:S02]  /*c630*/  LEA.HI R3, R6, R188, RZ, 0x3 ;  /* 0x000000bc06037211 */ /* 0x000fe400078f18ff */
[----:B------:R-:W-:Y:S01]  /*c640*/  IADD3 R214, R203, 0x800, RZ ;  /* 0x00000800cbd67810 */ /* 0x000fe20007ffe0ff */
[----:B------:R-:W-:Y:S01]  /*c650*/  LDSM.16.M88.4 R192, [R192+0x4000] ;  /* 0x00400000c0c0783b */ /* 0x000fe20000000200 */
[----:B------:R-:W-:Y:S01]  /*c660*/  IMAD.X R19, R11, 0x1, R15, P0 ;  /* 0x000000010b137824 */ /* 0x000fe200000e060f */
[----:B----4-:R-:W-:-:S02]  /*c670*/  IADD3 R16, P0, R14, R10, RZ ;  /* 0x0000000a0e107210 */ /* 0x010fc40007f1e0ff */
[----:B------:R-:W-:Y:S01]  /*c680*/  BAR.SYNC.DEFER_BLOCKING 0x0 ;  /* 0x0000000000007b1d */ /* 0x000fe20000010000 */
[----:B------:R-:W-:Y:S02]  /*c690*/  LOP3.LUT R230, R3, 0xfffffff8, RZ, 0xc0, !PT ;  /* 0xfffffff803e67812 */ /* 0x000fe400078ec0ff */
[----:B---3--:R-:W-:Y:S01]  /*c6a0*/  IMAD.X R17, R15, 0x1, R9, P0 ;  /* 0x000000010f117824 */ /* 0x008fe200000e0609 */
[----:B------:R-:W-:Y:S02]  /*c6b0*/  IADD3 R14, P0, R14, R8, RZ ;  /* 0x000000080e0e7210 */ /* 0x000fe40007f1e0ff */
[----:B------:R-:W-:Y:S01]  /*c6c0*/  IMAD.WIDE R6, R230, 0x2, RZ ;  /* 0x00000002e6067825 */ /* 0x000fe200078e02ff */
[----:B------:R-:W-:Y:S02]  /*c6d0*/  IADD3 R3, R219, 0x1100, RZ ;  /* 0x00001100db037810 */ /* 0x000fe40007ffe0ff */
[----:B------:R-:W-:Y:S01]  /*c6e0*/  SHF.R.S32.HI R251, RZ, 0x1f, R230 ;  /* 0x0000001ffffb7819 */ /* 0x000fe200000114e6 */
[----:B------:R-:W-:Y:S01]  /*c6f0*/  IMAD.X R15, R15, 0x1, R0, P0 ;  /* 0x000000010f0f7824 */ /* 0x000fe200000e0600 */
[----:B------:R-:W-:-:S02]  /*c700*/  IADD3 R12, P0, R12, R6, RZ ;  /* 0x000000060c0c7210 */ /* 0x000fc40007f1e0ff */
[C---:B------:R-:W-:Y:S02]  /*c710*/  IADD3 R213, R203.reuse, 0x1000, RZ ;  /* 0x00001000cbd57810 */ /* 0x040fe40007ffe0ff */
[----:B------:R-:W-:Y:S01]  /*c720*/  IADD3 R212, R203, 0x1800, RZ ;  /* 0x00001800cbd47810 */ /* 0x000fe20007ffe0ff */
[----:B------:R-:W-:Y:S01]  /*c730*/  IMAD.X R13, R11, 0x1, R7, P0 ;  /* 0x000000010b0d7824 */ /* 0x000fe200000e0607 */
[C---:B------:R-:W-:Y:S02]  /*c740*/  IADD3 R10, P0, R6.reuse, R10, RZ ;  /* 0x0000000a060a7210 */ /* 0x040fe40007f1e0ff */
[C---:B------:R-:W-:Y:S02]  /*c750*/  IADD3 R211, R203.reuse, 0x2000, RZ ;  /* 0x00002000cbd37810 */ /* 0x040fe40007ffe0ff */
[----:B------:R-:W-:Y:S01]  /*c760*/  IADD3 R210, R203, 0x2800, RZ ;  /* 0x00002800cbd27810 */ /* 0x000fe20007ffe0ff */
[----:B------:R-:W-:Y:S01]  /*c770*/  IMAD.X R11, R7, 0x1, R9, P0 ;  /* 0x00000001070b7824 */ /* 0x000fe200000e0609 */
[----:B------:R-:W-:Y:S01]  /*c780*/  IADD3 R6, P0, R6, R8, RZ ;  /* 0x0000000806067210 */ /* 0x000fe20007f1e0ff */
[----:B------:R-:W-:-:S04]  /*c790*/  DEPBAR.LE SB0, 0x0 ;  /* 0x000080000000791a */ /* 0x000fc80000000000 */
[----:B------:R-:W-:Y:S01]  /*c7a0*/  BAR.SYNC.DEFER_BLOCKING 0x0 ;  /* 0x0000000000007b1d */ /* 0x000fe20000010000 */
[----:B------:R-:W-:Y:S01]  /*c7b0*/  IMAD.X R7, R7, 0x1, R0, P0 ;  /* 0x0000000107077824 */ /* 0x000fe200000e0600 */
[----:B------:R-:W-:Y:S01]  /*c7c0*/  ISETP.LT.OR P0, PT, R77, 0x1, P1 ;  /* 0x000000014d00780c */ /* 0x000fe20000f01670 */
[----:B------:R-:W-:Y:S01]  /*c7d0*/  IMAD.MOV.U32 R0, RZ, RZ, 0x40 ;  /* 0x00000040ff007424 */ /* 0x000fe200078e00ff */
[C---:B------:R-:W-:Y:S02]  /*c7e0*/  IADD3 R209, R203.reuse, 0x3000, RZ ;  /* 0x00003000cbd17810 */ /* 0x040fe40007ffe0ff */
[C---:B------:R-:W-:Y:S02]  /*c7f0*/  IADD3 R208, R203.reuse, 0x3800, RZ ;  /* 0x00003800cbd07810 */ /* 0x040fe40007ffe0ff */
[C---:B------:R-:W-:Y:S02]  /*c800*/  IADD3 R207, R203.reuse, 0x4000, RZ ;  /* 0x00004000cbcf7810 */ /* 0x040fe40007ffe0ff */
[----:B------:R-:W-:-:S02]  /*c810*/  IADD3 R206, R203, 0x4800, RZ ;  /* 0x00004800cbce7810 */ /* 0x000fc40007ffe0ff */
[C---:B------:R-:W-:Y:S02]  /*c820*/  IADD3 R205, R203.reuse, 0x5000, RZ ;  /* 0x00005000cbcd7810 */ /* 0x040fe40007ffe0ff */
[----:B------:R-:W-:Y:S01]  /*c830*/  IADD3 R204, R203, 0x5800, RZ ;  /* 0x00005800cbcc7810 */ /* 0x000fe20007ffe0ff */
[----:B------:R-:W1:Y:S04]  /*c840*/  LDSM.16.M88.4 R24, [R196+0x8100] ;  /* 0x00810000c418783b */ /* 0x000e680000000200 */
[----:B------:R-:W2:Y:S04]  /*c850*/  LDSM.16.M88.4 R20, [R196+0x8900] ;  /* 0x00890000c414783b */ /* 0x000ea80000000200 */
[----:B------:R-:W3:Y:S04]  /*c860*/  LDSM.16.M88.4 R36, [R196+0x9100] ;  /* 0x00910000c424783b */ /* 0x000ee80000000200 */
[----:B------:R-:W-:Y:S04]  /*c870*/  LDSM.16.M88.4 R44, [R196+0x9900] ;  /* 0x00990000c42c783b */ /* 0x000fe80000000200 */
[----:B------:R-:W-:Y:S04]  /*c880*/  LDSM.16.M88.4 R68, [R196+0xa100] ;  /* 0x00a10000c444783b */ /* 0x000fe80000000200 */
[----:B------:R-:W-:Y:S04]  /*c890*/  LDSM.16.M88.4 R72, [R196+0xa900] ;  /* 0x00a90000c448783b */ /* 0x000fe80000000200 */
[----:B------:R-:W4:Y:S04]  /*c8a0*/  LDSM.16.M88.4 R64, [R203] ;  /* 0x00000000cb40783b */ /* 0x000f280000000200 */
[----:B------:R-:W3:Y:S04]  /*c8b0*/  LDSM.16.M88.4 R60, [R203+0x800] ;  /* 0x00080000cb3c783b */ /* 0x000ee80000000200 */
[----:B------:R-:W3:Y:S04]  /*c8c0*/  LDSM.16.M88.4 R56, [R203+0x1000] ;  /* 0x00100000cb38783b */ /* 0x000ee80000000200 */
[----:B------:R-:W3:Y:S04]  /*c8d0*/  LDSM.16.M88.4 R52, [R203+0x1800] ;  /* 0x00180000cb34783b */ /* 0x000ee80000000200 */
[----:B------:R-:W4:Y:S01]  /*c8e0*/  LDSM.16.M88.4 R88, [R203+0x2000] ;  /* 0x00200000cb58783b */ /* 0x000f220000000200 */
[C---:B-1----:R-:W-:Y:S03]  /*c8f0*/  HMMA.16816.F32 R40, R124.reuse, R24, RZ ;  /* 0x000000187c28723c */ /* 0x042fe600000018ff */
[----:B------:R-:W1:Y:S04]  /*c900*/  LDSM.16.M88.4 R104, [R203+0x2800] ;  /* 0x00280000cb68783b */ /* 0x000e680000000200 */
[----:B------:R-:W-:Y:S01]  /*c910*/  @!PT LDS RZ, [RZ] ;  /* 0x00000000fffff984 */ /* 0x000fe20000000800 */
[----:B------:R-:W-:Y:S01]  /*c920*/  @!PT LDS RZ, [RZ] ;  /* 0x00000000fffff984 */ /* 0x000fe20000000800 */
[----:B------:R-:W-:Y:S01]  /*c930*/  @!PT LDS RZ, [RZ] ;  /* 0x00000000fffff984 */ /* 0x000fe20000000800 */
[----:B------:R1:W-:Y:S01]  /*c940*/  LDGSTS.E.BYPASS.LTC128B.128 [R219+0x100], [R18.64], !P0 ;  /* 0x0010000012db7fae */ /* 0x0003e2000c101d52 */
[----:B------:R-:W-:Y:S01]  /*c950*/  ISETP.GE.AND P0, PT, R188, c[0x0][0x1d4], PT ;  /* 0x00007500bc007a0c */ /* 0x000fe20003f06270 */
[----:B------:R-:W-:Y:S03]  /*c960*/  HMMA.16816.F32 R32, R124, R26, RZ ;  /* 0x0000001a7c20723c */ /* 0x000fe600000018ff */
[----:B------:R-:W-:-:S05]  /*c970*/  ISETP.LT.OR P2, PT, R77, 0x1, P0 ;  /* 0x000000014d00780c */ /* 0x000fca0000741670 */
[C---:B--2---:R-:W-:Y:S08]  /*c980*/  HMMA.16816.F32 R28, R124.reuse, R20, RZ ;  /* 0x000000147c1c723c */ /* 0x044ff000000018ff */
[----:B------:R2:W-:Y:S01]  /*c990*/  LDGSTS.E.BYPASS.LTC128B.128 [R219+0x3100], [R12.64], !P2 ;  /* 0x031000000cdb7fae */ /* 0x0005e2000d101d52 */
[C---:B------:R-:W-:Y:S01]  /*c9a0*/  ISETP.LT.OR P2, PT, R77.reuse, 0x21, P1 ;  /* 0x000000214d00780c */ /* 0x040fe20000f41670 */
[----:B------:R-:W-:Y:S01]  /*c9b0*/  HMMA.16816.F32 R24, R124, R22, RZ ;  /* 0x000000167c18723c */ /* 0x000fe200000018ff */
[----:B------:R-:W-:-:S07]  /*c9c0*/  ISETP.LT.OR P1, PT, R77, 0x41, P1 ;  /* 0x000000414d00780c */ /* 0x000fce0000f21670 */
[----:B---3--:R-:W-:Y:S04]  /*c9d0*/  HMMA.16816.F32 R20, R124, R36, RZ ;  /* 0x000000247c14723c */ /* 0x008fe800000018ff */
[----:B------:R1:W-:Y:S01]  /*c9e0*/  LDGSTS.E.BYPASS.LTC128B.128 [R219+0x1100], [R16.64], !P2 ;  /* 0x0110000010db7fae */ /* 0x0003e2000d101d52 */
[C---:B------:R-:W-:Y:S02]  /*c9f0*/  ISETP.LT.OR P2, PT, R77.reuse, 0x21, P0 ;  /* 0x000000214d00780c */ /* 0x040fe40000741670 */
[----:B------:R-:W-:Y:S01]  /*ca00*/  ISETP.LT.OR P0, PT, R77, 0x41, P0 ;  /* 0x000000414d00780c */ /* 0x000fe20000701670 */
[C---:B----4-:R-:W-:Y:S08]  /*ca10*/  HMMA.16816.F32 R84, R128.reuse, R66, R32 ;  /* 0x000000428054723c */ /* 0x050ff00000001820 */
[----:B------:R-:W-:Y:S02]  /*ca20*/  HMMA.16816.F32 R100, R128, R60, R28 ;  /* 0x0000003c8064723c */ /* 0x000fe4000000181c */
[----:B------:R3:W-:Y:S01]  /*ca30*/  LDGSTS.E.BYPASS.LTC128B.128 [R219+0x4100], [R10.64], !P2 ;  /* 0x041000000adb7fae */ /* 0x0007e2000d101d52 */
[----:B------:R-:W-:-:S03]  /*ca40*/  LOP3.LUT P2, RZ, R50, 0x4, RZ, 0xc0, !PT ;  /* 0x0000000432ff7812 */ /* 0x000fc6000784c0ff */
[----:B------:R2:W-:Y:S01]  /*ca50*/  LDGSTS.E.BYPASS.LTC128B.128 [R219+0x2100], [R14.64], !P1 ;  /* 0x021000000edb7fae */ /* 0x0005e2000c901d52 */
[----:B------:R-:W-:Y:S01]  /*ca60*/  SEL R0, R0, 0xffffffc0, !P2 ;  /* 0xffffffc000007807 */ /* 0x000fe20005000000 */
[----:B------:R-:W-:Y:S02]  /*ca70*/  HMMA.16816.F32 R96, R128, R56, R20 ;  /* 0x000000388060723c */ /* 0x000fe40000001814 */
[----:B------:R4:W-:Y:S01]  /*ca80*/  LDGSTS.E.BYPASS.LTC128B.128 [R219+0x5100], [R6.64], !P0 ;  /* 0x0510000006db7fae */ /* 0x0009e2000c101d52 */
[----:B------:R-:W-:Y:S01]  /*ca90*/  ISETP.GT.AND P0, PT, R166, R252, PT ;  /* 0x000000fca600720c */ /* 0x000fe20003f04270 */
[----:B------:R-:W-:Y:S02]  /*caa0*/  IMAD.IADD R202, R196, 0x1, R0 ;  /* 0x00000001c4ca7824 */ /* 0x000fe400078e0200 */
[----:B------:R-:W-:Y:S01]  /*cab0*/  IMAD.IADD R199, R0, 0x1, R203 ;  /* 0x0000000100c77824 */ /* 0x000fe200078e02cb */
[----:B------:R-:W-:Y:S01]  /*cac0*/  LDSM.16.M88.4 R112, [R196+0xc100] ;  /* 0x00c10000c470783b */ /* 0x000fe20000000200 */
[----:B-1----:R-:W-:Y:S01]  /*cad0*/  HMMA.16816.F32 R16, R124, R38, RZ ;  /* 0x000000267c10723c */ /* 0x002fe200000018ff */
[----:B------:R-:W-:-:S02]  /*cae0*/  IADD3 R0, R219, 0x3100, RZ ;  /* 0x00003100db007810 */ /* 0x000fc40007ffe0ff */
[----:B------:R-:W1:Y:S01]  /*caf0*/  LDSM.16.M88.4 R48, [R202+0x8100] ;  /* 0x00810000ca30783b */ /* 0x000e620000000200 */
[----:B------:R-:W-:-:S03]  /*cb00*/  IADD3 R0, R219, 0x4100, RZ ;  /* 0x00004100db007810 */ /* 0x000fc60007ffe0ff */
[----:B------:R-:W-:Y:S01]  /*cb10*/  LDSM.16.M88.4 R32, [R202+0x9100] ;  /* 0x00910000ca20783b */ /* 0x000fe20000000200 */
[C---:B------:R-:W-:Y:S03]  /*cb20*/  HMMA.16816.F32 R36, R124.reuse, R74, RZ ;  /* 0x0000004a7c24723c */ /* 0x040fe600000018ff */
[----:B------:R-:W-:Y:S04]  /*cb30*/  LDSM.16.M88.4 R28, [R202+0x9900] ;  /* 0x00990000ca1c783b */ /* 0x000fe80000000200 */
[----:B------:R-:W-:Y:S01]  /*cb40*/  LDSM.16.M88.4 R108, [R199+0x1000] ;  /* 0x00100000c76c783b */ /* 0x000fe20000000200 */
[C---:B---3--:R-:W-:Y:S03]  /*cb50*/  HMMA.16816.F32 R8, R124.reuse, R46, RZ ;  /* 0x0000002e7c08723c */ /* 0x048fe600000018ff */
[----:B------:R-:W-:Y:S04]  /*cb60*/  LDSM.16.M88.4 R116, [R199+0x1800] ;  /* 0x00180000c774783b */ /* 0x000fe80000000200 */
[----:B------:R-:W-:Y:S01]  /*cb70*/  LDSM.16.M88.4 R136, [R199+0x2000] ;  /* 0x00200000c788783b */ /* 0x000fe20000000200 */
[----:B--2---:R-:W-:Y:S03]  /*cb80*/  HMMA.16816.F32 R12, R124, R44, RZ ;  /* 0x0000002c7c0c723c */ /* 0x004fe600000018ff */
[----:B------:R-:W-:Y:S04]  /*cb90*/  LDSM.16.M88.4 R120, [R196+0xc900] ;  /* 0x00c90000c478783b */ /* 0x000fe80000000200 */
[----:B-----5:R-:W-:Y:S01]  /*cba0*/  LDSM.16.M88.4 R132, [R203+0x3800] ;  /* 0x00380000cb84783b */ /* 0x020fe20000000200 */
[----:B------:R-:W-:Y:S03]  /*cbb0*/  HMMA.16816.F32 R80, R128, R58, R16 ;  /* 0x0000003a8050723c */ /* 0x000fe60000001810 */
[----:B------:R-:W-:Y:S04]  /*cbc0*/  LDSM.16.M88.4 R160, [R202+0xb100] ;  /* 0x00b10000caa0783b */ /* 0x000fe80000000200 */
[----:B------:R-:W-:Y:S01]  /*cbd0*/  LDSM.16.M88.4 R140, [R202+0xc100] ;  /* 0x00c10000ca8c783b */ /* 0x000fe20000000200 */
[----:B------:R-:W-:Y:S03]  /*cbe0*/  HMMA.16816.F32 R16, R124, R68, RZ ;  /* 0x000000447c10723c */ /* 0x000fe600000018ff */
[----:B------:R-:W-:Y:S04]  /*cbf0*/  LDSM.16.M88.4 R148, [R202+0xd100] ;  /* 0x00d10000ca94783b */ /* 0x000fe80000000200 */
[----:B------:R-:W-:Y:S01]  /*cc00*/  LDSM.16.M88.4 R156, [R202+0xd900] ;  /* 0x00d90000ca9c783b */ /* 0x000fe20000000200 */
[C---:B------:R-:W-:Y:S03]  /*cc10*/  HMMA.16816.F32 R44, R128.reuse, R64, R40 ;  /* 0x00000040802c723c */ /* 0x040fe60000001828 */
[----:B------:R-:W-:Y:S04]  /*cc20*/  LDSM.16.M88.4 R144, [R202+0xc900] ;  /* 0x00c90000ca90783b */ /* 0x000fe80000000200 */
[----:B------:R-:W0:Y:S01]  /*cc30*/  LDGDEPBAR ;  /* 0x00000000000079af */ /* 0x000e220000000000 */
[C---:B------:R-:W-:Y:S08]  /*cc40*/  HMMA.16816.F32 R64, R128.reuse, R52, R12 ;  /* 0x000000348040723c */ /* 0x040ff0000000180c */
[----:B------:R-:W-:Y:S01]  /*cc50*/  HMMA.16816.F32 R56, R128, R54, R8 ;  /* 0x000000368038723c */ /* 0x000fe20000001808 */
[----:B------:R-:W2:Y:S07]  /*cc60*/  LDSM.16.M88.4 R52, [R202+0x8900] ;  /* 0x00890000ca34783b */ /* 0x000eae0000000200 */
[C---:B------:R-:W-:Y:S08]  /*cc70*/  HMMA.16816.F32 R12, R124.reuse, R70, RZ ;  /* 0x000000467c0c723c */ /* 0x040ff000000018ff */
[----:B------:R-:W-:Y:S01]  /*cc80*/  HMMA.16816.F32 R8, R124, R72, RZ ;  /* 0x000000487c08723c */ /* 0x000fe200000018ff */
[----:B------:R-:W-:Y:S07]  /*cc90*/  LDSM.16.M88.4 R72, [R199] ;  /* 0x00000000c748783b */ /* 0x000fee0000000200 */
[C---:B------:R-:W-:Y:S01]  /*cca0*/  HMMA.16816.F32 R92, R128.reuse, R62, R24 ;  /* 0x0000003e805c723c */ /* 0x040fe20000001818 */
[----:B------:R-:W3:Y:S07]  /*ccb0*/  LDSM.16.M88.4 R24, [R202+0xa100] ;  /* 0x00a10000ca18783b */ /* 0x000eee0000000200 */
[C---:B------:R-:W-:Y:S01]  /*ccc0*/  HMMA.16816.F32 R40, R128.reuse, R88, R16 ;  /* 0x000000588028723c */ /* 0x040fe20000001810 */
[----:B------:R-:W2:Y:S07]  /*ccd0*/  LDSM.16.M88.4 R16, [R202+0xa900] ;  /* 0x00a90000ca10783b */ /* 0x000eae0000000200 */
[C---:B------:R-:W-:Y:S08]  /*cce0*/  HMMA.16816.F32 R20, R128.reuse, R90, R12 ;  /* 0x0000005a8014723c */ /* 0x040ff0000000180c */
[C---:B------:R-:W-:Y:S08]  /*ccf0*/  HMMA.16816.F32 R12, R128.reuse, R104, R8 ;  /* 0x00000068800c723c */ /* 0x040ff00000001808 */
[----:B------:R-:W-:Y:S01]  /*cd00*/  HMMA.16816.F32 R8, R128, R106, R36 ;  /* 0x0000006a8008723c */ /* 0x000fe20000001824 */
[----:B------:R-:W3:Y:S04]  /*cd10*/  LDSM.16.M88.4 R104, [R199+0x800] ;  /* 0x00080000c768783b */ /* 0x000ee80000000200 */
[----:B------:R-:W-:Y:S03]  /*cd20*/  LDSM.16.M88.4 R36, [R196+0xb100] ;  /* 0x00b10000c424783b */ /* 0x000fe60000000200 */
[C---:B-1----:R-:W-:Y:S08]  /*cd30*/  HMMA.16816.F32 R44, R152.reuse, R48, R44 ;  /* 0x00000030982c723c */ /* 0x042ff0000000182c */
[C---:B------:R-:W-:Y:S01]  /*cd40*/  HMMA.16816.F32 R60, R152.reuse, R50, R84 ;  /* 0x00000032983c723c */ /* 0x040fe20000001854 */
[----:B------:R-:W1:Y:S07]  /*cd50*/  LDSM.16.M88.4 R48, [R199+0x2800] ;  /* 0x00280000c730783b */ /* 0x000e6e0000000200 */
[C---:B--2---:R-:W-:Y:S01]  /*cd60*/  HMMA.16816.F32 R68, R152.reuse, R52, R100 ;  /* 0x000000349844723c */ /* 0x044fe20000001864 */
[----:B------:R-:W2:Y:S07]  /*cd70*/  LDSM.16.M88.4 R100, [R196+0xb900] ;  /* 0x00b90000c464783b */ /* 0x000eae0000000200 */
[C---:B------:R-:W-:Y:S08]  /*cd80*/  HMMA.16816.F32 R92, R152.reuse, R54, R92 ;  /* 0x00000036985c723c */ /* 0x040ff0000000185c */
[C---:B------:R-:W-:Y:S08]  /*cd90*/  HMMA.16816.F32 R96, R152.reuse, R32, R96 ;  /* 0x000000209860723c */ /* 0x040ff00000001860 */
[C---:B------:R-:W-:Y:S08]  /*cda0*/  HMMA.16816.F32 R88, R152.reuse, R34, R80 ;  /* 0x000000229858723c */ /* 0x040ff00000001850 */
[C---:B------:R-:W-:Y:S08]  /*cdb0*/  HMMA.16816.F32 R84, R152.reuse, R28, R64 ;  /* 0x0000001c9854723c */ /* 0x040ff00000001840 */
[C---:B------:R-:W-:Y:S08]  /*cdc0*/  HMMA.16816.F32 R80, R152.reuse, R30, R56 ;  /* 0x0000001e9850723c */ /* 0x040ff00000001838 */
[C---:B---3--:R-:W-:Y:S08]  /*cdd0*/  HMMA.16816.F32 R64, R152.reuse, R24, R40 ;  /* 0x000000189840723c */ /* 0x048ff00000001828 */
[C---:B------:R-:W-:Y:S08]  /*cde0*/  HMMA.16816.F32 R52, R152.reuse, R16, R12 ;  /* 0x000000109834723c */ /* 0x040ff0000000180c */
[C---:B------:R-:W-:Y:S08]  /*cdf0*/  HMMA.16816.F32 R56, R152.reuse, R26, R20 ;  /* 0x0000001a9838723c */ /* 0x040ff00000001814 */
[----:B------:R-:W-:Y:S08]  /*ce00*/  HMMA.16816.F32 R40, R152, R18, R8 ;  /* 0x000000129828723c */ /* 0x000ff00000001808 */
[C---:B------:R-:W-:Y:S08]  /*ce10*/  HMMA.16816.F32 R32, R172.reuse, R72, R44 ;  /* 0x00000048ac20723c */ /* 0x040ff0000000182c */
[C---:B------:R-:W-:Y:S08]  /*ce20*/  HMMA.16816.F32 R28, R172.reuse, R74, R60 ;  /* 0x0000004aac1c723c */ /* 0x040ff0000000183c */
[C---:B------:R-:W-:Y:S08]  /*ce30*/  HMMA.16816.F32 R24, R172.reuse, R104, R68 ;  /* 0x00000068ac18723c */ /* 0x040ff00000001844 */
[C---:B------:R-:W-:Y:S01]  /*ce40*/  HMMA.16816.F32 R20, R172.reuse, R106, R92 ;  /* 0x0000006aac14723c */ /* 0x040fe2000000185c */
[----:B------:R-:W3:Y:S07]  /*ce50*/  LDSM.16.M88.4 R92, [R196+0xd100] ;  /* 0x00d10000c45c783b */ /* 0x000eee0000000200 */
[C---:B------:R-:W-:Y:S01]  /*ce60*/  HMMA.16816.F32 R16, R172.reuse, R108, R96 ;  /* 0x0000006cac10723c */ /* 0x040fe20000001860 */
[----:B------:R-:W2:Y:S07]  /*ce70*/  LDSM.16.M88.4 R96, [R196+0xd900] ;  /* 0x00d90000c460783b */ /* 0x000eae0000000200 */
[C---:B------:R-:W-:Y:S01]  /*ce80*/  HMMA.16816.F32 R12, R172.reuse, R110, R88 ;  /* 0x0000006eac0c723c */ /* 0x040fe20000001858 */
[----:B------:R-:W2:Y:S07]  /*ce90*/  LDSM.16.M88.4 R108, [R203+0x3000] ;  /* 0x00300000cb6c783b */ /* 0x000eae0000000200 */
[C---:B------:R-:W-:Y:S08]  /*cea0*/  HMMA.16816.F32 R8, R172.reuse, R116, R84 ;  /* 0x00000074ac08723c */ /* 0x040ff00000001854 */
[C---:B------:R-:W-:Y:S01]  /*ceb0*/  HMMA.16816.F32 R88, R172.reuse, R118, R80 ;  /* 0x00000076ac58723c */ /* 0x040fe20000001850 */
[----:B------:R-:W2:Y:S07]  /*cec0*/  LDSM.16.M88.4 R116, [R203+0x4000] ;  /* 0x00400000cb74783b */ /* 0x000eae0000000200 */
[C---:B------:R-:W-:Y:S08]  /*ced0*/  HMMA.16816.F32 R84, R172.reuse, R136, R64 ;  /* 0x00000088ac54723c */ /* 0x040ff00000001840 */
[C---:B-1----:R-:W-:Y:S08]  /*cee0*/  HMMA.16816.F32 R72, R172.reuse, R48, R52 ;  /* 0x00000030ac48723c */ /* 0x042ff00000001834 */
[C---:B------:R-:W-:Y:S08]  /*cef0*/  HMMA.16816.F32 R80, R172.reuse, R138, R56 ;  /* 0x0000008aac50723c */ /* 0x040ff00000001838 */
[----:B------:R-:W-:Y:S01]  /*cf00*/  HMMA.16816.F32 R68, R172, R50, R40 ;  /* 0x00000032ac44723c */ /* 0x000fe20000001828 */
[----:B------:R-:W-:Y:S07]  /*cf10*/  LDSM.16.M88.4 R40, [R203+0x4800] ;  /* 0x00480000cb28783b */ /* 0x000fee0000000200 */
[C---:B------:R-:W-:Y:S08]  /*cf20*/  HMMA.16816.F32 R64, R176.reuse, R36, R32 ;  /* 0x00000024b040723c */ /* 0x040ff00000001820 */
[C---:B------:R-:W-:Y:S01]  /*cf30*/  HMMA.16816.F32 R60, R176.reuse, R38, R28 ;  /* 0x00000026b03c723c */ /* 0x040fe2000000181c */
[----:B------:R-:W1:Y:S07]  /*cf40*/  LDSM.16.M88.4 R36, [R203+0x5000] ;  /* 0x00500000cb24783b */ /* 0x000e6e0000000200 */
[C---:B--2---:R-:W-:Y:S08]  /*cf50*/  HMMA.16816.F32 R56, R176.reuse, R100, R24 ;  /* 0x00000064b038723c */ /* 0x044ff00000001818 */
[C---:B------:R-:W-:Y:S01]  /*cf60*/  HMMA.16816.F32 R52, R176.reuse, R102, R20 ;  /* 0x00000066b034723c */ /* 0x040fe20000001814 */
[----:B------:R-:W2:Y:S07]  /*cf70*/  LDSM.16.M88.4 R100, [R203+0x5800] ;  /* 0x00580000cb64783b */ /* 0x000eae0000000200 */
[C---:B------:R-:W-:Y:S08]  /*cf80*/  HMMA.16816.F32 R48, R176.reuse, R112, R16 ;  /* 0x00000070b030723c */ /* 0x040ff00000001810 */
[C---:B------:R-:W-:Y:S08]  /*cf90*/  HMMA.16816.F32 R44, R176.reuse, R114, R12 ;  /* 0x00000072b02c723c */ /* 0x040ff0000000180c */
[C---:B---3--:R-:W-:Y:S08]  /*cfa0*/  HMMA.16816.F32 R24, R176.reuse, R92, R84 ;  /* 0x0000005cb018723c */ /* 0x048ff00000001854 */
[C---:B------:R-:W-:Y:S01]  /*cfb0*/  HMMA.16816.F32 R16, R176.reuse, R96, R72 ;  /* 0x00000060b010723c */ /* 0x040fe20000001848 */
[----:B------:R-:W-:Y:S07]  /*cfc0*/  LDSM.16.M88.4 R72, [R199+0x3800] ;  /* 0x00380000c748783b */ /* 0x000fee0000000200 */
[C---:B------:R-:W-:Y:S08]  /*cfd0*/  HMMA.16816.F32 R32, R176.reuse, R120, R8 ;  /* 0x00000078b020723c */ /* 0x040ff00000001808 */
[C---:B------:R-:W-:Y:S08]  /*cfe0*/  HMMA.16816.F32 R28, R176.reuse, R122, R88 ;  /* 0x0000007ab01c723c */ /* 0x040ff00000001858 */
[C---:B------:R-:W-:Y:S08]  /*cff0*/  HMMA.16816.F32 R20, R176.reuse, R94, R80 ;  /* 0x0000005eb014723c */ /* 0x040ff00000001850 */
[----:B------:R-:W-:Y:S01]  /*d000*/  HMMA.16816.F32 R12, R176, R98, R68 ;  /* 0x00000062b00c723c */ /* 0x000fe20000001844 */
[----:B------:R-:W3:Y:S04]  /*d010*/  LDSM.16.M88.4 R96, [R202+0xb900] ;  /* 0x00b90000ca60783b */ /* 0x000ee80000000200 */
[----:B------:R-:W-:Y:S03]  /*d020*/  LDSM.16.M88.4 R68, [R199+0x4000] ;  /* 0x00400000c744783b */ /* 0x000fe60000000200 */
[C---:B------:R-:W-:Y:S01]  /*d030*/  HMMA.16816.F32 R8, R180.reuse, R108, R64 ;  /* 0x0000006cb408723c */ /* 0x040fe20000001840 */
[----:B------:R-:W-:Y:S07]  /*d040*/  LDSM.16.M88.4 R64, [R199+0x4800] ;  /* 0x00480000c740783b */ /* 0x000fee0000000200 */
[C---:B------:R-:W-:Y:S01]  /*d050*/  HMMA.16816.F32 R108, R180.reuse, R110, R60 ;  /* 0x0000006eb46c723c */ /* 0x040fe2000000183c */
[----:B------:R-:W-:Y:S07]  /*d060*/  LDSM.16.M88.4 R60, [R199+0x5000] ;  /* 0x00500000c73c783b */ /* 0x000fee0000000200 */
[C---:B------:R-:W-:Y:S01]  /*d070*/  HMMA.16816.F32 R136, R180.reuse, R132, R56 ;  /* 0x00000084b488723c */ /* 0x040fe20000001838 */
[----:B------:R-:W-:Y:S07]  /*d080*/  LDSM.16.M88.4 R56, [R199+0x5800] ;  /* 0x00580000c738783b */ /* 0x000fee0000000200 */
[C---:B------:R-:W-:Y:S08]  /*d090*/  HMMA.16816.F32 R120, R180.reuse, R116, R48 ;  /* 0x00000074b478723c */ /* 0x040ff00000001830 */
[C---:B------:R-:W-:Y:S08]  /*d0a0*/  HMMA.16816.F32 R132, R180.reuse, R134, R52 ;  /* 0x00000086b484723c */ /* 0x040ff00000001834 */
[C---:B------:R-:W-:Y:S08]  /*d0b0*/  HMMA.16816.F32 R116, R180.reuse, R118, R44 ;  /* 0x00000076b474723c */ /* 0x040ff0000000182c */
[C---:B-1----:R-:W-:Y:S08]  /*d0c0*/  HMMA.16816.F32 R92, R180.reuse, R36, R24 ;  /* 0x00000024b45c723c */ /* 0x042ff00000001818 */
[C---:B--2---:R-:W-:Y:S08]  /*d0d0*/  HMMA.16816.F32 R84, R180.reuse, R100, R16 ;  /* 0x00000064b454723c */ /* 0x044ff00000001810 */
[C---:B------:R-:W-:Y:S08]  /*d0e0*/  HMMA.16816.F32 R112, R180.reuse, R40, R32 ;  /* 0x00000028b470723c */ /* 0x040ff00000001820 */
[C---:B------:R-:W-:Y:S08]  /*d0f0*/  HMMA.16816.F32 R104, R180.reuse, R42, R28 ;  /* 0x0000002ab468723c */ /* 0x040ff0000000181c */
[C---:B------:R-:W-:Y:S08]  /*d100*/  HMMA.16816.F32 R88, R180.reuse, R38, R20 ;  /* 0x00000026b458723c */ /* 0x040ff00000001814 */
[----:B------:R-:W-:Y:S01]  /*d110*/  HMMA.16816.F32 R80, R180, R102, R12 ;  /* 0x00000066b450723c */ /* 0x000fe2000000180c */
[----:B------:R-:W1:Y:S01]  /*d120*/  LDSM.16.M88.4 R100, [R199+0x3000] ;  /* 0x00300000c764783b */ /* 0x000e620000000200 */
[----:B------:R-:W-:-:S06]  /*d130*/  DEPBAR.LE SB0, 0x0 ;  /* 0x000080000000791a */ /* 0x000fcc0000000000 */
[C---:B------:R-:W-:Y:S08]  /*d140*/  HMMA.16816.F32 R52, R184.reuse, R160, R8 ;  /* 0x000000a0b834723c */ /* 0x040ff00000001808 */
[C---:B------:R-:W-:Y:S08]  /*d150*/  HMMA.16816.F32 R48, R184.reuse, R162, R108 ;  /* 0x000000a2b830723c */ /* 0x040ff0000000186c */
[C---:B---3--:R-:W-:Y:S08]  /*d160*/  HMMA.16816.F32 R44, R184.reuse, R96, R136 ;  /* 0x00000060b82c723c */ /* 0x048ff00000001888 */
        /* <DEDUP_REMOVED lines=9> */
[C---:B-1----:R-:W-:Y:S08]  /*d200*/  HMMA.16816.F32 R112, R192.reuse, R100, R52 ;  /* 0x00000064c070723c */ /* 0x042ff00000001834 */
        /* <DEDUP_REMOVED lines=13> */
[----:B----4-:R-:W-:Y:S01]  /*d2e0*/  ISETP.NE.AND P5, PT, R221, 0x1, PT ;  /* 0x00000001dd00780c */ /* 0x010fe20003fa5270 */
[----:B------:R-:W-:Y:S01]  /*d2f0*/  IMAD.MOV.U32 R217, RZ, RZ, RZ ;  /* 0x000000ffffd97224 */ /* 0x000fe200078e00ff */
[----:B------:R-:W-:-:S02]  /*d300*/  IADD3 R3, R197, R164, R216 ;  /* 0x000000a4c5037210 */ /* 0x000fc40007ffe0d8 */
[----:B------:R-:W-:Y:S02]  /*d310*/  ISETP.GT.AND P4, PT, R197, 0x5f, PT ;  /* 0x0000005fc500780c */ /* 0x000fe40003f84270 */
[----:B------:R-:W-:-:S05]  /*d320*/  IADD3 R3, R3, -0x60, RZ ;  /* 0xffffffa003037810 */ /* 0x000fca0007ffe0ff */
[----:B------:R-:W-:Y:S02]  /*d330*/  IMAD.MOV.U32 R0, RZ, RZ, R3 ;  /* 0x000000ffff007224 */ /* 0x000fe400078e0003 */
[----:B------:R-:W-:-:S05]  /*d340*/  @P5 IMAD.HI.U32 R6, R3, c[0x0][0x2bc], RZ ;  /* 0x0000af0003065a27 */ /* 0x000fca00078e00ff */
        /* <DEDUP_REMOVED lines=8> */
[----:B------:R-:W-:Y:S01]  /*d3d0*/  IMAD.SHL.U32 R20, R224, 0x2, RZ ;  /* 0x00000002e0147824 */ /* 0x000fe200078e00ff */
[----:B------:R-:W-:Y:S01]  /*d3e0*/  ISETP.GE.AND P4, PT, R188, c[0x0][0x1d4], PT ;  /* 0x00007500bc007a0c */ /* 0x000fe20003f86270 */
[----:B------:R-:W-:Y:S01]  /*d3f0*/  IMAD R220, R0, c[0x0][0x2b8], R3 ;  /* 0x0000ae0000dc7a24 */ /* 0x000fe200078e0203 */
[----:B------:R-:W-:-:S04]  /*d400*/  SEL R19, RZ, 0x10, P5 ;  /* 0x00000010ff137807 */ /* 0x000fc80002800000 */
[----:B------:R-:W-:-:S05]  /*d410*/  SHF.R.S32.HI R0, RZ, 0x1f, R220 ;  /* 0x0000001fff007819 */ /* 0x000fca00000114dc */
[----:B------:R-:W-:-:S04]  /*d420*/  IMAD R0, R0, c[0x0][0x1e0], RZ ;  /* 0x0000780000007a24 */ /* 0x000fc800078e02ff */
[C---:B------:R-:W-:Y:S02]  /*d430*/  IMAD R0, R220.reuse, c[0x0][0x1e4], R0 ;  /* 0x00007900dc007a24 */ /* 0x040fe400078e0200 */
[----:B-1----:R-:W-:-:S04]  /*d440*/  IMAD.WIDE.U32 R6, R220, c[0x0][0x1e0], RZ ;  /* 0x00007800dc067a25 */ /* 0x002fc800078e00ff */
[----:B------:R-:W-:Y:S01]  /*d450*/  IMAD.IADD R7, R7, 0x1, R0 ;  /* 0x0000000107077824 */ /* 0x000fe200078e0200 */
[----:B--2---:R-:W-:-:S03]  /*d460*/  SHF.R.S32.HI R0, RZ, 0x1f, R217 ;  /* 0x0000001fff007819 */ /* 0x004fc600000114d9 */
[----:B------:R-:W-:-:S04]  /*d470*/  IMAD.WIDE.U32 R6, R217, c[0x0][0x1f0], R6 ;  /* 0x00007c00d9067a25 */ /* 0x000fc800078e0006 */
[----:B------:R-:W-:-:S04]  /*d480*/  IMAD R0, R0, c[0x0][0x1f0], RZ ;  /* 0x00007c0000007a24 */ /* 0x000fc800078e02ff */
[----:B------:R-:W-:Y:S01]  /*d490*/  IMAD R3, R217, c[0x0][0x1f4], R0 ;  /* 0x00007d00d9037a24 */ /* 0x000fe200078e0200 */
[----:B------:R-:W-:Y:S02]  /*d4a0*/  IADD3 R0, P0, R200, R6, RZ ;  /* 0x00000006c8007210 */ /* 0x000fe40007f1e0ff */
[----:B------:R-:W-:Y:S02]  /*d4b0*/  SHF.L.U64.HI R6, R224, 0x1, R189 ;  /* 0x00000001e0067819 */ /* 0x000fe400000102bd */
[----:B------:R-:W-:Y:S02]  /*d4c0*/  IADD3.X R3, R190, R7, R3, P0, !PT ;  /* 0x00000007be037210 */ /* 0x000fe400007fe403 */
[----:B------:R-:W-:-:S04]  /*d4d0*/  LEA R8, P0, R0, c[0x0][0x1c8], 0x1 ;  /* 0x0000720000087a11 */ /* 0x000fc800078008ff */
[----:B------:R-:W-:Y:S01]  /*d4e0*/  LEA.HI.X R7, R0, c[0x0][0x1cc], R3, 0x1, P0 ;  /* 0x0000730000077a11 */ /* 0x000fe200000f0c03 */
[----:B------:R-:W1:Y:S01]  /*d4f0*/  SHFL.IDX PT, R9, R8, 0x2, 0x181f ;  /* 0x00581f0008097f89 */ /* 0x000e6200000e0000 */
[----:B------:R-:W-:Y:S02]  /*d500*/  IADD3 R0, -R19, 0x10, RZ ;  /* 0x0000001013007810 */ /* 0x000fe40007ffe1ff */
[----:B------:R-:W-:Y:S01]  /*d510*/  IADD3 R3, -R229, 0x10, RZ ;  /* 0x00000010e5037810 */ /* 0x000fe20007ffe1ff */
[----:B------:R-:W2:Y:S01]  /*d520*/  SHFL.IDX PT, R10, R7, 0x2, 0x181f ;  /* 0x00581f00070a7f89 */ /* 0x000ea200000e0000 */
[----:B------:R-:W-:Y:S02]  /*d530*/  LOP3.LUT R0, R0, 0xf, RZ, 0xc0, !PT ;  /* 0x0000000f00007812 */ /* 0x000fe400078ec0ff */
[----:B------:R-:W-:Y:S01]  /*d540*/  LOP3.LUT R11, R3, 0xf, RZ, 0xc0, !PT ;  /* 0x0000000f030b7812 */ /* 0x000fe200078ec0ff */
[----:B------:R-:W-:Y:S01]  /*d550*/  SHFL.IDX PT, R18, R8, 0x1, 0x181f ;  /* 0x00381f0008127f89 */ /* 0x000fe200000e0000 */
[----:B------:R-:W-:-:S02]  /*d560*/  SHF.L.U64.HI R3, R230, 0x1, R251 ;  /* 0x00000001e6037819 */ /* 0x000fc400000102fb */
[----:B-1----:R-:W-:Y:S01]  /*d570*/  IADD3 R16, P1, P0, R0, R9, R20 ;  /* 0x0000000900107210 */ /* 0x002fe2000783e014 */
[----:B------:R-:W-:-:S03]  /*d580*/  IMAD.SHL.U32 R0, R230, 0x2, RZ ;  /* 0x00000002e6007824 */ /* 0x000fc600078e00ff */
[-C--:B--2---:R-:W-:Y:S02]  /*d590*/  IADD3.X R17, RZ, R10.reuse, R6, P1, P0 ;  /* 0x0000000aff117210 */ /* 0x084fe40000fe0406 */
[----:B------:R-:W-:Y:S02]  /*d5a0*/  IADD3 R14, P1, P0, R11, R9, R0 ;  /* 0x000000090b0e7210 */ /* 0x000fe4000783e000 */
[----:B------:R-:W-:Y:S02]  /*d5b0*/  SHFL.IDX PT, R9, R7, RZ, 0x181f ;  /* 0x00181fff07097589 */ /* 0x000fe400000e0000 */
[----:B------:R-:W-:Y:S02]  /*d5c0*/  IADD3.X R15, RZ, R10, R3, P1, P0 ;  /* 0x0000000aff0f7210 */ /* 0x000fe40000fe0403 */
[----:B------:R-:W1:Y:S04]  /*d5d0*/  SHFL.IDX PT, R10, R8, RZ, 0x181f ;  /* 0x00181fff080a7589 */ /* 0x000e6800000e0000 */
[----:B------:R-:W2:Y:S01]  /*d5e0*/  SHFL.IDX PT, R7, R7, 0x1, 0x181f ;  /* 0x00381f0007077f89 */ /* 0x000ea200000e0000 */
[----:B-1----:R-:W-:-:S05]  /*d5f0*/  IADD3 R12, P0, R10, R20, RZ ;  /* 0x000000140a0c7210 */ /* 0x002fca0007f1e0ff */
[----:B------:R-:W-:Y:S01]  /*d600*/  IMAD.X R13, R9, 0x1, R6, P0 ;  /* 0x00000001090d7824 */ /* 0x000fe200000e0606 */
[----:B------:R-:W-:-:S04]  /*d610*/  IADD3 R10, P0, R10, R0, RZ ;  /* 0x000000000a0a7210 */ /* 0x000fc80007f1e0ff */
[----:B------:R1:W-:Y:S01]  /*d620*/  LDGSTS.E.BYPASS.LTC128B.128 [R219+0x8100], [R12.64], !P5 ;  /* 0x081000000cdb7fae */ /* 0x0003e2000e901d52 */
[----:B------:R-:W-:Y:S01]  /*d630*/  IMAD.X R11, R9, 0x1, R3, P0 ;  /* 0x00000001090b7824 */ /* 0x000fe200000e0603 */
[----:B------:R-:W-:-:S04]  /*d640*/  IADD3 R8, P0, R18, R20, RZ ;  /* 0x0000001412087210 */ /* 0x000fc80007f1e0ff */
[----:B------:R1:W-:Y:S01]  /*d650*/  LDGSTS.E.BYPASS.LTC128B.128 [R219+0xb100], [R10.64], !P4 ;  /* 0x0b1000000adb7fae */ /* 0x0003e2000e101d52 */
[----:B--2---:R-:W-:Y:S01]  /*d660*/  IMAD.X R9, R7, 0x1, R6, P0 ;  /* 0x0000000107097824 */ /* 0x004fe200000e0606 */
        /* <DEDUP_REMOVED lines=8> */
.L_x_398:
[----:B----4-:R-:W-:Y:S01]  /*d6f0*/  FMUL.FTZ R0, R96, c[0x0][0x320] ;  /* 0x0000c80060007a20 */ /* 0x010fe20000410000 */
[----:B------:R-:W-:Y:S01]  /*d700*/  LOP3.LUT R3, R79, 0xffffffe0, RZ, 0xc0, !PT ;  /* 0xffffffe04f037812 */ /* 0x000fe200078ec0ff */
[----:B------:R-:W-:Y:S01]  /*d710*/  ULDC UR4, c[0x0][0x324] ;  /* 0x0000c90000047ab9 */ /* 0x000fe20000000800 */
[----:B-1----:R-:W-:Y:S01]  /*d720*/  LEA.HI R6, R168, R167, RZ, 0x2 ;  /* 0x000000a7a8067211 */ /* 0x002fe200078f10ff */
[----:B------:R1:W2:Y:S01]  /*d730*/  MUFU.TANH R36, R0 ;  /* 0x0000000000247308 */ /* 0x0002a20000002400 */
[----:B------:R-:W-:Y:S01]  /*d740*/  SHF.R.S32.HI R7, RZ, 0x1f, R78 ;  /* 0x0000001fff077819 */ /* 0x000fe2000001144e */
[----:B------:R-:W-:Y:S01]  /*d750*/  ULOP3.LUT UR4, URZ, UR4, URZ, 0x33, !UPT ;  /* 0x000000043f047292 */ /* 0x000fe2000f8e333f */
[----:B------:R-:W-:Y:S01]  /*d760*/  LOP3.LUT R6, R6, 0xfffffffc, RZ, 0xc0, !PT ;  /* 0xfffffffc06067812 */ /* 0x000fe200078ec0ff */
[----:B------:R-:W0:Y:S01]  /*d770*/  LDGDEPBAR ;  /* 0x00000000000079af */ /* 0x000e220000000000 */
[----:B------:R-:W-:Y:S02]  /*d780*/  LEA.HI R7, R7, R78, RZ, 0x3 ;  /* 0x0000004e07077211 */ /* 0x000fe400078f18ff */
[----:B------:R-:W-:-:S02]  /*d790*/  ISETP.GE.AND P0, PT, R171, 0x1, PT ;  /* 0x00000001ab00780c */ /* 0x000fc40003f06270 */
        /* <DEDUP_REMOVED lines=65> */
[----:B------:R-:W-:Y:S02]  /*dbb0*/  IADD3 R10, -R250, R170, R76 ;  /* 0x000000aafa0a7210 */ /* 0x000fe40007ffe14c */
        /* <DEDUP_REMOVED lines=21> */
.L_x_401:
[----:B------:R-:W-:-:S04]  /*dd10*/  MOV R9, c[0x0][0x32c] ;  /* 0x0000cb0000097a02 */ /* 0x000fc80000000f00 */
[----:B------:R-:W-:-:S13]  /*dd20*/  ISETP.NE.AND P0, PT, R9, 0x1, PT ;  /* 0x000000010900780c */ /* 0x000fda0003f05270 */
[----:B------:R-:W-:-:S05]  /*dd30*/  @P0 IMAD.HI.U32 R9, R6, c[0x0][0x330], RZ ;  /* 0x0000cc0006090a27 */ /* 0x000fca00078e00ff */
[----:B------:R-:W-:Y:S02]  /*dd40*/  @P0 SHF.R.U32.HI R6, RZ, c[0x0][0x334], R9 ;  /* 0x0000cd00ff060a19 */ /* 0x000fe40000011609 */
.L_x_402:
[----:B------:R-:W-:Y:S05]  /*dd50*/  BSYNC B0 ;  /* 0x0000000000007941 */ /* 0x000fea0003800000 */
.L_x_400:
[----:B------:R-:W-:-:S05]  /*dd60*/  IMAD R6, R6, c[0x0][0x32c], R12 ;  /* 0x0000cb0006067a24 */ /* 0x000fca00078e020c */
[----:B------:R-:W-:Y:S02]  /*dd70*/  IADD3 R9, R6, c[0x0][0x32c], RZ ;  /* 0x0000cb0006097a10 */ /* 0x000fe40007ffe0ff */
[----:B------:R-:W-:Y:S02]  /*dd80*/  IMNMX R0, R0, R6, !PT ;  /* 0x0000000600007217 */ /* 0x000fe40007800200 */
[----:B------:R-:W-:Y:S02]  /*dd90*/  IMNMX R3, R3, R9, PT ;  /* 0x0000000903037217 */ /* 0x000fe40003800200 */
.L_x_399:
[C---:B---34-:R-:W-:Y:S01]  /*dda0*/  ISETP.GE.AND P0, PT, R76.reuse, 0x2, PT ;  /* 0x000000024c00780c */ /* 0x058fe20003f06270 */
[----:B------:R-:W1:Y:S01]  /*ddb0*/  SHFL.IDX PT, R6, R7, 0x1, 0x1c1f ;  /* 0x003c1f0007067f89 */ /* 0x000e6200000e0000 */
[----:B------:R-:W-:Y:S02]  /*ddc0*/  ISETP.GE.AND P1, PT, R76, 0x9, PT ;  /* 0x000000094c00780c */ /* 0x000fe40003f26270 */
[----:B------:R-:W-:Y:S02]  /*ddd0*/  P2R R56, PR, RZ, 0x1 ;  /* 0x00000001ff387803 */ /* 0x000fe40000000000 */
[----:B------:R-:W-:-:S02]  /*dde0*/  ISETP.GT.AND P0, PT, R0, 0x1, !P0 ;  /* 0x000000010000780c */ /* 0x000fc40004704270 */
[----:B------:R-:W-:Y:S02]  /*ddf0*/  P2R R55, PR, RZ, 0x2 ;  /* 0x00000002ff377803 */ /* 0x000fe40000000000 */
[----:B------:R-:W-:Y:S02]  /*de00*/  ISETP.LT.OR P0, PT, R3, 0x2, P0 ;  /* 0x000000020300780c */ /* 0x000fe40000701670 */
[----:B------:R-:W-:Y:S02]  /*de10*/  ISETP.GE.AND P6, PT, R76, 0x42, PT ;  /* 0x000000424c00780c */ /* 0x000fe40003fc6270 */
        /* <DEDUP_REMOVED lines=33> */
[C---:B------:R-:W-:Y:S02]  /*e030*/  ISETP.LT.OR P0, PT, R3.reuse, 0x21, P0 ;  /* 0x000000210300780c */ /* 0x040fe40000701670 */
        /* <DEDUP_REMOVED lines=35> */
[----:B------:R-:W-:Y:S02]  /*e270*/  ISETP.GE.AND P5, PT, R76, 0x49, PT ;  /* 0x000000494c00780c */ /* 0x000fe40003fa6270 */
[----:B------:R-:W-:Y:S02]  /*e280*/  FSEL R159, R25, -INF , !P0 ;  /* 0xff800000199f7808 */ /* 0x000fe40004000000 */
[----:B------:R-:W-:Y:S02]  /*e290*/  ISETP.GT.AND P0, PT, R0, 0x40, !P1 ;  /* 0x000000400000780c */ /* 0x000fe40004f04270 */
[C---:B------:R-:W-:Y:S02]  /*e2a0*/  ISETP.GE.AND P4, PT, R76.reuse, 0x4a, PT ;  /* 0x0000004a4c00780c */ /* 0x040fe40003f86270 */
[----:B------:R-:W-:Y:S02]  /*e2b0*/  ISETP.LT.OR P0, PT, R3, 0x41, P0 ;  /* 0x000000410300780c */ /* 0x000fe40000701670 */
[----:B------:R-:W-:-:S02]  /*e2c0*/  ISETP.GE.AND P3, PT, R76, 0x51, PT ;  /* 0x000000514c00780c */ /* 0x000fc40003f66270 */
        /* <DEDUP_REMOVED lines=8> */
[----:B------:R-:W-:-:S04]  /*e350*/  ISETP.LT.OR P0, PT, R3, 0x49, P0 ;  /* 0x000000490300780c */ /* 0x000fc80000701670 */
[----:B------:R-:W-:Y:S02]  /*e360*/  FSEL R166, R22, -INF , !P0 ;  /* 0xff80000016a67808 */ /* 0x000fe40004000000 */
[----:B------:R-:W-:-:S04]  /*e370*/  ISETP.GT.AND P0, PT, R0, 0x49, !P4 ;  /* 0x000000490000780c */ /* 0x000fc80006704270 */
        /* <DEDUP_REMOVED lines=11> */
[----:B------:R-:W-:-:S04]  /*e430*/  ISETP.GE.AND P0, PT, R76, 0x1, PT ;  /* 0x000000014c00780c */ /* 0x000fc80003f06270 */
[----:B------:R-:W-:Y:S02]  /*e440*/  P2R R37, PR, RZ, 0x1 ;  /* 0x00000001ff257803 */ /* 0x000fe40000000000 */
[----:B------:R-:W-:-:S04]  /*e450*/  ISETP.GT.AND P0, PT, R0, RZ, !P0 ;  /* 0x000000ff0000720c */ /* 0x000fc80004704270 */
[----:B------:R-:W-:-:S04]  /*e460*/  ISETP.LT.OR P0, PT, R3, 0x1, P0 ;  /* 0x000000010300780c */ /* 0x000fc80000701670 */
[----:B------:R-:W-:Y:S02]  /*e470*/  FSEL R32, R16, -INF , !P0 ;  /* 0xff80000010207808 */ /* 0x000fe40004000000 */
[----:B------:R-:W-:-:S04]  /*e480*/  ISETP.GE.AND P0, PT, R76, 0x5a, PT ;  /* 0x0000005a4c00780c */ /* 0x000fc80003f06270 */
[----:B------:R-:W-:Y:S02]  /*e490*/  P2R R36, PR, RZ, 0x1 ;  /* 0x00000001ff247803 */ /* 0x000fe40000000000 */
[----:B------:R-:W-:Y:S01]  /*e4a0*/  ISETP.GT.AND P0, PT, R0, 0x59, !P0 ;  /* 0x000000590000780c */ /* 0x000fe20004704270 */
[----:B------:R-:W-:-:S03]  /*e4b0*/  FMUL.FTZ R0, R98, c[0x0][0x320] ;  /* 0x0000c80062007a20 */ /* 0x000fc60000410000 */
[----:B------:R-:W-:Y:S01]  /*e4c0*/  ISETP.LT.OR P0, PT, R3, 0x5a, P0 ;  /* 0x0000005a0300780c */ /* 0x000fe20000701670 */
[----:B------:R2:W3:Y:S01]  /*e4d0*/  MUFU.TANH R35, R0 ;  /* 0x0000000000237308 */ /* 0x0004e20000002400 */
[----:B-1----:R-:W-:Y:S02]  /*e4e0*/  IMAD.IADD R3, R8, 0x1, R6 ;  /* 0x0000000108037824 */ /* 0x002fe400078e0206 */
[----:B------:R-:W-:Y:S02]  /*e4f0*/  FSEL R216, R17, -INF , !P0 ;  /* 0xff80000011d87808 */ /* 0x000fe40004000000 */
[----:B------:R-:W-:Y:S02]  /*e500*/  ISETP.GE.AND P0, PT, R171, 0x1, PT ;  /* 0x00000001ab00780c */ /* 0x000fe40003f06270 */
        /* <DEDUP_REMOVED lines=60> */
.L_x_405:
[----:B------:R-:W-:-:S04]  /*e8d0*/  MOV R7, c[0x0][0x32c] ;  /* 0x0000cb0000077a02 */ /* 0x000fc80000000f00 */
[----:B------:R-:W-:-:S13]  /*e8e0*/  ISETP.NE.AND P0, PT, R7, 0x1, PT ;  /* 0x000000010700780c */ /* 0x000fda0003f05270 */
[----:B------:R-:W-:-:S05]  /*e8f0*/  @P0 IMAD.HI.U32 R7, R6, c[0x0][0x330], RZ ;  /* 0x0000cc0006070a27 */ /* 0x000fca00078e00ff */
[----:B------:R-:W-:Y:S02]  /*e900*/  @P0 SHF.R.U32.HI R6, RZ, c[0x0][0x334], R7 ;  /* 0x0000cd00ff060a19 */ /* 0x000fe40000011607 */
.L_x_406:
[----:B------:R-:W-:Y:S05]  /*e910*/  BSYNC B0 ;  /* 0x0000000000007941 */ /* 0x000fea0003800000 */
.L_x_404:
[----:B------:R-:W-:-:S05]  /*e920*/  IMAD R6, R6, c[0x0][0x32c], R12 ;  /* 0x0000cb0006067a24 */ /* 0x000fca00078e020c */
[----:B------:R-:W-:Y:S02]  /*e930*/  IADD3 R7, R6, c[0x0][0x32c], RZ ;  /* 0x0000cb0006077a10 */ /* 0x000fe40007ffe0ff */
[----:B------:R-:W-:Y:S02]  /*e940*/  IMNMX R0, R0, R6, !PT ;  /* 0x0000000600007217 */ /* 0x000fe40007800200 */
[----:B------:R-:W-:Y:S02]  /*e950*/  IMNMX R3, R3, R7, PT ;  /* 0x0000000703037217 */ /* 0x000fe40003800200 */
.L_x_403:
[----:B--234-:R-:W-:Y:S01]  /*e960*/  ISETP.NE.AND P0, PT, R56, RZ, PT ;  /* 0x000000ff3800720c */ /* 0x01cfe20003f05270 */
[----:B------:R-:W-:Y:S01]  /*e970*/  IMAD.SHL.U32 R197, R4, 0x2, RZ ;  /* 0x0000000204c57824 */ /* 0x000fe200078e00ff */
[----:B------:R-:W-:Y:S02]  /*e980*/  FMNMX.FTZ R68, R32, R38, !PT ;  /* 0x0000002620447209 */ /* 0x000fe40007810000 */
[----:B------:R-:W-:Y:S01]  /*e990*/  ISETP.GT.AND P0, PT, R0, 0x1, !P0 ;  /* 0x000000010000780c */ /* 0x000fe20004704270 */
[----:B------:R-:W-:Y:S01]  /*e9a0*/  IMAD R201, R2, 0x2, R197 ;  /* 0x0000000202c97824 */ /* 0x000fe200078e02c5 */
        /* <DEDUP_REMOVED lines=84> */
[----:B------:R-:W-:Y:S02]  /*eef0*/  ISETP.GT.AND P0, PT, R0, 0x41, !P6 ;  /* 0x000000410000780c */ /* 0x000fe40007704270 */
[----:B------:R-:W-:Y:S02]  /*ef00*/  ISETP.NE.AND P6, PT, R37, RZ, PT ;  /* 0x000000ff2500720c */ /* 0x000fe40003fc5270 */
        /* <DEDUP_REMOVED lines=17> */
[----:B------:R-:W-:Y:S01]  /*f020*/  ISETP.GT.AND P0, PT, R0, RZ, !P6 ;  /* 0x000000ff0000720c */ /* 0x000fe20007704270 */
[----:B------:R-:W-:Y:S01]  /*f030*/  LDSM.16.MT88.4 R20, [R197+0x100] ;  /* 0x00010000c514783b */ /* 0x000fe20000004200 */
[----:B------:R-:W-:Y:S02]  /*f040*/  ISETP.NE.AND P6, PT, R36, RZ, PT ;  /* 0x000000ff2400720c */ /* 0x000fe40003fc5270 */
[----:B------:R-:W-:-:S04]  /*f050*/  ISETP.LT.OR P0, PT, R3, 0x1, P0 ;  /* 0x000000010300780c */ /* 0x000fc80000701670 */
[----:B------:R-:W-:Y:S02]  /*f060*/  FSEL R8, R17, -INF , !P0 ;  /* 0xff80000011087808 */ /* 0x000fe40004000000 */
[----:B------:R-:W-:Y:S01]  /*f070*/  ISETP.GT.AND P0, PT, R0, 0x59, !P6 ;  /* 0x000000590000780c */ /* 0x000fe20007704270 */
[----:B------:R-:W-:Y:S01]  /*f080*/  LDSM.16.MT88.4 R16, [R201+0x100] ;  /* 0x00010000c910783b */ /* 0x000fe20000004200 */
[----:B------:R-:W-:Y:S02]  /*f090*/  FMNMX.FTZ R6, R8, R15, !PT ;  /* 0x0000000f08067209 */ /* 0x000fe40007810000 */
[----:B------:R-:W-:Y:S02]  /*f0a0*/  ISETP.LT.OR P0, PT, R3, 0x5a, P0 ;  /* 0x0000005a0300780c */ /* 0x000fe40000701670 */
[----:B------:R-:W-:Y:S02]  /*f0b0*/  FMNMX.FTZ R6, R10, R6, !PT ;  /* 0x000000060a067209 */ /* 0x000fe40007810000 */
[----:B------:R-:W-:-:S02]  /*f0c0*/  FSEL R165, R57, -INF , !P0 ;  /* 0xff80000039a57808 */ /* 0x000fc40004000000 */
        /* <DEDUP_REMOVED lines=14> */
[----:B------:R-:W-:Y:S02]  /*f1b0*/  FMNMX.FTZ R7, R160, R6, !PT ;  /* 0x00000006a0077209 */ /* 0x000fe40007810000 */
[----:B------:R-:W1:Y:S02]  /*f1c0*/  SHFL.BFLY PT, R6, R68, 0x2, 0x1f ;  /* 0x0c401f0044067f89 */ /* 0x000e6400000e0000 */
[----:B------:R-:W-:-:S04]  /*f1d0*/  FMNMX.FTZ R7, R162, R7, !PT ;  /* 0x00000007a2077209 */ /* 0x000fc80007810000 */
[----:B------:R-:W-:-:S04]  /*f1e0*/  FMNMX.FTZ R7, R163, R7, !PT ;  /* 0x00000007a3077209 */ /* 0x000fc80007810000 */
[----:B------:R-:W-:-:S04]  /*f1f0*/  FMNMX.FTZ R0, R169, R7, !PT ;  /* 0x00000007a9007209 */ /* 0x000fc80007810000 */
[----:B------:R-:W-:-:S04]  /*f200*/  FMNMX.FTZ R0, R170, R0, !PT ;  /* 0x00000000aa007209 */ /* 0x000fc80007810000 */
        /* <DEDUP_REMOVED lines=12> */
[----:B------:R-:W-:Y:S02]  /*f2d0*/  LDSM.16.MT88.4 R32, [R201+0x3100] ;  /* 0x00310000c920783b */ /* 0x000fe40000004200 */
[----:B------:R2:W-:Y:S02]  /*f2e0*/  MUFU.EX2 R248, R3 ;  /* 0x0000000300f87308 */ /* 0x0005e40000000800 */
[----:B--2---:R-:W-:-:S06]  /*f2f0*/  FFMA.FTZ R3, R38, c[0x0][0x2d0], -R6 ;  /* 0x0000b40026037a23 */ /* 0x004fcc0000010806 */
[----:B------:R1:W2:Y:S02]  /*f300*/  MUFU.EX2 R246, R3 ;  /* 0x0000000300f67308 */ /* 0x0002a40000000800 */
[----:B-1----:R-:W-:Y:S01]  /*f310*/  FMNMX.FTZ R3, R7, R0, !PT ;  /* 0x0000000007037209 */ /* 0x002fe20007810000 */
[--C-:B------:R-:W-:Y:S02]  /*f320*/  FFMA.FTZ R0, R39, c[0x0][0x2d0], -R6.reuse ;  /* 0x0000b40027007a23 */ /* 0x100fe40000010806 */
[----:B------:R-:W-:Y:S01]  /*f330*/  FFMA.FTZ R7, R40, c[0x0][0x2d0], -R6 ;  /* 0x0000b40028077a23 */ /* 0x000fe20000010806 */
[C---:B------:R-:W-:Y:S02]  /*f340*/  FSETP.NEU.FTZ.AND P0, PT, R3.reuse, -INF , PT ;  /* 0xff8000000300780b */ /* 0x040fe40003f1d000 */
[----:B------:R1:W-:Y:S01]  /*f350*/  MUFU.EX2 R249, R0 ;  /* 0x0000000000f97308 */ /* 0x0003e20000000800 */
[----:B------:R-:W-:Y:S07]  /*f360*/  LDSM.16.MT88.4 R36, [R197+0x900] ;  /* 0x00090000c524783b */ /* 0x000fee0000004200 */
[----:B------:R3:W4:Y:S01]  /*f370*/  MUFU.EX2 R247, R7 ;  /* 0x0000000700f77308 */ /* 0x0007220000000800 */
[----:B-1----:R-:W-:-:S05]  /*f380*/  FMUL.FTZ R0, R3, c[0x0][0x2d0] ;  /* 0x0000b40003007a20 */ /* 0x002fca0000410000 */
[----:B------:R-:W-:-:S05]  /*f390*/  FSEL R0, R0, RZ, P0 ;  /* 0x000000ff00007208 */ /* 0x000fca0000000000 */
[--C-:B---3--:R-:W-:Y:S01]  /*f3a0*/  FFMA.FTZ R7, R8, c[0x0][0x2d0], -R0.reuse ;  /* 0x0000b40008077a23 */ /* 0x108fe20000010800 */
[----:B--2---:R-:W-:Y:S01]  /*f3b0*/  F2FP.PACK_AB R8, R246, R248 ;  /* 0x000000f8f608723e */ /* 0x004fe200000000ff */
[----:B------:R-:W-:Y:S02]  /*f3c0*/  FFMA.FTZ R4, R15, c[0x0][0x2d0], -R0 ;  /* 0x0000b4000f047a23 */ /* 0x000fe40000010800 */
[----:B------:R1:W-:Y:S08]  /*f3d0*/  MUFU.EX2 R171, R7 ;  /* 0x0000000700ab7308 */ /* 0x0003f00000000800 */
[----:B------:R2:W3:Y:S01]  /*f3e0*/  MUFU.EX2 R239, R4 ;  /* 0x0000000400ef7308 */ /* 0x0004e20000000800 */
[----:B-1----:R-:W-:-:S02]  /*f3f0*/  IMAD.MOV.U32 R7, RZ, RZ, R198 ;  /* 0x000000ffff077224 */ /* 0x002fc400078e00c6 */
[----:B------:R-:W-:-:S04]  /*f400*/  IMAD R198, R5, 0x2, R197 ;  /* 0x0000000205c67824 */ /* 0x000fc800078e02c5 */
[----:B------:R-:W-:Y:S01]  /*f410*/  IMAD R200, R2, 0x2, R198 ;  /* 0x0000000202c87824 */ /* 0x000fe200078e02c6 */
[----:B------:R-:W1:Y:S01]  /*f420*/  LDSM.16.MT88.4 R12, [R198+0x100] ;  /* 0x00010000c60c783b */ /* 0x000e620000004200 */
[----:B--2---:R-:W-:Y:S01]  /*f430*/  FFMA.FTZ R4, R10, c[0x0][0x2d0], -R0 ;  /* 0x0000b4000a047a23 */ /* 0x004fe20000010800 */
[----:B----4-:R-:W-:Y:S01]  /*f440*/  F2FP.PACK_AB R10, R247, R249 ;  /* 0x000000f9f70a723e */ /* 0x010fe200000000ff */
[----:B------:R-:W-:Y:S01]  /*f450*/  FFMA.FTZ R2, R64, c[0x0][0x2d0], -R6 ;  /* 0x0000b40040027a23 */ /* 0x000fe20000010806 */
[----:B---3--:R-:W-:Y:S01]  /*f460*/  F2FP.PACK_AB R9, R239, R171 ;  /* 0x000000abef09723e */ /* 0x008fe200000000ff */
[----:B------:R2:W-:Y:S01]  /*f470*/  MUFU.EX2 R245, R4 ;  /* 0x0000000400f57308 */ /* 0x0005e20000000800 */
[----:B------:R-:W3:Y:S04]  /*f480*/  LDSM.16.MT88.4 R24, [R200+0x100] ;  /* 0x00010000c818783b */ /* 0x000ee80000004200 */
[----:B------:R-:W-:Y:S03]  /*f490*/  LDSM.16.MT88.4 R40, [R198+0x3100] ;  /* 0x00310000c628783b */ /* 0x000fe60000004200 */
[----:B------:R4:W-:Y:S01]  /*f4a0*/  MUFU.EX2 R243, R2 ;  /* 0x0000000200f37308 */ /* 0x0009e20000000800 */
[----:B------:R-:W-:Y:S01]  /*f4b0*/  LDSM.16.MT88.4 R28, [R198+0x900] ;  /* 0x00090000c61c783b */ /* 0x000fe20000004200 */
[----:B--2---:R-:W-:-:S06]  /*f4c0*/  FFMA.FTZ R4, R11, c[0x0][0x2d0], -R0 ;  /* 0x0000b4000b047a23 */ /* 0x004fcc0000010800 */
[----:B------:R-:W2:Y:S01]  /*f4d0*/  MUFU.EX2 R244, R4 ;  /* 0x0000000400f47308 */ /* 0x000ea20000000800 */
[----:B----4-:R-:W-:-:S07]  /*f4e0*/  FFMA.FTZ R2, R65, c[0x0][0x2d0], -R6 ;  /* 0x0000b40041027a23 */ /* 0x010fce0000010806 */
[----:B------:R4:W5:Y:S01]  /*f4f0*/  MUFU.EX2 R241, R2 ;  /* 0x0000000200f17308 */ /* 0x0009620000000800 */
[----:B--2---:R-:W-:-:S07]  /*f500*/  F2FP.PACK_AB R11, R244, R245 ;  /* 0x000000f5f40b723e */ /* 0x004fce00000000ff */
[----:B------:R-:W-:Y:S01]  /*f510*/  HMMA.16816.F32 R76, R8, R20, RZ ;  /* 0x00000014084c723c */ /* 0x000fe200000018ff */
[----:B----4-:R-:W-:-:S04]  /*f520*/  FFMA.FTZ R2, R66, c[0x0][0x2d0], -R6 ;  /* 0x0000b40042027a23 */ /* 0x010fc80000010806 */
[----:B------:R2:W-:Y:S03]  /*f530*/  MUFU.EX2 R242, R2 ;  /* 0x0000000200f27308 */ /* 0x0005e60000000800 */
[C---:B------:R-:W-:Y:S01]  /*f540*/  HMMA.16816.F32 R72, R8.reuse, R22, RZ ;  /* 0x000000160848723c */ /* 0x040fe200000018ff */
[----:B------:R-:W4:Y:S07]  /*f550*/  LDSM.16.MT88.4 R20, [R197+0x3100] ;  /* 0x00310000c514783b */ /* 0x000f2e0000004200 */
[----:B-1----:R-:W-:Y:S01]  /*f560*/  HMMA.16816.F32 R56, R8, R12, RZ ;  /* 0x0000000c0838723c */ /* 0x002fe200000018ff */
[----:B--2---:R-:W-:-:S07]  /*f570*/  FFMA.FTZ R2, R69, c[0x0][0x2d0], -R6 ;  /* 0x0000b40045027a23 */ /* 0x004fce0000010806 */
[C---:B------:R-:W-:Y:S01]  /*f580*/  HMMA.16816.F32 R52, R8.reuse, R14, RZ ;  /* 0x0000000e0834723c */ /* 0x040fe200000018ff */
[----:B------:R-:W1:Y:S01]  /*f590*/  LDSM.16.MT88.4 R12, [R200+0x3100] ;  /* 0x00310000c80c783b */ /* 0x000e620000004200 */
[----:B------:R2:W1:Y:S06]  /*f5a0*/  MUFU.EX2 R240, R2 ;  /* 0x0000000200f07308 */ /* 0x00046c0000000800 */
[C---:B------:R-:W-:Y:S08]  /*f5b0*/  HMMA.16816.F32 R48, R8.reuse, R16, RZ ;  /* 0x000000100830723c */ /* 0x040ff000000018ff */
[----:B------:R-:W-:Y:S01]  /*f5c0*/  HMMA.16816.F32 R44, R8, R18, RZ ;  /* 0x00000012082c723c */ /* 0x000fe200000018ff */
[----:B------:R-:W1:Y:S01]  /*f5d0*/  LDSM.16.MT88.4 R16, [R201+0x900] ;  /* 0x00090000c910783b */ /* 0x000e620000004200 */
[----:B--2---:R-:W-:-:S04]  /*f5e0*/  FFMA.FTZ R2, R61, c[0x0][0x2d0], -R0 ;  /* 0x0000b4003d027a23 */ /* 0x004fc80000010800 */
[----:B------:R2:W-:Y:S02]  /*f5f0*/  MUFU.EX2 R238, R2 ;  /* 0x0000000200ee7308 */ /* 0x0005e40000000800 */
[C---:B---3--:R-:W-:Y:S08]  /*f600*/  HMMA.16816.F32 R64, R8.reuse, R24, RZ ;  /* 0x000000180840723c */ /* 0x048ff000000018ff */
[----:B------:R-:W-:Y:S01]  /*f610*/  HMMA.16816.F32 R80, R8, R26, RZ ;  /* 0x0000001a0850723c */ /* 0x000fe200000018ff */
[----:B------:R-:W3:Y:S01]  /*f620*/  LDSM.16.MT88.4 R24, [R197+0x3900] ;  /* 0x00390000c518783b */ /* 0x000ee20000004200 */
[----:B--2---:R-:W-:-:S06]  /*f630*/  FFMA.FTZ R2, R60, c[0x0][0x2d0], -R0 ;  /* 0x0000b4003c027a23 */ /* 0x004fcc0000010800 */
[C---:B----4-:R-:W-:Y:S01]  /*f640*/  HMMA.16816.F32 R84, R8.reuse, R20, RZ ;  /* 0x000000140854723c */ /* 0x050fe200000018ff */
[----:B------:R2:W4:Y:S07]  /*f650*/  MUFU.EX2 R236, R2 ;  /* 0x0000000200ec7308 */ /* 0x00052e0000000800 */
[C---:B------:R-:W-:Y:S01]  /*f660*/  HMMA.16816.F32 R88, R8.reuse, R22, RZ ;  /* 0x000000160858723c */ /* 0x040fe200000018ff */
[----:B------:R-:W3:Y:S07]  /*f670*/  LDSM.16.MT88.4 R20, [R200+0x900] ;  /* 0x00090000c814783b */ /* 0x000eee0000004200 */
[----:B------:R-:W-:Y:S01]  /*f680*/  HMMA.16816.F32 R104, R8, R42, RZ ;  /* 0x0000002a0868723c */ /* 0x000fe200000018ff */
[----:B--2---:R-:W-:-:S04]  /*f690*/  FFMA.FTZ R2, R62, c[0x0][0x2d0], -R0 ;  /* 0x0000b4003e027a23 */ /* 0x004fc80000010800 */
[----:B------:R2:W-:Y:S03]  /*f6a0*/  MUFU.EX2 R237, R2 ;  /* 0x0000000200ed7308 */ /* 0x0005e60000000800 */
[C---:B------:R-:W-:Y:S08]  /*f6b0*/  HMMA.16816.F32 R92, R8.reuse, R32, RZ ;  /* 0x00000020085c723c */ /* 0x040ff000000018ff */
[----:B------:R-:W-:Y:S01]  /*f6c0*/  HMMA.16816.F32 R100, R8, R34, RZ ;  /* 0x000000220864723c */ /* 0x000fe200000018ff */
[----:B------:R-:W-:Y:S01]  /*f6d0*/  LDSM.16.MT88.4 R32, [R198+0x1100] ;  /* 0x00110000c620783b */ /* 0x000fe20000004200 */
[----:B--2---:R-:W-:-:S06]  /*f6e0*/  FFMA.FTZ R2, R63, c[0x0][0x2d0], -R0 ;  /* 0x0000b4003f027a23 */ /* 0x004fcc0000010800 */
[C---:B------:R-:W-:Y:S01]  /*f6f0*/  HMMA.16816.F32 R60, R8.reuse, R40, RZ ;  /* 0x00000028083c723c */ /* 0x040fe200000018ff */
[----:B------:R-:W2:Y:S01]  /*f700*/  LDSM.16.MT88.4 R40, [R198+0x3900] ;  /* 0x00390000c628783b */ /* 0x000ea20000004200 */
[----:B------:R3:W3:Y:S06]  /*f710*/  MUFU.EX2 R235, R2 ;  /* 0x0000000200eb7308 */ /* 0x0006ec0000000800 */
[C---:B-1----:R-:W-:Y:S08]  /*f720*/  HMMA.16816.F32 R116, R8.reuse, R12, RZ ;  /* 0x0000000c0874723c */ /* 0x042ff000000018ff */
[----:B------:R-:W-:Y:S01]  /*f730*/  HMMA.16816.F32 R96, R8, R14, RZ ;  /* 0x0000000e0860723c */ /* 0x000fe200000018ff */
[----:B------:R-:W-:Y:S01]  /*f740*/  LDSM.16.MT88.4 R12, [R200+0x3900] ;  /* 0x00390000c80c783b */ /* 0x000fe20000004200 */
[----:B---3--:R-:W-:-:S04]  /*f750*/  FFMA.FTZ R2, R108, c[0x0][0x2d0], -R6 ;  /* 0x0000b4006c027a23 */ /* 0x008fc80000010806 */
[----:B------:R1:W-:Y:S01]  /*f760*/  MUFU.EX2 R234, R2 ;  /* 0x0000000200ea7308 */ /* 0x0003e20000000800 */
[----:B-----5:R-:W-:Y:S02]  /*f770*/  F2FP.PACK_AB R8, R241, R243 ;  /* 0x000000f3f108723e */ /* 0x020fe400000000ff */
[----:B------:R-:W-:Y:S02]  /*f780*/  F2FP.PACK_AB R10, R240, R242 ;  /* 0x000000f2f00a723e */ /* 0x000fe400000000ff */
[----:B----4-:R-:W-:Y:S02]  /*f790*/  F2FP.PACK_AB R9, R236, R238 ;  /* 0x000000eeec09723e */ /* 0x010fe400000000ff */
[----:B------:R-:W-:-:S07]  /*f7a0*/  F2FP.PACK_AB R11, R235, R237 ;  /* 0x000000edeb0b723e */ /* 0x000fce00000000ff */
[----:B------:R-:W-:Y:S01]  /*f7b0*/  HMMA.16816.F32 R112, R8, R28, R56 ;  /* 0x0000001c0870723c */ /* 0x000fe20000001838 */
[----:B-1----:R-:W-:-:S04]  /*f7c0*/  FFMA.FTZ R2, R110, c[0x0][0x2d0], -R6 ;  /* 0x0000b4006e027a23 */ /* 0x002fc80000010806 */
[----:B------:R1:W3:Y:S03]  /*f7d0*/  MUFU.EX2 R233, R2 ;  /* 0x0000000200e97308 */ /* 0x0002e60000000800 */
[C---:B------:R-:W-:Y:S08]  /*f7e0*/  HMMA.16816.F32 R56, R8.reuse, R16, R48 ;  /* 0x000000100838723c */ /* 0x040ff00000001830 */
[----:B------:R-:W-:Y:S01]  /*f7f0*/  HMMA.16816.F32 R44, R8, R18, R44 ;  /* 0x00000012082c723c */ /* 0x000fe2000000182c */
[----:B------:R-:W4:Y:S01]  /*f800*/  LDSM.16.MT88.4 R16, [R201+0x3900] ;  /* 0x00390000c910783b */ /* 0x000f220000004200 */
[----:B-1----:R-:W-:-:S06]  /*f810*/  FFMA.FTZ R2, R109, c[0x0][0x2d0], -R6 ;  /* 0x0000b4006d027a23 */ /* 0x002fcc0000010806 */
[C---:B------:R-:W-:Y:S01]  /*f820*/  HMMA.16816.F32 R140, R8.reuse, R36, R76 ;  /* 0x00000024088c723c */ /* 0x040fe2000000184c */
[----:B------:R1:W-:Y:S07]  /*f830*/  MUFU.EX2 R232, R2 ;  /* 0x0000000200e87308 */ /* 0x0003ee0000000800 */
[C---:B------:R-:W-:Y:S01]  /*f840*/  HMMA.16816.F32 R132, R8.reuse, R38, R72 ;  /* 0x000000260884723c */ /* 0x040fe20000001848 */
[----:B------:R-:W5:Y:S07]  /*f850*/  LDSM.16.MT88.4 R36, [R197+0x1100] ;  /* 0x00110000c524783b */ /* 0x000f6e0000004200 */
[----:B------:R-:W-:Y:S01]  /*f860*/  HMMA.16816.F32 R120, R8, R26, R88 ;  /* 0x0000001a0878723c */ /* 0x000fe20000001858 */
[----:B-1----:R-:W-:-:S04]  /*f870*/  FFMA.FTZ R2, R111, c[0x0][0x2d0], -R6 ;  /* 0x0000b4006f027a23 */ /* 0x002fc80000010806 */
[----:B------:R1:W1:Y:S03]  /*f880*/  MUFU.EX2 R228, R2 ;  /* 0x0000000200e47308 */ /* 0x0002660000000800 */
[C---:B------:R-:W-:Y:S01]  /*f890*/  HMMA.16816.F32 R108, R8.reuse, R24, R84 ;  /* 0x00000018086c723c */ /* 0x040fe20000001854 */
[----:B------:R-:W3:Y:S07]  /*f8a0*/  LDSM.16.MT88.4 R24, [R201+0x1100] ;  /* 0x00110000c918783b */ /* 0x000eee0000004200 */
[----:B------:R-:W-:Y:S01]  /*f8b0*/  HMMA.16816.F32 R76, R8, R30, R52 ;  /* 0x0000001e084c723c */ /* 0x000fe20000001834 */
[----:B------:R-:W3:Y:S01]  /*f8c0*/  LDSM.16.MT88.4 R28, [R200+0x1100] ;  /* 0x00110000c81c783b */ /* 0x000ee20000004200 */
[----:B-1----:R-:W-:-:S06]  /*f8d0*/  FFMA.FTZ R2, R71, c[0x0][0x2d0], -R0 ;  /* 0x0000b40047027a23 */ /* 0x002fcc0000010800 */
[C---:B------:R-:W-:Y:S01]  /*f8e0*/  HMMA.16816.F32 R52, R8.reuse, R20, R64 ;  /* 0x000000140834723c */ /* 0x040fe20000001840 */
[----:B------:R1:W-:Y:S07]  /*f8f0*/  MUFU.EX2 R227, R2 ;  /* 0x0000000200e37308 */ /* 0x0003ee0000000800 */
[C---:B--2---:R-:W-:Y:S08]  /*f900*/  HMMA.16816.F32 R144, R8.reuse, R40, R60 ;  /* 0x000000280890723c */ /* 0x044ff0000000183c */
[----:B------:R-:W-:Y:S01]  /*f910*/  HMMA.16816.F32 R48, R8, R22, R80 ;  /* 0x000000160830723c */ /* 0x000fe20000001850 */
[----:B------:R-:W2:Y:S01]  /*f920*/  LDSM.16.MT88.4 R20, [R197+0x4100] ;  /* 0x00410000c514783b */ /* 0x000ea20000004200 */
[----:B-1----:R-:W-:-:S04]  /*f930*/  FFMA.FTZ R2, R70, c[0x0][0x2d0], -R0 ;  /* 0x0000b40046027a23 */ /* 0x002fc80000010800 */
[----:B------:R1:W1:Y:S02]  /*f940*/  MUFU.EX2 R225, R2 ;  /* 0x0000000200e17308 */ /* 0x0002640000000800 */
[C---:B----4-:R-:W-:Y:S08]  /*f950*/  HMMA.16816.F32 R92, R8.reuse, R16, R92 ;  /* 0x00000010085c723c */ /* 0x050ff0000000185c */
[----:B------:R-:W-:Y:S01]  /*f960*/  HMMA.16816.F32 R72, R8, R18, R100 ;  /* 0x000000120848723c */ /* 0x000fe20000001864 */
[----:B------:R-:W-:Y:S01]  /*f970*/  LDSM.16.MT88.4 R16, [R201+0x4100] ;  /* 0x00410000c910783b */ /* 0x000fe20000004200 */
[----:B-1----:R-:W-:-:S06]  /*f980*/  FFMA.FTZ R2, R136, c[0x0][0x2d0], -R0 ;  /* 0x0000b40088027a23 */ /* 0x002fcc0000010800 */
[C---:B------:R-:W-:Y:S01]  /*f990*/  HMMA.16816.F32 R64, R8.reuse, R12, R116 ;  /* 0x0000000c0840723c */ /* 0x040fe20000001874 */
[----:B------:R1:W-:Y:S07]  /*f9a0*/  MUFU.EX2 R223, R2 ;  /* 0x0000000200df7308 */ /* 0x0003ee0000000800 */
[----:B------:R-:W-:Y:S01]  /*f9b0*/  HMMA.16816.F32 R60, R8, R14, R96 ;  /* 0x0000000e083c723c */ /* 0x000fe20000001860 */
[----:B------:R-:W-:Y:S01]  /*f9c0*/  LDSM.16.MT88.4 R12, [R200+0x4100] ;  /* 0x00410000c80c783b */ /* 0x000fe20000004200 */
[----:B-1----:R-:W-:-:S06]  /*f9d0*/  FFMA.FTZ R2, R137, c[0x0][0x2d0], -R0 ;  /* 0x0000b40089027a23 */ /* 0x002fcc0000010800 */
[----:B------:R-:W-:Y:S01]  /*f9e0*/  HMMA.16816.F32 R136, R8, R42, R104 ;  /* 0x0000002a0888723c */ /* 0x000fe20000001868 */
[----:B------:R-:W1:Y:S06]  /*f9f0*/  MUFU.EX2 R222, R2 ;  /* 0x0000000200de7308 */ /* 0x000e6c0000000800 */
[----:B---3--:R-:W-:Y:S02]  /*fa00*/  F2FP.PACK_AB R8, R233, R234 ;  /* 0x000000eae908723e */ /* 0x008fe400000000ff */
[----:B------:R-:W-:Y:S02]  /*fa10*/  F2FP.PACK_AB R10, R228, R232 ;  /* 0x000000e8e40a723e */ /* 0x000fe400000000ff */
[----:B------:R-:W-:-:S02]  /*fa20*/  F2FP.PACK_AB R9, R225, R227 ;  /* 0x000000e3e109723e */ /* 0x000fc400000000ff */
[----:B-1----:R-:W-:Y:S01]  /*fa30*/  F2FP.PACK_AB R11, R222, R223 ;  /* 0x000000dfde0b723e */ /* 0x002fe200000000ff */
[----:B------:R-:W-:-:S04]  /*fa40*/  FFMA.FTZ R2, R156, c[0x0][0x2d0], -R6 ;  /* 0x0000b4009c027a23 */ /* 0x000fc80000010806 */
[----:B------:R1:W-:Y:S02]  /*fa50*/  MUFU.EX2 R221, R2 ;  /* 0x0000000200dd7308 */ /* 0x0003e40000000800 */
[C---:B-----5:R-:W-:Y:S08]  /*fa60*/  HMMA.16816.F32 R88, R8.reuse, R36, R140 ;  /* 0x000000240858723c */ /* 0x060ff0000000188c */
[----:B------:R-:W-:Y:S01]  /*fa70*/  HMMA.16816.F32 R100, R8, R38, R132 ;  /* 0x000000260864723c */ /* 0x000fe20000001884 */
[----:B------:R-:W3:Y:S01]  /*fa80*/  LDSM.16.MT88.4 R36, [R198+0x4100] ;  /* 0x00410000c624783b */ /* 0x000ee20000004200 */
[----:B-1----:R-:W-:-:S06]  /*fa90*/  FFMA.FTZ R2, R158, c[0x0][0x2d0], -R6 ;  /* 0x0000b4009e027a23 */ /* 0x002fcc0000010806 */
[C---:B------:R-:W-:Y:S01]  /*faa0*/  HMMA.16816.F32 R84, R8.reuse, R24, R56 ;  /* 0x000000180854723c */ /* 0x040fe20000001838 */
[----:B------:R1:W4:Y:S07]  /*fab0*/  MUFU.EX2 R158, R2 ;  /* 0x00000002009e7308 */ /* 0x00032e0000000800 */
[C---:B------:R-:W-:Y:S01]  /*fac0*/  HMMA.16816.F32 R40, R8.reuse, R26, R44 ;  /* 0x0000001a0828723c */ /* 0x040fe2000000182c */
[----:B------:R-:W5:Y:S07]  /*fad0*/  LDSM.16.MT88.4 R24, [R200+0x1900] ;  /* 0x00190000c818783b */ /* 0x000f6e0000004200 */
[----:B------:R-:W-:Y:S01]  /*fae0*/  HMMA.16816.F32 R80, R8, R28, R52 ;  /* 0x0000001c0850723c */ /* 0x000fe20000001834 */
[----:B-1----:R-:W-:-:S04]  /*faf0*/  FFMA.FTZ R2, R157, c[0x0][0x2d0], -R6 ;  /* 0x0000b4009d027a23 */ /* 0x002fc80000010806 */
[----:B------:R1:W-:Y:S03]  /*fb00*/  MUFU.EX2 R157, R2 ;  /* 0x00000002009d7308 */ /* 0x0003e60000000800 */
[C---:B------:R-:W-:Y:S01]  /*fb10*/  HMMA.16816.F32 R44, R8.reuse, R30, R48 ;  /* 0x0000001e082c723c */ /* 0x040fe20000001830 */
[----:B------:R-:W-:Y:S07]  /*fb20*/  LDSM.16.MT88.4 R28, [R198+0x1900] ;  /* 0x00190000c61c783b */ /* 0x000fee0000004200 */
[----:B--2---:R-:W-:Y:S01]  /*fb30*/  HMMA.16816.F32 R116, R8, R22, R120 ;  /* 0x000000160874723c */ /* 0x004fe20000001878 */
[----:B-1----:R-:W-:-:S07]  /*fb40*/  FFMA.FTZ R2, R159, c[0x0][0x2d0], -R6 ;  /* 0x0000b4009f027a23 */ /* 0x002fce0000010806 */
[C---:B---3--:R-:W-:Y:S01]  /*fb50*/  HMMA.16816.F32 R132, R8.reuse, R36, R144 ;  /* 0x000000240884723c */ /* 0x048fe20000001890 */
[----:B------:R-:W-:Y:S01]  /*fb60*/  IMAD.MOV.U32 R159, RZ, RZ, R7 ;  /* 0x000000ffff9f7224 */ /* 0x000fe200078e0007 */
[----:B------:R1:W2:Y:S06]  /*fb70*/  MUFU.EX2 R156, R2 ;  /* 0x00000002009c7308 */ /* 0x0002ac0000000800 */
[C---:B------:R-:W-:Y:S08]  /*fb80*/  HMMA.16816.F32 R104, R8.reuse, R32, R112 ;  /* 0x000000200868723c */ /* 0x040ff00000001870 */
[----:B------:R-:W-:Y:S01]  /*fb90*/  HMMA.16816.F32 R120, R8, R16, R92 ;  /* 0x000000100878723c */ /* 0x000fe2000000185c */
[----:B-1----:R-:W-:-:S04]  /*fba0*/  FFMA.FTZ R2, R149, c[0x0][0x2d0], -R0 ;  /* 0x0000b40095027a23 */ /* 0x002fc80000010800 */
[----:B------:R1:W-:Y:S03]  /*fbb0*/  MUFU.EX2 R149, R2 ;  /* 0x0000000200957308 */ /* 0x0003e60000000800 */
[C---:B------:R-:W-:Y:S01]  /*fbc0*/  HMMA.16816.F32 R96, R8.reuse, R34, R76 ;  /* 0x000000220860723c */ /* 0x040fe2000000184c */
[----:B------:R-:W-:Y:S07]  /*fbd0*/  LDSM.16.MT88.4 R32, [R197+0x1900] ;  /* 0x00190000c520783b */ /* 0x000fee0000004200 */
[----:B------:R-:W-:Y:S01]  /*fbe0*/  HMMA.16816.F32 R108, R8, R20, R108 ;  /* 0x00000014086c723c */ /* 0x000fe2000000186c */
[----:B------:R-:W3:Y:S01]  /*fbf0*/  LDSM.16.MT88.4 R20, [R201+0x1900] ;  /* 0x00190000c914783b */ /* 0x000ee20000004200 */
[----:B-1----:R-:W-:-:S06]  /*fc00*/  FFMA.FTZ R2, R148, c[0x0][0x2d0], -R0 ;  /* 0x0000b40094027a23 */ /* 0x002fcc0000010800 */
[C---:B------:R-:W-:Y:S01]  /*fc10*/  HMMA.16816.F32 R136, R8.reuse, R38, R136 ;  /* 0x000000260888723c */ /* 0x040fe20000001888 */
[----:B------:R-:W-:Y:S01]  /*fc20*/  LDSM.16.MT88.4 R36, [R198+0x4900] ;  /* 0x00490000c624783b */ /* 0x000fe20000004200 */
[----:B------:R1:W1:Y:S06]  /*fc30*/  MUFU.EX2 R148, R2 ;  /* 0x0000000200947308 */ /* 0x00026c0000000800 */
[C---:B------:R-:W-:Y:S01]  /*fc40*/  HMMA.16816.F32 R112, R8.reuse, R18, R72 ;  /* 0x000000120870723c */ /* 0x040fe20000001848 */
[----:B------:R-:W-:Y:S07]  /*fc50*/  LDSM.16.MT88.4 R16, [R198+0x2100] ;  /* 0x00210000c610783b */ /* 0x000fee0000004200 */
[----:B------:R-:W-:Y:S01]  /*fc60*/  HMMA.16816.F32 R92, R8, R12, R64 ;  /* 0x0000000c085c723c */ /* 0x000fe20000001840 */
[----:B-1----:R-:W-:-:S02]  /*fc70*/  FFMA.FTZ R2, R150, c[0x0][0x2d0], -R0 ;  /* 0x0000b40096027a23 */ /* 0x002fc40000010800 */
[----:B------:R-:W-:Y:S02]  /*fc80*/  IMAD.MOV.U32 R150, RZ, RZ, R248 ;  /* 0x000000ffff967224 */ /* 0x000fe400078e00f8 */
[----:B------:R1:W-:Y:S03]  /*fc90*/  MUFU.EX2 R144, R2 ;  /* 0x0000000200907308 */ /* 0x0003e60000000800 */
[----:B------:R-:W-:Y:S01]  /*fca0*/  HMMA.16816.F32 R60, R8, R14, R60 ;  /* 0x0000000e083c723c */ /* 0x000fe2000000183c */
[----:B------:R-:W3:Y:S06]  /*fcb0*/  LDSM.16.MT88.4 R12, [R197+0x4900] ;  /* 0x00490000c50c783b */ /* 0x000eec0000004200 */
[----:B----4-:R-:W-:-:S02]  /*fcc0*/  F2FP.PACK_AB R8, R158, R221 ;  /* 0x000000dd9e08723e */ /* 0x010fc400000000ff */
[----:B--2---:R-:W-:Y:S02]  /*fcd0*/  F2FP.PACK_AB R10, R156, R157 ;  /* 0x0000009d9c0a723e */ /* 0x004fe400000000ff */
[----:B------:R-:W-:Y:S01]  /*fce0*/  F2FP.PACK_AB R9, R148, R149 ;  /* 0x000000959409723e */ /* 0x000fe200000000ff */
[----:B-1----:R-:W-:-:S04]  /*fcf0*/  FFMA.FTZ R2, R151, c[0x0][0x2d0], -R0 ;  /* 0x0000b40097027a23 */ /* 0x002fc80000010800 */
[----:B------:R-:W1:Y:S02]  /*fd00*/  MUFU.EX2 R143, R2 ;  /* 0x00000002008f7308 */ /* 0x000e640000000800 */
[----:B-1----:R-:W-:Y:S01]  /*fd10*/  F2FP.PACK_AB R11, R143, R144 ;  /* 0x000000908f0b723e */ /* 0x002fe200000000ff */
[----:B------:R-:W-:-:S05]  /*fd20*/  FFMA.FTZ R2, R164, c[0x0][0x2d0], -R6 ;  /* 0x0000b400a4027a23 */ /* 0x000fca0000010806 */
[----:B------:R1:W-:Y:S01]  /*fd30*/  MUFU.EX2 R142, R2 ;  /* 0x00000002008e7308 */ /* 0x0003e20000000800 */
[C---:B-----5:R-:W-:Y:S08]  /*fd40*/  HMMA.16816.F32 R48, R8.reuse, R24, R80 ;  /* 0x000000180830723c */ /* 0x060ff00000001850 */
[----:B------:R-:W-:Y:S01]  /*fd50*/  HMMA.16816.F32 R44, R8, R26, R44 ;  /* 0x0000001a082c723c */ /* 0x000fe2000000182c */
[----:B------:R-:W2:Y:S01]  /*fd60*/  LDSM.16.MT88.4 R24, [R201+0x4900] ;  /* 0x00490000c918783b */ /* 0x000ea20000004200 */
[----:B-1----:R-:W-:-:S06]  /*fd70*/  FFMA.FTZ R2, R167, c[0x0][0x2d0], -R6 ;  /* 0x0000b400a7027a23 */ /* 0x002fcc0000010806 */
[C---:B---3--:R-:W-:Y:S01]  /*fd80*/  HMMA.16816.F32 R52, R8.reuse, R20, R84 ;  /* 0x000000140834723c */ /* 0x048fe20000001854 */
[----:B------:R1:W3:Y:S07]  /*fd90*/  MUFU.EX2 R141, R2 ;  /* 0x00000002008d7308 */ /* 0x0002ee0000000800 */
[C---:B------:R-:W-:Y:S01]  /*fda0*/  HMMA.16816.F32 R40, R8.reuse, R22, R40 ;  /* 0x000000160828723c */ /* 0x040fe20000001828 */
[----:B------:R-:W4:Y:S07]  /*fdb0*/  LDSM.16.MT88.4 R20, [R200+0x4900] ;  /* 0x00490000c814783b */ /* 0x000f2e0000004200 */
[----:B------:R-:W-:Y:S01]  /*fdc0*/  HMMA.16816.F32 R76, R8, R32, R88 ;  /* 0x00000020084c723c */ /* 0x000fe20000001858 */
[----:B-1----:R-:W-:-:S04]  /*fdd0*/  FFMA.FTZ R2, R166, c[0x0][0x2d0], -R6 ;  /* 0x0000b400a6027a23 */ /* 0x002fc80000010806 */
[----:B------:R1:W-:Y:S03]  /*fde0*/  MUFU.EX2 R140, R2 ;  /* 0x00000002008c7308 */ /* 0x0003e60000000800 */
[C---:B------:R-:W-:Y:S08]  /*fdf0*/  HMMA.16816.F32 R88, R8.reuse, R14, R116 ;  /* 0x0000000e0858723c */ /* 0x040ff00000001874 */
[----:B------:R-:W-:Y:S01]  /*fe00*/  HMMA.16816.F32 R116, R8, R36, R132 ;  /* 0x000000240874723c */ /* 0x000fe20000001884 */
[----:B-1----:R-:W-:-:S07]  /*fe10*/  FFMA.FTZ R2, R168, c[0x0][0x2d0], -R6 ;  /* 0x0000b400a8027a23 */ /* 0x002fce0000010806 */
[C---:B--2---:R-:W-:Y:S01]  /*fe20*/  HMMA.16816.F32 R120, R8.reuse, R24, R120 ;  /* 0x000000180878723c */ /* 0x044fe20000001878 */
[----:B------:R1:W2:Y:S07]  /*fe30*/  MUFU.EX2 R71, R2 ;  /* 0x0000000200477308 */ /* 0x0002ae0000000800 */
[C---:B------:R-:W-:Y:S01]  /*fe40*/  HMMA.16816.F32 R112, R8.reuse, R26, R112 ;  /* 0x0000001a0870723c */ /* 0x040fe20000001870 */
[----:B------:R-:W5:Y:S07]  /*fe50*/  LDSM.16.MT88.4 R24, [R197+0x5100] ;  /* 0x00510000c518783b */ /* 0x000f6e0000004200 */
[----:B------:R-:W-:Y:S01]  /*fe60*/  HMMA.16816.F32 R136, R8, R38, R136 ;  /* 0x000000260888723c */ /* 0x000fe20000001888 */
[----:B-1----:R-:W-:-:S04]  /*fe70*/  FFMA.FTZ R2, R161, c[0x0][0x2d0], -R0 ;  /* 0x0000b400a1027a23 */ /* 0x002fc80000010800 */
[----:B------:R1:W-:Y:S03]  /*fe80*/  MUFU.EX2 R70, R2 ;  /* 0x0000000200467308 */ /* 0x0003e60000000800 */
[C---:B------:R-:W-:Y:S01]  /*fe90*/  HMMA.16816.F32 R64, R8.reuse, R28, R104 ;  /* 0x0000001c0840723c */ /* 0x040fe20000001868 */
[----:B------:R-:W-:Y:S07]  /*fea0*/  LDSM.16.MT88.4 R104, [R200+0x2900] ;  /* 0x00290000c868783b */ /* 0x000fee0000004200 */
[----:B------:R-:W-:Y:S01]  /*feb0*/  HMMA.16816.F32 R56, R8, R30, R96 ;  /* 0x0000001e0838723c */ /* 0x000fe20000001860 */
[----:B------:R-:W2:Y:S04]  /*fec0*/  LDSM.16.MT88.4 R28, [R197+0x2100] ;  /* 0x00210000c51c783b */ /* 0x000ea80000004200 */
[----:B------:R-:W-:Y:S01]  /*fed0*/  LDSM.16.MT88.4 R96, [R201+0x2900] ;  /* 0x00290000c960783b */ /* 0x000fe20000004200 */
[----:B-1----:R-:W-:-:S02]  /*fee0*/  FFMA.FTZ R2, R160, c[0x0][0x2d0], -R0 ;  /* 0x0000b400a0027a23 */ /* 0x002fc40000010800 */
[C---:B------:R-:W-:Y:S01]  /*fef0*/  HMMA.16816.F32 R80, R8.reuse, R12, R108 ;  /* 0x0000000c0850723c */ /* 0x040fe2000000186c */
[----:B------:R-:W1:Y:S01]  /*ff00*/  LDSM.16.MT88.4 R12, [R201+0x2100] ;  /* 0x00210000c90c783b */ /* 0x000e620000004200 */
[----:B------:R3:W2:Y:S06]  /*ff10*/  MUFU.EX2 R69, R2 ;  /* 0x0000000200457308 */ /* 0x0006ac0000000800 */
[C---:B------:R-:W-:Y:S01]  /*ff20*/  HMMA.16816.F32 R72, R8.reuse, R34, R100 ;  /* 0x000000220848723c */ /* 0x040fe20000001864 */
[----:B------:R-:W1:Y:S07]  /*ff30*/  LDSM.16.MT88.4 R32, [R200+0x2100] ;  /* 0x00210000c820783b */ /* 0x000e6e0000004200 */
[----:B----4-:R-:W-:Y:S01]  /*ff40*/  HMMA.16816.F32 R92, R8, R20, R92 ;  /* 0x00000014085c723c */ /* 0x010fe2000000185c */
[----:B---3--:R-:W-:-:S04]  /*ff50*/  FFMA.FTZ R2, R162, c[0x0][0x2d0], -R0 ;  /* 0x0000b400a2027a23 */ /* 0x008fc80000010800 */
[----:B------:R3:W-:Y:S03]  /*ff60*/  MUFU.EX2 R4, R2 ;  /* 0x0000000200047308 */ /* 0x0007e60000000800 */
[----:B------:R-:W-:Y:S01]  /*ff70*/  HMMA.16816.F32 R60, R8, R22, R60 ;  /* 0x00000016083c723c */ /* 0x000fe2000000183c */
[----:B------:R-:W-:Y:S06]  /*ff80*/  LDSM.16.MT88.4 R20, [R198+0x5100] ;  /* 0x00510000c614783b */ /* 0x000fec0000004200 */
[----:B------:R-:W-:-:S02]  /*ff90*/  F2FP.PACK_AB R8, R141, R142 ;  /* 0x0000008e8d08723e */ /* 0x000fc400000000ff */
[----:B--2---:R-:W-:Y:S02]  /*ffa0*/  F2FP.PACK_AB R10, R71, R140 ;  /* 0x0000008c470a723e */ /* 0x004fe400000000ff */
[----:B------:R-:W-:Y:S01]  /*ffb0*/  F2FP.PACK_AB R9, R69, R70 ;  /* 0x000000464509723e */ /* 0x000fe200000000ff */
[----:B---3--:R-:W-:-:S04]  /*ffc0*/  FFMA.FTZ R2, R163, c[0x0][0x2d0], -R0 ;  /* 0x0000b400a3027a23 */ /* 0x008fc80000010800 */
[----:B------:R2:W3:Y:S02]  /*ffd0*/  MUFU.EX2 R36, R2 ;  /* 0x0000000200247308 */ /* 0x0004e40000000800 */
[----:B--2---:R-:W-:Y:S01]  /*ffe0*/  FFMA.FTZ R2, R189, c[0x0][0x2d0], -R6 ;  /* 0x0000b400bd027a23 */ /* 0x004fe20000010806 */
[----:B---3--:R-:W-:-:S05]  /*fff0*/  F2FP.PACK_AB R11, R36, R4 ;  /* 0x00000004240b723e */ /* 0x008fca00000000ff */
[----:B------:R2:W-:Y:S02]  /*10000*/  MUFU.EX2 R39, R2 ;  /* 0x0000000200277308 */ /* 0x0005e40000000800 */
[C---:B-----5:R-:W-:Y:S01]  /*10010*/  HMMA.16816.F32 R108, R8.reuse, R24, R80 ;  /* 0x00000018086c723c */ /* 0x060fe20000001850 */
[----:B------:R-:W-:Y:S07]  /*10020*/  LDSM.16.MT88.4 R80, [R197+0x2900] ;  /* 0x00290000c550783b */ /* 0x000fee0000004200 */
[----:B------:R-:W-:Y:S01]  /*10030*/  HMMA.16816.F32 R76, R8, R28, R76 ;  /* 0x0000001c084c723c */ /* 0x000fe2000000184c */
[----:B--2---:R-:W-:-:S04]  /*10040*/  FFMA.FTZ R2, R191, c[0x0][0x2d0], -R6 ;  /* 0x0000b400bf027a23 */ /* 0x004fc80000010806 */
[----:B------:R2:W3:Y:S03]  /*10050*/  MUFU.EX2 R38, R2 ;  /* 0x0000000200267308 */ /* 0x0004e60000000800 */
[C---:B------:R-:W-:Y:S08]  /*10060*/  HMMA.16816.F32 R72, R8.reuse, R30, R72 ;  /* 0x0000001e0848723c */ /* 0x040ff00000001848 */
[----:B------:R-:W-:Y:S01]  /*10070*/  HMMA.16816.F32 R84, R8, R16, R64 ;  /* 0x000000100854723c */ /* 0x000fe20000001840 */
[----:B--2---:R-:W-:-:S07]  /*10080*/  FFMA.FTZ R2, R190, c[0x0][0x2d0], -R6 ;  /* 0x0000b400be027a23 */ /* 0x004fce0000010806 */
[C---:B------:R-:W-:Y:S01]  /*10090*/  HMMA.16816.F32 R56, R8.reuse, R18, R56 ;  /* 0x000000120838723c */ /* 0x040fe20000001838 */
[----:B------:R-:W2:Y:S01]  /*100a0*/  LDSM.16.MT88.4 R16, [R201+0x5100] ;  /* 0x00510000c910783b */ /* 0x000ea20000004200 */
[----:B---3--:R-:W-:Y:S01]  /*100b0*/  F2FP.PACK_AB R64, R38, R39 ;  /* 0x000000272640723e */ /* 0x008fe200000000ff */
[----:B------:R3:W-:Y:S05]  /*100c0*/  MUFU.EX2 R37, R2 ;  /* 0x0000000200257308 */ /* 0x0007ea0000000800 */
[C---:B------:R-:W-:Y:S01]  /*100d0*/  HMMA.16816.F32 R28, R8.reuse, R26, R88 ;  /* 0x0000001a081c723c */ /* 0x040fe20000001858 */
[----:B------:R-:W-:Y:S07]  /*100e0*/  LDSM.16.MT88.4 R88, [R198+0x2900] ;  /* 0x00290000c658783b */ /* 0x000fee0000004200 */
[----:B-1----:R-:W-:Y:S01]  /*100f0*/  HMMA.16816.F32 R52, R8, R12, R52 ;  /* 0x0000000c0834723c */ /* 0x002fe20000001834 */
[----:B---3--:R-:W-:Y:S01]  /*10100*/  FFMA.FTZ R2, R216, c[0x0][0x2d0], -R6 ;  /* 0x0000b400d8027a23 */ /* 0x008fe20000010806 */
[----:B------:R-:W-:-:S03]  /*10110*/  IADD3 R216, R226, -0x2, RZ ;  /* 0xfffffffee2d87810 */ /* 0x000fc60007ffe0ff */
[----:B------:R1:W3:Y:S03]  /*10120*/  MUFU.EX2 R248, R2 ;  /* 0x0000000200f87308 */ /* 0x0002e60000000800 */
[C---:B------:R-:W-:Y:S01]  /*10130*/  HMMA.16816.F32 R40, R8.reuse, R14, R40 ;  /* 0x0000000e0828723c */ /* 0x040fe20000001828 */
[----:B------:R-:W4:Y:S07]  /*10140*/  LDSM.16.MT88.4 R12, [R200+0x5100] ;  /* 0x00510000c80c783b */ /* 0x000f2e0000004200 */
[----:B------:R-:W-:Y:S01]  /*10150*/  HMMA.16816.F32 R48, R8, R32, R48 ;  /* 0x000000200830723c */ /* 0x000fe20000001830 */
[----:B-1----:R-:W-:Y:S01]  /*10160*/  FFMA.FTZ R2, R169, c[0x0][0x2d0], -R0 ;  /* 0x0000b400a9027a23 */ /* 0x002fe20000010800 */
[----:B---3--:R-:W-:-:S06]  /*10170*/  F2FP.PACK_AB R66, R248, R37 ;  /* 0x00000025f842723e */ /* 0x008fcc00000000ff */
[C---:B------:R-:W-:Y:S01]  /*10180*/  HMMA.16816.F32 R44, R8.reuse, R34, R44 ;  /* 0x00000022082c723c */ /* 0x040fe2000000182c */
[----:B------:R1:W-:Y:S07]  /*10190*/  MUFU.EX2 R5, R2 ;  /* 0x0000000200057308 */ /* 0x0003ee0000000800 */
[C---:B--2---:R-:W-:Y:S01]  /*101a0*/  HMMA.16816.F32 R32, R8.reuse, R16, R120 ;  /* 0x000000100820723c */ /* 0x044fe20000001878 */
[----:B------:R-:W-:Y:S07]  /*101b0*/  LDSM.16.MT88.4 R120, [R198+0x5900] ;  /* 0x00590000c678783b */ /* 0x000fee0000004200 */
[----:B------:R-:W-:Y:S01]  /*101c0*/  HMMA.16816.F32 R116, R8, R20, R116 ;  /* 0x000000140874723c */ /* 0x000fe20000001874 */
[----:B-1----:R-:W-:-:S04]  /*101d0*/  FFMA.FTZ R2, R170, c[0x0][0x2d0], -R0 ;  /* 0x0000b400aa027a23 */ /* 0x002fc80000010800 */
[----:B------:R1:W2:Y:S03]  /*101e0*/  MUFU.EX2 R24, R2 ;  /* 0x0000000200187308 */ /* 0x0002a60000000800 */
[C---:B------:R-:W-:Y:S01]  /*101f0*/  HMMA.16816.F32 R16, R8.reuse, R18, R112 ;  /* 0x000000120810723c */ /* 0x040fe20000001870 */
[----:B------:R-:W3:Y:S07]  /*10200*/  LDSM.16.MT88.4 R112, [R197+0x5900] ;  /* 0x00590000c570783b */ /* 0x000eee0000004200 */
[----:B----4-:R-:W-:Y:S01]  /*10210*/  HMMA.16816.F32 R132, R8, R12, R92 ;  /* 0x0000000c0884723c */ /* 0x010fe2000000185c */
[--C-:B-1----:R-:W-:Y:S01]  /*10220*/  FFMA.FTZ R2, R188, c[0x0][0x2d0], -R0.reuse ;  /* 0x0000b400bc027a23 */ /* 0x102fe20000010800 */
[----:B--2---:R-:W-:Y:S01]  /*10230*/  F2FP.PACK_AB R65, R24, R5 ;  /* 0x000000051841723e */ /* 0x004fe200000000ff */
[----:B------:R-:W-:-:S05]  /*10240*/  FFMA.FTZ R0, R165, c[0x0][0x2d0], -R0 ;  /* 0x0000b400a5007a23 */ /* 0x000fca0000010800 */
[C---:B------:R-:W-:Y:S01]  /*10250*/  HMMA.16816.F32 R20, R8.reuse, R22, R136 ;  /* 0x000000160814723c */ /* 0x040fe20000001888 */
[----:B------:R1:W-:Y:S07]  /*10260*/  MUFU.EX2 R7, R2 ;  /* 0x0000000200077308 */ /* 0x0003ee0000000800 */
[----:B------:R-:W-:Y:S01]  /*10270*/  HMMA.16816.F32 R12, R8, R14, R60 ;  /* 0x0000000e080c723c */ /* 0x000fe2000000183c */
[----:B------:R2:W4:Y:S01]  /*10280*/  MUFU.EX2 R6, R0 ;  /* 0x0000000000067308 */ /* 0x0005220000000800 */
[----:B------:R-:W-:Y:S01]  /*10290*/  LDSM.16.MT88.4 R8, [R200+0x5900] ;  /* 0x00590000c808783b */ /* 0x000fe20000004200 */
[----:B-1----:R-:W-:-:S02]  /*102a0*/  FADD.FTZ R2, R150, R246 ;  /* 0x000000f696027221 */ /* 0x002fc40000010000 */
[----:B------:R-:W-:Y:S02]  /*102b0*/  IMAD.MOV.U32 R150, RZ, RZ, R159 ;  /* 0x000000ffff967224 */ /* 0x000fe400078e009f */
[----:B------:R-:W-:Y:S02]  /*102c0*/  FADD.FTZ R2, R249, R2 ;  /* 0x00000002f9027221 */ /* 0x000fe40000010000 */
[----:B------:R-:W-:Y:S02]  /*102d0*/  IMAD.MOV.U32 R159, RZ, RZ, c[0x0][0x2c4] ;  /* 0x0000b100ff9f7624 */ /* 0x000fe400078e00ff */
[----:B--2---:R-:W-:Y:S01]  /*102e0*/  FADD.FTZ R0, R171, R239 ;  /* 0x000000efab007221 */ /* 0x004fe20000010000 */
[----:B----4-:R-:W-:Y:S01]  /*102f0*/  F2FP.PACK_AB R67, R6, R7 ;  /* 0x000000070643723e */ /* 0x010fe200000000ff */
[----:B------:R-:W-:Y:S01]  /*10300*/  FADD.FTZ R2, R247, R2 ;  /* 0x00000002f7027221 */ /* 0x000fe20000010000 */
[----:B------:R-:W-:Y:S01]  /*10310*/  ISETP.NE.AND P6, PT, R159, 0x1, PT ;  /* 0x000000019f00780c */ /* 0x000fe20003fc5270 */
        /* <DEDUP_REMOVED lines=29> */
[C---:B---3--:R-:W-:Y:S01]  /*104f0*/  HMMA.16816.F32 R108, R64.reuse, R112, R108 ;  /* 0x00000070406c723c */ /* 0x048fe2000000186c */
        /* <DEDUP_REMOVED lines=9> */
[----:B-1----:R-:W-:Y:S01]  /*10590*/  HMMA.16816.F32 R52, R64, R56, R32 ;  /* 0x000000384034723c */ /* 0x002fe20000001820 */
[----:B------:R-:W-:Y:S02]  /*105a0*/  IMAD.MOV.U32 R159, RZ, RZ, c[0x0][0x32c] ;  /* 0x0000cb00ff9f7624 */ /* 0x000fe400078e00ff */
[----:B------:R-:W-:Y:S02]  /*105b0*/  FADD.FTZ R0, R4, R0 ;  /* 0x0000000004007221 */ /* 0x000fe40000010000 */
[----:B------:R-:W-:-:S02]  /*105c0*/  FADD.FTZ R4, R71, R2 ;  /* 0x0000000247047221 */ /* 0x000fc40000010000 */
        /* <DEDUP_REMOVED lines=8> */
[----:B------:R-:W-:Y:S01]  /*10650*/  FADD.FTZ R0, R24, R4 ;  /* 0x0000000418007221 */ /* 0x000fe20000010000 */
[----:B------:R-:W-:Y:S01]  /*10660*/  ISETP.GE.AND P6, PT, R159, 0x1, PT ;  /* 0x000000019f00780c */ /* 0x000fe20003fc6270 */
        /* <DEDUP_REMOVED lines=10> */
[C---:B------:R-:W-:Y:S08]  /*10710*/  HMMA.16816.F32 R60, R64.reuse, R8, R132 ;  /* 0x00000008403c723c */ /* 0x040ff00000001884 */
        /* <DEDUP_REMOVED lines=12> */
.L_x_408:
[----:B------:R-:W-:-:S04]  /*107e0*/  MOV R4, 0x1 ;  /* 0x0000000100047802 */ /* 0x000fc80000000f00 */
[----:B------:R-:W-:-:S13]  /*107f0*/  ISETP.NE.AND P0, PT, R4, c[0x0][0x32c], PT ;  /* 0x0000cb0004007a0c */ /* 0x000fda0003f05270 */
[----:B------:R-:W-:-:S05]  /*10800*/  @P0 IMAD.HI.U32 R4, R0, c[0x0][0x330], RZ ;  /* 0x0000cc0000040a27 */ /* 0x000fca00078e00ff */
[----:B------:R-:W-:Y:S02]  /*10810*/  @P0 SHF.R.U32.HI R0, RZ, c[0x0][0x334], R4 ;  /* 0x0000cd00ff000a19 */ /* 0x000fe40000011604 */
.L_x_409:
[----:B------:R-:W-:-:S05]  /*10820*/  MOV R4, c[0x0][0x32c] ;  /* 0x0000cb0000047a02 */ /* 0x000fca0000000f00 */
[----:B------:R-:W-:-:S05]  /*10830*/  IMAD R0, R0, R4, c[0x0][0x32c] ;  /* 0x0000cb0000007624 */ /* 0x000fca00078e0204 */
[----:B------:R-:W-:-:S05]  /*10840*/  IMNMX R2, R2, R0, PT ;  /* 0x0000000002027217 */ /* 0x000fca0003800200 */
.L_x_407:
[----:B------:R-:W-:-:S05]  /*10850*/  IMAD.HI R2, R2, 0x2aaaaaab, RZ ;  /* 0x2aaaaaab02027827 */ /* 0x000fca00078e02ff */
[----:B------:R-:W-:-:S04]  /*10860*/  SHF.R.U32.HI R0, RZ, 0x1f, R2 ;  /* 0x0000001fff007819 */ /* 0x000fc80000011602 */
[----:B------:R-:W-:-:S04]  /*10870*/  LEA.HI.SX32 R2, R2, R0, 0x1c ;  /* 0x0000000002027211 */ /* 0x000fc800078fe2ff */
[----:B------:R-:W-:-:S04]  /*10880*/  IMNMX R239, R252, R2, !PT ;  /* 0x00000002fcef7217 */ /* 0x000fc80007800200 */
[----:B------:R-:W-:-:S13]  /*10890*/  ISETP.GE.AND P0, PT, R216, R239, PT ;  /* 0x000000efd800720c */ /* 0x000fda0003f06270 */
[----:B------:R-:W-:Y:S05]  /*108a0*/  @!P0 BRA `(.L_x_410) ;  /* 0x000046a000008947 */ /* 0x000fea0003800000 */
[----:B------:R-:W-:Y:S01]  /*108b0*/  MOV R70, R3 ;  /* 0x0000000300467202 */ /* 0x000fe20000000f00 */
[----:B------:R-:W-:Y:S01]  /*108c0*/  ULDC UR4, c[0x0][0x324] ;  /* 0x0000c90000047ab9 */ /* 0x000fe20000000800 */
[----:B------:R-:W-:Y:S01]  /*108d0*/  MOV R69, R68 ;  /* 0x0000004400457202 */ /* 0x000fe20000000f00 */
[----:B------:R-:W-:Y:S01]  /*108e0*/  ULOP3.LUT UR4, URZ, UR4, URZ, 0x33, !UPT ;  /* 0x000000043f047292 */ /* 0x000fe2000f8e333f */
[----:B------:R-:W-:Y:S02]  /*108f0*/  MOV R218, R216 ;  /* 0x000000d800da7202 */ /* 0x000fe40000000f00 */
.L_x_421:
[----:B------:R-:W-:Y:S04]  /*10900*/  DEPBAR.LE SB0, 0x0 ;  /* 0x000080000000791a */ /* 0x000fe80000000000 */
[----:B------:R-:W-:Y:S01]  /*10910*/  BAR.SYNC.DEFER_BLOCKING 0x0 ;  /* 0x0000000000007b1d */ /* 0x000fe20000010000 */
[----:B------:R-:W-:Y:S02]  /*10920*/  ISETP.GT.AND P0, PT, R252, R218, PT ;  /* 0x000000dafc00720c */ /* 0x000fe40003f04270 */
[C---:B------:R-:W-:Y:S02]  /*10930*/  IADD3 R0, R224.reuse, 0x40, RZ ;  /* 0x00000040e0007810 */ /* 0x040fe40007ffe0ff */
[----:B------:R-:W-:Y:S02]  /*10940*/  ISETP.GE.AND P2, PT, R224, c[0x0][0x1d4], PT ;  /* 0x00007500e0007a0c */ /* 0x000fe40003f46270 */
[----:B------:R-:W-:Y:S02]  /*10950*/  ISETP.GE.AND P3, PT, R0, c[0x0][0x1d4], PT ;  /* 0x0000750000007a0c */ /* 0x000fe40003f66270 */
[----:B------:R-:W-:Y:S01]  /*10960*/  SHF.R.S32.HI R216, RZ, 0x1f, R224 ;  /* 0x0000001fffd87819 */ /* 0x000fe200000114e0 */
        /* <DEDUP_REMOVED lines=17> */
[C---:B------:R-:W-:Y:S01]  /*10a80*/  IADD3 R36, R219.reuse, 0x3100, RZ ;  /* 0x00003100db247810 */ /* 0x040fe20007ffe0ff */
[----:B------:R-:W-:Y:S01]  /*10a90*/  IMAD R0, R0, c[0x0][0x208], RZ ;  /* 0x0000820000007a24 */ /* 0x000fe200078e02ff */
[C---:B------:R-:W-:Y:S01]  /*10aa0*/  IADD3 R31, R219.reuse, 0x1100, RZ ;  /* 0x00001100db1f7810 */ /* 0x040fe20007ffe0ff */
[----:B------:R-:W-:Y:S01]  /*10ab0*/  IMAD R4, R4, c[0x0][0x218], RZ ;  /* 0x0000860004047a24 */ /* 0x000fe200078e02ff */
[----:B------:R-:W-:Y:S01]  /*10ac0*/  IADD3 R30, R219, 0x4100, RZ ;  /* 0x00004100db1e7810 */ /* 0x000fe20007ffe0ff */
[----:B------:R-:W-:Y:S02]  /*10ad0*/  IMAD R0, R220, c[0x0][0x20c], R0 ;  /* 0x00008300dc007a24 */ /* 0x000fe400078e0200 */
[----:B------:R-:W-:Y:S02]  /*10ae0*/  IMAD R4, R217, c[0x0][0x21c], R4 ;  /* 0x00008700d9047a24 */ /* 0x000fe400078e0204 */
[----:B------:R-:W-:Y:S02]  /*10af0*/  IMAD.IADD R3, R3, 0x1, R0 ;  /* 0x0000000103037824 */ /* 0x000fe400078e0200 */
[----:B------:R-:W-:Y:S02]  /*10b00*/  IMAD.SHL.U32 R29, R224, 0x2, RZ ;  /* 0x00000002e01d7824 */ /* 0x000fe400078e00ff */
[----:B------:R-:W-:Y:S01]  /*10b10*/  IMAD.WIDE.U32 R2, R217, c[0x0][0x218], R2 ;  /* 0x00008600d9027a25 */ /* 0x000fe200078e0002 */
[----:B--2---:R-:W-:Y:S03]  /*10b20*/  SHF.R.S32.HI R5, RZ, 0x1f, R12 ;  /* 0x0000001fff057819 */ /* 0x004fe6000001140c */
[----:B------:R-:W-:Y:S04]  /*10b30*/  IMAD.WIDE.U32 R6, R12, c[0x0][0x210], RZ ;  /* 0x000084000c067a25 */ /* 0x000fe800078e00ff */
[----:B------:R-:W-:Y:S01]  /*10b40*/  IMAD R5, R5, c[0x0][0x210], RZ ;  /* 0x0000840005057a24 */ /* 0x000fe200078e02ff */
[----:B------:R-:W-:Y:S03]  /*10b50*/  IADD3 R0, P0, R6, R2, RZ ;  /* 0x0000000206007210 */ /* 0x000fe60007f1e0ff */
[----:B------:R-:W-:Y:S04]  /*10b60*/  IMAD R5, R12, c[0x0][0x214], R5 ;  /* 0x000085000c057a24 */ /* 0x000fe800078e0205 */
[----:B------:R-:W-:Y:S05]  /*10b70*/  IMAD.IADD R5, R7, 0x1, R5 ;  /* 0x0000000107057824 */ /* 0x000fea00078e0205 */
[----:B------:R-:W-:Y:S01]  /*10b80*/  IADD3.X R3, R5, R3, R4, P0, !PT ;  /* 0x0000000305037210 */ /* 0x000fe200007fe404 */
[----:B------:R-:W-:Y:S01]  /*10b90*/  IMAD.SHL.U32 R4, R230, 0x2, RZ ;  /* 0x00000002e6047824 */ /* 0x000fe200078e00ff */
[C---:B------:R-:W-:Y:S04]  /*10ba0*/  LEA R2, P0, R0.reuse, c[0x0][0x1f8], 0x1 ;  /* 0x00007e0000027a11 */ /* 0x040fe800078008ff */
[----:B------:R-:W-:Y:S01]  /*10bb0*/  LEA.HI.X R0, R0, c[0x0][0x1fc], R3, 0x1, P0 ;  /* 0x00007f0000007a11 */ /* 0x000fe200000f0c03 */
[----:B------:R-:W2:Y:S01]  /*10bc0*/  SHFL.IDX PT, R23, R2, 0x2, 0x181f ;  /* 0x00581f0002177f89 */ /* 0x000ea200000e0000 */
[----:B------:R-:W-:Y:S03]  /*10bd0*/  IADD3 R3, -R229, 0x10, RZ ;  /* 0x00000010e5037810 */ /* 0x000fe60007ffe1ff */
[----:B------:R-:W3:Y:S01]  /*10be0*/  SHFL.IDX PT, R28, R0, 0x2, 0x181f ;  /* 0x00581f00001c7f89 */ /* 0x000ee200000e0000 */
[----:B------:R-:W-:Y:S02]  /*10bf0*/  LOP3.LUT R20, R3, 0xf, RZ, 0xc0, !PT ;  /* 0x0000000f03147812 */ /* 0x000fe400078ec0ff */
[----:B------:R-:W-:Y:S01]  /*10c00*/  SHF.L.U64.HI R3, R230, 0x1, R251 ;  /* 0x00000001e6037819 */ /* 0x000fe200000102fb */
[----:B------:R-:W5:Y:S04]  /*10c10*/  SHFL.IDX PT, R5, R2, RZ, 0x181f ;  /* 0x00181fff02057589 */ /* 0x000f6800000e0000 */
[----:B------:R-:W4:Y:S04]  /*10c20*/  SHFL.IDX PT, R6, R0, RZ, 0x181f ;  /* 0x00181fff00067589 */ /* 0x000f2800000e0000 */
[----:B------:R1:W-:Y:S04]  /*10c30*/  SHFL.IDX PT, R22, R0, 0x1, 0x181f ;  /* 0x00381f0000167f89 */ /* 0x0003e800000e0000 */
[----:B------:R-:W4:Y:S01]  /*10c40*/  SHFL.IDX PT, R2, R2, 0x1, 0x181f ;  /* 0x00381f0002027f89 */ /* 0x000f2200000e0000 */
[----:B--2---:R-:W-:Y:S04]  /*10c50*/  IADD3 R20, P1, P0, R20, R23, R4 ;  /* 0x0000001714147210 */ /* 0x004fe8000783e004 */
[--C-:B---3--:R-:W-:Y:S02]  /*10c60*/  IADD3.X R21, RZ, R28, R3.reuse, P1, P0 ;  /* 0x0000001cff157210 */ /* 0x108fe40000fe0403 */
[CC--:B-----5:R-:W-:Y:S02]  /*10c70*/  IADD3 R14, P0, R5.reuse, R29.reuse, RZ ;  /* 0x0000001d050e7210 */ /* 0x0e0fe40007f1e0ff */
[----:B-1----:R-:W-:Y:S05]  /*10c80*/  SHF.L.U64.HI R0, R224, 0x1, R216 ;  /* 0x00000001e0007819 */ /* 0x002fea00000102d8 */
[C-C-:B----4-:R-:W-:Y:S01]  /*10c90*/  IMAD.X R15, R6.reuse, 0x1, R0.reuse, P0 ;  /* 0x00000001060f7824 */ /* 0x150fe200000e0600 */
[-C--:B------:R-:W-:Y:S04]  /*10ca0*/  IADD3 R12, P0, R5, R4.reuse, RZ ;  /* 0x00000004050c7210 */ /* 0x080fe80007f1e0ff */
[----:B------:R1:W-:Y:S01]  /*10cb0*/  LDGSTS.E.BYPASS.LTC128B.128 [R231], [R14.64], !P2 ;  /* 0x000000000ee77fae */ /* 0x0003e2000d101d52 */
[--C-:B------:R-:W-:Y:S01]  /*10cc0*/  IMAD.X R13, R6, 0x1, R3.reuse, P0 ;  /* 0x00000001060d7824 */ /* 0x100fe200000e0603 */
[----:B------:R-:W-:Y:S04]  /*10cd0*/  IADD3 R6, P0, R2, R4, RZ ;  /* 0x0000000402067210 */ /* 0x000fe80007f1e0ff */
[----:B------:R1:W-:Y:S01]  /*10ce0*/  LDGSTS.E.BYPASS.LTC128B.128 [R36], [R12.64], !P3 ;  /* 0x000000000c247fae */ /* 0x0003e2000d901d52 */
[----:B------:R-:W-:Y:S01]  /*10cf0*/  IMAD.X R7, R22, 0x1, R3, P0 ;  /* 0x0000000116077824 */ /* 0x000fe200000e0603 */
[-C--:B------:R-:W-:Y:S05]  /*10d00*/  IADD3 R4, P0, R2, R29.reuse, RZ ;  /* 0x0000001d02047210 */ /* 0x080fea0007f1e0ff */
[--C-:B------:R-:W-:Y:S01]  /*10d10*/  IMAD.X R5, R22, 0x1, R0.reuse, P0 ;  /* 0x0000000116057824 */ /* 0x100fe200000e0600 */
[----:B------:R-:W-:Y:S04]  /*10d20*/  IADD3 R2, P0, R23, R29, RZ ;  /* 0x0000001d17027210 */ /* 0x000fe80007f1e0ff */
[----:B------:R1:W-:Y:S01]  /*10d30*/  LDGSTS.E.BYPASS.LTC128B.128 [R31], [R4.64], !P2 ;  /* 0x00000000041f7fae */ /* 0x0003e2000d101d52 */
[----:B------:R-:W-:Y:S01]  /*10d40*/  IMAD.X R3, R28, 0x1, R0, P0 ;  /* 0x000000011c037824 */ /* 0x000fe200000e0600 */
[----:B------:R-:W-:Y:S02]  /*10d50*/  ISETP.NE.U32.AND P0, PT, R229, RZ, PT ;  /* 0x000000ffe500720c */ /* 0x000fe40003f05070 */
[----:B------:R1:W-:Y:S04]  /*10d60*/  LDGSTS.E.BYPASS.LTC128B.128 [R30], [R6.64], !P3 ;  /* 0x00000000061e7fae */ /* 0x0003e8000d901d52 */
[----:B------:R1:W-:Y:S07]  /*10d70*/  LDGSTS.E.BYPASS.LTC128B.128 [R231+0x2000], [R2.64], !P2 ;  /* 0x0200000002e77fae */ /* 0x0003ee000d101d52 */
[----:B------:R1:W-:Y:S02]  /*10d80*/  LDGSTS.E.BYPASS.LTC128B.128.ZFILL [R231+0x5000], [R20.64], P0 ;  /* 0x0500000014e77fae */ /* 0x0003e40008141d52 */
.L_x_411:
[C---:B-123--:R-:W-:Y:S01]  /*10d90*/  HMMA.16816.F32 R4, R124.reuse, R8, RZ ;  /* 0x000000087c04723c */ /* 0x04efe200000018ff */
[----:B------:R-:W1:Y:S02]  /*10da0*/  LDSM.16.M88.4 R156, [R202+0x8100] ;  /* 0x00810000ca9c783b */ /* 0x000e640000000200 */
[----:B------:R-:W-:Y:S05]  /*10db0*/  ISETP.GT.AND P0, PT, R218, R252, PT ;  /* 0x000000fcda00720c */ /* 0x000fea0003f04270 */
        /* <DEDUP_REMOVED lines=10> */
[C---:B------:R-:W-:Y:S08]  /*10e60*/  HMMA.16816.F32 R28, R124.reuse, R32, RZ ;  /* 0x000000207c1c723c */ /* 0x040ff000000018ff */
[C---:B------:R-:W-:Y:S08]  /*10e70*/  HMMA.16816.F32 R32, R124.reuse, R34, RZ ;  /* 0x000000227c20723c */ /* 0x040ff000000018ff */
[C---:B------:R-:W-:Y:S08]  /*10e80*/  HMMA.16816.F32 R36, R124.reuse, R40, RZ ;  /* 0x000000287c24723c */ /* 0x040ff000000018ff */
[C---:B------:R-:W-:Y:S08]  /*10e90*/  HMMA.16816.F32 R40, R124.reuse, R42, RZ ;  /* 0x0000002a7c28723c */ /* 0x040ff000000018ff */
[C---:B------:R-:W-:Y:S08]  /*10ea0*/  HMMA.16816.F32 R44, R124.reuse, R48, RZ ;  /* 0x000000307c2c723c */ /* 0x040ff000000018ff */
[----:B------:R-:W-:Y:S08]  /*10eb0*/  HMMA.16816.F32 R48, R124, R50, RZ ;  /* 0x000000327c30723c */ /* 0x000ff000000018ff */
[C---:B------:R-:W-:Y:S08]  /*10ec0*/  HMMA.16816.F32 R4, R128.reuse, R72, R4 ;  /* 0x000000488004723c */ /* 0x040ff00000001804 */
[C---:B------:R-:W-:Y:S01]  /*10ed0*/  HMMA.16816.F32 R8, R128.reuse, R74, R8 ;  /* 0x0000004a8008723c */ /* 0x040fe20000001808 */
[----:B------:R-:W3:Y:S07]  /*10ee0*/  LDSM.16.M88.4 R72, [R202+0x9100] ;  /* 0x00910000ca48783b */ /* 0x000eee0000000200 */
        /* <DEDUP_REMOVED lines=8> */
[----:B------:R-:W2:Y:S07]  /*10f70*/  LDSM.16.M88.4 R140, [R199+0x800] ;  /* 0x00080000c78c783b */ /* 0x000eae0000000200 */
[C---:B------:R-:W-:Y:S08]  /*10f80*/  HMMA.16816.F32 R36, R128.reuse, R144, R36 ;  /* 0x000000908024723c */ /* 0x040ff00000001824 */
[C---:B------:R-:W-:Y:S01]  /*10f90*/  HMMA.16816.F32 R40, R128.reuse, R146, R40 ;  /* 0x000000928028723c */ /* 0x040fe20000001828 */
[----:B------:R-:W3:Y:S07]  /*10fa0*/  LDSM.16.M88.4 R144, [R199+0x1000] ;  /* 0x00100000c790783b */ /* 0x000eee0000000200 */
[C---:B------:R-:W-:Y:S08]  /*10fb0*/  HMMA.16816.F32 R44, R128.reuse, R148, R44 ;  /* 0x00000094802c723c */ /* 0x040ff0000000182c */
[----:B------:R-:W-:Y:S01]  /*10fc0*/  HMMA.16816.F32 R48, R128, R150, R48 ;  /* 0x000000968030723c */ /* 0x000fe20000001830 */
[----:B------:R-:W4:Y:S07]  /*10fd0*/  LDSM.16.M88.4 R148, [R199+0x1800] ;  /* 0x00180000c794783b */ /* 0x000f2e0000000200 */
        /* <DEDUP_REMOVED lines=8> */
[----:B------:R-:W2:Y:S07]  /*11060*/  LDSM.16.M88.4 R72, [R199+0x2800] ;  /* 0x00280000c748783b */ /* 0x000eae0000000200 */
        /* <DEDUP_REMOVED lines=14> */
[----:B------:R-:W2:Y:S07]  /*11150*/  LDSM.16.M88.4 R140, [R196+0xd900] ;  /* 0x00d90000c48c783b */ /* 0x000eae0000000200 */
[C---:B------:R-:W-:Y:S08]  /*11160*/  HMMA.16816.F32 R20, R172.reuse, R144, R20 ;  /* 0x00000090ac14723c */ /* 0x040ff00000001814 */
[C---:B------:R-:W-:Y:S01]  /*11170*/  HMMA.16816.F32 R24, R172.reuse, R146, R24 ;  /* 0x00000092ac18723c */ /* 0x040fe20000001818 */
[----:B------:R-:W3:Y:S07]  /*11180*/  LDSM.16.M88.4 R144, [R209] ;  /* 0x00000000d190783b */ /* 0x000eee0000000200 */
[C---:B------:R-:W-:Y:S08]  /*11190*/  HMMA.16816.F32 R28, R172.reuse, R148, R28 ;  /* 0x00000094ac1c723c */ /* 0x040ff0000000181c */
[C---:B------:R-:W-:Y:S01]  /*111a0*/  HMMA.16816.F32 R32, R172.reuse, R150, R32 ;  /* 0x00000096ac20723c */ /* 0x040fe20000001820 */
[----:B------:R-:W4:Y:S07]  /*111b0*/  LDSM.16.M88.4 R148, [R208] ;  /* 0x00000000d094783b */ /* 0x000f2e0000000200 */
[C---:B-1----:R-:W-:Y:S08]  /*111c0*/  HMMA.16816.F32 R36, R172.reuse, R156, R36 ;  /* 0x0000009cac24723c */ /* 0x042ff00000001824 */
[C---:B------:R-:W-:Y:S01]  /*111d0*/  HMMA.16816.F32 R40, R172.reuse, R158, R40 ;  /* 0x0000009eac28723c */ /* 0x040fe20000001828 */
[----:B------:R-:W-:Y:S07]  /*111e0*/  LDSM.16.M88.4 R156, [R205] ;  /* 0x00000000cd9c783b */ /* 0x000fee0000000200 */
[C---:B--2---:R-:W-:Y:S08]  /*111f0*/  HMMA.16816.F32 R44, R172.reuse, R72, R44 ;  /* 0x00000048ac2c723c */ /* 0x044ff0000000182c */
        /* <DEDUP_REMOVED lines=118> */
[----:B------:R3:W3:Y:S01]  /*11960*/  MUFU.TANH R143, R14 ;  /* 0x0000000e008f7308 */ /* 0x0006e20000002400 */
[----:B------:R-:W-:Y:S03]  /*11970*/  HMMA.16816.F32 R48, R192, R10, R48 ;  /* 0x0000000ac030723c */ /* 0x000fe60000001830 */
[----:B------:R-:W-:Y:S02]  /*11980*/  FMUL.FTZ R39, R39, c[0x0][0x320] ;  /* 0x0000c80027277a20 */ /* 0x000fe40000410000 */
[----:B-1----:R-:W-:Y:S02]  /*11990*/  FMUL.FTZ R23, R40, c[0x0][0x320] ;  /* 0x0000c80028177a20 */ /* 0x002fe40000410000 */
[----:B------:R-:W-:Y:S02]  /*119a0*/  FMUL.FTZ R22, R41, c[0x0][0x320] ;  /* 0x0000c80029167a20 */ /* 0x000fe40000410000 */
[----:B------:R1:W1:Y:S03]  /*119b0*/  MUFU.TANH R141, R15 ;  /* 0x0000000f008d7308 */ /* 0x0002660000002400 */
[----:B------:R-:W-:Y:S02]  /*119c0*/  FMUL.FTZ R42, R42, c[0x0][0x320] ;  /* 0x0000c8002a2a7a20 */ /* 0x000fe40000410000 */
[----:B------:R-:W-:Y:S02]  /*119d0*/  FMUL.FTZ R43, R43, c[0x0][0x320] ;  /* 0x0000c8002b2b7a20 */ /* 0x000fe40000410000 */
[----:B------:R-:W-:Y:S02]  /*119e0*/  FMUL.FTZ R20, R44, c[0x0][0x320] ;  /* 0x0000c8002c147a20 */ /* 0x000fe40000410000 */
[----:B------:R-:W-:Y:S01]  /*119f0*/  FMUL.FTZ R19, R45, c[0x0][0x320] ;  /* 0x0000c8002d137a20 */ /* 0x000fe20000410000 */
[----:B------:R1:W1:Y:S01]  /*11a00*/  MUFU.TANH R75, R16 ;  /* 0x00000010004b7308 */ /* 0x0002620000002400 */
[----:B--2---:R-:W-:Y:S02]  /*11a10*/  FMUL.FTZ R25, R46, c[0x0][0x320] ;  /* 0x0000c8002e197a20 */ /* 0x004fe40000410000 */
[----:B------:R-:W-:Y:S02]  /*11a20*/  FMUL.FTZ R24, R47, c[0x0][0x320] ;  /* 0x0000c8002f187a20 */ /* 0x000fe40000410000 */
[----:B------:R-:W-:Y:S02]  /*11a30*/  FMUL.FTZ R18, R48, c[0x0][0x320] ;  /* 0x0000c80030127a20 */ /* 0x000fe40000410000 */
[----:B------:R-:W-:Y:S02]  /*11a40*/  FMUL.FTZ R17, R49, c[0x0][0x320] ;  /* 0x0000c80031117a20 */ /* 0x000fe40000410000 */
[----:B------:R-:W-:Y:S01]  /*11a50*/  FMUL.FTZ R21, R50, c[0x0][0x320] ;  /* 0x0000c80032157a20 */ /* 0x000fe20000410000 */
[----:B------:R2:W1:Y:S01]  /*11a60*/  MUFU.TANH R73, R26 ;  /* 0x0000001a00497308 */ /* 0x0004620000002400 */
        /* <DEDUP_REMOVED lines=28> */
[----:B------:R-:W-:Y:S02]  /*11c30*/  IMAD.MOV.U32 R217, RZ, RZ, RZ ;  /* 0x000000ffffd97224 */ /* 0x000fe400078e00ff */
[----:B------:R-:W-:Y:S01]  /*11c40*/  IMAD.SHL.U32 R26, R224, 0x2, RZ ;  /* 0x00000002e01a7824 */ /* 0x000fe200078e00ff */
[----:B------:R-:W3:Y:S01]  /*11c50*/  LDL R0, [R1] ;  /* 0x0000000001007983 */ /* 0x000ee20000100800 */
[----:B------:R-:W-:Y:S03]  /*11c60*/  IMAD.MOV.U32 R3, RZ, RZ, c[0x0][0x2b8] ;  /* 0x0000ae00ff037624 */ /* 0x000fe600078e00ff */
[----:B------:R-:W4:Y:S02]  /*11c70*/  LDL.64 R222, [R1+0x18] ;  /* 0x0000180001de7983 */ /* 0x000f240000100a00 */
[----:B------:R-:W-:Y:S02]  /*11c80*/  ISETP.NE.AND P4, PT, R3, 0x1, PT ;  /* 0x000000010300780c */ /* 0x000fe40003f85270 */
[----:B------:R-:W5:Y:S04]  /*11c90*/  LDL R221, [R1+0x20] ;  /* 0x0000200001dd7983 */ /* 0x000f680000100800 */
[----:B------:R-:W1:Y:S01]  /*11ca0*/  S2R R225, SR_CTAID.Y ;  /* 0x0000000000e17919 */ /* 0x000e620000002600 */
[----:B--2---:R-:W-:Y:S01]  /*11cb0*/  IMAD R2, R218, 0x60, R2 ;  /* 0x00000060da027824 */ /* 0x004fe200078e0202 */
[----:B---3--:R-:W-:Y:S04]  /*11cc0*/  ISETP.GT.AND P1, PT, R0, 0x5f, PT ;  /* 0x0000005f0000780c */ /* 0x008fe80003f24270 */
[----:B------:R-:W-:Y:S05]  /*11cd0*/  IADD3 R2, R2, -0x60, R0 ;  /* 0xffffffa002027810 */ /* 0x000fea0007ffe000 */
[----:B------:R-:W-:Y:S04]  /*11ce0*/  @P4 IMAD.HI.U32 R3, R2, c[0x0][0x2bc], RZ ;  /* 0x0000af0002034a27 */ /* 0x000fe800078e00ff */
[----:B------:R-:W-:Y:S01]  /*11cf0*/  IMAD.MOV.U32 R0, RZ, RZ, R2 ;  /* 0x000000ffff007224 */ /* 0x000fe200078e0002 */
[----:B------:R-:W-:Y:S04]  /*11d00*/  @P4 SHF.R.U32.HI R0, RZ, c[0x0][0x2c0], R3 ;  /* 0x0000b000ff004a19 */ /* 0x000fe80000011603 */
[C---:B----4-:R-:W-:Y:S01]  /*11d10*/  @!P1 IADD3 R3, P0, R0.reuse, R222, RZ ;  /* 0x000000de00039210 */ /* 0x050fe20007f1e0ff */
[----:B-1----:R-:W-:Y:S03]  /*11d20*/  IMAD.WIDE.U32 R222, R225, c[0x0][0x1e8], RZ ;  /* 0x00007a00e1de7a25 */ /* 0x002fe600078e00ff */
        /* <DEDUP_REMOVED lines=16> */
[C---:B------:R-:W-:Y:S04]  /*11e30*/  IMAD.WIDE.U32 R2, R217.reuse, c[0x0][0x1f0], R2 ;  /* 0x00007c00d9027a25 */ /* 0x040fe800078e0002 */
[----:B------:R-:W-:Y:S01]  /*11e40*/  IMAD R4, R4, c[0x0][0x1f0], RZ ;  /* 0x00007c0004047a24 */ /* 0x000fe200078e02ff */
[----:B------:R-:W-:Y:S03]  /*11e50*/  IADD3 R0, P0, R222, R2, RZ ;  /* 0x00000002de007210 */ /* 0x000fe60007f1e0ff */
[----:B------:R-:W-:Y:S05]  /*11e60*/  IMAD R4, R217, c[0x0][0x1f4], R4 ;  /* 0x00007d00d9047a24 */ /* 0x000fea00078e0204 */
[----:B------:R-:W-:Y:S02]  /*11e70*/  IADD3.X R3, R221, R3, R4, P0, !PT ;  /* 0x00000003dd037210 */ /* 0x000fe400007fe404 */
[C---:B------:R-:W-:Y:S02]  /*11e80*/  LEA R2, P0, R0.reuse, c[0x0][0x1c8], 0x1 ;  /* 0x0000720000027a11 */ /* 0x040fe400078008ff */
[----:B------:R-:W-:Y:S02]  /*11e90*/  IADD3 R4, -R229, 0x10, RZ ;  /* 0x00000010e5047810 */ /* 0x000fe40007ffe1ff */
[----:B------:R-:W-:Y:S01]  /*11ea0*/  LEA.HI.X R0, R0, c[0x0][0x1cc], R3, 0x1, P0 ;  /* 0x0000730000007a11 */ /* 0x000fe200000f0c03 */
[----:B------:R-:W1:Y:S01]  /*11eb0*/  SHFL.IDX PT, R15, R2, 0x2, 0x181f ;  /* 0x00581f00020f7f89 */ /* 0x000e6200000e0000 */
[----:B------:R-:W-:Y:S01]  /*11ec0*/  IMAD.SHL.U32 R3, R230, 0x2, RZ ;  /* 0x00000002e6037824 */ /* 0x000fe200078e00ff */
[----:B------:R-:W-:Y:S02]  /*11ed0*/  LOP3.LUT R12, R4, 0xf, RZ, 0xc0, !PT ;  /* 0x0000000f040c7812 */ /* 0x000fe400078ec0ff */
[----:B------:R-:W2:Y:S01]  /*11ee0*/  SHFL.IDX PT, R16, R0, 0x2, 0x181f ;  /* 0x00581f0000107f89 */ /* 0x000ea200000e0000 */
[----:B------:R-:W-:Y:S03]  /*11ef0*/  SHF.L.U64.HI R4, R230, 0x1, R251 ;  /* 0x00000001e6047819 */ /* 0x000fe600000102fb */
[----:B------:R-:W3:Y:S04]  /*11f00*/  SHFL.IDX PT, R5, R2, RZ, 0x181f ;  /* 0x00181fff02057589 */ /* 0x000ee800000e0000 */
[----:B------:R-:W4:Y:S04]  /*11f10*/  SHFL.IDX PT, R6, R0, RZ, 0x181f ;  /* 0x00181fff00067589 */ /* 0x000f2800000e0000 */
[----:B------:R5:W-:Y:S04]  /*11f20*/  SHFL.IDX PT, R14, R0, 0x1, 0x181f ;  /* 0x00381f00000e7f89 */ /* 0x000be800000e0000 */
[----:B------:R-:W4:Y:S01]  /*11f30*/  SHFL.IDX PT, R2, R2, 0x1, 0x181f ;  /* 0x00381f0002027f89 */ /* 0x000f2200000e0000 */
[----:B-1----:R-:W-:Y:S04]  /*11f40*/  IADD3 R12, P1, P0, R12, R15, R3 ;  /* 0x0000000f0c0c7210 */ /* 0x002fe8000783e003 */
[----:B--2---:R-:W-:Y:S02]  /*11f50*/  IADD3.X R13, RZ, R16, R4, P1, P0 ;  /* 0x00000010ff0d7210 */ /* 0x004fe40000fe0404 */
[CC--:B---3--:R-:W-:Y:S02]  /*11f60*/  IADD3 R10, P0, R5.reuse, R26.reuse, RZ ;  /* 0x0000001a050a7210 */ /* 0x0c8fe40007f1e0ff */
[----:B-----5:R-:W-:Y:S05]  /*11f70*/  SHF.L.U64.HI R0, R224, 0x1, R216 ;  /* 0x00000001e0007819 */ /* 0x020fea00000102d8 */
[C---:B----4-:R-:W-:Y:S01]  /*11f80*/  IMAD.X R11, R6.reuse, 0x1, R0, P0 ;  /* 0x00000001060b7824 */ /* 0x050fe200000e0600 */
[-C--:B------:R-:W-:Y:S04]  /*11f90*/  IADD3 R8, P0, R5, R3.reuse, RZ ;  /* 0x0000000305087210 */ /* 0x080fe80007f1e0ff */
[----:B------:R1:W-:Y:S01]  /*11fa0*/  LDGSTS.E.BYPASS.LTC128B.128 [R219+0x8100], [R10.64], !P2 ;  /* 0x081000000adb7fae */ /* 0x0003e2000d101d52 */
[--C-:B------:R-:W-:Y:S01]  /*11fb0*/  IMAD.X R9, R6, 0x1, R4.reuse, P0 ;  /* 0x0000000106097824 */ /* 0x100fe200000e0604 */
[----:B------:R-:W-:Y:S04]  /*11fc0*/  IADD3 R6, P0, R2, R3, RZ ;  /* 0x0000000302067210 */ /* 0x000fe80007f1e0ff */
[----:B------:R1:W-:Y:S01]  /*11fd0*/  LDGSTS.E.BYPASS.LTC128B.128 [R219+0xb100], [R8.64], !P3 ;  /* 0x0b10000008db7fae */ /* 0x0003e2000d901d52 */
[----:B------:R-:W-:Y:S01]  /*11fe0*/  IMAD.X R7, R14, 0x1, R4, P0 ;  /* 0x000000010e077824 */ /* 0x000fe200000e0604 */
[-C--:B------:R-:W-:Y:S05]  /*11ff0*/  IADD3 R4, P0, R2, R26.reuse, RZ ;  /* 0x0000001a02047210 */ /* 0x080fea0007f1e0ff */
[--C-:B------:R-:W-:Y:S01]  /*12000*/  IMAD.X R5, R14, 0x1, R0.reuse, P0 ;  /* 0x000000010e057824 */ /* 0x100fe200000e0600 */
[----:B------:R-:W-:Y:S04]  /*12010*/  IADD3 R2, P0, R15, R26, RZ ;  /* 0x0000001a0f027210 */ /* 0x000fe80007f1e0ff */
[----:B------:R1:W-:Y:S01]  /*12020*/  LDGSTS.E.BYPASS.LTC128B.128 [R219+0x9100], [R4.64], !P2 ;  /* 0x0910000004db7fae */ /* 0x0003e2000d101d52 */
[----:B------:R-:W-:Y:S01]  /*12030*/  IMAD.X R3, R16, 0x1, R0, P0 ;  /* 0x0000000110037824 */ /* 0x000fe200000e0600 */
[----:B------:R-:W-:Y:S02]  /*12040*/  ISETP.NE.U32.AND P0, PT, R229, RZ, PT ;  /* 0x000000ffe500720c */ /* 0x000fe40003f05070 */
[----:B------:R1:W-:Y:S04]  /*12050*/  LDGSTS.E.BYPASS.LTC128B.128 [R219+0xc100], [R6.64], !P3 ;  /* 0x0c10000006db7fae */ /* 0x0003e8000d901d52 */
[----:B------:R1:W-:Y:S07]  /*12060*/  LDGSTS.E.BYPASS.LTC128B.128 [R219+0xa100], [R2.64], !P2 ;  /* 0x0a10000002db7fae */ /* 0x0003ee000d101d52 */
[----:B------:R1:W-:Y:S02]  /*12070*/  LDGSTS.E.BYPASS.LTC128B.128.ZFILL [R219+0xd100], [R12.64], P0 ;  /* 0x0d1000000cdb7fae */ /* 0x0003e40008141d52 */
.L_x_412:
[----:B-1234-:R-:W2:Y:S01]  /*12080*/  LDL R2, [R1+0x4] ;  /* 0x0000040001027983 */ /* 0x01eea20000100800 */
[----:B------:R-:W-:Y:S02]  /*12090*/  IMAD.MOV.U32 R0, RZ, RZ, c[0x0][0x2c4] ;  /* 0x0000b100ff007624 */ /* 0x000fe400078e00ff */
[----:B------:R-:W-:Y:S01]  /*120a0*/  IMAD.MOV.U32 R14, RZ, RZ, c[0x0][0x32c] ;  /* 0x0000cb00ff0e7624 */ /* 0x000fe200078e00ff */
[----:B------:R-:W3:Y:S02]  /*120b0*/  LDL R13, [R1+0x8] ;  /* 0x00000800010d7983 */ /* 0x000ee40000100800 */
[----:B------:R-:W-:Y:S02]  /*120c0*/  ISETP.NE.AND P0, PT, R0, 0x1, PT ;  /* 0x000000010000780c */ /* 0x000fe40003f05270 */
[----:B------:R-:W3:Y:S04]  /*120d0*/  LDL R11, [R1+0xc] ;  /* 0x00000c00010b7983 */ /* 0x000ee80000100800 */
[----:B------:R-:W0:Y:S07]  /*120e0*/  LDGDEPBAR ;  /* 0x00000000000079af */ /* 0x000e2e0000000000 */
[----:B--2---:R-:W-:Y:S04]  /*120f0*/  @P0 IMAD.HI.U32 R0, R2, c[0x0][0x2c8], RZ ;  /* 0x0000b20002000a27 */ /* 0x004fe800078e00ff */
[----:B------:R-:W-:Y:S01]  /*12100*/  IMAD.MOV.U32 R5, RZ, RZ, R2 ;  /* 0x000000ffff057224 */ /* 0x000fe200078e0002 */
[----:B------:R-:W-:Y:S01]  /*12110*/  @P0 SHF.R.U32.HI R5, RZ, c[0x0][0x2cc], R0 ;  /* 0x0000b300ff050a19 */ /* 0x000fe20000011600 */
[----:B------:R-:W-:Y:S01]  /*12120*/  IMAD R0, R218, -0x60, RZ ;  /* 0xffffffa0da007824 */ /* 0x000fe200078e02ff */
[----:B------:R-:W-:Y:S03]  /*12130*/  ISETP.GE.AND P0, PT, R14, 0x1, PT ;  /* 0x000000010e00780c */ /* 0x000fe60003f06270 */
[----:B------:R-:W1:Y:S01]  /*12140*/  SHFL.IDX PT, R4, R5, RZ, 0x1c1f ;  /* 0x001c1fff05047589 */ /* 0x000e6200000e0000 */
[----:B------:R-:W-:Y:S04]  /*12150*/  IADD3 R2, -R250, 0x1, R0 ;  /* 0x00000001fa027810 */ /* 0x000fe80007ffe100 */
[----:B---3--:R-:W-:Y:S04]  /*12160*/  IADD3 R2, -R11, R2, R13 ;  /* 0x000000020b027210 */ /* 0x008fe80007ffe10d */
[C---:B------:R-:W-:Y:S02]  /*12170*/  IADD3 R7, R2.reuse, c[0x0][0x328], RZ ;  /* 0x0000ca0002077a10 */ /* 0x040fe40007ffe0ff */
[----:B------:R-:W-:Y:S03]  /*12180*/  IADD3 R6, R2, UR4, RZ ;  /* 0x0000000402067c10 */ /* 0x000fe6000fffe0ff */
        /* <DEDUP_REMOVED lines=16> */
.L_x_415:
[----:B------:R-:W-:Y:S04]  /*12290*/  MOV R8, c[0x0][0x32c] ;  /* 0x0000cb0000087a02 */ /* 0x000fe80000000f00 */
[----:B------:R-:W-:Y:S11]  /*122a0*/  ISETP.NE.AND P0, PT, R8, 0x1, PT ;  /* 0x000000010800780c */ /* 0x000ff60003f05270 */
[----:B------:R-:W-:Y:S02]  /*122b0*/  @!UPT UIADD3 URZ, URZ, URZ, URZ ;  /* 0x0000003f3f3ff290 */ /* 0x000fe4000fffe03f */
[----:B------:R-:W-:Y:S05]  /*122c0*/  @P0 IMAD.HI.U32 R8, R4, c[0x0][0x330], RZ ;  /* 0x0000cc0004080a27 */ /* 0x000fea00078e00ff */
[----:B------:R-:W-:Y:S02]  /*122d0*/  @P0 SHF.R.U32.HI R4, RZ, c[0x0][0x334], R8 ;  /* 0x0000cd00ff040a19 */ /* 0x000fe40000011608 */
.L_x_416:
[----:B------:R-:W-:Y:S05]  /*122e0*/  BSYNC B0 ;  /* 0x0000000000007941 */ /* 0x000fea0003800000 */
.L_x_414:
[----:B------:R-:W-:Y:S04]  /*122f0*/  IMAD.IADD R8, R0, 0x1, -R250 ;  /* 0x0000000100087824 */ /* 0x000fe800078e0afa */
[----:B------:R-:W-:Y:S05]  /*12300*/  IMAD R4, R4, c[0x0][0x32c], R8 ;  /* 0x0000cb0004047a24 */ /* 0x000fea00078e0208 */
[----:B------:R-:W-:Y:S02]  /*12310*/  IADD3 R8, R4, c[0x0][0x32c], RZ ;  /* 0x0000cb0004087a10 */ /* 0x000fe40007ffe0ff */
[----:B------:R-:W-:Y:S02]  /*12320*/  IMNMX R2, R2, R4, !PT ;  /* 0x0000000402027217 */ /* 0x000fe40007800200 */
[----:B------:R-:W-:Y:S02]  /*12330*/  IMNMX R3, R3, R8, PT ;  /* 0x0000000803037217 */ /* 0x000fe40003800200 */
.L_x_413:
[C---:B------:R-:W-:Y:S01]  /*12340*/  ISETP.GE.AND P0, PT, R0.reuse, 0x1, PT ;  /* 0x000000010000780c */ /* 0x040fe20003f06270 */
[----:B------:R-:W1:Y:S01]  /*12350*/  SHFL.IDX PT, R4, R5, 0x1, 0x1c1f ;  /* 0x003c1f0005047f89 */ /* 0x000e6200000e0000 */
[C---:B------:R-:W-:Y:S02]  /*12360*/  ISETP.GE.AND P1, PT, R0.reuse, 0x2, PT ;  /* 0x000000020000780c */ /* 0x040fe40003f26270 */
[----:B------:R-:W-:Y:S02]  /*12370*/  LOP3.LUT R215, R215, 0xfffeffff, RZ, 0xc0, !PT ;  /* 0xfffeffffd7d77812 */ /* 0x000fe400078ec0ff */
[C---:B------:R-:W-:Y:S02]  /*12380*/  ISETP.GE.AND P6, PT, R0.reuse, 0x42, PT ;  /* 0x000000420000780c */ /* 0x040fe40003fc6270 */
[C---:B------:R-:W-:Y:S02]  /*12390*/  ISETP.GE.AND P5, PT, R0.reuse, 0x49, PT ;  /* 0x000000490000780c */ /* 0x040fe40003fa6270 */
[C---:B------:R-:W-:Y:S02]  /*123a0*/  ISETP.GE.AND P4, PT, R0.reuse, 0x4a, PT ;  /* 0x0000004a0000780c */ /* 0x040fe40003f86270 */
[----:B------:R-:W-:Y:S02]  /*123b0*/  ISETP.GE.AND P3, PT, R0, 0x51, PT ;  /* 0x000000510000780c */ /* 0x000fe40003f66270 */
[----:B------:R-:W-:Y:S02]  /*123c0*/  @P0 LOP3.LUT R215, R215, 0x10000, RZ, 0xfc, !PT ;  /* 0x00010000d7d70812 */ /* 0x000fe400078efcff */
[----:B------:R-:W-:Y:S02]  /*123d0*/  ISETP.GT.AND P0, PT, R2, RZ, !P0 ;  /* 0x000000ff0200720c */ /* 0x000fe40004704270 */
        /* <DEDUP_REMOVED lines=9> */
[----:B------:R-:W-:Y:S02]  /*12470*/  ISETP.GT.AND P0, PT, R2, 0x8, !P1 ;  /* 0x000000080200780c */ /* 0x000fe40004f04270 */
[C---:B------:R-:W-:Y:S02]  /*12480*/  ISETP.GE.AND P2, PT, R0.reuse, 0x52, PT ;  /* 0x000000520000780c */ /* 0x040fe40003f46270 */
        /* <DEDUP_REMOVED lines=91> */
[C---:B------:R-:W-:Y:S02]  /*12a40*/  ISETP.GT.AND P0, PT, R2.reuse, 0x48, !P5 ;  /* 0x000000480200780c */ /* 0x040fe40006f04270 */
[----:B------:R-:W-:Y:S02]  /*12a50*/  LOP3.LUT R215, R215, 0xfffdffff, RZ, 0xc0, !PT ;  /* 0xfffdffffd7d77812 */ /* 0x000fe400078ec0ff */
[----:B------:R-:W-:Y:S04]  /*12a60*/  ISETP.LT.OR P0, PT, R3, 0x49, P0 ;  /* 0x000000490300780c */ /* 0x000fe80000701670 */
[----:B------:R-:W-:Y:S02]  /*12a70*/  FSEL R162, R23, -INF , !P0 ;  /* 0xff80000017a27808 */ /* 0x000fe40004000000 */
[----:B------:R-:W-:Y:S04]  /*12a80*/  ISETP.GT.AND P0, PT, R2, 0x49, !P4 ;  /* 0x000000490200780c */ /* 0x000fe80006704270 */
[C---:B------:R-:W-:Y:S04]  /*12a90*/  ISETP.LT.OR P0, PT, R3.reuse, 0x4a, P0 ;  /* 0x0000004a0300780c */ /* 0x040fe80000701670 */
[----:B------:R-:W-:Y:S02]  /*12aa0*/  FSEL R163, R22, -INF , !P0 ;  /* 0xff80000016a37808 */ /* 0x000fe40004000000 */
[----:B------:R-:W-:Y:S04]  /*12ab0*/  ISETP.GT.AND P0, PT, R2, 0x50, !P3 ;  /* 0x000000500200780c */ /* 0x000fe80005f04270 */
[C---:B------:R-:W-:Y:S04]  /*12ac0*/  ISETP.LT.OR P0, PT, R3.reuse, 0x51, P0 ;  /* 0x000000510300780c */ /* 0x040fe80000701670 */
[----:B------:R-:W-:Y:S02]  /*12ad0*/  FSEL R166, R20, -INF , !P0 ;  /* 0xff80000014a67808 */ /* 0x000fe40004000000 */
[C---:B------:R-:W-:Y:S04]  /*12ae0*/  ISETP.GT.AND P0, PT, R2.reuse, 0x51, !P2 ;  /* 0x000000510200780c */ /* 0x040fe80005704270 */
[----:B------:R-:W-:Y:S04]  /*12af0*/  ISETP.LT.OR P0, PT, R3, 0x52, P0 ;  /* 0x000000520300780c */ /* 0x000fe80000701670 */
[----:B------:R-:W-:Y:S02]  /*12b00*/  FSEL R168, R19, -INF , !P0 ;  /* 0xff80000013a87808 */ /* 0x000fe40004000000 */
[----:B------:R-:W-:Y:S04]  /*12b10*/  ISETP.GT.AND P0, PT, R2, 0x58, !P1 ;  /* 0x000000580200780c */ /* 0x000fe80004f04270 */
[----:B------:R-:W-:Y:S04]  /*12b20*/  ISETP.LT.OR P0, PT, R3, 0x59, P0 ;  /* 0x000000590300780c */ /* 0x000fe80000701670 */
[----:B------:R-:W-:Y:S02]  /*12b30*/  FSEL R170, R18, -INF , !P0 ;  /* 0xff80000012aa7808 */ /* 0x000fe40004000000 */
[----:B------:R-:W-:Y:S11]  /*12b40*/  ISETP.GE.AND P0, PT, R0, 0x5a, PT ;  /* 0x0000005a0000780c */ /* 0x000ff60003f06270 */
[----:B------:R-:W-:Y:S02]  /*12b50*/  @!UPT UIADD3 URZ, URZ, URZ, URZ ;  /* 0x0000003f3f3ff290 */ /* 0x000fe4000fffe03f */
[----:B------:R-:W-:Y:S02]  /*12b60*/  @P0 LOP3.LUT R215, R215, 0x20000, RZ, 0xfc, !PT ;  /* 0x00020000d7d70812 */ /* 0x000fe400078efcff */
[----:B------:R-:W-:Y:S01]  /*12b70*/  ISETP.GT.AND P0, PT, R2, 0x59, !P0 ;  /* 0x000000590200780c */ /* 0x000fe20004704270 */
[--C-:B-1----:R-:W-:Y:S03]  /*12b80*/  IMAD.IADD R2, R6, 0x1, R4.reuse ;  /* 0x0000000106027824 */ /* 0x102fe600078e0204 */
[----:B------:R-:W-:Y:S01]  /*12b90*/  ISETP.LT.OR P0, PT, R3, 0x5a, P0 ;  /* 0x0000005a0300780c */ /* 0x000fe20000701670 */
[----:B------:R-:W-:Y:S03]  /*12ba0*/  IMAD.IADD R3, R7, 0x1, R4 ;  /* 0x0000000107037824 */ /* 0x000fe600078e0204 */
[----:B------:R-:W-:Y:S02]  /*12bb0*/  FSEL R171, R17, -INF , !P0 ;  /* 0xff80000011ab7808 */ /* 0x000fe40004000000 */
[----:B------:R-:W-:Y:S11]  /*12bc0*/  ISETP.GE.AND P0, PT, R14, 0x1, PT ;  /* 0x000000010e00780c */ /* 0x000ff60003f06270 */
[----:B------:R-:W-:Y:S02]  /*12bd0*/  @!UPT UIADD3 URZ, URZ, URZ, URZ ;  /* 0x0000003f3f3ff290 */ /* 0x000fe4000fffe03f */
        /* <DEDUP_REMOVED lines=14> */
.L_x_419:
[----:B------:R-:W-:Y:S04]  /*12cc0*/  MOV R5, c[0x0][0x32c] ;  /* 0x0000cb0000057a02 */ /* 0x000fe80000000f00 */
[----:B------:R-:W-:Y:S11]  /*12cd0*/  ISETP.NE.AND P0, PT, R5, 0x1, PT ;  /* 0x000000010500780c */ /* 0x000ff60003f05270 */
[----:B------:R-:W-:Y:S02]  /*12ce0*/  @!UPT UIADD3 URZ, URZ, URZ, URZ ;  /* 0x0000003f3f3ff290 */ /* 0x000fe4000fffe03f */
[----:B------:R-:W-:Y:S05]  /*12cf0*/  @P0 IMAD.HI.U32 R5, R4, c[0x0][0x330], RZ ;  /* 0x0000cc0004050a27 */ /* 0x000fea00078e00ff */
[----:B------:R-:W-:Y:S02]  /*12d00*/  @P0 SHF.R.U32.HI R4, RZ, c[0x0][0x334], R5 ;  /* 0x0000cd00ff040a19 */ /* 0x000fe40000011605 */
.L_x_420:
[----:B------:R-:W-:Y:S05]  /*12d10*/  BSYNC B0 ;  /* 0x0000000000007941 */ /* 0x000fea0003800000 */
.L_x_418:
[----:B------:R-:W-:Y:S04]  /*12d20*/  IMAD.IADD R0, R0, 0x1, -R250 ;  /* 0x0000000100007824 */ /* 0x000fe800078e0afa */
[----:B------:R-:W-:Y:S05]  /*12d30*/  IMAD R4, R4, c[0x0][0x32c], R0 ;  /* 0x0000cb0004047a24 */ /* 0x000fea00078e0200 */
[----:B------:R-:W-:Y:S02]  /*12d40*/  IADD3 R0, R4, c[0x0][0x32c], RZ ;  /* 0x0000cb0004007a10 */ /* 0x000fe40007ffe0ff */
[----:B------:R-:W-:Y:S02]  /*12d50*/  IMNMX R2, R2, R4, !PT ;  /* 0x0000000402027217 */ /* 0x000fe40007800200 */
[----:B------:R-:W-:Y:S02]  /*12d60*/  IMNMX R3, R3, R0, PT ;  /* 0x0000000003037217 */ /* 0x000fe40003800200 */
.L_x_417:
[----:B------:R-:W-:Y:S01]  /*12d70*/  LOP3.LUT P0, RZ, R215, 0x10000, RZ, 0xc0, !PT ;  /* 0x00010000d7ff7812 */ /* 0x000fe2000780c0ff */
[----:B------:R-:W-:Y:S01]  /*12d80*/  LDSM.16.MT88.4 R44, [R197+0x3100] ;  /* 0x00310000c52c783b */ /* 0x000fe20000004200 */
[----:B------:R-:W-:Y:S02]  /*12d90*/  FMNMX.FTZ R0, R8, R69, !PT ;  /* 0x0000004508007209 */ /* 0x000fe40007810000 */
[----:B------:R-:W-:Y:S02]  /*12da0*/  ISETP.GT.AND P0, PT, R2, RZ, !P0 ;  /* 0x000000ff0200720c */ /* 0x000fe40004704270 */
        /* <DEDUP_REMOVED lines=34> */
[C---:B------:R-:W-:Y:S02]  /*12fd0*/  ISETP.GT.AND P0, PT, R2.reuse, 0x11, !P0 ;  /* 0x000000110200780c */ /* 0x040fe40004704270 */
        /* <DEDUP_REMOVED lines=43> */
[----:B------:R-:W-:Y:S03]  /*13290*/  ISETP.LT.OR P0, PT, R3, 0x2a, P0 ;  /* 0x0000002a0300780c */ /* 0x000fe60000701670 */
[----:B------:R-:W1:Y:S01]  /*132a0*/  SHFL.BFLY PT, R68, R0, 0x2, 0x1f ;  /* 0x0c401f0000447f89 */ /* 0x000e6200000e0000 */
        /* <DEDUP_REMOVED lines=10> */
[----:B------:R-:W-:Y:S04]  /*13350*/  ISETP.LT.OR P0, PT, R3, 0x32, P0 ;  /* 0x000000320300780c */ /* 0x000fe80000701670 */
[----:B------:R-:W-:Y:S02]  /*13360*/  FSEL R148, R31, -INF , !P0 ;  /* 0xff8000001f947808 */ /* 0x000fe40004000000 */
[----:B------:R-:W-:Y:S01]  /*13370*/  LOP3.LUT P0, RZ, R215, 0x4, RZ, 0xc0, !PT ;  /* 0x00000004d7ff7812 */ /* 0x000fe2000780c0ff */
[----:B------:R-:W-:Y:S01]  /*13380*/  LDSM.16.MT88.4 R28, [R201+0x100] ;  /* 0x00010000c91c783b */ /* 0x000fe20000004200 */
        /* <DEDUP_REMOVED lines=14> */
[C---:B------:R-:W-:Y:S02]  /*13470*/  ISETP.GT.AND P0, PT, R2.reuse, 0x41, !P6 ;  /* 0x000000410200780c */ /* 0x040fe40007704270 */
[----:B------:R-:W-:Y:S02]  /*13480*/  FMNMX.FTZ R11, R157, R11, !PT ;  /* 0x0000000b9d0b7209 */ /* 0x000fe40007810000 */
[----:B------:R-:W-:Y:S02]  /*13490*/  ISETP.LT.OR P0, PT, R3, 0x42, P0 ;  /* 0x000000420300780c */ /* 0x000fe40000701670 */
[----:B------:R-:W-:Y:S02]  /*134a0*/  LOP3.LUT P6, RZ, R215, 0x20000, RZ, 0xc0, !PT ;  /* 0x00020000d7ff7812 */ /* 0x000fe400078cc0ff */
[----:B------:R-:W-:Y:S02]  /*134b0*/  FSEL R159, R39, -INF , !P0 ;  /* 0xff800000279f7808 */ /* 0x000fe40004000000 */
[----:B------:R-:W-:Y:S01]  /*134c0*/  ISETP.GT.AND P0, PT, R2, 0x48, !P5 ;  /* 0x000000480200780c */ /* 0x000fe20006f04270 */
[----:B------:R-:W-:Y:S01]  /*134d0*/  LDSM.16.MT88.4 R36, [R200+0x100] ;  /* 0x00010000c824783b */ /* 0x000fe20000004200 */
[----:B------:R-:W-:Y:S02]  /*134e0*/  FMNMX.FTZ R11, R159, R11, !PT ;  /* 0x0000000b9f0b7209 */ /* 0x000fe40007810000 */
[----:B------:R-:W-:Y:S04]  /*134f0*/  ISETP.LT.OR P0, PT, R3, 0x49, P0 ;  /* 0x000000490300780c */ /* 0x000fe80000701670 */
[----:B------:R-:W-:Y:S02]  /*13500*/  FSEL R161, R42, -INF , !P0 ;  /* 0xff8000002aa17808 */ /* 0x000fe40004000000 */
[C---:B------:R-:W-:Y:S02]  /*13510*/  ISETP.GT.AND P0, PT, R2.reuse, 0x49, !P4 ;  /* 0x000000490200780c */ /* 0x040fe40006704270 */
[----:B------:R-:W-:Y:S02]  /*13520*/  FMNMX.FTZ R11, R161, R11, !PT ;  /* 0x0000000ba10b7209 */ /* 0x000fe40007810000 */
[----:B------:R-:W-:Y:S04]  /*13530*/  ISETP.LT.OR P0, PT, R3, 0x4a, P0 ;  /* 0x0000004a0300780c */ /* 0x000fe80000701670 */
[----:B------:R-:W-:Y:S02]  /*13540*/  FSEL R164, R43, -INF , !P0 ;  /* 0xff8000002ba47808 */ /* 0x000fe40004000000 */
[----:B------:R-:W-:Y:S02]  /*13550*/  ISETP.GT.AND P0, PT, R2, 0x50, !P3 ;  /* 0x000000500200780c */ /* 0x000fe40005f04270 */
[----:B------:R-:W-:Y:S02]  /*13560*/  FMNMX.FTZ R11, R164, R11, !PT ;  /* 0x0000000ba40b7209 */ /* 0x000fe40007810000 */
[----:B------:R-:W-:Y:S04]  /*13570*/  ISETP.LT.OR P0, PT, R3, 0x51, P0 ;  /* 0x000000510300780c */ /* 0x000fe80000701670 */
[----:B------:R-:W-:Y:S02]  /*13580*/  FSEL R165, R25, -INF , !P0 ;  /* 0xff80000019a57808 */ /* 0x000fe40004000000 */
[----:B------:R-:W-:Y:S04]  /*13590*/  ISETP.GT.AND P0, PT, R2, 0x51, !P2 ;  /* 0x000000510200780c */ /* 0x000fe80005704270 */
[C---:B------:R-:W-:Y:S04]  /*135a0*/  ISETP.LT.OR P0, PT, R3.reuse, 0x52, P0 ;  /* 0x000000520300780c */ /* 0x040fe80000701670 */
[----:B------:R-:W-:Y:S02]  /*135b0*/  FSEL R167, R24, -INF , !P0 ;  /* 0xff80000018a77808 */ /* 0x000fe40004000000 */
[C---:B------:R-:W-:Y:S04]  /*135c0*/  ISETP.GT.AND P0, PT, R2.reuse, 0x58, !P1 ;  /* 0x000000580200780c */ /* 0x040fe80004f04270 */
[----:B------:R-:W-:Y:S04]  /*135d0*/  ISETP.LT.OR P0, PT, R3, 0x59, P0 ;  /* 0x000000590300780c */ /* 0x000fe80000701670 */
[----:B------:R-:W-:Y:S02]  /*135e0*/  FSEL R169, R21, -INF , !P0 ;  /* 0xff80000015a97808 */ /* 0x000fe40004000000 */
[----:B------:R-:W-:Y:S01]  /*135f0*/  ISETP.GT.AND P0, PT, R2, 0x59, !P6 ;  /* 0x000000590200780c */ /* 0x000fe20007704270 */
[----:B------:R-:W-:Y:S01]  /*13600*/  LDSM.16.MT88.4 R20, [R198+0x100] ;  /* 0x00010000c614783b */ /* 0x000fe20000004200 */
[----:B------:R-:W-:Y:S02]  /*13610*/  FMNMX.FTZ R2, R165, R11, !PT ;  /* 0x0000000ba5027209 */ /* 0x000fe40007810000 */
[----:B------:R-:W-:Y:S02]  /*13620*/  ISETP.LT.OR P0, PT, R3, 0x5a, P0 ;  /* 0x0000005a0300780c */ /* 0x000fe40000701670 */
[----:B------:R-:W-:Y:S02]  /*13630*/  FMNMX.FTZ R0, R167, R2, !PT ;  /* 0x00000002a7007209 */ /* 0x000fe40007810000 */
[----:B------:R-:W-:Y:S01]  /*13640*/  FSEL R71, R51, -INF , !P0 ;  /* 0xff80000033477808 */ /* 0x000fe20004000000 */
[----:B------:R-:W1:Y:S01]  /*13650*/  SHFL.BFLY PT, R3, R68, 0x1, 0x1f ;  /* 0x0c201f0044037f89 */ /* 0x000e6200000e0000 */
[----:B------:R-:W-:Y:S04]  /*13660*/  FMNMX.FTZ R0, R169, R0, !PT ;  /* 0x00000000a9007209 */ /* 0x000fe80007810000 */
[----:B------:R-:W-:Y:S05]  /*13670*/  FMNMX.FTZ R0, R71, R0, !PT ;  /* 0x0000000047007209 */ /* 0x000fea0007810000 */
[----:B------:R-:W2:Y:S01]  /*13680*/  SHFL.BFLY PT, R2, R0, 0x2, 0x1f ;  /* 0x0c401f0000027f89 */ /* 0x000ea200000e0000 */
[----:B-1----:R-:W-:Y:S04]  /*13690*/  FMNMX.FTZ R68, R68, R3, !PT ;  /* 0x0000000344447209 */ /* 0x002fe80007810000 */
[C---:B------:R-:W-:Y:S01]  /*136a0*/  FSETP.NEU.FTZ.AND P0, PT, R68.reuse, -INF , PT ;  /* 0xff8000004400780b */ /* 0x040fe20003f1d000 */
[----:B------:R-:W-:Y:S01]  /*136b0*/  FMUL.FTZ R132, R68, c[0x0][0x2d0] ;  /* 0x0000b40044847a20 */ /* 0x000fe20000410000 */
[----:B--2---:R-:W-:Y:S02]  /*136c0*/  FMNMX.FTZ R2, R0, R2, !PT ;  /* 0x0000000200027209 */ /* 0x004fe40007810000 */
[----:B------:R-:W-:Y:S02]  /*136d0*/  FSEL R0, R68, RZ, P0 ;  /* 0x000000ff44007208 */ /* 0x000fe40000000000 */
[----:B------:R-:W-:Y:S01]  /*136e0*/  FSEL R132, R132, RZ, P0 ;  /* 0x000000ff84847208 */ /* 0x000fe20000000000 */
[----:B------:R-:W1:Y:S02]  /*136f0*/  SHFL.BFLY PT, R3, R2, 0x1, 0x1f ;  /* 0x0c201f0002037f89 */ /* 0x000e6400000e0000 */
[----:B------:R-:W-:Y:S02]  /*13700*/  FADD.FTZ R0, -R0, R69 ;  /* 0x0000004500007221 */ /* 0x000fe40000010100 */
[--C-:B------:R-:W-:Y:S02]  /*13710*/  FFMA.FTZ R8, R8, c[0x0][0x2d0], -R132.reuse ;  /* 0x0000b40008087a23 */ /* 0x100fe40000010884 */
[----:B------:R-:W-:Y:S02]  /*13720*/  FMUL.FTZ R0, R0, c[0x0][0x2d0] ;  /* 0x0000b40000007a20 */ /* 0x000fe40000410000 */
[----:B------:R2:W-:Y:S01]  /*13730*/  MUFU.EX2 R235, R8 ;  /* 0x0000000800eb7308 */ /* 0x0005e20000000800 */
[--C-:B------:R-:W-:Y:S02]  /*13740*/  FFMA.FTZ R10, R10, c[0x0][0x2d0], -R132.reuse ;  /* 0x0000b4000a0a7a23 */ /* 0x100fe40000010884 */
[--C-:B------:R-:W-:Y:S07]  /*13750*/  FFMA.FTZ R9, R9, c[0x0][0x2d0], -R132.reuse ;  /* 0x0000b40009097a23 */ /* 0x100fee0000010884 */
[----:B------:R-:W3:Y:S01]  /*13760*/  MUFU.EX2 R238, R10 ;  /* 0x0000000a00ee7308 */ /* 0x000ee20000000800 */
[----:B-1----:R-:W-:Y:S09]  /*13770*/  FMNMX.FTZ R3, R3, R2, !PT ;  /* 0x0000000203037209 */ /* 0x002ff20007810000 */
[----:B------:R1:W4:Y:S01]  /*13780*/  MUFU.EX2 R2, R0 ;  /* 0x0000000000027308 */ /* 0x0003220000000800 */
[C---:B------:R-:W-:Y:S01]  /*13790*/  FSETP.NEU.FTZ.AND P0, PT, R3.reuse, -INF , PT ;  /* 0xff8000000300780b */ /* 0x040fe20003f1d000 */
[----:B------:R-:W-:Y:S02]  /*137a0*/  FMUL.FTZ R69, R3, c[0x0][0x2d0] ;  /* 0x0000b40003457a20 */ /* 0x000fe40000410000 */
[----:B--2---:R-:W-:Y:S02]  /*137b0*/  FFMA.FTZ R8, R12, c[0x0][0x2d0], -R132 ;  /* 0x0000b4000c087a23 */ /* 0x004fe40000010884 */
[----:B------:R-:W2:Y:S01]  /*137c0*/  LDSM.16.MT88.4 R12, [R197+0x100] ;  /* 0x00010000c50c783b */ /* 0x000ea20000004200 */
[----:B------:R-:W-:Y:S03]  /*137d0*/  FSEL R69, R69, RZ, P0 ;  /* 0x000000ff45457208 */ /* 0x000fe60000000000 */
[----:B------:R5:W-:Y:S02]  /*137e0*/  MUFU.EX2 R237, R9 ;  /* 0x0000000900ed7308 */ /* 0x000be40000000800 */
[--C-:B------:R-:W-:Y:S02]  /*137f0*/  FFMA.FTZ R4, R4, c[0x0][0x2d0], -R69.reuse ;  /* 0x0000b40004047a23 */ /* 0x100fe40000010845 */
[--C-:B------:R-:W-:Y:S01]  /*13800*/  FFMA.FTZ R6, R6, c[0x0][0x2d0], -R69.reuse ;  /* 0x0000b40006067a23 */ /* 0x100fe20000010845 */
[----:B---3--:R-:W-:Y:S01]  /*13810*/  F2FP.PACK_AB R72, R238, R235 ;  /* 0x000000ebee48723e */ /* 0x008fe200000000ff */
[--C-:B------:R-:W-:Y:S02]  /*13820*/  FFMA.FTZ R5, R5, c[0x0][0x2d0], -R69.reuse ;  /* 0x0000b40005057a23 */ /* 0x100fe40000010845 */
[--C-:B------:R-:W-:Y:S02]  /*13830*/  FFMA.FTZ R7, R7, c[0x0][0x2d0], -R69.reuse ;  /* 0x0000b40007077a23 */ /* 0x100fe40000010845 */
[----:B------:R-:W3:Y:S01]  /*13840*/  MUFU.EX2 R236, R8 ;  /* 0x0000000800ec7308 */ /* 0x000ee20000000800 */
[----:B-1----:R-:W-:Y:S01]  /*13850*/  FSEL R0, R3, RZ, P0 ;  /* 0x000000ff03007208 */ /* 0x002fe20000000000 */
[----:B----4-:R-:W-:Y:S01]  /*13860*/  FMUL.FTZ R16, R2, R88 ;  /* 0x0000005802107220 */ /* 0x010fe20000410000 */
[----:B------:R-:W-:Y:S01]  /*13870*/  ISETP.GT.AND P0, PT, R218, R239, PT ;  /* 0x000000efda00720c */ /* 0x000fe20003f04270 */
[----:B------:R-:W-:Y:S02]  /*13880*/  FMUL.FTZ R17, R2, R89 ;  /* 0x0000005902117220 */ /* 0x000fe40000410000 */
[----:B------:R-:W-:Y:S04]  /*13890*/  FADD.FTZ R0, -R0, R70 ;  /* 0x0000004600007221 */ /* 0x000fe80000010100 */
[----:B------:R1:W-:Y:S01]  /*138a0*/  MUFU.EX2 R234, R4 ;  /* 0x0000000400ea7308 */ /* 0x0003e20000000800 */
[----:B------:R-:W-:Y:S02]  /*138b0*/  FMUL.FTZ R24, R2, R96 ;  /* 0x0000006002187220 */ /* 0x000fe40000410000 */
[----:B------:R-:W-:Y:S02]  /*138c0*/  FMUL.FTZ R0, R0, c[0x0][0x2d0] ;  /* 0x0000b40000007a20 */ /* 0x000fe40000410000 */
[C---:B-----5:R-:W-:Y:S02]  /*138d0*/  FMUL.FTZ R9, R2.reuse, R81 ;  /* 0x0000005102097220 */ /* 0x060fe40000410000 */
[C---:B------:R-:W-:Y:S02]  /*138e0*/  FMUL.FTZ R25, R2.reuse, R97 ;  /* 0x0000006102197220 */ /* 0x040fe40000410000 */
[--C-:B------:R-:W-:Y:S01]  /*138f0*/  FFMA.FTZ R70, R133, c[0x0][0x2d0], -R69.reuse ;  /* 0x0000b40085467a23 */ /* 0x100fe20000010845 */
[----:B------:R-:W4:Y:S01]  /*13900*/  MUFU.EX2 R233, R6 ;  /* 0x0000000600e97308 */ /* 0x000f220000000800 */
[C---:B------:R-:W-:Y:S02]  /*13910*/  FMUL.FTZ R32, R2.reuse, R104 ;  /* 0x0000006802207220 */ /* 0x040fe40000410000 */
[----:B------:R-:W-:Y:S01]  /*13920*/  FMUL.FTZ R33, R2, R105 ;  /* 0x0000006902217220 */ /* 0x000fe20000410000 */
[----:B---3--:R-:W-:Y:S01]  /*13930*/  F2FP.PACK_AB R74, R236, R237 ;  /* 0x000000edec4a723e */ /* 0x008fe200000000ff */
[C---:B------:R-:W-:Y:S02]  /*13940*/  FMUL.FTZ R8, R2.reuse, R80 ;  /* 0x0000005002087220 */ /* 0x040fe40000410000 */
[C---:B------:R-:W-:Y:S02]  /*13950*/  FMUL.FTZ R52, R2.reuse, R52 ;  /* 0x0000003402347220 */ /* 0x040fe40000410000 */
[C---:B------:R-:W-:Y:S01]  /*13960*/  FMUL.FTZ R53, R2.reuse, R53 ;  /* 0x0000003502357220 */ /* 0x040fe20000410000 */
[----:B------:R3:W-:Y:S01]  /*13970*/  MUFU.EX2 R232, R5 ;  /* 0x0000000500e87308 */ /* 0x0007e20000000800 */
[C---:B------:R-:W-:Y:S02]  /*13980*/  FMUL.FTZ R56, R2.reuse, R56 ;  /* 0x0000003802387220 */ /* 0x040fe40000410000 */
[C---:B------:R-:W-:Y:S02]  /*13990*/  FMUL.FTZ R57, R2.reuse, R57 ;  /* 0x0000003902397220 */ /* 0x040fe40000410000 */
[C---:B-1----:R-:W-:Y:S02]  /*139a0*/  FMUL.FTZ R4, R2.reuse, R76 ;  /* 0x0000004c02047220 */ /* 0x042fe40000410000 */
[C---:B------:R-:W-:Y:S02]  /*139b0*/  FMUL.FTZ R60, R2.reuse, R60 ;  /* 0x0000003c023c7220 */ /* 0x040fe40000410000 */
[C---:B------:R-:W-:Y:S01]  /*139c0*/  FMUL.FTZ R61, R2.reuse, R61 ;  /* 0x0000003d023d7220 */ /* 0x040fe20000410000 */
[----:B------:R-:W1:Y:S01]  /*139d0*/  MUFU.EX2 R228, R7 ;  /* 0x0000000700e47308 */ /* 0x000e620000000800 */
[C---:B------:R-:W-:Y:S02]  /*139e0*/  FMUL.FTZ R64, R2.reuse, R64 ;  /* 0x0000004002407220 */ /* 0x040fe40000410000 */
[C---:B------:R-:W-:Y:S01]  /*139f0*/  FMUL.FTZ R65, R2.reuse, R65 ;  /* 0x0000004102417220 */ /* 0x040fe20000410000 */
[----:B----4-:R-:W-:Y:S06]  /*13a00*/  F2FP.PACK_AB R73, R233, R234 ;  /* 0x000000eae949723e */ /* 0x010fec00000000ff */
[----:B------:R-:W4:Y:S01]  /*13a10*/  MUFU.EX2 R0, R0 ;  /* 0x0000000000007308 */ /* 0x000f220000000800 */
[----:B---3--:R-:W-:Y:S01]  /*13a20*/  FMUL.FTZ R5, R2, R77 ;  /* 0x0000004d02057220 */ /* 0x008fe20000410000 */
[----:B-1----:R-:W-:Y:S01]  /*13a30*/  F2FP.PACK_AB R75, R228, R232 ;  /* 0x000000e8e44b723e */ /* 0x002fe200000000ff */
[C---:B----4-:R-:W-:Y:S02]  /*13a40*/  FMUL.FTZ R6, R0.reuse, R78 ;  /* 0x0000004e00067220 */ /* 0x050fe40000410000 */
[C---:B------:R-:W-:Y:S02]  /*13a50*/  FMUL.FTZ R7, R0.reuse, R79 ;  /* 0x0000004f00077220 */ /* 0x040fe40000410000 */
[----:B------:R-:W1:Y:S01]  /*13a60*/  LDSM.16.MT88.4 R76, [R198+0x3100] ;  /* 0x00310000c64c783b */ /* 0x000e620000004200 */
[C---:B------:R-:W-:Y:S02]  /*13a70*/  FMUL.FTZ R10, R0.reuse, R82 ;  /* 0x00000052000a7220 */ /* 0x040fe40000410000 */
[C---:B------:R-:W-:Y:S02]  /*13a80*/  FMUL.FTZ R11, R0.reuse, R83 ;  /* 0x00000053000b7220 */ /* 0x040fe40000410000 */
[C---:B--2---:R-:W-:Y:S03]  /*13a90*/  HMMA.16816.F32 R4, R72.reuse, R12, R4 ;  /* 0x0000000c4804723c */ /* 0x044fe60000001804 */
        /* <DEDUP_REMOVED lines=331> */
.L_x_410:
[----:B------:R-:W2:Y:S04]  /*14f50*/  LDL R4, [R1+0xc] ;  /* 0x00000c0001047983 */ /* 0x000ea80000100800 */
[----:B------:R-:W3:Y:S01]  /*14f60*/  LDL R2, [R1+0x8] ;  /* 0x0000080001027983 */ /* 0x000ee20000100800 */
[----:B------:R-:W-:-:S02]  /*14f70*/  IMAD.MOV.U32 R0, RZ, RZ, c[0x0][0x2c4] ;  /* 0x0000b100ff007624 */ /* 0x000fc400078e00ff */
[----:B------:R-:W-:-:S03]  /*14f80*/  IMAD.MOV.U32 R5, RZ, RZ, c[0x0][0x32c] ;  /* 0x0000cb00ff057624 */ /* 0x000fc600078e00ff */
[----:B------:R-:W-:Y:S02]  /*14f90*/  ISETP.NE.AND P1, PT, R0, 0x1, PT ;  /* 0x000000010000780c */ /* 0x000fe40003f25270 */
[----:B------:R-:W1:Y:S01]  /*14fa0*/  S2R R0, SR_CTAID.X ;  /* 0x0000000000007919 */ /* 0x000e620000002500 */
[----:B------:R-:W-:Y:S02]  /*14fb0*/  ISETP.GE.AND P0, PT, R5, 0x1, PT ;  /* 0x000000010500780c */ /* 0x000fe40003f06270 */
[----:B-1----:R-:W-:Y:S01]  /*14fc0*/  LEA R0, R0, 0x7f, 0x7 ;  /* 0x0000007f00007811 */ /* 0x002fe200078e38ff */
[----:B--2---:R-:W-:-:S07]  /*14fd0*/  IMAD.MOV.U32 R6, RZ, RZ, R4 ;  /* 0x000000ffff067224 */ /* 0x004fce00078e0004 */
[----:B------:R-:W-:Y:S01]  /*14fe0*/  @P1 IMAD.HI.U32 R4, R0, c[0x0][0x2c8], RZ ;  /* 0x0000b20000041a27 */ /* 0x000fe200078e00ff */
[----:B---3--:R-:W-:-:S04]  /*14ff0*/  IADD3 R2, R2, 0x1, -R6 ;  /* 0x0000000102027810 */ /* 0x008fc80007ffe806 */
[----:B------:R-:W-:-:S05]  /*15000*/  @P1 SHF.R.U32.HI R0, RZ, c[0x0][0x2cc], R4 ;  /* 0x0000b300ff001a19 */ /* 0x000fca0000011604 */
        /* <DEDUP_REMOVED lines=12> */
.L_x_423:
[----:B------:R-:W-:-:S04]  /*150d0*/  MOV R4, 0x1 ;  /* 0x0000000100047802 */ /* 0x000fc80000000f00 */
[----:B------:R-:W-:-:S13]  /*150e0*/  ISETP.NE.AND P0, PT, R4, c[0x0][0x32c], PT ;  /* 0x0000cb0004007a0c */ /* 0x000fda0003f05270 */
[----:B------:R-:W-:-:S05]  /*150f0*/  @P0 IMAD.HI.U32 R4, R0, c[0x0][0x330], RZ ;  /* 0x0000cc0000040a27 */ /* 0x000fca00078e00ff */
[----:B------:R-:W-:-:S05]  /*15100*/  @P0 SHF.R.U32.HI R0, RZ, c[0x0][0x334], R4 ;  /* 0x0000cd00ff000a19 */ /* 0x000fca0000011604 */
.L_x_424:
[----:B------:R-:W-:-:S05]  /*15110*/  IMAD R0, R0, c[0x0][0x32c], RZ ;  /* 0x0000cb0000007a24 */ /* 0x000fca00078e02ff */
[----:B------:R-:W-:-:S04]  /*15120*/  IMNMX R2, R2, R0, !PT ;  /* 0x0000000002027217 */ /* 0x000fc80007800200 */
.L_x_422:
        /* <DEDUP_REMOVED lines=8> */
[----:B------:R-:W-:Y:S02]  /*151b0*/  MOV R70, R3 ;  /* 0x0000000300467202 */ /* 0x000fe40000000f00 */
[----:B------:R-:W-:Y:S02]  /*151c0*/  MOV R69, R68 ;  /* 0x0000004400457202 */ /* 0x000fe40000000f00 */
[----:B------:R-:W-:Y:S02]  /*151d0*/  MOV R218, R216 ;  /* 0x000000d800da7202 */ /* 0x000fe40000000f00 */
.L_x_428:
[----:B------:R-:W-:Y:S04]  /*151e0*/  DEPBAR.LE SB0, 0x0 ;  /* 0x000080000000791a */ /* 0x000fe80000000000 */
[----:B------:R-:W-:Y:S01]  /*151f0*/  BAR.SYNC.DEFER_BLOCKING 0x0 ;  /* 0x0000000000007b1d */ /* 0x000fe20000010000 */
[----:B------:R-:W-:Y:S02]  /*15200*/  ISETP.GT.AND P0, PT, R252, R218, PT ;  /* 0x000000dafc00720c */ /* 0x000fe40003f04270 */
[C---:B------:R-:W-:Y:S02]  /*15210*/  IADD3 R0, R224.reuse, 0x40, RZ ;  /* 0x00000040e0007810 */ /* 0x040fe40007ffe0ff */
[----:B------:R-:W-:Y:S02]  /*15220*/  ISETP.GE.AND P2, PT, R224, c[0x0][0x1d4], PT ;  /* 0x00007500e0007a0c */ /* 0x000fe40003f46270 */
[----:B------:R-:W-:Y:S02]  /*15230*/  ISETP.GE.AND P3, PT, R0, c[0x0][0x1d4], PT ;  /* 0x0000750000007a0c */ /* 0x000fe40003f66270 */
[----:B------:R-:W-:Y:S01]  /*15240*/  SHF.R.S32.HI R68, RZ, 0x1f, R224 ;  /* 0x0000001fff447819 */ /* 0x000fe200000114e0 */
[----:B------:R2:W3:Y:S04]  /*15250*/  LDSM.16.M88.4 R8, [R196+0x8100] ;  /* 0x00810000c408783b */ /* 0x0004e80000000200 */
[----:B------:R2:W4:Y:S04]  /*15260*/  LDSM.16.M88.4 R16, [R196+0x8900] ;  /* 0x00890000c410783b */ /* 0x0005280000000200 */
[----:B------:R2:W1:Y:S04]  /*15270*/  LDSM.16.M88.4 R24, [R196+0x9100] ;  /* 0x00910000c418783b */ /* 0x0004680000000200 */
        /* <DEDUP_REMOVED lines=10> */
[----:B---34-:R-:W3:Y:S01]  /*15320*/  S2R R12, SR_CTAID.Y ;  /* 0x00000000000c7919 */ /* 0x018ee20000002600 */
[----:B------:R-:W-:Y:S01]  /*15330*/  SHF.R.S32.HI R0, RZ, 0x1f, R220 ;  /* 0x0000001fff007819 */ /* 0x000fe200000114dc */
[----:B------:R-:W-:Y:S01]  /*15340*/  IMAD.WIDE.U32 R2, R220, c[0x0][0x208], RZ ;  /* 0x00008200dc027a25 */ /* 0x000fe200078e00ff */
[----:B-1----:R-:W-:Y:S02]  /*15350*/  SHF.R.S32.HI R4, RZ, 0x1f, R217 ;  /* 0x0000001fff047819 */ /* 0x002fe400000114d9 */
        /* <DEDUP_REMOVED lines=10> */
[----:B---3--:R-:W-:Y:S03]  /*15400*/  SHF.R.S32.HI R5, RZ, 0x1f, R12 ;  /* 0x0000001fff057819 */ /* 0x008fe6000001140c */
[----:B------:R-:W-:Y:S04]  /*15410*/  IMAD.WIDE.U32 R6, R12, c[0x0][0x210], RZ ;  /* 0x000084000c067a25 */ /* 0x000fe800078e00ff */
[----:B------:R-:W-:Y:S01]  /*15420*/  IMAD R5, R5, c[0x0][0x210], RZ ;  /* 0x0000840005057a24 */ /* 0x000fe200078e02ff */
[----:B------:R-:W-:Y:S03]  /*15430*/  IADD3 R0, P0, R6, R2, RZ ;  /* 0x0000000206007210 */ /* 0x000fe60007f1e0ff */
[----:B------:R-:W-:Y:S04]  /*15440*/  IMAD R5, R12, c[0x0][0x214], R5 ;  /* 0x000085000c057a24 */ /* 0x000fe800078e0205 */
[----:B------:R-:W-:Y:S05]  /*15450*/  IMAD.IADD R5, R7, 0x1, R5 ;  /* 0x0000000107057824 */ /* 0x000fea00078e0205 */
[----:B------:R-:W-:Y:S02]  /*15460*/  IADD3.X R3, R5, R3, R4, P0, !PT ;  /* 0x0000000305037210 */ /* 0x000fe400007fe404 */
[C---:B------:R-:W-:Y:S02]  /*15470*/  LEA R2, P0, R0.reuse, c[0x0][0x1f8], 0x1 ;  /* 0x00007e0000027a11 */ /* 0x040fe400078008ff */
[----:B------:R-:W-:Y:S02]  /*15480*/  IADD3 R4, -R229, 0x10, RZ ;  /* 0x00000010e5047810 */ /* 0x000fe40007ffe1ff */
[----:B------:R-:W-:Y:S01]  /*15490*/  LEA.HI.X R0, R0, c[0x0][0x1fc], R3, 0x1, P0 ;  /* 0x00007f0000007a11 */ /* 0x000fe200000f0c03 */
[----:B------:R-:W1:Y:S01]  /*154a0*/  SHFL.IDX PT, R23, R2, 0x2, 0x181f ;  /* 0x00581f0002177f89 */ /* 0x000e6200000e0000 */
[----:B------:R-:W-:Y:S01]  /*154b0*/  IMAD.SHL.U32 R3, R230, 0x2, RZ ;  /* 0x00000002e6037824 */ /* 0x000fe200078e00ff */
[----:B------:R-:W-:Y:S02]  /*154c0*/  LOP3.LUT R20, R4, 0xf, RZ, 0xc0, !PT ;  /* 0x0000000f04147812 */ /* 0x000fe400078ec0ff */
[----:B------:R-:W3:Y:S01]  /*154d0*/  SHFL.IDX PT, R28, R0, 0x2, 0x181f ;  /* 0x00581f00001c7f89 */ /* 0x000ee200000e0000 */
[----:B------:R-:W-:Y:S03]  /*154e0*/  SHF.L.U64.HI R4, R230, 0x1, R251 ;  /* 0x00000001e6047819 */ /* 0x000fe600000102fb */
[----:B------:R-:W4:Y:S04]  /*154f0*/  SHFL.IDX PT, R5, R2, RZ, 0x181f ;  /* 0x00181fff02057589 */ /* 0x000f2800000e0000 */
[----:B------:R-:W5:Y:S04]  /*15500*/  SHFL.IDX PT, R6, R0, RZ, 0x181f ;  /* 0x00181fff00067589 */ /* 0x000f6800000e0000 */
[----:B------:R2:W-:Y:S04]  /*15510*/  SHFL.IDX PT, R22, R0, 0x1, 0x181f ;  /* 0x00381f0000167f89 */ /* 0x0005e800000e0000 */
[----:B------:R-:W5:Y:S01]  /*15520*/  SHFL.IDX PT, R2, R2, 0x1, 0x181f ;  /* 0x00381f0002027f89 */ /* 0x000f6200000e0000 */
[----:B-1----:R-:W-:Y:S04]  /*15530*/  IADD3 R20, P1, P0, R20, R23, R3 ;  /* 0x0000001714147210 */ /* 0x002fe8000783e003 */
[----:B---3--:R-:W-:Y:S02]  /*15540*/  IADD3.X R21, RZ, R28, R4, P1, P0 ;  /* 0x0000001cff157210 */ /* 0x008fe40000fe0404 */
[C---:B----4-:R-:W-:Y:S02]  /*15550*/  IADD3 R14, P0, R5.reuse, R29, RZ ;  /* 0x0000001d050e7210 */ /* 0x050fe40007f1e0ff */
[----:B--2---:R-:W-:Y:S05]  /*15560*/  SHF.L.U64.HI R0, R224, 0x1, R68 ;  /* 0x00000001e0007819 */ /* 0x004fea0000010244 */
[C---:B-----5:R-:W-:Y:S01]  /*15570*/  IMAD.X R15, R6.reuse, 0x1, R0, P0 ;  /* 0x00000001060f7824 */ /* 0x060fe200000e0600 */
        /* <DEDUP_REMOVED lines=15> */
.L_x_426:
[C---:B-1-34-:R-:W-:Y:S01]  /*15670*/  HMMA.16816.F32 R4, R124.reuse, R8, RZ ;  /* 0x000000087c04723c */ /* 0x05afe200000018ff */
[----:B------:R-:W1:Y:S02]  /*15680*/  LDSM.16.M88.4 R156, [R202+0x8100] ;  /* 0x00810000ca9c783b */ /* 0x000e640000000200 */
[----:B------:R-:W-:Y:S05]  /*15690*/  ISETP.GT.AND P0, PT, R218, R252, PT ;  /* 0x000000fcda00720c */ /* 0x000fea0003f04270 */
[C---:B------:R-:W-:Y:S01]  /*156a0*/  HMMA.16816.F32 R8, R124.reuse, R10, RZ ;  /* 0x0000000a7c08723c */ /* 0x040fe200000018ff */
[----:B------:R-:W0:Y:S07]  /*156b0*/  LDGDEPBAR ;  /* 0x00000000000079af */ /* 0x000e2e0000000000 */
[C---:B------:R-:W-:Y:S01]  /*156c0*/  HMMA.16816.F32 R12, R124.reuse, R16, RZ ;  /* 0x000000107c0c723c */ /* 0x040fe200000018ff */
[----:B------:R-:W3:Y:S07]  /*156d0*/  LDSM.16.M88.4 R160, [R202+0x8900] ;  /* 0x00890000caa0783b */ /* 0x000eee0000000200 */
[C---:B------:R-:W-:Y:S01]  /*156e0*/  HMMA.16816.F32 R16, R124.reuse, R18, RZ ;  /* 0x000000127c10723c */ /* 0x040fe200000018ff */
[----:B------:R-:W-:Y:S07]  /*156f0*/  LDSM.16.M88.4 R164, [R202+0xa100] ;  /* 0x00a10000caa4783b */ /* 0x000fee0000000200 */
[C---:B------:R-:W-:Y:S01]  /*15700*/  HMMA.16816.F32 R20, R124.reuse, R24, RZ ;  /* 0x000000187c14723c */ /* 0x040fe200000018ff */
        /* <DEDUP_REMOVED lines=11> */
[----:B------:R-:W4:Y:S07]  /*157c0*/  LDSM.16.M88.4 R72, [R202+0x9100] ;  /* 0x00910000ca48783b */ /* 0x000f2e0000000200 */
[C---:B------:R-:W-:Y:S08]  /*157d0*/  HMMA.16816.F32 R12, R128.reuse, R132, R12 ;  /* 0x00000084800c723c */ /* 0x040ff0000000180c */
[C---:B------:R-:W-:Y:S01]  /*157e0*/  HMMA.16816.F32 R16, R128.reuse, R134, R16 ;  /* 0x000000868010723c */ /* 0x040fe20000001810 */
[----:B------:R-:W5:Y:S07]  /*157f0*/  LDSM.16.M88.4 R132, [R202+0x9900] ;  /* 0x00990000ca84783b */ /* 0x000f6e0000000200 */
[C---:B------:R-:W-:Y:S08]  /*15800*/  HMMA.16816.F32 R20, R128.reuse, R136, R20 ;  /* 0x000000888014723c */ /* 0x040ff00000001814 */
[C---:B------:R-:W-:Y:S01]  /*15810*/  HMMA.16816.F32 R24, R128.reuse, R138, R24 ;  /* 0x0000008a8018723c */ /* 0x040fe20000001818 */
[----:B------:R-:W2:Y:S07]  /*15820*/  LDSM.16.M88.4 R136, [R199] ;  /* 0x00000000c788783b */ /* 0x000eae0000000200 */
[C---:B------:R-:W-:Y:S08]  /*15830*/  HMMA.16816.F32 R28, R128.reuse, R140, R28 ;  /* 0x0000008c801c723c */ /* 0x040ff0000000181c */
[C---:B------:R-:W-:Y:S01]  /*15840*/  HMMA.16816.F32 R32, R128.reuse, R142, R32 ;  /* 0x0000008e8020723c */ /* 0x040fe20000001820 */
[----:B------:R-:W2:Y:S07]  /*15850*/  LDSM.16.M88.4 R140, [R199+0x800] ;  /* 0x00080000c78c783b */ /* 0x000eae0000000200 */
[C---:B------:R-:W-:Y:S08]  /*15860*/  HMMA.16816.F32 R36, R128.reuse, R144, R36 ;  /* 0x000000908024723c */ /* 0x040ff00000001824 */
[C---:B------:R-:W-:Y:S01]  /*15870*/  HMMA.16816.F32 R40, R128.reuse, R146, R40 ;  /* 0x000000928028723c */ /* 0x040fe20000001828 */
[----:B------:R-:W2:Y:S07]  /*15880*/  LDSM.16.M88.4 R144, [R199+0x1000] ;  /* 0x00100000c790783b */ /* 0x000eae0000000200 */
[C---:B------:R-:W-:Y:S08]  /*15890*/  HMMA.16816.F32 R44, R128.reuse, R148, R44 ;  /* 0x00000094802c723c */ /* 0x040ff0000000182c */
[----:B------:R-:W-:Y:S01]  /*158a0*/  HMMA.16816.F32 R48, R128, R150, R48 ;  /* 0x000000968030723c */ /* 0x000fe20000001830 */
[----:B------:R-:W2:Y:S07]  /*158b0*/  LDSM.16.M88.4 R148, [R199+0x1800] ;  /* 0x00180000c794783b */ /* 0x000eae0000000200 */
[C---:B-1----:R-:W-:Y:S08]  /*158c0*/  HMMA.16816.F32 R4, R152.reuse, R156, R4 ;  /* 0x0000009c9804723c */ /* 0x042ff00000001804 */
[C---:B------:R-:W-:Y:S01]  /*158d0*/  HMMA.16816.F32 R8, R152.reuse, R158, R8 ;  /* 0x0000009e9808723c */ /* 0x040fe20000001808 */
[----:B------:R-:W1:Y:S07]  /*158e0*/  LDSM.16.M88.4 R156, [R199+0x2000] ;  /* 0x00200000c79c783b */ /* 0x000e6e0000000200 */
[C---:B---3--:R-:W-:Y:S08]  /*158f0*/  HMMA.16816.F32 R12, R152.reuse, R160, R12 ;  /* 0x000000a0980c723c */ /* 0x048ff0000000180c */
[C---:B------:R-:W-:Y:S01]  /*15900*/  HMMA.16816.F32 R16, R152.reuse, R162, R16 ;  /* 0x000000a29810723c */ /* 0x040fe20000001810 */
[----:B------:R-:W-:Y:S07]  /*15910*/  LDSM.16.M88.4 R160, [R196+0xb900] ;  /* 0x00b90000c4a0783b */ /* 0x000fee0000000200 */
[C---:B----4-:R-:W-:Y:S08]  /*15920*/  HMMA.16816.F32 R20, R152.reuse, R72, R20 ;  /* 0x000000489814723c */ /* 0x050ff00000001814 */
[C---:B------:R-:W-:Y:S01]  /*15930*/  HMMA.16816.F32 R24, R152.reuse, R74, R24 ;  /* 0x0000004a9818723c */ /* 0x040fe20000001818 */
[----:B------:R-:W3:Y:S07]  /*15940*/  LDSM.16.M88.4 R72, [R199+0x2800] ;  /* 0x00280000c748783b */ /* 0x000eee0000000200 */
[C---:B-----5:R-:W-:Y:S08]  /*15950*/  HMMA.16816.F32 R28, R152.reuse, R132, R28 ;  /* 0x00000084981c723c */ /* 0x060ff0000000181c */
[C---:B------:R-:W-:Y:S01]  /*15960*/  HMMA.16816.F32 R32, R152.reuse, R134, R32 ;  /* 0x000000869820723c */ /* 0x040fe20000001820 */
[----:B------:R-:W4:Y:S07]  /*15970*/  LDSM.16.M88.4 R132, [R196+0xb100] ;  /* 0x00b10000c484783b */ /* 0x000f2e0000000200 */
[C---:B------:R-:W-:Y:S08]  /*15980*/  HMMA.16816.F32 R36, R152.reuse, R164, R36 ;  /* 0x000000a49824723c */ /* 0x040ff00000001824 */
        /* <DEDUP_REMOVED lines=10> */
[----:B------:R-:W2:Y:S07]  /*15a30*/  LDSM.16.M88.4 R140, [R196+0xd900] ;  /* 0x00d90000c48c783b */ /* 0x000eae0000000200 */
[C---:B------:R-:W-:Y:S08]  /*15a40*/  HMMA.16816.F32 R20, R172.reuse, R144, R20 ;  /* 0x00000090ac14723c */ /* 0x040ff00000001814 */
[C---:B------:R-:W-:Y:S01]  /*15a50*/  HMMA.16816.F32 R24, R172.reuse, R146, R24 ;  /* 0x00000092ac18723c */ /* 0x040fe20000001818 */
[----:B------:R-:W2:Y:S07]  /*15a60*/  LDSM.16.M88.4 R144, [R209] ;  /* 0x00000000d190783b */ /* 0x000eae0000000200 */
[C---:B------:R-:W-:Y:S08]  /*15a70*/  HMMA.16816.F32 R28, R172.reuse, R148, R28 ;  /* 0x00000094ac1c723c */ /* 0x040ff0000000181c */
[C---:B------:R-:W-:Y:S01]  /*15a80*/  HMMA.16816.F32 R32, R172.reuse, R150, R32 ;  /* 0x00000096ac20723c */ /* 0x040fe20000001820 */
[----:B------:R-:W2:Y:S07]  /*15a90*/  LDSM.16.M88.4 R148, [R208] ;  /* 0x00000000d094783b */ /* 0x000eae0000000200 */
[C---:B-1----:R-:W-:Y:S08]  /*15aa0*/  HMMA.16816.F32 R36, R172.reuse, R156, R36 ;  /* 0x0000009cac24723c */ /* 0x042ff00000001824 */
[C---:B------:R-:W-:Y:S01]  /*15ab0*/  HMMA.16816.F32 R40, R172.reuse, R158, R40 ;  /* 0x0000009eac28723c */ /* 0x040fe20000001828 */
[----:B------:R-:W-:Y:S07]  /*15ac0*/  LDSM.16.M88.4 R156, [R205] ;  /* 0x00000000cd9c783b */ /* 0x000fee0000000200 */
[C---:B---3--:R-:W-:Y:S08]  /*15ad0*/  HMMA.16816.F32 R44, R172.reuse, R72, R44 ;  /* 0x00000048ac2c723c */ /* 0x048ff0000000182c */
[----:B------:R-:W-:Y:S01]  /*15ae0*/  HMMA.16816.F32 R48, R172, R74, R48 ;  /* 0x0000004aac30723c */ /* 0x000fe20000001830 */
[----:B------:R-:W1:Y:S07]  /*15af0*/  LDSM.16.M88.4 R72, [R207] ;  /* 0x00000000cf48783b */ /* 0x000e6e0000000200 */
[C---:B----4-:R-:W-:Y:S08]  /*15b00*/  HMMA.16816.F32 R4, R176.reuse, R132, R4 ;  /* 0x00000084b004723c */ /* 0x050ff00000001804 */
[C---:B------:R-:W-:Y:S01]  /*15b10*/  HMMA.16816.F32 R8, R176.reuse, R134, R8 ;  /* 0x00000086b008723c */ /* 0x040fe20000001808 */
[----:B------:R-:W3:Y:S07]  /*15b20*/  LDSM.16.M88.4 R132, [R206] ;  /* 0x00000000ce84783b */ /* 0x000eee0000000200 */
[C---:B------:R-:W-:Y:S08]  /*15b30*/  HMMA.16816.F32 R12, R176.reuse, R160, R12 ;  /* 0x000000a0b00c723c */ /* 0x040ff0000000180c */
[C---:B------:R-:W-:Y:S01]  /*15b40*/  HMMA.16816.F32 R16, R176.reuse, R162, R16 ;  /* 0x000000a2b010723c */ /* 0x040fe20000001810 */
[----:B------:R-:W4:Y:S07]  /*15b50*/  LDSM.16.M88.4 R160, [R204] ;  /* 0x00000000cca0783b */ /* 0x000f2e0000000200 */
[C---:B-----5:R-:W-:Y:S08]  /*15b60*/  HMMA.16816.F32 R20, R176.reuse, R164, R20 ;  /* 0x000000a4b014723c */ /* 0x060ff00000001814 */
[C---:B------:R-:W-:Y:S01]  /*15b70*/  HMMA.16816.F32 R24, R176.reuse, R166, R24 ;  /* 0x000000a6b018723c */ /* 0x040fe20000001818 */
[----:B------:R-:W5:Y:S07]  /*15b80*/  LDSM.16.M88.4 R164, [R202+0xb100] ;  /* 0x00b10000caa4783b */ /* 0x000f6e0000000200 */
[C---:B------:R-:W-:Y:S08]  /*15b90*/  HMMA.16816.F32 R28, R176.reuse, R168, R28 ;  /* 0x000000a8b01c723c */ /* 0x040ff0000000181c */
[C---:B------:R-:W-:Y:S01]  /*15ba0*/  HMMA.16816.F32 R32, R176.reuse, R170, R32 ;  /* 0x000000aab020723c */ /* 0x040fe20000001820 */
[----:B------:R-:W-:Y:S07]  /*15bb0*/  LDSM.16.M88.4 R168, [R202+0xd100] ;  /* 0x00d10000caa8783b */ /* 0x000fee0000000200 */
[C---:B--2---:R-:W-:Y:S08]  /*15bc0*/  HMMA.16816.F32 R36, R176.reuse, R136, R36 ;  /* 0x00000088b024723c */ /* 0x044ff00000001824 */
[C---:B------:R-:W-:Y:S01]  /*15bd0*/  HMMA.16816.F32 R40, R176.reuse, R138, R40 ;  /* 0x0000008ab028723c */ /* 0x040fe20000001828 */
[----:B------:R-:W2:Y:S07]  /*15be0*/  LDSM.16.M88.4 R136, [R202+0xb900] ;  /* 0x00b90000ca88783b */ /* 0x000eae0000000200 */
[C---:B------:R-:W-:Y:S08]  /*15bf0*/  HMMA.16816.F32 R44, R176.reuse, R140, R44 ;  /* 0x0000008cb02c723c */ /* 0x040ff0000000182c */
        /* <DEDUP_REMOVED lines=10> */
[----:B------:R-:W1:Y:S07]  /*15ca0*/  LDSM.16.M88.4 R72, [R199+0x3800] ;  /* 0x00380000c748783b */ /* 0x000e6e0000000200 */
[C---:B---3--:R-:W-:Y:S08]  /*15cb0*/  HMMA.16816.F32 R28, R180.reuse, R132, R28 ;  /* 0x00000084b41c723c */ /* 0x048ff0000000181c */
[C---:B------:R-:W-:Y:S08]  /*15cc0*/  HMMA.16816.F32 R32, R180.reuse, R134, R32 ;  /* 0x00000086b420723c */ /* 0x040ff00000001820 */
[C---:B------:R-:W-:Y:S08]  /*15cd0*/  HMMA.16816.F32 R36, R180.reuse, R156, R36 ;  /* 0x0000009cb424723c */ /* 0x040ff00000001824 */
[C---:B------:R-:W-:Y:S08]  /*15ce0*/  HMMA.16816.F32 R40, R180.reuse, R158, R40 ;  /* 0x0000009eb428723c */ /* 0x040ff00000001828 */
[C---:B----4-:R-:W-:Y:S08]  /*15cf0*/  HMMA.16816.F32 R44, R180.reuse, R160, R44 ;  /* 0x000000a0b42c723c */ /* 0x050ff0000000182c */
[----:B------:R-:W-:Y:S08]  /*15d00*/  HMMA.16816.F32 R48, R180, R162, R48 ;  /* 0x000000a2b430723c */ /* 0x000ff00000001830 */
[C---:B-----5:R-:W-:Y:S08]  /*15d10*/  HMMA.16816.F32 R4, R184.reuse, R164, R4 ;  /* 0x000000a4b804723c */ /* 0x060ff00000001804 */
        /* <DEDUP_REMOVED lines=127> */
[----:B------:R-:W-:Y:S02]  /*16510*/  IMAD.MOV.U32 R217, RZ, RZ, RZ ;  /* 0x000000ffffd97224 */ /* 0x000fe400078e00ff */
[----:B----4-:R-:W-:Y:S01]  /*16520*/  IMAD.SHL.U32 R17, R224, 0x2, RZ ;  /* 0x00000002e0117824 */ /* 0x010fe200078e00ff */
        /* <DEDUP_REMOVED lines=12> */
[----:B----4-:R-:W-:Y:S01]  /*165f0*/  @!P1 IADD3 R3, P0, R0, R226, RZ ;  /* 0x000000e200039210 */ /* 0x010fe20007f1e0ff */
        /* <DEDUP_REMOVED lines=36> */
[C---:B---3--:R-:W-:Y:S02]  /*16840*/  IADD3 R10, P0, R5.reuse, R17, RZ ;  /* 0x00000011050a7210 */ /* 0x048fe40007f1e0ff */
        /* <DEDUP_REMOVED lines=17> */
.L_x_427:
[----:B--234-:R-:W-:Y:S01]  /*16960*/  FMNMX.FTZ R0, R132, R69, !PT ;  /* 0x0000004584007209 */ /* 0x01cfe20007810000 */
[----:B-1----:R-:W-:Y:S01]  /*16970*/  LDSM.16.MT88.4 R12, [R197+0x100] ;  /* 0x00010000c50c783b */ /* 0x002fe20000004200 */
        /* <DEDUP_REMOVED lines=66> */
[----:B------:R-:W-:Y:S02]  /*16da0*/  FFMA.FTZ R32, R74, c[0x0][0x2d0], -R143 ;  /* 0x0000b4004a207a23 */ /* 0x000fe4000001088f */
[--C-:B------:R-:W-:Y:S02]  /*16db0*/  FFMA.FTZ R8, R138, c[0x0][0x2d0], -R69.reuse ;  /* 0x0000b4008a087a23 */ /* 0x100fe40000010845 */
[--C-:B------:R-:W-:Y:S02]  /*16dc0*/  FFMA.FTZ R6, R134, c[0x0][0x2d0], -R69.reuse ;  /* 0x0000b40086067a23 */ /* 0x100fe40000010845 */
[----:B------:R-:W-:Y:S01]  /*16dd0*/  FFMA.FTZ R40, R139, c[0x0][0x2d0], -R69 ;  /* 0x0000b4008b287a23 */ /* 0x000fe20000010845 */
[----:B------:R2:W3:Y:S01]  /*16de0*/  MUFU.EX2 R2, R0 ;  /* 0x0000000000027308 */ /* 0x0004e20000000800 */
[----:B------:R-:W-:Y:S02]  /*16df0*/  FFMA.FTZ R48, R141, c[0x0][0x2d0], -R143 ;  /* 0x0000b4008d307a23 */ /* 0x000fe4000001088f */
[----:B------:R-:W-:Y:S07]  /*16e00*/  FFMA.FTZ R71, R71, c[0x0][0x2d0], -R69 ;  /* 0x0000b40047477a23 */ /* 0x000fee0000010845 */
[----:B------:R4:W-:Y:S01]  /*16e10*/  MUFU.EX2 R242, R8 ;  /* 0x0000000800f27308 */ /* 0x0009e20000000800 */
[--C-:B-1----:R-:W-:Y:S09]  /*16e20*/  FFMA.FTZ R4, R137, c[0x0][0x2d0], -R143.reuse ;  /* 0x0000b40089047a23 */ /* 0x102ff2000001088f */
        /* <DEDUP_REMOVED lines=18> */
[----:B------:R-:W-:Y:S01]  /*16f50*/  FMUL.FTZ R52, R2, R52 ;  /* 0x0000003402347220 */ /* 0x000fe20000410000 */
        /* <DEDUP_REMOVED lines=14> */
[----:B-1----:R-:W-:Y:S02]  /*17040*/  FFMA.FTZ R4, R73, c[0x0][0x2d0], -R143 ;  /* 0x0000b40049047a23 */ /* 0x002fe4000001088f */
[C---:B------:R-:W-:Y:S02]  /*17050*/  FMUL.FTZ R19, R0.reuse, R91 ;  /* 0x0000005b00137220 */ /* 0x040fe40000410000 */
[C---:B------:R-:W-:Y:S01]  /*17060*/  FMUL.FTZ R26, R0.reuse, R98 ;  /* 0x00000062001a7220 */ /* 0x040fe20000410000 */
[----:B------:R1:W5:Y:S01]  /*17070*/  MUFU.EX2 R245, R4 ;  /* 0x0000000400f57308 */ /* 0x0003620000000800 */
[C---:B------:R-:W-:Y:S01]  /*17080*/  FMUL.FTZ R27, R0.reuse, R99 ;  /* 0x00000063001b7220 */ /* 0x040fe20000410000 */
[----:B------:R-:W-:Y:S01]  /*17090*/  LDSM.16.MT88.4 R88, [R200+0x3100] ;  /* 0x00310000c858783b */ /* 0x000fe20000004200 */
[----:B------:R-:W-:Y:S02]  /*170a0*/  FMUL.FTZ R34, R0, R106 ;  /* 0x0000006a00227220 */ /* 0x000fe40000410000 */
        /* <DEDUP_REMOVED lines=12> */
[C---:B------:R-:W-:Y:S02]  /*17170*/  FMUL.FTZ R55, R0.reuse, R55 ;  /* 0x0000003700377220 */ /* 0x040fe40000410000 */
        /* <DEDUP_REMOVED lines=16> */
[----:B-1----:R-:W-:Y:S09]  /*17280*/  FFMA.FTZ R4, R136, c[0x0][0x2d0], -R69 ;  /* 0x0000b40088047a23 */ /* 0x002ff20000010845 */
[----:B------:R-:W1:Y:S01]  /*17290*/  MUFU.EX2 R240, R4 ;  /* 0x0000000400f07308 */ /* 0x000e620000000800 */
[--C-:B--2---:R-:W-:Y:S09]  /*172a0*/  FFMA.FTZ R70, R146, c[0x0][0x2d0], -R143.reuse ;  /* 0x0000b40092467a23 */ /* 0x104ff2000001088f */
[----:B------:R-:W-:Y:S01]  /*172b0*/  MUFU.EX2 R71, R71 ;  /* 0x0000004700477308 */ /* 0x000fe20000000800 */
[----:B---3--:R-:W-:Y:S02]  /*172c0*/  FMUL.FTZ R48, R2, R120 ;  /* 0x0000007802307220 */ /* 0x008fe40000410000 */
[----:B------:R-:W-:Y:S01]  /*172d0*/  LDSM.16.MT88.4 R120, [R198+0x5900] ;  /* 0x00590000c678783b */ /* 0x000fe20000004200 */
[----:B-1----:R-:W-:Y:S01]  /*172e0*/  F2FP.PACK_AB R79, R240, R241 ;  /* 0x000000f1f04f723e */ /* 0x002fe200000000ff */
[C---:B------:R-:W-:Y:S01]  /*172f0*/  FMUL.FTZ R4, R2.reuse, R76 ;  /* 0x0000004c02047220 */ /* 0x040fe20000410000 */
        /* <DEDUP_REMOVED lines=47> */
[----:B-1----:R-:W-:Y:S04]  /*175f0*/  FFMA.FTZ R70, R147, c[0x0][0x2d0], -R143 ;  /* 0x0000b40093467a23 */ /* 0x002fe8000001088f */
        /* <DEDUP_REMOVED lines=15> */
[----:B-1----:R-:W-:Y:S06]  /*176f0*/  FFMA.FTZ R70, R149, c[0x0][0x2d0], -R69 ;  /* 0x0000b40095467a23 */ /* 0x002fec0000010845 */
        /* <DEDUP_REMOVED lines=15> */
[----:B-1----:R-:W-:Y:S04]  /*177f0*/  FFMA.FTZ R70, R150, c[0x0][0x2d0], -R143 ;  /* 0x0000b40096467a23 */ /* 0x002fe8000001088f */
        /* <DEDUP_REMOVED lines=15> */
[----:B-1----:R-:W-:Y:S03]  /*178f0*/  FFMA.FTZ R70, R157, c[0x0][0x2d0], -R69 ;  /* 0x0000b4009d467a23 */ /* 0x002fe60000010845 */
        /* <DEDUP_REMOVED lines=12> */
[----:B-1----:R-:W-:Y:S04]  /*179c0*/  FFMA.FTZ R70, R159, c[0x0][0x2d0], -R143 ;  /* 0x0000b4009f467a23 */ /* 0x002fe8000001088f */
        /* <DEDUP_REMOVED lines=15> */
[----:B-1----:R-:W-:Y:S04]  /*17ac0*/  FFMA.FTZ R70, R161, c[0x0][0x2d0], -R69 ;  /* 0x0000b400a1467a23 */ /* 0x002fe80000010845 */
        /* <DEDUP_REMOVED lines=13> */
[----:B-1----:R-:W-:Y:S04]  /*17ba0*/  FFMA.FTZ R70, R163, c[0x0][0x2d0], -R143 ;  /* 0x0000b400a3467a23 */ /* 0x002fe8000001088f */
[----:B------:R1:W1:Y:S02]  /*17bb0*/  MUFU.EX2 R148, R70 ;  /* 0x0000004600947308 */ /* 0x0002640000000800 */
[--C-:B-1----:R-:W-:Y:S01]  /*17bc0*/  FFMA.FTZ R70, R164, c[0x0][0x2d0], -R69.reuse ;  /* 0x0000b400a4467a23 */ /* 0x102fe20000010845 */
[----:B------:R-:W-:Y:S07]  /*17bd0*/  F2FP.PACK_AB R78, R148, R149 ;  /* 0x00000095944e723e */ /* 0x000fee00000000ff */
[----:B------:R1:W-:Y:S02]  /*17be0*/  MUFU.EX2 R147, R70 ;  /* 0x0000004600937308 */ /* 0x0003e40000000800 */
[----:B-1----:R-:W-:Y:S08]  /*17bf0*/  FFMA.FTZ R70, R165, c[0x0][0x2d0], -R69 ;  /* 0x0000b400a5467a23 */ /* 0x002ff00000010845 */
        /* <DEDUP_REMOVED lines=8> */
[----:B-1----:R-:W-:Y:S04]  /*17c80*/  FFMA.FTZ R70, R167, c[0x0][0x2d0], -R143 ;  /* 0x0000b400a7467a23 */ /* 0x002fe8000001088f */
        /* <DEDUP_REMOVED lines=16> */
[----:B-1----:R-:W-:Y:S04]  /*17d90*/  FFMA.FTZ R70, R170, c[0x0][0x2d0], -R69 ;  /* 0x0000b400aa467a23 */ /* 0x002fe80000010845 */
        /* <DEDUP_REMOVED lines=13> */
[----:B-1----:R-:W-:Y:S04]  /*17e70*/  FFMA.FTZ R70, R171, c[0x0][0x2d0], -R143 ;  /* 0x0000b400ab467a23 */ /* 0x002fe8000001088f */
[----:B------:R1:W3:Y:S02]  /*17e80*/  MUFU.EX2 R139, R70 ;  /* 0x00000046008b7308 */ /* 0x0002e40000000800 */
[--C-:B-1----:R-:W-:Y:S01]  /*17e90*/  FFMA.FTZ R70, R188, c[0x0][0x2d0], -R69.reuse ;  /* 0x0000b400bc467a23 */ /* 0x102fe20000010845 */
[----:B---3--:R-:W-:Y:S07]  /*17ea0*/  F2FP.PACK_AB R78, R139, R140 ;  /* 0x0000008c8b4e723e */ /* 0x008fee00000000ff */
[----:B------:R1:W-:Y:S02]  /*17eb0*/  MUFU.EX2 R138, R70 ;  /* 0x00000046008a7308 */ /* 0x0003e40000000800 */
[----:B-1----:R-:W-:Y:S08]  /*17ec0*/  FFMA.FTZ R70, R189, c[0x0][0x2d0], -R69 ;  /* 0x0000b400bd467a23 */ /* 0x002ff00000010845 */
        /* <DEDUP_REMOVED lines=8> */
[----:B-1----:R-:W-:Y:S04]  /*17f50*/  FFMA.FTZ R70, R190, c[0x0][0x2d0], -R143 ;  /* 0x0000b400be467a23 */ /* 0x002fe8000001088f */
        /* <DEDUP_REMOVED lines=96> */
.L_x_425:
[----:B------:R-:W-:-:S13]  /*18560*/  ISETP.GE.AND P0, PT, R216, R252, PT ;  /* 0x000000fcd800720c */ /* 0x000fda0003f06270 */
[----:B------:R-:W-:Y:S05]  /*18570*/  @!P0 BRA `(.L_x_429) ;  /* 0x000045f000008947 */ /* 0x000fea0003800000 */
[----:B------:R-:W-:Y:S01]  /*18580*/  SHF.R.S32.HI R0, RZ, 0x1f, R224 ;  /* 0x0000001fff007819 */ /* 0x000fe200000114e0 */
[C---:B------:R-:W-:Y:S01]  /*18590*/  IMAD.SHL.U32 R241, R224.reuse, 0x2, RZ ;  /* 0x00000002e0f17824 */ /* 0x040fe200078e00ff */
[----:B------:R-:W-:Y:S01]  /*185a0*/  MOV R69, R68 ;  /* 0x0000004400457202 */ /* 0x000fe20000000f00 */
[----:B------:R-:W-:Y:S01]  /*185b0*/  IMAD.MOV.U32 R70, RZ, RZ, R3 ;  /* 0x000000ffff467224 */ /* 0x000fe200078e0003 */
[----:B------:R-:W-:Y:S01]  /*185c0*/  SHF.L.U64.HI R221, R224, 0x1, R0 ;  /* 0x00000001e0dd7819 */ /* 0x000fe20000010200 */
[C---:B------:R-:W-:Y:S01]  /*185d0*/  IMAD.SHL.U32 R218, R230.reuse, 0x2, RZ ;  /* 0x00000002e6da7824 */ /* 0x040fe200078e00ff */
[----:B------:R-:W-:Y:S01]  /*185e0*/  SHF.L.U64.HI R228, R230, 0x1, R251 ;  /* 0x00000001e6e47819 */ /* 0x000fe200000102fb */
[----:B------:R-:W-:Y:S02]  /*185f0*/  ULDC UR4, c[0x0][0x324] ;  /* 0x0000c90000047ab9 */ /* 0x000fe40000000800 */
[----:B------:R-:W-:Y:S02]  /*18600*/  ULOP3.LUT UR4, URZ, UR4, URZ, 0x33, !UPT ;  /* 0x000000043f047292 */ /* 0x000fe4000f8e333f */
.L_x_439:
[----:B------:R-:W-:Y:S04]  /*18610*/  DEPBAR.LE SB0, 0x0 ;  /* 0x000080000000791a */ /* 0x000fe80000000000 */
[----:B------:R-:W-:Y:S01]  /*18620*/  BAR.SYNC.DEFER_BLOCKING 0x0 ;  /* 0x0000000000007b1d */ /* 0x000fe20000010000 */
[----:B------:R-:W-:Y:S01]  /*18630*/  SHF.R.S32.HI R0, RZ, 0x1f, R220 ;  /* 0x0000001fff007819 */ /* 0x000fe200000114dc */
[----:B------:R-:W-:Y:S01]  /*18640*/  IMAD.WIDE.U32 R2, R220, c[0x0][0x208], RZ ;  /* 0x00008200dc027a25 */ /* 0x000fe200078e00ff */
[C---:B------:R-:W-:Y:S02]  /*18650*/  ISETP.GE.AND P2, PT, R224.reuse, c[0x0][0x1d4], PT ;  /* 0x00007500e0007a0c */ /* 0x040fe40003f46270 */
[----:B------:R-:W-:Y:S01]  /*18660*/  IADD3 R166, R224, 0x40, RZ ;  /* 0x00000040e0a67810 */ /* 0x000fe20007ffe0ff */
[----:B------:R-:W-:Y:S01]  /*18670*/  IMAD R0, R0, c[0x0][0x208], RZ ;  /* 0x0000820000007a24 */ /* 0x000fe200078e02ff */
[C---:B------:R-:W-:Y:S02]  /*18680*/  IADD3 R167, R219.reuse, 0x1100, RZ ;  /* 0x00001100dba77810 */ /* 0x040fe40007ffe0ff */
[----:B------:R-:W-:Y:S01]  /*18690*/  ISETP.GE.AND P1, PT, R166, c[0x0][0x1d4], PT ;  /* 0x00007500a6007a0c */ /* 0x000fe20003f26270 */
[----:B------:R-:W-:Y:S01]  /*186a0*/  IMAD R0, R220, c[0x0][0x20c], R0 ;  /* 0x00008300dc007a24 */ /* 0x000fe200078e0200 */
[----:B------:R-:W-:Y:S04]  /*186b0*/  IADD3 R166, R219, 0x3100, RZ ;  /* 0x00003100dba67810 */ /* 0x000fe80007ffe0ff */
[----:B------:R-:W-:Y:S02]  /*186c0*/  IADD3 R3, R3, R0, RZ ;  /* 0x0000000003037210 */ /* 0x000fe40007ffe0ff */
[----:B------:R-:W-:Y:S03]  /*186d0*/  SHF.R.S32.HI R0, RZ, 0x1f, R217 ;  /* 0x0000001fff007819 */ /* 0x000fe600000114d9 */
[C---:B------:R-:W-:Y:S01]  /*186e0*/  IMAD.WIDE.U32 R2, R217.reuse, c[0x0][0x218], R2 ;  /* 0x00008600d9027a25 */ /* 0x040fe200078e0002 */
[----:B------:R-:W2:Y:S03]  /*186f0*/  LDSM.16.M88.4 R8, [R196+0x8100] ;  /* 0x00810000c408783b */ /* 0x000ea60000000200 */
[----:B------:R-:W-:Y:S04]  /*18700*/  IMAD R0, R0, c[0x0][0x218], RZ ;  /* 0x0000860000007a24 */ /* 0x000fe800078e02ff */
[----:B------:R-:W-:Y:S01]  /*18710*/  IMAD R0, R217, c[0x0][0x21c], R0 ;  /* 0x00008700d9007a24 */ /* 0x000fe200078e0200 */
[----:B------:R-:W3:Y:S08]  /*18720*/  LDSM.16.M88.4 R16, [R196+0x8900] ;  /* 0x00890000c410783b */ /* 0x000ef00000000200 */
[----:B------:R-:W4:Y:S08]  /*18730*/  S2R R12, SR_CTAID.Y ;  /* 0x00000000000c7919 */ /* 0x000f300000002600 */
[----:B------:R-:W5:Y:S08]  /*18740*/  LDSM.16.M88.4 R24, [R196+0x9100] ;  /* 0x00910000c418783b */ /* 0x000f700000000200 */
[----:B------:R-:W1:Y:S02]  /*18750*/  LDSM.16.M88.4 R32, [R196+0x9900] ;  /* 0x00990000c420783b */ /* 0x000e640000000200 */
[C---:B-12---:R-:W-:Y:S06]  /*18760*/  HMMA.16816.F32 R4, R124.reuse, R8, RZ ;  /* 0x000000087c04723c */ /* 0x046fec00000018ff */
[----:B------:R-:W1:Y:S01]  /*18770*/  LDSM.16.M88.4 R40, [R196+0xa100] ;  /* 0x00a10000c428783b */ /* 0x000e620000000200 */
[----:B----4-:R-:W-:Y:S01]  /*18780*/  SHF.R.S32.HI R20, RZ, 0x1f, R12 ;  /* 0x0000001fff147819 */ /* 0x010fe2000001140c */
[----:B------:R-:W-:Y:S01]  /*18790*/  IMAD.WIDE.U32 R22, R12, c[0x0][0x210], RZ ;  /* 0x000084000c167a25 */ /* 0x000fe200078e00ff */
[C---:B------:R-:W-:Y:S03]  /*187a0*/  HMMA.16816.F32 R8, R124.reuse, R10, RZ ;  /* 0x0000000a7c08723c */ /* 0x040fe600000018ff */
[----:B------:R-:W-:Y:S02]  /*187b0*/  IMAD R20, R20, c[0x0][0x210], RZ ;  /* 0x0000840014147a24 */ /* 0x000fe400078e02ff */
[----:B------:R-:W-:Y:S01]  /*187c0*/  LDSM.16.M88.4 R48, [R196+0xa900] ;  /* 0x00a90000c430783b */ /* 0x000fe20000000200 */
[----:B------:R-:W-:Y:S01]  /*187d0*/  IADD3 R2, P0, R22, R2, RZ ;  /* 0x0000000216027210 */ /* 0x000fe20007f1e0ff */
[----:B------:R-:W-:Y:S02]  /*187e0*/  IMAD R20, R12, c[0x0][0x214], R20 ;  /* 0x000085000c147a24 */ /* 0x000fe400078e0214 */
[C---:B---3--:R-:W-:Y:S04]  /*187f0*/  HMMA.16816.F32 R12, R124.reuse, R16, RZ ;  /* 0x000000107c0c723c */ /* 0x048fe800000018ff */
[----:B------:R-:W-:Y:S01]  /*18800*/  LDSM.16.M88.4 R72, [R203] ;  /* 0x00000000cb48783b */ /* 0x000fe20000000200 */
[----:B------:R-:W-:Y:S03]  /*18810*/  IADD3 R20, R23, R20, RZ ;  /* 0x0000001417147210 */ /* 0x000fe60007ffe0ff */
[C---:B------:R-:W-:Y:S01]  /*18820*/  HMMA.16816.F32 R16, R124.reuse, R18, RZ ;  /* 0x000000127c10723c */ /* 0x040fe200000018ff */
[----:B------:R-:W-:Y:S03]  /*18830*/  IADD3.X R3, R20, R3, R0, P0, !PT ;  /* 0x0000000314037210 */ /* 0x000fe600007fe400 */
[----:B------:R-:W-:Y:S01]  /*18840*/  LDSM.16.M88.4 R132, [R214] ;  /* 0x00000000d684783b */ /* 0x000fe20000000200 */
[C---:B------:R-:W-:Y:S03]  /*18850*/  LEA R0, P0, R2.reuse, c[0x0][0x1f8], 0x1 ;  /* 0x00007e0002007a11 */ /* 0x040fe600078008ff */
[C---:B-----5:R-:W-:Y:S01]  /*18860*/  HMMA.16816.F32 R20, R124.reuse, R24, RZ ;  /* 0x000000187c14723c */ /* 0x060fe200000018ff */
[----:B------:R-:W-:Y:S03]  /*18870*/  LEA.HI.X R2, R2, c[0x0][0x1fc], R3, 0x1, P0 ;  /* 0x00007f0002027a11 */ /* 0x000fe600000f0c03 */
[----:B------:R-:W-:Y:S04]  /*18880*/  LDSM.16.M88.4 R136, [R213] ;  /* 0x00000000d588783b */ /* 0x000fe80000000200 */
[C---:B------:R-:W-:Y:S04]  /*18890*/  HMMA.16816.F32 R24, R124.reuse, R26, RZ ;  /* 0x0000001a7c18723c */ /* 0x040fe800000018ff */
[----:B------:R-:W2:Y:S04]  /*188a0*/  SHFL.IDX PT, R3, R0, RZ, 0x181f ;  /* 0x00181fff00037589 */ /* 0x000ea800000e0000 */
[C---:B------:R-:W-:Y:S04]  /*188b0*/  HMMA.16816.F32 R28, R124.reuse, R32, RZ ;  /* 0x000000207c1c723c */ /* 0x040fe800000018ff */
        /* <DEDUP_REMOVED lines=8> */
[C---:B---3--:R-:W-:Y:S02]  /*18940*/  IADD3.X R161, R44.reuse, R221, RZ, P0, !PT ;  /* 0x000000dd2ca17210 */ /* 0x048fe400007fe4ff */
[----:B------:R-:W-:Y:S05]  /*18950*/  IADD3 R164, P0, R3, R218, RZ ;  /* 0x000000da03a47210 */ /* 0x000fea0007f1e0ff */
[----:B------:R-:W-:Y:S01]  /*18960*/  LDSM.16.M88.4 R144, [R211] ;  /* 0x00000000d390783b */ /* 0x000fe20000000200 */
[----:B------:R-:W-:Y:S02]  /*18970*/  IADD3.X R165, R44, R228, RZ, P0, !PT ;  /* 0x000000e42ca57210 */ /* 0x000fe400007fe4ff */
[C---:B----4-:R-:W-:Y:S05]  /*18980*/  IADD3 R156, P0, R45.reuse, R241, RZ ;  /* 0x000000f12d9c7210 */ /* 0x050fea0007f1e0ff */
[----:B------:R-:W-:Y:S01]  /*18990*/  LDSM.16.M88.4 R148, [R210] ;  /* 0x00000000d294783b */ /* 0x000fe20000000200 */
[C---:B-1----:R-:W-:Y:S02]  /*189a0*/  IADD3.X R157, R68.reuse, R221, RZ, P0, !PT ;  /* 0x000000dd449d7210 */ /* 0x042fe400007fe4ff */
        /* <DEDUP_REMOVED lines=174> */
[----:B------:R5:W2:Y:S02]  /*19490*/  MUFU.TANH R72, R21 ;  /* 0x0000001500487308 */ /* 0x000aa40000002400 */
[C---:B------:R-:W-:Y:S01]  /*194a0*/  HMMA.16816.F32 R32, R192.reuse, R10, R32 ;  /* 0x0000000ac020723c */ /* 0x040fe20000001820 */
[----:B------:R-:W2:Y:S01]  /*194b0*/  LDSM.16.M88.4 R8, [R199+0x5800] ;  /* 0x00580000c708783b */ /* 0x000ea20000000200 */
        /* <DEDUP_REMOVED lines=15> */
[----:B------:R3:W3:Y:S01]  /*195b0*/  MUFU.TANH R68, R25 ;  /* 0x0000001900447308 */ /* 0x0006e20000002400 */
[----:B------:R-:W-:Y:S01]  /*195c0*/  FMUL.FTZ R38, R38, c[0x0][0x320] ;  /* 0x0000c80026267a20 */ /* 0x000fe20000410000 */
[C---:B--2---:R-:W-:Y:S03]  /*195d0*/  HMMA.16816.F32 R44, R192.reuse, R8, R44 ;  /* 0x00000008c02c723c */ /* 0x044fe6000000182c */
[----:B------:R-:W-:Y:S02]  /*195e0*/  FMUL.FTZ R39, R39, c[0x0][0x320] ;  /* 0x0000c80027277a20 */ /* 0x000fe40000410000 */
[----:B-----5:R-:W-:Y:S03]  /*195f0*/  FMUL.FTZ R21, R40, c[0x0][0x320] ;  /* 0x0000c80028157a20 */ /* 0x020fe60000410000 */
[----:B------:R2:W2:Y:S01]  /*19600*/  MUFU.TANH R133, R12 ;  /* 0x0000000c00857308 */ /* 0x0004a20000002400 */
[----:B------:R-:W-:Y:S03]  /*19610*/  HMMA.16816.F32 R48, R192, R10, R48 ;  /* 0x0000000ac030723c */ /* 0x000fe60000001830 */
[----:B-1----:R-:W-:Y:S02]  /*19620*/  FMUL.FTZ R24, R37, c[0x0][0x320] ;  /* 0x0000c80025187a20 */ /* 0x002fe40000410000 */
[----:B------:R-:W-:Y:S02]  /*19630*/  FMUL.FTZ R20, R41, c[0x0][0x320] ;  /* 0x0000c80029147a20 */ /* 0x000fe40000410000 */
[----:B------:R-:W-:Y:S02]  /*19640*/  FMUL.FTZ R42, R42, c[0x0][0x320] ;  /* 0x0000c8002a2a7a20 */ /* 0x000fe40000410000 */
[----:B------:R1:W1:Y:S03]  /*19650*/  MUFU.TANH R132, R13 ;  /* 0x0000000d00847308 */ /* 0x0002660000002400 */
[----:B------:R-:W-:Y:S02]  /*19660*/  FMUL.FTZ R43, R43, c[0x0][0x320] ;  /* 0x0000c8002b2b7a20 */ /* 0x000fe40000410000 */
[----:B---3--:R-:W-:Y:S02]  /*19670*/  FMUL.FTZ R25, R36, c[0x0][0x320] ;  /* 0x0000c80024197a20 */ /* 0x008fe40000410000 */
        /* <DEDUP_REMOVED lines=38> */
[----:B------:R-:W-:Y:S01]  /*198e0*/  IMAD.MOV.U32 R225, RZ, RZ, c[0x0][0x2b8] ;  /* 0x0000ae00ffe17624 */ /* 0x000fe200078e00ff */
[----:B------:R-:W3:Y:S04]  /*198f0*/  LDL R0, [R1] ;  /* 0x0000000001007983 */ /* 0x000ee80000100800 */
[----:B------:R-:W4:Y:S01]  /*19900*/  LDL.64 R226, [R1+0x18] ;  /* 0x0000180001e27983 */ /* 0x000f220000100a00 */
[----:B------:R-:W-:Y:S03]  /*19910*/  ISETP.NE.AND P4, PT, R225, 0x1, PT ;  /* 0x00000001e100780c */ /* 0x000fe60003f85270 */
[----:B------:R-:W5:Y:S01]  /*19920*/  LDL R222, [R1+0x20] ;  /* 0x0000200001de7983 */ /* 0x000f620000100800 */
[----:B--2---:R-:W-:Y:S03]  /*19930*/  IMAD R2, R216, 0x60, R223 ;  /* 0x00000060d8027824 */ /* 0x004fe600078e02df */
[----:B------:R-:W2:Y:S01]  /*19940*/  S2R R223, SR_CTAID.Y ;  /* 0x0000000000df7919 */ /* 0x000ea20000002600 */
[----:B---3--:R-:W-:Y:S02]  /*19950*/  ISETP.GT.AND P3, PT, R0, 0x5f, PT ;  /* 0x0000005f0000780c */ /* 0x008fe40003f64270 */
[----:B------:R-:W-:Y:S05]  /*19960*/  IADD3 R2, R2, -0x60, R0 ;  /* 0xffffffa002027810 */ /* 0x000fea0007ffe000 */
[----:B------:R-:W-:Y:S04]  /*19970*/  @P4 IMAD.HI.U32 R3, R2, c[0x0][0x2bc], RZ ;  /* 0x0000af0002034a27 */ /* 0x000fe800078e00ff */
[----:B------:R-:W-:Y:S01]  /*19980*/  IMAD.MOV.U32 R0, RZ, RZ, R2 ;  /* 0x000000ffff007224 */ /* 0x000fe200078e0002 */
[----:B------:R-:W-:Y:S04]  /*19990*/  @P4 SHF.R.U32.HI R0, RZ, c[0x0][0x2c0], R3 ;  /* 0x0000b000ff004a19 */ /* 0x000fe80000011603 */
[C---:B----4-:R-:W-:Y:S04]  /*199a0*/  @!P3 IADD3 R3, P0, R0.reuse, R226, RZ ;  /* 0x000000e20003b210 */ /* 0x050fe80007f1e0ff */
[----:B-----5:R-:W-:Y:S01]  /*199b0*/  @!P3 LEA.HI.X.SX32 R5, R0, R222, 0x1, P0 ;  /* 0x000000de0005b211 */ /* 0x020fe200000f0eff */
[----:B------:R-:W-:Y:S01]  /*199c0*/  IMAD.MOV R0, RZ, RZ, -R0 ;  /* 0x000000ffff007224 */ /* 0x000fe200078e0a00 */
[----:B------:R-:W-:Y:S01]  /*199d0*/  @!P3 LEA R4, P0, R3, c[0x0][0x2a0], 0x2 ;  /* 0x0000a8000304ba11 */ /* 0x000fe200078010ff */
[----:B--2---:R-:W-:Y:S01]  /*199e0*/  IMAD.WIDE.U32 R226, R223, c[0x0][0x1e8], RZ ;  /* 0x00007a00dfe27a25 */ /* 0x004fe200078e00ff */
[----:B------:R-:W-:Y:S02]  /*199f0*/  SHF.R.S32.HI R222, RZ, 0x1f, R223 ;  /* 0x0000001fffde7819 */ /* 0x000fe400000114df */
[----:B------:R-:W-:Y:S01]  /*19a00*/  @!P3 LEA.HI.X R5, R3, c[0x0][0x2a4], R5, 0x2, P0 ;  /* 0x0000a9000305ba11 */ /* 0x000fe200000f1405 */
[----:B------:R-:W-:Y:S02]  /*19a10*/  IMAD R220, R0, c[0x0][0x2b8], R2 ;  /* 0x0000ae0000dc7a24 */ /* 0x000fe400078e0202 */
[----:B------:R-:W-:Y:S02]  /*19a20*/  IMAD R222, R222, c[0x0][0x1e8], RZ ;  /* 0x00007a00dede7a24 */ /* 0x000fe400078e02ff */
[----:B------:R-:W2:Y:S01]  /*19a30*/  @!P3 LDG.E R217, [R4.64] ;  /* 0x0000001204d9b981 */ /* 0x000ea2000c1e1900 */
[----:B------:R-:W-:Y:S01]  /*19a40*/  SHF.R.S32.HI R0, RZ, 0x1f, R220 ;  /* 0x0000001fff007819 */ /* 0x000fe200000114dc */
[----:B------:R-:W-:Y:S04]  /*19a50*/  IMAD.WIDE.U32 R2, R220, c[0x0][0x1e0], RZ ;  /* 0x00007800dc027a25 */ /* 0x000fe800078e00ff */
        /* <DEDUP_REMOVED lines=17> */
[----:B------:R5:W-:Y:S04]  /*19b70*/  SHFL.IDX PT, R14, R0, 0x2, 0x181f ;  /* 0x00581f00000e7f89 */ /* 0x000be800000e0000 */
[----:B------:R-:W1:Y:S01]  /*19b80*/  SHFL.IDX PT, R2, R2, 0x2, 0x181f ;  /* 0x00581f0002027f89 */ /* 0x000e6200000e0000 */
[C---:B--2---:R-:W-:Y:S04]  /*19b90*/  IADD3 R12, P0, R3.reuse, R241, RZ ;  /* 0x000000f1030c7210 */ /* 0x044fe80007f1e0ff */
[----:B-1-3--:R-:W-:Y:S02]  /*19ba0*/  IADD3.X R13, R4, R221, RZ, P0, !PT ;  /* 0x000000dd040d7210 */ /* 0x00afe400007fe4ff */
[-C--:B------:R-:W-:Y:S03]  /*19bb0*/  IADD3 R10, P0, R3, R218.reuse, RZ ;  /* 0x000000da030a7210 */ /* 0x080fe60007f1e0ff */
[----:B------:R1:W-:Y:S01]  /*19bc0*/  LDGSTS.E.BYPASS.LTC128B.128 [R219+0x8100], [R12.64], !P2 ;  /* 0x081000000cdb7fae */ /* 0x0003e2000d101d52 */
[----:B-----5:R-:W-:Y:S05]  /*19bd0*/  SHF.L.U64.HI R0, R230, 0x1, R251 ;  /* 0x00000001e6007819 */ /* 0x020fea00000102fb */
[--C-:B------:R-:W-:Y:S01]  /*19be0*/  IMAD.X R11, R4, 0x1, R0.reuse, P0 ;  /* 0x00000001040b7824 */ /* 0x100fe200000e0600 */
[CC--:B------:R-:W-:Y:S04]  /*19bf0*/  IADD3 R8, P0, R6.reuse, R241.reuse, RZ ;  /* 0x000000f106087210 */ /* 0x0c0fe80007f1e0ff */
[----:B------:R1:W-:Y:S01]  /*19c00*/  LDGSTS.E.BYPASS.LTC128B.128 [R219+0xb100], [R10.64], !P1 ;  /* 0x0b1000000adb7fae */ /* 0x0003e2000c901d52 */
[C-C-:B----4-:R-:W-:Y:S01]  /*19c10*/  IMAD.X R9, R5.reuse, 0x1, R221.reuse, P0 ;  /* 0x0000000105097824 */ /* 0x150fe200000e06dd */
[-C--:B------:R-:W-:Y:S04]  /*19c20*/  IADD3 R6, P0, R6, R218.reuse, RZ ;  /* 0x000000da06067210 */ /* 0x080fe80007f1e0ff */
[----:B------:R1:W-:Y:S01]  /*19c30*/  LDGSTS.E.BYPASS.LTC128B.128 [R219+0x9100], [R8.64], !P2 ;  /* 0x0910000008db7fae */ /* 0x0003e2000d101d52 */
[----:B------:R-:W-:Y:S01]  /*19c40*/  IMAD.X R7, R5, 0x1, R0, P0 ;  /* 0x0000000105077824 */ /* 0x000fe200000e0600 */
[----:B------:R-:W-:Y:S04]  /*19c50*/  IADD3 R4, P0, R2, R218, RZ ;  /* 0x000000da02047210 */ /* 0x000fe80007f1e0ff */
[----:B------:R1:W-:Y:S01]  /*19c60*/  LDGSTS.E.BYPASS.LTC128B.128 [R219+0xc100], [R6.64], !P1 ;  /* 0x0c10000006db7fae */ /* 0x0003e2000c901d52 */
[----:B------:R-:W-:Y:S02]  /*19c70*/  IADD3.X R5, R14, R0, RZ, P0, !PT ;  /* 0x000000000e057210 */ /* 0x000fe400007fe4ff */
[----:B------:R-:W-:Y:S05]  /*19c80*/  IADD3 R2, P0, R2, R241, RZ ;  /* 0x000000f102027210 */ /* 0x000fea0007f1e0ff */
[----:B------:R-:W-:Y:S05]  /*19c90*/  IMAD.X R3, R14, 0x1, R221, P0 ;  /* 0x000000010e037824 */ /* 0x000fea00000e06dd */
[----:B------:R1:W-:Y:S04]  /*19ca0*/  LDGSTS.E.BYPASS.LTC128B.128 [R219+0xa100], [R2.64], !P2 ;  /* 0x0a10000002db7fae */ /* 0x0003e8000d101d52 */
[----:B------:R1:W-:Y:S02]  /*19cb0*/  LDGSTS.E.BYPASS.LTC128B.128 [R219+0xd100], [R4.64], !P1 ;  /* 0x0d10000004db7fae */ /* 0x0003e4000c901d52 */
.L_x_430:
        /* <DEDUP_REMOVED lines=13> */
[C---:B------:R-:W-:Y:S02]  /*19d90*/  IADD3 R2, -R250.reuse, 0x1, R0 ;  /* 0x00000001fa027810 */ /* 0x040fe40007ffe100 */
[----:B------:R-:W-:Y:S02]  /*19da0*/  IADD3 R8, -R250, R0, RZ ;  /* 0x00000000fa087210 */ /* 0x000fe40007ffe1ff */
[----:B---3--:R-:W-:Y:S04]  /*19db0*/  IADD3 R2, -R13, R2, R14 ;  /* 0x000000020d027210 */ /* 0x008fe80007ffe10e */
[C---:B------:R-:W-:Y:S02]  /*19dc0*/  IADD3 R7, R2.reuse, c[0x0][0x328], RZ ;  /* 0x0000ca0002077a10 */ /* 0x040fe40007ffe0ff */
[----:B------:R-:W-:Y:S04]  /*19dd0*/  IADD3 R6, R2, UR4, RZ ;  /* 0x0000000402067c10 */ /* 0x000fe8000fffe0ff */
[----:B-1----:R-:W-:Y:S01]  /*19de0*/  IADD3 R2, R6, R4, RZ ;  /* 0x0000000406027210 */ /* 0x002fe20007ffe0ff */
        /* <DEDUP_REMOVED lines=15> */
.L_x_433:
[----:B------:R-:W-:Y:S04]  /*19ee0*/  MOV R9, c[0x0][0x32c] ;  /* 0x0000cb0000097a02 */ /* 0x000fe80000000f00 */
[----:B------:R-:W-:Y:S11]  /*19ef0*/  ISETP.NE.AND P0, PT, R9, 0x1, PT ;  /* 0x000000010900780c */ /* 0x000ff60003f05270 */
[----:B------:R-:W-:Y:S02]  /*19f00*/  @!UPT UIADD3 URZ, URZ, URZ, URZ ;  /* 0x0000003f3f3ff290 */ /* 0x000fe4000fffe03f */
[----:B------:R-:W-:Y:S05]  /*19f10*/  @P0 IMAD.HI.U32 R9, R4, c[0x0][0x330], RZ ;  /* 0x0000cc0004090a27 */ /* 0x000fea00078e00ff */
[----:B------:R-:W-:Y:S02]  /*19f20*/  @P0 SHF.R.U32.HI R4, RZ, c[0x0][0x334], R9 ;  /* 0x0000cd00ff040a19 */ /* 0x000fe40000011609 */
.L_x_434:
[----:B------:R-:W-:Y:S05]  /*19f30*/  BSYNC B0 ;  /* 0x0000000000007941 */ /* 0x000fea0003800000 */
.L_x_432:
[----:B------:R-:W-:Y:S05]  /*19f40*/  IMAD R4, R4, c[0x0][0x32c], R8 ;  /* 0x0000cb0004047a24 */ /* 0x000fea00078e0208 */
[----:B------:R-:W-:Y:S02]  /*19f50*/  IADD3 R9, R4, c[0x0][0x32c], RZ ;  /* 0x0000cb0004097a10 */ /* 0x000fe40007ffe0ff */
[----:B------:R-:W-:Y:S02]  /*19f60*/  IMNMX R2, R2, R4, !PT ;  /* 0x0000000402027217 */ /* 0x000fe40007800200 */
[----:B------:R-:W-:Y:S02]  /*19f70*/  IMNMX R3, R3, R9, PT ;  /* 0x0000000903037217 */ /* 0x000fe40003800200 */
.L_x_431:
[C---:B------:R-:W-:Y:S02]  /*19f80*/  ISETP.GE.AND P0, PT, R0.reuse, 0x2, PT ;  /* 0x000000020000780c */ /* 0x040fe40003f06270 */
[C---:B------:R-:W-:Y:S02]  /*19f90*/  ISETP.GE.AND P1, PT, R0.reuse, 0x9, PT ;  /* 0x000000090000780c */ /* 0x040fe40003f26270 */
[----:B------:R-:W-:Y:S02]  /*19fa0*/  LOP3.LUT R215, R215, 0xfffeffff, RZ, 0xc0, !PT ;  /* 0xfffeffffd7d77812 */ /* 0x000fe400078ec0ff */
[C---:B------:R-:W-:Y:S02]  /*19fb0*/  ISETP.GE.AND P6, PT, R0.reuse, 0x49, PT ;  /* 0x000000490000780c */ /* 0x040fe40003fc6270 */
[C---:B------:R-:W-:Y:S02]  /*19fc0*/  ISETP.GE.AND P5, PT, R0.reuse, 0x4a, PT ;  /* 0x0000004a0000780c */ /* 0x040fe40003fa6270 */
[C---:B------:R-:W-:Y:S02]  /*19fd0*/  ISETP.GE.AND P4, PT, R0.reuse, 0x51, PT ;  /* 0x000000510000780c */ /* 0x040fe40003f86270 */
[----:B------:R-:W-:Y:S02]  /*19fe0*/  ISETP.GE.AND P3, PT, R0, 0x52, PT ;  /* 0x000000520000780c */ /* 0x000fe40003f66270 */
        /* <DEDUP_REMOVED lines=104> */
[----:B------:R-:W-:Y:S02]  /*1a670*/  ISETP.GT.AND P0, PT, R2, 0x49, !P5 ;  /* 0x000000490200780c */ /* 0x000fe40006f04270 */
[----:B------:R-:W-:Y:S02]  /*1a680*/  LOP3.LUT R215, R215, 0xfffdffff, RZ, 0xc0, !PT ;  /* 0xfffdffffd7d77812 */ /* 0x000fe400078ec0ff */
        /* <DEDUP_REMOVED lines=9> */
[C---:B------:R-:W-:Y:S04]  /*1a720*/  ISETP.LT.OR P0, PT, R3.reuse, 0x59, P0 ;  /* 0x000000590300780c */ /* 0x040fe80000701670 */
[----:B------:R-:W-:Y:S02]  /*1a730*/  FSEL R188, R16, -INF , !P0 ;  /* 0xff80000010bc7808 */ /* 0x000fe40004000000 */
[----:B------:R-:W-:Y:S04]  /*1a740*/  ISETP.GT.AND P0, PT, R2, RZ, !P1 ;  /* 0x000000ff0200720c */ /* 0x000fe80004f04270 */
[----:B------:R-:W-:Y:S04]  /*1a750*/  ISETP.LT.OR P0, PT, R3, 0x1, P0 ;  /* 0x000000010300780c */ /* 0x000fe80000701670 */
[----:B------:R-:W-:Y:S02]  /*1a760*/  FSEL R9, R149, -INF , !P0 ;  /* 0xff80000095097808 */ /* 0x000fe40004000000 */
[----:B------:R-:W-:Y:S11]  /*1a770*/  ISETP.GE.AND P0, PT, R0, 0x5a, PT ;  /* 0x0000005a0000780c */ /* 0x000ff60003f06270 */
[----:B------:R-:W-:Y:S02]  /*1a780*/  @!UPT UIADD3 URZ, URZ, URZ, URZ ;  /* 0x0000003f3f3ff290 */ /* 0x000fe4000fffe03f */
[----:B------:R-:W-:Y:S02]  /*1a790*/  @P0 LOP3.LUT R215, R215, 0x20000, RZ, 0xfc, !PT ;  /* 0x00020000d7d70812 */ /* 0x000fe400078efcff */
[----:B------:R-:W-:Y:S04]  /*1a7a0*/  ISETP.GT.AND P0, PT, R2, 0x59, !P0 ;  /* 0x000000590200780c */ /* 0x000fe80004704270 */
[----:B------:R-:W-:Y:S02]  /*1a7b0*/  ISETP.LT.OR P0, PT, R3, 0x5a, P0 ;  /* 0x0000005a0300780c */ /* 0x000fe40000701670 */
[----:B------:R-:W1:Y:S02]  /*1a7c0*/  SHFL.IDX PT, R3, R5, 0x1, 0x1c1f ;  /* 0x003c1f0005037f89 */ /* 0x000e6400000e0000 */
[----:B------:R-:W-:Y:S02]  /*1a7d0*/  FSEL R171, R15, -INF , !P0 ;  /* 0xff8000000fab7808 */ /* 0x000fe40004000000 */
[----:B------:R-:W-:Y:S01]  /*1a7e0*/  ISETP.GE.AND P0, PT, R36, 0x1, PT ;  /* 0x000000012400780c */ /* 0x000fe20003f06270 */
[--C-:B-1----:R-:W-:Y:S02]  /*1a7f0*/  IMAD.IADD R2, R7, 0x1, R3.reuse ;  /* 0x0000000107027824 */ /* 0x102fe400078e0203 */
[----:B------:R-:W-:Y:S10]  /*1a800*/  IMAD.IADD R0, R6, 0x1, R3 ;  /* 0x0000000106007824 */ /* 0x000ff400078e0203 */
        /* <DEDUP_REMOVED lines=14> */
.L_x_437:
[----:B------:R-:W-:Y:S04]  /*1a8f0*/  MOV R4, c[0x0][0x32c] ;  /* 0x0000cb0000047a02 */ /* 0x000fe80000000f00 */
[----:B------:R-:W-:Y:S11]  /*1a900*/  ISETP.NE.AND P0, PT, R4, 0x1, PT ;  /* 0x000000010400780c */ /* 0x000ff60003f05270 */
[----:B------:R-:W-:Y:S02]  /*1a910*/  @!UPT UIADD3 URZ, URZ, URZ, URZ ;  /* 0x0000003f3f3ff290 */ /* 0x000fe4000fffe03f */
[----:B------:R-:W-:Y:S05]  /*1a920*/  @P0 IMAD.HI.U32 R4, R3, c[0x0][0x330], RZ ;  /* 0x0000cc0003040a27 */ /* 0x000fea00078e00ff */
[----:B------:R-:W-:Y:S02]  /*1a930*/  @P0 SHF.R.U32.HI R3, RZ, c[0x0][0x334], R4 ;  /* 0x0000cd00ff030a19 */ /* 0x000fe40000011604 */
.L_x_438:
[----:B------:R-:W-:Y:S05]  /*1a940*/  BSYNC B0 ;  /* 0x0000000000007941 */ /* 0x000fea0003800000 */
.L_x_436:
[----:B------:R-:W-:Y:S05]  /*1a950*/  IMAD R3, R3, c[0x0][0x32c], R8 ;  /* 0x0000cb0003037a24 */ /* 0x000fea00078e0208 */
[----:B------:R-:W-:Y:S02]  /*1a960*/  IADD3 R4, R3, c[0x0][0x32c], RZ ;  /* 0x0000cb0003047a10 */ /* 0x000fe40007ffe0ff */
[----:B------:R-:W-:Y:S02]  /*1a970*/  IMNMX R0, R0, R3, !PT ;  /* 0x0000000300007217 */ /* 0x000fe40007800200 */
[----:B------:R-:W-:Y:S02]  /*1a980*/  IMNMX R2, R2, R4, PT ;  /* 0x0000000402027217 */ /* 0x000fe40003800200 */
.L_x_435:
[----:B------:R-:W-:Y:S01]  /*1a990*/  ISETP.GT.AND P0, PT, R0, RZ, !P1 ;  /* 0x000000ff0000720c */ /* 0x000fe20004f04270 */
[----:B------:R-:W-:Y:S01]  /*1a9a0*/  LDSM.16.MT88.4 R44, [R197+0x3100] ;  /* 0x00310000c52c783b */ /* 0x000fe20000004200 */
[----:B------:R-:W-:Y:S02]  /*1a9b0*/  LOP3.LUT P1, RZ, R215, 0x800, RZ, 0xc0, !PT ;  /* 0x00000800d7ff7812 */ /* 0x000fe4000782c0ff */
        /* <DEDUP_REMOVED lines=50> */
[C---:B------:R-:W-:Y:S02]  /*1ace0*/  LOP3.LUT P0, RZ, R215.reuse, 0x200, RZ, 0xc0, !PT ;  /* 0x00000200d7ff7812 */ /* 0x040fe4000780c0ff */
[----:B------:R-:W-:Y:S02]  /*1acf0*/  LOP3.LUT P1, RZ, R215, 0x1, RZ, 0xc0, !PT ;  /* 0x00000001d7ff7812 */ /* 0x000fe4000782c0ff */
        /* <DEDUP_REMOVED lines=37> */
[----:B------:R-:W-:Y:S03]  /*1af50*/  ISETP.LT.OR P0, PT, R2, 0x32, P0 ;  /* 0x000000320200780c */ /* 0x000fe60000701670 */
[----:B------:R-:W-:Y:S01]  /*1af60*/  SHFL.BFLY PT, R13, R3, 0x2, 0x1f ;  /* 0x0c401f00030d7f89 */ /* 0x000fe200000e0000 */
[----:B------:R-:W-:Y:S02]  /*1af70*/  FSEL R148, R31, -INF , !P0 ;  /* 0xff8000001f947808 */ /* 0x000fe40004000000 */
[C---:B------:R-:W-:Y:S02]  /*1af80*/  LOP3.LUT P0, RZ, R215.reuse, 0x8, RZ, 0xc0, !PT ;  /* 0x00000008d7ff7812 */ /* 0x040fe4000780c0ff */
[----:B------:R-:W-:Y:S02]  /*1af90*/  FMNMX.FTZ R8, R148, R8, !PT ;  /* 0x0000000894087209 */ /* 0x000fe40007810000 */
[----:B------:R-:W-:Y:S01]  /*1afa0*/  ISETP.GT.AND P0, PT, R0, 0x38, !P0 ;  /* 0x000000380000780c */ /* 0x000fe20004704270 */
[----:B------:R-:W-:Y:S03]  /*1afb0*/  LDSM.16.MT88.4 R28, [R201+0x100] ;  /* 0x00010000c91c783b */ /* 0x000fe60000004200 */
        /* <DEDUP_REMOVED lines=12> */
[----:B------:R-:W-:Y:S02]  /*1b080*/  ISETP.GT.AND P0, PT, R0, 0x41, !P1 ;  /* 0x000000410000780c */ /* 0x000fe40004f04270 */
        /* <DEDUP_REMOVED lines=9> */
[----:B------:R-:W-:Y:S02]  /*1b120*/  ISETP.GT.AND P0, PT, R0, 0x49, !P5 ;  /* 0x000000490000780c */ /* 0x000fe40006f04270 */
        /* <DEDUP_REMOVED lines=8> */
[----:B------:R-:W-:Y:S04]  /*1b1b0*/  ISETP.LT.OR P0, PT, R2, 0x52, P0 ;  /* 0x000000520200780c */ /* 0x000fe80000701670 */
[----:B------:R-:W-:Y:S02]  /*1b1c0*/  FSEL R167, R22, -INF , !P0 ;  /* 0xff80000016a77808 */ /* 0x000fe40004000000 */
[----:B------:R-:W-:Y:S01]  /*1b1d0*/  ISETP.GT.AND P0, PT, R0, 0x58, !P2 ;  /* 0x000000580000780c */ /* 0x000fe20005704270 */
[----:B------:R-:W-:Y:S03]  /*1b1e0*/  LDSM.16.MT88.4 R20, [R198+0x100] ;  /* 0x00010000c614783b */ /* 0x000fe60000004200 */
[----:B------:R-:W-:Y:S04]  /*1b1f0*/  ISETP.LT.OR P0, PT, R2, 0x59, P0 ;  /* 0x000000590200780c */ /* 0x000fe80000701670 */
[----:B------:R-:W-:Y:S02]  /*1b200*/  FSEL R170, R19, -INF , !P0 ;  /* 0xff80000013aa7808 */ /* 0x000fe40004000000 */
[----:B------:R-:W-:Y:S02]  /*1b210*/  ISETP.GT.AND P0, PT, R0, 0x59, !P1 ;  /* 0x000000590000780c */ /* 0x000fe40004f04270 */
[----:B------:R-:W-:Y:S02]  /*1b220*/  FMNMX.FTZ R0, R165, R8, !PT ;  /* 0x00000008a5007209 */ /* 0x000fe40007810000 */
[----:B------:R-:W-:Y:S02]  /*1b230*/  ISETP.LT.OR P0, PT, R2, 0x5a, P0 ;  /* 0x0000005a0200780c */ /* 0x000fe40000701670 */
[----:B------:R-:W-:Y:S02]  /*1b240*/  FMNMX.FTZ R0, R167, R0, !PT ;  /* 0x00000000a7007209 */ /* 0x000fe40007810000 */
[----:B------:R-:W-:Y:S02]  /*1b250*/  FSEL R71, R51, -INF , !P0 ;  /* 0xff80000033477808 */ /* 0x000fe40004000000 */
[----:B------:R-:W-:Y:S04]  /*1b260*/  FMNMX.FTZ R0, R170, R0, !PT ;  /* 0x00000000aa007209 */ /* 0x000fe80007810000 */
[----:B------:R-:W-:Y:S05]  /*1b270*/  FMNMX.FTZ R0, R71, R0, !PT ;  /* 0x0000000047007209 */ /* 0x000fea0007810000 */
[----:B------:R-:W1:Y:S02]  /*1b280*/  SHFL.BFLY PT, R2, R0, 0x2, 0x1f ;  /* 0x0c401f0000027f89 */ /* 0x000e6400000e0000 */
[----:B-1----:R-:W-:Y:S02]  /*1b290*/  FMNMX.FTZ R2, R0, R2, !PT ;  /* 0x0000000200027209 */ /* 0x002fe40007810000 */
[----:B------:R-:W-:Y:S05]  /*1b2a0*/  FMNMX.FTZ R3, R3, R13, !PT ;  /* 0x0000000d03037209 */ /* 0x000fea0007810000 */
[----:B------:R-:W1:Y:S02]  /*1b2b0*/  SHFL.BFLY PT, R68, R3, 0x1, 0x1f ;  /* 0x0c201f0003447f89 */ /* 0x000e6400000e0000 */
[----:B-1----:R-:W-:Y:S06]  /*1b2c0*/  FMNMX.FTZ R68, R3, R68, !PT ;  /* 0x0000004403447209 */ /* 0x002fec0007810000 */
[----:B------:R-:W1:Y:S01]  /*1b2d0*/  SHFL.BFLY PT, R3, R2, 0x1, 0x1f ;  /* 0x0c201f0002037f89 */ /* 0x000e6200000e0000 */
[C---:B------:R-:W-:Y:S01]  /*1b2e0*/  FSETP.NEU.FTZ.AND P0, PT, R68.reuse, -INF , PT ;  /* 0xff8000004400780b */ /* 0x040fe20003f1d000 */
[C---:B------:R-:W-:Y:S03]  /*1b2f0*/  FMUL.FTZ R132, R68.reuse, c[0x0][0x2d0] ;  /* 0x0000b40044847a20 */ /* 0x040fe60000410000 */
[----:B------:R-:W-:Y:S02]  /*1b300*/  FSEL R0, R68, RZ, P0 ;  /* 0x000000ff44007208 */ /* 0x000fe40000000000 */
[----:B------:R-:W-:Y:S03]  /*1b310*/  FSEL R132, R132, RZ, P0 ;  /* 0x000000ff84847208 */ /* 0x000fe60000000000 */
[----:B------:R-:W-:Y:S02]  /*1b320*/  FADD.FTZ R0, -R0, R69 ;  /* 0x0000004500007221 */ /* 0x000fe40000010100 */
[--C-:B------:R-:W-:Y:S02]  /*1b330*/  FFMA.FTZ R12, R12, c[0x0][0x2d0], -R132.reuse ;  /* 0x0000b4000c0c7a23 */ /* 0x100fe40000010884 */
[----:B------:R-:W-:Y:S02]  /*1b340*/  FMUL.FTZ R0, R0, c[0x0][0x2d0] ;  /* 0x0000b40000007a20 */ /* 0x000fe40000410000 */
[----:B------:R2:W-:Y:S01]  /*1b350*/  MUFU.EX2 R238, R12 ;  /* 0x0000000c00ee7308 */ /* 0x0005e20000000800 */
[--C-:B------:R-:W-:Y:S02]  /*1b360*/  FFMA.FTZ R9, R9, c[0x0][0x2d0], -R132.reuse ;  /* 0x0000b40009097a23 */ /* 0x100fe40000010884 */
[--C-:B------:R-:W-:Y:S02]  /*1b370*/  FFMA.FTZ R11, R11, c[0x0][0x2d0], -R132.reuse ;  /* 0x0000b4000b0b7a23 */ /* 0x100fe40000010884 */
[----:B------:R-:W-:Y:S01]  /*1b380*/  FFMA.FTZ R10, R10, c[0x0][0x2d0], -R132 ;  /* 0x0000b4000a0a7a23 */ /* 0x000fe20000010884 */
[----:B-1----:R-:W-:Y:S04]  /*1b390*/  FMNMX.FTZ R3, R3, R2, !PT ;  /* 0x0000000203037209 */ /* 0x002fe80007810000 */
[----:B------:R1:W3:Y:S01]  /*1b3a0*/  MUFU.EX2 R2, R0 ;  /* 0x0000000000027308 */ /* 0x0002e20000000800 */
[C---:B------:R-:W-:Y:S01]  /*1b3b0*/  FSETP.NEU.FTZ.AND P0, PT, R3.reuse, -INF , PT ;  /* 0xff8000000300780b */ /* 0x040fe20003f1d000 */
[----:B------:R-:W-:Y:S05]  /*1b3c0*/  FMUL.FTZ R69, R3, c[0x0][0x2d0] ;  /* 0x0000b40003457a20 */ /* 0x000fea0000410000 */
[----:B------:R-:W-:Y:S03]  /*1b3d0*/  FSEL R69, R69, RZ, P0 ;  /* 0x000000ff45457208 */ /* 0x000fe60000000000 */
[----:B------:R4:W-:Y:S02]  /*1b3e0*/  MUFU.EX2 R237, R9 ;  /* 0x0000000900ed7308 */ /* 0x0009e40000000800 */
[--C-:B------:R-:W-:Y:S01]  /*1b3f0*/  FFMA.FTZ R4, R4, c[0x0][0x2d0], -R69.reuse ;  /* 0x0000b40004047a23 */ /* 0x100fe20000010845 */
[----:B--2---:R-:W2:Y:S01]  /*1b400*/  LDSM.16.MT88.4 R12, [R197+0x100] ;  /* 0x00010000c50c783b */ /* 0x004ea20000004200 */
[--C-:B------:R-:W-:Y:S02]  /*1b410*/  FFMA.FTZ R6, R6, c[0x0][0x2d0], -R69.reuse ;  /* 0x0000b40006067a23 */ /* 0x100fe40000010845 */
[--C-:B------:R-:W-:Y:S02]  /*1b420*/  FFMA.FTZ R5, R5, c[0x0][0x2d0], -R69.reuse ;  /* 0x0000b40005057a23 */ /* 0x100fe40000010845 */
[--C-:B------:R-:W-:Y:S02]  /*1b430*/  FFMA.FTZ R7, R7, c[0x0][0x2d0], -R69.reuse ;  /* 0x0000b40007077a23 */ /* 0x100fe40000010845 */
[----:B------:R-:W5:Y:S01]  /*1b440*/  MUFU.EX2 R240, R11 ;  /* 0x0000000b00f07308 */ /* 0x000f620000000800 */
[----:B-1----:R-:W-:Y:S01]  /*1b450*/  FSEL R0, R3, RZ, P0 ;  /* 0x000000ff03007208 */ /* 0x002fe20000000000 */
[----:B---3--:R-:W-:Y:S01]  /*1b460*/  FMUL.FTZ R8, R2, R80 ;  /* 0x0000005002087220 */ /* 0x008fe20000410000 */
[----:B------:R-:W-:Y:S01]  /*1b470*/  ISETP.GT.AND P0, PT, R216, R252, PT ;  /* 0x000000fcd800720c */ /* 0x000fe20003f04270 */
[----:B------:R-:W-:Y:S02]  /*1b480*/  FMUL.FTZ R16, R2, R88 ;  /* 0x0000005802107220 */ /* 0x000fe40000410000 */
[----:B------:R-:W-:Y:S04]  /*1b490*/  FADD.FTZ R0, -R0, R70 ;  /* 0x0000004600007221 */ /* 0x000fe80000010100 */
[----:B------:R-:W1:Y:S01]  /*1b4a0*/  MUFU.EX2 R239, R10 ;  /* 0x0000000a00ef7308 */ /* 0x000e620000000800 */
[----:B------:R-:W-:Y:S02]  /*1b4b0*/  FMUL.FTZ R17, R2, R89 ;  /* 0x0000005902117220 */ /* 0x000fe40000410000 */
[----:B------:R-:W-:Y:S02]  /*1b4c0*/  FMUL.FTZ R0, R0, c[0x0][0x2d0] ;  /* 0x0000b40000007a20 */ /* 0x000fe40000410000 */
[C---:B----4-:R-:W-:Y:S02]  /*1b4d0*/  FMUL.FTZ R9, R2.reuse, R81 ;  /* 0x0000005102097220 */ /* 0x050fe40000410000 */
[C---:B------:R-:W-:Y:S02]  /*1b4e0*/  FMUL.FTZ R24, R2.reuse, R96 ;  /* 0x0000006002187220 */ /* 0x040fe40000410000 */
[C---:B------:R-:W-:Y:S01]  /*1b4f0*/  FMUL.FTZ R25, R2.reuse, R97 ;  /* 0x0000006102197220 */ /* 0x040fe20000410000 */
[----:B------:R3:W-:Y:S01]  /*1b500*/  MUFU.EX2 R168, R4 ;  /* 0x0000000400a87308 */ /* 0x0007e20000000800 */
[--C-:B------:R-:W-:Y:S02]  /*1b510*/  FFMA.FTZ R70, R133, c[0x0][0x2d0], -R69.reuse ;  /* 0x0000b40085467a23 */ /* 0x100fe40000010845 */
[----:B------:R-:W-:Y:S01]  /*1b520*/  FMUL.FTZ R32, R2, R104 ;  /* 0x0000006802207220 */ /* 0x000fe20000410000 */
[----:B-----5:R-:W-:Y:S01]  /*1b530*/  F2FP.PACK_AB R72, R240, R237 ;  /* 0x000000edf048723e */ /* 0x020fe200000000ff */
[C---:B------:R-:W-:Y:S02]  /*1b540*/  FMUL.FTZ R33, R2.reuse, R105 ;  /* 0x0000006902217220 */ /* 0x040fe40000410000 */
[C---:B------:R-:W-:Y:S02]  /*1b550*/  FMUL.FTZ R52, R2.reuse, R52 ;  /* 0x0000003402347220 */ /* 0x040fe40000410000 */
[C---:B------:R-:W-:Y:S01]  /*1b560*/  FMUL.FTZ R53, R2.reuse, R53 ;  /* 0x0000003502357220 */ /* 0x040fe20000410000 */
[----:B------:R-:W4:Y:S01]  /*1b570*/  MUFU.EX2 R236, R6 ;  /* 0x0000000600ec7308 */ /* 0x000f220000000800 */
[C---:B------:R-:W-:Y:S02]  /*1b580*/  FMUL.FTZ R56, R2.reuse, R56 ;  /* 0x0000003802387220 */ /* 0x040fe40000410000 */
[----:B------:R-:W-:Y:S01]  /*1b590*/  FMUL.FTZ R57, R2, R57 ;  /* 0x0000003902397220 */ /* 0x000fe20000410000 */
[----:B-1----:R-:W-:Y:S01]  /*1b5a0*/  F2FP.PACK_AB R74, R238, R239 ;  /* 0x000000efee4a723e */ /* 0x002fe200000000ff */
[C---:B------:R-:W-:Y:S02]  /*1b5b0*/  FMUL.FTZ R60, R2.reuse, R60 ;  /* 0x0000003c023c7220 */ /* 0x040fe40000410000 */
[C---:B------:R-:W-:Y:S02]  /*1b5c0*/  FMUL.FTZ R61, R2.reuse, R61 ;  /* 0x0000003d023d7220 */ /* 0x040fe40000410000 */
[C---:B------:R-:W-:Y:S01]  /*1b5d0*/  FMUL.FTZ R64, R2.reuse, R64 ;  /* 0x0000004002407220 */ /* 0x040fe20000410000 */
[----:B------:R1:W-:Y:S01]  /*1b5e0*/  MUFU.EX2 R235, R5 ;  /* 0x0000000500eb7308 */ /* 0x0003e20000000800 */
[C---:B------:R-:W-:Y:S02]  /*1b5f0*/  FMUL.FTZ R65, R2.reuse, R65 ;  /* 0x0000004102417220 */ /* 0x040fe40000410000 */
[----:B---3--:R-:W-:Y:S07]  /*1b600*/  FMUL.FTZ R4, R2, R76 ;  /* 0x0000004c02047220 */ /* 0x008fee0000410000 */
[----:B------:R-:W3:Y:S01]  /*1b610*/  MUFU.EX2 R234, R7 ;  /* 0x0000000700ea7308 */ /* 0x000ee20000000800 */
[----:B----4-:R-:W-:Y:S09]  /*1b620*/  F2FP.PACK_AB R73, R236, R168 ;  /* 0x000000a8ec49723e */ /* 0x010ff200000000ff */
[----:B------:R-:W4:Y:S01]  /*1b630*/  MUFU.EX2 R0, R0 ;  /* 0x0000000000007308 */ /* 0x000f220000000800 */
[----:B-1----:R-:W-:Y:S01]  /*1b640*/  FMUL.FTZ R5, R2, R77 ;  /* 0x0000004d02057220 */ /* 0x002fe20000410000 */
[----:B---3--:R-:W-:Y:S01]  /*1b650*/  F2FP.PACK_AB R75, R234, R235 ;  /* 0x000000ebea4b723e */ /* 0x008fe200000000ff */
        /* <DEDUP_REMOVED lines=62> */
[--C-:B------:R-:W-:Y:S01]  /*1ba40*/  FFMA.FTZ R44, R48, c[0x0][0x2d0], -R132.reuse ;  /* 0x0000b400302c7a23 */ /* 0x100fe20000010884 */
[----:B------:R4:W-:Y:S01]  /*1ba50*/  MUFU.EX2 R108, R70 ;  /* 0x00000046006c7308 */ /* 0x0009e20000000800 */
[C---:B------:R-:W-:Y:S03]  /*1ba60*/  FMUL.FTZ R45, R2.reuse, R117 ;  /* 0x00000075022d7220 */ /* 0x040fe60000410000 */
[--C-:B------:R-:W-:Y:S02]  /*1ba70*/  FFMA.FTZ R48, R49, c[0x0][0x2d0], -R132.reuse ;  /* 0x0000b40031307a23 */ /* 0x100fe40000010884 */
[C---:B-1----:R-:W-:Y:S02]  /*1ba80*/  FMUL.FTZ R40, R2.reuse, R112 ;  /* 0x0000007002287220 */ /* 0x042fe40000410000 */
[----:B------:R-:W-:Y:S01]  /*1ba90*/  LDSM.16.MT88.4 R112, [R197+0x5900] ;  /* 0x00590000c570783b */ /* 0x000fe20000004200 */
[----:B------:R-:W-:Y:S01]  /*1baa0*/  FMUL.FTZ R49, R2, R121 ;  /* 0x0000007902317220 */ /* 0x000fe20000410000 */
[----:B------:R1:W-:Y:S03]  /*1bab0*/  MUFU.EX2 R110, R44 ;  /* 0x0000002c006e7308 */ /* 0x0003e60000000800 */
[C---:B------:R-:W-:Y:S07]  /*1bac0*/  HMMA.16816.F32 R40, R72.reuse, R46, R40 ;  /* 0x0000002e4828723c */ /* 0x040fee0000001828 */
[C---:B------:R-:W-:Y:S01]  /*1bad0*/  FMUL.FTZ R47, R0.reuse, R119 ;  /* 0x00000077002f7220 */ /* 0x040fe20000410000 */
[----:B------:R5:W2:Y:S01]  /*1bae0*/  MUFU.EX2 R232, R48 ;  /* 0x0000003000e87308 */ /* 0x000aa20000000800 */
[----:B------:R-:W-:Y:S03]  /*1baf0*/  FMUL.FTZ R46, R0, R118 ;  /* 0x00000076002e7220 */ /* 0x000fe60000410000 */
[--C-:B----4-:R-:W-:Y:S02]  /*1bb00*/  FFMA.FTZ R70, R135, c[0x0][0x2d0], -R69.reuse ;  /* 0x0000b40087467a23 */ /* 0x110fe40000010845 */
[C---:B-1----:R-:W-:Y:S04]  /*1bb10*/  FMUL.FTZ R44, R2.reuse, R116 ;  /* 0x00000074022c7220 */ /* 0x042fe80000410000 */
[----:B------:R1:W-:Y:S03]  /*1bb20*/  MUFU.EX2 R116, R70 ;  /* 0x0000004600747308 */ /* 0x0003e60000000800 */
[C---:B------:R-:W-:Y:S03]  /*1bb30*/  HMMA.16816.F32 R44, R72.reuse, R76, R44 ;  /* 0x0000004c482c723c */ /* 0x040fe6000000182c */
[----:B-----5:R-:W-:Y:S02]  /*1bb40*/  FMUL.FTZ R48, R2, R120 ;  /* 0x0000007802307220 */ /* 0x020fe40000410000 */
[----:B------:R-:W-:Y:S05]  /*1bb50*/  LDSM.16.MT88.4 R120, [R198+0x5900] ;  /* 0x00590000c678783b */ /* 0x000fea0000004200 */
[C---:B------:R-:W-:Y:S03]  /*1bb60*/  HMMA.16816.F32 R48, R72.reuse, R78, R48 ;  /* 0x0000004e4830723c */ /* 0x040fe60000001830 */
[----:B------:R-:W4:Y:S05]  /*1bb70*/  LDSM.16.MT88.4 R76, [R197+0x900] ;  /* 0x00090000c54c783b */ /* 0x000f2a0000004200 */
[C---:B--2---:R-:W-:Y:S04]  /*1bb80*/  HMMA.16816.F32 R52, R72.reuse, R80, R52 ;  /* 0x000000504834723c */ /* 0x044fe80000001834 */
[--C-:B-1----:R-:W-:Y:S04]  /*1bb90*/  FFMA.FTZ R70, R136, c[0x0][0x2d0], -R69.reuse ;  /* 0x0000b40088467a23 */ /* 0x102fe80000010845 */
[C---:B------:R-:W-:Y:S01]  /*1bba0*/  HMMA.16816.F32 R56, R72.reuse, R82, R56 ;  /* 0x000000524838723c */ /* 0x040fe20000001838 */
[----:B------:R1:W2:Y:S01]  /*1bbb0*/  MUFU.EX2 R229, R70 ;  /* 0x0000004600e57308 */ /* 0x0002a20000000800 */
[----:B------:R-:W5:Y:S06]  /*1bbc0*/  LDSM.16.MT88.4 R80, [R198+0x900] ;  /* 0x00090000c650783b */ /* 0x000f6c0000004200 */
[C---:B---3--:R-:W-:Y:S08]  /*1bbd0*/  HMMA.16816.F32 R60, R72.reuse, R84, R60 ;  /* 0x00000054483c723c */ /* 0x048ff0000000183c */
[----:B------:R-:W-:Y:S01]  /*1bbe0*/  HMMA.16816.F32 R64, R72, R86, R64 ;  /* 0x000000564840723c */ /* 0x000fe20000001840 */
[----:B------:R-:W3:Y:S06]  /*1bbf0*/  LDSM.16.MT88.4 R84, [R197+0x3900] ;  /* 0x00390000c554783b */ /* 0x000eec0000004200 */
[----:B------:R-:W-:Y:S01]  /*1bc00*/  F2FP.PACK_AB R72, R111, R233 ;  /* 0x000000e96f48723e */ /* 0x000fe200000000ff */
[--C-:B-1----:R-:W-:Y:S01]  /*1bc10*/  FFMA.FTZ R70, R138, c[0x0][0x2d0], -R132.reuse ;  /* 0x0000b4008a467a23 */ /* 0x102fe20000010884 */
[----:B------:R-:W-:Y:S03]  /*1bc20*/  F2FP.PACK_AB R74, R232, R110 ;  /* 0x0000006ee84a723e */ /* 0x000fe600000000ff */
[----:B------:R1:W-:Y:S01]  /*1bc30*/  MUFU.EX2 R226, R70 ;  /* 0x0000004600e27308 */ /* 0x0003e20000000800 */
[----:B------:R-:W-:Y:S02]  /*1bc40*/  F2FP.PACK_AB R73, R108, R109 ;  /* 0x0000006d6c49723e */ /* 0x000fe400000000ff */
[----:B--2---:R-:W-:Y:S07]  /*1bc50*/  F2FP.PACK_AB R75, R229, R116 ;  /* 0x00000074e54b723e */ /* 0x004fee00000000ff */
[C---:B----4-:R-:W-:Y:S08]  /*1bc60*/  HMMA.16816.F32 R4, R72.reuse, R76, R4 ;  /* 0x0000004c4804723c */ /* 0x050ff00000001804 */
[C---:B------:R-:W-:Y:S01]  /*1bc70*/  HMMA.16816.F32 R8, R72.reuse, R78, R8 ;  /* 0x0000004e4808723c */ /* 0x040fe20000001808 */
[----:B------:R-:W2:Y:S03]  /*1bc80*/  LDSM.16.MT88.4 R76, [R198+0x3900] ;  /* 0x00390000c64c783b */ /* 0x000ea60000004200 */
[--C-:B-1----:R-:W-:Y:S04]  /*1bc90*/  FFMA.FTZ R70, R140, c[0x0][0x2d0], -R132.reuse ;  /* 0x0000b4008c467a23 */ /* 0x102fe80000010884 */
[C---:B-----5:R-:W-:Y:S01]  /*1bca0*/  HMMA.16816.F32 R12, R72.reuse, R80, R12 ;  /* 0x00000050480c723c */ /* 0x060fe2000000180c */
[----:B------:R1:W4:Y:S07]  /*1bcb0*/  MUFU.EX2 R227, R70 ;  /* 0x0000004600e37308 */ /* 0x00032e0000000800 */
[C---:B------:R-:W-:Y:S01]  /*1bcc0*/  HMMA.16816.F32 R16, R72.reuse, R82, R16 ;  /* 0x000000524810723c */ /* 0x040fe20000001810 */
[----:B------:R-:W5:Y:S07]  /*1bcd0*/  LDSM.16.MT88.4 R80, [R201+0x3900] ;  /* 0x00390000c950783b */ /* 0x000f6e0000004200 */
[C---:B------:R-:W-:Y:S08]  /*1bce0*/  HMMA.16816.F32 R20, R72.reuse, R88, R20 ;  /* 0x000000584814723c */ /* 0x040ff00000001814 */
[C---:B------:R-:W-:Y:S01]  /*1bcf0*/  HMMA.16816.F32 R24, R72.reuse, R90, R24 ;  /* 0x0000005a4818723c */ /* 0x040fe20000001818 */
[----:B------:R-:W4:Y:S03]  /*1bd00*/  LDSM.16.MT88.4 R88, [R200+0x3900] ;  /* 0x00390000c858783b */ /* 0x000f260000004200 */
[--C-:B-1----:R-:W-:Y:S04]  /*1bd10*/  FFMA.FTZ R70, R142, c[0x0][0x2d0], -R132.reuse ;  /* 0x0000b4008e467a23 */ /* 0x102fe80000010884 */
[C---:B------:R-:W-:Y:S01]  /*1bd20*/  HMMA.16816.F32 R28, R72.reuse, R92, R28 ;  /* 0x0000005c481c723c */ /* 0x040fe2000000181c */
[----:B------:R1:W-:Y:S07]  /*1bd30*/  MUFU.EX2 R119, R70 ;  /* 0x0000004600777308 */ /* 0x0003ee0000000800 */
[C---:B------:R-:W-:Y:S01]  /*1bd40*/  HMMA.16816.F32 R32, R72.reuse, R94, R32 ;  /* 0x0000005e4820723c */ /* 0x040fe20000001820 */
[----:B------:R-:W-:Y:S07]  /*1bd50*/  LDSM.16.MT88.4 R92, [R200+0x4100] ;  /* 0x00410000c85c783b */ /* 0x000fee0000004200 */
[C---:B---3--:R-:W-:Y:S08]  /*1bd60*/  HMMA.16816.F32 R36, R72.reuse, R84, R36 ;  /* 0x000000544824723c */ /* 0x048ff00000001824 */
[C---:B------:R-:W-:Y:S01]  /*1bd70*/  HMMA.16816.F32 R40, R72.reuse, R86, R40 ;  /* 0x000000564828723c */ /* 0x040fe20000001828 */
[----:B------:R-:W-:Y:S03]  /*1bd80*/  LDSM.16.MT88.4 R84, [R198+0x1100] ;  /* 0x00110000c654783b */ /* 0x000fe60000004200 */
[--C-:B-1----:R-:W-:Y:S04]  /*1bd90*/  FFMA.FTZ R70, R144, c[0x0][0x2d0], -R132.reuse ;  /* 0x0000b40090467a23 */ /* 0x102fe80000010884 */
[C---:B--2---:R-:W-:Y:S01]  /*1bda0*/  HMMA.16816.F32 R44, R72.reuse, R76, R44 ;  /* 0x0000004c482c723c */ /* 0x044fe2000000182c */
[----:B------:R1:W2:Y:S07]  /*1bdb0*/  MUFU.EX2 R225, R70 ;  /* 0x0000004600e17308 */ /* 0x0002ae0000000800 */
[C---:B------:R-:W-:Y:S01]  /*1bdc0*/  HMMA.16816.F32 R48, R72.reuse, R78, R48 ;  /* 0x0000004e4830723c */ /* 0x040fe20000001830 */
[----:B------:R-:W3:Y:S07]  /*1bdd0*/  LDSM.16.MT88.4 R76, [R197+0x1100] ;  /* 0x00110000c54c783b */ /* 0x000eee0000004200 */
[C---:B-----5:R-:W-:Y:S08]  /*1bde0*/  HMMA.16816.F32 R52, R72.reuse, R80, R52 ;  /* 0x000000504834723c */ /* 0x060ff00000001834 */
[C---:B------:R-:W-:Y:S01]  /*1bdf0*/  HMMA.16816.F32 R56, R72.reuse, R82, R56 ;  /* 0x000000524838723c */ /* 0x040fe20000001838 */
[----:B------:R-:W5:Y:S03]  /*1be00*/  LDSM.16.MT88.4 R80, [R201+0x1100] ;  /* 0x00110000c950783b */ /* 0x000f660000004200 */
[--C-:B-1----:R-:W-:Y:S04]  /*1be10*/  FFMA.FTZ R70, R137, c[0x0][0x2d0], -R69.reuse ;  /* 0x0000b40089467a23 */ /* 0x102fe80000010845 */
[C---:B----4-:R-:W-:Y:S01]  /*1be20*/  HMMA.16816.F32 R60, R72.reuse, R88, R60 ;  /* 0x00000058483c723c */ /* 0x050fe2000000183c */
[----:B------:R1:W-:Y:S07]  /*1be30*/  MUFU.EX2 R118, R70 ;  /* 0x0000004600767308 */ /* 0x0003ee0000000800 */
[----:B------:R-:W-:Y:S01]  /*1be40*/  HMMA.16816.F32 R64, R72, R90, R64 ;  /* 0x0000005a4840723c */ /* 0x000fe20000001840 */
[----:B------:R-:W4:Y:S06]  /*1be50*/  LDSM.16.MT88.4 R88, [R200+0x1100] ;  /* 0x00110000c858783b */ /* 0x000f2c0000004200 */
[----:B------:R-:W-:Y:S02]  /*1be60*/  F2FP.PACK_AB R72, R227, R226 ;  /* 0x000000e2e348723e */ /* 0x000fe400000000ff */
[----:B--2---:R-:W-:Y:S03]  /*1be70*/  F2FP.PACK_AB R74, R225, R119 ;  /* 0x00000077e14a723e */ /* 0x004fe600000000ff */
        /* <DEDUP_REMOVED lines=18> */
[C---:B-----5:R-:W-:Y:S08]  /*1bfa0*/  HMMA.16816.F32 R20, R72.reuse, R80, R20 ;  /* 0x000000504814723c */ /* 0x060ff00000001814 */
[C---:B------:R-:W-:Y:S01]  /*1bfb0*/  HMMA.16816.F32 R24, R72.reuse, R82, R24 ;  /* 0x000000524818723c */ /* 0x040fe20000001818 */
[----:B------:R-:W5:Y:S07]  /*1bfc0*/  LDSM.16.MT88.4 R80, [R201+0x4100] ;  /* 0x00410000c950783b */ /* 0x000f6e0000004200 */
[C---:B----4-:R-:W-:Y:S04]  /*1bfd0*/  HMMA.16816.F32 R28, R72.reuse, R88, R28 ;  /* 0x00000058481c723c */ /* 0x050fe8000000181c */
[--C-:B-1----:R-:W-:Y:S04]  /*1bfe0*/  FFMA.FTZ R70, R150, c[0x0][0x2d0], -R132.reuse ;  /* 0x0000b40096467a23 */ /* 0x102fe80000010884 */
[C---:B------:R-:W-:Y:S01]  /*1bff0*/  HMMA.16816.F32 R32, R72.reuse, R90, R32 ;  /* 0x0000005a4820723c */ /* 0x040fe20000001820 */
[----:B------:R1:W-:Y:S01]  /*1c000*/  MUFU.EX2 R189, R70 ;  /* 0x0000004600bd7308 */ /* 0x0003e20000000800 */
[----:B------:R-:W4:Y:S06]  /*1c010*/  LDSM.16.MT88.4 R88, [R197+0x1900] ;  /* 0x00190000c558783b */ /* 0x000f2c0000004200 */
[C---:B--2---:R-:W-:Y:S08]  /*1c020*/  HMMA.16816.F32 R36, R72.reuse, R76, R36 ;  /* 0x0000004c4824723c */ /* 0x044ff00000001824 */
[C---:B------:R-:W-:Y:S01]  /*1c030*/  HMMA.16816.F32 R40, R72.reuse, R78, R40 ;  /* 0x0000004e4828723c */ /* 0x040fe20000001828 */
[----:B------:R-:W2:Y:S07]  /*1c040*/  LDSM.16.MT88.4 R76, [R198+0x1900] ;  /* 0x00190000c64c783b */ /* 0x000eae0000004200 */
[C---:B---3--:R-:W-:Y:S04]  /*1c050*/  HMMA.16816.F32 R44, R72.reuse, R84, R44 ;  /* 0x00000054482c723c */ /* 0x048fe8000000182c */
[--C-:B-1----:R-:W-:Y:S04]  /*1c060*/  FFMA.FTZ R70, R151, c[0x0][0x2d0], -R132.reuse ;  /* 0x0000b40097467a23 */ /* 0x102fe80000010884 */
[C---:B------:R-:W-:Y:S01]  /*1c070*/  HMMA.16816.F32 R48, R72.reuse, R86, R48 ;  /* 0x000000564830723c */ /* 0x040fe20000001830 */
[----:B------:R1:W3:Y:S01]  /*1c080*/  MUFU.EX2 R151, R70 ;  /* 0x0000004600977308 */ /* 0x0002e20000000800 */
[----:B------:R-:W-:Y:S06]  /*1c090*/  LDSM.16.MT88.4 R84, [R200+0x1900] ;  /* 0x00190000c854783b */ /* 0x000fec0000004200 */
[C---:B-----5:R-:W-:Y:S08]  /*1c0a0*/  HMMA.16816.F32 R52, R72.reuse, R80, R52 ;  /* 0x000000504834723c */ /* 0x060ff00000001834 */
[C---:B------:R-:W-:Y:S01]  /*1c0b0*/  HMMA.16816.F32 R56, R72.reuse, R82, R56 ;  /* 0x000000524838723c */ /* 0x040fe20000001838 */
[----:B------:R-:W5:Y:S07]  /*1c0c0*/  LDSM.16.MT88.4 R80, [R201+0x1900] ;  /* 0x00190000c950783b */ /* 0x000f6e0000004200 */
        /* <DEDUP_REMOVED lines=17> */
[C---:B----4-:R-:W-:Y:S08]  /*1c1e0*/  HMMA.16816.F32 R4, R72.reuse, R88, R4 ;  /* 0x000000584804723c */ /* 0x050ff00000001804 */
[C---:B------:R-:W-:Y:S01]  /*1c1f0*/  HMMA.16816.F32 R8, R72.reuse, R90, R8 ;  /* 0x0000005a4808723c */ /* 0x040fe20000001808 */
[----:B------:R-:W3:Y:S07]  /*1c200*/  LDSM.16.MT88.4 R88, [R197+0x4900] ;  /* 0x00490000c558783b */ /* 0x000eee0000004200 */
[C---:B--2---:R-:W-:Y:S04]  /*1c210*/  HMMA.16816.F32 R12, R72.reuse, R76, R12 ;  /* 0x0000004c480c723c */ /* 0x044fe8000000180c */
[--C-:B-1----:R-:W-:Y:S04]  /*1c220*/  FFMA.FTZ R70, R160, c[0x0][0x2d0], -R132.reuse ;  /* 0x0000b400a0467a23 */ /* 0x102fe80000010884 */
[C---:B------:R-:W-:Y:S01]  /*1c230*/  HMMA.16816.F32 R16, R72.reuse, R78, R16 ;  /* 0x0000004e4810723c */ /* 0x040fe20000001810 */
[----:B------:R1:W2:Y:S01]  /*1c240*/  MUFU.EX2 R144, R70 ;  /* 0x0000004600907308 */ /* 0x0002a20000000800 */
[----:B------:R-:W4:Y:S06]  /*1c250*/  LDSM.16.MT88.4 R76, [R198+0x4900] ;  /* 0x00490000c64c783b */ /* 0x000f2c0000004200 */
[C---:B-----5:R-:W-:Y:S08]  /*1c260*/  HMMA.16816.F32 R20, R72.reuse, R80, R20 ;  /* 0x000000504814723c */ /* 0x060ff00000001814 */
[C---:B------:R-:W-:Y:S01]  /*1c270*/  HMMA.16816.F32 R24, R72.reuse, R82, R24 ;  /* 0x000000524818723c */ /* 0x040fe20000001818 */
[----:B------:R-:W5:Y:S07]  /*1c280*/  LDSM.16.MT88.4 R80, [R197+0x2100] ;  /* 0x00210000c550783b */ /* 0x000f6e0000004200 */
[C---:B------:R-:W-:Y:S04]  /*1c290*/  HMMA.16816.F32 R28, R72.reuse, R84, R28 ;  /* 0x00000054481c723c */ /* 0x040fe8000000181c */
[--C-:B-1----:R-:W-:Y:S04]  /*1c2a0*/  FFMA.FTZ R70, R162, c[0x0][0x2d0], -R132.reuse ;  /* 0x0000b400a2467a23 */ /* 0x102fe80000010884 */
[C---:B------:R-:W-:Y:S01]  /*1c2b0*/  HMMA.16816.F32 R32, R72.reuse, R86, R32 ;  /* 0x000000564820723c */ /* 0x040fe20000001820 */
[----:B------:R1:W-:Y:S01]  /*1c2c0*/  MUFU.EX2 R143, R70 ;  /* 0x00000046008f7308 */ /* 0x0003e20000000800 */
[----:B------:R-:W2:Y:S06]  /*1c2d0*/  LDSM.16.MT88.4 R84, [R198+0x2100] ;  /* 0x00210000c654783b */ /* 0x000eac0000004200 */
[C---:B---3--:R-:W-:Y:S08]  /*1c2e0*/  HMMA.16816.F32 R36, R72.reuse, R88, R36 ;  /* 0x000000584824723c */ /* 0x048ff00000001824 */
        /* <DEDUP_REMOVED lines=16> */
[----:B---3--:R-:W-:Y:S03]  /*1c3f0*/  F2FP.PACK_AB R74, R142, R143 ;  /* 0x0000008f8e4a723e */ /* 0x008fe600000000ff */
        /* <DEDUP_REMOVED lines=10> */
[C---:B-----5:R-:W-:Y:S08]  /*1c4a0*/  HMMA.16816.F32 R4, R72.reuse, R80, R4 ;  /* 0x000000504804723c */ /* 0x060ff00000001804 */
        /* <DEDUP_REMOVED lines=19> */
[C---:B-----5:R-:W-:Y:S04]  /*1c5e0*/  HMMA.16816.F32 R44, R72.reuse, R84, R44 ;  /* 0x00000054482c723c */ /* 0x060fe8000000182c */
[--C-:B-1----:R-:W-:Y:S04]  /*1c5f0*/  FFMA.FTZ R70, R165, c[0x0][0x2d0], -R69.reuse ;  /* 0x0000b400a5467a23 */ /* 0x102fe80000010845 */
[C---:B------:R-:W-:Y:S01]  /*1c600*/  HMMA.16816.F32 R48, R72.reuse, R86, R48 ;  /* 0x000000564830723c */ /* 0x040fe20000001830 */
[----:B------:R1:W-:Y:S07]  /*1c610*/  MUFU.EX2 R133, R70 ;  /* 0x0000004600857308 */ /* 0x0003ee0000000800 */
[C---:B------:R-:W-:Y:S08]  /*1c620*/  HMMA.16816.F32 R52, R72.reuse, R92, R52 ;  /* 0x0000005c4834723c */ /* 0x040ff00000001834 */
[C---:B------:R-:W-:Y:S08]  /*1c630*/  HMMA.16816.F32 R56, R72.reuse, R94, R56 ;  /* 0x0000005e4838723c */ /* 0x040ff00000001838 */
[C---:B----4-:R-:W-:Y:S04]  /*1c640*/  HMMA.16816.F32 R60, R72.reuse, R76, R60 ;  /* 0x0000004c483c723c */ /* 0x050fe8000000183c */
        /* <DEDUP_REMOVED lines=82> */
.L_x_429:
        /* <DEDUP_REMOVED lines=91> */
.L_x_361:
        /* <DEDUP_REMOVED lines=122> */
.L_x_441:
        /* <DEDUP_REMOVED lines=103> */
[----:B------:R-:W-:Y:S01]  /*1df30*/  IADD3 R6, R12, 0x40, RZ ;  /* 0x000000400c067810 */ /* 0x000fe20007ffe0ff */
[----:B---3--:R1:W-:Y:S01]  /*1df40*/  @!P0 ST.E [R8.64], R33 ;  /* 0x0000002108008985 */ /* 0x0083e2000c101912 */
[----:B------:R-:W-:Y:S01]  /*1df50*/  IMAD.IADD R3, R3, 0x1, R4 ;  /* 0x0000000103037824 */ /* 0x000fe200078e0204 */
[C---:B------:R-:W-:Y:S02]  /*1df60*/  LEA R14, P0, R2.reuse, c[0x0][0x380], 0x1 ;  /* 0x0000e000020e7a11 */ /* 0x040fe400078008ff */
        /* <DEDUP_REMOVED lines=22> */
.L_x_443:
[----:B------:R-:W-:Y:S05]  /*1e0d0*/  BSYNC B0 ;  /* 0x0000000000007941 */ /* 0x000fea0003800000 */
.L_x_442:
        /* <DEDUP_REMOVED lines=15> */
.L_x_445:
[----:B------:R-:W-:Y:S05]  /*1e1d0*/  BSYNC B0 ;  /* 0x0000000000007941 */ /* 0x000fea0003800000 */
.L_x_444:
        /* <DEDUP_REMOVED lines=15> */
.L_x_447:
[----:B------:R-:W-:Y:S05]  /*1e2d0*/  BSYNC B0 ;  /* 0x0000000000007941 */ /* 0x000fea0003800000 */
.L_x_446:
        /* <DEDUP_REMOVED lines=16> */
.L_x_440:
        /* <DEDUP_REMOVED lines=19> */
.L_x_448:
        /* <DEDUP_REMOVED lines=40> */
.L_x_450:
[----:B------:R-:W-:Y:S05]  /*1e790*/  BSYNC B0 ;  /* 0x0000000000007941 */ /* 0x000fea0003800000 */
.L_x_449:
        /* <DEDUP_REMOVED lines=57> */
.L_x_452:
[----:B------:R-:W-:Y:S05]  /*1eb30*/  BSYNC B0 ;  /* 0x0000000000007941 */ /* 0x000fea0003800000 */
.L_x_451:
        /* <DEDUP_REMOVED lines=15> */
.L_x_454:
[----:B------:R-:W-:Y:S05]  /*1ec30*/  BSYNC B0 ;  /* 0x0000000000007941 */ /* 0x000fea0003800000 */
.L_x_453:
        /* <DEDUP_REMOVED lines=15> */
.L_x_456:
[----:B------:R-:W-:Y:S05]  /*1ed30*/  BSYNC B0 ;  /* 0x0000000000007941 */ /* 0x000fea0003800000 */
.L_x_455:
        /* <DEDUP_REMOVED lines=16> */
.L_x_457:
        /* <DEDUP_REMOVED lines=12> */
.L_x_4335:


//--------------------- .text._ZN7cutlass13device_kernelIN5flash19enable_sm80_to_sm89INS1_16FlashAttnFwdSm80INS1_25CollectiveMainloopFwdSm80ILi8ELi1ELb1EN4cute5tupleIJNS5_1CILi128EEES8_S8_EEELi128ENS_6half_tEfNS_4arch4Sm80ELb1ELb0ELb1ELb0ELb1ELb0ELb1ELb0EEENS1_21CollectiveEpilogueFwdIS9_NS6_IJNS7_ILi1EEESF_SF_EEESA_SC_Li256ELb0ELb1ELb0ELb0EEENS1_30DynamicPersistentTileSchedulerILi256ELi256ELb0ELb1ELb0EEEEEEEEEvNT_6ParamsE --------------------------
	.section	.text._ZN7cutlass13device_kernelIN5flash19enable_sm80_to_sm89INS1_16FlashAttnFwdSm80INS1_25CollectiveMainloopFwdSm80ILi8ELi1ELb1EN4cute5tupleIJNS5_1CILi128EEES8_S8_EEELi128ENS_6half_tEfNS_4arch4Sm80ELb1ELb0ELb1ELb0ELb1ELb0ELb1ELb0EEENS1_21CollectiveEpilogueFwdIS9_NS6_IJNS7_ILi1EEESF_SF_EEESA_SC_Li256ELb0ELb1ELb0ELb0EEENS1_30DynamicPersistentTileSchedulerILi256ELi256ELb0ELb1ELb0EEEEEEEEEvNT_6ParamsE,"ax",@progbits
	.sectioninfo	@"SHI_REGISTERS=255"
	.align	128
.text._ZN7cutlass13device_kernelIN5flash19enable_sm80_to_sm89INS1_16FlashAttnFwdSm80INS1_25CollectiveMainloopFwdSm80ILi8ELi1ELb1EN4cute5tupleIJNS5_1CILi128EEES8_S8_EEELi128ENS_6half_tEfNS_4arch4Sm80ELb1ELb0ELb1ELb0ELb1ELb0ELb1ELb0EEENS1_21CollectiveEpilogueFwdIS9_NS6_IJNS7_ILi1EEESF_SF_EEESA_SC_Li256ELb0ELb1ELb0ELb0EEENS1_30DynamicPersistentTileSchedulerILi256ELi256ELb0ELb1ELb0EEEEEEEEEvNT_6ParamsE:
        .type           _ZN7cutlass13device_kernelIN5flash19enable_sm80_to_sm89INS1_16FlashAttnFwdSm80INS1_25CollectiveMainloopFwdSm80ILi8ELi1ELb1EN4cute5tupleIJNS5_1CILi128EEES8_S8_EEELi128ENS_6half_tEfNS_4arch4Sm80ELb1ELb0ELb1ELb0ELb1ELb0ELb1ELb0EEENS1_21CollectiveEpilogueFwdIS9_NS6_IJNS7_ILi1EEESF_SF_EEESA_SC_Li256ELb0ELb1ELb0ELb0EEENS1_30DynamicPersistentTileSchedulerILi256ELi256ELb0ELb1ELb0EEEEEEEEEvNT_6ParamsE,@function
        .size           _ZN7cutlass13device_kernelIN5flash19enable_sm80_to_sm89INS1_16FlashAttnFwdSm80INS1_25CollectiveMainloopFwdSm80ILi8ELi1ELb1EN4cute5tupleIJNS5_1CILi128EEES8_S8_EEELi128ENS_6half_tEfNS_4arch4Sm80ELb1ELb0ELb1ELb0ELb1ELb0ELb1ELb0EEENS1_21CollectiveEpilogueFwdIS9_NS6_IJNS7_ILi1EEESF_SF_EEESA_SC_Li256ELb0ELb1ELb0ELb0EEENS1_30DynamicPersistentTileSchedulerILi256ELi256ELb0ELb1ELb0EEEEEEEEEvNT_6ParamsE,(.L_x_4336 - _ZN7cutlass13device_kernelIN5flash19enable_sm80_to_sm89INS1_16FlashAttnFwdSm80INS1_25CollectiveMainloopFwdSm80ILi8ELi1ELb1EN4cute5tupleIJNS5_1CILi128EEES8_S8_EEELi128ENS_6half_tEfNS_4arch4Sm80ELb1ELb0ELb1ELb0ELb1ELb0ELb1ELb0EEENS1_21CollectiveEpilogueFwdIS9_NS6_IJNS7_ILi1EEESF_SF_EEESA_SC_Li256ELb0ELb1ELb0ELb0EEENS1_30DynamicPersistentTileSchedulerILi256ELi256ELb0ELb1ELb0EEEEEEEEEvNT_6ParamsE)
        .other          _ZN7cutlass13device_kernelIN5flash19enable_sm80_to_sm89INS1_16FlashAttnFwdSm80INS1_25CollectiveMainloopFwdSm80ILi8ELi1ELb1EN4cute5tupleIJNS5_1CILi128EEES8_S8_EEELi128ENS_6half_tEfNS_4arch4Sm80ELb1ELb0ELb1ELb0ELb1ELb0ELb1ELb0EEENS1_21CollectiveEpilogueFwdIS9_NS6_IJNS7_ILi1EEESF_SF_EEESA_SC_Li256ELb0ELb1ELb0ELb0EEENS1_30DynamicPersistentTileSchedulerILi256ELi256ELb0ELb1ELb0EEEEEEEEEvNT_6ParamsE,@"STO_CUDA_ENTRY STV_DEFAULT"
_ZN7cutlass13device_kernelIN5flash19enable_sm80_to_sm89INS1_16FlashAttnFwdSm80INS1_25CollectiveMainloopFwdSm80ILi8ELi1ELb1EN4cute5tupleIJNS5_1CILi128EEES8_S8_EEELi128ENS_6half_tEfNS_4arch4Sm80ELb1ELb0ELb1ELb0ELb1ELb0ELb1ELb0EEENS1_21CollectiveEpilogueFwdIS9_NS6_IJNS7_ILi1EEESF_SF_EEESA_SC_Li256ELb0ELb1ELb0ELb0EEENS1_30DynamicPersistentTileSchedulerILi256ELi256ELb0ELb1ELb0EEEEEEEEEvNT_6ParamsE:
[----:B------:R-:W-:-:S03]  /*0000*/  MOV R1, c[0x0][0x28] ;  /* 0x00000a0000017a02 */ /* 0x000fc60000000f00 */
[----:B------:R-:W1:Y:S01]  /*0010*/  S2R R20, SR_TID.X ;  /* 0x0000000000147919 */ /* 0x000e620000002100 */
[----:B------:R-:W-:-:S03]  /*0020*/  IADD3 R1, R1, -0x80, RZ ;  /* 0xffffff8001017810 */ /* 0x000fc60007ffe0ff */
[----:B------:R-:W2:Y:S01]  /*0030*/  S2R R15, SR_CTAID.X ;  /* 0x00000000000f7919 */ /* 0x000ea20000002500 */
[----:B-1----:R-:W-:-:S05]  /*0040*/  SHF.R.U32.HI R2, RZ, 0x5, R20 ;  /* 0x00000005ff027819 */ /* 0x002fca0000011614 */
[----:B------:R-:W1:Y:S02]  /*0050*/  SHFL.IDX PT, R0, R2, RZ, 0x1f ;  /* 0x00001fff02007589 */ /* 0x000e6400000e0000 */
[----:B-1----:R-:W-:Y:S02]  /*0060*/  ISETP.GE.AND P0, PT, R0, 0x1, PT ;  /* 0x000000010000780c */ /* 0x002fe40003f06270 */
[----:B------:R1:W-:Y:S11]  /*0070*/  STL [R1+0x74], R0 ;  /* 0x0000740001007387 */ /* 0x0003f60000100800 */
[----:B------:R-:W-:Y:S06]  /*0080*/  @P0 BAR.ARV 0x4, 0x100 ;  /* 0x0104000000000b1d */ /* 0x000fec0000002000 */
[----:B--2---:R-:W-:-:S13]  /*0090*/  ISETP.GE.AND P0, PT, R15, c[0x0][0x538], PT ;  /* 0x00014e000f007a0c */ /* 0x004fda0003f06270 */
[----:B------:R-:W-:Y:S05]  /*00a0*/  @P0 EXIT ;  /* 0x000000000000094d */ /* 0x000fea0003800000 */
[----:B-1----:R-:W-:Y:S01]  /*00b0*/  SHF.R.S32.HI R13, RZ, 0x1f, R20 ;  /* 0x0000001fff0d7819 */ /* 0x002fe20000011414 */
[----:B------:R-:W-:Y:S01]  /*00c0*/  IMAD.MOV.U32 R14, RZ, RZ, 0x10 ;  /* 0x00000010ff0e7424 */ /* 0x000fe200078e00ff */
[----:B------:R-:W-:Y:S02]  /*00d0*/  ULDC.64 UR6, c[0x0][0x118] ;  /* 0x0000460000067ab9 */ /* 0x000fe40000000a00 */
[CC--:B------:R-:W-:Y:S02]  /*00e0*/  LEA.HI R2, R13.reuse, R20.reuse, RZ, 0x4 ;  /* 0x000000140d027211 */ /* 0x0c0fe400078f20ff */
[----:B------:R-:W-:Y:S02]  /*00f0*/  LEA.HI R12, R13, R20, RZ, 0x2 ;  /* 0x000000140d0c7211 */ /* 0x000fe400078f10ff */
[----:B------:R-:W-:Y:S02]  /*0100*/  SHF.R.S32.HI R3, RZ, 0x4, R2 ;  /* 0x00000004ff037819 */ /* 0x000fe40000011402 */
[----:B------:R-:W-:-:S02]  /*0110*/  SHF.R.S32.HI R8, RZ, 0x2, R12 ;  /* 0x00000002ff087819 */ /* 0x000fc4000001140c */
[----:B------:R-:W-:Y:S02]  /*0120*/  LEA.HI R0, R2, R3, RZ, 0x1 ;  /* 0x0000000302007211 */ /* 0x000fe400078f08ff */
[----:B------:R-:W-:Y:S02]  /*0130*/  SHF.R.S32.HI R4, RZ, 0x1f, R12 ;  /* 0x0000001fff047819 */ /* 0x000fe4000001140c */
[----:B------:R-:W-:Y:S02]  /*0140*/  LOP3.LUT R0, R0, 0xfffffffe, RZ, 0xc0, !PT ;  /* 0xfffffffe00007812 */ /* 0x000fe400078ec0ff */
[CC--:B------:R-:W-:Y:S02]  /*0150*/  LEA.HI R9, R13.reuse, R20.reuse, RZ, 0x3 ;  /* 0x000000140d097211 */ /* 0x0c0fe400078f18ff */
[----:B------:R-:W-:Y:S01]  /*0160*/  LEA.HI R7, R13, R20, RZ, 0x5 ;  /* 0x000000140d077211 */ /* 0x000fe200078f28ff */
[----:B------:R-:W-:Y:S01]  /*0170*/  IMAD.IADD R11, R3, 0x1, -R0 ;  /* 0x00000001030b7824 */ /* 0x000fe200078e0a00 */
[----:B------:R-:W-:-:S02]  /*0180*/  LOP3.LUT R0, R2, 0xfffffff0, RZ, 0xc0, !PT ;  /* 0xfffffff002007812 */ /* 0x000fc400078ec0ff */
[----:B------:R-:W-:Y:S02]  /*0190*/  LEA.HI R3, R4, R8, RZ, 0x3 ;  /* 0x0000000804037211 */ /* 0x000fe400078f18ff */
[----:B------:R-:W-:Y:S01]  /*01a0*/  SHF.R.S32.HI R19, RZ, 0x3, R9 ;  /* 0x00000003ff137819 */ /* 0x000fe20000011409 */
[C---:B------:R-:W-:Y:S01]  /*01b0*/  IMAD.IADD R2, R20.reuse, 0x1, -R0 ;  /* 0x0000000114027824 */ /* 0x040fe200078e0a00 */
[----:B------:R-:W-:Y:S02]  /*01c0*/  LOP3.LUT R4, R9, 0xfffffff8, RZ, 0xc0, !PT ;  /* 0xfffffff809047812 */ /* 0x000fe400078ec0ff */
[----:B------:R-:W-:Y:S01]  /*01d0*/  LOP3.LUT R0, R3, 0xfffffff8, RZ, 0xc0, !PT ;  /* 0xfffffff803007812 */ /* 0x000fe200078ec0ff */
[----:B------:R-:W-:Y:S01]  /*01e0*/  IMAD.SHL.U32 R3, R19, 0x40, RZ ;  /* 0x0000004013037824 */ /* 0x000fe200078e00ff */
[----:B------:R-:W-:Y:S01]  /*01f0*/  SHF.R.S32.HI R214, RZ, 0x5, R7 ;  /* 0x00000005ffd67819 */ /* 0x000fe20000011407 */
[----:B------:R-:W-:Y:S01]  /*0200*/  IMAD.IADD R18, R20, 0x1, -R4 ;  /* 0x0000000114127824 */ /* 0x000fe200078e0a04 */
[----:B------:R-:W-:Y:S01]  /*0210*/  SHF.R.S32.HI R4, RZ, 0x1f, R2 ;  /* 0x0000001fff047819 */ /* 0x000fe20000011402 */
[----:B------:R-:W-:Y:S01]  /*0220*/  IMAD.IADD R8, R8, 0x1, -R0 ;  /* 0x0000000108087824 */ /* 0x000fe200078e0a00 */
[----:B------:R-:W-:Y:S01]  /*0230*/  LOP3.LUT R0, R3, 0x1c0, RZ, 0xc0, !PT ;  /* 0x000001c003007812 */ /* 0x000fe200078ec0ff */
[----:B------:R-:W-:Y:S01]  /*0240*/  IMAD.SHL.U32 R228, R18, 0x8, RZ ;  /* 0x0000000812e47824 */ /* 0x000fe200078e00ff */
[----:B------:R-:W-:Y:S01]  /*0250*/  LEA.HI R207, R4, R2, RZ, 0x3 ;  /* 0x0000000204cf7211 */ /* 0x000fe200078f18ff */
[----:B------:R-:W-:Y:S01]  /*0260*/  IMAD.SHL.U32 R6, R18, 0x40, RZ ;  /* 0x0000004012067824 */ /* 0x000fe200078e00ff */
[----:B------:R-:W-:-:S02]  /*0270*/  SHF.R.U32.HI R5, RZ, 0x3, R0 ;  /* 0x00000003ff057819 */ /* 0x000fc40000011600 */
[----:B------:R-:W-:Y:S02]  /*0280*/  LOP3.LUT R3, R0, 0x38, R228, 0xf8, !PT ;  /* 0x0000003800037812 */ /* 0x000fe400078ef8e4 */
[C---:B------:R-:W-:Y:S01]  /*0290*/  LOP3.LUT R4, R207.reuse, 0xfffffff8, RZ, 0xc0, !PT ;  /* 0xfffffff8cf047812 */ /* 0x040fe200078ec0ff */
[----:B------:R-:W-:Y:S01]  /*02a0*/  IMAD.SHL.U32 R207, R207, 0x40, RZ ;  /* 0x00000040cfcf7824 */ /* 0x000fe200078e00ff */
[----:B------:R-:W-:Y:S02]  /*02b0*/  LOP3.LUT R10, R3, R5, RZ, 0x3c, !PT ;  /* 0x00000005030a7212 */ /* 0x000fe400078e3cff */
[----:B------:R-:W-:Y:S02]  /*02c0*/  LOP3.LUT R3, R7, 0xffffffe0, RZ, 0xc0, !PT ;  /* 0xffffffe007037812 */ /* 0x000fe400078ec0ff */
[----:B------:R-:W-:Y:S01]  /*02d0*/  LOP3.LUT R0, R6, 0x1c0, RZ, 0xc0, !PT ;  /* 0x000001c006007812 */ /* 0x000fe200078ec0ff */
[----:B------:R-:W-:Y:S01]  /*02e0*/  IMAD.IADD R6, R2, 0x1, -R4 ;  /* 0x0000000102067824 */ /* 0x000fe200078e0a04 */
[----:B------:R-:W-:Y:S01]  /*02f0*/  LOP3.LUT R5, R8, 0x1, RZ, 0xc0, !PT ;  /* 0x0000000108057812 */ /* 0x000fe200078ec0ff */
[----:B------:R-:W-:Y:S01]  /*0300*/  IMAD.IADD R17, R20, 0x1, -R3 ;  /* 0x0000000114117824 */ /* 0x000fe200078e0a03 */
[----:B------:R-:W-:-:S02]  /*0310*/  LOP3.LUT R4, R0, 0x8, R9, 0xf8, !PT ;  /* 0x0000000800047812 */ /* 0x000fc400078ef809 */
[----:B------:R-:W-:Y:S02]  /*0320*/  SHF.R.U32.HI R2, RZ, 0x3, R0 ;  /* 0x00000003ff027819 */ /* 0x000fe40000011600 */
[----:B------:R-:W-:Y:S02]  /*0330*/  SHF.R.S32.HI R0, RZ, 0x1f, R7 ;  /* 0x0000001fff007819 */ /* 0x000fe40000011407 */
[----:B------:R-:W-:Y:S02]  /*0340*/  LOP3.LUT R204, R4, R2, RZ, 0x3c, !PT ;  /* 0x0000000204cc7212 */ /* 0x000fe400078e3cff */
[----:B------:R-:W-:Y:S02]  /*0350*/  LEA.HI R0, R0, R214, RZ, 0x3 ;  /* 0x000000d600007211 */ /* 0x000fe400078f18ff */
[----:B------:R-:W-:Y:S01]  /*0360*/  SHF.R.S32.HI R9, RZ, 0x1f, R17 ;  /* 0x0000001fff097819 */ /* 0x000fe20000011411 */
[----:B------:R-:W-:Y:S01]  /*0370*/  IMAD R204, R11, 0x200, R204 ;  /* 0x000002000bcc7824 */ /* 0x000fe200078e02cc */
[----:B------:R-:W-:Y:S01]  /*0380*/  LOP3.LUT R2, R12, 0xfffffffc, RZ, 0xc0, !PT ;  /* 0xfffffffc0c027812 */ /* 0x000fe200078ec0ff */
[----:B------:R-:W-:Y:S01]  /*0390*/  IMAD.MOV.U32 R12, RZ, RZ, 0x20 ;  /* 0x00000020ff0c7424 */ /* 0x000fe200078e00ff */
[----:B------:R-:W-:-:S02]  /*03a0*/  LOP3.LUT R0, R0, 0xffffff8, RZ, 0xc0, !PT ;  /* 0x0ffffff800007812 */ /* 0x000fc400078ec0ff */
[----:B------:R-:W-:Y:S01]  /*03b0*/  LEA.HI R9, R9, R17, RZ, 0x2 ;  /* 0x0000001109097211 */ /* 0x000fe200078f10ff */
[----:B------:R-:W-:Y:S01]  /*03c0*/  IMAD.IADD R2, R20, 0x1, -R2 ;  /* 0x0000000114027824 */ /* 0x000fe200078e0a02 */
[----:B------:R-:W-:Y:S01]  /*03d0*/  LEA.HI R7, R13, R20, RZ, 0x6 ;  /* 0x000000140d077211 */ /* 0x000fe200078f30ff */
[----:B------:R-:W-:Y:S01]  /*03e0*/  IMAD.IADD R4, R214, 0x1, -R0 ;  /* 0x00000001d6047824 */ /* 0x000fe200078e0a00 */
[----:B------:R-:W-:Y:S02]  /*03f0*/  SHF.R.S32.HI R3, RZ, 0x2, R9 ;  /* 0x00000002ff037819 */ /* 0x000fe40000011409 */
[----:B------:R-:W-:Y:S01]  /*0400*/  LEA.HI R0, R2, R2, RZ, 0x1 ;  /* 0x0000000202007211 */ /* 0x000fe200078f08ff */
[----:B------:R-:W-:Y:S01]  /*0410*/  IMAD.SHL.U32 R7, R7, 0x8, RZ ;  /* 0x0000000807077824 */ /* 0x000fe200078e00ff */
[----:B------:R-:W-:Y:S01]  /*0420*/  ISETP.NE.U32.AND P0, PT, R5, 0x1, PT ;  /* 0x000000010500780c */ /* 0x000fe20003f05070 */
[----:B------:R-:W-:Y:S01]  /*0430*/  IMAD R16, R4, 0x10, R3 ;  /* 0x0000001004107824 */ /* 0x000fe200078e0203 */
[----:B------:R-:W-:Y:S01]  /*0440*/  LOP3.LUT R3, R0, 0x1ffffffe, RZ, 0xc0, !PT ;  /* 0x1ffffffe00037812 */ /* 0x000fe200078ec0ff */
[----:B------:R-:W-:Y:S01]  /*0450*/  IMAD.SHL.U32 R0, R6, 0x40, RZ ;  /* 0x0000004006007824 */ /* 0x000fe200078e00ff */
[----:B------:R-:W-:Y:S01]  /*0460*/  LOP3.LUT R10, R10, 0x7ffffe00, R7, 0xf8, !PT ;  /* 0x7ffffe000a0a7812 */ /* 0x000fe200078ef807 */
[C---:B------:R-:W-:Y:S01]  /*0470*/  IMAD.SHL.U32 R4, R8.reuse, 0x40, RZ ;  /* 0x0000004008047824 */ /* 0x040fe200078e00ff */
[----:B------:R-:W-:Y:S01]  /*0480*/  R2P PR, R8, 0x6 ;  /* 0x0000000608007804 */ /* 0x000fe20000000000 */
[----:B------:R-:W-:Y:S01]  /*0490*/  IMAD.SHL.U32 R5, R11, 0x8, RZ ;  /* 0x000000080b057824 */ /* 0x000fe200078e00ff */
[----:B------:R-:W-:Y:S01]  /*04a0*/  LOP3.LUT R0, R0, 0x1c0, RZ, 0xc0, !PT ;  /* 0x000001c000007812 */ /* 0x000fe200078ec0ff */
[----:B------:R-:W-:Y:S01]  /*04b0*/  IMAD.IADD R7, R2, 0x1, -R3 ;  /* 0x0000000102077824 */ /* 0x000fe200078e0a03 */
[----:B------:R-:W-:Y:S01]  /*04c0*/  LOP3.LUT R3, R4, 0x1c0, RZ, 0xc0, !PT ;  /* 0x000001c004037812 */ /* 0x000fe200078ec0ff */
[----:B------:R-:W-:Y:S01]  /*04d0*/  IMAD.MOV.U32 R8, RZ, RZ, 0x40 ;  /* 0x00000040ff087424 */ /* 0x000fe200078e00ff */
[C---:B------:R-:W-:Y:S01]  /*04e0*/  LOP3.LUT P4, RZ, R6.reuse, 0x2, RZ, 0xc0, !PT ;  /* 0x0000000206ff7812 */ /* 0x040fe2000788c0ff */
[----:B------:R-:W-:Y:S01]  /*04f0*/  STL [R1+0x78], R16 ;  /* 0x0000781001007387 */ /* 0x000fe20000100800 */
[----:B------:R-:W-:Y:S01]  /*0500*/  LOP3.LUT P3, RZ, R6, 0x4, RZ, 0xc0, !PT ;  /* 0x0000000406ff7812 */ /* 0x000fe2000786c0ff */
[----:B------:R-:W-:Y:S01]  /*0510*/  IMAD R6, R214, 0x200, R2 ;  /* 0x00000200d6067824 */ /* 0x000fe200078e0202 */
[----:B------:R-:W-:Y:S01]  /*0520*/  LOP3.LUT R5, R0, 0x8, R5, 0xf8, !PT ;  /* 0x0000000800057812 */ /* 0x000fe200078ef805 */
[----:B------:R-:W-:Y:S01]  /*0530*/  STL [R1+0x50], R15 ;  /* 0x0000500f01007387 */ /* 0x000fe20000100800 */
[----:B------:R-:W-:Y:S01]  /*0540*/  SHF.R.U32.HI R2, RZ, 0x3, R0 ;  /* 0x00000003ff027819 */ /* 0x000fe20000011600 */
[----:B------:R-:W-:Y:S01]  /*0550*/  IMAD.SHL.U32 R219, R10, 0x2, RZ ;  /* 0x000000020adb7824 */ /* 0x000fe200078e00ff */
[----:B------:R-:W-:-:S02]  /*0560*/  LEA.HI R0, R3, R3, RZ, 0x1d ;  /* 0x0000000303007211 */ /* 0x000fc400078fe8ff */
[----:B------:R-:W-:Y:S01]  /*0570*/  LOP3.LUT R2, R5, R2, RZ, 0x3c, !PT ;  /* 0x0000000205027212 */ /* 0x000fe200078e3cff */
[----:B------:R-:W-:Y:S01]  /*0580*/  IMAD R5, R18, 0x20, R19 ;  /* 0x0000002012057824 */ /* 0x000fe200078e0213 */
[----:B------:R-:W-:Y:S01]  /*0590*/  SEL R4, R14, 0xfffffff0, !P4 ;  /* 0xfffffff00e047807 */ /* 0x000fe20006000000 */
[----:B------:R-:W-:Y:S01]  /*05a0*/  IMAD.U32 R6, R6, 0x2, R0 ;  /* 0x0000000206067824 */ /* 0x000fe200078e0000 */
[----:B------:R-:W-:Y:S02]  /*05b0*/  LEA.HI R0, R13, R20, RZ, 0x7 ;  /* 0x000000140d007211 */ /* 0x000fe400078f38ff */
[----:B------:R-:W-:Y:S01]  /*05c0*/  LOP3.LUT R207, R2, 0x7ffffe00, R207, 0xf8, !PT ;  /* 0x7ffffe0002cf7812 */ /* 0x000fe200078ef8cf */
[----:B------:R1:W-:Y:S01]  /*05d0*/  STL [R1+0x10], R5 ;  /* 0x0000100501007387 */ /* 0x0003e20000100800 */
[----:B------:R-:W-:Y:S02]  /*05e0*/  SHF.R.S32.HI R2, RZ, 0x7, R0 ;  /* 0x00000007ff027819 */ /* 0x000fe40000011400 */
[----:B------:R-:W-:-:S02]  /*05f0*/  SEL R3, R12, 0xffffffe0, !P3 ;  /* 0xffffffe00c037807 */ /* 0x000fc40005800000 */
[----:B------:R-:W-:Y:S02]  /*0600*/  LOP3.LUT R0, R9, 0x7ffffffc, RZ, 0xc0, !PT ;  /* 0x7ffffffc09007812 */ /* 0x000fe400078ec0ff */
[----:B------:R-:W-:Y:S01]  /*0610*/  IADD3 R241, R228, 0x40, RZ ;  /* 0x00000040e4f17810 */ /* 0x000fe20007ffe0ff */
[----:B------:R-:W-:Y:S01]  /*0620*/  IMAD.IADD R3, R4, 0x1, R3 ;  /* 0x0000000104037824 */ /* 0x000fe200078e0203 */
[----:B------:R-:W-:Y:S01]  /*0630*/  SHF.R.S32.HI R4, RZ, 0x1f, R228 ;  /* 0x0000001fff047819 */ /* 0x000fe200000114e4 */
[----:B------:R-:W-:Y:S01]  /*0640*/  IMAD.IADD R0, R17, 0x1, -R0 ;  /* 0x0000000111007824 */ /* 0x000fe200078e0a00 */
[----:B------:R-:W-:Y:S02]  /*0650*/  SEL R4, R12, 0xffffffe0, !P1 ;  /* 0xffffffe00c047807 */ /* 0x000fe40004800000 */
[----:B------:R-:W-:Y:S02]  /*0660*/  LEA R11, R6, 0x80, 0x1 ;  /* 0x00000080060b7811 */ /* 0x000fe400078e08ff */
[----:B------:R-:W-:Y:S01]  /*0670*/  SHF.R.S32.HI R2, RZ, 0x1f, R241 ;  /* 0x0000001fff027819 */ /* 0x000fe200000114f1 */
[----:B------:R-:W-:Y:S01]  /*0680*/  IMAD.SHL.U32 R2, R0, 0x2, RZ ;  /* 0x0000000200027824 */ /* 0x000fe200078e00ff */
[----:B------:R-:W-:Y:S01]  /*0690*/  IADD3 R6, R11, -0x10, RZ ;  /* 0xfffffff00b067810 */ /* 0x000fe20007ffe0ff */
[----:B------:R-:W-:Y:S01]  /*06a0*/  IMAD R0, R7, 0x8, R16 ;  /* 0x0000000807007824 */ /* 0x000fe200078e0210 */
[----:B------:R-:W-:Y:S01]  /*06b0*/  LEA R207, R207, 0x100, 0x1 ;  /* 0x00000100cfcf7811 */ /* 0x000fe200078e08ff */
[C---:B------:R-:W-:Y:S01]  /*06c0*/  IMAD.IADD R9, R11.reuse, 0x1, R4 ;  /* 0x000000010b097824 */ /* 0x040fe200078e0204 */
[----:B------:R-:W-:Y:S01]  /*06d0*/  @P0 IADD3 R6, R11, 0x10, RZ ;  /* 0x000000100b060810 */ /* 0x000fe20007ffe0ff */
[----:B------:R2:W-:Y:S01]  /*06e0*/  STL [R1+0x4c], R2 ;  /* 0x00004c0201007387 */ /* 0x0005e20000100800 */
[----:B------:R-:W-:Y:S01]  /*06f0*/  LEA R204, R204, 0x8100, 0x1 ;  /* 0x00008100cccc7811 */ /* 0x000fe200078e08ff */
[----:B------:R-:W-:Y:S01]  /*0700*/  IMAD R214, R214, 0x800, R207 ;  /* 0x00000800d6d67824 */ /* 0x000fe200078e02cf */
[----:B-1----:R-:W-:Y:S01]  /*0710*/  SEL R5, R8, 0xffffffc0, !P2 ;  /* 0xffffffc008057807 */ /* 0x002fe20005000000 */
[----:B------:R-:W-:Y:S01]  /*0720*/  STL [R1+0x54], R11 ;  /* 0x0000540b01007387 */ /* 0x000fe20000100800 */
[----:B------:R-:W-:-:S02]  /*0730*/  IMAD.IADD R4, R4, 0x1, R6 ;  /* 0x0000000104047824 */ /* 0x000fc400078e0206 */
[----:B------:R-:W-:Y:S01]  /*0740*/  IMAD R213, R3, 0x2, R207 ;  /* 0x0000000203d57824 */ /* 0x000fe200078e02cf */
[----:B------:R1:W-:Y:S01]  /*0750*/  STL [R1+0x48], R0 ;  /* 0x0000480001007387 */ /* 0x0003e20000100800 */
[----:B------:R-:W-:-:S03]  /*0760*/  IMAD.IADD R7, R11, 0x1, R5 ;  /* 0x000000010b077824 */ /* 0x000fc600078e0205 */
[----:B------:R-:W-:Y:S04]  /*0770*/  STL [R1+0x60], R9 ;  /* 0x0000600901007387 */ /* 0x000fe80000100800 */
[----:B------:R3:W-:Y:S04]  /*0780*/  STL [R1+0x70], R7 ;  /* 0x0000700701007387 */ /* 0x0007e80000100800 */
[----:B------:R4:W-:Y:S01]  /*0790*/  STL [R1+0x58], R6 ;  /* 0x0000580601007387 */ /* 0x0009e20000100800 */
[----:B--2---:R-:W-:-:S05]  /*07a0*/  SEL R2, R12, 0xffffffe0, !P4 ;  /* 0xffffffe00c027807 */ /* 0x004fca0006000000 */
[----:B------:R-:W-:Y:S02]  /*07b0*/  IMAD.IADD R209, R207, 0x1, R2 ;  /* 0x00000001cfd17824 */ /* 0x000fe400078e0202 */
[----:B------:R-:W-:Y:S01]  /*07c0*/  IMAD.IADD R215, R2, 0x1, R214 ;  /* 0x0000000102d77824 */ /* 0x000fe200078e02d6 */
[----:B-1----:R-:W-:-:S04]  /*07d0*/  SEL R0, R8, 0xffffffc0, !P3 ;  /* 0xffffffc008007807 */ /* 0x002fc80005800000 */
[----:B------:R-:W-:Y:S01]  /*07e0*/  IADD3 R210, R0, R207, R2 ;  /* 0x000000cf00d27210 */ /* 0x000fe20007ffe002 */
[--C-:B------:R-:W-:Y:S02]  /*07f0*/  IMAD.IADD R2, R4, 0x1, R5.reuse ;  /* 0x0000000104027824 */ /* 0x100fe400078e0205 */
[----:B------:R-:W-:Y:S02]  /*0800*/  IMAD.IADD R208, R207, 0x1, R0 ;  /* 0x00000001cfd07824 */ /* 0x000fe400078e0200 */
[----:B---3--:R-:W-:Y:S02]  /*0810*/  IMAD.IADD R7, R9, 0x1, R5 ;  /* 0x0000000109077824 */ /* 0x008fe400078e0205 */
[C---:B------:R-:W-:Y:S02]  /*0820*/  IMAD.IADD R217, R0.reuse, 0x1, R214 ;  /* 0x0000000100d97824 */ /* 0x040fe400078e02d6 */
[----:B----4-:R-:W-:Y:S01]  /*0830*/  IMAD.IADD R6, R5, 0x1, R6 ;  /* 0x0000000105067824 */ /* 0x010fe200078e0206 */
[----:B------:R1:W-:Y:S01]  /*0840*/  STL [R1+0x6c], R7 ;  /* 0x00006c0701007387 */ /* 0x0003e20000100800 */
[----:B------:R-:W-:-:S03]  /*0850*/  IMAD.IADD R216, R0, 0x1, R215 ;  /* 0x0000000100d87824 */ /* 0x000fc600078e02d7 */
[----:B------:R1:W-:Y:S04]  /*0860*/  STL [R1+0x68], R6 ;  /* 0x0000680601007387 */ /* 0x0003e80000100800 */
[----:B------:R1:W-:Y:S04]  /*0870*/  STL [R1+0x5c], R4 ;  /* 0x00005c0401007387 */ /* 0x0003e80000100800 */
[----:B------:R1:W-:Y:S02]  /*0880*/  STL [R1+0x64], R2 ;  /* 0x0000640201007387 */ /* 0x0003e40000100800 */
.L_x_519:
[----:B-1----:R-:W2:Y:S01]  /*0890*/  LDL R2, [R1+0x50] ;  /* 0x0000500001027983 */ /* 0x002ea20000100800 */
[----:B------:R-:W-:Y:S01]  /*08a0*/  IMAD.MOV.U32 R0, RZ, RZ, c[0x0][0x560] ;  /* 0x00015800ff007624 */ /* 0x000fe200078e00ff */
[----:B------:R-:W-:Y:S01]  /*08b0*/  YIELD ;  /* 0x0000000000007946 */ /* 0x000fe20003800000 */
[----:B------:R-:W-:Y:S03]  /*08c0*/  BSSY B0, `(.L_x_458) ;  /* 0x0000016000007945 */ /* 0x000fe60003800000 */
[----:B------:R-:W-:-:S13]  /*08d0*/  ISETP.NE.AND P0, PT, R0, 0x1, PT ;  /* 0x000000010000780c */ /* 0x000fda0003f05270 */
[----:B--2---:R-:W-:Y:S01]  /*08e0*/  @P0 IMAD.HI.U32 R0, R2, c[0x0][0x564], RZ ;  /* 0x0001590002000a27 */ /* 0x004fe200078e00ff */
[----:B------:R-:W-:-:S04]  /*08f0*/  MOV R3, R2 ;  /* 0x0000000200037202 */ /* 0x000fc80000000f00 */
[----:B------:R-:W-:-:S04]  /*0900*/  @P0 SHF.R.U32.HI R3, RZ, c[0x0][0x568], R0 ;  /* 0x00015a00ff030a19 */ /* 0x000fc80000011600 */
[----:B------:R-:W-:Y:S01]  /*0910*/  ISETP.GE.AND P0, PT, R3, c[0x0][0x578], PT ;  /* 0x00015e0003007a0c */ /* 0x000fe20003f06270 */
[----:B------:R-:W-:-:S04]  /*0920*/  IMAD.MOV R0, RZ, RZ, -R3 ;  /* 0x000000ffff007224 */ /* 0x000fc800078e0a03 */
[----:B------:R-:W-:-:S08]  /*0930*/  IMAD R0, R0, c[0x0][0x560], R2 ;  /* 0x0001580000007a24 */ /* 0x000fd000078e0202 */
[----:B------:R-:W-:Y:S05]  /*0940*/  @!P0 BRA `(.L_x_459) ;  /* 0x0000007000008947 */ /* 0x000fea0003800000 */
[----:B------:R-:W-:-:S04]  /*0950*/  MOV R2, c[0x0][0x56c] ;  /* 0x00015b0000027a02 */ /* 0x000fc80000000f00 */
[----:B------:R-:W-:Y:S02]  /*0960*/  ISETP.NE.AND P0, PT, R2, 0x1, PT ;  /* 0x000000010200780c */ /* 0x000fe40003f05270 */
[----:B------:R-:W-:-:S11]  /*0970*/  MOV R2, R0 ;  /* 0x0000000000027202 */ /* 0x000fd60000000f00 */
[----:B------:R-:W-:-:S05]  /*0980*/  @P0 IMAD.HI.U32 R4, R0, c[0x0][0x570], RZ ;  /* 0x00015c0000040a27 */ /* 0x000fca00078e00ff */
[----:B------:R-:W-:-:S05]  /*0990*/  @P0 SHF.R.U32.HI R2, RZ, c[0x0][0x574], R4 ;  /* 0x00015d00ff020a19 */ /* 0x000fca0000011604 */
[----:B------:R-:W-:Y:S01]  /*09a0*/  IMAD R4, R2, c[0x0][0x56c], RZ ;  /* 0x00015b0002047a24 */ /* 0x000fe200078e02ff */
[----:B------:R-:W-:Y:S05]  /*09b0*/  BRA `(.L_x_460) ;  /* 0x0000006000007947 */ /* 0x000fea0003800000 */
.L_x_459:
[----:B------:R-:W-:-:S04]  /*09c0*/  MOV R2, c[0x0][0x554] ;  /* 0x0001550000027a02 */ /* 0x000fc80000000f00 */
[----:B------:R-:W-:Y:S02]  /*09d0*/  ISETP.NE.AND P0, PT, R2, 0x1, PT ;  /* 0x000000010200780c */ /* 0x000fe40003f05270 */
[----:B------:R-:W-:-:S11]  /*09e0*/  MOV R2, R0 ;  /* 0x0000000000027202 */ /* 0x000fd60000000f00 */
[----:B------:R-:W-:-:S05]  /*09f0*/  @P0 IMAD.HI.U32 R4, R0, c[0x0][0x558], RZ ;  /* 0x0001560000040a27 */ /* 0x000fca00078e00ff */
[----:B------:R-:W-:-:S05]  /*0a00*/  @P0 SHF.R.U32.HI R2, RZ, c[0x0][0x55c], R4 ;  /* 0x00015700ff020a19 */ /* 0x000fca0000011604 */
[----:B------:R-:W-:Y:S02]  /*0a10*/  IMAD R4, R2, c[0x0][0x554], RZ ;  /* 0x0001550002047a24 */ /* 0x000fe400078e02ff */
.L_x_460:
[----:B------:R-:W-:Y:S05]  /*0a20*/  BSYNC B0 ;  /* 0x0000000000007941 */ /* 0x000fea0003800000 */
.L_x_458:
[----:B------:R-:W-:Y:S01]  /*0a30*/  IMAD.MOV.U32 R5, RZ, RZ, c[0x0][0x548] ;  /* 0x00015200ff057624 */ /* 0x000fe200078e00ff */
[----:B------:R-:W-:Y:S01]  /*0a40*/  ISETP.NE.U32.AND P0, PT, RZ, c[0x0][0x370], PT ;  /* 0x0000dc00ff007a0c */ /* 0x000fe20003f05070 */
[----:B------:R-:W-:Y:S02]  /*0a50*/  IMAD.IADD R4, R0, 0x1, -R4 ;  /* 0x0000000100047824 */ /* 0x000fe400078e0a04 */
[----:B------:R-:W-:Y:S01]  /*0a60*/  IMAD.MOV.U32 R145, RZ, RZ, RZ ;  /* 0x000000ffff917224 */ /* 0x000fe200078e00ff */
[----:B------:R-:W-:Y:S01]  /*0a70*/  ISETP.NE.AND P1, PT, R5, 0x1, PT ;  /* 0x000000010500780c */ /* 0x000fe20003f25270 */
[----:B------:R-:W-:Y:S01]  /*0a80*/  IMAD R6, R3, c[0x0][0x554], R4 ;  /* 0x0001550003067a24 */ /* 0x000fe200078e0204 */
[----:B------:R-:W-:-:S04]  /*0a90*/  ISETP.NE.AND.EX P0, PT, RZ, c[0x0][0x374], PT, P0 ;  /* 0x0000dd00ff007a0c */ /* 0x000fc80003f05300 */
[----:B------:R-:W-:-:S07]  /*0aa0*/  MOV R8, R6 ;  /* 0x0000000600087202 */ /* 0x000fce0000000f00 */
[----:B------:R-:W-:-:S04]  /*0ab0*/  @P1 IMAD.HI.U32 R0, R6, c[0x0][0x54c], RZ ;  /* 0x0001530006001a27 */ /* 0x000fc800078e00ff */
[----:B------:R-:W-:Y:S01]  /*0ac0*/  @P0 IMAD.MOV.U32 R4, RZ, RZ, 0x4 ;  /* 0x00000004ff040424 */ /* 0x000fe200078e00ff */
[----:B------:R-:W-:-:S05]  /*0ad0*/  @P1 SHF.R.U32.HI R8, RZ, c[0x0][0x550], R0 ;  /* 0x00015400ff081a19 */ /* 0x000fca0000011600 */
[----:B------:R-:W-:Y:S01]  /*0ae0*/  @P0 IMAD.WIDE R4, R8, R4, c[0x0][0x370] ;  /* 0x0000dc0008040625 */ /* 0x000fe200078e0204 */
[----:B------:R-:W-:Y:S01]  /*0af0*/  LOP3.LUT R2, R2, 0x1ffffff, RZ, 0x3c, !PT ;  /* 0x01ffffff02027812 */ /* 0x000fe200078e3cff */
[----:B------:R1:W-:Y:S04]  /*0b00*/  STL [R1+0x40], R8 ;  /* 0x0000400801007387 */ /* 0x0003e80000100800 */
[----:B------:R2:W3:Y:S01]  /*0b10*/  @P0 LDG.E R145, [R4.64] ;  /* 0x0000000604910981 */ /* 0x0004e2000c1e1900 */
[----:B------:R-:W-:Y:S01]  /*0b20*/  MOV R35, c[0x0][0x2c4] ;  /* 0x0000b10000237a02 */ /* 0x000fe20000000f00 */
[----:B------:R-:W-:Y:S01]  /*0b30*/  CS2R R134, SRZ ;  /* 0x0000000000867805 */ /* 0x000fe2000001ff00 */
[----:B------:R-:W-:Y:S01]  /*0b40*/  IADD3 R2, R2, c[0x0][0x53c], RZ ;  /* 0x00014f0002027a10 */ /* 0x000fe20007ffe0ff */
[----:B------:R-:W-:Y:S01]  /*0b50*/  CS2R R132, SRZ ;  /* 0x0000000000847805 */ /* 0x000fe2000001ff00 */
[----:B------:R-:W-:Y:S01]  /*0b60*/  ISETP.NE.AND P4, PT, R35, 0x1, PT ;  /* 0x000000012300780c */ /* 0x000fe20003f85270 */
[----:B------:R-:W-:Y:S01]  /*0b70*/  CS2R R130, SRZ ;  /* 0x0000000000827805 */ /* 0x000fe2000001ff00 */
[----:B------:R-:W-:Y:S01]  /*0b80*/  MOV R128, RZ ;  /* 0x000000ff00807202 */ /* 0x000fe20000000f00 */
[----:B------:R-:W-:Y:S01]  /*0b90*/  IMAD.SHL.U32 R36, R2, 0x80, RZ ;  /* 0x0000008002247824 */ /* 0x000fe200078e00ff */
[----:B------:R-:W-:Y:S01]  /*0ba0*/  MOV R2, c[0x0][0x2ac] ;  /* 0x0000ab0000027a02 */ /* 0x000fe20000000f00 */
[----:B------:R-:W-:Y:S01]  /*0bb0*/  IMAD.MOV.U32 R126, RZ, RZ, RZ ;  /* 0x000000ffff7e7224 */ /* 0x000fe200078e00ff */
[----:B------:R-:W-:Y:S01]  /*0bc0*/  MOV R122, RZ ;  /* 0x000000ff007a7202 */ /* 0x000fe20000000f00 */
[----:B------:R-:W-:Y:S01]  /*0bd0*/  IMAD.MOV.U32 R124, RZ, RZ, RZ ;  /* 0x000000ffff7c7224 */ /* 0x000fe200078e00ff */
[----:B------:R-:W-:Y:S01]  /*0be0*/  IADD3 R0, R36, 0x7f, RZ ;  /* 0x0000007f24007810 */ /* 0x000fe20007ffe0ff */
[----:B------:R-:W-:Y:S01]  /*0bf0*/  IMAD R41, R2, c[0x0][0x1d0], RZ ;  /* 0x0000740002297a24 */ /* 0x000fe200078e02ff */
[----:B------:R1:W-:Y:S01]  /*0c00*/  STL [R1+0x3c], R36 ;  /* 0x00003c2401007387 */ /* 0x0003e20000100800 */
[----:B------:R-:W-:Y:S01]  /*0c10*/  CS2R R120, SRZ ;  /* 0x0000000000787805 */ /* 0x000fe2000001ff00 */
[----:B------:R-:W-:Y:S01]  /*0c20*/  IMAD.MOV.U32 R9, RZ, RZ, RZ ;  /* 0x000000ffff097224 */ /* 0x000fe200078e00ff */
[----:B------:R-:W-:Y:S01]  /*0c30*/  CS2R R10, SRZ ;  /* 0x00000000000a7805 */ /* 0x000fe2000001ff00 */
[----:B------:R-:W-:Y:S01]  /*0c40*/  @P4 IMAD.HI.U32 R3, R0, c[0x0][0x2c8], RZ ;  /* 0x0000b20000034a27 */ /* 0x000fe200078e00ff */
[----:B------:R-:W-:Y:S01]  /*0c50*/  MOV R116, RZ ;  /* 0x000000ff00747202 */ /* 0x000fe20000000f00 */
[----:B------:R-:W-:Y:S01]  /*0c60*/  CS2R R12, SRZ ;  /* 0x00000000000c7805 */ /* 0x000fe2000001ff00 */
[----:B------:R-:W-:Y:S01]  /*0c70*/  MOV R110, RZ ;  /* 0x000000ff006e7202 */ /* 0x000fe20000000f00 */
[----:B------:R-:W-:Y:S01]  /*0c80*/  IMAD.MOV.U32 R118, RZ, RZ, RZ ;  /* 0x000000ffff767224 */ /* 0x000fe200078e00ff */
[----:B------:R-:W-:Y:S01]  /*0c90*/  @P4 SHF.R.U32.HI R0, RZ, c[0x0][0x2cc], R3 ;  /* 0x0000b300ff004a19 */ /* 0x000fe20000011603 */
[----:B--2---:R-:W-:Y:S01]  /*0ca0*/  IMAD.MOV.U32 R4, RZ, RZ, 0x80 ;  /* 0x00000080ff047424 */ /* 0x004fe200078e00ff */
[----:B------:R-:W-:Y:S01]  /*0cb0*/  IADD3 R3, R41, 0x7f, RZ ;  /* 0x0000007f29037810 */ /* 0x000fe20007ffe0ff */
[----:B------:R-:W-:Y:S01]  /*0cc0*/  IMAD.MOV.U32 R114, RZ, RZ, RZ ;  /* 0x000000ffff727224 */ /* 0x000fe200078e00ff */
[----:B------:R-:W-:Y:S01]  /*0cd0*/  CS2R R14, SRZ ;  /* 0x00000000000e7805 */ /* 0x000fe2000001ff00 */
[----:B------:R-:W-:Y:S01]  /*0ce0*/  IMAD.MOV.U32 R112, RZ, RZ, RZ ;  /* 0x000000ffff707224 */ /* 0x000fe200078e00ff */
[----:B------:R-:W-:Y:S01]  /*0cf0*/  IADD3 R4, R4, -c[0x0][0x168], RZ ;  /* 0x80005a0004047a10 */ /* 0x000fe20007ffe0ff */
[----:B------:R-:W-:Y:S01]  /*0d00*/  IMAD.MOV.U32 R108, RZ, RZ, RZ ;  /* 0x000000ffff6c7224 */ /* 0x000fe200078e00ff */
[----:B------:R-:W-:Y:S01]  /*0d10*/  CS2R R16, SRZ ;  /* 0x0000000000107805 */ /* 0x000fe2000001ff00 */
[----:B------:R-:W-:Y:S01]  /*0d20*/  IMAD.MOV.U32 R106, RZ, RZ, RZ ;  /* 0x000000ffff6a7224 */ /* 0x000fe200078e00ff */
[----:B------:R-:W-:Y:S01]  /*0d30*/  MOV R104, RZ ;  /* 0x000000ff00687202 */ /* 0x000fe20000000f00 */
[----:B------:R-:W-:Y:S01]  /*0d40*/  IMAD R2, R2, c[0x0][0x1d0], R4 ;  /* 0x0000740002027a24 */ /* 0x000fe200078e0204 */
[----:B------:R-:W-:Y:S01]  /*0d50*/  CS2R R18, SRZ ;  /* 0x0000000000127805 */ /* 0x000fe2000001ff00 */
[----:B------:R-:W-:Y:S01]  /*0d60*/  IMAD.MOV.U32 R102, RZ, RZ, RZ ;  /* 0x000000ffff667224 */ /* 0x000fe200078e00ff */
[----:B------:R-:W-:Y:S01]  /*0d70*/  MOV R98, RZ ;  /* 0x000000ff00627202 */ /* 0x000fe20000000f00 */
[----:B------:R-:W-:Y:S01]  /*0d80*/  IMAD.IADD R0, R2, 0x1, R0 ;  /* 0x0000000102007824 */ /* 0x000fe200078e0200 */
[----:B------:R-:W-:Y:S01]  /*0d90*/  SHF.R.S32.HI R2, RZ, 0x1f, R3 ;  /* 0x0000001fff027819 */ /* 0x000fe20000011403 */
[----:B------:R-:W-:Y:S01]  /*0da0*/  IMAD.MOV.U32 R100, RZ, RZ, RZ ;  /* 0x000000ffff647224 */ /* 0x000fe200078e00ff */
[----:B------:R-:W-:Y:S01]  /*0db0*/  CS2R R20, SRZ ;  /* 0x0000000000147805 */ /* 0x000fe2000001ff00 */
[----:B------:R-:W-:Y:S01]  /*0dc0*/  IMAD.MOV.U32 R96, RZ, RZ, RZ ;  /* 0x000000ffff607224 */ /* 0x000fe200078e00ff */
[----:B------:R-:W-:Y:S01]  /*0dd0*/  SHF.R.S32.HI R4, RZ, 0x1f, R0 ;  /* 0x0000001fff047819 */ /* 0x000fe20000011400 */
[----:B------:R-:W-:Y:S01]  /*0de0*/  IMAD.MOV.U32 R94, RZ, RZ, RZ ;  /* 0x000000ffff5e7224 */ /* 0x000fe200078e00ff */
[----:B------:R-:W-:Y:S01]  /*0df0*/  LEA.HI R2, R2, R3, RZ, 0x7 ;  /* 0x0000000302027211 */ /* 0x000fe200078f38ff */
[----:B------:R-:W-:Y:S01]  /*0e00*/  IMAD.MOV R3, RZ, RZ, -R8 ;  /* 0x000000ffff037224 */ /* 0x000fe200078e0a08 */
[----:B------:R-:W-:Y:S01]  /*0e10*/  LEA.HI R4, R4, R0, RZ, 0x7 ;  /* 0x0000000004047211 */ /* 0x000fe200078f38ff */
[----:B------:R-:W-:Y:S01]  /*0e20*/  CS2R R22, SRZ ;  /* 0x0000000000167805 */ /* 0x000fe2000001ff00 */
[----:B------:R-:W-:Y:S01]  /*0e30*/  SHF.R.S32.HI R0, RZ, 0x7, R2 ;  /* 0x00000007ff007819 */ /* 0x000fe20000011402 */
[----:B------:R-:W-:Y:S01]  /*0e40*/  IMAD R46, R3, c[0x0][0x548], R6 ;  /* 0x00015200032e7a24 */ /* 0x000fe200078e0206 */
[----:B------:R-:W-:Y:S01]  /*0e50*/  SHF.R.S32.HI R2, RZ, 0x7, R4 ;  /* 0x00000007ff027819 */ /* 0x000fe20000011404 */
[----:B------:R-:W-:Y:S01]  /*0e60*/  CS2R R6, SRZ ;  /* 0x0000000000067805 */ /* 0x000fe2000001ff00 */
[----:B------:R-:W-:Y:S01]  /*0e70*/  CS2R R4, SRZ ;  /* 0x0000000000047805 */ /* 0x000fe2000001ff00 */
[----:B------:R-:W-:Y:S01]  /*0e80*/  MOV R92, RZ ;  /* 0x000000ff005c7202 */ /* 0x000fe20000000f00 */
[----:B------:R1:W-:Y:S01]  /*0e90*/  STL [R1+0x44], R46 ;  /* 0x0000442e01007387 */ /* 0x0003e20000100800 */
[----:B------:R-:W-:Y:S01]  /*0ea0*/  IMNMX R226, R0, R2, PT ;  /* 0x0000000200e27217 */ /* 0x000fe20003800200 */
[----:B------:R-:W-:Y:S01]  /*0eb0*/  IMAD.MOV.U32 R90, RZ, RZ, RZ ;  /* 0x000000ffff5a7224 */ /* 0x000fe200078e00ff */
[----:B------:R-:W-:Y:S01]  /*0ec0*/  PRMT R0, RZ, 0x7610, R0 ;  /* 0x00007610ff007816 */ /* 0x000fe20000000000 */
[----:B------:R-:W-:Y:S01]  /*0ed0*/  CS2R R24, SRZ ;  /* 0x0000000000187805 */ /* 0x000fe2000001ff00 */
[----:B------:R-:W-:Y:S01]  /*0ee0*/  ISETP.GE.AND P0, PT, R226, 0x1, PT ;  /* 0x00000001e200780c */ /* 0x000fe20003f06270 */
        /* <DEDUP_REMOVED lines=14> */
[----:B---3--:R1:W-:Y:S01]  /*0fd0*/  STL [R1+0x14], R145 ;  /* 0x0000149101007387 */ /* 0x0083e20000100800 */
[----:B------:R-:W-:Y:S05]  /*0fe0*/  @!P0 BRA `(.L_x_461) ;  /* 0x0000ea6000008947 */ /* 0x000fea0003800000 */
[----:B------:R-:W-:-:S04]  /*0ff0*/  ISETP.NE.U32.AND P0, PT, RZ, c[0x0][0x340], PT ;  /* 0x0000d000ff007a0c */ /* 0x000fc80003f05070 */
[----:B------:R-:W-:-:S13]  /*1000*/  ISETP.NE.AND.EX P0, PT, RZ, c[0x0][0x344], PT, P0 ;  /* 0x0000d100ff007a0c */ /* 0x000fda0003f05300 */
[----:B------:R-:W-:-:S04]  /*1010*/  @P0 IMAD.MOV.U32 R2, RZ, RZ, 0x4 ;  /* 0x00000004ff020424 */ /* 0x000fc800078e00ff */
[----:B------:R-:W-:-:S05]  /*1020*/  @P0 IMAD.WIDE R2, R8, R2, c[0x0][0x340] ;  /* 0x0000d00008020625 */ /* 0x000fca00078e0202 */
[----:B------:R2:W5:Y:S01]  /*1030*/  @P0 LDG.E R0, [R2.64] ;  /* 0x0000000602000981 */ /* 0x000562000c1e1900 */
[----:B------:R-:W-:Y:S01]  /*1040*/  WARPSYNC 0xffffffff ;  /* 0xffffffff00007948 */ /* 0x000fe20003800000 */
[----:B------:R-:W-:Y:S02]  /*1050*/  @!P0 MOV R0, R8 ;  /* 0x0000000800008202 */ /* 0x000fe40000000f00 */
[----:B--2---:R-:W2:Y:S01]  /*1060*/  LDL R144, [R1+0x10] ;  /* 0x0000100001907983 */ /* 0x004ea20000100800 */
[----:B------:R-:W-:Y:S01]  /*1070*/  IMAD.MOV.U32 R3, RZ, RZ, c[0x0][0x2b8] ;  /* 0x0000ae00ff037624 */ /* 0x000fe200078e00ff */
[----:B------:R-:W-:Y:S01]  /*1080*/  MOV R221, RZ ;  /* 0x000000ff00dd7202 */ /* 0x000fe20000000f00 */
[----:B-----5:R-:W-:-:S03]  /*1090*/  IMAD.WIDE.U32 R134, R0, c[0x0][0x2b0], RZ ;  /* 0x0000ac0000867a25 */ /* 0x020fc600078e00ff */
[----:B------:R-:W-:Y:S02]  /*10a0*/  ISETP.NE.AND P3, PT, R3, 0x1, PT ;  /* 0x000000010300780c */ /* 0x000fe40003f65270 */
[----:B------:R-:W-:Y:S01]  /*10b0*/  SHF.R.S32.HI R3, RZ, 0x1f, R0 ;  /* 0x0000001fff037819 */ /* 0x000fe20000011400 */
[----:B------:R-:W-:Y:S01]  /*10c0*/  BAR.SYNC.DEFER_BLOCKING 0x0 ;  /* 0x0000000000007b1d */ /* 0x000fe20000010000 */
[----:B------:R-:W-:-:S05]  /*10d0*/  SHF.R.S32.HI R37, RZ, 0x1f, R46 ;  /* 0x0000001fff257819 */ /* 0x000fca000001142e */
[----:B------:R-:W-:Y:S01]  /*10e0*/  IMAD R5, R37, c[0x0][0x1b8], RZ ;  /* 0x00006e0025057a24 */ /* 0x000fe200078e02ff */
[----:B------:R-:W-:Y:S01]  /*10f0*/  SHF.R.S32.HI R6, RZ, 0x1f, R8 ;  /* 0x0000001fff067819 */ /* 0x000fe20000011408 */
[----:B------:R-:W3:Y:S02]  /*1100*/  S2R R38, SR_TID.X ;  /* 0x0000000000267919 */ /* 0x000ee40000002100 */
[----:B------:R-:W-:Y:S02]  /*1110*/  IMAD R5, R46, c[0x0][0x1bc], R5 ;  /* 0x00006f002e057a24 */ /* 0x000fe400078e0205 */
[----:B------:R-:W-:Y:S01]  /*1120*/  IMAD R16, R35, c[0x0][0x168], RZ ;  /* 0x00005a0023107a24 */ /* 0x000fe200078e02ff */
[----:B------:R-:W-:Y:S02]  /*1130*/  SHF.R.S32.HI R39, RZ, 0x1f, R228 ;  /* 0x0000001fff277819 */ /* 0x000fe400000114e4 */
[----:B------:R-:W-:Y:S02]  /*1140*/  ISETP.GE.AND P2, PT, R228, c[0x0][0x198], PT ;  /* 0x00006600e4007a0c */ /* 0x000fe40003f46270 */
[----:B------:R-:W-:Y:S01]  /*1150*/  ISETP.GE.AND P6, PT, R241, c[0x0][0x198], PT ;  /* 0x00006600f1007a0c */ /* 0x000fe20003fc6270 */
[----:B------:R-:W-:Y:S01]  /*1160*/  IMAD.WIDE.U32 R132, R46, c[0x0][0x1e8], RZ ;  /* 0x00007a002e847a25 */ /* 0x000fe200078e00ff */
[----:B------:R-:W-:Y:S01]  /*1170*/  IADD3 R71, R204, 0x20, RZ ;  /* 0x00000020cc477810 */ /* 0x000fe20007ffe0ff */
[----:B------:R-:W-:Y:S02]  /*1180*/  STL.64 [R1+0x20], R134 ;  /* 0x0000208601007387 */ /* 0x000fe40000100a00 */
[----:B--2---:R-:W-:-:S05]  /*1190*/  IMAD R2, R226, 0x80, R144 ;  /* 0x00000080e2027824 */ /* 0x004fca00078e0290 */
[----:B------:R-:W-:-:S04]  /*11a0*/  IADD3 R2, R2, -0x80, RZ ;  /* 0xffffff8002027810 */ /* 0x000fc80007ffe0ff */
[C---:B------:R-:W-:Y:S02]  /*11b0*/  ISETP.GE.AND P1, PT, R2.reuse, R41, PT ;  /* 0x000000290200720c */ /* 0x040fe40003f26270 */
[----:B------:R-:W-:Y:S01]  /*11c0*/  IADD3 R13, R2, R145, RZ ;  /* 0x00000091020d7210 */ /* 0x000fe20007ffe0ff */
[----:B------:R-:W-:Y:S01]  /*11d0*/  IMAD R2, R3, c[0x0][0x2b0], RZ ;  /* 0x0000ac0003027a24 */ /* 0x000fe200078e02ff */
[----:B------:R-:W-:-:S03]  /*11e0*/  ISETP.GT.OR P1, PT, R144, 0x7f, P1 ;  /* 0x0000007f9000780c */ /* 0x000fc60000f24670 */
[----:B------:R-:W-:-:S04]  /*11f0*/  @P3 IMAD.HI.U32 R3, R13, c[0x0][0x2bc], RZ ;  /* 0x0000af000d033a27 */ /* 0x000fc800078e00ff */
[----:B------:R-:W-:Y:S01]  /*1200*/  IMAD.MOV.U32 R12, RZ, RZ, R13 ;  /* 0x000000ffff0c7224 */ /* 0x000fe200078e000d */
[----:B------:R-:W-:Y:S01]  /*1210*/  @P3 SHF.R.U32.HI R12, RZ, c[0x0][0x2c0], R3 ;  /* 0x0000b000ff0c3a19 */ /* 0x000fe20000011603 */
[----:B------:R-:W-:-:S04]  /*1220*/  IMAD R2, R0, c[0x0][0x2b4], R2 ;  /* 0x0000ad0000027a24 */ /* 0x000fc800078e0202 */
[----:B------:R-:W-:Y:S01]  /*1230*/  IMAD.IADD R131, R135, 0x1, R2 ;  /* 0x0000000187837824 */ /* 0x000fe200078e0202 */
[----:B------:R-:W-:-:S04]  /*1240*/  @!P1 IADD3 R0, P0, R12, R134, RZ ;  /* 0x000000860c009210 */ /* 0x000fc80007f1e0ff */
[----:B------:R-:W-:Y:S01]  /*1250*/  @!P1 LEA.HI.X.SX32 R3, R12, R131, 0x1, P0 ;  /* 0x000000830c039211 */ /* 0x000fe200000f0eff */
[----:B------:R-:W-:Y:S01]  /*1260*/  IMAD.IADD R4, R144, 0x1, R36 ;  /* 0x0000000190047824 */ /* 0x000fe200078e0224 */
[----:B------:R-:W-:Y:S01]  /*1270*/  @!P1 LEA R2, P0, R0, c[0x0][0x2a0], 0x2 ;  /* 0x0000a80000029a11 */ /* 0x000fe200078010ff */
[----:B------:R-:W-:Y:S01]  /*1280*/  IMAD.WIDE.U32 R44, R46, c[0x0][0x210], RZ ;  /* 0x000084002e2c7a25 */ /* 0x000fe200078e00ff */
[----:B---3--:R-:W-:Y:S01]  /*1290*/  SHF.R.S32.HI R40, RZ, 0x1f, R38 ;  /* 0x0000001fff287819 */ /* 0x008fe20000011426 */
[----:B------:R-:W-:Y:S01]  /*12a0*/  STL [R1+0x34], R131 ;  /* 0x0000348301007387 */ /* 0x000fe20000100800 */
[----:B------:R-:W-:-:S05]  /*12b0*/  @!P1 LEA.HI.X R3, R0, c[0x0][0x2a4], R3, 0x2, P0 ;  /* 0x0000a90000039a11 */ /* 0x000fca00000f1403 */
[----:B------:R2:W3:Y:S01]  /*12c0*/  @!P1 LDG.E R221, [R2.64] ;  /* 0x0000000602dd9981 */ /* 0x0004e2000c1e1900 */
[----:B------:R-:W-:Y:S01]  /*12d0*/  @P4 IMAD.HI.U32 R7, R4, c[0x0][0x2c8], RZ ;  /* 0x0000b20004074a27 */ /* 0x000fe200078e00ff */
[----:B------:R-:W-:Y:S01]  /*12e0*/  LEA.HI R40, R40, R38, RZ, 0x3 ;  /* 0x0000002628287211 */ /* 0x000fe200078f18ff */
[----:B------:R-:W-:Y:S01]  /*12f0*/  BSSY B0, `(.L_x_462) ;  /* 0x0000271000007945 */ /* 0x000fe20003800000 */
[----:B------:R-:W-:Y:S01]  /*1300*/  SHF.R.S32.HI R38, RZ, 0x1f, R241 ;  /* 0x0000001fff267819 */ /* 0x000fe200000114f1 */
[----:B------:R-:W-:Y:S01]  /*1310*/  IMAD.MOV.U32 R0, RZ, RZ, R4 ;  /* 0x000000ffff007224 */ /* 0x000fe200078e0004 */
[----:B------:R-:W-:Y:S01]  /*1320*/  @P4 SHF.R.U32.HI R0, RZ, c[0x0][0x2cc], R7 ;  /* 0x0000b300ff004a19 */ /* 0x000fe20000011607 */
[----:B------:R-:W-:Y:S01]  /*1330*/  STL.64 [R1+0x18], R132 ;  /* 0x0000188401007387 */ /* 0x000fe20000100a00 */
[----:B------:R-:W-:Y:S01]  /*1340*/  SHF.R.S32.HI R40, RZ, 0x3, R40 ;  /* 0x00000003ff287819 */ /* 0x000fe20000011428 */
[----:B------:R-:W-:Y:S01]  /*1350*/  IMAD.SHL.U32 R128, R228, 0x2, RZ ;  /* 0x00000002e4807824 */ /* 0x000fe200078e00ff */
[----:B------:R-:W-:-:S02]  /*1360*/  SHF.R.S32.HI R7, RZ, 0x1f, R0 ;  /* 0x0000001fff077819 */ /* 0x000fc40000011400 */
[C---:B------:R-:W-:Y:S01]  /*1370*/  SHF.L.U32 R129, R241.reuse, 0x1, RZ ;  /* 0x00000001f1817819 */ /* 0x040fe200000006ff */
[----:B------:R-:W-:Y:S01]  /*1380*/  IMAD.IADD R11, R40, 0x1, R36 ;  /* 0x00000001280b7824 */ /* 0x000fe200078e0224 */
[----:B------:R-:W-:Y:S02]  /*1390*/  SHF.L.U64.HI R69, R241, 0x1, R38 ;  /* 0x00000001f1457819 */ /* 0x000fe40000010226 */
[----:B------:R-:W-:Y:S02]  /*13a0*/  SHF.L.U64.HI R68, R228, 0x1, R39 ;  /* 0x00000001e4447819 */ /* 0x000fe40000010227 */
[C---:B------:R-:W-:Y:S02]  /*13b0*/  ISETP.GE.AND P1, PT, R11.reuse, R16, PT ;  /* 0x000000100b00720c */ /* 0x040fe40003f26270 */
[----:B------:R-:W-:Y:S01]  /*13c0*/  IADD3 R14, R11, 0x40, RZ ;  /* 0x000000400b0e7810 */ /* 0x000fe20007ffe0ff */
[----:B--2---:R-:W-:-:S05]  /*13d0*/  IMAD.WIDE.U32 R2, R46, c[0x0][0x1b8], RZ ;  /* 0x00006e002e027a25 */ /* 0x004fca00078e00ff */
[----:B------:R-:W-:Y:S01]  /*13e0*/  IADD3 R3, R3, R5, RZ ;  /* 0x0000000503037210 */ /* 0x000fe20007ffe0ff */
[----:B------:R-:W-:-:S04]  /*13f0*/  IMAD R5, R6, c[0x0][0x1c0], RZ ;  /* 0x0000700006057a24 */ /* 0x000fc800078e02ff */
[C---:B------:R-:W-:Y:S02]  /*1400*/  IMAD R6, R8.reuse, c[0x0][0x1c4], R5 ;  /* 0x0000710008067a24 */ /* 0x040fe400078e0205 */
[----:B------:R-:W-:Y:S02]  /*1410*/  IMAD.MOV R5, RZ, RZ, -R0 ;  /* 0x000000ffff057224 */ /* 0x000fe400078e0a00 */
[----:B------:R-:W-:-:S04]  /*1420*/  IMAD.WIDE.U32 R2, R8, c[0x0][0x1c0], R2 ;  /* 0x0000700008027a25 */ /* 0x000fc800078e0002 */
[----:B------:R-:W-:Y:S02]  /*1430*/  IMAD R4, R5, c[0x0][0x2c4], R4 ;  /* 0x0000b10005047a24 */ /* 0x000fe400078e0204 */
[----:B------:R-:W-:Y:S02]  /*1440*/  IMAD.IADD R3, R3, 0x1, R6 ;  /* 0x0000000103037824 */ /* 0x000fe400078e0206 */
[----:B------:R-:W-:Y:S01]  /*1450*/  IMAD R5, R7, c[0x0][0x1b0], RZ ;  /* 0x00006c0007057a24 */ /* 0x000fe200078e02ff */
[C---:B------:R-:W-:Y:S01]  /*1460*/  IADD3 R7, R11.reuse, 0x20, RZ ;  /* 0x000000200b077810 */ /* 0x040fe20007ffe0ff */
[----:B------:R-:W-:Y:S01]  /*1470*/  IMAD.WIDE.U32 R2, R0, c[0x0][0x1b0], R2 ;  /* 0x00006c0000027a25 */ /* 0x000fe200078e0002 */
[----:B------:R-:W-:-:S03]  /*1480*/  IADD3 R11, R11, 0x60, RZ ;  /* 0x000000600b0b7810 */ /* 0x000fc60007ffe0ff */
[----:B------:R-:W-:Y:S01]  /*1490*/  IMAD R6, R0, c[0x0][0x1b4], R5 ;  /* 0x00006d0000067a24 */ /* 0x000fe200078e0205 */
[----:B------:R-:W-:-:S04]  /*14a0*/  SHF.R.S32.HI R5, RZ, 0x1f, R4 ;  /* 0x0000001fff057819 */ /* 0x000fc80000011404 */
[----:B------:R-:W-:Y:S01]  /*14b0*/  IADD3 R3, R3, R6, RZ ;  /* 0x0000000603037210 */ /* 0x000fe20007ffe0ff */
[----:B------:R-:W-:Y:S01]  /*14c0*/  IMAD R0, R5, c[0x0][0x1a8], RZ ;  /* 0x00006a0005007a24 */ /* 0x000fe200078e02ff */
[----:B------:R-:W-:-:S03]  /*14d0*/  IADD3 R6, -R12, RZ, RZ ;  /* 0x000000ff0c067210 */ /* 0x000fc60007ffe1ff */
[C---:B------:R-:W-:Y:S02]  /*14e0*/  IMAD R0, R4.reuse, c[0x0][0x1ac], R0 ;  /* 0x00006b0004007a24 */ /* 0x040fe400078e0200 */
[----:B------:R-:W-:-:S04]  /*14f0*/  IMAD.WIDE.U32 R2, R4, c[0x0][0x1a8], R2 ;  /* 0x00006a0004027a25 */ /* 0x000fc800078e0002 */
[----:B------:R-:W-:Y:S01]  /*1500*/  IMAD.IADD R9, R3, 0x1, R0 ;  /* 0x0000000103097824 */ /* 0x000fe200078e0200 */
[----:B-1----:R-:W-:Y:S01]  /*1510*/  LEA R8, P0, R2, c[0x0][0x160], 0x1 ;  /* 0x0000580002087a11 */ /* 0x002fe200078008ff */
[----:B------:R-:W-:-:S03]  /*1520*/  IMAD R222, R6, c[0x0][0x2b8], R13 ;  /* 0x0000ae0006de7a24 */ /* 0x000fc600078e020d */
[----:B------:R-:W-:Y:S01]  /*1530*/  LEA.HI.X R9, R2, c[0x0][0x164], R9, 0x1, P0 ;  /* 0x0000590002097a11 */ /* 0x000fe200000f0c09 */
[----:B------:R-:W1:Y:S01]  /*1540*/  SHFL.IDX PT, R0, R8, RZ, 0x181f ;  /* 0x00181fff08007589 */ /* 0x000e6200000e0000 */
[----:B------:R-:W-:-:S03]  /*1550*/  SHF.R.S32.HI R15, RZ, 0x1f, R222 ;  /* 0x0000001fff0f7819 */ /* 0x000fc600000114de */
[----:B------:R-:W2:Y:S04]  /*1560*/  SHFL.IDX PT, R3, R9, RZ, 0x181f ;  /* 0x00181fff09037589 */ /* 0x000ea800000e0000 */
[----:B------:R-:W4:Y:S04]  /*1570*/  SHFL.IDX PT, R10, R8, 0x1, 0x181f ;  /* 0x00381f00080a7f89 */ /* 0x000f2800000e0000 */
[----:B------:R-:W4:Y:S04]  /*1580*/  SHFL.IDX PT, R12, R9, 0x1, 0x181f ;  /* 0x00381f00090c7f89 */ /* 0x000f2800000e0000 */
[----:B------:R-:W-:Y:S04]  /*1590*/  SHFL.IDX PT, R13, R9, 0x2, 0x181f ;  /* 0x00581f00090d7f89 */ /* 0x000fe800000e0000 */
[----:B------:R-:W-:Y:S01]  /*15a0*/  SHFL.IDX PT, R9, R9, 0x3, 0x181f ;  /* 0x00781f0009097f89 */ /* 0x000fe200000e0000 */
[----:B-1----:R-:W-:-:S02]  /*15b0*/  @!P1 LEA R4, P5, R228, R0, 0x1 ;  /* 0x00000000e4049211 */ /* 0x002fc400078a08ff */
[C---:B------:R-:W-:Y:S02]  /*15c0*/  @!P1 LEA R2, P0, R241.reuse, R0, 0x1 ;  /* 0x00000000f1029211 */ /* 0x040fe400078008ff */
[-C--:B--2---:R-:W-:Y:S01]  /*15d0*/  @!P1 LEA.HI.X R5, R228, R3.reuse, R39, 0x1, P5 ;  /* 0x00000003e4059211 */ /* 0x084fe200028f0c27 */
[----:B------:R-:W1:Y:S01]  /*15e0*/  SHFL.IDX PT, R0, R8, 0x2, 0x181f ;  /* 0x00581f0008007f89 */ /* 0x000e6200000e0000 */
[----:B------:R-:W-:Y:S02]  /*15f0*/  @!P1 LEA.HI.X R3, R241, R3, R38, 0x1, P0 ;  /* 0x00000003f1039211 */ /* 0x000fe400000f0c26 */
[-C--:B------:R-:W-:Y:S01]  /*1600*/  ISETP.GE.AND P0, PT, R7, R16.reuse, PT ;  /* 0x000000100700720c */ /* 0x080fe20003f06270 */
[----:B------:R2:W-:Y:S01]  /*1610*/  @!P1 LDGSTS.E.BYPASS.LTC128B.128 [R219+0x100], [R4.64], !P2 ;  /* 0x0010000004db9fae */ /* 0x0005e2000d101d46 */
[----:B------:R-:W-:-:S03]  /*1620*/  ISETP.GE.AND P5, PT, R14, R16, PT ;  /* 0x000000100e00720c */ /* 0x000fc60003fa6270 */
[----:B------:R1:W-:Y:S04]  /*1630*/  @!P1 LDGSTS.E.BYPASS.LTC128B.128 [R219+0x4100], [R2.64], !P6 ;  /* 0x0410000002db9fae */ /* 0x0003e8000f101d46 */
[----:B------:R-:W3:Y:S04]  /*1640*/  SHFL.IDX PT, R8, R8, 0x3, 0x181f ;  /* 0x00781f0008087f89 */ /* 0x000ee800000e0000 */
[----:B----4-:R-:W-:-:S04]  /*1650*/  @!P0 LEA R6, P1, R228, R10, 0x1 ;  /* 0x0000000ae4068211 */ /* 0x010fc800078208ff */
[----:B------:R-:W-:-:S05]  /*1660*/  @!P0 LEA.HI.X R7, R228, R12, R39, 0x1, P1 ;  /* 0x0000000ce4078211 */ /* 0x000fca00008f0c27 */
[----:B------:R4:W-:Y:S01]  /*1670*/  @!P0 LDGSTS.E.BYPASS.LTC128B.128 [R219+0x1100], [R6.64], !P2 ;  /* 0x0110000006db8fae */ /* 0x0009e2000d101d46 */
[----:B--2---:R-:W-:Y:S02]  /*1680*/  IMAD R4, R15, c[0x0][0x1e0], RZ ;  /* 0x000078000f047a24 */ /* 0x004fe400078e02ff */
[----:B-1----:R-:W-:-:S04]  /*1690*/  IMAD.WIDE.U32 R2, R222, c[0x0][0x1e0], RZ ;  /* 0x00007800de027a25 */ /* 0x002fc800078e00ff */
[----:B------:R-:W-:Y:S01]  /*16a0*/  IMAD R5, R222, c[0x0][0x1e4], R4 ;  /* 0x00007900de057a24 */ /* 0x000fe200078e0204 */
[----:B------:R-:W-:Y:S01]  /*16b0*/  @!P0 LEA R4, P1, R241, R10, 0x1 ;  /* 0x0000000af1048211 */ /* 0x000fe200078208ff */
[----:B------:R-:W-:Y:S02]  /*16c0*/  IMAD R10, R37, c[0x0][0x1e8], RZ ;  /* 0x00007a00250a7a24 */ /* 0x000fe400078e02ff */
[----:B------:R-:W-:Y:S01]  /*16d0*/  IMAD.IADD R3, R3, 0x1, R5 ;  /* 0x0000000103037824 */ /* 0x000fe200078e0205 */
[----:B------:R-:W-:-:S05]  /*16e0*/  @!P0 LEA.HI.X R5, R241, R12, R38, 0x1, P1 ;  /* 0x0000000cf1058211 */ /* 0x000fca00008f0c26 */
[----:B------:R1:W-:Y:S01]  /*16f0*/  @!P0 LDGSTS.E.BYPASS.LTC128B.128 [R219+0x5100], [R4.64], !P6 ;  /* 0x0510000004db8fae */ /* 0x0003e2000f101d46 */
[----:B----4-:R-:W-:Y:S01]  /*1700*/  IMAD R6, R46, c[0x0][0x1ec], R10 ;  /* 0x00007b002e067a24 */ /* 0x010fe200078e020a */
[----:B------:R-:W-:-:S03]  /*1710*/  LEA R10, R226, 0xffffff80, 0x7 ;  /* 0xffffff80e20a7811 */ /* 0x000fc600078e38ff */
[----:B------:R-:W-:Y:S01]  /*1720*/  IMAD.IADD R130, R133, 0x1, R6 ;  /* 0x0000000185827824 */ /* 0x000fe200078e0206 */
[----:B------:R-:W-:-:S04]  /*1730*/  IADD3 R127, R41, -R10, RZ ;  /* 0x8000000a297f7210 */ /* 0x000fc80007ffe0ff */
[----:B------:R-:W-:Y:S04]  /*1740*/  STL [R1+0x30], R130 ;  /* 0x0000308201007387 */ /* 0x000fe80000100800 */
[----:B------:R-:W-:Y:S01]  /*1750*/  STL.64 [R1+0x28], R44 ;  /* 0x0000282c01007387 */ /* 0x000fe20000100a00 */
[----:B-1----:R-:W-:Y:S02]  /*1760*/  @!P5 LEA R4, P1, R228, R0, 0x1 ;  /* 0x00000000e404d211 */ /* 0x002fe400078208ff */
[----:B---3--:R-:W-:Y:S01]  /*1770*/  SHF.R.S32.HI R36, RZ, 0x1f, R221 ;  /* 0x0000001fff247819 */ /* 0x008fe200000114dd */
[----:B------:R-:W-:-:S04]  /*1780*/  IMAD.WIDE.U32 R2, R221, c[0x0][0x1f0], R2 ;  /* 0x00007c00dd027a25 */ /* 0x000fc800078e0002 */
[----:B------:R-:W-:Y:S01]  /*1790*/  IMAD R5, R36, c[0x0][0x1f0], RZ ;  /* 0x00007c0024057a24 */ /* 0x000fe200078e02ff */
[----:B------:R-:W-:-:S03]  /*17a0*/  IADD3 R6, P0, R2, R132, RZ ;  /* 0x0000008402067210 */ /* 0x000fc60007f1e0ff */
[----:B------:R-:W-:Y:S01]  /*17b0*/  IMAD R7, R221, c[0x0][0x1f4], R5 ;  /* 0x00007d00dd077a24 */ /* 0x000fe200078e0205 */
[----:B------:R-:W-:Y:S02]  /*17c0*/  @!P5 LEA.HI.X R5, R228, R13, R39, 0x1, P1 ;  /* 0x0000000de405d211 */ /* 0x000fe400008f0c27 */
[C---:B------:R-:W-:Y:S02]  /*17d0*/  @!P5 LEA R2, P1, R241.reuse, R0, 0x1 ;  /* 0x00000000f102d211 */ /* 0x040fe400078208ff */
[----:B------:R-:W-:Y:S01]  /*17e0*/  IADD3.X R7, R130, R3, R7, P0, !PT ;  /* 0x0000000382077210 */ /* 0x000fe200007fe407 */
[----:B------:R1:W-:Y:S01]  /*17f0*/  @!P5 LDGSTS.E.BYPASS.LTC128B.128 [R219+0x2100], [R4.64], !P2 ;  /* 0x0210000004dbdfae */ /* 0x0003e2000d101d46 */
[C---:B------:R-:W-:Y:S02]  /*1800*/  LEA R0, P0, R6.reuse, c[0x0][0x1c8], 0x1 ;  /* 0x0000720006007a11 */ /* 0x040fe400078008ff */
[----:B------:R-:W-:Y:S01]  /*1810*/  @!P5 LEA.HI.X R3, R241, R13, R38, 0x1, P1 ;  /* 0x0000000df103d211 */ /* 0x000fe200008f0c26 */
[----:B------:R-:W-:Y:S01]  /*1820*/  IMAD.IADD R13, R127, 0x1, -R40 ;  /* 0x000000017f0d7824 */ /* 0x000fe200078e0a28 */
[----:B------:R-:W-:Y:S01]  /*1830*/  LEA.HI.X R14, R6, c[0x0][0x1cc], R7, 0x1, P0 ;  /* 0x00007300060e7a11 */ /* 0x000fe200000f0c07 */
[----:B------:R-:W-:Y:S01]  /*1840*/  SHFL.IDX PT, R10, R0, 0x1, 0x181f ;  /* 0x00381f00000a7f89 */ /* 0x000fe200000e0000 */
[----:B------:R-:W-:-:S03]  /*1850*/  ISETP.GE.AND P1, PT, R11, R16, PT ;  /* 0x000000100b00720c */ /* 0x000fc60003f26270 */
[----:B------:R-:W2:Y:S04]  /*1860*/  SHFL.IDX PT, R6, R0, RZ, 0x181f ;  /* 0x00181fff00067589 */ /* 0x000ea800000e0000 */
[----:B------:R-:W3:Y:S04]  /*1870*/  SHFL.IDX PT, R7, R14, RZ, 0x181f ;  /* 0x00181fff0e077589 */ /* 0x000ee800000e0000 */
[----:B------:R4:W-:Y:S01]  /*1880*/  @!P5 LDGSTS.E.BYPASS.LTC128B.128 [R219+0x6100], [R2.64], !P6 ;  /* 0x0610000002dbdfae */ /* 0x0009e2000f101d46 */
[----:B------:R-:W-:-:S03]  /*1890*/  ISETP.GE.AND P5, PT, R13, 0x1, PT ;  /* 0x000000010d00780c */ /* 0x000fc60003fa6270 */
[----:B------:R-:W1:Y:S04]  /*18a0*/  SHFL.IDX PT, R12, R14, 0x1, 0x181f ;  /* 0x00381f000e0c7f89 */ /* 0x000e6800000e0000 */
[----:B------:R-:W-:Y:S04]  /*18b0*/  SHFL.IDX PT, R11, R14, 0x2, 0x181f ;  /* 0x00581f000e0b7f89 */ /* 0x000fe800000e0000 */
[----:B------:R-:W2:Y:S01]  /*18c0*/  S2R R40, SR_TID.X ;  /* 0x0000000000287919 */ /* 0x000ea20000002100 */
[----:B----4-:R-:W-:-:S04]  /*18d0*/  @!P1 LEA R2, P0, R228, R8, 0x1 ;  /* 0x00000008e4029211 */ /* 0x010fc800078008ff */
[CC--:B------:R-:W-:Y:S02]  /*18e0*/  @!P1 LEA.HI.X R3, R228.reuse, R9.reuse, R39, 0x1, P0 ;  /* 0x00000009e4039211 */ /* 0x0c0fe400000f0c27 */
[C---:B-1----:R-:W-:Y:S02]  /*18f0*/  @!P1 LEA R4, P0, R241.reuse, R8, 0x1 ;  /* 0x00000008f1049211 */ /* 0x042fe400078008ff */
[----:B------:R-:W-:Y:S01]  /*1900*/  SHFL.IDX PT, R8, R14, 0x3, 0x181f ;  /* 0x00781f000e087f89 */ /* 0x000fe200000e0000 */
[----:B--2---:R-:W-:Y:S02]  /*1910*/  SHF.R.S32.HI R16, RZ, 0x1f, R40 ;  /* 0x0000001fff107819 */ /* 0x004fe40000011428 */
[----:B------:R-:W-:Y:S01]  /*1920*/  @!P1 LEA.HI.X R5, R241, R9, R38, 0x1, P0 ;  /* 0x00000009f1059211 */ /* 0x000fe200000f0c26 */
[----:B------:R1:W-:Y:S01]  /*1930*/  @!P1 LDGSTS.E.BYPASS.LTC128B.128 [R219+0x3100], [R2.64], !P2 ;  /* 0x0310000002db9fae */ /* 0x0003e2000d101d46 */
[----:B------:R-:W-:Y:S02]  /*1940*/  @P5 ISETP.GE.AND P0, PT, R228, c[0x0][0x1d4], PT ;  /* 0x00007500e4005a0c */ /* 0x000fe40003f06270 */
[----:B------:R-:W-:Y:S01]  /*1950*/  LEA.HI R16, R16, R40, RZ, 0x3 ;  /* 0x0000002810107211 */ /* 0x000fe200078f18ff */
[----:B------:R-:W2:Y:S03]  /*1960*/  SHFL.IDX PT, R9, R0, 0x2, 0x181f ;  /* 0x00581f0000097f89 */ /* 0x000ea600000e0000 */
[----:B------:R-:W-:Y:S01]  /*1970*/  LOP3.LUT R16, R16, 0xfffffff8, RZ, 0xc0, !PT ;  /* 0xfffffff810107812 */ /* 0x000fe200078ec0ff */
[----:B------:R4:W-:Y:S04]  /*1980*/  @!P1 LDGSTS.E.BYPASS.LTC128B.128 [R219+0x7100], [R4.64], !P6 ;  /* 0x0710000004db9fae */ /* 0x0009e8000f101d46 */
[----:B------:R-:W0:Y:S01]  /*1990*/  LDGDEPBAR ;  /* 0x00000000000079af */ /* 0x000e220000000000 */
[----:B------:R-:W-:-:S03]  /*19a0*/  IMAD.IADD R16, R40, 0x1, -R16 ;  /* 0x0000000128107824 */ /* 0x000fc600078e0a10 */
[----:B------:R-:W2:Y:S01]  /*19b0*/  SHFL.IDX PT, R0, R0, 0x3, 0x181f ;  /* 0x00781f0000007f89 */ /* 0x000ea200000e0000 */
[----:B-1----:R-:W-:-:S04]  /*19c0*/  @P5 LEA R2, P2, R228, R6, 0x1 ;  /* 0x00000006e4025211 */ /* 0x002fc800078408ff */
[----:B---3--:R-:W-:Y:S02]  /*19d0*/  @P5 LEA.HI.X R3, R228, R7, R39, 0x1, P2 ;  /* 0x00000007e4035211 */ /* 0x008fe400010f0c27 */
[----:B------:R-:W-:-:S03]  /*19e0*/  ISETP.GE.AND P2, PT, R13, 0x21, PT ;  /* 0x000000210d00780c */ /* 0x000fc60003f46270 */
[----:B------:R1:W-:Y:S01]  /*19f0*/  @P5 LDGSTS.E.BYPASS.LTC128B.128 [R219+0x8100], [R2.64], !P0 ;  /* 0x0810000002db5fae */ /* 0x0003e2000c101d46 */
[C---:B------:R-:W-:Y:S02]  /*1a00*/  @P5 ISETP.GE.AND P0, PT, R241.reuse, c[0x0][0x1d4], PT ;  /* 0x00007500f1005a0c */ /* 0x040fe40003f06270 */
[----:B-1----:R-:W-:-:S07]  /*1a10*/  @P5 LEA R2, P1, R241, R6, 0x1 ;  /* 0x00000006f1025211 */ /* 0x002fce00078208ff */
[C---:B------:R-:W-:Y:S02]  /*1a20*/  @P2 LEA R6, P6, R228.reuse, R10, 0x1 ;  /* 0x0000000ae4062211 */ /* 0x040fe400078c08ff */
[----:B------:R-:W-:Y:S02]  /*1a30*/  @P5 LEA.HI.X R3, R241, R7, R38, 0x1, P1 ;  /* 0x00000007f1035211 */ /* 0x000fe400008f0c26 */
[C---:B------:R-:W-:Y:S02]  /*1a40*/  @P2 LEA.HI.X R7, R228.reuse, R12, R39, 0x1, P6 ;  /* 0x0000000ce4072211 */ /* 0x040fe400030f0c27 */
[----:B------:R-:W-:Y:S01]  /*1a50*/  ISETP.GE.AND P6, PT, R13, 0x41, PT ;  /* 0x000000410d00780c */ /* 0x000fe20003fc6270 */
[----:B------:R2:W-:Y:S01]  /*1a60*/  @P5 LDGSTS.E.BYPASS.LTC128B.128 [R219+0xc100], [R2.64], !P0 ;  /* 0x0c10000002db5fae */ /* 0x0005e2000c101d46 */
[----:B------:R-:W-:Y:S02]  /*1a70*/  @P2 ISETP.GE.AND P1, PT, R228, c[0x0][0x1d4], PT ;  /* 0x00007500e4002a0c */ /* 0x000fe40003f26270 */
[----:B----4-:R-:W-:-:S04]  /*1a80*/  @P2 LEA R4, P0, R241, R10, 0x1 ;  /* 0x0000000af1042211 */ /* 0x010fc800078008ff */
[----:B------:R-:W-:-:S05]  /*1a90*/  @P2 LEA.HI.X R5, R241, R12, R38, 0x1, P0 ;  /* 0x0000000cf1052211 */ /* 0x000fca00000f0c26 */
[C---:B------:R-:W-:Y:S02]  /*1aa0*/  @P6 ISETP.GE.AND P0, PT, R228.reuse, c[0x0][0x1d4], PT ;  /* 0x00007500e4006a0c */ /* 0x040fe40003f06270 */
[----:B------:R1:W-:Y:S01]  /*1ab0*/  @P2 LDGSTS.E.BYPASS.LTC128B.128 [R219+0x9100], [R6.64], !P1 ;  /* 0x0910000006db2fae */ /* 0x0003e2000c901d46 */
[----:B------:R-:W-:Y:S02]  /*1ac0*/  @P2 ISETP.GE.AND P1, PT, R241, c[0x0][0x1d4], PT ;  /* 0x00007500f1002a0c */ /* 0x000fe40003f26270 */
[----:B--2---:R-:W-:-:S11]  /*1ad0*/  @P6 LEA R2, P5, R228, R9, 0x1 ;  /* 0x00000009e4026211 */ /* 0x004fd600078a08ff */
[----:B------:R2:W-:Y:S01]  /*1ae0*/  @P2 LDGSTS.E.BYPASS.LTC128B.128 [R219+0xd100], [R4.64], !P1 ;  /* 0x0d10000004db2fae */ /* 0x0005e2000c901d46 */
[----:B------:R-:W-:Y:S02]  /*1af0*/  @P6 LEA.HI.X R3, R228, R11, R39, 0x1, P5 ;  /* 0x0000000be4036211 */ /* 0x000fe400028f0c27 */
[----:B------:R-:W-:-:S03]  /*1b00*/  ISETP.GE.AND P5, PT, R13, 0x61, PT ;  /* 0x000000610d00780c */ /* 0x000fc60003fa6270 */
[----:B------:R3:W-:Y:S01]  /*1b10*/  @P6 LDGSTS.E.BYPASS.LTC128B.128 [R219+0xa100], [R2.64], !P0 ;  /* 0x0a10000002db6fae */ /* 0x0007e2000c101d46 */
[----:B-1----:R-:W-:-:S04]  /*1b20*/  @P6 LEA R6, P2, R241, R9, 0x1 ;  /* 0x00000009f1066211 */ /* 0x002fc800078408ff */
[C---:B------:R-:W-:Y:S02]  /*1b30*/  @P6 LEA.HI.X R7, R241.reuse, R11, R38, 0x1, P2 ;  /* 0x0000000bf1076211 */ /* 0x040fe400010f0c26 */
[----:B------:R-:W-:-:S03]  /*1b40*/  @P6 ISETP.GE.AND P2, PT, R241, c[0x0][0x1d4], PT ;  /* 0x00007500f1006a0c */ /* 0x000fc60003f46270 */
[----:B--2---:R-:W-:-:S04]  /*1b50*/  @P5 LEA R4, P1, R228, R0, 0x1 ;  /* 0x00000000e4045211 */ /* 0x004fc800078208ff */
[----:B------:R-:W-:-:S06]  /*1b60*/  @P5 LEA.HI.X R5, R228, R8, R39, 0x1, P1 ;  /* 0x00000008e4055211 */ /* 0x000fcc00008f0c27 */
[----:B------:R1:W-:Y:S01]  /*1b70*/  @P6 LDGSTS.E.BYPASS.LTC128B.128 [R219+0xe100], [R6.64], !P2 ;  /* 0x0e10000006db6fae */ /* 0x0003e2000d101d46 */
[----:B------:R-:W-:Y:S02]  /*1b80*/  @P5 ISETP.GE.AND P1, PT, R228, c[0x0][0x1d4], PT ;  /* 0x00007500e4005a0c */ /* 0x000fe40003f26270 */
[----:B---3--:R-:W-:Y:S01]  /*1b90*/  @P5 LEA R2, P0, R241, R0, 0x1 ;  /* 0x00000000f1025211 */ /* 0x008fe200078008ff */
[----:B------:R-:W-:-:S03]  /*1ba0*/  IMAD R0, R15, c[0x0][0x208], RZ ;  /* 0x000082000f007a24 */ /* 0x000fc600078e02ff */
[C---:B------:R-:W-:Y:S01]  /*1bb0*/  @P5 LEA.HI.X R3, R241.reuse, R8, R38, 0x1, P0 ;  /* 0x00000008f1035211 */ /* 0x040fe200000f0c26 */
[----:B------:R-:W-:Y:S01]  /*1bc0*/  IMAD R0, R222, c[0x0][0x20c], R0 ;  /* 0x00008300de007a24 */ /* 0x000fe200078e0200 */
[----:B------:R-:W-:-:S05]  /*1bd0*/  @P5 ISETP.GE.AND P0, PT, R241, c[0x0][0x1d4], PT ;  /* 0x00007500f1005a0c */ /* 0x000fca0003f06270 */
[----:B------:R1:W-:Y:S08]  /*1be0*/  @P5 LDGSTS.E.BYPASS.LTC128B.128 [R219+0xb100], [R4.64], !P1 ;  /* 0x0b10000004db5fae */ /* 0x0003f0000c901d46 */
[----:B------:R2:W-:Y:S01]  /*1bf0*/  @P5 LDGSTS.E.BYPASS.LTC128B.128 [R219+0xf100], [R2.64], !P0 ;  /* 0x0f10000002db5fae */ /* 0x0005e2000c101d46 */
[----:B------:R-:W-:Y:S02]  /*1c00*/  R2P PR, R16, 0x6 ;  /* 0x0000000610007804 */ /* 0x000fe40000000000 */
[----:B------:R-:W-:Y:S01]  /*1c10*/  ISETP.GE.AND P6, PT, R228, c[0x0][0x1d4], PT ;  /* 0x00007500e4007a0c */ /* 0x000fe20003fc6270 */
[----:B------:R-:W0:Y:S10]  /*1c20*/  LDGDEPBAR ;  /* 0x00000000000079af */ /* 0x000e340000000000 */
[----:B------:R-:W-:Y:S01]  /*1c30*/  @P1 IADD3 R71, R204, -0x20, RZ ;  /* 0xffffffe0cc471810 */ /* 0x000fe20007ffe0ff */
[----:B--2---:R-:W-:Y:S01]  /*1c40*/  IMAD.WIDE.U32 R2, R222, c[0x0][0x208], RZ ;  /* 0x00008200de027a25 */ /* 0x004fe200078e00ff */
[----:B------:R-:W-:-:S04]  /*1c50*/  DEPBAR.LE SB0, 0x1 ;  /* 0x000080400000791a */ /* 0x000fc80000000000 */
[----:B------:R-:W-:Y:S01]  /*1c60*/  BAR.SYNC.DEFER_BLOCKING 0x0 ;  /* 0x0000000000007b1d */ /* 0x000fe20000010000 */
[----:B------:R-:W-:Y:S01]  /*1c70*/  IADD3 R3, R3, R0, RZ ;  /* 0x0000000003037210 */ /* 0x000fe20007ffe0ff */
[----:B------:R-:W-:-:S04]  /*1c80*/  IMAD R0, R37, c[0x0][0x210], RZ ;  /* 0x0000840025007a24 */ /* 0x000fc800078e02ff */
[----:B------:R-:W-:Y:S02]  /*1c90*/  IMAD R0, R46, c[0x0][0x214], R0 ;  /* 0x000085002e007a24 */ /* 0x000fe400078e0200 */
[----:B------:R-:W-:-:S05]  /*1ca0*/  IMAD.WIDE.U32 R2, R221, c[0x0][0x218], R2 ;  /* 0x00008600dd027a25 */ /* 0x000fca00078e0002 */
[----:B------:R-:W-:Y:S01]  /*1cb0*/  IADD3 R2, P0, R2, R44, RZ ;  /* 0x0000002c02027210 */ /* 0x000fe20007f1e0ff */
[----:B------:R-:W-:Y:S04]  /*1cc0*/  LDSM.16.M88.4 R136, [R214] ;  /* 0x00000000d688783b */ /* 0x000fe80000000200 */
        /* <DEDUP_REMOVED lines=10> */
[----:B-1----:R-:W1:Y:S04]  /*1d70*/  LDSM.16.M88.4 R4, [R204] ;  /* 0x00000000cc04783b */ /* 0x002e680000000200 */
[----:B------:R-:W2:Y:S04]  /*1d80*/  LDSM.16.M88.4 R20, [R204+0x800] ;  /* 0x00080000cc14783b */ /* 0x000ea80000000200 */
[----:B------:R-:W3:Y:S04]  /*1d90*/  LDSM.16.M88.4 R24, [R71] ;  /* 0x000000004718783b */ /* 0x000ee80000000200 */
[----:B------:R-:W4:Y:S04]  /*1da0*/  LDSM.16.M88.4 R32, [R71+0x800] ;  /* 0x000800004720783b */ /* 0x000f280000000200 */
[----:B------:R-:W2:Y:S04]  /*1db0*/  LDSM.16.M88.4 R28, [R204+0x1000] ;  /* 0x00100000cc1c783b */ /* 0x000ea80000000200 */
[----:B------:R-:W-:Y:S04]  /*1dc0*/  LDSM.16.M88.4 R40, [R204+0x1800] ;  /* 0x00180000cc28783b */ /* 0x000fe80000000200 */
[----:B------:R-:W-:Y:S04]  /*1dd0*/  LDSM.16.M88.4 R48, [R71+0x1800] ;  /* 0x001800004730783b */ /* 0x000fe80000000200 */
[----:B------:R-:W-:Y:S04]  /*1de0*/  LDSM.16.M88.4 R60, [R71+0x2000] ;  /* 0x00200000473c783b */ /* 0x000fe80000000200 */
[----:B------:R-:W-:Y:S04]  /*1df0*/  LDSM.16.M88.4 R56, [R71+0x2800] ;  /* 0x002800004738783b */ /* 0x000fe80000000200 */
[----:B------:R-:W-:Y:S01]  /*1e00*/  LDSM.16.M88.4 R64, [R71+0x3000] ;  /* 0x003000004740783b */ /* 0x000fe20000000200 */
[C---:B-1----:R-:W-:Y:S03]  /*1e10*/  HMMA.16816.F32 R16, R136.reuse, R4, RZ ;  /* 0x000000048810723c */ /* 0x042fe600000018ff */
[----:B------:R-:W-:Y:S05]  /*1e20*/  LDSM.16.M88.4 R72, [R71+0x3800] ;  /* 0x003800004748783b */ /* 0x000fea0000000200 */
[C---:B------:R-:W-:Y:S08]  /*1e30*/  HMMA.16816.F32 R8, R136.reuse, R6, RZ ;  /* 0x000000068808723c */ /* 0x040ff000000018ff */
[----:B--2---:R-:W-:Y:S08]  /*1e40*/  HMMA.16816.F32 R4, R136, R20, RZ ;  /* 0x000000148804723c */ /* 0x004ff000000018ff */
[C---:B---3--:R-:W-:Y:S08]  /*1e50*/  HMMA.16816.F32 R120, R140.reuse, R24, R16 ;  /* 0x000000188c78723c */ /* 0x048ff00000001810 */
[C---:B------:R-:W-:Y:S01]  /*1e60*/  HMMA.16816.F32 R100, R140.reuse, R26, R8 ;  /* 0x0000001a8c64723c */ /* 0x040fe20000001808 */
[----:B------:R-:W1:Y:S07]  /*1e70*/  LDSM.16.M88.4 R24, [R71+0x1000] ;  /* 0x001000004718783b */ /* 0x000e6e0000000200 */
[----:B----4-:R-:W-:Y:S07]  /*1e80*/  HMMA.16816.F32 R108, R140, R32, R4 ;  /* 0x000000208c6c723c */ /* 0x010fee0000001804 */
[----:B------:R-:W-:Y:S01]  /*1e90*/  IMAD R4, R36, c[0x0][0x218], RZ ;  /* 0x0000860024047a24 */ /* 0x000fe200078e02ff */
[----:B------:R-:W-:Y:S01]  /*1ea0*/  HMMA.16816.F32 R8, R136, R22, RZ ;  /* 0x000000168808723c */ /* 0x000fe200000018ff */
[----:B------:R-:W-:-:S02]  /*1eb0*/  IMAD.IADD R5, R45, 0x1, R0 ;  /* 0x000000012d057824 */ /* 0x000fc400078e0200 */
[----:B------:R-:W-:Y:S01]  /*1ec0*/  IMAD R0, R221, c[0x0][0x21c], R4 ;  /* 0x00008700dd007a24 */ /* 0x000fe200078e0204 */
[----:B------:R-:W-:Y:S04]  /*1ed0*/  LDSM.16.M88.4 R44, [R204+0x3800] ;  /* 0x00380000cc2c783b */ /* 0x000fe80000000200 */
[----:B------:R-:W-:Y:S01]  /*1ee0*/  IADD3.X R3, R5, R3, R0, P0, !PT ;  /* 0x0000000305037210 */ /* 0x000fe200007fe400 */
[C---:B------:R-:W-:Y:S01]  /*1ef0*/  HMMA.16816.F32 R20, R136.reuse, R28, RZ ;  /* 0x0000001c8814723c */ /* 0x040fe200000018ff */
[C---:B------:R-:W-:Y:S01]  /*1f00*/  LEA R0, P0, R2.reuse, c[0x0][0x1f8], 0x1 ;  /* 0x00007e0002007a11 */ /* 0x040fe200078008ff */
[----:B------:R-:W-:Y:S03]  /*1f10*/  STL [R1+0x38], R5 ;  /* 0x0000380501007387 */ /* 0x000fe60000100800 */
[----:B------:R-:W-:Y:S01]  /*1f20*/  LEA.HI.X R4, R2, c[0x0][0x1fc], R3, 0x1, P0 ;  /* 0x00007f0002047a11 */ /* 0x000fe200000f0c03 */
[----:B------:R-:W-:Y:S02]  /*1f30*/  SHFL.IDX PT, R14, R0, 0x2, 0x181f ;  /* 0x00581f00000e7f89 */ /* 0x000fe400000e0000 */
[----:B------:R-:W-:Y:S02]  /*1f40*/  HMMA.16816.F32 R16, R136, R30, RZ ;  /* 0x0000001e8810723c */ /* 0x000fe400000018ff */
[----:B------:R-:W2:Y:S04]  /*1f50*/  SHFL.IDX PT, R2, R0, RZ, 0x181f ;  /* 0x00181fff00027589 */ /* 0x000ea800000e0000 */
[----:B------:R-:W3:Y:S02]  /*1f60*/  SHFL.IDX PT, R3, R0, 0x1, 0x181f ;  /* 0x00381f0000037f89 */ /* 0x000ee400000e0000 */
[C---:B------:R-:W-:Y:S02]  /*1f70*/  HMMA.16816.F32 R80, R140.reuse, R34, R8 ;  /* 0x000000228c50723c */ /* 0x040fe40000001808 */
[----:B------:R-:W4:Y:S04]  /*1f80*/  SHFL.IDX PT, R5, R4, RZ, 0x181f ;  /* 0x00181fff04057589 */ /* 0x000f2800000e0000 */
[----:B------:R-:W4:Y:S02]  /*1f90*/  SHFL.IDX PT, R12, R4, 0x1, 0x181f ;  /* 0x00381f00040c7f89 */ /* 0x000f2400000e0000 */
[C---:B-1----:R-:W-:Y:S02]  /*1fa0*/  HMMA.16816.F32 R96, R140.reuse, R24, R20 ;  /* 0x000000188c60723c */ /* 0x042fe40000001814 */
[----:B------:R-:W1:Y:S04]  /*1fb0*/  SHFL.IDX PT, R15, R4, 0x2, 0x181f ;  /* 0x00581f00040f7f89 */ /* 0x000e6800000e0000 */
[----:B------:R-:W1:Y:S02]  /*1fc0*/  SHFL.IDX PT, R0, R0, 0x3, 0x181f ;  /* 0x00781f0000007f89 */ /* 0x000e6400000e0000 */
[----:B------:R-:W-:Y:S02]  /*1fd0*/  HMMA.16816.F32 R112, R140, R26, R16 ;  /* 0x0000001a8c70723c */ /* 0x000fe40000001810 */
[----:B------:R1:W1:Y:S01]  /*1fe0*/  SHFL.IDX PT, R18, R4, 0x3, 0x181f ;  /* 0x00781f0004127f89 */ /* 0x00026200000e0000 */
[----:B--2---:R-:W-:-:S02]  /*1ff0*/  IADD3 R8, P5, R2, R129, RZ ;  /* 0x0000008102087210 */ /* 0x004fc40007fbe0ff */
[-C--:B------:R-:W-:Y:S01]  /*2000*/  IADD3 R10, P1, R2, R128.reuse, RZ ;  /* 0x00000080020a7210 */ /* 0x080fe20007f3e0ff */
[----:B------:R-:W2:Y:S01]  /*2010*/  LDSM.16.M88.4 R28, [R204+0x2000] ;  /* 0x00200000cc1c783b */ /* 0x000ea20000000200 */
[-C--:B---3--:R-:W-:Y:S01]  /*2020*/  IADD3 R6, P0, R3, R128.reuse, RZ ;  /* 0x0000008003067210 */ /* 0x088fe20007f1e0ff */
[C---:B------:R-:W-:Y:S01]  /*2030*/  HMMA.16816.F32 R20, R136.reuse, R40, RZ ;  /* 0x000000288814723c */ /* 0x040fe200000018ff */
[C---:B----4-:R-:W-:Y:S01]  /*2040*/  IMAD.X R9, R5.reuse, 0x1, R69, P5 ;  /* 0x0000000105097824 */ /* 0x050fe200028e0645 */
[----:B------:R-:W-:Y:S01]  /*2050*/  IADD3 R2, P5, R14, R128, RZ ;  /* 0x000000800e027210 */ /* 0x000fe20007fbe0ff */
[--C-:B------:R-:W-:Y:S01]  /*2060*/  IMAD.X R11, R5, 0x1, R68.reuse, P1 ;  /* 0x00000001050b7824 */ /* 0x100fe200008e0644 */
[----:B------:R-:W3:Y:S01]  /*2070*/  LDSM.16.M88.4 R24, [R204+0x2800] ;  /* 0x00280000cc18783b */ /* 0x000ee20000000200 */
[----:B------:R-:W-:Y:S02]  /*2080*/  IADD3.X R7, R12, R68, RZ, P0, !PT ;  /* 0x000000440c077210 */ /* 0x000fe400007fe4ff */
[-C--:B------:R-:W-:Y:S01]  /*2090*/  IADD3 R14, P0, R14, R129.reuse, RZ ;  /* 0x000000810e0e7210 */ /* 0x080fe20007f1e0ff */
[----:B------:R-:W-:Y:S01]  /*20a0*/  HMMA.16816.F32 R52, R136, R42, RZ ;  /* 0x0000002a8834723c */ /* 0x000fe200000018ff */
[----:B-1----:R-:W-:Y:S01]  /*20b0*/  IADD3 R4, P1, R3, R129, RZ ;  /* 0x0000008103047210 */ /* 0x002fe20007f3e0ff */
[C---:B------:R-:W-:Y:S01]  /*20c0*/  IMAD.X R3, R15.reuse, 0x1, R68, P5 ;  /* 0x000000010f037824 */ /* 0x040fe200028e0644 */
[----:B------:R-:W-:-:S02]  /*20d0*/  IADD3.X R15, R15, R69, RZ, P0, !PT ;  /* 0x000000450f0f7210 */ /* 0x000fc400007fe4ff */
[----:B------:R-:W-:Y:S01]  /*20e0*/  ISETP.LT.OR P0, PT, R13, 0x1, P6 ;  /* 0x000000010d00780c */ /* 0x000fe20003701670 */
[----:B------:R-:W-:Y:S01]  /*20f0*/  IMAD.X R5, R12, 0x1, R69, P1 ;  /* 0x000000010c057824 */ /* 0x000fe200008e0645 */
[----:B------:R-:W-:-:S09]  /*2100*/  IADD3 R16, P5, R0, R128, RZ ;  /* 0x0000008000107210 */ /* 0x000fd20007fbe0ff */
[----:B------:R-:W-:Y:S01]  /*2110*/  HMMA.16816.F32 R116, R140, R48, R20 ;  /* 0x000000308c74723c */ /* 0x000fe20000001814 */
[----:B------:R-:W-:Y:S01]  /*2120*/  ISETP.GE.AND P1, PT, R241, c[0x0][0x1d4], PT ;  /* 0x00007500f1007a0c */ /* 0x000fe20003f26270 */
[----:B------:R-:W1:Y:S01]  /*2130*/  LDSM.16.M88.4 R20, [R204+0x3000] ;  /* 0x00300000cc14783b */ /* 0x000e620000000200 */
[----:B------:R-:W-:Y:S02]  /*2140*/  IMAD.X R17, R18, 0x1, R68, P5 ;  /* 0x0000000112117824 */ /* 0x000fe400028e0644 */
[----:B------:R-:W-:-:S03]  /*2150*/  ISETP.LT.OR P5, PT, R13, 0x1, P1 ;  /* 0x000000010d00780c */ /* 0x000fc60000fa1670 */
[----:B------:R-:W-:Y:S01]  /*2160*/  HMMA.16816.F32 R88, R140, R50, R52 ;  /* 0x000000328c58723c */ /* 0x000fe20000001834 */
[----:B------:R-:W-:Y:S01]  /*2170*/  @!PT LDS RZ, [RZ] ;  /* 0x00000000fffff984 */ /* 0x000fe20000000800 */
[----:B------:R-:W-:Y:S01]  /*2180*/  @!PT LDS RZ, [RZ] ;  /* 0x00000000fffff984 */ /* 0x000fe20000000800 */
[----:B------:R-:W-:Y:S01]  /*2190*/  @!PT LDS RZ, [RZ] ;  /* 0x00000000fffff984 */ /* 0x000fe20000000800 */
[----:B------:R4:W-:Y:S01]  /*21a0*/  LDGSTS.E.BYPASS.LTC128B.128 [R219+0x100], [R10.64], !P0 ;  /* 0x001000000adb7fae */ /* 0x0009e2000c101d46 */
[----:B------:R-:W-:-:S06]  /*21b0*/  ISETP.LT.OR P0, PT, R13, 0x21, P6 ;  /* 0x000000210d00780c */ /* 0x000fcc0003701670 */
[----:B--2---:R-:W-:Y:S02]  /*21c0*/  HMMA.16816.F32 R40, R136, R28, RZ ;  /* 0x0000001c8828723c */ /* 0x004fe400000018ff */
[----:B------:R4:W-:Y:S01]  /*21d0*/  LDGSTS.E.BYPASS.LTC128B.128 [R219+0x4100], [R8.64], !P5 ;  /* 0x0410000008db7fae */ /* 0x0009e2000e901d46 */
[----:B------:R-:W-:-:S04]  /*21e0*/  ISETP.LT.OR P5, PT, R13, 0x21, P1 ;  /* 0x000000210d00780c */ /* 0x000fc80000fa1670 */
[----:B------:R2:W-:Y:S01]  /*21f0*/  LDGSTS.E.BYPASS.LTC128B.128 [R219+0x1100], [R6.64], !P0 ;  /* 0x0110000006db7fae */ /* 0x0005e2000c101d46 */
[C---:B------:R-:W-:Y:S01]  /*2200*/  ISETP.LT.OR P0, PT, R13.reuse, 0x41, P6 ;  /* 0x000000410d00780c */ /* 0x040fe20003701670 */
[C---:B------:R-:W-:Y:S07]  /*2210*/  HMMA.16816.F32 R36, R136.reuse, R30, RZ ;  /* 0x0000001e8824723c */ /* 0x040fee00000018ff */
[----:B------:R2:W-:Y:S01]  /*2220*/  LDGSTS.E.BYPASS.LTC128B.128 [R219+0x5100], [R4.64], !P5 ;  /* 0x0510000004db7fae */ /* 0x0005e2000e901d46 */
[C---:B------:R-:W-:Y:S01]  /*2230*/  ISETP.LT.OR P5, PT, R13.reuse, 0x61, P6 ;  /* 0x000000610d00780c */ /* 0x040fe200037a1670 */
[----:B---3--:R-:W-:Y:S01]  /*2240*/  HMMA.16816.F32 R32, R136, R24, RZ ;  /* 0x000000188820723c */ /* 0x008fe200000018ff */
[----:B------:R-:W-:-:S02]  /*2250*/  ISETP.LT.OR P6, PT, R13, 0x41, P1 ;  /* 0x000000410d00780c */ /* 0x000fc40000fc1670 */
[----:B------:R-:W-:Y:S01]  /*2260*/  ISETP.LT.OR P1, PT, R13, 0x61, P1 ;  /* 0x000000610d00780c */ /* 0x000fe20000f21670 */
[----:B------:R3:W-:Y:S04]  /*2270*/  LDGSTS.E.BYPASS.LTC128B.128 [R219+0x2100], [R2.64], !P0 ;  /* 0x0210000002db7fae */ /* 0x0007e8000c101d46 */
[C---:B------:R-:W-:Y:S06]  /*2280*/  HMMA.16816.F32 R28, R136.reuse, R26, RZ ;  /* 0x0000001a881c723c */ /* 0x040fec00000018ff */
[----:B------:R2:W-:Y:S02]  /*2290*/  LDGSTS.E.BYPASS.LTC128B.128 [R219+0x6100], [R14.64], !P6 ;  /* 0x061000000edb7fae */ /* 0x0005e4000f101d46 */
[C---:B-1----:R-:W-:Y:S02]  /*22a0*/  HMMA.16816.F32 R24, R136.reuse, R20, RZ ;  /* 0x000000148818723c */ /* 0x042fe400000018ff */
[----:B------:R1:W-:Y:S06]  /*22b0*/  LDGSTS.E.BYPASS.LTC128B.128 [R219+0x3100], [R16.64], !P5 ;  /* 0x0310000010db7fae */ /* 0x0003ec000e901d46 */
[----:B------:R-:W-:Y:S01]  /*22c0*/  HMMA.16816.F32 R20, R136, R22, RZ ;  /* 0x000000168814723c */ /* 0x000fe200000018ff */
[----:B---3--:R-:W-:Y:S01]  /*22d0*/  IMAD.MOV.U32 R3, RZ, RZ, 0x40 ;  /* 0x00000040ff037424 */ /* 0x008fe200078e00ff */
[----:B------:R-:W-:-:S06]  /*22e0*/  IADD3 R2, P0, R0, R129, RZ ;  /* 0x0000008100027210 */ /* 0x000fcc0007f1e0ff */
[----:B------:R-:W-:Y:S01]  /*22f0*/  HMMA.16816.F32 R92, R140, R60, R40 ;  /* 0x0000003c8c5c723c */ /* 0x000fe20000001828 */
[----:B------:R-:W-:Y:S02]  /*2300*/  SEL R0, R3, 0xffffffc0, !P2 ;  /* 0xffffffc003007807 */ /* 0x000fe40005000000 */
[----:B------:R-:W-:Y:S02]  /*2310*/  IADD3.X R3, R18, R69, RZ, P0, !PT ;  /* 0x0000004512037210 */ /* 0x000fe400007fe4ff */
[----:B------:R-:W-:Y:S01]  /*2320*/  ISETP.GE.AND P0, PT, R226, 0x2, PT ;  /* 0x00000002e200780c */ /* 0x000fe20003f06270 */
[----:B------:R-:W-:Y:S02]  /*2330*/  IMAD.IADD R206, R204, 0x1, R0 ;  /* 0x00000001ccce7824 */ /* 0x000fe400078e0200 */
[----:B--2---:R-:W-:Y:S01]  /*2340*/  HMMA.16816.F32 R12, R136, R46, RZ ;  /* 0x0000002e880c723c */ /* 0x004fe200000018ff */
[----:B------:R2:W-:Y:S01]  /*2350*/  LDGSTS.E.BYPASS.LTC128B.128 [R219+0x7100], [R2.64], !P1 ;  /* 0x0710000002db7fae */ /* 0x0005e2000c901d46 */
[----:B------:R-:W-:-:S03]  /*2360*/  ISETP.GT.AND P1, PT, R144, 0x7f, PT ;  /* 0x0000007f9000780c */ /* 0x000fc60003f24270 */
[----:B----4-:R-:W3:Y:S03]  /*2370*/  LDSM.16.M88.4 R8, [R206] ;  /* 0x00000000ce08783b */ /* 0x010ee60000000200 */
[----:B-1----:R-:W-:Y:S01]  /*2380*/  HMMA.16816.F32 R16, R136, R44, RZ ;  /* 0x0000002c8810723c */ /* 0x002fe200000018ff */
[----:B------:R-:W1:Y:S04]  /*2390*/  LDSM.16.M88.4 R4, [R206+0x800] ;  /* 0x00080000ce04783b */ /* 0x000e680000000200 */
[----:B------:R-:W-:Y:S03]  /*23a0*/  LDSM.16.M88.4 R44, [R206+0x1000] ;  /* 0x00100000ce2c783b */ /* 0x000fe60000000200 */
[C---:B------:R-:W-:Y:S01]  /*23b0*/  HMMA.16816.F32 R104, R140.reuse, R62, R36 ;  /* 0x0000003e8c68723c */ /* 0x040fe20000001824 */
[----:B------:R-:W0:Y:S07]  /*23c0*/  LDGDEPBAR ;  /* 0x00000000000079af */ /* 0x000e2e0000000000 */
[----:B------:R-:W-:Y:S01]  /*23d0*/  HMMA.16816.F32 R48, R140, R64, R24 ;  /* 0x000000408c30723c */ /* 0x000fe20000001818 */
[----:B------:R-:W4:Y:S01]  /*23e0*/  LDSM.16.M88.4 R24, [R206+0x1800] ;  /* 0x00180000ce18783b */ /* 0x000f220000000200 */
[----:B--2---:R-:W-:-:S06]  /*23f0*/  IADD3 R2, R71, 0x4000, RZ ;  /* 0x0000400047027810 */ /* 0x004fcc0007ffe0ff */
[----:B------:R-:W-:Y:S01]  /*2400*/  HMMA.16816.F32 R84, R140, R56, R32 ;  /* 0x000000388c54723c */ /* 0x000fe20000001820 */
[----:B------:R-:W-:-:S05]  /*2410*/  IADD3 R205, R2, R0, RZ ;  /* 0x0000000002cd7210 */ /* 0x000fca0007ffe0ff */
[----:B------:R-:W-:Y:S02]  /*2420*/  LDSM.16.M88.4 R52, [R205+-0x3800] ;  /* 0xffc80000cd34783b */ /* 0x000fe40000000200 */
[----:B------:R-:W-:Y:S02]  /*2430*/  HMMA.16816.F32 R60, R140, R66, R20 ;  /* 0x000000428c3c723c */ /* 0x000fe40000001814 */
[----:B------:R-:W2:Y:S06]  /*2440*/  LDSM.16.M88.4 R20, [R206+0x2000] ;  /* 0x00200000ce14783b */ /* 0x000eac0000000200 */
[C---:B---3--:R-:W-:Y:S01]  /*2450*/  HMMA.16816.F32 R32, R176.reuse, R8, R120 ;  /* 0x00000008b020723c */ /* 0x048fe20000001878 */
[----:B------:R-:W-:Y:S07]  /*2460*/  LDSM.16.M88.4 R120, [R205+-0x2000] ;  /* 0xffe00000cd78783b */ /* 0x000fee0000000200 */
[----:B------:R-:W-:Y:S01]  /*2470*/  HMMA.16816.F32 R36, R176, R10, R100 ;  /* 0x0000000ab024723c */ /* 0x000fe20000001864 */
[----:B------:R-:W3:Y:S04]  /*2480*/  LDSM.16.M88.4 R8, [R206+0x3000] ;  /* 0x00300000ce08783b */ /* 0x000ee80000000200 */
[----:B------:R-:W-:Y:S03]  /*2490*/  LDSM.16.M88.4 R100, [R205+-0x2800] ;  /* 0xffd80000cd64783b */ /* 0x000fe60000000200 */
[C---:B------:R-:W-:Y:S08]  /*24a0*/  HMMA.16816.F32 R76, R140.reuse, R58, R28 ;  /* 0x0000003a8c4c723c */ /* 0x040ff0000000181c */
[C---:B------:R-:W-:Y:S01]  /*24b0*/  HMMA.16816.F32 R56, R140.reuse, R72, R16 ;  /* 0x000000488c38723c */ /* 0x040fe20000001810 */
[----:B------:R-:W3:Y:S07]  /*24c0*/  LDSM.16.M88.4 R16, [R206+0x2800] ;  /* 0x00280000ce10783b */ /* 0x000eee0000000200 */
[----:B------:R-:W-:Y:S01]  /*24d0*/  HMMA.16816.F32 R40, R140, R74, R12 ;  /* 0x0000004a8c28723c */ /* 0x000fe2000000180c */
[----:B------:R-:W-:Y:S07]  /*24e0*/  LDSM.16.M88.4 R12, [R205+-0x4000] ;  /* 0xffc00000cd0c783b */ /* 0x000fee0000000200 */
[C---:B-1----:R-:W-:Y:S08]  /*24f0*/  HMMA.16816.F32 R64, R176.reuse, R4, R108 ;  /* 0x00000004b040723c */ /* 0x042ff0000000186c */
[C---:B------:R-:W-:Y:S01]  /*2500*/  HMMA.16816.F32 R72, R176.reuse, R6, R80 ;  /* 0x00000006b048723c */ /* 0x040fe20000001850 */
[----:B------:R-:W1:Y:S07]  /*2510*/  LDSM.16.M88.4 R4, [R206+0x3800] ;  /* 0x00380000ce04783b */ /* 0x000e6e0000000200 */
[C---:B----4-:R-:W-:Y:S08]  /*2520*/  HMMA.16816.F32 R108, R176.reuse, R26, R88 ;  /* 0x0000001ab06c723c */ /* 0x050ff00000001858 */
[C---:B--2---:R-:W-:Y:S08]  /*2530*/  HMMA.16816.F32 R92, R176.reuse, R20, R92 ;  /* 0x00000014b05c723c */ /* 0x044ff0000000185c */
[C---:B------:R-:W-:Y:S08]  /*2540*/  HMMA.16816.F32 R88, R176.reuse, R22, R104 ;  /* 0x00000016b058723c */ /* 0x040ff00000001868 */
[C---:B---3--:R-:W-:Y:S08]  /*2550*/  HMMA.16816.F32 R48, R176.reuse, R8, R48 ;  /* 0x00000008b030723c */ /* 0x048ff00000001830 */
[C---:B------:R-:W-:Y:S01]  /*2560*/  HMMA.16816.F32 R20, R176.reuse, R10, R60 ;  /* 0x0000000ab014723c */ /* 0x040fe2000000183c */
[----:B------:R-:W-:Y:S07]  /*2570*/  LDSM.16.M88.4 R8, [R204+0x4000] ;  /* 0x00400000cc08783b */ /* 0x000fee0000000200 */
[C---:B------:R-:W-:Y:S01]  /*2580*/  HMMA.16816.F32 R80, R176.reuse, R44, R96 ;  /* 0x0000002cb050723c */ /* 0x040fe20000001860 */
[----:B------:R-:W-:Y:S07]  /*2590*/  LDSM.16.M88.4 R96, [R205+-0x1800] ;  /* 0xffe80000cd60783b */ /* 0x000fee0000000200 */
[C---:B------:R-:W-:Y:S01]  /*25a0*/  HMMA.16816.F32 R112, R176.reuse, R46, R112 ;  /* 0x0000002eb070723c */ /* 0x040fe20000001870 */
[----:B------:R-:W2:Y:S07]  /*25b0*/  LDSM.16.M88.4 R44, [R205+-0x3000] ;  /* 0xffd00000cd2c783b */ /* 0x000eae0000000200 */
[C---:B------:R-:W-:Y:S08]  /*25c0*/  HMMA.16816.F32 R116, R176.reuse, R24, R116 ;  /* 0x00000018b074723c */ /* 0x040ff00000001874 */
[C---:B------:R-:W-:Y:S08]  /*25d0*/  HMMA.16816.F32 R28, R176.reuse, R16, R84 ;  /* 0x00000010b01c723c */ /* 0x040ff00000001854 */
[C---:B------:R-:W-:Y:S01]  /*25e0*/  HMMA.16816.F32 R24, R176.reuse, R18, R76 ;  /* 0x00000012b018723c */ /* 0x040fe2000000184c */
[----:B------:R-:W-:Y:S07]  /*25f0*/  LDSM.16.M88.4 R16, [R205+-0x1000] ;  /* 0xfff00000cd10783b */ /* 0x000fee0000000200 */
[C---:B-1----:R-:W-:Y:S08]  /*2600*/  HMMA.16816.F32 R76, R176.reuse, R4, R56 ;  /* 0x00000004b04c723c */ /* 0x042ff00000001838 */
[----:B------:R-:W-:Y:S01]  /*2610*/  HMMA.16816.F32 R84, R176, R6, R40 ;  /* 0x00000006b054723c */ /* 0x000fe20000001828 */
[----:B------:R-:W-:Y:S07]  /*2620*/  LDSM.16.M88.4 R40, [R205+-0x800] ;  /* 0xfff80000cd28783b */ /* 0x000fee0000000200 */
[C---:B------:R-:W-:Y:S01]  /*2630*/  HMMA.16816.F32 R4, R180.reuse, R12, R32 ;  /* 0x0000000cb404723c */ /* 0x040fe20000001820 */
[----:B------:R-:W-:Y:S07]  /*2640*/  LDSM.16.M88.4 R32, [R204+0x5800] ;  /* 0x00580000cc20783b */ /* 0x000fee0000000200 */
[C---:B------:R-:W-:Y:S01]  /*2650*/  HMMA.16816.F32 R12, R180.reuse, R14, R36 ;  /* 0x0000000eb40c723c */ /* 0x040fe20000001824 */
[----:B------:R-:W1:Y:S07]  /*2660*/  LDSM.16.M88.4 R36, [R71+0x4000] ;  /* 0x004000004724783b */ /* 0x000e6e0000000200 */
[----:B--2---:R-:W-:Y:S08]  /*2670*/  HMMA.16816.F32 R56, R180, R44, R80 ;  /* 0x0000002cb438723c */ /* 0x004ff00000001850 */
[----:B------:R-:W-:Y:S08]  /*2680*/  HMMA.16816.F32 R4, R184, R8, R4 ;  /* 0x00000008b804723c */ /* 0x000ff00000001804 */
[C---:B------:R-:W-:Y:S08]  /*2690*/  HMMA.16816.F32 R80, R180.reuse, R120, R92 ;  /* 0x00000078b450723c */ /* 0x040ff0000000185c */
[C---:B------:R-:W-:Y:S01]  /*26a0*/  HMMA.16816.F32 R92, R180.reuse, R96, R28 ;  /* 0x00000060b45c723c */ /* 0x040fe2000000181c */
[----:B------:R-:W-:Y:S07]  /*26b0*/  LDSM.16.M88.4 R28, [R204+0x5000] ;  /* 0x00500000cc1c783b */ /* 0x000fee0000000200 */
[----:B------:R-:W-:Y:S01]  /*26c0*/  HMMA.16816.F32 R96, R180, R98, R24 ;  /* 0x00000062b460723c */ /* 0x000fe20000001818 */
[----:B------:R-:W2:Y:S07]  /*26d0*/  LDSM.16.M88.4 R24, [R206+0x4000] ;  /* 0x00400000ce18783b */ /* 0x000eae0000000200 */
[----:B------:R-:W-:Y:S01]  /*26e0*/  HMMA.16816.F32 R8, R184, R10, R12 ;  /* 0x0000000ab808723c */ /* 0x000fe2000000180c */
[----:B------:R-:W3:Y:S07]  /*26f0*/  LDSM.16.M88.4 R12, [R204+0x4800] ;  /* 0x00480000cc0c783b */ /* 0x000eee0000000200 */
[----:B-1----:R-:W-:Y:S08]  /*2700*/  HMMA.16816.F32 R4, R188, R36, R4 ;  /* 0x00000024bc04723c */ /* 0x002ff00000001804 */
[C---:B------:R-:W-:Y:S08]  /*2710*/  HMMA.16816.F32 R64, R180.reuse, R52, R64 ;  /* 0x00000034b440723c */ /* 0x040ff00000001840 */
[C---:B------:R-:W-:Y:S01]  /*2720*/  HMMA.16816.F32 R60, R180.reuse, R46, R112 ;  /* 0x0000002eb43c723c */ /* 0x040fe20000001870 */
[----:B------:R-:W1:Y:S07]  /*2730*/  LDSM.16.M88.4 R44, [R205] ;  /* 0x00000000cd2c783b */ /* 0x000e6e0000000200 */
[----:B------:R-:W-:Y:S08]  /*2740*/  HMMA.16816.F32 R52, R180, R54, R72 ;  /* 0x00000036b434723c */ /* 0x000ff00000001848 */
[----:B------:R-:W-:Y:S01]  /*2750*/  HMMA.16816.F32 R8, R188, R38, R8 ;  /* 0x00000026bc08723c */ /* 0x000fe20000001808 */
[----:B------:R-:W4:Y:S07]  /*2760*/  LDSM.16.M88.4 R36, [R71+0x4800] ;  /* 0x004800004724783b */ /* 0x000f2e0000000200 */
[C---:B------:R-:W-:Y:S08]  /*2770*/  HMMA.16816.F32 R72, R180.reuse, R100, R116 ;  /* 0x00000064b448723c */ /* 0x040ff00000001874 */
[C---:B------:R-:W-:Y:S08]  /*2780*/  HMMA.16816.F32 R108, R180.reuse, R102, R108 ;  /* 0x00000066b46c723c */ /* 0x040ff0000000186c */
[C---:B------:R-:W-:Y:S01]  /*2790*/  HMMA.16816.F32 R100, R180.reuse, R16, R48 ;  /* 0x00000010b464723c */ /* 0x040fe20000001830 */
[----:B------:R-:W-:Y:S07]  /*27a0*/  LDSM.16.M88.4 R48, [R206+0x5000] ;  /* 0x00500000ce30783b */ /* 0x000fee0000000200 */
[----:B------:R-:W-:Y:S08]  /*27b0*/  HMMA.16816.F32 R104, R180, R18, R20 ;  /* 0x00000012b468723c */ /* 0x000ff00000001814 */
[----:B--2---:R-:W-:Y:S08]  /*27c0*/  HMMA.16816.F32 R4, R192, R24, R4 ;  /* 0x00000018c004723c */ /* 0x004ff00000001804 */
[C---:B---3--:R-:W-:Y:S08]  /*27d0*/  HMMA.16816.F32 R16, R184.reuse, R12, R64 ;  /* 0x0000000cb810723c */ /* 0x048ff00000001840 */
[----:B------:R-:W-:Y:S08]  /*27e0*/  HMMA.16816.F32 R20, R184, R14, R52 ;  /* 0x0000000eb814723c */ /* 0x000ff00000001834 */
[----:B------:R-:W-:Y:S01]  /*27f0*/  HMMA.16816.F32 R8, R192, R26, R8 ;  /* 0x0000001ac008723c */ /* 0x000fe20000001808 */
[----:B------:R-:W2:Y:S07]  /*2800*/  LDSM.16.M88.4 R24, [R206+0x4800] ;  /* 0x00480000ce18783b */ /* 0x000eae0000000200 */
[C---:B------:R-:W-:Y:S08]  /*2810*/  HMMA.16816.F32 R112, R180.reuse, R40, R76 ;  /* 0x00000028b470723c */ /* 0x040ff0000000184c */
[----:B------:R-:W-:Y:S01]  /*2820*/  HMMA.16816.F32 R116, R180, R42, R84 ;  /* 0x0000002ab474723c */ /* 0x000fe20000001854 */
[----:B------:R-:W3:Y:S07]  /*2830*/  LDSM.16.M88.4 R40, [R71+0x5000] ;  /* 0x005000004728783b */ /* 0x000eee0000000200 */
[----:B-1----:R-:W-:Y:S08]  /*2840*/  HMMA.16816.F32 R12, R196, R44, R4 ;  /* 0x0000002cc40c723c */ /* 0x002ff00000001804 */
[C---:B----4-:R-:W-:Y:S08]  /*2850*/  HMMA.16816.F32 R4, R188.reuse, R36, R16 ;  /* 0x00000024bc04723c */ /* 0x050ff00000001810 */
[----:B------:R-:W-:Y:S01]  /*2860*/  HMMA.16816.F32 R16, R188, R38, R20 ;  /* 0x00000026bc10723c */ /* 0x000fe20000001814 */
[----:B------:R-:W-:Y:S04]  /*2870*/  LDSM.16.M88.4 R36, [R205+0x800] ;  /* 0x00080000cd24783b */ /* 0x000fe80000000200 */
[----:B------:R-:W-:Y:S03]  /*2880*/  LDSM.16.M88.4 R20, [R71+0x5800] ;  /* 0x005800004714783b */ /* 0x000fe60000000200 */
[----:B------:R-:W-:Y:S01]  /*2890*/  HMMA.16816.F32 R52, R184, R28, R56 ;  /* 0x0000001cb834723c */ /* 0x000fe20000001838 */
[----:B------:R-:W-:Y:S01]  /*28a0*/  FMUL.FTZ R0, R12, c[0x0][0x320] ;  /* 0x0000c8000c007a20 */ /* 0x000fe20000410000 */
[----:B------:R-:W1:Y:S03]  /*28b0*/  LDSM.16.M88.4 R56, [R204+0x6000] ;  /* 0x00600000cc38783b */ /* 0x000e660000000200 */
[----:B------:R4:W1:Y:S03]  /*28c0*/  MUFU.TANH R124, R0 ;  /* 0x00000000007c7308 */ /* 0x0008660000002400 */
[----:B--2---:R-:W-:Y:S08]  /*28d0*/  HMMA.16816.F32 R4, R192, R24, R4 ;  /* 0x00000018c004723c */ /* 0x004ff00000001804 */
[----:B------:R-:W-:Y:S01]  /*28e0*/  HMMA.16816.F32 R60, R184, R30, R60 ;  /* 0x0000001eb83c723c */ /* 0x000fe2000000183c */
[----:B----4-:R-:W-:-:S07]  /*28f0*/  FMUL.FTZ R0, R13, c[0x0][0x320] ;  /* 0x0000c8000d007a20 */ /* 0x010fce0000410000 */
[----:B------:R-:W-:Y:S01]  /*2900*/  HMMA.16816.F32 R28, R196, R46, R8 ;  /* 0x0000002ec41c723c */ /* 0x000fe20000001808 */
[----:B------:R-:W2:Y:S07]  /*2910*/  LDSM.16.M88.4 R44, [R204+0x6800] ;  /* 0x00680000cc2c783b */ /* 0x000eae0000000200 */
[----:B------:R-:W-:Y:S01]  /*2920*/  HMMA.16816.F32 R88, R180, R122, R88 ;  /* 0x0000007ab458723c */ /* 0x000fe20000001858 */
[----:B------:R4:W1:Y:S07]  /*2930*/  MUFU.TANH R123, R0 ;  /* 0x00000000007b7308 */ /* 0x00086e0000002400 */
[----:B---3--:R-:W-:Y:S01]  /*2940*/  HMMA.16816.F32 R8, R188, R40, R52 ;  /* 0x00000028bc08723c */ /* 0x008fe20000001834 */
[----:B------:R-:W-:Y:S07]  /*2950*/  LDSM.16.M88.4 R52, [R206+0x5800] ;  /* 0x00580000ce34783b */ /* 0x000fee0000000200 */
[----:B------:R-:W-:Y:S01]  /*2960*/  HMMA.16816.F32 R64, R184, R32, R72 ;  /* 0x00000020b840723c */ /* 0x000fe20000001848 */
[----:B----4-:R-:W-:-:S04]  /*2970*/  FMUL.FTZ R0, R14, c[0x0][0x320] ;  /* 0x0000c8000e007a20 */ /* 0x010fc80000410000 */
[----:B------:R3:W4:Y:S03]  /*2980*/  MUFU.TANH R126, R0 ;  /* 0x00000000007e7308 */ /* 0x0007260000002400 */
[C---:B------:R-:W-:Y:S01]  /*2990*/  HMMA.16816.F32 R76, R184.reuse, R34, R108 ;  /* 0x00000022b84c723c */ /* 0x040fe2000000186c */
[----:B------:R-:W-:Y:S07]  /*29a0*/  LDSM.16.M88.4 R32, [R205+0x1000] ;  /* 0x00100000cd20783b */ /* 0x000fee0000000200 */
[----:B-1----:R-:W-:Y:S01]  /*29b0*/  HMMA.16816.F32 R80, R184, R56, R80 ;  /* 0x00000038b850723c */ /* 0x002fe20000001850 */
[----:B---3--:R-:W-:-:S07]  /*29c0*/  FMUL.FTZ R0, R15, c[0x0][0x320] ;  /* 0x0000c8000f007a20 */ /* 0x008fce0000410000 */
[----:B------:R-:W-:Y:S01]  /*29d0*/  HMMA.16816.F32 R12, R192, R26, R16 ;  /* 0x0000001ac00c723c */ /* 0x000fe20000001810 */
[----:B------:R1:W3:Y:S07]  /*29e0*/  MUFU.TANH R125, R0 ;  /* 0x00000000007d7308 */ /* 0x0002ee0000002400 */
[----:B------:R-:W-:Y:S08]  /*29f0*/  HMMA.16816.F32 R16, R196, R36, R4 ;  /* 0x00000024c410723c */ /* 0x000ff00000001804 */
[----:B------:R-:W-:Y:S01]  /*2a00*/  HMMA.16816.F32 R4, R192, R48, R8 ;  /* 0x00000030c004723c */ /* 0x000fe20000001808 */
[----:B-1----:R-:W-:-:S04]  /*2a10*/  FMUL.FTZ R0, R28, c[0x0][0x320] ;  /* 0x0000c8001c007a20 */ /* 0x002fc80000410000 */
[----:B------:R1:W1:Y:S03]  /*2a20*/  MUFU.TANH R120, R0 ;  /* 0x0000000000787308 */ /* 0x0002660000002400 */
[----:B------:R-:W-:Y:S01]  /*2a30*/  HMMA.16816.F32 R24, R188, R42, R60 ;  /* 0x0000002abc18723c */ /* 0x000fe2000000183c */
[----:B------:R-:W-:Y:S07]  /*2a40*/  LDSM.16.M88.4 R40, [R205+0x1800] ;  /* 0x00180000cd28783b */ /* 0x000fee0000000200 */
[----:B------:R-:W-:Y:S01]  /*2a50*/  HMMA.16816.F32 R8, R196, R38, R12 ;  /* 0x00000026c408723c */ /* 0x000fe2000000180c */
[----:B------:R-:W-:Y:S01]  /*2a60*/  LDSM.16.M88.4 R36, [R71+0x6800] ;  /* 0x006800004724783b */ /* 0x000fe20000000200 */
[----:B-1----:R-:W-:-:S06]  /*2a70*/  FMUL.FTZ R0, R29, c[0x0][0x320] ;  /* 0x0000c8001d007a20 */ /* 0x002fcc0000410000 */
[----:B------:R-:W-:Y:S01]  /*2a80*/  HMMA.16816.F32 R12, R188, R20, R64 ;  /* 0x00000014bc0c723c */ /* 0x000fe20000001840 */
[----:B------:R1:W1:Y:S07]  /*2a90*/  MUFU.TANH R111, R0 ;  /* 0x00000000006f7308 */ /* 0x00026e0000002400 */
[----:B--2---:R-:W-:Y:S08]  /*2aa0*/  HMMA.16816.F32 R60, R184, R44, R92 ;  /* 0x0000002cb83c723c */ /* 0x004ff0000000185c */
[----:B------:R-:W-:Y:S01]  /*2ab0*/  HMMA.16816.F32 R20, R188, R22, R76 ;  /* 0x00000016bc14723c */ /* 0x000fe2000000184c */
[----:B-1----:R-:W-:-:S04]  /*2ac0*/  FMUL.FTZ R0, R30, c[0x0][0x320] ;  /* 0x0000c8001e007a20 */ /* 0x002fc80000410000 */
[----:B------:R1:W2:Y:S03]  /*2ad0*/  MUFU.TANH R122, R0 ;  /* 0x00000000007a7308 */ /* 0x0002a60000002400 */
[C---:B------:R-:W-:Y:S01]  /*2ae0*/  HMMA.16816.F32 R72, R184.reuse, R58, R88 ;  /* 0x0000003ab848723c */ /* 0x040fe20000001858 */
[----:B------:R-:W2:Y:S07]  /*2af0*/  LDSM.16.M88.4 R56, [R204+0x7000] ;  /* 0x00700000cc38783b */ /* 0x000eae0000000200 */
[----:B------:R-:W-:Y:S01]  /*2b00*/  HMMA.16816.F32 R64, R184, R46, R96 ;  /* 0x0000002eb840723c */ /* 0x000fe20000001860 */
[----:B------:R-:W-:Y:S01]  /*2b10*/  LDSM.16.M88.4 R44, [R206+0x6800] ;  /* 0x00680000ce2c783b */ /* 0x000fe20000000200 */
[----:B-1----:R-:W-:-:S03]  /*2b20*/  FMUL.FTZ R0, R31, c[0x0][0x320] ;  /* 0x0000c8001f007a20 */ /* 0x002fc60000410000 */
[----:B------:R-:W1:Y:S01]  /*2b30*/  LDSM.16.M88.4 R28, [R71+0x6000] ;  /* 0x00600000471c783b */ /* 0x000e620000000200 */
[----:B------:R3:W1:Y:S02]  /*2b40*/  MUFU.TANH R121, R0 ;  /* 0x0000000000797308 */ /* 0x0006640000002400 */
[----:B---3--:R-:W-:-:S06]  /*2b50*/  FMUL.FTZ R0, R16, c[0x0][0x320] ;  /* 0x0000c80010007a20 */ /* 0x008fcc0000410000 */
[----:B------:R3:W1:Y:S01]  /*2b60*/  MUFU.TANH R108, R0 ;  /* 0x00000000006c7308 */ /* 0x0006620000002400 */
[----:B--2---:R-:W-:Y:S01]  /*2b70*/  HMMA.16816.F32 R76, R184, R56, R100 ;  /* 0x00000038b84c723c */ /* 0x004fe20000001864 */
[----:B---3--:R-:W-:-:S06]  /*2b80*/  FMUL.FTZ R0, R17, c[0x0][0x320] ;  /* 0x0000c80011007a20 */ /* 0x008fcc0000410000 */
[----:B------:R2:W3:Y:S02]  /*2b90*/  MUFU.TANH R70, R0 ;  /* 0x0000000000467308 */ /* 0x0004e40000002400 */
[----:B--2---:R-:W-:-:S06]  /*2ba0*/  FMUL.FTZ R0, R18, c[0x0][0x320] ;  /* 0x0000c80012007a20 */ /* 0x004fcc0000410000 */
[----:B------:R2:W1:Y:S02]  /*2bb0*/  MUFU.TANH R110, R0 ;  /* 0x00000000006e7308 */ /* 0x0004640000002400 */
[----:B--2---:R-:W-:Y:S02]  /*2bc0*/  FMUL.FTZ R0, R19, c[0x0][0x320] ;  /* 0x0000c80013007a20 */ /* 0x004fe40000410000 */
[----:B------:R-:W-:Y:S04]  /*2bd0*/  HMMA.16816.F32 R16, R196, R32, R4 ;  /* 0x00000020c410723c */ /* 0x000fe80000001804 */
[----:B------:R2:W1:Y:S04]  /*2be0*/  MUFU.TANH R109, R0 ;  /* 0x00000000006d7308 */ /* 0x0004680000002400 */
[----:B------:R-:W-:Y:S01]  /*2bf0*/  HMMA.16816.F32 R4, R192, R50, R24 ;  /* 0x00000032c004723c */ /* 0x000fe20000001818 */
[----:B------:R-:W-:Y:S01]  /*2c00*/  LDSM.16.M88.4 R48, [R205+0x2000] ;  /* 0x00200000cd30783b */ /* 0x000fe20000000200 */
[----:B--2---:R-:W-:-:S04]  /*2c10*/  FMUL.FTZ R0, R8, c[0x0][0x320] ;  /* 0x0000c80008007a20 */ /* 0x004fc80000410000 */
[----:B------:R2:W1:Y:S11]  /*2c20*/  MUFU.TANH R84, R0 ;  /* 0x0000000000547308 */ /* 0x0004760000002400 */
[----:B------:R-:W-:Y:S07]  /*2c30*/  @!UPT UIADD3 URZ, URZ, URZ, URZ ;  /* 0x0000003f3f3ff290 */ /* 0x000fee000fffe03f */
[----:B------:R-:W-:Y:S01]  /*2c40*/  HMMA.16816.F32 R4, R196, R34, R4 ;  /* 0x00000022c404723c */ /* 0x000fe20000001804 */
[----:B------:R-:W1:Y:S01]  /*2c50*/  LDSM.16.M88.4 R32, [R206+0x6000] ;  /* 0x00600000ce20783b */ /* 0x000e620000000200 */
[----:B--2---:R-:W-:-:S04]  /*2c60*/  FMUL.FTZ R0, R9, c[0x0][0x320] ;  /* 0x0000c80009007a20 */ /* 0x004fc80000410000 */
[----:B------:R2:W1:Y:S02]  /*2c70*/  MUFU.TANH R85, R0 ;  /* 0x0000000000557308 */ /* 0x0004640000002400 */
[----:B--2---:R-:W-:-:S06]  /*2c80*/  FMUL.FTZ R0, R10, c[0x0][0x320] ;  /* 0x0000c8000a007a20 */ /* 0x004fcc0000410000 */
[----:B------:R2:W1:Y:S02]  /*2c90*/  MUFU.TANH R94, R0 ;  /* 0x00000000005e7308 */ /* 0x0004640000002400 */
[----:B--2---:R-:W-:Y:S02]  /*2ca0*/  FMUL.FTZ R0, R11, c[0x0][0x320] ;  /* 0x0000c8000b007a20 */ /* 0x004fe40000410000 */
[----:B------:R-:W-:Y:S04]  /*2cb0*/  HMMA.16816.F32 R8, R192, R52, R12 ;  /* 0x00000034c008723c */ /* 0x000fe8000000180c */
[----:B------:R2:W2:Y:S04]  /*2cc0*/  MUFU.TANH R93, R0 ;  /* 0x00000000005d7308 */ /* 0x0004a80000002400 */
[----:B-1----:R-:W-:Y:S01]  /*2cd0*/  HMMA.16816.F32 R12, R188, R28, R80 ;  /* 0x0000001cbc0c723c */ /* 0x002fe20000001850 */
[----:B--2---:R-:W-:-:S04]  /*2ce0*/  FMUL.FTZ R0, R16, c[0x0][0x320] ;  /* 0x0000c80010007a20 */ /* 0x004fc80000410000 */
[----:B------:R1:W2:Y:S11]  /*2cf0*/  MUFU.TANH R90, R0 ;  /* 0x00000000005a7308 */ /* 0x0002b60000002400 */
        /* <DEDUP_REMOVED lines=9> */
[----:B------:R-:W-:Y:S04]  /*2d90*/  HMMA.16816.F32 R16, R192, R32, R12 ;  /* 0x00000020c010723c */ /* 0x000fe8000000180c */
[----:B------:R1:W1:Y:S04]  /*2da0*/  MUFU.TANH R91, R0 ;  /* 0x00000000005b7308 */ /* 0x0002680000002400 */
[----:B------:R-:W-:Y:S01]  /*2db0*/  HMMA.16816.F32 R12, R188, R36, R60 ;  /* 0x00000024bc0c723c */ /* 0x000fe2000000183c */
[----:B------:R-:W2:Y:S01]  /*2dc0*/  LDSM.16.M88.4 R60, [R204+0x7800] ;  /* 0x00780000cc3c783b */ /* 0x000ea20000000200 */
[----:B-1----:R-:W-:-:S04]  /*2dd0*/  FMUL.FTZ R0, R4, c[0x0][0x320] ;  /* 0x0000c80004007a20 */ /* 0x002fc80000410000 */
[----:B------:R1:W1:Y:S02]  /*2de0*/  MUFU.TANH R86, R0 ;  /* 0x0000000000567308 */ /* 0x0002640000002400 */
[----:B-1----:R-:W-:-:S06]  /*2df0*/  FMUL.FTZ R0, R5, c[0x0][0x320] ;  /* 0x0000c80005007a20 */ /* 0x002fcc0000410000 */
[----:B------:R1:W1:Y:S01]  /*2e00*/  MUFU.TANH R82, R0 ;  /* 0x0000000000527308 */ /* 0x0002620000002400 */
[----:B--2---:R-:W-:Y:S01]  /*2e10*/  HMMA.16816.F32 R52, R184, R60, R112 ;  /* 0x0000003cb834723c */ /* 0x004fe20000001870 */
[----:B-1----:R-:W-:-:S06]  /*2e20*/  FMUL.FTZ R0, R6, c[0x0][0x320] ;  /* 0x0000c80006007a20 */ /* 0x002fcc0000410000 */
[----:B------:R1:W2:Y:S02]  /*2e30*/  MUFU.TANH R89, R0 ;  /* 0x0000000000597308 */ /* 0x0002a40000002400 */
[----:B-1----:R-:W-:Y:S02]  /*2e40*/  FMUL.FTZ R0, R7, c[0x0][0x320] ;  /* 0x0000c80007007a20 */ /* 0x002fe40000410000 */
[----:B------:R-:W-:Y:S04]  /*2e50*/  HMMA.16816.F32 R4, R196, R42, R8 ;  /* 0x0000002ac404723c */ /* 0x000fe80000001808 */
[----:B------:R1:W1:Y:S04]  /*2e60*/  MUFU.TANH R87, R0 ;  /* 0x0000000000577308 */ /* 0x0002680000002400 */
[----:B------:R-:W-:Y:S01]  /*2e70*/  HMMA.16816.F32 R8, R192, R34, R20 ;  /* 0x00000022c008723c */ /* 0x000fe20000001814 */
[----:B------:R-:W2:Y:S07]  /*2e80*/  LDSM.16.M88.4 R32, [R205+0x2800] ;  /* 0x00280000cd20783b */ /* 0x000eae0000000200 */
        /* <DEDUP_REMOVED lines=25> */
[----:B------:R-:W4:Y:S07]  /*3020*/  LDSM.16.M88.4 R44, [R71+0x7800] ;  /* 0x00780000472c783b */ /* 0x000f2e0000000200 */
[----:B--2---:R-:W-:Y:S01]  /*3030*/  HMMA.16816.F32 R20, R196, R32, R16 ;  /* 0x00000020c414723c */ /* 0x004fe20000001810 */
[----:B---3--:R-:W-:-:S04]  /*3040*/  FMUL.FTZ R0, R24, c[0x0][0x320] ;  /* 0x0000c80018007a20 */ /* 0x008fc80000410000 */
[----:B------:R2:W3:Y:S11]  /*3050*/  MUFU.TANH R59, R0 ;  /* 0x00000000003b7308 */ /* 0x0004f60000002400 */
[----:B------:R-:W-:Y:S01]  /*3060*/  HMMA.16816.F32 R8, R196, R34, R8 ;  /* 0x00000022c408723c */ /* 0x000fe20000001808 */
[----:B------:R-:W3:Y:S01]  /*3070*/  LDSM.16.M88.4 R32, [R206+0x7800] ;  /* 0x00780000ce20783b */ /* 0x000ee20000000200 */
[----:B--2---:R-:W-:-:S06]  /*3080*/  FMUL.FTZ R0, R25, c[0x0][0x320] ;  /* 0x0000c80019007a20 */ /* 0x004fcc0000410000 */
[----:B------:R-:W-:Y:S01]  /*3090*/  FMUL.FTZ R21, R21, c[0x0][0x320] ;  /* 0x0000c80015157a20 */ /* 0x000fe20000410000 */
[----:B-1----:R-:W-:Y:S01]  /*30a0*/  HMMA.16816.F32 R16, R192, R48, R12 ;  /* 0x00000030c010723c */ /* 0x002fe2000000180c */
[----:B------:R1:W2:Y:S01]  /*30b0*/  MUFU.TANH R58, R0 ;  /* 0x00000000003a7308 */ /* 0x0002a20000002400 */
[----:B------:R-:W-:Y:S02]  /*30c0*/  FMUL.FTZ R22, R22, c[0x0][0x320] ;  /* 0x0000c80016167a20 */ /* 0x000fe40000410000 */
[----:B------:R-:W-:-:S04]  /*30d0*/  FMUL.FTZ R23, R23, c[0x0][0x320] ;  /* 0x0000c80017177a20 */ /* 0x000fc80000410000 */
[----:B----4-:R-:W-:Y:S01]  /*30e0*/  HMMA.16816.F32 R12, R188, R44, R52 ;  /* 0x0000002cbc0c723c */ /* 0x010fe20000001834 */
[----:B------:R-:W4:Y:S06]  /*30f0*/  MUFU.TANH R48, R22 ;  /* 0x0000001600307308 */ /* 0x000f2c0000002400 */
[----:B------:R-:W-:Y:S02]  /*3100*/  FMUL.FTZ R8, R8, c[0x0][0x320] ;  /* 0x0000c80008087a20 */ /* 0x000fe40000410000 */
[----:B-1----:R-:W-:Y:S01]  /*3110*/  FMUL.FTZ R0, R26, c[0x0][0x320] ;  /* 0x0000c8001a007a20 */ /* 0x002fe20000410000 */
[----:B------:R-:W1:Y:S01]  /*3120*/  MUFU.TANH R45, R23 ;  /* 0x00000017002d7308 */ /* 0x000e620000002400 */
[----:B------:R-:W-:-:S02]  /*3130*/  FMUL.FTZ R9, R9, c[0x0][0x320] ;  /* 0x0000c80009097a20 */ /* 0x000fc40000410000 */
[----:B------:R-:W-:Y:S02]  /*3140*/  FMUL.FTZ R10, R10, c[0x0][0x320] ;  /* 0x0000c8000a0a7a20 */ /* 0x000fe40000410000 */
[----:B------:R-:W-:-:S03]  /*3150*/  FMUL.FTZ R11, R11, c[0x0][0x320] ;  /* 0x0000c8000b0b7a20 */ /* 0x000fc60000410000 */
[----:B------:R1:W1:Y:S06]  /*3160*/  MUFU.TANH R66, R0 ;  /* 0x0000000000427308 */ /* 0x00026c0000002400 */
[----:B---3--:R-:W-:Y:S02]  /*3170*/  HMMA.16816.F32 R12, R192, R32, R12 ;  /* 0x00000020c00c723c */ /* 0x008fe4000000180c */
[----:B------:R-:W3:Y:S01]  /*3180*/  MUFU.TANH R44, R10 ;  /* 0x0000000a002c7308 */ /* 0x000ee20000002400 */
[----:B-1----:R-:W-:-:S05]  /*3190*/  FMUL.FTZ R0, R27, c[0x0][0x320] ;  /* 0x0000c8001b007a20 */ /* 0x002fca0000410000 */
[----:B------:R-:W-:Y:S01]  /*31a0*/  HMMA.16816.F32 R24, R188, R30, R40 ;  /* 0x0000001ebc18723c */ /* 0x000fe20000001828 */
[----:B------:R-:W1:Y:S01]  /*31b0*/  LDSM.16.M88.4 R28, [R205+0x3800] ;  /* 0x00380000cd1c783b */ /* 0x000e620000000200 */
[----:B------:R2:W1:Y:S01]  /*31c0*/  MUFU.TANH R65, R0 ;  /* 0x0000000000417308 */ /* 0x0004620000002400 */
[----:B------:R-:W-:-:S07]  /*31d0*/  DEPBAR.LE SB0, 0x0 ;  /* 0x000080000000791a */ /* 0x000fce0000000000 */
[----:B------:R-:W1:Y:S01]  /*31e0*/  MUFU.TANH R41, R21 ;  /* 0x0000001500297308 */ /* 0x000e620000002400 */
[----:B--2---:R-:W-:-:S07]  /*31f0*/  FMUL.FTZ R0, R4, c[0x0][0x320] ;  /* 0x0000c80004007a20 */ /* 0x004fce0000410000 */
[----:B------:R-:W2:Y:S06]  /*3200*/  MUFU.TANH R40, R8 ;  /* 0x0000000800287308 */ /* 0x000eac0000002400 */
[----:B------:R-:W-:Y:S02]  /*3210*/  HMMA.16816.F32 R24, R192, R50, R24 ;  /* 0x00000032c018723c */ /* 0x000fe40000001818 */
[----:B------:R1:W1:Y:S08]  /*3220*/  MUFU.TANH R57, R0 ;  /* 0x0000000000397308 */ /* 0x0002700000002400 */
[----:B------:R-:W2:Y:S01]  /*3230*/  MUFU.TANH R43, R11 ;  /* 0x0000000b002b7308 */ /* 0x000ea20000002400 */
[----:B-1----:R-:W-:-:S07]  /*3240*/  FMUL.FTZ R0, R5, c[0x0][0x320] ;  /* 0x0000c80005007a20 */ /* 0x002fce0000410000 */
        /* <DEDUP_REMOVED lines=8> */
[----:B------:R1:W1:Y:S11]  /*32d0*/  MUFU.TANH R37, R9 ;  /* 0x0000000900257308 */ /* 0x0002760000002400 */
[----:B------:R-:W-:Y:S01]  /*32e0*/  @!UPT UIADD3 URZ, URZ, URZ, URZ ;  /* 0x0000003f3f3ff290 */ /* 0x000fe2000fffe03f */
[----:B------:R-:W-:Y:S01]  /*32f0*/  HMMA.16816.F32 R4, R188, R46, R4 ;  /* 0x0000002ebc04723c */ /* 0x000fe20000001804 */
[----:B------:R2:W2:Y:S07]  /*3300*/  MUFU.TANH R42, R0 ;  /* 0x00000000002a7308 */ /* 0x0004ae0000002400 */
[C---:B------:R-:W-:Y:S08]  /*3310*/  HMMA.16816.F32 R16, R196.reuse, R38, R24 ;  /* 0x00000026c410723c */ /* 0x040ff00000001818 */
[----:B-1----:R-:W-:Y:S01]  /*3320*/  HMMA.16816.F32 R8, R196, R28, R12 ;  /* 0x0000001cc408723c */ /* 0x002fe2000000180c */
[----:B------:R-:W-:-:S02]  /*3330*/  FMUL.FTZ R20, R20, c[0x0][0x320] ;  /* 0x0000c80014147a20 */ /* 0x000fc40000410000 */
[----:B------:R-:W-:Y:S02]  /*3340*/  FMUL.FTZ R21, R21, c[0x0][0x320] ;  /* 0x0000c80015157a20 */ /* 0x000fe40000410000 */
[----:B------:R-:W-:Y:S01]  /*3350*/  FMUL.FTZ R22, R22, c[0x0][0x320] ;  /* 0x0000c80016167a20 */ /* 0x000fe20000410000 */
[----:B------:R1:W1:Y:S01]  /*3360*/  MUFU.TANH R25, R20 ;  /* 0x0000001400197308 */ /* 0x0002620000002400 */
[----:B------:R-:W-:Y:S01]  /*3370*/  FMUL.FTZ R23, R23, c[0x0][0x320] ;  /* 0x0000c80017177a20 */ /* 0x000fe20000410000 */
[----:B------:R-:W-:Y:S06]  /*3380*/  HMMA.16816.F32 R4, R192, R34, R4 ;  /* 0x00000022c004723c */ /* 0x000fec0000001804 */
[----:B------:R1:W1:Y:S02]  /*3390*/  MUFU.TANH R24, R21 ;  /* 0x0000001500187308 */ /* 0x0002640000002400 */
        /* <DEDUP_REMOVED lines=10> */
[----:B------:R-:W-:Y:S07]  /*3440*/  HMMA.16816.F32 R4, R196, R30, R4 ;  /* 0x0000001ec404723c */ /* 0x000fee0000001804 */
[----:B------:R1:W1:Y:S08]  /*3450*/  MUFU.TANH R21, R16 ;  /* 0x0000001000157308 */ /* 0x0002700000002400 */
[----:B------:R1:W1:Y:S08]  /*3460*/  MUFU.TANH R20, R17 ;  /* 0x0000001100147308 */ /* 0x0002700000002400 */
[----:B------:R1:W1:Y:S01]  /*3470*/  MUFU.TANH R27, R18 ;  /* 0x00000012001b7308 */ /* 0x0002620000002400 */
[----:B------:R-:W-:-:S02]  /*3480*/  FMUL.FTZ R4, R4, c[0x0][0x320] ;  /* 0x0000c80004047a20 */ /* 0x000fc40000410000 */
[----:B------:R-:W-:Y:S02]  /*3490*/  FMUL.FTZ R5, R5, c[0x0][0x320] ;  /* 0x0000c80005057a20 */ /* 0x000fe40000410000 */
[----:B------:R-:W-:Y:S02]  /*34a0*/  FMUL.FTZ R6, R6, c[0x0][0x320] ;  /* 0x0000c80006067a20 */ /* 0x000fe40000410000 */
[----:B------:R-:W-:Y:S01]  /*34b0*/  FMUL.FTZ R7, R7, c[0x0][0x320] ;  /* 0x0000c80007077a20 */ /* 0x000fe20000410000 */
        /* <DEDUP_REMOVED lines=10> */
[----:B------:R-:W-:Y:S05]  /*3560*/  @!P0 BRA `(.L_x_463) ;  /* 0x0000049000008947 */ /* 0x000fea0003800000 */
[----:B--234-:R-:W-:Y:S01]  /*3570*/  IMAD R2, R226, 0x80, R145 ;  /* 0x00000080e2027824 */ /* 0x01cfe200078e0291 */
[----:B------:R-:W-:-:S04]  /*3580*/  MOV R221, RZ ;  /* 0x000000ff00dd7202 */ /* 0x000fc80000000f00 */
[----:B------:R-:W-:-:S05]  /*3590*/  IADD3 R2, R2, -0x100, R144 ;  /* 0xffffff0002027810 */ /* 0x000fca0007ffe090 */
[----:B------:R-:W-:-:S04]  /*35a0*/  @P3 IMAD.HI.U32 R3, R2, c[0x0][0x2bc], RZ ;  /* 0x0000af0002033a27 */ /* 0x000fc800078e00ff */
[----:B------:R-:W-:Y:S01]  /*35b0*/  IMAD.MOV.U32 R0, RZ, RZ, R2 ;  /* 0x000000ffff007224 */ /* 0x000fe200078e0002 */
[----:B------:R-:W-:-:S04]  /*35c0*/  @P3 SHF.R.U32.HI R0, RZ, c[0x0][0x2c0], R3 ;  /* 0x0000b000ff003a19 */ /* 0x000fc80000011603 */
[----:B------:R-:W-:-:S04]  /*35d0*/  @!P1 IADD3 R3, P0, R0, R134, RZ ;  /* 0x0000008600039210 */ /* 0x000fc80007f1e0ff */
[----:B-1----:R-:W-:Y:S02]  /*35e0*/  @!P1 LEA.HI.X.SX32 R5, R0, R131, 0x1, P0 ;  /* 0x0000008300059211 */ /* 0x002fe400000f0eff */
[----:B------:R-:W-:-:S04]  /*35f0*/  @!P1 LEA R4, P0, R3, c[0x0][0x2a0], 0x2 ;  /* 0x0000a80003049a11 */ /* 0x000fc800078010ff */
[----:B------:R-:W-:-:S05]  /*3600*/  @!P1 LEA.HI.X R5, R3, c[0x0][0x2a4], R5, 0x2, P0 ;  /* 0x0000a90003059a11 */ /* 0x000fca00000f1405 */
[----:B------:R-:W2:Y:S01]  /*3610*/  @!P1 LDG.E R221, [R4.64] ;  /* 0x0000000604dd9981 */ /* 0x000ea2000c1e1900 */
[----:B------:R-:W-:-:S04]  /*3620*/  IMAD.MOV R222, RZ, RZ, -R0 ;  /* 0x000000ffffde7224 */ /* 0x000fc800078e0a00 */
[----:B------:R-:W-:-:S04]  /*3630*/  IMAD R222, R222, c[0x0][0x2b8], R2 ;  /* 0x0000ae00dede7a24 */ /* 0x000fc800078e0202 */
[----:B------:R-:W-:Y:S01]  /*3640*/  IMAD.WIDE.U32 R2, R222, c[0x0][0x1e0], RZ ;  /* 0x00007800de027a25 */ /* 0x000fe200078e00ff */
[----:B------:R-:W-:-:S05]  /*3650*/  SHF.R.S32.HI R0, RZ, 0x1f, R222 ;  /* 0x0000001fff007819 */ /* 0x000fca00000114de */
[----:B------:R-:W-:-:S04]  /*3660*/  IMAD R0, R0, c[0x0][0x1e0], RZ ;  /* 0x0000780000007a24 */ /* 0x000fc800078e02ff */
[----:B------:R-:W-:-:S05]  /*3670*/  IMAD R0, R222, c[0x0][0x1e4], R0 ;  /* 0x00007900de007a24 */ /* 0x000fca00078e0200 */
[----:B------:R-:W-:Y:S02]  /*3680*/  IADD3 R3, R3, R0, RZ ;  /* 0x0000000003037210 */ /* 0x000fe40007ffe0ff */
[----:B--2---:R-:W-:-:S03]  /*3690*/  SHF.R.S32.HI R4, RZ, 0x1f, R221 ;  /* 0x0000001fff047819 */ /* 0x004fc600000114dd */
[----:B------:R-:W-:-:S04]  /*36a0*/  IMAD.WIDE.U32 R2, R221, c[0x0][0x1f0], R2 ;  /* 0x00007c00dd027a25 */ /* 0x000fc800078e0002 */
[----:B------:R-:W-:Y:S01]  /*36b0*/  IMAD R4, R4, c[0x0][0x1f0], RZ ;  /* 0x00007c0004047a24 */ /* 0x000fe200078e02ff */
[----:B------:R-:W-:-:S03]  /*36c0*/  IADD3 R0, P2, R132, R2, RZ ;  /* 0x0000000284007210 */ /* 0x000fc60007f5e0ff */
[----:B------:R-:W-:Y:S01]  /*36d0*/  IMAD R2, R221, c[0x0][0x1f4], R4 ;  /* 0x00007d00dd027a24 */ /* 0x000fe200078e0204 */
[----:B------:R-:W-:-:S04]  /*36e0*/  LEA R4, P0, R0, c[0x0][0x1c8], 0x1 ;  /* 0x0000720000047a11 */ /* 0x000fc800078008ff */
[----:B------:R-:W-:-:S04]  /*36f0*/  IADD3.X R2, R130, R3, R2, P2, !PT ;  /* 0x0000000382027210 */ /* 0x000fc800017fe402 */
[----:B------:R-:W-:Y:S01]  /*3700*/  LEA.HI.X R0, R0, c[0x0][0x1cc], R2, 0x1, P0 ;  /* 0x0000730000007a11 */ /* 0x000fe200000f0c02 */
[----:B------:R-:W-:Y:S05]  /*3710*/  BRA.DIV ~URZ, `(.L_x_464) ;  /* 0x0000de527f007947 */ /* 0x000fea000b800000 */
[----:B------:R1:W2:Y:S02]  /*3720*/  SHFL.IDX PT, R5, R0, RZ, 0x181f ;  /* 0x00181fff00057589 */ /* 0x0002a400000e0000 */
.L_x_520:
[----:B------:R-:W-:Y:S05]  /*3730*/  BRA.DIV ~URZ, `(.L_x_465) ;  /* 0x0000dea27f007947 */ /* 0x000fea000b800000 */
[----:B------:R-:W3:Y:S01]  /*3740*/  SHFL.IDX PT, R2, R4, RZ, 0x181f ;  /* 0x00181fff04027589 */ /* 0x000ee200000e0000 */
[----:B------:R-:W-:Y:S02]  /*3750*/  ISETP.GE.AND P2, PT, R228, c[0x0][0x1d4], PT ;  /* 0x00007500e4007a0c */ /* 0x000fe40003f46270 */
[----:B------:R-:W-:Y:S01]  /*3760*/  ISETP.GE.AND P0, PT, R241, c[0x0][0x1d4], PT ;  /* 0x00007500f1007a0c */ /* 0x000fe20003f06270 */
[----:B------:R-:W4:Y:S04]  /*3770*/  SHFL.IDX PT, R8, R4, 0x1, 0x181f ;  /* 0x00381f0004087f89 */ /* 0x000f2800000e0000 */
[----:B------:R-:W5:Y:S04]  /*3780*/  SHFL.IDX PT, R9, R0, 0x1, 0x181f ;  /* 0x00381f0000097f89 */ /* 0x000f6800000e0000 */
[----:B------:R-:W1:Y:S04]  /*3790*/  SHFL.IDX PT, R12, R4, 0x2, 0x181f ;  /* 0x00581f00040c7f89 */ /* 0x000e6800000e0000 */
[----:B------:R-:W2:Y:S04]  /*37a0*/  SHFL.IDX PT, R13, R0, 0x2, 0x181f ;  /* 0x00581f00000d7f89 */ /* 0x000ea800000e0000 */
[----:B-1----:R-:W1:Y:S01]  /*37b0*/  SHFL.IDX PT, R0, R0, 0x3, 0x181f ;  /* 0x00781f0000007f89 */ /* 0x002e6200000e0000 */
[----:B---3--:R-:W-:-:S03]  /*37c0*/  IADD3 R6, P6, R2, R128, RZ ;  /* 0x0000008002067210 */ /* 0x008fc60007fde0ff */
[----:B------:R-:W3:Y:S01]  /*37d0*/  SHFL.IDX PT, R4, R4, 0x3, 0x181f ;  /* 0x00781f0004047f89 */ /* 0x000ee200000e0000 */
[----:B------:R-:W-:Y:S01]  /*37e0*/  IADD3 R2, P5, R2, R129, RZ ;  /* 0x0000008102027210 */ /* 0x000fe20007fbe0ff */
[----:B--2---:R-:W-:Y:S01]  /*37f0*/  IMAD.X R7, R5, 0x1, R68, P6 ;  /* 0x0000000105077824 */ /* 0x004fe200030e0644 */
[----:B----4-:R-:W-:-:S03]  /*3800*/  IADD3 R10, P6, R8, R128, RZ ;  /* 0x00000080080a7210 */ /* 0x010fc60007fde0ff */
[--C-:B------:R-:W-:Y:S01]  /*3810*/  IMAD.X R3, R5, 0x1, R69.reuse, P5 ;  /* 0x0000000105037824 */ /* 0x100fe200028e0645 */
[-C--:B------:R-:W-:Y:S01]  /*3820*/  IADD3 R8, P5, R8, R129.reuse, RZ ;  /* 0x0000008108087210 */ /* 0x080fe20007fbe0ff */
[----:B------:R2:W-:Y:S01]  /*3830*/  LDGSTS.E.BYPASS.LTC128B.128 [R219+0x8100], [R6.64], !P2 ;  /* 0x0810000006db7fae */ /* 0x0005e2000d101d46 */
[C---:B-----5:R-:W-:Y:S01]  /*3840*/  IMAD.X R11, R9.reuse, 0x1, R68, P6 ;  /* 0x00000001090b7824 */ /* 0x060fe200030e0644 */
[----:B------:R-:W-:Y:S02]  /*3850*/  SEL R5, RZ, 0x10, P0 ;  /* 0x00000010ff057807 */ /* 0x000fe40000000000 */
[----:B------:R-:W-:Y:S01]  /*3860*/  IMAD.X R9, R9, 0x1, R69, P5 ;  /* 0x0000000109097824 */ /* 0x000fe200028e0645 */
[----:B------:R4:W-:Y:S04]  /*3870*/  LDGSTS.E.BYPASS.LTC128B.128 [R219+0xc100], [R2.64], !P0 ;  /* 0x0c10000002db7fae */ /* 0x0009e8000c101d46 */
[----:B------:R1:W-:Y:S04]  /*3880*/  LDGSTS.E.BYPASS.LTC128B.128 [R219+0x9100], [R10.64], !P2 ;  /* 0x091000000adb7fae */ /* 0x0003e8000d101d46 */
[----:B------:R1:W-:Y:S01]  /*3890*/  LDGSTS.E.BYPASS.LTC128B.128 [R219+0xd100], [R8.64], !P0 ;  /* 0x0d10000008db7fae */ /* 0x0003e2000c101d46 */
[----:B--2---:R-:W-:-:S02]  /*38a0*/  IADD3 R6, P5, R12, R129, RZ ;  /* 0x000000810c067210 */ /* 0x004fc40007fbe0ff */
[----:B----4-:R-:W-:-:S03]  /*38b0*/  IADD3 R2, P6, R12, R128, RZ ;  /* 0x000000800c027210 */ /* 0x010fc60007fde0ff */
[C---:B------:R-:W-:Y:S02]  /*38c0*/  IMAD.X R7, R13.reuse, 0x1, R69, P5 ;  /* 0x000000010d077824 */ /* 0x040fe400028e0645 */
[----:B------:R-:W-:-:S05]  /*38d0*/  IMAD.X R3, R13, 0x1, R68, P6 ;  /* 0x000000010d037824 */ /* 0x000fca00030e0644 */
[----:B------:R2:W-:Y:S04]  /*38e0*/  LDGSTS.E.BYPASS.LTC128B.128 [R219+0xa100], [R2.64], !P2 ;  /* 0x0a10000002db7fae */ /* 0x0005e8000d101d46 */
[----:B------:R4:W-:Y:S02]  /*38f0*/  LDGSTS.E.BYPASS.LTC128B.128 [R219+0xe100], [R6.64], !P0 ;  /* 0x0e10000006db7fae */ /* 0x0009e4000c101d46 */
[----:B----4-:R-:W-:-:S04]  /*3900*/  SEL R6, RZ, 0x10, P2 ;  /* 0x00000010ff067807 */ /* 0x010fc80001000000 */
.L_x_521:
[----:B-123--:R-:W-:Y:S02]  /*3910*/  IADD3 R2, -R6, 0x10, RZ ;  /* 0x0000001006027810 */ /* 0x00efe40007ffe1ff */
[----:B------:R-:W-:Y:S02]  /*3920*/  IADD3 R7, -R5, 0x10, RZ ;  /* 0x0000001005077810 */ /* 0x000fe40007ffe1ff */
[----:B------:R-:W-:-:S02]  /*3930*/  LOP3.LUT R2, R2, 0xf, RZ, 0xc0, !PT ;  /* 0x0000000f02027812 */ /* 0x000fc400078ec0ff */
[----:B------:R-:W-:Y:S02]  /*3940*/  ISETP.NE.U32.AND P6, PT, R6, RZ, PT ;  /* 0x000000ff0600720c */ /* 0x000fe40003fc5070 */
[----:B------:R-:W-:Y:S02]  /*3950*/  IADD3 R2, P2, P0, R2, R4, R128 ;  /* 0x0000000402027210 */ /* 0x000fe4000785e080 */
[----:B------:R-:W-:Y:S02]  /*3960*/  LOP3.LUT R7, R7, 0xf, RZ, 0xc0, !PT ;  /* 0x0000000f07077812 */ /* 0x000fe400078ec0ff */
[----:B------:R-:W-:Y:S02]  /*3970*/  ISETP.NE.U32.AND P5, PT, R5, RZ, PT ;  /* 0x000000ff0500720c */ /* 0x000fe40003fa5070 */
[----:B------:R-:W-:Y:S02]  /*3980*/  IADD3.X R3, RZ, R0, R68, P2, P0 ;  /* 0x00000000ff037210 */ /* 0x000fe400017e0444 */
[----:B------:R-:W-:-:S03]  /*3990*/  IADD3 R4, P2, P0, R7, R4, R129 ;  /* 0x0000000407047210 */ /* 0x000fc6000785e081 */
[----:B------:R-:W-:Y:S01]  /*39a0*/  @!PT LDS RZ, [RZ] ;  /* 0x00000000fffff984 */ /* 0x000fe20000000800 */
[----:B------:R-:W-:Y:S01]  /*39b0*/  @!PT LDS RZ, [RZ] ;  /* 0x00000000fffff984 */ /* 0x000fe20000000800 */
[----:B------:R-:W-:Y:S01]  /*39c0*/  @!PT LDS RZ, [RZ] ;  /* 0x00000000fffff984 */ /* 0x000fe20000000800 */
[----:B------:R1:W-:Y:S01]  /*39d0*/  LDGSTS.E.BYPASS.LTC128B.128.ZFILL [R219+0xb100], [R2.64], P6 ;  /* 0x0b10000002db7fae */ /* 0x0003e2000b141d46 */
[----:B------:R-:W-:-:S05]  /*39e0*/  IADD3.X R5, RZ, R0, R69, P2, P0 ;  /* 0x00000000ff057210 */ /* 0x000fca00017e0445 */
[----:B------:R1:W-:Y:S04]  /*39f0*/  LDGSTS.E.BYPASS.LTC128B.128.ZFILL [R219+0xf100], [R4.64], P5 ;  /* 0x0f10000004db7fae */ /* 0x0003e8000a941d46 */
.L_x_463:
[----:B--234-:R-:W-:Y:S05]  /*3a00*/  BSYNC B0 ;  /* 0x0000000000007941 */ /* 0x01cfea0003800000 */
.L_x_462:
[----:B-1----:R-:W2:Y:S04]  /*3a10*/  LDL R3, [R1+0x3c] ;  /* 0x00003c0001037983 */ /* 0x002ea80000100800 */
[----:B------:R-:W2:Y:S04]  /*3a20*/  LDL R2, [R1+0x48] ;  /* 0x0000480001027983 */ /* 0x000ea80000100800 */
[----:B------:R-:W3:Y:S01]  /*3a30*/  LDL R4, [R1+0x4c] ;  /* 0x00004c0001047983 */ /* 0x000ee20000100800 */
[----:B------:R-:W-:-:S03]  /*3a40*/  MOV R0, 0xffffff80 ;  /* 0xffffff8000007802 */ /* 0x000fc60000000f00 */
[----:B------:R-:W0:Y:S02]  /*3a50*/  LDGDEPBAR ;  /* 0x00000000000079af */ /* 0x000e240000000000 */
[----:B------:R-:W-:Y:S01]  /*3a60*/  IMAD R0, R226, R0, 0x81 ;  /* 0x00000081e2007424 */ /* 0x000fe200078e0200 */
[----:B--2---:R-:W-:Y:S02]  /*3a70*/  IADD3 R36, R2, R3, RZ ;  /* 0x0000000302247210 */ /* 0x004fe40007ffe0ff */
[----:B------:R-:W-:Y:S02]  /*3a80*/  MOV R3, c[0x0][0x2ac] ;  /* 0x0000ab0000037a02 */ /* 0x000fe40000000f00 */
[----:B---3--:R-:W-:Y:S01]  /*3a90*/  IADD3 R5, -R4, R127, RZ ;  /* 0x0000007f04057210 */ /* 0x008fe20007ffe1ff */
[----:B------:R-:W-:-:S04]  /*3aa0*/  @P4 IMAD.HI.U32 R2, R36, c[0x0][0x2c8], RZ ;  /* 0x0000b20024024a27 */ /* 0x000fc800078e00ff */
[----:B------:R-:W-:Y:S01]  /*3ab0*/  IMAD R0, R3, c[0x0][0x1d0], R0 ;  /* 0x0000740003007a24 */ /* 0x000fe200078e0200 */
[----:B------:R-:W-:-:S04]  /*3ac0*/  @P4 SHF.R.U32.HI R36, RZ, c[0x0][0x2cc], R2 ;  /* 0x0000b300ff244a19 */ /* 0x000fc80000011602 */
[----:B------:R-:W-:Y:S01]  /*3ad0*/  IADD3 R4, R0, -c[0x0][0x168], -R4 ;  /* 0x80005a0000047a10 */ /* 0x000fe20007ffe804 */
[----:B------:R-:W-:Y:S05]  /*3ae0*/  BRA.DIV ~URZ, `(.L_x_466) ;  /* 0x0000e0227f007947 */ /* 0x000fea000b800000 */
[----:B------:R1:W2:Y:S02]  /*3af0*/  SHFL.IDX PT, R29, R36, RZ, 0x1c1f ;  /* 0x001c1fff241d7589 */ /* 0x0002a400000e0000 */
.L_x_522:
[----:B--2---:R-:W-:-:S05]  /*3b00*/  IMAD.IADD R0, R4, 0x1, R29 ;  /* 0x0000000104007824 */ /* 0x004fca00078e021d */
[----:B------:R-:W-:-:S04]  /*3b10*/  IMNMX R0, R5, R0, PT ;  /* 0x0000000005007217 */ /* 0x000fc80003800200 */
[C---:B------:R-:W-:Y:S02]  /*3b20*/  ISETP.GT.AND P6, PT, R0.reuse, RZ, PT ;  /* 0x000000ff0000720c */ /* 0x040fe40003fc4270 */
[C---:B------:R-:W-:Y:S02]  /*3b30*/  ISETP.GT.AND P5, PT, R0.reuse, 0x1, PT ;  /* 0x000000010000780c */ /* 0x040fe40003fa4270 */
[C---:B------:R-:W-:Y:S02]  /*3b40*/  ISETP.GT.AND P2, PT, R0.reuse, 0x8, PT ;  /* 0x000000080000780c */ /* 0x040fe40003f44270 */
[----:B------:R-:W-:Y:S02]  /*3b50*/  ISETP.GT.AND P0, PT, R0, 0x9, PT ;  /* 0x000000090000780c */ /* 0x000fe40003f04270 */
[----:B------:R-:W-:Y:S02]  /*3b60*/  FSEL R7, R124, -INF , P6 ;  /* 0xff8000007c077808 */ /* 0x000fe40003000000 */
[----:B------:R-:W-:-:S02]  /*3b70*/  FSEL R10, R123, -INF , P5 ;  /* 0xff8000007b0a7808 */ /* 0x000fc40002800000 */
[----:B------:R-:W-:Y:S02]  /*3b80*/  FSEL R11, R120, -INF , P2 ;  /* 0xff800000780b7808 */ /* 0x000fe40001000000 */
[----:B------:R-:W-:Y:S02]  /*3b90*/  FSEL R12, R111, -INF , P0 ;  /* 0xff8000006f0c7808 */ /* 0x000fe40000000000 */
[C---:B------:R-:W-:Y:S02]  /*3ba0*/  ISETP.GT.AND P6, PT, R0.reuse, 0x10, PT ;  /* 0x000000100000780c */ /* 0x040fe40003fc4270 */
[C---:B------:R-:W-:Y:S02]  /*3bb0*/  ISETP.GT.AND P5, PT, R0.reuse, 0x11, PT ;  /* 0x000000110000780c */ /* 0x040fe40003fa4270 */
[C---:B------:R-:W-:Y:S02]  /*3bc0*/  ISETP.GT.AND P2, PT, R0.reuse, 0x18, PT ;  /* 0x000000180000780c */ /* 0x040fe40003f44270 */
[----:B------:R-:W-:-:S02]  /*3bd0*/  ISETP.GT.AND P0, PT, R0, 0x19, PT ;  /* 0x000000190000780c */ /* 0x000fc40003f04270 */
[----:B------:R-:W-:Y:S02]  /*3be0*/  FSEL R69, R108, -INF , P6 ;  /* 0xff8000006c457808 */ /* 0x000fe40003000000 */
[----:B------:R-:W-:Y:S02]  /*3bf0*/  FSEL R70, R70, -INF , P5 ;  /* 0xff80000046467808 */ /* 0x000fe40002800000 */
[----:B------:R-:W-:Y:S02]  /*3c00*/  FSEL R84, R84, -INF , P2 ;  /* 0xff80000054547808 */ /* 0x000fe40001000000 */
[----:B------:R-:W-:Y:S02]  /*3c10*/  FSEL R85, R85, -INF , P0 ;  /* 0xff80000055557808 */ /* 0x000fe40000000000 */
[C---:B------:R-:W-:Y:S02]  /*3c20*/  ISETP.GT.AND P6, PT, R0.reuse, 0x20, PT ;  /* 0x000000200000780c */ /* 0x040fe40003fc4270 */
[----:B------:R-:W-:-:S02]  /*3c30*/  ISETP.GT.AND P5, PT, R0, 0x21, PT ;  /* 0x000000210000780c */ /* 0x000fc40003fa4270 */
[C---:B------:R-:W-:Y:S02]  /*3c40*/  ISETP.GT.AND P2, PT, R0.reuse, 0x28, PT ;  /* 0x000000280000780c */ /* 0x040fe40003f44270 */
[----:B------:R-:W-:Y:S02]  /*3c50*/  ISETP.GT.AND P0, PT, R0, 0x29, PT ;  /* 0x000000290000780c */ /* 0x000fe40003f04270 */
[----:B------:R-:W-:Y:S02]  /*3c60*/  FSEL R128, R90, -INF , P6 ;  /* 0xff8000005a807808 */ /* 0x000fe40003000000 */
[----:B------:R-:W-:Y:S02]  /*3c70*/  FSEL R129, R88, -INF , P5 ;  /* 0xff80000058817808 */ /* 0x000fe40002800000 */
[----:B------:R-:W-:Y:S02]  /*3c80*/  FSEL R130, R86, -INF , P2 ;  /* 0xff80000056827808 */ /* 0x000fe40001000000 */
[----:B------:R-:W-:-:S02]  /*3c90*/  FSEL R131, R82, -INF , P0 ;  /* 0xff80000052837808 */ /* 0x000fc40000000000 */
[C---:B------:R-:W-:Y:S02]  /*3ca0*/  ISETP.GT.AND P6, PT, R0.reuse, 0x30, PT ;  /* 0x000000300000780c */ /* 0x040fe40003fc4270 */
        /* <DEDUP_REMOVED lines=38> */
[----:B------:R-:W-:Y:S01]  /*3f10*/  FSEL R203, R14, -INF , P0 ;  /* 0xff8000000ecb7808 */ /* 0x000fe20000000000 */
[----:B------:R-:W-:Y:S05]  /*3f20*/  BRA.DIV ~URZ, `(.L_x_467) ;  /* 0x0000dc327f007947 */ /* 0x000fea000b800000 */
[----:B------:R-:W2:Y:S01]  /*3f30*/  SHFL.IDX PT, R0, R36, 0x1, 0x1c1f ;  /* 0x003c1f0024007f89 */ /* 0x000ea200000e0000 */
[----:B------:R-:W-:-:S04]  /*3f40*/  FMNMX.FTZ R2, R7, R10, !PT ;  /* 0x0000000a07027209 */ /* 0x000fc80007810000 */
[----:B------:R-:W-:-:S04]  /*3f50*/  FMNMX.FTZ R2, R11, R2, !PT ;  /* 0x000000020b027209 */ /* 0x000fc80007810000 */
[----:B------:R-:W-:-:S04]  /*3f60*/  FMNMX.FTZ R2, R12, R2, !PT ;  /* 0x000000020c027209 */ /* 0x000fc80007810000 */
[----:B------:R-:W-:-:S04]  /*3f70*/  FMNMX.FTZ R2, R69, R2, !PT ;  /* 0x0000000245027209 */ /* 0x000fc80007810000 */
[----:B------:R-:W-:-:S04]  /*3f80*/  FMNMX.FTZ R2, R70, R2, !PT ;  /* 0x0000000246027209 */ /* 0x000fc80007810000 */
[----:B------:R-:W-:Y:S01]  /*3f90*/  FMNMX.FTZ R2, R84, R2, !PT ;  /* 0x0000000254027209 */ /* 0x000fe20007810000 */
[----:B--2---:R-:W-:-:S03]  /*3fa0*/  IMAD.IADD R0, R4, 0x1, R0 ;  /* 0x0000000104007824 */ /* 0x004fc600078e0200 */
[----:B------:R-:W-:Y:S02]  /*3fb0*/  FMNMX.FTZ R2, R85, R2, !PT ;  /* 0x0000000255027209 */ /* 0x000fe40007810000 */
[----:B------:R-:W-:Y:S02]  /*3fc0*/  IMNMX R0, R5, R0, PT ;  /* 0x0000000005007217 */ /* 0x000fe40003800200 */
[----:B------:R-:W-:Y:S02]  /*3fd0*/  FMNMX.FTZ R2, R128, R2, !PT ;  /* 0x0000000280027209 */ /* 0x000fe40007810000 */
[C---:B------:R-:W-:Y:S02]  /*3fe0*/  ISETP.GT.AND P5, PT, R0.reuse, RZ, PT ;  /* 0x000000ff0000720c */ /* 0x040fe40003fa4270 */
[C---:B------:R-:W-:Y:S02]  /*3ff0*/  ISETP.GT.AND P2, PT, R0.reuse, 0x1, PT ;  /* 0x000000010000780c */ /* 0x040fe40003f44270 */
[----:B------:R-:W-:-:S02]  /*4000*/  ISETP.GT.AND P0, PT, R0, 0x8, PT ;  /* 0x000000080000780c */ /* 0x000fc40003f04270 */
[----:B------:R-:W-:Y:S02]  /*4010*/  FSEL R5, R126, -INF , P5 ;  /* 0xff8000007e057808 */ /* 0x000fe40002800000 */
[----:B------:R-:W-:Y:S02]  /*4020*/  FSEL R6, R125, -INF , P2 ;  /* 0xff8000007d067808 */ /* 0x000fe40001000000 */
[----:B------:R-:W-:Y:S02]  /*4030*/  ISETP.GT.AND P2, PT, R0, 0x9, PT ;  /* 0x000000090000780c */ /* 0x000fe40003f44270 */
[----:B------:R-:W-:Y:S02]  /*4040*/  FSEL R9, R122, -INF , P0 ;  /* 0xff8000007a097808 */ /* 0x000fe40000000000 */
[----:B------:R-:W-:Y:S02]  /*4050*/  FMNMX.FTZ R3, R5, R6, !PT ;  /* 0x0000000605037209 */ /* 0x000fe40007810000 */
[----:B------:R-:W-:-:S02]  /*4060*/  ISETP.GT.AND P0, PT, R0, 0x10, PT ;  /* 0x000000100000780c */ /* 0x000fc40003f04270 */
[----:B------:R-:W-:Y:S02]  /*4070*/  FSEL R24, R121, -INF , P2 ;  /* 0xff80000079187808 */ /* 0x000fe40001000000 */
[----:B------:R-:W-:Y:S02]  /*4080*/  FMNMX.FTZ R3, R9, R3, !PT ;  /* 0x0000000309037209 */ /* 0x000fe40007810000 */
        /* <DEDUP_REMOVED lines=15> */
[----:B------:R-:W-:-:S02]  /*4180*/  FMNMX.FTZ R2, R129, R2, !PT ;  /* 0x0000000281027209 */ /* 0x000fc40007810000 */
[----:B------:R-:W-:Y:S02]  /*4190*/  ISETP.GT.AND P0, PT, R0, 0x28, PT ;  /* 0x000000280000780c */ /* 0x000fe40003f04270 */
[----:B------:R-:W-:Y:S02]  /*41a0*/  FSEL R117, R91, -INF , P2 ;  /* 0xff8000005b757808 */ /* 0x000fe40001000000 */
[----:B------:R-:W-:Y:S02]  /*41b0*/  FMNMX.FTZ R3, R116, R3, !PT ;  /* 0x0000000374037209 */ /* 0x000fe40007810000 */
[----:B------:R-:W-:Y:S02]  /*41c0*/  FMNMX.FTZ R2, R130, R2, !PT ;  /* 0x0000000282027209 */ /* 0x000fe40007810000 */
[----:B------:R-:W-:Y:S02]  /*41d0*/  ISETP.GT.AND P2, PT, R0, 0x29, PT ;  /* 0x000000290000780c */ /* 0x000fe40003f44270 */
[----:B------:R-:W-:-:S02]  /*41e0*/  FSEL R118, R89, -INF , P0 ;  /* 0xff80000059767808 */ /* 0x000fc40000000000 */
[----:B------:R-:W-:Y:S02]  /*41f0*/  FMNMX.FTZ R3, R117, R3, !PT ;  /* 0x0000000375037209 */ /* 0x000fe40007810000 */
[----:B------:R-:W-:Y:S02]  /*4200*/  FMNMX.FTZ R2, R131, R2, !PT ;  /* 0x0000000283027209 */ /* 0x000fe40007810000 */
[----:B------:R-:W-:Y:S02]  /*4210*/  ISETP.GT.AND P0, PT, R0, 0x30, PT ;  /* 0x000000300000780c */ /* 0x000fe40003f04270 */
[----:B------:R-:W-:Y:S02]  /*4220*/  FSEL R119, R87, -INF , P2 ;  /* 0xff80000057777808 */ /* 0x000fe40001000000 */
[----:B------:R-:W-:Y:S02]  /*4230*/  FMNMX.FTZ R3, R118, R3, !PT ;  /* 0x0000000376037209 */ /* 0x000fe40007810000 */
[----:B------:R-:W-:-:S02]  /*4240*/  FMNMX.FTZ R2, R144, R2, !PT ;  /* 0x0000000290027209 */ /* 0x000fc40007810000 */
[C---:B------:R-:W-:Y:S02]  /*4250*/  ISETP.GT.AND P2, PT, R0.reuse, 0x31, PT ;  /* 0x000000310000780c */ /* 0x040fe40003f44270 */
        /* <DEDUP_REMOVED lines=75> */
[----:B------:R-:W-:Y:S02]  /*4710*/  FSEL R174, R18, -INF , P2 ;  /* 0xff80000012ae7808 */ /* 0x000fe40001000000 */
[----:B------:R-:W-:-:S02]  /*4720*/  FMNMX.FTZ R2, R175, R3, !PT ;  /* 0x00000003af027209 */ /* 0x000fc40007810000 */
[----:B------:R-:W2:Y:S02]  /*4730*/  SHFL.BFLY PT, R3, R0, 0x2, 0x1f ;  /* 0x0c401f0000037f89 */ /* 0x000ea400000e0000 */
[----:B------:R-:W-:-:S05]  /*4740*/  FMNMX.FTZ R2, R174, R2, !PT ;  /* 0x00000002ae027209 */ /* 0x000fca0007810000 */
[----:B------:R-:W3:Y:S01]  /*4750*/  SHFL.BFLY PT, R8, R2, 0x2, 0x1f ;  /* 0x0c401f0002087f89 */ /* 0x000ee200000e0000 */
[----:B--2---:R-:W-:-:S05]  /*4760*/  FMNMX.FTZ R0, R3, R0, !PT ;  /* 0x0000000003007209 */ /* 0x004fca0007810000 */
[----:B------:R-:W2:Y:S01]  /*4770*/  SHFL.BFLY PT, R68, R0, 0x1, 0x1f ;  /* 0x0c201f0000447f89 */ /* 0x000ea200000e0000 */
[----:B---3--:R-:W-:-:S05]  /*4780*/  FMNMX.FTZ R8, R2, R8, !PT ;  /* 0x0000000802087209 */ /* 0x008fca0007810000 */
[----:B------:R3:W4:Y:S01]  /*4790*/  SHFL.BFLY PT, R3, R8, 0x1, 0x1f ;  /* 0x0c201f0008037f89 */ /* 0x00072200000e0000 */
[----:B--2---:R-:W-:-:S05]  /*47a0*/  FMNMX.FTZ R68, R0, R68, !PT ;  /* 0x0000004400447209 */ /* 0x004fca0007810000 */
.L_x_523:
[C---:B------:R-:W-:Y:S01]  /*47b0*/  FMUL.FTZ R2, R68.reuse, c[0x0][0x2d0] ;  /* 0x0000b40044027a20 */ /* 0x040fe20000410000 */
[----:B------:R-:W-:Y:S01]  /*47c0*/  FSETP.NEU.FTZ.AND P0, PT, R68, -INF , PT ;  /* 0xff8000004400780b */ /* 0x000fe20003f1d000 */
[----:B------:R-:W-:Y:S01]  /*47d0*/  WARPSYNC 0xffffffff ;  /* 0xffffffff00007948 */ /* 0x000fe20003800000 */
[----:B---34-:R-:W-:Y:S01]  /*47e0*/  FMNMX.FTZ R8, R3, R8, !PT ;  /* 0x0000000803087209 */ /* 0x018fe20007810000 */
[----:B------:R-:W-:Y:S01]  /*47f0*/  LDSM.16.MT88.4 R20, [R207] ;  /* 0x00000000cf14783b */ /* 0x000fe20000004200 */
[----:B------:R-:W-:Y:S02]  /*4800*/  FSEL R2, R2, RZ, P0 ;  /* 0x000000ff02027208 */ /* 0x000fe40000000000 */
[----:B------:R-:W-:Y:S01]  /*4810*/  FSETP.NEU.FTZ.AND P0, PT, R8, -INF , PT ;  /* 0xff8000000800780b */ /* 0x000fe20003f1d000 */
[----:B------:R-:W-:Y:S02]  /*4820*/  LDSM.16.MT88.4 R16, [R209] ;  /* 0x00000000d110783b */ /* 0x000fe40000004200 */
[----:B------:R-:W-:-:S02]  /*4830*/  FFMA.FTZ R0, R7, c[0x0][0x2d0], -R2 ;  /* 0x0000b40007007a23 */ /* 0x000fc40000010802 */
[--C-:B------:R-:W-:Y:S01]  /*4840*/  FFMA.FTZ R3, R11, c[0x0][0x2d0], -R2.reuse ;  /* 0x0000b4000b037a23 */ /* 0x100fe20000010802 */
[----:B-1----:R-:W-:Y:S01]  /*4850*/  LDSM.16.MT88.4 R36, [R209+0x4000] ;  /* 0x00400000d124783b */ /* 0x002fe20000004200 */
[----:B------:R1:W-:Y:S03]  /*4860*/  MUFU.EX2 R248, R0 ;  /* 0x0000000000f87308 */ /* 0x0003e60000000800 */
[----:B------:R-:W-:Y:S04]  /*4870*/  LDSM.16.MT88.4 R28, [R213] ;  /* 0x00000000d51c783b */ /* 0x000fe80000004200 */
[----:B------:R-:W-:Y:S01]  /*4880*/  LDSM.16.MT88.4 R32, [R208+0x4000] ;  /* 0x00400000d020783b */ /* 0x000fe20000004200 */
[----:B------:R2:W-:Y:S01]  /*4890*/  MUFU.EX2 R251, R3 ;  /* 0x0000000300fb7308 */ /* 0x0005e20000000800 */
[----:B-1----:R-:W-:-:S07]  /*48a0*/  FFMA.FTZ R0, R10, c[0x0][0x2d0], -R2 ;  /* 0x0000b4000a007a23 */ /* 0x002fce0000010802 */
[----:B------:R1:W3:Y:S01]  /*48b0*/  MUFU.EX2 R247, R0 ;  /* 0x0000000000f77308 */ /* 0x0002e20000000800 */
[----:B--2---:R-:W-:Y:S02]  /*48c0*/  FFMA.FTZ R3, R12, c[0x0][0x2d0], -R2 ;  /* 0x0000b4000c037a23 */ /* 0x004fe40000010802 */
[----:B------:R-:W2:Y:S05]  /*48d0*/  LDSM.16.MT88.4 R12, [R208] ;  /* 0x00000000d00c783b */ /* 0x000eaa0000004200 */
[----:B------:R4:W5:Y:S01]  /*48e0*/  MUFU.EX2 R218, R3 ;  /* 0x0000000300da7308 */ /* 0x0009620000000800 */
[----:B-1----:R-:W-:Y:S01]  /*48f0*/  FMUL.FTZ R0, R8, c[0x0][0x2d0] ;  /* 0x0000b40008007a20 */ /* 0x002fe20000410000 */
[----:B---3--:R-:W-:-:S04]  /*4900*/  F2FP.PACK_AB R4, R247, R248 ;  /* 0x000000f8f704723e */ /* 0x008fc800000000ff */
[----:B------:R-:W-:-:S05]  /*4910*/  FSEL R0, R0, RZ, P0 ;  /* 0x000000ff00007208 */ /* 0x000fca0000000000 */
[----:B----4-:R-:W-:-:S04]  /*4920*/  FFMA.FTZ R3, R5, c[0x0][0x2d0], -R0 ;  /* 0x0000b40005037a23 */ /* 0x010fc80000010800 */
[----:B------:R1:W-:Y:S02]  /*4930*/  MUFU.EX2 R212, R3 ;  /* 0x0000000300d47308 */ /* 0x0003e40000000800 */
[----:B-1----:R-:W-:Y:S01]  /*4940*/  FFMA.FTZ R3, R6, c[0x0][0x2d0], -R0 ;  /* 0x0000b40006037a23 */ /* 0x002fe20000010800 */
[----:B-----5:R-:W-:-:S05]  /*4950*/  F2FP.PACK_AB R6, R218, R251 ;  /* 0x000000fbda06723e */ /* 0x020fca00000000ff */
[----:B------:R1:W3:Y:S02]  /*4960*/  MUFU.EX2 R211, R3 ;  /* 0x0000000300d37308 */ /* 0x0002e40000000800 */
[----:B-1----:R-:W-:Y:S01]  /*4970*/  FFMA.FTZ R3, R9, c[0x0][0x2d0], -R0 ;  /* 0x0000b40009037a23 */ /* 0x002fe20000010800 */
[----:B---3--:R-:W-:-:S05]  /*4980*/  F2FP.PACK_AB R5, R211, R212 ;  /* 0x000000d4d305723e */ /* 0x008fca00000000ff */
[----:B------:R1:W-:Y:S02]  /*4990*/  MUFU.EX2 R220, R3 ;  /* 0x0000000300dc7308 */ /* 0x0003e40000000800 */
[----:B-1----:R-:W-:Y:S02]  /*49a0*/  FFMA.FTZ R3, R24, c[0x0][0x2d0], -R0 ;  /* 0x0000b40018037a23 */ /* 0x002fe40000010800 */
[----:B------:R-:W1:Y:S04]  /*49b0*/  LDSM.16.MT88.4 R24, [R207+0x4000] ;  /* 0x00400000cf18783b */ /* 0x000e680000004200 */
[----:B------:R-:W3:Y:S02]  /*49c0*/  MUFU.EX2 R223, R3 ;  /* 0x0000000300df7308 */ /* 0x000ee40000000800 */
[----:B---3--:R-:W-:Y:S01]  /*49d0*/  F2FP.PACK_AB R7, R223, R220 ;  /* 0x000000dcdf07723e */ /* 0x008fe200000000ff */
[----:B------:R-:W-:-:S05]  /*49e0*/  FFMA.FTZ R3, R69, c[0x0][0x2d0], -R2 ;  /* 0x0000b40045037a23 */ /* 0x000fca0000010802 */
[----:B------:R3:W-:Y:S01]  /*49f0*/  MUFU.EX2 R250, R3 ;  /* 0x0000000300fa7308 */ /* 0x0007e20000000800 */
[C---:B--2---:R-:W-:Y:S08]  /*4a00*/  HMMA.16816.F32 R64, R4.reuse, R12, RZ ;  /* 0x0000000c0440723c */ /* 0x044ff000000018ff */
[----:B------:R-:W-:Y:S01]  /*4a10*/  HMMA.16816.F32 R56, R4, R14, RZ ;  /* 0x0000000e0438723c */ /* 0x000fe200000018ff */
[----:B------:R-:W2:Y:S01]  /*4a20*/  LDSM.16.MT88.4 R12, [R210+0x4000] ;  /* 0x00400000d20c783b */ /* 0x000ea20000004200 */
[----:B---3--:R-:W-:-:S06]  /*4a30*/  FFMA.FTZ R3, R70, c[0x0][0x2d0], -R2 ;  /* 0x0000b40046037a23 */ /* 0x008fcc0000010802 */
[C---:B------:R-:W-:Y:S01]  /*4a40*/  HMMA.16816.F32 R88, R4.reuse, R20, RZ ;  /* 0x000000140458723c */ /* 0x040fe200000018ff */
[----:B------:R3:W-:Y:S07]  /*4a50*/  MUFU.EX2 R224, R3 ;  /* 0x0000000300e07308 */ /* 0x0007ee0000000800 */
[C---:B------:R-:W-:Y:S01]  /*4a60*/  HMMA.16816.F32 R80, R4.reuse, R22, RZ ;  /* 0x000000160450723c */ /* 0x040fe200000018ff */
[----:B------:R-:W-:Y:S07]  /*4a70*/  LDSM.16.MT88.4 R20, [R208+0x800] ;  /* 0x00080000d014783b */ /* 0x000fee0000004200 */
[----:B-1----:R-:W-:Y:S01]  /*4a80*/  HMMA.16816.F32 R44, R4, R24, RZ ;  /* 0x00000018042c723c */ /* 0x002fe200000018ff */
[----:B---3--:R-:W-:-:S04]  /*4a90*/  FFMA.FTZ R3, R84, c[0x0][0x2d0], -R2 ;  /* 0x0000b40054037a23 */ /* 0x008fc80000010802 */
[----:B------:R1:W-:Y:S03]  /*4aa0*/  MUFU.EX2 R249, R3 ;  /* 0x0000000300f97308 */ /* 0x0003e60000000800 */
[C---:B------:R-:W-:Y:S01]  /*4ab0*/  HMMA.16816.F32 R40, R4.reuse, R26, RZ ;  /* 0x0000001a0428723c */ /* 0x040fe200000018ff */
[----:B------:R-:W3:Y:S07]  /*4ac0*/  LDSM.16.MT88.4 R24, [R209+0x800] ;  /* 0x00080000d118783b */ /* 0x000eee0000004200 */
[----:B------:R-:W-:Y:S01]  /*4ad0*/  HMMA.16816.F32 R76, R4, R16, RZ ;  /* 0x00000010044c723c */ /* 0x000fe200000018ff */
[----:B-1----:R-:W-:-:S07]  /*4ae0*/  FFMA.FTZ R3, R85, c[0x0][0x2d0], -R2 ;  /* 0x0000b40055037a23 */ /* 0x002fce0000010802 */
[C---:B------:R-:W-:Y:S01]  /*4af0*/  HMMA.16816.F32 R72, R4.reuse, R18, RZ ;  /* 0x000000120448723c */ /* 0x040fe200000018ff */
[----:B------:R-:W1:Y:S01]  /*4b00*/  LDSM.16.MT88.4 R16, [R210+0x800] ;  /* 0x00080000d210783b */ /* 0x000e620000004200 */
[----:B------:R4:W5:Y:S06]  /*4b10*/  MUFU.EX2 R252, R3 ;  /* 0x0000000300fc7308 */ /* 0x00096c0000000800 */
[C---:B--2---:R-:W-:Y:S08]  /*4b20*/  HMMA.16816.F32 R108, R4.reuse, R12, RZ ;  /* 0x0000000c046c723c */ /* 0x044ff000000018ff */
[----:B------:R-:W-:Y:S01]  /*4b30*/  HMMA.16816.F32 R96, R4, R14, RZ ;  /* 0x0000000e0460723c */ /* 0x000fe200000018ff */
[----:B------:R-:W2:Y:S01]  /*4b40*/  LDSM.16.MT88.4 R12, [R207+0x4800] ;  /* 0x00480000cf0c783b */ /* 0x000ea20000004200 */
[----:B----4-:R-:W-:-:S04]  /*4b50*/  FFMA.FTZ R3, R61, c[0x0][0x2d0], -R0 ;  /* 0x0000b4003d037a23 */ /* 0x010fc80000010800 */
[----:B------:R4:W-:Y:S02]  /*4b60*/  MUFU.EX2 R246, R3 ;  /* 0x0000000300f67308 */ /* 0x0009e40000000800 */
[C---:B------:R-:W-:Y:S08]  /*4b70*/  HMMA.16816.F32 R92, R4.reuse, R36, RZ ;  /* 0x00000024045c723c */ /* 0x040ff000000018ff */
[----:B------:R-:W-:Y:S01]  /*4b80*/  HMMA.16816.F32 R52, R4, R28, RZ ;  /* 0x0000001c0434723c */ /* 0x000fe200000018ff */
[----:B----4-:R-:W-:-:S07]  /*4b90*/  FFMA.FTZ R3, R60, c[0x0][0x2d0], -R0 ;  /* 0x0000b4003c037a23 */ /* 0x010fce0000010800 */
[C---:B------:R-:W-:Y:S01]  /*4ba0*/  HMMA.16816.F32 R48, R4.reuse, R30, RZ ;  /* 0x0000001e0430723c */ /* 0x040fe200000018ff */
[----:B------:R-:W4:Y:S01]  /*4bb0*/  LDSM.16.MT88.4 R28, [R207+0x800] ;  /* 0x00080000cf1c783b */ /* 0x000f220000004200 */
[----:B------:R1:W1:Y:S06]  /*4bc0*/  MUFU.EX2 R244, R3 ;  /* 0x0000000300f47308 */ /* 0x00026c0000000800 */
[C---:B------:R-:W-:Y:S08]  /*4bd0*/  HMMA.16816.F32 R36, R4.reuse, R38, RZ ;  /* 0x000000260424723c */ /* 0x040ff000000018ff */
[----:B------:R-:W-:Y:S01]  /*4be0*/  HMMA.16816.F32 R100, R4, R32, RZ ;  /* 0x000000200464723c */ /* 0x000fe200000018ff */
[----:B-1----:R-:W-:-:S04]  /*4bf0*/  FFMA.FTZ R3, R63, c[0x0][0x2d0], -R0 ;  /* 0x0000b4003f037a23 */ /* 0x002fc80000010800 */
[----:B------:R1:W-:Y:S03]  /*4c00*/  MUFU.EX2 R245, R3 ;  /* 0x0000000300f57308 */ /* 0x0003e60000000800 */
[----:B------:R-:W-:Y:S01]  /*4c10*/  HMMA.16816.F32 R104, R4, R34, RZ ;  /* 0x000000220468723c */ /* 0x000fe200000018ff */
[----:B------:R-:W2:Y:S06]  /*4c20*/  LDSM.16.MT88.4 R32, [R209+0x4800] ;  /* 0x00480000d120783b */ /* 0x000eac0000004200 */
[----:B------:R-:W-:Y:S01]  /*4c30*/  FFMA.FTZ R4, R62, c[0x0][0x2d0], -R0 ;  /* 0x0000b4003e047a23 */ /* 0x000fe20000010800 */
[----:B-----5:R-:W-:-:S02]  /*4c40*/  F2FP.PACK_AB R6, R252, R249 ;  /* 0x000000f9fc06723e */ /* 0x020fc400000000ff */
[----:B------:R-:W-:Y:S01]  /*4c50*/  F2FP.PACK_AB R5, R244, R246 ;  /* 0x000000f6f405723e */ /* 0x000fe200000000ff */
[----:B------:R5:W3:Y:S01]  /*4c60*/  MUFU.EX2 R243, R4 ;  /* 0x0000000400f37308 */ /* 0x000ae20000000800 */
[----:B-1----:R-:W-:-:S07]  /*4c70*/  FFMA.FTZ R3, R128, c[0x0][0x2d0], -R2 ;  /* 0x0000b40080037a23 */ /* 0x002fce0000010802 */
[----:B------:R1:W-:Y:S01]  /*4c80*/  MUFU.EX2 R238, R3 ;  /* 0x0000000300ee7308 */ /* 0x0003e20000000800 */
[----:B-----5:R-:W-:Y:S02]  /*4c90*/  F2FP.PACK_AB R4, R224, R250 ;  /* 0x000000fae004723e */ /* 0x020fe400000000ff */
[----:B---3--:R-:W-:Y:S01]  /*4ca0*/  F2FP.PACK_AB R7, R245, R243 ;  /* 0x000000f3f507723e */ /* 0x008fe200000000ff */
[----:B-1----:R-:W-:-:S06]  /*4cb0*/  FFMA.FTZ R3, R129, c[0x0][0x2d0], -R2 ;  /* 0x0000b40081037a23 */ /* 0x002fcc0000010802 */
[C---:B------:R-:W-:Y:S01]  /*4cc0*/  HMMA.16816.F32 R112, R4.reuse, R24, R76 ;  /* 0x000000180470723c */ /* 0x040fe2000000184c */
[----:B------:R1:W-:Y:S07]  /*4cd0*/  MUFU.EX2 R242, R3 ;  /* 0x0000000300f27308 */ /* 0x0003ee0000000800 */
[C---:B------:R-:W-:Y:S08]  /*4ce0*/  HMMA.16816.F32 R84, R4.reuse, R20, R64 ;  /* 0x000000140454723c */ /* 0x040ff00000001840 */
[----:B------:R-:W-:Y:S01]  /*4cf0*/  HMMA.16816.F32 R76, R4, R16, R52 ;  /* 0x00000010044c723c */ /* 0x000fe20000001834 */
[----:B-1----:R-:W-:-:S04]  /*4d00*/  FFMA.FTZ R3, R130, c[0x0][0x2d0], -R2 ;  /* 0x0000b40082037a23 */ /* 0x002fc80000010802 */
[----:B------:R1:W-:Y:S03]  /*4d10*/  MUFU.EX2 R240, R3 ;  /* 0x0000000300f07308 */ /* 0x0003e60000000800 */
[C---:B------:R-:W-:Y:S01]  /*4d20*/  HMMA.16816.F32 R64, R4.reuse, R18, R48 ;  /* 0x000000120440723c */ /* 0x040fe20000001830 */
[----:B------:R-:W3:Y:S07]  /*4d30*/  LDSM.16.MT88.4 R16, [R210+0x4800] ;  /* 0x00480000d210783b */ /* 0x000eee0000004200 */
[----:B--2---:R-:W-:Y:S01]  /*4d40*/  HMMA.16816.F32 R60, R4, R12, R44 ;  /* 0x0000000c043c723c */ /* 0x004fe2000000182c */
[----:B-1----:R-:W-:-:S07]  /*4d50*/  FFMA.FTZ R3, R131, c[0x0][0x2d0], -R2 ;  /* 0x0000b40083037a23 */ /* 0x002fce0000010802 */
[C---:B------:R-:W-:Y:S01]  /*4d60*/  HMMA.16816.F32 R44, R4.reuse, R14, R40 ;  /* 0x0000000e042c723c */ /* 0x040fe20000001828 */
[----:B------:R-:W1:Y:S01]  /*4d70*/  LDSM.16.MT88.4 R12, [R208+0x4800] ;  /* 0x00480000d00c783b */ /* 0x000e620000004200 */
[----:B------:R2:W5:Y:S06]  /*4d80*/  MUFU.EX2 R239, R3 ;  /* 0x0000000300ef7308 */ /* 0x00056c0000000800 */
[C---:B----4-:R-:W-:Y:S08]  /*4d90*/  HMMA.16816.F32 R124, R4.reuse, R28, R88 ;  /* 0x0000001c047c723c */ /* 0x050ff00000001858 */
[----:B------:R-:W-:Y:S01]  /*4da0*/  HMMA.16816.F32 R120, R4, R30, R80 ;  /* 0x0000001e0478723c */ /* 0x000fe20000001850 */
[----:B------:R-:W-:Y:S01]  /*4db0*/  LDSM.16.MT88.4 R28, [R207+0x1000] ;  /* 0x00100000cf1c783b */ /* 0x000fe20000004200 */
[----:B--2---:R-:W-:Y:S01]  /*4dc0*/  FFMA.FTZ R3, R116, c[0x0][0x2d0], -R0 ;  /* 0x0000b40074037a23 */ /* 0x004fe20000010800 */
[----:B------:R-:W-:-:S03]  /*4dd0*/  MOV R116, R224 ;  /* 0x000000e000747202 */ /* 0x000fc60000000f00 */
[----:B------:R2:W-:Y:S02]  /*4de0*/  MUFU.EX2 R237, R3 ;  /* 0x0000000300ed7308 */ /* 0x0005e40000000800 */
[C---:B------:R-:W-:Y:S01]  /*4df0*/  HMMA.16816.F32 R88, R4.reuse, R26, R72 ;  /* 0x0000001a0458723c */ /* 0x040fe20000001848 */
[----:B------:R-:W4:Y:S07]  /*4e00*/  LDSM.16.MT88.4 R24, [R209+0x1000] ;  /* 0x00100000d118783b */ /* 0x000f2e0000004200 */
[----:B------:R-:W-:Y:S01]  /*4e10*/  HMMA.16816.F32 R80, R4, R22, R56 ;  /* 0x000000160450723c */ /* 0x000fe20000001838 */
[----:B------:R-:W4:Y:S01]  /*4e20*/  LDSM.16.MT88.4 R20, [R208+0x1000] ;  /* 0x00100000d014783b */ /* 0x000f220000004200 */
[----:B--2---:R-:W-:-:S06]  /*4e30*/  FFMA.FTZ R3, R117, c[0x0][0x2d0], -R0 ;  /* 0x0000b40075037a23 */ /* 0x004fcc0000010800 */
[C---:B------:R-:W-:Y:S01]  /*4e40*/  HMMA.16816.F32 R56, R4.reuse, R34, R36 ;  /* 0x000000220438723c */ /* 0x040fe20000001824 */
[----:B------:R-:W-:Y:S01]  /*4e50*/  MOV R117, R223 ;  /* 0x000000df00757202 */ /* 0x000fe20000000f00 */
[----:B------:R2:W1:Y:S06]  /*4e60*/  MUFU.EX2 R236, R3 ;  /* 0x0000000300ec7308 */ /* 0x00046c0000000800 */
[C---:B---3--:R-:W-:Y:S08]  /*4e70*/  HMMA.16816.F32 R72, R4.reuse, R16, R108 ;  /* 0x000000100448723c */ /* 0x048ff0000000186c */
[----:B------:R-:W-:Y:S01]  /*4e80*/  HMMA.16816.F32 R36, R4, R18, R96 ;  /* 0x000000120424723c */ /* 0x000fe20000001860 */
[----:B------:R-:W3:Y:S01]  /*4e90*/  LDSM.16.MT88.4 R16, [R210+0x1000] ;  /* 0x00100000d210783b */ /* 0x000ee20000004200 */
[----:B--2---:R-:W-:Y:S01]  /*4ea0*/  FFMA.FTZ R3, R119, c[0x0][0x2d0], -R0 ;  /* 0x0000b40077037a23 */ /* 0x004fe20000010800 */
[----:B------:R-:W-:-:S03]  /*4eb0*/  MOV R119, R218 ;  /* 0x000000da00777202 */ /* 0x000fc60000000f00 */
[----:B------:R2:W-:Y:S02]  /*4ec0*/  MUFU.EX2 R235, R3 ;  /* 0x0000000300eb7308 */ /* 0x0005e40000000800 */
[C---:B-1----:R-:W-:Y:S08]  /*4ed0*/  HMMA.16816.F32 R48, R4.reuse, R12, R100 ;  /* 0x0000000c0430723c */ /* 0x042ff00000001864 */
[----:B------:R-:W-:Y:S01]  /*4ee0*/  HMMA.16816.F32 R40, R4, R14, R104 ;  /* 0x0000000e0428723c */ /* 0x000fe20000001868 */
[----:B------:R-:W1:Y:S01]  /*4ef0*/  LDSM.16.MT88.4 R12, [R207+0x5000] ;  /* 0x00500000cf0c783b */ /* 0x000e620000004200 */
[----:B--2---:R-:W-:-:S06]  /*4f00*/  FFMA.FTZ R3, R144, c[0x0][0x2d0], -R2 ;  /* 0x0000b40090037a23 */ /* 0x004fcc0000010802 */
[----:B------:R-:W-:Y:S01]  /*4f10*/  HMMA.16816.F32 R52, R4, R32, R92 ;  /* 0x000000200434723c */ /* 0x000fe2000000185c */
[----:B------:R-:W-:Y:S01]  /*4f20*/  LDSM.16.MT88.4 R32, [R209+0x5000] ;  /* 0x00500000d120783b */ /* 0x000fe20000004200 */
[----:B------:R2:W-:Y:S05]  /*4f30*/  MUFU.EX2 R230, R3 ;  /* 0x0000000300e67308 */ /* 0x0005ea0000000800 */
[----:B------:R-:W-:Y:S01]  /*4f40*/  FFMA.FTZ R4, R118, c[0x0][0x2d0], -R0 ;  /* 0x0000b40076047a23 */ /* 0x000fe20000010800 */
[----:B-----5:R-:W-:Y:S02]  /*4f50*/  F2FP.PACK_AB R6, R239, R240 ;  /* 0x000000f0ef06723e */ /* 0x020fe400000000ff */
[----:B------:R-:W-:Y:S01]  /*4f60*/  F2FP.PACK_AB R5, R236, R237 ;  /* 0x000000edec05723e */ /* 0x000fe200000000ff */
[----:B------:R5:W3:Y:S01]  /*4f70*/  MUFU.EX2 R234, R4 ;  /* 0x0000000400ea7308 */ /* 0x000ae20000000800 */
[----:B------:R-:W-:Y:S01]  /*4f80*/  MOV R118, R220 ;  /* 0x000000dc00767202 */ /* 0x000fe20000000f00 */
[----:B--2---:R-:W-:-:S06]  /*4f90*/  FFMA.FTZ R3, R145, c[0x0][0x2d0], -R2 ;  /* 0x0000b40091037a23 */ /* 0x004fcc0000010802 */
[----:B------:R2:W-:Y:S01]  /*4fa0*/  MUFU.EX2 R233, R3 ;  /* 0x0000000300e97308 */ /* 0x0005e20000000800 */
[----:B-----5:R-:W-:Y:S02]  /*4fb0*/  F2FP.PACK_AB R4, R242, R238 ;  /* 0x000000eef204723e */ /* 0x020fe400000000ff */
[----:B---3--:R-:W-:-:S07]  /*4fc0*/  F2FP.PACK_AB R7, R235, R234 ;  /* 0x000000eaeb07723e */ /* 0x008fce00000000ff */
[----:B----4-:R-:W-:Y:S01]  /*4fd0*/  HMMA.16816.F32 R92, R4, R26, R88 ;  /* 0x0000001a045c723c */ /* 0x010fe20000001858 */
[----:B--2---:R-:W-:-:S04]  /*4fe0*/  FFMA.FTZ R3, R146, c[0x0][0x2d0], -R2 ;  /* 0x0000b40092037a23 */ /* 0x004fc80000010802 */
[----:B------:R2:W-:Y:S03]  /*4ff0*/  MUFU.EX2 R232, R3 ;  /* 0x0000000300e87308 */ /* 0x0005e60000000800 */
[C---:B------:R-:W-:Y:S08]  /*5000*/  HMMA.16816.F32 R88, R4.reuse, R20, R84 ;  /* 0x000000140458723c */ /* 0x040ff00000001854 */
[----:B------:R-:W-:Y:S01]  /*5010*/  HMMA.16816.F32 R84, R4, R22, R80 ;  /* 0x000000160454723c */ /* 0x000fe20000001850 */
[----:B------:R-:W-:Y:S01]  /*5020*/  LDSM.16.MT88.4 R20, [R208+0x1800] ;  /* 0x00180000d014783b */ /* 0x000fe20000004200 */
[----:B--2---:R-:W-:-:S06]  /*5030*/  FFMA.FTZ R3, R147, c[0x0][0x2d0], -R2 ;  /* 0x0000b40093037a23 */ /* 0x004fcc0000010802 */
[C---:B------:R-:W-:Y:S01]  /*5040*/  HMMA.16816.F32 R80, R4.reuse, R16, R76 ;  /* 0x000000100450723c */ /* 0x040fe2000000184c */
[----:B------:R2:W3:Y:S07]  /*5050*/  MUFU.EX2 R231, R3 ;  /* 0x0000000300e77308 */ /* 0x0004ee0000000800 */
[C---:B------:R-:W-:Y:S01]  /*5060*/  HMMA.16816.F32 R76, R4.reuse, R18, R64 ;  /* 0x00000012044c723c */ /* 0x040fe20000001840 */
[----:B------:R-:W4:Y:S07]  /*5070*/  LDSM.16.MT88.4 R16, [R210+0x5000] ;  /* 0x00500000d210783b */ /* 0x000f2e0000004200 */
[----:B-1----:R-:W-:Y:S01]  /*5080*/  HMMA.16816.F32 R64, R4, R12, R60 ;  /* 0x0000000c0440723c */ /* 0x002fe2000000183c */
[----:B--2---:R-:W-:-:S04]  /*5090*/  FFMA.FTZ R3, R132, c[0x0][0x2d0], -R0 ;  /* 0x0000b40084037a23 */ /* 0x004fc80000010800 */
[----:B------:R1:W-:Y:S03]  /*50a0*/  MUFU.EX2 R229, R3 ;  /* 0x0000000300e57308 */ /* 0x0003e60000000800 */
[C---:B------:R-:W-:Y:S01]  /*50b0*/  HMMA.16816.F32 R60, R4.reuse, R14, R44 ;  /* 0x0000000e043c723c */ /* 0x040fe2000000182c */
[----:B------:R-:W2:Y:S07]  /*50c0*/  LDSM.16.MT88.4 R12, [R208+0x5000] ;  /* 0x00500000d00c783b */ /* 0x000eae0000004200 */
[----:B------:R-:W-:Y:S01]  /*50d0*/  HMMA.16816.F32 R108, R4, R28, R124 ;  /* 0x0000001c046c723c */ /* 0x000fe2000000187c */
[----:B-1----:R-:W-:-:S07]  /*50e0*/  FFMA.FTZ R3, R133, c[0x0][0x2d0], -R0 ;  /* 0x0000b40085037a23 */ /* 0x002fce0000010800 */
[----:B------:R-:W-:Y:S01]  /*50f0*/  HMMA.16816.F32 R104, R4, R30, R120 ;  /* 0x0000001e0468723c */ /* 0x000fe20000001878 */
[----:B------:R-:W-:Y:S01]  /*5100*/  LDSM.16.MT88.4 R28, [R207+0x1800] ;  /* 0x00180000cf1c783b */ /* 0x000fe20000004200 */
[----:B------:R-:W-:Y:S01]  /*5110*/  MOV R127, R212 ;  /* 0x000000d4007f7202 */ /* 0x000fe20000000f00 */
[----:B------:R1:W5:Y:S01]  /*5120*/  MUFU.EX2 R227, R3 ;  /* 0x0000000300e37308 */ /* 0x0003620000000800 */
[----:B------:R-:W-:-:S04]  /*5130*/  MOV R126, R211 ;  /* 0x000000d3007e7202 */ /* 0x000fc80000000f00 */
[C---:B------:R-:W-:Y:S01]  /*5140*/  HMMA.16816.F32 R96, R4.reuse, R24, R112 ;  /* 0x000000180460723c */ /* 0x040fe20000001870 */
[----:B------:R-:W-:Y:S07]  /*5150*/  LDSM.16.MT88.4 R24, [R209+0x1800] ;  /* 0x00180000d118783b */ /* 0x000fee0000004200 */
[----:B----4-:R-:W-:Y:S01]  /*5160*/  HMMA.16816.F32 R36, R4, R18, R36 ;  /* 0x000000120424723c */ /* 0x010fe20000001824 */
[----:B-1----:R-:W-:-:S04]  /*5170*/  FFMA.FTZ R3, R135, c[0x0][0x2d0], -R0 ;  /* 0x0000b40087037a23 */ /* 0x002fc80000010800 */
[----:B------:R1:W-:Y:S03]  /*5180*/  MUFU.EX2 R225, R3 ;  /* 0x0000000300e17308 */ /* 0x0003e60000000800 */
[C---:B------:R-:W-:Y:S08]  /*5190*/  HMMA.16816.F32 R52, R4.reuse, R32, R52 ;  /* 0x000000200434723c */ /* 0x040ff00000001834 */
[----:B--2---:R-:W-:Y:S01]  /*51a0*/  HMMA.16816.F32 R44, R4, R14, R40 ;  /* 0x0000000e042c723c */ /* 0x004fe20000001828 */
[----:B-1----:R-:W-:-:S07]  /*51b0*/  FFMA.FTZ R3, R154, c[0x0][0x2d0], -R2 ;  /* 0x0000b4009a037a23 */ /* 0x002fce0000010802 */
[C---:B------:R-:W-:Y:S01]  /*51c0*/  HMMA.16816.F32 R40, R4.reuse, R16, R72 ;  /* 0x000000100428723c */ /* 0x040fe20000001848 */
[----:B------:R-:W1:Y:S01]  /*51d0*/  LDSM.16.MT88.4 R16, [R210+0x1800] ;  /* 0x00180000d210783b */ /* 0x000e620000004200 */
[----:B------:R2:W-:Y:S06]  /*51e0*/  MUFU.EX2 R212, R3 ;  /* 0x0000000300d47308 */ /* 0x0005ec0000000800 */
[C---:B------:R-:W-:Y:S01]  /*51f0*/  HMMA.16816.F32 R48, R4.reuse, R12, R48 ;  /* 0x0000000c0430723c */ /* 0x040fe20000001830 */
[----:B------:R-:W4:Y:S07]  /*5200*/  LDSM.16.MT88.4 R12, [R207+0x5800] ;  /* 0x00580000cf0c783b */ /* 0x000f2e0000004200 */
[----:B------:R-:W-:Y:S01]  /*5210*/  HMMA.16816.F32 R56, R4, R34, R56 ;  /* 0x000000220438723c */ /* 0x000fe20000001838 */
[----:B------:R-:W-:Y:S01]  /*5220*/  LDSM.16.MT88.4 R32, [R209+0x5800] ;  /* 0x00580000d120783b */ /* 0x000fe20000004200 */
[----:B--2---:R-:W-:-:S05]  /*5230*/  FFMA.FTZ R3, R153, c[0x0][0x2d0], -R2 ;  /* 0x0000b40099037a23 */ /* 0x004fca0000010802 */
[----:B------:R-:W-:Y:S01]  /*5240*/  FFMA.FTZ R4, R134, c[0x0][0x2d0], -R0 ;  /* 0x0000b40086047a23 */ /* 0x000fe20000010800 */
[----:B---3--:R-:W-:Y:S01]  /*5250*/  F2FP.PACK_AB R6, R231, R232 ;  /* 0x000000e8e706723e */ /* 0x008fe200000000ff */
[----:B------:R2:W-:Y:S01]  /*5260*/  MUFU.EX2 R223, R3 ;  /* 0x0000000300df7308 */ /* 0x0005e20000000800 */
[----:B-----5:R-:W-:-:S07]  /*5270*/  F2FP.PACK_AB R5, R227, R229 ;  /* 0x000000e5e305723e */ /* 0x020fce00000000ff */
[----:B------:R3:W5:Y:S01]  /*5280*/  MUFU.EX2 R224, R4 ;  /* 0x0000000400e07308 */ /* 0x0007620000000800 */
[----:B--2---:R-:W-:-:S07]  /*5290*/  FFMA.FTZ R3, R152, c[0x0][0x2d0], -R2 ;  /* 0x0000b40098037a23 */ /* 0x004fce0000010802 */
[----:B------:R2:W-:Y:S01]  /*52a0*/  MUFU.EX2 R220, R3 ;  /* 0x0000000300dc7308 */ /* 0x0005e20000000800 */
[----:B---3--:R-:W-:Y:S02]  /*52b0*/  F2FP.PACK_AB R4, R233, R230 ;  /* 0x000000e6e904723e */ /* 0x008fe400000000ff */
[----:B-----5:R-:W-:-:S07]  /*52c0*/  F2FP.PACK_AB R7, R225, R224 ;  /* 0x000000e0e107723e */ /* 0x020fce00000000ff */
[----:B-1----:R-:W-:Y:S01]  /*52d0*/  HMMA.16816.F32 R80, R4, R16, R80 ;  /* 0x000000100450723c */ /* 0x002fe20000001850 */
[----:B--2---:R-:W-:-:S04]  /*52e0*/  FFMA.FTZ R3, R155, c[0x0][0x2d0], -R2 ;  /* 0x0000b4009b037a23 */ /* 0x004fc80000010802 */
[----:B------:R1:W2:Y:S03]  /*52f0*/  MUFU.EX2 R218, R3 ;  /* 0x0000000300da7308 */ /* 0x0002a60000000800 */
[C---:B------:R-:W-:Y:S01]  /*5300*/  HMMA.16816.F32 R72, R4.reuse, R18, R76 ;  /* 0x000000120448723c */ /* 0x040fe2000000184c */
[----:B------:R-:W3:Y:S07]  /*5310*/  LDSM.16.MT88.4 R16, [R210+0x5800] ;  /* 0x00580000d210783b */ /* 0x000eee0000004200 */
[----:B----4-:R-:W-:Y:S01]  /*5320*/  HMMA.16816.F32 R64, R4, R12, R64 ;  /* 0x0000000c0440723c */ /* 0x010fe20000001840 */
[----:B-1----:R-:W-:-:S07]  /*5330*/  FFMA.FTZ R3, R148, c[0x0][0x2d0], -R0 ;  /* 0x0000b40094037a23 */ /* 0x002fce0000010800 */
[C---:B------:R-:W-:Y:S01]  /*5340*/  HMMA.16816.F32 R60, R4.reuse, R14, R60 ;  /* 0x0000000e043c723c */ /* 0x040fe2000000183c */
[----:B------:R-:W1:Y:S01]  /*5350*/  LDSM.16.MT88.4 R12, [R208+0x5800] ;  /* 0x00580000d00c783b */ /* 0x000e620000004200 */
[----:B------:R4:W-:Y:S06]  /*5360*/  MUFU.EX2 R211, R3 ;  /* 0x0000000300d37308 */ /* 0x0009ec0000000800 */
[C---:B------:R-:W-:Y:S08]  /*5370*/  HMMA.16816.F32 R96, R4.reuse, R24, R96 ;  /* 0x000000180460723c */ /* 0x040ff00000001860 */
[----:B------:R-:W-:Y:S01]  /*5380*/  HMMA.16816.F32 R92, R4, R26, R92 ;  /* 0x0000001a045c723c */ /* 0x000fe2000000185c */
[----:B------:R-:W-:Y:S01]  /*5390*/  LDSM.16.MT88.4 R24, [R209+0x2000] ;  /* 0x00200000d118783b */ /* 0x000fe20000004200 */
[----:B----4-:R-:W-:-:S04]  /*53a0*/  FFMA.FTZ R3, R149, c[0x0][0x2d0], -R0 ;  /* 0x0000b40095037a23 */ /* 0x010fc80000010800 */
[----:B------:R4:W5:Y:S02]  /*53b0*/  MUFU.EX2 R155, R3 ;  /* 0x00000003009b7308 */ /* 0x0009640000000800 */
[C---:B------:R-:W-:Y:S08]  /*53c0*/  HMMA.16816.F32 R88, R4.reuse, R20, R88 ;  /* 0x000000140458723c */ /* 0x040ff00000001858 */
[----:B---3--:R-:W-:Y:S01]  /*53d0*/  HMMA.16816.F32 R40, R4, R16, R40 ;  /* 0x000000100428723c */ /* 0x008fe20000001828 */
[----:B----4-:R-:W-:-:S07]  /*53e0*/  FFMA.FTZ R3, R151, c[0x0][0x2d0], -R0 ;  /* 0x0000b40097037a23 */ /* 0x010fce0000010800 */
[C---:B------:R-:W-:Y:S01]  /*53f0*/  HMMA.16816.F32 R36, R4.reuse, R18, R36 ;  /* 0x000000120424723c */ /* 0x040fe20000001824 */
[----:B------:R-:W3:Y:S01]  /*5400*/  LDSM.16.MT88.4 R16, [R210+0x2000] ;  /* 0x00200000d210783b */ /* 0x000ee20000004200 */
[----:B------:R4:W-:Y:S06]  /*5410*/  MUFU.EX2 R123, R3 ;  /* 0x00000003007b7308 */ /* 0x0009ec0000000800 */
[C---:B-1----:R-:W-:Y:S08]  /*5420*/  HMMA.16816.F32 R48, R4.reuse, R12, R48 ;  /* 0x0000000c0430723c */ /* 0x042ff00000001830 */
[----:B------:R-:W-:Y:S01]  /*5430*/  HMMA.16816.F32 R44, R4, R14, R44 ;  /* 0x0000000e042c723c */ /* 0x000fe2000000182c */
[----:B------:R-:W1:Y:S01]  /*5440*/  LDSM.16.MT88.4 R12, [R207+0x6000] ;  /* 0x00600000cf0c783b */ /* 0x000e620000004200 */
[----:B----4-:R-:W-:-:S04]  /*5450*/  FFMA.FTZ R3, R162, c[0x0][0x2d0], -R2 ;  /* 0x0000b400a2037a23 */ /* 0x010fc80000010802 */
[----:B------:R4:W-:Y:S02]  /*5460*/  MUFU.EX2 R121, R3 ;  /* 0x0000000300797308 */ /* 0x0009e40000000800 */
[C---:B------:R-:W-:Y:S01]  /*5470*/  HMMA.16816.F32 R84, R4.reuse, R22, R84 ;  /* 0x000000160454723c */ /* 0x040fe20000001854 */
[----:B------:R-:W1:Y:S07]  /*5480*/  LDSM.16.MT88.4 R20, [R208+0x2000] ;  /* 0x00200000d014783b */ /* 0x000e6e0000004200 */
[----:B------:R-:W-:Y:S01]  /*5490*/  HMMA.16816.F32 R108, R4, R28, R108 ;  /* 0x0000001c046c723c */ /* 0x000fe2000000186c */
[----:B----4-:R-:W-:-:S07]  /*54a0*/  FFMA.FTZ R3, R161, c[0x0][0x2d0], -R2 ;  /* 0x0000b400a1037a23 */ /* 0x010fce0000010802 */
[C---:B------:R-:W-:Y:S01]  /*54b0*/  HMMA.16816.F32 R104, R4.reuse, R30, R104 ;  /* 0x0000001e0468723c */ /* 0x040fe20000001868 */
[----:B------:R-:W-:Y:S01]  /*54c0*/  LDSM.16.MT88.4 R28, [R207+0x2000] ;  /* 0x00200000cf1c783b */ /* 0x000fe20000004200 */
[----:B------:R4:W-:Y:S06]  /*54d0*/  MUFU.EX2 R154, R3 ;  /* 0x00000003009a7308 */ /* 0x0009ec0000000800 */
[C---:B------:R-:W-:Y:S08]  /*54e0*/  HMMA.16816.F32 R52, R4.reuse, R32, R52 ;  /* 0x000000200434723c */ /* 0x040ff00000001834 */
[----:B------:R-:W-:Y:S01]  /*54f0*/  HMMA.16816.F32 R56, R4, R34, R56 ;  /* 0x000000220438723c */ /* 0x000fe20000001838 */
[----:B------:R-:W1:Y:S01]  /*5500*/  LDSM.16.MT88.4 R32, [R209+0x6000] ;  /* 0x00600000d120783b */ /* 0x000e620000004200 */
[----:B----4-:R-:W-:-:S05]  /*5510*/  FFMA.FTZ R3, R160, c[0x0][0x2d0], -R2 ;  /* 0x0000b400a0037a23 */ /* 0x010fca0000010802 */
[----:B------:R-:W-:Y:S01]  /*5520*/  FFMA.FTZ R4, R150, c[0x0][0x2d0], -R0 ;  /* 0x0000b40096047a23 */ /* 0x000fe20000010800 */
[----:B--2---:R-:W-:Y:S01]  /*5530*/  F2FP.PACK_AB R6, R218, R220 ;  /* 0x000000dcda06723e */ /* 0x004fe200000000ff */
[----:B------:R2:W-:Y:S01]  /*5540*/  MUFU.EX2 R153, R3 ;  /* 0x0000000300997308 */ /* 0x0005e20000000800 */
[----:B-----5:R-:W-:-:S07]  /*5550*/  F2FP.PACK_AB R5, R155, R211 ;  /* 0x000000d39b05723e */ /* 0x020fce00000000ff */
[----:B------:R4:W5:Y:S01]  /*5560*/  MUFU.EX2 R122, R4 ;  /* 0x00000004007a7308 */ /* 0x0009620000000800 */
[----:B--2---:R-:W-:-:S07]  /*5570*/  FFMA.FTZ R3, R163, c[0x0][0x2d0], -R2 ;  /* 0x0000b400a3037a23 */ /* 0x004fce0000010802 */
[----:B------:R2:W1:Y:S01]  /*5580*/  MUFU.EX2 R152, R3 ;  /* 0x0000000300987308 */ /* 0x0004620000000800 */
[----:B----4-:R-:W-:Y:S02]  /*5590*/  F2FP.PACK_AB R4, R223, R212 ;  /* 0x000000d4df04723e */ /* 0x010fe400000000ff */
[----:B-----5:R-:W-:-:S07]  /*55a0*/  F2FP.PACK_AB R7, R123, R122 ;  /* 0x0000007a7b07723e */ /* 0x020fce00000000ff */
[----:B---3--:R-:W-:Y:S01]  /*55b0*/  HMMA.16816.F32 R76, R4, R18, R72 ;  /* 0x00000012044c723c */ /* 0x008fe20000001848 */
[----:B--2---:R-:W-:-:S04]  /*55c0*/  FFMA.FTZ R3, R156, c[0x0][0x2d0], -R0 ;  /* 0x0000b4009c037a23 */ /* 0x004fc80000010800 */
[----:B------:R2:W-:Y:S03]  /*55d0*/  MUFU.EX2 R120, R3 ;  /* 0x0000000300787308 */ /* 0x0005e60000000800 */
[C---:B-1----:R-:W-:Y:S08]  /*55e0*/  HMMA.16816.F32 R72, R4.reuse, R12, R64 ;  /* 0x0000000c0448723c */ /* 0x042ff00000001840 */
[----:B------:R-:W-:Y:S01]  /*55f0*/  HMMA.16816.F32 R64, R4, R14, R60 ;  /* 0x0000000e0440723c */ /* 0x000fe2000000183c */
[----:B------:R-:W1:Y:S01]  /*5600*/  LDSM.16.MT88.4 R12, [R208+0x6000] ;  /* 0x00600000d00c783b */ /* 0x000e620000004200 */
[----:B--2---:R-:W-:-:S06]  /*5610*/  FFMA.FTZ R3, R157, c[0x0][0x2d0], -R0 ;  /* 0x0000b4009d037a23 */ /* 0x004fcc0000010800 */
[C---:B------:R-:W-:Y:S01]  /*5620*/  HMMA.16816.F32 R100, R4.reuse, R24, R96 ;  /* 0x000000180464723c */ /* 0x040fe20000001860 */
[----:B------:R2:W3:Y:S07]  /*5630*/  MUFU.EX2 R151, R3 ;  /* 0x0000000300977308 */ /* 0x0004ee0000000800 */
[C---:B------:R-:W-:Y:S01]  /*5640*/  HMMA.16816.F32 R96, R4.reuse, R26, R92 ;  /* 0x0000001a0460723c */ /* 0x040fe2000000185c */
[----:B------:R-:W-:Y:S07]  /*5650*/  LDSM.16.MT88.4 R24, [R207+0x2800] ;  /* 0x00280000cf18783b */ /* 0x000fee0000004200 */
[----:B------:R-:W-:Y:S01]  /*5660*/  HMMA.16816.F32 R92, R4, R20, R88 ;  /* 0x00000014045c723c */ /* 0x000fe20000001858 */
[----:B--2---:R-:W-:-:S04]  /*5670*/  FFMA.FTZ R3, R158, c[0x0][0x2d0], -R0 ;  /* 0x0000b4009e037a23 */ /* 0x004fc80000010800 */
[----:B------:R2:W-:Y:S03]  /*5680*/  MUFU.EX2 R130, R3 ;  /* 0x0000000300827308 */ /* 0x0005e60000000800 */
[C---:B------:R-:W-:Y:S01]  /*5690*/  HMMA.16816.F32 R88, R4.reuse, R22, R84 ;  /* 0x000000160458723c */ /* 0x040fe20000001854 */
[----:B------:R-:W-:Y:S07]  /*56a0*/  LDSM.16.MT88.4 R20, [R209+0x2800] ;  /* 0x00280000d114783b */ /* 0x000fee0000004200 */
[----:B------:R-:W-:Y:S01]  /*56b0*/  HMMA.16816.F32 R84, R4, R16, R80 ;  /* 0x000000100454723c */ /* 0x000fe20000001850 */
[----:B------:R-:W4:Y:S01]  /*56c0*/  LDSM.16.MT88.4 R16, [R210+0x6000] ;  /* 0x00600000d210783b */ /* 0x000f220000004200 */
[----:B--2---:R-:W-:-:S06]  /*56d0*/  FFMA.FTZ R3, R159, c[0x0][0x2d0], -R0 ;  /* 0x0000b4009f037a23 */ /* 0x004fcc0000010800 */
[C---:B------:R-:W-:Y:S01]  /*56e0*/  HMMA.16816.F32 R60, R4.reuse, R32, R52 ;  /* 0x00000020043c723c */ /* 0x040fe20000001834 */
[----:B------:R2:W5:Y:S07]  /*56f0*/  MUFU.EX2 R131, R3 ;  /* 0x0000000300837308 */ /* 0x00056e0000000800 */
[C---:B-1----:R-:W-:Y:S08]  /*5700*/  HMMA.16816.F32 R52, R4.reuse, R12, R48 ;  /* 0x0000000c0434723c */ /* 0x042ff00000001830 */
[----:B------:R-:W-:Y:S01]  /*5710*/  HMMA.16816.F32 R44, R4, R14, R44 ;  /* 0x0000000e042c723c */ /* 0x000fe2000000182c */
[----:B------:R-:W1:Y:S01]  /*5720*/  LDSM.16.MT88.4 R12, [R210+0x2800] ;  /* 0x00280000d20c783b */ /* 0x000e620000004200 */
[----:B--2---:R-:W-:-:S04]  /*5730*/  FFMA.FTZ R3, R170, c[0x0][0x2d0], -R2 ;  /* 0x0000b400aa037a23 */ /* 0x004fc80000010802 */
[----:B------:R2:W-:Y:S02]  /*5740*/  MUFU.EX2 R129, R3 ;  /* 0x0000000300817308 */ /* 0x0005e40000000800 */
[C---:B------:R-:W-:Y:S08]  /*5750*/  HMMA.16816.F32 R104, R4.reuse, R30, R104 ;  /* 0x0000001e0468723c */ /* 0x040ff00000001868 */
[----:B------:R-:W-:Y:S01]  /*5760*/  HMMA.16816.F32 R108, R4, R28, R108 ;  /* 0x0000001c046c723c */ /* 0x000fe2000000186c */
[----:B------:R-:W-:Y:S01]  /*5770*/  LDSM.16.MT88.4 R28, [R207+0x6800] ;  /* 0x00680000cf1c783b */ /* 0x000fe20000004200 */
[----:B--2---:R-:W-:-:S06]  /*5780*/  FFMA.FTZ R3, R169, c[0x0][0x2d0], -R2 ;  /* 0x0000b400a9037a23 */ /* 0x004fcc0000010802 */
[C---:B----4-:R-:W-:Y:S01]  /*5790*/  HMMA.16816.F32 R48, R4.reuse, R16, R40 ;  /* 0x000000100430723c */ /* 0x050fe20000001828 */
[----:B------:R2:W4:Y:S07]  /*57a0*/  MUFU.EX2 R149, R3 ;  /* 0x0000000300957308 */ /* 0x00052e0000000800 */
[C---:B------:R-:W-:Y:S01]  /*57b0*/  HMMA.16816.F32 R36, R4.reuse, R18, R36 ;  /* 0x000000120424723c */ /* 0x040fe20000001824 */
[----:B------:R-:W1:Y:S07]  /*57c0*/  LDSM.16.MT88.4 R16, [R208+0x2800] ;  /* 0x00280000d010783b */ /* 0x000e6e0000004200 */
[----:B------:R-:W-:Y:S01]  /*57d0*/  HMMA.16816.F32 R56, R4, R34, R56 ;  /* 0x000000220438723c */ /* 0x000fe20000001838 */
[----:B--2---:R-:W-:-:S06]  /*57e0*/  FFMA.FTZ R3, R168, c[0x0][0x2d0], -R2 ;  /* 0x0000b400a8037a23 */ /* 0x004fcc0000010802 */
[----:B------:R-:W-:Y:S01]  /*57f0*/  F2FP.PACK_AB R4, R154, R121 ;  /* 0x000000799a04723e */ /* 0x000fe200000000ff */
[----:B------:R2:W-:Y:S01]  /*5800*/  MUFU.EX2 R150, R3 ;  /* 0x0000000300967308 */ /* 0x0005e20000000800 */
[----:B------:R-:W-:Y:S02]  /*5810*/  F2FP.PACK_AB R6, R152, R153 ;  /* 0x000000999806723e */ /* 0x000fe400000000ff */
[----:B---3--:R-:W-:Y:S02]  /*5820*/  F2FP.PACK_AB R5, R151, R120 ;  /* 0x000000789705723e */ /* 0x008fe400000000ff */
[----:B-----5:R-:W-:-:S07]  /*5830*/  F2FP.PACK_AB R7, R131, R130 ;  /* 0x000000828307723e */ /* 0x020fce00000000ff */
[----:B------:R-:W-:Y:S01]  /*5840*/  HMMA.16816.F32 R80, R4, R20, R100 ;  /* 0x000000140450723c */ /* 0x000fe20000001864 */
[----:B--2---:R-:W-:-:S07]  /*5850*/  FFMA.FTZ R3, R171, c[0x0][0x2d0], -R2 ;  /* 0x0000b400ab037a23 */ /* 0x004fce0000010802 */
[C---:B------:R-:W-:Y:S01]  /*5860*/  HMMA.16816.F32 R100, R4.reuse, R22, R96 ;  /* 0x000000160464723c */ /* 0x040fe20000001860 */
[----:B------:R2:W3:Y:S01]  /*5870*/  MUFU.EX2 R148, R3 ;  /* 0x0000000300947308 */ /* 0x0004e20000000800 */
[----:B------:R-:W-:Y:S06]  /*5880*/  LDSM.16.MT88.4 R20, [R207+0x7000] ;  /* 0x00700000cf14783b */ /* 0x000fec0000004200 */
[C---:B-1----:R-:W-:Y:S08]  /*5890*/  HMMA.16816.F32 R96, R4.reuse, R12, R84 ;  /* 0x0000000c0460723c */ /* 0x042ff00000001854 */
[----:B------:R-:W-:Y:S01]  /*58a0*/  HMMA.16816.F32 R84, R4, R14, R76 ;  /* 0x0000000e0454723c */ /* 0x000fe2000000184c */
[----:B------:R-:W1:Y:S01]  /*58b0*/  LDSM.16.MT88.4 R12, [R209+0x6800] ;  /* 0x00680000d10c783b */ /* 0x000e620000004200 */
[----:B--2---:R-:W-:-:S04]  /*58c0*/  FFMA.FTZ R3, R164, c[0x0][0x2d0], -R0 ;  /* 0x0000b400a4037a23 */ /* 0x004fc80000010800 */
[----:B------:R2:W-:Y:S02]  /*58d0*/  MUFU.EX2 R128, R3 ;  /* 0x0000000300807308 */ /* 0x0005e40000000800 */
[C---:B------:R-:W-:Y:S08]  /*58e0*/  HMMA.16816.F32 R40, R4.reuse, R26, R104 ;  /* 0x0000001a0428723c */ /* 0x040ff00000001868 */
[----:B------:R-:W-:Y:S01]  /*58f0*/  HMMA.16816.F32 R104, R4, R16, R92 ;  /* 0x000000100468723c */ /* 0x000fe2000000185c */
[----:B--2---:R-:W-:-:S07]  /*5900*/  FFMA.FTZ R3, R166, c[0x0][0x2d0], -R0 ;  /* 0x0000b400a6037a23 */ /* 0x004fce0000010800 */
[C---:B------:R-:W-:Y:S01]  /*5910*/  HMMA.16816.F32 R92, R4.reuse, R18, R88 ;  /* 0x00000012045c723c */ /* 0x040fe20000001858 */
[----:B------:R-:W2:Y:S01]  /*5920*/  LDSM.16.MT88.4 R16, [R208+0x6800] ;  /* 0x00680000d010783b */ /* 0x000ea20000004200 */
[----:B------:R5:W1:Y:S06]  /*5930*/  MUFU.EX2 R147, R3 ;  /* 0x0000000300937308 */ /* 0x000a6c0000000800 */
[C---:B------:R-:W-:Y:S01]  /*5940*/  HMMA.16816.F32 R32, R4.reuse, R24, R108 ;  /* 0x000000180420723c */ /* 0x040fe2000000186c */
[----:B------:R-:W-:Y:S04]  /*5950*/  LDSM.16.MT88.4 R24, [R209+0x3000] ;  /* 0x00300000d118783b */ /* 0x000fe80000004200 */
[----:B------:R-:W-:Y:S03]  /*5960*/  LDSM.16.MT88.4 R108, [R207+0x7800] ;  /* 0x00780000cf6c783b */ /* 0x000fe60000004200 */
[----:B------:R-:W-:Y:S01]  /*5970*/  HMMA.16816.F32 R76, R4, R28, R72 ;  /* 0x0000001c044c723c */ /* 0x000fe20000001848 */
[----:B-----5:R-:W-:-:S04]  /*5980*/  FFMA.FTZ R3, R165, c[0x0][0x2d0], -R0 ;  /* 0x0000b400a5037a23 */ /* 0x020fc80000010800 */
[----:B------:R5:W-:Y:S03]  /*5990*/  MUFU.EX2 R145, R3 ;  /* 0x0000000300917308 */ /* 0x000be60000000800 */
[C---:B-1----:R-:W-:Y:S08]  /*59a0*/  HMMA.16816.F32 R60, R4.reuse, R12, R60 ;  /* 0x0000000c043c723c */ /* 0x042ff0000000183c */
[----:B------:R-:W-:Y:S01]  /*59b0*/  HMMA.16816.F32 R56, R4, R14, R56 ;  /* 0x0000000e0438723c */ /* 0x000fe20000001838 */
[----:B------:R-:W1:Y:S01]  /*59c0*/  LDSM.16.MT88.4 R12, [R210+0x6800] ;  /* 0x00680000d20c783b */ /* 0x000e620000004200 */
[----:B-----5:R-:W-:-:S06]  /*59d0*/  FFMA.FTZ R3, R167, c[0x0][0x2d0], -R0 ;  /* 0x0000b400a7037a23 */ /* 0x020fcc0000010800 */
[C---:B------:R-:W-:Y:S01]  /*59e0*/  HMMA.16816.F32 R72, R4.reuse, R30, R64 ;  /* 0x0000001e0448723c */ /* 0x040fe20000001840 */
[----:B------:R5:W1:Y:S07]  /*59f0*/  MUFU.EX2 R146, R3 ;  /* 0x0000000300927308 */ /* 0x000a6e0000000800 */
[C---:B--2---:R-:W-:Y:S08]  /*5a00*/  HMMA.16816.F32 R52, R4.reuse, R16, R52 ;  /* 0x000000100434723c */ /* 0x044ff00000001834 */
[----:B------:R-:W-:Y:S01]  /*5a10*/  HMMA.16816.F32 R44, R4, R18, R44 ;  /* 0x00000012042c723c */ /* 0x000fe2000000182c */
[----:B------:R-:W2:Y:S01]  /*5a20*/  LDSM.16.MT88.4 R16, [R207+0x3000] ;  /* 0x00300000cf10783b */ /* 0x000ea20000004200 */
[----:B-----5:R-:W-:-:S04]  /*5a30*/  FFMA.FTZ R3, R200, c[0x0][0x2d0], -R2 ;  /* 0x0000b400c8037a23 */ /* 0x020fc80000010802 */
[----:B------:R5:W-:Y:S02]  /*5a40*/  MUFU.EX2 R69, R3 ;  /* 0x0000000300457308 */ /* 0x000be40000000800 */
[----:B-1----:R-:W-:Y:S01]  /*5a50*/  HMMA.16816.F32 R48, R4, R12, R48 ;  /* 0x0000000c0430723c */ /* 0x002fe20000001830 */
[----:B-----5:R-:W-:-:S07]  /*5a60*/  FFMA.FTZ R3, R201, c[0x0][0x2d0], -R2 ;  /* 0x0000b400c9037a23 */ /* 0x020fce0000010802 */
[----:B------:R-:W-:Y:S01]  /*5a70*/  HMMA.16816.F32 R28, R4, R14, R36 ;  /* 0x0000000e041c723c */ /* 0x000fe20000001824 */
[----:B------:R-:W1:Y:S01]  /*5a80*/  LDSM.16.MT88.4 R12, [R210+0x3000] ;  /* 0x00300000d20c783b */ /* 0x000e620000004200 */
[----:B------:R5:W2:Y:S05]  /*5a90*/  MUFU.EX2 R70, R3 ;  /* 0x0000000300467308 */ /* 0x000aaa0000000800 */
[----:B----4-:R-:W-:Y:S02]  /*5aa0*/  F2FP.PACK_AB R4, R149, R129 ;  /* 0x000000819504723e */ /* 0x010fe400000000ff */
[----:B---3--:R-:W-:Y:S02]  /*5ab0*/  F2FP.PACK_AB R6, R148, R150 ;  /* 0x000000969406723e */ /* 0x008fe400000000ff */
[----:B------:R-:W-:-:S02]  /*5ac0*/  F2FP.PACK_AB R5, R147, R128 ;  /* 0x000000809305723e */ /* 0x000fc400000000ff */
[----:B------:R-:W-:Y:S01]  /*5ad0*/  F2FP.PACK_AB R7, R146, R145 ;  /* 0x000000919207723e */ /* 0x000fe200000000ff */
[----:B-----5:R-:W-:Y:S01]  /*5ae0*/  FFMA.FTZ R3, R202, c[0x0][0x2d0], -R2 ;  /* 0x0000b400ca037a23 */ /* 0x020fe20000010802 */
[----:B------:R-:W-:-:S05]  /*5af0*/  IADD3 R226, R226, -0x2, RZ ;  /* 0xfffffffee2e27810 */ /* 0x000fca0007ffe0ff */
[----:B--2---:R-:W-:Y:S01]  /*5b00*/  HMMA.16816.F32 R32, R4, R16, R32 ;  /* 0x000000100420723c */ /* 0x004fe20000001820 */
[----:B------:R-:W-:Y:S01]  /*5b10*/  FFMA.FTZ R2, R203, c[0x0][0x2d0], -R2 ;  /* 0x0000b400cb027a23 */ /* 0x000fe20000010802 */
[----:B------:R-:W-:Y:S01]  /*5b20*/  MUFU.EX2 R144, R3 ;  /* 0x0000000300907308 */ /* 0x000fe20000000800 */
[----:B------:R-:W-:-:S05]  /*5b30*/  F2FP.PACK_AB R132, R70, R69 ;  /* 0x000000454684723e */ /* 0x000fca00000000ff */
[C---:B------:R-:W-:Y:S01]  /*5b40*/  HMMA.16816.F32 R40, R4.reuse, R18, R40 ;  /* 0x000000120428723c */ /* 0x040fe20000001828 */
[----:B------:R-:W2:Y:S07]  /*5b50*/  LDSM.16.MT88.4 R16, [R208+0x3000] ;  /* 0x00300000d010783b */ /* 0x000eae0000004200 */
[C---:B------:R-:W-:Y:S08]  /*5b60*/  HMMA.16816.F32 R80, R4.reuse, R24, R80 ;  /* 0x000000180450723c */ /* 0x040ff00000001850 */
[C---:B------:R-:W-:Y:S01]  /*5b70*/  HMMA.16816.F32 R36, R4.reuse, R26, R100 ;  /* 0x0000001a0424723c */ /* 0x040fe20000001864 */
[----:B------:R-:W3:Y:S04]  /*5b80*/  LDSM.16.MT88.4 R24, [R209+0x7000] ;  /* 0x00700000d118783b */ /* 0x000ee80000004200 */
[----:B------:R-:W-:Y:S03]  /*5b90*/  LDSM.16.MT88.4 R100, [R210+0x3800] ;  /* 0x00380000d264783b */ /* 0x000fe60000004200 */
[C---:B-1----:R-:W-:Y:S08]  /*5ba0*/  HMMA.16816.F32 R96, R4.reuse, R12, R96 ;  /* 0x0000000c0460723c */ /* 0x042ff00000001860 */
[C---:B------:R-:W-:Y:S01]  /*5bb0*/  HMMA.16816.F32 R112, R4.reuse, R20, R76 ;  /* 0x000000140470723c */ /* 0x040fe2000000184c */
[----:B------:R-:W-:Y:S07]  /*5bc0*/  LDSM.16.MT88.4 R76, [R207+0x3800] ;  /* 0x00380000cf4c783b */ /* 0x000fee0000004200 */
[C---:B------:R-:W-:Y:S08]  /*5bd0*/  HMMA.16816.F32 R20, R4.reuse, R22, R72 ;  /* 0x000000160414723c */ /* 0x040ff00000001848 */
[C---:B--2---:R-:W-:Y:S08]  /*5be0*/  HMMA.16816.F32 R88, R4.reuse, R16, R104 ;  /* 0x000000100458723c */ /* 0x044ff00000001868 */
[C---:B------:R-:W-:Y:S01]  /*5bf0*/  HMMA.16816.F32 R64, R4.reuse, R18, R92 ;  /* 0x000000120440723c */ /* 0x040fe2000000185c */
[----:B------:R-:W1:Y:S04]  /*5c00*/  LDSM.16.MT88.4 R16, [R210+0x7000] ;  /* 0x00700000d210783b */ /* 0x000e680000004200 */
[----:B------:R-:W-:Y:S03]  /*5c10*/  LDSM.16.MT88.4 R92, [R208+0x3800] ;  /* 0x00380000d05c783b */ /* 0x000fe60000004200 */
[C---:B------:R-:W-:Y:S01]  /*5c20*/  HMMA.16816.F32 R104, R4.reuse, R14, R84 ;  /* 0x0000000e0468723c */ /* 0x040fe20000001854 */
[----:B------:R-:W2:Y:S04]  /*5c30*/  LDSM.16.MT88.4 R12, [R208+0x7000] ;  /* 0x00700000d00c783b */ /* 0x000ea80000004200 */
[----:B------:R-:W4:Y:S03]  /*5c40*/  LDSM.16.MT88.4 R84, [R209+0x3800] ;  /* 0x00380000d154783b */ /* 0x000f260000004200 */
[C---:B---3--:R-:W-:Y:S01]  /*5c50*/  HMMA.16816.F32 R60, R4.reuse, R24, R60 ;  /* 0x00000018043c723c */ /* 0x048fe2000000183c */
[----:B------:R3:W5:Y:S07]  /*5c60*/  MUFU.EX2 R25, R2 ;  /* 0x0000000200197308 */ /* 0x00076e0000000800 */
[----:B------:R-:W-:Y:S01]  /*5c70*/  HMMA.16816.F32 R56, R4, R26, R56 ;  /* 0x0000001a0438723c */ /* 0x000fe20000001838 */
[----:B---3--:R-:W-:Y:S01]  /*5c80*/  FFMA.FTZ R2, R172, c[0x0][0x2d0], -R0 ;  /* 0x0000b400ac027a23 */ /* 0x008fe20000010800 */
[----:B-----5:R-:W-:-:S03]  /*5c90*/  F2FP.PACK_AB R134, R25, R144 ;  /* 0x000000901986723e */ /* 0x020fc600000000ff */
[----:B------:R3:W-:Y:S03]  /*5ca0*/  MUFU.EX2 R24, R2 ;  /* 0x0000000200187308 */ /* 0x0007e60000000800 */
[C---:B-1----:R-:W-:Y:S08]  /*5cb0*/  HMMA.16816.F32 R48, R4.reuse, R16, R48 ;  /* 0x000000100430723c */ /* 0x042ff00000001830 */
[----:B--2---:R-:W-:Y:S01]  /*5cc0*/  HMMA.16816.F32 R52, R4, R12, R52 ;  /* 0x0000000c0434723c */ /* 0x004fe20000001834 */
[----:B---3--:R-:W-:-:S07]  /*5cd0*/  FFMA.FTZ R2, R173, c[0x0][0x2d0], -R0 ;  /* 0x0000b400ad027a23 */ /* 0x008fce0000010800 */
[C---:B------:R-:W-:Y:S01]  /*5ce0*/  HMMA.16816.F32 R44, R4.reuse, R14, R44 ;  /* 0x0000000e042c723c */ /* 0x040fe2000000182c */
[----:B------:R1:W2:Y:S01]  /*5cf0*/  MUFU.EX2 R11, R2 ;  /* 0x00000002000b7308 */ /* 0x0002a20000000800 */
[----:B------:R-:W-:Y:S06]  /*5d00*/  LDSM.16.MT88.4 R12, [R210+0x7800] ;  /* 0x00780000d20c783b */ /* 0x000fec0000004200 */
[----:B------:R-:W-:Y:S01]  /*5d10*/  HMMA.16816.F32 R28, R4, R18, R28 ;  /* 0x00000012041c723c */ /* 0x000fe2000000181c */
[----:B------:R-:W3:Y:S01]  /*5d20*/  LDL R5, [R1+0x3c] ;  /* 0x00003c0001057983 */ /* 0x000ee20000100800 */
[--C-:B-1----:R-:W-:Y:S01]  /*5d30*/  FFMA.FTZ R2, R175, c[0x0][0x2d0], -R0.reuse ;  /* 0x0000b400af027a23 */ /* 0x102fe20000010800 */
[----:B--2---:R-:W-:Y:S01]  /*5d40*/  F2FP.PACK_AB R133, R11, R24 ;  /* 0x000000180b85723e */ /* 0x004fe200000000ff */
[----:B------:R-:W-:-:S02]  /*5d50*/  FFMA.FTZ R0, R174, c[0x0][0x2d0], -R0 ;  /* 0x0000b400ae007a23 */ /* 0x000fc40000010800 */
[----:B------:R1:W-:Y:S08]  /*5d60*/  MUFU.EX2 R10, R2 ;  /* 0x00000002000a7308 */ /* 0x0003f00000000800 */
[----:B------:R2:W5:Y:S01]  /*5d70*/  MUFU.EX2 R9, R0 ;  /* 0x0000000000097308 */ /* 0x0005620000000800 */
[----:B-1----:R-:W-:Y:S02]  /*5d80*/  FADD.FTZ R2, R127, R126 ;  /* 0x0000007e7f027221 */ /* 0x002fe40000010000 */
[----:B------:R-:W-:Y:S02]  /*5d90*/  LDSM.16.MT88.4 R124, [R208+0x7800] ;  /* 0x00780000d07c783b */ /* 0x000fe40000004200 */
[----:B------:R-:W-:-:S02]  /*5da0*/  FADD.FTZ R2, R118, R2 ;  /* 0x0000000276027221 */ /* 0x000fc40000010000 */
[----:B--2---:R-:W-:Y:S01]  /*5db0*/  FADD.FTZ R0, R248, R247 ;  /* 0x000000f7f8007221 */ /* 0x004fe20000010000 */
[----:B-----5:R-:W-:Y:S01]  /*5dc0*/  F2FP.PACK_AB R135, R9, R10 ;  /* 0x0000000a0987723e */ /* 0x020fe200000000ff */
        /* <DEDUP_REMOVED lines=9> */
[----:B------:R-:W-:Y:S01]  /*5e60*/  FADD.FTZ R2, R243, R2 ;  /* 0x00000002f3027221 */ /* 0x000fe20000010000 */
[----:B------:R-:W1:Y:S01]  /*5e70*/  LDSM.16.MT88.4 R116, [R209+0x7800] ;  /* 0x00780000d174783b */ /* 0x000e620000004200 */
        /* <DEDUP_REMOVED lines=10> */
[----:B------:R-:W-:-:S04]  /*5f20*/  FADD.FTZ R0, R240, R0 ;  /* 0x00000000f0007221 */ /* 0x000fc80000010000 */
        /* <DEDUP_REMOVED lines=16> */
[----:B------:R-:W-:Y:S01]  /*6030*/  HMMA.16816.F32 R84, R132, R86, R36 ;  /* 0x000000568454723c */ /* 0x000fe20000001824 */
[----:B------:R-:W-:Y:S02]  /*6040*/  FADD.FTZ R0, R155, R0 ;  /* 0x000000009b007221 */ /* 0x000fe40000010000 */
[----:B------:R-:W-:Y:S02]  /*6050*/  FADD.FTZ R2, R220, R2 ;  /* 0x00000002dc027221 */ /* 0x000fe40000010000 */
[----:B------:R-:W-:Y:S02]  /*6060*/  FADD.FTZ R0, R122, R0 ;  /* 0x000000007a007221 */ /* 0x000fe40000010000 */
[----:B------:R-:W-:Y:S02]  /*6070*/  FADD.FTZ R2, R218, R2 ;  /* 0x00000002da027221 */ /* 0x000fe40000010000 */
[----:B------:R-:W-:-:S02]  /*6080*/  FADD.FTZ R0, R123, R0 ;  /* 0x000000007b007221 */ /* 0x000fc40000010000 */
[----:B------:R-:W-:Y:S02]  /*6090*/  FADD.FTZ R2, R121, R2 ;  /* 0x0000000279027221 */ /* 0x000fe40000010000 */
        /* <DEDUP_REMOVED lines=10> */
[----:B------:R-:W-:Y:S01]  /*6140*/  FADD.FTZ R2, R147, R2 ;  /* 0x0000000293027221 */ /* 0x000fe20000010000 */
[C---:B-1----:R-:W-:Y:S08]  /*6150*/  HMMA.16816.F32 R112, R132.reuse, R116, R60 ;  /* 0x000000748470723c */ /* 0x042ff0000000183c */
[C---:B------:R-:W-:Y:S08]  /*6160*/  HMMA.16816.F32 R120, R132.reuse, R124, R52 ;  /* 0x0000007c8478723c */ /* 0x040ff00000001834 */
[C---:B------:R-:W-:Y:S08]  /*6170*/  HMMA.16816.F32 R92, R132.reuse, R94, R64 ;  /* 0x0000005e845c723c */ /* 0x040ff00000001840 */
[C---:B------:R-:W-:Y:S08]  /*6180*/  HMMA.16816.F32 R108, R132.reuse, R110, R20 ;  /* 0x0000006e846c723c */ /* 0x040ff00000001814 */
[C---:B------:R-:W-:Y:S08]  /*6190*/  HMMA.16816.F32 R116, R132.reuse, R118, R56 ;  /* 0x000000768474723c */ /* 0x040ff00000001838 */
[C---:B------:R-:W-:Y:S08]  /*61a0*/  HMMA.16816.F32 R124, R132.reuse, R126, R44 ;  /* 0x0000007e847c723c */ /* 0x040ff0000000182c */
[C---:B------:R-:W-:Y:S08]  /*61b0*/  HMMA.16816.F32 R128, R132.reuse, R12, R48 ;  /* 0x0000000c8480723c */ /* 0x040ff00000001830 */
[----:B------:R-:W-:Y:S01]  /*61c0*/  HMMA.16816.F32 R132, R132, R14, R28 ;  /* 0x0000000e8484723c */ /* 0x000fe2000000181c */
[----:B---3--:R-:W-:Y:S01]  /*61d0*/  @P4 IMAD.HI.U32 R4, R5, c[0x0][0x2c8], RZ ;  /* 0x0000b20005044a27 */ /* 0x008fe200078e00ff */
[----:B------:R-:W-:-:S02]  /*61e0*/  MOV R0, R5 ;  /* 0x0000000500007202 */ /* 0x000fc40000000f00 */
[----:B------:R-:W-:Y:S02]  /*61f0*/  MOV R5, c[0x0][0x2ac] ;  /* 0x0000ab0000057a02 */ /* 0x000fe40000000f00 */
[----:B------:R-:W-:-:S03]  /*6200*/  @P4 SHF.R.U32.HI R0, RZ, c[0x0][0x2cc], R4 ;  /* 0x0000b300ff004a19 */ /* 0x000fc60000011604 */
[----:B------:R-:W-:-:S05]  /*6210*/  IMAD R5, R5, c[0x0][0x1d0], RZ ;  /* 0x0000740005057a24 */ /* 0x000fca00078e02ff */
[----:B------:R-:W-:Y:S01]  /*6220*/  IADD3 R0, R0, -c[0x0][0x168], R5 ;  /* 0x80005a0000007a10 */ /* 0x000fe20007ffe005 */
[----:B------:R-:W-:Y:S02]  /*6230*/  FADD.FTZ R4, R150, R3 ;  /* 0x0000000396047221 */ /* 0x000fe40000010000 */
[----:B------:R-:W-:Y:S01]  /*6240*/  FADD.FTZ R3, R145, R2 ;  /* 0x0000000291037221 */ /* 0x000fe20000010000 */
[----:B------:R-:W-:Y:S01]  /*6250*/  SHF.R.S32.HI R5, RZ, 0x1f, R0 ;  /* 0x0000001fff057819 */ /* 0x000fe20000011400 */
[----:B------:R-:W-:-:S03]  /*6260*/  FADD.FTZ R2, R148, R4 ;  /* 0x0000000494027221 */ /* 0x000fc60000010000 */
[----:B------:R-:W-:Y:S01]  /*6270*/  LEA.HI R5, R5, R0, RZ, 0x7 ;  /* 0x0000000005057211 */ /* 0x000fe200078f38ff */
[----:B------:R-:W-:Y:S02]  /*6280*/  FADD.FTZ R0, R146, R3 ;  /* 0x0000000392007221 */ /* 0x000fe40000010000 */
[----:B------:R-:W-:Y:S02]  /*6290*/  FADD.FTZ R2, R69, R2 ;  /* 0x0000000245027221 */ /* 0x000fe40000010000 */
[----:B------:R-:W-:Y:S02]  /*62a0*/  FADD.FTZ R0, R24, R0 ;  /* 0x0000000018007221 */ /* 0x000fe40000010000 */
[----:B------:R-:W-:Y:S02]  /*62b0*/  FADD.FTZ R2, R70, R2 ;  /* 0x0000000246027221 */ /* 0x000fe40000010000 */
[----:B------:R-:W-:Y:S01]  /*62c0*/  FADD.FTZ R0, R11, R0 ;  /* 0x000000000b007221 */ /* 0x000fe20000010000 */
[----:B------:R-:W-:Y:S01]  /*62d0*/  SHF.R.S32.HI R3, RZ, 0x7, R5 ;  /* 0x00000007ff037819 */ /* 0x000fe20000011405 */
[----:B------:R-:W-:-:S02]  /*62e0*/  FADD.FTZ R2, R144, R2 ;  /* 0x0000000290027221 */ /* 0x000fc40000010000 */
[----:B------:R-:W-:Y:S01]  /*62f0*/  FADD.FTZ R0, R10, R0 ;  /* 0x000000000a007221 */ /* 0x000fe20000010000 */
[----:B------:R-:W-:Y:S01]  /*6300*/  IMNMX R6, RZ, R3, !PT ;  /* 0x00000003ff067217 */ /* 0x000fe20007800200 */
[----:B------:R-:W-:Y:S02]  /*6310*/  FADD.FTZ R2, R25, R2 ;  /* 0x0000000219027221 */ /* 0x000fe40000010000 */
[----:B------:R-:W-:Y:S02]  /*6320*/  FADD.FTZ R0, R9, R0 ;  /* 0x0000000009007221 */ /* 0x000fe40000010000 */
[----:B------:R1:W-:Y:S04]  /*6330*/  STL [R1+0x4], R6 ;  /* 0x0000040601007387 */ /* 0x0003e80000100800 */
[----:B------:R1:W-:Y:S04]  /*6340*/  STL [R1+0xc], R0 ;  /* 0x00000c0001007387 */ /* 0x0003e80000100800 */
[----:B------:R1:W-:Y:S01]  /*6350*/  STL [R1+0x8], R2 ;  /* 0x0000080201007387 */ /* 0x0003e20000100800 */
[----:B------:R-:W-:Y:S11]  /*6360*/  ISETP.GE.AND P0, PT, R226, R6, PT ;  /* 0x00000006e200720c */ /* 0x000ff60003f06270 */
[----:B------:R-:W-:Y:S02]  /*6370*/  @!UPT UIADD3 URZ, URZ, URZ, URZ ;  /* 0x0000003f3f3ff290 */ /* 0x000fe4000fffe03f */
[----:B------:R-:W-:Y:S05]  /*6380*/  @!P0 BRA `(.L_x_468) ;  /* 0x00004c8000008947 */ /* 0x000fea0003800000 */
[----:B------:R-:W-:Y:S02]  /*6390*/  MOV R70, R8 ;  /* 0x0000000800467202 */ /* 0x000fe40000000f00 */
[----:B------:R-:W-:Y:S02]  /*63a0*/  MOV R69, R68 ;  /* 0x0000004400457202 */ /* 0x000fe40000000f00 */
.L_x_479:
[----:B------:R-:W-:Y:S04]  /*63b0*/  DEPBAR.LE SB0, 0x0 ;  /* 0x000080000000791a */ /* 0x000fe80000000000 */
[----:B------:R-:W-:Y:S01]  /*63c0*/  WARPSYNC 0xffffffff ;  /* 0xffffffff00007948 */ /* 0x000fe20003800000 */
[----:B------:R-:W-:Y:S01]  /*63d0*/  BAR.SYNC.DEFER_BLOCKING 0x0 ;  /* 0x0000000000007b1d */ /* 0x000fe20000010000 */
[----:B------:R-:W-:Y:S05]  /*63e0*/  ISETP.GE.AND P0, PT, R226, RZ, PT ;  /* 0x000000ffe200720c */ /* 0x000fea0003f06270 */
[----:B------:R2:W3:Y:S01]  /*63f0*/  LDSM.16.M88.4 R8, [R204] ;  /* 0x00000000cc08783b */ /* 0x0004e20000000200 */
[----:B------:R-:W-:Y:S03]  /*6400*/  BSSY B0, `(.L_x_469) ;  /* 0x0000055000007945 */ /* 0x000fe60003800000 */
[----:B------:R2:W4:Y:S04]  /*6410*/  LDSM.16.M88.4 R16, [R204+0x800] ;  /* 0x00080000cc10783b */ /* 0x0005280000000200 */
[----:B------:R2:W1:Y:S04]  /*6420*/  LDSM.16.M88.4 R24, [R204+0x1000] ;  /* 0x00100000cc18783b */ /* 0x0004680000000200 */
[----:B------:R2:W1:Y:S04]  /*6430*/  LDSM.16.M88.4 R32, [R204+0x1800] ;  /* 0x00180000cc20783b */ /* 0x0004680000000200 */
[----:B------:R2:W1:Y:S04]  /*6440*/  LDSM.16.M88.4 R40, [R204+0x2000] ;  /* 0x00200000cc28783b */ /* 0x0004680000000200 */
        /* <DEDUP_REMOVED lines=11> */
[----:B------:R-:W-:-:S05]  /*6500*/  @!P0 BRA `(.L_x_470) ;  /* 0x0000044000008947 */ /* 0x000fca0003800000 */
[----:B-1-34-:R-:W-:Y:S01]  /*6510*/  IMAD.WIDE.U32 R2, R222, c[0x0][0x208], RZ ;  /* 0x00008200de027a25 */ /* 0x01afe200078e00ff */
[----:B------:R-:W-:Y:S01]  /*6520*/  SHF.R.S32.HI R0, RZ, 0x1f, R222 ;  /* 0x0000001fff007819 */ /* 0x000fe200000114de */
[----:B------:R-:W3:Y:S01]  /*6530*/  LDL.64 R6, [R1+0x28] ;  /* 0x0000280001067983 */ /* 0x000ee20000100a00 */
[----:B------:R-:W-:Y:S01]  /*6540*/  SHF.R.S32.HI R4, RZ, 0x1f, R221 ;  /* 0x0000001fff047819 */ /* 0x000fe200000114dd */
[----:B------:R-:W-:Y:S02]  /*6550*/  IMAD.SHL.U32 R30, R241, 0x2, RZ ;  /* 0x00000002f11e7824 */ /* 0x000fe400078e00ff */
[----:B------:R-:W-:Y:S02]  /*6560*/  IMAD R0, R0, c[0x0][0x208], RZ ;  /* 0x0000820000007a24 */ /* 0x000fe400078e02ff */
[----:B------:R-:W4:Y:S01]  /*6570*/  LDL R5, [R1+0x38] ;  /* 0x0000380001057983 */ /* 0x000f220000100800 */
[----:B------:R-:W-:Y:S02]  /*6580*/  IMAD R4, R4, c[0x0][0x218], RZ ;  /* 0x0000860004047a24 */ /* 0x000fe400078e02ff */
[----:B------:R-:W-:Y:S02]  /*6590*/  IMAD R0, R222, c[0x0][0x20c], R0 ;  /* 0x00008300de007a24 */ /* 0x000fe400078e0200 */
[----:B------:R-:W-:Y:S02]  /*65a0*/  IMAD R4, R221, c[0x0][0x21c], R4 ;  /* 0x00008700dd047a24 */ /* 0x000fe400078e0204 */
[----:B------:R-:W-:Y:S02]  /*65b0*/  IMAD.IADD R3, R3, 0x1, R0 ;  /* 0x0000000103037824 */ /* 0x000fe400078e0200 */
[----:B------:R-:W-:Y:S02]  /*65c0*/  IMAD.SHL.U32 R28, R228, 0x2, RZ ;  /* 0x00000002e41c7824 */ /* 0x000fe400078e00ff */
[----:B------:R-:W-:Y:S05]  /*65d0*/  IMAD.WIDE.U32 R2, R221, c[0x0][0x218], R2 ;  /* 0x00008600dd027a25 */ /* 0x000fea00078e0002 */
[----:B---3--:R-:W-:Y:S02]  /*65e0*/  IADD3 R0, P0, R6, R2, RZ ;  /* 0x0000000206007210 */ /* 0x008fe40007f1e0ff */
[----:B------:R-:W-:Y:S02]  /*65f0*/  SHF.R.S32.HI R6, RZ, 0x1f, R241 ;  /* 0x0000001fff067819 */ /* 0x000fe400000114f1 */
[----:B----4-:R-:W-:Y:S02]  /*6600*/  IADD3.X R2, R5, R3, R4, P0, !PT ;  /* 0x0000000305027210 */ /* 0x010fe400007fe404 */
[C---:B------:R-:W-:Y:S02]  /*6610*/  LEA R4, P0, R0.reuse, c[0x0][0x1f8], 0x1 ;  /* 0x00007e0000047a11 */ /* 0x040fe400078008ff */
[----:B------:R-:W-:Y:S02]  /*6620*/  SHF.R.S32.HI R5, RZ, 0x1f, R228 ;  /* 0x0000001fff057819 */ /* 0x000fe400000114e4 */
[----:B------:R-:W-:Y:S02]  /*6630*/  SHF.L.U64.HI R6, R241, 0x1, R6 ;  /* 0x00000001f1067819 */ /* 0x000fe40000010206 */
[----:B------:R-:W-:Y:S02]  /*6640*/  LEA.HI.X R0, R0, c[0x0][0x1fc], R2, 0x1, P0 ;  /* 0x00007f0000007a11 */ /* 0x000fe400000f0c02 */
[----:B------:R-:W-:Y:S01]  /*6650*/  SHF.L.U64.HI R5, R228, 0x1, R5 ;  /* 0x00000001e4057819 */ /* 0x000fe20000010205 */
[----:B------:R-:W-:-:S05]  /*6660*/  BRA.DIV ~URZ, `(.L_x_471) ;  /* 0x0000be827f007947 */ /* 0x000fca000b800000 */
[----:B------:R1:W3:Y:S02]  /*6670*/  SHFL.IDX PT, R7, R0, RZ, 0x181f ;  /* 0x00181fff00077589 */ /* 0x0002e400000e0000 */
.L_x_524:
[----:B------:R-:W-:-:S05]  /*6680*/  BRA.DIV ~URZ, `(.L_x_472) ;  /* 0x0000bed27f007947 */ /* 0x000fca000b800000 */
[----:B------:R-:W4:Y:S01]  /*6690*/  SHFL.IDX PT, R2, R4, RZ, 0x181f ;  /* 0x00181fff04027589 */ /* 0x000f2200000e0000 */
[----:B------:R-:W-:Y:S02]  /*66a0*/  ISETP.GE.AND P2, PT, R228, c[0x0][0x1d4], PT ;  /* 0x00007500e4007a0c */ /* 0x000fe40003f46270 */
[----:B------:R-:W-:Y:S01]  /*66b0*/  ISETP.GE.AND P0, PT, R241, c[0x0][0x1d4], PT ;  /* 0x00007500f1007a0c */ /* 0x000fe20003f06270 */
[----:B------:R-:W5:Y:S04]  /*66c0*/  SHFL.IDX PT, R14, R4, 0x1, 0x181f ;  /* 0x00381f00040e7f89 */ /* 0x000f6800000e0000 */
[----:B------:R-:W1:Y:S04]  /*66d0*/  SHFL.IDX PT, R15, R0, 0x1, 0x181f ;  /* 0x00381f00000f7f89 */ /* 0x000e6800000e0000 */
[----:B------:R-:W2:Y:S04]  /*66e0*/  SHFL.IDX PT, R22, R4, 0x2, 0x181f ;  /* 0x00581f0004167f89 */ /* 0x000ea800000e0000 */
[----:B------:R-:W3:Y:S01]  /*66f0*/  SHFL.IDX PT, R23, R0, 0x2, 0x181f ;  /* 0x00581f0000177f89 */ /* 0x000ee200000e0000 */
[C---:B----4-:R-:W-:Y:S02]  /*6700*/  IADD3 R12, P6, R2.reuse, R28, RZ ;  /* 0x0000001c020c7210 */ /* 0x050fe40007fde0ff */
[----:B------:R-:W-:Y:S03]  /*6710*/  IADD3 R2, P5, R2, R30, RZ ;  /* 0x0000001e02027210 */ /* 0x000fe60007fbe0ff */
[C-C-:B---3--:R-:W-:Y:S01]  /*6720*/  IMAD.X R13, R7.reuse, 0x1, R5.reuse, P6 ;  /* 0x00000001070d7824 */ /* 0x148fe200030e0605 */
[C---:B-----5:R-:W-:Y:S01]  /*6730*/  IADD3 R20, P6, R14.reuse, R28, RZ ;  /* 0x0000001c0e147210 */ /* 0x060fe20007fde0ff */
[--C-:B------:R-:W-:Y:S01]  /*6740*/  IMAD.X R3, R7, 0x1, R6.reuse, P5 ;  /* 0x0000000107037824 */ /* 0x100fe200028e0606 */
[----:B------:R-:W-:Y:S02]  /*6750*/  IADD3 R14, P5, R14, R30, RZ ;  /* 0x0000001e0e0e7210 */ /* 0x000fe40007fbe0ff */
[----:B------:R2:W-:Y:S01]  /*6760*/  LDGSTS.E.BYPASS.LTC128B.128 [R219+0x100], [R12.64], !P2 ;  /* 0x001000000cdb7fae */ /* 0x0005e2000d101d46 */
[C-C-:B-1----:R-:W-:Y:S01]  /*6770*/  IMAD.X R21, R15.reuse, 0x1, R5.reuse, P6 ;  /* 0x000000010f157824 */ /* 0x142fe200030e0605 */
[----:B------:R-:W-:Y:S01]  /*6780*/  SEL R7, RZ, 0x10, P0 ;  /* 0x00000010ff077807 */ /* 0x000fe20000000000 */
[--C-:B------:R-:W-:Y:S01]  /*6790*/  IMAD.X R15, R15, 0x1, R6.reuse, P5 ;  /* 0x000000010f0f7824 */ /* 0x100fe200028e0606 */
[----:B------:R1:W-:Y:S04]  /*67a0*/  LDGSTS.E.BYPASS.LTC128B.128 [R219+0x4100], [R2.64], !P0 ;  /* 0x0410000002db7fae */ /* 0x0003e8000c101d46 */
[----:B------:R3:W-:Y:S04]  /*67b0*/  LDGSTS.E.BYPASS.LTC128B.128 [R219+0x1100], [R20.64], !P2 ;  /* 0x0110000014db7fae */ /* 0x0007e8000d101d46 */
[----:B------:R4:W-:Y:S01]  /*67c0*/  LDGSTS.E.BYPASS.LTC128B.128 [R219+0x5100], [R14.64], !P0 ;  /* 0x051000000edb7fae */ /* 0x0009e2000c101d46 */
[C---:B--2---:R-:W-:Y:S02]  /*67d0*/  IADD3 R12, P6, R22.reuse, R28, RZ ;  /* 0x0000001c160c7210 */ /* 0x044fe40007fde0ff */
[----:B-1----:R-:W-:Y:S03]  /*67e0*/  IADD3 R2, P5, R22, R30, RZ ;  /* 0x0000001e16027210 */ /* 0x002fe60007fbe0ff */
[C---:B------:R-:W-:Y:S02]  /*67f0*/  IMAD.X R13, R23.reuse, 0x1, R5, P6 ;  /* 0x00000001170d7824 */ /* 0x040fe400030e0605 */
[----:B------:R-:W-:Y:S03]  /*6800*/  IMAD.X R3, R23, 0x1, R6, P5 ;  /* 0x0000000117037824 */ /* 0x000fe600028e0606 */
[----:B------:R1:W-:Y:S04]  /*6810*/  LDGSTS.E.BYPASS.LTC128B.128 [R219+0x2100], [R12.64], !P2 ;  /* 0x021000000cdb7fae */ /* 0x0003e8000d101d46 */
[----:B----4-:R3:W2:Y:S04]  /*6820*/  SHFL.IDX PT, R14, R0, 0x3, 0x181f ;  /* 0x00781f00000e7f89 */ /* 0x0106a800000e0000 */
[----:B------:R3:W4:Y:S04]  /*6830*/  SHFL.IDX PT, R0, R4, 0x3, 0x181f ;  /* 0x00781f0004007f89 */ /* 0x00072800000e0000 */
[----:B------:R3:W-:Y:S01]  /*6840*/  LDGSTS.E.BYPASS.LTC128B.128 [R219+0x6100], [R2.64], !P0 ;  /* 0x0610000002db7fae */ /* 0x0007e2000c101d46 */
[----:B-1----:R-:W-:Y:S04]  /*6850*/  SEL R12, RZ, 0x10, P2 ;  /* 0x00000010ff0c7807 */ /* 0x002fe80001000000 */
.L_x_525:
[----:B---3--:R-:W-:Y:S02]  /*6860*/  IADD3 R4, -R12, 0x10, RZ ;  /* 0x000000100c047810 */ /* 0x008fe40007ffe1ff */
[C---:B------:R-:W-:Y:S02]  /*6870*/  IADD3 R2, -R7.reuse, 0x10, RZ ;  /* 0x0000001007027810 */ /* 0x040fe40007ffe1ff */
[----:B------:R-:W-:Y:S02]  /*6880*/  LOP3.LUT R4, R4, 0xf, RZ, 0xc0, !PT ;  /* 0x0000000f04047812 */ /* 0x000fe400078ec0ff */
[----:B------:R-:W-:Y:S02]  /*6890*/  ISETP.NE.U32.AND P6, PT, R12, RZ, PT ;  /* 0x000000ff0c00720c */ /* 0x000fe40003fc5070 */
[----:B----4-:R-:W-:Y:S02]  /*68a0*/  IADD3 R4, P2, P0, R4, R0, R28 ;  /* 0x0000000004047210 */ /* 0x010fe4000785e01c */
[----:B------:R-:W-:Y:S02]  /*68b0*/  LOP3.LUT R2, R2, 0xf, RZ, 0xc0, !PT ;  /* 0x0000000f02027812 */ /* 0x000fe400078ec0ff */
[----:B------:R-:W-:Y:S02]  /*68c0*/  ISETP.NE.U32.AND P5, PT, R7, RZ, PT ;  /* 0x000000ff0700720c */ /* 0x000fe40003fa5070 */
[----:B--2---:R-:W-:Y:S02]  /*68d0*/  IADD3.X R5, RZ, R14, R5, P2, P0 ;  /* 0x0000000eff057210 */ /* 0x004fe400017e0405 */
[----:B------:R-:W-:Y:S03]  /*68e0*/  IADD3 R2, P2, P0, R2, R0, R30 ;  /* 0x0000000002027210 */ /* 0x000fe6000785e01e */
[----:B------:R-:W-:Y:S01]  /*68f0*/  @!PT LDS RZ, [RZ] ;  /* 0x00000000fffff984 */ /* 0x000fe20000000800 */
[----:B------:R-:W-:Y:S01]  /*6900*/  @!PT LDS RZ, [RZ] ;  /* 0x00000000fffff984 */ /* 0x000fe20000000800 */
[----:B------:R-:W-:Y:S01]  /*6910*/  @!PT LDS RZ, [RZ] ;  /* 0x00000000fffff984 */ /* 0x000fe20000000800 */
[----:B------:R1:W-:Y:S01]  /*6920*/  LDGSTS.E.BYPASS.LTC128B.128.ZFILL [R219+0x3100], [R4.64], P6 ;  /* 0x0310000004db7fae */ /* 0x0003e2000b141d46 */
[----:B------:R-:W-:Y:S05]  /*6930*/  IADD3.X R3, RZ, R14, R6, P2, P0 ;  /* 0x0000000eff037210 */ /* 0x000fea00017e0406 */
[----:B------:R1:W-:Y:S04]  /*6940*/  LDGSTS.E.BYPASS.LTC128B.128.ZFILL [R219+0x7100], [R2.64], P5 ;  /* 0x0710000002db7fae */ /* 0x0003e8000a941d46 */
.L_x_470:
[----:B---34-:R-:W-:Y:S05]  /*6950*/  BSYNC B0 ;  /* 0x0000000000007941 */ /* 0x018fea0003800000 */
.L_x_469:
[----:B------:R-:W0:Y:S01]  /*6960*/  LDGDEPBAR ;  /* 0x00000000000079af */ /* 0x000e220000000000 */
[----:B------:R-:W-:Y:S01]  /*6970*/  WARPSYNC 0xffffffff ;  /* 0xffffffff00007948 */ /* 0x000fe20003800000 */
[C---:B-1----:R-:W-:Y:S01]  /*6980*/  HMMA.16816.F32 R4, R136.reuse, R8, RZ ;  /* 0x000000088804723c */ /* 0x042fe200000018ff */
[----:B------:R-:W-:Y:S02]  /*6990*/  BSSY B0, `(.L_x_473) ;  /* 0x0000189000007945 */ /* 0x000fe40003800000 */
[----:B------:R-:W-:Y:S05]  /*69a0*/  ISETP.GE.AND P0, PT, R226, 0x1, PT ;  /* 0x00000001e200780c */ /* 0x000fea0003f06270 */
[C---:B------:R-:W-:Y:S08]  /*69b0*/  HMMA.16816.F32 R8, R136.reuse, R10, RZ ;  /* 0x0000000a8808723c */ /* 0x040ff000000018ff */
        /* <DEDUP_REMOVED lines=16> */
[----:B------:R-:W1:Y:S07]  /*6ac0*/  LDSM.16.M88.4 R144, [R206] ;  /* 0x00000000ce90783b */ /* 0x000e6e0000000200 */
        /* <DEDUP_REMOVED lines=11> */
[----:B------:R-:W2:Y:S07]  /*6b80*/  LDSM.16.M88.4 R160, [R206+0x2000] ;  /* 0x00200000cea0783b */ /* 0x000eae0000000200 */
[C---:B------:R-:W-:Y:S08]  /*6b90*/  HMMA.16816.F32 R44, R140.reuse, R164, R44 ;  /* 0x000000a48c2c723c */ /* 0x040ff0000000182c */
[C---:B------:R-:W-:Y:S01]  /*6ba0*/  HMMA.16816.F32 R48, R140.reuse, R166, R48 ;  /* 0x000000a68c30723c */ /* 0x040fe20000001830 */
[----:B------:R-:W2:Y:S07]  /*6bb0*/  LDSM.16.M88.4 R164, [R206+0x2800] ;  /* 0x00280000cea4783b */ /* 0x000eae0000000200 */
[C---:B------:R-:W-:Y:S08]  /*6bc0*/  HMMA.16816.F32 R52, R140.reuse, R168, R52 ;  /* 0x000000a88c34723c */ /* 0x040ff00000001834 */
[C---:B------:R-:W-:Y:S01]  /*6bd0*/  HMMA.16816.F32 R56, R140.reuse, R170, R56 ;  /* 0x000000aa8c38723c */ /* 0x040fe20000001838 */
[----:B------:R-:W-:Y:S07]  /*6be0*/  LDSM.16.M88.4 R168, [R205+-0x3000] ;  /* 0xffd00000cda8783b */ /* 0x000fee0000000200 */
[C---:B------:R-:W-:Y:S08]  /*6bf0*/  HMMA.16816.F32 R60, R140.reuse, R172, R60 ;  /* 0x000000ac8c3c723c */ /* 0x040ff0000000183c */
[----:B------:R-:W-:Y:S08]  /*6c00*/  HMMA.16816.F32 R64, R140, R174, R64 ;  /* 0x000000ae8c40723c */ /* 0x000ff00000001840 */
[C---:B-1----:R-:W-:Y:S08]  /*6c10*/  HMMA.16816.F32 R4, R176.reuse, R144, R4 ;  /* 0x00000090b004723c */ /* 0x042ff00000001804 */
[C---:B------:R-:W-:Y:S01]  /*6c20*/  HMMA.16816.F32 R8, R176.reuse, R146, R8 ;  /* 0x00000092b008723c */ /* 0x040fe20000001808 */
[----:B------:R-:W1:Y:S07]  /*6c30*/  LDSM.16.M88.4 R144, [R206+0x3000] ;  /* 0x00300000ce90783b */ /* 0x000e6e0000000200 */
[C---:B---3--:R-:W-:Y:S08]  /*6c40*/  HMMA.16816.F32 R12, R176.reuse, R148, R12 ;  /* 0x00000094b00c723c */ /* 0x048ff0000000180c */
[C---:B------:R-:W-:Y:S01]  /*6c50*/  HMMA.16816.F32 R16, R176.reuse, R150, R16 ;  /* 0x00000096b010723c */ /* 0x040fe20000001810 */
[----:B------:R-:W3:Y:S07]  /*6c60*/  LDSM.16.M88.4 R148, [R206+0x3800] ;  /* 0x00380000ce94783b */ /* 0x000eee0000000200 */
[C---:B----4-:R-:W-:Y:S08]  /*6c70*/  HMMA.16816.F32 R20, R176.reuse, R152, R20 ;  /* 0x00000098b014723c */ /* 0x050ff00000001814 */
[C---:B------:R-:W-:Y:S01]  /*6c80*/  HMMA.16816.F32 R24, R176.reuse, R154, R24 ;  /* 0x0000009ab018723c */ /* 0x040fe20000001818 */
[----:B------:R-:W4:Y:S07]  /*6c90*/  LDSM.16.M88.4 R152, [R205+-0x4000] ;  /* 0xffc00000cd98783b */ /* 0x000f2e0000000200 */
[C---:B-----5:R-:W-:Y:S08]  /*6ca0*/  HMMA.16816.F32 R28, R176.reuse, R156, R28 ;  /* 0x0000009cb01c723c */ /* 0x060ff0000000181c */
[C---:B------:R-:W-:Y:S01]  /*6cb0*/  HMMA.16816.F32 R32, R176.reuse, R158, R32 ;  /* 0x0000009eb020723c */ /* 0x040fe20000001820 */
[----:B------:R-:W5:Y:S07]  /*6cc0*/  LDSM.16.M88.4 R156, [R205+-0x3800] ;  /* 0xffc80000cd9c783b */ /* 0x000f6e0000000200 */
[C---:B--2---:R-:W-:Y:S08]  /*6cd0*/  HMMA.16816.F32 R36, R176.reuse, R160, R36 ;  /* 0x000000a0b024723c */ /* 0x044ff00000001824 */
[C---:B------:R-:W-:Y:S01]  /*6ce0*/  HMMA.16816.F32 R40, R176.reuse, R162, R40 ;  /* 0x000000a2b028723c */ /* 0x040fe20000001828 */
[----:B------:R-:W2:Y:S07]  /*6cf0*/  LDSM.16.M88.4 R160, [R205+-0x2800] ;  /* 0xffd80000cda0783b */ /* 0x000eae0000000200 */
[C---:B------:R-:W-:Y:S08]  /*6d00*/  HMMA.16816.F32 R44, R176.reuse, R164, R44 ;  /* 0x000000a4b02c723c */ /* 0x040ff0000000182c */
[C---:B------:R-:W-:Y:S01]  /*6d10*/  HMMA.16816.F32 R48, R176.reuse, R166, R48 ;  /* 0x000000a6b030723c */ /* 0x040fe20000001830 */
[----:B------:R-:W2:Y:S07]  /*6d20*/  LDSM.16.M88.4 R164, [R205+-0x2000] ;  /* 0xffe00000cda4783b */ /* 0x000eae0000000200 */
[C---:B-1----:R-:W-:Y:S08]  /*6d30*/  HMMA.16816.F32 R52, R176.reuse, R144, R52 ;  /* 0x00000090b034723c */ /* 0x042ff00000001834 */
[C---:B------:R-:W-:Y:S01]  /*6d40*/  HMMA.16816.F32 R56, R176.reuse, R146, R56 ;  /* 0x00000092b038723c */ /* 0x040fe20000001838 */
[----:B------:R-:W1:Y:S07]  /*6d50*/  LDSM.16.M88.4 R144, [R205+-0x1800] ;  /* 0xffe80000cd90783b */ /* 0x000e6e0000000200 */
[C---:B---3--:R-:W-:Y:S08]  /*6d60*/  HMMA.16816.F32 R60, R176.reuse, R148, R60 ;  /* 0x00000094b03c723c */ /* 0x048ff0000000183c */
[----:B------:R-:W-:Y:S01]  /*6d70*/  HMMA.16816.F32 R64, R176, R150, R64 ;  /* 0x00000096b040723c */ /* 0x000fe20000001840 */
[----:B------:R-:W3:Y:S07]  /*6d80*/  LDSM.16.M88.4 R148, [R205+-0x1000] ;  /* 0xfff00000cd94783b */ /* 0x000eee0000000200 */
[C---:B----4-:R-:W-:Y:S08]  /*6d90*/  HMMA.16816.F32 R4, R180.reuse, R152, R4 ;  /* 0x00000098b404723c */ /* 0x050ff00000001804 */
[C---:B------:R-:W-:Y:S01]  /*6da0*/  HMMA.16816.F32 R8, R180.reuse, R154, R8 ;  /* 0x0000009ab408723c */ /* 0x040fe20000001808 */
[----:B------:R-:W4:Y:S07]  /*6db0*/  LDSM.16.M88.4 R152, [R205+-0x800] ;  /* 0xfff80000cd98783b */ /* 0x000f2e0000000200 */
        /* <DEDUP_REMOVED lines=16> */
[C---:B------:R-:W-:Y:S01]  /*6ec0*/  HMMA.16816.F32 R56, R180.reuse, R150, R56 ;  /* 0x00000096b438723c */ /* 0x040fe20000001838 */
[----:B------:R-:W3:Y:S07]  /*6ed0*/  LDSM.16.M88.4 R148, [R204+0x6800] ;  /* 0x00680000cc94783b */ /* 0x000eee0000000200 */
[C---:B----4-:R-:W-:Y:S08]  /*6ee0*/  HMMA.16816.F32 R60, R180.reuse, R152, R60 ;  /* 0x00000098b43c723c */ /* 0x050ff0000000183c */
[----:B------:R-:W-:Y:S01]  /*6ef0*/  HMMA.16816.F32 R64, R180, R154, R64 ;  /* 0x0000009ab440723c */ /* 0x000fe20000001840 */
[----:B------:R-:W4:Y:S07]  /*6f00*/  LDSM.16.M88.4 R152, [R204+0x7000] ;  /* 0x00700000cc98783b */ /* 0x000f2e0000000200 */
[C---:B-----5:R-:W-:Y:S08]  /*6f10*/  HMMA.16816.F32 R4, R184.reuse, R156, R4 ;  /* 0x0000009cb804723c */ /* 0x060ff00000001804 */
[C---:B------:R-:W-:Y:S01]  /*6f20*/  HMMA.16816.F32 R8, R184.reuse, R158, R8 ;  /* 0x0000009eb808723c */ /* 0x040fe20000001808 */
[----:B------:R-:W5:Y:S07]  /*6f30*/  LDSM.16.M88.4 R156, [R204+0x7800] ;  /* 0x00780000cc9c783b */ /* 0x000f6e0000000200 */
        /* <DEDUP_REMOVED lines=18> */
[C---:B-----5:R-:W-:Y:S08]  /*7060*/  HMMA.16816.F32 R60, R184.reuse, R156, R60 ;  /* 0x0000009cb83c723c */ /* 0x060ff0000000183c */
[----:B------:R-:W-:Y:S01]  /*7070*/  HMMA.16816.F32 R64, R184, R158, R64 ;  /* 0x0000009eb840723c */ /* 0x000fe20000001840 */
        /* <DEDUP_REMOVED lines=30> */
[----:B------:R-:W2:Y:S07]  /*7260*/  LDSM.16.M88.4 R164, [R205] ;  /* 0x00000000cda4783b */ /* 0x000eae0000000200 */
[C---:B-1----:R-:W-:Y:S08]  /*7270*/  HMMA.16816.F32 R20, R192.reuse, R144, R20 ;  /* 0x00000090c014723c */ /* 0x042ff00000001814 */
[C---:B------:R-:W-:Y:S01]  /*7280*/  HMMA.16816.F32 R24, R192.reuse, R146, R24 ;  /* 0x00000092c018723c */ /* 0x040fe20000001818 */
[----:B------:R-:W1:Y:S07]  /*7290*/  LDSM.16.M88.4 R144, [R205+0x800] ;  /* 0x00080000cd90783b */ /* 0x000e6e0000000200 */
[C---:B---3--:R-:W-:Y:S08]  /*72a0*/  HMMA.16816.F32 R28, R192.reuse, R148, R28 ;  /* 0x00000094c01c723c */ /* 0x048ff0000000181c */
[C---:B------:R-:W-:Y:S08]  /*72b0*/  HMMA.16816.F32 R32, R192.reuse, R150, R32 ;  /* 0x00000096c020723c */ /* 0x040ff00000001820 */
[C---:B----4-:R-:W-:Y:S08]  /*72c0*/  HMMA.16816.F32 R36, R192.reuse, R152, R36 ;  /* 0x00000098c024723c */ /* 0x050ff00000001824 */
[C---:B------:R-:W-:Y:S08]  /*72d0*/  HMMA.16816.F32 R40, R192.reuse, R154, R40 ;  /* 0x0000009ac028723c */ /* 0x040ff00000001828 */
[C---:B-----5:R-:W-:Y:S08]  /*72e0*/  HMMA.16816.F32 R44, R192.reuse, R156, R44 ;  /* 0x0000009cc02c723c */ /* 0x060ff0000000182c */
[C---:B------:R-:W-:Y:S08]  /*72f0*/  HMMA.16816.F32 R48, R192.reuse, R158, R48 ;  /* 0x0000009ec030723c */ /* 0x040ff00000001830 */
[C---:B--2---:R-:W-:Y:S08]  /*7300*/  HMMA.16816.F32 R52, R192.reuse, R160, R52 ;  /* 0x000000a0c034723c */ /* 0x044ff00000001834 */
        /* <DEDUP_REMOVED lines=100> */
[----:B--2---:R-:W-:Y:S01]  /*7950*/  FMUL.FTZ R20, R57, c[0x0][0x320] ;  /* 0x0000c80039147a20 */ /* 0x004fe20000410000 */
        /* <DEDUP_REMOVED lines=14> */
[----:B------:R-:W-:Y:S02]  /*7a40*/  FMUL.FTZ R16, R65, c[0x0][0x320] ;  /* 0x0000c80041107a20 */ /* 0x000fe40000410000 */
[----:B------:R-:W-:Y:S01]  /*7a50*/  FMUL.FTZ R66, R66, c[0x0][0x320] ;  /* 0x0000c80042427a20 */ /* 0x000fe20000410000 */
[----:B------:R-:W1:Y:S01]  /*7a60*/  MUFU.TANH R31, R31 ;  /* 0x0000001f001f7308 */ /* 0x000e620000002400 */
[----:B------:R-:W-:Y:S09]  /*7a70*/  FMUL.FTZ R67, R67, c[0x0][0x320] ;  /* 0x0000c80043437a20 */ /* 0x000ff20000410000 */
[----:B------:R2:W1:Y:S10]  /*7a80*/  MUFU.TANH R27, R32 ;  /* 0x00000020001b7308 */ /* 0x0004740000002400 */
[----:B------:R-:W1:Y:S10]  /*7a90*/  MUFU.TANH R33, R33 ;  /* 0x0000002100217308 */ /* 0x000e740000002400 */
[----:B------:R-:W1:Y:S10]  /*7aa0*/  MUFU.TANH R34, R34 ;  /* 0x0000002200227308 */ /* 0x000e740000002400 */
[----:B------:R-:W1:Y:S10]  /*7ab0*/  MUFU.TANH R35, R35 ;  /* 0x0000002300237308 */ /* 0x000e740000002400 */
        /* <DEDUP_REMOVED lines=33> */
[----:B--234-:R-:W-:Y:S01]  /*7cd0*/  IMAD.MOV.U32 R221, RZ, RZ, RZ ;  /* 0x000000ffffdd7224 */ /* 0x01cfe200078e00ff */
[----:B------:R-:W2:Y:S01]  /*7ce0*/  LDL R2, [R1+0x14] ;  /* 0x0000140001027983 */ /* 0x000ea20000100800 */
[----:B------:R-:W-:Y:S02]  /*7cf0*/  IMAD.SHL.U32 R24, R241, 0x2, RZ ;  /* 0x00000002f1187824 */ /* 0x000fe400078e00ff */
[----:B------:R-:W-:Y:S01]  /*7d00*/  IMAD.SHL.U32 R22, R228, 0x2, RZ ;  /* 0x00000002e4167824 */ /* 0x000fe200078e00ff */
[----:B------:R-:W3:Y:S04]  /*7d10*/  LDL R0, [R1+0x10] ;  /* 0x0000100001007983 */ /* 0x000ee80000100800 */
[----:B------:R-:W4:Y:S04]  /*7d20*/  LDL.64 R224, [R1+0x20] ;  /* 0x0000200001e07983 */ /* 0x000f280000100a00 */
[----:B------:R-:W5:Y:S04]  /*7d30*/  LDL R201, [R1+0x34] ;  /* 0x0000340001c97983 */ /* 0x000f680000100800 */
[----:B------:R-:W4:Y:S04]  /*7d40*/  LDL.64 R202, [R1+0x18] ;  /* 0x0000180001ca7983 */ /* 0x000f280000100a00 */
[----:B------:R-:W5:Y:S01]  /*7d50*/  LDL R200, [R1+0x30] ;  /* 0x0000300001c87983 */ /* 0x000f620000100800 */
[----:B--2---:R-:W-:Y:S05]  /*7d60*/  IMAD R2, R226, 0x80, R2 ;  /* 0x00000080e2027824 */ /* 0x004fea00078e0202 */
[----:B---3--:R-:W-:Y:S05]  /*7d70*/  IADD3 R2, R2, -0x80, R0 ;  /* 0xffffff8002027810 */ /* 0x008fea0007ffe000 */
[----:B------:R-:W-:Y:S04]  /*7d80*/  @P3 IMAD.HI.U32 R3, R2, c[0x0][0x2bc], RZ ;  /* 0x0000af0002033a27 */ /* 0x000fe800078e00ff */
[----:B------:R-:W-:Y:S01]  /*7d90*/  IMAD.MOV.U32 R0, RZ, RZ, R2 ;  /* 0x000000ffff007224 */ /* 0x000fe200078e0002 */
[----:B------:R-:W-:Y:S04]  /*7da0*/  @P3 SHF.R.U32.HI R0, RZ, c[0x0][0x2c0], R3 ;  /* 0x0000b000ff003a19 */ /* 0x000fe80000011603 */
[C---:B----4-:R-:W-:Y:S04]  /*7db0*/  @!P1 IADD3 R3, P0, R0.reuse, R224, RZ ;  /* 0x000000e000039210 */ /* 0x050fe80007f1e0ff */
[----:B-----5:R-:W-:Y:S01]  /*7dc0*/  @!P1 LEA.HI.X.SX32 R5, R0, R201, 0x1, P0 ;  /* 0x000000c900059211 */ /* 0x020fe200000f0eff */
[----:B------:R-:W-:Y:S01]  /*7dd0*/  IMAD.MOV R0, RZ, RZ, -R0 ;  /* 0x000000ffff007224 */ /* 0x000fe200078e0a00 */
[C---:B------:R-:W-:Y:S02]  /*7de0*/  @!P1 LEA R4, P0, R3.reuse, c[0x0][0x2a0], 0x2 ;  /* 0x0000a80003049a11 */ /* 0x040fe400078010ff */
[----:B------:R-:W-:Y:S01]  /*7df0*/  SHF.R.S32.HI R201, RZ, 0x1f, R241 ;  /* 0x0000001fffc97819 */ /* 0x000fe200000114f1 */
[----:B------:R-:W-:Y:S01]  /*7e00*/  IMAD R222, R0, c[0x0][0x2b8], R2 ;  /* 0x0000ae0000de7a24 */ /* 0x000fe200078e0202 */
[----:B------:R-:W-:Y:S02]  /*7e10*/  @!P1 LEA.HI.X R5, R3, c[0x0][0x2a4], R5, 0x2, P0 ;  /* 0x0000a90003059a11 */ /* 0x000fe400000f1405 */
[----:B------:R-:W-:Y:S01]  /*7e20*/  SHF.L.U64.HI R6, R241, 0x1, R201 ;  /* 0x00000001f1067819 */ /* 0x000fe200000102c9 */
[----:B------:R-:W-:Y:S01]  /*7e30*/  IMAD.WIDE.U32 R2, R222, c[0x0][0x1e0], RZ ;  /* 0x00007800de027a25 */ /* 0x000fe200078e00ff */
[----:B------:R-:W-:Y:S01]  /*7e40*/  SHF.R.S32.HI R0, RZ, 0x1f, R222 ;  /* 0x0000001fff007819 */ /* 0x000fe200000114de */
[----:B------:R-:W2:Y:S04]  /*7e50*/  @!P1 LDG.E R221, [R4.64] ;  /* 0x0000000604dd9981 */ /* 0x000ea8000c1e1900 */
[----:B------:R-:W-:Y:S04]  /*7e60*/  IMAD R0, R0, c[0x0][0x1e0], RZ ;  /* 0x0000780000007a24 */ /* 0x000fe800078e02ff */
[----:B------:R-:W-:Y:S04]  /*7e70*/  IMAD R0, R222, c[0x0][0x1e4], R0 ;  /* 0x00007900de007a24 */ /* 0x000fe800078e0200 */
        /* <DEDUP_REMOVED lines=8> */
[----:B------:R-:W-:Y:S02]  /*7f00*/  SHF.R.S32.HI R200, RZ, 0x1f, R228 ;  /* 0x0000001fffc87819 */ /* 0x000fe400000114e4 */
[----:B------:R-:W-:Y:S02]  /*7f10*/  LEA.HI.X R0, R0, c[0x0][0x1cc], R2, 0x1, P0 ;  /* 0x0000730000007a11 */ /* 0x000fe400000f0c02 */
[----:B------:R-:W-:Y:S01]  /*7f20*/  SHF.L.U64.HI R5, R228, 0x1, R200 ;  /* 0x00000001e4057819 */ /* 0x000fe200000102c8 */
[----:B------:R-:W-:-:S05]  /*7f30*/  BRA.DIV ~URZ, `(.L_x_475) ;  /* 0x0000ab527f007947 */ /* 0x000fca000b800000 */
[----:B------:R2:W3:Y:S02]  /*7f40*/  SHFL.IDX PT, R7, R0, RZ, 0x181f ;  /* 0x00181fff00077589 */ /* 0x0004e400000e0000 */
.L_x_526:
[----:B------:R-:W-:-:S05]  /*7f50*/  BRA.DIV ~URZ, `(.L_x_476) ;  /* 0x0000aba27f007947 */ /* 0x000fca000b800000 */
[----:B------:R-:W4:Y:S01]  /*7f60*/  SHFL.IDX PT, R2, R4, RZ, 0x181f ;  /* 0x00181fff04027589 */ /* 0x000f2200000e0000 */
[----:B------:R-:W-:Y:S02]  /*7f70*/  ISETP.GE.AND P2, PT, R228, c[0x0][0x1d4], PT ;  /* 0x00007500e4007a0c */ /* 0x000fe40003f46270 */
[----:B------:R-:W-:Y:S01]  /*7f80*/  ISETP.GE.AND P0, PT, R241, c[0x0][0x1d4], PT ;  /* 0x00007500f1007a0c */ /* 0x000fe20003f06270 */
[----:B------:R-:W5:Y:S04]  /*7f90*/  SHFL.IDX PT, R10, R4, 0x1, 0x181f ;  /* 0x00381f00040a7f89 */ /* 0x000f6800000e0000 */
[----:B------:R-:W2:Y:S04]  /*7fa0*/  SHFL.IDX PT, R11, R0, 0x1, 0x181f ;  /* 0x00381f00000b7f89 */ /* 0x000ea800000e0000 */
[----:B------:R-:W3:Y:S04]  /*7fb0*/  SHFL.IDX PT, R14, R4, 0x2, 0x181f ;  /* 0x00581f00040e7f89 */ /* 0x000ee800000e0000 */
[----:B------:R-:W1:Y:S01]  /*7fc0*/  SHFL.IDX PT, R15, R0, 0x2, 0x181f ;  /* 0x00581f00000f7f89 */ /* 0x000e6200000e0000 */
[C---:B----4-:R-:W-:Y:S02]  /*7fd0*/  IADD3 R8, P6, R2.reuse, R22, RZ ;  /* 0x0000001602087210 */ /* 0x050fe40007fde0ff */
[----:B------:R-:W-:Y:S03]  /*7fe0*/  IADD3 R2, P5, R2, R24, RZ ;  /* 0x0000001802027210 */ /* 0x000fe60007fbe0ff */
[C-C-:B---3--:R-:W-:Y:S01]  /*7ff0*/  IMAD.X R9, R7.reuse, 0x1, R5.reuse, P6 ;  /* 0x0000000107097824 */ /* 0x148fe200030e0605 */
[C---:B-----5:R-:W-:Y:S01]  /*8000*/  IADD3 R12, P6, R10.reuse, R22, RZ ;  /* 0x000000160a0c7210 */ /* 0x060fe20007fde0ff */
[--C-:B------:R-:W-:Y:S01]  /*8010*/  IMAD.X R3, R7, 0x1, R6.reuse, P5 ;  /* 0x0000000107037824 */ /* 0x100fe200028e0606 */
[----:B------:R-:W-:Y:S02]  /*8020*/  IADD3 R10, P5, R10, R24, RZ ;  /* 0x000000180a0a7210 */ /* 0x000fe40007fbe0ff */
[----:B------:R3:W-:Y:S01]  /*8030*/  LDGSTS.E.BYPASS.LTC128B.128 [R219+0x8100], [R8.64], !P2 ;  /* 0x0810000008db7fae */ /* 0x0007e2000d101d46 */
[C-C-:B--2---:R-:W-:Y:S01]  /*8040*/  IMAD.X R13, R11.reuse, 0x1, R5.reuse, P6 ;  /* 0x000000010b0d7824 */ /* 0x144fe200030e0605 */
[----:B------:R-:W-:Y:S01]  /*8050*/  SEL R7, RZ, 0x10, P0 ;  /* 0x00000010ff077807 */ /* 0x000fe20000000000 */
[--C-:B------:R-:W-:Y:S01]  /*8060*/  IMAD.X R11, R11, 0x1, R6.reuse, P5 ;  /* 0x000000010b0b7824 */ /* 0x100fe200028e0606 */
[----:B------:R2:W-:Y:S04]  /*8070*/  LDGSTS.E.BYPASS.LTC128B.128 [R219+0xc100], [R2.64], !P0 ;  /* 0x0c10000002db7fae */ /* 0x0005e8000c101d46 */
[----:B------:R4:W-:Y:S04]  /*8080*/  LDGSTS.E.BYPASS.LTC128B.128 [R219+0x9100], [R12.64], !P2 ;  /* 0x091000000cdb7fae */ /* 0x0009e8000d101d46 */
[----:B------:R5:W-:Y:S01]  /*8090*/  LDGSTS.E.BYPASS.LTC128B.128 [R219+0xd100], [R10.64], !P0 ;  /* 0x0d1000000adb7fae */ /* 0x000be2000c101d46 */
[C---:B---3--:R-:W-:Y:S02]  /*80a0*/  IADD3 R8, P6, R14.reuse, R22, RZ ;  /* 0x000000160e087210 */ /* 0x048fe40007fde0ff */
[----:B--2---:R-:W-:Y:S03]  /*80b0*/  IADD3 R2, P5, R14, R24, RZ ;  /* 0x000000180e027210 */ /* 0x004fe60007fbe0ff */
[C---:B-1----:R-:W-:Y:S02]  /*80c0*/  IMAD.X R9, R15.reuse, 0x1, R5, P6 ;  /* 0x000000010f097824 */ /* 0x042fe400030e0605 */
[----:B------:R-:W-:Y:S03]  /*80d0*/  IMAD.X R3, R15, 0x1, R6, P5 ;  /* 0x000000010f037824 */ /* 0x000fe600028e0606 */
[----:B------:R1:W-:Y:S04]  /*80e0*/  LDGSTS.E.BYPASS.LTC128B.128 [R219+0xa100], [R8.64], !P2 ;  /* 0x0a10000008db7fae */ /* 0x0003e8000d101d46 */
[----:B-----5:R4:W2:Y:S04]  /*80f0*/  SHFL.IDX PT, R10, R0, 0x3, 0x181f ;  /* 0x00781f00000a7f89 */ /* 0x0208a800000e0000 */
[----:B------:R4:W3:Y:S04]  /*8100*/  SHFL.IDX PT, R0, R4, 0x3, 0x181f ;  /* 0x00781f0004007f89 */ /* 0x0008e800000e0000 */
[----:B------:R4:W-:Y:S01]  /*8110*/  LDGSTS.E.BYPASS.LTC128B.128 [R219+0xe100], [R2.64], !P0 ;  /* 0x0e10000002db7fae */ /* 0x0009e2000c101d46 */
[----:B-1----:R-:W-:Y:S04]  /*8120*/  SEL R8, RZ, 0x10, P2 ;  /* 0x00000010ff087807 */ /* 0x002fe80001000000 */
.L_x_527:
[----:B----4-:R-:W-:Y:S02]  /*8130*/  IADD3 R4, -R8, 0x10, RZ ;  /* 0x0000001008047810 */ /* 0x010fe40007ffe1ff */
[C---:B------:R-:W-:Y:S02]  /*8140*/  IADD3 R2, -R7.reuse, 0x10, RZ ;  /* 0x0000001007027810 */ /* 0x040fe40007ffe1ff */
[----:B------:R-:W-:Y:S02]  /*8150*/  LOP3.LUT R4, R4, 0xf, RZ, 0xc0, !PT ;  /* 0x0000000f04047812 */ /* 0x000fe400078ec0ff */
[----:B------:R-:W-:Y:S02]  /*8160*/  ISETP.NE.U32.AND P6, PT, R8, RZ, PT ;  /* 0x000000ff0800720c */ /* 0x000fe40003fc5070 */
[----:B---3--:R-:W-:Y:S02]  /*8170*/  IADD3 R4, P2, P0, R4, R0, R22 ;  /* 0x0000000004047210 */ /* 0x008fe4000785e016 */
        /* <DEDUP_REMOVED lines=10> */
.L_x_474:
[----:B--234-:R-:W-:Y:S05]  /*8220*/  BSYNC B0 ;  /* 0x0000000000007941 */ /* 0x01cfea0003800000 */
.L_x_473:
[----:B-1----:R-:W2:Y:S01]  /*8230*/  LDL R4, [R1+0x3c] ;  /* 0x00003c0001047983 */ /* 0x002ea20000100800 */
[----:B------:R-:W-:Y:S03]  /*8240*/  MOV R0, 0xffffff80 ;  /* 0xffffff8000007802 */ /* 0x000fe60000000f00 */
[----:B------:R-:W2:Y:S02]  /*8250*/  LDL R3, [R1+0x48] ;  /* 0x0000480001037983 */ /* 0x000ea40000100800 */
[----:B------:R-:W-:Y:S02]  /*8260*/  IMAD R0, R226, R0, 0x1 ;  /* 0x00000001e2007424 */ /* 0x000fe400078e0200 */
[----:B------:R-:W3:Y:S04]  /*8270*/  LDL R2, [R1+0x4c] ;  /* 0x00004c0001027983 */ /* 0x000ee80000100800 */
[----:B------:R-:W0:Y:S01]  /*8280*/  LDGDEPBAR ;  /* 0x00000000000079af */ /* 0x000e220000000000 */
[----:B--2---:R-:W-:Y:S02]  /*8290*/  IADD3 R4, R3, R4, RZ ;  /* 0x0000000403047210 */ /* 0x004fe40007ffe0ff */
[----:B------:R-:W-:Y:S02]  /*82a0*/  MOV R3, c[0x0][0x2ac] ;  /* 0x0000ab0000037a02 */ /* 0x000fe40000000f00 */
[----:B---3--:R-:W-:Y:S01]  /*82b0*/  IADD3 R0, -R2, R0, RZ ;  /* 0x0000000002007210 */ /* 0x008fe20007ffe1ff */
[----:B------:R-:W-:Y:S04]  /*82c0*/  @P4 IMAD.HI.U32 R2, R4, c[0x0][0x2c8], RZ ;  /* 0x0000b20004024a27 */ /* 0x000fe800078e00ff */
[----:B------:R-:W-:Y:S01]  /*82d0*/  IMAD R0, R3, c[0x0][0x1d0], R0 ;  /* 0x0000740003007a24 */ /* 0x000fe200078e0200 */
[----:B------:R-:W-:Y:S04]  /*82e0*/  @P4 SHF.R.U32.HI R4, RZ, c[0x0][0x2cc], R2 ;  /* 0x0000b300ff044a19 */ /* 0x000fe80000011602 */
[----:B------:R-:W-:Y:S01]  /*82f0*/  IADD3 R5, R0, -c[0x0][0x168], RZ ;  /* 0x80005a0000057a10 */ /* 0x000fe20007ffe0ff */
[----:B------:R-:W-:-:S05]  /*8300*/  BRA.DIV ~URZ, `(.L_x_477) ;  /* 0x0000ad227f007947 */ /* 0x000fca000b800000 */
[----:B------:R1:W2:Y:S02]  /*8310*/  SHFL.IDX PT, R0, R4, RZ, 0x1c1f ;  /* 0x001c1fff04007589 */ /* 0x0002a400000e0000 */
.L_x_528:
[----:B--2---:R-:W-:Y:S05]  /*8320*/  IMAD.IADD R0, R5, 0x1, R0 ;  /* 0x0000000105007824 */ /* 0x004fea00078e0200 */
[C---:B------:R-:W-:Y:S02]  /*8330*/  ISETP.GT.AND P6, PT, R0.reuse, RZ, PT ;  /* 0x000000ff0000720c */ /* 0x040fe40003fc4270 */
[C---:B------:R-:W-:Y:S02]  /*8340*/  ISETP.GT.AND P5, PT, R0.reuse, 0x1, PT ;  /* 0x000000010000780c */ /* 0x040fe40003fa4270 */
[C---:B------:R-:W-:Y:S02]  /*8350*/  ISETP.GT.AND P2, PT, R0.reuse, 0x8, PT ;  /* 0x000000080000780c */ /* 0x040fe40003f44270 */
[C---:B------:R-:W-:Y:S02]  /*8360*/  ISETP.GT.AND P0, PT, R0.reuse, 0x9, PT ;  /* 0x000000090000780c */ /* 0x040fe40003f04270 */
[----:B------:R-:W-:Y:S02]  /*8370*/  FSEL R6, R163, -INF , P6 ;  /* 0xff800000a3067808 */ /* 0x000fe40003000000 */
[----:B------:R-:W-:Y:S02]  /*8380*/  ISETP.GT.AND P6, PT, R0, 0x10, PT ;  /* 0x000000100000780c */ /* 0x000fe40003fc4270 */
[----:B------:R-:W-:Y:S02]  /*8390*/  FSEL R8, R162, -INF , P5 ;  /* 0xff800000a2087808 */ /* 0x000fe40002800000 */
        /* <DEDUP_REMOVED lines=12> */
[----:B------:R-:W-:Y:S02]  /*8460*/  ISETP.GT.AND P0, PT, R0, 0x29, PT ;  /* 0x000000290000780c */ /* 0x000fe40003f04270 */
[----:B------:R-:W-:Y:S02]  /*8470*/  FSEL R152, R152, -INF , P6 ;  /* 0xff80000098987808 */ /* 0x000fe40003000000 */
[----:B------:R-:W-:Y:S02]  /*8480*/  ISETP.GT.AND P6, PT, R0, 0x30, PT ;  /* 0x000000300000780c */ /* 0x000fe40003fc4270 */
        /* <DEDUP_REMOVED lines=9> */
[C---:B------:R-:W-:Y:S02]  /*8520*/  ISETP.GT.AND P5, PT, R0.reuse, 0x41, PT ;  /* 0x000000410000780c */ /* 0x040fe40003fa4270 */
[----:B------:R-:W-:Y:S02]  /*8530*/  FSEL R164, R27, -INF , P2 ;  /* 0xff8000001ba47808 */ /* 0x000fe40001000000 */
[C---:B------:R-:W-:Y:S02]  /*8540*/  ISETP.GT.AND P2, PT, R0.reuse, 0x48, PT ;  /* 0x000000480000780c */ /* 0x040fe40003f44270 */
[----:B------:R-:W-:Y:S02]  /*8550*/  FSEL R165, R33, -INF , P0 ;  /* 0xff80000021a57808 */ /* 0x000fe40000000000 */
[----:B------:R-:W-:Y:S02]  /*8560*/  ISETP.GT.AND P0, PT, R0, 0x49, PT ;  /* 0x000000490000780c */ /* 0x000fe40003f04270 */
[----:B------:R-:W-:Y:S02]  /*8570*/  FSEL R170, R26, -INF , P6 ;  /* 0xff8000001aaa7808 */ /* 0x000fe40003000000 */
[C---:B------:R-:W-:Y:S02]  /*8580*/  ISETP.GT.AND P6, PT, R0.reuse, 0x50, PT ;  /* 0x000000500000780c */ /* 0x040fe40003fc4270 */
        /* <DEDUP_REMOVED lines=23> */
[----:B------:R-:W-:Y:S02]  /*8700*/  FSEL R237, R18, -INF , P5 ;  /* 0xff80000012ed7808 */ /* 0x000fe40002800000 */
[----:B------:R-:W-:Y:S02]  /*8710*/  FSEL R236, R17, -INF , P2 ;  /* 0xff80000011ec7808 */ /* 0x000fe40001000000 */
[----:B------:R-:W-:Y:S01]  /*8720*/  FSEL R235, R16, -INF , P0 ;  /* 0xff80000010eb7808 */ /* 0x000fe20000000000 */
[----:B------:R-:W-:-:S05]  /*8730*/  BRA.DIV ~URZ, `(.L_x_478) ;  /* 0x0000a9627f007947 */ /* 0x000fca000b800000 */
[----:B------:R-:W-:Y:S01]  /*8740*/  FMNMX.FTZ R2, R6, R69, !PT ;  /* 0x0000004506027209 */ /* 0x000fe20007810000 */
[----:B------:R-:W2:Y:S03]  /*8750*/  SHFL.IDX PT, R0, R4, 0x1, 0x1c1f ;  /* 0x003c1f0004007f89 */ /* 0x000ea600000e0000 */
[----:B------:R-:W-:Y:S04]  /*8760*/  FMNMX.FTZ R2, R8, R2, !PT ;  /* 0x0000000208027209 */ /* 0x000fe80007810000 */
[----:B------:R-:W-:Y:S04]  /*8770*/  FMNMX.FTZ R2, R9, R2, !PT ;  /* 0x0000000209027209 */ /* 0x000fe80007810000 */
[----:B------:R-:W-:Y:S04]  /*8780*/  FMNMX.FTZ R2, R13, R2, !PT ;  /* 0x000000020d027209 */ /* 0x000fe80007810000 */
[----:B------:R-:W-:Y:S04]  /*8790*/  FMNMX.FTZ R2, R32, R2, !PT ;  /* 0x0000000220027209 */ /* 0x000fe80007810000 */
[----:B------:R-:W-:Y:S04]  /*87a0*/  FMNMX.FTZ R2, R40, R2, !PT ;  /* 0x0000000228027209 */ /* 0x000fe80007810000 */
[----:B------:R-:W-:Y:S01]  /*87b0*/  FMNMX.FTZ R2, R41, R2, !PT ;  /* 0x0000000229027209 */ /* 0x000fe20007810000 */
[----:B--2---:R-:W-:Y:S03]  /*87c0*/  IMAD.IADD R0, R5, 0x1, R0 ;  /* 0x0000000105007824 */ /* 0x004fe600078e0200 */
[----:B------:R-:W-:Y:S02]  /*87d0*/  FMNMX.FTZ R2, R49, R2, !PT ;  /* 0x0000000231027209 */ /* 0x000fe40007810000 */
[C---:B------:R-:W-:Y:S02]  /*87e0*/  ISETP.GT.AND P2, PT, R0.reuse, RZ, PT ;  /* 0x000000ff0000720c */ /* 0x040fe40003f44270 */
[C---:B------:R-:W-:Y:S02]  /*87f0*/  ISETP.GT.AND P0, PT, R0.reuse, 0x1, PT ;  /* 0x000000010000780c */ /* 0x040fe40003f04270 */
[----:B------:R-:W-:Y:S02]  /*8800*/  FSEL R7, R169, -INF , P2 ;  /* 0xff800000a9077808 */ /* 0x000fe40001000000 */
[----:B------:R-:W-:Y:S02]  /*8810*/  ISETP.GT.AND P2, PT, R0, 0x8, PT ;  /* 0x000000080000780c */ /* 0x000fe40003f44270 */
[----:B------:R-:W-:Y:S02]  /*8820*/  FSEL R12, R168, -INF , P0 ;  /* 0xff800000a80c7808 */ /* 0x000fe40000000000 */
[----:B-1----:R-:W-:Y:S02]  /*8830*/  FMNMX.FTZ R4, R7, R70, !PT ;  /* 0x0000004607047209 */ /* 0x002fe40007810000 */
[----:B------:R-:W-:Y:S02]  /*8840*/  ISETP.GT.AND P0, PT, R0, 0x9, PT ;  /* 0x000000090000780c */ /* 0x000fe40003f04270 */
[----:B------:R-:W-:Y:S02]  /*8850*/  FSEL R11, R166, -INF , P2 ;  /* 0xff800000a60b7808 */ /* 0x000fe40001000000 */
[----:B------:R-:W-:Y:S02]  /*8860*/  FMNMX.FTZ R4, R12, R4, !PT ;  /* 0x000000040c047209 */ /* 0x000fe40007810000 */
[C---:B------:R-:W-:Y:S02]  /*8870*/  ISETP.GT.AND P2, PT, R0.reuse, 0x10, PT ;  /* 0x000000100000780c */ /* 0x040fe40003f44270 */
[----:B------:R-:W-:Y:S02]  /*8880*/  FSEL R10, R167, -INF , P0 ;  /* 0xff800000a70a7808 */ /* 0x000fe40000000000 */
[----:B------:R-:W-:Y:S02]  /*8890*/  FMNMX.FTZ R4, R11, R4, !PT ;  /* 0x000000040b047209 */ /* 0x000fe40007810000 */
[----:B------:R-:W-:Y:S02]  /*88a0*/  ISETP.GT.AND P0, PT, R0, 0x11, PT ;  /* 0x000000110000780c */ /* 0x000fe40003f04270 */
        /* <DEDUP_REMOVED lines=20> */
[C---:B------:R-:W-:Y:S02]  /*89f0*/  ISETP.GT.AND P0, PT, R0.reuse, 0x29, PT ;  /* 0x000000290000780c */ /* 0x040fe40003f04270 */
        /* <DEDUP_REMOVED lines=83> */
[----:B------:R-:W-:Y:S02]  /*8f30*/  FSEL R225, R67, -INF , P0 ;  /* 0xff80000043e17808 */ /* 0x000fe40000000000 */
[----:B------:R-:W-:Y:S01]  /*8f40*/  FMNMX.FTZ R4, R227, R4, !PT ;  /* 0x00000004e3047209 */ /* 0x000fe20007810000 */
[----:B------:R-:W1:Y:S03]  /*8f50*/  SHFL.BFLY PT, R68, R0, 0x2, 0x1f ;  /* 0x0c401f0000447f89 */ /* 0x000e6600000e0000 */
[----:B------:R-:W-:Y:S05]  /*8f60*/  FMNMX.FTZ R4, R225, R4, !PT ;  /* 0x00000004e1047209 */ /* 0x000fea0007810000 */
[----:B------:R-:W2:Y:S01]  /*8f70*/  SHFL.BFLY PT, R2, R4, 0x2, 0x1f ;  /* 0x0c401f0004027f89 */ /* 0x000ea200000e0000 */
[----:B-1----:R-:W-:Y:S07]  /*8f80*/  FMNMX.FTZ R68, R68, R0, !PT ;  /* 0x0000000044447209 */ /* 0x002fee0007810000 */
[----:B------:R-:W1:Y:S01]  /*8f90*/  SHFL.BFLY PT, R3, R68, 0x1, 0x1f ;  /* 0x0c201f0044037f89 */ /* 0x000e6200000e0000 */
[----:B--2---:R-:W-:Y:S07]  /*8fa0*/  FMNMX.FTZ R4, R4, R2, !PT ;  /* 0x0000000204047209 */ /* 0x004fee0007810000 */
[----:B------:R2:W3:Y:S01]  /*8fb0*/  SHFL.BFLY PT, R0, R4, 0x1, 0x1f ;  /* 0x0c201f0004007f89 */ /* 0x0004e200000e0000 */
[----:B-1----:R-:W-:Y:S07]  /*8fc0*/  FMNMX.FTZ R68, R68, R3, !PT ;  /* 0x0000000344447209 */ /* 0x002fee0007810000 */
.L_x_529:
[C---:B------:R-:W-:Y:S01]  /*8fd0*/  FMUL.FTZ R148, R68.reuse, c[0x0][0x2d0] ;  /* 0x0000b40044947a20 */ /* 0x040fe20000410000 */
[----:B------:R-:W-:Y:S01]  /*8fe0*/  FSETP.NEU.FTZ.AND P0, PT, R68, -INF , PT ;  /* 0xff8000004400780b */ /* 0x000fe20003f1d000 */
[----:B------:R-:W-:Y:S01]  /*8ff0*/  WARPSYNC 0xffffffff ;  /* 0xffffffff00007948 */ /* 0x000fe20003800000 */
[----:B---3--:R-:W-:Y:S01]  /*9000*/  FMNMX.FTZ R3, R0, R4, !PT ;  /* 0x0000000400037209 */ /* 0x008fe20007810000 */
[----:B------:R-:W-:Y:S01]  /*9010*/  LDSM.16.MT88.4 R20, [R209] ;  /* 0x00000000d114783b */ /* 0x000fe20000004200 */
[----:B------:R-:W-:Y:S03]  /*9020*/  FSEL R148, R148, RZ, P0 ;  /* 0x000000ff94947208 */ /* 0x000fe60000000000 */
[----:B------:R-:W-:Y:S02]  /*9030*/  FMUL.FTZ R149, R3, c[0x0][0x2d0] ;  /* 0x0000b40003957a20 */ /* 0x000fe40000410000 */
[--C-:B------:R-:W-:Y:S02]  /*9040*/  FFMA.FTZ R2, R6, c[0x0][0x2d0], -R148.reuse ;  /* 0x0000b40006027a23 */ /* 0x100fe40000010894 */
[--C-:B------:R-:W-:Y:S01]  /*9050*/  FFMA.FTZ R5, R13, c[0x0][0x2d0], -R148.reuse ;  /* 0x0000b4000d057a23 */ /* 0x100fe20000010894 */
[----:B------:R-:W-:Y:S01]  /*9060*/  LDSM.16.MT88.4 R28, [R208] ;  /* 0x00000000d01c783b */ /* 0x000fe20000004200 */
[----:B------:R1:W-:Y:S01]  /*9070*/  MUFU.EX2 R246, R2 ;  /* 0x0000000200f67308 */ /* 0x0003e20000000800 */
[--C-:B------:R-:W-:Y:S06]  /*9080*/  FFMA.FTZ R32, R32, c[0x0][0x2d0], -R148.reuse ;  /* 0x0000b40020207a23 */ /* 0x100fec0000010894 */
[----:B------:R-:W-:Y:S03]  /*9090*/  LDSM.16.MT88.4 R36, [R213] ;  /* 0x00000000d524783b */ /* 0x000fe60000004200 */
[----:B------:R-:W-:Y:S05]  /*90a0*/  MUFU.EX2 R33, R5 ;  /* 0x0000000500217308 */ /* 0x000fea0000000800 */
[----:B------:R-:W-:Y:S05]  /*90b0*/  LDSM.16.MT88.4 R44, [R207+0x4000] ;  /* 0x00400000cf2c783b */ /* 0x000fea0000004200 */
[----:B------:R-:W-:Y:S03]  /*90c0*/  MUFU.EX2 R251, R32 ;  /* 0x0000002000fb7308 */ /* 0x000fe60000000800 */
[----:B------:R-:W-:Y:S01]  /*90d0*/  LDSM.16.MT88.4 R52, [R209+0x4000] ;  /* 0x00400000d134783b */ /* 0x000fe20000004200 */
[--C-:B-1----:R-:W-:Y:S06]  /*90e0*/  FFMA.FTZ R2, R8, c[0x0][0x2d0], -R148.reuse ;  /* 0x0000b40008027a23 */ /* 0x102fec0000010894 */
[----:B------:R1:W3:Y:S01]  /*90f0*/  MUFU.EX2 R43, R2 ;  /* 0x00000002002b7308 */ /* 0x0002e20000000800 */
[----:B------:R-:W-:Y:S01]  /*9100*/  LDSM.16.MT88.4 R60, [R208+0x4000] ;  /* 0x00400000d03c783b */ /* 0x000fe20000004200 */
[--C-:B-1----:R-:W-:Y:S08]  /*9110*/  FFMA.FTZ R2, R9, c[0x0][0x2d0], -R148.reuse ;  /* 0x0000b40009027a23 */ /* 0x102ff00000010894 */
[----:B------:R1:W4:Y:S02]  /*9120*/  MUFU.EX2 R35, R2 ;  /* 0x0000000200237308 */ /* 0x0003240000000800 */
[----:B-1----:R-:W-:Y:S02]  /*9130*/  FSEL R2, R68, RZ, P0 ;  /* 0x000000ff44027208 */ /* 0x002fe40000000000 */
[----:B------:R-:W-:Y:S02]  /*9140*/  FSETP.NEU.FTZ.AND P0, PT, R3, -INF , PT ;  /* 0xff8000000300780b */ /* 0x000fe40003f1d000 */
[----:B---3--:R-:W-:Y:S01]  /*9150*/  F2FP.PACK_AB R144, R43, R246 ;  /* 0x000000f62b90723e */ /* 0x008fe200000000ff */
[----:B------:R-:W-:Y:S01]  /*9160*/  FADD.FTZ R0, -R2, R69 ;  /* 0x0000004502007221 */ /* 0x000fe20000010100 */
[----:B------:R-:W-:Y:S01]  /*9170*/  FSEL R149, R149, RZ, P0 ;  /* 0x000000ff95957208 */ /* 0x000fe20000000000 */
[--C-:B------:R-:W-:Y:S01]  /*9180*/  FFMA.FTZ R69, R152, c[0x0][0x2d0], -R148.reuse ;  /* 0x0000b40098457a23 */ /* 0x100fe20000010894 */
[----:B----4-:R-:W-:Y:S01]  /*9190*/  F2FP.PACK_AB R146, R33, R35 ;  /* 0x000000232192723e */ /* 0x010fe200000000ff */
[----:B------:R-:W-:Y:S02]  /*91a0*/  FMUL.FTZ R0, R0, c[0x0][0x2d0] ;  /* 0x0000b40000007a20 */ /* 0x000fe40000410000 */
[--C-:B------:R-:W-:Y:S02]  /*91b0*/  FFMA.FTZ R48, R48, c[0x0][0x2d0], -R149.reuse ;  /* 0x0000b40030307a23 */ /* 0x100fe40000010895 */
[----:B------:R1:W3:Y:S01]  /*91c0*/  MUFU.EX2 R2, R0 ;  /* 0x0000000000027308 */ /* 0x0002e20000000800 */
[--C-:B--2---:R-:W-:Y:S09]  /*91d0*/  FFMA.FTZ R4, R10, c[0x0][0x2d0], -R149.reuse ;  /* 0x0000b4000a047a23 */ /* 0x104ff20000010895 */
[----:B------:R2:W-:Y:S10]  /*91e0*/  MUFU.EX2 R247, R48 ;  /* 0x0000003000f77308 */ /* 0x0005f40000000800 */
[----:B------:R4:W-:Y:S01]  /*91f0*/  MUFU.EX2 R42, R4 ;  /* 0x00000004002a7308 */ /* 0x0009e20000000800 */
[--C-:B-1----:R-:W-:Y:S02]  /*9200*/  FFMA.FTZ R0, R7, c[0x0][0x2d0], -R149.reuse ;  /* 0x0000b40007007a23 */ /* 0x102fe40000010895 */
[C---:B---3--:R-:W-:Y:S02]  /*9210*/  FMUL.FTZ R5, R2.reuse, R73 ;  /* 0x0000004902057220 */ /* 0x048fe40000410000 */
[C---:B------:R-:W-:Y:S05]  /*9220*/  FMUL.FTZ R8, R2.reuse, R76 ;  /* 0x0000004c02087220 */ /* 0x040fea0000410000 */
[----:B------:R1:W-:Y:S01]  /*9230*/  MUFU.EX2 R245, R0 ;  /* 0x0000000000f57308 */ /* 0x0003e20000000800 */
[C---:B------:R-:W-:Y:S02]  /*9240*/  FMUL.FTZ R9, R2.reuse, R77 ;  /* 0x0000004d02097220 */ /* 0x040fe40000410000 */
[C---:B------:R-:W-:Y:S02]  /*9250*/  FMUL.FTZ R16, R2.reuse, R84 ;  /* 0x0000005402107220 */ /* 0x040fe40000410000 */
[C---:B--2---:R-:W-:Y:S02]  /*9260*/  FMUL.FTZ R48, R2.reuse, R116 ;  /* 0x0000007402307220 */ /* 0x044fe40000410000 */
[C---:B------:R-:W-:Y:S02]  /*9270*/  FMUL.FTZ R17, R2.reuse, R85 ;  /* 0x0000005502117220 */ /* 0x040fe40000410000 */
[C---:B------:R-:W-:Y:S01]  /*9280*/  FMUL.FTZ R24, R2.reuse, R92 ;  /* 0x0000005c02187220 */ /* 0x040fe20000410000 */
[----:B------:R2:W-:Y:S01]  /*9290*/  MUFU.EX2 R116, R69 ;  /* 0x0000004500747308 */ /* 0x0005e20000000800 */
[C---:B------:R-:W-:Y:S02]  /*92a0*/  FMUL.FTZ R25, R2.reuse, R93 ;  /* 0x0000005d02197220 */ /* 0x040fe40000410000 */
[C---:B------:R-:W-:Y:S02]  /*92b0*/  FMUL.FTZ R32, R2.reuse, R100 ;  /* 0x0000006402207220 */ /* 0x040fe40000410000 */
[----:B----4-:R-:W-:Y:S02]  /*92c0*/  FMUL.FTZ R4, R2, R72 ;  /* 0x0000004802047220 */ /* 0x010fe40000410000 */
[--C-:B------:R-:W-:Y:S02]  /*92d0*/  FFMA.FTZ R100, R236, c[0x0][0x2d0], -R148.reuse ;  /* 0x0000b400ec647a23 */ /* 0x100fe40000010894 */
[----:B------:R-:W-:Y:S02]  /*92e0*/  FMUL.FTZ R65, R2, R133 ;  /* 0x0000008502417220 */ /* 0x000fe40000410000 */
[--C-:B-1----:R-:W-:Y:S02]  /*92f0*/  FFMA.FTZ R0, R12, c[0x0][0x2d0], -R149.reuse ;  /* 0x0000b4000c007a23 */ /* 0x102fe40000010895 */
[----:B------:R-:W1:Y:S02]  /*9300*/  LDSM.16.MT88.4 R12, [R207] ;  /* 0x00000000cf0c783b */ /* 0x000e640000004200 */
[----:B------:R3:W4:Y:S01]  /*9310*/  MUFU.EX2 R252, R0 ;  /* 0x0000000000fc7308 */ /* 0x0007220000000800 */
[--C-:B--2---:R-:W-:Y:S09]  /*9320*/  FFMA.FTZ R69, R154, c[0x0][0x2d0], -R148.reuse ;  /* 0x0000b4009a457a23 */ /* 0x104ff20000010894 */
[----:B------:R2:W-:Y:S01]  /*9330*/  MUFU.EX2 R244, R69 ;  /* 0x0000004500f47308 */ /* 0x0005e20000000800 */
[--C-:B---3--:R-:W-:Y:S01]  /*9340*/  FFMA.FTZ R0, R11, c[0x0][0x2d0], -R149.reuse ;  /* 0x0000b4000b007a23 */ /* 0x108fe20000010895 */
[----:B----4-:R-:W-:Y:S08]  /*9350*/  F2FP.PACK_AB R145, R252, R245 ;  /* 0x000000f5fc91723e */ /* 0x010ff000000000ff */
[----:B------:R3:W4:Y:S01]  /*9360*/  MUFU.EX2 R34, R0 ;  /* 0x0000000000227308 */ /* 0x0007220000000800 */
[----:B--2---:R-:W-:Y:S09]  /*9370*/  FFMA.FTZ R69, R156, c[0x0][0x2d0], -R148 ;  /* 0x0000b4009c457a23 */ /* 0x004ff20000010894 */
[----:B------:R2:W-:Y:S01]  /*9380*/  MUFU.EX2 R243, R69 ;  /* 0x0000004500f37308 */ /* 0x0005e20000000800 */
[----:B---3--:R-:W-:Y:S02]  /*9390*/  FSEL R0, R3, RZ, P0 ;  /* 0x000000ff03007208 */ /* 0x008fe40000000000 */
[----:B----4-:R-:W-:Y:S03]  /*93a0*/  F2FP.PACK_AB R147, R42, R34 ;  /* 0x000000222a93723e */ /* 0x010fe600000000ff */
[----:B------:R-:W-:Y:S02]  /*93b0*/  FADD.FTZ R0, -R0, R70 ;  /* 0x0000004600007221 */ /* 0x000fe40000010100 */
[--C-:B------:R-:W-:Y:S02]  /*93c0*/  FFMA.FTZ R70, R237, c[0x0][0x2d0], -R148.reuse ;  /* 0x0000b400ed467a23 */ /* 0x100fe40000010894 */
[----:B------:R-:W-:Y:S02]  /*93d0*/  FMUL.FTZ R0, R0, c[0x0][0x2d0] ;  /* 0x0000b40000007a20 */ /* 0x000fe40000410000 */
[--C-:B--2---:R-:W-:Y:S04]  /*93e0*/  FFMA.FTZ R69, R157, c[0x0][0x2d0], -R148.reuse ;  /* 0x0000b4009d457a23 */ /* 0x104fe80000010894 */
[----:B------:R-:W2:Y:S10]  /*93f0*/  MUFU.EX2 R0, R0 ;  /* 0x0000000000007308 */ /* 0x000eb40000000800 */
[----:B------:R3:W-:Y:S01]  /*9400*/  MUFU.EX2 R242, R69 ;  /* 0x0000004500f27308 */ /* 0x0007e20000000800 */
[C---:B--2---:R-:W-:Y:S02]  /*9410*/  FMUL.FTZ R6, R0.reuse, R74 ;  /* 0x0000004a00067220 */ /* 0x044fe40000410000 */
[C---:B------:R-:W-:Y:S02]  /*9420*/  FMUL.FTZ R7, R0.reuse, R75 ;  /* 0x0000004b00077220 */ /* 0x040fe40000410000 */
[----:B------:R-:W2:Y:S01]  /*9430*/  LDSM.16.MT88.4 R72, [R210+0x4000] ;  /* 0x00400000d248783b */ /* 0x000ea20000004200 */
[C---:B------:R-:W-:Y:S02]  /*9440*/  FMUL.FTZ R10, R0.reuse, R78 ;  /* 0x0000004e000a7220 */ /* 0x040fe40000410000 */
[C---:B------:R-:W-:Y:S02]  /*9450*/  FMUL.FTZ R11, R0.reuse, R79 ;  /* 0x0000004f000b7220 */ /* 0x040fe40000410000 */
[C---:B-1----:R-:W-:Y:S03]  /*9460*/  HMMA.16816.F32 R4, R144.reuse, R12, R4 ;  /* 0x0000000c9004723c */ /* 0x042fe60000001804 */
[----:B------:R-:W1:Y:S02]  /*9470*/  LDSM.16.MT88.4 R76, [R207+0x800] ;  /* 0x00080000cf4c783b */ /* 0x000e640000004200 */
        /* <DEDUP_REMOVED lines=10> */
[----:B------:R-:W4:Y:S01]  /*9520*/  LDSM.16.MT88.4 R80, [R209+0x800] ;  /* 0x00080000d150783b */ /* 0x000f220000004200 */
        /* <DEDUP_REMOVED lines=8> */
[--C-:B---3--:R-:W-:Y:S02]  /*95b0*/  FFMA.FTZ R69, R150, c[0x0][0x2d0], -R149.reuse ;  /* 0x0000b40096457a23 */ /* 0x108fe40000010895 */
[C---:B------:R-:W-:Y:S02]  /*95c0*/  FMUL.FTZ R22, R0.reuse, R90 ;  /* 0x0000005a00167220 */ /* 0x040fe40000410000 */
[----:B------:R3:W-:Y:S02]  /*95d0*/  MUFU.EX2 R240, R69 ;  /* 0x0000004500f07308 */ /* 0x0007e40000000800 */
[C---:B------:R-:W-:Y:S02]  /*95e0*/  FMUL.FTZ R23, R0.reuse, R91 ;  /* 0x0000005b00177220 */ /* 0x040fe40000410000 */
[----:B------:R-:W5:Y:S01]  /*95f0*/  LDSM.16.MT88.4 R88, [R210+0x800] ;  /* 0x00080000d258783b */ /* 0x000f620000004200 */
[C---:B------:R-:W-:Y:S02]  /*9600*/  FMUL.FTZ R51, R0.reuse, R119 ;  /* 0x0000007700337220 */ /* 0x040fe40000410000 */
[C---:B------:R-:W-:Y:S02]  /*9610*/  FMUL.FTZ R66, R0.reuse, R134 ;  /* 0x0000008600427220 */ /* 0x040fe40000410000 */
[C---:B------:R-:W-:Y:S03]  /*9620*/  HMMA.16816.F32 R20, R144.reuse, R28, R20 ;  /* 0x0000001c9014723c */ /* 0x040fe60000001814 */
[----:B------:R-:W-:Y:S04]  /*9630*/  FMUL.FTZ R67, R0, R135 ;  /* 0x0000008700437220 */ /* 0x000fe80000410000 */
[C---:B------:R-:W-:Y:S01]  /*9640*/  FMUL.FTZ R28, R2.reuse, R96 ;  /* 0x00000060021c7220 */ /* 0x040fe20000410000 */
[C---:B------:R-:W-:Y:S04]  /*9650*/  HMMA.16816.F32 R24, R144.reuse, R30, R24 ;  /* 0x0000001e9018723c */ /* 0x040fe80000001818 */
[----:B------:R-:W-:Y:S01]  /*9660*/  FMUL.FTZ R29, R2, R97 ;  /* 0x00000061021d7220 */ /* 0x000fe20000410000 */
[----:B------:R-:W-:Y:S01]  /*9670*/  MOV R97, R35 ;  /* 0x0000002300617202 */ /* 0x000fe20000000f00 */
[C---:B------:R-:W-:Y:S01]  /*9680*/  FMUL.FTZ R35, R0.reuse, R103 ;  /* 0x0000006700237220 */ /* 0x040fe20000410000 */
[----:B------:R-:W-:Y:S01]  /*9690*/  MOV R96, R43 ;  /* 0x0000002b00607202 */ /* 0x000fe20000000f00 */
[C---:B------:R-:W-:Y:S01]  /*96a0*/  FMUL.FTZ R30, R0.reuse, R98 ;  /* 0x00000062001e7220 */ /* 0x040fe20000410000 */
[----:B------:R-:W-:Y:S03]  /*96b0*/  MOV R98, R34 ;  /* 0x0000002200627202 */ /* 0x000fe60000000f00 */
[----:B------:R-:W-:Y:S01]  /*96c0*/  FMUL.FTZ R31, R0, R99 ;  /* 0x00000063001f7220 */ /* 0x000fe20000410000 */
[----:B------:R-:W-:Y:S01]  /*96d0*/  MOV R99, R33 ;  /* 0x0000002100637202 */ /* 0x000fe20000000f00 */
[--C-:B------:R-:W-:Y:S02]  /*96e0*/  FFMA.FTZ R103, R227, c[0x0][0x2d0], -R149.reuse ;  /* 0x0000b400e3677a23 */ /* 0x100fe40000010895 */
[----:B------:R-:W-:Y:S02]  /*96f0*/  FMUL.FTZ R33, R2, R101 ;  /* 0x0000006502217220 */ /* 0x000fe40000410000 */
[--C-:B------:R-:W-:Y:S01]  /*9700*/  FFMA.FTZ R101, R230, c[0x0][0x2d0], -R149.reuse ;  /* 0x0000b400e6657a23 */ /* 0x100fe20000010895 */
[C---:B------:R-:W-:Y:S03]  /*9710*/  HMMA.16816.F32 R28, R144.reuse, R36, R28 ;  /* 0x00000024901c723c */ /* 0x040fe6000000181c */
[----:B------:R-:W-:Y:S02]  /*9720*/  FMUL.FTZ R34, R0, R102 ;  /* 0x0000006600227220 */ /* 0x000fe40000410000 */
[--C-:B------:R-:W-:Y:S02]  /*9730*/  FFMA.FTZ R102, R229, c[0x0][0x2d0], -R149.reuse ;  /* 0x0000b400e5667a23 */ /* 0x100fe40000010895 */
[--C-:B------:R-:W-:Y:S02]  /*9740*/  FFMA.FTZ R36, R40, c[0x0][0x2d0], -R148.reuse ;  /* 0x0000b40028247a23 */ /* 0x100fe40000010894 */
[--C-:B---3--:R-:W-:Y:S01]  /*9750*/  FFMA.FTZ R69, R151, c[0x0][0x2d0], -R149.reuse ;  /* 0x0000b40097457a23 */ /* 0x108fe20000010895 */
[C---:B------:R-:W-:Y:S01]  /*9760*/  HMMA.16816.F32 R32, R144.reuse, R38, R32 ;  /* 0x000000269020723c */ /* 0x040fe20000001820 */
[----:B------:R3:W-:Y:S02]  /*9770*/  MUFU.EX2 R250, R36 ;  /* 0x0000002400fa7308 */ /* 0x0007e40000000800 */
[--C-:B------:R-:W-:Y:S02]  /*9780*/  FFMA.FTZ R40, R41, c[0x0][0x2d0], -R148.reuse ;  /* 0x0000b40029287a23 */ /* 0x100fe40000010894 */
[----:B------:R-:W-:Y:S02]  /*9790*/  FMUL.FTZ R37, R2, R105 ;  /* 0x0000006902257220 */ /* 0x000fe40000410000 */
[C---:B------:R-:W-:Y:S02]  /*97a0*/  FMUL.FTZ R38, R0.reuse, R106 ;  /* 0x0000006a00267220 */ /* 0x040fe40000410000 */
[----:B------:R-:W-:Y:S02]  /*97b0*/  FMUL.FTZ R39, R0, R107 ;  /* 0x0000006b00277220 */ /* 0x000fe40000410000 */
[----:B------:R1:W-:Y:S01]  /*97c0*/  MUFU.EX2 R127, R69 ;  /* 0x00000045007f7308 */ /* 0x0003e20000000800 */
[----:B------:R-:W-:Y:S02]  /*97d0*/  FMUL.FTZ R41, R2, R109 ;  /* 0x0000006d02297220 */ /* 0x000fe40000410000 */
[----:B------:R-:W-:Y:S01]  /*97e0*/  FMUL.FTZ R43, R0, R111 ;  /* 0x0000006f002b7220 */ /* 0x000fe20000410000 */
[----:B------:R-:W-:Y:S06]  /*97f0*/  MOV R111, R97 ;  /* 0x00000061006f7202 */ /* 0x000fec0000000f00 */
[----:B------:R2:W-:Y:S01]  /*9800*/  MUFU.EX2 R249, R40 ;  /* 0x0000002800f97308 */ /* 0x0005e20000000800 */
[C---:B---3--:R-:W-:Y:S02]  /*9810*/  FMUL.FTZ R36, R2.reuse, R104 ;  /* 0x0000006802247220 */ /* 0x048fe40000410000 */
[----:B------:R-:W3:Y:S04]  /*9820*/  LDL.LU R104, [R1+0x8] ;  /* 0x0000080001687983 */ /* 0x000ee80000300800 */
[----:B------:R-:W3:Y:S01]  /*9830*/  LDL.LU R109, [R1+0xc] ;  /* 0x00000c00016d7983 */ /* 0x000ee20000300800 */
[C---:B------:R-:W-:Y:S03]  /*9840*/  HMMA.16816.F32 R36, R144.reuse, R44, R36 ;  /* 0x0000002c9024723c */ /* 0x040fe60000001824 */
[--C-:B-1----:R-:W-:Y:S04]  /*9850*/  FFMA.FTZ R69, R153, c[0x0][0x2d0], -R149.reuse ;  /* 0x0000b40099457a23 */ /* 0x102fe80000010895 */
[--C-:B------:R-:W-:Y:S01]  /*9860*/  FFMA.FTZ R44, R49, c[0x0][0x2d0], -R148.reuse ;  /* 0x0000b400312c7a23 */ /* 0x100fe20000010894 */
[----:B------:R1:W-:Y:S01]  /*9870*/  MUFU.EX2 R126, R69 ;  /* 0x00000045007e7308 */ /* 0x0003e20000000800 */
[C---:B------:R-:W-:Y:S03]  /*9880*/  FMUL.FTZ R45, R2.reuse, R113 ;  /* 0x00000071022d7220 */ /* 0x040fe60000410000 */
[C---:B------:R-:W-:Y:S02]  /*9890*/  FMUL.FTZ R49, R2.reuse, R117 ;  /* 0x0000007502317220 */ /* 0x040fe40000410000 */
[----:B--2---:R-:W-:Y:S01]  /*98a0*/  FMUL.FTZ R40, R2, R108 ;  /* 0x0000006c02287220 */ /* 0x004fe20000410000 */
[----:B------:R-:W-:Y:S01]  /*98b0*/  MOV R108, R42 ;  /* 0x0000002a006c7202 */ /* 0x000fe20000000f00 */
[C---:B------:R-:W-:Y:S01]  /*98c0*/  FMUL.FTZ R42, R0.reuse, R110 ;  /* 0x0000006e002a7220 */ /* 0x040fe20000410000 */
[----:B------:R-:W-:Y:S01]  /*98d0*/  MOV R110, R98 ;  /* 0x00000062006e7202 */ /* 0x000fe20000000f00 */
[----:B------:R2:W-:Y:S05]  /*98e0*/  MUFU.EX2 R248, R44 ;  /* 0x0000002c00f87308 */ /* 0x0005ea0000000800 */
[C---:B------:R-:W-:Y:S07]  /*98f0*/  HMMA.16816.F32 R40, R144.reuse, R46, R40 ;  /* 0x0000002e9028723c */ /* 0x040fee0000001828 */
[C---:B------:R-:W-:Y:S02]  /*9900*/  FMUL.FTZ R46, R0.reuse, R114 ;  /* 0x00000072002e7220 */ /* 0x040fe40000410000 */
[----:B------:R-:W-:Y:S03]  /*9910*/  FMUL.FTZ R47, R0, R115 ;  /* 0x00000073002f7220 */ /* 0x000fe60000410000 */
[--C-:B-1----:R-:W-:Y:S02]  /*9920*/  FFMA.FTZ R69, R155, c[0x0][0x2d0], -R149.reuse ;  /* 0x0000b4009b457a23 */ /* 0x102fe40000010895 */
[----:B--2---:R-:W-:Y:S07]  /*9930*/  FMUL.FTZ R44, R2, R112 ;  /* 0x00000070022c7220 */ /* 0x004fee0000410000 */
[C---:B------:R-:W-:Y:S07]  /*9940*/  HMMA.16816.F32 R44, R144.reuse, R52, R44 ;  /* 0x00000034902c723c */ /* 0x040fee000000182c */
[--C-:B------:R-:W-:Y:S01]  /*9950*/  FFMA.FTZ R52, R56, c[0x0][0x2d0], -R149.reuse ;  /* 0x0000b40038347a23 */ /* 0x100fe20000010895 */
[C---:B------:R-:W-:Y:S03]  /*9960*/  HMMA.16816.F32 R48, R144.reuse, R54, R48 ;  /* 0x000000369030723c */ /* 0x040fe60000001830 */
[----:B------:R1:W2:Y:S01]  /*9970*/  MUFU.EX2 R119, R52 ;  /* 0x0000003400777308 */ /* 0x0002a20000000800 */
[--C-:B------:R-:W-:Y:S02]  /*9980*/  FFMA.FTZ R56, R57, c[0x0][0x2d0], -R149.reuse ;  /* 0x0000b40039387a23 */ /* 0x100fe40000010895 */
[C---:B------:R-:W-:Y:S02]  /*9990*/  FMUL.FTZ R57, R2.reuse, R125 ;  /* 0x0000007d02397220 */ /* 0x040fe40000410000 */
[----:B------:R-:W-:Y:S04]  /*99a0*/  FMUL.FTZ R53, R2, R121 ;  /* 0x0000007902357220 */ /* 0x000fe80000410000 */
[C---:B------:R-:W-:Y:S01]  /*99b0*/  FMUL.FTZ R54, R0.reuse, R122 ;  /* 0x0000007a00367220 */ /* 0x040fe20000410000 */
[----:B------:R2:W-:Y:S01]  /*99c0*/  MUFU.EX2 R125, R69 ;  /* 0x00000045007d7308 */ /* 0x0005e20000000800 */
[----:B------:R-:W-:Y:S09]  /*99d0*/  FMUL.FTZ R55, R0, R123 ;  /* 0x0000007b00377220 */ /* 0x000ff20000410000 */
[----:B------:R4:W-:Y:S01]  /*99e0*/  MUFU.EX2 R118, R56 ;  /* 0x0000003800767308 */ /* 0x0009e20000000800 */
[----:B-1----:R-:W-:Y:S07]  /*99f0*/  FMUL.FTZ R52, R2, R120 ;  /* 0x0000007802347220 */ /* 0x002fee0000410000 */
[C---:B------:R-:W-:Y:S03]  /*9a00*/  HMMA.16816.F32 R52, R144.reuse, R60, R52 ;  /* 0x0000003c9034723c */ /* 0x040fe60000001834 */
[--C-:B--2---:R-:W-:Y:S04]  /*9a10*/  FFMA.FTZ R69, R162, c[0x0][0x2d0], -R148.reuse ;  /* 0x0000b400a2457a23 */ /* 0x104fe80000010894 */
[--C-:B------:R-:W-:Y:S02]  /*9a20*/  FFMA.FTZ R60, R64, c[0x0][0x2d0], -R149.reuse ;  /* 0x0000b400403c7a23 */ /* 0x100fe40000010895 */
[C---:B------:R-:W-:Y:S02]  /*9a30*/  FMUL.FTZ R61, R2.reuse, R129 ;  /* 0x00000081023d7220 */ /* 0x040fe40000410000 */
[----:B------:R1:W2:Y:S01]  /*9a40*/  MUFU.EX2 R117, R60 ;  /* 0x0000003c00757308 */ /* 0x0002a20000000800 */
[C---:B------:R-:W-:Y:S01]  /*9a50*/  FMUL.FTZ R64, R2.reuse, R132 ;  /* 0x0000008402407220 */ /* 0x040fe20000410000 */
[----:B------:R-:W-:Y:S01]  /*9a60*/  MOV R132, R96 ;  /* 0x0000006000847202 */ /* 0x000fe20000000f00 */
[----:B----4-:R-:W-:Y:S07]  /*9a70*/  FMUL.FTZ R56, R2, R124 ;  /* 0x0000007c02387220 */ /* 0x010fee0000410000 */
[C---:B------:R-:W-:Y:S01]  /*9a80*/  HMMA.16816.F32 R56, R144.reuse, R62, R56 ;  /* 0x0000003e9038723c */ /* 0x040fe20000001838 */
[----:B------:R4:W-:Y:S06]  /*9a90*/  MUFU.EX2 R124, R69 ;  /* 0x00000045007c7308 */ /* 0x0009ec0000000800 */
[C---:B------:R-:W-:Y:S02]  /*9aa0*/  FMUL.FTZ R62, R0.reuse, R130 ;  /* 0x00000082003e7220 */ /* 0x040fe40000410000 */
[----:B------:R-:W-:Y:S03]  /*9ab0*/  FMUL.FTZ R63, R0, R131 ;  /* 0x00000083003f7220 */ /* 0x000fe60000410000 */
[----:B-1----:R-:W-:Y:S07]  /*9ac0*/  FMUL.FTZ R60, R2, R128 ;  /* 0x00000080023c7220 */ /* 0x002fee0000410000 */
[C---:B------:R-:W-:Y:S03]  /*9ad0*/  HMMA.16816.F32 R60, R144.reuse, R72, R60 ;  /* 0x00000048903c723c */ /* 0x040fe6000000183c */
[--C-:B----4-:R-:W-:Y:S04]  /*9ae0*/  FFMA.FTZ R69, R163, c[0x0][0x2d0], -R148.reuse ;  /* 0x0000b400a3457a23 */ /* 0x110fe80000010894 */
[----:B------:R-:W-:Y:S01]  /*9af0*/  F2FP.PACK_AB R73, R119, R247 ;  /* 0x000000f77749723e */ /* 0x000fe200000000ff */
[----:B------:R-:W-:Y:S01]  /*9b00*/  HMMA.16816.F32 R64, R144, R74, R64 ;  /* 0x0000004a9040723c */ /* 0x000fe20000001840 */
[----:B------:R1:W-:Y:S03]  /*9b10*/  MUFU.EX2 R239, R69 ;  /* 0x0000004500ef7308 */ /* 0x0003e60000000800 */
[----:B------:R-:W-:Y:S03]  /*9b20*/  F2FP.PACK_AB R72, R250, R251 ;  /* 0x000000fbfa48723e */ /* 0x000fe600000000ff */
[----:B--2---:R-:W-:Y:S02]  /*9b30*/  F2FP.PACK_AB R75, R117, R118 ;  /* 0x00000076754b723e */ /* 0x004fe400000000ff */
[----:B------:R-:W-:Y:S02]  /*9b40*/  F2FP.PACK_AB R74, R248, R249 ;  /* 0x000000f9f84a723e */ /* 0x000fe400000000ff */
[----:B------:R-:W-:Y:S05]  /*9b50*/  MUFU.EX2 R145, R100 ;  /* 0x0000006400917308 */ /* 0x000fea0000000800 */
[C---:B------:R-:W-:Y:S05]  /*9b60*/  HMMA.16816.F32 R4, R72.reuse, R76, R4 ;  /* 0x0000004c4804723c */ /* 0x040fea0000001804 */
[----:B------:R-:W-:Y:S03]  /*9b70*/  MUFU.EX2 R144, R101 ;  /* 0x0000006500907308 */ /* 0x000fe60000000800 */
[C---:B------:R-:W-:Y:S01]  /*9b80*/  HMMA.16816.F32 R8, R72.reuse, R78, R8 ;  /* 0x0000004e4808723c */ /* 0x040fe20000001808 */
[----:B------:R-:W2:Y:S03]  /*9b90*/  LDSM.16.MT88.4 R76, [R207+0x4800] ;  /* 0x00480000cf4c783b */ /* 0x000ea60000004200 */
[--C-:B-1----:R-:W-:Y:S03]  /*9ba0*/  FFMA.FTZ R69, R164, c[0x0][0x2d0], -R148.reuse ;  /* 0x0000b400a4457a23 */ /* 0x102fe60000010894 */
[----:B------:R-:W-:Y:S01]  /*9bb0*/  MUFU.EX2 R146, R70 ;  /* 0x0000004600927308 */ /* 0x000fe20000000800 */
[C---:B------:R-:W-:Y:S08]  /*9bc0*/  HMMA.16816.F32 R12, R72.reuse, R80, R12 ;  /* 0x00000050480c723c */ /* 0x040ff0000000180c */
[C---:B------:R-:W-:Y:S01]  /*9bd0*/  HMMA.16816.F32 R16, R72.reuse, R82, R16 ;  /* 0x000000524810723c */ /* 0x040fe20000001810 */
[----:B------:R1:W-:Y:S01]  /*9be0*/  MUFU.EX2 R107, R69 ;  /* 0x00000045006b7308 */ /* 0x0003e20000000800 */
[----:B------:R-:W4:Y:S06]  /*9bf0*/  LDSM.16.MT88.4 R80, [R209+0x4800] ;  /* 0x00480000d150783b */ /* 0x000f2c0000004200 */
[C---:B------:R-:W-:Y:S03]  /*9c00*/  HMMA.16816.F32 R20, R72.reuse, R84, R20 ;  /* 0x000000544814723c */ /* 0x040fe60000001814 */
[----:B------:R-:W2:Y:S05]  /*9c10*/  MUFU.EX2 R70, R102 ;  /* 0x0000006600467308 */ /* 0x000eaa0000000800 */
[C---:B------:R-:W-:Y:S01]  /*9c20*/  HMMA.16816.F32 R24, R72.reuse, R86, R24 ;  /* 0x000000564818723c */ /* 0x040fe20000001818 */
[----:B------:R-:W4:Y:S07]  /*9c30*/  LDSM.16.MT88.4 R84, [R208+0x4800] ;  /* 0x00480000d054783b */ /* 0x000f2e0000004200 */
[C---:B-----5:R-:W-:Y:S04]  /*9c40*/  HMMA.16816.F32 R28, R72.reuse, R88, R28 ;  /* 0x00000058481c723c */ /* 0x060fe8000000181c */
[----:B-1----:R-:W-:Y:S02]  /*9c50*/  FFMA.FTZ R69, R165, c[0x0][0x2d0], -R148 ;  /* 0x0000b400a5457a23 */ /* 0x002fe40000010894 */
[----:B------:R-:W5:Y:S02]  /*9c60*/  LDL R165, [R1+0x4] ;  /* 0x0000040001a57983 */ /* 0x000f640000100800 */
[C---:B------:R-:W-:Y:S01]  /*9c70*/  HMMA.16816.F32 R32, R72.reuse, R90, R32 ;  /* 0x0000005a4820723c */ /* 0x040fe20000001820 */
[----:B------:R1:W-:Y:S01]  /*9c80*/  MUFU.EX2 R164, R69 ;  /* 0x0000004500a47308 */ /* 0x0003e20000000800 */
[----:B------:R-:W1:Y:S02]  /*9c90*/  LDSM.16.MT88.4 R88, [R210+0x4800] ;  /* 0x00480000d258783b */ /* 0x000e640000004200 */
[----:B--2---:R-:W-:Y:S04]  /*9ca0*/  F2FP.PACK_AB R133, R70, R144 ;  /* 0x000000904685723e */ /* 0x004fe800000000ff */
[C---:B------:R-:W-:Y:S08]  /*9cb0*/  HMMA.16816.F32 R36, R72.reuse, R76, R36 ;  /* 0x0000004c4824723c */ /* 0x040ff00000001824 */
[C---:B------:R-:W-:Y:S01]  /*9cc0*/  HMMA.16816.F32 R40, R72.reuse, R78, R40 ;  /* 0x0000004e4828723c */ /* 0x040fe20000001828 */
[----:B------:R-:W2:Y:S07]  /*9cd0*/  LDSM.16.MT88.4 R76, [R207+0x1000] ;  /* 0x00100000cf4c783b */ /* 0x000eae0000004200 */
[C---:B----4-:R-:W-:Y:S04]  /*9ce0*/  HMMA.16816.F32 R44, R72.reuse, R80, R44 ;  /* 0x00000050482c723c */ /* 0x050fe8000000182c */
[--C-:B-1----:R-:W-:Y:S04]  /*9cf0*/  FFMA.FTZ R69, R158, c[0x0][0x2d0], -R149.reuse ;  /* 0x0000b4009e457a23 */ /* 0x102fe80000010895 */
[C---:B------:R-:W-:Y:S01]  /*9d00*/  HMMA.16816.F32 R48, R72.reuse, R82, R48 ;  /* 0x000000524830723c */ /* 0x040fe20000001830 */
[----:B------:R1:W4:Y:S01]  /*9d10*/  MUFU.EX2 R106, R69 ;  /* 0x00000045006a7308 */ /* 0x0003220000000800 */
[----:B------:R-:W2:Y:S06]  /*9d20*/  LDSM.16.MT88.4 R80, [R208+0x1000] ;  /* 0x00100000d050783b */ /* 0x000eac0000004200 */
[C---:B------:R-:W-:Y:S08]  /*9d30*/  HMMA.16816.F32 R52, R72.reuse, R84, R52 ;  /* 0x000000544834723c */ /* 0x040ff00000001834 */
[C---:B------:R-:W-:Y:S01]  /*9d40*/  HMMA.16816.F32 R56, R72.reuse, R86, R56 ;  /* 0x000000564838723c */ /* 0x040fe20000001838 */
[----:B------:R-:W4:Y:S07]  /*9d50*/  LDSM.16.MT88.4 R84, [R210+0x1000] ;  /* 0x00100000d254783b */ /* 0x000f2e0000004200 */
[C---:B------:R-:W-:Y:S04]  /*9d60*/  HMMA.16816.F32 R60, R72.reuse, R88, R60 ;  /* 0x00000058483c723c */ /* 0x040fe8000000183c */
[----:B-1----:R-:W-:Y:S04]  /*9d70*/  FFMA.FTZ R69, R159, c[0x0][0x2d0], -R149 ;  /* 0x0000b4009f457a23 */ /* 0x002fe80000010895 */
[----:B------:R-:W-:Y:S01]  /*9d80*/  HMMA.16816.F32 R64, R72, R90, R64 ;  /* 0x0000005a4840723c */ /* 0x000fe20000001840 */
[----:B------:R1:W1:Y:S01]  /*9d90*/  MUFU.EX2 R105, R69 ;  /* 0x0000004500697308 */ /* 0x0002620000000800 */
[----:B------:R-:W-:Y:S05]  /*9da0*/  LDSM.16.MT88.4 R88, [R209+0x5000] ;  /* 0x00500000d158783b */ /* 0x000fea0000004200 */
[----:B------:R-:W-:Y:S02]  /*9db0*/  F2FP.PACK_AB R72, R244, R116 ;  /* 0x00000074f448723e */ /* 0x000fe400000000ff */
[----:B------:R-:W-:Y:S03]  /*9dc0*/  F2FP.PACK_AB R73, R127, R240 ;  /* 0x000000f07f49723e */ /* 0x000fe600000000ff */
[----:B------:R-:W-:Y:S02]  /*9dd0*/  F2FP.PACK_AB R75, R125, R126 ;  /* 0x0000007e7d4b723e */ /* 0x000fe400000000ff */
[----:B------:R-:W-:Y:S01]  /*9de0*/  F2FP.PACK_AB R74, R242, R243 ;  /* 0x000000f3f24a723e */ /* 0x000fe200000000ff */
[----:B---3--:R-:W-:Y:S06]  /*9df0*/  FFMA.FTZ R104, R2, R104, R246 ;  /* 0x0000006802687223 */ /* 0x008fec00000100f6 */
[C---:B--2---:R-:W-:Y:S03]  /*9e00*/  HMMA.16816.F32 R4, R72.reuse, R76, R4 ;  /* 0x0000004c4804723c */ /* 0x044fe60000001804 */
[----:B------:R-:W-:Y:S01]  /*9e10*/  FFMA.FTZ R2, R0, R109, R245 ;  /* 0x0000006d00027223 */ /* 0x000fe200000100f5 */
[----:B------:R-:W-:Y:S01]  /*9e20*/  MOV R109, R99 ;  /* 0x00000063006d7202 */ /* 0x000fe20000000f00 */
[--C-:B-1----:R-:W-:Y:S01]  /*9e30*/  FFMA.FTZ R69, R160, c[0x0][0x2d0], -R149.reuse ;  /* 0x0000b400a0457a23 */ /* 0x102fe20000010895 */
[----:B------:R-:W-:Y:S01]  /*9e40*/  LDSM.16.MT88.4 R96, [R209+0x7000] ;  /* 0x00700000d160783b */ /* 0x000fe20000004200 */
[----:B------:R-:W-:Y:S01]  /*9e50*/  FADD.FTZ R0, R132, R104 ;  /* 0x0000006884007221 */ /* 0x000fe20000010000 */
[C---:B------:R-:W-:Y:S01]  /*9e60*/  HMMA.16816.F32 R8, R72.reuse, R78, R8 ;  /* 0x0000004e4808723c */ /* 0x040fe20000001808 */
[----:B------:R1:W2:Y:S03]  /*9e70*/  MUFU.EX2 R163, R69 ;  /* 0x0000004500a37308 */ /* 0x0002a60000000800 */
[----:B------:R-:W-:Y:S02]  /*9e80*/  FADD.FTZ R0, R111, R0 ;  /* 0x000000006f007221 */ /* 0x000fe40000010000 */
[----:B------:R-:W3:Y:S01]  /*9e90*/  LDSM.16.MT88.4 R76, [R207+0x5000] ;  /* 0x00500000cf4c783b */ /* 0x000ee20000004200 */
[----:B------:R-:W-:Y:S01]  /*9ea0*/  FADD.FTZ R2, R252, R2 ;  /* 0x00000002fc027221 */ /* 0x000fe20000010000 */
[C---:B------:R-:W-:Y:S04]  /*9eb0*/  HMMA.16816.F32 R12, R72.reuse, R92, R12 ;  /* 0x0000005c480c723c */ /* 0x040fe8000000180c */
[----:B------:R-:W-:Y:S02]  /*9ec0*/  FADD.FTZ R2, R110, R2 ;  /* 0x000000026e027221 */ /* 0x000fe40000010000 */
[----:B------:R-:W-:Y:S02]  /*9ed0*/  FADD.FTZ R0, R109, R0 ;  /* 0x000000006d007221 */ /* 0x000fe40000010000 */
[C---:B------:R-:W-:Y:S01]  /*9ee0*/  HMMA.16816.F32 R16, R72.reuse, R94, R16 ;  /* 0x0000005e4810723c */ /* 0x040fe20000001810 */
[----:B------:R-:W-:Y:S03]  /*9ef0*/  LDSM.16.MT88.4 R92, [R209+0x1800] ;  /* 0x00180000d15c783b */ /* 0x000fe60000004200 */
[----:B------:R-:W-:Y:S02]  /*9f00*/  FADD.FTZ R2, R108, R2 ;  /* 0x000000026c027221 */ /* 0x000fe40000010000 */
[----:B------:R-:W-:Y:S02]  /*9f10*/  FADD.FTZ R0, R251, R0 ;  /* 0x00000000fb007221 */ /* 0x000fe40000010000 */
[C---:B------:R-:W-:Y:S01]  /*9f20*/  HMMA.16816.F32 R20, R72.reuse, R80, R20 ;  /* 0x000000504814723c */ /* 0x040fe20000001814 */
[----:B------:R-:W-:Y:S03]  /*9f30*/  LDSM.16.MT88.4 R108, [R207+0x7800] ;  /* 0x00780000cf6c783b */ /* 0x000fe60000004200 */
[--C-:B-1----:R-:W-:Y:S02]  /*9f40*/  FFMA.FTZ R69, R161, c[0x0][0x2d0], -R149.reuse ;  /* 0x0000b400a1457a23 */ /* 0x102fe40000010895 */
[----:B------:R-:W-:Y:S02]  /*9f50*/  FADD.FTZ R2, R247, R2 ;  /* 0x00000002f7027221 */ /* 0x000fe40000010000 */
[C---:B------:R-:W-:Y:S01]  /*9f60*/  HMMA.16816.F32 R24, R72.reuse, R82, R24 ;  /* 0x000000524818723c */ /* 0x040fe20000001818 */
[----:B------:R1:W-:Y:S01]  /*9f70*/  MUFU.EX2 R162, R69 ;  /* 0x0000004500a27308 */ /* 0x0003e20000000800 */
[----:B------:R-:W2:Y:S02]  /*9f80*/  LDSM.16.MT88.4 R80, [R208+0x5000] ;  /* 0x00500000d050783b */ /* 0x000ea40000004200 */
[----:B------:R-:W-:Y:S02]  /*9f90*/  FADD.FTZ R2, R119, R2 ;  /* 0x0000000277027221 */ /* 0x000fe40000010000 */
[----:B------:R-:W-:Y:S02]  /*9fa0*/  FADD.FTZ R0, R250, R0 ;  /* 0x00000000fa007221 */ /* 0x000fe40000010000 */
[C---:B----4-:R-:W-:Y:S04]  /*9fb0*/  HMMA.16816.F32 R28, R72.reuse, R84, R28 ;  /* 0x00000054481c723c */ /* 0x050fe8000000181c */
[----:B------:R-:W-:Y:S02]  /*9fc0*/  FADD.FTZ R2, R118, R2 ;  /* 0x0000000276027221 */ /* 0x000fe40000010000 */
[----:B------:R-:W-:Y:S02]  /*9fd0*/  FADD.FTZ R0, R249, R0 ;  /* 0x00000000f9007221 */ /* 0x000fe40000010000 */
[C---:B------:R-:W-:Y:S01]  /*9fe0*/  HMMA.16816.F32 R32, R72.reuse, R86, R32 ;  /* 0x000000564820723c */ /* 0x040fe20000001820 */
[----:B------:R-:W4:Y:S03]  /*9ff0*/  LDSM.16.MT88.4 R84, [R210+0x5000] ;  /* 0x00500000d254783b */ /* 0x000f260000004200 */
[----:B------:R-:W-:Y:S02]  /*a000*/  FADD.FTZ R2, R117, R2 ;  /* 0x0000000275027221 */ /* 0x000fe40000010000 */
[----:B------:R-:W-:Y:S02]  /*a010*/  FADD.FTZ R0, R248, R0 ;  /* 0x00000000f8007221 */ /* 0x000fe40000010000 */
[C---:B---3--:R-:W-:Y:S04]  /*a020*/  HMMA.16816.F32 R36, R72.reuse, R76, R36 ;  /* 0x0000004c4824723c */ /* 0x048fe80000001824 */
[----:B-1----:R-:W-:Y:S02]  /*a030*/  FFMA.FTZ R69, R170, c[0x0][0x2d0], -R148 ;  /* 0x0000b400aa457a23 */ /* 0x002fe40000010894 */
[----:B------:R-:W-:Y:S02]  /*a040*/  FADD.FTZ R0, R116, R0 ;  /* 0x0000000074007221 */ /* 0x000fe40000010000 */
[C---:B------:R-:W-:Y:S01]  /*a050*/  HMMA.16816.F32 R40, R72.reuse, R78, R40 ;  /* 0x0000004e4828723c */ /* 0x040fe20000001828 */
[----:B------:R1:W3:Y:S01]  /*a060*/  MUFU.EX2 R115, R69 ;  /* 0x0000004500737308 */ /* 0x0002e20000000800 */
[----:B------:R-:W3:Y:S02]  /*a070*/  LDSM.16.MT88.4 R76, [R207+0x1800] ;  /* 0x00180000cf4c783b */ /* 0x000ee40000004200 */
[----:B------:R-:W-:Y:S02]  /*a080*/  FADD.FTZ R2, R240, R2 ;  /* 0x00000002f0027221 */ /* 0x000fe40000010000 */
[----:B------:R-:W-:Y:S02]  /*a090*/  FADD.FTZ R0, R244, R0 ;  /* 0x00000000f4007221 */ /* 0x000fe40000010000 */
[C---:B------:R-:W-:Y:S02]  /*a0a0*/  HMMA.16816.F32 R44, R72.reuse, R88, R44 ;  /* 0x00000058482c723c */ /* 0x040fe4000000182c */
[----:B------:R-:W-:Y:S02]  /*a0b0*/  LDSM.16.MT88.4 R116, [R209+0x7800] ;  /* 0x00780000d174783b */ /* 0x000fe40000004200 */
[----:B------:R-:W-:Y:S02]  /*a0c0*/  FADD.FTZ R2, R127, R2 ;  /* 0x000000027f027221 */ /* 0x000fe40000010000 */
[----:B------:R-:W-:Y:S02]  /*a0d0*/  FADD.FTZ R0, R243, R0 ;  /* 0x00000000f3007221 */ /* 0x000fe40000010000 */
[C---:B------:R-:W-:Y:S02]  /*a0e0*/  HMMA.16816.F32 R48, R72.reuse, R90, R48 ;  /* 0x0000005a4830723c */ /* 0x040fe40000001830 */
[----:B------:R-:W3:Y:S02]  /*a0f0*/  LDSM.16.MT88.4 R88, [R208+0x1800] ;  /* 0x00180000d058783b */ /* 0x000ee40000004200 */
[----:B------:R-:W-:Y:S02]  /*a100*/  FADD.FTZ R2, R126, R2 ;  /* 0x000000027e027221 */ /* 0x000fe40000010000 */
[----:B------:R-:W-:Y:S02]  /*a110*/  FADD.FTZ R0, R242, R0 ;  /* 0x00000000f2007221 */ /* 0x000fe40000010000 */
[C---:B--2---:R-:W-:Y:S04]  /*a120*/  HMMA.16816.F32 R52, R72.reuse, R80, R52 ;  /* 0x000000504834723c */ /* 0x044fe80000001834 */
[----:B-1----:R-:W-:Y:S02]  /*a130*/  FFMA.FTZ R69, R171, c[0x0][0x2d0], -R148 ;  /* 0x0000b400ab457a23 */ /* 0x002fe40000010894 */
[----:B------:R-:W-:Y:S02]  /*a140*/  FADD.FTZ R2, R125, R2 ;  /* 0x000000027d027221 */ /* 0x000fe40000010000 */
[C---:B------:R-:W-:Y:S01]  /*a150*/  HMMA.16816.F32 R56, R72.reuse, R82, R56 ;  /* 0x000000524838723c */ /* 0x040fe20000001838 */
[----:B------:R1:W2:Y:S01]  /*a160*/  MUFU.EX2 R161, R69 ;  /* 0x0000004500a17308 */ /* 0x0002a20000000800 */
[----:B------:R-:W2:Y:S02]  /*a170*/  LDSM.16.MT88.4 R80, [R210+0x1800] ;  /* 0x00180000d250783b */ /* 0x000ea40000004200 */
[----:B------:R-:W-:Y:S02]  /*a180*/  FADD.FTZ R0, R124, R0 ;  /* 0x000000007c007221 */ /* 0x000fe40000010000 */
[----:B------:R-:W-:Y:S02]  /*a190*/  FADD.FTZ R2, R106, R2 ;  /* 0x000000026a027221 */ /* 0x000fe40000010000 */
[C---:B----4-:R-:W-:Y:S04]  /*a1a0*/  HMMA.16816.F32 R60, R72.reuse, R84, R60 ;  /* 0x00000054483c723c */ /* 0x050fe8000000183c */
[----:B------:R-:W-:Y:S02]  /*a1b0*/  FADD.FTZ R2, R105, R2 ;  /* 0x0000000269027221 */ /* 0x000fe40000010000 */
[----:B------:R-:W-:Y:S02]  /*a1c0*/  FADD.FTZ R0, R239, R0 ;  /* 0x00000000ef007221 */ /* 0x000fe40000010000 */
[----:B------:R-:W-:Y:S01]  /*a1d0*/  HMMA.16816.F32 R64, R72, R86, R64 ;  /* 0x000000564840723c */ /* 0x000fe20000001840 */
[----:B------:R-:W-:Y:S03]  /*a1e0*/  LDSM.16.MT88.4 R84, [R209+0x5800] ;  /* 0x00580000d154783b */ /* 0x000fe60000004200 */
[----:B------:R-:W-:Y:S02]  /*a1f0*/  FADD.FTZ R0, R107, R0 ;  /* 0x000000006b007221 */ /* 0x000fe40000010000 */
[----:B------:R-:W-:Y:S01]  /*a200*/  FADD.FTZ R2, R163, R2 ;  /* 0x00000002a3027221 */ /* 0x000fe20000010000 */
[----:B------:R-:W-:Y:S01]  /*a210*/  F2FP.PACK_AB R72, R239, R124 ;  /* 0x0000007cef48723e */ /* 0x000fe200000000ff */
[C---:B------:R-:W-:Y:S01]  /*a220*/  FADD.FTZ R0, R164.reuse, R0 ;  /* 0x00000000a4007221 */ /* 0x040fe20000010000 */
[----:B------:R-:W-:Y:S01]  /*a230*/  F2FP.PACK_AB R74, R164, R107 ;  /* 0x0000006ba44a723e */ /* 0x000fe200000000ff */
[----:B------:R-:W-:Y:S02]  /*a240*/  LDSM.16.MT88.4 R124, [R208+0x7800] ;  /* 0x00780000d07c783b */ /* 0x000fe40000004200 */
[----:B-1----:R-:W-:Y:S01]  /*a250*/  FFMA.FTZ R69, R172, c[0x0][0x2d0], -R148 ;  /* 0x0000b400ac457a23 */ /* 0x002fe20000010894 */
[----:B------:R-:W-:Y:S01]  /*a260*/  F2FP.PACK_AB R73, R105, R106 ;  /* 0x0000006a6949723e */ /* 0x000fe200000000ff */
[----:B---3--:R-:W-:Y:S01]  /*a270*/  FADD.FTZ R0, R115, R0 ;  /* 0x0000000073007221 */ /* 0x008fe20000010000 */
[C---:B------:R-:W-:Y:S01]  /*a280*/  F2FP.PACK_AB R75, R162.reuse, R163 ;  /* 0x000000a3a24b723e */ /* 0x040fe200000000ff */
[----:B------:R1:W3:Y:S01]  /*a290*/  MUFU.EX2 R114, R69 ;  /* 0x0000004500727308 */ /* 0x0002e20000000800 */
[----:B------:R-:W-:Y:S02]  /*a2a0*/  FADD.FTZ R2, R162, R2 ;  /* 0x00000002a2027221 */ /* 0x000fe40000010000 */
[----:B--2---:R-:W-:Y:S03]  /*a2b0*/  FADD.FTZ R0, R161, R0 ;  /* 0x00000000a1007221 */ /* 0x004fe60000010000 */
[C---:B------:R-:W-:Y:S08]  /*a2c0*/  HMMA.16816.F32 R4, R72.reuse, R76, R4 ;  /* 0x0000004c4804723c */ /* 0x040ff00000001804 */
[C---:B------:R-:W-:Y:S01]  /*a2d0*/  HMMA.16816.F32 R8, R72.reuse, R78, R8 ;  /* 0x0000004e4808723c */ /* 0x040fe20000001808 */
[----:B------:R-:W2:Y:S07]  /*a2e0*/  LDSM.16.MT88.4 R76, [R207+0x5800] ;  /* 0x00580000cf4c783b */ /* 0x000eae0000004200 */
[C---:B------:R-:W-:Y:S04]  /*a2f0*/  HMMA.16816.F32 R12, R72.reuse, R92, R12 ;  /* 0x0000005c480c723c */ /* 0x040fe8000000180c */
[----:B-1----:R-:W-:Y:S02]  /*a300*/  FFMA.FTZ R69, R173, c[0x0][0x2d0], -R148 ;  /* 0x0000b400ad457a23 */ /* 0x002fe40000010894 */
[----:B---3--:R-:W-:Y:S02]  /*a310*/  FADD.FTZ R0, R114, R0 ;  /* 0x0000000072007221 */ /* 0x008fe40000010000 */
[C---:B------:R-:W-:Y:S01]  /*a320*/  HMMA.16816.F32 R16, R72.reuse, R94, R16 ;  /* 0x0000005e4810723c */ /* 0x040fe20000001810 */
[----:B------:R1:W3:Y:S01]  /*a330*/  MUFU.EX2 R160, R69 ;  /* 0x0000004500a07308 */ /* 0x0002e20000000800 */
[----:B------:R-:W-:Y:S06]  /*a340*/  LDSM.16.MT88.4 R92, [R210+0x5800] ;  /* 0x00580000d25c783b */ /* 0x000fec0000004200 */
[C---:B------:R-:W-:Y:S08]  /*a350*/  HMMA.16816.F32 R20, R72.reuse, R88, R20 ;  /* 0x000000584814723c */ /* 0x040ff00000001814 */
[C---:B------:R-:W-:Y:S01]  /*a360*/  HMMA.16816.F32 R24, R72.reuse, R90, R24 ;  /* 0x0000005a4818723c */ /* 0x040fe20000001818 */
[----:B------:R-:W4:Y:S07]  /*a370*/  LDSM.16.MT88.4 R88, [R208+0x5800] ;  /* 0x00580000d058783b */ /* 0x000f2e0000004200 */
[C---:B------:R-:W-:Y:S04]  /*a380*/  HMMA.16816.F32 R28, R72.reuse, R80, R28 ;  /* 0x00000050481c723c */ /* 0x040fe8000000181c */
[--C-:B-1----:R-:W-:Y:S02]  /*a390*/  FFMA.FTZ R69, R166, c[0x0][0x2d0], -R149.reuse ;  /* 0x0000b400a6457a23 */ /* 0x102fe40000010895 */
[----:B---3--:R-:W-:Y:S02]  /*a3a0*/  FADD.FTZ R0, R160, R0 ;  /* 0x00000000a0007221 */ /* 0x008fe40000010000 */
[C---:B------:R-:W-:Y:S01]  /*a3b0*/  HMMA.16816.F32 R32, R72.reuse, R82, R32 ;  /* 0x000000524820723c */ /* 0x040fe20000001820 */
[----:B------:R1:W3:Y:S01]  /*a3c0*/  MUFU.EX2 R113, R69 ;  /* 0x0000004500717308 */ /* 0x0002e20000000800 */
[----:B------:R-:W-:Y:S06]  /*a3d0*/  LDSM.16.MT88.4 R80, [R209+0x2000] ;  /* 0x00200000d150783b */ /* 0x000fec0000004200 */
[C---:B--2---:R-:W-:Y:S03]  /*a3e0*/  HMMA.16816.F32 R36, R72.reuse, R76, R36 ;  /* 0x0000004c4824723c */ /* 0x044fe60000001824 */
[C---:B-----5:R-:W-:Y:S05]  /*a3f0*/  ISETP.GT.AND P0, PT, R226.reuse, R165, PT ;  /* 0x000000a5e200720c */ /* 0x060fea0003f04270 */
[C---:B------:R-:W-:Y:S01]  /*a400*/  HMMA.16816.F32 R40, R72.reuse, R78, R40 ;  /* 0x0000004e4828723c */ /* 0x040fe20000001828 */
[----:B------:R-:W2:Y:S03]  /*a410*/  LDSM.16.MT88.4 R76, [R207+0x2000] ;  /* 0x00200000cf4c783b */ /* 0x000ea60000004200 */
[----:B------:R-:W-:Y:S04]  /*a420*/  IADD3 R226, R226, -0x1, RZ ;  /* 0xffffffffe2e27810 */ /* 0x000fe80007ffe0ff */
[C---:B------:R-:W-:Y:S04]  /*a430*/  HMMA.16816.F32 R44, R72.reuse, R84, R44 ;  /* 0x00000054482c723c */ /* 0x040fe8000000182c */
[--C-:B-1----:R-:W-:Y:S02]  /*a440*/  FFMA.FTZ R69, R167, c[0x0][0x2d0], -R149.reuse ;  /* 0x0000b400a7457a23 */ /* 0x102fe40000010895 */
[----:B---3--:R-:W-:Y:S02]  /*a450*/  FADD.FTZ R2, R113, R2 ;  /* 0x0000000271027221 */ /* 0x008fe40000010000 */
        /* <DEDUP_REMOVED lines=8> */
[----:B---3--:R-:W-:Y:S02]  /*a4e0*/  FADD.FTZ R2, R112, R2 ;  /* 0x0000000270027221 */ /* 0x008fe40000010000 */
[----:B------:R-:W-:Y:S01]  /*a4f0*/  HMMA.16816.F32 R64, R72, R94, R64 ;  /* 0x0000005e4840723c */ /* 0x000fe20000001840 */
[----:B------:R1:W3:Y:S01]  /*a500*/  MUFU.EX2 R159, R69 ;  /* 0x00000045009f7308 */ /* 0x0002e20000000800 */
[----:B------:R-:W-:Y:S05]  /*a510*/  LDSM.16.MT88.4 R92, [R209+0x2800] ;  /* 0x00280000d15c783b */ /* 0x000fea0000004200 */
[----:B------:R-:W-:Y:S02]  /*a520*/  F2FP.PACK_AB R72, R161, R115 ;  /* 0x00000073a148723e */ /* 0x000fe400000000ff */
[----:B------:R-:W-:Y:S03]  /*a530*/  F2FP.PACK_AB R74, R160, R114 ;  /* 0x00000072a04a723e */ /* 0x000fe600000000ff */
[----:B------:R-:W-:Y:S01]  /*a540*/  F2FP.PACK_AB R73, R112, R113 ;  /* 0x000000717049723e */ /* 0x000fe200000000ff */
[--C-:B-1----:R-:W-:Y:S02]  /*a550*/  FFMA.FTZ R69, R169, c[0x0][0x2d0], -R149.reuse ;  /* 0x0000b400a9457a23 */ /* 0x102fe40000010895 */
[----:B---3--:R-:W-:Y:S02]  /*a560*/  FADD.FTZ R2, R159, R2 ;  /* 0x000000029f027221 */ /* 0x008fe40000010000 */
[----:B------:R1:W3:Y:S02]  /*a570*/  MUFU.EX2 R158, R69 ;  /* 0x00000045009e7308 */ /* 0x0002e40000000800 */
[----:B-1----:R-:W-:Y:S01]  /*a580*/  FFMA.FTZ R69, R202, c[0x0][0x2d0], -R148 ;  /* 0x0000b400ca457a23 */ /* 0x002fe20000010894 */
[C---:B---3--:R-:W-:Y:S01]  /*a590*/  F2FP.PACK_AB R75, R158.reuse, R159 ;  /* 0x0000009f9e4b723e */ /* 0x048fe200000000ff */
[----:B------:R-:W-:Y:S06]  /*a5a0*/  FADD.FTZ R2, R158, R2 ;  /* 0x000000029e027221 */ /* 0x000fec0000010000 */
[----:B------:R1:W3:Y:S01]  /*a5b0*/  MUFU.EX2 R157, R69 ;  /* 0x00000045009d7308 */ /* 0x0002e20000000800 */
[C---:B--2---:R-:W-:Y:S08]  /*a5c0*/  HMMA.16816.F32 R4, R72.reuse, R76, R4 ;  /* 0x0000004c4804723c */ /* 0x044ff00000001804 */
[C---:B------:R-:W-:Y:S01]  /*a5d0*/  HMMA.16816.F32 R8, R72.reuse, R78, R8 ;  /* 0x0000004e4808723c */ /* 0x040fe20000001808 */
[----:B------:R-:W2:Y:S07]  /*a5e0*/  LDSM.16.MT88.4 R76, [R207+0x6000] ;  /* 0x00600000cf4c783b */ /* 0x000eae0000004200 */
[C---:B------:R-:W-:Y:S04]  /*a5f0*/  HMMA.16816.F32 R12, R72.reuse, R80, R12 ;  /* 0x00000050480c723c */ /* 0x040fe8000000180c */
[----:B-1----:R-:W-:Y:S02]  /*a600*/  FFMA.FTZ R69, R203, c[0x0][0x2d0], -R148 ;  /* 0x0000b400cb457a23 */ /* 0x002fe40000010894 */
[----:B---3--:R-:W-:Y:S02]  /*a610*/  FADD.FTZ R0, R157, R0 ;  /* 0x000000009d007221 */ /* 0x008fe40000010000 */
[C---:B------:R-:W-:Y:S01]  /*a620*/  HMMA.16816.F32 R16, R72.reuse, R82, R16 ;  /* 0x000000524810723c */ /* 0x040fe20000001810 */
[----:B------:R1:W3:Y:S01]  /*a630*/  MUFU.EX2 R123, R69 ;  /* 0x00000045007b7308 */ /* 0x0002e20000000800 */
[----:B------:R-:W2:Y:S06]  /*a640*/  LDSM.16.MT88.4 R80, [R209+0x6000] ;  /* 0x00600000d150783b */ /* 0x000eac0000004200 */
[C---:B-----5:R-:W-:Y:S08]  /*a650*/  HMMA.16816.F32 R20, R72.reuse, R84, R20 ;  /* 0x000000544814723c */ /* 0x060ff00000001814 */
[C---:B------:R-:W-:Y:S01]  /*a660*/  HMMA.16816.F32 R24, R72.reuse, R86, R24 ;  /* 0x000000564818723c */ /* 0x040fe20000001818 */
[----:B------:R-:W5:Y:S07]  /*a670*/  LDSM.16.MT88.4 R84, [R208+0x6000] ;  /* 0x00600000d054783b */ /* 0x000f6e0000004200 */
[C---:B----4-:R-:W-:Y:S04]  /*a680*/  HMMA.16816.F32 R28, R72.reuse, R88, R28 ;  /* 0x00000058481c723c */ /* 0x050fe8000000181c */
[----:B-1----:R-:W-:Y:S02]  /*a690*/  FFMA.FTZ R69, R211, c[0x0][0x2d0], -R148 ;  /* 0x0000b400d3457a23 */ /* 0x002fe40000010894 */
[C---:B---3--:R-:W-:Y:S02]  /*a6a0*/  FADD.FTZ R0, R123.reuse, R0 ;  /* 0x000000007b007221 */ /* 0x048fe40000010000 */
[C---:B------:R-:W-:Y:S01]  /*a6b0*/  HMMA.16816.F32 R32, R72.reuse, R90, R32 ;  /* 0x0000005a4820723c */ /* 0x040fe20000001820 */
[----:B------:R1:W3:Y:S01]  /*a6c0*/  MUFU.EX2 R122, R69 ;  /* 0x00000045007a7308 */ /* 0x0002e20000000800 */
[----:B------:R-:W4:Y:S06]  /*a6d0*/  LDSM.16.MT88.4 R88, [R210+0x6000] ;  /* 0x00600000d258783b */ /* 0x000f2c0000004200 */
        /* <DEDUP_REMOVED lines=13> */
[--C-:B-1----:R-:W-:Y:S02]  /*a7b0*/  FFMA.FTZ R69, R174, c[0x0][0x2d0], -R149.reuse ;  /* 0x0000b400ae457a23 */ /* 0x102fe40000010895 */
[C---:B---3--:R-:W-:Y:S02]  /*a7c0*/  FADD.FTZ R0, R156.reuse, R0 ;  /* 0x000000009c007221 */ /* 0x048fe40000010000 */
[----:B------:R-:W-:Y:S01]  /*a7d0*/  HMMA.16816.F32 R64, R72, R90, R64 ;  /* 0x0000005a4840723c */ /* 0x000fe20000001840 */
[----:B------:R1:W3:Y:S01]  /*a7e0*/  MUFU.EX2 R121, R69 ;  /* 0x0000004500797308 */ /* 0x0002e20000000800 */
[----:B------:R-:W-:Y:S05]  /*a7f0*/  LDSM.16.MT88.4 R88, [R209+0x6800] ;  /* 0x00680000d158783b */ /* 0x000fea0000004200 */
[----:B------:R-:W-:Y:S02]  /*a800*/  F2FP.PACK_AB R72, R123, R157 ;  /* 0x0000009d7b48723e */ /* 0x000fe400000000ff */
[----:B------:R-:W-:Y:S03]  /*a810*/  F2FP.PACK_AB R74, R156, R122 ;  /* 0x0000007a9c4a723e */ /* 0x000fe600000000ff */
[--C-:B-1----:R-:W-:Y:S02]  /*a820*/  FFMA.FTZ R69, R175, c[0x0][0x2d0], -R149.reuse ;  /* 0x0000b400af457a23 */ /* 0x102fe40000010895 */
[----:B---3--:R-:W-:Y:S02]  /*a830*/  FADD.FTZ R2, R121, R2 ;  /* 0x0000000279027221 */ /* 0x008fe40000010000 */
[----:B------:R1:W3:Y:S02]  /*a840*/  MUFU.EX2 R120, R69 ;  /* 0x0000004500787308 */ /* 0x0002e40000000800 */
[--C-:B-1----:R-:W-:Y:S01]  /*a850*/  FFMA.FTZ R69, R200, c[0x0][0x2d0], -R149.reuse ;  /* 0x0000b400c8457a23 */ /* 0x102fe20000010895 */
[C---:B---3--:R-:W-:Y:S01]  /*a860*/  F2FP.PACK_AB R73, R120.reuse, R121 ;  /* 0x000000797849723e */ /* 0x048fe200000000ff */
[----:B------:R-:W-:Y:S06]  /*a870*/  FADD.FTZ R2, R120, R2 ;  /* 0x0000000278027221 */ /* 0x000fec0000010000 */
[----:B------:R1:W3:Y:S02]  /*a880*/  MUFU.EX2 R155, R69 ;  /* 0x00000045009b7308 */ /* 0x0002e40000000800 */
[--C-:B-1----:R-:W-:Y:S02]  /*a890*/  FFMA.FTZ R69, R201, c[0x0][0x2d0], -R149.reuse ;  /* 0x0000b400c9457a23 */ /* 0x102fe40000010895 */
[----:B---3--:R-:W-:Y:S06]  /*a8a0*/  FADD.FTZ R2, R155, R2 ;  /* 0x000000029b027221 */ /* 0x008fec0000010000 */
        /* <DEDUP_REMOVED lines=17> */
[C---:B-----5:R-:W-:Y:S04]  /*a9c0*/  HMMA.16816.F32 R28, R72.reuse, R84, R28 ;  /* 0x00000054481c723c */ /* 0x060fe8000000181c */
[----:B-1----:R-:W-:Y:S02]  /*a9d0*/  FFMA.FTZ R69, R233, c[0x0][0x2d0], -R148 ;  /* 0x0000b400e9457a23 */ /* 0x002fe40000010894 */
[C---:B---3--:R-:W-:Y:S02]  /*a9e0*/  FADD.FTZ R0, R131.reuse, R0 ;  /* 0x0000000083007221 */ /* 0x048fe40000010000 */
[C---:B------:R-:W-:Y:S01]  /*a9f0*/  HMMA.16816.F32 R32, R72.reuse, R86, R32 ;  /* 0x000000564820723c */ /* 0x040fe20000001820 */
[----:B------:R1:W3:Y:S01]  /*aa00*/  MUFU.EX2 R130, R69 ;  /* 0x0000004500827308 */ /* 0x0002e20000000800 */
[----:B------:R-:W5:Y:S06]  /*aa10*/  LDSM.16.MT88.4 R84, [R210+0x6800] ;  /* 0x00680000d254783b */ /* 0x000f6c0000004200 */
        /* <DEDUP_REMOVED lines=9> */
[C---:B----4-:R-:W-:Y:S08]  /*aab0*/  HMMA.16816.F32 R52, R72.reuse, R80, R52 ;  /* 0x000000504834723c */ /* 0x050ff00000001834 */
[C---:B------:R-:W-:Y:S01]  /*aac0*/  HMMA.16816.F32 R56, R72.reuse, R82, R56 ;  /* 0x000000524838723c */ /* 0x040fe20000001838 */
[----:B------:R-:W4:Y:S07]  /*aad0*/  LDSM.16.MT88.4 R80, [R209+0x3000] ;  /* 0x00300000d150783b */ /* 0x000f2e0000004200 */
[C---:B-----5:R-:W-:Y:S04]  /*aae0*/  HMMA.16816.F32 R60, R72.reuse, R84, R60 ;  /* 0x00000054483c723c */ /* 0x060fe8000000183c */
[--C-:B-1----:R-:W-:Y:S02]  /*aaf0*/  FFMA.FTZ R69, R218, c[0x0][0x2d0], -R149.reuse ;  /* 0x0000b400da457a23 */ /* 0x102fe40000010895 */
[C---:B---3--:R-:W-:Y:S02]  /*ab00*/  FADD.FTZ R0, R152.reuse, R0 ;  /* 0x0000000098007221 */ /* 0x048fe40000010000 */
[----:B------:R-:W-:Y:S01]  /*ab10*/  HMMA.16816.F32 R64, R72, R86, R64 ;  /* 0x000000564840723c */ /* 0x000fe20000001840 */
[----:B------:R1:W3:Y:S01]  /*ab20*/  MUFU.EX2 R129, R69 ;  /* 0x0000004500817308 */ /* 0x0002e20000000800 */
[----:B------:R-:W5:Y:S05]  /*ab30*/  LDSM.16.MT88.4 R84, [R207+0x7000] ;  /* 0x00700000cf54783b */ /* 0x000f6a0000004200 */
        /* <DEDUP_REMOVED lines=10> */
[----:B------:R-:W-:Y:S06]  /*abe0*/  FFMA.FTZ R149, R225, c[0x0][0x2d0], -R149 ;  /* 0x0000b400e1957a23 */ /* 0x000fec0000010895 */
[----:B------:R-:W1:Y:S01]  /*abf0*/  MUFU.EX2 R150, R69 ;  /* 0x0000004500967308 */ /* 0x000e620000000800 */
[----:B---3--:R-:W-:Y:S09]  /*ac00*/  FADD.FTZ R2, R151, R2 ;  /* 0x0000000297027221 */ /* 0x008ff20000010000 */
[----:B------:R-:W-:Y:S01]  /*ac10*/  MUFU.EX2 R149, R149 ;  /* 0x0000009500957308 */ /* 0x000fe20000000800 */
[----:B-1----:R-:W-:Y:S01]  /*ac20*/  F2FP.PACK_AB R75, R150, R151 ;  /* 0x00000097964b723e */ /* 0x002fe200000000ff */
[--C-:B------:R-:W-:Y:S02]  /*ac30*/  FFMA.FTZ R69, R238, c[0x0][0x2d0], -R148.reuse ;  /* 0x0000b400ee457a23 */ /* 0x100fe40000010894 */
[----:B------:R-:W-:Y:S06]  /*ac40*/  FFMA.FTZ R148, R235, c[0x0][0x2d0], -R148 ;  /* 0x0000b400eb947a23 */ /* 0x000fec0000010894 */
[----:B------:R-:W1:Y:S01]  /*ac50*/  MUFU.EX2 R147, R69 ;  /* 0x0000004500937308 */ /* 0x000e620000000800 */
[C---:B--2---:R-:W-:Y:S08]  /*ac60*/  HMMA.16816.F32 R4, R72.reuse, R76, R4 ;  /* 0x0000004c4804723c */ /* 0x044ff00000001804 */
[C---:B------:R-:W-:Y:S01]  /*ac70*/  HMMA.16816.F32 R8, R72.reuse, R78, R8 ;  /* 0x0000004e4808723c */ /* 0x040fe20000001808 */
[----:B------:R-:W2:Y:S01]  /*ac80*/  LDSM.16.MT88.4 R76, [R208+0x7000] ;  /* 0x00700000d04c783b */ /* 0x000ea20000004200 */
[----:B------:R3:W3:Y:S06]  /*ac90*/  MUFU.EX2 R69, R103 ;  /* 0x0000006700457308 */ /* 0x0006ec0000000800 */
[C---:B----4-:R-:W-:Y:S04]  /*aca0*/  HMMA.16816.F32 R12, R72.reuse, R80, R12 ;  /* 0x00000050480c723c */ /* 0x050fe8000000180c */
[----:B------:R-:W4:Y:S01]  /*acb0*/  MUFU.EX2 R148, R148 ;  /* 0x0000009400947308 */ /* 0x000f220000000800 */
[----:B-1----:R-:W-:Y:S03]  /*acc0*/  F2FP.PACK_AB R132, R146, R147 ;  /* 0x000000939284723e */ /* 0x002fe600000000ff */
[C---:B------:R-:W-:Y:S01]  /*acd0*/  HMMA.16816.F32 R16, R72.reuse, R82, R16 ;  /* 0x000000524810723c */ /* 0x040fe20000001810 */
[----:B------:R-:W1:Y:S07]  /*ace0*/  LDSM.16.MT88.4 R80, [R210+0x7000] ;  /* 0x00700000d250783b */ /* 0x000e6e0000004200 */
[C---:B------:R-:W-:Y:S01]  /*acf0*/  HMMA.16816.F32 R20, R72.reuse, R88, R20 ;  /* 0x000000584814723c */ /* 0x040fe20000001814 */
[----:B---3--:R-:W-:Y:S03]  /*ad00*/  LDSM.16.MT88.4 R100, [R210+0x3800] ;  /* 0x00380000d264783b */ /* 0x008fe60000004200 */
[----:B------:R-:W-:Y:S04]  /*ad10*/  F2FP.PACK_AB R135, R149, R69 ;  /* 0x000000459587723e */ /* 0x000fe800000000ff */
[C---:B------:R-:W-:Y:S01]  /*ad20*/  HMMA.16816.F32 R24, R72.reuse, R90, R24 ;  /* 0x0000005a4818723c */ /* 0x040fe20000001818 */
[----:B------:R-:W-:Y:S03]  /*ad30*/  LDSM.16.MT88.4 R88, [R209+0x3800] ;  /* 0x00380000d158783b */ /* 0x000fe60000004200 */
[----:B----4-:R-:W-:Y:S04]  /*ad40*/  F2FP.PACK_AB R134, R148, R145 ;  /* 0x000000919486723e */ /* 0x010fe800000000ff */
[C---:B------:R-:W-:Y:S08]  /*ad50*/  HMMA.16816.F32 R28, R72.reuse, R92, R28 ;  /* 0x0000005c481c723c */ /* 0x040ff0000000181c */
[C---:B------:R-:W-:Y:S01]  /*ad60*/  HMMA.16816.F32 R32, R72.reuse, R94, R32 ;  /* 0x0000005e4820723c */ /* 0x040fe20000001820 */
[----:B------:R-:W-:Y:S07]  /*ad70*/  LDSM.16.MT88.4 R92, [R208+0x3800] ;  /* 0x00380000d05c783b */ /* 0x000fee0000004200 */
[C---:B-----5:R-:W-:Y:S08]  /*ad80*/  HMMA.16816.F32 R36, R72.reuse, R84, R36 ;  /* 0x000000544824723c */ /* 0x060ff00000001824 */
[C---:B------:R-:W-:Y:S01]  /*ad90*/  HMMA.16816.F32 R40, R72.reuse, R86, R40 ;  /* 0x000000564828723c */ /* 0x040fe20000001828 */
[----:B------:R-:W3:Y:S07]  /*ada0*/  LDSM.16.MT88.4 R84, [R207+0x3800] ;  /* 0x00380000cf54783b */ /* 0x000eee0000004200 */
[C---:B------:R-:W-:Y:S08]  /*adb0*/  HMMA.16816.F32 R44, R72.reuse, R96, R44 ;  /* 0x00000060482c723c */ /* 0x040ff0000000182c */
[C---:B------:R-:W-:Y:S08]  /*adc0*/  HMMA.16816.F32 R48, R72.reuse, R98, R48 ;  /* 0x000000624830723c */ /* 0x040ff00000001830 */
[C---:B--2---:R-:W-:Y:S08]  /*add0*/  HMMA.16816.F32 R52, R72.reuse, R76, R52 ;  /* 0x0000004c4834723c */ /* 0x044ff00000001834 */
[C---:B------:R-:W-:Y:S08]  /*ade0*/  HMMA.16816.F32 R56, R72.reuse, R78, R56 ;  /* 0x0000004e4838723c */ /* 0x040ff00000001838 */
[C---:B-1----:R-:W-:Y:S08]  /*adf0*/  HMMA.16816.F32 R60, R72.reuse, R80, R60 ;  /* 0x00000050483c723c */ /* 0x042ff0000000183c */
[----:B------:R-:W-:Y:S08]  /*ae00*/  HMMA.16816.F32 R64, R72, R82, R64 ;  /* 0x000000524840723c */ /* 0x000ff00000001840 */
[C---:B---3--:R-:W-:Y:S01]  /*ae10*/  HMMA.16816.F32 R72, R132.reuse, R84, R4 ;  /* 0x000000548448723c */ /* 0x048fe20000001804 */
[----:B------:R-:W1:Y:S07]  /*ae20*/  LDSM.16.MT88.4 R4, [R210+0x7800] ;  /* 0x00780000d204783b */ /* 0x000e6e0000004200 */
[C---:B------:R-:W-:Y:S07]  /*ae30*/  HMMA.16816.F32 R76, R132.reuse, R86, R8 ;  /* 0x00000056844c723c */ /* 0x040fee0000001808 */
[-C--:B------:R-:W-:Y:S01]  /*ae40*/  MOV R8, R3.reuse ;  /* 0x0000000300087202 */ /* 0x080fe20000000f00 */
        /* <DEDUP_REMOVED lines=12> */
[C---:B-1----:R-:W-:Y:S07]  /*af10*/  HMMA.16816.F32 R128, R132.reuse, R4, R60 ;  /* 0x000000048480723c */ /* 0x042fee000000183c */
[----:B------:R-:W-:Y:S01]  /*af20*/  FADD.FTZ R4, R150, R2 ;  /* 0x0000000296047221 */ /* 0x000fe20000010000 */
[----:B------:R-:W-:Y:S04]  /*af30*/  HMMA.16816.F32 R132, R132, R6, R64 ;  /* 0x000000068484723c */ /* 0x000fe80000001840 */
[----:B------:R-:W-:Y:S02]  /*af40*/  FADD.FTZ R2, R147, R0 ;  /* 0x0000000093027221 */ /* 0x000fe40000010000 */
[----:B------:R-:W-:Y:S02]  /*af50*/  FADD.FTZ R0, R144, R4 ;  /* 0x0000000490007221 */ /* 0x000fe40000010000 */
[----:B------:R-:W-:Y:S04]  /*af60*/  FADD.FTZ R2, R146, R2 ;  /* 0x0000000292027221 */ /* 0x000fe80000010000 */
[----:B------:R-:W-:Y:S01]  /*af70*/  FADD.FTZ R0, R70, R0 ;  /* 0x0000000046007221 */ /* 0x000fe20000010000 */
[----:B------:R-:W-:Y:S01]  /*af80*/  MOV R70, R3 ;  /* 0x0000000300467202 */ /* 0x000fe20000000f00 */
[----:B------:R-:W-:Y:S02]  /*af90*/  FADD.FTZ R2, R145, R2 ;  /* 0x0000000291027221 */ /* 0x000fe40000010000 */
[----:B------:R-:W-:Y:S01]  /*afa0*/  FADD.FTZ R0, R69, R0 ;  /* 0x0000000045007221 */ /* 0x000fe20000010000 */
[----:B------:R-:W-:Y:S01]  /*afb0*/  MOV R69, R68 ;  /* 0x0000004400457202 */ /* 0x000fe20000000f00 */
[----:B------:R-:W-:Y:S02]  /*afc0*/  FADD.FTZ R2, R148, R2 ;  /* 0x0000000294027221 */ /* 0x000fe40000010000 */
[----:B------:R-:W-:Y:S03]  /*afd0*/  FADD.FTZ R0, R149, R0 ;  /* 0x0000000095007221 */ /* 0x000fe60000010000 */
[----:B------:R1:W-:Y:S04]  /*afe0*/  STL [R1+0x8], R2 ;  /* 0x0000080201007387 */ /* 0x0003e80000100800 */
[----:B------:R1:W-:Y:S02]  /*aff0*/  STL [R1+0xc], R0 ;  /* 0x00000c0001007387 */ /* 0x0003e40000100800 */
[----:B-1----:R-:W-:-:S05]  /*b000*/  @P0 BRA `(.L_x_479) ;  /* 0xffffb3a000000947 */ /* 0x002fca000383ffff */
.L_x_468:
[----:B------:R-:W-:-:S13]  /*b010*/  ISETP.GE.AND P0, PT, R226, RZ, PT ;  /* 0x000000ffe200720c */ /* 0x000fda0003f06270 */
[----:B------:R-:W-:Y:S05]  /*b020*/  @!P0 BRA `(.L_x_480) ;  /* 0x0000441000008947 */ /* 0x000fea0003800000 */
[----:B------:R-:W-:Y:S02]  /*b030*/  MOV R70, R8 ;  /* 0x0000000800467202 */ /* 0x000fe40000000f00 */
[----:B------:R-:W-:Y:S02]  /*b040*/  MOV R69, R68 ;  /* 0x0000004400457202 */ /* 0x000fe40000000f00 */
.L_x_487:
[----:B-1----:R-:W2:Y:S01]  /*b050*/  LDL.64 R6, [R1+0x28] ;  /* 0x0000280001067983 */ /* 0x002ea20000100a00 */
[----:B------:R-:W-:Y:S04]  /*b060*/  DEPBAR.LE SB0, 0x0 ;  /* 0x000080000000791a */ /* 0x000fe80000000000 */
[----:B------:R-:W3:Y:S01]  /*b070*/  LDL R4, [R1+0x38] ;  /* 0x0000380001047983 */ /* 0x000ee20000100800 */
[----:B------:R-:W-:Y:S01]  /*b080*/  WARPSYNC 0xffffffff ;  /* 0xffffffff00007948 */ /* 0x000fe20003800000 */
[----:B------:R-:W-:Y:S01]  /*b090*/  SHF.R.S32.HI R0, RZ, 0x1f, R222 ;  /* 0x0000001fff007819 */ /* 0x000fe200000114de */
[----:B------:R-:W-:Y:S01]  /*b0a0*/  IMAD.WIDE.U32 R2, R222, c[0x0][0x208], RZ ;  /* 0x00008200de027a25 */ /* 0x000fe200078e00ff */
[----:B------:R-:W-:Y:S01]  /*b0b0*/  BAR.SYNC.DEFER_BLOCKING 0x0 ;  /* 0x0000000000007b1d */ /* 0x000fe20000010000 */
[----:B------:R-:W-:Y:S02]  /*b0c0*/  SHF.R.S32.HI R5, RZ, 0x1f, R241 ;  /* 0x0000001fff057819 */ /* 0x000fe400000114f1 */
[----:B------:R-:W-:Y:S01]  /*b0d0*/  IMAD R0, R0, c[0x0][0x208], RZ ;  /* 0x0000820000007a24 */ /* 0x000fe200078e02ff */
[----:B------:R-:W-:Y:S01]  /*b0e0*/  IADD3 R212, R71, 0x7800, RZ ;  /* 0x0000780047d47810 */ /* 0x000fe20007ffe0ff */
[----:B------:R-:W-:Y:S01]  /*b0f0*/  IMAD.SHL.U32 R220, R241, 0x2, RZ ;  /* 0x00000002f1dc7824 */ /* 0x000fe200078e00ff */
[C---:B------:R-:W-:Y:S01]  /*b100*/  IADD3 R211, R71.reuse, 0x7000, RZ ;  /* 0x0000700047d37810 */ /* 0x040fe20007ffe0ff */
[----:B------:R-:W-:Y:S01]  /*b110*/  IMAD R0, R222, c[0x0][0x20c], R0 ;  /* 0x00008300de007a24 */ /* 0x000fe200078e0200 */
[C---:B------:R-:W-:Y:S01]  /*b120*/  IADD3 R203, R71.reuse, 0x6800, RZ ;  /* 0x0000680047cb7810 */ /* 0x040fe20007ffe0ff */
[----:B------:R-:W-:Y:S01]  /*b130*/  IMAD.SHL.U32 R55, R228, 0x2, RZ ;  /* 0x00000002e4377824 */ /* 0x000fe200078e00ff */
[----:B------:R-:W-:Y:S01]  /*b140*/  IADD3 R202, R71, 0x6000, RZ ;  /* 0x0000600047ca7810 */ /* 0x000fe20007ffe0ff */
[----:B------:R-:W-:Y:S01]  /*b150*/  IMAD.IADD R3, R3, 0x1, R0 ;  /* 0x0000000103037824 */ /* 0x000fe200078e0200 */
[----:B------:R-:W-:Y:S02]  /*b160*/  SHF.R.S32.HI R0, RZ, 0x1f, R221 ;  /* 0x0000001fff007819 */ /* 0x000fe400000114dd */
[----:B------:R-:W-:Y:S01]  /*b170*/  IADD3 R201, R71, 0x5800, RZ ;  /* 0x0000580047c97810 */ /* 0x000fe20007ffe0ff */
[----:B------:R-:W-:Y:S01]  /*b180*/  IMAD.WIDE.U32 R2, R221, c[0x0][0x218], R2 ;  /* 0x00008600dd027a25 */ /* 0x000fe200078e0002 */
[C---:B------:R-:W-:Y:S02]  /*b190*/  IADD3 R200, R71.reuse, 0x5000, RZ ;  /* 0x0000500047c87810 */ /* 0x040fe40007ffe0ff */
[----:B------:R-:W-:Y:S01]  /*b1a0*/  IADD3 R68, R71, 0x4800, RZ ;  /* 0x0000480047447810 */ /* 0x000fe20007ffe0ff */
[----:B------:R-:W-:Y:S01]  /*b1b0*/  IMAD R0, R0, c[0x0][0x218], RZ ;  /* 0x0000860000007a24 */ /* 0x000fe200078e02ff */
[----:B------:R-:W-:Y:S03]  /*b1c0*/  SHF.L.U64.HI R60, R241, 0x1, R5 ;  /* 0x00000001f13c7819 */ /* 0x000fe60000010205 */
[----:B------:R-:W-:Y:S01]  /*b1d0*/  IMAD R0, R221, c[0x0][0x21c], R0 ;  /* 0x00008700dd007a24 */ /* 0x000fe200078e0200 */
[----:B------:R1:W4:Y:S04]  /*b1e0*/  LDSM.16.M88.4 R8, [R204] ;  /* 0x00000000cc08783b */ /* 0x0003280000000200 */
[----:B------:R1:W1:Y:S04]  /*b1f0*/  LDSM.16.M88.4 R16, [R204+0x800] ;  /* 0x00080000cc10783b */ /* 0x0002680000000200 */
        /* <DEDUP_REMOVED lines=14> */
[----:B--2---:R-:W-:Y:S04]  /*b2e0*/  IADD3 R36, P0, R6, R2, RZ ;  /* 0x0000000206247210 */ /* 0x004fe80007f1e0ff */
[----:B---3--:R-:W-:Y:S02]  /*b2f0*/  IADD3.X R2, R4, R3, R0, P0, !PT ;  /* 0x0000000304027210 */ /* 0x008fe400007fe400 */
[C---:B------:R-:W-:Y:S02]  /*b300*/  LEA R28, P0, R36.reuse, c[0x0][0x1f8], 0x1 ;  /* 0x00007e00241c7a11 */ /* 0x040fe400078008ff */
[----:B------:R-:W-:Y:S02]  /*b310*/  SHF.R.S32.HI R4, RZ, 0x1f, R228 ;  /* 0x0000001fff047819 */ /* 0x000fe400000114e4 */
[----:B------:R-:W-:Y:S02]  /*b320*/  LEA.HI.X R36, R36, c[0x0][0x1fc], R2, 0x1, P0 ;  /* 0x00007f0024247a11 */ /* 0x000fe400000f0c02 */
[----:B------:R-:W-:Y:S02]  /*b330*/  IADD3 R0, R71, 0x4000, RZ ;  /* 0x0000400047007810 */ /* 0x000fe40007ffe0ff */
[----:B------:R-:W-:Y:S01]  /*b340*/  SHF.L.U64.HI R44, R228, 0x1, R4 ;  /* 0x00000001e42c7819 */ /* 0x000fe20000010204 */
[----:B------:R-:W-:-:S05]  /*b350*/  BRA.DIV ~URZ, `(.L_x_481) ;  /* 0x000086b27f007947 */ /* 0x000fca000b800000 */
[----:B-1--4-:R1:W2:Y:S02]  /*b360*/  SHFL.IDX PT, R29, R36, RZ, 0x181f ;  /* 0x00181fff241d7589 */ /* 0x0122a400000e0000 */
.L_x_530:
[C---:B------:R-:W-:Y:S01]  /*b370*/  HMMA.16816.F32 R4, R136.reuse, R8, RZ ;  /* 0x000000088804723c */ /* 0x040fe200000018ff */
[----:B------:R-:W3:Y:S01]  /*b380*/  SHFL.IDX PT, R38, R28, RZ, 0x181f ;  /* 0x00181fff1c267589 */ /* 0x000ee200000e0000 */
[----:B------:R-:W-:Y:S01]  /*b390*/  BSSY B0, `(.L_x_482) ;  /* 0x00001af000007945 */ /* 0x000fe20003800000 */
[----:B------:R-:W-:Y:S02]  /*b3a0*/  ISETP.GE.AND P0, PT, R228, c[0x0][0x1d4], PT ;  /* 0x00007500e4007a0c */ /* 0x000fe40003f06270 */
[----:B------:R-:W-:Y:S02]  /*b3b0*/  ISETP.GE.AND P2, PT, R241, c[0x0][0x1d4], PT ;  /* 0x00007500f1007a0c */ /* 0x000fe40003f46270 */
[----:B------:R-:W-:Y:S01]  /*b3c0*/  SEL R218, RZ, 0x10, P0 ;  /* 0x00000010ffda7807 */ /* 0x000fe20000000000 */
[C---:B------:R-:W-:Y:S01]  /*b3d0*/  HMMA.16816.F32 R8, R136.reuse, R10, RZ ;  /* 0x0000000a8808723c */ /* 0x040fe200000018ff */
[----:B------:R-:W4:Y:S02]  /*b3e0*/  SHFL.IDX PT, R46, R28, 0x1, 0x181f ;  /* 0x00381f001c2e7f89 */ /* 0x000f2400000e0000 */
[----:B------:R-:W-:Y:S02]  /*b3f0*/  ISETP.NE.U32.AND P6, PT, R218, RZ, PT ;  /* 0x000000ffda00720c */ /* 0x000fe40003fc5070 */
[----:B------:R-:W-:Y:S03]  /*b400*/  SEL R63, RZ, 0x10, P2 ;  /* 0x00000010ff3f7807 */ /* 0x000fe60001000000 */
[C---:B------:R-:W-:Y:S01]  /*b410*/  HMMA.16816.F32 R12, R136.reuse, R16, RZ ;  /* 0x00000010880c723c */ /* 0x040fe200000018ff */
[----:B------:R-:W5:Y:S07]  /*b420*/  SHFL.IDX PT, R37, R36, 0x1, 0x181f ;  /* 0x00381f0024257f89 */ /* 0x000f6e00000e0000 */
[C---:B------:R-:W-:Y:S01]  /*b430*/  HMMA.16816.F32 R16, R136.reuse, R18, RZ ;  /* 0x000000128810723c */ /* 0x040fe200000018ff */
[----:B------:R-:W1:Y:S07]  /*b440*/  SHFL.IDX PT, R45, R28, 0x2, 0x181f ;  /* 0x00581f001c2d7f89 */ /* 0x000e6e00000e0000 */
[C---:B------:R-:W-:Y:S01]  /*b450*/  HMMA.16816.F32 R20, R136.reuse, R24, RZ ;  /* 0x000000188814723c */ /* 0x040fe200000018ff */
[----:B------:R-:W2:Y:S07]  /*b460*/  SHFL.IDX PT, R54, R36, 0x2, 0x181f ;  /* 0x00581f0024367f89 */ /* 0x000eae00000e0000 */
[C---:B------:R-:W-:Y:S01]  /*b470*/  HMMA.16816.F32 R24, R136.reuse, R26, RZ ;  /* 0x0000001a8818723c */ /* 0x040fe200000018ff */
[----:B------:R1:W2:Y:S08]  /*b480*/  SHFL.IDX PT, R62, R28, 0x3, 0x181f ;  /* 0x00781f001c3e7f89 */ /* 0x0002b000000e0000 */
[----:B------:R2:W2:Y:S03]  /*b490*/  SHFL.IDX PT, R61, R36, 0x3, 0x181f ;  /* 0x00781f00243d7f89 */ /* 0x0004a600000e0000 */
[CC--:B---3--:R-:W-:Y:S02]  /*b4a0*/  IADD3 R2, P4, R38.reuse, R55.reuse, RZ ;  /* 0x0000003726027210 */ /* 0x0c8fe40007f9e0ff */
[----:B------:R-:W-:Y:S02]  /*b4b0*/  IADD3 R38, P5, R38, R220, RZ ;  /* 0x000000dc26267210 */ /* 0x000fe40007fbe0ff */
[C---:B--2---:R-:W-:Y:S02]  /*b4c0*/  IADD3.X R3, R29.reuse, R44, RZ, P4, !PT ;  /* 0x0000002c1d037210 */ /* 0x044fe400027fe4ff */
[----:B------:R-:W-:Y:S02]  /*b4d0*/  IADD3.X R39, R29, R60, RZ, P5, !PT ;  /* 0x0000003c1d277210 */ /* 0x000fe40002ffe4ff */
[CC--:B----4-:R-:W-:Y:S01]  /*b4e0*/  IADD3 R52, P4, R46.reuse, R55.reuse, RZ ;  /* 0x000000372e347210 */ /* 0x0d0fe20007f9e0ff */
[----:B------:R2:W-:Y:S01]  /*b4f0*/  LDGSTS.E.BYPASS.LTC128B.128 [R219+0x100], [R2.64], !P0 ;  /* 0x0010000002db7fae */ /* 0x0005e2000c101d46 */
[----:B------:R-:W-:Y:S01]  /*b500*/  IADD3 R46, P5, R46, R220, RZ ;  /* 0x000000dc2e2e7210 */ /* 0x000fe20007fbe0ff */
[C---:B-1----:R-:W-:Y:S01]  /*b510*/  HMMA.16816.F32 R28, R136.reuse, R32, RZ ;  /* 0x00000020881c723c */ /* 0x042fe200000018ff */
[C---:B-----5:R-:W-:Y:S02]  /*b520*/  IADD3.X R53, R37.reuse, R44, RZ, P4, !PT ;  /* 0x0000002c25357210 */ /* 0x060fe400027fe4ff */
[----:B------:R-:W-:Y:S03]  /*b530*/  IADD3.X R47, R37, R60, RZ, P5, !PT ;  /* 0x0000003c252f7210 */ /* 0x000fe60002ffe4ff */
[----:B------:R1:W-:Y:S01]  /*b540*/  LDGSTS.E.BYPASS.LTC128B.128 [R219+0x4100], [R38.64], !P2 ;  /* 0x0410000026db7fae */ /* 0x0003e2000d101d46 */
[C---:B------:R-:W-:Y:S01]  /*b550*/  ISETP.NE.U32.AND P5, PT, R63.reuse, RZ, PT ;  /* 0x000000ff3f00720c */ /* 0x040fe20003fa5070 */
[C---:B------:R-:W-:Y:S01]  /*b560*/  HMMA.16816.F32 R32, R136.reuse, R34, RZ ;  /* 0x000000228820723c */ /* 0x040fe200000018ff */
[----:B------:R-:W-:Y:S05]  /*b570*/  IADD3 R63, -R63, 0x10, RZ ;  /* 0x000000103f3f7810 */ /* 0x000fea0007ffe1ff */
[----:B------:R3:W-:Y:S01]  /*b580*/  LDGSTS.E.BYPASS.LTC128B.128 [R219+0x1100], [R52.64], !P0 ;  /* 0x0110000034db7fae */ /* 0x0007e2000c101d46 */
[----:B------:R-:W-:Y:S07]  /*b590*/  LOP3.LUT R63, R63, 0xf, RZ, 0xc0, !PT ;  /* 0x0000000f3f3f7812 */ /* 0x000fee00078ec0ff */
[----:B------:R4:W-:Y:S01]  /*b5a0*/  LDGSTS.E.BYPASS.LTC128B.128 [R219+0x5100], [R46.64], !P2 ;  /* 0x051000002edb7fae */ /* 0x0009e2000d101d46 */
[C---:B--2---:R-:W-:Y:S04]  /*b5b0*/  IADD3 R2, P4, R45.reuse, R55, RZ ;  /* 0x000000372d027210 */ /* 0x044fe80007f9e0ff */
[----:B------:R-:W-:Y:S01]  /*b5c0*/  IADD3.X R3, R54, R44, RZ, P4, !PT ;  /* 0x0000002c36037210 */ /* 0x000fe200027fe4ff */
[C---:B-1----:R-:W-:Y:S04]  /*b5d0*/  HMMA.16816.F32 R36, R136.reuse, R40, RZ ;  /* 0x000000288824723c */ /* 0x042fe800000018ff */
[----:B------:R1:W-:Y:S04]  /*b5e0*/  LDGSTS.E.BYPASS.LTC128B.128 [R219+0x2100], [R2.64], !P0 ;  /* 0x0210000002db7fae */ /* 0x0003e8000c101d46 */
[C---:B------:R-:W-:Y:S01]  /*b5f0*/  HMMA.16816.F32 R40, R136.reuse, R42, RZ ;  /* 0x0000002a8828723c */ /* 0x040fe200000018ff */
[----:B---3--:R-:W-:Y:S04]  /*b600*/  IADD3 R52, -R218, 0x10, RZ ;  /* 0x00000010da347810 */ /* 0x008fe80007ffe1ff */
[----:B------:R-:W-:Y:S02]  /*b610*/  LOP3.LUT R52, R52, 0xf, RZ, 0xc0, !PT ;  /* 0x0000000f34347812 */ /* 0x000fe400078ec0ff */
[----:B-1----:R-:W-:Y:S05]  /*b620*/  IADD3 R2, P0, R45, R220, RZ ;  /* 0x000000dc2d027210 */ /* 0x002fea0007f1e0ff */
[----:B------:R-:W-:Y:S02]  /*b630*/  IADD3.X R3, R54, R60, RZ, P0, !PT ;  /* 0x0000003c36037210 */ /* 0x000fe400007fe4ff */
[-C--:B------:R-:W-:Y:S03]  /*b640*/  IADD3 R52, P4, P0, R52, R62.reuse, R55 ;  /* 0x0000003e34347210 */ /* 0x080fe6000789e037 */
[----:B------:R1:W-:Y:S01]  /*b650*/  LDGSTS.E.BYPASS.LTC128B.128 [R219+0x6100], [R2.64], !P2 ;  /* 0x0610000002db7fae */ /* 0x0003e2000d101d46 */
[-C--:B------:R-:W-:Y:S02]  /*b660*/  IADD3.X R53, RZ, R61.reuse, R44, P4, P0 ;  /* 0x0000003dff357210 */ /* 0x080fe400027e042c */
[C---:B----4-:R-:W-:Y:S01]  /*b670*/  HMMA.16816.F32 R44, R136.reuse, R48, RZ ;  /* 0x00000030882c723c */ /* 0x050fe200000018ff */
[----:B------:R-:W-:Y:S04]  /*b680*/  IADD3 R62, P4, P0, R63, R62, R220 ;  /* 0x0000003e3f3e7210 */ /* 0x000fe8000789e0dc */
[----:B------:R2:W-:Y:S01]  /*b690*/  LDGSTS.E.BYPASS.LTC128B.128.ZFILL [R219+0x3100], [R52.64], P6 ;  /* 0x0310000034db7fae */ /* 0x0005e2000b141d46 */
[----:B------:R-:W-:Y:S02]  /*b6a0*/  IADD3.X R63, RZ, R61, R60, P4, P0 ;  /* 0x0000003dff3f7210 */ /* 0x000fe400027e043c */
[C---:B------:R-:W-:Y:S01]  /*b6b0*/  HMMA.16816.F32 R48, R136.reuse, R50, RZ ;  /* 0x000000328830723c */ /* 0x040fe200000018ff */
[----:B------:R-:W-:Y:S04]  /*b6c0*/  ISETP.GE.AND P0, PT, R226, 0x1, PT ;  /* 0x00000001e200780c */ /* 0x000fe80003f06270 */
[----:B------:R3:W-:Y:S08]  /*b6d0*/  LDGSTS.E.BYPASS.LTC128B.128.ZFILL [R219+0x7100], [R62.64], P5 ;  /* 0x071000003edb7fae */ /* 0x0007f0000a941d46 */
[----:B------:R-:W0:Y:S01]  /*b6e0*/  LDGDEPBAR ;  /* 0x00000000000079af */ /* 0x000e220000000000 */
[C---:B--2---:R-:W-:Y:S08]  /*b6f0*/  HMMA.16816.F32 R52, R136.reuse, R56, RZ ;  /* 0x000000388834723c */ /* 0x044ff000000018ff */
[C---:B------:R-:W-:Y:S08]  /*b700*/  HMMA.16816.F32 R56, R136.reuse, R58, RZ ;  /* 0x0000003a8838723c */ /* 0x040ff000000018ff */
[C---:B---3--:R-:W-:Y:S08]  /*b710*/  HMMA.16816.F32 R60, R136.reuse, R64, RZ ;  /* 0x00000040883c723c */ /* 0x048ff000000018ff */
[----:B------:R-:W-:Y:S08]  /*b720*/  HMMA.16816.F32 R64, R136, R66, RZ ;  /* 0x000000428840723c */ /* 0x000ff000000018ff */
[C---:B------:R-:W-:Y:S08]  /*b730*/  HMMA.16816.F32 R4, R140.reuse, R144, R4 ;  /* 0x000000908c04723c */ /* 0x040ff00000001804 */
[C---:B------:R-:W-:Y:S01]  /*b740*/  HMMA.16816.F32 R8, R140.reuse, R146, R8 ;  /* 0x000000928c08723c */ /* 0x040fe20000001808 */
[----:B------:R-:W2:Y:S07]  /*b750*/  LDSM.16.M88.4 R144, [R206] ;  /* 0x00000000ce90783b */ /* 0x000eae0000000200 */
        /* <DEDUP_REMOVED lines=20> */
[----:B------:R-:W-:Y:S07]  /*b8a0*/  LDSM.16.M88.4 R172, [R202] ;  /* 0x00000000caac783b */ /* 0x000fee0000000200 */
[C---:B--2---:R-:W-:Y:S08]  /*b8b0*/  HMMA.16816.F32 R4, R176.reuse, R144, R4 ;  /* 0x00000090b004723c */ /* 0x044ff00000001804 */
[C---:B------:R-:W-:Y:S01]  /*b8c0*/  HMMA.16816.F32 R8, R176.reuse, R146, R8 ;  /* 0x00000092b008723c */ /* 0x040fe20000001808 */
[----:B------:R-:W2:Y:S07]  /*b8d0*/  LDSM.16.M88.4 R144, [R206+0x3800] ;  /* 0x00380000ce90783b */ /* 0x000eae0000000200 */
[C---:B---3--:R-:W-:Y:S08]  /*b8e0*/  HMMA.16816.F32 R12, R176.reuse, R148, R12 ;  /* 0x00000094b00c723c */ /* 0x048ff0000000180c */
[C---:B------:R-:W-:Y:S01]  /*b8f0*/  HMMA.16816.F32 R16, R176.reuse, R150, R16 ;  /* 0x00000096b010723c */ /* 0x040fe20000001810 */
[----:B------:R-:W3:Y:S07]  /*b900*/  LDSM.16.M88.4 R148, [R205+-0x4000] ;  /* 0xffc00000cd94783b */ /* 0x000eee0000000200 */
[C---:B----4-:R-:W-:Y:S08]  /*b910*/  HMMA.16816.F32 R20, R176.reuse, R152, R20 ;  /* 0x00000098b014723c */ /* 0x050ff00000001814 */
[C---:B------:R-:W-:Y:S01]  /*b920*/  HMMA.16816.F32 R24, R176.reuse, R154, R24 ;  /* 0x0000009ab018723c */ /* 0x040fe20000001818 */
[----:B------:R-:W4:Y:S07]  /*b930*/  LDSM.16.M88.4 R152, [R205+-0x3800] ;  /* 0xffc80000cd98783b */ /* 0x000f2e0000000200 */
[C---:B-----5:R-:W-:Y:S08]  /*b940*/  HMMA.16816.F32 R28, R176.reuse, R156, R28 ;  /* 0x0000009cb01c723c */ /* 0x060ff0000000181c */
[C---:B------:R-:W-:Y:S01]  /*b950*/  HMMA.16816.F32 R32, R176.reuse, R158, R32 ;  /* 0x0000009eb020723c */ /* 0x040fe20000001820 */
[----:B------:R-:W5:Y:S07]  /*b960*/  LDSM.16.M88.4 R156, [R205+-0x3000] ;  /* 0xffd00000cd9c783b */ /* 0x000f6e0000000200 */
[C---:B-1----:R-:W-:Y:S08]  /*b970*/  HMMA.16816.F32 R36, R176.reuse, R160, R36 ;  /* 0x000000a0b024723c */ /* 0x042ff00000001824 */
[C---:B------:R-:W-:Y:S01]  /*b980*/  HMMA.16816.F32 R40, R176.reuse, R162, R40 ;  /* 0x000000a2b028723c */ /* 0x040fe20000001828 */
[----:B------:R-:W1:Y:S07]  /*b990*/  LDSM.16.M88.4 R160, [R205+-0x2800] ;  /* 0xffd80000cda0783b */ /* 0x000e6e0000000200 */
[C---:B------:R-:W-:Y:S08]  /*b9a0*/  HMMA.16816.F32 R44, R176.reuse, R164, R44 ;  /* 0x000000a4b02c723c */ /* 0x040ff0000000182c */
[C---:B------:R-:W-:Y:S01]  /*b9b0*/  HMMA.16816.F32 R48, R176.reuse, R166, R48 ;  /* 0x000000a6b030723c */ /* 0x040fe20000001830 */
[----:B------:R-:W1:Y:S07]  /*b9c0*/  LDSM.16.M88.4 R164, [R205+-0x2000] ;  /* 0xffe00000cda4783b */ /* 0x000e6e0000000200 */
[C---:B------:R-:W-:Y:S08]  /*b9d0*/  HMMA.16816.F32 R52, R176.reuse, R168, R52 ;  /* 0x000000a8b034723c */ /* 0x040ff00000001834 */
[C---:B------:R-:W-:Y:S01]  /*b9e0*/  HMMA.16816.F32 R56, R176.reuse, R170, R56 ;  /* 0x000000aab038723c */ /* 0x040fe20000001838 */
[----:B------:R-:W1:Y:S07]  /*b9f0*/  LDSM.16.M88.4 R168, [R205+-0x1800] ;  /* 0xffe80000cda8783b */ /* 0x000e6e0000000200 */
[C---:B--2---:R-:W-:Y:S08]  /*ba00*/  HMMA.16816.F32 R60, R176.reuse, R144, R60 ;  /* 0x00000090b03c723c */ /* 0x044ff0000000183c */
[----:B------:R-:W-:Y:S01]  /*ba10*/  HMMA.16816.F32 R64, R176, R146, R64 ;  /* 0x00000092b040723c */ /* 0x000fe20000001840 */
[----:B------:R-:W2:Y:S07]  /*ba20*/  LDSM.16.M88.4 R144, [R205+-0x1000] ;  /* 0xfff00000cd90783b */ /* 0x000eae0000000200 */
[C---:B---3--:R-:W-:Y:S08]  /*ba30*/  HMMA.16816.F32 R4, R180.reuse, R148, R4 ;  /* 0x00000094b404723c */ /* 0x048ff00000001804 */
[C---:B------:R-:W-:Y:S01]  /*ba40*/  HMMA.16816.F32 R8, R180.reuse, R150, R8 ;  /* 0x00000096b408723c */ /* 0x040fe20000001808 */
[----:B------:R-:W3:Y:S07]  /*ba50*/  LDSM.16.M88.4 R148, [R205+-0x800] ;  /* 0xfff80000cd94783b */ /* 0x000eee0000000200 */
        /* <DEDUP_REMOVED lines=15> */
[C---:B--2---:R-:W-:Y:S08]  /*bb50*/  HMMA.16816.F32 R52, R180.reuse, R144, R52 ;  /* 0x00000090b434723c */ /* 0x044ff00000001834 */
[C---:B------:R-:W-:Y:S01]  /*bb60*/  HMMA.16816.F32 R56, R180.reuse, R146, R56 ;  /* 0x00000092b438723c */ /* 0x040fe20000001838 */
[----:B------:R-:W2:Y:S07]  /*bb70*/  LDSM.16.M88.4 R144, [R204+0x6800] ;  /* 0x00680000cc90783b */ /* 0x000eae0000000200 */
[C---:B---3--:R-:W-:Y:S08]  /*bb80*/  HMMA.16816.F32 R60, R180.reuse, R148, R60 ;  /* 0x00000094b43c723c */ /* 0x048ff0000000183c */
[----:B------:R-:W-:Y:S01]  /*bb90*/  HMMA.16816.F32 R64, R180, R150, R64 ;  /* 0x00000096b440723c */ /* 0x000fe20000001840 */
[----:B------:R-:W3:Y:S07]  /*bba0*/  LDSM.16.M88.4 R148, [R204+0x7000] ;  /* 0x00700000cc94783b */ /* 0x000eee0000000200 */
[C---:B----4-:R-:W-:Y:S08]  /*bbb0*/  HMMA.16816.F32 R4, R184.reuse, R152, R4 ;  /* 0x00000098b804723c */ /* 0x050ff00000001804 */
[C---:B------:R-:W-:Y:S01]  /*bbc0*/  HMMA.16816.F32 R8, R184.reuse, R154, R8 ;  /* 0x0000009ab808723c */ /* 0x040fe20000001808 */
[----:B------:R-:W4:Y:S07]  /*bbd0*/  LDSM.16.M88.4 R152, [R204+0x7800] ;  /* 0x00780000cc98783b */ /* 0x000f2e0000000200 */
[C---:B-----5:R-:W-:Y:S08]  /*bbe0*/  HMMA.16816.F32 R12, R184.reuse, R156, R12 ;  /* 0x0000009cb80c723c */ /* 0x060ff0000000180c */
[C---:B------:R-:W-:Y:S01]  /*bbf0*/  HMMA.16816.F32 R16, R184.reuse, R158, R16 ;  /* 0x0000009eb810723c */ /* 0x040fe20000001810 */
[----:B------:R-:W5:Y:S07]  /*bc00*/  LDSM.16.M88.4 R156, [R0] ;  /* 0x00000000009c783b */ /* 0x000f6e0000000200 */
[C---:B-1----:R-:W-:Y:S08]  /*bc10*/  HMMA.16816.F32 R20, R184.reuse, R160, R20 ;  /* 0x000000a0b814723c */ /* 0x042ff00000001814 */
[C---:B------:R-:W-:Y:S01]  /*bc20*/  HMMA.16816.F32 R24, R184.reuse, R162, R24 ;  /* 0x000000a2b818723c */ /* 0x040fe20000001818 */
[----:B------:R-:W1:Y:S07]  /*bc30*/  LDSM.16.M88.4 R160, [R68] ;  /* 0x0000000044a0783b */ /* 0x000e6e0000000200 */
[C---:B------:R-:W-:Y:S08]  /*bc40*/  HMMA.16816.F32 R28, R184.reuse, R164, R28 ;  /* 0x000000a4b81c723c */ /* 0x040ff0000000181c */
[C---:B------:R-:W-:Y:S01]  /*bc50*/  HMMA.16816.F32 R32, R184.reuse, R166, R32 ;  /* 0x000000a6b820723c */ /* 0x040fe20000001820 */
[----:B------:R-:W1:Y:S07]  /*bc60*/  LDSM.16.M88.4 R164, [R200] ;  /* 0x00000000c8a4783b */ /* 0x000e6e0000000200 */
[C---:B------:R-:W-:Y:S08]  /*bc70*/  HMMA.16816.F32 R36, R184.reuse, R168, R36 ;  /* 0x000000a8b824723c */ /* 0x040ff00000001824 */
[C---:B------:R-:W-:Y:S01]  /*bc80*/  HMMA.16816.F32 R40, R184.reuse, R170, R40 ;  /* 0x000000aab828723c */ /* 0x040fe20000001828 */
[----:B------:R-:W1:Y:S07]  /*bc90*/  LDSM.16.M88.4 R168, [R201] ;  /* 0x00000000c9a8783b */ /* 0x000e6e0000000200 */
[C---:B--2---:R-:W-:Y:S01]  /*bca0*/  HMMA.16816.F32 R44, R184.reuse, R144, R44 ;  /* 0x00000090b82c723c */ /* 0x044fe2000000182c */
[----:B------:R-:W2:Y:S07]  /*bcb0*/  LDSM.16.M88.4 R200, [R203] ;  /* 0x00000000cbc8783b */ /* 0x000eae0000000200 */
[C---:B------:R-:W-:Y:S01]  /*bcc0*/  HMMA.16816.F32 R48, R184.reuse, R146, R48 ;  /* 0x00000092b830723c */ /* 0x040fe20000001830 */
[----:B------:R-:W1:Y:S07]  /*bcd0*/  LDSM.16.M88.4 R144, [R211] ;  /* 0x00000000d390783b */ /* 0x000e6e0000000200 */
[C---:B---3--:R-:W-:Y:S08]  /*bce0*/  HMMA.16816.F32 R52, R184.reuse, R148, R52 ;  /* 0x00000094b834723c */ /* 0x048ff00000001834 */
[C---:B------:R-:W-:Y:S01]  /*bcf0*/  HMMA.16816.F32 R56, R184.reuse, R150, R56 ;  /* 0x00000096b838723c */ /* 0x040fe20000001838 */
[----:B------:R-:W3:Y:S07]  /*bd00*/  LDSM.16.M88.4 R148, [R212] ;  /* 0x00000000d494783b */ /* 0x000eee0000000200 */
[C---:B----4-:R-:W-:Y:S08]  /*bd10*/  HMMA.16816.F32 R60, R184.reuse, R152, R60 ;  /* 0x00000098b83c723c */ /* 0x050ff0000000183c */
[----:B------:R-:W-:Y:S01]  /*bd20*/  HMMA.16816.F32 R64, R184, R154, R64 ;  /* 0x0000009ab840723c */ /* 0x000fe20000001840 */
[----:B------:R-:W4:Y:S07]  /*bd30*/  LDSM.16.M88.4 R152, [R206+0x4000] ;  /* 0x00400000ce98783b */ /* 0x000f2e0000000200 */
[C---:B-----5:R-:W-:Y:S08]  /*bd40*/  HMMA.16816.F32 R4, R188.reuse, R156, R4 ;  /* 0x0000009cbc04723c */ /* 0x060ff00000001804 */
[C---:B------:R-:W-:Y:S01]  /*bd50*/  HMMA.16816.F32 R8, R188.reuse, R158, R8 ;  /* 0x0000009ebc08723c */ /* 0x040fe20000001808 */
[----:B------:R-:W-:Y:S07]  /*bd60*/  LDSM.16.M88.4 R156, [R206+0x5000] ;  /* 0x00500000ce9c783b */ /* 0x000fee0000000200 */
[C---:B-1----:R-:W-:Y:S08]  /*bd70*/  HMMA.16816.F32 R12, R188.reuse, R160, R12 ;  /* 0x000000a0bc0c723c */ /* 0x042ff0000000180c */
        /* <DEDUP_REMOVED lines=11> */
[C---:B--2---:R-:W-:Y:S08]  /*be30*/  HMMA.16816.F32 R44, R188.reuse, R200, R44 ;  /* 0x000000c8bc2c723c */ /* 0x044ff0000000182c */
[C---:B------:R-:W-:Y:S01]  /*be40*/  HMMA.16816.F32 R48, R188.reuse, R202, R48 ;  /* 0x000000cabc30723c */ /* 0x040fe20000001830 */
[----:B------:R-:W-:Y:S07]  /*be50*/  LDSM.16.M88.4 R200, [R206+0x7800] ;  /* 0x00780000cec8783b */ /* 0x000fee0000000200 */
[C---:B------:R-:W-:Y:S08]  /*be60*/  HMMA.16816.F32 R52, R188.reuse, R144, R52 ;  /* 0x00000090bc34723c */ /* 0x040ff00000001834 */
[C---:B------:R-:W-:Y:S01]  /*be70*/  HMMA.16816.F32 R56, R188.reuse, R146, R56 ;  /* 0x00000092bc38723c */ /* 0x040fe20000001838 */
[----:B------:R-:W1:Y:S07]  /*be80*/  LDSM.16.M88.4 R144, [R206+0x4800] ;  /* 0x00480000ce90783b */ /* 0x000e6e0000000200 */
[C---:B---3--:R-:W-:Y:S08]  /*be90*/  HMMA.16816.F32 R60, R188.reuse, R148, R60 ;  /* 0x00000094bc3c723c */ /* 0x048ff0000000183c */
[----:B------:R-:W-:Y:S01]  /*bea0*/  HMMA.16816.F32 R64, R188, R150, R64 ;  /* 0x00000096bc40723c */ /* 0x000fe20000001840 */
[----:B------:R-:W2:Y:S07]  /*beb0*/  LDSM.16.M88.4 R148, [R205] ;  /* 0x00000000cd94783b */ /* 0x000eae0000000200 */
[C---:B----4-:R-:W-:Y:S08]  /*bec0*/  HMMA.16816.F32 R4, R192.reuse, R152, R4 ;  /* 0x00000098c004723c */ /* 0x050ff00000001804 */
        /* <DEDUP_REMOVED lines=38> */
[----:B------:R1:W-:Y:S01]  /*c130*/  MUFU.TANH R153, R7 ;  /* 0x0000000700997308 */ /* 0x0003e20000002400 */
[----:B------:R-:W-:Y:S09]  /*c140*/  FMUL.FTZ R19, R19, c[0x0][0x320] ;  /* 0x0000c80013137a20 */ /* 0x000ff20000410000 */
[----:B------:R-:W-:Y:S10]  /*c150*/  MUFU.TANH R150, R8 ;  /* 0x0000000800967308 */ /* 0x000ff40000002400 */
[----:B------:R-:W-:Y:S01]  /*c160*/  MUFU.TANH R144, R9 ;  /* 0x0000000900907308 */ /* 0x000fe20000002400 */
[----:B-1----:R-:W1:Y:S09]  /*c170*/  LDSM.16.M88.4 R4, [R205+0x1000] ;  /* 0x00100000cd04783b */ /* 0x002e720000000200 */
[----:B------:R-:W-:Y:S10]  /*c180*/  MUFU.TANH R145, R10 ;  /* 0x0000000a00917308 */ /* 0x000ff40000002400 */
[----:B------:R2:W-:Y:S10]  /*c190*/  MUFU.TANH R152, R11 ;  /* 0x0000000b00987308 */ /* 0x0005f40000002400 */
[----:B------:R-:W-:Y:S10]  /*c1a0*/  MUFU.TANH R155, R12 ;  /* 0x0000000c009b7308 */ /* 0x000ff40000002400 */
[----:B------:R-:W-:Y:S01]  /*c1b0*/  MUFU.TANH R156, R13 ;  /* 0x0000000d009c7308 */ /* 0x000fe20000002400 */
[----:B--2---:R-:W2:Y:S01]  /*c1c0*/  LDSM.16.M88.4 R8, [R205+0x1800] ;  /* 0x00180000cd08783b */ /* 0x004ea20000000200 */
[C---:B-1----:R-:W-:Y:S08]  /*c1d0*/  HMMA.16816.F32 R20, R196.reuse, R4, R20 ;  /* 0x00000004c414723c */ /* 0x042ff00000001814 */
[----:B------:R-:W-:Y:S01]  /*c1e0*/  MUFU.TANH R159, R14 ;  /* 0x0000000e009f7308 */ /* 0x000fe20000002400 */
[C---:B------:R-:W-:Y:S01]  /*c1f0*/  HMMA.16816.F32 R24, R196.reuse, R6, R24 ;  /* 0x00000006c418723c */ /* 0x040fe20000001818 */
[----:B------:R-:W1:Y:S08]  /*c200*/  LDSM.16.M88.4 R4, [R205+0x2000] ;  /* 0x00200000cd04783b */ /* 0x000e700000000200 */
[----:B------:R-:W-:Y:S06]  /*c210*/  MUFU.TANH R161, R15 ;  /* 0x0000000f00a17308 */ /* 0x000fec0000002400 */
[----:B------:R-:W-:Y:S04]  /*c220*/  FMUL.FTZ R20, R20, c[0x0][0x320] ;  /* 0x0000c80014147a20 */ /* 0x000fe80000410000 */
        /* <DEDUP_REMOVED lines=8> */
[----:B------:R-:W-:Y:S01]  /*c2b0*/  FMUL.FTZ R27, R27, c[0x0][0x320] ;  /* 0x0000c8001b1b7a20 */ /* 0x000fe20000410000 */
[C---:B--2---:R-:W-:Y:S06]  /*c2c0*/  HMMA.16816.F32 R28, R196.reuse, R8, R28 ;  /* 0x00000008c41c723c */ /* 0x044fec000000181c */
[----:B------:R-:W-:Y:S02]  /*c2d0*/  MUFU.TANH R160, R18 ;  /* 0x0000001200a07308 */ /* 0x000fe40000002400 */
[C---:B------:R-:W-:Y:S01]  /*c2e0*/  HMMA.16816.F32 R32, R196.reuse, R10, R32 ;  /* 0x0000000ac420723c */ /* 0x040fe20000001820 */
[----:B------:R-:W2:Y:S07]  /*c2f0*/  LDSM.16.M88.4 R8, [R205+0x2800] ;  /* 0x00280000cd08783b */ /* 0x000eae0000000200 */
[----:B------:R-:W-:Y:S01]  /*c300*/  MUFU.TANH R162, R19 ;  /* 0x0000001300a27308 */ /* 0x000fe20000002400 */
[C---:B-1----:R-:W-:Y:S07]  /*c310*/  HMMA.16816.F32 R36, R196.reuse, R4, R36 ;  /* 0x00000004c424723c */ /* 0x042fee0000001824 */
[----:B------:R-:W-:Y:S01]  /*c320*/  FMUL.FTZ R28, R28, c[0x0][0x320] ;  /* 0x0000c8001c1c7a20 */ /* 0x000fe20000410000 */
[C---:B------:R-:W-:Y:S01]  /*c330*/  HMMA.16816.F32 R40, R196.reuse, R6, R40 ;  /* 0x00000006c428723c */ /* 0x040fe20000001828 */
[----:B------:R-:W-:Y:S01]  /*c340*/  MUFU.TANH R163, R20 ;  /* 0x0000001400a37308 */ /* 0x000fe20000002400 */
[----:B------:R-:W1:Y:S02]  /*c350*/  LDSM.16.M88.4 R4, [R205+0x3000] ;  /* 0x00300000cd04783b */ /* 0x000e640000000200 */
[----:B------:R-:W-:Y:S02]  /*c360*/  FMUL.FTZ R29, R29, c[0x0][0x320] ;  /* 0x0000c8001d1d7a20 */ /* 0x000fe40000410000 */
[----:B------:R-:W-:Y:S02]  /*c370*/  FMUL.FTZ R30, R30, c[0x0][0x320] ;  /* 0x0000c8001e1e7a20 */ /* 0x000fe40000410000 */
[----:B------:R-:W-:Y:S03]  /*c380*/  FMUL.FTZ R31, R31, c[0x0][0x320] ;  /* 0x0000c8001f1f7a20 */ /* 0x000fe60000410000 */
[----:B------:R-:W-:Y:S01]  /*c390*/  MUFU.TANH R166, R21 ;  /* 0x0000001500a67308 */ /* 0x000fe20000002400 */
[----:B------:R-:W-:Y:S02]  /*c3a0*/  FMUL.FTZ R32, R32, c[0x0][0x320] ;  /* 0x0000c80020207a20 */ /* 0x000fe40000410000 */
[----:B------:R-:W-:Y:S02]  /*c3b0*/  FMUL.FTZ R33, R33, c[0x0][0x320] ;  /* 0x0000c80021217a20 */ /* 0x000fe40000410000 */
[----:B------:R-:W-:Y:S02]  /*c3c0*/  FMUL.FTZ R34, R34, c[0x0][0x320] ;  /* 0x0000c80022227a20 */ /* 0x000fe40000410000 */
[----:B------:R-:W-:Y:S02]  /*c3d0*/  FMUL.FTZ R35, R35, c[0x0][0x320] ;  /* 0x0000c80023237a20 */ /* 0x000fe40000410000 */
[----:B------:R-:W-:Y:S01]  /*c3e0*/  FMUL.FTZ R36, R36, c[0x0][0x320] ;  /* 0x0000c80024247a20 */ /* 0x000fe20000410000 */
[----:B------:R-:W-:Y:S01]  /*c3f0*/  MUFU.TANH R167, R22 ;  /* 0x0000001600a77308 */ /* 0x000fe20000002400 */
[----:B------:R-:W-:Y:S01]  /*c400*/  FMUL.FTZ R37, R37, c[0x0][0x320] ;  /* 0x0000c80025257a20 */ /* 0x000fe20000410000 */
[C---:B--2---:R-:W-:Y:S03]  /*c410*/  HMMA.16816.F32 R44, R196.reuse, R8, R44 ;  /* 0x00000008c42c723c */ /* 0x044fe6000000182c */
[----:B------:R-:W-:Y:S02]  /*c420*/  FMUL.FTZ R38, R38, c[0x0][0x320] ;  /* 0x0000c80026267a20 */ /* 0x000fe40000410000 */
[----:B------:R-:W-:Y:S03]  /*c430*/  FMUL.FTZ R39, R39, c[0x0][0x320] ;  /* 0x0000c80027277a20 */ /* 0x000fe60000410000 */
[----:B------:R-:W-:Y:S01]  /*c440*/  MUFU.TANH R169, R23 ;  /* 0x0000001700a97308 */ /* 0x000fe20000002400 */
[C---:B------:R-:W-:Y:S01]  /*c450*/  HMMA.16816.F32 R48, R196.reuse, R10, R48 ;  /* 0x0000000ac430723c */ /* 0x040fe20000001830 */
[----:B------:R-:W2:Y:S01]  /*c460*/  LDSM.16.M88.4 R8, [R205+0x3800] ;  /* 0x00380000cd08783b */ /* 0x000ea20000000200 */
[----:B------:R-:W-:Y:S04]  /*c470*/  DEPBAR.LE SB0, 0x0 ;  /* 0x000080000000791a */ /* 0x000fe80000000000 */
[----:B------:R-:W-:Y:S02]  /*c480*/  FMUL.FTZ R40, R40, c[0x0][0x320] ;  /* 0x0000c80028287a20 */ /* 0x000fe40000410000 */
[----:B------:R-:W-:Y:S01]  /*c490*/  FMUL.FTZ R41, R41, c[0x0][0x320] ;  /* 0x0000c80029297a20 */ /* 0x000fe20000410000 */
[----:B------:R-:W-:Y:S01]  /*c4a0*/  MUFU.TANH R164, R24 ;  /* 0x0000001800a47308 */ /* 0x000fe20000002400 */
[----:B------:R-:W-:Y:S01]  /*c4b0*/  BAR.SYNC.DEFER_BLOCKING 0x0 ;  /* 0x0000000000007b1d */ /* 0x000fe20000010000 */
[C---:B-1----:R-:W-:Y:S05]  /*c4c0*/  HMMA.16816.F32 R52, R196.reuse, R4, R52 ;  /* 0x00000004c434723c */ /* 0x042fea0000001834 */
[----:B------:R-:W-:Y:S02]  /*c4d0*/  FMUL.FTZ R42, R42, c[0x0][0x320] ;  /* 0x0000c8002a2a7a20 */ /* 0x000fe40000410000 */
[----:B------:R-:W-:Y:S01]  /*c4e0*/  FMUL.FTZ R43, R43, c[0x0][0x320] ;  /* 0x0000c8002b2b7a20 */ /* 0x000fe20000410000 */
[----:B------:R-:W-:Y:S01]  /*c4f0*/  MUFU.TANH R165, R25 ;  /* 0x0000001900a57308 */ /* 0x000fe20000002400 */
[C---:B------:R-:W-:Y:S03]  /*c500*/  HMMA.16816.F32 R56, R196.reuse, R6, R56 ;  /* 0x00000006c438723c */ /* 0x040fe60000001838 */
[----:B------:R-:W-:Y:S02]  /*c510*/  FMUL.FTZ R44, R44, c[0x0][0x320] ;  /* 0x0000c8002c2c7a20 */ /* 0x000fe40000410000 */
[----:B------:R-:W-:Y:S02]  /*c520*/  FMUL.FTZ R45, R45, c[0x0][0x320] ;  /* 0x0000c8002d2d7a20 */ /* 0x000fe40000410000 */
[----:B------:R-:W-:Y:S02]  /*c530*/  FMUL.FTZ R46, R46, c[0x0][0x320] ;  /* 0x0000c8002e2e7a20 */ /* 0x000fe40000410000 */
[----:B------:R-:W-:Y:S03]  /*c540*/  MUFU.TANH R168, R26 ;  /* 0x0000001a00a87308 */ /* 0x000fe60000002400 */
        /* <DEDUP_REMOVED lines=8> */
[----:B------:R-:W-:Y:S02]  /*c5d0*/  FMUL.FTZ R53, R53, c[0x0][0x320] ;  /* 0x0000c80035357a20 */ /* 0x000fe40000410000 */
[----:B------:R-:W-:Y:S01]  /*c5e0*/  FMUL.FTZ R54, R54, c[0x0][0x320] ;  /* 0x0000c80036367a20 */ /* 0x000fe20000410000 */
[----:B------:R-:W-:Y:S01]  /*c5f0*/  MUFU.TANH R171, R28 ;  /* 0x0000001c00ab7308 */ /* 0x000fe20000002400 */
[----:B------:R-:W-:Y:S03]  /*c600*/  HMMA.16816.F32 R64, R196, R10, R64 ;  /* 0x0000000ac440723c */ /* 0x000fe60000001840 */
        /* <DEDUP_REMOVED lines=16> */
[----:B------:R2:W3:Y:S10]  /*c710*/  MUFU.TANH R201, R31 ;  /* 0x0000001f00c97308 */ /* 0x0004f40000002400 */
[----:B------:R2:W4:Y:S01]  /*c720*/  MUFU.TANH R173, R32 ;  /* 0x0000002000ad7308 */ /* 0x0005220000002400 */
[----:B-1----:R2:W-:Y:S09]  /*c730*/  STL [R1], R0 ;  /* 0x0000000001007387 */ /* 0x0025f20000100800 */
        /* <DEDUP_REMOVED lines=35> */
[----:B---34-:R-:W-:Y:S01]  /*c970*/  IMAD.MOV.U32 R221, RZ, RZ, RZ ;  /* 0x000000ffffdd7224 */ /* 0x018fe200078e00ff */
[----:B------:R-:W3:Y:S01]  /*c980*/  LDL R2, [R1+0x14] ;  /* 0x0000140001027983 */ /* 0x000ee20000100800 */
[C---:B------:R-:W-:Y:S01]  /*c990*/  IMAD.SHL.U32 R18, R241.reuse, 0x2, RZ ;  /* 0x00000002f1127824 */ /* 0x040fe200078e00ff */
[----:B------:R-:W-:Y:S01]  /*c9a0*/  SHF.R.S32.HI R6, RZ, 0x1f, R241 ;  /* 0x0000001fff067819 */ /* 0x000fe200000114f1 */
[----:B------:R-:W-:Y:S01]  /*c9b0*/  IMAD.SHL.U32 R17, R228, 0x2, RZ ;  /* 0x00000002e4117824 */ /* 0x000fe200078e00ff */
[----:B------:R-:W4:Y:S02]  /*c9c0*/  LDL R3, [R1+0x10] ;  /* 0x0000100001037983 */ /* 0x000f240000100800 */
[----:B------:R-:W-:Y:S02]  /*c9d0*/  SHF.L.U64.HI R6, R241, 0x1, R6 ;  /* 0x00000001f1067819 */ /* 0x000fe40000010206 */
[----:B------:R-:W5:Y:S04]  /*c9e0*/  LDL.64 R146, [R1+0x20] ;  /* 0x0000200001927983 */ /* 0x000f680000100a00 */
[----:B--2---:R-:W2:Y:S04]  /*c9f0*/  LDL R68, [R1+0x34] ;  /* 0x0000340001447983 */ /* 0x004ea80000100800 */
[----:B------:R-:W2:Y:S04]  /*ca00*/  LDL.64 R8, [R1+0x18] ;  /* 0x0000180001087983 */ /* 0x000ea80000100a00 */
[----:B------:R-:W2:Y:S01]  /*ca10*/  LDL R7, [R1+0x30] ;  /* 0x0000300001077983 */ /* 0x000ea20000100800 */
[----:B---3--:R-:W-:Y:S05]  /*ca20*/  IMAD R2, R226, 0x80, R2 ;  /* 0x00000080e2027824 */ /* 0x008fea00078e0202 */
[----:B----4-:R-:W-:Y:S05]  /*ca30*/  IADD3 R2, R2, -0x80, R3 ;  /* 0xffffff8002027810 */ /* 0x010fea0007ffe003 */
[----:B------:R-:W-:Y:S04]  /*ca40*/  @P3 IMAD.HI.U32 R3, R2, c[0x0][0x2bc], RZ ;  /* 0x0000af0002033a27 */ /* 0x000fe800078e00ff */
[----:B------:R-:W-:Y:S01]  /*ca50*/  IMAD.MOV.U32 R0, RZ, RZ, R2 ;  /* 0x000000ffff007224 */ /* 0x000fe200078e0002 */
[----:B------:R-:W-:Y:S04]  /*ca60*/  @P3 SHF.R.U32.HI R0, RZ, c[0x0][0x2c0], R3 ;  /* 0x0000b000ff003a19 */ /* 0x000fe80000011603 */
[C---:B-----5:R-:W-:Y:S04]  /*ca70*/  @!P1 IADD3 R3, P0, R0.reuse, R146, RZ ;  /* 0x0000009200039210 */ /* 0x060fe80007f1e0ff */
[----:B--2---:R-:W-:Y:S01]  /*ca80*/  @!P1 LEA.HI.X.SX32 R5, R0, R68, 0x1, P0 ;  /* 0x0000004400059211 */ /* 0x004fe200000f0eff */
[----:B------:R-:W-:Y:S01]  /*ca90*/  IMAD.MOV R0, RZ, RZ, -R0 ;  /* 0x000000ffff007224 */ /* 0x000fe200078e0a00 */
[C---:B------:R-:W-:Y:S03]  /*caa0*/  @!P1 LEA R4, P0, R3.reuse, c[0x0][0x2a0], 0x2 ;  /* 0x0000a80003049a11 */ /* 0x040fe600078010ff */
[----:B------:R-:W-:Y:S01]  /*cab0*/  IMAD R222, R0, c[0x0][0x2b8], R2 ;  /* 0x0000ae0000de7a24 */ /* 0x000fe200078e0202 */
[----:B------:R-:W-:Y:S03]  /*cac0*/  @!P1 LEA.HI.X R5, R3, c[0x0][0x2a4], R5, 0x2, P0 ;  /* 0x0000a90003059a11 */ /* 0x000fe600000f1405 */
        /* <DEDUP_REMOVED lines=18> */
.L_x_531:
[----:B------:R-:W-:-:S05]  /*cbf0*/  BRA.DIV ~URZ, `(.L_x_485) ;  /* 0x00006ed27f007947 */ /* 0x000fca000b800000 */
[----:B------:R-:W4:Y:S01]  /*cc00*/  SHFL.IDX PT, R8, R4, RZ, 0x181f ;  /* 0x00181fff04087589 */ /* 0x000f2200000e0000 */
[C---:B------:R-:W-:Y:S02]  /*cc10*/  IADD3 R2, -R218.reuse, 0x10, RZ ;  /* 0x00000010da027810 */ /* 0x040fe40007ffe1ff */
[----:B------:R-:W-:Y:S01]  /*cc20*/  ISETP.NE.U32.AND P0, PT, R218, RZ, PT ;  /* 0x000000ffda00720c */ /* 0x000fe20003f05070 */
[----:B------:R-:W5:Y:S01]  /*cc30*/  SHFL.IDX PT, R3, R4, 0x1, 0x181f ;  /* 0x00381f0004037f89 */ /* 0x000f6200000e0000 */
[----:B------:R-:W-:Y:S03]  /*cc40*/  LOP3.LUT R2, R2, 0xf, RZ, 0xc0, !PT ;  /* 0x0000000f02027812 */ /* 0x000fe600078ec0ff */
[----:B------:R-:W2:Y:S04]  /*cc50*/  SHFL.IDX PT, R15, R0, 0x1, 0x181f ;  /* 0x00381f00000f7f89 */ /* 0x000ea800000e0000 */
[----:B------:R-:W3:Y:S04]  /*cc60*/  SHFL.IDX PT, R14, R4, 0x2, 0x181f ;  /* 0x00581f00040e7f89 */ /* 0x000ee800000e0000 */
[----:B------:R-:W1:Y:S04]  /*cc70*/  SHFL.IDX PT, R16, R0, 0x2, 0x181f ;  /* 0x00581f0000107f89 */ /* 0x000e6800000e0000 */
[----:B--2---:R-:W2:Y:S04]  /*cc80*/  SHFL.IDX PT, R0, R0, 0x3, 0x181f ;  /* 0x00781f0000007f89 */ /* 0x004ea800000e0000 */
[----:B------:R-:W1:Y:S01]  /*cc90*/  SHFL.IDX PT, R4, R4, 0x3, 0x181f ;  /* 0x00781f0004047f89 */ /* 0x000e6200000e0000 */
[----:B----4-:R-:W-:Y:S02]  /*cca0*/  IADD3 R10, P6, P5, R2, R8, R17 ;  /* 0x00000008020a7210 */ /* 0x010fe40007dde011 */
[----:B------:R-:W-:Y:S02]  /*ccb0*/  IADD3 R8, P4, R8, R18, RZ ;  /* 0x0000001208087210 */ /* 0x000fe40007f9e0ff */
[----:B---3--:R-:W-:Y:S02]  /*ccc0*/  IADD3.X R11, RZ, R7, R5, P6, P5 ;  /* 0x00000007ff0b7210 */ /* 0x008fe400037ea405 */
[C---:B-----5:R-:W-:Y:S01]  /*ccd0*/  IADD3 R12, P6, P5, R2.reuse, R3, R17 ;  /* 0x00000003020c7210 */ /* 0x060fe20007dde011 */
[--C-:B------:R-:W-:Y:S02]  /*cce0*/  IMAD.X R9, R7, 0x1, R6.reuse, P4 ;  /* 0x0000000107097824 */ /* 0x100fe400020e0606 */
[----:B------:R3:W-:Y:S01]  /*ccf0*/  LDGSTS.E.BYPASS.LTC128B.128.ZFILL [R219+0x8100], [R10.64], P0 ;  /* 0x081000000adb7fae */ /* 0x0007e20008141d46 */
[----:B------:R-:W-:Y:S02]  /*cd00*/  IADD3.X R13, RZ, R15, R5, P6, P5 ;  /* 0x0000000fff0d7210 */ /* 0x000fe400037ea405 */
[----:B------:R-:W-:Y:S01]  /*cd10*/  IADD3 R2, P6, P5, R2, R14, R17 ;  /* 0x0000000e02027210 */ /* 0x000fe20007dde011 */
[----:B------:R4:W-:Y:S04]  /*cd20*/  LDGSTS.E.BYPASS.LTC128B.128 [R219+0xc100], [R8.64], !P2 ;  /* 0x0c10000008db7fae */ /* 0x0009e8000d101d46 */
[----:B------:R2:W-:Y:S01]  /*cd30*/  LDGSTS.E.BYPASS.LTC128B.128.ZFILL [R219+0x9100], [R12.64], P0 ;  /* 0x091000000cdb7fae */ /* 0x0005e20008141d46 */
[----:B---3--:R-:W-:Y:S02]  /*cd40*/  IADD3 R10, P4, R3, R18, RZ ;  /* 0x00000012030a7210 */ /* 0x008fe40007f9e0ff */
[----:B-1----:R-:W-:Y:S03]  /*cd50*/  IADD3.X R3, RZ, R16, R5, P6, P5 ;  /* 0x00000010ff037210 */ /* 0x002fe600037ea405 */
[--C-:B------:R-:W-:Y:S01]  /*cd60*/  IMAD.X R11, R15, 0x1, R6.reuse, P4 ;  /* 0x000000010f0b7824 */ /* 0x100fe200020e0606 */
[----:B----4-:R-:W-:Y:S04]  /*cd70*/  IADD3 R8, P4, R14, R18, RZ ;  /* 0x000000120e087210 */ /* 0x010fe80007f9e0ff */
[----:B------:R1:W-:Y:S01]  /*cd80*/  LDGSTS.E.BYPASS.LTC128B.128 [R219+0xd100], [R10.64], !P2 ;  /* 0x0d1000000adb7fae */ /* 0x0003e2000d101d46 */
[----:B------:R-:W-:Y:S03]  /*cd90*/  IMAD.X R9, R16, 0x1, R6, P4 ;  /* 0x0000000110097824 */ /* 0x000fe600020e0606 */
[----:B------:R1:W-:Y:S04]  /*cda0*/  LDGSTS.E.BYPASS.LTC128B.128.ZFILL [R219+0xa100], [R2.64], P0 ;  /* 0x0a10000002db7fae */ /* 0x0003e80008141d46 */
[----:B------:R1:W-:Y:S02]  /*cdb0*/  LDGSTS.E.BYPASS.LTC128B.128 [R219+0xe100], [R8.64], !P2 ;  /* 0x0e10000008db7fae */ /* 0x0003e4000d101d46 */
.L_x_532:
[C---:B-12---:R-:W-:Y:S02]  /*cdc0*/  IADD3 R3, -R218.reuse, 0x10, RZ ;  /* 0x00000010da037810 */ /* 0x046fe40007ffe1ff */
[----:B------:R-:W-:Y:S02]  /*cdd0*/  ISETP.NE.U32.AND P0, PT, R218, RZ, PT ;  /* 0x000000ffda00720c */ /* 0x000fe40003f05070 */
[----:B------:R-:W-:Y:S02]  /*cde0*/  LOP3.LUT R3, R3, 0xf, RZ, 0xc0, !PT ;  /* 0x0000000f03037812 */ /* 0x000fe400078ec0ff */
[----:B------:R-:W-:Y:S02]  /*cdf0*/  IADD3 R2, P4, R4, R18, RZ ;  /* 0x0000001204027210 */ /* 0x000fe40007f9e0ff */
[----:B------:R-:W-:Y:S03]  /*ce00*/  IADD3 R4, P6, P5, R3, R4, R17 ;  /* 0x0000000403047210 */ /* 0x000fe60007dde011 */
[----:B------:R-:W-:Y:S01]  /*ce10*/  IMAD.X R3, R0, 0x1, R6, P4 ;  /* 0x0000000100037824 */ /* 0x000fe200020e0606 */
[----:B------:R-:W-:Y:S05]  /*ce20*/  IADD3.X R5, RZ, R0, R5, P6, P5 ;  /* 0x00000000ff057210 */ /* 0x000fea00037ea405 */
[----:B------:R-:W-:Y:S01]  /*ce30*/  @!PT LDS RZ, [RZ] ;  /* 0x00000000fffff984 */ /* 0x000fe20000000800 */
[----:B------:R-:W-:Y:S01]  /*ce40*/  @!PT LDS RZ, [RZ] ;  /* 0x00000000fffff984 */ /* 0x000fe20000000800 */
[----:B------:R-:W-:Y:S01]  /*ce50*/  @!PT LDS RZ, [RZ] ;  /* 0x00000000fffff984 */ /* 0x000fe20000000800 */
[----:B------:R1:W-:Y:S04]  /*ce60*/  LDGSTS.E.BYPASS.LTC128B.128.ZFILL [R219+0xb100], [R4.64], P0 ;  /* 0x0b10000004db7fae */ /* 0x0003e80008141d46 */
[----:B------:R1:W-:Y:S02]  /*ce70*/  LDGSTS.E.BYPASS.LTC128B.128 [R219+0xf100], [R2.64], !P2 ;  /* 0x0f10000002db7fae */ /* 0x0003e4000d101d46 */
.L_x_483:
[----:B---34-:R-:W-:Y:S05]  /*ce80*/  BSYNC B0 ;  /* 0x0000000000007941 */ /* 0x018fea0003800000 */
.L_x_482:
[----:B-1----:R-:W-:Y:S01]  /*ce90*/  FMNMX.FTZ R2, R148, R69, !PT ;  /* 0x0000004594027209 */ /* 0x002fe20007810000 */
[----:B------:R-:W3:Y:S01]  /*cea0*/  LDL R3, [R1] ;  /* 0x0000000001037983 */ /* 0x000ee20000100800 */
[----:B--2---:R-:W-:Y:S02]  /*ceb0*/  FMNMX.FTZ R0, R149, R70, !PT ;  /* 0x0000004695007209 */ /* 0x004fe40007810000 */
        /* <DEDUP_REMOVED lines=55> */
[----:B------:R-:W-:Y:S04]  /*d230*/  FMNMX.FTZ R0, R252, R0, !PT ;  /* 0x00000000fc007209 */ /* 0x000fe80007810000 */
[----:B------:R-:W-:Y:S04]  /*d240*/  FMNMX.FTZ R0, R250, R0, !PT ;  /* 0x00000000fa007209 */ /* 0x000fe80007810000 */
[----:B------:R-:W-:Y:S04]  /*d250*/  FMNMX.FTZ R0, R248, R0, !PT ;  /* 0x00000000f8007209 */ /* 0x000fe80007810000 */
[----:B------:R-:W-:Y:S02]  /*d260*/  FMNMX.FTZ R5, R246, R0, !PT ;  /* 0x00000000f6057209 */ /* 0x000fe40007810000 */
[----:B---3--:R-:W-:Y:S04]  /*d270*/  FMNMX.FTZ R4, R3, R4, !PT ;  /* 0x0000000403047209 */ /* 0x008fe80007810000 */
[----:B------:R-:W-:Y:S04]  /*d280*/  FMNMX.FTZ R4, R251, R4, !PT ;  /* 0x00000004fb047209 */ /* 0x000fe80007810000 */
[----:B------:R-:W-:Y:S04]  /*d290*/  FMNMX.FTZ R4, R249, R4, !PT ;  /* 0x00000004f9047209 */ /* 0x000fe80007810000 */
[----:B------:R-:W-:Y:S01]  /*d2a0*/  FMNMX.FTZ R4, R247, R4, !PT ;  /* 0x00000004f7047209 */ /* 0x000fe20007810000 */
[----:B------:R-:W-:-:S05]  /*d2b0*/  BRA.DIV ~URZ, `(.L_x_486) ;  /* 0x00006cd27f007947 */ /* 0x000fca000b800000 */
[----:B------:R-:W1:Y:S04]  /*d2c0*/  SHFL.BFLY PT, R68, R4, 0x2, 0x1f ;  /* 0x0c401f0004447f89 */ /* 0x000e6800000e0000 */
[----:B------:R-:W2:Y:S01]  /*d2d0*/  SHFL.BFLY PT, R0, R5, 0x2, 0x1f ;  /* 0x0c401f0005007f89 */ /* 0x000ea200000e0000 */
[----:B-1----:R-:W-:Y:S02]  /*d2e0*/  FMNMX.FTZ R68, R4, R68, !PT ;  /* 0x0000004404447209 */ /* 0x002fe40007810000 */
[----:B--2---:R-:W-:Y:S03]  /*d2f0*/  FMNMX.FTZ R4, R5, R0, !PT ;  /* 0x0000000005047209 */ /* 0x004fe60007810000 */
[----:B------:R-:W1:Y:S04]  /*d300*/  SHFL.BFLY PT, R2, R68, 0x1, 0x1f ;  /* 0x0c201f0044027f89 */ /* 0x000e6800000e0000 */
[----:B------:R2:W3:Y:S01]  /*d310*/  SHFL.BFLY PT, R0, R4, 0x1, 0x1f ;  /* 0x0c201f0004007f89 */ /* 0x0004e200000e0000 */
[----:B-1----:R-:W-:Y:S05]  /*d320*/  FMNMX.FTZ R68, R68, R2, !PT ;  /* 0x0000000244447209 */ /* 0x002fea0007810000 */
.L_x_533:
[C---:B------:R-:W-:Y:S01]  /*d330*/  FMUL.FTZ R154, R68.reuse, c[0x0][0x2d0] ;  /* 0x0000b400449a7a20 */ /* 0x040fe20000410000 */
[----:B------:R-:W-:Y:S01]  /*d340*/  WARPSYNC 0xffffffff ;  /* 0xffffffff00007948 */ /* 0x000fe20003800000 */
[----:B------:R-:W-:Y:S01]  /*d350*/  FADD.FTZ R2, -R68, R69 ;  /* 0x0000004544027221 */ /* 0x000fe20000010100 */
[----:B------:R-:W1:Y:S01]  /*d360*/  LDSM.16.MT88.4 R12, [R207] ;  /* 0x00000000cf0c783b */ /* 0x000e620000004200 */
[--C-:B------:R-:W-:Y:S01]  /*d370*/  FFMA.FTZ R3, R148, c[0x0][0x2d0], -R154.reuse ;  /* 0x0000b40094037a23 */ /* 0x100fe2000001089a */
[----:B------:R-:W-:Y:S01]  /*d380*/  ISETP.GT.AND P0, PT, R226, RZ, PT ;  /* 0x000000ffe200720c */ /* 0x000fe20003f04270 */
[----:B------:R-:W-:Y:S02]  /*d390*/  FMUL.FTZ R2, R2, c[0x0][0x2d0] ;  /* 0x0000b40002027a20 */ /* 0x000fe40000410000 */
[----:B------:R4:W5:Y:S01]  /*d3a0*/  MUFU.EX2 R5, R3 ;  /* 0x0000000300057308 */ /* 0x0009620000000800 */
[--C-:B------:R-:W-:Y:S02]  /*d3b0*/  FFMA.FTZ R32, R155, c[0x0][0x2d0], -R154.reuse ;  /* 0x0000b4009b207a23 */ /* 0x100fe4000001089a */
[----:B------:R-:W2:Y:S01]  /*d3c0*/  LDSM.16.MT88.4 R20, [R209] ;  /* 0x00000000d114783b */ /* 0x000ea20000004200 */
[--C-:B------:R-:W-:Y:S06]  /*d3d0*/  FFMA.FTZ R40, R157, c[0x0][0x2d0], -R154.reuse ;  /* 0x0000b4009d287a23 */ /* 0x100fec000001089a */
[----:B------:R-:W3:Y:S01]  /*d3e0*/  MUFU.EX2 R2, R2 ;  /* 0x0000000200027308 */ /* 0x000ee20000000800 */
[----:B------:R-:W1:Y:S08]  /*d3f0*/  LDSM.16.MT88.4 R28, [R208] ;  /* 0x00000000d01c783b */ /* 0x000e700000004200 */
[----:B------:R-:W1:Y:S01]  /*d400*/  LDSM.16.MT88.4 R36, [R213] ;  /* 0x00000000d524783b */ /* 0x000e620000004200 */
[----:B------:R-:W-:Y:S01]  /*d410*/  MUFU.EX2 R41, R32 ;  /* 0x0000002000297308 */ /* 0x000fe20000000800 */
[--C-:B----4-:R-:W-:Y:S06]  /*d420*/  FFMA.FTZ R3, R151, c[0x0][0x2d0], -R154.reuse ;  /* 0x0000b40097037a23 */ /* 0x110fec000001089a */
[----:B------:R-:W4:Y:S03]  /*d430*/  LDSM.16.MT88.4 R44, [R207+0x4000] ;  /* 0x00400000cf2c783b */ /* 0x000f260000004200 */
[----:B------:R2:W1:Y:S05]  /*d440*/  MUFU.EX2 R6, R3 ;  /* 0x0000000300067308 */ /* 0x00046a0000000800 */
[----:B------:R-:W1:Y:S05]  /*d450*/  LDSM.16.MT88.4 R52, [R209+0x4000] ;  /* 0x00400000d134783b */ /* 0x000e6a0000004200 */
[----:B------:R-:W-:Y:S03]  /*d460*/  MUFU.EX2 R65, R40 ;  /* 0x0000002800417308 */ /* 0x000fe60000000800 */
[----:B------:R-:W1:Y:S01]  /*d470*/  LDSM.16.MT88.4 R60, [R208+0x4000] ;  /* 0x00400000d03c783b */ /* 0x000e620000004200 */
[--C-:B--2---:R-:W-:Y:S06]  /*d480*/  FFMA.FTZ R3, R150, c[0x0][0x2d0], -R154.reuse ;  /* 0x0000b40096037a23 */ /* 0x104fec000001089a */
[----:B------:R2:W-:Y:S02]  /*d490*/  MUFU.EX2 R67, R3 ;  /* 0x0000000300437308 */ /* 0x0005e40000000800 */
[----:B--23--:R-:W-:Y:S01]  /*d4a0*/  FMNMX.FTZ R3, R0, R4, !PT ;  /* 0x0000000400037209 */ /* 0x00cfe20007810000 */
[----:B------:R-:W-:Y:S01]  /*d4b0*/  FFMA.FTZ R0, R144, c[0x0][0x2d0], -R154 ;  /* 0x0000b40090007a23 */ /* 0x000fe2000001089a */
[----:B-----5:R-:W-:Y:S01]  /*d4c0*/  MOV R151, R5 ;  /* 0x0000000500977202 */ /* 0x020fe20000000f00 */
[C---:B------:R-:W-:Y:S02]  /*d4d0*/  FMUL.FTZ R8, R2.reuse, R76 ;  /* 0x0000004c02087220 */ /* 0x040fe40000410000 */
[----:B------:R-:W-:Y:S03]  /*d4e0*/  FMUL.FTZ R148, R3, c[0x0][0x2d0] ;  /* 0x0000b40003947a20 */ /* 0x000fe60000410000 */
[----:B------:R2:W3:Y:S01]  /*d4f0*/  MUFU.EX2 R5, R0 ;  /* 0x0000000000057308 */ /* 0x0004e20000000800 */
[C---:B------:R-:W-:Y:S02]  /*d500*/  FMUL.FTZ R9, R2.reuse, R77 ;  /* 0x0000004d02097220 */ /* 0x040fe40000410000 */
[--C-:B------:R-:W-:Y:S01]  /*d510*/  FFMA.FTZ R4, R149, c[0x0][0x2d0], -R148.reuse ;  /* 0x0000b40095047a23 */ /* 0x100fe20000010894 */
[----:B-1----:R-:W-:Y:S01]  /*d520*/  MOV R149, R6 ;  /* 0x0000000600957202 */ /* 0x002fe20000000f00 */
[C---:B------:R-:W-:Y:S02]  /*d530*/  FMUL.FTZ R16, R2.reuse, R84 ;  /* 0x0000005402107220 */ /* 0x040fe40000410000 */
[C---:B------:R-:W-:Y:S01]  /*d540*/  FMUL.FTZ R17, R2.reuse, R85 ;  /* 0x0000005502117220 */ /* 0x040fe20000410000 */
[----:B------:R-:W-:Y:S01]  /*d550*/  F2FP.PACK_AB R144, R149, R151 ;  /* 0x000000979590723e */ /* 0x000fe200000000ff */
[C---:B------:R-:W-:Y:S01]  /*d560*/  FMUL.FTZ R25, R2.reuse, R93 ;  /* 0x0000005d02197220 */ /* 0x040fe20000410000 */
[----:B------:R1:W-:Y:S01]  /*d570*/  MUFU.EX2 R150, R4 ;  /* 0x0000000400967308 */ /* 0x0003e20000000800 */
[C---:B------:R-:W-:Y:S02]  /*d580*/  FMUL.FTZ R24, R2.reuse, R92 ;  /* 0x0000005c02187220 */ /* 0x040fe40000410000 */
[C---:B------:R-:W-:Y:S02]  /*d590*/  FMUL.FTZ R32, R2.reuse, R100 ;  /* 0x0000006402207220 */ /* 0x040fe40000410000 */
[----:B------:R-:W-:Y:S02]  /*d5a0*/  FMUL.FTZ R33, R2, R101 ;  /* 0x0000006502217220 */ /* 0x000fe40000410000 */
[--C-:B------:R-:W-:Y:S02]  /*d5b0*/  FFMA.FTZ R64, R162, c[0x0][0x2d0], -R148.reuse ;  /* 0x0000b400a2407a23 */ /* 0x100fe40000010894 */
[----:B------:R-:W-:Y:S02]  /*d5c0*/  FMUL.FTZ R49, R2, R117 ;  /* 0x0000007502317220 */ /* 0x000fe40000410000 */
[----:B------:R5:W-:Y:S01]  /*d5d0*/  MUFU.EX2 R117, R64 ;  /* 0x0000004000757308 */ /* 0x000be20000000800 */
[----:B------:R-:W-:Y:S02]  /*d5e0*/  FFMA.FTZ R50, R159, c[0x0][0x2d0], -R148 ;  /* 0x0000b4009f327a23 */ /* 0x000fe40000010894 */
[----:B--2---:R-:W-:Y:S02]  /*d5f0*/  FADD.FTZ R0, -R3, R70 ;  /* 0x0000004603007221 */ /* 0x004fe40000010100 */
[--C-:B------:R-:W-:Y:S02]  /*d600*/  FFMA.FTZ R58, R160, c[0x0][0x2d0], -R148.reuse ;  /* 0x0000b400a03a7a23 */ /* 0x100fe40000010894 */
[----:B------:R-:W-:Y:S02]  /*d610*/  FMUL.FTZ R0, R0, c[0x0][0x2d0] ;  /* 0x0000b40000007a20 */ /* 0x000fe40000410000 */
[--C-:B------:R-:W-:Y:S02]  /*d620*/  FFMA.FTZ R56, R161, c[0x0][0x2d0], -R148.reuse ;  /* 0x0000b400a1387a23 */ /* 0x100fe40000010894 */
[C---:B------:R-:W-:Y:S02]  /*d630*/  FMUL.FTZ R57, R2.reuse, R125 ;  /* 0x0000007d02397220 */ /* 0x040fe40000410000 */
[----:B-1----:R-:W-:Y:S01]  /*d640*/  FFMA.FTZ R4, R153, c[0x0][0x2d0], -R148 ;  /* 0x0000b40099047a23 */ /* 0x002fe20000010894 */
[----:B---3--:R-:W-:Y:S01]  /*d650*/  MOV R153, R5 ;  /* 0x0000000500997202 */ /* 0x008fe20000000f00 */
[----:B------:R-:W1:Y:S01]  /*d660*/  MUFU.EX2 R0, R0 ;  /* 0x0000000000007308 */ /* 0x000e620000000800 */
[C---:B------:R-:W-:Y:S01]  /*d670*/  FMUL.FTZ R40, R2.reuse, R108 ;  /* 0x0000006c02287220 */ /* 0x040fe20000410000 */
[----:B------:R-:W-:Y:S01]  /*d680*/  MOV R108, R41 ;  /* 0x00000029006c7202 */ /* 0x000fe20000000f00 */
[C---:B------:R-:W-:Y:S01]  /*d690*/  FMUL.FTZ R41, R2.reuse, R109 ;  /* 0x0000006d02297220 */ /* 0x040fe20000410000 */
[----:B------:R-:W-:Y:S01]  /*d6a0*/  F2FP.PACK_AB R146, R153, R67 ;  /* 0x000000439992723e */ /* 0x000fe200000000ff */
[--C-:B------:R-:W-:Y:S02]  /*d6b0*/  FFMA.FTZ R100, R249, c[0x0][0x2d0], -R154.reuse ;  /* 0x0000b400f9647a23 */ /* 0x100fe4000001089a */
[----:B------:R-:W-:Y:S02]  /*d6c0*/  FFMA.FTZ R101, R247, c[0x0][0x2d0], -R154 ;  /* 0x0000b400f7657a23 */ /* 0x000fe4000001089a */
[C---:B-----5:R-:W-:Y:S01]  /*d6d0*/  FMUL.FTZ R64, R2.reuse, R132 ;  /* 0x0000008402407220 */ /* 0x060fe20000410000 */
[----:B------:R2:W3:Y:S01]  /*d6e0*/  MUFU.EX2 R66, R4 ;  /* 0x0000000400427308 */ /* 0x0004e20000000800 */
[----:B------:R-:W-:Y:S01]  /*d6f0*/  MOV R132, R65 ;  /* 0x0000004100847202 */ /* 0x000fe20000000f00 */
[----:B------:R-:W-:Y:S02]  /*d700*/  FMUL.FTZ R65, R2, R133 ;  /* 0x0000008502417220 */ /* 0x000fe40000410000 */
[C---:B-1----:R-:W-:Y:S02]  /*d710*/  FMUL.FTZ R6, R0.reuse, R74 ;  /* 0x0000004a00067220 */ /* 0x042fe40000410000 */
[C---:B------:R-:W-:Y:S02]  /*d720*/  FMUL.FTZ R7, R0.reuse, R75 ;  /* 0x0000004b00077220 */ /* 0x040fe40000410000 */
[C---:B------:R-:W-:Y:S02]  /*d730*/  FMUL.FTZ R10, R0.reuse, R78 ;  /* 0x0000004e000a7220 */ /* 0x040fe40000410000 */
[C---:B------:R-:W-:Y:S02]  /*d740*/  FMUL.FTZ R11, R0.reuse, R79 ;  /* 0x0000004f000b7220 */ /* 0x040fe40000410000 */
[----:B------:R-:W-:Y:S01]  /*d750*/  FMUL.FTZ R18, R0, R86 ;  /* 0x0000005600127220 */ /* 0x000fe20000410000 */
[----:B------:R-:W-:Y:S01]  /*d760*/  LDSM.16.MT88.4 R76, [R207+0x800] ;  /* 0x00080000cf4c783b */ /* 0x000fe20000004200 */
[--C-:B--2---:R-:W-:Y:S01]  /*d770*/  FFMA.FTZ R4, R145, c[0x0][0x2d0], -R148.reuse ;  /* 0x0000b40091047a23 */ /* 0x104fe20000010894 */
[----:B---3--:R-:W-:Y:S01]  /*d780*/  F2FP.PACK_AB R145, R66, R150 ;  /* 0x000000964291723e */ /* 0x008fe200000000ff */
[C---:B------:R-:W-:Y:S02]  /*d790*/  FMUL.FTZ R19, R0.reuse, R87 ;  /* 0x0000005700137220 */ /* 0x040fe40000410000 */
[----:B------:R1:W2:Y:S01]  /*d7a0*/  MUFU.EX2 R5, R4 ;  /* 0x0000000400057308 */ /* 0x0002a20000000800 */
[C---:B------:R-:W-:Y:S02]  /*d7b0*/  FMUL.FTZ R26, R0.reuse, R94 ;  /* 0x0000005e001a7220 */ /* 0x040fe40000410000 */
[C---:B------:R-:W-:Y:S01]  /*d7c0*/  FMUL.FTZ R27, R0.reuse, R95 ;  /* 0x0000005f001b7220 */ /* 0x040fe20000410000 */
[----:B------:R-:W-:Y:S01]  /*d7d0*/  LDSM.16.MT88.4 R84, [R208+0x800] ;  /* 0x00080000d054783b */ /* 0x000fe20000004200 */
[C---:B------:R-:W-:Y:S02]  /*d7e0*/  FMUL.FTZ R34, R0.reuse, R102 ;  /* 0x0000006600227220 */ /* 0x040fe40000410000 */
[C---:B------:R-:W-:Y:S02]  /*d7f0*/  FMUL.FTZ R35, R0.reuse, R103 ;  /* 0x0000006700237220 */ /* 0x040fe40000410000 */
[C---:B------:R-:W-:Y:S02]  /*d800*/  FMUL.FTZ R43, R0.reuse, R111 ;  /* 0x0000006f002b7220 */ /* 0x040fe40000410000 */
[C---:B------:R-:W-:Y:S02]  /*d810*/  FMUL.FTZ R42, R0.reuse, R110 ;  /* 0x0000006e002a7220 */ /* 0x040fe40000410000 */
[----:B------:R3:W-:Y:S01]  /*d820*/  MUFU.EX2 R110, R50 ;  /* 0x00000032006e7308 */ /* 0x0007e20000000800 */
[C---:B------:R-:W-:Y:S02]  /*d830*/  FMUL.FTZ R59, R0.reuse, R127 ;  /* 0x0000007f003b7220 */ /* 0x040fe40000410000 */
[----:B------:R-:W-:Y:S02]  /*d840*/  FMUL.FTZ R51, R0, R119 ;  /* 0x0000007700337220 */ /* 0x000fe40000410000 */
[--C-:B------:R-:W-:Y:S02]  /*d850*/  FFMA.FTZ R102, R252, c[0x0][0x2d0], -R148.reuse ;  /* 0x0000b400fc667a23 */ /* 0x100fe40000010894 */
[--C-:B------:R-:W-:Y:S03]  /*d860*/  FFMA.FTZ R103, R250, c[0x0][0x2d0], -R148.reuse ;  /* 0x0000b400fa677a23 */ /* 0x100fe60000010894 */
[----:B------:R5:W-:Y:S01]  /*d870*/  MUFU.EX2 R119, R56 ;  /* 0x0000003800777308 */ /* 0x000be20000000800 */
[----:B-1----:R-:W-:Y:S01]  /*d880*/  FFMA.FTZ R4, R152, c[0x0][0x2d0], -R148 ;  /* 0x0000b40098047a23 */ /* 0x002fe20000010894 */
[----:B--2---:R-:W-:Y:S01]  /*d890*/  MOV R152, R5 ;  /* 0x0000000500987202 */ /* 0x004fe20000000f00 */
[----:B------:R-:W-:Y:S07]  /*d8a0*/  FMUL.FTZ R5, R2, R73 ;  /* 0x0000004902057220 */ /* 0x000fee0000410000 */
[----:B------:R1:W2:Y:S01]  /*d8b0*/  MUFU.EX2 R70, R4 ;  /* 0x0000000400467308 */ /* 0x0002a20000000800 */
[----:B---3--:R-:W-:Y:S09]  /*d8c0*/  FMUL.FTZ R50, R0, R118 ;  /* 0x0000007600327220 */ /* 0x008ff20000410000 */
[----:B------:R3:W-:Y:S01]  /*d8d0*/  MUFU.EX2 R118, R58 ;  /* 0x0000003a00767308 */ /* 0x0007e20000000800 */
[C---:B-----5:R-:W-:Y:S02]  /*d8e0*/  FMUL.FTZ R56, R2.reuse, R124 ;  /* 0x0000007c02387220 */ /* 0x060fe40000410000 */
[----:B-1----:R-:W-:Y:S01]  /*d8f0*/  FMUL.FTZ R4, R2, R72 ;  /* 0x0000004802047220 */ /* 0x002fe20000410000 */
[----:B--2---:R-:W-:Y:S01]  /*d900*/  F2FP.PACK_AB R147, R70, R152 ;  /* 0x000000984693723e */ /* 0x004fe200000000ff */
[----:B------:R-:W1:Y:S01]  /*d910*/  LDSM.16.MT88.4 R72, [R210+0x4000] ;  /* 0x00400000d248783b */ /* 0x000e620000004200 */
[----:B------:R-:W-:Y:S05]  /*d920*/  MOV R109, R70 ;  /* 0x00000046006d7202 */ /* 0x000fea0000000f00 */
[C---:B------:R-:W-:Y:S02]  /*d930*/  HMMA.16816.F32 R4, R144.reuse, R12, R4 ;  /* 0x0000000c9004723c */ /* 0x040fe40000001804 */
[----:B------:R-:W2:Y:S03]  /*d940*/  LDL.LU R70, [R1] ;  /* 0x0000000001467983 */ /* 0x000ea60000300800 */
[----:B---3--:R-:W-:Y:S02]  /*d950*/  FMUL.FTZ R58, R0, R126 ;  /* 0x0000007e003a7220 */ /* 0x008fe40000410000 */
[C---:B------:R-:W-:Y:S01]  /*d960*/  FMUL.FTZ R12, R2.reuse, R80 ;  /* 0x00000050020c7220 */ /* 0x040fe20000410000 */
[C---:B------:R-:W-:Y:S04]  /*d970*/  HMMA.16816.F32 R8, R144.reuse, R14, R8 ;  /* 0x0000000e9008723c */ /* 0x040fe80000001808 */
[----:B------:R-:W-:Y:S03]  /*d980*/  FMUL.FTZ R13, R2, R81 ;  /* 0x00000051020d7220 */ /* 0x000fe60000410000 */
[C---:B------:R-:W-:Y:S02]  /*d990*/  FMUL.FTZ R14, R0.reuse, R82 ;  /* 0x00000052000e7220 */ /* 0x040fe40000410000 */
[----:B------:R-:W-:Y:S02]  /*d9a0*/  FMUL.FTZ R15, R0, R83 ;  /* 0x00000053000f7220 */ /* 0x000fe40000410000 */
[----:B------:R-:W3:Y:S05]  /*d9b0*/  LDSM.16.MT88.4 R80, [R209+0x800] ;  /* 0x00080000d150783b */ /* 0x000eea0000004200 */
[C---:B------:R-:W-:Y:S07]  /*d9c0*/  HMMA.16816.F32 R12, R144.reuse, R20, R12 ;  /* 0x00000014900c723c */ /* 0x040fee000000180c */
[C---:B------:R-:W-:Y:S01]  /*d9d0*/  FMUL.FTZ R20, R2.reuse, R88 ;  /* 0x0000005802147220 */ /* 0x040fe20000410000 */
[C---:B------:R-:W-:Y:S04]  /*d9e0*/  HMMA.16816.F32 R16, R144.reuse, R22, R16 ;  /* 0x000000169010723c */ /* 0x040fe80000001810 */
[----:B------:R-:W-:Y:S03]  /*d9f0*/  FMUL.FTZ R21, R2, R89 ;  /* 0x0000005902157220 */ /* 0x000fe60000410000 */
[C---:B------:R-:W-:Y:S02]  /*da00*/  FMUL.FTZ R22, R0.reuse, R90 ;  /* 0x0000005a00167220 */ /* 0x040fe40000410000 */
[----:B------:R-:W-:Y:S02]  /*da10*/  FMUL.FTZ R23, R0, R91 ;  /* 0x0000005b00177220 */ /* 0x000fe40000410000 */
[----:B------:R-:W5:Y:S05]  /*da20*/  LDSM.16.MT88.4 R88, [R210+0x800] ;  /* 0x00080000d258783b */ /* 0x000f6a0000004200 */
[C---:B------:R-:W-:Y:S07]  /*da30*/  HMMA.16816.F32 R20, R144.reuse, R28, R20 ;  /* 0x0000001c9014723c */ /* 0x040fee0000001814 */
        /* <DEDUP_REMOVED lines=8> */
[C---:B------:R-:W-:Y:S02]  /*dac0*/  FMUL.FTZ R30, R0.reuse, R98 ;  /* 0x00000062001e7220 */ /* 0x040fe40000410000 */
[----:B------:R-:W-:Y:S02]  /*dad0*/  FMUL.FTZ R67, R0, R135 ;  /* 0x0000008700437220 */ /* 0x000fe40000410000 */
[----:B------:R-:W2:Y:S03]  /*dae0*/  LDL.LU R135, [R1+0x8] ;  /* 0x0000080001877983 */ /* 0x000ea60000300800 */
[C---:B------:R-:W-:Y:S07]  /*daf0*/  HMMA.16816.F32 R28, R144.reuse, R36, R28 ;  /* 0x00000024901c723c */ /* 0x040fee000000181c */
[----:B------:R-:W-:Y:S01]  /*db00*/  FFMA.FTZ R36, R156, c[0x0][0x2d0], -R154 ;  /* 0x0000b4009c247a23 */ /* 0x000fe2000001089a */
[C---:B------:R-:W-:Y:S03]  /*db10*/  HMMA.16816.F32 R32, R144.reuse, R38, R32 ;  /* 0x000000269020723c */ /* 0x040fe60000001820 */
[----:B------:R1:W1:Y:S01]  /*db20*/  MUFU.EX2 R48, R36 ;  /* 0x0000002400307308 */ /* 0x0002620000000800 */
[----:B------:R-:W-:Y:S02]  /*db30*/  FMUL.FTZ R37, R2, R105 ;  /* 0x0000006902257220 */ /* 0x000fe40000410000 */
[--C-:B------:R-:W-:Y:S02]  /*db40*/  FFMA.FTZ R105, R246, c[0x0][0x2d0], -R148.reuse ;  /* 0x0000b400f6697a23 */ /* 0x100fe40000010894 */
[C---:B------:R-:W-:Y:S04]  /*db50*/  FMUL.FTZ R38, R0.reuse, R106 ;  /* 0x0000006a00267220 */ /* 0x040fe80000410000 */
[----:B------:R-:W-:Y:S02]  /*db60*/  FMUL.FTZ R39, R0, R107 ;  /* 0x0000006b00277220 */ /* 0x000fe40000410000 */
[C---:B-1----:R-:W-:Y:S01]  /*db70*/  FMUL.FTZ R36, R2.reuse, R104 ;  /* 0x0000006802247220 */ /* 0x042fe20000410000 */
[----:B------:R-:W-:Y:S01]  /*db80*/  MOV R111, R48 ;  /* 0x00000030006f7202 */ /* 0x000fe20000000f00 */
[----:B------:R-:W-:Y:S02]  /*db90*/  FMUL.FTZ R48, R2, R116 ;  /* 0x0000007402307220 */ /* 0x000fe40000410000 */
[----:B------:R-:W-:Y:S03]  /*dba0*/  FFMA.FTZ R104, R248, c[0x0][0x2d0], -R148 ;  /* 0x0000b400f8687a23 */ /* 0x000fe60000010894 */
[C---:B----4-:R-:W-:Y:S07]  /*dbb0*/  HMMA.16816.F32 R36, R144.reuse, R44, R36 ;  /* 0x0000002c9024723c */ /* 0x050fee0000001824 */
[--C-:B------:R-:W-:Y:S01]  /*dbc0*/  FFMA.FTZ R44, R158, c[0x0][0x2d0], -R154.reuse ;  /* 0x0000b4009e2c7a23 */ /* 0x100fe2000001089a */
[C---:B------:R-:W-:Y:S03]  /*dbd0*/  HMMA.16816.F32 R40, R144.reuse, R46, R40 ;  /* 0x0000002e9028723c */ /* 0x040fe60000001828 */
[----:B------:R-:W1:Y:S01]  /*dbe0*/  MUFU.EX2 R69, R44 ;  /* 0x0000002c00457308 */ /* 0x000e620000000800 */
[----:B------:R-:W-:Y:S03]  /*dbf0*/  FMUL.FTZ R45, R2, R113 ;  /* 0x00000071022d7220 */ /* 0x000fe60000410000 */
[C---:B------:R-:W-:Y:S02]  /*dc00*/  FMUL.FTZ R47, R0.reuse, R115 ;  /* 0x00000073002f7220 */ /* 0x040fe40000410000 */
[----:B------:R-:W-:Y:S03]  /*dc10*/  FMUL.FTZ R46, R0, R114 ;  /* 0x00000072002e7220 */ /* 0x000fe60000410000 */
[----:B-1----:R-:W-:Y:S01]  /*dc20*/  MOV R133, R69 ;  /* 0x0000004500857202 */ /* 0x002fe20000000f00 */
[--C-:B------:R-:W-:Y:S02]  /*dc30*/  FFMA.FTZ R69, R163, c[0x0][0x2d0], -R154.reuse ;  /* 0x0000b400a3457a23 */ /* 0x100fe4000001089a */
[C---:B------:R-:W-:Y:S02]  /*dc40*/  FMUL.FTZ R44, R2.reuse, R112 ;  /* 0x00000070022c7220 */ /* 0x040fe40000410000 */
[----:B------:R1:W-:Y:S05]  /*dc50*/  MUFU.EX2 R116, R69 ;  /* 0x0000004500747308 */ /* 0x0003ea0000000800 */
[C---:B------:R-:W-:Y:S07]  /*dc60*/  HMMA.16816.F32 R44, R144.reuse, R52, R44 ;  /* 0x00000034902c723c */ /* 0x040fee000000182c */
[C---:B------:R-:W-:Y:S01]  /*dc70*/  FMUL.FTZ R52, R2.reuse, R120 ;  /* 0x0000007802347220 */ /* 0x040fe20000410000 */
[C---:B------:R-:W-:Y:S04]  /*dc80*/  HMMA.16816.F32 R48, R144.reuse, R54, R48 ;  /* 0x000000369030723c */ /* 0x040fe80000001830 */
[----:B------:R-:W-:Y:S03]  /*dc90*/  FMUL.FTZ R53, R2, R121 ;  /* 0x0000007902357220 */ /* 0x000fe60000410000 */
[C---:B------:R-:W-:Y:S02]  /*dca0*/  FMUL.FTZ R54, R0.reuse, R122 ;  /* 0x0000007a00367220 */ /* 0x040fe40000410000 */
[----:B------:R-:W-:Y:S03]  /*dcb0*/  FMUL.FTZ R55, R0, R123 ;  /* 0x0000007b00377220 */ /* 0x000fe60000410000 */
[--C-:B-1----:R-:W-:Y:S04]  /*dcc0*/  FFMA.FTZ R69, R166, c[0x0][0x2d0], -R154.reuse ;  /* 0x0000b400a6457a23 */ /* 0x102fe8000001089a */
[C---:B------:R-:W-:Y:S01]  /*dcd0*/  HMMA.16816.F32 R52, R144.reuse, R60, R52 ;  /* 0x0000003c9034723c */ /* 0x040fe20000001834 */
[----:B------:R1:W-:Y:S06]  /*dce0*/  MUFU.EX2 R134, R69 ;  /* 0x0000004500867308 */ /* 0x0003ec0000000800 */
[C---:B------:R-:W-:Y:S01]  /*dcf0*/  FMUL.FTZ R60, R2.reuse, R128 ;  /* 0x00000080023c7220 */ /* 0x040fe20000410000 */
[C---:B------:R-:W-:Y:S04]  /*dd00*/  HMMA.16816.F32 R56, R144.reuse, R62, R56 ;  /* 0x0000003e9038723c */ /* 0x040fe80000001838 */
[----:B------:R-:W-:Y:S03]  /*dd10*/  FMUL.FTZ R61, R2, R129 ;  /* 0x00000081023d7220 */ /* 0x000fe60000410000 */
[C---:B------:R-:W-:Y:S02]  /*dd20*/  FMUL.FTZ R62, R0.reuse, R130 ;  /* 0x00000082003e7220 */ /* 0x040fe40000410000 */
[----:B------:R-:W-:Y:S07]  /*dd30*/  FMUL.FTZ R63, R0, R131 ;  /* 0x00000083003f7220 */ /* 0x000fee0000410000 */
[C---:B------:R-:W-:Y:S03]  /*dd40*/  HMMA.16816.F32 R60, R144.reuse, R72, R60 ;  /* 0x00000048903c723c */ /* 0x040fe6000000183c */
[--C-:B-1----:R-:W-:Y:S04]  /*dd50*/  FFMA.FTZ R69, R164, c[0x0][0x2d0], -R154.reuse ;  /* 0x0000b400a4457a23 */ /* 0x102fe8000001089a */
[----:B------:R1:W-:Y:S01]  /*dd60*/  MUFU.EX2 R98, R69 ;  /* 0x0000004500627308 */ /* 0x0003e20000000800 */
[----:B------:R-:W-:Y:S04]  /*dd70*/  HMMA.16816.F32 R64, R144, R74, R64 ;  /* 0x0000004a9040723c */ /* 0x000fe80000001840 */
[----:B------:R-:W-:Y:S02]  /*dd80*/  F2FP.PACK_AB R72, R111, R108 ;  /* 0x0000006c6f48723e */ /* 0x000fe400000000ff */
[----:B------:R-:W-:Y:S02]  /*dd90*/  F2FP.PACK_AB R73, R119, R110 ;  /* 0x0000006e7749723e */ /* 0x000fe400000000ff */
[----:B------:R-:W-:Y:S01]  /*dda0*/  F2FP.PACK_AB R75, R117, R118 ;  /* 0x00000076754b723e */ /* 0x000fe200000000ff */
[----:B------:R-:W-:Y:S03]  /*ddb0*/  MUFU.EX2 R146, R102 ;  /* 0x0000006600927308 */ /* 0x000fe60000000800 */
[----:B------:R-:W-:Y:S02]  /*ddc0*/  F2FP.PACK_AB R74, R133, R132 ;  /* 0x00000084854a723e */ /* 0x000fe400000000ff */
[----:B------:R-:W-:Y:S05]  /*ddd0*/  MOV R147, R151 ;  /* 0x0000009700937202 */ /* 0x000fea0000000f00 */
[C---:B------:R-:W-:Y:S01]  /*dde0*/  HMMA.16816.F32 R4, R72.reuse, R76, R4 ;  /* 0x0000004c4804723c */ /* 0x040fe20000001804 */
[----:B------:R-:W-:Y:S04]  /*ddf0*/  MUFU.EX2 R145, R103 ;  /* 0x0000006700917308 */ /* 0x000fe80000000800 */
[----:B-1----:R-:W-:Y:S03]  /*de00*/  FFMA.FTZ R69, R165, c[0x0][0x2d0], -R154 ;  /* 0x0000b400a5457a23 */ /* 0x002fe6000001089a */
[C---:B------:R-:W-:Y:S01]  /*de10*/  HMMA.16816.F32 R8, R72.reuse, R78, R8 ;  /* 0x0000004e4808723c */ /* 0x040fe20000001808 */
[----:B------:R-:W1:Y:S02]  /*de20*/  LDSM.16.MT88.4 R76, [R207+0x4800] ;  /* 0x00480000cf4c783b */ /* 0x000e640000004200 */
[----:B------:R4:W1:Y:S05]  /*de30*/  MUFU.EX2 R92, R69 ;  /* 0x00000045005c7308 */ /* 0x00086a0000000800 */
[C---:B---3--:R-:W-:Y:S05]  /*de40*/  HMMA.16816.F32 R12, R72.reuse, R80, R12 ;  /* 0x00000050480c723c */ /* 0x048fea000000180c */
[----:B------:R-:W-:Y:S03]  /*de50*/  MUFU.EX2 R144, R104 ;  /* 0x0000006800907308 */ /* 0x000fe60000000800 */
[C---:B------:R-:W-:Y:S01]  /*de60*/  HMMA.16816.F32 R16, R72.reuse, R82, R16 ;  /* 0x000000524810723c */ /* 0x040fe20000001810 */
[----:B------:R-:W3:Y:S07]  /*de70*/  LDSM.16.MT88.4 R80, [R209+0x4800] ;  /* 0x00480000d150783b */ /* 0x000eee0000004200 */
[C---:B------:R-:W-:Y:S04]  /*de80*/  HMMA.16816.F32 R20, R72.reuse, R84, R20 ;  /* 0x000000544814723c */ /* 0x040fe80000001814 */
[--C-:B----4-:R-:W-:Y:S04]  /*de90*/  FFMA.FTZ R69, R167, c[0x0][0x2d0], -R148.reuse ;  /* 0x0000b400a7457a23 */ /* 0x110fe80000010894 */
[C---:B------:R-:W-:Y:S01]  /*dea0*/  HMMA.16816.F32 R24, R72.reuse, R86, R24 ;  /* 0x000000564818723c */ /* 0x040fe20000001818 */
[----:B------:R4:W-:Y:S01]  /*deb0*/  MUFU.EX2 R218, R69 ;  /* 0x0000004500da7308 */ /* 0x0009e20000000800 */
[----:B------:R-:W3:Y:S06]  /*dec0*/  LDSM.16.MT88.4 R84, [R208+0x4800] ;  /* 0x00480000d054783b */ /* 0x000eec0000004200 */
[C---:B-----5:R-:W-:Y:S08]  /*ded0*/  HMMA.16816.F32 R28, R72.reuse, R88, R28 ;  /* 0x00000058481c723c */ /* 0x060ff0000000181c */
[C---:B------:R-:W-:Y:S01]  /*dee0*/  HMMA.16816.F32 R32, R72.reuse, R90, R32 ;  /* 0x0000005a4820723c */ /* 0x040fe20000001820 */
[----:B------:R-:W5:Y:S07]  /*def0*/  LDSM.16.MT88.4 R88, [R210+0x4800] ;  /* 0x00480000d258783b */ /* 0x000f6e0000004200 */
[C---:B-1----:R-:W-:Y:S04]  /*df00*/  HMMA.16816.F32 R36, R72.reuse, R76, R36 ;  /* 0x0000004c4824723c */ /* 0x042fe80000001824 */
[--C-:B----4-:R-:W-:Y:S01]  /*df10*/  FFMA.FTZ R69, R169, c[0x0][0x2d0], -R148.reuse ;  /* 0x0000b400a9457a23 */ /* 0x110fe20000010894 */
[----:B------:R-:W-:Y:S02]  /*df20*/  MOV R169, R92 ;  /* 0x0000005c00a97202 */ /* 0x000fe40000000f00 */
[----:B------:R-:W-:Y:S01]  /*df30*/  LDSM.16.MT88.4 R92, [R209+0x1000] ;  /* 0x00100000d15c783b */ /* 0x000fe20000004200 */
[C---:B------:R-:W-:Y:S01]  /*df40*/  HMMA.16816.F32 R40, R72.reuse, R78, R40 ;  /* 0x0000004e4828723c */ /* 0x040fe20000001828 */
[----:B------:R1:W4:Y:S06]  /*df50*/  MUFU.EX2 R127, R69 ;  /* 0x00000045007f7308 */ /* 0x00032c0000000800 */
[----:B------:R-:W2:Y:S01]  /*df60*/  LDSM.16.MT88.4 R76, [R207+0x1000] ;  /* 0x00100000cf4c783b */ /* 0x000ea20000004200 */
[C---:B---3--:R-:W-:Y:S08]  /*df70*/  HMMA.16816.F32 R44, R72.reuse, R80, R44 ;  /* 0x00000050482c723c */ /* 0x048ff0000000182c */
[C---:B------:R-:W-:Y:S01]  /*df80*/  HMMA.16816.F32 R48, R72.reuse, R82, R48 ;  /* 0x000000524830723c */ /* 0x040fe20000001830 */
[----:B------:R-:W3:Y:S07]  /*df90*/  LDSM.16.MT88.4 R80, [R208+0x1000] ;  /* 0x00100000d050783b */ /* 0x000eee0000004200 */
[C---:B------:R-:W-:Y:S04]  /*dfa0*/  HMMA.16816.F32 R52, R72.reuse, R84, R52 ;  /* 0x000000544834723c */ /* 0x040fe80000001834 */
[--C-:B-1----:R-:W-:Y:S04]  /*dfb0*/  FFMA.FTZ R69, R168, c[0x0][0x2d0], -R148.reuse ;  /* 0x0000b400a8457a23 */ /* 0x102fe80000010894 */
[C---:B------:R-:W-:Y:S01]  /*dfc0*/  HMMA.16816.F32 R56, R72.reuse, R86, R56 ;  /* 0x000000564838723c */ /* 0x040fe20000001838 */
[----:B------:R1:W-:Y:S01]  /*dfd0*/  MUFU.EX2 R126, R69 ;  /* 0x00000045007e7308 */ /* 0x0003e20000000800 */
[----:B------:R-:W3:Y:S06]  /*dfe0*/  LDSM.16.MT88.4 R84, [R210+0x1000] ;  /* 0x00100000d254783b */ /* 0x000eec0000004200 */
[C---:B-----5:R-:W-:Y:S08]  /*dff0*/  HMMA.16816.F32 R60, R72.reuse, R88, R60 ;  /* 0x00000058483c723c */ /* 0x060ff0000000183c */
[----:B------:R-:W-:Y:S01]  /*e000*/  HMMA.16816.F32 R64, R72, R90, R64 ;  /* 0x0000005a4840723c */ /* 0x000fe20000001840 */
[----:B------:R-:W-:Y:S06]  /*e010*/  LDSM.16.MT88.4 R88, [R209+0x5000] ;  /* 0x00500000d158783b */ /* 0x000fec0000004200 */
[----:B------:R-:W-:Y:S01]  /*e020*/  F2FP.PACK_AB R72, R134, R116 ;  /* 0x000000748648723e */ /* 0x000fe200000000ff */
[----:B-1----:R-:W-:Y:S01]  /*e030*/  FFMA.FTZ R69, R170, c[0x0][0x2d0], -R148 ;  /* 0x0000b400aa457a23 */ /* 0x002fe20000010894 */
[----:B------:R-:W-:Y:S03]  /*e040*/  MOV R170, R98 ;  /* 0x0000006200aa7202 */ /* 0x000fe60000000f00 */
[----:B------:R1:W5:Y:S01]  /*e050*/  MUFU.EX2 R125, R69 ;  /* 0x00000045007d7308 */ /* 0x0003620000000800 */
[----:B----4-:R-:W-:Y:S01]  /*e060*/  F2FP.PACK_AB R73, R127, R218 ;  /* 0x000000da7f49723e */ /* 0x010fe200000000ff */
[----:B--2---:R-:W-:Y:S01]  /*e070*/  FFMA.FTZ R2, R2, R135, R147 ;  /* 0x0000008702027223 */ /* 0x004fe20000010093 */
[----:B------:R-:W-:Y:S02]  /*e080*/  F2FP.PACK_AB R74, R169, R170 ;  /* 0x000000aaa94a723e */ /* 0x000fe400000000ff */
[----:B------:R-:W-:Y:S02]  /*e090*/  MOV R98, R152 ;  /* 0x0000009800627202 */ /* 0x000fe40000000f00 */
[----:B------:R-:W-:Y:S03]  /*e0a0*/  MOV R135, R149 ;  /* 0x0000009500877202 */ /* 0x000fe60000000f00 */
[----:B------:R-:W-:Y:S01]  /*e0b0*/  MUFU.EX2 R147, R101 ;  /* 0x0000006500937308 */ /* 0x000fe20000000800 */
[--C-:B-1----:R-:W-:Y:S01]  /*e0c0*/  FFMA.FTZ R69, R171, c[0x0][0x2d0], -R154.reuse ;  /* 0x0000b400ab457a23 */ /* 0x102fe2000001089a */
[----:B-----5:R-:W-:Y:S02]  /*e0d0*/  F2FP.PACK_AB R75, R125, R126 ;  /* 0x0000007e7d4b723e */ /* 0x020fe400000000ff */
[----:B------:R-:W-:Y:S06]  /*e0e0*/  MOV R171, R150 ;  /* 0x0000009600ab7202 */ /* 0x000fec0000000f00 */
[----:B------:R1:W-:Y:S01]  /*e0f0*/  MUFU.EX2 R124, R69 ;  /* 0x00000045007c7308 */ /* 0x0003e20000000800 */
[C---:B------:R-:W-:Y:S08]  /*e100*/  HMMA.16816.F32 R4, R72.reuse, R76, R4 ;  /* 0x0000004c4804723c */ /* 0x040ff00000001804 */
[C---:B------:R-:W-:Y:S01]  /*e110*/  HMMA.16816.F32 R8, R72.reuse, R78, R8 ;  /* 0x0000004e4808723c */ /* 0x040fe20000001808 */
[----:B------:R-:W2:Y:S07]  /*e120*/  LDSM.16.MT88.4 R76, [R207+0x5000] ;  /* 0x00500000cf4c783b */ /* 0x000eae0000004200 */
[C---:B------:R-:W-:Y:S04]  /*e130*/  HMMA.16816.F32 R12, R72.reuse, R92, R12 ;  /* 0x0000005c480c723c */ /* 0x040fe8000000180c */
[--C-:B-1----:R-:W-:Y:S01]  /*e140*/  FFMA.FTZ R69, R174, c[0x0][0x2d0], -R154.reuse ;  /* 0x0000b400ae457a23 */ /* 0x102fe2000001089a */
[----:B------:R-:W-:Y:S02]  /*e150*/  MOV R174, R133 ;  /* 0x0000008500ae7202 */ /* 0x000fe40000000f00 */
[----:B------:R-:W-:Y:S01]  /*e160*/  MOV R133, R96 ;  /* 0x0000006000857202 */ /* 0x000fe20000000f00 */
[C---:B------:R-:W-:Y:S01]  /*e170*/  HMMA.16816.F32 R16, R72.reuse, R94, R16 ;  /* 0x0000005e4810723c */ /* 0x040fe20000001810 */
[----:B------:R1:W4:Y:S01]  /*e180*/  MUFU.EX2 R168, R69 ;  /* 0x0000004500a87308 */ /* 0x0003220000000800 */
[----:B------:R-:W-:Y:S06]  /*e190*/  LDSM.16.MT88.4 R92, [R210+0x5000] ;  /* 0x00500000d25c783b */ /* 0x000fec0000004200 */
[C---:B---3--:R-:W-:Y:S08]  /*e1a0*/  HMMA.16816.F32 R20, R72.reuse, R80, R20 ;  /* 0x000000504814723c */ /* 0x048ff00000001814 */
[C---:B------:R-:W-:Y:S01]  /*e1b0*/  HMMA.16816.F32 R24, R72.reuse, R82, R24 ;  /* 0x000000524818723c */ /* 0x040fe20000001818 */
[----:B------:R-:W3:Y:S07]  /*e1c0*/  LDSM.16.MT88.4 R80, [R208+0x5000] ;  /* 0x00500000d050783b */ /* 0x000eee0000004200 */
[C---:B------:R-:W-:Y:S04]  /*e1d0*/  HMMA.16816.F32 R28, R72.reuse, R84, R28 ;  /* 0x00000054481c723c */ /* 0x040fe8000000181c */
[--C-:B-1----:R-:W-:Y:S01]  /*e1e0*/  FFMA.FTZ R69, R173, c[0x0][0x2d0], -R154.reuse ;  /* 0x0000b400ad457a23 */ /* 0x102fe2000001089a */
[----:B------:R-:W-:Y:S02]  /*e1f0*/  MOV R173, R132 ;  /* 0x0000008400ad7202 */ /* 0x000fe40000000f00 */
[----:B------:R-:W-:Y:S01]  /*e200*/  MOV R132, R97 ;  /* 0x0000006100847202 */ /* 0x000fe20000000f00 */
[C---:B------:R-:W-:Y:S01]  /*e210*/  HMMA.16816.F32 R32, R72.reuse, R86, R32 ;  /* 0x000000564820723c */ /* 0x040fe20000001820 */
[----:B------:R1:W-:Y:S01]  /*e220*/  MUFU.EX2 R167, R69 ;  /* 0x0000004500a77308 */ /* 0x0003e20000000800 */
[----:B------:R-:W-:Y:S06]  /*e230*/  LDSM.16.MT88.4 R84, [R209+0x1800] ;  /* 0x00180000d154783b */ /* 0x000fec0000004200 */
[C---:B--2---:R-:W-:Y:S08]  /*e240*/  HMMA.16816.F32 R36, R72.reuse, R76, R36 ;  /* 0x0000004c4824723c */ /* 0x044ff00000001824 */
[C---:B------:R-:W-:Y:S01]  /*e250*/  HMMA.16816.F32 R40, R72.reuse, R78, R40 ;  /* 0x0000004e4828723c */ /* 0x040fe20000001828 */
[----:B------:R-:W2:Y:S07]  /*e260*/  LDSM.16.MT88.4 R76, [R207+0x1800] ;  /* 0x00180000cf4c783b */ /* 0x000eae0000004200 */
[C---:B------:R-:W-:Y:S04]  /*e270*/  HMMA.16816.F32 R44, R72.reuse, R88, R44 ;  /* 0x00000058482c723c */ /* 0x040fe8000000182c */
[----:B-1----:R-:W-:Y:S01]  /*e280*/  FFMA.FTZ R69, R172, c[0x0][0x2d0], -R154 ;  /* 0x0000b400ac457a23 */ /* 0x002fe2000001089a */
[----:B------:R-:W-:Y:S02]  /*e290*/  MOV R172, R111 ;  /* 0x0000006f00ac7202 */ /* 0x000fe40000000f00 */
[----:B------:R-:W-:Y:S01]  /*e2a0*/  MOV R111, R98 ;  /* 0x00000062006f7202 */ /* 0x000fe20000000f00 */
[C---:B------:R-:W-:Y:S01]  /*e2b0*/  HMMA.16816.F32 R48, R72.reuse, R90, R48 ;  /* 0x0000005a4830723c */ /* 0x040fe20000001830 */
[----:B------:R1:W5:Y:S01]  /*e2c0*/  MUFU.EX2 R166, R69 ;  /* 0x0000004500a67308 */ /* 0x0003620000000800 */
        /* <DEDUP_REMOVED lines=8> */
[----:B------:R-:W-:Y:S01]  /*e350*/  HMMA.16816.F32 R64, R72, R94, R64 ;  /* 0x0000005e4840723c */ /* 0x000fe20000001840 */
[----:B------:R1:W-:Y:S01]  /*e360*/  MUFU.EX2 R107, R69 ;  /* 0x00000045006b7308 */ /* 0x0003e20000000800 */
[----:B------:R-:W-:Y:S05]  /*e370*/  LDSM.16.MT88.4 R92, [R210+0x5800] ;  /* 0x00580000d25c783b */ /* 0x000fea0000004200 */
[----:B----4-:R-:W-:Y:S02]  /*e380*/  F2FP.PACK_AB R72, R168, R124 ;  /* 0x0000007ca848723e */ /* 0x010fe400000000ff */
[----:B-----5:R-:W-:Y:S01]  /*e390*/  F2FP.PACK_AB R74, R166, R167 ;  /* 0x000000a7a64a723e */ /* 0x020fe200000000ff */
[----:B------:R-:W-:Y:S02]  /*e3a0*/  LDSM.16.MT88.4 R96, [R209+0x7000] ;  /* 0x00700000d160783b */ /* 0x000fe40000004200 */
[--C-:B-1----:R-:W-:Y:S04]  /*e3b0*/  FFMA.FTZ R69, R201, c[0x0][0x2d0], -R148.reuse ;  /* 0x0000b400c9457a23 */ /* 0x102fe80000010894 */
[----:B------:R1:W4:Y:S02]  /*e3c0*/  MUFU.EX2 R106, R69 ;  /* 0x00000045006a7308 */ /* 0x0003240000000800 */
[--C-:B-1----:R-:W-:Y:S01]  /*e3d0*/  FFMA.FTZ R69, R175, c[0x0][0x2d0], -R148.reuse ;  /* 0x0000b400af457a23 */ /* 0x102fe20000010894 */
[----:B----4-:R-:W-:Y:S07]  /*e3e0*/  F2FP.PACK_AB R73, R106, R107 ;  /* 0x0000006b6a49723e */ /* 0x010fee00000000ff */
[----:B------:R1:W-:Y:S02]  /*e3f0*/  MUFU.EX2 R165, R69 ;  /* 0x0000004500a57308 */ /* 0x0003e40000000800 */
[----:B-1----:R-:W-:Y:S08]  /*e400*/  FFMA.FTZ R69, R202, c[0x0][0x2d0], -R148 ;  /* 0x0000b400ca457a23 */ /* 0x002ff00000010894 */
[----:B------:R1:W4:Y:S02]  /*e410*/  MUFU.EX2 R164, R69 ;  /* 0x0000004500a47308 */ /* 0x0003240000000800 */
[--C-:B-1----:R-:W-:Y:S01]  /*e420*/  FFMA.FTZ R69, R203, c[0x0][0x2d0], -R154.reuse ;  /* 0x0000b400cb457a23 */ /* 0x102fe2000001089a */
[----:B----4-:R-:W-:Y:S07]  /*e430*/  F2FP.PACK_AB R75, R164, R165 ;  /* 0x000000a5a44b723e */ /* 0x010fee00000000ff */
[----:B------:R1:W-:Y:S01]  /*e440*/  MUFU.EX2 R115, R69 ;  /* 0x0000004500737308 */ /* 0x0003e20000000800 */
[C---:B--2---:R-:W-:Y:S08]  /*e450*/  HMMA.16816.F32 R4, R72.reuse, R76, R4 ;  /* 0x0000004c4804723c */ /* 0x044ff00000001804 */
[C---:B------:R-:W-:Y:S01]  /*e460*/  HMMA.16816.F32 R8, R72.reuse, R78, R8 ;  /* 0x0000004e4808723c */ /* 0x040fe20000001808 */
[----:B------:R-:W2:Y:S07]  /*e470*/  LDSM.16.MT88.4 R76, [R207+0x5800] ;  /* 0x00580000cf4c783b */ /* 0x000eae0000004200 */
[C---:B------:R-:W-:Y:S04]  /*e480*/  HMMA.16816.F32 R12, R72.reuse, R84, R12 ;  /* 0x00000054480c723c */ /* 0x040fe8000000180c */
[--C-:B-1----:R-:W-:Y:S04]  /*e490*/  FFMA.FTZ R69, R212, c[0x0][0x2d0], -R154.reuse ;  /* 0x0000b400d4457a23 */ /* 0x102fe8000001089a */
[C---:B------:R-:W-:Y:S01]  /*e4a0*/  HMMA.16816.F32 R16, R72.reuse, R86, R16 ;  /* 0x000000564810723c */ /* 0x040fe20000001810 */
[----:B------:R1:W4:Y:S01]  /*e4b0*/  MUFU.EX2 R163, R69 ;  /* 0x0000004500a37308 */ /* 0x0003220000000800 */
        /* <DEDUP_REMOVED lines=8> */
[----:B------:R-:W-:Y:S06]  /*e540*/  LDSM.16.MT88.4 R88, [R209+0x2000] ;  /* 0x00200000d158783b */ /* 0x000fec0000004200 */
[C---:B--2---:R-:W-:Y:S08]  /*e550*/  HMMA.16816.F32 R36, R72.reuse, R76, R36 ;  /* 0x0000004c4824723c */ /* 0x044ff00000001824 */
[C---:B------:R-:W-:Y:S01]  /*e560*/  HMMA.16816.F32 R40, R72.reuse, R78, R40 ;  /* 0x0000004e4828723c */ /* 0x040fe20000001828 */
[----:B------:R-:W2:Y:S07]  /*e570*/  LDSM.16.MT88.4 R76, [R207+0x2000] ;  /* 0x00200000cf4c783b */ /* 0x000eae0000004200 */
[C---:B-----5:R-:W-:Y:S04]  /*e580*/  HMMA.16816.F32 R44, R72.reuse, R84, R44 ;  /* 0x00000054482c723c */ /* 0x060fe8000000182c */
[----:B-1----:R-:W-:Y:S04]  /*e590*/  FFMA.FTZ R69, R211, c[0x0][0x2d0], -R154 ;  /* 0x0000b400d3457a23 */ /* 0x002fe8000001089a */
[C---:B------:R-:W-:Y:S01]  /*e5a0*/  HMMA.16816.F32 R48, R72.reuse, R86, R48 ;  /* 0x000000564830723c */ /* 0x040fe20000001830 */
[----:B------:R1:W5:Y:S01]  /*e5b0*/  MUFU.EX2 R162, R69 ;  /* 0x0000004500a27308 */ /* 0x0003620000000800 */
[----:B------:R-:W2:Y:S06]  /*e5c0*/  LDSM.16.MT88.4 R84, [R208+0x2000] ;  /* 0x00200000d054783b */ /* 0x000eac0000004200 */
[C---:B---3--:R-:W-:Y:S08]  /*e5d0*/  HMMA.16816.F32 R52, R72.reuse, R80, R52 ;  /* 0x000000504834723c */ /* 0x048ff00000001834 */
[C---:B------:R-:W-:Y:S01]  /*e5e0*/  HMMA.16816.F32 R56, R72.reuse, R82, R56 ;  /* 0x000000524838723c */ /* 0x040fe20000001838 */
[----:B------:R-:W3:Y:S07]  /*e5f0*/  LDSM.16.MT88.4 R80, [R210+0x2000] ;  /* 0x00200000d250783b */ /* 0x000eee0000004200 */
[C---:B------:R-:W-:Y:S04]  /*e600*/  HMMA.16816.F32 R60, R72.reuse, R92, R60 ;  /* 0x0000005c483c723c */ /* 0x040fe8000000183c */
[--C-:B-1----:R-:W-:Y:S04]  /*e610*/  FFMA.FTZ R69, R223, c[0x0][0x2d0], -R148.reuse ;  /* 0x0000b400df457a23 */ /* 0x102fe80000010894 */
[----:B------:R-:W-:Y:S01]  /*e620*/  HMMA.16816.F32 R64, R72, R94, R64 ;  /* 0x0000005e4840723c */ /* 0x000fe20000001840 */
[----:B------:R1:W-:Y:S01]  /*e630*/  MUFU.EX2 R113, R69 ;  /* 0x0000004500717308 */ /* 0x0003e20000000800 */
[----:B------:R-:W2:Y:S05]  /*e640*/  LDSM.16.MT88.4 R92, [R207+0x6000] ;  /* 0x00600000cf5c783b */ /* 0x000eaa0000004200 */
[----:B----4-:R-:W-:Y:S02]  /*e650*/  F2FP.PACK_AB R72, R163, R115 ;  /* 0x00000073a348723e */ /* 0x010fe400000000ff */
[----:B-----5:R-:W-:Y:S03]  /*e660*/  F2FP.PACK_AB R74, R162, R114 ;  /* 0x00000072a24a723e */ /* 0x020fe600000000ff */
        /* <DEDUP_REMOVED lines=17> */
[----:B------:R-:W-:Y:S06]  /*e780*/  LDSM.16.MT88.4 R88, [R207+0x2800] ;  /* 0x00280000cf58783b */ /* 0x000fec0000004200 */
[C---:B------:R-:W-:Y:S08]  /*e790*/  HMMA.16816.F32 R20, R72.reuse, R84, R20 ;  /* 0x000000544814723c */ /* 0x040ff00000001814 */
[C---:B------:R-:W-:Y:S01]  /*e7a0*/  HMMA.16816.F32 R24, R72.reuse, R86, R24 ;  /* 0x000000564818723c */ /* 0x040fe20000001818 */
[----:B------:R-:W-:Y:S07]  /*e7b0*/  LDSM.16.MT88.4 R84, [R210+0x6000] ;  /* 0x00600000d254783b */ /* 0x000fee0000004200 */
[C---:B---3--:R-:W-:Y:S04]  /*e7c0*/  HMMA.16816.F32 R28, R72.reuse, R80, R28 ;  /* 0x00000050481c723c */ /* 0x048fe8000000181c */
[--C-:B-1----:R-:W-:Y:S04]  /*e7d0*/  FFMA.FTZ R69, R231, c[0x0][0x2d0], -R154.reuse ;  /* 0x0000b400e7457a23 */ /* 0x102fe8000001089a */
[C---:B------:R-:W-:Y:S01]  /*e7e0*/  HMMA.16816.F32 R32, R72.reuse, R82, R32 ;  /* 0x000000524820723c */ /* 0x040fe20000001820 */
[----:B------:R1:W-:Y:S01]  /*e7f0*/  MUFU.EX2 R122, R69 ;  /* 0x00000045007a7308 */ /* 0x0003e20000000800 */
[----:B------:R-:W3:Y:S06]  /*e800*/  LDSM.16.MT88.4 R80, [R208+0x6000] ;  /* 0x00600000d050783b */ /* 0x000eec0000004200 */
[C---:B------:R-:W-:Y:S08]  /*e810*/  HMMA.16816.F32 R36, R72.reuse, R92, R36 ;  /* 0x0000005c4824723c */ /* 0x040ff00000001824 */
[C---:B------:R-:W-:Y:S01]  /*e820*/  HMMA.16816.F32 R40, R72.reuse, R94, R40 ;  /* 0x0000005e4828723c */ /* 0x040fe20000001828 */
[----:B------:R-:W5:Y:S07]  /*e830*/  LDSM.16.MT88.4 R92, [R209+0x2800] ;  /* 0x00280000d15c783b */ /* 0x000f6e0000004200 */
[C---:B--2---:R-:W-:Y:S04]  /*e840*/  HMMA.16816.F32 R44, R72.reuse, R76, R44 ;  /* 0x0000004c482c723c */ /* 0x044fe8000000182c */
[----:B-1----:R-:W-:Y:S04]  /*e850*/  FFMA.FTZ R69, R229, c[0x0][0x2d0], -R154 ;  /* 0x0000b400e5457a23 */ /* 0x002fe8000001089a */
[C---:B------:R-:W-:Y:S01]  /*e860*/  HMMA.16816.F32 R48, R72.reuse, R78, R48 ;  /* 0x0000004e4830723c */ /* 0x040fe20000001830 */
[----:B------:R1:W2:Y:S01]  /*e870*/  MUFU.EX2 R158, R69 ;  /* 0x00000045009e7308 */ /* 0x0002a20000000800 */
[----:B------:R-:W2:Y:S06]  /*e880*/  LDSM.16.MT88.4 R76, [R208+0x2800] ;  /* 0x00280000d04c783b */ /* 0x000eac0000004200 */
[C---:B---3--:R-:W-:Y:S08]  /*e890*/  HMMA.16816.F32 R52, R72.reuse, R80, R52 ;  /* 0x000000504834723c */ /* 0x048ff00000001834 */
[C---:B------:R-:W-:Y:S01]  /*e8a0*/  HMMA.16816.F32 R56, R72.reuse, R82, R56 ;  /* 0x000000524838723c */ /* 0x040fe20000001838 */
[----:B------:R-:W3:Y:S03]  /*e8b0*/  LDSM.16.MT88.4 R80, [R210+0x2800] ;  /* 0x00280000d250783b */ /* 0x000ee60000004200 */
[--C-:B-1----:R-:W-:Y:S04]  /*e8c0*/  FFMA.FTZ R69, R234, c[0x0][0x2d0], -R148.reuse ;  /* 0x0000b400ea457a23 */ /* 0x102fe80000010894 */
[C---:B------:R-:W-:Y:S01]  /*e8d0*/  HMMA.16816.F32 R60, R72.reuse, R84, R60 ;  /* 0x00000054483c723c */ /* 0x040fe2000000183c */
[----:B------:R1:W-:Y:S07]  /*e8e0*/  MUFU.EX2 R121, R69 ;  /* 0x0000004500797308 */ /* 0x0003ee0000000800 */
[----:B------:R-:W-:Y:S01]  /*e8f0*/  HMMA.16816.F32 R64, R72, R86, R64 ;  /* 0x000000564840723c */ /* 0x000fe20000001840 */
[----:B------:R-:W3:Y:S06]  /*e900*/  LDSM.16.MT88.4 R84, [R207+0x6800] ;  /* 0x00680000cf54783b */ /* 0x000eec0000004200 */
[----:B----4-:R-:W-:Y:S02]  /*e910*/  F2FP.PACK_AB R72, R123, R159 ;  /* 0x0000009f7b48723e */ /* 0x010fe400000000ff */
[----:B--2---:R-:W-:Y:S03]  /*e920*/  F2FP.PACK_AB R74, R158, R122 ;  /* 0x0000007a9e4a723e */ /* 0x004fe600000000ff */
[--C-:B-1----:R-:W-:Y:S04]  /*e930*/  FFMA.FTZ R69, R235, c[0x0][0x2d0], -R148.reuse ;  /* 0x0000b400eb457a23 */ /* 0x102fe80000010894 */
[----:B------:R1:W2:Y:S02]  /*e940*/  MUFU.EX2 R120, R69 ;  /* 0x0000004500787308 */ /* 0x0002a40000000800 */
[--C-:B-1----:R-:W-:Y:S01]  /*e950*/  FFMA.FTZ R69, R233, c[0x0][0x2d0], -R148.reuse ;  /* 0x0000b400e9457a23 */ /* 0x102fe20000010894 */
[----:B--2---:R-:W-:Y:S07]  /*e960*/  F2FP.PACK_AB R73, R120, R121 ;  /* 0x000000797849723e */ /* 0x004fee00000000ff */
[----:B------:R1:W-:Y:S02]  /*e970*/  MUFU.EX2 R157, R69 ;  /* 0x00000045009d7308 */ /* 0x0003e40000000800 */
[----:B-1----:R-:W-:Y:S08]  /*e980*/  FFMA.FTZ R69, R236, c[0x0][0x2d0], -R148 ;  /* 0x0000b400ec457a23 */ /* 0x002ff00000010894 */
[----:B------:R1:W2:Y:S02]  /*e990*/  MUFU.EX2 R156, R69 ;  /* 0x00000045009c7308 */ /* 0x0002a40000000800 */
[--C-:B-1----:R-:W-:Y:S01]  /*e9a0*/  FFMA.FTZ R69, R238, c[0x0][0x2d0], -R154.reuse ;  /* 0x0000b400ee457a23 */ /* 0x102fe2000001089a */
[----:B--2---:R-:W-:Y:S07]  /*e9b0*/  F2FP.PACK_AB R75, R156, R157 ;  /* 0x0000009d9c4b723e */ /* 0x004fee00000000ff */
[----:B------:R1:W-:Y:S01]  /*e9c0*/  MUFU.EX2 R155, R69 ;  /* 0x00000045009b7308 */ /* 0x0003e20000000800 */
[C---:B------:R-:W-:Y:S08]  /*e9d0*/  HMMA.16816.F32 R4, R72.reuse, R88, R4 ;  /* 0x000000584804723c */ /* 0x040ff00000001804 */
[C---:B------:R-:W-:Y:S01]  /*e9e0*/  HMMA.16816.F32 R8, R72.reuse, R90, R8 ;  /* 0x0000005a4808723c */ /* 0x040fe20000001808 */
[----:B------:R-:W2:Y:S07]  /*e9f0*/  LDSM.16.MT88.4 R88, [R209+0x6800] ;  /* 0x00680000d158783b */ /* 0x000eae0000004200 */
[C---:B-----5:R-:W-:Y:S04]  /*ea00*/  HMMA.16816.F32 R12, R72.reuse, R92, R12 ;  /* 0x0000005c480c723c */ /* 0x060fe8000000180c */
[--C-:B-1----:R-:W-:Y:S04]  /*ea10*/  FFMA.FTZ R69, R240, c[0x0][0x2d0], -R154.reuse ;  /* 0x0000b400f0457a23 */ /* 0x102fe8000001089a */
[C---:B------:R-:W-:Y:S01]  /*ea20*/  HMMA.16816.F32 R16, R72.reuse, R94, R16 ;  /* 0x0000005e4810723c */ /* 0x040fe20000001810 */
[----:B------:R1:W4:Y:S01]  /*ea30*/  MUFU.EX2 R131, R69 ;  /* 0x0000004500837308 */ /* 0x0003220000000800 */
[----:B------:R-:W-:Y:S06]  /*ea40*/  LDSM.16.MT88.4 R92, [R210+0x3000] ;  /* 0x00300000d25c783b */ /* 0x000fec0000004200 */
[C---:B------:R-:W-:Y:S08]  /*ea50*/  HMMA.16816.F32 R20, R72.reuse, R76, R20 ;  /* 0x0000004c4814723c */ /* 0x040ff00000001814 */
[C---:B------:R-:W-:Y:S01]  /*ea60*/  HMMA.16816.F32 R24, R72.reuse, R78, R24 ;  /* 0x0000004e4818723c */ /* 0x040fe20000001818 */
[----:B------:R-:W5:Y:S07]  /*ea70*/  LDSM.16.MT88.4 R76, [R208+0x6800] ;  /* 0x00680000d04c783b */ /* 0x000f6e0000004200 */
[C---:B---3--:R-:W-:Y:S04]  /*ea80*/  HMMA.16816.F32 R28, R72.reuse, R80, R28 ;  /* 0x00000050481c723c */ /* 0x048fe8000000181c */
[--C-:B-1----:R-:W-:Y:S04]  /*ea90*/  FFMA.FTZ R69, R237, c[0x0][0x2d0], -R154.reuse ;  /* 0x0000b400ed457a23 */ /* 0x102fe8000001089a */
[C---:B------:R-:W-:Y:S01]  /*eaa0*/  HMMA.16816.F32 R32, R72.reuse, R82, R32 ;  /* 0x000000524820723c */ /* 0x040fe20000001820 */
[----:B------:R1:W-:Y:S01]  /*eab0*/  MUFU.EX2 R130, R69 ;  /* 0x0000004500827308 */ /* 0x0003e20000000800 */
[----:B------:R-:W3:Y:S06]  /*eac0*/  LDSM.16.MT88.4 R80, [R210+0x6800] ;  /* 0x00680000d250783b */ /* 0x000eec0000004200 */
[C---:B------:R-:W-:Y:S08]  /*ead0*/  HMMA.16816.F32 R36, R72.reuse, R84, R36 ;  /* 0x000000544824723c */ /* 0x040ff00000001824 */
[C---:B------:R-:W-:Y:S01]  /*eae0*/  HMMA.16816.F32 R40, R72.reuse, R86, R40 ;  /* 0x000000564828723c */ /* 0x040fe20000001828 */
[----:B------:R-:W4:Y:S07]  /*eaf0*/  LDSM.16.MT88.4 R84, [R207+0x3000] ;  /* 0x00300000cf54783b */ /* 0x000f2e0000004200 */
[C---:B--2---:R-:W-:Y:S04]  /*eb00*/  HMMA.16816.F32 R44, R72.reuse, R88, R44 ;  /* 0x00000058482c723c */ /* 0x044fe8000000182c */
[----:B-1----:R-:W-:Y:S04]  /*eb10*/  FFMA.FTZ R69, R239, c[0x0][0x2d0], -R154 ;  /* 0x0000b400ef457a23 */ /* 0x002fe8000001089a */
[C---:B------:R-:W-:Y:S01]  /*eb20*/  HMMA.16816.F32 R48, R72.reuse, R90, R48 ;  /* 0x0000005a4830723c */ /* 0x040fe20000001830 */
[----:B------:R1:W2:Y:S01]  /*eb30*/  MUFU.EX2 R153, R69 ;  /* 0x0000004500997308 */ /* 0x0002a20000000800 */
[----:B------:R-:W-:Y:S06]  /*eb40*/  LDSM.16.MT88.4 R88, [R208+0x3000] ;  /* 0x00300000d058783b */ /* 0x000fec0000004200 */
[C---:B-----5:R-:W-:Y:S08]  /*eb50*/  HMMA.16816.F32 R52, R72.reuse, R76, R52 ;  /* 0x0000004c4834723c */ /* 0x060ff00000001834 */
[C---:B------:R-:W-:Y:S01]  /*eb60*/  HMMA.16816.F32 R56, R72.reuse, R78, R56 ;  /* 0x0000004e4838723c */ /* 0x040fe20000001838 */
[----:B------:R-:W5:Y:S07]  /*eb70*/  LDSM.16.MT88.4 R76, [R209+0x3000] ;  /* 0x00300000d14c783b */ /* 0x000f6e0000004200 */
[C---:B---3--:R-:W-:Y:S04]  /*eb80*/  HMMA.16816.F32 R60, R72.reuse, R80, R60 ;  /* 0x00000050483c723c */ /* 0x048fe8000000183c */
[--C-:B-1----:R-:W-:Y:S04]  /*eb90*/  FFMA.FTZ R69, R243, c[0x0][0x2d0], -R148.reuse ;  /* 0x0000b400f3457a23 */ /* 0x102fe80000010894 */
[----:B------:R-:W-:Y:S01]  /*eba0*/  HMMA.16816.F32 R64, R72, R82, R64 ;  /* 0x000000524840723c */ /* 0x000fe20000001840 */
[----:B------:R1:W-:Y:S01]  /*ebb0*/  MUFU.EX2 R129, R69 ;  /* 0x0000004500817308 */ /* 0x0003e20000000800 */
[----:B------:R-:W3:Y:S05]  /*ebc0*/  LDSM.16.MT88.4 R80, [R207+0x7000] ;  /* 0x00700000cf50783b */ /* 0x000eea0000004200 */
        /* <DEDUP_REMOVED lines=8> */
[----:B------:R1:W-:Y:S10]  /*ec50*/  MUFU.EX2 R148, R100 ;  /* 0x0000006400947308 */ /* 0x0003f40000000800 */
[----:B------:R2:W4:Y:S01]  /*ec60*/  MUFU.EX2 R151, R69 ;  /* 0x0000004500977308 */ /* 0x0005220000000800 */
[----:B-1----:R-:W-:Y:S01]  /*ec70*/  LDSM.16.MT88.4 R100, [R210+0x3800] ;  /* 0x00380000d264783b */ /* 0x002fe20000004200 */
[--C-:B--2---:R-:W-:Y:S01]  /*ec80*/  FFMA.FTZ R69, R70, c[0x0][0x2d0], -R154.reuse ;  /* 0x0000b40046457a23 */ /* 0x104fe2000001089a */
[----:B----4-:R-:W-:Y:S01]  /*ec90*/  F2FP.PACK_AB R75, R151, R152 ;  /* 0x00000098974b723e */ /* 0x010fe200000000ff */
[----:B------:R-:W-:Y:S05]  /*eca0*/  FFMA.FTZ R70, R251, c[0x0][0x2d0], -R154 ;  /* 0x0000b400fb467a23 */ /* 0x000fea000001089a */
[----:B------:R-:W2:Y:S01]  /*ecb0*/  LDL.LU R154, [R1+0xc] ;  /* 0x00000c00019a7983 */ /* 0x000ea20000300800 */
[----:B------:R1:W-:Y:S01]  /*ecc0*/  MUFU.EX2 R150, R69 ;  /* 0x0000004500967308 */ /* 0x0003e20000000800 */
[C---:B------:R-:W-:Y:S09]  /*ecd0*/  HMMA.16816.F32 R4, R72.reuse, R84, R4 ;  /* 0x000000544804723c */ /* 0x040ff20000001804 */
[----:B------:R-:W-:Y:S01]  /*ece0*/  MUFU.EX2 R149, R70 ;  /* 0x0000004600957308 */ /* 0x000fe20000000800 */
[C---:B------:R-:W-:Y:S01]  /*ecf0*/  HMMA.16816.F32 R8, R72.reuse, R86, R8 ;  /* 0x000000564808723c */ /* 0x040fe20000001808 */
[----:B------:R-:W4:Y:S07]  /*ed00*/  LDSM.16.MT88.4 R84, [R208+0x7000] ;  /* 0x00700000d054783b */ /* 0x000f2e0000004200 */
[C---:B-----5:R-:W-:Y:S01]  /*ed10*/  HMMA.16816.F32 R12, R72.reuse, R76, R12 ;  /* 0x0000004c480c723c */ /* 0x060fe2000000180c */
[----:B------:R-:W5:Y:S03]  /*ed20*/  MUFU.EX2 R70, R105 ;  /* 0x0000006900467308 */ /* 0x000f660000000800 */
[----:B-1----:R-:W-:Y:S04]  /*ed30*/  FADD.FTZ R69, R135, R2 ;  /* 0x0000000287457221 */ /* 0x002fe80000010000 */
[C---:B------:R-:W-:Y:S01]  /*ed40*/  HMMA.16816.F32 R16, R72.reuse, R78, R16 ;  /* 0x0000004e4810723c */ /* 0x040fe20000001810 */
[----:B------:R-:W1:Y:S07]  /*ed50*/  LDSM.16.MT88.4 R76, [R210+0x7000] ;  /* 0x00700000d24c783b */ /* 0x000e6e0000004200 */
[C---:B------:R-:W-:Y:S08]  /*ed60*/  HMMA.16816.F32 R20, R72.reuse, R88, R20 ;  /* 0x000000584814723c */ /* 0x040ff00000001814 */
[C---:B------:R-:W-:Y:S01]  /*ed70*/  HMMA.16816.F32 R24, R72.reuse, R90, R24 ;  /* 0x0000005a4818723c */ /* 0x040fe20000001818 */
[----:B------:R-:W-:Y:S03]  /*ed80*/  LDSM.16.MT88.4 R88, [R209+0x3800] ;  /* 0x00380000d158783b */ /* 0x000fe60000004200 */
[----:B-----5:R-:W-:Y:S04]  /*ed90*/  F2FP.PACK_AB R135, R70, R144 ;  /* 0x000000904687723e */ /* 0x020fe800000000ff */
[C---:B------:R-:W-:Y:S08]  /*eda0*/  HMMA.16816.F32 R28, R72.reuse, R92, R28 ;  /* 0x0000005c481c723c */ /* 0x040ff0000000181c */
[C---:B------:R-:W-:Y:S01]  /*edb0*/  HMMA.16816.F32 R32, R72.reuse, R94, R32 ;  /* 0x0000005e4820723c */ /* 0x040fe20000001820 */
[----:B------:R-:W-:Y:S07]  /*edc0*/  LDSM.16.MT88.4 R92, [R208+0x3800] ;  /* 0x00380000d05c783b */ /* 0x000fee0000004200 */
[C---:B---3--:R-:W-:Y:S08]  /*edd0*/  HMMA.16816.F32 R36, R72.reuse, R80, R36 ;  /* 0x000000504824723c */ /* 0x048ff00000001824 */
[C---:B------:R-:W-:Y:S01]  /*ede0*/  HMMA.16816.F32 R40, R72.reuse, R82, R40 ;  /* 0x000000524828723c */ /* 0x040fe20000001828 */
[----:B------:R-:W3:Y:S07]  /*edf0*/  LDSM.16.MT88.4 R80, [R207+0x3800] ;  /* 0x00380000cf50783b */ /* 0x000eee0000004200 */
[C---:B------:R-:W-:Y:S08]  /*ee00*/  HMMA.16816.F32 R44, R72.reuse, R96, R44 ;  /* 0x00000060482c723c */ /* 0x040ff0000000182c */
[C---:B------:R-:W-:Y:S08]  /*ee10*/  HMMA.16816.F32 R48, R72.reuse, R98, R48 ;  /* 0x000000624830723c */ /* 0x040ff00000001830 */
[C---:B----4-:R-:W-:Y:S08]  /*ee20*/  HMMA.16816.F32 R52, R72.reuse, R84, R52 ;  /* 0x000000544834723c */ /* 0x050ff00000001834 */
[C---:B------:R-:W-:Y:S08]  /*ee30*/  HMMA.16816.F32 R56, R72.reuse, R86, R56 ;  /* 0x000000564838723c */ /* 0x040ff00000001838 */
[C---:B-1----:R-:W-:Y:S08]  /*ee40*/  HMMA.16816.F32 R60, R72.reuse, R76, R60 ;  /* 0x0000004c483c723c */ /* 0x042ff0000000183c */
[----:B------:R-:W-:Y:S04]  /*ee50*/  HMMA.16816.F32 R64, R72, R78, R64 ;  /* 0x0000004e4840723c */ /* 0x000fe80000001840 */
[----:B--2---:R-:W-:Y:S01]  /*ee60*/  FFMA.FTZ R0, R0, R154, R171 ;  /* 0x0000009a00007223 */ /* 0x004fe200000100ab */
[----:B------:R-:W-:Y:S02]  /*ee70*/  MOV R171, R134 ;  /* 0x0000008600ab7202 */ /* 0x000fe40000000f00 */
[----:B------:R-:W-:Y:S01]  /*ee80*/  F2FP.PACK_AB R134, R147, R148 ;  /* 0x000000949386723e */ /* 0x000fe200000000ff */
[----:B------:R-:W-:Y:S01]  /*ee90*/  FADD.FTZ R2, R133, R0 ;  /* 0x0000000085027221 */ /* 0x000fe20000010000 */
[----:B------:R-:W-:Y:S03]  /*eea0*/  F2FP.PACK_AB R133, R145, R146 ;  /* 0x000000929185723e */ /* 0x000fe600000000ff */
[----:B------:R-:W-:Y:S01]  /*eeb0*/  FADD.FTZ R0, R132, R69 ;  /* 0x0000004584007221 */ /* 0x000fe20000010000 */
[----:B------:R-:W-:Y:S01]  /*eec0*/  F2FP.PACK_AB R132, R149, R150 ;  /* 0x000000969584723e */ /* 0x000fe200000000ff */
[----:B------:R-:W-:Y:S01]  /*eed0*/  FADD.FTZ R2, R111, R2 ;  /* 0x000000026f027221 */ /* 0x000fe20000010000 */
[----:B------:R-:W-:Y:S01]  /*eee0*/  MOV R69, R68 ;  /* 0x0000004400457202 */ /* 0x000fe20000000f00 */
[----:B------:R-:W-:Y:S02]  /*eef0*/  FADD.FTZ R0, R110, R0 ;  /* 0x000000006e007221 */ /* 0x000fe40000010000 */
[----:B------:R-:W-:Y:S02]  /*ef00*/  FADD.FTZ R2, R109, R2 ;  /* 0x000000026d027221 */ /* 0x000fe40000010000 */
[C---:B---3--:R-:W-:Y:S01]  /*ef10*/  HMMA.16816.F32 R72, R132.reuse, R80, R4 ;  /* 0x000000508448723c */ /* 0x048fe20000001804 */
[----:B------:R-:W-:Y:S04]  /*ef20*/  LDSM.16.MT88.4 R4, [R210+0x7800] ;  /* 0x00780000d204783b */ /* 0x000fe80000004200 */
[----:B------:R-:W-:Y:S02]  /*ef30*/  FADD.FTZ R0, R108, R0 ;  /* 0x000000006c007221 */ /* 0x000fe40000010000 */
[----:B------:R-:W-:Y:S01]  /*ef40*/  FADD.FTZ R2, R200, R2 ;  /* 0x00000002c8027221 */ /* 0x000fe20000010000 */
[C---:B------:R-:W-:Y:S01]  /*ef50*/  HMMA.16816.F32 R76, R132.reuse, R82, R8 ;  /* 0x00000052844c723c */ /* 0x040fe20000001808 */
[----:B------:R-:W1:Y:S03]  /*ef60*/  LDSM.16.MT88.4 R108, [R207+0x7800] ;  /* 0x00780000cf6c783b */ /* 0x000e660000004200 */
[----:B------:R-:W-:Y:S02]  /*ef70*/  FADD.FTZ R2, R119, R2 ;  /* 0x0000000277027221 */ /* 0x000fe40000010000 */
[----:B------:R-:W-:Y:S01]  /*ef80*/  FADD.FTZ R0, R172, R0 ;  /* 0x00000000ac007221 */ /* 0x000fe20000010000 */
[-C--:B------:R-:W-:Y:S01]  /*ef90*/  MOV R8, R3.reuse ;  /* 0x0000000300087202 */ /* 0x080fe20000000f00 */
        /* <DEDUP_REMOVED lines=8> */
[----:B------:R-:W-:Y:S01]  /*f020*/  FADD.FTZ R2, R218, R2 ;  /* 0x00000002da027221 */ /* 0x000fe20000010000 */
[----:B------:R-:W2:Y:S01]  /*f030*/  LDSM.16.MT88.4 R116, [R209+0x7800] ;  /* 0x00780000d174783b */ /* 0x000ea20000004200 */
        /* <DEDUP_REMOVED lines=9> */
[C---:B------:R-:W-:Y:S01]  /*f0d0*/  HMMA.16816.F32 R100, R132.reuse, R102, R32 ;  /* 0x000000668464723c */ /* 0x040fe20000001820 */
[----:B------:R-:W3:Y:S02]  /*f0e0*/  LDSM.16.MT88.4 R124, [R208+0x7800] ;  /* 0x00780000d07c783b */ /* 0x000ee40000004200 */
[----:B------:R-:W-:Y:S02]  /*f0f0*/  FADD.FTZ R2, R107, R2 ;  /* 0x000000026b027221 */ /* 0x000fe40000010000 */
        /* <DEDUP_REMOVED lines=10> */
[----:B------:R-:W-:Y:S04]  /*f1a0*/  FADD.FTZ R0, R163, R0 ;  /* 0x00000000a3007221 */ /* 0x000fe80000010000 */
[----:B------:R-:W-:Y:S02]  /*f1b0*/  FADD.FTZ R2, R112, R2 ;  /* 0x0000000270027221 */ /* 0x000fe40000010000 */
[----:B------:R-:W-:Y:S02]  /*f1c0*/  FADD.FTZ R0, R114, R0 ;  /* 0x0000000072007221 */ /* 0x000fe40000010000 */
[----:B------:R-:W-:Y:S01]  /*f1d0*/  FADD.FTZ R2, R161, R2 ;  /* 0x00000002a1027221 */ /* 0x000fe20000010000 */
[C---:B--2---:R-:W-:Y:S03]  /*f1e0*/  HMMA.16816.F32 R112, R132.reuse, R116, R44 ;  /* 0x000000748470723c */ /* 0x044fe6000000182c */
        /* <DEDUP_REMOVED lines=8> */
[----:B------:R-:W-:Y:S01]  /*f270*/  FADD.FTZ R2, R157, R2 ;  /* 0x000000029d027221 */ /* 0x000fe20000010000 */
[C---:B---3--:R-:W-:Y:S03]  /*f280*/  HMMA.16816.F32 R120, R132.reuse, R124, R52 ;  /* 0x0000007c8478723c */ /* 0x048fe60000001834 */
        /* <DEDUP_REMOVED lines=9> */
[C---:B------:R-:W-:Y:S03]  /*f320*/  HMMA.16816.F32 R128, R132.reuse, R4, R60 ;  /* 0x000000048480723c */ /* 0x040fe6000000183c */
[----:B------:R-:W-:Y:S04]  /*f330*/  FADD.FTZ R0, R153, R0 ;  /* 0x0000000099007221 */ /* 0x000fe80000010000 */
[----:B------:R-:W-:Y:S01]  /*f340*/  FADD.FTZ R4, R151, R2 ;  /* 0x0000000297047221 */ /* 0x000fe20000010000 */
[----:B------:R-:W-:Y:S04]  /*f350*/  HMMA.16816.F32 R132, R132, R6, R64 ;  /* 0x000000068484723c */ /* 0x000fe80000001840 */
[----:B------:R-:W-:Y:S02]  /*f360*/  FADD.FTZ R2, R150, R0 ;  /* 0x0000000096027221 */ /* 0x000fe40000010000 */
[----:B------:R-:W-:Y:S02]  /*f370*/  FADD.FTZ R0, R146, R4 ;  /* 0x0000000492007221 */ /* 0x000fe40000010000 */
[----:B------:R-:W-:Y:S04]  /*f380*/  FADD.FTZ R2, R149, R2 ;  /* 0x0000000295027221 */ /* 0x000fe80000010000 */
[----:B------:R-:W-:Y:S02]  /*f390*/  FADD.FTZ R0, R145, R0 ;  /* 0x0000000091007221 */ /* 0x000fe40000010000 */
[----:B------:R-:W-:Y:S02]  /*f3a0*/  FADD.FTZ R4, R148, R2 ;  /* 0x0000000294047221 */ /* 0x000fe40000010000 */
[----:B------:R-:W-:Y:S01]  /*f3b0*/  FADD.FTZ R2, R144, R0 ;  /* 0x0000000090027221 */ /* 0x000fe20000010000 */
[----:B------:R-:W-:Y:S01]  /*f3c0*/  IADD3 R0, R226, -0x1, RZ ;  /* 0xffffffffe2007810 */ /* 0x000fe20007ffe0ff */
[----:B------:R-:W-:Y:S02]  /*f3d0*/  FADD.FTZ R4, R147, R4 ;  /* 0x0000000493047221 */ /* 0x000fe40000010000 */
[----:B------:R-:W-:Y:S01]  /*f3e0*/  FADD.FTZ R2, R70, R2 ;  /* 0x0000000246027221 */ /* 0x000fe20000010000 */
[----:B------:R-:W-:Y:S02]  /*f3f0*/  MOV R226, R0 ;  /* 0x0000000000e27202 */ /* 0x000fe40000000f00 */
[----:B------:R1:W-:Y:S01]  /*f400*/  STL [R1+0x8], R4 ;  /* 0x0000080401007387 */ /* 0x0003e20000100800 */
[----:B------:R-:W-:Y:S03]  /*f410*/  MOV R70, R3 ;  /* 0x0000000300467202 */ /* 0x000fe60000000f00 */
[----:B------:R1:W-:Y:S02]  /*f420*/  STL [R1+0xc], R2 ;  /* 0x00000c0201007387 */ /* 0x0003e40000100800 */
[----:B-1----:R-:W-:-:S05]  /*f430*/  @P0 BRA `(.L_x_487) ;  /* 0xffffbc1000000947 */ /* 0x002fca000383ffff */
.L_x_480:
[----:B------:R-:W-:Y:S05]  /*f440*/  BRA.DIV ~URZ, `(.L_x_488) ;  /* 0x00004c527f007947 */ /* 0x000fea000b800000 */
[----:B-1----:R-:W2:Y:S04]  /*f450*/  LDL R0, [R1+0x8] ;  /* 0x0000080001007983 */ /* 0x002ea80000100800 */
[----:B--2---:R1:W2:Y:S02]  /*f460*/  SHFL.BFLY PT, R5, R0, 0x2, 0x1f ;  /* 0x0c401f0000057f89 */ /* 0x0042a400000e0000 */
.L_x_534:
[----:B-1----:R-:W3:Y:S02]  /*f470*/  LDL.LU R0, [R1+0x8] ;  /* 0x0000080001007983 */ /* 0x002ee40000300800 */
[----:B--23--:R-:W-:Y:S01]  /*f480*/  FADD.FTZ R5, R5, R0 ;  /* 0x0000000005057221 */ /* 0x00cfe20000010000 */
[----:B------:R-:W-:Y:S05]  /*f490*/  BRA.DIV ~URZ, `(.L_x_489) ;  /* 0x00004c627f007947 */ /* 0x000fea000b800000 */
[----:B------:R-:W2:Y:S04]  /*f4a0*/  LDL.LU R2, [R1+0xc] ;  /* 0x00000c0001027983 */ /* 0x000ea80000300800 */
[----:B------:R-:W1:Y:S02]  /*f4b0*/  SHFL.BFLY PT, R0, R5, 0x1, 0x1f ;  /* 0x0c201f0005007f89 */ /* 0x000e6400000e0000 */
[----:B-1----:R-:W-:-:S02]  /*f4c0*/  FADD.FTZ R5, R5, R0 ;  /* 0x0000000005057221 */ /* 0x002fc40000010000 */
[----:B--2---:R-:W1:Y:S02]  /*f4d0*/  SHFL.BFLY PT, R4, R2, 0x2, 0x1f ;  /* 0x0c401f0002047f89 */ /* 0x004e6400000e0000 */
[----:B-1----:R-:W-:-:S05]  /*f4e0*/  FADD.FTZ R4, R4, R2 ;  /* 0x0000000204047221 */ /* 0x002fca0000010000 */
[----:B------:R1:W2:Y:S02]  /*f4f0*/  SHFL.BFLY PT, R3, R4, 0x1, 0x1f ;  /* 0x0c201f0004037f89 */ /* 0x0002a400000e0000 */
.L_x_535:
[----:B------:R-:W-:Y:S01]  /*f500*/  FSETP.NE.FTZ.AND P1, PT, R5, RZ, PT ;  /* 0x000000ff0500720b */ /* 0x000fe20003f35000 */
[----:B--2---:R-:W-:Y:S01]  /*f510*/  FADD.FTZ R3, R3, R4 ;  /* 0x0000000403037221 */ /* 0x004fe20000010000 */
[----:B------:R-:W-:Y:S02]  /*f520*/  MOV R2, RZ ;  /* 0x000000ff00027202 */ /* 0x000fe40000000f00 */
[----:B------:R-:W-:Y:S02]  /*f530*/  MOV R0, RZ ;  /* 0x000000ff00007202 */ /* 0x000fe40000000f00 */
[----:B------:R-:W-:Y:S02]  /*f540*/  FSETP.NE.FTZ.AND P0, PT, R3, RZ, PT ;  /* 0x000000ff0300720b */ /* 0x000fe40003f15000 */
[----:B------:R-:W-:Y:S02]  /*f550*/  MOV R35, 0x1 ;  /* 0x0000000100237802 */ /* 0x000fe40000000f00 */
[----:B------:R-:W-:-:S02]  /*f560*/  MOV R34, 0xff800000 ;  /* 0xff80000000227802 */ /* 0x000fc40000000f00 */
[----:B------:R-:W-:Y:S01]  /*f570*/  MOV R33, 0xff800000 ;  /* 0xff80000000217802 */ /* 0x000fe20000000f00 */
[----:B------:R-:W2:Y:S01]  /*f580*/  @P1 MUFU.RCP R2, R5 ;  /* 0x0000000500021308 */ /* 0x000ea20000001000 */
[----:B-1----:R-:W-:-:S07]  /*f590*/  @P1 MOV R4, 0x3f317218 ;  /* 0x3f31721800041802 */ /* 0x002fce0000000f00 */
[----:B------:R-:W1:Y:S01]  /*f5a0*/  @P1 MUFU.LG2 R5, R5 ;  /* 0x0000000500051308 */ /* 0x000e620000000c00 */
[----:B--2---:R-:W-:-:S07]  /*f5b0*/  FMUL.FTZ R72, R2, R72 ;  /* 0x0000004802487220 */ /* 0x004fce0000410000 */
[----:B------:R-:W2:Y:S01]  /*f5c0*/  @P0 MUFU.RCP R0, R3 ;  /* 0x0000000300000308 */ /* 0x000ea20000001000 */
[C---:B------:R-:W-:Y:S02]  /*f5d0*/  FMUL.FTZ R32, R2.reuse, R73 ;  /* 0x0000004902207220 */ /* 0x040fe40000410000 */
[C---:B------:R-:W-:Y:S02]  /*f5e0*/  FMUL.FTZ R76, R2.reuse, R76 ;  /* 0x0000004c024c7220 */ /* 0x040fe40000410000 */
[----:B------:R-:W-:Y:S02]  /*f5f0*/  FMUL.FTZ R30, R2, R77 ;  /* 0x0000004d021e7220 */ /* 0x000fe40000410000 */
        /* <DEDUP_REMOVED lines=30> */
[----:B------:R1:W3:Y:S01]  /*f7e0*/  @P0 MUFU.LG2 R2, R3 ;  /* 0x0000000300020308 */ /* 0x0002e20000000c00 */
[----:B------:R-:W-:Y:S02]  /*f7f0*/  @P1 FFMA.FTZ R34, R5, R68, R7 ;  /* 0x0000004405221223 */ /* 0x000fe40000010007 */
[C---:B--2---:R-:W-:Y:S02]  /*f800*/  FMUL.FTZ R74, R0.reuse, R74 ;  /* 0x0000004a004a7220 */ /* 0x044fe40000410000 */
[----:B------:R-:W-:-:S02]  /*f810*/  FMUL.FTZ R31, R0, R75 ;  /* 0x0000004b001f7220 */ /* 0x000fc40000410000 */
[C---:B------:R-:W-:Y:S02]  /*f820*/  FMUL.FTZ R78, R0.reuse, R78 ;  /* 0x0000004e004e7220 */ /* 0x040fe40000410000 */
[C---:B------:R-:W-:Y:S02]  /*f830*/  FMUL.FTZ R29, R0.reuse, R79 ;  /* 0x0000004f001d7220 */ /* 0x040fe40000410000 */
[C---:B------:R-:W-:Y:S02]  /*f840*/  FMUL.FTZ R82, R0.reuse, R82 ;  /* 0x0000005200527220 */ /* 0x040fe40000410000 */
[C---:B------:R-:W-:Y:S02]  /*f850*/  FMUL.FTZ R27, R0.reuse, R83 ;  /* 0x00000053001b7220 */ /* 0x040fe40000410000 */
[----:B------:R-:W-:Y:S01]  /*f860*/  FMUL.FTZ R86, R0, R86 ;  /* 0x0000005600567220 */ /* 0x000fe20000410000 */
[----:B-1----:R-:W-:Y:S01]  /*f870*/  @P0 MOV R3, 0x3f317218 ;  /* 0x3f31721800030802 */ /* 0x002fe20000000f00 */
[----:B---3--:R-:W-:-:S02]  /*f880*/  @P0 FMUL.FTZ R2, R2, 0.69314718246459960938 ;  /* 0x3f31721802020820 */ /* 0x008fc40000410000 */
[C---:B------:R-:W-:Y:S02]  /*f890*/  FMUL.FTZ R25, R0.reuse, R87 ;  /* 0x0000005700197220 */ /* 0x040fe40000410000 */
[----:B------:R-:W-:Y:S02]  /*f8a0*/  @P0 FMUL.FTZ R3, R3, c[0x0][0x2d0] ;  /* 0x0000b40003030a20 */ /* 0x000fe40000410000 */
        /* <DEDUP_REMOVED lines=24> */
[----:B------:R-:W-:Y:S01]  /*fa30*/  PRMT R0, R35, 0x7610, R0 ;  /* 0x0000761023007816 */ /* 0x000fe20000000000 */
[----:B------:R-:W-:Y:S02]  /*fa40*/  @P0 FFMA.FTZ R33, R3, R8, R2 ;  /* 0x0000000803210223 */ /* 0x000fe40000010002 */
.L_x_461:
[----:B------:R2:W5:Y:S01]  /*fa50*/  LDL R35, [R1+0x50] ;  /* 0x0000500001237983 */ /* 0x0005620000100800 */
[----:B------:R-:W-:Y:S03]  /*fa60*/  BSSY B0, `(.L_x_490) ;  /* 0x0000012000007945 */ /* 0x000fe60003800000 */
[----:B------:R-:W3:Y:S02]  /*fa70*/  S2R R38, SR_TID.X ;  /* 0x0000000000267919 */ /* 0x000ee40000002100 */
[----:B---3--:R-:W-:-:S13]  /*fa80*/  LOP3.LUT P4, RZ, R38, 0xff, RZ, 0xc0, !PT ;  /* 0x000000ff26ff7812 */ /* 0x008fda000788c0ff */
[----:B------:R-:W-:Y:S05]  /*fa90*/  @P4 BRA `(.L_x_491) ;  /* 0x000000e000004947 */ /* 0x000fea0003800000 */
[----:B-12---:R-:W1:Y:S01]  /*faa0*/  S2R R8, SR_LANEID ;  /* 0x0000000000087919 */ /* 0x006e620000000000 */
[----:B------:R-:W-:Y:S01]  /*fab0*/  VOTEU.ANY UR4, UPT, PT ;  /* 0x0000000000047886 */ /* 0x000fe200038e0100 */
[----:B------:R-:W-:Y:S01]  /*fac0*/  IMAD.MOV.U32 R36, RZ, RZ, c[0x0][0x580] ;  /* 0x00016000ff247624 */ /* 0x000fe200078e00ff */
[----:B------:R-:W1:Y:S01]  /*fad0*/  FLO.U32 R3, UR4 ;  /* 0x0000000400037d00 */ /* 0x000e6200080e0000 */
[----:B------:R-:W-:-:S07]  /*fae0*/  IMAD.MOV.U32 R37, RZ, RZ, c[0x0][0x584] ;  /* 0x00016100ff257624 */ /* 0x000fce00078e00ff */
[----:B------:R-:W2:Y:S01]  /*faf0*/  POPC R2, UR4 ;  /* 0x0000000400027d09 */ /* 0x000ea20008000000 */
[----:B-1----:R-:W-:-:S13]  /*fb00*/  ISETP.EQ.U32.AND P0, PT, R3, R8, PT ;  /* 0x000000080300720c */ /* 0x002fda0003f02070 */
[----:B--2---:R-:W2:Y:S04]  /*fb10*/  @P0 ATOMG.E.ADD.STRONG.GPU PT, R2, [R36.64], R2 ;  /* 0x00000002240209a8 */ /* 0x004ea800081ee1c6 */
[----:B------:R-:W1:Y:S04]  /*fb20*/  S2R R8, SR_LTMASK ;  /* 0x0000000000087919 */ /* 0x000e680000003900 */
[----:B--2---:R1:W2:Y:S02]  /*fb30*/  SHFL.IDX PT, R3, R2, R3, 0x1f ;  /* 0x00001f0302037589 */ /* 0x0042a400000e0000 */
[----:B-1----:R-:W-:-:S06]  /*fb40*/  LOP3.LUT R2, R8, UR4, RZ, 0xc0, !PT ;  /* 0x0000000408027c12 */ /* 0x002fcc000f8ec0ff */
[----:B------:R-:W2:Y:S02]  /*fb50*/  POPC R2, R2 ;  /* 0x0000000200027309 */ /* 0x000ea40000000000 */
[----:B--2--5:R-:W-:-:S05]  /*fb60*/  IADD3 R35, R3, c[0x0][0xc], R2 ;  /* 0x0000030003237a10 */ /* 0x024fca0007ffe002 */
[----:B------:R1:W-:Y:S02]  /*fb70*/  STL [R1+0x50], R35 ;  /* 0x0000502301007387 */ /* 0x0003e40000100800 */
.L_x_491:
[----:B--2---:R-:W-:Y:S05]  /*fb80*/  BSYNC B0 ;  /* 0x0000000000007941 */ /* 0x004fea0003800000 */
.L_x_490:
[----:B------:R-:W-:Y:S01]  /*fb90*/  PRMT R0, R0, 0x9910, RZ ;  /* 0x0000991000007816 */ /* 0x000fe200000000ff */
[----:B------:R-:W-:Y:S01]  /*fba0*/  BSSY B1, `(.L_x_492) ;  /* 0x0000188000017945 */ /* 0x000fe20003800000 */
[----:B-----5:R-:W-:Y:S02]  /*fbb0*/  IMAD.MOV.U32 R44, RZ, RZ, R35 ;  /* 0x000000ffff2c7224 */ /* 0x020fe400078e0023 */
[----:B------:R-:W-:-:S13]  /*fbc0*/  ISETP.NE.AND P0, PT, R0, RZ, PT ;  /* 0x000000ff0000720c */ /* 0x000fda0003f05270 */
[----:B------:R-:W-:Y:S05]  /*fbd0*/  @!P0 BRA `(.L_x_493) ;  /* 0x00000ed000008947 */ /* 0x000fea0003800000 */
[----:B------:R-:W2:Y:S04]  /*fbe0*/  LDL R43, [R1+0x54] ;  /* 0x00005400012b7983 */ /* 0x000ea80000100800 */
[----:B------:R-:W3:Y:S04]  /*fbf0*/  LDL R42, [R1+0x58] ;  /* 0x00005800012a7983 */ /* 0x000ee80000100800 */
[----:B------:R-:W4:Y:S04]  /*fc00*/  LDL R41, [R1+0x60] ;  /* 0x0000600001297983 */ /* 0x000f280000100800 */
[----:B------:R-:W5:Y:S04]  /*fc10*/  LDL R40, [R1+0x5c] ;  /* 0x00005c0001287983 */ /* 0x000f680000100800 */
[----:B------:R-:W4:Y:S04]  /*fc20*/  LDL R39, [R1+0x70] ;  /* 0x0000700001277983 */ /* 0x000f280000100800 */
[----:B------:R-:W5:Y:S04]  /*fc30*/  LDL R37, [R1+0x68] ;  /* 0x0000680001257983 */ /* 0x000f680000100800 */
[----:B-1----:R-:W5:Y:S04]  /*fc40*/  LDL R36, [R1+0x6c] ;  /* 0x00006c0001247983 */ /* 0x002f680000100800 */
[----:B------:R-:W5:Y:S01]  /*fc50*/  LDL R35, [R1+0x64] ;  /* 0x0000640001237983 */ /* 0x000f620000100800 */
[----:B------:R-:W-:Y:S01]  /*fc60*/  WARPSYNC 0xffffffff ;  /* 0xffffffff00007948 */ /* 0x000fe20003800000 */
[----:B------:R-:W-:-:S02]  /*fc70*/  F2FP.PACK_AB R32, R32, R72 ;  /* 0x000000482020723e */ /* 0x000fc400000000ff */
[----:B------:R-:W-:Y:S01]  /*fc80*/  BAR.SYNC.DEFER_BLOCKING 0x1, 0x100 ;  /* 0x0044000000007b1d */ /* 0x000fe20000010000 */
        /* <DEDUP_REMOVED lines=30> */
[----:B------:R-:W-:Y:S01]  /*fe70*/  F2FP.PACK_AB R0, R135, R134 ;  /* 0x000000868700723e */ /* 0x000fe200000000ff */
[----:B--2---:R1:W-:Y:S04]  /*fe80*/  STS [R43], R32 ;  /* 0x000000202b007388 */ /* 0x0043e80000000800 */
[----:B------:R1:W-:Y:S04]  /*fe90*/  STS [R43+0x400], R31 ;  /* 0x0004001f2b007388 */ /* 0x0003e80000000800 */
[----:B---3--:R1:W-:Y:S04]  /*fea0*/  STS [R42], R30 ;  /* 0x0000001e2a007388 */ /* 0x0083e80000000800 */
[----:B------:R1:W-:Y:S04]  /*feb0*/  STS [R42+0x400], R29 ;  /* 0x0004001d2a007388 */ /* 0x0003e80000000800 */
[----:B----4-:R1:W-:Y:S04]  /*fec0*/  STS [R41], R28 ;  /* 0x0000001c29007388 */ /* 0x0103e80000000800 */
[----:B------:R1:W-:Y:S04]  /*fed0*/  STS [R41+0x400], R27 ;  /* 0x0004001b29007388 */ /* 0x0003e80000000800 */
[----:B-----5:R1:W-:Y:S04]  /*fee0*/  STS [R40], R26 ;  /* 0x0000001a28007388 */ /* 0x0203e80000000800 */
[----:B------:R1:W-:Y:S04]  /*fef0*/  STS [R40+0x400], R25 ;  /* 0x0004001928007388 */ /* 0x0003e80000000800 */
[----:B------:R1:W-:Y:S04]  /*ff00*/  STS [R39], R24 ;  /* 0x0000001827007388 */ /* 0x0003e80000000800 */
[----:B------:R1:W-:Y:S04]  /*ff10*/  STS [R39+0x400], R23 ;  /* 0x0004001727007388 */ /* 0x0003e80000000800 */
[----:B------:R1:W-:Y:S04]  /*ff20*/  STS [R37], R22 ;  /* 0x0000001625007388 */ /* 0x0003e80000000800 */
[----:B------:R1:W-:Y:S04]  /*ff30*/  STS [R37+0x400], R21 ;  /* 0x0004001525007388 */ /* 0x0003e80000000800 */
[----:B------:R1:W-:Y:S04]  /*ff40*/  STS [R36], R20 ;  /* 0x0000001424007388 */ /* 0x0003e80000000800 */
[----:B------:R1:W-:Y:S04]  /*ff50*/  STS [R36+0x400], R19 ;  /* 0x0004001324007388 */ /* 0x0003e80000000800 */
[----:B------:R1:W-:Y:S04]  /*ff60*/  STS [R35], R18 ;  /* 0x0000001223007388 */ /* 0x0003e80000000800 */
[----:B------:R1:W-:Y:S04]  /*ff70*/  STS [R35+0x400], R17 ;  /* 0x0004001123007388 */ /* 0x0003e80000000800 */
        /* <DEDUP_REMOVED lines=16> */
[----:B------:R-:W-:Y:S06]  /*10080*/  BAR.SYNC.DEFER_BLOCKING 0x1, 0x100 ;  /* 0x0044000000007b1d */ /* 0x000fec0000010000 */
[----:B------:R-:W-:Y:S05]  /*10090*/  BRA.CONV ~URZ, `(.L_x_494) ;  /* 0x000000837f007947 */ /* 0x000fea000b800000 */
[----:B-1----:R-:W-:Y:S01]  /*100a0*/  SHF.R.S32.HI R35, RZ, 0x1f, R38 ;  /* 0x0000001fff237819 */ /* 0x002fe20000011426 */
[----:B------:R-:W-:Y:S01]  /*100b0*/  IMAD.MOV.U32 R3, RZ, RZ, RZ ;  /* 0x000000ffff037224 */ /* 0x000fe200078e00ff */
[----:B------:R-:W-:Y:S01]  /*100c0*/  MOV R2, 0x10120 ;  /* 0x0001012000027802 */ /* 0x000fe20000000f00 */
[----:B------:R-:W-:Y:S01]  /*100d0*/  IMAD.MOV.U32 R29, RZ, RZ, 0x1f ;  /* 0x0000001fff1d7424 */ /* 0x000fe200078e00ff */
[----:B------:R-:W-:-:S04]  /*100e0*/  LEA.HI R35, R35, R38, RZ, 0x7 ;  /* 0x0000002623237211 */ /* 0x000fc800078f38ff */
[----:B------:R-:W-:-:S05]  /*100f0*/  SHF.R.S32.HI R35, RZ, 0x7, R35 ;  /* 0x00000007ff237819 */ /* 0x000fca0000011423 */
[----:B------:R-:W-:Y:S02]  /*10100*/  IMAD.MOV.U32 R36, RZ, RZ, R35 ;  /* 0x000000ffff247224 */ /* 0x000fe400078e0023 */
[----:B------:R-:W-:Y:S05]  /*10110*/  CALL.REL.NOINC `($__internal_1_$__cuda_sm70_shflsync_idx_p) ;  /* 0x0000450000007944 */ /* 0x000fea0003c00000 */
.L_x_494:
[----:B-1----:R-:W2:Y:S04]  /*10120*/  LDL R2, [R1+0x48] ;  /* 0x0000480001027983 */ /* 0x002ea80000100800 */
[----:B------:R-:W3:Y:S04]  /*10130*/  LDL R15, [R1+0x10] ;  /* 0x00001000010f7983 */ /* 0x000ee80000100800 */
[----:B------:R-:W4:Y:S04]  /*10140*/  LDL.LU R10, [R1+0x44] ;  /* 0x00004400010a7983 */ /* 0x000f280000300800 */
[----:B------:R-:W5:Y:S04]  /*10150*/  LDL.LU R12, [R1+0x40] ;  /* 0x00004000010c7983 */ /* 0x000f680000300800 */
[----:B------:R-:W2:Y:S01]  /*10160*/  LDL.LU R14, [R1+0x3c] ;  /* 0x00003c00010e7983 */ /* 0x000ea20000300800 */
[----:B------:R-:W-:-:S03]  /*10170*/  IMAD.MOV.U32 R0, RZ, RZ, 0x1 ;  /* 0x00000001ff007424 */ /* 0x000fc600078e00ff */
[----:B------:R-:W3:Y:S02]  /*10180*/  LDL R13, [R1+0x78] ;  /* 0x00007800010d7983 */ /* 0x000ee40000100800 */
[----:B------:R-:W-:Y:S02]  /*10190*/  ISETP.NE.AND P1, PT, R0, c[0x0][0x4e8], PT ;  /* 0x00013a0000007a0c */ /* 0x000fe40003f25270 */
[----:B------:R-:W1:Y:S01]  /*101a0*/  S2R R16, SR_TID.X ;  /* 0x0000000000107919 */ /* 0x000e620000002100 */
[----:B------:R-:W-:Y:S02]  /*101b0*/  ULDC UR5, c[0x0][0x4e8] ;  /* 0x00013a0000057ab9 */ /* 0x000fe40000000800 */
[----:B------:R-:W-:Y:S02]  /*101c0*/  ULDC UR4, c[0x0][0x388] ;  /* 0x0000e20000047ab9 */ /* 0x000fe40000000800 */
[----:B------:R-:W-:Y:S01]  /*101d0*/  UIMAD UR4, UR5, UR4, URZ ;  /* 0x00000004050472a4 */ /* 0x000fe2000f8e023f */
[----:B------:R-:W-:Y:S01]  /*101e0*/  BSSY B0, `(.L_x_495) ;  /* 0x000005f000007945 */ /* 0x000fe20003800000 */
[----:B------:R-:W-:-:S02]  /*101f0*/  SHF.R.S32.HI R45, RZ, 0x1f, R241 ;  /* 0x0000001fff2d7819 */ /* 0x000fc400000114f1 */
[----:B------:R-:W-:Y:S02]  /*10200*/  SHF.R.S32.HI R46, RZ, 0x1f, R228 ;  /* 0x0000001fff2e7819 */ /* 0x000fe400000114e4 */
[----:B----4-:R-:W-:Y:S01]  /*10210*/  SHF.R.S32.HI R5, RZ, 0x1f, R10 ;  /* 0x0000001fff057819 */ /* 0x010fe2000001140a */
[----:B--2---:R-:W-:-:S04]  /*10220*/  IMAD.IADD R4, R2, 0x1, R14 ;  /* 0x0000000102047824 */ /* 0x004fc800078e020e */
[----:B------:R-:W-:Y:S02]  /*10230*/  IMAD R6, R5, c[0x0][0x490], RZ ;  /* 0x0001240005067a24 */ /* 0x000fe400078e02ff */
[----:B------:R-:W-:Y:S01]  /*10240*/  @P1 IMAD.HI.U32 R7, R4, c[0x0][0x4ec], RZ ;  /* 0x00013b0004071a27 */ /* 0x000fe200078e00ff */
[----:B------:R-:W-:-:S03]  /*10250*/  MOV R0, R4 ;  /* 0x0000000400007202 */ /* 0x000fc60000000f00 */
[----:B------:R-:W-:Y:S01]  /*10260*/  IMAD.WIDE.U32 R2, R10, c[0x0][0x490], RZ ;  /* 0x000124000a027a25 */ /* 0x000fe200078e00ff */
[----:B------:R-:W-:-:S03]  /*10270*/  @P1 SHF.R.U32.HI R0, RZ, c[0x0][0x4f0], R7 ;  /* 0x00013c00ff001a19 */ /* 0x000fc60000011607 */
[----:B------:R-:W-:Y:S01]  /*10280*/  IMAD R6, R10, c[0x0][0x494], R6 ;  /* 0x000125000a067a24 */ /* 0x000fe200078e0206 */
[----:B-----5:R-:W-:Y:S02]  /*10290*/  SHF.R.S32.HI R11, RZ, 0x1f, R12 ;  /* 0x0000001fff0b7819 */ /* 0x020fe4000001140c */
[----:B------:R-:W-:Y:S01]  /*102a0*/  IADD3 R8, -R0, RZ, RZ ;  /* 0x000000ff00087210 */ /* 0x000fe20007ffe1ff */
[----:B------:R-:W-:Y:S02]  /*102b0*/  IMAD.IADD R3, R3, 0x1, R6 ;  /* 0x0000000103037824 */ /* 0x000fe400078e0206 */
[----:B------:R-:W-:Y:S02]  /*102c0*/  IMAD R9, R11, c[0x0][0x498], RZ ;  /* 0x000126000b097a24 */ /* 0x000fe400078e02ff */
[----:B------:R-:W-:-:S04]  /*102d0*/  IMAD.WIDE.U32 R6, R12, c[0x0][0x498], R2 ;  /* 0x000126000c067a25 */ /* 0x000fc800078e0002 */
[----:B------:R-:W-:Y:S01]  /*102e0*/  IMAD R2, R8, c[0x0][0x4e8], R4 ;  /* 0x00013a0008027a24 */ /* 0x000fe200078e0204 */
[----:B------:R-:W-:Y:S01]  /*102f0*/  IADD3 R4, P0, R0, R6, RZ ;  /* 0x0000000600047210 */ /* 0x000fe20007f1e0ff */
[----:B------:R-:W-:Y:S01]  /*10300*/  IMAD R3, R12, c[0x0][0x49c], R9 ;  /* 0x000127000c037a24 */ /* 0x000fe200078e0209 */
[----:B------:R-:W-:Y:S02]  /*10310*/  SHF.R.S32.HI R8, RZ, 0x1f, R0 ;  /* 0x0000001fff087819 */ /* 0x000fe40000011400 */
[----:B------:R-:W-:Y:S01]  /*10320*/  SHF.R.S32.HI R6, RZ, 0x1f, R2 ;  /* 0x0000001fff067819 */ /* 0x000fe20000011402 */
[----:B------:R-:W-:Y:S01]  /*10330*/  IMAD R0, R5, c[0x0][0x3e8], RZ ;  /* 0x0000fa0005007a24 */ /* 0x000fe200078e02ff */
[----:B------:R-:W-:Y:S01]  /*10340*/  IADD3.X R5, R8, R7, R3, P0, !PT ;  /* 0x0000000708057210 */ /* 0x000fe200007fe403 */
[----:B---3--:R-:W-:Y:S02]  /*10350*/  IMAD.IADD R8, R15, 0x1, R14 ;  /* 0x000000010f087824 */ /* 0x008fe400078e020e */
[----:B------:R-:W-:-:S02]  /*10360*/  IMAD R3, R6, c[0x0][0x488], RZ ;  /* 0x0001220006037a24 */ /* 0x000fc400078e02ff */
[C---:B------:R-:W-:Y:S02]  /*10370*/  IMAD R9, R10.reuse, c[0x0][0x3ec], R0 ;  /* 0x0000fb000a097a24 */ /* 0x040fe400078e0200 */
[----:B------:R-:W-:Y:S01]  /*10380*/  IMAD.WIDE.U32 R6, R10, c[0x0][0x3e8], RZ ;  /* 0x0000fa000a067a25 */ /* 0x000fe200078e00ff */
[----:B-1----:R-:W-:-:S03]  /*10390*/  SHF.R.S32.HI R15, RZ, 0x1f, R16 ;  /* 0x0000001fff0f7819 */ /* 0x002fc60000011410 */
[C---:B------:R-:W-:Y:S02]  /*103a0*/  IMAD R10, R2.reuse, c[0x0][0x48c], R3 ;  /* 0x00012300020a7a24 */ /* 0x040fe400078e0203 */
[----:B------:R-:W-:-:S04]  /*103b0*/  IMAD.WIDE.U32 R4, R2, c[0x0][0x488], R4 ;  /* 0x0001220002047a25 */ /* 0x000fc800078e0004 */
[----:B------:R-:W-:Y:S01]  /*103c0*/  @P1 IMAD.HI.U32 R2, R8, c[0x0][0x4ec], RZ ;  /* 0x00013b0008021a27 */ /* 0x000fe200078e00ff */
[----:B------:R-:W-:Y:S02]  /*103d0*/  MOV R0, R8 ;  /* 0x0000000800007202 */ /* 0x000fe40000000f00 */
[----:B------:R-:W-:Y:S01]  /*103e0*/  IADD3 R5, R5, R10, RZ ;  /* 0x0000000a05057210 */ /* 0x000fe20007ffe0ff */
[----:B------:R-:W-:Y:S01]  /*103f0*/  IMAD.IADD R3, R7, 0x1, R9 ;  /* 0x0000000107037824 */ /* 0x000fe200078e0209 */
[C---:B------:R-:W-:Y:S02]  /*10400*/  LEA R9, P0, R4.reuse, c[0x0][0x450], 0x2 ;  /* 0x0001140004097a11 */ /* 0x040fe400078010ff */
[----:B------:R-:W-:Y:S01]  /*10410*/  @P1 SHF.R.U32.HI R0, RZ, c[0x0][0x4f0], R2 ;  /* 0x00013c00ff001a19 */ /* 0x000fe20000011602 */
[----:B------:R-:W-:Y:S01]  /*10420*/  IMAD.MOV.U32 R2, RZ, RZ, R6 ;  /* 0x000000ffff027224 */ /* 0x000fe200078e0006 */
[----:B------:R-:W-:Y:S01]  /*10430*/  LEA.HI R15, R15, R16, RZ, 0x5 ;  /* 0x000000100f0f7211 */ /* 0x000fe200078f28ff */
[----:B------:R-:W-:Y:S01]  /*10440*/  IMAD R6, R11, c[0x0][0x3f0], RZ ;  /* 0x0000fc000b067a24 */ /* 0x000fe200078e02ff */
[----:B------:R-:W-:-:S02]  /*10450*/  LEA.HI.X R5, R4, c[0x0][0x454], R5, 0x2, P0 ;  /* 0x0001150004057a11 */ /* 0x000fc400000f1405 */
[----:B------:R-:W-:Y:S01]  /*10460*/  LOP3.LUT R15, R15, 0xffffffe0, RZ, 0xc0, !PT ;  /* 0xffffffe00f0f7812 */ /* 0x000fe200078ec0ff */
[----:B------:R-:W-:Y:S01]  /*10470*/  IMAD R10, R12, c[0x0][0x3f4], R6 ;  /* 0x0000fd000c0a7a24 */ /* 0x000fe200078e0206 */
[----:B------:R-:W-:Y:S01]  /*10480*/  SHFL.IDX PT, R4, R9, 0x1, 0x1c1f ;  /* 0x003c1f0009047f89 */ /* 0x000fe200000e0000 */
[----:B------:R-:W-:Y:S02]  /*10490*/  IADD3 R11, -R0, RZ, RZ ;  /* 0x000000ff000b7210 */ /* 0x000fe40007ffe1ff */
[----:B------:R-:W-:Y:S01]  /*104a0*/  IMAD.IADD R15, R16, 0x1, -R15 ;  /* 0x00000001100f7824 */ /* 0x000fe200078e0a0f */
[----:B------:R1:W-:Y:S04]  /*104b0*/  SHFL.IDX PT, R6, R9, RZ, 0x1c1f ;  /* 0x001c1fff09067589 */ /* 0x0003e800000e0000 */
[----:B------:R-:W2:Y:S04]  /*104c0*/  SHFL.IDX PT, R7, R5, RZ, 0x1c1f ;  /* 0x001c1fff05077589 */ /* 0x000ea800000e0000 */
[----:B------:R-:W3:Y:S01]  /*104d0*/  SHFL.IDX PT, R5, R5, 0x1, 0x1c1f ;  /* 0x003c1f0005057f89 */ /* 0x000ee200000e0000 */
[----:B------:R-:W-:Y:S01]  /*104e0*/  LOP3.LUT P0, RZ, R15, 0x3, RZ, 0xc0, !PT ;  /* 0x000000030fff7812 */ /* 0x000fe2000780c0ff */
[----:B------:R-:W-:-:S02]  /*104f0*/  IMAD R8, R11, c[0x0][0x4e8], R8 ;  /* 0x00013a000b087a24 */ /* 0x000fc400078e0208 */
[----:B------:R-:W4:Y:S01]  /*10500*/  S2R R15, SR_TID.X ;  /* 0x00000000000f7919 */ /* 0x000f220000002100 */
[----:B-1----:R-:W-:-:S05]  /*10510*/  IMAD.IADD R9, R13, 0x1, R14 ;  /* 0x000000010d097824 */ /* 0x002fca00078e020e */
[C---:B------:R-:W-:Y:S02]  /*10520*/  IADD3 R11, R9.reuse, 0x8, RZ ;  /* 0x00000008090b7810 */ /* 0x040fe40007ffe0ff */
[----:B------:R-:W-:Y:S02]  /*10530*/  ISETP.GE.OR P1, PT, R9, UR4, P0 ;  /* 0x0000000409007c0c */ /* 0x000fe40008726670 */
[----:B------:R-:W-:Y:S01]  /*10540*/  ISETP.GE.OR P0, PT, R11, UR4, P0 ;  /* 0x000000040b007c0c */ /* 0x000fe20008706670 */
[----:B------:R-:W-:Y:S01]  /*10550*/  IMAD.WIDE.U32 R2, R12, c[0x0][0x3f0], R2 ;  /* 0x0000fc000c027a25 */ /* 0x000fe200078e0002 */
[----:B------:R-:W-:-:S04]  /*10560*/  SHF.R.S32.HI R12, RZ, 0x1f, R0 ;  /* 0x0000001fff0c7819 */ /* 0x000fc80000011400 */
[----:B------:R-:W-:Y:S01]  /*10570*/  IADD3 R3, R3, R10, RZ ;  /* 0x0000000a03037210 */ /* 0x000fe20007ffe0ff */
[----:B------:R-:W-:-:S04]  /*10580*/  IMAD R10, R12, c[0x0][0x3e0], RZ ;  /* 0x0000f8000c0a7a24 */ /* 0x000fc800078e02ff */
[----:B--2---:R1:W-:Y:S01]  /*10590*/  @!P1 ST.E [R6.64], R34 ;  /* 0x0000002206009985 */ /* 0x0043e2000c101906 */
[----:B------:R-:W-:-:S03]  /*105a0*/  IMAD R9, R0, c[0x0][0x3e4], R10 ;  /* 0x0000f90000097a24 */ /* 0x000fc600078e020a */
[----:B---3--:R2:W-:Y:S01]  /*105b0*/  @!P0 ST.E [R4.64], R33 ;  /* 0x0000002104008985 */ /* 0x0085e2000c101906 */
[----:B------:R-:W-:Y:S01]  /*105c0*/  IMAD.WIDE.U32 R2, R0, c[0x0][0x3e0], R2 ;  /* 0x0000f80000027a25 */ /* 0x000fe200078e0002 */
[----:B------:R-:W-:Y:S02]  /*105d0*/  SHF.R.S32.HI R0, RZ, 0x1f, R8 ;  /* 0x0000001fff007819 */ /* 0x000fe40000011408 */
[----:B------:R2:W3:Y:S04]  /*105e0*/  LDS.128 R24, [R219+0x1080] ;  /* 0x00108000db187984 */ /* 0x0004e80000000c00 */
[----:B------:R2:W2:Y:S04]  /*105f0*/  LDS.128 R32, [R219+0x2080] ;  /* 0x00208000db207984 */ /* 0x0004a80000000c00 */
[----:B------:R1:W2:Y:S04]  /*10600*/  LDS.128 R36, [R219+0x3080] ;  /* 0x00308000db247984 */ /* 0x0002a80000000c00 */
[----:B------:R1:W2:Y:S04]  /*10610*/  LDS.128 R20, [R219+0x5080] ;  /* 0x00508000db147984 */ /* 0x0002a80000000c00 */
[----:B------:R2:W2:Y:S04]  /*10620*/  LDS.128 R28, [R219+0x6080] ;  /* 0x00608000db1c7984 */ /* 0x0004a80000000c00 */
[----:B------:R2:W2:Y:S01]  /*10630*/  LDS.128 R40, [R219+0x7080] ;  /* 0x00708000db287984 */ /* 0x0004a20000000c00 */
[----:B----4-:R-:W-:Y:S01]  /*10640*/  SHF.R.S32.HI R13, RZ, 0x1f, R15 ;  /* 0x0000001fff0d7819 */ /* 0x010fe2000001140f */
[----:B------:R-:W-:Y:S01]  /*10650*/  IMAD R0, R0, c[0x0][0x3d8], RZ ;  /* 0x0000f60000007a24 */ /* 0x000fe200078e02ff */
[----:B------:R-:W-:-:S02]  /*10660*/  IADD3 R3, R3, R9, RZ ;  /* 0x0000000903037210 */ /* 0x000fc40007ffe0ff */
[----:B------:R-:W-:Y:S01]  /*10670*/  LEA.HI R13, R13, R15, RZ, 0x3 ;  /* 0x0000000f0d0d7211 */ /* 0x000fe200078f18ff */
[C---:B------:R-:W-:Y:S02]  /*10680*/  IMAD R0, R8.reuse, c[0x0][0x3dc], R0 ;  /* 0x0000f70008007a24 */ /* 0x040fe400078e0200 */
[----:B------:R-:W-:Y:S01]  /*10690*/  IMAD.WIDE.U32 R2, R8, c[0x0][0x3d8], R2 ;  /* 0x0000f60008027a25 */ /* 0x000fe200078e0002 */
[----:B------:R-:W-:-:S03]  /*106a0*/  SHF.R.S32.HI R13, RZ, 0x3, R13 ;  /* 0x00000003ff0d7819 */ /* 0x000fc6000001140d */
[----:B------:R-:W-:Y:S01]  /*106b0*/  IMAD.IADD R0, R3, 0x1, R0 ;  /* 0x0000000103007824 */ /* 0x000fe200078e0200 */
[C---:B------:R-:W-:Y:S02]  /*106c0*/  LEA R8, P0, R2.reuse, c[0x0][0x380], 0x1 ;  /* 0x0000e00002087a11 */ /* 0x040fe400078008ff */
[----:B-1----:R-:W-:Y:S02]  /*106d0*/  IADD3 R7, R13, R14, RZ ;  /* 0x0000000e0d077210 */ /* 0x002fe40007ffe0ff */
[----:B------:R-:W-:Y:S02]  /*106e0*/  LEA.HI.X R6, R2, c[0x0][0x384], R0, 0x1, P0 ;  /* 0x0000e10002067a11 */ /* 0x000fe400000f0c00 */
[----:B------:R-:W-:Y:S01]  /*106f0*/  ISETP.GE.AND P0, PT, R7, UR4, PT ;  /* 0x0000000407007c0c */ /* 0x000fe2000bf06270 */
[----:B------:R1:W4:Y:S04]  /*10700*/  SHFL.IDX PT, R0, R8, RZ, 0x181f ;  /* 0x00181fff08007589 */ /* 0x00032800000e0000 */
[----:B------:R1:W1:Y:S08]  /*10710*/  SHFL.IDX PT, R3, R6, RZ, 0x181f ;  /* 0x00181fff06037589 */ /* 0x00027000000e0000 */
[----:B------:R-:W-:Y:S05]  /*10720*/  @P0 BRA `(.L_x_496) ;  /* 0x000000a000000947 */ /* 0x000fea0003800000 */
[----:B---3--:R-:W3:Y:S01]  /*10730*/  LDS.128 R16, [R219+0x80] ;  /* 0x00008000db107984 */ /* 0x008ee20000000c00 */
[----:B------:R-:W-:-:S02]  /*10740*/  ISETP.GE.AND P3, PT, R228, c[0x0][0x3c8], PT ;  /* 0x0000f200e4007a0c */ /* 0x000fc40003f66270 */
[----:B------:R-:W-:Y:S01]  /*10750*/  ISETP.GE.AND P2, PT, R241, c[0x0][0x3c8], PT ;  /* 0x0000f200f1007a0c */ /* 0x000fe20003f46270 */
[----:B------:R-:W5:Y:S10]  /*10760*/  LDS.128 R12, [R219+0x4080] ;  /* 0x00408000db0c7984 */ /* 0x000f740000000c00 */
[----:B--2-4-:R-:W-:-:S02]  /*10770*/  @!P3 LEA R4, P1, R228, R0, 0x1 ;  /* 0x00000000e404b211 */ /* 0x014fc400078208ff */
[C---:B------:R-:W-:Y:S02]  /*10780*/  @!P2 LEA R2, P0, R241.reuse, R0, 0x1 ;  /* 0x00000000f102a211 */ /* 0x040fe400078008ff */
[-C--:B-1----:R-:W-:Y:S02]  /*10790*/  @!P3 LEA.HI.X R5, R228, R3.reuse, R46, 0x1, P1 ;  /* 0x00000003e405b211 */ /* 0x082fe400008f0c2e */
[----:B------:R-:W-:-:S03]  /*107a0*/  @!P2 LEA.HI.X R3, R241, R3, R45, 0x1, P0 ;  /* 0x00000003f103a211 */ /* 0x000fc600000f0c2d */
[----:B---3--:R1:W-:Y:S04]  /*107b0*/  @!P3 ST.E.128 [R4.64], R16 ;  /* 0x000000100400b985 */ /* 0x0083e8000c101d06 */
[----:B-----5:R1:W-:Y:S02]  /*107c0*/  @!P2 ST.E.128 [R2.64], R12 ;  /* 0x0000000c0200a985 */ /* 0x0203e4000c101d06 */
.L_x_496:
[----:B---3--:R-:W-:Y:S05]  /*107d0*/  BSYNC B0 ;  /* 0x0000000000007941 */ /* 0x008fea0003800000 */
.L_x_495:
[----:B-1----:R-:W-:Y:S01]  /*107e0*/  IADD3 R2, R7, 0x20, RZ ;  /* 0x0000002007027810 */ /* 0x002fe20007ffe0ff */
[----:B------:R1:W3:Y:S01]  /*107f0*/  SHFL.IDX PT, R3, R6, 0x1, 0x181f ;  /* 0x00381f0006037f89 */ /* 0x0002e200000e0000 */
[----:B------:R-:W-:Y:S02]  /*10800*/  BSSY B0, `(.L_x_497) ;  /* 0x000000c000007945 */ /* 0x000fe40003800000 */
[----:B------:R-:W-:Y:S01]  /*10810*/  ISETP.GE.AND P0, PT, R2, UR4, PT ;  /* 0x0000000402007c0c */ /* 0x000fe2000bf06270 */
[----:B----4-:R1:W4:-:S12]  /*10820*/  SHFL.IDX PT, R0, R8, 0x1, 0x181f ;  /* 0x00381f0008007f89 */ /* 0x01031800000e0000 */
[----:B------:R-:W-:Y:S05]  /*10830*/  @P0 BRA `(.L_x_498) ;  /* 0x0000008000000947 */ /* 0x000fea0003800000 */
[----:B------:R-:W-:Y:S02]  /*10840*/  ISETP.GE.AND P1, PT, R228, c[0x0][0x3c8], PT ;  /* 0x0000f200e4007a0c */ /* 0x000fe40003f26270 */
[----:B------:R-:W-:-:S11]  /*10850*/  ISETP.GE.AND P0, PT, R241, c[0x0][0x3c8], PT ;  /* 0x0000f200f1007a0c */ /* 0x000fd60003f06270 */
[CC--:B--2-4-:R-:W-:Y:S02]  /*10860*/  @!P1 LEA R4, P3, R228.reuse, R0.reuse, 0x1 ;  /* 0x00000000e4049211 */ /* 0x0d4fe400078608ff */
[C---:B------:R-:W-:Y:S02]  /*10870*/  @!P0 LEA R2, P2, R241.reuse, R0, 0x1 ;  /* 0x00000000f1028211 */ /* 0x040fe400078408ff */
[-C--:B---3--:R-:W-:Y:S02]  /*10880*/  @!P1 LEA.HI.X R5, R228, R3.reuse, R46, 0x1, P3 ;  /* 0x00000003e4059211 */ /* 0x088fe400018f0c2e */
[----:B------:R-:W-:-:S03]  /*10890*/  @!P0 LEA.HI.X R3, R241, R3, R45, 0x1, P2 ;  /* 0x00000003f1038211 */ /* 0x000fc600010f0c2d */
[----:B------:R2:W-:Y:S04]  /*108a0*/  @!P1 ST.E.128 [R4.64], R24 ;  /* 0x0000001804009985 */ /* 0x0005e8000c101d06 */
[----:B------:R2:W-:Y:S02]  /*108b0*/  @!P0 ST.E.128 [R2.64], R20 ;  /* 0x0000001402008985 */ /* 0x0005e4000c101d06 */
.L_x_498:
[----:B------:R-:W-:Y:S05]  /*108c0*/  BSYNC B0 ;  /* 0x0000000000007941 */ /* 0x000fea0003800000 */
.L_x_497:
[----:B--2---:R-:W-:Y:S01]  /*108d0*/  IADD3 R2, R7, 0x40, RZ ;  /* 0x0000004007027810 */ /* 0x004fe20007ffe0ff */
[----:B---3--:R2:W3:Y:S01]  /*108e0*/  SHFL.IDX PT, R3, R6, 0x2, 0x181f ;  /* 0x00581f0006037f89 */ /* 0x0084e200000e0000 */
[----:B------:R-:W-:Y:S02]  /*108f0*/  BSSY B0, `(.L_x_499) ;  /* 0x000000c000007945 */ /* 0x000fe40003800000 */
[----:B------:R-:W-:Y:S01]  /*10900*/  ISETP.GE.AND P0, PT, R2, UR4, PT ;  /* 0x0000000402007c0c */ /* 0x000fe2000bf06270 */
[----:B----4-:R2:W4:-:S12]  /*10910*/  SHFL.IDX PT, R0, R8, 0x2, 0x181f ;  /* 0x00581f0008007f89 */ /* 0x01051800000e0000 */
[----:B------:R-:W-:Y:S05]  /*10920*/  @P0 BRA `(.L_x_500) ;  /* 0x0000008000000947 */ /* 0x000fea0003800000 */
[----:B------:R-:W-:Y:S02]  /*10930*/  ISETP.GE.AND P1, PT, R228, c[0x0][0x3c8], PT ;  /* 0x0000f200e4007a0c */ /* 0x000fe40003f26270 */
[----:B------:R-:W-:-:S11]  /*10940*/  ISETP.GE.AND P0, PT, R241, c[0x0][0x3c8], PT ;  /* 0x0000f200f1007a0c */ /* 0x000fd60003f06270 */
[CC--:B----4-:R-:W-:Y:S02]  /*10950*/  @!P1 LEA R4, P3, R228.reuse, R0.reuse, 0x1 ;  /* 0x00000000e4049211 */ /* 0x0d0fe400078608ff */
[C---:B------:R-:W-:Y:S02]  /*10960*/  @!P0 LEA R2, P2, R241.reuse, R0, 0x1 ;  /* 0x00000000f1028211 */ /* 0x040fe400078408ff */
[-C--:B---3--:R-:W-:Y:S02]  /*10970*/  @!P1 LEA.HI.X R5, R228, R3.reuse, R46, 0x1, P3 ;  /* 0x00000003e4059211 */ /* 0x088fe400018f0c2e */
[----:B------:R-:W-:-:S03]  /*10980*/  @!P0 LEA.HI.X R3, R241, R3, R45, 0x1, P2 ;  /* 0x00000003f1038211 */ /* 0x000fc600010f0c2d */
[----:B------:R3:W-:Y:S04]  /*10990*/  @!P1 ST.E.128 [R4.64], R32 ;  /* 0x0000002004009985 */ /* 0x0007e8000c101d06 */
[----:B------:R3:W-:Y:S02]  /*109a0*/  @!P0 ST.E.128 [R2.64], R28 ;  /* 0x0000001c02008985 */ /* 0x0007e4000c101d06 */
.L_x_500:
[----:B------:R-:W-:Y:S05]  /*109b0*/  BSYNC B0 ;  /* 0x0000000000007941 */ /* 0x000fea0003800000 */
.L_x_499:
[----:B---3--:R-:W-:Y:S01]  /*109c0*/  IADD3 R2, R7, 0x60, RZ ;  /* 0x0000006007027810 */ /* 0x008fe20007ffe0ff */
[----:B------:R3:W1:Y:S03]  /*109d0*/  SHFL.IDX PT, R4, R6, 0x3, 0x181f ;  /* 0x00781f0006047f89 */ /* 0x00066600000e0000 */
[----:B------:R-:W-:Y:S01]  /*109e0*/  ISETP.GE.AND P0, PT, R2, UR4, PT ;  /* 0x0000000402007c0c */ /* 0x000fe2000bf06270 */
[----:B----4-:R3:W4:-:S12]  /*109f0*/  SHFL.IDX PT, R0, R8, 0x3, 0x181f ;  /* 0x00781f0008007f89 */ /* 0x01071800000e0000 */
[----:B------:R-:W-:Y:S05]  /*10a00*/  @P0 BRA `(.L_x_501) ;  /* 0x00000a1000000947 */ /* 0x000fea0003800000 */
[----:B------:R-:W-:-:S13]  /*10a10*/  ISETP.GE.AND P0, PT, R228, c[0x0][0x3c8], PT ;  /* 0x0000f200e4007a0c */ /* 0x000fda0003f06270 */
[----:B----4-:R-:W-:-:S04]  /*10a20*/  @!P0 LEA R2, P1, R228, R0, 0x1 ;  /* 0x00000000e4028211 */ /* 0x010fc800078208ff */
[----:B-1----:R-:W-:-:S05]  /*10a30*/  @!P0 LEA.HI.X R3, R228, R4, R46, 0x1, P1 ;  /* 0x00000004e4038211 */ /* 0x002fca00008f0c2e */
[----:B------:R1:W-:Y:S01]  /*10a40*/  @!P0 ST.E.128 [R2.64], R36 ;  /* 0x0000002402008985 */ /* 0x0003e2000c101d06 */
[----:B------:R-:W-:-:S13]  /*10a50*/  ISETP.GE.AND P0, PT, R241, c[0x0][0x3c8], PT ;  /* 0x0000f200f1007a0c */ /* 0x000fda0003f06270 */
[----:B------:R-:W-:Y:S05]  /*10a60*/  @P0 BRA `(.L_x_501) ;  /* 0x000009b000000947 */ /* 0x000fea0003800000 */
[----:B-1----:R-:W-:-:S04]  /*10a70*/  LEA R2, P0, R241, R0, 0x1 ;  /* 0x00000000f1027211 */ /* 0x002fc800078008ff */
[----:B------:R-:W-:-:S05]  /*10a80*/  LEA.HI.X R3, R241, R4, R45, 0x1, P0 ;  /* 0x00000004f1037211 */ /* 0x000fca00000f0c2d */
[----:B------:R1:W-:Y:S01]  /*10a90*/  ST.E.128 [R2.64], R40 ;  /* 0x0000002802007985 */ /* 0x0003e2000c101d06 */
[----:B------:R-:W-:Y:S05]  /*10aa0*/  BRA `(.L_x_501) ;  /* 0x0000097000007947 */ /* 0x000fea0003800000 */
.L_x_493:
[----:B------:R-:W2:Y:S04]  /*10ab0*/  LDL R2, [R1+0x44] ;  /* 0x0000440001027983 */ /* 0x000ea80000100800 */
[----:B------:R-:W3:Y:S04]  /*10ac0*/  LDL R0, [R1+0x40] ;  /* 0x0000400001007983 */ /* 0x000ee80000100800 */
[----:B------:R-:W4:Y:S04]  /*10ad0*/  LDL R4, [R1+0x3c] ;  /* 0x00003c0001047983 */ /* 0x000f280000100800 */
[----:B------:R-:W5:Y:S01]  /*10ae0*/  S2R R3, SR_TID.X ;  /* 0x0000000000037919 */ /* 0x000f620000002100 */
[----:B------:R-:W-:Y:S01]  /*10af0*/  BSSY B0, `(.L_x_502) ;  /* 0x0000026000007945 */ /* 0x000fe20003800000 */
[----:B-----5:R-:W-:Y:S01]  /*10b00*/  ISETP.GE.AND P0, PT, R3, 0x80, PT ;  /* 0x000000800300780c */ /* 0x020fe20003f06270 */
[----:B--2---:R-:W-:-:S02]  /*10b10*/  IMAD.MOV.U32 R12, RZ, RZ, R2 ;  /* 0x000000ffff0c7224 */ /* 0x004fc400078e0002 */
[----:B---3--:R-:W-:-:S03]  /*10b20*/  IMAD.MOV.U32 R11, RZ, RZ, R0 ;  /* 0x000000ffff0b7224 */ /* 0x008fc600078e0000 */
[----:B------:R-:W-:Y:S01]  /*10b30*/  SHF.R.S32.HI R9, RZ, 0x1f, R12 ;  /* 0x0000001fff097819 */ /* 0x000fe2000001140c */
[----:B----4-:R-:W-:Y:S01]  /*10b40*/  IMAD.MOV.U32 R13, RZ, RZ, R4 ;  /* 0x000000ffff0d7224 */ /* 0x010fe200078e0004 */
[----:B------:R-:W-:-:S05]  /*10b50*/  SHF.R.S32.HI R10, RZ, 0x1f, R11 ;  /* 0x0000001fff0a7819 */ /* 0x000fca000001140b */
[----:B------:R-:W-:Y:S05]  /*10b60*/  @P0 BRA `(.L_x_503) ;  /* 0x000001e000000947 */ /* 0x000fea0003800000 */
[----:B------:R-:W-:Y:S02]  /*10b70*/  MOV R2, c[0x0][0x4e8] ;  /* 0x00013a0000027a02 */ /* 0x000fe40000000f00 */
[----:B------:R-:W-:-:S03]  /*10b80*/  IADD3 R6, R13, R3, RZ ;  /* 0x000000030d067210 */ /* 0x000fc60007ffe0ff */
[----:B------:R-:W-:-:S05]  /*10b90*/  IMAD R0, R2, c[0x0][0x388], RZ ;  /* 0x0000e20002007a24 */ /* 0x000fca00078e02ff */
[----:B------:R-:W-:-:S13]  /*10ba0*/  ISETP.GE.AND P0, PT, R6, R0, PT ;  /* 0x000000000600720c */ /* 0x000fda0003f06270 */
[----:B------:R-:W-:Y:S05]  /*10bb0*/  @P0 BRA `(.L_x_503) ;  /* 0x0000019000000947 */ /* 0x000fea0003800000 */
[----:B------:R-:W-:Y:S01]  /*10bc0*/  ISETP.NE.AND P0, PT, R2, 0x1, PT ;  /* 0x000000010200780c */ /* 0x000fe20003f05270 */
[----:B------:R-:W-:Y:S01]  /*10bd0*/  IMAD R4, R9, c[0x0][0x490], RZ ;  /* 0x0001240009047a24 */ /* 0x000fe200078e02ff */
[----:B------:R-:W-:Y:S01]  /*10be0*/  MOV R0, R6 ;  /* 0x0000000600007202 */ /* 0x000fe20000000f00 */
[----:B------:R-:W-:-:S04]  /*10bf0*/  IMAD.WIDE.U32 R2, R12, c[0x0][0x490], RZ ;  /* 0x000124000c027a25 */ /* 0x000fc800078e00ff */
[----:B------:R-:W-:Y:S02]  /*10c00*/  IMAD R4, R12, c[0x0][0x494], R4 ;  /* 0x000125000c047a24 */ /* 0x000fe400078e0204 */
[----:B-1----:R-:W-:-:S03]  /*10c10*/  IMAD R8, R10, c[0x0][0x498], RZ ;  /* 0x000126000a087a24 */ /* 0x002fc600078e02ff */
[----:B------:R-:W-:Y:S01]  /*10c20*/  IADD3 R3, R3, R4, RZ ;  /* 0x0000000403037210 */ /* 0x000fe20007ffe0ff */
[----:B------:R-:W-:-:S05]  /*10c30*/  @P0 IMAD.HI.U32 R5, R6, c[0x0][0x4ec], RZ ;  /* 0x00013b0006050a27 */ /* 0x000fca00078e00ff */
[----:B------:R-:W-:Y:S01]  /*10c40*/  @P0 SHF.R.U32.HI R0, RZ, c[0x0][0x4f0], R5 ;  /* 0x00013c00ff000a19 */ /* 0x000fe20000011605 */
[----:B------:R-:W-:-:S03]  /*10c50*/  IMAD.WIDE.U32 R4, R11, c[0x0][0x498], R2 ;  /* 0x000126000b047a25 */ /* 0x000fc600078e0002 */
[C---:B------:R-:W-:Y:S01]  /*10c60*/  IADD3 R7, -R0.reuse, RZ, RZ ;  /* 0x000000ff00077210 */ /* 0x040fe20007ffe1ff */
[----:B------:R-:W-:Y:S01]  /*10c70*/  IMAD R3, R11, c[0x0][0x49c], R8 ;  /* 0x000127000b037a24 */ /* 0x000fe200078e0208 */
[----:B------:R-:W-:-:S03]  /*10c80*/  IADD3 R4, P0, R0, R4, RZ ;  /* 0x0000000400047210 */ /* 0x000fc60007f1e0ff */
[----:B------:R-:W-:Y:S01]  /*10c90*/  IMAD R2, R7, c[0x0][0x4e8], R6 ;  /* 0x00013a0007027a24 */ /* 0x000fe200078e0206 */
[----:B------:R-:W-:-:S04]  /*10ca0*/  SHF.R.S32.HI R6, RZ, 0x1f, R0 ;  /* 0x0000001fff067819 */ /* 0x000fc80000011400 */
[----:B------:R-:W-:Y:S02]  /*10cb0*/  SHF.R.S32.HI R0, RZ, 0x1f, R2 ;  /* 0x0000001fff007819 */ /* 0x000fe40000011402 */
[----:B------:R-:W-:-:S03]  /*10cc0*/  IADD3.X R5, R6, R5, R3, P0, !PT ;  /* 0x0000000506057210 */ /* 0x000fc600007fe403 */
[----:B------:R-:W-:-:S04]  /*10cd0*/  IMAD R0, R0, c[0x0][0x488], RZ ;  /* 0x0001220000007a24 */ /* 0x000fc800078e02ff */
[C---:B------:R-:W-:Y:S02]  /*10ce0*/  IMAD R0, R2.reuse, c[0x0][0x48c], R0 ;  /* 0x0001230002007a24 */ /* 0x040fe400078e0200 */
[----:B------:R-:W-:-:S05]  /*10cf0*/  IMAD.WIDE.U32 R2, R2, c[0x0][0x488], R4 ;  /* 0x0001220002027a25 */ /* 0x000fca00078e0004 */
[----:B------:R-:W-:Y:S02]  /*10d00*/  IADD3 R0, R3, R0, RZ ;  /* 0x0000000003007210 */ /* 0x000fe40007ffe0ff */
[----:B------:R-:W-:-:S04]  /*10d10*/  LEA R4, P0, R2, c[0x0][0x450], 0x2 ;  /* 0x0001140002047a11 */ /* 0x000fc800078010ff */
[----:B------:R-:W-:Y:S02]  /*10d20*/  LEA.HI.X R5, R2, c[0x0][0x454], R0, 0x2, P0 ;  /* 0x0001150002057a11 */ /* 0x000fe400000f1400 */
[----:B------:R-:W-:-:S05]  /*10d30*/  MOV R0, 0xff800000 ;  /* 0xff80000000007802 */ /* 0x000fca0000000f00 */
[----:B------:R1:W-:Y:S02]  /*10d40*/  STG.E [R4.64], R0 ;  /* 0x0000000004007986 */ /* 0x0003e4000c101906 */
.L_x_503:
[----:B------:R-:W-:Y:S05]  /*10d50*/  BSYNC B0 ;  /* 0x0000000000007941 */ /* 0x000fea0003800000 */
.L_x_502:
[----:B------:R-:W2:Y:S01]  /*10d60*/  LDL R2, [R1+0x10] ;  /* 0x0000100001027983 */ /* 0x000ea20000100800 */
[----:B-1----:R-:W-:Y:S01]  /*10d70*/  MOV R0, c[0x0][0x4e8] ;  /* 0x00013a0000007a02 */ /* 0x002fe20000000f00 */
[----:B------:R-:W-:-:S03]  /*10d80*/  IMAD R6, R10, c[0x0][0x3f0], RZ ;  /* 0x0000fc000a067a24 */ /* 0x000fc600078e02ff */
[----:B------:R-:W-:Y:S01]  /*10d90*/  ISETP.NE.AND P0, PT, R0, 0x1, PT ;  /* 0x000000010000780c */ /* 0x000fe20003f05270 */
[----:B------:R-:W-:Y:S02]  /*10da0*/  IMAD R0, R9, c[0x0][0x3e8], RZ ;  /* 0x0000fa0009007a24 */ /* 0x000fe400078e02ff */
[----:B------:R-:W-:Y:S02]  /*10db0*/  IMAD R8, R11, c[0x0][0x3f4], R6 ;  /* 0x0000fd000b087a24 */ /* 0x000fe400078e0206 */
[----:B------:R-:W-:Y:S01]  /*10dc0*/  IMAD R5, R12, c[0x0][0x3ec], R0 ;  /* 0x0000fb000c057a24 */ /* 0x000fe200078e0200 */
[----:B--2---:R-:W-:Y:S01]  /*10dd0*/  IADD3 R4, R2, R13, RZ ;  /* 0x0000000d02047210 */ /* 0x004fe20007ffe0ff */
[----:B------:R-:W-:-:S03]  /*10de0*/  IMAD.WIDE.U32 R2, R12, c[0x0][0x3e8], RZ ;  /* 0x0000fa000c027a25 */ /* 0x000fc600078e00ff */
[----:B------:R-:W-:-:S03]  /*10df0*/  MOV R0, R4 ;  /* 0x0000000400007202 */ /* 0x000fc60000000f00 */
[----:B------:R-:W-:Y:S01]  /*10e00*/  @P0 IMAD.HI.U32 R7, R4, c[0x0][0x4ec], RZ ;  /* 0x00013b0004070a27 */ /* 0x000fe200078e00ff */
[----:B------:R-:W-:-:S04]  /*10e10*/  IADD3 R3, R3, R5, RZ ;  /* 0x0000000503037210 */ /* 0x000fc80007ffe0ff */
[----:B------:R-:W-:Y:S01]  /*10e20*/  @P0 SHF.R.U32.HI R0, RZ, c[0x0][0x4f0], R7 ;  /* 0x00013c00ff000a19 */ /* 0x000fe20000011607 */
[----:B------:R-:W-:-:S03]  /*10e30*/  IMAD.WIDE.U32 R2, R11, c[0x0][0x3f0], R2 ;  /* 0x0000fc000b027a25 */ /* 0x000fc600078e0002 */
[----:B------:R-:W-:Y:S02]  /*10e40*/  SHF.R.S32.HI R6, RZ, 0x1f, R0 ;  /* 0x0000001fff067819 */ /* 0x000fe40000011400 */
[----:B------:R-:W-:Y:S02]  /*10e50*/  IADD3 R5, -R0, RZ, RZ ;  /* 0x000000ff00057210 */ /* 0x000fe40007ffe1ff */
[----:B------:R-:W-:Y:S01]  /*10e60*/  IADD3 R3, R3, R8, RZ ;  /* 0x0000000803037210 */ /* 0x000fe20007ffe0ff */
[----:B------:R-:W-:Y:S02]  /*10e70*/  IMAD R6, R6, c[0x0][0x3e0], RZ ;  /* 0x0000f80006067a24 */ /* 0x000fe400078e02ff */
[----:B------:R-:W-:Y:S02]  /*10e80*/  IMAD R4, R5, c[0x0][0x4e8], R4 ;  /* 0x00013a0005047a24 */ /* 0x000fe400078e0204 */
[C---:B------:R-:W-:Y:S02]  /*10e90*/  IMAD R5, R0.reuse, c[0x0][0x3e4], R6 ;  /* 0x0000f90000057a24 */ /* 0x040fe400078e0206 */
[----:B------:R-:W-:Y:S01]  /*10ea0*/  IMAD.WIDE.U32 R2, R0, c[0x0][0x3e0], R2 ;  /* 0x0000f80000027a25 */ /* 0x000fe200078e0002 */
[----:B------:R-:W-:-:S04]  /*10eb0*/  SHF.R.S32.HI R0, RZ, 0x1f, R4 ;  /* 0x0000001fff007819 */ /* 0x000fc80000011404 */
[----:B------:R-:W-:Y:S01]  /*10ec0*/  IADD3 R3, R3, R5, RZ ;  /* 0x0000000503037210 */ /* 0x000fe20007ffe0ff */
[----:B------:R-:W-:-:S04]  /*10ed0*/  IMAD R0, R0, c[0x0][0x3d8], RZ ;  /* 0x0000f60000007a24 */ /* 0x000fc800078e02ff */
[----:B------:R-:W-:-:S04]  /*10ee0*/  IMAD.WIDE.U32 R2, R4, c[0x0][0x3d8], R2 ;  /* 0x0000f60004027a25 */ /* 0x000fc800078e0002 */
[----:B------:R-:W-:Y:S01]  /*10ef0*/  IMAD R4, R4, c[0x0][0x3dc], R0 ;  /* 0x0000f70004047a24 */ /* 0x000fe200078e0200 */
[----:B------:R-:W-:-:S04]  /*10f00*/  LEA R9, P0, R2, c[0x0][0x380], 0x1 ;  /* 0x0000e00002097a11 */ /* 0x000fc800078008ff */
[----:B------:R-:W-:-:S04]  /*10f10*/  IADD3 R4, R3, R4, RZ ;  /* 0x0000000403047210 */ /* 0x000fc80007ffe0ff */
[----:B------:R-:W-:Y:S01]  /*10f20*/  LEA.HI.X R7, R2, c[0x0][0x384], R4, 0x1, P0 ;  /* 0x0000e10002077a11 */ /* 0x000fe200000f0c04 */
[----:B------:R-:W-:Y:S05]  /*10f30*/  BRA.DIV ~URZ, `(.L_x_504) ;  /* 0x000032c27f007947 */ /* 0x000fea000b800000 */
[----:B------:R1:W2:Y:S02]  /*10f40*/  SHFL.IDX PT, R8, R7, RZ, 0x181f ;  /* 0x00181fff07087589 */ /* 0x0002a400000e0000 */
.L_x_536:
[----:B------:R-:W-:Y:S05]  /*10f50*/  BRA.DIV ~URZ, `(.L_x_505) ;  /* 0x000033127f007947 */ /* 0x000fea000b800000 */
[----:B------:R3:W4:Y:S02]  /*10f60*/  SHFL.IDX PT, R0, R9, RZ, 0x181f ;  /* 0x00181fff09007589 */ /* 0x00072400000e0000 */
.L_x_537:
[----:B------:R-:W5:Y:S04]  /*10f70*/  LDL.LU R3, [R1+0x3c] ;  /* 0x00003c0001037983 */ /* 0x000f680000300800 */
[----:B------:R-:W1:Y:S01]  /*10f80*/  S2R R4, SR_TID.X ;  /* 0x0000000000047919 */ /* 0x000e620000002100 */
[----:B------:R-:W-:-:S04]  /*10f90*/  IMAD.MOV.U32 R10, RZ, RZ, c[0x0][0x4e8] ;  /* 0x00013a00ff0a7624 */ /* 0x000fc800078e00ff */
[----:B------:R-:W-:Y:S01]  /*10fa0*/  IMAD R10, R10, c[0x0][0x388], RZ ;  /* 0x0000e2000a0a7a24 */ /* 0x000fe200078e02ff */
[----:B-1----:R-:W-:-:S04]  /*10fb0*/  SHF.R.S32.HI R2, RZ, 0x1f, R4 ;  /* 0x0000001fff027819 */ /* 0x002fc80000011404 */
[----:B------:R-:W-:-:S04]  /*10fc0*/  LEA.HI R2, R2, R4, RZ, 0x3 ;  /* 0x0000000402027211 */ /* 0x000fc800078f18ff */
[----:B------:R-:W-:Y:S01]  /*10fd0*/  SHF.R.S32.HI R2, RZ, 0x3, R2 ;  /* 0x00000003ff027819 */ /* 0x000fe20000011402 */
[----:B------:R-:W-:Y:S04]  /*10fe0*/  BSSY B0, `(.L_x_506) ;  /* 0x000000e000007945 */ /* 0x000fe80003800000 */
[----:B-----5:R-:W-:-:S05]  /*10ff0*/  IMAD.IADD R6, R2, 0x1, R3 ;  /* 0x0000000102067824 */ /* 0x020fca00078e0203 */
[----:B------:R-:W-:-:S13]  /*11000*/  ISETP.GE.AND P0, PT, R6, R10, PT ;  /* 0x0000000a0600720c */ /* 0x000fda0003f06270 */
[----:B------:R-:W-:Y:S05]  /*11010*/  @P0 BRA `(.L_x_507) ;  /* 0x000000a000000947 */ /* 0x000fea0003800000 */
[----:B------:R-:W-:Y:S02]  /*11020*/  ISETP.GE.AND P1, PT, R228, c[0x0][0x3c8], PT ;  /* 0x0000f200e4007a0c */ /* 0x000fe40003f26270 */
[----:B------:R-:W-:Y:S02]  /*11030*/  ISETP.GE.AND P0, PT, R241, c[0x0][0x3c8], PT ;  /* 0x0000f200f1007a0c */ /* 0x000fe40003f06270 */
[----:B------:R-:W-:Y:S02]  /*11040*/  SHF.R.S32.HI R12, RZ, 0x1f, R228 ;  /* 0x0000001fff0c7819 */ /* 0x000fe400000114e4 */
[----:B------:R-:W-:-:S07]  /*11050*/  SHF.R.S32.HI R11, RZ, 0x1f, R241 ;  /* 0x0000001fff0b7819 */ /* 0x000fce00000114f1 */
[CC--:B----4-:R-:W-:Y:S02]  /*11060*/  @!P1 LEA R4, P3, R228.reuse, R0.reuse, 0x1 ;  /* 0x00000000e4049211 */ /* 0x0d0fe400078608ff */
[C---:B------:R-:W-:Y:S02]  /*11070*/  @!P0 LEA R2, P2, R241.reuse, R0, 0x1 ;  /* 0x00000000f1028211 */ /* 0x040fe400078408ff */
[-C--:B--2---:R-:W-:Y:S02]  /*11080*/  @!P1 LEA.HI.X R5, R228, R8.reuse, R12, 0x1, P3 ;  /* 0x00000008e4059211 */ /* 0x084fe400018f0c0c */
[----:B------:R-:W-:-:S03]  /*11090*/  @!P0 LEA.HI.X R3, R241, R8, R11, 0x1, P2 ;  /* 0x00000008f1038211 */ /* 0x000fc600010f0c0b */
[----:B------:R1:W-:Y:S04]  /*110a0*/  @!P1 ST.E.128 [R4.64], RZ ;  /* 0x000000ff04009985 */ /* 0x0003e8000c101d06 */
[----:B------:R1:W-:Y:S02]  /*110b0*/  @!P0 ST.E.128 [R2.64], RZ ;  /* 0x000000ff02008985 */ /* 0x0003e4000c101d06 */
.L_x_507:
[----:B------:R-:W-:Y:S05]  /*110c0*/  BSYNC B0 ;  /* 0x0000000000007941 */ /* 0x000fea0003800000 */
.L_x_506:
[----:B------:R-:W-:Y:S05]  /*110d0*/  BRA.DIV ~URZ, `(.L_x_508) ;  /* 0x000032027f007947 */ /* 0x000fea000b800000 */
[----:B--2---:R2:W1:Y:S04]  /*110e0*/  SHFL.IDX PT, R8, R7, 0x1, 0x181f ;  /* 0x00381f0007087f89 */ /* 0x00446800000e0000 */
[----:B----4-:R2:W4:Y:S02]  /*110f0*/  SHFL.IDX PT, R0, R9, 0x1, 0x181f ;  /* 0x00381f0009007f89 */ /* 0x01052400000e0000 */
.L_x_538:
[----:B-1----:R-:W-:Y:S01]  /*11100*/  IADD3 R2, R6, 0x20, RZ ;  /* 0x0000002006027810 */ /* 0x002fe20007ffe0ff */
[----:B------:R-:W-:Y:S03]  /*11110*/  BSSY B0, `(.L_x_509) ;  /* 0x000000d000007945 */ /* 0x000fe60003800000 */
        /* <DEDUP_REMOVED lines=8> */
[-C--:B------:R-:W-:Y:S02]  /*111a0*/  @!P1 LEA.HI.X R5, R228, R8.reuse, R12, 0x1, P3 ;  /* 0x00000008e4059211 */ /* 0x080fe400018f0c0c */
[----:B------:R-:W-:-:S03]  /*111b0*/  @!P0 LEA.HI.X R3, R241, R8, R11, 0x1, P2 ;  /* 0x00000008f1038211 */ /* 0x000fc600010f0c0b */
[----:B------:R1:W-:Y:S04]  /*111c0*/  @!P1 ST.E.128 [R4.64], RZ ;  /* 0x000000ff04009985 */ /* 0x0003e8000c101d06 */
[----:B------:R1:W-:Y:S02]  /*111d0*/  @!P0 ST.E.128 [R2.64], RZ ;  /* 0x000000ff02008985 */ /* 0x0003e4000c101d06 */
.L_x_510:
[----:B------:R-:W-:Y:S05]  /*111e0*/  BSYNC B0 ;  /* 0x0000000000007941 */ /* 0x000fea0003800000 */
.L_x_509:
[----:B------:R-:W-:Y:S05]  /*111f0*/  BRA.DIV ~URZ, `(.L_x_511) ;  /* 0x000031b27f007947 */ /* 0x000fea000b800000 */
[----:B------:R1:W2:Y:S02]  /*11200*/  SHFL.IDX PT, R8, R7, 0x2, 0x181f ;  /* 0x00581f0007087f89 */ /* 0x0002a400000e0000 */
.L_x_539:
[----:B------:R-:W-:Y:S05]  /*11210*/  BRA.DIV ~URZ, `(.L_x_512) ;  /* 0x000032027f007947 */ /* 0x000fea000b800000 */
[----:B----4-:R4:W1:Y:S02]  /*11220*/  SHFL.IDX PT, R0, R9, 0x2, 0x181f ;  /* 0x00581f0009007f89 */ /* 0x01086400000e0000 */
.L_x_540:
        /* <DEDUP_REMOVED lines=8> */
[CC--:B------:R-:W-:Y:S02]  /*112b0*/  @!P1 LEA R4, P3, R228.reuse, R0.reuse, 0x1 ;  /* 0x00000000e4049211 */ /* 0x0c0fe400078608ff */
[C---:B------:R-:W-:Y:S02]  /*112c0*/  @!P0 LEA R2, P2, R241.reuse, R0, 0x1 ;  /* 0x00000000f1028211 */ /* 0x040fe400078408ff */
[-C--:B--2---:R-:W-:Y:S02]  /*112d0*/  @!P1 LEA.HI.X R5, R228, R8.reuse, R12, 0x1, P3 ;  /* 0x00000008e4059211 */ /* 0x084fe400018f0c0c */
[----:B------:R-:W-:-:S03]  /*112e0*/  @!P0 LEA.HI.X R3, R241, R8, R11, 0x1, P2 ;  /* 0x00000008f1038211 */ /* 0x000fc600010f0c0b */
[----:B------:R1:W-:Y:S04]  /*112f0*/  @!P1 ST.E.128 [R4.64], RZ ;  /* 0x000000ff04009985 */ /* 0x0003e8000c101d06 */
[----:B------:R1:W-:Y:S02]  /*11300*/  @!P0 ST.E.128 [R2.64], RZ ;  /* 0x000000ff02008985 */ /* 0x0003e4000c101d06 */
.L_x_514:
[----:B------:R-:W-:Y:S05]  /*11310*/  BSYNC B0 ;  /* 0x0000000000007941 */ /* 0x000fea0003800000 */
.L_x_513:
[----:B------:R-:W-:Y:S05]  /*11320*/  BRA.DIV ~URZ, `(.L_x_515) ;  /* 0x000031627f007947 */ /* 0x000fea000b800000 */
[----:B--2---:R-:W2:Y:S04]  /*11330*/  SHFL.IDX PT, R7, R7, 0x3, 0x181f ;  /* 0x00781f0007077f89 */ /* 0x004ea800000e0000 */
[----:B------:R1:W3:Y:S02]  /*11340*/  SHFL.IDX PT, R0, R9, 0x3, 0x181f ;  /* 0x00781f0009007f89 */ /* 0x0002e400000e0000 */
.L_x_541:
[----:B------:R-:W-:-:S04]  /*11350*/  IADD3 R6, R6, 0x60, RZ ;  /* 0x0000006006067810 */ /* 0x000fc80007ffe0ff */
[----:B------:R-:W-:-:S13]  /*11360*/  ISETP.GE.AND P0, PT, R6, R10, PT ;  /* 0x0000000a0600720c */ /* 0x000fda0003f06270 */
[----:B------:R-:W-:Y:S05]  /*11370*/  @P0 BRA `(.L_x_501) ;  /* 0x000000a000000947 */ /* 0x000fea0003800000 */
[----:B------:R-:W-:Y:S02]  /*11380*/  ISETP.GE.AND P1, PT, R228, c[0x0][0x3c8], PT ;  /* 0x0000f200e4007a0c */ /* 0x000fe40003f26270 */
[----:B------:R-:W-:Y:S02]  /*11390*/  ISETP.GE.AND P0, PT, R241, c[0x0][0x3c8], PT ;  /* 0x0000f200f1007a0c */ /* 0x000fe40003f06270 */
[----:B-1-34-:R-:W-:Y:S02]  /*113a0*/  SHF.R.S32.HI R9, RZ, 0x1f, R228 ;  /* 0x0000001fff097819 */ /* 0x01afe400000114e4 */
[----:B------:R-:W-:-:S07]  /*113b0*/  SHF.R.S32.HI R8, RZ, 0x1f, R241 ;  /* 0x0000001fff087819 */ /* 0x000fce00000114f1 */
[CC--:B------:R-:W-:Y:S02]  /*113c0*/  @!P1 LEA R4, P3, R228.reuse, R0.reuse, 0x1 ;  /* 0x00000000e4049211 */ /* 0x0c0fe400078608ff */
[C---:B------:R-:W-:Y:S02]  /*113d0*/  @!P0 LEA R2, P2, R241.reuse, R0, 0x1 ;  /* 0x00000000f1028211 */ /* 0x040fe400078408ff */
[-C--:B--2---:R-:W-:Y:S02]  /*113e0*/  @!P1 LEA.HI.X R5, R228, R7.reuse, R9, 0x1, P3 ;  /* 0x00000007e4059211 */ /* 0x084fe400018f0c09 */
[----:B------:R-:W-:-:S03]  /*113f0*/  @!P0 LEA.HI.X R3, R241, R7, R8, 0x1, P2 ;  /* 0x00000007f1038211 */ /* 0x000fc600010f0c08 */
[----:B------:R1:W-:Y:S04]  /*11400*/  @!P1 ST.E.128 [R4.64], RZ ;  /* 0x000000ff04009985 */ /* 0x0003e8000c101d06 */
[----:B------:R1:W-:Y:S02]  /*11410*/  @!P0 ST.E.128 [R2.64], RZ ;  /* 0x000000ff02008985 */ /* 0x0003e4000c101d06 */
.L_x_501:
[----:B------:R-:W-:Y:S05]  /*11420*/  BSYNC B1 ;  /* 0x0000000000017941 */ /* 0x000fea0003800000 */
.L_x_492:
[----:B---34-:R-:W3:Y:S02]  /*11430*/  LDL R0, [R1+0x74] ;  /* 0x0000740001007983 */ /* 0x018ee40000100800 */
[----:B---3--:R-:W-:-:S13]  /*11440*/  ISETP.NE.AND P0, PT, R0, RZ, PT ;  /* 0x000000ff0000720c */ /* 0x008fda0003f05270 */
[----:B------:R-:W-:Y:S01]  /*11450*/  @P0 WARPSYNC 0xffffffff ;  /* 0xffffffff00000948 */ /* 0x000fe20003800000 */
[----:B------:R-:W-:Y:S06]  /*11460*/  @P0 BAR.SYNC.DEFER_BLOCKING 0x5, 0x100 ;  /* 0x0144000000000b1d */ /* 0x000fec0000010000 */
[----:B------:R-:W3:Y:S04]  /*11470*/  @P0 LDS R0, [0x10100] ;  /* 0x01010000ff000984 */ /* 0x000ee80000000800 */
[----:B---3--:R3:W-:Y:S04]  /*11480*/  @P0 STL [R1+0x50], R0 ;  /* 0x0000500001000387 */ /* 0x0087e80000100800 */
[----:B------:R-:W-:Y:S06]  /*11490*/  @P0 BAR.ARV 0x4, 0x100 ;  /* 0x0104000000000b1d */ /* 0x000fec0000002000 */
[----:B------:R-:W-:Y:S05]  /*114a0*/  @P0 BRA `(.L_x_516) ;  /* 0x0000007000000947 */ /* 0x000fea0003800000 */
[----:B------:R-:W-:Y:S05]  /*114b0*/  BRA.DIV ~URZ, `(.L_x_517) ;  /* 0x000030a27f007947 */ /* 0x000fea000b800000 */
[----:B------:R4:W3:Y:S02]  /*114c0*/  SHFL.IDX PT, R29, R44, RZ, 0x1f ;  /* 0x00001fff2c1d7589 */ /* 0x0008e400000e0000 */
.L_x_542:
[----:B------:R-:W-:Y:S01]  /*114d0*/  WARPSYNC 0xffffffff ;  /* 0xffffffff00007948 */ /* 0x000fe20003800000 */
[----:B------:R-:W-:Y:S06]  /*114e0*/  BAR.SYNC.DEFER_BLOCKING 0x4, 0x100 ;  /* 0x0104000000007b1d */ /* 0x000fec0000010000 */
[----:B---3--:R3:W-:Y:S04]  /*114f0*/  STL [R1+0x50], R29 ;  /* 0x0000501d01007387 */ /* 0x0087e80000100800 */
[----:B------:R3:W-:Y:S04]  /*11500*/  @!P4 STS [0x10100], R44 ;  /* 0x0101002cff00c388 */ /* 0x0007e80000000800 */
[----:B------:R-:W-:Y:S06]  /*11510*/  BAR.ARV 0x5, 0x100 ;  /* 0x0144000000007b1d */ /* 0x000fec0000002000 */
.L_x_516:
[----:B---3--:R-:W3:Y:S02]  /*11520*/  LDL R0, [R1+0x50] ;  /* 0x0000500001007983 */ /* 0x008ee40000100800 */
[----:B---3--:R-:W-:-:S13]  /*11530*/  ISETP.GE.AND P0, PT, R0, c[0x0][0x538], PT ;  /* 0x00014e0000007a0c */ /* 0x008fda0003f06270 */
[----:B-12-4-:R-:W-:Y:S01]  /*11540*/  @P0 CALL.REL.NOINC `(.L_x_518) ;  /* 0x0000001000000944 */ /* 0x016fe20003c00000 */
[----:B------:R-:W-:Y:S05]  /*11550*/  BRA `(.L_x_519) ;  /* 0xfffef33000007947 */ /* 0x000fea000383ffff */
.L_x_518:
[----:B------:R-:W-:Y:S05]  /*11560*/  EXIT ;  /* 0x000000000000794d */ /* 0x000fea0003800000 */
.L_x_464:
[----:B------:R-:W-:Y:S01]  /*11570*/  IMAD.MOV.U32 R36, RZ, RZ, R0 ;  /* 0x000000ffff247224 */ /* 0x000fe200078e0000 */
[----:B------:R-:W-:Y:S01]  /*11580*/  MOV R3, RZ ;  /* 0x000000ff00037202 */ /* 0x000fe20000000f00 */
[----:B------:R-:W-:Y:S01]  /*11590*/  IMAD.MOV.U32 R29, RZ, RZ, 0x181f ;  /* 0x0000181fff1d7424 */ /* 0x000fe200078e00ff */
[----:B------:R-:W-:Y:S02]  /*115a0*/  MOV R2, 0x115c0 ;  /* 0x000115c000027802 */ /* 0x000fe40000000f00 */
[----:B------:R-:W-:Y:S05]  /*115b0*/  CALL.REL.NOINC `($__internal_1_$__cuda_sm70_shflsync_idx_p) ;  /* 0x0000306000007944 */ /* 0x000fea0003c00000 */
[----:B------:R-:W-:Y:S01]  /*115c0*/  MOV R5, R29 ;  /* 0x0000001d00057202 */ /* 0x000fe20000000f00 */
[----:B------:R-:W-:Y:S05]  /*115d0*/  BRA `(.L_x_520) ;  /* 0xffff215000007947 */ /* 0x000fea000383ffff */
.L_x_465:
[----:B------:R-:W-:Y:S01]  /*115e0*/  IMAD.MOV.U32 R36, RZ, RZ, R4 ;  /* 0x000000ffff247224 */ /* 0x000fe200078e0004 */
[----:B------:R-:W-:Y:S01]  /*115f0*/  MOV R3, RZ ;  /* 0x000000ff00037202 */ /* 0x000fe20000000f00 */
[----:B------:R-:W-:Y:S01]  /*11600*/  IMAD.MOV.U32 R29, RZ, RZ, 0x181f ;  /* 0x0000181fff1d7424 */ /* 0x000fe200078e00ff */
[----:B------:R-:W-:Y:S02]  /*11610*/  MOV R2, 0x11630 ;  /* 0x0001163000027802 */ /* 0x000fe40000000f00 */
[----:B-12---:R-:W-:Y:S05]  /*11620*/  CALL.REL.NOINC `($__internal_1_$__cuda_sm70_shflsync_idx_p) ;  /* 0x00002ff000007944 */ /* 0x006fea0003c00000 */
[----:B------:R-:W-:Y:S01]  /*11630*/  ISETP.GE.AND P2, PT, R228, c[0x0][0x1d4], PT ;  /* 0x00007500e4007a0c */ /* 0x000fe20003f46270 */
[----:B------:R-:W-:Y:S01]  /*11640*/  IMAD.MOV.U32 R36, RZ, RZ, R0 ;  /* 0x000000ffff247224 */ /* 0x000fe200078e0000 */
[----:B------:R-:W-:Y:S02]  /*11650*/  ISETP.GE.AND P0, PT, R241, c[0x0][0x1d4], PT ;  /* 0x00007500f1007a0c */ /* 0x000fe40003f06270 */
[----:B------:R-:W-:-:S02]  /*11660*/  IADD3 R6, P6, R29, R128, RZ ;  /* 0x000000801d067210 */ /* 0x000fc40007fde0ff */
[----:B------:R-:W-:Y:S01]  /*11670*/  IADD3 R2, P5, R29, R129, RZ ;  /* 0x000000811d027210 */ /* 0x000fe20007fbe0ff */
[----:B------:R-:W-:Y:S02]  /*11680*/  IMAD.MOV.U32 R29, RZ, RZ, 0x181f ;  /* 0x0000181fff1d7424 */ /* 0x000fe400078e00ff */
[C---:B------:R-:W-:Y:S02]  /*11690*/  IMAD.X R7, R5.reuse, 0x1, R68, P6 ;  /* 0x0000000105077824 */ /* 0x040fe400030e0644 */
[----:B------:R-:W-:Y:S01]  /*116a0*/  IMAD.X R3, R5, 0x1, R69, P5 ;  /* 0x0000000105037824 */ /* 0x000fe200028e0645 */
[----:B------:R-:W-:Y:S02]  /*116b0*/  SEL R5, RZ, 0x10, P0 ;  /* 0x00000010ff057807 */ /* 0x000fe40000000000 */
[----:B------:R-:W-:Y:S01]  /*116c0*/  @!PT LDS RZ, [RZ] ;  /* 0x00000000fffff984 */ /* 0x000fe20000000800 */
[----:B------:R-:W-:Y:S01]  /*116d0*/  @!PT LDS RZ, [RZ] ;  /* 0x00000000fffff984 */ /* 0x000fe20000000800 */
[----:B------:R-:W-:Y:S01]  /*116e0*/  @!PT LDS RZ, [RZ] ;  /* 0x00000000fffff984 */ /* 0x000fe20000000800 */
[----:B------:R1:W-:Y:S04]  /*116f0*/  LDGSTS.E.BYPASS.LTC128B.128 [R219+0x8100], [R6.64], !P2 ;  /* 0x0810000006db7fae */ /* 0x0003e8000d101d46 */
[----:B------:R2:W-:Y:S01]  /*11700*/  LDGSTS.E.BYPASS.LTC128B.128 [R219+0xc100], [R2.64], !P0 ;  /* 0x0c10000002db7fae */ /* 0x0005e2000c101d46 */
[----:B-1----:R-:W-:Y:S01]  /*11710*/  SEL R6, RZ, 0x10, P2 ;  /* 0x00000010ff067807 */ /* 0x002fe20001000000 */
[----:B--2---:R-:W-:Y:S01]  /*11720*/  IMAD.MOV.U32 R3, RZ, RZ, 0x1 ;  /* 0x00000001ff037424 */ /* 0x004fe200078e00ff */
[----:B------:R-:W-:-:S02]  /*11730*/  MOV R2, 0x11750 ;  /* 0x0001175000027802 */ /* 0x000fc40000000f00 */
[----:B------:R-:W-:Y:S05]  /*11740*/  CALL.REL.NOINC `($__internal_1_$__cuda_sm70_shflsync_idx_p) ;  /* 0x00002ed000007944 */ /* 0x000fea0003c00000 */
[----:B------:R-:W-:Y:S01]  /*11750*/  IMAD.MOV.U32 R7, RZ, RZ, R29 ;  /* 0x000000ffff077224 */ /* 0x000fe200078e001d */
[----:B------:R-:W-:Y:S01]  /*11760*/  MOV R3, 0x1 ;  /* 0x0000000100037802 */ /* 0x000fe20000000f00 */
[----:B------:R-:W-:Y:S01]  /*11770*/  IMAD.MOV.U32 R36, RZ, RZ, R4 ;  /* 0x000000ffff247224 */ /* 0x000fe200078e0004 */
[----:B------:R-:W-:-:S02]  /*11780*/  MOV R29, 0x181f ;  /* 0x0000181f001d7802 */ /* 0x000fc40000000f00 */
[----:B------:R-:W-:Y:S02]  /*11790*/  MOV R2, 0x117b0 ;  /* 0x000117b000027802 */ /* 0x000fe40000000f00 */
[----:B------:R-:W-:Y:S05]  /*117a0*/  CALL.REL.NOINC `($__internal_1_$__cuda_sm70_shflsync_idx_p) ;  /* 0x00002e7000007944 */ /* 0x000fea0003c00000 */
[----:B------:R-:W-:Y:S01]  /*117b0*/  IADD3 R8, -R6, 0x10, RZ ;  /* 0x0000001006087810 */ /* 0x000fe20007ffe1ff */
[----:B------:R-:W-:Y:S01]  /*117c0*/  IMAD.MOV.U32 R36, RZ, RZ, R0 ;  /* 0x000000ffff247224 */ /* 0x000fe200078e0000 */
[----:B------:R-:W-:Y:S02]  /*117d0*/  IADD3 R2, -R5, 0x10, RZ ;  /* 0x0000001005027810 */ /* 0x000fe40007ffe1ff */
[----:B------:R-:W-:Y:S02]  /*117e0*/  LOP3.LUT R8, R8, 0xf, RZ, 0xc0, !PT ;  /* 0x0000000f08087812 */ /* 0x000fe400078ec0ff */
[----:B------:R-:W-:Y:S02]  /*117f0*/  ISETP.NE.U32.AND P6, PT, R6, RZ, PT ;  /* 0x000000ff0600720c */ /* 0x000fe40003fc5070 */
[----:B------:R-:W-:Y:S02]  /*11800*/  IADD3 R8, P2, P0, R8, R29, R128 ;  /* 0x0000001d08087210 */ /* 0x000fe4000785e080 */
[----:B------:R-:W-:-:S02]  /*11810*/  LOP3.LUT R2, R2, 0xf, RZ, 0xc0, !PT ;  /* 0x0000000f02027812 */ /* 0x000fc400078ec0ff */
[----:B------:R-:W-:Y:S02]  /*11820*/  ISETP.NE.U32.AND P5, PT, R5, RZ, PT ;  /* 0x000000ff0500720c */ /* 0x000fe40003fa5070 */
[----:B------:R-:W-:Y:S02]  /*11830*/  IADD3.X R9, RZ, R7, R68, P2, P0 ;  /* 0x00000007ff097210 */ /* 0x000fe400017e0444 */
[----:B------:R-:W-:Y:S01]  /*11840*/  IADD3 R2, P2, P0, R2, R29, R129 ;  /* 0x0000001d02027210 */ /* 0x000fe2000785e081 */
[----:B------:R-:W-:Y:S02]  /*11850*/  IMAD.MOV.U32 R29, RZ, RZ, 0x181f ;  /* 0x0000181fff1d7424 */ /* 0x000fe400078e00ff */
[----:B------:R-:W-:Y:S01]  /*11860*/  @!PT LDS RZ, [RZ] ;  /* 0x00000000fffff984 */ /* 0x000fe20000000800 */
[----:B------:R-:W-:Y:S01]  /*11870*/  @!PT LDS RZ, [RZ] ;  /* 0x00000000fffff984 */ /* 0x000fe20000000800 */
[----:B------:R-:W-:Y:S01]  /*11880*/  @!PT LDS RZ, [RZ] ;  /* 0x00000000fffff984 */ /* 0x000fe20000000800 */
[----:B------:R1:W-:Y:S01]  /*11890*/  LDGSTS.E.BYPASS.LTC128B.128.ZFILL [R219+0x9100], [R8.64], P6 ;  /* 0x0910000008db7fae */ /* 0x0003e2000b141d46 */
[----:B------:R-:W-:-:S05]  /*118a0*/  IADD3.X R3, RZ, R7, R69, P2, P0 ;  /* 0x00000007ff037210 */ /* 0x000fca00017e0445 */
[----:B------:R2:W-:Y:S02]  /*118b0*/  LDGSTS.E.BYPASS.LTC128B.128.ZFILL [R219+0xd100], [R2.64], P5 ;  /* 0x0d10000002db7fae */ /* 0x0005e4000a941d46 */
[----:B--2---:R-:W-:Y:S01]  /*118c0*/  IMAD.MOV.U32 R3, RZ, RZ, 0x2 ;  /* 0x00000002ff037424 */ /* 0x004fe200078e00ff */
[----:B------:R-:W-:Y:S02]  /*118d0*/  MOV R2, 0x118f0 ;  /* 0x000118f000027802 */ /* 0x000fe40000000f00 */
[----:B-1----:R-:W-:Y:S05]  /*118e0*/  CALL.REL.NOINC `($__internal_1_$__cuda_sm70_shflsync_idx_p) ;  /* 0x00002d3000007944 */ /* 0x002fea0003c00000 */
[----:B------:R-:W-:Y:S01]  /*118f0*/  IMAD.MOV.U32 R7, RZ, RZ, R29 ;  /* 0x000000ffff077224 */ /* 0x000fe200078e001d */
[----:B------:R-:W-:Y:S01]  /*11900*/  MOV R3, 0x2 ;  /* 0x0000000200037802 */ /* 0x000fe20000000f00 */
[----:B------:R-:W-:Y:S01]  /*11910*/  IMAD.MOV.U32 R36, RZ, RZ, R4 ;  /* 0x000000ffff247224 */ /* 0x000fe200078e0004 */
[----:B------:R-:W-:Y:S02]  /*11920*/  MOV R29, 0x181f ;  /* 0x0000181f001d7802 */ /* 0x000fe40000000f00 */
[----:B------:R-:W-:Y:S02]  /*11930*/  MOV R2, 0x11950 ;  /* 0x0001195000027802 */ /* 0x000fe40000000f00 */
[----:B------:R-:W-:Y:S05]  /*11940*/  CALL.REL.NOINC `($__internal_1_$__cuda_sm70_shflsync_idx_p) ;  /* 0x00002cd000007944 */ /* 0x000fea0003c00000 */
[----:B------:R-:W-:Y:S01]  /*11950*/  IADD3 R8, -R6, 0x10, RZ ;  /* 0x0000001006087810 */ /* 0x000fe20007ffe1ff */
[----:B------:R-:W-:Y:S01]  /*11960*/  IMAD.MOV.U32 R36, RZ, RZ, R0 ;  /* 0x000000ffff247224 */ /* 0x000fe200078e0000 */
[----:B------:R-:W-:-:S02]  /*11970*/  IADD3 R2, -R5, 0x10, RZ ;  /* 0x0000001005027810 */ /* 0x000fc40007ffe1ff */
[----:B------:R-:W-:Y:S02]  /*11980*/  LOP3.LUT R8, R8, 0xf, RZ, 0xc0, !PT ;  /* 0x0000000f08087812 */ /* 0x000fe400078ec0ff */
[----:B------:R-:W-:Y:S02]  /*11990*/  ISETP.NE.U32.AND P6, PT, R6, RZ, PT ;  /* 0x000000ff0600720c */ /* 0x000fe40003fc5070 */
[----:B------:R-:W-:Y:S02]  /*119a0*/  IADD3 R8, P2, P0, R8, R29, R128 ;  /* 0x0000001d08087210 */ /* 0x000fe4000785e080 */
[----:B------:R-:W-:Y:S02]  /*119b0*/  LOP3.LUT R2, R2, 0xf, RZ, 0xc0, !PT ;  /* 0x0000000f02027812 */ /* 0x000fe400078ec0ff */
[----:B------:R-:W-:Y:S02]  /*119c0*/  ISETP.NE.U32.AND P5, PT, R5, RZ, PT ;  /* 0x000000ff0500720c */ /* 0x000fe40003fa5070 */
[----:B------:R-:W-:-:S02]  /*119d0*/  IADD3.X R9, RZ, R7, R68, P2, P0 ;  /* 0x00000007ff097210 */ /* 0x000fc400017e0444 */
        /* <DEDUP_REMOVED lines=17> */
[----:B------:R-:W-:Y:S01]  /*11af0*/  MOV R4, R29 ;  /* 0x0000001d00047202 */ /* 0x000fe20000000f00 */
[----:B------:R-:W-:Y:S05]  /*11b00*/  BRA `(.L_x_521) ;  /* 0xffff1e0000007947 */ /* 0x000fea000383ffff */
.L_x_466:
[----:B------:R-:W-:Y:S01]  /*11b10*/  IMAD.MOV.U32 R3, RZ, RZ, RZ ;  /* 0x000000ffff037224 */ /* 0x000fe200078e00ff */
[----:B------:R-:W-:-:S02]  /*11b20*/  MOV R29, 0x1c1f ;  /* 0x00001c1f001d7802 */ /* 0x000fc40000000f00 */
[----:B------:R-:W-:Y:S02]  /*11b30*/  MOV R2, 0x11b50 ;  /* 0x00011b5000027802 */ /* 0x000fe40000000f00 */
[----:B------:R-:W-:Y:S05]  /*11b40*/  CALL.REL.NOINC `($__internal_1_$__cuda_sm70_shflsync_idx_p) ;  /* 0x00002ad000007944 */ /* 0x000fea0003c00000 */
[----:B------:R-:W-:Y:S05]  /*11b50*/  BRA `(.L_x_522) ;  /* 0xffff1fa000007947 */ /* 0x000fea000383ffff */
.L_x_467:
[----:B------:R-:W-:Y:S01]  /*11b60*/  IMAD.MOV.U32 R3, RZ, RZ, 0x1 ;  /* 0x00000001ff037424 */ /* 0x000fe200078e00ff */
[----:B------:R-:W-:Y:S02]  /*11b70*/  MOV R29, 0x1c1f ;  /* 0x00001c1f001d7802 */ /* 0x000fe40000000f00 */
[----:B------:R-:W-:Y:S02]  /*11b80*/  MOV R2, 0x11ba0 ;  /* 0x00011ba000027802 */ /* 0x000fe40000000f00 */
[----:B-1----:R-:W-:Y:S05]  /*11b90*/  CALL.REL.NOINC `($__internal_1_$__cuda_sm70_shflsync_idx_p) ;  /* 0x00002a8000007944 */ /* 0x002fea0003c00000 */
[----:B------:R-:W-:Y:S01]  /*11ba0*/  IMAD.IADD R0, R4, 0x1, R29 ;  /* 0x0000000104007824 */ /* 0x000fe200078e021d */
[----:B------:R-:W-:-:S04]  /*11bb0*/  FMNMX.FTZ R2, R7, R10, !PT ;  /* 0x0000000a07027209 */ /* 0x000fc80007810000 */
[----:B------:R-:W-:Y:S02]  /*11bc0*/  IMNMX R0, R5, R0, PT ;  /* 0x0000000005007217 */ /* 0x000fe40003800200 */
[----:B------:R-:W-:Y:S02]  /*11bd0*/  FMNMX.FTZ R2, R11, R2, !PT ;  /* 0x000000020b027209 */ /* 0x000fe40007810000 */
[C---:B------:R-:W-:Y:S02]  /*11be0*/  ISETP.GT.AND P5, PT, R0.reuse, RZ, PT ;  /* 0x000000ff0000720c */ /* 0x040fe40003fa4270 */
[C---:B------:R-:W-:Y:S02]  /*11bf0*/  ISETP.GT.AND P2, PT, R0.reuse, 0x1, PT ;  /* 0x000000010000780c */ /* 0x040fe40003f44270 */
[----:B------:R-:W-:Y:S02]  /*11c00*/  ISETP.GT.AND P0, PT, R0, 0x8, PT ;  /* 0x000000080000780c */ /* 0x000fe40003f04270 */
[----:B------:R-:W-:-:S02]  /*11c10*/  FSEL R5, R126, -INF , P5 ;  /* 0xff8000007e057808 */ /* 0x000fc40002800000 */
[----:B------:R-:W-:Y:S02]  /*11c20*/  FSEL R6, R125, -INF , P2 ;  /* 0xff8000007d067808 */ /* 0x000fe40001000000 */
        /* <DEDUP_REMOVED lines=112> */
[----:B------:R-:W-:Y:S01]  /*12330*/  ISETP.GT.AND P2, PT, R0, 0x79, PT ;  /* 0x000000790000780c */ /* 0x000fe20003f44270 */
[----:B------:R-:W-:Y:S01]  /*12340*/  IMAD.MOV.U32 R0, RZ, RZ, 0x2 ;  /* 0x00000002ff007424 */ /* 0x000fe200078e00ff */
[----:B------:R-:W-:-:S02]  /*12350*/  FSEL R175, R19, -INF , P0 ;  /* 0xff80000013af7808 */ /* 0x000fc40000000000 */
[----:B------:R-:W-:Y:S02]  /*12360*/  FMNMX.FTZ R8, R173, R8, !PT ;  /* 0x00000008ad087209 */ /* 0x000fe40007810000 */
[----:B------:R-:W-:Y:S02]  /*12370*/  FMNMX.FTZ R68, R203, R68, !PT ;  /* 0x00000044cb447209 */ /* 0x000fe40007810000 */
[----:B------:R-:W-:Y:S02]  /*12380*/  FSEL R174, R18, -INF , P2 ;  /* 0xff80000012ae7808 */ /* 0x000fe40001000000 */
[----:B------:R-:W-:Y:S01]  /*12390*/  FMNMX.FTZ R8, R175, R8, !PT ;  /* 0x00000008af087209 */ /* 0x000fe20007810000 */
[----:B------:R-:W-:Y:S01]  /*123a0*/  IMAD.MOV.U32 R4, RZ, RZ, R68 ;  /* 0x000000ffff047224 */ /* 0x000fe200078e0044 */
[----:B------:R-:W-:Y:S02]  /*123b0*/  MOV R2, 0x123e0 ;  /* 0x000123e000027802 */ /* 0x000fe40000000f00 */
[----:B------:R-:W-:-:S02]  /*123c0*/  FMNMX.FTZ R8, R174, R8, !PT ;  /* 0x00000008ae087209 */ /* 0x000fc40007810000 */
[----:B------:R-:W-:Y:S05]  /*123d0*/  CALL.REL.NOINC `($__internal_0_$__cuda_sm70_shflsync_bfly_p) ;  /* 0x000021e000007944 */ /* 0x000fea0003c00000 */
[----:B------:R-:W-:Y:S01]  /*123e0*/  FMNMX.FTZ R68, R68, R0, !PT ;  /* 0x0000000044447209 */ /* 0x000fe20007810000 */
[----:B------:R-:W-:Y:S01]  /*123f0*/  IMAD.MOV.U32 R0, RZ, RZ, 0x1 ;  /* 0x00000001ff007424 */ /* 0x000fe200078e00ff */
[----:B------:R-:W-:-:S03]  /*12400*/  MOV R2, 0x12430 ;  /* 0x0001243000027802 */ /* 0x000fc60000000f00 */
[----:B------:R-:W-:Y:S02]  /*12410*/  IMAD.MOV.U32 R4, RZ, RZ, R68 ;  /* 0x000000ffff047224 */ /* 0x000fe400078e0044 */
[----:B------:R-:W-:Y:S05]  /*12420*/  CALL.REL.NOINC `($__internal_0_$__cuda_sm70_shflsync_bfly_p) ;  /* 0x0000219000007944 */ /* 0x000fea0003c00000 */
[----:B------:R-:W-:Y:S01]  /*12430*/  FMNMX.FTZ R68, R68, R0, !PT ;  /* 0x0000000044447209 */ /* 0x000fe20007810000 */
[----:B------:R-:W-:Y:S01]  /*12440*/  IMAD.MOV.U32 R4, RZ, RZ, R8 ;  /* 0x000000ffff047224 */ /* 0x000fe200078e0008 */
[----:B------:R-:W-:Y:S01]  /*12450*/  MOV R2, 0x12480 ;  /* 0x0001248000027802 */ /* 0x000fe20000000f00 */
[----:B------:R-:W-:Y:S02]  /*12460*/  IMAD.MOV.U32 R0, RZ, RZ, 0x2 ;  /* 0x00000002ff007424 */ /* 0x000fe400078e00ff */
[----:B------:R-:W-:Y:S05]  /*12470*/  CALL.REL.NOINC `($__internal_0_$__cuda_sm70_shflsync_bfly_p) ;  /* 0x0000214000007944 */ /* 0x000fea0003c00000 */
[----:B------:R-:W-:Y:S01]  /*12480*/  FMNMX.FTZ R8, R8, R0, !PT ;  /* 0x0000000008087209 */ /* 0x000fe20007810000 */
[----:B------:R-:W-:Y:S01]  /*12490*/  IMAD.MOV.U32 R0, RZ, RZ, 0x1 ;  /* 0x00000001ff007424 */ /* 0x000fe200078e00ff */
[----:B------:R-:W-:-:S03]  /*124a0*/  MOV R2, 0x124d0 ;  /* 0x000124d000027802 */ /* 0x000fc60000000f00 */
[----:B------:R-:W-:Y:S02]  /*124b0*/  IMAD.MOV.U32 R4, RZ, RZ, R8 ;  /* 0x000000ffff047224 */ /* 0x000fe400078e0008 */
[----:B------:R-:W-:Y:S05]  /*124c0*/  CALL.REL.NOINC `($__internal_0_$__cuda_sm70_shflsync_bfly_p) ;  /* 0x000020f000007944 */ /* 0x000fea0003c00000 */
[----:B------:R-:W-:Y:S01]  /*124d0*/  MOV R3, R0 ;  /* 0x0000000000037202 */ /* 0x000fe20000000f00 */
[----:B------:R-:W-:Y:S05]  /*124e0*/  BRA `(.L_x_523) ;  /* 0xffff22c000007947 */ /* 0x000fea000383ffff */
.L_x_471:
[----:B------:R-:W-:Y:S01]  /*124f0*/  MOV R3, RZ ;  /* 0x000000ff00037202 */ /* 0x000fe20000000f00 */
[----:B------:R-:W-:Y:S01]  /*12500*/  IMAD.MOV.U32 R36, RZ, RZ, R0 ;  /* 0x000000ffff247224 */ /* 0x000fe200078e0000 */
[----:B------:R-:W-:Y:S01]  /*12510*/  MOV R2, 0x12540 ;  /* 0x0001254000027802 */ /* 0x000fe20000000f00 */
[----:B------:R-:W-:Y:S02]  /*12520*/  IMAD.MOV.U32 R29, RZ, RZ, 0x181f ;  /* 0x0000181fff1d7424 */ /* 0x000fe400078e00ff */
[----:B--2---:R-:W-:Y:S05]  /*12530*/  CALL.REL.NOINC `($__internal_1_$__cuda_sm70_shflsync_idx_p) ;  /* 0x000020e000007944 */ /* 0x004fea0003c00000 */
[----:B------:R-:W-:Y:S01]  /*12540*/  MOV R7, R29 ;  /* 0x0000001d00077202 */ /* 0x000fe20000000f00 */
[----:B------:R-:W-:-:S05]  /*12550*/  BRA `(.L_x_524) ;  /* 0xffff412000007947 */ /* 0x000fca000383ffff */
.L_x_472:
[----:B------:R-:W-:Y:S01]  /*12560*/  MOV R3, RZ ;  /* 0x000000ff00037202 */ /* 0x000fe20000000f00 */
[----:B------:R-:W-:Y:S01]  /*12570*/  IMAD.MOV.U32 R36, RZ, RZ, R4 ;  /* 0x000000ffff247224 */ /* 0x000fe200078e0004 */
[----:B------:R-:W-:Y:S01]  /*12580*/  MOV R2, 0x125b0 ;  /* 0x000125b000027802 */ /* 0x000fe20000000f00 */
[----:B------:R-:W-:Y:S02]  /*12590*/  IMAD.MOV.U32 R29, RZ, RZ, 0x181f ;  /* 0x0000181fff1d7424 */ /* 0x000fe400078e00ff */
[----:B-123--:R-:W-:Y:S05]  /*125a0*/  CALL.REL.NOINC `($__internal_1_$__cuda_sm70_shflsync_idx_p) ;  /* 0x0000207000007944 */ /* 0x00efea0003c00000 */
[----:B------:R-:W-:Y:S01]  /*125b0*/  ISETP.GE.AND P5, PT, R228, c[0x0][0x1d4], PT ;  /* 0x00007500e4007a0c */ /* 0x000fe20003fa6270 */
[----:B------:R-:W-:Y:S01]  /*125c0*/  IMAD.MOV.U32 R36, RZ, RZ, R0 ;  /* 0x000000ffff247224 */ /* 0x000fe200078e0000 */
[----:B------:R-:W-:Y:S02]  /*125d0*/  IADD3 R12, P2, R29, R28, RZ ;  /* 0x0000001c1d0c7210 */ /* 0x000fe40007f5e0ff */
[----:B------:R-:W-:Y:S03]  /*125e0*/  ISETP.GE.AND P0, PT, R241, c[0x0][0x1d4], PT ;  /* 0x00007500f1007a0c */ /* 0x000fe60003f06270 */
[----:B------:R-:W-:Y:S01]  /*125f0*/  IMAD.X R13, R7, 0x1, R5, P2 ;  /* 0x00000001070d7824 */ /* 0x000fe200010e0605 */
[----:B------:R-:W-:Y:S01]  /*12600*/  IADD3 R2, P2, R29, R30, RZ ;  /* 0x0000001e1d027210 */ /* 0x000fe20007f5e0ff */
[----:B------:R-:W-:Y:S04]  /*12610*/  IMAD.MOV.U32 R29, RZ, RZ, 0x181f ;  /* 0x0000181fff1d7424 */ /* 0x000fe800078e00ff */
[----:B------:R-:W-:Y:S01]  /*12620*/  @!PT LDS RZ, [RZ] ;  /* 0x00000000fffff984 */ /* 0x000fe20000000800 */
[----:B------:R-:W-:Y:S01]  /*12630*/  @!PT LDS RZ, [RZ] ;  /* 0x00000000fffff984 */ /* 0x000fe20000000800 */
[----:B------:R-:W-:Y:S01]  /*12640*/  @!PT LDS RZ, [RZ] ;  /* 0x00000000fffff984 */ /* 0x000fe20000000800 */
[----:B------:R1:W-:Y:S01]  /*12650*/  LDGSTS.E.BYPASS.LTC128B.128 [R219+0x100], [R12.64], !P5 ;  /* 0x001000000cdb7fae */ /* 0x0003e2000e901d46 */
[----:B------:R-:W-:Y:S01]  /*12660*/  IMAD.X R3, R7, 0x1, R6, P2 ;  /* 0x0000000107037824 */ /* 0x000fe200010e0606 */
[----:B------:R-:W-:Y:S04]  /*12670*/  SEL R7, RZ, 0x10, P0 ;  /* 0x00000010ff077807 */ /* 0x000fe80000000000 */
[----:B------:R2:W-:Y:S01]  /*12680*/  LDGSTS.E.BYPASS.LTC128B.128 [R219+0x4100], [R2.64], !P0 ;  /* 0x0410000002db7fae */ /* 0x0005e2000c101d46 */
[----:B-1----:R-:W-:Y:S02]  /*12690*/  SEL R12, RZ, 0x10, P5 ;  /* 0x00000010ff0c7807 */ /* 0x002fe40002800000 */
[----:B--2---:R-:W-:Y:S01]  /*126a0*/  MOV R2, 0x126d0 ;  /* 0x000126d000027802 */ /* 0x004fe20000000f00 */
[----:B------:R-:W-:Y:S02]  /*126b0*/  IMAD.MOV.U32 R3, RZ, RZ, 0x1 ;  /* 0x00000001ff037424 */ /* 0x000fe400078e00ff */
[----:B------:R-:W-:Y:S05]  /*126c0*/  CALL.REL.NOINC `($__internal_1_$__cuda_sm70_shflsync_idx_p) ;  /* 0x00001f5000007944 */ /* 0x000fea0003c00000 */
[----:B------:R-:W-:Y:S01]  /*126d0*/  MOV R3, 0x1 ;  /* 0x0000000100037802 */ /* 0x000fe20000000f00 */
[----:B------:R-:W-:Y:S01]  /*126e0*/  IMAD.MOV.U32 R13, RZ, RZ, R29 ;  /* 0x000000ffff0d7224 */ /* 0x000fe200078e001d */
[----:B------:R-:W-:Y:S01]  /*126f0*/  MOV R29, 0x181f ;  /* 0x0000181f001d7802 */ /* 0x000fe20000000f00 */
[----:B------:R-:W-:Y:S01]  /*12700*/  IMAD.MOV.U32 R36, RZ, RZ, R4 ;  /* 0x000000ffff247224 */ /* 0x000fe200078e0004 */
[----:B------:R-:W-:Y:S02]  /*12710*/  MOV R2, 0x12730 ;  /* 0x0001273000027802 */ /* 0x000fe40000000f00 */
[----:B------:R-:W-:Y:S05]  /*12720*/  CALL.REL.NOINC `($__internal_1_$__cuda_sm70_shflsync_idx_p) ;  /* 0x00001ef000007944 */ /* 0x000fea0003c00000 */
[C---:B------:R-:W-:Y:S01]  /*12730*/  IADD3 R2, -R12.reuse, 0x10, RZ ;  /* 0x000000100c027810 */ /* 0x040fe20007ffe1ff */
[----:B------:R-:W-:Y:S01]  /*12740*/  IMAD.MOV.U32 R36, RZ, RZ, R0 ;  /* 0x000000ffff247224 */ /* 0x000fe200078e0000 */
[----:B------:R-:W-:Y:S02]  /*12750*/  ISETP.NE.U32.AND P5, PT, R12, RZ, PT ;  /* 0x000000ff0c00720c */ /* 0x000fe40003fa5070 */
[----:B------:R-:W-:Y:S04]  /*12760*/  LOP3.LUT R2, R2, 0xf, RZ, 0xc0, !PT ;  /* 0x0000000f02027812 */ /* 0x000fe800078ec0ff */
[----:B------:R-:W-:Y:S04]  /*12770*/  IADD3 R2, P2, P0, R2, R29, R28 ;  /* 0x0000001d02027210 */ /* 0x000fe8000785e01c */
[----:B------:R-:W-:Y:S05]  /*12780*/  IADD3.X R3, RZ, R13, R5, P2, P0 ;  /* 0x0000000dff037210 */ /* 0x000fea00017e0405 */
[----:B------:R-:W-:Y:S01]  /*12790*/  @!PT LDS RZ, [RZ] ;  /* 0x00000000fffff984 */ /* 0x000fe20000000800 */
[----:B------:R-:W-:Y:S01]  /*127a0*/  @!PT LDS RZ, [RZ] ;  /* 0x00000000fffff984 */ /* 0x000fe20000000800 */
[----:B------:R-:W-:Y:S01]  /*127b0*/  @!PT LDS RZ, [RZ] ;  /* 0x00000000fffff984 */ /* 0x000fe20000000800 */
[----:B------:R1:W-:Y:S01]  /*127c0*/  LDGSTS.E.BYPASS.LTC128B.128.ZFILL [R219+0x1100], [R2.64], P5 ;  /* 0x0110000002db7fae */ /* 0x0003e2000a941d46 */
[C---:B------:R-:W-:Y:S02]  /*127d0*/  ISETP.NE.U32.AND P5, PT, R7.reuse, RZ, PT ;  /* 0x000000ff0700720c */ /* 0x040fe40003fa5070 */
[----:B-1----:R-:W-:Y:S04]  /*127e0*/  IADD3 R2, -R7, 0x10, RZ ;  /* 0x0000001007027810 */ /* 0x002fe80007ffe1ff */
[----:B------:R-:W-:Y:S04]  /*127f0*/  LOP3.LUT R2, R2, 0xf, RZ, 0xc0, !PT ;  /* 0x0000000f02027812 */ /* 0x000fe800078ec0ff */
[----:B------:R-:W-:Y:S01]  /*12800*/  IADD3 R2, P2, P0, R2, R29, R30 ;  /* 0x0000001d02027210 */ /* 0x000fe2000785e01e */
[----:B------:R-:W-:Y:S03]  /*12810*/  IMAD.MOV.U32 R29, RZ, RZ, 0x181f ;  /* 0x0000181fff1d7424 */ /* 0x000fe600078e00ff */
[----:B------:R-:W-:Y:S05]  /*12820*/  IADD3.X R3, RZ, R13, R6, P2, P0 ;  /* 0x0000000dff037210 */ /* 0x000fea00017e0406 */
[----:B------:R1:W-:Y:S02]  /*12830*/  LDGSTS.E.BYPASS.LTC128B.128.ZFILL [R219+0x5100], [R2.64], P5 ;  /* 0x0510000002db7fae */ /* 0x0003e4000a941d46 */
[----:B-1----:R-:W-:Y:S01]  /*12840*/  MOV R2, 0x12870 ;  /* 0x0001287000027802 */ /* 0x002fe20000000f00 */
[----:B------:R-:W-:Y:S03]  /*12850*/  IMAD.MOV.U32 R3, RZ, RZ, 0x2 ;  /* 0x00000002ff037424 */ /* 0x000fe600078e00ff */
        /* <DEDUP_REMOVED lines=33> */
[----:B------:R-:W-:Y:S01]  /*12a70*/  MOV R0, R29 ;  /* 0x0000001d00007202 */ /* 0x000fe20000000f00 */
[----:B------:R-:W-:-:S05]  /*12a80*/  BRA `(.L_x_525) ;  /* 0xffff3dd000007947 */ /* 0x000fca000383ffff */
.L_x_475:
[----:B------:R-:W-:Y:S01]  /*12a90*/  MOV R3, RZ ;  /* 0x000000ff00037202 */ /* 0x000fe20000000f00 */
[----:B------:R-:W-:Y:S01]  /*12aa0*/  IMAD.MOV.U32 R36, RZ, RZ, R0 ;  /* 0x000000ffff247224 */ /* 0x000fe200078e0000 */
[----:B------:R-:W-:Y:S01]  /*12ab0*/  MOV R2, 0x12ae0 ;  /* 0x00012ae000027802 */ /* 0x000fe20000000f00 */
[----:B------:R-:W-:Y:S02]  /*12ac0*/  IMAD.MOV.U32 R29, RZ, RZ, 0x181f ;  /* 0x0000181fff1d7424 */ /* 0x000fe400078e00ff */
[----:B-1----:R-:W-:Y:S05]  /*12ad0*/  CALL.REL.NOINC `($__internal_1_$__cuda_sm70_shflsync_idx_p) ;  /* 0x00001b4000007944 */ /* 0x002fea0003c00000 */
[----:B------:R-:W-:Y:S01]  /*12ae0*/  MOV R7, R29 ;  /* 0x0000001d00077202 */ /* 0x000fe20000000f00 */
[----:B------:R-:W-:-:S05]  /*12af0*/  BRA `(.L_x_526) ;  /* 0xffff545000007947 */ /* 0x000fca000383ffff */
.L_x_476:
        /* <DEDUP_REMOVED lines=83> */
.L_x_477:
[----:B------:R-:W-:Y:S01]  /*13030*/  MOV R3, RZ ;  /* 0x000000ff00037202 */ /* 0x000fe20000000f00 */
[----:B------:R-:W-:Y:S01]  /*13040*/  IMAD.MOV.U32 R36, RZ, RZ, R4 ;  /* 0x000000ffff247224 */ /* 0x000fe200078e0004 */
[----:B------:R-:W-:Y:S01]  /*13050*/  MOV R2, 0x13080 ;  /* 0x0001308000027802 */ /* 0x000fe20000000f00 */
[----:B------:R-:W-:Y:S02]  /*13060*/  IMAD.MOV.U32 R29, RZ, RZ, 0x1c1f ;  /* 0x00001c1fff1d7424 */ /* 0x000fe400078e00ff */
[----:B------:R-:W-:Y:S05]  /*13070*/  CALL.REL.NOINC `($__internal_1_$__cuda_sm70_shflsync_idx_p) ;  /* 0x000015a000007944 */ /* 0x000fea0003c00000 */
[----:B------:R-:W-:Y:S01]  /*13080*/  MOV R0, R29 ;  /* 0x0000001d00007202 */ /* 0x000fe20000000f00 */
[----:B------:R-:W-:-:S05]  /*13090*/  BRA `(.L_x_528) ;  /* 0xffff528000007947 */ /* 0x000fca000383ffff */
.L_x_478:
[----:B------:R-:W-:Y:S01]  /*130a0*/  MOV R3, 0x1 ;  /* 0x0000000100037802 */ /* 0x000fe20000000f00 */
[----:B------:R-:W-:Y:S01]  /*130b0*/  IMAD.MOV.U32 R36, RZ, RZ, R4 ;  /* 0x000000ffff247224 */ /* 0x000fe200078e0004 */
[----:B------:R-:W-:Y:S01]  /*130c0*/  MOV R2, 0x130f0 ;  /* 0x000130f000027802 */ /* 0x000fe20000000f00 */
[----:B------:R-:W-:Y:S02]  /*130d0*/  IMAD.MOV.U32 R29, RZ, RZ, 0x1c1f ;  /* 0x00001c1fff1d7424 */ /* 0x000fe400078e00ff */
[----:B-1----:R-:W-:Y:S05]  /*130e0*/  CALL.REL.NOINC `($__internal_1_$__cuda_sm70_shflsync_idx_p) ;  /* 0x0000153000007944 */ /* 0x002fea0003c00000 */
[----:B------:R-:W-:Y:S01]  /*130f0*/  FMNMX.FTZ R0, R6, R69, !PT ;  /* 0x0000004506007209 */ /* 0x000fe20007810000 */
[----:B------:R-:W-:Y:S03]  /*13100*/  IMAD.IADD R5, R5, 0x1, R29 ;  /* 0x0000000105057824 */ /* 0x000fe600078e021d */
[----:B------:R-:W-:Y:S02]  /*13110*/  FMNMX.FTZ R0, R8, R0, !PT ;  /* 0x0000000008007209 */ /* 0x000fe40007810000 */
[C---:B------:R-:W-:Y:S02]  /*13120*/  ISETP.GT.AND P6, PT, R5.reuse, RZ, PT ;  /* 0x000000ff0500720c */ /* 0x040fe40003fc4270 */
[----:B------:R-:W-:Y:S02]  /*13130*/  ISETP.GT.AND P5, PT, R5, 0x1, PT ;  /* 0x000000010500780c */ /* 0x000fe40003fa4270 */
[----:B------:R-:W-:Y:S02]  /*13140*/  FSEL R7, R169, -INF , P6 ;  /* 0xff800000a9077808 */ /* 0x000fe40003000000 */
        /* <DEDUP_REMOVED lines=107> */
[C---:B------:R-:W-:Y:S02]  /*13800*/  ISETP.GT.AND P2, PT, R5.reuse, 0x78, PT ;  /* 0x000000780500780c */ /* 0x040fe40003f44270 */
[----:B------:R-:W-:Y:S02]  /*13810*/  ISETP.GT.AND P0, PT, R5, 0x79, PT ;  /* 0x000000790500780c */ /* 0x000fe40003f04270 */
[----:B------:R-:W-:Y:S02]  /*13820*/  FMNMX.FTZ R0, R234, R0, !PT ;  /* 0x00000000ea007209 */ /* 0x000fe40007810000 */
[----:B------:R-:W-:Y:S02]  /*13830*/  FSEL R230, R62, -INF , P6 ;  /* 0xff8000003ee67808 */ /* 0x000fe40003000000 */
[----:B------:R-:W-:Y:S02]  /*13840*/  FMNMX.FTZ R5, R224, R2, !PT ;  /* 0x00000002e0057209 */ /* 0x000fe40007810000 */
[----:B------:R-:W-:Y:S01]  /*13850*/  FMNMX.FTZ R4, R238, R0, !PT ;  /* 0x00000000ee047209 */ /* 0x000fe20007810000 */
[----:B------:R-:W-:Y:S01]  /*13860*/  IMAD.MOV.U32 R0, RZ, RZ, 0x2 ;  /* 0x00000002ff007424 */ /* 0x000fe200078e00ff */
[----:B------:R-:W-:Y:S02]  /*13870*/  FSEL R229, R63, -INF , P5 ;  /* 0xff8000003fe57808 */ /* 0x000fe40002800000 */
[----:B------:R-:W-:Y:S02]  /*13880*/  FMNMX.FTZ R5, R230, R5, !PT ;  /* 0x00000005e6057209 */ /* 0x000fe40007810000 */
[----:B------:R-:W-:Y:S02]  /*13890*/  FMNMX.FTZ R4, R237, R4, !PT ;  /* 0x00000004ed047209 */ /* 0x000fe40007810000 */
[----:B------:R-:W-:Y:S02]  /*138a0*/  FSEL R227, R66, -INF , P2 ;  /* 0xff80000042e37808 */ /* 0x000fe40001000000 */
[----:B------:R-:W-:Y:S02]  /*138b0*/  FMNMX.FTZ R5, R229, R5, !PT ;  /* 0x00000005e5057209 */ /* 0x000fe40007810000 */
[----:B------:R-:W-:Y:S02]  /*138c0*/  FMNMX.FTZ R4, R236, R4, !PT ;  /* 0x00000004ec047209 */ /* 0x000fe40007810000 */
[----:B------:R-:W-:Y:S02]  /*138d0*/  FSEL R225, R67, -INF , P0 ;  /* 0xff80000043e17808 */ /* 0x000fe40000000000 */
[----:B------:R-:W-:Y:S02]  /*138e0*/  FMNMX.FTZ R5, R227, R5, !PT ;  /* 0x00000005e3057209 */ /* 0x000fe40007810000 */
[----:B------:R-:W-:Y:S02]  /*138f0*/  FMNMX.FTZ R4, R235, R4, !PT ;  /* 0x00000004eb047209 */ /* 0x000fe40007810000 */
[----:B------:R-:W-:Y:S02]  /*13900*/  FMNMX.FTZ R5, R225, R5, !PT ;  /* 0x00000005e1057209 */ /* 0x000fe40007810000 */
[----:B------:R-:W-:Y:S02]  /*13910*/  MOV R2, 0x13930 ;  /* 0x0001393000027802 */ /* 0x000fe40000000f00 */
[----:B------:R-:W-:Y:S05]  /*13920*/  CALL.REL.NOINC `($__internal_0_$__cuda_sm70_shflsync_bfly_p) ;  /* 0x00000c9000007944 */ /* 0x000fea0003c00000 */
[----:B------:R-:W-:Y:S01]  /*13930*/  FMNMX.FTZ R4, R4, R0, !PT ;  /* 0x0000000004047209 */ /* 0x000fe20007810000 */
[----:B------:R-:W-:Y:S01]  /*13940*/  IMAD.MOV.U32 R0, RZ, RZ, 0x1 ;  /* 0x00000001ff007424 */ /* 0x000fe200078e00ff */
[----:B------:R-:W-:Y:S02]  /*13950*/  MOV R2, 0x13970 ;  /* 0x0001397000027802 */ /* 0x000fe40000000f00 */
        /* <DEDUP_REMOVED lines=8> */
[----:B------:R-:W-:Y:S02]  /*139e0*/  MOV R2, 0x13a00 ;  /* 0x00013a0000027802 */ /* 0x000fe40000000f00 */
[----:B------:R-:W-:Y:S05]  /*139f0*/  CALL.REL.NOINC `($__internal_0_$__cuda_sm70_shflsync_bfly_p) ;  /* 0x00000bc000007944 */ /* 0x000fea0003c00000 */
[----:B------:R-:W-:-:S05]  /*13a00*/  BRA `(.L_x_529) ;  /* 0xffff55c000007947 */ /* 0x000fca000383ffff */
.L_x_481:
[----:B-1--4-:R-:W-:Y:S01]  /*13a10*/  MOV R29, 0x181f ;  /* 0x0000181f001d7802 */ /* 0x012fe20000000f00 */
[----:B------:R-:W-:Y:S01]  /*13a20*/  IMAD.MOV.U32 R3, RZ, RZ, RZ ;  /* 0x000000ffff037224 */ /* 0x000fe200078e00ff */
[----:B------:R-:W-:Y:S02]  /*13a30*/  MOV R2, 0x13a50 ;  /* 0x00013a5000027802 */ /* 0x000fe40000000f00 */
[----:B------:R-:W-:Y:S05]  /*13a40*/  CALL.REL.NOINC `($__internal_1_$__cuda_sm70_shflsync_idx_p) ;  /* 0x00000bd000007944 */ /* 0x000fea0003c00000 */
[----:B------:R-:W-:-:S05]  /*13a50*/  BRA `(.L_x_530) ;  /* 0xffff791000007947 */ /* 0x000fca000383ffff */
.L_x_484:
[----:B------:R-:W-:Y:S01]  /*13a60*/  MOV R3, RZ ;  /* 0x000000ff00037202 */ /* 0x000fe20000000f00 */
[----:B------:R-:W-:Y:S01]  /*13a70*/  IMAD.MOV.U32 R36, RZ, RZ, R0 ;  /* 0x000000ffff247224 */ /* 0x000fe200078e0000 */
[----:B------:R-:W-:Y:S01]  /*13a80*/  MOV R2, 0x13ab0 ;  /* 0x00013ab000027802 */ /* 0x000fe20000000f00 */
[----:B------:R-:W-:Y:S02]  /*13a90*/  IMAD.MOV.U32 R29, RZ, RZ, 0x181f ;  /* 0x0000181fff1d7424 */ /* 0x000fe400078e00ff */
[----:B-1----:R-:W-:Y:S05]  /*13aa0*/  CALL.REL.NOINC `($__internal_1_$__cuda_sm70_shflsync_idx_p) ;  /* 0x00000b7000007944 */ /* 0x002fea0003c00000 */
[----:B------:R-:W-:Y:S01]  /*13ab0*/  MOV R7, R29 ;  /* 0x0000001d00077202 */ /* 0x000fe20000000f00 */
[----:B------:R-:W-:-:S05]  /*13ac0*/  BRA `(.L_x_531) ;  /* 0xffff912000007947 */ /* 0x000fca000383ffff */
.L_x_485:
[----:B------:R-:W-:Y:S01]  /*13ad0*/  MOV R3, RZ ;  /* 0x000000ff00037202 */ /* 0x000fe20000000f00 */
[----:B------:R-:W-:Y:S01]  /*13ae0*/  IMAD.MOV.U32 R36, RZ, RZ, R4 ;  /* 0x000000ffff247224 */ /* 0x000fe200078e0004 */
[----:B------:R-:W-:Y:S01]  /*13af0*/  MOV R2, 0x13b20 ;  /* 0x00013b2000027802 */ /* 0x000fe20000000f00 */
[----:B------:R-:W-:Y:S02]  /*13b00*/  IMAD.MOV.U32 R29, RZ, RZ, 0x181f ;  /* 0x0000181fff1d7424 */ /* 0x000fe400078e00ff */
[----:B-123--:R-:W-:Y:S05]  /*13b10*/  CALL.REL.NOINC `($__internal_1_$__cuda_sm70_shflsync_idx_p) ;  /* 0x00000b0000007944 */ /* 0x00efea0003c00000 */
[C---:B------:R-:W-:Y:S01]  /*13b20*/  IADD3 R8, -R218.reuse, 0x10, RZ ;  /* 0x00000010da087810 */ /* 0x040fe20007ffe1ff */
[----:B------:R-:W-:Y:S01]  /*13b30*/  IMAD.MOV.U32 R36, RZ, RZ, R0 ;  /* 0x000000ffff247224 */ /* 0x000fe200078e0000 */
[----:B------:R-:W-:Y:S02]  /*13b40*/  ISETP.NE.U32.AND P0, PT, R218, RZ, PT ;  /* 0x000000ffda00720c */ /* 0x000fe40003f05070 */
[----:B------:R-:W-:Y:S04]  /*13b50*/  LOP3.LUT R8, R8, 0xf, RZ, 0xc0, !PT ;  /* 0x0000000f08087812 */ /* 0x000fe800078ec0ff */
[----:B------:R-:W-:Y:S04]  /*13b60*/  IADD3 R8, P5, P4, R8, R29, R17 ;  /* 0x0000001d08087210 */ /* 0x000fe80007cbe011 */
[----:B------:R-:W-:Y:S02]  /*13b70*/  IADD3.X R9, RZ, R7, R5, P5, P4 ;  /* 0x00000007ff097210 */ /* 0x000fe40002fe8405 */
[----:B------:R-:W-:Y:S01]  /*13b80*/  IADD3 R2, P4, R29, R18, RZ ;  /* 0x000000121d027210 */ /* 0x000fe20007f9e0ff */
[----:B------:R-:W-:Y:S02]  /*13b90*/  IMAD.MOV.U32 R29, RZ, RZ, 0x181f ;  /* 0x0000181fff1d7424 */ /* 0x000fe400078e00ff */
[----:B------:R-:W-:Y:S01]  /*13ba0*/  @!PT LDS RZ, [RZ] ;  /* 0x00000000fffff984 */ /* 0x000fe20000000800 */
[----:B------:R-:W-:Y:S01]  /*13bb0*/  @!PT LDS RZ, [RZ] ;  /* 0x00000000fffff984 */ /* 0x000fe20000000800 */
[----:B------:R-:W-:Y:S01]  /*13bc0*/  @!PT LDS RZ, [RZ] ;  /* 0x00000000fffff984 */ /* 0x000fe20000000800 */
[----:B------:R1:W-:Y:S02]  /*13bd0*/  LDGSTS.E.BYPASS.LTC128B.128.ZFILL [R219+0x8100], [R8.64], P0 ;  /* 0x0810000008db7fae */ /* 0x0003e40008141d46 */
[----:B------:R-:W-:Y:S05]  /*13be0*/  IMAD.X R3, R7, 0x1, R6, P4 ;  /* 0x0000000107037824 */ /* 0x000fea00020e0606 */
[----:B------:R2:W-:Y:S02]  /*13bf0*/  LDGSTS.E.BYPASS.LTC128B.128 [R219+0xc100], [R2.64], !P2 ;  /* 0x0c10000002db7fae */ /* 0x0005e4000d101d46 */
[----:B--2---:R-:W-:Y:S01]  /*13c00*/  MOV R2, 0x13c30 ;  /* 0x00013c3000027802 */ /* 0x004fe20000000f00 */
[----:B------:R-:W-:Y:S02]  /*13c10*/  IMAD.MOV.U32 R3, RZ, RZ, 0x1 ;  /* 0x00000001ff037424 */ /* 0x000fe400078e00ff */
[----:B-1----:R-:W-:Y:S05]  /*13c20*/  CALL.REL.NOINC `($__internal_1_$__cuda_sm70_shflsync_idx_p) ;  /* 0x000009f000007944 */ /* 0x002fea0003c00000 */
        /* <DEDUP_REMOVED lines=54> */
.L_x_486:
[----:B------:R-:W-:Y:S02]  /*13f90*/  MOV R0, 0x2 ;  /* 0x0000000200007802 */ /* 0x000fe40000000f00 */
        /* <DEDUP_REMOVED lines=16> */
.L_x_488:
[----:B------:R2:W5:Y:S01]  /*140a0*/  LDL R4, [R1+0x8] ;  /* 0x0000080001047983 */ /* 0x0005620000100800 */
[----:B-1----:R-:W-:-:S02]  /*140b0*/  MOV R0, 0x2 ;  /* 0x0000000200007802 */ /* 0x002fc40000000f00 */
[----:B------:R-:W-:Y:S02]  /*140c0*/  MOV R2, 0x140e0 ;  /* 0x000140e000027802 */ /* 0x000fe40000000f00 */
[----:B--2--5:R-:W-:Y:S05]  /*140d0*/  CALL.REL.NOINC `($__internal_0_$__cuda_sm70_shflsync_bfly_p) ;  /* 0x000004e000007944 */ /* 0x024fea0003c00000 */
[----:B------:R-:W-:Y:S01]  /*140e0*/  MOV R5, R0 ;  /* 0x0000000000057202 */ /* 0x000fe20000000f00 */
[----:B------:R-:W-:Y:S05]  /*140f0*/  BRA `(.L_x_534) ;  /* 0xffffb37000007947 */ /* 0x000fea000383ffff */
.L_x_489:
[----:B------:R-:W-:Y:S01]  /*14100*/  IMAD.MOV.U32 R4, RZ, RZ, R5 ;  /* 0x000000ffff047224 */ /* 0x000fe200078e0005 */
[----:B------:R-:W-:Y:S02]  /*14110*/  MOV R0, 0x1 ;  /* 0x0000000100007802 */ /* 0x000fe40000000f00 */
[----:B------:R-:W-:Y:S02]  /*14120*/  MOV R2, 0x14140 ;  /* 0x0001414000027802 */ /* 0x000fe40000000f00 */
[----:B------:R-:W-:Y:S05]  /*14130*/  CALL.REL.NOINC `($__internal_0_$__cuda_sm70_shflsync_bfly_p) ;  /* 0x0000048000007944 */ /* 0x000fea0003c00000 */
[----:B------:R1:W5:Y:S01]  /*14140*/  LDL R4, [R1+0xc] ;  /* 0x00000c0001047983 */ /* 0x0003620000100800 */
[----:B------:R-:W-:Y:S01]  /*14150*/  FADD.FTZ R5, R5, R0 ;  /* 0x0000000005057221 */ /* 0x000fe20000010000 */
[----:B------:R-:W-:Y:S02]  /*14160*/  MOV R0, 0x2 ;  /* 0x0000000200007802 */ /* 0x000fe40000000f00 */
[----:B------:R-:W-:Y:S02]  /*14170*/  MOV R2, 0x14190 ;  /* 0x0001419000027802 */ /* 0x000fe40000000f00 */
[----:B-1---5:R-:W-:Y:S05]  /*14180*/  CALL.REL.NOINC `($__internal_0_$__cuda_sm70_shflsync_bfly_p) ;  /* 0x0000043000007944 */ /* 0x022fea0003c00000 */
[----:B------:R-:W2:Y:S02]  /*14190*/  LDL.LU R2, [R1+0xc] ;  /* 0x00000c0001027983 */ /* 0x000ea40000300800 */
[----:B--2---:R-:W-:Y:S01]  /*141a0*/  FADD.FTZ R4, R2, R0 ;  /* 0x0000000002047221 */ /* 0x004fe20000010000 */
[----:B------:R-:W-:-:S02]  /*141b0*/  MOV R0, 0x1 ;  /* 0x0000000100007802 */ /* 0x000fc40000000f00 */
[----:B------:R-:W-:Y:S02]  /*141c0*/  MOV R2, 0x141e0 ;  /* 0x000141e000027802 */ /* 0x000fe40000000f00 */
[----:B------:R-:W-:Y:S05]  /*141d0*/  CALL.REL.NOINC `($__internal_0_$__cuda_sm70_shflsync_bfly_p) ;  /* 0x000003e000007944 */ /* 0x000fea0003c00000 */
[----:B------:R-:W-:Y:S01]  /*141e0*/  MOV R3, R0 ;  /* 0x0000000000037202 */ /* 0x000fe20000000f00 */
[----:B------:R-:W-:Y:S05]  /*141f0*/  BRA `(.L_x_535) ;  /* 0xffffb30000007947 */ /* 0x000fea000383ffff */
.L_x_504:
[----:B------:R-:W-:Y:S01]  /*14200*/  IMAD.MOV.U32 R36, RZ, RZ, R7 ;  /* 0x000000ffff247224 */ /* 0x000fe200078e0007 */
[----:B------:R-:W-:Y:S01]  /*14210*/  MOV R3, RZ ;  /* 0x000000ff00037202 */ /* 0x000fe20000000f00 */
[----:B------:R-:W-:Y:S01]  /*14220*/  IMAD.MOV.U32 R29, RZ, RZ, 0x181f ;  /* 0x0000181fff1d7424 */ /* 0x000fe200078e00ff */
[----:B------:R-:W-:Y:S02]  /*14230*/  MOV R2, 0x14250 ;  /* 0x0001425000027802 */ /* 0x000fe40000000f00 */
[----:B------:R-:W-:Y:S05]  /*14240*/  CALL.REL.NOINC `($__internal_1_$__cuda_sm70_shflsync_idx_p) ;  /* 0x000003d000007944 */ /* 0x000fea0003c00000 */
[----:B------:R-:W-:Y:S01]  /*14250*/  MOV R8, R29 ;  /* 0x0000001d00087202 */ /* 0x000fe20000000f00 */
[----:B------:R-:W-:Y:S05]  /*14260*/  BRA `(.L_x_536) ;  /* 0xffffcce000007947 */ /* 0x000fea000383ffff */
.L_x_505:
[----:B------:R-:W-:Y:S01]  /*14270*/  IMAD.MOV.U32 R36, RZ, RZ, R9 ;  /* 0x000000ffff247224 */ /* 0x000fe200078e0009 */
[----:B------:R-:W-:Y:S01]  /*14280*/  MOV R3, RZ ;  /* 0x000000ff00037202 */ /* 0x000fe20000000f00 */
[----:B------:R-:W-:Y:S01]  /*14290*/  IMAD.MOV.U32 R29, RZ, RZ, 0x181f ;  /* 0x0000181fff1d7424 */ /* 0x000fe200078e00ff */
[----:B------:R-:W-:Y:S02]  /*142a0*/  MOV R2, 0x142c0 ;  /* 0x000142c000027802 */ /* 0x000fe40000000f00 */
[----:B-12---:R-:W-:Y:S05]  /*142b0*/  CALL.REL.NOINC `($__internal_1_$__cuda_sm70_shflsync_idx_p) ;  /* 0x0000036000007944 */ /* 0x006fea0003c00000 */
[----:B------:R-:W-:Y:S01]  /*142c0*/  MOV R0, R29 ;  /* 0x0000001d00007202 */ /* 0x000fe20000000f00 */
[----:B------:R-:W-:Y:S05]  /*142d0*/  BRA `(.L_x_537) ;  /* 0xffffcc9000007947 */ /* 0x000fea000383ffff */
.L_x_508:
[----:B------:R-:W-:Y:S01]  /*142e0*/  IMAD.MOV.U32 R36, RZ, RZ, R7 ;  /* 0x000000ffff247224 */ /* 0x000fe200078e0007 */
[----:B-1----:R-:W-:Y:S01]  /*142f0*/  MOV R3, 0x1 ;  /* 0x0000000100037802 */ /* 0x002fe20000000f00 */
[----:B------:R-:W-:Y:S01]  /*14300*/  IMAD.MOV.U32 R29, RZ, RZ, 0x181f ;  /* 0x0000181fff1d7424 */ /* 0x000fe200078e00ff */
[----:B------:R-:W-:-:S02]  /*14310*/  MOV R2, 0x14330 ;  /* 0x0001433000027802 */ /* 0x000fc40000000f00 */
[----:B--234-:R-:W-:Y:S05]  /*14320*/  CALL.REL.NOINC `($__internal_1_$__cuda_sm70_shflsync_idx_p) ;  /* 0x000002f000007944 */ /* 0x01cfea0003c00000 */
[----:B------:R-:W-:Y:S01]  /*14330*/  IMAD.MOV.U32 R8, RZ, RZ, R29 ;  /* 0x000000ffff087224 */ /* 0x000fe200078e001d */
[----:B------:R-:W-:Y:S01]  /*14340*/  MOV R3, 0x1 ;  /* 0x0000000100037802 */ /* 0x000fe20000000f00 */
[----:B------:R-:W-:Y:S01]  /*14350*/  IMAD.MOV.U32 R36, RZ, RZ, R9 ;  /* 0x000000ffff247224 */ /* 0x000fe200078e0009 */
[----:B------:R-:W-:-:S02]  /*14360*/  MOV R29, 0x181f ;  /* 0x0000181f001d7802 */ /* 0x000fc40000000f00 */
[----:B------:R-:W-:Y:S02]  /*14370*/  MOV R2, 0x14390 ;  /* 0x0001439000027802 */ /* 0x000fe40000000f00 */
[----:B------:R-:W-:Y:S05]  /*14380*/  CALL.REL.NOINC `($__internal_1_$__cuda_sm70_shflsync_idx_p) ;  /* 0x0000029000007944 */ /* 0x000fea0003c00000 */
[----:B------:R-:W-:Y:S01]  /*14390*/  MOV R0, R29 ;  /* 0x0000001d00007202 */ /* 0x000fe20000000f00 */
[----:B------:R-:W-:Y:S05]  /*143a0*/  BRA `(.L_x_538) ;  /* 0xffffcd5000007947 */ /* 0x000fea000383ffff */
.L_x_511:
[----:B------:R-:W-:Y:S01]  /*143b0*/  IMAD.MOV.U32 R36, RZ, RZ, R7 ;  /* 0x000000ffff247224 */ /* 0x000fe200078e0007 */
[----:B-1----:R-:W-:Y:S01]  /*143c0*/  MOV R3, 0x2 ;  /* 0x0000000200037802 */ /* 0x002fe20000000f00 */
[----:B------:R-:W-:Y:S01]  /*143d0*/  IMAD.MOV.U32 R29, RZ, RZ, 0x181f ;  /* 0x0000181fff1d7424 */ /* 0x000fe200078e00ff */
[----:B------:R-:W-:Y:S02]  /*143e0*/  MOV R2, 0x14400 ;  /* 0x0001440000027802 */ /* 0x000fe40000000f00 */
[----:B--234-:R-:W-:Y:S05]  /*143f0*/  CALL.REL.NOINC `($__internal_1_$__cuda_sm70_shflsync_idx_p) ;  /* 0x0000022000007944 */ /* 0x01cfea0003c00000 */
[----:B------:R-:W-:Y:S01]  /*14400*/  MOV R8, R29 ;  /* 0x0000001d00087202 */ /* 0x000fe20000000f00 */
[----:B------:R-:W-:Y:S05]  /*14410*/  BRA `(.L_x_539) ;  /* 0xffffcdf000007947 */ /* 0x000fea000383ffff */
.L_x_512:
[----:B------:R-:W-:Y:S01]  /*14420*/  IMAD.MOV.U32 R36, RZ, RZ, R9 ;  /* 0x000000ffff247224 */ /* 0x000fe200078e0009 */
[----:B-1----:R-:W-:Y:S01]  /*14430*/  MOV R3, 0x2 ;  /* 0x0000000200037802 */ /* 0x002fe20000000f00 */
[----:B------:R-:W-:Y:S01]  /*14440*/  IMAD.MOV.U32 R29, RZ, RZ, 0x181f ;  /* 0x0000181fff1d7424 */ /* 0x000fe200078e00ff */
[----:B------:R-:W-:Y:S02]  /*14450*/  MOV R2, 0x14470 ;  /* 0x0001447000027802 */ /* 0x000fe40000000f00 */
[----:B--234-:R-:W-:Y:S05]  /*14460*/  CALL.REL.NOINC `($__internal_1_$__cuda_sm70_shflsync_idx_p) ;  /* 0x000001b000007944 */ /* 0x01cfea0003c00000 */
[----:B------:R-:W-:Y:S01]  /*14470*/  MOV R0, R29 ;  /* 0x0000001d00007202 */ /* 0x000fe20000000f00 */
[----:B------:R-:W-:Y:S05]  /*14480*/  BRA `(.L_x_540) ;  /* 0xffffcda000007947 */ /* 0x000fea000383ffff */
.L_x_515:
        /* <DEDUP_REMOVED lines=13> */
.L_x_517:
[----:B-1----:R-:W-:Y:S01]  /*14560*/  IMAD.MOV.U32 R36, RZ, RZ, R44 ;  /* 0x000000ffff247224 */ /* 0x002fe200078e002c */
[----:B------:R-:W-:Y:S01]  /*14570*/  MOV R3, RZ ;  /* 0x000000ff00037202 */ /* 0x000fe20000000f00 */
[----:B------:R-:W-:Y:S01]  /*14580*/  IMAD.MOV.U32 R29, RZ, RZ, 0x1f ;  /* 0x0000001fff1d7424 */ /* 0x000fe200078e00ff */
[----:B------:R-:W-:Y:S02]  /*14590*/  MOV R2, 0x145b0 ;  /* 0x000145b000027802 */ /* 0x000fe40000000f00 */
[----:B--23--:R-:W-:Y:S05]  /*145a0*/  CALL.REL.NOINC `($__internal_1_$__cuda_sm70_shflsync_idx_p) ;  /* 0x0000007000007944 */ /* 0x00cfea0003c00000 */
[----:B------:R-:W-:Y:S05]  /*145b0*/  BRA `(.L_x_542) ;  /* 0xffffcf1000007947 */ /* 0x000fea000383ffff */
        .weak           $__internal_0_$__cuda_sm70_shflsync_bfly_p
        .type           $__internal_0_$__cuda_sm70_shflsync_bfly_p,@function
        .size           $__internal_0_$__cuda_sm70_shflsync_bfly_p,($__internal_1_$__cuda_sm70_shflsync_idx_p - $__internal_0_$__cuda_sm70_shflsync_bfly_p)
$__internal_0_$__cuda_sm70_shflsync_bfly_p:
[----:B------:R-:W-:Y:S02]  /*145c0*/  MOV R14, 0xffffffff ;  /* 0xffffffff000e7802 */ /* 0x000fe40000000f00 */
[----:B------:R-:W-:Y:S02]  /*145d0*/  MOV R3, 0x1f ;  /* 0x0000001f00037802 */ /* 0x000fe40000000f00 */
[----:B------:R-:W-:Y:S04]  /*145e0*/  WARPSYNC R14 ;  /* 0x0000000e00007348 */ /* 0x000fe80003800000 */
[----:B------:R1:W2:Y:S02]  /*145f0*/  SHFL.BFLY PT, R0, R4, R0, R3 ;  /* 0x0c00000004007389 */ /* 0x0002a400000e0003 */
[----:B-1----:R-:W-:-:S04]  /*14600*/  MOV R3, 0x0 ;  /* 0x0000000000037802 */ /* 0x002fc80000000f00 */
[----:B--2---:R-:W-:Y:S05]  /*14610*/  RET.REL.NODEC R2 `(_ZN7cutlass13device_kernelIN5flash19enable_sm80_to_sm89INS1_16FlashAttnFwdSm80INS1_25CollectiveMainloopFwdSm80ILi8ELi1ELb1EN4cute5tupleIJNS5_1CILi128EEES8_S8_EEELi128ENS_6half_tEfNS_4arch4Sm80ELb1ELb0ELb1ELb0ELb1ELb0ELb1ELb0EEENS1_21CollectiveEpilogueFwdIS9_NS6_IJNS7_ILi1EEESF_SF_EEESA_SC_Li256ELb0ELb1ELb0ELb0EEENS1_30DynamicPersistentTileSchedulerILi256ELi256ELb0ELb1ELb0EEEEEEEEEvNT_6ParamsE) ;  /* 0xfffeb9e002007950 */ /* 0x004fea0003c3ffff */
        .weak           $__internal_1_$__cuda_sm70_shflsync_idx_p
        .type           $__internal_1_$__cuda_sm70_shflsync_idx_p,@function
        .size           $__internal_1_$__cuda_sm70_shflsync_idx_p,(.L_x_4336 - $__internal_1_$__cuda_sm70_shflsync_idx_p)
$__internal_1_$__cuda_sm70_shflsync_idx_p:
[----:B------:R-:W-:-:S04]  /*14620*/  MOV R61, 0xffffffff ;  /* 0xffffffff003d7802 */ /* 0x000fc80000000f00 */
[----:B------:R-:W-:Y:S04]  /*14630*/  WARPSYNC R61 ;  /* 0x0000003d00007348 */ /* 0x000fe80003800000 */
[----:B------:R1:W2:Y:S02]  /*14640*/  SHFL.IDX PT, R29, R36, R3, R29 ;  /* 0x00000003241d7389 */ /* 0x0002a400000e001d */
[----:B-1----:R-:W-:-:S04]  /*14650*/  MOV R3, 0x0 ;  /* 0x0000000000037802 */ /* 0x002fc80000000f00 */
[----:B--2---:R-:W-:Y:S05]  /*14660*/  RET.REL.NODEC R2 `(_ZN7cutlass13device_kernelIN5flash19enable_sm80_to_sm89INS1_16FlashAttnFwdSm80INS1_25CollectiveMainloopFwdSm80ILi8ELi1ELb1EN4cute5tupleIJNS5_1CILi128EEES8_S8_EEELi128ENS_6half_tEfNS_4arch4Sm80ELb1ELb0ELb1ELb0ELb1ELb0ELb1ELb0EEENS1_21CollectiveEpilogueFwdIS9_NS6_IJNS7_ILi1EEESF_SF_EEESA_SC_Li256ELb0ELb1ELb0ELb0EEENS1_30DynamicPersistentTileSchedulerILi256ELi256ELb0ELb1ELb0EEEEEEEEEvNT_6ParamsE) ;  /* 0xfffeb99002007950 */ /* 0x004fea0003c3ffff */
.L_x_543:
        /* <DEDUP_REMOVED lines=9> */
.L_x_4336:


//--------------------- .text._ZN7cutlass13device_kernelIN5flash19enable_sm80_to_sm89INS1_16FlashAttnFwdSm80INS1_25CollectiveMainloopFwdSm80ILi8ELi1ELb1EN4cute5tupleIJNS5_1CILi128EEES8_S8_EEELi128ENS_6half_tEfNS_4arch4Sm80ELb1ELb0ELb1ELb1ELb1ELb0ELb1ELb0EEENS1_21CollectiveEpilogueFwdIS9_NS6_IJNS7_ILi1EEESF_SF_EEESA_SC_Li256ELb1ELb1ELb0ELb0EEENS1_19SingleTileSchedulerILb1ELb0ELb1ELi128EEEEEEEEEvNT_6ParamsE --------------------------
	.section	.text._ZN7cutlass13device_kernelIN5flash19enable_sm80_to_sm89INS1_16FlashAttnFwdSm80INS1_25CollectiveMainloopFwdSm80ILi8ELi1ELb1EN4cute5tupleIJNS5_1CILi128EEES8_S8_EEELi128ENS_6half_tEfNS_4arch4Sm80ELb1ELb0ELb1ELb1ELb1ELb0ELb1ELb0EEENS1_21CollectiveEpilogueFwdIS9_NS6_IJNS7_ILi1EEESF_SF_EEESA_SC_Li256ELb1ELb1ELb0ELb0EEENS1_19SingleTileSchedulerILb1ELb0ELb1ELi128EEEEEEEEEvNT_6ParamsE,"ax",@progbits
	.sectioninfo	@"SHI_REGISTERS=255"
	.align	128
.text._ZN7cutlass13device_kernelIN5flash19enable_sm80_to_sm89INS1_16FlashAttnFwdSm80INS1_25CollectiveMainloopFwdSm80ILi8ELi1ELb1EN4cute5tupleIJNS5_1CILi128EEES8_S8_EEELi128ENS_6half_tEfNS_4arch4Sm80ELb1ELb0ELb1ELb1ELb1ELb0ELb1ELb0EEENS1_21CollectiveEpilogueFwdIS9_NS6_IJNS7_ILi1EEESF_SF_EEESA_SC_Li256ELb1ELb1ELb0ELb0EEENS1_19SingleTileSchedulerILb1ELb0ELb1ELi128EEEEEEEEEvNT_6ParamsE:
        .type           _ZN7cutlass13device_kernelIN5flash19enable_sm80_to_sm89INS1_16FlashAttnFwdSm80INS1_25CollectiveMainloopFwdSm80ILi8ELi1ELb1EN4cute5tupleIJNS5_1CILi128EEES8_S8_EEELi128ENS_6half_tEfNS_4arch4Sm80ELb1ELb0ELb1ELb1ELb1ELb0ELb1ELb0EEENS1_21CollectiveEpilogueFwdIS9_NS6_IJNS7_ILi1EEESF_SF_EEESA_SC_Li256ELb1ELb1ELb0ELb0EEENS1_19SingleTileSchedulerILb1ELb0ELb1ELi128EEEEEEEEEvNT_6ParamsE,@function
        .size           _ZN7cutlass13device_kernelIN5flash19enable_sm80_to_sm89INS1_16FlashAttnFwdSm80INS1_25CollectiveMainloopFwdSm80ILi8ELi1ELb1EN4cute5tupleIJNS5_1CILi128EEES8_S8_EEELi128ENS_6half_tEfNS_4arch4Sm80ELb1ELb0ELb1ELb1ELb1ELb0ELb1ELb0EEENS1_21CollectiveEpilogueFwdIS9_NS6_IJNS7_ILi1EEESF_SF_EEESA_SC_Li256ELb1ELb1ELb0ELb0EEENS1_19SingleTileSchedulerILb1ELb0ELb1ELi128EEEEEEEEEvNT_6ParamsE,(.L_x_4339 - _ZN7cutlass13device_kernelIN5flash19enable_sm80_to_sm89INS1_16FlashAttnFwdSm80INS1_25CollectiveMainloopFwdSm80ILi8ELi1ELb1EN4cute5tupleIJNS5_1CILi128EEES8_S8_EEELi128ENS_6half_tEfNS_4arch4Sm80ELb1ELb0ELb1ELb1ELb1ELb0ELb1ELb0EEENS1_21CollectiveEpilogueFwdIS9_NS6_IJNS7_ILi1EEESF_SF_EEESA_SC_Li256ELb1ELb1ELb0ELb0EEENS1_19SingleTileSchedulerILb1ELb0ELb1ELi128EEEEEEEEEvNT_6ParamsE)
        .other          _ZN7cutlass13device_kernelIN5flash19enable_sm80_to_sm89INS1_16FlashAttnFwdSm80INS1_25CollectiveMainloopFwdSm80ILi8ELi1ELb1EN4cute5tupleIJNS5_1CILi128EEES8_S8_EEELi128ENS_6half_tEfNS_4arch4Sm80ELb1ELb0ELb1ELb1ELb1ELb0ELb1ELb0EEENS1_21CollectiveEpilogueFwdIS9_NS6_IJNS7_ILi1EEESF_SF_EEESA_SC_Li256ELb1ELb1ELb0ELb0EEENS1_19SingleTileSchedulerILb1ELb0ELb1ELi128EEEEEEEEEvNT_6ParamsE,@"STO_CUDA_ENTRY STV_DEFAULT"
_ZN7cutlass13device_kernelIN5flash19enable_sm80_to_sm89INS1_16FlashAttnFwdSm80INS1_25CollectiveMainloopFwdSm80ILi8ELi1ELb1EN4cute5tupleIJNS5_1CILi128EEES8_S8_EEELi128ENS_6half_tEfNS_4arch4Sm80ELb1ELb0ELb1ELb1ELb1ELb0ELb1ELb0EEENS1_21CollectiveEpilogueFwdIS9_NS6_IJNS7_ILi1EEESF_SF_EEESA_SC_Li256ELb1ELb1ELb0ELb0EEENS1_19SingleTileSchedulerILb1ELb0ELb1ELi128EEEEEEEEEvNT_6ParamsE:
        /* <DEDUP_REMOVED lines=21> */
.L_x_545:
        /* <DEDUP_REMOVED lines=13> */
.L_x_547:
[----:B------:R-:W-:Y:S02]  /*0220*/  ULDC UR5, c[0x0][0x54c] ;  /* 0x0001530000057ab9 */ /* 0x000fe40000000800 */
.L_x_546:
[----:B------:R-:W-:Y:S02]  /*0230*/  ULDC UR4, c[0x0][0x548] ;  /* 0x0001520000047ab9 */ /* 0x000fe40000000800 */
[----:B------:R-:W-:-:S02]  /*0240*/  USHF.L.U32 UR7, UR7, 0x7, URZ ;  /* 0x0000000707077899 */ /* 0x000fc4000800063f */
[----:B------:R-:W-:-:S04]  /*0250*/  UIMAD UR4, UR5, UR4, URZ ;  /* 0x00000004050472a4 */ /* 0x000fc8000f8e023f */
[----:B------:R-:W-:-:S04]  /*0260*/  UISETP.GE.AND UP0, UPT, UR7, UR4, UPT ;  /* 0x000000040700728c */ /* 0x000fc8000bf06270 */
[----:B------:R-:W-:Y:S01]  /*0270*/  USEL UR13, UR13, 0xffffffff, !UP0 ;  /* 0xffffffff0d0d7887 */ /* 0x000fe2000c000000 */
[----:B------:R-:W-:Y:S05]  /*0280*/  BRA `(.L_x_548) ;  /* 0x000001b000007947 */ /* 0x000fea0003800000 */
.L_x_544:
        /* <DEDUP_REMOVED lines=8> */
.L_x_549:
        /* <DEDUP_REMOVED lines=13> */
.L_x_551:
[----:B------:R-:W-:Y:S02]  /*03e0*/  ULDC UR5, c[0x0][0x54c] ;  /* 0x0001530000057ab9 */ /* 0x000fe40000000800 */
.L_x_550:
[----:B------:R-:W-:Y:S02]  /*03f0*/  ULDC UR4, c[0x0][0x548] ;  /* 0x0001520000047ab9 */ /* 0x000fe40000000800 */
[----:B------:R-:W-:-:S02]  /*0400*/  USHF.L.U32 UR7, UR7, 0x7, URZ ;  /* 0x0000000707077899 */ /* 0x000fc4000800063f */
[----:B------:R-:W-:-:S04]  /*0410*/  UIMAD UR4, UR5, UR4, URZ ;  /* 0x00000004050472a4 */ /* 0x000fc8000f8e023f */
[----:B------:R-:W-:-:S04]  /*0420*/  UISETP.GE.AND UP0, UPT, UR7, UR4, UPT ;  /* 0x000000040700728c */ /* 0x000fc8000bf06270 */
[----:B------:R-:W-:-:S06]  /*0430*/  USEL UR13, UR13, 0xffffffff, !UP0 ;  /* 0xffffffff0d0d7887 */ /* 0x000fcc000c000000 */
.L_x_548:
[----:B------:R-:W-:-:S13]  /*0440*/  ISETP.LE.AND P0, PT, RZ, UR13, PT ;  /* 0x0000000dff007c0c */ /* 0x000fda000bf03270 */
[----:B------:R-:W-:Y:S05]  /*0450*/  @!P0 EXIT ;  /* 0x000000000000894d */ /* 0x000fea0003800000 */
[----:B------:R-:W-:Y:S02]  /*0460*/  ULDC.64 UR10, c[0x0][0x370] ;  /* 0x0000dc00000a7ab9 */ /* 0x000fe40000000a00 */
[----:B------:R-:W-:Y:S02]  /*0470*/  ULDC.64 UR4, c[0x0][0x360] ;  /* 0x0000d80000047ab9 */ /* 0x000fe40000000a00 */
[----:B------:R-:W-:Y:S02]  /*0480*/  UISETP.NE.U32.AND UP1, UPT, URZ, UR10, UPT ;  /* 0x0000000a3f00728c */ /* 0x000fe4000bf25070 */
[----:B------:R-:W-:Y:S02]  /*0490*/  UISETP.NE.U32.AND UP0, UPT, URZ, UR4, UPT ;  /* 0x000000043f00728c */ /* 0x000fe4000bf05070 */
[----:B------:R-:W-:Y:S02]  /*04a0*/  ULDC.64 UR8, c[0x0][0x348] ;  /* 0x0000d20000087ab9 */ /* 0x000fe40000000a00 */
[----:B------:R-:W-:-:S02]  /*04b0*/  UISETP.NE.U32.AND UP2, UPT, URZ, UR8, UPT ;  /* 0x000000083f00728c */ /* 0x000fc4000bf45070 */
[----:B------:R-:W-:Y:S02]  /*04c0*/  UISETP.NE.AND.EX UP1, UPT, URZ, UR11, UPT, UP1 ;  /* 0x0000000b3f00728c */ /* 0x000fe4000bf25310 */
[----:B------:R-:W-:Y:S02]  /*04d0*/  UISETP.NE.AND.EX UP0, UPT, URZ, UR5, UPT, UP0 ;  /* 0x000000053f00728c */ /* 0x000fe4000bf05300 */
[----:B------:R-:W-:Y:S02]  /*04e0*/  UISETP.NE.AND.EX UP2, UPT, URZ, UR9, UPT, UP2 ;  /* 0x000000093f00728c */ /* 0x000fe4000bf45320 */
[----:B------:R-:W-:Y:S01]  /*04f0*/  ULDC.64 UR10, c[0x0][0x370] ;  /* 0x0000dc00000a7ab9 */ /* 0x000fe20000000a00 */
[----:B------:R-:W-:Y:S01]  /*0500*/  PLOP3.LUT P2, PT, PT, PT, UP1, 0x80, 0x0 ;  /* 0x000000000000781c */ /* 0x000fe20003f4f018 */
[----:B------:R-:W-:Y:S01]  /*0510*/  ULDC.64 UR8, c[0x0][0x348] ;  /* 0x0000d20000087ab9 */ /* 0x000fe20000000a00 */
[----:B------:R-:W-:Y:S01]  /*0520*/  PLOP3.LUT P0, PT, PT, PT, UP0, 0x80, 0x0 ;  /* 0x000000000000781c */ /* 0x000fe20003f0f008 */
[----:B------:R-:W-:Y:S01]  /*0530*/  ULDC.64 UR4, c[0x0][0x360] ;  /* 0x0000d80000047ab9 */ /* 0x000fe20000000a00 */
[----:B------:R-:W-:Y:S01]  /*0540*/  PLOP3.LUT P1, PT, PT, PT, UP2, 0x80, 0x0 ;  /* 0x000000000000781c */ /* 0x000fe20003f2f028 */
[----:B------:R-:W-:-:S02]  /*0550*/  @UP1 UIMAD.WIDE UR10, UR13, UR6, UR10 ;  /* 0x000000060d0a12a5 */ /* 0x000fc4000f8e020a */
[----:B------:R-:W-:Y:S02]  /*0560*/  @UP0 UIMAD.WIDE UR4, UR13, UR6, UR4 ;  /* 0x000000060d0402a5 */ /* 0x000fe4000f8e0204 */
[----:B------:R-:W-:Y:S02]  /*0570*/  UIMAD.WIDE UR8, UR13, UR6, UR8 ;  /* 0x000000060d0872a5 */ /* 0x000fe4000f8e0208 */
[----:B------:R-:W-:Y:S02]  /*0580*/  IMAD.U32 R8, RZ, RZ, UR10 ;  /* 0x0000000aff087e24 */ /* 0x000fe4000f8e00ff */
[----:B------:R-:W-:Y:S01]  /*0590*/  IMAD.U32 R9, RZ, RZ, UR11 ;  /* 0x0000000bff097e24 */ /* 0x000fe2000f8e00ff */
[----:B------:R-:W-:Y:S01]  /*05a0*/  MOV R6, UR4 ;  /* 0x0000000400067c02 */ /* 0x000fe20008000f00 */
[----:B------:R-:W-:Y:S01]  /*05b0*/  IMAD.U32 R7, RZ, RZ, UR5 ;  /* 0x00000005ff077e24 */ /* 0x000fe2000f8e00ff */
[----:B------:R-:W-:Y:S01]  /*05c0*/  MOV R4, UR8 ;  /* 0x0000000800047c02 */ /* 0x000fe20008000f00 */
[----:B------:R-:W-:Y:S01]  /*05d0*/  IMAD.U32 R5, RZ, RZ, UR9 ;  /* 0x00000009ff057e24 */ /* 0x000fe2000f8e00ff */
[----:B------:R-:W2:Y:S04]  /*05e0*/  @P2 LDG.E R3, [R8.64] ;  /* 0x0000000e08032981 */ /* 0x000ea8000c1e1900 */
[----:B------:R-:W3:Y:S04]  /*05f0*/  @P0 LDG.E R0, [R6.64] ;  /* 0x0000000e06000981 */ /* 0x000ee8000c1e1900 */
[----:B------:R-:W4:Y:S01]  /*0600*/  @P1 LDG.E R2, [R4.64] ;  /* 0x0000000e04021981 */ /* 0x000f22000c1e1900 */
[----:B------:R-:W1:Y:S01]  /*0610*/  S2UR UR9, SR_CTAID.Y ;  /* 0x00000000000979c3 */ /* 0x000e620000002600 */
[----:B------:R-:W-:-:S02]  /*0620*/  UMOV UR11, URZ ;  /* 0x0000003f000b7c82 */ /* 0x000fc40008000000 */
[----:B------:R-:W-:Y:S02]  /*0630*/  ULDC UR12, c[0x0][0x168] ;  /* 0x00005a00000c7ab9 */ /* 0x000fe40000000800 */
[----:B------:R-:W-:Y:S02]  /*0640*/  UMOV UR17, URZ ;  /* 0x0000003f00117c82 */ /* 0x000fe40008000000 */
[----:B------:R-:W-:Y:S02]  /*0650*/  ULDC UR4, c[0x0][0x2ac] ;  /* 0x0000ab0000047ab9 */ /* 0x000fe40000000800 */
[----:B------:R-:W-:Y:S02]  /*0660*/  ULDC UR8, c[0x0][0x1d0] ;  /* 0x0000740000087ab9 */ /* 0x000fe40000000800 */
[----:B------:R-:W-:Y:S02]  /*0670*/  UIMAD UR8, UR4, UR8, URZ ;  /* 0x00000008040872a4 */ /* 0x000fe4000f8e023f */
[----:B-1----:R-:W-:Y:S01]  /*0680*/  USHF.R.S32.HI UR16, URZ, 0x1f, UR9 ;  /* 0x0000001f3f107899 */ /* 0x002fe20008011409 */
[----:B--2---:R1:W2:Y:S08]  /*0690*/  @P2 R2UR UR11, R3 ;  /* 0x00000000030b23c2 */ /* 0x0042b000000e0000 */
[----:B---3--:R1:W3:Y:S08]  /*06a0*/  @P0 R2UR UR12, R0 ;  /* 0x00000000000c03c2 */ /* 0x0082f000000e0000 */
[----:B----4-:R1:W4:Y:S02]  /*06b0*/  @P1 R2UR UR17, R2 ;  /* 0x00000000021113c2 */ /* 0x01032400000e0000 */
[----:B-1234-:R-:W-:Y:S05]  /*06c0*/  @P0 BRA `(.L_x_552) ;  /* 0x0000006000000947 */ /* 0x01efea0003800000 */
[----:B------:R-:W-:Y:S05]  /*06d0*/  @!P1 BRA `(.L_x_552) ;  /* 0x0000005000009947 */ /* 0x000fea0003800000 */
[----:B------:R-:W2:Y:S04]  /*06e0*/  LDG.E R0, [R4.64] ;  /* 0x0000000e04007981 */ /* 0x000ea8000c1e1900 */
[----:B------:R-:W3:Y:S01]  /*06f0*/  LDG.E R2, [R4.64+0x4] ;  /* 0x0000040e04027981 */ /* 0x000ee2000c1e1900 */
[----:B--2---:R-:W1:Y:S08]  /*0700*/  R2UR UR12, R0 ;  /* 0x00000000000c73c2 */ /* 0x004e7000000e0000 */
[----:B---3--:R-:W1:Y:S02]  /*0710*/  R2UR UR4, R2 ;  /* 0x00000000020473c2 */ /* 0x008e6400000e0000 */
[----:B-1----:R-:W-:-:S06]  /*0720*/  UIADD3 UR12, -UR12, UR4, URZ ;  /* 0x000000040c0c7290 */ /* 0x002fcc000fffe13f */
.L_x_552:
        /* <DEDUP_REMOVED lines=10> */
.L_x_553:
        /* <DEDUP_REMOVED lines=12> */
.L_x_554:
[----:B------:R-:W-:Y:S01]  /*0890*/  ULDC UR4, c[0x0][0x2c4] ;  /* 0x0000b10000047ab9 */ /* 0x000fe20000000800 */
[----:B------:R-:W-:Y:S01]  /*08a0*/  PLOP3.LUT P2, PT, PT, PT, PT, 0x80, 0x0 ;  /* 0x000000000000781c */ /* 0x000fe20003f4f070 */
[----:B------:R-:W-:Y:S01]  /*08b0*/  UISETP.NE.AND UP1, UPT, UR4, 0x1, UPT ;  /* 0x000000010400788c */ /* 0x000fe2000bf25270 */
[----:B------:R-:W-:Y:S01]  /*08c0*/  IMAD.MOV.U32 R3, RZ, RZ, RZ ;  /* 0x000000ffff037224 */ /* 0x000fe200078e00ff */
[----:B------:R-:W-:Y:S01]  /*08d0*/  UMOV UR10, UR7 ;  /* 0x00000007000a7c82 */ /* 0x000fe20008000000 */
[----:B------:R-:W-:Y:S01]  /*08e0*/  IMAD.MOV.U32 R70, RZ, RZ, RZ ;  /* 0x000000ffff467224 */ /* 0x000fe200078e00ff */
[----:B------:R-:W-:Y:S01]  /*08f0*/  ULDC.64 UR4, c[0x0][0x2c8] ;  /* 0x0000b20000047ab9 */ /* 0x000fe20000000a00 */
[----:B------:R-:W-:Y:S01]  /*0900*/  CS2R R68, SRZ ;  /* 0x0000000000447805 */ /* 0x000fe2000001ff00 */
[----:B------:R-:W-:Y:S01]  /*0910*/  UIADD3 UR8, -UR11, UR8, URZ ;  /* 0x000000080b087290 */ /* 0x000fe2000fffe13f */
[----:B------:R-:W-:Y:S01]  /*0920*/  CS2R R74, SRZ ;  /* 0x00000000004a7805 */ /* 0x000fe2000001ff00 */
[----:B------:R-:W-:Y:S01]  /*0930*/  CS2R R72, SRZ ;  /* 0x0000000000487805 */ /* 0x000fe2000001ff00 */
[----:B------:R-:W-:Y:S01]  /*0940*/  CS2R R78, SRZ ;  /* 0x00000000004e7805 */ /* 0x000fe2000001ff00 */
[----:B------:R-:W-:Y:S01]  /*0950*/  CS2R R76, SRZ ;  /* 0x00000000004c7805 */ /* 0x000fe2000001ff00 */
[----:B------:R-:W-:Y:S01]  /*0960*/  @UP1 UIADD3 UR18, UR10, 0x7f, URZ ;  /* 0x0000007f0a121890 */ /* 0x000fe2000fffe03f */
[----:B------:R-:W-:Y:S01]  /*0970*/  CS2R R82, SRZ ;  /* 0x0000000000527805 */ /* 0x000fe2000001ff00 */
[----:B------:R-:W-:Y:S01]  /*0980*/  CS2R R80, SRZ ;  /* 0x0000000000507805 */ /* 0x000fe2000001ff00 */
[----:B------:R-:W-:Y:S01]  /*0990*/  CS2R R86, SRZ ;  /* 0x0000000000567805 */ /* 0x000fe2000001ff00 */
[----:B------:R-:W-:Y:S01]  /*09a0*/  UIMAD.WIDE.U32 UR18, UR18, UR4, URZ ;  /* 0x00000004121272a5 */ /* 0x000fe2000f8e003f */
[----:B------:R-:W-:Y:S01]  /*09b0*/  CS2R R84, SRZ ;  /* 0x0000000000547805 */ /* 0x000fe2000001ff00 */
[----:B------:R-:W-:Y:S01]  /*09c0*/  UIADD3 UR4, UR7, 0x7f, URZ ;  /* 0x0000007f07047890 */ /* 0x000fe2000fffe03f */
[----:B------:R-:W-:Y:S01]  /*09d0*/  CS2R R90, SRZ ;  /* 0x00000000005a7805 */ /* 0x000fe2000001ff00 */
[----:B------:R-:W-:Y:S01]  /*09e0*/  @UP1 USHF.R.U32.HI UR4, URZ, UR5, UR19 ;  /* 0x000000053f041299 */ /* 0x000fe20008011613 */
[----:B------:R-:W-:Y:S01]  /*09f0*/  CS2R R88, SRZ ;  /* 0x0000000000587805 */ /* 0x000fe2000001ff00 */
[----:B------:R-:W-:Y:S01]  /*0a00*/  UIADD3 UR7, UR8, 0x80, -UR12 ;  /* 0x0000008008077890 */ /* 0x000fe2000fffe80c */
[----:B------:R-:W-:Y:S01]  /*0a10*/  CS2R R94, SRZ ;  /* 0x00000000005e7805 */ /* 0x000fe2000001ff00 */
[----:B------:R-:W-:Y:S01]  /*0a20*/  UIADD3 UR5, UR8, 0x7f, URZ ;  /* 0x0000007f08057890 */ /* 0x000fe2000fffe03f */
[----:B------:R-:W-:Y:S01]  /*0a30*/  CS2R R92, SRZ ;  /* 0x00000000005c7805 */ /* 0x000fe2000001ff00 */
[----:B------:R-:W-:Y:S01]  /*0a40*/  UIADD3 UR7, UR7, UR4, URZ ;  /* 0x0000000407077290 */ /* 0x000fe2000fffe03f */
[----:B------:R-:W-:Y:S01]  /*0a50*/  CS2R R98, SRZ ;  /* 0x0000000000627805 */ /* 0x000fe2000001ff00 */
[----:B------:R-:W-:Y:S01]  /*0a60*/  USHF.R.S32.HI UR18, URZ, 0x1f, UR5 ;  /* 0x0000001f3f127899 */ /* 0x000fe20008011405 */
[----:B------:R-:W-:Y:S01]  /*0a70*/  CS2R R96, SRZ ;  /* 0x0000000000607805 */ /* 0x000fe2000001ff00 */
[----:B------:R-:W-:Y:S01]  /*0a80*/  USHF.R.S32.HI UR4, URZ, 0x1f, UR7 ;  /* 0x0000001f3f047899 */ /* 0x000fe20008011407 */
[----:B------:R-:W-:Y:S01]  /*0a90*/  CS2R R102, SRZ ;  /* 0x0000000000667805 */ /* 0x000fe2000001ff00 */
[----:B------:R-:W-:Y:S01]  /*0aa0*/  ULEA.HI UR18, UR18, UR5, URZ, 0x7 ;  /* 0x0000000512127291 */ /* 0x000fe2000f8f383f */
[----:B------:R-:W-:Y:S01]  /*0ab0*/  CS2R R100, SRZ ;  /* 0x0000000000647805 */ /* 0x000fe2000001ff00 */
[----:B------:R-:W-:Y:S01]  /*0ac0*/  ULEA.HI UR4, UR4, UR7, URZ, 0x7 ;  /* 0x0000000704047291 */ /* 0x000fe2000f8f383f */
[----:B------:R-:W-:Y:S01]  /*0ad0*/  CS2R R106, SRZ ;  /* 0x00000000006a7805 */ /* 0x000fe2000001ff00 */
[----:B------:R-:W-:Y:S01]  /*0ae0*/  USHF.R.S32.HI UR18, URZ, 0x7, UR18 ;  /* 0x000000073f127899 */ /* 0x000fe20008011412 */
[----:B------:R-:W-:Y:S01]  /*0af0*/  CS2R R104, SRZ ;  /* 0x0000000000687805 */ /* 0x000fe2000001ff00 */
[----:B------:R-:W-:Y:S01]  /*0b00*/  USHF.R.S32.HI UR4, URZ, 0x7, UR4 ;  /* 0x000000073f047899 */ /* 0x000fe20008011404 */
[----:B------:R-:W-:Y:S01]  /*0b10*/  CS2R R110, SRZ ;  /* 0x00000000006e7805 */ /* 0x000fe2000001ff00 */
[----:B------:R-:W-:Y:S01]  /*0b20*/  CS2R R108, SRZ ;  /* 0x00000000006c7805 */ /* 0x000fe2000001ff00 */
[----:B------:R-:W-:Y:S01]  /*0b30*/  CS2R R114, SRZ ;  /* 0x0000000000727805 */ /* 0x000fe2000001ff00 */
[----:B------:R-:W-:Y:S01]  /*0b40*/  UISETP.LT.AND UP0, UPT, UR18, UR4, UPT ;  /* 0x000000041200728c */ /* 0x000fe2000bf01270 */
[----:B------:R-:W-:Y:S01]  /*0b50*/  CS2R R112, SRZ ;  /* 0x0000000000707805 */ /* 0x000fe2000001ff00 */
[----:B------:R-:W-:Y:S01]  /*0b60*/  CS2R R118, SRZ ;  /* 0x0000000000767805 */ /* 0x000fe2000001ff00 */
[----:B------:R-:W-:Y:S01]  /*0b70*/  MOV R117, RZ ;  /* 0x000000ff00757202 */ /* 0x000fe20000000f00 */
[----:B------:R-:W-:Y:S01]  /*0b80*/  USEL UR7, UR18, UR4, UP0 ;  /* 0x0000000412077287 */ /* 0x000fe20008000000 */
[----:B------:R-:W-:Y:S01]  /*0b90*/  CS2R R6, SRZ ;  /* 0x0000000000067805 */ /* 0x000fe2000001ff00 */
[----:B------:R-:W-:Y:S01]  /*0ba0*/  CS2R R122, SRZ ;  /* 0x00000000007a7805 */ /* 0x000fe2000001ff00 */
[----:B------:R-:W-:Y:S01]  /*0bb0*/  CS2R R120, SRZ ;  /* 0x0000000000787805 */ /* 0x000fe2000001ff00 */
[----:B------:R-:W-:Y:S01]  /*0bc0*/  UISETP.GE.AND UP0, UPT, UR7, 0x1, UPT ;  /* 0x000000010700788c */ /* 0x000fe2000bf06270 */
[----:B------:R-:W-:Y:S01]  /*0bd0*/  CS2R R126, SRZ ;  /* 0x00000000007e7805 */ /* 0x000fe2000001ff00 */
[----:B------:R-:W-:Y:S01]  /*0be0*/  CS2R R124, SRZ ;  /* 0x00000000007c7805 */ /* 0x000fe2000001ff00 */
[----:B------:R-:W-:Y:S01]  /*0bf0*/  CS2R R130, SRZ ;  /* 0x0000000000827805 */ /* 0x000fe2000001ff00 */
[----:B------:R-:W-:Y:S01]  /*0c00*/  CS2R R128, SRZ ;  /* 0x0000000000807805 */ /* 0x000fe2000001ff00 */
[----:B------:R-:W-:Y:S01]  /*0c10*/  IMAD.MOV.U32 R4, RZ, RZ, RZ ;  /* 0x000000ffff047224 */ /* 0x000fe200078e00ff */
[----:B------:R-:W-:-:S13]  /*0c20*/  PLOP3.LUT P0, PT, PT, PT, UP0, 0x80, 0x0 ;  /* 0x000000000000781c */ /* 0x000fda0003f0f008 */
        /* <DEDUP_REMOVED lines=10> */
[----:B------:R-:W-:Y:S01]  /*0cd0*/  IMAD.U32 R0, RZ, RZ, UR7 ;  /* 0x00000007ff007e24 */ /* 0x000fe2000f8e00ff */
[----:B------:R-:W-:Y:S02]  /*0ce0*/  ULDC.64 UR4, c[0x0][0x2b0] ;  /* 0x0000ac0000047ab9 */ /* 0x000fe40000000a00 */
[----:B------:R-:W-:Y:S01]  /*0cf0*/  LEA.HI R3, R119, R116, RZ, 0x3 ;  /* 0x0000007477037211 */ /* 0x000fe200078f18ff */
[----:B------:R-:W2:Y:S01]  /*0d00*/  @P0 LDG.E R4, [R6.64] ;  /* 0x0000000e06040981 */ /* 0x000ea2000c1e1900 */
[----:B------:R-:W-:Y:S02]  /*0d10*/  IMAD.MOV.U32 R2, RZ, RZ, c[0x0][0x2b8] ;  /* 0x0000ae00ff027624 */ /* 0x000fe400078e00ff */
[----:B------:R-:W-:Y:S01]  /*0d20*/  LOP3.LUT R5, R3, 0xfffffff8, RZ, 0xc0, !PT ;  /* 0xfffffff803057812 */ /* 0x000fe200078ec0ff */
[----:B------:R-:W-:Y:S01]  /*0d30*/  IMAD.MOV.U32 R251, RZ, RZ, RZ ;  /* 0x000000fffffb7224 */ /* 0x000fe200078e00ff */
[----:B------:R-:W-:Y:S01]  /*0d40*/  SHF.R.S32.HI R3, RZ, 0x3, R3 ;  /* 0x00000003ff037819 */ /* 0x000fe20000011403 */
[----:B------:R-:W-:Y:S01]  /*0d50*/  BAR.SYNC.DEFER_BLOCKING 0x0 ;  /* 0x0000000000007b1d */ /* 0x000fe20000010000 */
[----:B------:R-:W-:Y:S01]  /*0d60*/  ISETP.NE.AND P3, PT, R2, 0x1, PT ;  /* 0x000000010200780c */ /* 0x000fe20003f65270 */
[----:B------:R-:W-:-:S04]  /*0d70*/  IMAD.IADD R48, R116, 0x1, -R5 ;  /* 0x0000000174307824 */ /* 0x000fc800078e0a05 */
[----:B------:R-:W-:-:S04]  /*0d80*/  IMAD R122, R48, 0x20, R3 ;  /* 0x00000020307a7824 */ /* 0x000fc800078e0203 */
[----:B------:R-:W-:Y:S01]  /*0d90*/  IMAD R0, R0, 0x80, R122 ;  /* 0x0000008000007824 */ /* 0x000fe200078e027a */
[----:B------:R-:W-:Y:S01]  /*0da0*/  USEL UR21, UR13, URZ, !UP2 ;  /* 0x0000003f0d157287 */ /* 0x000fe2000d000000 */
[----:B--2---:R1:W2:Y:S03]  /*0db0*/  @P0 R2UR UR20, R4 ;  /* 0x00000000041403c2 */ /* 0x0042a600000e0000 */
[----:B------:R-:W-:Y:S01]  /*0dc0*/  IADD3 R0, R0, -0x80, RZ ;  /* 0xffffff8000007810 */ /* 0x000fe20007ffe0ff */
[----:B--2---:R-:W-:Y:S01]  /*0dd0*/  @!UP0 UMOV UR20, UR13 ;  /* 0x0000000d00148c82 */ /* 0x004fe20008000000 */
[----:B------:R-:W-:Y:S01]  /*0de0*/  IMAD.SHL.U32 R177, R48, 0x8, RZ ;  /* 0x0000000830b17824 */ /* 0x000fe200078e00ff */
[----:B------:R-:W-:Y:S01]  /*0df0*/  USHF.R.S32.HI UR6, URZ, 0x1f, UR20 ;  /* 0x0000001f3f067899 */ /* 0x000fe20008011414 */
[C---:B------:R-:W-:Y:S01]  /*0e00*/  ISETP.GE.AND P2, PT, R0.reuse, UR8, PT ;  /* 0x0000000800007c0c */ /* 0x040fe2000bf46270 */
[----:B------:R-:W-:Y:S01]  /*0e10*/  UIMAD.WIDE.U32 UR18, UR20, UR4, URZ ;  /* 0x00000004141272a5 */ /* 0x000fe2000f8e003f */
[----:B------:R-:W-:Y:S01]  /*0e20*/  IADD3 R252, R0, UR11, RZ ;  /* 0x0000000b00fc7c10 */ /* 0x000fe2000fffe0ff */
[----:B------:R-:W-:Y:S01]  /*0e30*/  UIMAD UR6, UR6, UR4, URZ ;  /* 0x00000004060672a4 */ /* 0x000fe2000f8e023f */
[----:B------:R-:W-:Y:S01]  /*0e40*/  ISETP.GT.OR P2, PT, R122, 0x7f, P2 ;  /* 0x0000007f7a00780c */ /* 0x000fe20001744670 */
[----:B------:R-:W-:Y:S01]  /*0e50*/  IMAD.MOV.U32 R52, RZ, RZ, 0x20 ;  /* 0x00000020ff347424 */ /* 0x000fe200078e00ff */
[----:B------:R-:W-:Y:S01]  /*0e60*/  LEA.HI R118, R119, R116, RZ, 0x5 ;  /* 0x0000007477767211 */ /* 0x000fe200078f28ff */
[----:B------:R-:W-:Y:S01]  /*0e70*/  @P3 IMAD.HI.U32 R0, R252, c[0x0][0x2bc], RZ ;  /* 0x0000af00fc003a27 */ /* 0x000fe200078e00ff */
[----:B------:R-:W-:Y:S01]  /*0e80*/  UIMAD UR6, UR20, UR5, UR6 ;  /* 0x00000005140672a4 */ /* 0x000fe2000f8e0206 */
[----:B------:R-:W-:Y:S02]  /*0e90*/  STL [R1+0x4], R122 ;  /* 0x0000047a01007387 */ /* 0x000fe40000100800 */
[----:B-1----:R-:W-:Y:S01]  /*0ea0*/  IMAD.MOV.U32 R4, RZ, RZ, R252 ;  /* 0x000000ffff047224 */ /* 0x002fe200078e00fc */
[----:B------:R-:W-:Y:S01]  /*0eb0*/  @P3 SHF.R.U32.HI R4, RZ, c[0x0][0x2c0], R0 ;  /* 0x0000b000ff043a19 */ /* 0x000fe20000011600 */
[----:B------:R-:W-:-:S02]  /*0ec0*/  UIADD3 UR6, UR19, UR6, URZ ;  /* 0x0000000613067290 */ /* 0x000fc4000fffe03f */
[----:B------:R-:W-:Y:S02]  /*0ed0*/  USHF.R.S32.HI UR20, URZ, 0x1f, UR17 ;  /* 0x0000001f3f147899 */ /* 0x000fe40008011411 */
[----:B------:R-:W-:Y:S01]  /*0ee0*/  @!P2 IADD3 R5, P1, R4, UR18, RZ ;  /* 0x000000120405ac10 */ /* 0x000fe2000ff3e0ff */
[----:B------:R-:W-:-:S03]  /*0ef0*/  ULDC.64 UR4, c[0x0][0x178] ;  /* 0x00005e0000047ab9 */ /* 0x000fc60000000a00 */
[----:B------:R-:W-:Y:S02]  /*0f00*/  @!P2 LEA R6, P0, R5, c[0x0][0x2a0], 0x2 ;  /* 0x0000a8000506aa11 */ /* 0x000fe400078010ff */
[----:B------:R-:W-:-:S04]  /*0f10*/  @!P2 LEA.HI.X.SX32 R0, R4, UR6, 0x1, P1 ;  /* 0x000000060400ac11 */ /* 0x000fc800088f0eff */
[----:B------:R-:W-:-:S05]  /*0f20*/  @!P2 LEA.HI.X R7, R5, c[0x0][0x2a4], R0, 0x2, P0 ;  /* 0x0000a9000507aa11 */ /* 0x000fca00000f1400 */
[----:B------:R1:W2:Y:S01]  /*0f30*/  @!P2 LDG.E R251, [R6.64] ;  /* 0x0000000e06fba981 */ /* 0x0002a2000c1e1900 */
[----:B------:R-:W-:Y:S01]  /*0f40*/  UIMAD UR20, UR20, UR4, URZ ;  /* 0x00000004141472a4 */ /* 0x000fe2000f8e023f */
[----:B------:R-:W-:Y:S01]  /*0f50*/  PLOP3.LUT P1, PT, PT, PT, UP1, 0x80, 0x0 ;  /* 0x000000000000781c */ /* 0x000fe20003f2f018 */
[----:B------:R-:W-:Y:S01]  /*0f60*/  UIMAD.WIDE.U32 UR22, UR17, UR4, URZ ;  /* 0x00000004111672a5 */ /* 0x000fe2000f8e003f */
[----:B------:R-:W-:Y:S01]  /*0f70*/  PLOP3.LUT P0, PT, PT, PT, UP1, 0x80, 0x0 ;  /* 0x000000000000781c */ /* 0x000fe20003f0f018 */
[----:B------:R-:W-:Y:S01]  /*0f80*/  UIMAD UR20, UR17, UR5, UR20 ;  /* 0x00000005111472a4 */ /* 0x000fe2000f8e0214 */
[----:B------:R-:W-:Y:S01]  /*0f90*/  IADD3 R0, R122, UR10, RZ ;  /* 0x0000000a7a007c10 */ /* 0x000fe2000fffe0ff */
[----:B------:R-:W-:Y:S01]  /*0fa0*/  STL [R1+0x2c], R177 ;  /* 0x00002cb101007387 */ /* 0x000fe20000100800 */
[----:B------:R-:W-:Y:S01]  /*0fb0*/  ULDC.64 UR4, c[0x0][0x1b8] ;  /* 0x00006e0000047ab9 */ /* 0x000fe20000000a00 */
[C---:B------:R-:W-:Y:S01]  /*0fc0*/  IADD3 R53, R177.reuse, 0x40, RZ ;  /* 0x00000040b1357810 */ /* 0x040fe20007ffe0ff */
[----:B------:R-:W-:Y:S01]  /*0fd0*/  UIADD3 UR23, UR23, UR20, URZ ;  /* 0x0000001417177290 */ /* 0x000fe2000fffe03f */
[----:B------:R-:W-:Y:S01]  /*0fe0*/  ISETP.GE.AND P6, PT, R177, c[0x0][0x198], PT ;  /* 0x00006600b1007a0c */ /* 0x000fe20003fc6270 */
[----:B------:R-:W-:Y:S01]  /*0ff0*/  UIMAD UR17, UR16, UR4, URZ ;  /* 0x00000004101172a4 */ /* 0x000fe2000f8e023f */
[----:B------:R-:W-:Y:S01]  /*1000*/  ISETP.GE.AND P5, PT, R53, c[0x0][0x198], PT ;  /* 0x0000660035007a0c */ /* 0x000fe20003fa6270 */
[----:B------:R-:W-:Y:S01]  /*1010*/  USHF.R.S32.HI UR20, URZ, 0x1f, UR13 ;  /* 0x0000001f3f147899 */ /* 0x000fe2000801140d */
[----:B------:R-:W-:Y:S01]  /*1020*/  @P1 IMAD.HI.U32 R2, R0, c[0x0][0x2c8], RZ ;  /* 0x0000b20000021a27 */ /* 0x000fe200078e00ff */
[----:B------:R-:W-:Y:S01]  /*1030*/  UIMAD UR17, UR9, UR5, UR17 ;  /* 0x00000005091172a4 */ /* 0x000fe2000f8e0211 */
[----:B------:R-:W-:Y:S01]  /*1040*/  SHF.R.S32.HI R117, RZ, 0x5, R118 ;  /* 0x00000005ff757819 */ /* 0x000fe20000011476 */
[----:B------:R-:W-:-:S02]  /*1050*/  UIMAD.WIDE.U32 UR22, UR9, UR4, UR22 ;  /* 0x00000004091672a5 */ /* 0x000fc4000f8e0016 */
[----:B------:R-:W-:Y:S02]  /*1060*/  USEL UR20, UR20, URZ, !UP2 ;  /* 0x0000003f14147287 */ /* 0x000fe4000d000000 */
[----:B------:R-:W-:Y:S02]  /*1070*/  ULDC.64 UR4, c[0x0][0x1c0] ;  /* 0x0000700000047ab9 */ /* 0x000fe40000000a00 */
[----:B------:R-:W-:Y:S01]  /*1080*/  UIMAD UR20, UR20, UR4, URZ ;  /* 0x00000004141472a4 */ /* 0x000fe2000f8e023f */
[----:B-1----:R-:W-:Y:S01]  /*1090*/  IMAD.MOV.U32 R6, RZ, RZ, R0 ;  /* 0x000000ffff067224 */ /* 0x002fe200078e0000 */
[----:B------:R-:W-:Y:S01]  /*10a0*/  UIADD3 UR23, UR23, UR17, URZ ;  /* 0x0000001117177290 */ /* 0x000fe2000fffe03f */
[----:B------:R-:W-:Y:S01]  /*10b0*/  @P0 SHF.R.U32.HI R6, RZ, c[0x0][0x2cc], R2 ;  /* 0x0000b300ff060a19 */ /* 0x000fe20000011602 */
[----:B------:R-:W-:Y:S02]  /*10c0*/  UIMAD UR5, UR21, UR5, UR20 ;  /* 0x00000005150572a4 */ /* 0x000fe4000f8e0214 */
[----:B------:R-:W-:Y:S01]  /*10d0*/  UIMAD.WIDE.U32 UR22, UR21, UR4, UR22 ;  /* 0x00000004151672a5 */ /* 0x000fe2000f8e0016 */
[--C-:B------:R-:W-:Y:S01]  /*10e0*/  SHF.R.S32.HI R2, RZ, 0x1f, R6.reuse ;  /* 0x0000001fff027819 */ /* 0x100fe20000011406 */
[----:B------:R-:W-:Y:S01]  /*10f0*/  IMAD.MOV R5, RZ, RZ, -R6 ;  /* 0x000000ffff057224 */ /* 0x000fe200078e0a06 */
[----:B------:R-:W-:-:S02]  /*1100*/  ULDC UR4, c[0x0][0x2c4] ;  /* 0x0000b10000047ab9 */ /* 0x000fc40000000800 */
[----:B------:R-:W-:Y:S01]  /*1110*/  UIADD3 UR5, UR23, UR5, URZ ;  /* 0x0000000517057290 */ /* 0x000fe2000fffe03f */
[----:B------:R-:W-:Y:S01]  /*1120*/  IMAD R5, R5, c[0x0][0x2c4], R0 ;  /* 0x0000b10005057a24 */ /* 0x000fe200078e0200 */
[----:B------:R-:W-:Y:S01]  /*1130*/  UIMAD UR4, UR12, UR4, URZ ;  /* 0x000000040c0472a4 */ /* 0x000fe2000f8e023f */
[----:B------:R-:W-:Y:S01]  /*1140*/  IMAD.U32 R9, RZ, RZ, UR23 ;  /* 0x00000017ff097e24 */ /* 0x000fe2000f8e00ff */
[----:B------:R-:W-:Y:S01]  /*1150*/  UISETP.GE.AND UP0, UPT, UR7, 0x2, UPT ;  /* 0x000000020700788c */ /* 0x000fe2000bf06270 */
[----:B------:R-:W-:Y:S01]  /*1160*/  IMAD.U32 R8, RZ, RZ, UR22 ;  /* 0x00000016ff087e24 */ /* 0x000fe2000f8e00ff */
[----:B------:R-:W-:Y:S01]  /*1170*/  SHF.R.S32.HI R0, RZ, 0x1f, R5 ;  /* 0x0000001fff007819 */ /* 0x000fe20000011405 */
[----:B------:R-:W-:Y:S01]  /*1180*/  IMAD.U32 R9, RZ, RZ, UR5 ;  /* 0x00000005ff097e24 */ /* 0x000fe2000f8e00ff */
[----:B------:R-:W-:Y:S01]  /*1190*/  ULEA UR22, UR7, 0xffffff80, 0x7 ;  /* 0xffffff8007167891 */ /* 0x000fe2000f8e383f */
[----:B------:R-:W-:Y:S01]  /*11a0*/  IMAD R7, R2, c[0x0][0x1b0], RZ ;  /* 0x00006c0002077a24 */ /* 0x000fe200078e02ff */
[----:B------:R-:W-:Y:S01]  /*11b0*/  IADD3 R2, R3, UR10, RZ ;  /* 0x0000000a03027c10 */ /* 0x000fe2000fffe0ff */
[----:B------:R-:W-:Y:S01]  /*11c0*/  IMAD.WIDE.U32 R8, R6, c[0x0][0x1b0], R8 ;  /* 0x00006c0006087a25 */ /* 0x000fe200078e0008 */
[----:B------:R-:W-:-:S03]  /*11d0*/  UIADD3 UR22, UR8, -UR22, URZ ;  /* 0x8000001608167290 */ /* 0x000fc6000fffe03f */
[----:B------:R-:W-:Y:S02]  /*11e0*/  IMAD R7, R6, c[0x0][0x1b4], R7 ;  /* 0x00006d0006077a24 */ /* 0x000fe400078e0207 */
[----:B------:R-:W-:Y:S01]  /*11f0*/  IMAD R0, R0, c[0x0][0x1a8], RZ ;  /* 0x00006a0000007a24 */ /* 0x000fe200078e02ff */
[----:B------:R-:W-:Y:S01]  /*1200*/  IADD3 R72, -R3, UR22, RZ ;  /* 0x0000001603487c10 */ /* 0x000fe2000fffe1ff */
[----:B------:R-:W-:Y:S02]  /*1210*/  IMAD.IADD R11, R9, 0x1, R7 ;  /* 0x00000001090b7824 */ /* 0x000fe400078e0207 */
[----:B------:R-:W-:Y:S02]  /*1220*/  IMAD.MOV.U32 R10, RZ, RZ, R8 ;  /* 0x000000ffff0a7224 */ /* 0x000fe400078e0008 */
[C---:B------:R-:W-:Y:S02]  /*1230*/  IMAD R9, R5.reuse, c[0x0][0x1ac], R0 ;  /* 0x00006b0005097a24 */ /* 0x040fe400078e0200 */
[----:B------:R-:W-:-:S04]  /*1240*/  IMAD.WIDE.U32 R10, R5, c[0x0][0x1a8], R10 ;  /* 0x00006a00050a7a25 */ /* 0x000fc800078e000a */
[----:B------:R-:W-:Y:S01]  /*1250*/  IMAD.SHL.U32 R8, R3, 0x40, RZ ;  /* 0x0000004003087824 */ /* 0x000fe200078e00ff */
[----:B------:R-:W-:Y:S01]  /*1260*/  LEA R6, P0, R10, c[0x0][0x160], 0x1 ;  /* 0x000058000a067a11 */ /* 0x000fe200078008ff */
[----:B------:R-:W-:Y:S01]  /*1270*/  IMAD.IADD R5, R11, 0x1, R9 ;  /* 0x000000010b057824 */ /* 0x000fe200078e0209 */
[-C--:B------:R-:W-:Y:S01]  /*1280*/  LEA.HI R11, R119, R116.reuse, RZ, 0x4 ;  /* 0x00000074770b7211 */ /* 0x080fe200078f20ff */
[----:B------:R-:W-:Y:S01]  /*1290*/  IMAD.MOV R7, RZ, RZ, -R4 ;  /* 0x000000ffff077224 */ /* 0x000fe200078e0a04 */
[----:B------:R-:W-:Y:S01]  /*12a0*/  LOP3.LUT R8, R8, 0x1c0, RZ, 0xc0, !PT ;  /* 0x000001c008087812 */ /* 0x000fe200078ec0ff */
[----:B------:R-:W-:Y:S01]  /*12b0*/  SHFL.IDX PT, R14, R6, RZ, 0x181f ;  /* 0x00181fff060e7589 */ /* 0x000fe200000e0000 */
[----:B------:R-:W-:Y:S01]  /*12c0*/  LEA.HI.X R0, R10, c[0x0][0x164], R5, 0x1, P0 ;  /* 0x000059000a007a11 */ /* 0x000fe200000f0c05 */
[----:B------:R-:W-:Y:S01]  /*12d0*/  IMAD R252, R7, c[0x0][0x2b8], R252 ;  /* 0x0000ae0007fc7a24 */ /* 0x000fe200078e02fc */
[----:B------:R-:W-:Y:S01]  /*12e0*/  SHF.R.U32.HI R5, RZ, 0x3, R8 ;  /* 0x00000003ff057819 */ /* 0x000fe20000011608 */
[----:B------:R-:W-:Y:S01]  /*12f0*/  SHFL.IDX PT, R12, R6, 0x1, 0x181f ;  /* 0x00381f00060c7f89 */ /* 0x000fe200000e0000 */
[----:B------:R-:W-:Y:S01]  /*1300*/  LOP3.LUT R8, R8, 0x38, R177, 0xf8, !PT ;  /* 0x0000003808087812 */ /* 0x000fe200078ef8b1 */
[----:B------:R-:W-:Y:S01]  /*1310*/  IMAD.SHL.U32 R3, R3, 0x8, RZ ;  /* 0x0000000803037824 */ /* 0x000fe200078e00ff */
[----:B------:R-:W-:Y:S01]  /*1320*/  LEA.HI R7, R119, R116, RZ, 0x6 ;  /* 0x0000007477077211 */ /* 0x000fe200078f30ff */
[----:B------:R-:W1:Y:S01]  /*1330*/  SHFL.IDX PT, R15, R0, RZ, 0x181f ;  /* 0x00181fff000f7589 */ /* 0x000e6200000e0000 */
[----:B------:R-:W-:-:S02]  /*1340*/  LOP3.LUT R8, R8, R5, RZ, 0x3c, !PT ;  /* 0x0000000508087212 */ /* 0x000fc400078e3cff */
[C---:B------:R-:W-:Y:S01]  /*1350*/  IADD3 R5, R2.reuse, 0x20, RZ ;  /* 0x0000002002057810 */ /* 0x040fe20007ffe0ff */
[----:B------:R-:W-:Y:S01]  /*1360*/  IMAD.SHL.U32 R7, R7, 0x8, RZ ;  /* 0x0000000807077824 */ /* 0x000fe200078e00ff */
[----:B------:R-:W-:Y:S02]  /*1370*/  ISETP.GE.AND P0, PT, R2, UR4, PT ;  /* 0x0000000402007c0c */ /* 0x000fe4000bf06270 */
[----:B------:R-:W-:Y:S02]  /*1380*/  ISETP.GE.AND P4, PT, R5, UR4, PT ;  /* 0x0000000405007c0c */ /* 0x000fe4000bf86270 */
[----:B------:R-:W-:Y:S01]  /*1390*/  LOP3.LUT R5, R8, 0xfffffe00, R7, 0xf8, !PT ;  /* 0xfffffe0008057812 */ /* 0x000fe200078ef807 */
[----:B------:R-:W-:Y:S01]  /*13a0*/  IMAD.WIDE.U32 R8, R252, c[0x0][0x1e0], RZ ;  /* 0x00007800fc087a25 */ /* 0x000fe200078e00ff */
[C---:B------:R-:W-:Y:S02]  /*13b0*/  IADD3 R7, R2.reuse, 0x40, RZ ;  /* 0x0000004002077810 */ /* 0x040fe40007ffe0ff */
[----:B------:R-:W-:Y:S01]  /*13c0*/  IADD3 R2, R2, 0x60, RZ ;  /* 0x0000006002027810 */ /* 0x000fe20007ffe0ff */
[----:B------:R-:W-:Y:S01]  /*13d0*/  IMAD.SHL.U32 R120, R5, 0x2, RZ ;  /* 0x0000000205787824 */ /* 0x000fe200078e00ff */
[----:B------:R-:W-:Y:S01]  /*13e0*/  SHF.R.S32.HI R36, RZ, 0x1f, R252 ;  /* 0x0000001fff247819 */ /* 0x000fe200000114fc */
[----:B------:R-:W-:Y:S01]  /*13f0*/  SHFL.IDX PT, R5, R0, 0x3, 0x181f ;  /* 0x00781f0000057f89 */ /* 0x000fe200000e0000 */
[----:B------:R-:W-:-:S02]  /*1400*/  ISETP.GE.AND P1, PT, R2, UR4, PT ;  /* 0x0000000402007c0c */ /* 0x000fc4000bf26270 */
[----:B------:R-:W-:Y:S01]  /*1410*/  SHF.R.S32.HI R4, RZ, 0x4, R11 ;  /* 0x00000004ff047819 */ /* 0x000fe2000001140b */
[----:B------:R-:W-:Y:S01]  /*1420*/  IMAD R13, R36, c[0x0][0x1e0], RZ ;  /* 0x00007800240d7a24 */ /* 0x000fe200078e02ff */
[----:B------:R-:W-:Y:S01]  /*1430*/  SHF.R.S32.HI R2, RZ, 0x1f, R53 ;  /* 0x0000001fff027819 */ /* 0x000fe20000011435 */
[----:B------:R-:W-:Y:S01]  /*1440*/  STL [R1], R120 ;  /* 0x0000007801007387 */ /* 0x000fe20000100800 */
[----:B------:R-:W-:Y:S01]  /*1450*/  LEA.HI R250, R11, R4, RZ, 0x1 ;  /* 0x000000040bfa7211 */ /* 0x000fe200078f08ff */
[----:B------:R-:W-:Y:S01]  /*1460*/  IMAD R18, R252, c[0x0][0x1e4], R13 ;  /* 0x00007900fc127a24 */ /* 0x000fe200078e020d */
[----:B------:R-:W-:Y:S01]  /*1470*/  LEA.HI R2, R2, R53, RZ, 0x3 ;  /* 0x0000003502027211 */ /* 0x000fe200078f18ff */
[----:B------:R-:W-:Y:S01]  /*1480*/  SHFL.IDX PT, R13, R0, 0x1, 0x181f ;  /* 0x00381f00000d7f89 */ /* 0x000fe200000e0000 */
[----:B------:R-:W-:Y:S01]  /*1490*/  ISETP.GE.AND P2, PT, R7, UR4, PT ;  /* 0x0000000407007c0c */ /* 0x000fe2000bf46270 */
[----:B------:R-:W-:Y:S01]  /*14a0*/  ULDC.64 UR4, c[0x0][0x1e8] ;  /* 0x00007a0000047ab9 */ /* 0x000fe20000000a00 */
[----:B------:R-:W-:Y:S01]  /*14b0*/  LOP3.LUT R250, R250, 0xfffffffe, RZ, 0xc0, !PT ;  /* 0xfffffffefafa7812 */ /* 0x000fe200078ec0ff */
[----:B------:R-:W-:Y:S01]  /*14c0*/  UIMAD.WIDE.U32 UR20, UR9, UR4, URZ ;  /* 0x00000004091472a5 */ /* 0x000fe2000f8e003f */
[----:B------:R-:W-:Y:S01]  /*14d0*/  LOP3.LUT R173, R2, 0xfffffff8, RZ, 0xc0, !PT ;  /* 0xfffffff802ad7812 */ /* 0x000fe200078ec0ff */
[----:B------:R-:W-:Y:S01]  /*14e0*/  IMAD.IADD R19, R9, 0x1, R18 ;  /* 0x0000000109137824 */ /* 0x000fe200078e0212 */
[----:B------:R-:W-:Y:S01]  /*14f0*/  UIMAD UR4, UR16, UR4, URZ ;  /* 0x00000004100472a4 */ /* 0x000fe2000f8e023f */
[----:B------:R-:W-:Y:S01]  /*1500*/  IMAD.MOV.U32 R18, RZ, RZ, R8 ;  /* 0x000000ffff127224 */ /* 0x000fe200078e0008 */
[----:B------:R-:W-:Y:S01]  /*1510*/  LOP3.LUT R11, R11, 0xfffffff0, RZ, 0xc0, !PT ;  /* 0xfffffff00b0b7812 */ /* 0x000fe200078ec0ff */
[----:B-1----:R-:W-:Y:S01]  /*1520*/  @!P0 IMAD.WIDE R16, R177, 0x2, R14 ;  /* 0x00000002b1108825 */ /* 0x002fe200078e020e */
[----:B------:R-:W-:Y:S01]  /*1530*/  SHFL.IDX PT, R8, R6, 0x2, 0x181f ;  /* 0x00581f0006087f89 */ /* 0x000fe200000e0000 */
[----:B------:R-:W-:Y:S01]  /*1540*/  UIMAD UR4, UR9, UR5, UR4 ;  /* 0x00000005090472a4 */ /* 0x000fe2000f8e0204 */
[----:B------:R-:W-:Y:S01]  /*1550*/  SHF.R.S32.HI R175, RZ, 0x1f, R173 ;  /* 0x0000001fffaf7819 */ /* 0x000fe200000114ad */
[----:B------:R-:W-:Y:S01]  /*1560*/  IMAD.IADD R250, R4, 0x1, -R250 ;  /* 0x0000000104fa7824 */ /* 0x000fe200078e0afa */
[----:B------:R1:W3:Y:S01]  /*1570*/  SHFL.IDX PT, R9, R0, 0x2, 0x181f ;  /* 0x00581f0000097f89 */ /* 0x0002e200000e0000 */
[----:B------:R-:W-:Y:S01]  /*1580*/  @!P0 IMAD.WIDE R20, R173, 0x2, R14 ;  /* 0x00000002ad148825 */ /* 0x000fe200078e020e */
[----:B------:R-:W-:-:S02]  /*1590*/  UIADD3 UR17, UR21, UR4, URZ ;  /* 0x0000000415117290 */ /* 0x000fc4000fffe03f */
[----:B------:R-:W4:Y:S01]  /*15a0*/  SHFL.IDX PT, R4, R6, 0x3, 0x181f ;  /* 0x00781f0006047f89 */ /* 0x000f2200000e0000 */
[----:B------:R-:W-:Y:S01]  /*15b0*/  IMAD.IADD R11, R116, 0x1, -R11 ;  /* 0x00000001740b7824 */ /* 0x000fe200078e0a0b */
[----:B------:R-:W-:Y:S02]  /*15c0*/  ULDC.64 UR4, c[0x0][0x210] ;  /* 0x0000840000047ab9 */ /* 0x000fe40000000a00 */
[----:B------:R5:W-:Y:S01]  /*15d0*/  @!P0 LDGSTS.E.BYPASS.LTC128B.128 [R120+0x100], [R16.64], !P6 ;  /* 0x0010000010788fae */ /* 0x000be2000f101d4e */
[----:B------:R-:W-:Y:S01]  /*15e0*/  UIMAD UR16, UR16, UR4, URZ ;  /* 0x00000004101072a4 */ /* 0x000fe2000f8e023f */
[----:B------:R-:W-:Y:S01]  /*15f0*/  SHF.R.S32.HI R2, RZ, 0x1f, R11 ;  /* 0x0000001fff027819 */ /* 0x000fe2000001140b */
[----:B------:R-:W-:Y:S01]  /*1600*/  UIMAD.WIDE.U32 UR24, UR9, UR4, URZ ;  /* 0x00000004091872a5 */ /* 0x000fe2000f8e003f */
[----:B------:R5:W-:Y:S01]  /*1610*/  @!P0 LDGSTS.E.BYPASS.LTC128B.128 [R120+0x4100], [R20.64], !P5 ;  /* 0x0410000014788fae */ /* 0x000be2000e901d4e */
[----:B------:R-:W-:Y:S01]  /*1620*/  UIMAD UR16, UR9, UR5, UR16 ;  /* 0x00000005091072a4 */ /* 0x000fe2000f8e0210 */
[----:B------:R-:W-:-:S02]  /*1630*/  LEA.HI R2, R2, R11, RZ, 0x3 ;  /* 0x0000000b02027211 */ /* 0x000fc400078f18ff */
[----:B------:R-:W-:Y:S01]  /*1640*/  STL [R1+0x28], R173 ;  /* 0x000028ad01007387 */ /* 0x000fe20000100800 */
[----:B------:R-:W-:Y:S01]  /*1650*/  UIADD3 UR16, UR25, UR16, URZ ;  /* 0x0000001019107290 */ /* 0x000fe2000fffe03f */
[----:B-1----:R-:W-:Y:S01]  /*1660*/  LOP3.LUT R0, R2, 0xfffffff8, RZ, 0xc0, !PT ;  /* 0xfffffff802007812 */ /* 0x002fe200078ec0ff */
[----:B---3--:R-:W-:-:S04]  /*1670*/  @!P2 IMAD.WIDE R24, R173, 0x2, R8 ;  /* 0x00000002ad18a825 */ /* 0x008fc800078e0208 */
[----:B------:R-:W-:Y:S02]  /*1680*/  IMAD.IADD R0, R11, 0x1, -R0 ;  /* 0x000000010b007824 */ /* 0x000fe400078e0a00 */
[----:B----4-:R-:W-:-:S04]  /*1690*/  @!P1 IMAD.WIDE R22, R177, 0x2, R4 ;  /* 0x00000002b1169825 */ /* 0x010fc800078e0204 */
[----:B-----5:R-:W-:-:S04]  /*16a0*/  @!P4 IMAD.WIDE R16, R177, 0x2, R12 ;  /* 0x00000002b110c825 */ /* 0x020fc800078e020c */
[----:B------:R-:W-:Y:S01]  /*16b0*/  @!P4 IMAD.WIDE R20, R173, 0x2, R12 ;  /* 0x00000002ad14c825 */ /* 0x000fe200078e020c */
[----:B------:R1:W-:Y:S04]  /*16c0*/  @!P4 LDGSTS.E.BYPASS.LTC128B.128 [R120+0x1100], [R16.64], !P6 ;  /* 0x011000001078cfae */ /* 0x0003e8000f101d4e */
[----:B------:R3:W-:Y:S01]  /*16d0*/  @!P4 LDGSTS.E.BYPASS.LTC128B.128 [R120+0x5100], [R20.64], !P5 ;  /* 0x051000001478cfae */ /* 0x0007e2000e901d4e */
[----:B------:R-:W-:-:S04]  /*16e0*/  ISETP.GE.AND P4, PT, R53, c[0x0][0x1d4], PT ;  /* 0x0000750035007a0c */ /* 0x000fc80003f86270 */
[----:B------:R-:W-:Y:S01]  /*16f0*/  SEL R121, RZ, 0x10, P4 ;  /* 0x00000010ff797807 */ /* 0x000fe20002000000 */
[----:B-1----:R-:W-:-:S04]  /*1700*/  @!P1 IMAD.WIDE R16, R173, 0x2, R4 ;  /* 0x00000002ad109825 */ /* 0x002fc800078e0204 */
[----:B------:R-:W-:Y:S02]  /*1710*/  IMAD.SHL.U32 R4, R0, 0x40, RZ ;  /* 0x0000004000047824 */ /* 0x000fe400078e00ff */
[----:B------:R-:W-:-:S03]  /*1720*/  IMAD.SHL.U32 R5, R250, 0x8, RZ ;  /* 0x00000008fa057824 */ /* 0x000fc600078e00ff */
[----:B------:R-:W-:-:S04]  /*1730*/  LOP3.LUT R4, R4, 0x1c0, RZ, 0xc0, !PT ;  /* 0x000001c004047812 */ /* 0x000fc800078ec0ff */
[----:B------:R-:W-:Y:S02]  /*1740*/  LOP3.LUT R5, R4, 0x8, R5, 0xf8, !PT ;  /* 0x0000000804057812 */ /* 0x000fe400078ef805 */
[----:B------:R-:W-:-:S04]  /*1750*/  SHF.R.U32.HI R4, RZ, 0x3, R4 ;  /* 0x00000003ff047819 */ /* 0x000fc80000011604 */
[----:B------:R-:W-:Y:S01]  /*1760*/  LOP3.LUT R4, R5, R4, RZ, 0x3c, !PT ;  /* 0x0000000405047212 */ /* 0x000fe200078e3cff */
[----:B------:R-:W-:Y:S01]  /*1770*/  IMAD.SHL.U32 R5, R48, 0x40, RZ ;  /* 0x0000004030057824 */ /* 0x000fe200078e00ff */
[----:B--2---:R-:W-:Y:S01]  /*1780*/  SHF.R.S32.HI R49, RZ, 0x1f, R251 ;  /* 0x0000001fff317819 */ /* 0x004fe200000114fb */
[----:B------:R-:W-:-:S04]  /*1790*/  IMAD.WIDE.U32 R18, R251, c[0x0][0x1f0], R18 ;  /* 0x00007c00fb127a25 */ /* 0x000fc800078e0012 */
[----:B------:R-:W-:Y:S01]  /*17a0*/  IMAD R14, R49, c[0x0][0x1f0], RZ ;  /* 0x00007c00310e7a24 */ /* 0x000fe200078e02ff */
[----:B------:R-:W-:-:S03]  /*17b0*/  IADD3 R7, P0, R18, UR20, RZ ;  /* 0x0000001412077c10 */ /* 0x000fc6000ff1e0ff */
[----:B------:R-:W-:-:S05]  /*17c0*/  IMAD R14, R251, c[0x0][0x1f4], R14 ;  /* 0x00007d00fb0e7a24 */ /* 0x000fca00078e020e */
[----:B------:R-:W-:Y:S01]  /*17d0*/  IADD3.X R14, R19, UR17, R14, P0, !PT ;  /* 0x00000011130e7c10 */ /* 0x000fe200087fe40e */
[----:B------:R-:W-:Y:S01]  /*17e0*/  @!P2 IMAD.WIDE R18, R177, 0x2, R8 ;  /* 0x00000002b112a825 */ /* 0x000fe200078e0208 */
[----:B------:R-:W-:-:S04]  /*17f0*/  LEA R15, P0, R7, c[0x0][0x1c8], 0x1 ;  /* 0x00007200070f7a11 */ /* 0x000fc800078008ff */
[----:B------:R-:W-:Y:S01]  /*1800*/  LEA.HI.X R14, R7, c[0x0][0x1cc], R14, 0x1, P0 ;  /* 0x00007300070e7a11 */ /* 0x000fe200000f0c0e */
[----:B------:R-:W-:Y:S01]  /*1810*/  SHFL.IDX PT, R12, R15, RZ, 0x181f ;  /* 0x00181fff0f0c7589 */ /* 0x000fe200000e0000 */
[----:B------:R-:W-:-:S03]  /*1820*/  ISETP.GT.AND P0, PT, R72, 0x60, PT ;  /* 0x000000604800780c */ /* 0x000fc60003f04270 */
[----:B------:R-:W1:Y:S04]  /*1830*/  SHFL.IDX PT, R13, R14, RZ, 0x181f ;  /* 0x00181fff0e0d7589 */ /* 0x000e6800000e0000 */
[----:B------:R-:W-:Y:S04]  /*1840*/  SHFL.IDX PT, R10, R15, 0x1, 0x181f ;  /* 0x00381f000f0a7f89 */ /* 0x000fe800000e0000 */
[----:B------:R-:W-:Y:S04]  /*1850*/  SHFL.IDX PT, R11, R14, 0x1, 0x181f ;  /* 0x00381f000e0b7f89 */ /* 0x000fe800000e0000 */
[----:B------:R-:W-:Y:S04]  /*1860*/  SHFL.IDX PT, R8, R15, 0x2, 0x181f ;  /* 0x00581f000f087f89 */ /* 0x000fe800000e0000 */
[----:B------:R-:W3:Y:S04]  /*1870*/  SHFL.IDX PT, R9, R14, 0x2, 0x181f ;  /* 0x00581f000e097f89 */ /* 0x000ee800000e0000 */
[----:B------:R-:W-:Y:S04]  /*1880*/  SHFL.IDX PT, R6, R15, 0x3, 0x181f ;  /* 0x00781f000f067f89 */ /* 0x000fe800000e0000 */
[----:B------:R1:W2:Y:S04]  /*1890*/  SHFL.IDX PT, R7, R14, 0x3, 0x181f ;  /* 0x00781f000e077f89 */ /* 0x0002a800000e0000 */
[----:B------:R4:W-:Y:S04]  /*18a0*/  @!P2 LDGSTS.E.BYPASS.LTC128B.128 [R120+0x2100], [R18.64], !P6 ;  /* 0x021000001278afae */ /* 0x0009e8000f101d4e */
[----:B------:R5:W-:Y:S01]  /*18b0*/  @!P2 LDGSTS.E.BYPASS.LTC128B.128 [R120+0x6100], [R24.64], !P5 ;  /* 0x061000001878afae */ /* 0x000be2000e901d4e */
[----:B------:R-:W-:-:S03]  /*18c0*/  ISETP.GE.AND P2, PT, R72, 0x21, PT ;  /* 0x000000214800780c */ /* 0x000fc60003f46270 */
[----:B------:R2:W-:Y:S01]  /*18d0*/  @!P1 LDGSTS.E.BYPASS.LTC128B.128 [R120+0x3100], [R22.64], !P6 ;  /* 0x0310000016789fae */ /* 0x0005e2000f101d4e */
[----:B------:R-:W-:-:S03]  /*18e0*/  ISETP.GE.AND P6, PT, R72, 0x1, PT ;  /* 0x000000014800780c */ /* 0x000fc60003fc6270 */
[----:B------:R2:W-:Y:S01]  /*18f0*/  @!P1 LDGSTS.E.BYPASS.LTC128B.128 [R120+0x7100], [R16.64], !P5 ;  /* 0x0710000010789fae */ /* 0x0005e2000e901d4e */
[----:B------:R-:W-:Y:S02]  /*1900*/  ISETP.GE.AND P1, PT, R72, 0x41, PT ;  /* 0x000000414800780c */ /* 0x000fe40003f26270 */
[C---:B------:R-:W-:Y:S01]  /*1910*/  ISETP.GE.AND P5, PT, R177.reuse, c[0x0][0x1d4], PT ;  /* 0x00007500b1007a0c */ /* 0x040fe20003fa6270 */
[----:B------:R-:W0:Y:S06]  /*1920*/  LDGDEPBAR ;  /* 0x00000000000079af */ /* 0x000e2c0000000000 */
[----:B-1----:R-:W-:-:S04]  /*1930*/  @P6 IMAD.WIDE R14, R177, 0x2, R12 ;  /* 0x00000002b10e6825 */ /* 0x002fc800078e020c */
[C---:B---3--:R-:W-:Y:S02]  /*1940*/  @P1 IMAD.WIDE R20, R173.reuse, 0x2, R8 ;  /* 0x00000002ad141825 */ /* 0x048fe400078e0208 */
[----:B------:R1:W-:Y:S02]  /*1950*/  @P6 LDGSTS.E.BYPASS.LTC128B.128 [R120+0x8100], [R14.64], !P5 ;  /* 0x081000000e786fae */ /* 0x0003e4000e901d4e */
[----:B----4-:R-:W-:-:S04]  /*1960*/  @P2 IMAD.WIDE R18, R173, 0x2, R10 ;  /* 0x00000002ad122825 */ /* 0x010fc800078e020a */
[----:B--2---:R-:W-:-:S04]  /*1970*/  @P6 IMAD.WIDE R16, R173, 0x2, R12 ;  /* 0x00000002ad106825 */ /* 0x004fc800078e020c */
[C---:B------:R-:W-:Y:S01]  /*1980*/  @P2 IMAD.WIDE R12, R177.reuse, 0x2, R10 ;  /* 0x00000002b10c2825 */ /* 0x040fe200078e020a */
[----:B------:R2:W-:Y:S03]  /*1990*/  @P6 LDGSTS.E.BYPASS.LTC128B.128 [R120+0xc100], [R16.64], !P4 ;  /* 0x0c10000010786fae */ /* 0x0005e6000e101d4e */
[C---:B------:R-:W-:Y:S01]  /*19a0*/  @P1 IMAD.WIDE R10, R177.reuse, 0x2, R8 ;  /* 0x00000002b10a1825 */ /* 0x040fe200078e0208 */
[----:B------:R3:W-:Y:S03]  /*19b0*/  @P2 LDGSTS.E.BYPASS.LTC128B.128 [R120+0x9100], [R12.64], !P5 ;  /* 0x091000000c782fae */ /* 0x0007e6000e901d4e */
[--C-:B------:R-:W-:Y:S01]  /*19c0*/  @P0 IMAD.WIDE R8, R177, 0x2, R6.reuse ;  /* 0x00000002b1080825 */ /* 0x100fe200078e0206 */
[----:B------:R2:W-:Y:S03]  /*19d0*/  @P2 LDGSTS.E.BYPASS.LTC128B.128 [R120+0xd100], [R18.64], !P4 ;  /* 0x0d10000012782fae */ /* 0x0005e6000e101d4e */
[----:B------:R-:W-:Y:S01]  /*19e0*/  @P0 IMAD.WIDE R6, R173, 0x2, R6 ;  /* 0x00000002ad060825 */ /* 0x000fe200078e0206 */
[----:B------:R4:W-:Y:S04]  /*19f0*/  @P1 LDGSTS.E.BYPASS.LTC128B.128 [R120+0xa100], [R10.64], !P5 ;  /* 0x0a1000000a781fae */ /* 0x0009e8000e901d4e */
[----:B------:R1:W-:Y:S01]  /*1a00*/  @P1 LDGSTS.E.BYPASS.LTC128B.128 [R120+0xe100], [R20.64], !P4 ;  /* 0x0e10000014781fae */ /* 0x0003e2000e101d4e */
[----:B------:R-:W-:-:S03]  /*1a10*/  R2P PR, R0, 0x6 ;  /* 0x0000000600007804 */ /* 0x000fc60000000000 */
[----:B------:R4:W-:Y:S04]  /*1a20*/  @P0 LDGSTS.E.BYPASS.LTC128B.128 [R120+0xb100], [R8.64], !P5 ;  /* 0x0b10000008780fae */ /* 0x0009e8000e901d4e */
[----:B------:R1:W-:Y:S01]  /*1a30*/  @P0 LDGSTS.E.BYPASS.LTC128B.128 [R120+0xf100], [R6.64], !P4 ;  /* 0x0f10000006780fae */ /* 0x0003e2000e101d4e */
[----:B------:R-:W-:-:S03]  /*1a40*/  LOP3.LUT P0, RZ, R48, 0x2, RZ, 0xc0, !PT ;  /* 0x0000000230ff7812 */ /* 0x000fc6000780c0ff */
[----:B------:R-:W0:Y:S01]  /*1a50*/  LDGDEPBAR ;  /* 0x00000000000079af */ /* 0x000e220000000000 */
[----:B---3--:R-:W-:Y:S01]  /*1a60*/  IMAD.SHL.U32 R13, R2, 0x40, RZ ;  /* 0x00000040020d7824 */ /* 0x008fe200078e00ff */
[----:B------:R-:W-:Y:S01]  /*1a70*/  LOP3.LUT R12, R5, 0x1c0, RZ, 0xc0, !PT ;  /* 0x000001c0050c7812 */ /* 0x000fe200078ec0ff */
[----:B------:R-:W-:-:S03]  /*1a80*/  IMAD.MOV.U32 R5, RZ, RZ, 0x10 ;  /* 0x00000010ff057424 */ /* 0x000fc600078e00ff */
[----:B------:R-:W-:Y:S02]  /*1a90*/  LOP3.LUT R2, R4, 0xfffffe00, R13, 0xf8, !PT ;  /* 0xfffffe0004027812 */ /* 0x000fe400078ef80d */
[----:B------:R-:W-:Y:S02]  /*1aa0*/  LOP3.LUT R3, R12, 0x8, R3, 0xf8, !PT ;  /* 0x000000080c037812 */ /* 0x000fe400078ef803 */
[----:B------:R-:W-:Y:S02]  /*1ab0*/  SHF.R.U32.HI R4, RZ, 0x3, R12 ;  /* 0x00000003ff047819 */ /* 0x000fe4000001160c */
[----:B------:R-:W-:Y:S02]  /*1ac0*/  SEL R5, R5, 0xfffffff0, !P1 ;  /* 0xfffffff005057807 */ /* 0x000fe40004800000 */
[----:B------:R-:W-:-:S05]  /*1ad0*/  LOP3.LUT R3, R3, R4, RZ, 0x3c, !PT ;  /* 0x0000000403037212 */ /* 0x000fca00078e3cff */
[----:B------:R-:W-:Y:S01]  /*1ae0*/  IMAD R250, R250, 0x200, R3 ;  /* 0x00000200fafa7824 */ /* 0x000fe200078e0203 */
[----:B------:R-:W-:Y:S01]  /*1af0*/  SEL R3, R52, 0xffffffe0, !P2 ;  /* 0xffffffe034037807 */ /* 0x000fe20005000000 */
[----:B-1----:R-:W-:Y:S01]  /*1b00*/  IMAD R7, R117, 0x400, R2 ;  /* 0x0000040075077824 */ /* 0x002fe200078e0202 */
[----:B------:R-:W-:-:S04]  /*1b10*/  DEPBAR.LE SB0, 0x1 ;  /* 0x000080400000791a */ /* 0x000fc80000000000 */
[C---:B------:R-:W-:Y:S01]  /*1b20*/  LEA R4, R7.reuse, 0x100, 0x1 ;  /* 0x0000010007047811 */ /* 0x040fe200078e08ff */
[----:B------:R-:W-:Y:S01]  /*1b30*/  IMAD.SHL.U32 R7, R7, 0x2, RZ ;  /* 0x0000000207077824 */ /* 0x000fe200078e00ff */
[----:B------:R-:W-:Y:S01]  /*1b40*/  BAR.SYNC.DEFER_BLOCKING 0x0 ;  /* 0x0000000000007b1d */ /* 0x000fe20000010000 */
[----:B------:R-:W-:Y:S01]  /*1b50*/  IMAD.SHL.U32 R250, R250, 0x2, RZ ;  /* 0x00000002fafa7824 */ /* 0x000fe200078e00ff */
[----:B------:R-:W-:Y:S01]  /*1b60*/  LOP3.LUT P2, RZ, R48, 0x4, RZ, 0xc0, !PT ;  /* 0x0000000430ff7812 */ /* 0x000fe2000784c0ff */
[--C-:B------:R-:W-:Y:S02]  /*1b70*/  IMAD R6, R5, 0x2, R4.reuse ;  /* 0x0000000205067824 */ /* 0x100fe400078e0204 */
[C---:B------:R-:W-:Y:S01]  /*1b80*/  IMAD R4, R3.reuse, 0x2, R4 ;  /* 0x0000000203047824 */ /* 0x040fe200078e0204 */
[C---:B------:R-:W-:Y:S01]  /*1b90*/  IADD3 R249, R250.reuse, 0x8120, RZ ;  /* 0x00008120faf97810 */ /* 0x040fe20007ffe0ff */
[----:B------:R-:W-:Y:S01]  /*1ba0*/  IMAD R0, R3, 0x2, R6 ;  /* 0x0000000203007824 */ /* 0x000fe200078e0206 */
[----:B------:R-:W-:Y:S04]  /*1bb0*/  LDSM.16.M88.4 R136, [R7+0x100] ;  /* 0x000100000788783b */ /* 0x000fe80000000200 */
[----:B------:R-:W-:Y:S04]  /*1bc0*/  LDSM.16.M88.4 R212, [R7+0x4100] ;  /* 0x0041000007d4783b */ /* 0x000fe80000000200 */
[----:B------:R-:W-:Y:S04]  /*1bd0*/  LDSM.16.M88.4 R168, [R6] ;  /* 0x0000000006a8783b */ /* 0x000fe80000000200 */
[----:B------:R1:W-:Y:S04]  /*1be0*/  LDSM.16.M88.4 R216, [R6+0x4000] ;  /* 0x0040000006d8783b */ /* 0x0003e80000000200 */
[----:B------:R-:W-:Y:S04]  /*1bf0*/  LDSM.16.M88.4 R204, [R4] ;  /* 0x0000000004cc783b */ /* 0x000fe80000000200 */
[----:B------:R-:W-:Y:S04]  /*1c00*/  LDSM.16.M88.4 R220, [R4+0x4000] ;  /* 0x0040000004dc783b */ /* 0x000fe80000000200 */
[----:B------:R-:W-:Y:S04]  /*1c10*/  LDSM.16.M88.4 R208, [R0] ;  /* 0x0000000000d0783b */ /* 0x000fe80000000200 */
[----:B------:R3:W-:Y:S04]  /*1c20*/  LDSM.16.M88.4 R224, [R0+0x4000] ;  /* 0x0040000000e0783b */ /* 0x0007e80000000200 */
[----:B------:R-:W-:Y:S01]  /*1c30*/  BAR.SYNC.DEFER_BLOCKING 0x0 ;  /* 0x0000000000007b1d */ /* 0x000fe20000010000 */
[----:B-1----:R-:W-:-:S04]  /*1c40*/  IADD3 R6, R250, 0x8100, RZ ;  /* 0x00008100fa067810 */ /* 0x002fc80007ffe0ff */
[----:B------:R-:W-:Y:S01]  /*1c50*/  @P0 IADD3 R249, R6, -0x20, RZ ;  /* 0xffffffe006f90810 */ /* 0x000fe20007ffe0ff */
[----:B------:R-:W-:-:S03]  /*1c60*/  IMAD.WIDE.U32 R6, R252, c[0x0][0x208], RZ ;  /* 0x00008200fc067a25 */ /* 0x000fc600078e00ff */
[C---:B------:R-:W-:Y:S02]  /*1c70*/  IADD3 R243, R249.reuse, 0x800, RZ ;  /* 0x00000800f9f37810 */ /* 0x040fe40007ffe0ff */
[C---:B------:R-:W-:Y:S02]  /*1c80*/  IADD3 R242, R249.reuse, 0x1000, RZ ;  /* 0x00001000f9f27810 */ /* 0x040fe40007ffe0ff */
[C---:B------:R-:W-:Y:S02]  /*1c90*/  IADD3 R241, R249.reuse, 0x1800, RZ ;  /* 0x00001800f9f17810 */ /* 0x040fe40007ffe0ff */
[----:B------:R-:W-:Y:S01]  /*1ca0*/  IADD3 R240, R249, 0x2000, RZ ;  /* 0x00002000f9f07810 */ /* 0x000fe20007ffe0ff */
[----:B---3--:R-:W-:Y:S01]  /*1cb0*/  IMAD R0, R49, c[0x0][0x218], RZ ;  /* 0x0000860031007a24 */ /* 0x008fe200078e02ff */
[C---:B------:R-:W-:Y:S02]  /*1cc0*/  IADD3 R239, R249.reuse, 0x2800, RZ ;  /* 0x00002800f9ef7810 */ /* 0x040fe40007ffe0ff */
[----:B------:R-:W-:Y:S01]  /*1cd0*/  IADD3 R238, R249, 0x3000, RZ ;  /* 0x00003000f9ee7810 */ /* 0x000fe20007ffe0ff */
[----:B------:R-:W-:-:S04]  /*1ce0*/  DEPBAR.LE SB0, 0x0 ;  /* 0x000080000000791a */ /* 0x000fc80000000000 */
[----:B------:R-:W-:Y:S01]  /*1cf0*/  BAR.SYNC.DEFER_BLOCKING 0x0 ;  /* 0x0000000000007b1d */ /* 0x000fe20000010000 */
[C---:B------:R-:W-:Y:S02]  /*1d00*/  IADD3 R237, R249.reuse, 0x3800, RZ ;  /* 0x00003800f9ed7810 */ /* 0x040fe40007ffe0ff */
[C---:B------:R-:W-:Y:S02]  /*1d10*/  IADD3 R235, R249.reuse, 0x4000, RZ ;  /* 0x00004000f9eb7810 */ /* 0x040fe40007ffe0ff */
[C---:B------:R-:W-:Y:S02]  /*1d20*/  IADD3 R234, R249.reuse, 0x4800, RZ ;  /* 0x00004800f9ea7810 */ /* 0x040fe40007ffe0ff */
[C---:B------:R-:W-:Y:S02]  /*1d30*/  IADD3 R233, R249.reuse, 0x5000, RZ ;  /* 0x00005000f9e97810 */ /* 0x040fe40007ffe0ff */
[C---:B------:R-:W-:Y:S02]  /*1d40*/  IADD3 R232, R249.reuse, 0x5800, RZ ;  /* 0x00005800f9e87810 */ /* 0x040fe40007ffe0ff */
[----:B------:R-:W-:-:S02]  /*1d50*/  IADD3 R231, R249, 0x6000, RZ ;  /* 0x00006000f9e77810 */ /* 0x000fc40007ffe0ff */
[C---:B------:R-:W-:Y:S02]  /*1d60*/  IADD3 R230, R249.reuse, 0x6800, RZ ;  /* 0x00006800f9e67810 */ /* 0x040fe40007ffe0ff */
[C---:B------:R-:W-:Y:S02]  /*1d70*/  IADD3 R229, R249.reuse, 0x7000, RZ ;  /* 0x00007000f9e57810 */ /* 0x040fe40007ffe0ff */
[----:B------:R-:W-:Y:S01]  /*1d80*/  IADD3 R228, R249, 0x7800, RZ ;  /* 0x00007800f9e47810 */ /* 0x000fe20007ffe0ff */
[----:B------:R-:W1:Y:S04]  /*1d90*/  LDSM.16.M88.4 R12, [R250+0x8900] ;  /* 0x00890000fa0c783b */ /* 0x000e680000000200 */
[----:B--2---:R-:W-:Y:S04]  /*1da0*/  LDSM.16.M88.4 R16, [R249+0x800] ;  /* 0x00080000f910783b */ /* 0x004fe80000000200 */
[----:B----4-:R-:W-:Y:S04]  /*1db0*/  LDSM.16.M88.4 R8, [R250+0x9900] ;  /* 0x00990000fa08783b */ /* 0x010fe80000000200 */
[----:B------:R-:W2:Y:S04]  /*1dc0*/  LDSM.16.M88.4 R32, [R250+0x8100] ;  /* 0x00810000fa20783b */ /* 0x000ea80000000200 */
[----:B-----5:R-:W3:Y:S04]  /*1dd0*/  LDSM.16.M88.4 R24, [R249] ;  /* 0x00000000f918783b */ /* 0x020ee80000000200 */
[----:B------:R-:W4:Y:S04]  /*1de0*/  LDSM.16.M88.4 R20, [R250+0x9100] ;  /* 0x00910000fa14783b */ /* 0x000f280000000200 */
        /* <DEDUP_REMOVED lines=8> */
[C---:B------:R-:W-:Y:S07]  /*1e70*/  HMMA.16816.F32 R28, R168.reuse, R16, R28 ;  /* 0x00000010a81c723c */ /* 0x040fee000000181c */
[----:B------:R-:W-:Y:S01]  /*1e80*/  IMAD R17, R36, c[0x0][0x208], RZ ;  /* 0x0000820024117a24 */ /* 0x000fe200078e02ff */
[----:B------:R-:W-:Y:S01]  /*1e90*/  HMMA.16816.F32 R12, R168, R18, R12 ;  /* 0x00000012a80c723c */ /* 0x000fe2000000180c */
[----:B------:R-:W1:Y:S02]  /*1ea0*/  LDSM.16.M88.4 R36, [R249+0x1800] ;  /* 0x00180000f924783b */ /* 0x000e640000000200 */
[----:B------:R-:W-:-:S04]  /*1eb0*/  IMAD R17, R252, c[0x0][0x20c], R17 ;  /* 0x00008300fc117a24 */ /* 0x000fc800078e0211 */
[----:B------:R-:W-:Y:S01]  /*1ec0*/  IMAD.IADD R7, R7, 0x1, R17 ;  /* 0x0000000107077824 */ /* 0x000fe200078e0211 */
[----:B------:R-:W-:Y:S03]  /*1ed0*/  HMMA.16816.F32 R32, R136, R34, RZ ;  /* 0x000000228820723c */ /* 0x000fe600000018ff */
[----:B------:R-:W-:-:S05]  /*1ee0*/  IMAD.WIDE.U32 R6, R251, c[0x0][0x218], R6 ;  /* 0x00008600fb067a25 */ /* 0x000fca00078e0006 */
[----:B------:R-:W-:Y:S01]  /*1ef0*/  HMMA.16816.F32 R16, R136, R8, RZ ;  /* 0x000000088810723c */ /* 0x000fe200000018ff */
[----:B------:R-:W-:-:S06]  /*1f00*/  IADD3 R51, P0, R6, UR24, RZ ;  /* 0x0000001806337c10 */ /* 0x000fcc000ff1e0ff */
[----:B------:R-:W-:Y:S01]  /*1f10*/  IMAD R9, R251, c[0x0][0x21c], R0 ;  /* 0x00008700fb097a24 */ /* 0x000fe200078e0200 */
[C---:B---3--:R-:W-:Y:S04]  /*1f20*/  HMMA.16816.F32 R40, R168.reuse, R24, R40 ;  /* 0x00000018a828723c */ /* 0x048fe80000001828 */
[----:B------:R-:W-:Y:S02]  /*1f30*/  IADD3.X R6, R7, UR16, R9, P0, !PT ;  /* 0x0000001007067c10 */ /* 0x000fe400087fe409 */
[C---:B------:R-:W-:Y:S02]  /*1f40*/  LEA R56, P0, R51.reuse, c[0x0][0x1f8], 0x1 ;  /* 0x00007e0033387a11 */ /* 0x040fe400078008ff */
[----:B------:R-:W-:Y:S02]  /*1f50*/  HMMA.16816.F32 R32, R168, R26, R32 ;  /* 0x0000001aa820723c */ /* 0x000fe40000001820 */
[----:B------:R-:W-:Y:S01]  /*1f60*/  LEA.HI.X R51, R51, c[0x0][0x1fc], R6, 0x1, P0 ;  /* 0x00007f0033337a11 */ /* 0x000fe200000f0c06 */
[----:B------:R-:W2:Y:S01]  /*1f70*/  SHFL.IDX PT, R82, R56, RZ, 0x181f ;  /* 0x00181fff38527589 */ /* 0x000ea200000e0000 */
[----:B------:R-:W-:-:S03]  /*1f80*/  IMAD.WIDE R6, R177, 0x2, RZ ;  /* 0x00000002b1067825 */ /* 0x000fc600078e02ff */
[----:B------:R-:W3:Y:S01]  /*1f90*/  SHFL.IDX PT, R74, R56, 0x1, 0x181f ;  /* 0x00381f00384a7f89 */ /* 0x000ee200000e0000 */
[----:B----4-:R-:W-:Y:S03]  /*1fa0*/  HMMA.16816.F32 R24, R136, R20, RZ ;  /* 0x000000148818723c */ /* 0x010fe600000018ff */
[----:B------:R-:W4:Y:S04]  /*1fb0*/  SHFL.IDX PT, R92, R56, 0x2, 0x181f ;  /* 0x00581f00385c7f89 */ /* 0x000f2800000e0000 */
[----:B------:R-:W5:Y:S01]  /*1fc0*/  SHFL.IDX PT, R50, R51, RZ, 0x181f ;  /* 0x00181fff33327589 */ /* 0x000f6200000e0000 */
[----:B-1----:R-:W-:Y:S03]  /*1fd0*/  HMMA.16816.F32 R16, R168, R36, R16 ;  /* 0x00000024a810723c */ /* 0x002fe60000001810 */
[----:B------:R-:W1:Y:S04]  /*1fe0*/  SHFL.IDX PT, R94, R56, 0x3, 0x181f ;  /* 0x00781f00385e7f89 */ /* 0x000e6800000e0000 */
[----:B------:R-:W1:Y:S01]  /*1ff0*/  SHFL.IDX PT, R49, R51, 0x1, 0x181f ;  /* 0x00381f0033317f89 */ /* 0x000e6200000e0000 */
[----:B------:R-:W-:Y:S01]  /*2000*/  IMAD.WIDE R36, R173, 0x2, RZ ;  /* 0x00000002ad247825 */ /* 0x000fe200078e02ff */
[----:B------:R-:W-:Y:S02]  /*2010*/  HMMA.16816.F32 R20, R136, R22, RZ ;  /* 0x000000168814723c */ /* 0x000fe400000018ff */
[----:B------:R-:W1:Y:S01]  /*2020*/  SHFL.IDX PT, R4, R51, 0x2, 0x181f ;  /* 0x00581f0033047f89 */ /* 0x000e6200000e0000 */
[----:B--2---:R-:W-:-:S03]  /*2030*/  IADD3 R54, P0, R82, R6, RZ ;  /* 0x0000000652367210 */ /* 0x004fc60007f1e0ff */
[----:B------:R-:W2:Y:S01]  /*2040*/  SHFL.IDX PT, R0, R51, 0x3, 0x181f ;  /* 0x00781f0033007f89 */ /* 0x000ea200000e0000 */
[C---:B---3--:R-:W-:Y:S01]  /*2050*/  IADD3 R80, P6, R6.reuse, R74, RZ ;  /* 0x0000004a06507210 */ /* 0x048fe20007fde0ff */
[----:B------:R-:W-:Y:S01]  /*2060*/  HMMA.16816.F32 R8, R136, R10, RZ ;  /* 0x0000000a8808723c */ /* 0x000fe200000018ff */
[----:B----4-:R-:W-:Y:S01]  /*2070*/  IADD3 R96, P1, R6, R92, RZ ;  /* 0x0000005c06607210 */ /* 0x010fe20007f3e0ff */
[----:B------:R-:W3:Y:S01]  /*2080*/  LDSM.16.M88.4 R56, [R250+0xa900] ;  /* 0x00a90000fa38783b */ /* 0x000ee20000000200 */
[----:B-----5:R-:W-:-:S05]  /*2090*/  IMAD.X R55, R50, 0x1, R7, P0 ;  /* 0x0000000132377824 */ /* 0x020fca00000e0607 */
[----:B------:R-:W-:Y:S01]  /*20a0*/  HMMA.16816.F32 R24, R168, R44, R24 ;  /* 0x0000002ca818723c */ /* 0x000fe20000001818 */
[----:B-1----:R-:W-:Y:S01]  /*20b0*/  IADD3 R6, P0, R6, R94, RZ ;  /* 0x0000005e06067210 */ /* 0x002fe20007f1e0ff */
[----:B------:R-:W-:Y:S01]  /*20c0*/  IMAD.X R81, R7, 0x1, R49, P6 ;  /* 0x0000000107517824 */ /* 0x000fe200030e0631 */
[----:B------:R-:W-:-:S05]  /*20d0*/  IADD3 R82, P6, R82, R36, RZ ;  /* 0x0000002452527210 */ /* 0x000fca0007fde0ff */
[C---:B------:R-:W-:Y:S01]  /*20e0*/  HMMA.16816.F32 R20, R168.reuse, R46, R20 ;  /* 0x0000002ea814723c */ /* 0x040fe20000001814 */
[----:B------:R-:W1:Y:S01]  /*20f0*/  LDSM.16.M88.4 R44, [R249+0x2000] ;  /* 0x00200000f92c783b */ /* 0x000e620000000200 */
[----:B------:R-:W-:Y:S01]  /*2100*/  IMAD.X R97, R7, 0x1, R4, P1 ;  /* 0x0000000107617824 */ /* 0x000fe200008e0604 */
[----:B------:R-:W-:Y:S01]  /*2110*/  IADD3 R92, P1, R36, R92, RZ ;  /* 0x0000005c245c7210 */ /* 0x000fe20007f3e0ff */
[----:B------:R-:W-:Y:S01]  /*2120*/  IMAD.X R83, R50, 0x1, R37, P6 ;  /* 0x0000000132537824 */ /* 0x000fe200030e0625 */
[----:B------:R-:W-:Y:S01]  /*2130*/  ISETP.GE.AND P6, PT, R177, c[0x0][0x1d4], PT ;  /* 0x00007500b1007a0c */ /* 0x000fe20003fc6270 */
[----:B--2---:R-:W-:Y:S01]  /*2140*/  IMAD.X R7, R7, 0x1, R0, P0 ;  /* 0x0000000107077824 */ /* 0x004fe200000e0600 */
[----:B------:R-:W-:Y:S01]  /*2150*/  IADD3 R74, P0, R36, R74, RZ ;  /* 0x0000004a244a7210 */ /* 0x000fe20007f1e0ff */
[----:B------:R-:W-:Y:S01]  /*2160*/  IMAD.X R93, R37, 0x1, R4, P1 ;  /* 0x00000001255d7824 */ /* 0x000fe200008e0604 */
[----:B------:R-:W-:Y:S01]  /*2170*/  ISETP.GE.AND P1, PT, R53, c[0x0][0x1d4], PT ;  /* 0x0000750035007a0c */ /* 0x000fe20003f26270 */
[----:B------:R-:W-:Y:S01]  /*2180*/  HMMA.16816.F32 R8, R168, R38, R8 ;  /* 0x00000026a808723c */ /* 0x000fe20000001808 */
[----:B------:R-:W-:Y:S01]  /*2190*/  IADD3 R4, R120, 0x100, RZ ;  /* 0x0000010078047810 */ /* 0x000fe20007ffe0ff */
[C---:B------:R-:W-:Y:S01]  /*21a0*/  IMAD.X R75, R37.reuse, 0x1, R49, P0 ;  /* 0x00000001254b7824 */ /* 0x040fe200000e0631 */
[----:B------:R-:W-:Y:S01]  /*21b0*/  IADD3 R94, P0, R36, R94, RZ ;  /* 0x0000005e245e7210 */ /* 0x000fe20007f1e0ff */
[----:B------:R-:W2:Y:S04]  /*21c0*/  LDSM.16.M88.4 R48, [R250+0xb100] ;  /* 0x00b10000fa30783b */ /* 0x000ea80000000200 */
[----:B------:R-:W-:Y:S01]  /*21d0*/  IMAD.X R95, R37, 0x1, R0, P0 ;  /* 0x00000001255f7824 */ /* 0x000fe200000e0600 */
[----:B------:R-:W-:Y:S01]  /*21e0*/  ISETP.LT.OR P0, PT, R72, 0x1, P6 ;  /* 0x000000014800780c */ /* 0x000fe20003701670 */
[----:B------:R-:W4:Y:S01]  /*21f0*/  LDSM.16.M88.4 R36, [R250+0xb900] ;  /* 0x00b90000fa24783b */ /* 0x000f220000000200 */
[----:B------:R-:W-:Y:S01]  /*2200*/  SEL R0, R52, 0xffffffe0, !P2 ;  /* 0xffffffe034007807 */ /* 0x000fe20005000000 */
[----:B------:R-:W-:Y:S01]  /*2210*/  HMMA.16816.F32 R68, R136, R64, RZ ;  /* 0x000000408844723c */ /* 0x000fe200000018ff */
[----:B------:R-:W-:Y:S01]  /*2220*/  ISETP.LT.OR P2, PT, R72, 0x1, P1 ;  /* 0x000000014800780c */ /* 0x000fe20000f41670 */
[----:B------:R5:W-:Y:S02]  /*2230*/  STL [R1+0x1c], R4 ;  /* 0x00001c0401007387 */ /* 0x000be40000100800 */
[----:B------:R-:W-:-:S02]  /*2240*/  IMAD R247, R0, 0x2, R250 ;  /* 0x0000000200f77824 */ /* 0x000fc400078e02fa */
[----:B------:R-:W-:Y:S01]  /*2250*/  IMAD R236, R0, 0x2, R249 ;  /* 0x0000000200ec7824 */ /* 0x000fe200078e02f9 */
[----:B------:R-:W-:Y:S01]  /*2260*/  IADD3 R0, R120, 0x4100, RZ ;  /* 0x0000410078007810 */ /* 0x000fe20007ffe0ff */
[----:B------:R-:W-:Y:S02]  /*2270*/  HMMA.16816.F32 R64, R136, R66, RZ ;  /* 0x000000428840723c */ /* 0x000fe400000018ff */
[----:B------:R-:W-:Y:S01]  /*2280*/  @!PT LDS RZ, [RZ] ;  /* 0x00000000fffff984 */ /* 0x000fe20000000800 */
[----:B------:R-:W-:Y:S01]  /*2290*/  @!PT LDS RZ, [RZ] ;  /* 0x00000000fffff984 */ /* 0x000fe20000000800 */
[----:B------:R-:W-:Y:S01]  /*22a0*/  @!PT LDS RZ, [RZ] ;  /* 0x00000000fffff984 */ /* 0x000fe20000000800 */
[----:B------:R2:W-:Y:S01]  /*22b0*/  LDGSTS.E.BYPASS.LTC128B.128 [R120+0x100], [R54.64], !P0 ;  /* 0x0010000036787fae */ /* 0x0005e2000c101d4e */
[----:B------:R-:W-:-:S03]  /*22c0*/  ISETP.LT.OR P0, PT, R72, 0x21, P6 ;  /* 0x000000214800780c */ /* 0x000fc60003701670 */
[----:B------:R2:W-:Y:S01]  /*22d0*/  LDGSTS.E.BYPASS.LTC128B.128 [R120+0x4100], [R82.64], !P2 ;  /* 0x0410000052787fae */ /* 0x0005e2000d101d4e */
[C---:B------:R-:W-:Y:S01]  /*22e0*/  ISETP.LT.OR P2, PT, R72.reuse, 0x21, P1 ;  /* 0x000000214800780c */ /* 0x040fe20000f41670 */
[----:B---3--:R-:W-:Y:S02]  /*22f0*/  HMMA.16816.F32 R60, R136, R56, RZ ;  /* 0x00000038883c723c */ /* 0x008fe400000018ff */
[----:B------:R3:W-:Y:S04]  /*2300*/  STL [R1+0x18], R0 ;  /* 0x0000180001007387 */ /* 0x0007e80000100800 */
[----:B------:R-:W-:Y:S02]  /*2310*/  STL [R1+0x30], R175 ;  /* 0x000030af01007387 */ /* 0x000fe40000100800 */
[----:B-1----:R-:W-:Y:S02]  /*2320*/  HMMA.16816.F32 R68, R168, R44, R68 ;  /* 0x0000002ca844723c */ /* 0x002fe40000001844 */
[----:B------:R1:W-:Y:S01]  /*2330*/  LDGSTS.E.BYPASS.LTC128B.128 [R120+0x1100], [R80.64], !P0 ;  /* 0x0110000050787fae */ /* 0x0003e2000c101d4e */
[----:B------:R-:W-:-:S02]  /*2340*/  ISETP.LT.OR P0, PT, R72, 0x41, P6 ;  /* 0x000000414800780c */ /* 0x000fc40003701670 */
[C---:B------:R-:W-:Y:S01]  /*2350*/  ISETP.LT.OR P6, PT, R72.reuse, 0x61, P6 ;  /* 0x000000614800780c */ /* 0x040fe200037c1670 */
[----:B------:R4:W-:Y:S01]  /*2360*/  LDGSTS.E.BYPASS.LTC128B.128 [R120+0x5100], [R74.64], !P2 ;  /* 0x051000004a787fae */ /* 0x0009e2000d101d4e */
[C---:B------:R-:W-:Y:S01]  /*2370*/  ISETP.LT.OR P2, PT, R72.reuse, 0x41, P1 ;  /* 0x000000414800780c */ /* 0x040fe20000f41670 */
[----:B------:R-:W-:Y:S01]  /*2380*/  HMMA.16816.F32 R64, R168, R46, R64 ;  /* 0x0000002ea840723c */ /* 0x000fe20000001840 */
[----:B------:R-:W-:Y:S02]  /*2390*/  ISETP.LT.OR P1, PT, R72, 0x61, P1 ;  /* 0x000000614800780c */ /* 0x000fe40000f21670 */
[----:B-----5:R-:W-:-:S05]  /*23a0*/  IADD3 R4, R120, 0x1100, RZ ;  /* 0x0000110078047810 */ /* 0x020fca0007ffe0ff */
[----:B------:R5:W-:Y:S01]  /*23b0*/  LDGSTS.E.BYPASS.LTC128B.128 [R120+0x2100], [R96.64], !P0 ;  /* 0x0210000060787fae */ /* 0x000be2000c101d4e */
[C---:B--2---:R-:W-:Y:S01]  /*23c0*/  HMMA.16816.F32 R52, R136.reuse, R48, RZ ;  /* 0x000000308834723c */ /* 0x044fe200000018ff */
[----:B------:R-:W-:Y:S02]  /*23d0*/  PLOP3.LUT P0, PT, PT, PT, UP0, 0x80, 0x0 ;  /* 0x000000000000781c */ /* 0x000fe40003f0f008 */
[----:B------:R2:W-:Y:S01]  /*23e0*/  LDGSTS.E.BYPASS.LTC128B.128 [R120+0x6100], [R92.64], !P2 ;  /* 0x061000005c787fae */ /* 0x0005e2000d101d4e */
[----:B---3--:R-:W-:Y:S02]  /*23f0*/  IADD3 R0, R120, 0x5100, RZ ;  /* 0x0000510078007810 */ /* 0x008fe40007ffe0ff */
[----:B------:R-:W-:Y:S01]  /*2400*/  ISETP.GT.AND P2, PT, R122, 0x7f, PT ;  /* 0x0000007f7a00780c */ /* 0x000fe20003f44270 */
[----:B------:R3:W-:Y:S01]  /*2410*/  LDGSTS.E.BYPASS.LTC128B.128 [R120+0x3100], [R6.64], !P6 ;  /* 0x0310000006787fae */ /* 0x0007e2000f101d4e */
[C---:B------:R-:W-:Y:S03]  /*2420*/  HMMA.16816.F32 R48, R136.reuse, R50, RZ ;  /* 0x000000328830723c */ /* 0x040fe600000018ff */
[----:B------:R2:W-:Y:S04]  /*2430*/  LDGSTS.E.BYPASS.LTC128B.128 [R120+0x7100], [R94.64], !P1 ;  /* 0x071000005e787fae */ /* 0x0005e8000c901d4e */
[----:B-1----:R-:W-:Y:S01]  /*2440*/  LDSM.16.M88.4 R80, [R247+0x8100] ;  /* 0x00810000f750783b */ /* 0x002fe20000000200 */
[C---:B----4-:R-:W-:Y:S03]  /*2450*/  HMMA.16816.F32 R44, R136.reuse, R36, RZ ;  /* 0x00000024882c723c */ /* 0x050fe600000018ff */
[----:B------:R-:W1:Y:S04]  /*2460*/  LDSM.16.M88.4 R72, [R247+0x8900] ;  /* 0x00890000f748783b */ /* 0x000e680000000200 */
[----:B------:R-:W-:Y:S01]  /*2470*/  LDSM.16.M88.4 R100, [R250+0xd100] ;  /* 0x00d10000fa64783b */ /* 0x000fe20000000200 */
[C---:B------:R-:W-:Y:S03]  /*2480*/  HMMA.16816.F32 R36, R136.reuse, R38, RZ ;  /* 0x000000268824723c */ /* 0x040fe600000018ff */
[----:B-----5:R-:W-:Y:S04]  /*2490*/  LDSM.16.M88.4 R96, [R236+0x800] ;  /* 0x00080000ec60783b */ /* 0x020fe80000000200 */
[----:B------:R-:W-:Y:S01]  /*24a0*/  LDSM.16.M88.4 R104, [R249+0x5800] ;  /* 0x00580000f968783b */ /* 0x000fe20000000200 */
[----:B------:R-:W-:Y:S03]  /*24b0*/  HMMA.16816.F32 R56, R136, R58, RZ ;  /* 0x0000003a8838723c */ /* 0x000fe600000018ff */
[----:B------:R-:W-:Y:S04]  /*24c0*/  LDSM.16.M88.4 R112, [R247+0xe900] ;  /* 0x00e90000f770783b */ /* 0x000fe80000000200 */
[----:B--2---:R-:W-:Y:S01]  /*24d0*/  LDSM.16.M88.4 R92, [R236+0x1000] ;  /* 0x00100000ec5c783b */ /* 0x004fe20000000200 */
[C---:B------:R-:W-:Y:S03]  /*24e0*/  HMMA.16816.F32 R52, R168.reuse, R76, R52 ;  /* 0x0000004ca834723c */ /* 0x040fe60000001834 */
[----:B------:R-:W-:Y:S04]  /*24f0*/  LDSM.16.M88.4 R108, [R247+0xf100] ;  /* 0x00f10000f76c783b */ /* 0x000fe80000000200 */
[----:B------:R-:W0:Y:S01]  /*2500*/  LDGDEPBAR ;  /* 0x00000000000079af */ /* 0x000e220000000000 */
[C---:B------:R-:W-:Y:S03]  /*2510*/  HMMA.16816.F32 R48, R168.reuse, R78, R48 ;  /* 0x0000004ea830723c */ /* 0x040fe60000001830 */
[----:B------:R-:W-:Y:S04]  /*2520*/  LDSM.16.M88.4 R76, [R247+0x9900] ;  /* 0x00990000f74c783b */ /* 0x000fe80000000200 */
[----:B------:R2:W-:Y:S01]  /*2530*/  STL [R1+0x14], R4 ;  /* 0x0000140401007387 */ /* 0x0005e20000100800 */
[----:B------:R-:W-:Y:S03]  /*2540*/  HMMA.16816.F32 R44, R168, R88, R44 ;  /* 0x00000058a82c723c */ /* 0x000fe6000000182c */
[----:B------:R4:W-:Y:S05]  /*2550*/  STL [R1+0x10], R0 ;  /* 0x0000100001007387 */ /* 0x0009ea0000100800 */
[C---:B-1----:R-:W-:Y:S08]  /*2560*/  HMMA.16816.F32 R28, R204.reuse, R72, R28 ;  /* 0x00000048cc1c723c */ /* 0x042ff0000000181c */
[----:B------:R-:W-:Y:S01]  /*2570*/  HMMA.16816.F32 R12, R204, R74, R12 ;  /* 0x0000004acc0c723c */ /* 0x000fe2000000180c */
[----:B------:R-:W1:Y:S07]  /*2580*/  LDSM.16.M88.4 R72, [R247+0xb100] ;  /* 0x00b10000f748783b */ /* 0x000e6e0000000200 */
[----:B------:R-:W-:Y:S01]  /*2590*/  HMMA.16816.F32 R36, R168, R90, R36 ;  /* 0x0000005aa824723c */ /* 0x000fe20000001824 */
[----:B------:R-:W5:Y:S01]  /*25a0*/  LDSM.16.M88.4 R88, [R247+0xa100] ;  /* 0x00a10000f758783b */ /* 0x000f620000000200 */
[----:B--2---:R-:W-:-:S02]  /*25b0*/  IADD3 R4, R120, 0x2100, RZ ;  /* 0x0000210078047810 */ /* 0x004fc40007ffe0ff */
[----:B----4-:R-:W-:-:S03]  /*25c0*/  IADD3 R0, R120, 0x6100, RZ ;  /* 0x0000610078007810 */ /* 0x010fc60007ffe0ff */
[----:B------:R-:W-:Y:S01]  /*25d0*/  STL [R1+0xc], R4 ;  /* 0x00000c0401007387 */ /* 0x000fe20000100800 */
[C---:B------:R-:W-:Y:S03]  /*25e0*/  HMMA.16816.F32 R60, R168.reuse, R84, R60 ;  /* 0x00000054a83c723c */ /* 0x040fe6000000183c */
[----:B------:R-:W-:Y:S05]  /*25f0*/  STL [R1+0x8], R0 ;  /* 0x0000080001007387 */ /* 0x000fea0000100800 */
[----:B------:R-:W-:Y:S01]  /*2600*/  HMMA.16816.F32 R56, R168, R86, R56 ;  /* 0x00000056a838723c */ /* 0x000fe20000001838 */
[----:B------:R-:W2:Y:S07]  /*2610*/  LDSM.16.M88.4 R84, [R247+0x9100] ;  /* 0x00910000f754783b */ /* 0x000eae0000000200 */
        /* <DEDUP_REMOVED lines=8> */
[----:B------:R-:W4:Y:S07]  /*26a0*/  LDSM.16.M88.4 R76, [R236] ;  /* 0x00000000ec4c783b */ /* 0x000f2e0000000200 */
[C---:B-----5:R-:W-:Y:S08]  /*26b0*/  HMMA.16816.F32 R68, R204.reuse, R88, R68 ;  /* 0x00000058cc44723c */ /* 0x060ff00000001844 */
[C---:B------:R-:W-:Y:S01]  /*26c0*/  HMMA.16816.F32 R64, R204.reuse, R90, R64 ;  /* 0x0000005acc40723c */ /* 0x040fe20000001840 */
[----:B------:R-:W-:Y:S07]  /*26d0*/  LDSM.16.M88.4 R88, [R236+0x2800] ;  /* 0x00280000ec58783b */ /* 0x000fee0000000200 */
[C---:B--2---:R-:W-:Y:S08]  /*26e0*/  HMMA.16816.F32 R24, R204.reuse, R84, R24 ;  /* 0x00000054cc18723c */ /* 0x044ff00000001818 */
[----:B------:R-:W-:Y:S01]  /*26f0*/  HMMA.16816.F32 R20, R204, R86, R20 ;  /* 0x00000056cc14723c */ /* 0x000fe20000001814 */
[----:B------:R-:W2:Y:S07]  /*2700*/  LDSM.16.M88.4 R84, [R247+0xb900] ;  /* 0x00b90000f754783b */ /* 0x000eae0000000200 */
[C---:B-1----:R-:W-:Y:S08]  /*2710*/  HMMA.16816.F32 R68, R208.reuse, R72, R68 ;  /* 0x00000048d044723c */ /* 0x042ff00000001844 */
[----:B------:R-:W-:Y:S01]  /*2720*/  HMMA.16816.F32 R64, R208, R74, R64 ;  /* 0x0000004ad040723c */ /* 0x000fe20000001840 */
[----:B------:R-:W1:Y:S07]  /*2730*/  LDSM.16.M88.4 R72, [R250+0xc100] ;  /* 0x00c10000fa48783b */ /* 0x000e6e0000000200 */
[C---:B------:R-:W-:Y:S08]  /*2740*/  HMMA.16816.F32 R60, R204.reuse, R80, R60 ;  /* 0x00000050cc3c723c */ /* 0x040ff0000000183c */
[----:B------:R-:W-:Y:S01]  /*2750*/  HMMA.16816.F32 R56, R204, R82, R56 ;  /* 0x00000052cc38723c */ /* 0x000fe20000001838 */
[----:B------:R-:W5:Y:S07]  /*2760*/  LDSM.16.M88.4 R80, [R236+0x1800] ;  /* 0x00180000ec50783b */ /* 0x000f6e0000000200 */
[C---:B----4-:R-:W-:Y:S08]  /*2770*/  HMMA.16816.F32 R40, R208.reuse, R76, R40 ;  /* 0x0000004cd028723c */ /* 0x050ff00000001828 */
[----:B------:R-:W-:Y:S01]  /*2780*/  HMMA.16816.F32 R32, R208, R78, R32 ;  /* 0x0000004ed020723c */ /* 0x000fe20000001820 */
[----:B------:R-:W4:Y:S07]  /*2790*/  LDSM.16.M88.4 R76, [R236+0x3800] ;  /* 0x00380000ec4c783b */ /* 0x000f2e0000000200 */
[C---:B--2---:R-:W-:Y:S08]  /*27a0*/  HMMA.16816.F32 R44, R204.reuse, R84, R44 ;  /* 0x00000054cc2c723c */ /* 0x044ff0000000182c */
[----:B------:R-:W-:Y:S01]  /*27b0*/  HMMA.16816.F32 R36, R204, R86, R36 ;  /* 0x00000056cc24723c */ /* 0x000fe20000001824 */
[----:B------:R-:W2:Y:S07]  /*27c0*/  LDSM.16.M88.4 R84, [R236+0x3000] ;  /* 0x00300000ec54783b */ /* 0x000eae0000000200 */
[C---:B-1----:R-:W-:Y:S08]  /*27d0*/  HMMA.16816.F32 R40, R212.reuse, R72, R40 ;  /* 0x00000048d428723c */ /* 0x042ff00000001828 */
[----:B------:R-:W-:Y:S01]  /*27e0*/  HMMA.16816.F32 R32, R212, R74, R32 ;  /* 0x0000004ad420723c */ /* 0x000fe20000001820 */
[----:B------:R-:W1:Y:S07]  /*27f0*/  LDSM.16.M88.4 R72, [R250+0xf900] ;  /* 0x00f90000fa48783b */ /* 0x000e6e0000000200 */
[C---:B-----5:R-:W-:Y:S08]  /*2800*/  HMMA.16816.F32 R16, R208.reuse, R80, R16 ;  /* 0x00000050d010723c */ /* 0x060ff00000001810 */
[C---:B------:R-:W-:Y:S01]  /*2810*/  HMMA.16816.F32 R8, R208.reuse, R82, R8 ;  /* 0x00000052d008723c */ /* 0x040fe20000001808 */
[----:B------:R-:W5:Y:S07]  /*2820*/  LDSM.16.M88.4 R80, [R250+0xc900] ;  /* 0x00c90000fa50783b */ /* 0x000f6e0000000200 */
[C---:B----4-:R-:W-:Y:S08]  /*2830*/  HMMA.16816.F32 R44, R208.reuse, R76, R44 ;  /* 0x0000004cd02c723c */ /* 0x050ff0000000182c */
[C---:B------:R-:W-:Y:S01]  /*2840*/  HMMA.16816.F32 R36, R208.reuse, R78, R36 ;  /* 0x0000004ed024723c */ /* 0x040fe20000001824 */
[----:B------:R-:W4:Y:S07]  /*2850*/  LDSM.16.M88.4 R76, [R250+0xf100] ;  /* 0x00f10000fa4c783b */ /* 0x000f2e0000000200 */
[C---:B------:R-:W-:Y:S08]  /*2860*/  HMMA.16816.F32 R60, R208.reuse, R88, R60 ;  /* 0x00000058d03c723c */ /* 0x040ff0000000183c */
[C---:B------:R-:W-:Y:S01]  /*2870*/  HMMA.16816.F32 R56, R208.reuse, R90, R56 ;  /* 0x0000005ad038723c */ /* 0x040fe20000001838 */
[----:B------:R-:W1:Y:S07]  /*2880*/  LDSM.16.M88.4 R88, [R250+0xe900] ;  /* 0x00e90000fa58783b */ /* 0x000e6e0000000200 */
[C---:B------:R-:W-:Y:S08]  /*2890*/  HMMA.16816.F32 R28, R208.reuse, R96, R28 ;  /* 0x00000060d01c723c */ /* 0x040ff0000000181c */
[C---:B------:R-:W-:Y:S01]  /*28a0*/  HMMA.16816.F32 R12, R208.reuse, R98, R12 ;  /* 0x00000062d00c723c */ /* 0x040fe2000000180c */
[----:B------:R-:W3:Y:S07]  /*28b0*/  LDSM.16.M88.4 R96, [R250+0xd900] ;  /* 0x00d90000fa60783b */ /* 0x000eee0000000200 */
[C---:B--2---:R-:W-:Y:S08]  /*28c0*/  HMMA.16816.F32 R52, R208.reuse, R84, R52 ;  /* 0x00000054d034723c */ /* 0x044ff00000001834 */
[C---:B------:R-:W-:Y:S01]  /*28d0*/  HMMA.16816.F32 R48, R208.reuse, R86, R48 ;  /* 0x00000056d030723c */ /* 0x040fe20000001830 */
[----:B------:R-:W-:Y:S07]  /*28e0*/  LDSM.16.M88.4 R84, [R249+0x4000] ;  /* 0x00400000f954783b */ /* 0x000fee0000000200 */
[C---:B------:R-:W-:Y:S08]  /*28f0*/  HMMA.16816.F32 R24, R208.reuse, R92, R24 ;  /* 0x0000005cd018723c */ /* 0x040ff00000001818 */
[----:B------:R-:W-:Y:S01]  /*2900*/  HMMA.16816.F32 R20, R208, R94, R20 ;  /* 0x0000005ed014723c */ /* 0x000fe20000001814 */
[----:B------:R-:W2:Y:S07]  /*2910*/  LDSM.16.M88.4 R92, [R250+0xe100] ;  /* 0x00e10000fa5c783b */ /* 0x000eae0000000200 */
[C---:B-1----:R-:W-:Y:S08]  /*2920*/  HMMA.16816.F32 R44, R212.reuse, R72, R44 ;  /* 0x00000048d42c723c */ /* 0x042ff0000000182c */
[C---:B------:R-:W-:Y:S01]  /*2930*/  HMMA.16816.F32 R36, R212.reuse, R74, R36 ;  /* 0x0000004ad424723c */ /* 0x040fe20000001824 */
        /* <DEDUP_REMOVED lines=12> */
[----:B------:R-:W-:Y:S07]  /*2a00*/  LDSM.16.M88.4 R88, [R247+0xc100] ;  /* 0x00c10000f758783b */ /* 0x000fee0000000200 */
[C---:B---3--:R-:W-:Y:S08]  /*2a10*/  HMMA.16816.F32 R16, R212.reuse, R96, R16 ;  /* 0x00000060d410723c */ /* 0x048ff00000001810 */
[C---:B------:R-:W-:Y:S01]  /*2a20*/  HMMA.16816.F32 R8, R212.reuse, R98, R8 ;  /* 0x00000062d408723c */ /* 0x040fe20000001808 */
[----:B------:R-:W-:Y:S07]  /*2a30*/  LDSM.16.M88.4 R96, [R249+0x7000] ;  /* 0x00700000f960783b */ /* 0x000fee0000000200 */
[C---:B--2---:R-:W-:Y:S08]  /*2a40*/  HMMA.16816.F32 R68, R212.reuse, R92, R68 ;  /* 0x0000005cd444723c */ /* 0x044ff00000001844 */
[----:B------:R-:W-:Y:S01]  /*2a50*/  HMMA.16816.F32 R64, R212, R94, R64 ;  /* 0x0000005ed440723c */ /* 0x000fe20000001840 */
[----:B------:R-:W2:Y:S07]  /*2a60*/  LDSM.16.M88.4 R92, [R249+0x7800] ;  /* 0x00780000f95c783b */ /* 0x000eae0000000200 */
[C---:B-1----:R-:W-:Y:S08]  /*2a70*/  HMMA.16816.F32 R60, R216.reuse, R72, R60 ;  /* 0x00000048d83c723c */ /* 0x042ff0000000183c */
[C---:B------:R-:W-:Y:S01]  /*2a80*/  HMMA.16816.F32 R56, R216.reuse, R74, R56 ;  /* 0x0000004ad838723c */ /* 0x040fe20000001838 */
[----:B------:R-:W1:Y:S07]  /*2a90*/  LDSM.16.M88.4 R72, [R247+0xe100] ;  /* 0x00e10000f748783b */ /* 0x000e6e0000000200 */
[C---:B------:R-:W-:Y:S08]  /*2aa0*/  HMMA.16816.F32 R40, R216.reuse, R84, R40 ;  /* 0x00000054d828723c */ /* 0x040ff00000001828 */
[C---:B------:R-:W-:Y:S01]  /*2ab0*/  HMMA.16816.F32 R32, R216.reuse, R86, R32 ;  /* 0x00000056d820723c */ /* 0x040fe20000001820 */
[----:B------:R-:W3:Y:S07]  /*2ac0*/  LDSM.16.M88.4 R84, [R247+0xc900] ;  /* 0x00c90000f754783b */ /* 0x000eee0000000200 */
        /* <DEDUP_REMOVED lines=12> */
[C---:B--2---:R-:W-:Y:S08]  /*2b90*/  HMMA.16816.F32 R44, R216.reuse, R92, R44 ;  /* 0x0000005cd82c723c */ /* 0x044ff0000000182c */
[C---:B------:R-:W-:Y:S08]  /*2ba0*/  HMMA.16816.F32 R52, R216.reuse, R96, R52 ;  /* 0x00000060d834723c */ /* 0x040ff00000001834 */
[C---:B------:R-:W-:Y:S01]  /*2bb0*/  HMMA.16816.F32 R48, R216.reuse, R98, R48 ;  /* 0x00000062d830723c */ /* 0x040fe20000001830 */
[----:B------:R-:W-:Y:S07]  /*2bc0*/  LDSM.16.M88.4 R96, [R236+0x4800] ;  /* 0x00480000ec60783b */ /* 0x000fee0000000200 */
[----:B------:R-:W-:Y:S01]  /*2bd0*/  HMMA.16816.F32 R36, R216, R94, R36 ;  /* 0x0000005ed824723c */ /* 0x000fe20000001824 */
[----:B------:R-:W-:Y:S07]  /*2be0*/  LDSM.16.M88.4 R92, [R236+0x5000] ;  /* 0x00500000ec5c783b */ /* 0x000fee0000000200 */
[C---:B-1----:R-:W-:Y:S08]  /*2bf0*/  HMMA.16816.F32 R68, R220.reuse, R72, R68 ;  /* 0x00000048dc44723c */ /* 0x042ff00000001844 */
[C---:B------:R-:W-:Y:S01]  /*2c00*/  HMMA.16816.F32 R64, R220.reuse, R74, R64 ;  /* 0x0000004adc40723c */ /* 0x040fe20000001840 */
[----:B------:R-:W1:Y:S07]  /*2c10*/  LDSM.16.M88.4 R72, [R236+0x7800] ;  /* 0x00780000ec48783b */ /* 0x000e6e0000000200 */
[C---:B------:R-:W-:Y:S08]  /*2c20*/  HMMA.16816.F32 R40, R220.reuse, R88, R40 ;  /* 0x00000058dc28723c */ /* 0x040ff00000001828 */
[C---:B------:R-:W-:Y:S01]  /*2c30*/  HMMA.16816.F32 R32, R220.reuse, R90, R32 ;  /* 0x0000005adc20723c */ /* 0x040fe20000001820 */
[----:B------:R-:W2:Y:S07]  /*2c40*/  LDSM.16.M88.4 R88, [R236+0x5800] ;  /* 0x00580000ec58783b */ /* 0x000eae0000000200 */
[C---:B---3--:R-:W-:Y:S08]  /*2c50*/  HMMA.16816.F32 R28, R220.reuse, R84, R28 ;  /* 0x00000054dc1c723c */ /* 0x048ff0000000181c */
[C---:B------:R-:W-:Y:S01]  /*2c60*/  HMMA.16816.F32 R12, R220.reuse, R86, R12 ;  /* 0x00000056dc0c723c */ /* 0x040fe2000000180c */
[----:B------:R-:W3:Y:S07]  /*2c70*/  LDSM.16.M88.4 R84, [R236+0x6000] ;  /* 0x00600000ec54783b */ /* 0x000eee0000000200 */
[C---:B-----5:R-:W-:Y:S08]  /*2c80*/  HMMA.16816.F32 R24, R220.reuse, R80, R24 ;  /* 0x00000050dc18723c */ /* 0x060ff00000001818 */
[C---:B------:R-:W-:Y:S01]  /*2c90*/  HMMA.16816.F32 R20, R220.reuse, R82, R20 ;  /* 0x00000052dc14723c */ /* 0x040fe20000001814 */
[----:B------:R-:W5:Y:S07]  /*2ca0*/  LDSM.16.M88.4 R80, [R236+0x6800] ;  /* 0x00680000ec50783b */ /* 0x000f6e0000000200 */
[C---:B----4-:R-:W-:Y:S08]  /*2cb0*/  HMMA.16816.F32 R16, R220.reuse, R76, R16 ;  /* 0x0000004cdc10723c */ /* 0x050ff00000001810 */
[----:B------:R-:W-:Y:S01]  /*2cc0*/  HMMA.16816.F32 R8, R220, R78, R8 ;  /* 0x0000004edc08723c */ /* 0x000fe20000001808 */
[----:B------:R-:W4:Y:S01]  /*2cd0*/  LDSM.16.M88.4 R76, [R236+0x7000] ;  /* 0x00700000ec4c783b */ /* 0x000f220000000200 */
[----:B------:R-:W-:-:S06]  /*2ce0*/  DEPBAR.LE SB0, 0x0 ;  /* 0x000080000000791a */ /* 0x000fcc0000000000 */
        /* <DEDUP_REMOVED lines=13> */
[C---:B--2---:R-:W-:Y:S08]  /*2dc0*/  HMMA.16816.F32 R16, R224.reuse, R88, R16 ;  /* 0x00000058e010723c */ /* 0x044ff00000001810 */
[C---:B------:R-:W-:Y:S08]  /*2dd0*/  HMMA.16816.F32 R8, R224.reuse, R90, R8 ;  /* 0x0000005ae008723c */ /* 0x040ff00000001808 */
[C---:B---3--:R-:W-:Y:S08]  /*2de0*/  HMMA.16816.F32 R68, R224.reuse, R84, R68 ;  /* 0x00000054e044723c */ /* 0x048ff00000001844 */
[C---:B------:R-:W-:Y:S08]  /*2df0*/  HMMA.16816.F32 R64, R224.reuse, R86, R64 ;  /* 0x00000056e040723c */ /* 0x040ff00000001840 */
[C---:B-----5:R-:W-:Y:S08]  /*2e00*/  HMMA.16816.F32 R60, R224.reuse, R80, R60 ;  /* 0x00000050e03c723c */ /* 0x060ff0000000183c */
[C---:B------:R-:W-:Y:S08]  /*2e10*/  HMMA.16816.F32 R56, R224.reuse, R82, R56 ;  /* 0x00000052e038723c */ /* 0x040ff00000001838 */
[C---:B----4-:R-:W-:Y:S08]  /*2e20*/  HMMA.16816.F32 R52, R224.reuse, R76, R52 ;  /* 0x0000004ce034723c */ /* 0x050ff00000001834 */
[C---:B------:R-:W-:Y:S08]  /*2e30*/  HMMA.16816.F32 R48, R224.reuse, R78, R48 ;  /* 0x0000004ee030723c */ /* 0x040ff00000001830 */
[----:B------:R-:W-:Y:S07]  /*2e40*/  HMMA.16816.F32 R72, R224, R74, R36 ;  /* 0x0000004ae048723c */ /* 0x000fee0000001824 */
[----:B------:R-:W-:Y:S01]  /*2e50*/  SHF.R.S32.HI R36, RZ, 0x1f, R177 ;  /* 0x0000001fff247819 */ /* 0x000fe200000114b1 */
[----:B------:R-:W-:Y:S06]  /*2e60*/  BAR.SYNC.DEFER_BLOCKING 0x0 ;  /* 0x0000000000007b1d */ /* 0x000fec0000010000 */
[----:B------:R-:W-:Y:S05]  /*2e70*/  @!P0 BRA `(.L_x_556) ;  /* 0x0000046000008947 */ /* 0x000fea0003800000 */
[----:B------:R-:W-:Y:S01]  /*2e80*/  ULEA UR4, UR7, UR11, 0x7 ;  /* 0x0000000b07047291 */ /* 0x000fe2000f8e383f */
        /* <DEDUP_REMOVED lines=12> */
[----:B------:R-:W-:-:S03]  /*2f50*/  SHF.L.U64.HI R4, R173, 0x1, R175 ;  /* 0x00000001ad047819 */ /* 0x000fc600000102af */
[----:B------:R-:W-:-:S04]  /*2f60*/  IMAD R252, R37, c[0x0][0x2b8], R252 ;  /* 0x0000ae0025fc7a24 */ /* 0x000fc800078e02fc */
[----:B------:R-:W-:Y:S01]  /*2f70*/  IMAD.WIDE.U32 R38, R252, c[0x0][0x1e0], RZ ;  /* 0x00007800fc267a25 */ /* 0x000fe200078e00ff */
[----:B------:R-:W-:-:S05]  /*2f80*/  SHF.R.S32.HI R37, RZ, 0x1f, R252 ;  /* 0x0000001fff257819 */ /* 0x000fca00000114fc */
[----:B------:R-:W-:-:S04]  /*2f90*/  IMAD R37, R37, c[0x0][0x1e0], RZ ;  /* 0x0000780025257a24 */ /* 0x000fc800078e02ff */
[----:B------:R-:W-:-:S04]  /*2fa0*/  IMAD R37, R252, c[0x0][0x1e4], R37 ;  /* 0x00007900fc257a24 */ /* 0x000fc800078e0225 */
[----:B------:R-:W-:Y:S01]  /*2fb0*/  IMAD.IADD R39, R39, 0x1, R37 ;  /* 0x0000000127277824 */ /* 0x000fe200078e0225 */
[----:B------:R-:W-:Y:S02]  /*2fc0*/  SHF.L.U64.HI R37, R177, 0x1, R36 ;  /* 0x00000001b1257819 */ /* 0x000fe40000010224 */
[----:B--2---:R-:W-:Y:S01]  /*2fd0*/  SHF.R.S32.HI R0, RZ, 0x1f, R251 ;  /* 0x0000001fff007819 */ /* 0x004fe200000114fb */
[----:B------:R-:W-:Y:S01]  /*2fe0*/  IMAD.WIDE.U32 R6, R251, c[0x0][0x1f0], R38 ;  /* 0x00007c00fb067a25 */ /* 0x000fe200078e0026 */
[----:B------:R-:W-:-:S03]  /*2ff0*/  IADD3 R38, -R121, 0x10, RZ ;  /* 0x0000001079267810 */ /* 0x000fc60007ffe1ff */
[----:B------:R-:W-:Y:S01]  /*3000*/  IMAD R0, R0, c[0x0][0x1f0], RZ ;  /* 0x00007c0000007a24 */ /* 0x000fe200078e02ff */
[----:B------:R-:W-:Y:S02]  /*3010*/  IADD3 R83, P0, R6, UR20, RZ ;  /* 0x0000001406537c10 */ /* 0x000fe4000ff1e0ff */
[----:B------:R-:W-:Y:S01]  /*3020*/  SEL R6, RZ, 0x10, P5 ;  /* 0x00000010ff067807 */ /* 0x000fe20002800000 */
[----:B------:R-:W-:Y:S01]  /*3030*/  IMAD R0, R251, c[0x0][0x1f4], R0 ;  /* 0x00007d00fb007a24 */ /* 0x000fe200078e0200 */
[----:B------:R-:W-:Y:S02]  /*3040*/  LOP3.LUT R38, R38, 0xf, RZ, 0xc0, !PT ;  /* 0x0000000f26267812 */ /* 0x000fe400078ec0ff */
[----:B------:R-:W-:Y:S02]  /*3050*/  IADD3 R76, -R6, 0x10, RZ ;  /* 0x00000010064c7810 */ /* 0x000fe40007ffe1ff */
[----:B------:R-:W-:Y:S01]  /*3060*/  IADD3.X R0, R7, UR17, R0, P0, !PT ;  /* 0x0000001107007c10 */ /* 0x000fe200087fe400 */
[----:B------:R-:W-:Y:S01]  /*3070*/  IMAD.SHL.U32 R7, R177, 0x2, RZ ;  /* 0x00000002b1077824 */ /* 0x000fe200078e00ff */
[----:B------:R-:W-:-:S02]  /*3080*/  LEA R84, P0, R83, c[0x0][0x1c8], 0x1 ;  /* 0x0000720053547a11 */ /* 0x000fc400078008ff */
[----:B------:R-:W-:Y:S02]  /*3090*/  LOP3.LUT R76, R76, 0xf, RZ, 0xc0, !PT ;  /* 0x0000000f4c4c7812 */ /* 0x000fe400078ec0ff */
[----:B------:R-:W-:Y:S01]  /*30a0*/  LEA.HI.X R83, R83, c[0x0][0x1cc], R0, 0x1, P0 ;  /* 0x0000730053537a11 */ /* 0x000fe200000f0c00 */
[----:B------:R-:W1:Y:S01]  /*30b0*/  SHFL.IDX PT, R86, R84, RZ, 0x181f ;  /* 0x00181fff54567589 */ /* 0x000e6200000e0000 */
[----:B------:R-:W-:-:S03]  /*30c0*/  IMAD.SHL.U32 R0, R173, 0x2, RZ ;  /* 0x00000002ad007824 */ /* 0x000fc600078e00ff */
[----:B------:R-:W-:Y:S04]  /*30d0*/  SHFL.IDX PT, R80, R84, 0x1, 0x181f ;  /* 0x00381f0054507f89 */ /* 0x000fe800000e0000 */
[----:B------:R-:W2:Y:S04]  /*30e0*/  SHFL.IDX PT, R82, R83, RZ, 0x181f ;  /* 0x00181fff53527589 */ /* 0x000ea800000e0000 */
[----:B------:R-:W3:Y:S04]  /*30f0*/  SHFL.IDX PT, R78, R84, 0x2, 0x181f ;  /* 0x00581f00544e7f89 */ /* 0x000ee800000e0000 */
[----:B------:R-:W4:Y:S04]  /*3100*/  SHFL.IDX PT, R81, R83, 0x1, 0x181f ;  /* 0x00381f0053517f89 */ /* 0x000f2800000e0000 */
[----:B------:R5:W4:Y:S04]  /*3110*/  SHFL.IDX PT, R39, R84, 0x3, 0x181f ;  /* 0x00781f0054277f89 */ /* 0x000b2800000e0000 */
[----:B------:R-:W4:Y:S01]  /*3120*/  SHFL.IDX PT, R79, R83, 0x2, 0x181f ;  /* 0x00581f00534f7f89 */ /* 0x000f2200000e0000 */
[----:B-1----:R-:W-:-:S02]  /*3130*/  IADD3 R88, P0, R86, R7, RZ ;  /* 0x0000000756587210 */ /* 0x002fc40007f1e0ff */
[----:B------:R-:W-:Y:S01]  /*3140*/  IADD3 R86, P6, R86, R0, RZ ;  /* 0x0000000056567210 */ /* 0x000fe20007fde0ff */
[----:B------:R1:W1:Y:S02]  /*3150*/  SHFL.IDX PT, R77, R83, 0x3, 0x181f ;  /* 0x00781f00534d7f89 */ /* 0x00026400000e0000 */
[C---:B--2---:R-:W-:Y:S02]  /*3160*/  IMAD.X R89, R82.reuse, 0x1, R37, P0 ;  /* 0x0000000152597824 */ /* 0x044fe400000e0625 */
[----:B------:R-:W-:Y:S01]  /*3170*/  IMAD.X R87, R82, 0x1, R4, P6 ;  /* 0x0000000152577824 */ /* 0x000fe200030e0604 */
[-C--:B---3--:R-:W-:Y:S02]  /*3180*/  IADD3 R82, P6, R78, R7.reuse, RZ ;  /* 0x000000074e527210 */ /* 0x088fe40007fde0ff */
[----:B------:R2:W-:Y:S04]  /*3190*/  LDGSTS.E.BYPASS.LTC128B.128 [R120+0x8100], [R88.64], !P5 ;  /* 0x0810000058787fae */ /* 0x0005e8000e901d4e */
[----:B------:R2:W-:Y:S01]  /*31a0*/  LDGSTS.E.BYPASS.LTC128B.128 [R120+0xc100], [R86.64], !P4 ;  /* 0x0c10000056787fae */ /* 0x0005e2000e101d4e */
[----:B-----5:R-:W-:-:S02]  /*31b0*/  IADD3 R84, P1, R80, R7, RZ ;  /* 0x0000000750547210 */ /* 0x020fc40007f3e0ff */
[----:B------:R-:W-:-:S03]  /*31c0*/  IADD3 R80, P0, R80, R0, RZ ;  /* 0x0000000050507210 */ /* 0x000fc60007f1e0ff */
[C---:B----4-:R-:W-:Y:S02]  /*31d0*/  IMAD.X R85, R81.reuse, 0x1, R37, P1 ;  /* 0x0000000151557824 */ /* 0x050fe400008e0625 */
[----:B------:R-:W-:Y:S01]  /*31e0*/  IMAD.X R81, R81, 0x1, R4, P0 ;  /* 0x0000000151517824 */ /* 0x000fe200000e0604 */
[----:B------:R-:W-:Y:S01]  /*31f0*/  IADD3 R90, P1, P0, R76, R39, R7 ;  /* 0x000000274c5a7210 */ /* 0x000fe2000783e007 */
[C-C-:B-1----:R-:W-:Y:S01]  /*3200*/  IMAD.X R83, R79.reuse, 0x1, R37.reuse, P6 ;  /* 0x000000014f537824 */ /* 0x142fe200030e0625 */
[----:B------:R-:W-:Y:S01]  /*3210*/  IADD3 R78, P6, R78, R0, RZ ;  /* 0x000000004e4e7210 */ /* 0x000fe20007fde0ff */
[----:B------:R2:W-:Y:S01]  /*3220*/  LDGSTS.E.BYPASS.LTC128B.128 [R120+0x9100], [R84.64], !P5 ;  /* 0x0910000054787fae */ /* 0x0005e2000e901d4e */
[----:B------:R-:W-:Y:S02]  /*3230*/  IADD3.X R91, RZ, R77, R37, P1, P0 ;  /* 0x0000004dff5b7210 */ /* 0x000fe40000fe0425 */
[----:B------:R-:W-:Y:S01]  /*3240*/  IADD3 R38, P1, P0, R38, R39, R0 ;  /* 0x0000002726267210 */ /* 0x000fe2000783e000 */
[--C-:B------:R-:W-:Y:S01]  /*3250*/  IMAD.X R79, R79, 0x1, R4.reuse, P6 ;  /* 0x000000014f4f7824 */ /* 0x100fe200030e0604 */
[----:B------:R-:W-:Y:S01]  /*3260*/  ISETP.NE.U32.AND P6, PT, R6, RZ, PT ;  /* 0x000000ff0600720c */ /* 0x000fe20003fc5070 */
[----:B------:R2:W-:Y:S01]  /*3270*/  LDGSTS.E.BYPASS.LTC128B.128 [R120+0xd100], [R80.64], !P4 ;  /* 0x0d10000050787fae */ /* 0x0005e2000e101d4e */
[----:B------:R-:W-:-:S02]  /*3280*/  IADD3.X R39, RZ, R77, R4, P1, P0 ;  /* 0x0000004dff277210 */ /* 0x000fc40000fe0404 */
[----:B------:R-:W-:Y:S01]  /*3290*/  ISETP.NE.U32.AND P0, PT, R121, RZ, PT ;  /* 0x000000ff7900720c */ /* 0x000fe20003f05070 */
[----:B------:R2:W-:Y:S04]  /*32a0*/  LDGSTS.E.BYPASS.LTC128B.128 [R120+0xa100], [R82.64], !P5 ;  /* 0x0a10000052787fae */ /* 0x0005e8000e901d4e */
[----:B------:R2:W-:Y:S04]  /*32b0*/  LDGSTS.E.BYPASS.LTC128B.128 [R120+0xe100], [R78.64], !P4 ;  /* 0x0e1000004e787fae */ /* 0x0005e8000e101d4e */
[----:B------:R2:W-:Y:S04]  /*32c0*/  LDGSTS.E.BYPASS.LTC128B.128.ZFILL [R120+0xb100], [R90.64], P6 ;  /* 0x0b1000005a787fae */ /* 0x0005e8000b141d4e */
[----:B------:R2:W-:Y:S02]  /*32d0*/  LDGSTS.E.BYPASS.LTC128B.128.ZFILL [R120+0xf100], [R38.64], P0 ;  /* 0x0f10000026787fae */ /* 0x0005e40008141d4e */
.L_x_556:
[----:B------:R-:W-:Y:S01]  /*32e0*/  FMUL.FTZ R21, R21, c[0x0][0x320] ;  /* 0x0000c80015157a20 */ /* 0x000fe20000410000 */
[----:B------:R-:W-:Y:S01]  /*32f0*/  PLOP3.LUT P1, PT, PT, PT, UP1, 0x80, 0x0 ;  /* 0x000000000000781c */ /* 0x000fe20003f2f018 */
[----:B------:R-:W-:Y:S01]  /*3300*/  FMUL.FTZ R9, R9, c[0x0][0x320] ;  /* 0x0000c80009097a20 */ /* 0x000fe20000410000 */
[----:B------:R-:W-:Y:S01]  /*3310*/  PLOP3.LUT P0, PT, PT, PT, UP1, 0x80, 0x0 ;  /* 0x000000000000781c */ /* 0x000fe20003f0f018 */
[----:B------:R1:W-:Y:S01]  /*3320*/  MUFU.TANH R37, R21 ;  /* 0x0000001500257308 */ /* 0x0003e20000002400 */
[----:B------:R-:W-:Y:S01]  /*3330*/  FMUL.FTZ R13, R13, c[0x0][0x320] ;  /* 0x0000c8000d0d7a20 */ /* 0x000fe20000410000 */
[----:B------:R-:W-:Y:S01]  /*3340*/  UMOV UR4, 0xffffff80 ;  /* 0xffffff8000047882 */ /* 0x000fe20000000000 */
[----:B------:R-:W-:Y:S01]  /*3350*/  FMUL.FTZ R158, R18, c[0x0][0x320] ;  /* 0x0000c800129e7a20 */ /* 0x000fe20000410000 */
[----:B------:R-:W-:Y:S01]  /*3360*/  SHF.R.S32.HI R18, RZ, 0x1f, R117 ;  /* 0x0000001fff127819 */ /* 0x000fe20000011475 */
[----:B--2---:R-:W-:Y:S01]  /*3370*/  FMUL.FTZ R38, R28, c[0x0][0x320] ;  /* 0x0000c8001c267a20 */ /* 0x004fe20000410000 */
[----:B------:R-:W-:Y:S01]  /*3380*/  UIMAD UR4, UR7, UR4, 0x81 ;  /* 0x00000081070474a4 */ /* 0x000fe2000f8e0204 */
[----:B------:R-:W-:Y:S01]  /*3390*/  FMUL.FTZ R22, R22, c[0x0][0x320] ;  /* 0x0000c80016167a20 */ /* 0x000fe20000410000 */
[----:B------:R2:W-:Y:S01]  /*33a0*/  MUFU.TANH R135, R9 ;  /* 0x0000000900877308 */ /* 0x0005e20000002400 */
[----:B------:R-:W-:Y:S01]  /*33b0*/  FMUL.FTZ R146, R19, c[0x0][0x320] ;  /* 0x0000c80013927a20 */ /* 0x000fe20000410000 */
[----:B------:R-:W0:Y:S01]  /*33c0*/  LDGDEPBAR ;  /* 0x00000000000079af */ /* 0x000e220000000000 */
[----:B------:R-:W-:-:S02]  /*33d0*/  FMUL.FTZ R27, R27, c[0x0][0x320] ;  /* 0x0000c8001b1b7a20 */ /* 0x000fc40000410000 */
[----:B------:R-:W-:Y:S02]  /*33e0*/  FMUL.FTZ R0, R40, c[0x0][0x320] ;  /* 0x0000c80028007a20 */ /* 0x000fe40000410000 */
[----:B------:R-:W-:Y:S01]  /*33f0*/  FMUL.FTZ R20, R20, c[0x0][0x320] ;  /* 0x0000c80014147a20 */ /* 0x000fe20000410000 */
[----:B-1----:R-:W-:Y:S01]  /*3400*/  LEA.HI R21, R119, R116, RZ, 0x2 ;  /* 0x0000007477157211 */ /* 0x002fe200078f10ff */
[----:B------:R1:W-:Y:S01]  /*3410*/  MUFU.TANH R28, R13 ;  /* 0x0000000d001c7308 */ /* 0x0003e20000002400 */
[----:B------:R-:W-:Y:S02]  /*3420*/  FMUL.FTZ R4, R41, c[0x0][0x320] ;  /* 0x0000c80029047a20 */ /* 0x000fe40000410000 */
[----:B------:R-:W-:Y:S01]  /*3430*/  LOP3.LUT R21, R21, 0xfffffffc, RZ, 0xc0, !PT ;  /* 0xfffffffc15157812 */ /* 0x000fe200078ec0ff */
[----:B------:R-:W-:Y:S02]  /*3440*/  FMUL.FTZ R7, R33, c[0x0][0x320] ;  /* 0x0000c80021077a20 */ /* 0x000fe40000410000 */
[----:B------:R-:W-:Y:S01]  /*3450*/  FMUL.FTZ R6, R32, c[0x0][0x320] ;  /* 0x0000c80020067a20 */ /* 0x000fe20000410000 */
[----:B--2---:R-:W-:Y:S01]  /*3460*/  LOP3.LUT R9, R118, 0xffffffe0, RZ, 0xc0, !PT ;  /* 0xffffffe076097812 */ /* 0x004fe200078ec0ff */
[----:B------:R2:W-:Y:S01]  /*3470*/  MUFU.TANH R142, R22 ;  /* 0x00000016008e7308 */ /* 0x0005e20000002400 */
[----:B------:R-:W-:-:S02]  /*3480*/  FMUL.FTZ R33, R29, c[0x0][0x320] ;  /* 0x0000c8001d217a20 */ /* 0x000fc40000410000 */
[----:B------:R-:W-:Y:S02]  /*3490*/  FMUL.FTZ R12, R12, c[0x0][0x320] ;  /* 0x0000c8000c0c7a20 */ /* 0x000fe40000410000 */
[C---:B------:R-:W-:Y:S02]  /*34a0*/  IMAD.IADD R9, R116.reuse, 0x1, -R9 ;  /* 0x0000000174097824 */ /* 0x040fe400078e0a09 */
[----:B------:R-:W-:Y:S01]  /*34b0*/  IMAD.IADD R116, R116, 0x1, -R21 ;  /* 0x0000000174747824 */ /* 0x000fe200078e0a15 */
[----:B-1----:R-:W-:Y:S01]  /*34c0*/  LEA.HI R13, R18, R117, RZ, 0x3 ;  /* 0x00000075120d7211 */ /* 0x002fe200078f18ff */
[----:B------:R1:W-:Y:S01]  /*34d0*/  MUFU.TANH R180, R27 ;  /* 0x0000001b00b47308 */ /* 0x0003e20000002400 */
[----:B------:R-:W-:Y:S01]  /*34e0*/  SHF.R.S32.HI R18, RZ, 0x1f, R9 ;  /* 0x0000001fff127819 */ /* 0x000fe20000011409 */
[----:B------:R-:W-:Y:S02]  /*34f0*/  FMUL.FTZ R150, R10, c[0x0][0x320] ;  /* 0x0000c8000a967a20 */ /* 0x000fe40000410000 */
[----:B------:R-:W-:Y:S01]  /*3500*/  FMUL.FTZ R39, R24, c[0x0][0x320] ;  /* 0x0000c80018277a20 */ /* 0x000fe20000410000 */
[----:B------:R-:W-:Y:S01]  /*3510*/  LEA.HI R18, R18, R9, RZ, 0x2 ;  /* 0x0000000912127211 */ /* 0x000fe200078f10ff */
[----:B------:R-:W-:Y:S01]  /*3520*/  FMUL.FTZ R24, R25, c[0x0][0x320] ;  /* 0x0000c80019187a20 */ /* 0x000fe20000410000 */
[----:B--2---:R-:W-:Y:S01]  /*3530*/  LOP3.LUT R22, R13, 0xffffff8, RZ, 0xc0, !PT ;  /* 0x0ffffff80d167812 */ /* 0x004fe200078ec0ff */
[----:B------:R-:W2:Y:S01]  /*3540*/  MUFU.TANH R0, R0 ;  /* 0x0000000000007308 */ /* 0x000ea20000002400 */
[----:B------:R-:W-:Y:S01]  /*3550*/  LEA.HI R13, R116, R116, RZ, 0x1 ;  /* 0x00000074740d7211 */ /* 0x000fe200078f08ff */
[----:B------:R-:W-:Y:S01]  /*3560*/  FMUL.FTZ R16, R16, c[0x0][0x320] ;  /* 0x0000c80010107a20 */ /* 0x000fe20000410000 */
[C---:B------:R-:W-:Y:S01]  /*3570*/  LEA.HI.SX32 R21, R18.reuse, UR10, 0x1e ;  /* 0x0000000a12157c11 */ /* 0x040fe2000f8ff2ff */
[----:B------:R-:W-:Y:S01]  /*3580*/  IMAD.IADD R22, R117, 0x1, -R22 ;  /* 0x0000000175167824 */ /* 0x000fe200078e0a16 */
[----:B------:R-:W-:Y:S01]  /*3590*/  LOP3.LUT R13, R13, 0x1ffffffe, RZ, 0xc0, !PT ;  /* 0x1ffffffe0d0d7812 */ /* 0x000fe200078ec0ff */
[----:B------:R-:W-:Y:S01]  /*35a0*/  FMUL.FTZ R17, R17, c[0x0][0x320] ;  /* 0x0000c80011117a20 */ /* 0x000fe20000410000 */
[----:B------:R-:W-:Y:S01]  /*35b0*/  LOP3.LUT R18, R18, 0x7ffffffc, RZ, 0xc0, !PT ;  /* 0x7ffffffc12127812 */ /* 0x000fe200078ec0ff */
[----:B------:R-:W-:Y:S01]  /*35c0*/  IMAD R21, R22, 0x10, R21 ;  /* 0x0000001016157824 */ /* 0x000fe200078e0215 */
[----:B------:R3:W-:Y:S01]  /*35d0*/  MUFU.TANH R29, R20 ;  /* 0x00000014001d7308 */ /* 0x0007e20000002400 */
[----:B------:R-:W-:-:S02]  /*35e0*/  IMAD.IADD R116, R116, 0x1, -R13 ;  /* 0x0000000174747824 */ /* 0x000fc400078e0a0d */
[----:B-1----:R-:W-:Y:S02]  /*35f0*/  FMUL.FTZ R27, R14, c[0x0][0x320] ;  /* 0x0000c8000e1b7a20 */ /* 0x002fe40000410000 */
[----:B------:R-:W-:Y:S02]  /*3600*/  IMAD R179, R116, 0x8, R21 ;  /* 0x0000000874b37824 */ /* 0x000fe400078e0215 */
[----:B------:R-:W-:Y:S01]  /*3610*/  IMAD.IADD R18, R9, 0x1, -R18 ;  /* 0x0000000109127824 */ /* 0x000fe200078e0a12 */
[----:B------:R-:W1:Y:S01]  /*3620*/  MUFU.TANH R4, R4 ;  /* 0x0000000400047308 */ /* 0x000e620000002400 */
[----:B------:R-:W-:Y:S01]  /*3630*/  @P1 IMAD.HI.U32 R13, R179, c[0x0][0x2c8], RZ ;  /* 0x0000b200b30d1a27 */ /* 0x000fe200078e00ff */
[----:B------:R-:W-:Y:S03]  /*3640*/  STL [R1+0x34], R179 ;  /* 0x000034b301007387 */ /* 0x000fe60000100800 */
[----:B------:R-:W-:Y:S01]  /*3650*/  IMAD.MOV.U32 R19, RZ, RZ, R179 ;  /* 0x000000ffff137224 */ /* 0x000fe200078e00b3 */
[----:B------:R-:W-:Y:S01]  /*3660*/  @P0 SHF.R.U32.HI R19, RZ, c[0x0][0x2cc], R13 ;  /* 0x0000b300ff130a19 */ /* 0x000fe2000001160d */
[----:B------:R-:W-:Y:S01]  /*3670*/  IMAD.U32 R9, RZ, RZ, UR4 ;  /* 0x00000004ff097e24 */ /* 0x000fe2000f8e00ff */
[----:B------:R-:W4:Y:S01]  /*3680*/  MUFU.TANH R6, R6 ;  /* 0x0000000600067308 */ /* 0x000f220000002400 */
[----:B------:R-:W-:Y:S01]  /*3690*/  IMAD.SHL.U32 R76, R18, 0x2, RZ ;  /* 0x00000002124c7824 */ /* 0x000fe200078e00ff */
[----:B------:R-:W-:Y:S01]  /*36a0*/  ULDC.64 UR4, c[0x0][0x2c8] ;  /* 0x0000b20000047ab9 */ /* 0x000fe20000000a00 */
[----:B------:R-:W5:Y:S01]  /*36b0*/  SHFL.IDX PT, R14, R19, RZ, 0x1c1f ;  /* 0x001c1fff130e7589 */ /* 0x000f6200000e0000 */
[----:B---3--:R-:W-:-:S02]  /*36c0*/  FMUL.FTZ R20, R30, c[0x0][0x320] ;  /* 0x0000c8001e147a20 */ /* 0x008fc40000410000 */
[C---:B------:R-:W-:Y:S01]  /*36d0*/  IADD3 R9, -R76.reuse, UR8, R9 ;  /* 0x000000084c097c10 */ /* 0x040fe2000fffe109 */
[----:B------:R-:W3:Y:S01]  /*36e0*/  SHFL.IDX PT, R13, R19, 0x1, 0x1c1f ;  /* 0x003c1f00130d7f89 */ /* 0x000ee200000e0000 */
[----:B------:R-:W-:Y:S01]  /*36f0*/  FMUL.FTZ R30, R15, c[0x0][0x320] ;  /* 0x0000c8000f1e7a20 */ /* 0x000fe20000410000 */
[----:B------:R-:W-:Y:S01]  /*3700*/  IADD3 R22, -R76, UR22, RZ ;  /* 0x000000164c167c10 */ /* 0x000fe2000fffe1ff */
[----:B------:R-:W1:Y:S01]  /*3710*/  MUFU.TANH R7, R7 ;  /* 0x0000000700077308 */ /* 0x000e620000002400 */
[----:B------:R-:W-:Y:S01]  /*3720*/  IADD3 R9, R9, -UR12, RZ ;  /* 0x8000000c09097c10 */ /* 0x000fe2000fffe0ff */
[----:B------:R-:W-:Y:S01]  /*3730*/  FMUL.FTZ R8, R8, c[0x0][0x320] ;  /* 0x0000c80008087a20 */ /* 0x000fe20000410000 */
[----:B------:R-:W-:Y:S01]  /*3740*/  STL [R1+0x38], R76 ;  /* 0x0000384c01007387 */ /* 0x000fe20000100800 */
[----:B------:R-:W-:Y:S01]  /*3750*/  FMUL.FTZ R68, R68, c[0x0][0x320] ;  /* 0x0000c80044447a20 */ /* 0x000fe20000410000 */
[----:B------:R-:W1:Y:S01]  /*3760*/  @UP1 S2UR UR22, SR_CTAID.X ;  /* 0x00000000001619c3 */ /* 0x000e620000002500 */
[----:B------:R-:W-:-:S02]  /*3770*/  FMUL.FTZ R69, R69, c[0x0][0x320] ;  /* 0x0000c80045457a20 */ /* 0x000fc40000410000 */
[----:B------:R-:W1:Y:S01]  /*3780*/  MUFU.TANH R38, R38 ;  /* 0x0000002600267308 */ /* 0x000e620000002400 */
[----:B------:R-:W-:Y:S02]  /*3790*/  FMUL.FTZ R64, R64, c[0x0][0x320] ;  /* 0x0000c80040407a20 */ /* 0x000fe40000410000 */
[----:B------:R-:W-:Y:S02]  /*37a0*/  FMUL.FTZ R65, R65, c[0x0][0x320] ;  /* 0x0000c80041417a20 */ /* 0x000fe40000410000 */
[----:B------:R-:W-:Y:S02]  /*37b0*/  FMUL.FTZ R25, R31, c[0x0][0x320] ;  /* 0x0000c8001f197a20 */ /* 0x000fe40000410000 */
[----:B------:R-:W-:Y:S01]  /*37c0*/  FMUL.FTZ R60, R60, c[0x0][0x320] ;  /* 0x0000c8003c3c7a20 */ /* 0x000fe20000410000 */
[----:B------:R-:W1:Y:S01]  /*37d0*/  MUFU.TANH R33, R33 ;  /* 0x0000002100217308 */ /* 0x000e620000002400 */
[----:B-----5:R-:W-:Y:S02]  /*37e0*/  IMAD.IADD R15, R9, 0x1, R14 ;  /* 0x00000001090f7824 */ /* 0x020fe400078e020e */
[----:B------:R-:W-:-:S02]  /*37f0*/  FMUL.FTZ R14, R11, c[0x0][0x320] ;  /* 0x0000c8000b0e7a20 */ /* 0x000fc40000410000 */
[----:B---3--:R-:W-:Y:S01]  /*3800*/  IMAD.IADD R13, R9, 0x1, R13 ;  /* 0x00000001090d7824 */ /* 0x008fe200078e020d */
[----:B------:R-:W-:Y:S01]  /*3810*/  IMNMX R10, R22, R15, PT ;  /* 0x0000000f160a7217 */ /* 0x000fe20003800200 */
[----:B------:R-:W-:Y:S01]  /*3820*/  FMUL.FTZ R61, R61, c[0x0][0x320] ;  /* 0x0000c8003d3d7a20 */ /* 0x000fe20000410000 */
[----:B------:R3:W5:Y:S01]  /*3830*/  MUFU.TANH R32, R12 ;  /* 0x0000000c00207308 */ /* 0x0007620000002400 */
[----:B------:R-:W-:Y:S01]  /*3840*/  FMUL.FTZ R56, R56, c[0x0][0x320] ;  /* 0x0000c80038387a20 */ /* 0x000fe20000410000 */
[C---:B------:R-:W-:Y:S01]  /*3850*/  ISETP.GT.AND P1, PT, R10.reuse, RZ, PT ;  /* 0x000000ff0a00720c */ /* 0x040fe20003f24270 */
[----:B------:R-:W-:Y:S01]  /*3860*/  FMUL.FTZ R57, R57, c[0x0][0x320] ;  /* 0x0000c80039397a20 */ /* 0x000fe20000410000 */
[----:B------:R-:W-:Y:S01]  /*3870*/  ISETP.GT.AND P0, PT, R10, 0x1, PT ;  /* 0x000000010a00780c */ /* 0x000fe20003f04270 */
[----:B------:R-:W-:Y:S01]  /*3880*/  FMUL.FTZ R52, R52, c[0x0][0x320] ;  /* 0x0000c80034347a20 */ /* 0x000fe20000410000 */
[----:B--2---:R-:W-:Y:S01]  /*3890*/  FSEL R18, R0, -INF , P1 ;  /* 0xff80000000127808 */ /* 0x004fe20000800000 */
[----:B------:R-:W-:Y:S01]  /*38a0*/  FMUL.FTZ R53, R53, c[0x0][0x320] ;  /* 0x0000c80035357a20 */ /* 0x000fe20000410000 */
[----:B------:R-:W2:Y:S01]  /*38b0*/  MUFU.TANH R39, R39 ;  /* 0x0000002700277308 */ /* 0x000ea20000002400 */
[----:B------:R-:W-:Y:S01]  /*38c0*/  ISETP.GT.AND P6, PT, R10, 0x8, PT ;  /* 0x000000080a00780c */ /* 0x000fe20003fc4270 */
[----:B------:R-:W-:Y:S01]  /*38d0*/  FMUL.FTZ R48, R48, c[0x0][0x320] ;  /* 0x0000c80030307a20 */ /* 0x000fe20000410000 */
[----:B------:R-:W-:Y:S01]  /*38e0*/  ISETP.GT.AND P1, PT, R10, 0x9, PT ;  /* 0x000000090a00780c */ /* 0x000fe20003f24270 */
[----:B------:R-:W-:Y:S01]  /*38f0*/  FMUL.FTZ R49, R49, c[0x0][0x320] ;  /* 0x0000c80031317a20 */ /* 0x000fe20000410000 */
[----:B-1----:R-:W-:Y:S01]  /*3900*/  FSEL R21, R4, -INF , P0 ;  /* 0xff80000004157808 */ /* 0x002fe20000000000 */
[----:B------:R-:W-:Y:S01]  /*3910*/  FMUL.FTZ R45, R45, c[0x0][0x320] ;  /* 0x0000c8002d2d7a20 */ /* 0x000fe20000410000 */
[----:B------:R-:W-:Y:S01]  /*3920*/  ISETP.GT.AND P0, PT, R10, 0x10, PT ;  /* 0x000000100a00780c */ /* 0x000fe20003f04270 */
[----:B------:R-:W1:Y:S01]  /*3930*/  MUFU.TANH R24, R24 ;  /* 0x0000001800187308 */ /* 0x000e620000002400 */
[----:B----4-:R-:W-:Y:S01]  /*3940*/  FSEL R19, R6, -INF , P6 ;  /* 0xff80000006137808 */ /* 0x010fe20003000000 */
[----:B---3--:R-:W-:Y:S01]  /*3950*/  FMUL.FTZ R12, R72, c[0x0][0x320] ;  /* 0x0000c800480c7a20 */ /* 0x008fe20000410000 */
[----:B------:R-:W-:Y:S01]  /*3960*/  FSEL R15, R7, -INF , P1 ;  /* 0xff800000070f7808 */ /* 0x000fe20000800000 */
[----:B------:R-:W-:Y:S01]  /*3970*/  FMUL.FTZ R140, R23, c[0x0][0x320] ;  /* 0x0000c800178c7a20 */ /* 0x000fe20000410000 */
[----:B------:R-:W-:Y:S01]  /*3980*/  ISETP.GT.AND P6, PT, R10, 0x11, PT ;  /* 0x000000110a00780c */ /* 0x000fe20003fc4270 */
[----:B------:R-:W-:Y:S01]  /*3990*/  FMUL.FTZ R26, R26, c[0x0][0x320] ;  /* 0x0000c8001a1a7a20 */ /* 0x000fe20000410000 */
[----:B------:R-:W-:Y:S01]  /*39a0*/  ISETP.GT.AND P1, PT, R10, 0x18, PT ;  /* 0x000000180a00780c */ /* 0x000fe20003f24270 */
[----:B------:R3:W4:Y:S01]  /*39b0*/  MUFU.TANH R133, R16 ;  /* 0x0000001000857308 */ /* 0x0007220000002400 */
[----:B------:R-:W-:Y:S01]  /*39c0*/  IMNMX R22, R22, R13, PT ;  /* 0x0000000d16167217 */ /* 0x000fe20003800200 */
[----:B------:R-:W-:Y:S01]  /*39d0*/  FMUL.FTZ R23, R34, c[0x0][0x320] ;  /* 0x0000c80022177a20 */ /* 0x000fe20000410000 */
[----:B------:R-:W-:Y:S01]  /*39e0*/  FSEL R13, R38, -INF , P0 ;  /* 0xff800000260d7808 */ /* 0x000fe20000000000 */
[----:B------:R-:W-:Y:S01]  /*39f0*/  FMUL.FTZ R67, R67, c[0x0][0x320] ;  /* 0x0000c80043437a20 */ /* 0x000fe20000410000 */
[----:B------:R-:W-:Y:S01]  /*3a00*/  ISETP.GT.AND P0, PT, R10, 0x19, PT ;  /* 0x000000190a00780c */ /* 0x000fe20003f04270 */
[----:B------:R-:W-:Y:S01]  /*3a10*/  FMUL.FTZ R63, R63, c[0x0][0x320] ;  /* 0x0000c8003f3f7a20 */ /* 0x000fe20000410000 */
[----:B------:R-:W-:Y:S01]  /*3a20*/  FSEL R11, R33, -INF , P6 ;  /* 0xff800000210b7808 */ /* 0x000fe20003000000 */
[----:B------:R4:W4:Y:S01]  /*3a30*/  MUFU.TANH R143, R17 ;  /* 0x00000011008f7308 */ /* 0x0009220000002400 */
[----:B-----5:R-:W-:Y:S01]  /*3a40*/  FSEL R7, R32, -INF , P1 ;  /* 0xff80000020077808 */ /* 0x020fe20000800000 */
[----:B------:R-:W-:Y:S01]  /*3a50*/  FMUL.FTZ R70, R70, c[0x0][0x320] ;  /* 0x0000c80046467a20 */ /* 0x000fe20000410000 */
[C---:B------:R-:W-:Y:S01]  /*3a60*/  ISETP.GT.AND P6, PT, R10.reuse, 0x20, PT ;  /* 0x000000200a00780c */ /* 0x040fe20003fc4270 */
[----:B------:R-:W-:Y:S01]  /*3a70*/  FMUL.FTZ R71, R71, c[0x0][0x320] ;  /* 0x0000c80047477a20 */ /* 0x000fe20000410000 */
[----:B------:R-:W-:Y:S01]  /*3a80*/  ISETP.GT.AND P1, PT, R10, 0x21, PT ;  /* 0x000000210a00780c */ /* 0x000fe20003f24270 */
[----:B------:R-:W-:Y:S01]  /*3a90*/  FMUL.FTZ R66, R66, c[0x0][0x320] ;  /* 0x0000c80042427a20 */ /* 0x000fe20000410000 */
[----:B------:R-:W-:Y:S01]  /*3aa0*/  FSEL R9, R28, -INF , P0 ;  /* 0xff8000001c097808 */ /* 0x000fe20000000000 */
[----:B------:R5:W5:Y:S01]  /*3ab0*/  MUFU.TANH R141, R8 ;  /* 0x00000008008d7308 */ /* 0x000b620000002400 */
[----:B------:R-:W-:Y:S01]  /*3ac0*/  ISETP.GT.AND P0, PT, R10, 0x28, PT ;  /* 0x000000280a00780c */ /* 0x000fe20003f04270 */
[----:B---3--:R-:W-:Y:S01]  /*3ad0*/  FMUL.FTZ R16, R44, c[0x0][0x320] ;  /* 0x0000c8002c107a20 */ /* 0x008fe20000410000 */
[----:B--2---:R-:W-:Y:S01]  /*3ae0*/  FSEL R39, R39, -INF , P6 ;  /* 0xff80000027277808 */ /* 0x004fe20003000000 */
[----:B------:R-:W-:Y:S01]  /*3af0*/  FMUL.FTZ R62, R62, c[0x0][0x320] ;  /* 0x0000c8003e3e7a20 */ /* 0x000fe20000410000 */
[----:B-1----:R-:W-:Y:S01]  /*3b00*/  FSEL R31, R24, -INF , P1 ;  /* 0xff800000181f7808 */ /* 0x002fe20000800000 */
[----:B------:R-:W-:Y:S01]  /*3b10*/  FMUL.FTZ R58, R58, c[0x0][0x320] ;  /* 0x0000c8003a3a7a20 */ /* 0x000fe20000410000 */
[C---:B------:R-:W-:Y:S01]  /*3b20*/  ISETP.GT.AND P6, PT, R10.reuse, 0x29, PT ;  /* 0x000000290a00780c */ /* 0x040fe20003fc4270 */
[----:B------:R-:W1:Y:S01]  /*3b30*/  MUFU.TANH R153, R68 ;  /* 0x0000004400997308 */ /* 0x000e620000002400 */
[C---:B------:R-:W-:Y:S01]  /*3b40*/  ISETP.GT.AND P1, PT, R10.reuse, 0x30, PT ;  /* 0x000000300a00780c */ /* 0x040fe20003f24270 */
[----:B----4-:R-:W-:Y:S01]  /*3b50*/  FMUL.FTZ R17, R43, c[0x0][0x320] ;  /* 0x0000c8002b117a20 */ /* 0x010fe20000410000 */
[----:B------:R-:W-:Y:S01]  /*3b60*/  FSEL R29, R29, -INF , P0 ;  /* 0xff8000001d1d7808 */ /* 0x000fe20000000000 */
[----:B------:R-:W-:Y:S01]  /*3b70*/  FMUL.FTZ R59, R59, c[0x0][0x320] ;  /* 0x0000c8003b3b7a20 */ /* 0x000fe20000410000 */
[----:B------:R-:W-:Y:S01]  /*3b80*/  ISETP.GT.AND P0, PT, R10, 0x31, PT ;  /* 0x000000310a00780c */ /* 0x000fe20003f04270 */
[----:B------:R-:W-:Y:S01]  /*3b90*/  FMUL.FTZ R54, R54, c[0x0][0x320] ;  /* 0x0000c80036367a20 */ /* 0x000fe20000410000 */
[----:B------:R-:W-:Y:S01]  /*3ba0*/  FSEL R37, R37, -INF , P6 ;  /* 0xff80000025257808 */ /* 0x000fe20003000000 */
[----:B------:R-:W2:Y:S01]  /*3bb0*/  MUFU.TANH R159, R69 ;  /* 0x00000045009f7308 */ /* 0x000ea20000002400 */
[----:B------:R-:W-:Y:S01]  /*3bc0*/  FSEL R133, R133, -INF , P1 ;  /* 0xff80000085857808 */ /* 0x000fe20000800000 */
[----:B-----5:R-:W-:Y:S01]  /*3bd0*/  FMUL.FTZ R8, R42, c[0x0][0x320] ;  /* 0x0000c8002a087a20 */ /* 0x020fe20000410000 */
[C---:B------:R-:W-:Y:S01]  /*3be0*/  ISETP.GT.AND P6, PT, R10.reuse, 0x38, PT ;  /* 0x000000380a00780c */ /* 0x040fe20003fc4270 */
[----:B------:R-:W-:Y:S01]  /*3bf0*/  FMUL.FTZ R55, R55, c[0x0][0x320] ;  /* 0x0000c80037377a20 */ /* 0x000fe20000410000 */
[----:B------:R-:W-:Y:S01]  /*3c00*/  ISETP.GT.AND P1, PT, R10, 0x39, PT ;  /* 0x000000390a00780c */ /* 0x000fe20003f24270 */
[----:B------:R-:W-:Y:S01]  /*3c10*/  FMUL.FTZ R50, R50, c[0x0][0x320] ;  /* 0x0000c80032327a20 */ /* 0x000fe20000410000 */
[----:B------:R-:W-:Y:S01]  /*3c20*/  FSEL R143, R143, -INF , P0 ;  /* 0xff8000008f8f7808 */ /* 0x000fe20000000000 */
[----:B------:R-:W3:Y:S01]  /*3c30*/  MUFU.TANH R157, R64 ;  /* 0x00000040009d7308 */ /* 0x000ee20000002400 */
[----:B------:R-:W-:Y:S01]  /*3c40*/  ISETP.GT.AND P0, PT, R10, 0x40, PT ;  /* 0x000000400a00780c */ /* 0x000fe20003f04270 */
[----:B------:R-:W-:Y:S01]  /*3c50*/  FMUL.FTZ R51, R51, c[0x0][0x320] ;  /* 0x0000c80033337a20 */ /* 0x000fe20000410000 */
[----:B------:R-:W-:Y:S01]  /*3c60*/  FSEL R141, R141, -INF , P6 ;  /* 0xff8000008d8d7808 */ /* 0x000fe20003000000 */
[----:B------:R-:W-:Y:S01]  /*3c70*/  FMUL.FTZ R46, R46, c[0x0][0x320] ;  /* 0x0000c8002e2e7a20 */ /* 0x000fe20000410000 */
[----:B------:R-:W-:Y:S01]  /*3c80*/  FSEL R135, R135, -INF , P1 ;  /* 0xff80000087877808 */ /* 0x000fe20000800000 */
[----:B------:R-:W-:Y:S01]  /*3c90*/  FMUL.FTZ R47, R47, c[0x0][0x320] ;  /* 0x0000c8002f2f7a20 */ /* 0x000fe20000410000 */
[C---:B------:R-:W-:Y:S01]  /*3ca0*/  ISETP.GT.AND P6, PT, R10.reuse, 0x41, PT ;  /* 0x000000410a00780c */ /* 0x040fe20003fc4270 */
[----:B------:R-:W4:Y:S01]  /*3cb0*/  MUFU.TANH R155, R65 ;  /* 0x00000041009b7308 */ /* 0x000f220000002400 */
[----:B------:R-:W-:Y:S01]  /*3cc0*/  ISETP.GT.AND P1, PT, R10, 0x48, PT ;  /* 0x000000480a00780c */ /* 0x000fe20003f24270 */
[----:B------:R-:W-:Y:S01]  /*3cd0*/  FMUL.FTZ R75, R75, c[0x0][0x320] ;  /* 0x0000c8004b4b7a20 */ /* 0x000fe20000410000 */
[----:B-1----:R-:W-:Y:S01]  /*3ce0*/  FSEL R153, R153, -INF , P0 ;  /* 0xff80000099997808 */ /* 0x002fe20000000000 */
[----:B------:R-:W-:Y:S01]  /*3cf0*/  IMAD.SHL.U32 R248, R2, 0x2, RZ ;  /* 0x0000000202f87824 */ /* 0x000fe200078e00ff */
[C---:B------:R-:W-:Y:S01]  /*3d00*/  ISETP.GT.AND P0, PT, R10.reuse, 0x49, PT ;  /* 0x000000490a00780c */ /* 0x040fe20003f04270 */
[----:B------:R-:W-:Y:S01]  /*3d10*/  @UP1 USHF.L.U32 UR22, UR22, 0x7, URZ ;  /* 0x0000000716161899 */ /* 0x000fe2000800063f */
[----:B--2---:R-:W-:Y:S01]  /*3d20*/  FSEL R159, R159, -INF , P6 ;  /* 0xff8000009f9f7808 */ /* 0x004fe20003000000 */
[----:B------:R-:W1:Y:S01]  /*3d30*/  MUFU.TANH R167, R60 ;  /* 0x0000003c00a77308 */ /* 0x000e620000002400 */
[----:B---3--:R-:W-:Y:S01]  /*3d40*/  FSEL R157, R157, -INF , P1 ;  /* 0xff8000009d9d7808 */ /* 0x008fe20000800000 */
[----:B------:R-:W-:Y:S01]  /*3d50*/  IMAD R246, R5, 0x2, R248 ;  /* 0x0000000205f67824 */ /* 0x000fe200078e02f8 */
[C---:B------:R-:W-:Y:S01]  /*3d60*/  ISETP.GT.AND P6, PT, R10.reuse, 0x50, PT ;  /* 0x000000500a00780c */ /* 0x040fe20003fc4270 */
[----:B------:R-:W-:Y:S01]  /*3d70*/  LDSM.16.MT88.4 R92, [R248+0x4100] ;  /* 0x00410000f85c783b */ /* 0x000fe20000004200 */
[----:B------:R-:W-:Y:S01]  /*3d80*/  ISETP.GT.AND P1, PT, R10, 0x51, PT ;  /* 0x000000510a00780c */ /* 0x000fe20003f24270 */
[----:B------:R-:W-:Y:S01]  /*3d90*/  IMAD R244, R3, 0x2, R246 ;  /* 0x0000000203f47824 */ /* 0x000fe200078e02f6 */
[----:B------:R-:W-:Y:S01]  /*3da0*/  FMNMX.FTZ R0, R18, R21, !PT ;  /* 0x0000001512007209 */ /* 0x000fe20007810000 */
[----:B------:R2:W3:Y:S01]  /*3db0*/  MUFU.TANH R165, R61 ;  /* 0x0000003d00a57308 */ /* 0x0004e20000002400 */
[----:B----4-:R-:W-:Y:S01]  /*3dc0*/  FSEL R155, R155, -INF , P0 ;  /* 0xff8000009b9b7808 */ /* 0x010fe20000000000 */
[----:B------:R-:W-:Y:S01]  /*3dd0*/  IMAD R245, R3, 0x2, R248 ;  /* 0x0000000203f57824 */ /* 0x000fe200078e02f8 */
[----:B------:R-:W-:Y:S01]  /*3de0*/  ISETP.GT.AND P0, PT, R10, 0x58, PT ;  /* 0x000000580a00780c */ /* 0x000fe20003f04270 */
[----:B------:R-:W-:Y:S01]  /*3df0*/  LDSM.16.MT88.4 R100, [R244+0x100] ;  /* 0x00010000f464783b */ /* 0x000fe20000004200 */
[----:B------:R-:W-:Y:S01]  /*3e00*/  FMNMX.FTZ R0, R19, R0, !PT ;  /* 0x0000000013007209 */ /* 0x000fe20007810000 */
[----:B------:R-:W-:-:S02]  /*3e10*/  UIMAD.WIDE.U32 UR22, UR22, UR4, URZ ;  /* 0x00000004161672a5 */ /* 0x000fc4000f8e003f */
[----:B------:R-:W4:Y:S01]  /*3e20*/  MUFU.TANH R163, R56 ;  /* 0x0000003800a37308 */ /* 0x000f220000002400 */
[----:B-1----:R-:W-:Y:S01]  /*3e30*/  FSEL R167, R167, -INF , P6 ;  /* 0xff800000a7a77808 */ /* 0x002fe20003000000 */
[----:B------:R-:W-:Y:S01]  /*3e40*/  LDSM.16.MT88.4 R124, [R248+0x100] ;  /* 0x00010000f87c783b */ /* 0x000fe20000004200 */
[C---:B------:R-:W-:Y:S01]  /*3e50*/  ISETP.GT.AND P6, PT, R10.reuse, 0x59, PT ;  /* 0x000000590a00780c */ /* 0x040fe20003fc4270 */
[----:B------:R-:W-:Y:S01]  /*3e60*/  @UP1 USHF.R.U32.HI UR10, URZ, UR5, UR23 ;  /* 0x000000053f0a1299 */ /* 0x000fe20008011617 */
[----:B------:R-:W-:Y:S01]  /*3e70*/  FMNMX.FTZ R0, R15, R0, !PT ;  /* 0x000000000f007209 */ /* 0x000fe20007810000 */
[----:B------:R-:W-:Y:S02]  /*3e80*/  LDSM.16.MT88.4 R116, [R246+0x100] ;  /* 0x00010000f674783b */ /* 0x000fe40000004200 */
[----:B------:R-:W1:Y:S01]  /*3e90*/  MUFU.TANH R161, R57 ;  /* 0x0000003900a17308 */ /* 0x000e620000002400 */
[----:B--2---:R-:W-:Y:S01]  /*3ea0*/  FMUL.FTZ R61, R73, c[0x0][0x320] ;  /* 0x0000c800493d7a20 */ /* 0x004fe20000410000 */
[----:B---3--:R-:W-:Y:S01]  /*3eb0*/  FSEL R165, R165, -INF , P1 ;  /* 0xff800000a5a57808 */ /* 0x008fe20000800000 */
[----:B------:R-:W-:Y:S01]  /*3ec0*/  LDSM.16.MT88.4 R108, [R245+0x100] ;  /* 0x00010000f56c783b */ /* 0x000fe20000004200 */
[C---:B------:R-:W-:Y:S01]  /*3ed0*/  ISETP.GT.AND P1, PT, R10.reuse, 0x60, PT ;  /* 0x000000600a00780c */ /* 0x040fe20003f24270 */
[----:B------:R-:W-:Y:S01]  /*3ee0*/  UIADD3 UR10, UR10, UR8, -UR12 ;  /* 0x000000080a0a7290 */ /* 0x000fe2000fffe80c */
[----:B------:R-:W-:Y:S01]  /*3ef0*/  FMNMX.FTZ R0, R13, R0, !PT ;  /* 0x000000000d007209 */ /* 0x000fe20007810000 */
[----:B------:R-:W-:Y:S01]  /*3f00*/  LDSM.16.MT88.4 R84, [R246+0x4100] ;  /* 0x00410000f654783b */ /* 0x000fe20000004200 */
[----:B------:R-:W2:Y:S01]  /*3f10*/  MUFU.TANH R151, R52 ;  /* 0x0000003400977308 */ /* 0x000ea20000002400 */
[----:B----4-:R-:W-:Y:S01]  /*3f20*/  FSEL R163, R163, -INF , P0 ;  /* 0xff800000a3a37808 */ /* 0x010fe20000000000 */
[----:B------:R-:W-:Y:S01]  /*3f30*/  USHF.R.S32.HI UR4, URZ, 0x1f, UR10 ;  /* 0x0000001f3f047899 */ /* 0x000fe2000801140a */
[----:B------:R-:W-:Y:S01]  /*3f40*/  ISETP.GT.AND P0, PT, R10, 0x61, PT ;  /* 0x000000610a00780c */ /* 0x000fe20003f04270 */
[----:B------:R-:W-:Y:S01]  /*3f50*/  LDSM.16.MT88.4 R76, [R245+0x4100] ;  /* 0x00410000f54c783b */ /* 0x000fe20000004200 */
[----:B------:R-:W-:Y:S01]  /*3f60*/  FMNMX.FTZ R0, R11, R0, !PT ;  /* 0x000000000b007209 */ /* 0x000fe20007810000 */
[----:B------:R-:W-:-:S02]  /*3f70*/  ULEA.HI UR4, UR4, UR10, URZ, 0x7 ;  /* 0x0000000a04047291 */ /* 0x000fc4000f8f383f */
[----:B------:R-:W3:Y:S01]  /*3f80*/  MUFU.TANH R149, R53 ;  /* 0x0000003500957308 */ /* 0x000ee20000002400 */
[----:B-1----:R-:W-:Y:S01]  /*3f90*/  FSEL R161, R161, -INF , P6 ;  /* 0xff800000a1a17808 */ /* 0x002fe20003000000 */
[----:B------:R-:W-:Y:S01]  /*3fa0*/  USHF.R.S32.HI UR5, URZ, 0x7, UR4 ;  /* 0x000000073f057899 */ /* 0x000fe20008011404 */
[C---:B------:R-:W-:Y:S01]  /*3fb0*/  ISETP.GT.AND P6, PT, R10.reuse, 0x68, PT ;  /* 0x000000680a00780c */ /* 0x040fe20003fc4270 */
[----:B------:R-:W-:Y:S01]  /*3fc0*/  UIADD3 UR10, UR7, -0x2, URZ ;  /* 0xfffffffe070a7890 */ /* 0x000fe2000fffe03f */
[----:B------:R-:W-:Y:S01]  /*3fd0*/  FMNMX.FTZ R0, R7, R0, !PT ;  /* 0x0000000007007209 */ /* 0x000fe20007810000 */
[----:B------:R-:W-:Y:S02]  /*3fe0*/  UISETP.LT.AND UP0, UPT, URZ, UR5, UPT ;  /* 0x000000053f00728c */ /* 0x000fe4000bf01270 */
[----:B------:R-:W1:Y:S01]  /*3ff0*/  MUFU.TANH R147, R48 ;  /* 0x0000003000937308 */ /* 0x000e620000002400 */
[----:B--2---:R-:W-:Y:S01]  /*4000*/  FSEL R151, R151, -INF , P1 ;  /* 0xff80000097977808 */ /* 0x004fe20000800000 */
[----:B------:R-:W-:Y:S01]  /*4010*/  USEL UR5, URZ, UR5, !UP0 ;  /* 0x000000053f057287 */ /* 0x000fe2000c000000 */
[----:B------:R-:W-:-:S02]  /*4020*/  ISETP.GT.AND P1, PT, R10, 0x69, PT ;  /* 0x000000690a00780c */ /* 0x000fc40003f24270 */
[----:B------:R-:W-:Y:S01]  /*4030*/  FMNMX.FTZ R0, R9, R0, !PT ;  /* 0x0000000009007209 */ /* 0x000fe20007810000 */
[----:B------:R-:W-:Y:S02]  /*4040*/  UISETP.GE.AND UP0, UPT, UR10, UR5, UPT ;  /* 0x000000050a00728c */ /* 0x000fe4000bf06270 */
[----:B------:R-:W2:Y:S01]  /*4050*/  MUFU.TANH R145, R49 ;  /* 0x0000003100917308 */ /* 0x000ea20000002400 */
[----:B---3--:R-:W-:Y:S02]  /*4060*/  FSEL R149, R149, -INF , P0 ;  /* 0xff80000095957808 */ /* 0x008fe40000000000 */
[----:B------:R-:W-:Y:S02]  /*4070*/  ISETP.GT.AND P0, PT, R10, 0x70, PT ;  /* 0x000000700a00780c */ /* 0x000fe40003f04270 */
[----:B------:R-:W-:-:S03]  /*4080*/  FMNMX.FTZ R0, R39, R0, !PT ;  /* 0x0000000027007209 */ /* 0x000fc60007810000 */
[----:B------:R-:W-:Y:S01]  /*4090*/  MUFU.TANH R16, R16 ;  /* 0x0000001000107308 */ /* 0x000fe20000002400 */
[----:B-1----:R-:W-:Y:S02]  /*40a0*/  FSEL R147, R147, -INF , P6 ;  /* 0xff80000093937808 */ /* 0x002fe40003000000 */
[----:B------:R-:W-:Y:S02]  /*40b0*/  ISETP.GT.AND P6, PT, R10, 0x71, PT ;  /* 0x000000710a00780c */ /* 0x000fe40003fc4270 */
[----:B------:R-:W-:-:S03]  /*40c0*/  FMNMX.FTZ R0, R31, R0, !PT ;  /* 0x000000001f007209 */ /* 0x000fc60007810000 */
[----:B------:R-:W1:Y:S01]  /*40d0*/  MUFU.TANH R65, R45 ;  /* 0x0000002d00417308 */ /* 0x000e620000002400 */
[----:B--2---:R-:W-:Y:S02]  /*40e0*/  FSEL R145, R145, -INF , P1 ;  /* 0xff80000091917808 */ /* 0x004fe40000800000 */
[----:B------:R-:W-:Y:S02]  /*40f0*/  ISETP.GT.AND P1, PT, R10, 0x78, PT ;  /* 0x000000780a00780c */ /* 0x000fe40003f24270 */
[----:B------:R-:W-:-:S03]  /*4100*/  FMNMX.FTZ R0, R29, R0, !PT ;  /* 0x000000001d007209 */ /* 0x000fc60007810000 */
[----:B------:R-:W-:Y:S01]  /*4110*/  MUFU.TANH R12, R12 ;  /* 0x0000000c000c7308 */ /* 0x000fe20000002400 */
[----:B------:R-:W-:-:S04]  /*4120*/  FMNMX.FTZ R0, R37, R0, !PT ;  /* 0x0000000025007209 */ /* 0x000fc80007810000 */
[----:B------:R-:W-:-:S03]  /*4130*/  FMNMX.FTZ R0, R133, R0, !PT ;  /* 0x0000000085007209 */ /* 0x000fc60007810000 */
[----:B------:R-:W-:Y:S01]  /*4140*/  MUFU.TANH R61, R61 ;  /* 0x0000003d003d7308 */ /* 0x000fe20000002400 */
[----:B-1----:R-:W-:Y:S02]  /*4150*/  FSEL R65, R65, -INF , P6 ;  /* 0xff80000041417808 */ /* 0x002fe40003000000 */
[----:B------:R-:W-:Y:S02]  /*4160*/  ISETP.GT.AND P6, PT, R22, RZ, PT ;  /* 0x000000ff1600720c */ /* 0x000fe40003fc4270 */
[----:B------:R-:W-:-:S03]  /*4170*/  FMNMX.FTZ R0, R143, R0, !PT ;  /* 0x000000008f007209 */ /* 0x000fc60007810000 */
[----:B------:R-:W1:Y:S01]  /*4180*/  MUFU.TANH R8, R8 ;  /* 0x0000000800087308 */ /* 0x000e620000002400 */
[----:B------:R-:W-:-:S04]  /*4190*/  FMNMX.FTZ R0, R141, R0, !PT ;  /* 0x000000008d007209 */ /* 0x000fc80007810000 */
[----:B------:R-:W-:-:S03]  /*41a0*/  FMNMX.FTZ R0, R135, R0, !PT ;  /* 0x0000000087007209 */ /* 0x000fc60007810000 */
[----:B------:R-:W-:Y:S01]  /*41b0*/  MUFU.TANH R17, R17 ;  /* 0x0000001100117308 */ /* 0x000fe20000002400 */
[----:B------:R-:W-:-:S04]  /*41c0*/  FMNMX.FTZ R0, R153, R0, !PT ;  /* 0x0000000099007209 */ /* 0x000fc80007810000 */
[----:B------:R-:W-:-:S03]  /*41d0*/  FMNMX.FTZ R0, R159, R0, !PT ;  /* 0x000000009f007209 */ /* 0x000fc60007810000 */
[----:B------:R2:W-:Y:S01]  /*41e0*/  MUFU.TANH R40, R26 ;  /* 0x0000001a00287308 */ /* 0x0005e20000002400 */
[----:B------:R-:W-:-:S04]  /*41f0*/  FMNMX.FTZ R0, R157, R0, !PT ;  /* 0x000000009d007209 */ /* 0x000fc80007810000 */
[----:B------:R-:W-:-:S03]  /*4200*/  FMNMX.FTZ R0, R155, R0, !PT ;  /* 0x000000009b007209 */ /* 0x000fc60007810000 */
[----:B------:R-:W3:Y:S01]  /*4210*/  MUFU.TANH R23, R23 ;  /* 0x0000001700177308 */ /* 0x000ee20000002400 */
[----:B------:R-:W-:-:S04]  /*4220*/  FMNMX.FTZ R0, R167, R0, !PT ;  /* 0x00000000a7007209 */ /* 0x000fc80007810000 */
[----:B------:R-:W-:Y:S01]  /*4230*/  FMNMX.FTZ R0, R165, R0, !PT ;  /* 0x00000000a5007209 */ /* 0x000fe20007810000 */
[----:B--2---:R-:W-:Y:S02]  /*4240*/  FMUL.FTZ R26, R35, c[0x0][0x320] ;  /* 0x0000c800231a7a20 */ /* 0x004fe40000410000 */
[----:B------:R2:W-:Y:S01]  /*4250*/  MUFU.TANH R164, R67 ;  /* 0x0000004300a47308 */ /* 0x0005e20000002400 */
[----:B------:R-:W-:Y:S01]  /*4260*/  FMNMX.FTZ R0, R163, R0, !PT ;  /* 0x00000000a3007209 */ /* 0x000fe20007810000 */
[----:B------:R-:W-:Y:S03]  /*4270*/  LDSM.16.MT88.4 R32, [R246+0x4900] ;  /* 0x00490000f620783b */ /* 0x000fe60000004200 */
[----:B------:R-:W-:-:S03]  /*4280*/  FMNMX.FTZ R0, R161, R0, !PT ;  /* 0x00000000a1007209 */ /* 0x000fc60007810000 */
[----:B------:R-:W4:Y:S01]  /*4290*/  MUFU.TANH R26, R26 ;  /* 0x0000001a001a7308 */ /* 0x000f220000002400 */
[----:B------:R-:W-:-:S04]  /*42a0*/  FMNMX.FTZ R0, R151, R0, !PT ;  /* 0x0000000097007209 */ /* 0x000fc80007810000 */
[----:B------:R-:W-:Y:S02]  /*42b0*/  FMNMX.FTZ R0, R149, R0, !PT ;  /* 0x0000000095007209 */ /* 0x000fe40007810000 */
[----:B--2---:R-:W-:Y:S01]  /*42c0*/  FSEL R67, R16, -INF , P0 ;  /* 0xff80000010437808 */ /* 0x004fe20000000000 */
[----:B------:R2:W-:Y:S01]  /*42d0*/  MUFU.TANH R172, R63 ;  /* 0x0000003f00ac7308 */ /* 0x0005e20000002400 */
[----:B------:R-:W-:Y:S02]  /*42e0*/  ISETP.GT.AND P0, PT, R10, 0x79, PT ;  /* 0x000000790a00780c */ /* 0x000fe40003f04270 */
[----:B-1----:R-:W-:Y:S02]  /*42f0*/  FSEL R16, R8, -INF , P6 ;  /* 0xff80000008107808 */ /* 0x002fe40003000000 */
[----:B------:R-:W-:Y:S02]  /*4300*/  FSEL R61, R61, -INF , P0 ;  /* 0xff8000003d3d7808 */ /* 0x000fe40000000000 */
[----:B------:R-:W-:Y:S01]  /*4310*/  ISETP.GT.AND P0, PT, R22, 0x8, PT ;  /* 0x000000081600780c */ /* 0x000fe20003f04270 */
[----:B------:R-:W-:Y:S01]  /*4320*/  MUFU.TANH R20, R20 ;  /* 0x0000001400147308 */ /* 0x000fe20000002400 */
[----:B------:R-:W-:-:S02]  /*4330*/  FMNMX.FTZ R0, R147, R0, !PT ;  /* 0x0000000093007209 */ /* 0x000fc40007810000 */
[----:B---3--:R-:W-:Y:S02]  /*4340*/  FSEL R4, R23, -INF , P0 ;  /* 0xff80000017047808 */ /* 0x008fe40000000000 */
[----:B------:R-:W-:Y:S02]  /*4350*/  ISETP.GT.AND P0, PT, R22, 0x10, PT ;  /* 0x000000101600780c */ /* 0x000fe40003f04270 */
[----:B------:R-:W-:Y:S01]  /*4360*/  FMNMX.FTZ R0, R145, R0, !PT ;  /* 0x0000000091007209 */ /* 0x000fe20007810000 */
[----:B------:R-:W1:Y:S01]  /*4370*/  MUFU.TANH R25, R25 ;  /* 0x0000001900197308 */ /* 0x000e620000002400 */
[----:B--2---:R-:W-:Y:S02]  /*4380*/  FSEL R63, R12, -INF , P1 ;  /* 0xff8000000c3f7808 */ /* 0x004fe40000800000 */
[----:B------:R-:W-:Y:S02]  /*4390*/  ISETP.GT.AND P1, PT, R22, 0x1, PT ;  /* 0x000000011600780c */ /* 0x000fe40003f24270 */
[----:B------:R-:W-:-:S02]  /*43a0*/  FMNMX.FTZ R0, R67, R0, !PT ;  /* 0x0000000043007209 */ /* 0x000fc40007810000 */
[----:B------:R-:W-:Y:S01]  /*43b0*/  FSEL R6, R17, -INF , P1 ;  /* 0xff80000011067808 */ /* 0x000fe20000800000 */
[----:B------:R-:W-:Y:S01]  /*43c0*/  MUFU.TANH R27, R27 ;  /* 0x0000001b001b7308 */ /* 0x000fe20000002400 */
[----:B------:R-:W-:Y:S02]  /*43d0*/  ISETP.GT.AND P1, PT, R22, 0x9, PT ;  /* 0x000000091600780c */ /* 0x000fe40003f24270 */
[----:B------:R-:W-:Y:S02]  /*43e0*/  FMNMX.FTZ R23, R16, R6, !PT ;  /* 0x0000000610177209 */ /* 0x000fe40007810000 */
[----:B----4-:R-:W-:Y:S02]  /*43f0*/  FSEL R26, R26, -INF , P1 ;  /* 0xff8000001a1a7808 */ /* 0x010fe40000800000 */
[----:B------:R-:W-:Y:S01]  /*4400*/  FMNMX.FTZ R23, R4, R23, !PT ;  /* 0x0000001704177209 */ /* 0x000fe20007810000 */
[----:B------:R-:W2:Y:S01]  /*4410*/  MUFU.TANH R30, R30 ;  /* 0x0000001e001e7308 */ /* 0x000ea20000002400 */
[----:B------:R-:W-:-:S02]  /*4420*/  ISETP.GT.AND P1, PT, R22, 0x11, PT ;  /* 0x000000111600780c */ /* 0x000fc40003f24270 */
[----:B------:R-:W-:Y:S02]  /*4430*/  FMNMX.FTZ R23, R26, R23, !PT ;  /* 0x000000171a177209 */ /* 0x000fe40007810000 */
[----:B-1----:R-:W-:Y:S02]  /*4440*/  FSEL R10, R25, -INF , P1 ;  /* 0xff800000190a7808 */ /* 0x002fe40000800000 */
[----:B------:R-:W-:Y:S01]  /*4450*/  ISETP.GT.AND P1, PT, R22, 0x19, PT ;  /* 0x000000191600780c */ /* 0x000fe20003f24270 */
[----:B------:R1:W-:Y:S01]  /*4460*/  MUFU.TANH R156, R14 ;  /* 0x0000000e009c7308 */ /* 0x0003e20000002400 */
[----:B------:R-:W-:-:S04]  /*4470*/  FMNMX.FTZ R0, R65, R0, !PT ;  /* 0x0000000041007209 */ /* 0x000fc80007810000 */
[----:B------:R-:W-:-:S03]  /*4480*/  FMNMX.FTZ R0, R63, R0, !PT ;  /* 0x000000003f007209 */ /* 0x000fc60007810000 */
[----:B------:R-:W3:Y:S01]  /*4490*/  MUFU.TANH R140, R140 ;  /* 0x0000008c008c7308 */ /* 0x000ee20000002400 */
[----:B--2---:R-:W-:Y:S02]  /*44a0*/  FSEL R12, R30, -INF , P1 ;  /* 0xff8000001e0c7808 */ /* 0x004fe40000800000 */
[----:B------:R-:W-:Y:S02]  /*44b0*/  ISETP.GT.AND P1, PT, R22, 0x21, PT ;  /* 0x000000211600780c */ /* 0x000fe40003f24270 */
[----:B------:R-:W-:Y:S02]  /*44c0*/  FMNMX.FTZ R0, R61, R0, !PT ;  /* 0x000000003d007209 */ /* 0x000fe40007810000 */
[----:B------:R-:W-:Y:S01]  /*44d0*/  FSEL R180, R180, -INF , P1 ;  /* 0xff800000b4b47808 */ /* 0x000fe20000800000 */
[----:B------:R-:W2:Y:S01]  /*44e0*/  MUFU.TANH R158, R158 ;  /* 0x0000009e009e7308 */ /* 0x000ea20000002400 */
[----:B-1----:R-:W-:Y:S01]  /*44f0*/  FSEL R14, R20, -INF , P0 ;  /* 0xff800000140e7808 */ /* 0x002fe20000000000 */
[----:B------:R-:W1:Y:S01]  /*4500*/  SHFL.BFLY PT, R17, R0, 0x2, 0x1f ;  /* 0x0c401f0000117f89 */ /* 0x000e6200000e0000 */
[----:B------:R-:W-:-:S02]  /*4510*/  ISETP.GT.AND P0, PT, R22, 0x18, PT ;  /* 0x000000181600780c */ /* 0x000fc40003f04270 */
[----:B------:R-:W-:Y:S02]  /*4520*/  FMNMX.FTZ R23, R14, R23, !PT ;  /* 0x000000170e177209 */ /* 0x000fe40007810000 */
[----:B------:R-:W-:Y:S01]  /*4530*/  FSEL R8, R27, -INF , P0 ;  /* 0xff8000001b087808 */ /* 0x000fe20000000000 */
[----:B------:R-:W4:Y:S01]  /*4540*/  MUFU.TANH R146, R146 ;  /* 0x0000009200927308 */ /* 0x000f220000002400 */
[----:B------:R-:W-:Y:S02]  /*4550*/  FMNMX.FTZ R23, R10, R23, !PT ;  /* 0x000000170a177209 */ /* 0x000fe40007810000 */
[----:B------:R-:W-:Y:S02]  /*4560*/  ISETP.GT.AND P0, PT, R22, 0x20, PT ;  /* 0x000000201600780c */ /* 0x000fe40003f04270 */
[----:B------:R-:W-:Y:S02]  /*4570*/  FMNMX.FTZ R23, R8, R23, !PT ;  /* 0x0000001708177209 */ /* 0x000fe40007810000 */
[----:B------:R-:W-:Y:S01]  /*4580*/  FSEL R40, R40, -INF , P0 ;  /* 0xff80000028287808 */ /* 0x000fe20000000000 */
[----:B------:R-:W5:Y:S01]  /*4590*/  MUFU.TANH R150, R150 ;  /* 0x0000009600967308 */ /* 0x000f620000002400 */
[----:B------:R-:W-:-:S02]  /*45a0*/  FMNMX.FTZ R23, R12, R23, !PT ;  /* 0x000000170c177209 */ /* 0x000fc40007810000 */
[----:B------:R-:W-:Y:S02]  /*45b0*/  ISETP.GT.AND P0, PT, R22, 0x28, PT ;  /* 0x000000281600780c */ /* 0x000fe40003f04270 */
[----:B------:R-:W-:Y:S02]  /*45c0*/  FMNMX.FTZ R23, R40, R23, !PT ;  /* 0x0000001728177209 */ /* 0x000fe40007810000 */
[----:B------:R-:W-:Y:S01]  /*45d0*/  ISETP.GT.AND P1, PT, R22, 0x29, PT ;  /* 0x000000291600780c */ /* 0x000fe20003f24270 */
[----:B------:R-:W1:Y:S01]  /*45e0*/  MUFU.TANH R178, R70 ;  /* 0x0000004600b27308 */ /* 0x000e620000002400 */
[----:B------:R-:W-:Y:S02]  /*45f0*/  FSEL R142, R142, -INF , P0 ;  /* 0xff8000008e8e7808 */ /* 0x000fe40000000000 */
[----:B------:R-:W-:Y:S02]  /*4600*/  FMNMX.FTZ R23, R180, R23, !PT ;  /* 0x00000017b4177209 */ /* 0x000fe40007810000 */
[----:B------:R-:W-:-:S02]  /*4610*/  ISETP.GT.AND P0, PT, R22, 0x30, PT ;  /* 0x000000301600780c */ /* 0x000fc40003f04270 */
[----:B---3--:R-:W-:Y:S01]  /*4620*/  FSEL R140, R140, -INF , P1 ;  /* 0xff8000008c8c7808 */ /* 0x008fe20000800000 */
[----:B------:R-:W3:Y:S01]  /*4630*/  MUFU.TANH R160, R71 ;  /* 0x0000004700a07308 */ /* 0x000ee20000002400 */
[----:B------:R-:W-:Y:S02]  /*4640*/  FMNMX.FTZ R23, R142, R23, !PT ;  /* 0x000000178e177209 */ /* 0x000fe40007810000 */
[----:B------:R-:W-:Y:S02]  /*4650*/  ISETP.GT.AND P1, PT, R22, 0x31, PT ;  /* 0x000000311600780c */ /* 0x000fe40003f24270 */
[----:B--2---:R-:W-:Y:S02]  /*4660*/  FSEL R158, R158, -INF , P0 ;  /* 0xff8000009e9e7808 */ /* 0x004fe40000000000 */
[----:B------:R-:W-:Y:S01]  /*4670*/  FMNMX.FTZ R23, R140, R23, !PT ;  /* 0x000000178c177209 */ /* 0x000fe20007810000 */
[----:B------:R-:W2:Y:S01]  /*4680*/  MUFU.TANH R176, R66 ;  /* 0x0000004200b07308 */ /* 0x000ea20000002400 */
[----:B------:R-:W-:-:S02]  /*4690*/  ISETP.GT.AND P0, PT, R22, 0x38, PT ;  /* 0x000000381600780c */ /* 0x000fc40003f04270 */
[----:B----4-:R-:W-:Y:S02]  /*46a0*/  FSEL R146, R146, -INF , P1 ;  /* 0xff80000092927808 */ /* 0x010fe40000800000 */
[----:B------:R-:W-:Y:S02]  /*46b0*/  FMNMX.FTZ R23, R158, R23, !PT ;  /* 0x000000179e177209 */ /* 0x000fe40007810000 */
[----:B------:R-:W-:Y:S01]  /*46c0*/  ISETP.GT.AND P1, PT, R22, 0x39, PT ;  /* 0x000000391600780c */ /* 0x000fe20003f24270 */
[----:B------:R4:W2:Y:S01]  /*46d0*/  MUFU.TANH R174, R62 ;  /* 0x0000003e00ae7308 */ /* 0x0008a20000002400 */
[----:B-----5:R-:W-:Y:S02]  /*46e0*/  FSEL R150, R150, -INF , P0 ;  /* 0xff80000096967808 */ /* 0x020fe40000000000 */
[----:B------:R-:W-:Y:S02]  /*46f0*/  FMNMX.FTZ R23, R146, R23, !PT ;  /* 0x0000001792177209 */ /* 0x000fe40007810000 */
[----:B------:R-:W-:-:S02]  /*4700*/  ISETP.GT.AND P0, PT, R22, 0x40, PT ;  /* 0x000000401600780c */ /* 0x000fc40003f04270 */
[----:B------:R-:W-:Y:S01]  /*4710*/  FSEL R156, R156, -INF , P1 ;  /* 0xff8000009c9c7808 */ /* 0x000fe20000800000 */
[----:B------:R-:W5:Y:S01]  /*4720*/  MUFU.TANH R166, R58 ;  /* 0x0000003a00a67308 */ /* 0x000f620000002400 */
[----:B------:R-:W-:Y:S02]  /*4730*/  FMNMX.FTZ R23, R150, R23, !PT ;  /* 0x0000001796177209 */ /* 0x000fe40007810000 */
[----:B------:R-:W-:Y:S02]  /*4740*/  ISETP.GT.AND P1, PT, R22, 0x41, PT ;  /* 0x000000411600780c */ /* 0x000fe40003f24270 */
[----:B-1----:R-:W-:Y:S02]  /*4750*/  FSEL R178, R178, -INF , P0 ;  /* 0xff800000b2b27808 */ /* 0x002fe40000000000 */
[----:B------:R-:W-:Y:S01]  /*4760*/  FMNMX.FTZ R23, R156, R23, !PT ;  /* 0x000000179c177209 */ /* 0x000fe20007810000 */
[----:B------:R-:W1:Y:S01]  /*4770*/  MUFU.TANH R162, R59 ;  /* 0x0000003b00a27308 */ /* 0x000e620000002400 */
[----:B------:R-:W-:Y:S01]  /*4780*/  ISETP.GT.AND P0, PT, R22, 0x48, PT ;  /* 0x000000481600780c */ /* 0x000fe20003f04270 */
[----:B----4-:R-:W-:Y:S01]  /*4790*/  FMUL.FTZ R62, R74, c[0x0][0x320] ;  /* 0x0000c8004a3e7a20 */ /* 0x010fe20000410000 */
[----:B---3--:R-:W-:-:S02]  /*47a0*/  FSEL R160, R160, -INF , P1 ;  /* 0xff800000a0a07808 */ /* 0x008fc40000800000 */
[----:B------:R-:W-:Y:S02]  /*47b0*/  FMNMX.FTZ R23, R178, R23, !PT ;  /* 0x00000017b2177209 */ /* 0x000fe40007810000 */
[----:B------:R-:W-:Y:S01]  /*47c0*/  ISETP.GT.AND P1, PT, R22, 0x49, PT ;  /* 0x000000491600780c */ /* 0x000fe20003f24270 */
[----:B------:R-:W3:Y:S01]  /*47d0*/  MUFU.TANH R154, R54 ;  /* 0x00000036009a7308 */ /* 0x000ee20000002400 */
[----:B--2---:R-:W-:Y:S02]  /*47e0*/  FSEL R176, R176, -INF , P0 ;  /* 0xff800000b0b07808 */ /* 0x004fe40000000000 */
[----:B------:R-:W-:Y:S02]  /*47f0*/  FMNMX.FTZ R23, R160, R23, !PT ;  /* 0x00000017a0177209 */ /* 0x000fe40007810000 */
[----:B------:R-:W-:Y:S02]  /*4800*/  ISETP.GT.AND P0, PT, R22, 0x50, PT ;  /* 0x000000501600780c */ /* 0x000fe40003f04270 */
[----:B------:R-:W-:Y:S01]  /*4810*/  FSEL R164, R164, -INF , P1 ;  /* 0xff800000a4a47808 */ /* 0x000fe20000800000 */
[----:B------:R-:W2:Y:S01]  /*4820*/  MUFU.TANH R152, R55 ;  /* 0x0000003700987308 */ /* 0x000ea20000002400 */
[----:B------:R-:W-:-:S02]  /*4830*/  FMNMX.FTZ R23, R176, R23, !PT ;  /* 0x00000017b0177209 */ /* 0x000fc40007810000 */
[----:B------:R-:W-:Y:S02]  /*4840*/  ISETP.GT.AND P1, PT, R22, 0x51, PT ;  /* 0x000000511600780c */ /* 0x000fe40003f24270 */
[----:B------:R-:W-:Y:S02]  /*4850*/  FSEL R174, R174, -INF , P0 ;  /* 0xff800000aeae7808 */ /* 0x000fe40000000000 */
[----:B------:R-:W-:Y:S01]  /*4860*/  FMNMX.FTZ R23, R164, R23, !PT ;  /* 0x00000017a4177209 */ /* 0x000fe20007810000 */
[----:B------:R-:W4:Y:S01]  /*4870*/  MUFU.TANH R148, R50 ;  /* 0x0000003200947308 */ /* 0x000f220000002400 */
[----:B------:R-:W-:Y:S02]  /*4880*/  ISETP.GT.AND P0, PT, R22, 0x58, PT ;  /* 0x000000581600780c */ /* 0x000fe40003f04270 */
[----:B------:R-:W-:Y:S02]  /*4890*/  FSEL R172, R172, -INF , P1 ;  /* 0xff800000acac7808 */ /* 0x000fe40000800000 */
[----:B------:R-:W-:-:S02]  /*48a0*/  FMNMX.FTZ R23, R174, R23, !PT ;  /* 0x00000017ae177209 */ /* 0x000fc40007810000 */
[----:B------:R-:W-:Y:S01]  /*48b0*/  ISETP.GT.AND P1, PT, R22, 0x59, PT ;  /* 0x000000591600780c */ /* 0x000fe20003f24270 */
[----:B------:R-:W2:Y:S01]  /*48c0*/  MUFU.TANH R144, R51 ;  /* 0x0000003300907308 */ /* 0x000ea20000002400 */
[----:B-----5:R-:W-:Y:S02]  /*48d0*/  FSEL R166, R166, -INF , P0 ;  /* 0xff800000a6a67808 */ /* 0x020fe40000000000 */
[----:B------:R-:W-:Y:S02]  /*48e0*/  FMNMX.FTZ R23, R172, R23, !PT ;  /* 0x00000017ac177209 */ /* 0x000fe40007810000 */
[----:B------:R-:W-:Y:S02]  /*48f0*/  ISETP.GT.AND P0, PT, R22, 0x60, PT ;  /* 0x000000601600780c */ /* 0x000fe40003f04270 */
[----:B-1----:R-:W-:Y:S01]  /*4900*/  FSEL R162, R162, -INF , P1 ;  /* 0xff800000a2a27808 */ /* 0x002fe20000800000 */
[----:B------:R-:W1:Y:S01]  /*4910*/  MUFU.TANH R66, R46 ;  /* 0x0000002e00427308 */ /* 0x000e620000002400 */
[----:B------:R-:W-:-:S02]  /*4920*/  FMNMX.FTZ R23, R166, R23, !PT ;  /* 0x00000017a6177209 */ /* 0x000fc40007810000 */
[----:B------:R-:W-:Y:S02]  /*4930*/  ISETP.GT.AND P1, PT, R22, 0x61, PT ;  /* 0x000000611600780c */ /* 0x000fe40003f24270 */
[----:B---3--:R-:W-:Y:S02]  /*4940*/  FSEL R154, R154, -INF , P0 ;  /* 0xff8000009a9a7808 */ /* 0x008fe40000000000 */
[----:B------:R-:W-:Y:S01]  /*4950*/  FMNMX.FTZ R23, R162, R23, !PT ;  /* 0x00000017a2177209 */ /* 0x000fe20007810000 */
[----:B------:R-:W3:Y:S01]  /*4960*/  MUFU.TANH R64, R47 ;  /* 0x0000002f00407308 */ /* 0x000ee20000002400 */
[----:B------:R-:W-:Y:S02]  /*4970*/  ISETP.GT.AND P0, PT, R22, 0x68, PT ;  /* 0x000000681600780c */ /* 0x000fe40003f04270 */
[----:B--2---:R-:W-:Y:S02]  /*4980*/  FSEL R152, R152, -INF , P1 ;  /* 0xff80000098987808 */ /* 0x004fe40000800000 */
[----:B------:R-:W-:-:S02]  /*4990*/  FMNMX.FTZ R23, R154, R23, !PT ;  /* 0x000000179a177209 */ /* 0x000fc40007810000 */
[----:B------:R-:W-:Y:S01]  /*49a0*/  ISETP.GT.AND P1, PT, R22, 0x69, PT ;  /* 0x000000691600780c */ /* 0x000fe20003f24270 */
[----:B------:R-:W2:Y:S01]  /*49b0*/  MUFU.TANH R62, R62 ;  /* 0x0000003e003e7308 */ /* 0x000ea20000002400 */
[----:B----4-:R-:W-:Y:S02]  /*49c0*/  FSEL R148, R148, -INF , P0 ;  /* 0xff80000094947808 */ /* 0x010fe40000000000 */
[----:B------:R-:W-:Y:S02]  /*49d0*/  FMNMX.FTZ R23, R152, R23, !PT ;  /* 0x0000001798177209 */ /* 0x000fe40007810000 */
[----:B------:R-:W-:Y:S02]  /*49e0*/  ISETP.GT.AND P0, PT, R22, 0x70, PT ;  /* 0x000000701600780c */ /* 0x000fe40003f04270 */
[----:B------:R-:W-:Y:S01]  /*49f0*/  FSEL R144, R144, -INF , P1 ;  /* 0xff80000090907808 */ /* 0x000fe20000800000 */
[----:B------:R-:W4:Y:S01]  /*4a00*/  MUFU.TANH R60, R75 ;  /* 0x0000004b003c7308 */ /* 0x000f220000002400 */
[----:B------:R-:W-:-:S02]  /*4a10*/  FMNMX.FTZ R23, R148, R23, !PT ;  /* 0x0000001794177209 */ /* 0x000fc40007810000 */
[----:B------:R-:W-:Y:S02]  /*4a20*/  ISETP.GT.AND P1, PT, R22, 0x71, PT ;  /* 0x000000711600780c */ /* 0x000fe40003f24270 */
[----:B-1----:R-:W-:Y:S02]  /*4a30*/  FSEL R66, R66, -INF , P0 ;  /* 0xff80000042427808 */ /* 0x002fe40000000000 */
[----:B------:R-:W-:Y:S02]  /*4a40*/  FMNMX.FTZ R23, R144, R23, !PT ;  /* 0x0000001790177209 */ /* 0x000fe40007810000 */
[----:B------:R-:W-:Y:S02]  /*4a50*/  ISETP.GT.AND P0, PT, R22, 0x78, PT ;  /* 0x000000781600780c */ /* 0x000fe40003f04270 */
[----:B---3--:R-:W-:Y:S02]  /*4a60*/  FSEL R64, R64, -INF , P1 ;  /* 0xff80000040407808 */ /* 0x008fe40000800000 */
[----:B------:R-:W-:-:S02]  /*4a70*/  FMNMX.FTZ R23, R66, R23, !PT ;  /* 0x0000001742177209 */ /* 0x000fc40007810000 */
[----:B------:R-:W-:Y:S02]  /*4a80*/  ISETP.GT.AND P1, PT, R22, 0x79, PT ;  /* 0x000000791600780c */ /* 0x000fe40003f24270 */
[----:B--2---:R-:W-:Y:S02]  /*4a90*/  FSEL R62, R62, -INF , P0 ;  /* 0xff8000003e3e7808 */ /* 0x004fe40000000000 */
[----:B------:R-:W-:Y:S02]  /*4aa0*/  FMNMX.FTZ R23, R64, R23, !PT ;  /* 0x0000001740177209 */ /* 0x000fe40007810000 */
[----:B----4-:R-:W-:Y:S02]  /*4ab0*/  FSEL R60, R60, -INF , P1 ;  /* 0xff8000003c3c7808 */ /* 0x010fe40000800000 */
[----:B------:R-:W-:-:S04]  /*4ac0*/  FMNMX.FTZ R23, R62, R23, !PT ;  /* 0x000000173e177209 */ /* 0x000fc80007810000 */
[----:B------:R-:W-:Y:S02]  /*4ad0*/  FMNMX.FTZ R20, R60, R23, !PT ;  /* 0x000000173c147209 */ /* 0x000fe40007810000 */
[----:B------:R-:W-:-:S03]  /*4ae0*/  FMNMX.FTZ R23, R17, R0, !PT ;  /* 0x0000000011177209 */ /* 0x000fc60007810000 */
        /* <DEDUP_REMOVED lines=10> */
[--C-:B------:R-:W-:Y:S01]  /*4b90*/  FFMA.FTZ R54, R19, c[0x0][0x2d0], -R134.reuse ;  /* 0x0000b40013367a23 */ /* 0x100fe20000010886 */
[----:B------:R-:W-:Y:S01]  /*4ba0*/  LDSM.16.MT88.4 R20, [R246+0x900] ;  /* 0x00090000f614783b */ /* 0x000fe20000004200 */
[--C-:B------:R-:W-:Y:S01]  /*4bb0*/  FFMA.FTZ R51, R15, c[0x0][0x2d0], -R134.reuse ;  /* 0x0000b4000f337a23 */ /* 0x100fe20000010886 */
[----:B------:R-:W-:Y:S01]  /*4bc0*/  MUFU.EX2 R56, R56 ;  /* 0x0000003800387308 */ /* 0x000fe20000000800 */
[--C-:B------:R-:W-:Y:S01]  /*4bd0*/  FFMA.FTZ R47, R7, c[0x0][0x2d0], -R134.reuse ;  /* 0x0000b400072f7a23 */ /* 0x100fe20000010886 */
[----:B-1----:R-:W-:Y:S01]  /*4be0*/  FMNMX.FTZ R132, R132, R17, !PT ;  /* 0x0000001184847209 */ /* 0x002fe20007810000 */
[----:B------:R-:W-:-:S02]  /*4bf0*/  FFMA.FTZ R49, R11, c[0x0][0x2d0], -R134 ;  /* 0x0000b4000b317a23 */ /* 0x000fc40000010886 */
[--C-:B------:R-:W-:Y:S01]  /*4c00*/  FFMA.FTZ R46, R9, c[0x0][0x2d0], -R134.reuse ;  /* 0x0000b400092e7a23 */ /* 0x100fe20000010886 */
[C---:B------:R-:W-:Y:S01]  /*4c10*/  FSETP.NEU.FTZ.AND P0, PT, R132.reuse, -INF , PT ;  /* 0xff8000008400780b */ /* 0x040fe20003f1d000 */
[----:B------:R-:W-:Y:S01]  /*4c20*/  FMUL.FTZ R59, R132, c[0x0][0x2d0] ;  /* 0x0000b400843b7a20 */ /* 0x000fe20000410000 */
[----:B------:R-:W1:Y:S01]  /*4c30*/  MUFU.EX2 R55, R55 ;  /* 0x0000003700377308 */ /* 0x000e620000000800 */
[--C-:B------:R-:W-:Y:S02]  /*4c40*/  FFMA.FTZ R52, R13, c[0x0][0x2d0], -R134.reuse ;  /* 0x0000b4000d347a23 */ /* 0x100fe40000010886 */
[--C-:B------:R-:W-:Y:S01]  /*4c50*/  FFMA.FTZ R43, R39, c[0x0][0x2d0], -R134.reuse ;  /* 0x0000b400272b7a23 */ /* 0x100fe20000010886 */
[----:B------:R-:W-:Y:S01]  /*4c60*/  FSEL R59, R59, RZ, P0 ;  /* 0x000000ff3b3b7208 */ /* 0x000fe20000000000 */
[--C-:B------:R-:W-:Y:S01]  /*4c70*/  FFMA.FTZ R42, R31, c[0x0][0x2d0], -R134.reuse ;  /* 0x0000b4001f2a7a23 */ /* 0x100fe20000010886 */
[----:B------:R-:W-:Y:S01]  /*4c80*/  PLOP3.LUT P0, PT, PT, PT, UP0, 0x80, 0x0 ;  /* 0x000000000000781c */ /* 0x000fe20003f0f008 */
[----:B------:R-:W-:Y:S01]  /*4c90*/  FFMA.FTZ R39, R29, c[0x0][0x2d0], -R134 ;  /* 0x0000b4001d277a23 */ /* 0x000fe20000010886 */
[----:B------:R-:W-:Y:S01]  /*4ca0*/  MUFU.EX2 R54, R54 ;  /* 0x0000003600367308 */ /* 0x000fe20000000800 */
[--C-:B------:R-:W-:Y:S01]  /*4cb0*/  FFMA.FTZ R58, R16, c[0x0][0x2d0], -R59.reuse ;  /* 0x0000b400103a7a23 */ /* 0x100fe2000001083b */
[----:B------:R-:W-:Y:S01]  /*4cc0*/  LDSM.16.MT88.4 R28, [R245+0x4900] ;  /* 0x00490000f51c783b */ /* 0x000fe20000004200 */
[----:B------:R-:W-:-:S02]  /*4cd0*/  FFMA.FTZ R57, R6, c[0x0][0x2d0], -R59 ;  /* 0x0000b40006397a23 */ /* 0x000fc4000001083b */
[--C-:B------:R-:W-:Y:S01]  /*4ce0*/  FFMA.FTZ R53, R4, c[0x0][0x2d0], -R59.reuse ;  /* 0x0000b40004357a23 */ /* 0x100fe2000001083b */
[----:B------:R-:W-:Y:S01]  /*4cf0*/  LDSM.16.MT88.4 R16, [R245+0x900] ;  /* 0x00090000f510783b */ /* 0x000fe20000004200 */
[--C-:B------:R-:W-:Y:S01]  /*4d00*/  FFMA.FTZ R48, R26, c[0x0][0x2d0], -R59.reuse ;  /* 0x0000b4001a307a23 */ /* 0x100fe2000001083b */
[----:B------:R-:W2:Y:S01]  /*4d10*/  MUFU.EX2 R51, R51 ;  /* 0x0000003300337308 */ /* 0x000ea20000000800 */
[--C-:B------:R-:W-:Y:S01]  /*4d20*/  FFMA.FTZ R45, R10, c[0x0][0x2d0], -R59.reuse ;  /* 0x0000b4000a2d7a23 */ /* 0x100fe2000001083b */
[----:B------:R-:W3:Y:S01]  /*4d30*/  LDSM.16.MT88.4 R4, [R244+0x4100] ;  /* 0x00410000f404783b */ /* 0x000ee20000004200 */
[--C-:B------:R-:W-:Y:S01]  /*4d40*/  FFMA.FTZ R44, R8, c[0x0][0x2d0], -R59.reuse ;  /* 0x0000b400082c7a23 */ /* 0x100fe2000001083b */
[----:B-1----:R-:W-:Y:S01]  /*4d50*/  F2FP.PACK_AB R68, R55, R56 ;  /* 0x000000383744723e */ /* 0x002fe200000000ff */
[--C-:B------:R-:W-:Y:S01]  /*4d60*/  FFMA.FTZ R50, R14, c[0x0][0x2d0], -R59.reuse ;  /* 0x0000b4000e327a23 */ /* 0x100fe2000001083b */
[----:B------:R-:W1:Y:S01]  /*4d70*/  LDSM.16.MT88.4 R8, [R244+0x900] ;  /* 0x00090000f408783b */ /* 0x000e620000004200 */
[--C-:B------:R-:W-:Y:S01]  /*4d80*/  FFMA.FTZ R41, R12, c[0x0][0x2d0], -R59.reuse ;  /* 0x0000b4000c297a23 */ /* 0x100fe2000001083b */
[----:B------:R-:W-:Y:S01]  /*4d90*/  MUFU.EX2 R58, R58 ;  /* 0x0000003a003a7308 */ /* 0x000fe20000000800 */
[----:B------:R-:W-:Y:S01]  /*4da0*/  FFMA.FTZ R38, R37, c[0x0][0x2d0], -R134 ;  /* 0x0000b40025267a23 */ /* 0x000fe20000010886 */
[----:B------:R-:W4:Y:S01]  /*4db0*/  LDSM.16.MT88.4 R12, [R248+0x4900] ;  /* 0x00490000f80c783b */ /* 0x000f220000004200 */
[----:B------:R-:W-:-:S02]  /*4dc0*/  FFMA.FTZ R40, R40, c[0x0][0x2d0], -R59 ;  /* 0x0000b40028287a23 */ /* 0x000fc4000001083b */
[--C-:B------:R-:W-:Y:S01]  /*4dd0*/  FFMA.FTZ R37, R180, c[0x0][0x2d0], -R59.reuse ;  /* 0x0000b400b4257a23 */ /* 0x100fe2000001083b */
[----:B------:R-:W5:Y:S01]  /*4de0*/  LDSM.16.MT88.4 R24, [R248+0x900] ;  /* 0x00090000f818783b */ /* 0x000f620000004200 */
[--C-:B------:R-:W-:Y:S01]  /*4df0*/  FFMA.FTZ R3, R142, c[0x0][0x2d0], -R59.reuse ;  /* 0x0000b4008e037a23 */ /* 0x100fe2000001083b */
[----:B------:R-:W3:Y:S01]  /*4e00*/  MUFU.EX2 R57, R57 ;  /* 0x0000003900397308 */ /* 0x000ee20000000800 */
[----:B--2---:R-:W-:Y:S01]  /*4e10*/  F2FP.PACK_AB R70, R51, R54 ;  /* 0x000000363346723e */ /* 0x004fe200000000ff */
[----:B------:R-:W-:Y:S02]  /*4e20*/  FFMA.FTZ R2, R140, c[0x0][0x2d0], -R59 ;  /* 0x0000b4008c027a23 */ /* 0x000fe4000001083b */
[--C-:B------:R-:W-:Y:S02]  /*4e30*/  FFMA.FTZ R140, R143, c[0x0][0x2d0], -R134.reuse ;  /* 0x0000b4008f8c7a23 */ /* 0x100fe40000010886 */
[--C-:B------:R-:W-:Y:S02]  /*4e40*/  FFMA.FTZ R142, R141, c[0x0][0x2d0], -R134.reuse ;  /* 0x0000b4008d8e7a23 */ /* 0x100fe40000010886 */
[----:B------:R-:W-:Y:S01]  /*4e50*/  MUFU.EX2 R53, R53 ;  /* 0x0000003500357308 */ /* 0x000fe20000000800 */
[----:B------:R-:W-:-:S02]  /*4e60*/  FFMA.FTZ R133, R133, c[0x0][0x2d0], -R134 ;  /* 0x0000b40085857a23 */ /* 0x000fc40000010886 */
[--C-:B------:R-:W-:Y:S02]  /*4e70*/  FFMA.FTZ R135, R135, c[0x0][0x2d0], -R134.reuse ;  /* 0x0000b40087877a23 */ /* 0x100fe40000010886 */
[--C-:B------:R-:W-:Y:S02]  /*4e80*/  FFMA.FTZ R141, R158, c[0x0][0x2d0], -R59.reuse ;  /* 0x0000b4009e8d7a23 */ /* 0x100fe4000001083b */
[--C-:B------:R-:W-:Y:S01]  /*4e90*/  FFMA.FTZ R146, R146, c[0x0][0x2d0], -R59.reuse ;  /* 0x0000b40092927a23 */ /* 0x100fe2000001083b */
[----:B------:R-:W2:Y:S01]  /*4ea0*/  MUFU.EX2 R48, R48 ;  /* 0x0000003000307308 */ /* 0x000ea20000000800 */
[----:B---3--:R-:W-:Y:S01]  /*4eb0*/  F2FP.PACK_AB R69, R57, R58 ;  /* 0x0000003a3945723e */ /* 0x008fe200000000ff */
[--C-:B------:R-:W-:Y:S02]  /*4ec0*/  FFMA.FTZ R150, R150, c[0x0][0x2d0], -R59.reuse ;  /* 0x0000b40096967a23 */ /* 0x100fe4000001083b */
[----:B------:R-:W-:Y:S02]  /*4ed0*/  FFMA.FTZ R143, R156, c[0x0][0x2d0], -R59 ;  /* 0x0000b4009c8f7a23 */ /* 0x000fe4000001083b */
[----:B------:R-:W-:-:S02]  /*4ee0*/  FFMA.FTZ R156, R159, c[0x0][0x2d0], -R134 ;  /* 0x0000b4009f9c7a23 */ /* 0x000fc40000010886 */
[----:B------:R-:W-:Y:S01]  /*4ef0*/  MUFU.EX2 R52, R52 ;  /* 0x0000003400347308 */ /* 0x000fe20000000800 */
[--C-:B------:R-:W-:Y:S02]  /*4f00*/  FFMA.FTZ R158, R157, c[0x0][0x2d0], -R134.reuse ;  /* 0x0000b4009d9e7a23 */ /* 0x100fe40000010886 */
[--C-:B------:R-:W-:Y:S02]  /*4f10*/  FFMA.FTZ R153, R153, c[0x0][0x2d0], -R134.reuse ;  /* 0x0000b40099997a23 */ /* 0x100fe40000010886 */
[----:B------:R-:W-:Y:S02]  /*4f20*/  FFMA.FTZ R155, R155, c[0x0][0x2d0], -R134 ;  /* 0x0000b4009b9b7a23 */ /* 0x000fe40000010886 */
[--C-:B------:R-:W-:Y:S01]  /*4f30*/  FFMA.FTZ R157, R178, c[0x0][0x2d0], -R59.reuse ;  /* 0x0000b400b29d7a23 */ /* 0x100fe2000001083b */
[----:B--2---:R-:W-:Y:S01]  /*4f40*/  F2FP.PACK_AB R71, R48, R53 ;  /* 0x000000353047723e */ /* 0x004fe200000000ff */
[----:B------:R-:W2:Y:S01]  /*4f50*/  MUFU.EX2 R49, R49 ;  /* 0x0000003100317308 */ /* 0x000ea20000000800 */
[----:B------:R-:W-:-:S02]  /*4f60*/  FFMA.FTZ R160, R160, c[0x0][0x2d0], -R59 ;  /* 0x0000b400a0a07a23 */ /* 0x000fc4000001083b */
[--C-:B------:R-:W-:Y:S02]  /*4f70*/  FFMA.FTZ R159, R176, c[0x0][0x2d0], -R59.reuse ;  /* 0x0000b400b09f7a23 */ /* 0x100fe4000001083b */
[--C-:B------:R-:W-:Y:S01]  /*4f80*/  FFMA.FTZ R164, R164, c[0x0][0x2d0], -R59.reuse ;  /* 0x0000b400a4a47a23 */ /* 0x100fe2000001083b */
        /* <DEDUP_REMOVED lines=20> */
[----:B------:R-:W3:Y:S01]  /*50d0*/  MUFU.EX2 R45, R45 ;  /* 0x0000002d002d7308 */ /* 0x000ee20000000800 */
[----:B------:R-:W-:-:S02]  /*50e0*/  FFMA.FTZ R152, R152, c[0x0][0x2d0], -R59 ;  /* 0x0000b40098987a23 */ /* 0x000fc4000001083b */
[--C-:B------:R-:W-:Y:S02]  /*50f0*/  FFMA.FTZ R148, R148, c[0x0][0x2d0], -R59.reuse ;  /* 0x0000b40094947a23 */ /* 0x100fe4000001083b */
[----:B------:R-:W-:Y:S01]  /*5100*/  FFMA.FTZ R63, R63, c[0x0][0x2d0], -R134 ;  /* 0x0000b4003f3f7a23 */ /* 0x000fe20000010886 */
        /* <DEDUP_REMOVED lines=8> */
[----:B------:R-:W1:Y:S01]  /*5190*/  MUFU.EX2 R41, R41 ;  /* 0x0000002900297308 */ /* 0x000e620000000800 */
[----:B------:R-:W-:-:S02]  /*51a0*/  FADD.FTZ R54, R54, R55 ;  /* 0x0000003736367221 */ /* 0x000fc40000010000 */
[----:B------:R-:W-:Y:S02]  /*51b0*/  FADD.FTZ R53, R48, R53 ;  /* 0x0000003530357221 */ /* 0x000fe40000010000 */
[----:B------:R-:W-:Y:S01]  /*51c0*/  FADD.FTZ R51, R51, R54 ;  /* 0x0000003633337221 */ /* 0x000fe20000010000 */
[C---:B------:R-:W-:Y:S02]  /*51d0*/  HMMA.16816.F32 R112, R68.reuse, R108, RZ ;  /* 0x0000006c4470723c */ /* 0x040fe400000018ff */
[----:B------:R-:W-:Y:S06]  /*51e0*/  MUFU.EX2 R43, R43 ;  /* 0x0000002b002b7308 */ /* 0x000fec0000000800 */
[C---:B------:R-:W-:Y:S02]  /*51f0*/  HMMA.16816.F32 R88, R68.reuse, R84, RZ ;  /* 0x000000544458723c */ /* 0x040fe400000018ff */
[----:B------:R-:W1:Y:S06]  /*5200*/  MUFU.EX2 R42, R42 ;  /* 0x0000002a002a7308 */ /* 0x000e6c0000000800 */
[C---:B------:R-:W-:Y:S02]  /*5210*/  HMMA.16816.F32 R80, R68.reuse, R76, RZ ;  /* 0x0000004c4450723c */ /* 0x040fe400000018ff */
[----:B------:R-:W-:Y:S06]  /*5220*/  MUFU.EX2 R39, R39 ;  /* 0x0000002700277308 */ /* 0x000fec0000000800 */
[C---:B------:R-:W-:Y:S02]  /*5230*/  HMMA.16816.F32 R124, R68.reuse, R126, RZ ;  /* 0x0000007e447c723c */ /* 0x040fe400000018ff */
[----:B------:R-:W-:Y:S06]  /*5240*/  MUFU.EX2 R38, R38 ;  /* 0x0000002600267308 */ /* 0x000fec0000000800 */
        /* <DEDUP_REMOVED lines=10> */
[----:B--2---:R-:W-:Y:S01]  /*52f0*/  F2FP.PACK_AB R4, R49, R52 ;  /* 0x000000343104723e */ /* 0x004fe200000000ff */
[----:B------:R-:W-:Y:S01]  /*5300*/  HMMA.16816.F32 R68, R68, R6, RZ ;  /* 0x000000064444723c */ /* 0x000fe200000018ff */
[----:B---3--:R-:W-:Y:S01]  /*5310*/  F2FP.PACK_AB R5, R45, R50 ;  /* 0x000000322d05723e */ /* 0x008fe200000000ff */
[----:B------:R-:W2:Y:S01]  /*5320*/  MUFU.EX2 R140, R140 ;  /* 0x0000008c008c7308 */ /* 0x000ea20000000800 */
[----:B------:R-:W-:-:S04]  /*5330*/  FADD.FTZ R50, R50, R53 ;  /* 0x0000003532327221 */ /* 0x000fc80000010000 */
[----:B------:R-:W-:Y:S01]  /*5340*/  F2FP.PACK_AB R6, R46, R47 ;  /* 0x0000002f2e06723e */ /* 0x000fe200000000ff */
[----:B------:R-:W-:Y:S01]  /*5350*/  FADD.FTZ R45, R45, R50 ;  /* 0x000000322d2d7221 */ /* 0x000fe20000010000 */
[----:B-1----:R-:W-:Y:S01]  /*5360*/  F2FP.PACK_AB R7, R41, R44 ;  /* 0x0000002c2907723e */ /* 0x002fe200000000ff */
[----:B------:R-:W-:Y:S02]  /*5370*/  MUFU.EX2 R142, R142 ;  /* 0x0000008e008e7308 */ /* 0x000fe40000000800 */
[----:B------:R-:W-:-:S04]  /*5380*/  FADD.FTZ R44, R44, R45 ;  /* 0x0000002d2c2c7221 */ /* 0x000fc80000010000 */
[C---:B------:R-:W-:Y:S01]  /*5390*/  HMMA.16816.F32 R104, R4.reuse, R8, R104 ;  /* 0x000000080468723c */ /* 0x040fe20000001868 */
[----:B------:R-:W-:Y:S01]  /*53a0*/  FADD.FTZ R41, R41, R44 ;  /* 0x0000002c29297221 */ /* 0x000fe20000010000 */
[----:B------:R-:W-:Y:S06]  /*53b0*/  MUFU.EX2 R135, R135 ;  /* 0x0000008700877308 */ /* 0x000fec0000000800 */
[C---:B------:R-:W-:Y:S01]  /*53c0*/  HMMA.16816.F32 R100, R4.reuse, R10, R100 ;  /* 0x0000000a0464723c */ /* 0x040fe20000001864 */
[----:B------:R-:W1:Y:S01]  /*53d0*/  LDSM.16.MT88.4 R8, [R244+0x4900] ;  /* 0x00490000f408783b */ /* 0x000e620000004200 */
[----:B------:R-:W-:Y:S06]  /*53e0*/  MUFU.EX2 R141, R141 ;  /* 0x0000008d008d7308 */ /* 0x000fec0000000800 */
[C---:B----4-:R-:W-:Y:S02]  /*53f0*/  HMMA.16816.F32 R96, R4.reuse, R12, R96 ;  /* 0x0000000c0460723c */ /* 0x050fe40000001860 */
[----:B------:R-:W3:Y:S06]  /*5400*/  MUFU.EX2 R146, R146 ;  /* 0x0000009200927308 */ /* 0x000eec0000000800 */
[C---:B------:R-:W-:Y:S01]  /*5410*/  HMMA.16816.F32 R92, R4.reuse, R14, R92 ;  /* 0x0000000e045c723c */ /* 0x040fe2000000185c */
[----:B------:R-:W4:Y:S01]  /*5420*/  LDSM.16.MT88.4 R12, [R244+0x1100] ;  /* 0x00110000f40c783b */ /* 0x000f220000004200 */
[----:B------:R-:W-:Y:S06]  /*5430*/  MUFU.EX2 R150, R150 ;  /* 0x0000009600967308 */ /* 0x000fec0000000800 */
[C---:B-----5:R-:W-:Y:S02]  /*5440*/  HMMA.16816.F32 R128, R4.reuse, R24, R128 ;  /* 0x000000180480723c */ /* 0x060fe40000001880 */
[----:B------:R-:W5:Y:S06]  /*5450*/  MUFU.EX2 R143, R143 ;  /* 0x0000008f008f7308 */ /* 0x000f6c0000000800 */
        /* <DEDUP_REMOVED lines=19> */
[----:B------:R-:W2:Y:S06]  /*5590*/  MUFU.EX2 R164, R164 ;  /* 0x000000a400a47308 */ /* 0x000eac0000000800 */
[C---:B------:R-:W-:Y:S01]  /*55a0*/  HMMA.16816.F32 R76, R4.reuse, R30, R76 ;  /* 0x0000001e044c723c */ /* 0x040fe2000000184c */
[----:B------:R-:W-:Y:S01]  /*55b0*/  LDSM.16.MT88.4 R28, [R245+0x5100] ;  /* 0x00510000f51c783b */ /* 0x000fe20000004200 */
[----:B------:R-:W-:Y:S06]  /*55c0*/  MUFU.EX2 R167, R167 ;  /* 0x000000a700a77308 */ /* 0x000fec0000000800 */
[C---:B-1----:R-:W-:Y:S02]  /*55d0*/  HMMA.16816.F32 R72, R4.reuse, R8, R72 ;  /* 0x000000080448723c */ /* 0x042fe40000001848 */
[----:B------:R-:W1:Y:S06]  /*55e0*/  MUFU.EX2 R176, R176 ;  /* 0x000000b000b07308 */ /* 0x000e6c0000000800 */
[----:B------:R-:W-:Y:S01]  /*55f0*/  HMMA.16816.F32 R68, R4, R10, R68 ;  /* 0x0000000a0444723c */ /* 0x000fe20000001844 */
[----:B------:R-:W1:Y:S01]  /*5600*/  LDSM.16.MT88.4 R8, [R248+0x5100] ;  /* 0x00510000f808783b */ /* 0x000e620000004200 */
[----:B------:R-:W-:Y:S05]  /*5610*/  MUFU.EX2 R178, R178 ;  /* 0x000000b200b27308 */ /* 0x000fea0000000800 */
[----:B------:R-:W-:-:S02]  /*5620*/  F2FP.PACK_AB R4, R42, R43 ;  /* 0x0000002b2a04723e */ /* 0x000fc400000000ff */
[----:B------:R-:W-:Y:S01]  /*5630*/  F2FP.PACK_AB R5, R37, R40 ;  /* 0x000000282505723e */ /* 0x000fe200000000ff */
[----:B------:R-:W-:Y:S01]  /*5640*/  MUFU.EX2 R161, R161 ;  /* 0x000000a100a17308 */ /* 0x000fe20000000800 */
[----:B------:R-:W-:Y:S01]  /*5650*/  F2FP.PACK_AB R6, R38, R39 ;  /* 0x000000272606723e */ /* 0x000fe200000000ff */
[----:B------:R-:W-:Y:S01]  /*5660*/  FADD.FTZ R40, R40, R41 ;  /* 0x0000002928287221 */ /* 0x000fe20000010000 */
[----:B------:R-:W-:-:S03]  /*5670*/  F2FP.PACK_AB R7, R2, R3 ;  /* 0x000000030207723e */ /* 0x000fc600000000ff */
[----:B------:R-:W-:Y:S02]  /*5680*/  FADD.FTZ R40, R37, R40 ;  /* 0x0000002825287221 */ /* 0x000fe40000010000 */
[----:B------:R-:W-:Y:S02]  /*5690*/  MUFU.EX2 R163, R163 ;  /* 0x000000a300a37308 */ /* 0x000fe40000000800 */
[----:B----4-:R-:W-:Y:S01]  /*56a0*/  HMMA.16816.F32 R104, R4, R12, R104 ;  /* 0x0000000c0468723c */ /* 0x010fe20000001868 */
[----:B------:R-:W-:-:S04]  /*56b0*/  FADD.FTZ R3, R3, R40 ;  /* 0x0000002803037221 */ /* 0x000fc80000010000 */
[----:B------:R-:W-:Y:S01]  /*56c0*/  FADD.FTZ R2, R2, R3 ;  /* 0x0000000302027221 */ /* 0x000fe20000010000 */
[----:B------:R-:W4:Y:S02]  /*56d0*/  MUFU.EX2 R172, R172 ;  /* 0x000000ac00ac7308 */ /* 0x000f240000000800 */
[C---:B------:R-:W-:Y:S01]  /*56e0*/  HMMA.16816.F32 R100, R4.reuse, R14, R100 ;  /* 0x0000000e0464723c */ /* 0x040fe20000001864 */
[----:B------:R-:W2:Y:S05]  /*56f0*/  LDSM.16.MT88.4 R12, [R244+0x5100] ;  /* 0x00510000f40c783b */ /* 0x000eaa0000004200 */
[----:B------:R-:W-:Y:S02]  /*5700*/  MUFU.EX2 R165, R165 ;  /* 0x000000a500a57308 */ /* 0x000fe40000000800 */
[C---:B------:R-:W-:Y:S06]  /*5710*/  HMMA.16816.F32 R128, R4.reuse, R24, R128 ;  /* 0x000000180480723c */ /* 0x040fec0000001880 */
[----:B------:R-:W2:Y:S02]  /*5720*/  MUFU.EX2 R162, R162 ;  /* 0x000000a200a27308 */ /* 0x000ea40000000800 */
[C---:B-1----:R-:W-:Y:S06]  /*5730*/  HMMA.16816.F32 R96, R4.reuse, R8, R96 ;  /* 0x000000080460723c */ /* 0x042fec0000001860 */
[----:B------:R-:W-:Y:S02]  /*5740*/  MUFU.EX2 R151, R151 ;  /* 0x0000009700977308 */ /* 0x000fe40000000800 */
[C---:B------:R-:W-:Y:S01]  /*5750*/  HMMA.16816.F32 R92, R4.reuse, R10, R92 ;  /* 0x0000000a045c723c */ /* 0x040fe2000000185c */
[----:B------:R-:W1:Y:S05]  /*5760*/  LDSM.16.MT88.4 R8, [R244+0x1900] ;  /* 0x00190000f408783b */ /* 0x000e6a0000004200 */
[----:B------:R-:W1:Y:S02]  /*5770*/  MUFU.EX2 R166, R166 ;  /* 0x000000a600a67308 */ /* 0x000e640000000800 */
[C---:B------:R-:W-:Y:S01]  /*5780*/  HMMA.16816.F32 R124, R4.reuse, R26, R124 ;  /* 0x0000001a047c723c */ /* 0x040fe2000000187c */
[----:B------:R-:W-:Y:S05]  /*5790*/  LDSM.16.MT88.4 R24, [R248+0x1900] ;  /* 0x00190000f818783b */ /* 0x000fea0000004200 */
[----:B------:R-:W-:Y:S02]  /*57a0*/  MUFU.EX2 R174, R174 ;  /* 0x000000ae00ae7308 */ /* 0x000fe40000000800 */
[C---:B------:R-:W-:Y:S06]  /*57b0*/  HMMA.16816.F32 R120, R4.reuse, R20, R120 ;  /* 0x000000140478723c */ /* 0x040fec0000001878 */
[----:B------:R-:W-:Y:S02]  /*57c0*/  MUFU.EX2 R145, R145 ;  /* 0x0000009100917308 */ /* 0x000fe40000000800 */
[C---:B--2---:R-:W-:Y:S06]  /*57d0*/  HMMA.16816.F32 R72, R4.reuse, R12, R72 ;  /* 0x0000000c0448723c */ /* 0x044fec0000001848 */
[----:B------:R-:W-:Y:S02]  /*57e0*/  MUFU.EX2 R147, R147 ;  /* 0x0000009300937308 */ /* 0x000fe40000000800 */
[C---:B------:R-:W-:Y:S01]  /*57f0*/  HMMA.16816.F32 R68, R4.reuse, R14, R68 ;  /* 0x0000000e0444723c */ /* 0x040fe20000001844 */
[----:B------:R-:W2:Y:S05]  /*5800*/  LDSM.16.MT88.4 R12, [R248+0x5900] ;  /* 0x00590000f80c783b */ /* 0x000eaa0000004200 */
[----:B------:R-:W1:Y:S02]  /*5810*/  MUFU.EX2 R152, R152 ;  /* 0x0000009800987308 */ /* 0x000e640000000800 */
[C---:B------:R-:W-:Y:S01]  /*5820*/  HMMA.16816.F32 R116, R4.reuse, R22, R116 ;  /* 0x000000160474723c */ /* 0x040fe20000001874 */
[----:B------:R-:W1:Y:S05]  /*5830*/  LDSM.16.MT88.4 R20, [R246+0x1900] ;  /* 0x00190000f614783b */ /* 0x000e6a0000004200 */
[----:B------:R-:W-:Y:S02]  /*5840*/  MUFU.EX2 R63, R63 ;  /* 0x0000003f003f7308 */ /* 0x000fe40000000800 */
[C---:B------:R-:W-:Y:S06]  /*5850*/  HMMA.16816.F32 R112, R4.reuse, R16, R112 ;  /* 0x000000100470723c */ /* 0x040fec0000001870 */
[----:B------:R-:W-:Y:S02]  /*5860*/  MUFU.EX2 R64, R64 ;  /* 0x0000004000407308 */ /* 0x000fe40000000800 */
[C---:B------:R-:W-:Y:S01]  /*5870*/  HMMA.16816.F32 R108, R4.reuse, R18, R108 ;  /* 0x00000012046c723c */ /* 0x040fe2000000186c */
[----:B------:R-:W1:Y:S07]  /*5880*/  LDSM.16.MT88.4 R16, [R245+0x1900] ;  /* 0x00190000f510783b */ /* 0x000e6e0000004200 */
[C---:B------:R-:W-:Y:S08]  /*5890*/  HMMA.16816.F32 R88, R4.reuse, R32, R88 ;  /* 0x000000200458723c */ /* 0x040ff00000001858 */
[C---:B------:R-:W-:Y:S01]  /*58a0*/  HMMA.16816.F32 R84, R4.reuse, R34, R84 ;  /* 0x000000220454723c */ /* 0x040fe20000001854 */
[----:B------:R-:W2:Y:S07]  /*58b0*/  LDSM.16.MT88.4 R32, [R246+0x5900] ;  /* 0x00590000f620783b */ /* 0x000eae0000004200 */
[C---:B------:R-:W-:Y:S08]  /*58c0*/  HMMA.16816.F32 R80, R4.reuse, R28, R80 ;  /* 0x0000001c0450723c */ /* 0x040ff00000001850 */
[----:B------:R-:W-:Y:S01]  /*58d0*/  HMMA.16816.F32 R76, R4, R30, R76 ;  /* 0x0000001e044c723c */ /* 0x000fe2000000184c */
[----:B------:R-:W4:Y:S06]  /*58e0*/  LDSM.16.MT88.4 R28, [R245+0x5900] ;  /* 0x00590000f51c783b */ /* 0x000f2c0000004200 */
[----:B------:R-:W-:-:S02]  /*58f0*/  F2FP.PACK_AB R4, R140, R133 ;  /* 0x000000858c04723e */ /* 0x000fc400000000ff */
[C---:B---3--:R-:W-:Y:S01]  /*5900*/  F2FP.PACK_AB R5, R146.reuse, R141 ;  /* 0x0000008d9205723e */ /* 0x048fe200000000ff */
[----:B------:R-:W-:Y:S01]  /*5910*/  FADD.FTZ R141, R141, R2 ;  /* 0x000000028d8d7221 */ /* 0x000fe20000010000 */
[----:B------:R-:W-:Y:S02]  /*5920*/  F2FP.PACK_AB R6, R135, R142 ;  /* 0x0000008e8706723e */ /* 0x000fe400000000ff */
[----:B-----5:R-:W-:Y:S01]  /*5930*/  F2FP.PACK_AB R7, R143, R150 ;  /* 0x000000968f07723e */ /* 0x020fe200000000ff */
[----:B------:R-:W-:-:S04]  /*5940*/  FADD.FTZ R141, R146, R141 ;  /* 0x0000008d928d7221 */ /* 0x000fc80000010000 */
[----:B------:R-:W-:Y:S02]  /*5950*/  FADD.FTZ R150, R150, R141 ;  /* 0x0000008d96967221 */ /* 0x000fe40000010000 */
[----:B-1----:R-:W-:Y:S02]  /*5960*/  HMMA.16816.F32 R104, R4, R8, R104 ;  /* 0x000000080468723c */ /* 0x002fe40000001868 */
[----:B------:R-:W-:-:S06]  /*5970*/  FADD.FTZ R150, R143, R150 ;  /* 0x000000968f967221 */ /* 0x000fcc0000010000 */
[C---:B------:R-:W-:Y:S01]  /*5980*/  HMMA.16816.F32 R100, R4.reuse, R10, R100 ;  /* 0x0000000a0464723c */ /* 0x040fe20000001864 */
[----:B------:R-:W1:Y:S07]  /*5990*/  LDSM.16.MT88.4 R8, [R244+0x5900] ;  /* 0x00590000f408783b */ /* 0x000e6e0000004200 */
[C---:B--2---:R-:W-:Y:S08]  /*59a0*/  HMMA.16816.F32 R96, R4.reuse, R12, R96 ;  /* 0x0000000c0460723c */ /* 0x044ff00000001860 */
[C---:B------:R-:W-:Y:S01]  /*59b0*/  HMMA.16816.F32 R92, R4.reuse, R14, R92 ;  /* 0x0000000e045c723c */ /* 0x040fe2000000185c */
[----:B------:R-:W2:Y:S07]  /*59c0*/  LDSM.16.MT88.4 R12, [R244+0x2100] ;  /* 0x00210000f40c783b */ /* 0x000eae0000004200 */
[C---:B------:R-:W-:Y:S08]  /*59d0*/  HMMA.16816.F32 R128, R4.reuse, R24, R128 ;  /* 0x000000180480723c */ /* 0x040ff00000001880 */
        /* <DEDUP_REMOVED lines=8> */
[C---:B------:R-:W-:Y:S08]  /*5a60*/  HMMA.16816.F32 R88, R4.reuse, R32, R88 ;  /* 0x000000200458723c */ /* 0x040ff00000001858 */
[C---:B------:R-:W-:Y:S01]  /*5a70*/  HMMA.16816.F32 R84, R4.reuse, R34, R84 ;  /* 0x000000220454723c */ /* 0x040fe20000001854 */
[----:B------:R-:W-:Y:S07]  /*5a80*/  LDSM.16.MT88.4 R32, [R246+0x6100] ;  /* 0x00610000f620783b */ /* 0x000fee0000004200 */
[C---:B----4-:R-:W-:Y:S08]  /*5a90*/  HMMA.16816.F32 R80, R4.reuse, R28, R80 ;  /* 0x0000001c0450723c */ /* 0x050ff00000001850 */
[C---:B------:R-:W-:Y:S01]  /*5aa0*/  HMMA.16816.F32 R76, R4.reuse, R30, R76 ;  /* 0x0000001e044c723c */ /* 0x040fe2000000184c */
[----:B------:R-:W-:Y:S07]  /*5ab0*/  LDSM.16.MT88.4 R28, [R245+0x6100] ;  /* 0x00610000f51c783b */ /* 0x000fee0000004200 */
[C---:B-1----:R-:W-:Y:S08]  /*5ac0*/  HMMA.16816.F32 R72, R4.reuse, R8, R72 ;  /* 0x000000080448723c */ /* 0x042ff00000001848 */
[----:B------:R-:W-:Y:S01]  /*5ad0*/  HMMA.16816.F32 R68, R4, R10, R68 ;  /* 0x0000000a0444723c */ /* 0x000fe20000001844 */
[----:B------:R-:W1:Y:S06]  /*5ae0*/  LDSM.16.MT88.4 R8, [R248+0x6100] ;  /* 0x00610000f808783b */ /* 0x000e6c0000004200 */
[----:B------:R-:W-:-:S02]  /*5af0*/  F2FP.PACK_AB R4, R156, R153 ;  /* 0x000000999c04723e */ /* 0x000fc400000000ff */
[----:B------:R-:W-:Y:S01]  /*5b00*/  F2FP.PACK_AB R5, R160, R157 ;  /* 0x0000009da005723e */ /* 0x000fe200000000ff */
[----:B------:R-:W-:Y:S01]  /*5b10*/  FADD.FTZ R157, R157, R150 ;  /* 0x000000969d9d7221 */ /* 0x000fe20000010000 */
[----:B------:R-:W-:Y:S02]  /*5b20*/  F2FP.PACK_AB R6, R155, R158 ;  /* 0x0000009e9b06723e */ /* 0x000fe400000000ff */
[----:B------:R-:W-:Y:S01]  /*5b30*/  F2FP.PACK_AB R7, R164, R159 ;  /* 0x0000009fa407723e */ /* 0x000fe200000000ff */
[----:B------:R-:W-:-:S04]  /*5b40*/  FADD.FTZ R160, R160, R157 ;  /* 0x0000009da0a07221 */ /* 0x000fc80000010000 */
[----:B------:R-:W-:Y:S02]  /*5b50*/  FADD.FTZ R159, R159, R160 ;  /* 0x000000a09f9f7221 */ /* 0x000fe40000010000 */
[----:B--2---:R-:W-:Y:S02]  /*5b60*/  HMMA.16816.F32 R104, R4, R12, R104 ;  /* 0x0000000c0468723c */ /* 0x004fe40000001868 */
[----:B------:R-:W-:-:S06]  /*5b70*/  FADD.FTZ R164, R164, R159 ;  /* 0x0000009fa4a47221 */ /* 0x000fcc0000010000 */
[C---:B------:R-:W-:Y:S01]  /*5b80*/  HMMA.16816.F32 R100, R4.reuse, R14, R100 ;  /* 0x0000000e0464723c */ /* 0x040fe20000001864 */
[----:B------:R-:W2:Y:S07]  /*5b90*/  LDSM.16.MT88.4 R12, [R244+0x6100] ;  /* 0x00610000f40c783b */ /* 0x000eae0000004200 */
[C---:B---3--:R-:W-:Y:S08]  /*5ba0*/  HMMA.16816.F32 R128, R4.reuse, R24, R128 ;  /* 0x000000180480723c */ /* 0x048ff00000001880 */
[C---:B-1----:R-:W-:Y:S08]  /*5bb0*/  HMMA.16816.F32 R96, R4.reuse, R8, R96 ;  /* 0x000000080460723c */ /* 0x042ff00000001860 */
[C---:B------:R-:W-:Y:S01]  /*5bc0*/  HMMA.16816.F32 R92, R4.reuse, R10, R92 ;  /* 0x0000000a045c723c */ /* 0x040fe2000000185c */
[----:B------:R-:W1:Y:S07]  /*5bd0*/  LDSM.16.MT88.4 R8, [R244+0x2900] ;  /* 0x00290000f408783b */ /* 0x000e6e0000004200 */
[C---:B------:R-:W-:Y:S01]  /*5be0*/  HMMA.16816.F32 R124, R4.reuse, R26, R124 ;  /* 0x0000001a047c723c */ /* 0x040fe2000000187c */
[----:B------:R-:W3:Y:S07]  /*5bf0*/  LDSM.16.MT88.4 R24, [R248+0x2900] ;  /* 0x00290000f818783b */ /* 0x000eee0000004200 */
[C---:B------:R-:W-:Y:S08]  /*5c00*/  HMMA.16816.F32 R120, R4.reuse, R20, R120 ;  /* 0x000000140478723c */ /* 0x040ff00000001878 */
[C---:B--2---:R-:W-:Y:S08]  /*5c10*/  HMMA.16816.F32 R72, R4.reuse, R12, R72 ;  /* 0x0000000c0448723c */ /* 0x044ff00000001848 */
[C---:B------:R-:W-:Y:S01]  /*5c20*/  HMMA.16816.F32 R68, R4.reuse, R14, R68 ;  /* 0x0000000e0444723c */ /* 0x040fe20000001844 */
[----:B------:R-:W2:Y:S07]  /*5c30*/  LDSM.16.MT88.4 R12, [R248+0x6900] ;  /* 0x00690000f80c783b */ /* 0x000eae0000004200 */
[C---:B------:R-:W-:Y:S01]  /*5c40*/  HMMA.16816.F32 R116, R4.reuse, R22, R116 ;  /* 0x000000160474723c */ /* 0x040fe20000001874 */
[----:B------:R-:W4:Y:S07]  /*5c50*/  LDSM.16.MT88.4 R20, [R246+0x2900] ;  /* 0x00290000f614783b */ /* 0x000f2e0000004200 */
[C---:B------:R-:W-:Y:S08]  /*5c60*/  HMMA.16816.F32 R88, R4.reuse, R32, R88 ;  /* 0x000000200458723c */ /* 0x040ff00000001858 */
[C---:B------:R-:W-:Y:S01]  /*5c70*/  HMMA.16816.F32 R84, R4.reuse, R34, R84 ;  /* 0x000000220454723c */ /* 0x040fe20000001854 */
[----:B------:R-:W5:Y:S07]  /*5c80*/  LDSM.16.MT88.4 R32, [R246+0x6900] ;  /* 0x00690000f620783b */ /* 0x000f6e0000004200 */
[C---:B------:R-:W-:Y:S08]  /*5c90*/  HMMA.16816.F32 R80, R4.reuse, R28, R80 ;  /* 0x0000001c0450723c */ /* 0x040ff00000001850 */
[C---:B------:R-:W-:Y:S01]  /*5ca0*/  HMMA.16816.F32 R76, R4.reuse, R30, R76 ;  /* 0x0000001e044c723c */ /* 0x040fe2000000184c */
[----:B------:R-:W2:Y:S07]  /*5cb0*/  LDSM.16.MT88.4 R28, [R245+0x6900] ;  /* 0x00690000f51c783b */ /* 0x000eae0000004200 */
[C---:B------:R-:W-:Y:S08]  /*5cc0*/  HMMA.16816.F32 R112, R4.reuse, R16, R112 ;  /* 0x000000100470723c */ /* 0x040ff00000001870 */
[----:B------:R-:W-:Y:S01]  /*5cd0*/  HMMA.16816.F32 R108, R4, R18, R108 ;  /* 0x00000012046c723c */ /* 0x000fe2000000186c */
[----:B------:R-:W2:Y:S06]  /*5ce0*/  LDSM.16.MT88.4 R16, [R245+0x2900] ;  /* 0x00290000f510783b */ /* 0x000eac0000004200 */
[----:B------:R-:W-:-:S02]  /*5cf0*/  F2FP.PACK_AB R4, R176, R167 ;  /* 0x000000a7b004723e */ /* 0x000fc400000000ff */
[----:B------:R-:W-:Y:S01]  /*5d00*/  F2FP.PACK_AB R5, R172, R163 ;  /* 0x000000a3ac05723e */ /* 0x000fe200000000ff */
[----:B------:R-:W-:Y:S01]  /*5d10*/  FADD.FTZ R163, R163, R164 ;  /* 0x000000a4a3a37221 */ /* 0x000fe20000010000 */
[----:B------:R-:W-:Y:S02]  /*5d20*/  F2FP.PACK_AB R6, R161, R178 ;  /* 0x000000b2a106723e */ /* 0x000fe400000000ff */
[----:B------:R-:W-:Y:S01]  /*5d30*/  F2FP.PACK_AB R7, R162, R165 ;  /* 0x000000a5a207723e */ /* 0x000fe200000000ff */
[----:B------:R-:W-:-:S04]  /*5d40*/  FADD.FTZ R172, R172, R163 ;  /* 0x000000a3acac7221 */ /* 0x000fc80000010000 */
[----:B------:R-:W-:Y:S02]  /*5d50*/  FADD.FTZ R165, R165, R172 ;  /* 0x000000aca5a57221 */ /* 0x000fe40000010000 */
[----:B-1----:R-:W-:Y:S02]  /*5d60*/  HMMA.16816.F32 R104, R4, R8, R104 ;  /* 0x000000080468723c */ /* 0x002fe40000001868 */
[----:B------:R-:W-:-:S06]  /*5d70*/  FADD.FTZ R162, R162, R165 ;  /* 0x000000a5a2a27221 */ /* 0x000fcc0000010000 */
[C---:B------:R-:W-:Y:S01]  /*5d80*/  HMMA.16816.F32 R100, R4.reuse, R10, R100 ;  /* 0x0000000a0464723c */ /* 0x040fe20000001864 */
[----:B------:R-:W1:Y:S07]  /*5d90*/  LDSM.16.MT88.4 R8, [R244+0x6900] ;  /* 0x00690000f408783b */ /* 0x000e6e0000004200 */
[C---:B---3--:R-:W-:Y:S08]  /*5da0*/  HMMA.16816.F32 R128, R4.reuse, R24, R128 ;  /* 0x000000180480723c */ /* 0x048ff00000001880 */
[C---:B------:R-:W-:Y:S01]  /*5db0*/  HMMA.16816.F32 R124, R4.reuse, R26, R124 ;  /* 0x0000001a047c723c */ /* 0x040fe2000000187c */
[----:B------:R-:W3:Y:S07]  /*5dc0*/  LDSM.16.MT88.4 R24, [R248+0x3100] ;  /* 0x00310000f818783b */ /* 0x000eee0000004200 */
[C---:B--2---:R-:W-:Y:S08]  /*5dd0*/  HMMA.16816.F32 R96, R4.reuse, R12, R96 ;  /* 0x0000000c0460723c */ /* 0x044ff00000001860 */
[C---:B------:R-:W-:Y:S01]  /*5de0*/  HMMA.16816.F32 R92, R4.reuse, R14, R92 ;  /* 0x0000000e045c723c */ /* 0x040fe2000000185c */
[----:B------:R-:W2:Y:S07]  /*5df0*/  LDSM.16.MT88.4 R12, [R244+0x3100] ;  /* 0x00310000f40c783b */ /* 0x000eae0000004200 */
[C---:B----4-:R-:W-:Y:S08]  /*5e00*/  HMMA.16816.F32 R120, R4.reuse, R20, R120 ;  /* 0x000000140478723c */ /* 0x050ff00000001878 */
[C---:B------:R-:W-:Y:S01]  /*5e10*/  HMMA.16816.F32 R116, R4.reuse, R22, R116 ;  /* 0x000000160474723c */ /* 0x040fe20000001874 */
[----:B------:R-:W4:Y:S07]  /*5e20*/  LDSM.16.MT88.4 R20, [R246+0x3100] ;  /* 0x00310000f614783b */ /* 0x000f2e0000004200 */
[C---:B-----5:R-:W-:Y:S01]  /*5e30*/  HMMA.16816.F32 R88, R4.reuse, R32, R88 ;  /* 0x000000200458723c */ /* 0x060fe20000001858 */
[----:B------:R-:W-:Y:S06]  /*5e40*/  MUFU.EX2 R32, R148 ;  /* 0x0000009400207308 */ /* 0x000fec0000000800 */
[----:B------:R-:W-:Y:S01]  /*5e50*/  FFMA.FTZ R33, R144, c[0x0][0x2d0], -R59 ;  /* 0x0000b40090217a23 */ /* 0x000fe2000001083b */
[C---:B------:R-:W-:Y:S05]  /*5e60*/  HMMA.16816.F32 R80, R4.reuse, R28, R80 ;  /* 0x0000001c0450723c */ /* 0x040fea0000001850 */
[----:B------:R-:W5:Y:S03]  /*5e70*/  MUFU.EX2 R33, R33 ;  /* 0x0000002100217308 */ /* 0x000f660000000800 */
[C---:B------:R-:W-:Y:S01]  /*5e80*/  HMMA.16816.F32 R76, R4.reuse, R30, R76 ;  /* 0x0000001e044c723c */ /* 0x040fe2000000184c */
[----:B------:R-:W2:Y:S07]  /*5e90*/  LDSM.16.MT88.4 R28, [R246+0x7100] ;  /* 0x00710000f61c783b */ /* 0x000eae0000004200 */
[C---:B------:R-:W-:Y:S08]  /*5ea0*/  HMMA.16816.F32 R112, R4.reuse, R16, R112 ;  /* 0x000000100470723c */ /* 0x040ff00000001870 */
[C---:B------:R-:W-:Y:S01]  /*5eb0*/  HMMA.16816.F32 R108, R4.reuse, R18, R108 ;  /* 0x00000012046c723c */ /* 0x040fe2000000186c */
[----:B------:R-:W2:Y:S07]  /*5ec0*/  LDSM.16.MT88.4 R16, [R245+0x3100] ;  /* 0x00310000f510783b */ /* 0x000eae0000004200 */
[C---:B------:R-:W-:Y:S07]  /*5ed0*/  HMMA.16816.F32 R84, R4.reuse, R34, R84 ;  /* 0x000000220454723c */ /* 0x040fee0000001854 */
[--C-:B------:R-:W-:Y:S01]  /*5ee0*/  FFMA.FTZ R34, R67, c[0x0][0x2d0], -R134.reuse ;  /* 0x0000b40043227a23 */ /* 0x100fe20000010886 */
[----:B-1----:R-:W-:Y:S01]  /*5ef0*/  HMMA.16816.F32 R72, R4, R8, R72 ;  /* 0x000000080448723c */ /* 0x002fe20000001848 */
[----:B------:R-:W-:-:S02]  /*5f00*/  FFMA.FTZ R35, R65, c[0x0][0x2d0], -R134 ;  /* 0x0000b40041237a23 */ /* 0x000fc40000010886 */
[----:B------:R-:W-:Y:S02]  /*5f10*/  FFMA.FTZ R134, R61, c[0x0][0x2d0], -R134 ;  /* 0x0000b4003d867a23 */ /* 0x000fe40000010886 */
[----:B------:R-:W-:Y:S01]  /*5f20*/  FFMA.FTZ R61, R66, c[0x0][0x2d0], -R59 ;  /* 0x0000b400423d7a23 */ /* 0x000fe2000001083b */
[----:B------:R-:W-:Y:S02]  /*5f30*/  MUFU.EX2 R34, R34 ;  /* 0x0000002200227308 */ /* 0x000fe40000000800 */
[----:B------:R-:W-:Y:S01]  /*5f40*/  HMMA.16816.F32 R68, R4, R10, R68 ;  /* 0x0000000a0444723c */ /* 0x000fe20000001844 */
[----:B------:R-:W1:Y:S05]  /*5f50*/  LDSM.16.MT88.4 R8, [R248+0x7100] ;  /* 0x00710000f808783b */ /* 0x000e6a0000004200 */
[----:B------:R-:W1:Y:S01]  /*5f60*/  MUFU.EX2 R35, R35 ;  /* 0x0000002300237308 */ /* 0x000e620000000800 */
[----:B------:R-:W-:-:S02]  /*5f70*/  F2FP.PACK_AB R4, R166, R151 ;  /* 0x00000097a604723e */ /* 0x000fc400000000ff */
[C---:B------:R-:W-:Y:S01]  /*5f80*/  F2FP.PACK_AB R5, R152.reuse, R147 ;  /* 0x000000939805723e */ /* 0x040fe200000000ff */
[----:B------:R-:W-:Y:S01]  /*5f90*/  FADD.FTZ R147, R147, R162 ;  /* 0x000000a293937221 */ /* 0x000fe20000010000 */
[----:B------:R-:W-:Y:S02]  /*5fa0*/  F2FP.PACK_AB R6, R145, R174 ;  /* 0x000000ae9106723e */ /* 0x000fe400000000ff */
[----:B-----5:R-:W-:Y:S01]  /*5fb0*/  F2FP.PACK_AB R7, R33, R32 ;  /* 0x000000202107723e */ /* 0x020fe200000000ff */
[----:B------:R-:W-:Y:S01]  /*5fc0*/  MUFU.EX2 R134, R134 ;  /* 0x0000008600867308 */ /* 0x000fe20000000800 */
[----:B------:R-:W-:-:S04]  /*5fd0*/  FADD.FTZ R147, R152, R147 ;  /* 0x0000009398937221 */ /* 0x000fc80000010000 */
[----:B------:R-:W-:Y:S01]  /*5fe0*/  FADD.FTZ R32, R32, R147 ;  /* 0x0000009320207221 */ /* 0x000fe20000010000 */
[----:B---3--:R-:W-:Y:S02]  /*5ff0*/  HMMA.16816.F32 R128, R4, R24, R128 ;  /* 0x000000180480723c */ /* 0x008fe40000001880 */
[----:B------:R-:W3:Y:S01]  /*6000*/  MUFU.EX2 R61, R61 ;  /* 0x0000003d003d7308 */ /* 0x000ee20000000800 */
[----:B------:R-:W-:-:S05]  /*6010*/  FADD.FTZ R32, R33, R32 ;  /* 0x0000002021207221 */ /* 0x000fca0000010000 */
[C---:B------:R-:W-:Y:S01]  /*6020*/  HMMA.16816.F32 R124, R4.reuse, R26, R124 ;  /* 0x0000001a047c723c */ /* 0x040fe2000000187c */
[----:B------:R-:W5:Y:S07]  /*6030*/  LDSM.16.MT88.4 R24, [R245+0x7100] ;  /* 0x00710000f518783b */ /* 0x000f6e0000004200 */
[C---:B--2---:R-:W-:Y:S08]  /*6040*/  HMMA.16816.F32 R104, R4.reuse, R12, R104 ;  /* 0x0000000c0468723c */ /* 0x044ff00000001868 */
[C---:B------:R-:W-:Y:S01]  /*6050*/  HMMA.16816.F32 R100, R4.reuse, R14, R100 ;  /* 0x0000000e0464723c */ /* 0x040fe20000001864 */
[----:B------:R-:W2:Y:S07]  /*6060*/  LDSM.16.MT88.4 R12, [R244+0x7100] ;  /* 0x00710000f40c783b */ /* 0x000eae0000004200 */
[C---:B----4-:R-:W-:Y:S08]  /*6070*/  HMMA.16816.F32 R120, R4.reuse, R20, R120 ;  /* 0x000000140478723c */ /* 0x050ff00000001878 */
[C---:B------:R-:W-:Y:S01]  /*6080*/  HMMA.16816.F32 R116, R4.reuse, R22, R116 ;  /* 0x000000160474723c */ /* 0x040fe20000001874 */
[----:B------:R-:W4:Y:S07]  /*6090*/  LDSM.16.MT88.4 R20, [R248+0x3900] ;  /* 0x00390000f814783b */ /* 0x000f2e0000004200 */
[C---:B------:R-:W-:Y:S01]  /*60a0*/  HMMA.16816.F32 R88, R4.reuse, R28, R88 ;  /* 0x0000001c0458723c */ /* 0x040fe20000001858 */
[----:B------:R-:W-:Y:S06]  /*60b0*/  MUFU.EX2 R28, R62 ;  /* 0x0000003e001c7308 */ /* 0x000fec0000000800 */
[----:B------:R-:W-:Y:S01]  /*60c0*/  FFMA.FTZ R29, R60, c[0x0][0x2d0], -R59 ;  /* 0x0000b4003c1d7a23 */ /* 0x000fe2000001083b */
[C---:B------:R-:W-:Y:S05]  /*60d0*/  HMMA.16816.F32 R112, R4.reuse, R16, R112 ;  /* 0x000000100470723c */ /* 0x040fea0000001870 */
[----:B------:R-:W2:Y:S03]  /*60e0*/  MUFU.EX2 R29, R29 ;  /* 0x0000001d001d7308 */ /* 0x000ea60000000800 */
[C---:B------:R-:W-:Y:S01]  /*60f0*/  HMMA.16816.F32 R108, R4.reuse, R18, R108 ;  /* 0x00000012046c723c */ /* 0x040fe2000000186c */
[----:B------:R-:W-:Y:S07]  /*6100*/  LDSM.16.MT88.4 R16, [R245+0x3900] ;  /* 0x00390000f510783b */ /* 0x000fee0000004200 */
[C---:B-1----:R-:W-:Y:S08]  /*6110*/  HMMA.16816.F32 R96, R4.reuse, R8, R96 ;  /* 0x000000080460723c */ /* 0x042ff00000001860 */
[C---:B------:R-:W-:Y:S01]  /*6120*/  HMMA.16816.F32 R92, R4.reuse, R10, R92 ;  /* 0x0000000a045c723c */ /* 0x040fe2000000185c */
[----:B------:R-:W1:Y:S07]  /*6130*/  LDSM.16.MT88.4 R8, [R246+0x3900] ;  /* 0x00390000f608783b */ /* 0x000e6e0000004200 */
[C---:B------:R-:W-:Y:S08]  /*6140*/  HMMA.16816.F32 R84, R4.reuse, R30, R84 ;  /* 0x0000001e0454723c */ /* 0x040ff00000001854 */
[C---:B-----5:R-:W-:Y:S08]  /*6150*/  HMMA.16816.F32 R80, R4.reuse, R24, R80 ;  /* 0x000000180450723c */ /* 0x060ff00000001850 */
[C---:B------:R-:W-:Y:S08]  /*6160*/  HMMA.16816.F32 R76, R4.reuse, R26, R76 ;  /* 0x0000001a044c723c */ /* 0x040ff0000000184c */
[C---:B--2---:R-:W-:Y:S08]  /*6170*/  HMMA.16816.F32 R72, R4.reuse, R12, R72 ;  /* 0x0000000c0448723c */ /* 0x044ff00000001848 */
[----:B------:R-:W-:Y:S01]  /*6180*/  HMMA.16816.F32 R68, R4, R14, R68 ;  /* 0x0000000e0444723c */ /* 0x000fe20000001844 */
[----:B------:R-:W2:Y:S06]  /*6190*/  LDSM.16.MT88.4 R12, [R244+0x3900] ;  /* 0x00390000f40c783b */ /* 0x000eac0000004200 */
[----:B------:R-:W-:-:S02]  /*61a0*/  F2FP.PACK_AB R4, R35, R34 ;  /* 0x000000222304723e */ /* 0x000fc400000000ff */
[----:B---3--:R-:W-:Y:S01]  /*61b0*/  F2FP.PACK_AB R5, R64, R61 ;  /* 0x0000003d4005723e */ /* 0x008fe200000000ff */
[----:B------:R-:W-:Y:S01]  /*61c0*/  FADD.FTZ R61, R61, R32 ;  /* 0x000000203d3d7221 */ /* 0x000fe20000010000 */
[----:B------:R-:W-:Y:S02]  /*61d0*/  F2FP.PACK_AB R6, R134, R63 ;  /* 0x0000003f8606723e */ /* 0x000fe400000000ff */
[----:B------:R-:W-:Y:S01]  /*61e0*/  F2FP.PACK_AB R7, R29, R28 ;  /* 0x0000001c1d07723e */ /* 0x000fe200000000ff */
[----:B------:R-:W-:-:S04]  /*61f0*/  FADD.FTZ R61, R64, R61 ;  /* 0x0000003d403d7221 */ /* 0x000fc80000010000 */
[----:B------:R-:W-:Y:S02]  /*6200*/  FADD.FTZ R28, R28, R61 ;  /* 0x0000003d1c1c7221 */ /* 0x000fe40000010000 */
[C---:B----4-:R-:W-:Y:S07]  /*6210*/  HMMA.16816.F32 R128, R4.reuse, R20, R128 ;  /* 0x000000140480723c */ /* 0x050fee0000001880 */
        /* <DEDUP_REMOVED lines=25> */
[----:B-1----:R-:W-:Y:S03]  /*63b0*/  HMMA.16816.F32 R96, R4, R8, R96 ;  /* 0x000000080460723c */ /* 0x002fe60000001860 */
[----:B------:R-:W-:-:S04]  /*63c0*/  FADD.FTZ R2, R155, R2 ;  /* 0x000000029b027221 */ /* 0x000fc80000010000 */
[----:B------:R-:W-:Y:S01]  /*63d0*/  FADD.FTZ R167, R167, R2 ;  /* 0x00000002a7a77221 */ /* 0x000fe20000010000 */
[----:B------:R-:W-:Y:S01]  /*63e0*/  HMMA.16816.F32 R92, R4, R10, R92 ;  /* 0x0000000a045c723c */ /* 0x000fe2000000185c */
[----:B------:R-:W1:Y:S01]  /*63f0*/  LDSM.16.MT88.4 R8, [R244+0x7900] ;  /* 0x00790000f408783b */ /* 0x000e620000004200 */
[----:B------:R-:W-:Y:S02]  /*6400*/  FADD.FTZ R2, R29, R28 ;  /* 0x0000001c1d027221 */ /* 0x000fe40000010000 */
[----:B------:R-:W-:-:S03]  /*6410*/  FADD.FTZ R167, R176, R167 ;  /* 0x000000a7b0a77221 */ /* 0x000fc60000010000 */
[----:B------:R4:W-:Y:S01]  /*6420*/  STL [R1+0x24], R2 ;  /* 0x0000240201007387 */ /* 0x0009e20000100800 */
[----:B------:R-:W-:Y:S01]  /*6430*/  FADD.FTZ R178, R178, R167 ;  /* 0x000000a7b2b27221 */ /* 0x000fe20000010000 */
[----:B---3--:R-:W-:Y:S03]  /*6440*/  HMMA.16816.F32 R88, R4, R16, R88 ;  /* 0x000000100458723c */ /* 0x008fe60000001858 */
[----:B------:R-:W-:-:S04]  /*6450*/  FADD.FTZ R178, R161, R178 ;  /* 0x000000b2a1b27221 */ /* 0x000fc80000010000 */
[----:B------:R-:W-:Y:S01]  /*6460*/  FADD.FTZ R151, R151, R178 ;  /* 0x000000b297977221 */ /* 0x000fe20000010000 */
[----:B------:R-:W-:Y:S03]  /*6470*/  HMMA.16816.F32 R84, R4, R18, R84 ;  /* 0x000000120454723c */ /* 0x000fe60000001854 */
[----:B------:R-:W-:-:S04]  /*6480*/  FADD.FTZ R151, R166, R151 ;  /* 0x00000097a6977221 */ /* 0x000fc80000010000 */
[----:B------:R-:W-:Y:S01]  /*6490*/  FADD.FTZ R174, R174, R151 ;  /* 0x00000097aeae7221 */ /* 0x000fe20000010000 */
[----:B--2---:R-:W-:Y:S03]  /*64a0*/  HMMA.16816.F32 R80, R4, R12, R80 ;  /* 0x0000000c0450723c */ /* 0x004fe60000001850 */
[----:B------:R-:W-:-:S04]  /*64b0*/  FADD.FTZ R145, R145, R174 ;  /* 0x000000ae91917221 */ /* 0x000fc80000010000 */
[----:B------:R-:W-:Y:S01]  /*64c0*/  FADD.FTZ R34, R34, R145 ;  /* 0x0000009122227221 */ /* 0x000fe20000010000 */
[----:B------:R-:W-:Y:S03]  /*64d0*/  HMMA.16816.F32 R76, R4, R14, R76 ;  /* 0x0000000e044c723c */ /* 0x000fe6000000184c */
[----:B------:R-:W-:-:S04]  /*64e0*/  FADD.FTZ R34, R35, R34 ;  /* 0x0000002223227221 */ /* 0x000fc80000010000 */
[----:B------:R-:W-:Y:S01]  /*64f0*/  FADD.FTZ R63, R63, R34 ;  /* 0x000000223f3f7221 */ /* 0x000fe20000010000 */
[----:B-1----:R-:W-:Y:S03]  /*6500*/  HMMA.16816.F32 R72, R4, R8, R72 ;  /* 0x000000080448723c */ /* 0x002fe60000001848 */
[----:B------:R-:W-:-:S05]  /*6510*/  FADD.FTZ R3, R134, R63 ;  /* 0x0000003f86037221 */ /* 0x000fca0000010000 */
[----:B------:R4:W-:Y:S01]  /*6520*/  STL [R1+0x20], R3 ;  /* 0x0000200301007387 */ /* 0x0009e20000100800 */
[----:B------:R-:W-:Y:S01]  /*6530*/  HMMA.16816.F32 R68, R4, R10, R68 ;  /* 0x0000000a0444723c */ /* 0x000fe20000001844 */
[----:B------:R-:W-:Y:S07]  /*6540*/  @!P0 BRA `(.L_x_557) ;  /* 0x00004ab000008947 */ /* 0x000fee0003800000 */
[----:B------:R-:W-:Y:S01]  /*6550*/  PLOP3.LUT P1, PT, PT, PT, UP1, 0x80, 0x0 ;  /* 0x000000000000781c */ /* 0x000fe20003f2f018 */
[----:B----4-:R-:W-:Y:S01]  /*6560*/  IMAD.MOV.U32 R3, RZ, RZ, R0 ;  /* 0x000000ffff037224 */ /* 0x010fe200078e0000 */
[----:B------:R-:W-:Y:S01]  /*6570*/  PLOP3.LUT P0, PT, PT, PT, UP1, 0x80, 0x0 ;  /* 0x000000000000781c */ /* 0x000fe20003f0f018 */
[C---:B------:R-:W-:Y:S01]  /*6580*/  IMAD.SHL.U32 R6, R177.reuse, 0x2, RZ ;  /* 0x00000002b1067824 */ /* 0x040fe200078e00ff */
[----:B------:R-:W-:Y:S01]  /*6590*/  SHF.L.U64.HI R4, R177, 0x1, R36 ;  /* 0x00000001b1047819 */ /* 0x000fe20000010224 */
[----:B------:R-:W-:Y:S01]  /*65a0*/  IMAD.MOV.U32 R2, RZ, RZ, R132 ;  /* 0x000000ffff027224 */ /* 0x000fe200078e0084 */
[----:B------:R-:W-:Y:S01]  /*65b0*/  SHF.L.U64.HI R5, R173, 0x1, R175 ;  /* 0x00000001ad057819 */ /* 0x000fe200000102af */
[----:B------:R-:W-:Y:S02]  /*65c0*/  UMOV UR4, 0xffffff80 ;  /* 0xffffff8000047882 */ /* 0x000fe40000000000 */
[----:B------:R1:W-:Y:S04]  /*65d0*/  STL [R1+0x50], R4 ;  /* 0x0000500401007387 */ /* 0x0003e80000100800 */
[----:B------:R-:W-:Y:S01]  /*65e0*/  @P1 IMAD.HI.U32 R0, R179, c[0x0][0x2c8], RZ ;  /* 0x0000b200b3001a27 */ /* 0x000fe200078e00ff */
[----:B------:R2:W-:Y:S04]  /*65f0*/  STL [R1+0x4c], R6 ;  /* 0x00004c0601007387 */ /* 0x0005e80000100800 */
[----:B------:R-:W-:Y:S01]  /*6600*/  @P0 SHF.R.U32.HI R0, RZ, c[0x0][0x2cc], R0 ;  /* 0x0000b300ff000a19 */ /* 0x000fe20000011600 */
[----:B------:R2:W-:Y:S01]  /*6610*/  STL [R1+0x48], R5 ;  /* 0x0000480501007387 */ /* 0x0005e20000100800 */
[----:B-1----:R-:W-:-:S05]  /*6620*/  IMAD.SHL.U32 R4, R173, 0x2, RZ ;  /* 0x00000002ad047824 */ /* 0x002fca00078e00ff */
[----:B------:R2:W-:Y:S04]  /*6630*/  STL [R1+0x44], R4 ;  /* 0x0000440401007387 */ /* 0x0005e80000100800 */
[----:B------:R2:W-:Y:S02]  /*6640*/  @P0 STL [R1+0x40], R0 ;  /* 0x0000400001000387 */ /* 0x0005e40000100800 */
.L_x_560:
[----:B------:R-:W-:Y:S04]  /*6650*/  DEPBAR.LE SB0, 0x0 ;  /* 0x000080000000791a */ /* 0x000fe80000000000 */
[----:B------:R-:W-:Y:S01]  /*6660*/  BAR.SYNC.DEFER_BLOCKING 0x0 ;  /* 0x0000000000007b1d */ /* 0x000fe20000010000 */
[----:B------:R-:W-:Y:S05]  /*6670*/  ISETP.LE.AND P0, PT, RZ, UR10, PT ;  /* 0x0000000aff007c0c */ /* 0x000fea000bf03270 */
[----:B------:R1:W3:Y:S04]  /*6680*/  LDSM.16.M88.4 R132, [R250+0x8100] ;  /* 0x00810000fa84783b */ /* 0x0002e80000000200 */
[----:B------:R1:W4:Y:S04]  /*6690*/  LDSM.16.M88.4 R140, [R250+0x8900] ;  /* 0x00890000fa8c783b */ /* 0x0003280000000200 */
[----:B------:R1:W2:Y:S04]  /*66a0*/  LDSM.16.M88.4 R144, [R250+0x9100] ;  /* 0x00910000fa90783b */ /* 0x0002a80000000200 */
[----:B------:R1:W1:Y:S04]  /*66b0*/  LDSM.16.M88.4 R148, [R250+0x9900] ;  /* 0x00990000fa94783b */ /* 0x0002680000000200 */
        /* <DEDUP_REMOVED lines=9> */
[----:B------:R1:W1:Y:S04]  /*6750*/  LDSM.16.M88.4 R192, [R239] ;  /* 0x00000000efc0783b */ /* 0x0002680000000200 */
[----:B------:R1:W1:Y:S04]  /*6760*/  LDSM.16.M88.4 R196, [R238] ;  /* 0x00000000eec4783b */ /* 0x0002680000000200 */
[----:B------:R1:W1:Y:S01]  /*6770*/  LDSM.16.M88.4 R200, [R237] ;  /* 0x00000000edc8783b */ /* 0x0002620000000200 */
[----:B------:R-:W-:-:S05]  /*6780*/  @!P0 BRA `(.L_x_558) ;  /* 0x000003b000008947 */ /* 0x000fca0003800000 */
[----:B--234-:R-:W2:Y:S01]  /*6790*/  LDL R20, [R1+0x4c] ;  /* 0x00004c0001147983 */ /* 0x01cea20000100800 */
[----:B------:R-:W-:Y:S01]  /*67a0*/  SEL R28, RZ, 0x10, P4 ;  /* 0x00000010ff1c7807 */ /* 0x000fe20002000000 */
[----:B------:R-:W-:Y:S01]  /*67b0*/  IMAD.WIDE.U32 R6, R252, c[0x0][0x208], RZ ;  /* 0x00008200fc067a25 */ /* 0x000fe200078e00ff */
[----:B------:R-:W-:Y:S01]  /*67c0*/  SHF.R.S32.HI R5, RZ, 0x1f, R252 ;  /* 0x0000001fff057819 */ /* 0x000fe200000114fc */
[----:B------:R-:W3:Y:S01]  /*67d0*/  LDL R21, [R1+0x44] ;  /* 0x0000440001157983 */ /* 0x000ee20000100800 */
[----:B------:R-:W-:Y:S03]  /*67e0*/  SHF.R.S32.HI R4, RZ, 0x1f, R251 ;  /* 0x0000001fff047819 */ /* 0x000fe600000114fb */
[----:B------:R-:W4:Y:S01]  /*67f0*/  LDL R29, [R1+0x50] ;  /* 0x00005000011d7983 */ /* 0x000f220000100800 */
[----:B------:R-:W-:Y:S02]  /*6800*/  IMAD R5, R5, c[0x0][0x208], RZ ;  /* 0x0000820005057a24 */ /* 0x000fe400078e02ff */
[----:B------:R-:W-:Y:S01]  /*6810*/  IMAD R4, R4, c[0x0][0x218], RZ ;  /* 0x0000860004047a24 */ /* 0x000fe200078e02ff */
[----:B------:R-:W5:Y:S01]  /*6820*/  LDL R25, [R1+0x48] ;  /* 0x0000480001197983 */ /* 0x000f620000100800 */
[----:B------:R-:W-:Y:S02]  /*6830*/  IMAD R5, R252, c[0x0][0x20c], R5 ;  /* 0x00008300fc057a24 */ /* 0x000fe400078e0205 */
[----:B------:R-:W-:Y:S01]  /*6840*/  IMAD R4, R251, c[0x0][0x21c], R4 ;  /* 0x00008700fb047a24 */ /* 0x000fe200078e0204 */
[----:B------:R-:W5:Y:S01]  /*6850*/  LDL R22, [R1+0x1c] ;  /* 0x00001c0001167983 */ /* 0x000f620000100800 */
[----:B------:R-:W-:Y:S03]  /*6860*/  IMAD.IADD R7, R7, 0x1, R5 ;  /* 0x0000000107077824 */ /* 0x000fe600078e0205 */
[----:B------:R-:W5:Y:S01]  /*6870*/  LDL R30, [R1+0x18] ;  /* 0x00001800011e7983 */ /* 0x000f620000100800 */
[----:B------:R-:W-:Y:S03]  /*6880*/  IMAD.WIDE.U32 R6, R251, c[0x0][0x218], R6 ;  /* 0x00008600fb067a25 */ /* 0x000fe600078e0006 */
[----:B------:R-:W5:Y:S02]  /*6890*/  LDL R27, [R1+0x14] ;  /* 0x00001400011b7983 */ /* 0x000f640000100800 */
[----:B------:R-:W-:Y:S02]  /*68a0*/  IADD3 R0, P0, R6, UR24, RZ ;  /* 0x0000001806007c10 */ /* 0x000fe4000ff1e0ff */
[----:B------:R-:W5:Y:S02]  /*68b0*/  LDL R26, [R1+0x10] ;  /* 0x00001000011a7983 */ /* 0x000f640000100800 */
[----:B------:R-:W-:Y:S02]  /*68c0*/  IADD3.X R7, R7, UR16, R4, P0, !PT ;  /* 0x0000001007077c10 */ /* 0x000fe400087fe404 */
[----:B------:R-:W5:Y:S01]  /*68d0*/  LDL R24, [R1+0xc] ;  /* 0x00000c0001187983 */ /* 0x000f620000100800 */
[C---:B------:R-:W-:Y:S03]  /*68e0*/  LEA R19, P0, R0.reuse, c[0x0][0x1f8], 0x1 ;  /* 0x00007e0000137a11 */ /* 0x040fe600078008ff */
[----:B------:R-:W5:Y:S01]  /*68f0*/  LDL R23, [R1+0x8] ;  /* 0x0000080001177983 */ /* 0x000f620000100800 */
[----:B------:R-:W-:Y:S02]  /*6900*/  LEA.HI.X R18, R0, c[0x0][0x1fc], R7, 0x1, P0 ;  /* 0x00007f0000127a11 */ /* 0x000fe400000f0c07 */
[----:B------:R-:W-:Y:S01]  /*6910*/  IADD3 R0, -R28, 0x10, RZ ;  /* 0x000000101c007810 */ /* 0x000fe20007ffe1ff */
[----:B------:R-:W2:Y:S03]  /*6920*/  SHFL.IDX PT, R14, R19, RZ, 0x181f ;  /* 0x00181fff130e7589 */ /* 0x000ea600000e0000 */
[----:B------:R-:W-:Y:S01]  /*6930*/  LOP3.LUT R0, R0, 0xf, RZ, 0xc0, !PT ;  /* 0x0000000f00007812 */ /* 0x000fe200078ec0ff */
[----:B------:R-:W-:Y:S04]  /*6940*/  SHFL.IDX PT, R10, R18, RZ, 0x181f ;  /* 0x00181fff120a7589 */ /* 0x000fe800000e0000 */
[----:B------:R-:W1:Y:S04]  /*6950*/  SHFL.IDX PT, R8, R19, 0x1, 0x181f ;  /* 0x00381f0013087f89 */ /* 0x000e6800000e0000 */
[----:B------:R-:W1:Y:S04]  /*6960*/  SHFL.IDX PT, R9, R18, 0x1, 0x181f ;  /* 0x00381f0012097f89 */ /* 0x000e6800000e0000 */
[----:B------:R-:W1:Y:S04]  /*6970*/  SHFL.IDX PT, R6, R19, 0x2, 0x181f ;  /* 0x00581f0013067f89 */ /* 0x000e6800000e0000 */
[----:B------:R-:W1:Y:S04]  /*6980*/  SHFL.IDX PT, R7, R18, 0x2, 0x181f ;  /* 0x00581f0012077f89 */ /* 0x000e6800000e0000 */
[----:B------:R-:W1:Y:S04]  /*6990*/  SHFL.IDX PT, R5, R19, 0x3, 0x181f ;  /* 0x00781f0013057f89 */ /* 0x000e6800000e0000 */
[----:B------:R1:W1:Y:S01]  /*69a0*/  SHFL.IDX PT, R4, R18, 0x3, 0x181f ;  /* 0x00781f0012047f89 */ /* 0x00026200000e0000 */
[-C--:B--2---:R-:W-:Y:S02]  /*69b0*/  IADD3 R16, P1, R14, R20.reuse, RZ ;  /* 0x000000140e107210 */ /* 0x084fe40007f3e0ff */
[-C--:B-1----:R-:W-:Y:S02]  /*69c0*/  IADD3 R12, P6, R8, R20.reuse, RZ ;  /* 0x00000014080c7210 */ /* 0x082fe40007fde0ff */
[-C--:B---3--:R-:W-:Y:S01]  /*69d0*/  IADD3 R14, P0, R14, R21.reuse, RZ ;  /* 0x000000150e0e7210 */ /* 0x088fe20007f1e0ff */
[--C-:B----4-:R-:W-:Y:S01]  /*69e0*/  IMAD.X R17, R10, 0x1, R29.reuse, P1 ;  /* 0x000000010a117824 */ /* 0x110fe200008e061d */
[-C--:B------:R-:W-:Y:S01]  /*69f0*/  IADD3 R8, P1, R8, R21.reuse, RZ ;  /* 0x0000001508087210 */ /* 0x080fe20007f3e0ff */
[C---:B------:R-:W-:Y:S02]  /*6a00*/  IMAD.X R13, R9.reuse, 0x1, R29, P6 ;  /* 0x00000001090d7824 */ /* 0x040fe400030e061d */
[--C-:B-----5:R-:W-:Y:S01]  /*6a10*/  IMAD.X R15, R10, 0x1, R25.reuse, P0 ;  /* 0x000000010a0f7824 */ /* 0x120fe200000e0619 */
[CC--:B------:R-:W-:Y:S01]  /*6a20*/  IADD3 R10, P0, R6.reuse, R20.reuse, RZ ;  /* 0x00000014060a7210 */ /* 0x0c0fe20007f1e0ff */
[----:B------:R-:W-:Y:S01]  /*6a30*/  IMAD.X R9, R9, 0x1, R25, P1 ;  /* 0x0000000109097824 */ /* 0x000fe200008e0619 */
[----:B------:R-:W-:Y:S01]  /*6a40*/  IADD3 R6, P6, R6, R21, RZ ;  /* 0x0000001506067210 */ /* 0x000fe20007fde0ff */
[----:B------:R1:W-:Y:S02]  /*6a50*/  LDGSTS.E.BYPASS.LTC128B.128 [R22], [R16.64], !P5 ;  /* 0x0000000010167fae */ /* 0x0003e4000e901d4e */
[C---:B------:R-:W-:Y:S01]  /*6a60*/  IMAD.X R11, R7.reuse, 0x1, R29, P0 ;  /* 0x00000001070b7824 */ /* 0x040fe200000e061d */
[----:B------:R-:W-:Y:S01]  /*6a70*/  IADD3 R18, P1, P0, R0, R5, R21 ;  /* 0x0000000500127210 */ /* 0x000fe2000783e015 */
[----:B------:R1:W-:Y:S01]  /*6a80*/  LDGSTS.E.BYPASS.LTC128B.128 [R30], [R14.64], !P4 ;  /* 0x000000000e1e7fae */ /* 0x0003e2000e101d4e */
[--C-:B------:R-:W-:Y:S01]  /*6a90*/  IMAD.X R7, R7, 0x1, R25.reuse, P6 ;  /* 0x0000000107077824 */ /* 0x100fe200030e0619 */
[----:B------:R-:W-:Y:S02]  /*6aa0*/  IADD3 R20, P6, R5, R20, RZ ;  /* 0x0000001405147210 */ /* 0x000fe40007fde0ff */
[----:B------:R1:W-:Y:S01]  /*6ab0*/  LDGSTS.E.BYPASS.LTC128B.128 [R27], [R12.64], !P5 ;  /* 0x000000000c1b7fae */ /* 0x0003e2000e901d4e */
[----:B------:R-:W-:Y:S02]  /*6ac0*/  IADD3.X R19, RZ, R4, R25, P1, P0 ;  /* 0x00000004ff137210 */ /* 0x000fe40000fe0419 */
[----:B------:R-:W-:Y:S01]  /*6ad0*/  IMAD.X R21, R4, 0x1, R29, P6 ;  /* 0x0000000104157824 */ /* 0x000fe200030e061d */
[----:B------:R1:W-:Y:S01]  /*6ae0*/  LDGSTS.E.BYPASS.LTC128B.128 [R26], [R8.64], !P4 ;  /* 0x00000000081a7fae */ /* 0x0003e2000e101d4e */
[----:B------:R-:W-:Y:S03]  /*6af0*/  ISETP.NE.U32.AND P6, PT, R28, RZ, PT ;  /* 0x000000ff1c00720c */ /* 0x000fe60003fc5070 */
[----:B------:R1:W-:Y:S04]  /*6b00*/  LDGSTS.E.BYPASS.LTC128B.128 [R24], [R10.64], !P5 ;  /* 0x000000000a187fae */ /* 0x0003e8000e901d4e */
[----:B------:R1:W-:Y:S04]  /*6b10*/  LDGSTS.E.BYPASS.LTC128B.128 [R23], [R6.64], !P4 ;  /* 0x0000000006177fae */ /* 0x0003e8000e101d4e */
[----:B------:R1:W-:Y:S04]  /*6b20*/  LDGSTS.E.BYPASS.LTC128B.128 [R22+0x3000], [R20.64], !P5 ;  /* 0x0300000014167fae */ /* 0x0003e8000e901d4e */
[----:B------:R1:W-:Y:S02]  /*6b30*/  LDGSTS.E.BYPASS.LTC128B.128.ZFILL [R22+0x7000], [R18.64], P6 ;  /* 0x0700000012167fae */ /* 0x0003e4000b141d4e */
.L_x_558:
[C---:B-1234-:R-:W-:Y:S01]  /*6b40*/  HMMA.16816.F32 R4, R136.reuse, R132, RZ ;  /* 0x000000848804723c */ /* 0x05efe200000018ff */
[----:B------:R-:W0:Y:S01]  /*6b50*/  LDGDEPBAR ;  /* 0x00000000000079af */ /* 0x000e220000000000 */
[----:B------:R-:W-:Y:S06]  /*6b60*/  UISETP.GE.AND UP0, UPT, UR10, 0x1, UPT ;  /* 0x000000010a00788c */ /* 0x000fec000bf06270 */
[C---:B------:R-:W-:Y:S01]  /*6b70*/  HMMA.16816.F32 R8, R136.reuse, R134, RZ ;  /* 0x000000868808723c */ /* 0x040fe200000018ff */
[----:B------:R-:W1:Y:S01]  /*6b80*/  LDSM.16.M88.4 R132, [R247+0x8100] ;  /* 0x00810000f784783b */ /* 0x000e620000000200 */
[----:B------:R-:W-:Y:S06]  /*6b90*/  PLOP3.LUT P0, PT, PT, PT, UP0, 0x80, 0x0 ;  /* 0x000000000000781c */ /* 0x000fec0003f0f008 */
[C---:B------:R-:W-:Y:S08]  /*6ba0*/  HMMA.16816.F32 R12, R136.reuse, R140, RZ ;  /* 0x0000008c880c723c */ /* 0x040ff000000018ff */
[C---:B------:R-:W-:Y:S01]  /*6bb0*/  HMMA.16816.F32 R16, R136.reuse, R142, RZ ;  /* 0x0000008e8810723c */ /* 0x040fe200000018ff */
[----:B------:R-:W2:Y:S07]  /*6bc0*/  LDSM.16.M88.4 R140, [R247+0x8900] ;  /* 0x00890000f78c783b */ /* 0x000eae0000000200 */
[C---:B------:R-:W-:Y:S08]  /*6bd0*/  HMMA.16816.F32 R20, R136.reuse, R144, RZ ;  /* 0x000000908814723c */ /* 0x040ff000000018ff */
[C---:B------:R-:W-:Y:S01]  /*6be0*/  HMMA.16816.F32 R24, R136.reuse, R146, RZ ;  /* 0x000000928818723c */ /* 0x040fe200000018ff */
[----:B------:R-:W3:Y:S07]  /*6bf0*/  LDSM.16.M88.4 R144, [R247+0x9100] ;  /* 0x00910000f790783b */ /* 0x000eee0000000200 */
[C---:B------:R-:W-:Y:S08]  /*6c00*/  HMMA.16816.F32 R28, R136.reuse, R148, RZ ;  /* 0x00000094881c723c */ /* 0x040ff000000018ff */
[C---:B------:R-:W-:Y:S01]  /*6c10*/  HMMA.16816.F32 R32, R136.reuse, R150, RZ ;  /* 0x000000968820723c */ /* 0x040fe200000018ff */
[----:B------:R-:W4:Y:S07]  /*6c20*/  LDSM.16.M88.4 R148, [R247+0x9900] ;  /* 0x00990000f794783b */ /* 0x000f2e0000000200 */
[C---:B------:R-:W-:Y:S08]  /*6c30*/  HMMA.16816.F32 R36, R136.reuse, R152, RZ ;  /* 0x000000988824723c */ /* 0x040ff000000018ff */
[C---:B------:R-:W-:Y:S01]  /*6c40*/  HMMA.16816.F32 R40, R136.reuse, R154, RZ ;  /* 0x0000009a8828723c */ /* 0x040fe200000018ff */
[----:B------:R-:W5:Y:S07]  /*6c50*/  LDSM.16.M88.4 R152, [R247+0xa100] ;  /* 0x00a10000f798783b */ /* 0x000f6e0000000200 */
[C---:B------:R-:W-:Y:S08]  /*6c60*/  HMMA.16816.F32 R44, R136.reuse, R156, RZ ;  /* 0x0000009c882c723c */ /* 0x040ff000000018ff */
[C---:B------:R-:W-:Y:S01]  /*6c70*/  HMMA.16816.F32 R48, R136.reuse, R158, RZ ;  /* 0x0000009e8830723c */ /* 0x040fe200000018ff */
[----:B------:R-:W1:Y:S07]  /*6c80*/  LDSM.16.M88.4 R156, [R247+0xa900] ;  /* 0x00a90000f79c783b */ /* 0x000e6e0000000200 */
[C---:B------:R-:W-:Y:S08]  /*6c90*/  HMMA.16816.F32 R52, R136.reuse, R160, RZ ;  /* 0x000000a08834723c */ /* 0x040ff000000018ff */
[C---:B------:R-:W-:Y:S01]  /*6ca0*/  HMMA.16816.F32 R56, R136.reuse, R162, RZ ;  /* 0x000000a28838723c */ /* 0x040fe200000018ff */
[----:B------:R-:W1:Y:S07]  /*6cb0*/  LDSM.16.M88.4 R160, [R247+0xb100] ;  /* 0x00b10000f7a0783b */ /* 0x000e6e0000000200 */
        /* <DEDUP_REMOVED lines=22> */
[C---:B------:R-:W-:Y:S01]  /*6e20*/  HMMA.16816.F32 R8, R204.reuse, R134, R8 ;  /* 0x00000086cc08723c */ /* 0x040fe20000001808 */
[----:B------:R-:W1:Y:S07]  /*6e30*/  LDSM.16.M88.4 R132, [R236] ;  /* 0x00000000ec84783b */ /* 0x000e6e0000000200 */
        /* <DEDUP_REMOVED lines=41> */
[----:B------:R-:W1:Y:S07]  /*70d0*/  LDSM.16.M88.4 R160, [R235] ;  /* 0x00000000eba0783b */ /* 0x000e6e0000000200 */
[C---:B------:R-:W-:Y:S08]  /*70e0*/  HMMA.16816.F32 R60, R208.reuse, R164, R60 ;  /* 0x000000a4d03c723c */ /* 0x040ff0000000183c */
[----:B------:R-:W-:Y:S01]  /*70f0*/  HMMA.16816.F32 R64, R208, R166, R64 ;  /* 0x000000a6d040723c */ /* 0x000fe20000001840 */
[----:B------:R-:W2:Y:S07]  /*7100*/  LDSM.16.M88.4 R164, [R234] ;  /* 0x00000000eaa4783b */ /* 0x000eae0000000200 */
        /* <DEDUP_REMOVED lines=8> */
[----:B------:R-:W1:Y:S07]  /*7190*/  LDSM.16.M88.4 R132, [R231] ;  /* 0x00000000e784783b */ /* 0x000e6e0000000200 */
[C---:B--2---:R-:W-:Y:S08]  /*71a0*/  HMMA.16816.F32 R28, R212.reuse, R140, R28 ;  /* 0x0000008cd41c723c */ /* 0x044ff0000000181c */
[C---:B------:R-:W-:Y:S01]  /*71b0*/  HMMA.16816.F32 R32, R212.reuse, R142, R32 ;  /* 0x0000008ed420723c */ /* 0x040fe20000001820 */
[----:B------:R-:W2:Y:S07]  /*71c0*/  LDSM.16.M88.4 R140, [R230] ;  /* 0x00000000e68c783b */ /* 0x000eae0000000200 */
[C---:B---3--:R-:W-:Y:S08]  /*71d0*/  HMMA.16816.F32 R36, R212.reuse, R144, R36 ;  /* 0x00000090d424723c */ /* 0x048ff00000001824 */
[C---:B------:R-:W-:Y:S01]  /*71e0*/  HMMA.16816.F32 R40, R212.reuse, R146, R40 ;  /* 0x00000092d428723c */ /* 0x040fe20000001828 */
[----:B------:R-:W3:Y:S07]  /*71f0*/  LDSM.16.M88.4 R144, [R229] ;  /* 0x00000000e590783b */ /* 0x000eee0000000200 */
[C---:B----4-:R-:W-:Y:S08]  /*7200*/  HMMA.16816.F32 R44, R212.reuse, R148, R44 ;  /* 0x00000094d42c723c */ /* 0x050ff0000000182c */
[C---:B------:R-:W-:Y:S01]  /*7210*/  HMMA.16816.F32 R48, R212.reuse, R150, R48 ;  /* 0x00000096d430723c */ /* 0x040fe20000001830 */
[----:B------:R-:W4:Y:S07]  /*7220*/  LDSM.16.M88.4 R148, [R228] ;  /* 0x00000000e494783b */ /* 0x000f2e0000000200 */
[C---:B-----5:R-:W-:Y:S08]  /*7230*/  HMMA.16816.F32 R52, R212.reuse, R152, R52 ;  /* 0x00000098d434723c */ /* 0x060ff00000001834 */
[C---:B------:R-:W-:Y:S01]  /*7240*/  HMMA.16816.F32 R56, R212.reuse, R154, R56 ;  /* 0x0000009ad438723c */ /* 0x040fe20000001838 */
[----:B------:R-:W-:Y:S07]  /*7250*/  LDSM.16.M88.4 R152, [R247+0xd100] ;  /* 0x00d10000f798783b */ /* 0x000fee0000000200 */
        /* <DEDUP_REMOVED lines=25> */
[----:B------:R-:W-:Y:S08]  /*73f0*/  HMMA.16816.F32 R64, R216, R150, R64 ;  /* 0x00000096d840723c */ /* 0x000ff00000001840 */
[C---:B-1----:R-:W-:Y:S08]  /*7400*/  HMMA.16816.F32 R4, R220.reuse, R132, R4 ;  /* 0x00000084dc04723c */ /* 0x042ff00000001804 */
[C---:B------:R-:W-:Y:S01]  /*7410*/  HMMA.16816.F32 R8, R220.reuse, R134, R8 ;  /* 0x00000086dc08723c */ /* 0x040fe20000001808 */
[----:B------:R-:W1:Y:S07]  /*7420*/  LDSM.16.M88.4 R132, [R236+0x4800] ;  /* 0x00480000ec84783b */ /* 0x000e6e0000000200 */
[C---:B--2---:R-:W-:Y:S08]  /*7430*/  HMMA.16816.F32 R12, R220.reuse, R140, R12 ;  /* 0x0000008cdc0c723c */ /* 0x044ff0000000180c */
[C---:B------:R-:W-:Y:S01]  /*7440*/  HMMA.16816.F32 R16, R220.reuse, R142, R16 ;  /* 0x0000008edc10723c */ /* 0x040fe20000001810 */
[----:B------:R-:W2:Y:S07]  /*7450*/  LDSM.16.M88.4 R140, [R236+0x5000] ;  /* 0x00500000ec8c783b */ /* 0x000eae0000000200 */
        /* <DEDUP_REMOVED lines=12> */
[C---:B---3--:R-:W-:Y:S08]  /*7520*/  HMMA.16816.F32 R4, R224.reuse, R144, R4 ;  /* 0x00000090e004723c */ /* 0x048ff00000001804 */
[C---:B------:R-:W-:Y:S08]  /*7530*/  HMMA.16816.F32 R8, R224.reuse, R146, R8 ;  /* 0x00000092e008723c */ /* 0x040ff00000001808 */
[C---:B-1----:R-:W-:Y:S08]  /*7540*/  HMMA.16816.F32 R12, R224.reuse, R132, R12 ;  /* 0x00000084e00c723c */ /* 0x042ff0000000180c */
[C---:B------:R-:W-:Y:S01]  /*7550*/  HMMA.16816.F32 R16, R224.reuse, R134, R16 ;  /* 0x00000086e010723c */ /* 0x040fe20000001810 */
[----:B------:R-:W1:Y:S03]  /*7560*/  LDSM.16.M88.4 R132, [R236+0x5800] ;  /* 0x00580000ec84783b */ /* 0x000e660000000200 */
[----:B------:R-:W-:Y:S02]  /*7570*/  FMUL.FTZ R175, R7, c[0x0][0x320] ;  /* 0x0000c80007af7a20 */ /* 0x000fe40000410000 */
[----:B------:R-:W-:Y:S02]  /*7580*/  FMUL.FTZ R172, R4, c[0x0][0x320] ;  /* 0x0000c80004ac7a20 */ /* 0x000fe40000410000 */
[C---:B--2---:R-:W-:Y:S02]  /*7590*/  HMMA.16816.F32 R20, R224.reuse, R140, R20 ;  /* 0x0000008ce014723c */ /* 0x044fe40000001814 */
        /* <DEDUP_REMOVED lines=23> */
[----:B------:R-:W5:Y:S02]  /*7710*/  LDSM.16.M88.4 R132, [R236+0x6800] ;  /* 0x00680000ec84783b */ /* 0x000f640000000200 */
[----:B------:R-:W-:Y:S02]  /*7720*/  FMUL.FTZ R189, R20, c[0x0][0x320] ;  /* 0x0000c80014bd7a20 */ /* 0x000fe40000410000 */
[----:B------:R-:W-:Y:S02]  /*7730*/  FMUL.FTZ R186, R21, c[0x0][0x320] ;  /* 0x0000c80015ba7a20 */ /* 0x000fe40000410000 */
[C---:B---3--:R-:W-:Y:S03]  /*7740*/  HMMA.16816.F32 R36, R224.reuse, R140, R36 ;  /* 0x0000008ce024723c */ /* 0x048fe60000001824 */
[----:B------:R-:W3:Y:S01]  /*7750*/  MUFU.TANH R176, R176 ;  /* 0x000000b000b07308 */ /* 0x000ee20000002400 */
[----:B------:R-:W-:Y:S02]  /*7760*/  FMUL.FTZ R202, R22, c[0x0][0x320] ;  /* 0x0000c80016ca7a20 */ /* 0x000fe40000410000 */
[----:B------:R-:W-:Y:S02]  /*7770*/  FMUL.FTZ R191, R23, c[0x0][0x320] ;  /* 0x0000c80017bf7a20 */ /* 0x000fe40000410000 */
[C---:B------:R-:W-:Y:S01]  /*7780*/  HMMA.16816.F32 R40, R224.reuse, R142, R40 ;  /* 0x0000008ee028723c */ /* 0x040fe20000001828 */
[----:B------:R-:W1:Y:S03]  /*7790*/  LDSM.16.M88.4 R140, [R236+0x7000] ;  /* 0x00700000ec8c783b */ /* 0x000e660000000200 */
        /* <DEDUP_REMOVED lines=12> */
[----:B------:R-:W2:Y:S01]  /*7860*/  MUFU.TANH R179, R179 ;  /* 0x000000b300b37308 */ /* 0x000ea20000002400 */
[C---:B-----5:R-:W-:Y:S03]  /*7870*/  HMMA.16816.F32 R44, R224.reuse, R132, R44 ;  /* 0x00000084e02c723c */ /* 0x060fe6000000182c */
[----:B------:R-:W-:Y:S02]  /*7880*/  FMUL.FTZ R196, R33, c[0x0][0x320] ;  /* 0x0000c80021c47a20 */ /* 0x000fe40000410000 */
[----:B------:R-:W-:Y:S02]  /*7890*/  FMUL.FTZ R203, R35, c[0x0][0x320] ;  /* 0x0000c80023cb7a20 */ /* 0x000fe40000410000 */
[----:B------:R-:W-:Y:S01]  /*78a0*/  FMUL.FTZ R5, R36, c[0x0][0x320] ;  /* 0x0000c80024057a20 */ /* 0x000fe20000410000 */
[C---:B------:R-:W-:Y:S01]  /*78b0*/  HMMA.16816.F32 R48, R224.reuse, R134, R48 ;  /* 0x00000086e030723c */ /* 0x040fe20000001830 */
[----:B------:R-:W2:Y:S01]  /*78c0*/  MUFU.TANH R181, R181 ;  /* 0x000000b500b57308 */ /* 0x000ea20000002400 */
[----:B------:R-:W5:Y:S01]  /*78d0*/  LDSM.16.M88.4 R132, [R236+0x7800] ;  /* 0x00780000ec84783b */ /* 0x000f620000000200 */
[----:B------:R-:W-:Y:S04]  /*78e0*/  DEPBAR.LE SB0, 0x0 ;  /* 0x000080000000791a */ /* 0x000fe80000000000 */
[----:B------:R-:W-:Y:S01]  /*78f0*/  FMUL.FTZ R198, R37, c[0x0][0x320] ;  /* 0x0000c80025c67a20 */ /* 0x000fe20000410000 */
[C---:B-1----:R-:W-:Y:S03]  /*7900*/  HMMA.16816.F32 R52, R224.reuse, R140, R52 ;  /* 0x0000008ce034723c */ /* 0x042fe60000001834 */
[----:B------:R-:W1:Y:S01]  /*7910*/  MUFU.TANH R178, R178 ;  /* 0x000000b200b27308 */ /* 0x000e620000002400 */
        /* <DEDUP_REMOVED lines=17> */
[C---:B-----5:R-:W-:Y:S03]  /*7a30*/  HMMA.16816.F32 R60, R224.reuse, R132, R60 ;  /* 0x00000084e03c723c */ /* 0x060fe6000000183c */
[----:B------:R-:W-:Y:S02]  /*7a40*/  FMUL.FTZ R27, R50, c[0x0][0x320] ;  /* 0x0000c800321b7a20 */ /* 0x000fe40000410000 */
[----:B------:R-:W-:Y:S02]  /*7a50*/  FMUL.FTZ R26, R51, c[0x0][0x320] ;  /* 0x0000c800331a7a20 */ /* 0x000fe40000410000 */
[----:B------:R-:W-:Y:S01]  /*7a60*/  FMUL.FTZ R17, R52, c[0x0][0x320] ;  /* 0x0000c80034117a20 */ /* 0x000fe20000410000 */
[----:B------:R-:W-:Y:S01]  /*7a70*/  HMMA.16816.F32 R64, R224, R134, R64 ;  /* 0x00000086e040723c */ /* 0x000fe20000001840 */
[----:B------:R-:W1:Y:S03]  /*7a80*/  MUFU.TANH R182, R182 ;  /* 0x000000b600b67308 */ /* 0x000e660000002400 */
[----:B------:R-:W-:Y:S02]  /*7a90*/  FMUL.FTZ R34, R54, c[0x0][0x320] ;  /* 0x0000c80036227a20 */ /* 0x000fe40000410000 */
        /* <DEDUP_REMOVED lines=16> */
[----:B------:R-:W-:Y:S07]  /*7ba0*/  FMUL.FTZ R67, R67, c[0x0][0x320] ;  /* 0x0000c80043437a20 */ /* 0x000fee0000410000 */
        /* <DEDUP_REMOVED lines=43> */
[----:B------:R-:W1:Y:S10]  /*7e60*/  MUFU.TANH R30, R30 ;  /* 0x0000001e001e7308 */ /* 0x000e740000002400 */
[----:B------:R1:W1:Y:S10]  /*7e70*/  MUFU.TANH R151, R66 ;  /* 0x0000004200977308 */ /* 0x0002740000002400 */
[----:B------:R1:W1:Y:S01]  /*7e80*/  MUFU.TANH R133, R67 ;  /* 0x0000004300857308 */ /* 0x0002620000002400 */
[----:B------:R-:W-:-:S05]  /*7e90*/  @!P0 BRA `(.L_x_559) ;  /* 0x0000046000008947 */ /* 0x000fca0003800000 */
[----:B--234-:R-:W2:Y:S01]  /*7ea0*/  LDL R152, [R1+0x4] ;  /* 0x0000040001987983 */ /* 0x01cea20000100800 */
[----:B------:R-:W-:Y:S01]  /*7eb0*/  ULEA UR7, UR10, UR11, 0x7 ;  /* 0x0000000b0a077291 */ /* 0x000fe2000f8e383f */
[----:B------:R-:W-:Y:S02]  /*7ec0*/  IMAD.MOV.U32 R251, RZ, RZ, RZ ;  /* 0x000000fffffb7224 */ /* 0x000fe400078e00ff */
[----:B------:R-:W3:Y:S03]  /*7ed0*/  LDL R148, [R1+0x44] ;  /* 0x0000440001947983 */ /* 0x000ee60000100800 */
[----:B------:R-:W-:Y:S01]  /*7ee0*/  IMAD.U32 R252, RZ, RZ, UR7 ;  /* 0x00000007fffc7e24 */ /* 0x000fe2000f8e00ff */
[----:B------:R-:W4:Y:S04]  /*7ef0*/  LDL R153, [R1+0x4c] ;  /* 0x00004c0001997983 */ /* 0x000f280000100800 */
[----:B------:R-:W5:Y:S04]  /*7f00*/  LDL R150, [R1+0x50] ;  /* 0x0000500001967983 */ /* 0x000f680000100800 */
[----:B------:R-:W4:Y:S04]  /*7f10*/  LDL R149, [R1+0x48] ;  /* 0x0000480001957983 */ /* 0x000f280000100800 */
[----:B------:R-:W4:Y:S01]  /*7f20*/  LDL R48, [R1] ;  /* 0x0000000001307983 */ /* 0x000f220000100800 */
[----:B--2---:R-:W-:Y:S01]  /*7f30*/  IADD3 R252, R252, -0x80, R152 ;  /* 0xffffff80fcfc7810 */ /* 0x004fe20007ffe098 */
[----:B---3--:R-:W-:Y:S01]  /*7f40*/  IMAD.MOV.U32 R152, RZ, RZ, R148 ;  /* 0x000000ffff987224 */ /* 0x008fe200078e0094 */
[----:B------:R-:W-:Y:S03]  /*7f50*/  SEL R148, RZ, 0x10, P4 ;  /* 0x00000010ff947807 */ /* 0x000fe60002000000 */
        /* <DEDUP_REMOVED lines=23> */
[----:B------:R-:W4:Y:S01]  /*80d0*/  SHFL.IDX PT, R36, R35, RZ, 0x181f ;  /* 0x00181fff23247589 */ /* 0x000f2200000e0000 */
[----:B------:R-:W-:Y:S03]  /*80e0*/  IADD3 R4, -R148, 0x10, RZ ;  /* 0x0000001094047810 */ /* 0x000fe60007ffe1ff */
[----:B------:R-:W5:Y:S01]  /*80f0*/  SHFL.IDX PT, R28, R31, RZ, 0x181f ;  /* 0x00181fff1f1c7589 */ /* 0x000f6200000e0000 */
[----:B------:R-:W-:Y:S03]  /*8100*/  LOP3.LUT R4, R4, 0xf, RZ, 0xc0, !PT ;  /* 0x0000000f04047812 */ /* 0x000fe600078ec0ff */
[----:B------:R-:W2:Y:S04]  /*8110*/  SHFL.IDX PT, R20, R35, 0x1, 0x181f ;  /* 0x00381f0023147f89 */ /* 0x000ea800000e0000 */
[----:B------:R-:W3:Y:S04]  /*8120*/  SHFL.IDX PT, R24, R31, 0x1, 0x181f ;  /* 0x00381f001f187f89 */ /* 0x000ee800000e0000 */
[----:B------:R-:W1:Y:S04]  /*8130*/  SHFL.IDX PT, R12, R35, 0x2, 0x181f ;  /* 0x00581f00230c7f89 */ /* 0x000e6800000e0000 */
[----:B------:R-:W1:Y:S04]  /*8140*/  SHFL.IDX PT, R16, R31, 0x2, 0x181f ;  /* 0x00581f001f107f89 */ /* 0x000e6800000e0000 */
[----:B------:R-:W1:Y:S01]  /*8150*/  SHFL.IDX PT, R29, R35, 0x3, 0x181f ;  /* 0x00781f00231d7f89 */ /* 0x000e6200000e0000 */
[CC--:B----4-:R-:W-:Y:S02]  /*8160*/  IADD3 R38, P1, R36.reuse, R153.reuse, RZ ;  /* 0x0000009924267210 */ /* 0x0d0fe40007f3e0ff */
[-C--:B------:R-:W-:Y:S01]  /*8170*/  IADD3 R36, P0, R36, R152.reuse, RZ ;  /* 0x0000009824247210 */ /* 0x080fe20007f1e0ff */
[----:B------:R-:W4:Y:S02]  /*8180*/  SHFL.IDX PT, R8, R31, 0x3, 0x181f ;  /* 0x00781f001f087f89 */ /* 0x000f2400000e0000 */
[--C-:B-----5:R-:W-:Y:S01]  /*8190*/  IMAD.X R39, R28, 0x1, R150.reuse, P1 ;  /* 0x000000011c277824 */ /* 0x120fe200008e0696 */
[-C--:B--2---:R-:W-:Y:S01]  /*81a0*/  IADD3 R32, P6, R20, R153.reuse, RZ ;  /* 0x0000009914207210 */ /* 0x084fe20007fde0ff */
[--C-:B------:R-:W-:Y:S01]  /*81b0*/  IMAD.X R37, R28, 0x1, R149.reuse, P0 ;  /* 0x000000011c257824 */ /* 0x100fe200000e0695 */
[-C--:B------:R-:W-:Y:S02]  /*81c0*/  IADD3 R40, P1, R20, R152.reuse, RZ ;  /* 0x0000009814287210 */ /* 0x080fe40007f3e0ff */
[----:B------:R2:W-:Y:S01]  /*81d0*/  LDGSTS.E.BYPASS.LTC128B.128 [R48+0x8100], [R38.64], !P5 ;  /* 0x0810000026307fae */ /* 0x0005e2000e901d4e */
[--C-:B---3--:R-:W-:Y:S03]  /*81e0*/  IMAD.X R33, R24, 0x1, R150.reuse, P6 ;  /* 0x0000000118217824 */ /* 0x108fe600030e0696 */
[----:B------:R2:W-:Y:S01]  /*81f0*/  LDGSTS.E.BYPASS.LTC128B.128 [R48+0xc100], [R36.64], !P4 ;  /* 0x0c10000024307fae */ /* 0x0005e2000e101d4e */
[----:B-1----:R-:W-:Y:S01]  /*8200*/  IADD3 R44, P6, R12, R152, RZ ;  /* 0x000000980c2c7210 */ /* 0x002fe20007fde0ff */
[--C-:B------:R-:W-:Y:S01]  /*8210*/  IMAD.X R41, R24, 0x1, R149.reuse, P1 ;  /* 0x0000000118297824 */ /* 0x100fe200008e0695 */
[-C--:B------:R-:W-:Y:S01]  /*8220*/  IADD3 R42, P0, R12, R153.reuse, RZ ;  /* 0x000000990c2a7210 */ /* 0x080fe20007f1e0ff */
[----:B------:R2:W-:Y:S02]  /*8230*/  LDGSTS.E.BYPASS.LTC128B.128 [R48+0x9100], [R32.64], !P5 ;  /* 0x0910000020307fae */ /* 0x0005e4000e901d4e */
[C-C-:B------:R-:W-:Y:S02]  /*8240*/  IMAD.X R45, R16.reuse, 0x1, R149.reuse, P6 ;  /* 0x00000001102d7824 */ /* 0x140fe400030e0695 */
[----:B------:R2:W-:Y:S01]  /*8250*/  LDGSTS.E.BYPASS.LTC128B.128 [R48+0xd100], [R40.64], !P4 ;  /* 0x0d10000028307fae */ /* 0x0005e2000e101d4e */
[----:B------:R-:W-:Y:S01]  /*8260*/  IADD3 R46, P6, R29, R153, RZ ;  /* 0x000000991d2e7210 */ /* 0x000fe20007fde0ff */
[----:B------:R-:W-:Y:S01]  /*8270*/  IMAD.X R43, R16, 0x1, R150, P0 ;  /* 0x00000001102b7824 */ /* 0x000fe200000e0696 */
[----:B------:R-:W-:Y:S03]  /*8280*/  IADD3 R28, P1, P0, R4, R29, R152 ;  /* 0x0000001d041c7210 */ /* 0x000fe6000783e098 */
[----:B----4-:R-:W-:Y:S01]  /*8290*/  IMAD.X R47, R8, 0x1, R150, P6 ;  /* 0x00000001082f7824 */ /* 0x010fe200030e0696 */
[----:B------:R2:W-:Y:S01]  /*82a0*/  LDGSTS.E.BYPASS.LTC128B.128 [R48+0xa100], [R42.64], !P5 ;  /* 0x0a1000002a307fae */ /* 0x0005e2000e901d4e */
[----:B------:R-:W-:Y:S02]  /*82b0*/  ISETP.NE.U32.AND P6, PT, R148, RZ, PT ;  /* 0x000000ff9400720c */ /* 0x000fe40003fc5070 */
[----:B------:R-:W-:Y:S01]  /*82c0*/  IADD3.X R29, RZ, R8, R149, P1, P0 ;  /* 0x00000008ff1d7210 */ /* 0x000fe20000fe0495 */
[----:B------:R2:W-:Y:S04]  /*82d0*/  LDGSTS.E.BYPASS.LTC128B.128 [R48+0xe100], [R44.64], !P4 ;  /* 0x0e1000002c307fae */ /* 0x0005e8000e101d4e */
[----:B------:R2:W-:Y:S06]  /*82e0*/  LDGSTS.E.BYPASS.LTC128B.128 [R48+0xb100], [R46.64], !P5 ;  /* 0x0b1000002e307fae */ /* 0x0005ec000e901d4e */
[----:B------:R2:W-:Y:S02]  /*82f0*/  LDGSTS.E.BYPASS.LTC128B.128.ZFILL [R48+0xf100], [R28.64], P6 ;  /* 0x0f1000001c307fae */ /* 0x0005e4000b141d4e */
.L_x_559:
[----:B--234-:R-:W2:Y:S01]  /*8300*/  LDL R4, [R1+0x40] ;  /* 0x0000400001047983 */ /* 0x01cea20000100800 */
[----:B------:R-:W-:Y:S01]  /*8310*/  PLOP3.LUT P0, PT, PT, PT, UP1, 0x80, 0x0 ;  /* 0x000000000000781c */ /* 0x000fe20003f0f018 */
[----:B------:R-:W-:Y:S02]  /*8320*/  UIMAD UR7, UR10, UR4, 0x1 ;  /* 0x000000010a0774a4 */ /* 0x000fe4000f8e0204 */
[----:B------:R3:W2:Y:S01]  /*8330*/  LDL R8, [R1+0x34] ;  /* 0x0000340001087983 */ /* 0x0006a20000100800 */
[----:B------:R-:W-:Y:S02]  /*8340*/  UISETP.GT.AND UP0, UPT, UR10, UR5, UPT ;  /* 0x000000050a00728c */ /* 0x000fe4000bf04270 */
[----:B------:R-:W-:Y:S01]  /*8350*/  UIADD3 UR10, UR10, -0x1, URZ ;  /* 0xffffffff0a0a7890 */ /* 0x000fe2000fffe03f */
[----:B------:R-:W4:Y:S04]  /*8360*/  LDL R12, [R1+0x38] ;  /* 0x00003800010c7983 */ /* 0x000f280000100800 */
[----:B------:R-:W-:Y:S08]  /*8370*/  LDSM.16.MT88.4 R44, [R248+0x4100] ;  /* 0x00410000f82c783b */ /* 0x000ff00000004200 */
[----:B-1----:R-:W-:Y:S08]  /*8380*/  LDSM.16.MT88.4 R52, [R246+0x4100] ;  /* 0x00410000f634783b */ /* 0x002ff00000004200 */
[----:B------:R-:W-:Y:S08]  /*8390*/  LDSM.16.MT88.4 R60, [R245+0x4100] ;  /* 0x00410000f53c783b */ /* 0x000ff00000004200 */
[----:B------:R-:W0:Y:S01]  /*83a0*/  LDGDEPBAR ;  /* 0x00000000000079af */ /* 0x000e220000000000 */
[----:B--2---:R-:W-:Y:S02]  /*83b0*/  @P0 IMAD.MOV.U32 R8, RZ, RZ, R4 ;  /* 0x000000ffff080224 */ /* 0x004fe400078e0004 */
[----:B------:R-:W-:Y:S05]  /*83c0*/  IMAD.U32 R4, RZ, RZ, UR8 ;  /* 0x00000008ff047e24 */ /* 0x000fea000f8e00ff */
[----:B------:R-:W1:Y:S01]  /*83d0*/  SHFL.IDX PT, R31, R8, 0x1, 0x1c1f ;  /* 0x003c1f00081f7f89 */ /* 0x000e6200000e0000 */
[----:B----4-:R-:W-:Y:S04]  /*83e0*/  IADD3 R4, R4, UR7, -R12 ;  /* 0x0000000704047c10 */ /* 0x010fe8000fffe80c */
[----:B------:R-:W-:Y:S03]  /*83f0*/  IADD3 R20, R4, -UR12, RZ ;  /* 0x8000000c04147c10 */ /* 0x000fe6000fffe0ff */
[----:B------:R-:W2:Y:S02]  /*8400*/  SHFL.IDX PT, R29, R8, RZ, 0x1c1f ;  /* 0x001c1fff081d7589 */ /* 0x000ea400000e0000 */
[----:B-1----:R-:W-:Y:S05]  /*8410*/  IMAD.IADD R24, R20, 0x1, R31 ;  /* 0x0000000114187824 */ /* 0x002fea00078e021f */
[C---:B------:R-:W-:Y:S02]  /*8420*/  ISETP.GT.AND P0, PT, R24.reuse, 0x8, PT ;  /* 0x000000081800780c */ /* 0x040fe40003f04270 */
[----:B------:R-:W-:Y:S01]  /*8430*/  ISETP.GT.AND P1, PT, R24, 0x1, PT ;  /* 0x000000011800780c */ /* 0x000fe20003f24270 */
[----:B--2---:R-:W-:Y:S01]  /*8440*/  IMAD.IADD R20, R20, 0x1, R29 ;  /* 0x0000000114147824 */ /* 0x004fe200078e021d */
[----:B------:R-:W-:Y:S02]  /*8450*/  FSEL R31, R177, -INF , P0 ;  /* 0xff800000b11f7808 */ /* 0x000fe40000000000 */
[C---:B------:R-:W-:Y:S02]  /*8460*/  ISETP.GT.AND P0, PT, R24.reuse, 0x11, PT ;  /* 0x000000111800780c */ /* 0x040fe40003f04270 */
[----:B------:R-:W-:Y:S02]  /*8470*/  FSEL R33, R175, -INF , P1 ;  /* 0xff800000af217808 */ /* 0x000fe40000800000 */
[----:B------:R-:W-:Y:S02]  /*8480*/  ISETP.GT.AND P1, PT, R24, 0x10, PT ;  /* 0x000000101800780c */ /* 0x000fe40003f24270 */
[----:B------:R-:W-:Y:S02]  /*8490*/  FSEL R49, R183, -INF , P0 ;  /* 0xff800000b7317808 */ /* 0x000fe40000000000 */
[----:B------:R-:W-:Y:S02]  /*84a0*/  ISETP.GT.AND P0, PT, R20, 0x1, PT ;  /* 0x000000011400780c */ /* 0x000fe40003f04270 */
[----:B------:R-:W-:Y:S02]  /*84b0*/  ISETP.GT.AND P6, PT, R24, RZ, PT ;  /* 0x000000ff1800720c */ /* 0x000fe40003fc4270 */
        /* <DEDUP_REMOVED lines=11> */
[----:B------:R-:W-:Y:S02]  /*8570*/  ISETP.GT.AND P6, PT, R20, RZ, PT ;  /* 0x000000ff1400720c */ /* 0x000fe40003fc4270 */
        /* <DEDUP_REMOVED lines=11> */
[----:B------:R-:W-:Y:S02]  /*8630*/  FSEL R65, R185, -INF , P6 ;  /* 0xff800000b9417808 */ /* 0x000fe40003000000 */
[----:B------:R-:W-:Y:S02]  /*8640*/  ISETP.GT.AND P6, PT, R20, 0x9, PT ;  /* 0x000000091400780c */ /* 0x000fe40003fc4270 */
        /* <DEDUP_REMOVED lines=8> */
[----:B------:R-:W-:Y:S02]  /*86d0*/  FMNMX.FTZ R0, R35, R2, !PT ;  /* 0x0000000223007209 */ /* 0x000fe40007810000 */
[----:B------:R-:W-:Y:S02]  /*86e0*/  FMNMX.FTZ R7, R4, R3, !PT ;  /* 0x0000000304077209 */ /* 0x000fe40007810000 */
[----:B------:R-:W-:Y:S02]  /*86f0*/  FSEL R28, R189, -INF , P1 ;  /* 0xff800000bd1c7808 */ /* 0x000fe40000800000 */
[C---:B------:R-:W-:Y:S02]  /*8700*/  ISETP.GT.AND P0, PT, R20.reuse, 0x28, PT ;  /* 0x000000281400780c */ /* 0x040fe40003f04270 */
[----:B------:R-:W-:Y:S02]  /*8710*/  FSEL R181, R197, -INF , P6 ;  /* 0xff800000c5b57808 */ /* 0x000fe40003000000 */
[----:B------:R-:W-:Y:S02]  /*8720*/  ISETP.GT.AND P6, PT, R20, 0x18, PT ;  /* 0x000000181400780c */ /* 0x000fe40003fc4270 */
[----:B------:R-:W-:Y:S02]  /*8730*/  ISETP.GT.AND P1, PT, R24, 0x39, PT ;  /* 0x000000391800780c */ /* 0x000fe40003f24270 */
[----:B------:R-:W-:Y:S02]  /*8740*/  FMNMX.FTZ R0, R33, R0, !PT ;  /* 0x0000000021007209 */ /* 0x000fe40007810000 */
[----:B------:R-:W-:Y:S02]  /*8750*/  FMNMX.FTZ R7, R8, R7, !PT ;  /* 0x0000000708077209 */ /* 0x000fe40007810000 */
[----:B------:R-:W-:Y:S02]  /*8760*/  FMNMX.FTZ R0, R31, R0, !PT ;  /* 0x000000001f007209 */ /* 0x000fe40007810000 */
[----:B------:R-:W-:Y:S02]  /*8770*/  FSEL R48, R180, -INF , P6 ;  /* 0xff800000b4307808 */ /* 0x000fe40003000000 */
[----:B------:R-:W-:Y:S02]  /*8780*/  ISETP.GT.AND P6, PT, R24, 0x31, PT ;  /* 0x000000311800780c */ /* 0x000fe40003fc4270 */
[----:B------:R-:W-:Y:S02]  /*8790*/  FSEL R191, R203, -INF , P1 ;  /* 0xff800000cbbf7808 */ /* 0x000fe40000800000 */
[----:B------:R-:W-:Y:S02]  /*87a0*/  ISETP.GT.AND P1, PT, R20, 0x29, PT ;  /* 0x000000291400780c */ /* 0x000fe40003f24270 */
[----:B------:R-:W-:Y:S02]  /*87b0*/  FMNMX.FTZ R7, R16, R7, !PT ;  /* 0x0000000710077209 */ /* 0x000fe40007810000 */
[----:B------:R-:W-:Y:S02]  /*87c0*/  FSEL R174, R188, -INF , P0 ;  /* 0xff800000bcae7808 */ /* 0x000fe40000000000 */
[----:B------:R-:W-:Y:S02]  /*87d0*/  ISETP.GT.AND P0, PT, R24, 0x41, PT ;  /* 0x000000411800780c */ /* 0x000fe40003f04270 */
[----:B------:R-:W-:Y:S02]  /*87e0*/  FMNMX.FTZ R0, R29, R0, !PT ;  /* 0x000000001d007209 */ /* 0x000fe40007810000 */
[----:B------:R-:W-:Y:S02]  /*87f0*/  FMNMX.FTZ R7, R12, R7, !PT ;  /* 0x000000070c077209 */ /* 0x000fe40007810000 */
        /* <DEDUP_REMOVED lines=12> */
[----:B------:R-:W-:Y:S02]  /*88c0*/  FSEL R180, R192, -INF , P0 ;  /* 0xff800000c0b47808 */ /* 0x000fe40000000000 */
[----:B------:R-:W-:Y:S02]  /*88d0*/  ISETP.GT.AND P0, PT, R24, 0x50, PT ;  /* 0x000000501800780c */ /* 0x000fe40003f04270 */
[----:B------:R-:W-:Y:S02]  /*88e0*/  FSEL R197, R14, -INF , P6 ;  /* 0xff8000000ec57808 */ /* 0x000fe40003000000 */
[----:B------:R-:W-:Y:S02]  /*88f0*/  ISETP.GT.AND P6, PT, R20, 0x30, PT ;  /* 0x000000301400780c */ /* 0x000fe40003fc4270 */
[----:B------:R-:W-:Y:S02]  /*8900*/  FMNMX.FTZ R0, R49, R0, !PT ;  /* 0x0000000031007209 */ /* 0x000fe40007810000 */
[----:B------:R-:W-:Y:S02]  /*8910*/  FSEL R182, R193, -INF , P1 ;  /* 0xff800000c1b67808 */ /* 0x000fe40000800000 */
[----:B------:R-:W-:Y:S02]  /*8920*/  FSEL R193, R22, -INF , P0 ;  /* 0xff80000016c17808 */ /* 0x000fe40000000000 */
[----:B------:R-:W-:Y:S02]  /*8930*/  ISETP.GT.AND P0, PT, R20, 0x40, PT ;  /* 0x000000401400780c */ /* 0x000fe40003f04270 */
[----:B------:R-:W-:Y:S02]  /*8940*/  FMNMX.FTZ R7, R40, R7, !PT ;  /* 0x0000000728077209 */ /* 0x000fe40007810000 */
[----:B------:R-:W-:Y:S02]  /*8950*/  FMNMX.FTZ R0, R57, R0, !PT ;  /* 0x0000000039007209 */ /* 0x000fe40007810000 */
[----:B------:R-:W-:Y:S02]  /*8960*/  FSEL R178, R194, -INF , P6 ;  /* 0xff800000c2b27808 */ /* 0x000fe40003000000 */
[----:B------:R-:W-:Y:S02]  /*8970*/  FSEL R194, R5, -INF , P0 ;  /* 0xff80000005c27808 */ /* 0x000fe40000000000 */
        /* <DEDUP_REMOVED lines=11> */
[----:B------:R-:W-:Y:S02]  /*8a30*/  ISETP.GT.AND P6, PT, R24, 0x49, PT ;  /* 0x000000491800780c */ /* 0x000fe40003fc4270 */
[----:B------:R-:W-:Y:S02]  /*8a40*/  FMNMX.FTZ R0, R185, R0, !PT ;  /* 0x00000000b9007209 */ /* 0x000fe40007810000 */
[----:B------:R-:W-:Y:S02]  /*8a50*/  FMNMX.FTZ R5, R178, R5, !PT ;  /* 0x00000005b2057209 */ /* 0x000fe40007810000 */
[----:B------:R-:W-:Y:S02]  /*8a60*/  FSEL R199, R18, -INF , P6 ;  /* 0xff80000012c77808 */ /* 0x000fe40003000000 */
[----:B------:R-:W-:Y:S02]  /*8a70*/  ISETP.GT.AND P6, PT, R20, 0x39, PT ;  /* 0x000000391400780c */ /* 0x000fe40003fc4270 */
[----:B------:R-:W-:Y:S02]  /*8a80*/  FMNMX.FTZ R0, R187, R0, !PT ;  /* 0x00000000bb007209 */ /* 0x000fe40007810000 */
[----:B------:R-:W-:Y:S02]  /*8a90*/  FMNMX.FTZ R5, R180, R5, !PT ;  /* 0x00000005b4057209 */ /* 0x000fe40007810000 */
[----:B------:R-:W-:Y:S02]  /*8aa0*/  ISETP.GT.AND P1, PT, R24, 0x51, PT ;  /* 0x000000511800780c */ /* 0x000fe40003f24270 */
[----:B------:R-:W-:Y:S02]  /*8ab0*/  FSEL R188, R196, -INF , P6 ;  /* 0xff800000c4bc7808 */ /* 0x000fe40003000000 */
[----:B------:R-:W-:Y:S02]  /*8ac0*/  FMNMX.FTZ R0, R195, R0, !PT ;  /* 0x00000000c3007209 */ /* 0x000fe40007810000 */
[----:B------:R-:W-:Y:S02]  /*8ad0*/  FMNMX.FTZ R5, R182, R5, !PT ;  /* 0x00000005b6057209 */ /* 0x000fe40007810000 */
[----:B------:R-:W-:Y:S02]  /*8ae0*/  FSEL R189, R21, -INF , P1 ;  /* 0xff80000015bd7808 */ /* 0x000fe40000800000 */
[----:B------:R-:W-:Y:S02]  /*8af0*/  ISETP.GT.AND P1, PT, R20, 0x41, PT ;  /* 0x000000411400780c */ /* 0x000fe40003f24270 */
[----:B------:R-:W-:Y:S02]  /*8b00*/  ISETP.GT.AND P6, PT, R24, 0x58, PT ;  /* 0x000000581800780c */ /* 0x000fe40003fc4270 */
[----:B------:R-:W-:Y:S02]  /*8b10*/  FMNMX.FTZ R0, R191, R0, !PT ;  /* 0x00000000bf007209 */ /* 0x000fe40007810000 */
[----:B------:R-:W-:Y:S02]  /*8b20*/  FMNMX.FTZ R5, R188, R5, !PT ;  /* 0x00000005bc057209 */ /* 0x000fe40007810000 */
[----:B------:R-:W-:Y:S02]  /*8b30*/  ISETP.GT.AND P0, PT, R24, 0x59, PT ;  /* 0x000000591800780c */ /* 0x000fe40003f04270 */
[----:B------:R-:W-:Y:S02]  /*8b40*/  FSEL R183, R27, -INF , P6 ;  /* 0xff8000001bb77808 */ /* 0x000fe40003000000 */
[----:B------:R-:W-:Y:S02]  /*8b50*/  ISETP.GT.AND P6, PT, R20, 0x48, PT ;  /* 0x000000481400780c */ /* 0x000fe40003fc4270 */
[----:B------:R-:W-:Y:S02]  /*8b60*/  FSEL R196, R198, -INF , P1 ;  /* 0xff800000c6c47808 */ /* 0x000fe40000800000 */
        /* <DEDUP_REMOVED lines=32> */
[----:B------:R-:W-:Y:S02]  /*8d70*/  FSEL R184, R15, -INF , P1 ;  /* 0xff8000000fb87808 */ /* 0x000fe40000800000 */
[----:B------:R-:W-:Y:S02]  /*8d80*/  FSEL R157, R157, -INF , P6 ;  /* 0xff8000009d9d7808 */ /* 0x000fe40003000000 */
[----:B------:R-:W-:Y:S02]  /*8d90*/  ISETP.GT.AND P6, PT, R20, 0x60, PT ;  /* 0x000000601400780c */ /* 0x000fe40003fc4270 */
[----:B------:R-:W-:Y:S02]  /*8da0*/  FMNMX.FTZ R0, R183, R0, !PT ;  /* 0x00000000b7007209 */ /* 0x000fe40007810000 */
[----:B------:R-:W-:Y:S02]  /*8db0*/  FMNMX.FTZ R7, R186, R5, !PT ;  /* 0x00000005ba077209 */ /* 0x000fe40007810000 */
[C---:B------:R-:W-:Y:S02]  /*8dc0*/  ISETP.GT.AND P0, PT, R24.reuse, 0x71, PT ;  /* 0x000000711800780c */ /* 0x040fe40003f04270 */
[----:B------:R-:W-:Y:S02]  /*8dd0*/  ISETP.GT.AND P1, PT, R24, 0x78, PT ;  /* 0x000000781800780c */ /* 0x000fe40003f24270 */
[----:B------:R-:W-:Y:S02]  /*8de0*/  FSEL R172, R17, -INF , P6 ;  /* 0xff80000011ac7808 */ /* 0x000fe40003000000 */
[----:B------:R-:W-:Y:S02]  /*8df0*/  ISETP.GT.AND P6, PT, R20, 0x61, PT ;  /* 0x000000611400780c */ /* 0x000fe40003fc4270 */
        /* <DEDUP_REMOVED lines=8> */
[----:B------:R-:W-:Y:S02]  /*8e80*/  FMNMX.FTZ R7, R172, R7, !PT ;  /* 0x00000007ac077209 */ /* 0x000fe40007810000 */
[----:B------:R-:W-:Y:S02]  /*8e90*/  FSEL R133, R133, -INF , P0 ;  /* 0xff80000085857808 */ /* 0x000fe40000000000 */
        /* <DEDUP_REMOVED lines=17> */
[----:B------:R-:W-:Y:S01]  /*8fb0*/  FSEL R154, R154, -INF , P1 ;  /* 0xff8000009a9a7808 */ /* 0x000fe20000800000 */
[----:B------:R-:W-:Y:S01]  /*8fc0*/  LDSM.16.MT88.4 R20, [R246+0x100] ;  /* 0x00010000f614783b */ /* 0x000fe20000004200 */
[----:B------:R-:W-:Y:S02]  /*8fd0*/  FMNMX.FTZ R7, R158, R7, !PT ;  /* 0x000000079e077209 */ /* 0x000fe40007810000 */
[----:B------:R-:W-:Y:S02]  /*8fe0*/  FMNMX.FTZ R0, R155, R0, !PT ;  /* 0x000000009b007209 */ /* 0x000fe40007810000 */
[----:B------:R-:W-:Y:S02]  /*8ff0*/  FSEL R152, R30, -INF , P0 ;  /* 0xff8000001e987808 */ /* 0x000fe40000000000 */
[----:B------:R-:W-:Y:S02]  /*9000*/  FMNMX.FTZ R7, R154, R7, !PT ;  /* 0x000000079a077209 */ /* 0x000fe40007810000 */
[----:B------:R-:W-:Y:S02]  /*9010*/  FMNMX.FTZ R0, R151, R0, !PT ;  /* 0x0000000097007209 */ /* 0x000fe40007810000 */
[----:B------:R-:W-:Y:S02]  /*9020*/  FMNMX.FTZ R9, R152, R7, !PT ;  /* 0x0000000798097209 */ /* 0x000fe40007810000 */
[----:B------:R-:W-:Y:S03]  /*9030*/  FMNMX.FTZ R5, R133, R0, !PT ;  /* 0x0000000085057209 */ /* 0x000fe60007810000 */
[----:B------:R-:W1:Y:S08]  /*9040*/  SHFL.BFLY PT, R10, R9, 0x2, 0x1f ;  /* 0x0c401f00090a7f89 */ /* 0x000e7000000e0000 */
[----:B------:R-:W2:Y:S01]  /*9050*/  SHFL.BFLY PT, R0, R5, 0x2, 0x1f ;  /* 0x0c401f0005007f89 */ /* 0x000ea200000e0000 */
[----:B-1----:R-:W-:Y:S07]  /*9060*/  FMNMX.FTZ R6, R10, R9, !PT ;  /* 0x000000090a067209 */ /* 0x002fee0007810000 */
[----:B------:R-:W-:Y:S01]  /*9070*/  SHFL.BFLY PT, R7, R6, 0x1, 0x1f ;  /* 0x0c201f0006077f89 */ /* 0x000fe200000e0000 */
[----:B--2---:R-:W-:Y:S07]  /*9080*/  FMNMX.FTZ R5, R5, R0, !PT ;  /* 0x0000000005057209 */ /* 0x004fee0007810000 */
[----:B------:R-:W1:Y:S02]  /*9090*/  SHFL.BFLY PT, R0, R5, 0x1, 0x1f ;  /* 0x0c201f0005007f89 */ /* 0x000e6400000e0000 */
[----:B-1----:R-:W-:Y:S02]  /*90a0*/  FMNMX.FTZ R132, R0, R5, !PT ;  /* 0x0000000500847209 */ /* 0x002fe40007810000 */
[----:B------:R-:W-:Y:S02]  /*90b0*/  FMNMX.FTZ R0, R6, R7, !PT ;  /* 0x0000000706007209 */ /* 0x000fe40007810000 */
[C---:B------:R-:W-:Y:S01]  /*90c0*/  FSETP.NEU.FTZ.AND P1, PT, R132.reuse, -INF , PT ;  /* 0xff8000008400780b */ /* 0x040fe20003f3d000 */
[----:B------:R-:W-:Y:S01]  /*90d0*/  FMUL.FTZ R150, R132, c[0x0][0x2d0] ;  /* 0x0000b40084967a20 */ /* 0x000fe20000410000 */
[C---:B------:R-:W-:Y:S01]  /*90e0*/  FSETP.NEU.FTZ.AND P0, PT, R0.reuse, -INF , PT ;  /* 0xff8000000000780b */ /* 0x040fe20003f1d000 */
[----:B------:R-:W-:Y:S01]  /*90f0*/  FMUL.FTZ R153, R0, c[0x0][0x2d0] ;  /* 0x0000b40000997a20 */ /* 0x000fe20000410000 */
[----:B------:R-:W-:Y:S02]  /*9100*/  FSEL R5, R132, RZ, P1 ;  /* 0x000000ff84057208 */ /* 0x000fe40000800000 */
[----:B------:R-:W-:Y:S02]  /*9110*/  FSEL R150, R150, RZ, P1 ;  /* 0x000000ff96967208 */ /* 0x000fe40000800000 */
[----:B------:R-:W-:Y:S01]  /*9120*/  FSEL R153, R153, RZ, P0 ;  /* 0x000000ff99997208 */ /* 0x000fe20000000000 */
[----:B------:R-:W-:Y:S02]  /*9130*/  FADD.FTZ R5, -R5, R2 ;  /* 0x0000000205057221 */ /* 0x000fe40000010100 */
[--C-:B------:R-:W-:Y:S02]  /*9140*/  FFMA.FTZ R135, R31, c[0x0][0x2d0], -R150.reuse ;  /* 0x0000b4001f877a23 */ /* 0x100fe40000010896 */
[--C-:B------:R-:W-:Y:S01]  /*9150*/  FFMA.FTZ R148, R4, c[0x0][0x2d0], -R153.reuse ;  /* 0x0000b40004947a23 */ /* 0x100fe20000010899 */
[----:B------:R-:W-:Y:S01]  /*9160*/  FSEL R4, R0, RZ, P0 ;  /* 0x000000ff00047208 */ /* 0x000fe20000000000 */
[----:B------:R-:W-:Y:S01]  /*9170*/  FFMA.FTZ R145, R12, c[0x0][0x2d0], -R153 ;  /* 0x0000b4000c917a23 */ /* 0x000fe20000010899 */
[----:B------:R-:W-:Y:S01]  /*9180*/  PLOP3.LUT P0, PT, PT, PT, UP0, 0x80, 0x0 ;  /* 0x000000000000781c */ /* 0x000fe20003f0f008 */
[----:B------:R-:W1:Y:S01]  /*9190*/  LDSM.16.MT88.4 R12, [R248+0x100] ;  /* 0x00010000f80c783b */ /* 0x000e620000004200 */
[--C-:B------:R-:W-:Y:S01]  /*91a0*/  FFMA.FTZ R134, R29, c[0x0][0x2d0], -R150.reuse ;  /* 0x0000b4001d867a23 */ /* 0x100fe20000010896 */
[----:B------:R-:W-:Y:S01]  /*91b0*/  MUFU.EX2 R135, R135 ;  /* 0x0000008700877308 */ /* 0x000fe20000000800 */
[----:B------:R-:W-:Y:S02]  /*91c0*/  FADD.FTZ R4, -R4, R3 ;  /* 0x0000000304047221 */ /* 0x000fe40000010100 */
[--C-:B------:R-:W-:Y:S02]  /*91d0*/  FFMA.FTZ R149, R35, c[0x0][0x2d0], -R150.reuse ;  /* 0x0000b40023957a23 */ /* 0x100fe40000010896 */
[--C-:B------:R-:W-:Y:S02]  /*91e0*/  FFMA.FTZ R144, R33, c[0x0][0x2d0], -R150.reuse ;  /* 0x0000b40021907a23 */ /* 0x100fe40000010896 */
[--C-:B------:R-:W-:Y:S02]  /*91f0*/  FFMA.FTZ R147, R8, c[0x0][0x2d0], -R153.reuse ;  /* 0x0000b40008937a23 */ /* 0x100fe40000010899 */
[--C-:B------:R-:W-:Y:S01]  /*9200*/  FFMA.FTZ R146, R16, c[0x0][0x2d0], -R153.reuse ;  /* 0x0000b40010927a23 */ /* 0x100fe20000010899 */
[----:B------:R-:W-:Y:S01]  /*9210*/  MUFU.EX2 R149, R149 ;  /* 0x0000009500957308 */ /* 0x000fe20000000800 */
[----:B------:R-:W-:Y:S02]  /*9220*/  FMUL.FTZ R3, R4, c[0x0][0x2d0] ;  /* 0x0000b40004037a20 */ /* 0x000fe40000410000 */
[----:B------:R-:W-:Y:S02]  /*9230*/  FMUL.FTZ R2, R5, c[0x0][0x2d0] ;  /* 0x0000b40005027a20 */ /* 0x000fe40000410000 */
        /* <DEDUP_REMOVED lines=9> */
[----:B------:R-:W4:Y:S01]  /*92d0*/  MUFU.EX2 R2, R2 ;  /* 0x0000000200027308 */ /* 0x000f220000000800 */
[--C-:B------:R-:W-:Y:S02]  /*92e0*/  FFMA.FTZ R191, R191, c[0x0][0x2d0], -R150.reuse ;  /* 0x0000b400bfbf7a23 */ /* 0x100fe40000010896 */
[--C-:B------:R-:W-:Y:S02]  /*92f0*/  FFMA.FTZ R194, R194, c[0x0][0x2d0], -R153.reuse ;  /* 0x0000b400c2c27a23 */ /* 0x100fe40000010899 */
[--C-:B------:R-:W-:Y:S02]  /*9300*/  FFMA.FTZ R197, R197, c[0x0][0x2d0], -R150.reuse ;  /* 0x0000b400c5c57a23 */ /* 0x100fe40000010896 */
[--C-:B------:R-:W-:Y:S02]  /*9310*/  FFMA.FTZ R198, R198, c[0x0][0x2d0], -R153.reuse ;  /* 0x0000b400c6c67a23 */ /* 0x100fe40000010899 */
[--C-:B------:R-:W-:Y:S01]  /*9320*/  FFMA.FTZ R199, R199, c[0x0][0x2d0], -R150.reuse ;  /* 0x0000b400c7c77a23 */ /* 0x100fe20000010896 */
[----:B------:R-:W5:Y:S01]  /*9330*/  MUFU.EX2 R144, R144 ;  /* 0x0000009000907308 */ /* 0x000f620000000800 */
[--C-:B------:R-:W-:Y:S02]  /*9340*/  FFMA.FTZ R192, R192, c[0x0][0x2d0], -R153.reuse ;  /* 0x0000b400c0c07a23 */ /* 0x100fe40000010899 */
[----:B------:R-:W-:Y:S02]  /*9350*/  FFMA.FTZ R189, R189, c[0x0][0x2d0], -R150 ;  /* 0x0000b400bdbd7a23 */ /* 0x000fe40000010896 */
[C---:B--2---:R-:W-:Y:S02]  /*9360*/  FMUL.FTZ R4, R3.reuse, R128 ;  /* 0x0000008003047220 */ /* 0x044fe40000410000 */
[C---:B------:R-:W-:Y:S02]  /*9370*/  FMUL.FTZ R5, R3.reuse, R129 ;  /* 0x0000008103057220 */ /* 0x040fe40000410000 */
[C---:B------:R-:W-:Y:S01]  /*9380*/  FMUL.FTZ R8, R3.reuse, R124 ;  /* 0x0000007c03087220 */ /* 0x040fe20000410000 */
[----:B------:R-:W2:Y:S01]  /*9390*/  MUFU.EX2 R134, R134 ;  /* 0x0000008600867308 */ /* 0x000ea20000000800 */
[C---:B------:R-:W-:Y:S02]  /*93a0*/  FMUL.FTZ R9, R3.reuse, R125 ;  /* 0x0000007d03097220 */ /* 0x040fe40000410000 */
[----:B------:R-:W-:Y:S02]  /*93b0*/  IMAD.MOV.U32 R129, RZ, RZ, R28 ;  /* 0x000000ffff817224 */ /* 0x000fe400078e001c */
[C---:B----4-:R-:W-:Y:S01]  /*93c0*/  FMUL.FTZ R6, R2.reuse, R130 ;  /* 0x0000008202067220 */ /* 0x050fe20000410000 */
[----:B------:R-:W4:Y:S01]  /*93d0*/  LDSM.16.MT88.4 R28, [R245+0x100] ;  /* 0x00010000f51c783b */ /* 0x000f220000004200 */
[C---:B------:R-:W-:Y:S02]  /*93e0*/  FMUL.FTZ R7, R2.reuse, R131 ;  /* 0x0000008302077220 */ /* 0x040fe40000410000 */
[C---:B------:R-:W-:Y:S01]  /*93f0*/  FMUL.FTZ R10, R2.reuse, R126 ;  /* 0x0000007e020a7220 */ /* 0x040fe20000410000 */
[----:B------:R-:W-:Y:S01]  /*9400*/  MUFU.EX2 R148, R148 ;  /* 0x0000009400947308 */ /* 0x000fe20000000800 */
[----:B------:R-:W-:Y:S02]  /*9410*/  FMUL.FTZ R11, R2, R127 ;  /* 0x0000007f020b7220 */ /* 0x000fe40000410000 */
[C---:B------:R-:W-:Y:S01]  /*9420*/  FMUL.FTZ R16, R3.reuse, R116 ;  /* 0x0000007403107220 */ /* 0x040fe20000410000 */
[----:B-----5:R-:W-:Y:S01]  /*9430*/  F2FP.PACK_AB R141, R144, R149 ;  /* 0x00000095908d723e */ /* 0x020fe200000000ff */
[C---:B------:R-:W-:Y:S01]  /*9440*/  FMUL.FTZ R17, R3.reuse, R117 ;  /* 0x0000007503117220 */ /* 0x040fe20000410000 */
[----:B------:R-:W-:Y:S01]  /*9450*/  LDSM.16.MT88.4 R124, [R248+0x3900] ;  /* 0x00390000f87c783b */ /* 0x000fe20000004200 */
[C---:B------:R-:W-:Y:S02]  /*9460*/  FMUL.FTZ R18, R2.reuse, R118 ;  /* 0x0000007602127220 */ /* 0x040fe40000410000 */
[----:B------:R-:W-:Y:S01]  /*9470*/  FMUL.FTZ R19, R2, R119 ;  /* 0x0000007702137220 */ /* 0x000fe20000410000 */
[----:B------:R-:W5:Y:S01]  /*9480*/  MUFU.EX2 R147, R147 ;  /* 0x0000009300937308 */ /* 0x000f620000000800 */
[----:B------:R-:W-:Y:S02]  /*9490*/  IMAD.MOV.U32 R128, RZ, RZ, R36 ;  /* 0x000000ffff807224 */ /* 0x000fe400078e0024 */
[C---:B------:R-:W-:Y:S01]  /*94a0*/  FMUL.FTZ R24, R3.reuse, R108 ;  /* 0x0000006c03187220 */ /* 0x040fe20000410000 */
[----:B--2---:R-:W-:Y:S01]  /*94b0*/  F2FP.PACK_AB R143, R134, R135 ;  /* 0x00000087868f723e */ /* 0x004fe200000000ff */
[----:B------:R-:W2:Y:S01]  /*94c0*/  LDSM.16.MT88.4 R36, [R244+0x100] ;  /* 0x00010000f424783b */ /* 0x000ea20000004200 */
[C---:B------:R-:W-:Y:S02]  /*94d0*/  FMUL.FTZ R25, R3.reuse, R109 ;  /* 0x0000006d03197220 */ /* 0x040fe40000410000 */
[C---:B------:R-:W-:Y:S02]  /*94e0*/  FMUL.FTZ R26, R2.reuse, R110 ;  /* 0x0000006e021a7220 */ /* 0x040fe40000410000 */
[----:B------:R-:W-:Y:S01]  /*94f0*/  MUFU.EX2 R146, R146 ;  /* 0x0000009200927308 */ /* 0x000fe20000000800 */
[C---:B------:R-:W-:Y:S02]  /*9500*/  FMUL.FTZ R27, R2.reuse, R111 ;  /* 0x0000006f021b7220 */ /* 0x040fe40000410000 */
[C---:B------:R-:W-:Y:S01]  /*9510*/  FMUL.FTZ R33, R3.reuse, R101 ;  /* 0x0000006503217220 */ /* 0x040fe20000410000 */
[----:B------:R-:W-:Y:S01]  /*9520*/  LDSM.16.MT88.4 R116, [R246+0x3900] ;  /* 0x00390000f674783b */ /* 0x000fe20000004200 */
[C---:B------:R-:W-:Y:S02]  /*9530*/  FMUL.FTZ R34, R2.reuse, R102 ;  /* 0x0000006602227220 */ /* 0x040fe40000410000 */
[C---:B------:R-:W-:Y:S02]  /*9540*/  FMUL.FTZ R35, R2.reuse, R103 ;  /* 0x0000006702237220 */ /* 0x040fe40000410000 */
[C---:B------:R-:W-:Y:S01]  /*9550*/  FMUL.FTZ R42, R2.reuse, R94 ;  /* 0x0000005e022a7220 */ /* 0x040fe20000410000 */
[----:B------:R-:W1:Y:S01]  /*9560*/  MUFU.EX2 R145, R145 ;  /* 0x0000009100917308 */ /* 0x000e620000000800 */
[C---:B------:R-:W-:Y:S01]  /*9570*/  FMUL.FTZ R43, R2.reuse, R95 ;  /* 0x0000005f022b7220 */ /* 0x040fe20000410000 */
[----:B------:R-:W-:Y:S01]  /*9580*/  LDSM.16.MT88.4 R108, [R245+0x3900] ;  /* 0x00390000f56c783b */ /* 0x000fe20000004200 */
[----:B------:R-:W-:Y:S01]  /*9590*/  FMUL.FTZ R48, R3, R84 ;  /* 0x0000005403307220 */ /* 0x000fe20000410000 */
[----:B-----5:R-:W-:Y:S01]  /*95a0*/  F2FP.PACK_AB R140, R147, R148 ;  /* 0x00000094938c723e */ /* 0x020fe200000000ff */
[C---:B------:R-:W-:Y:S02]  /*95b0*/  FMUL.FTZ R50, R2.reuse, R86 ;  /* 0x0000005602327220 */ /* 0x040fe40000410000 */
[C---:B------:R-:W-:Y:S02]  /*95c0*/  FMUL.FTZ R51, R2.reuse, R87 ;  /* 0x0000005702337220 */ /* 0x040fe40000410000 */
[C---:B------:R-:W-:Y:S01]  /*95d0*/  FMUL.FTZ R56, R3.reuse, R76 ;  /* 0x0000004c03387220 */ /* 0x040fe20000410000 */
[----:B------:R-:W-:Y:S01]  /*95e0*/  MUFU.EX2 R156, R156 ;  /* 0x0000009c009c7308 */ /* 0x000fe20000000800 */
[C---:B------:R-:W-:Y:S02]  /*95f0*/  FMUL.FTZ R58, R2.reuse, R78 ;  /* 0x0000004e023a7220 */ /* 0x040fe40000410000 */
[C---:B------:R-:W-:Y:S02]  /*9600*/  FMUL.FTZ R59, R2.reuse, R79 ;  /* 0x0000004f023b7220 */ /* 0x040fe40000410000 */
[C---:B------:R-:W-:Y:S02]  /*9610*/  FMUL.FTZ R64, R3.reuse, R68 ;  /* 0x0000004403407220 */ /* 0x040fe40000410000 */
[----:B------:R-:W-:Y:S02]  /*9620*/  FMUL.FTZ R65, R3, R69 ;  /* 0x0000004503417220 */ /* 0x000fe40000410000 */
[C---:B------:R-:W-:Y:S01]  /*9630*/  FMUL.FTZ R66, R2.reuse, R70 ;  /* 0x0000004602427220 */ /* 0x040fe20000410000 */
[----:B------:R-:W5:Y:S01]  /*9640*/  MUFU.EX2 R159, R159 ;  /* 0x0000009f009f7308 */ /* 0x000f620000000800 */
[----:B------:R-:W-:Y:S02]  /*9650*/  FMUL.FTZ R67, R2, R71 ;  /* 0x0000004702437220 */ /* 0x000fe40000410000 */
        /* <DEDUP_REMOVED lines=10> */
[----:B------:R-:W-:Y:S03]  /*9700*/  MUFU.EX2 R174, R174 ;  /* 0x000000ae00ae7308 */ /* 0x000fe60000000800 */
[----:B------:R-:W-:Y:S01]  /*9710*/  FMUL.FTZ R13, R3, R121 ;  /* 0x00000079030d7220 */ /* 0x000fe20000410000 */
[----:B-----5:R-:W-:Y:S01]  /*9720*/  F2FP.PACK_AB R70, R159, R156 ;  /* 0x0000009c9f46723e */ /* 0x020fe200000000ff */
[--C-:B------:R-:W-:Y:S02]  /*9730*/  FFMA.FTZ R163, R163, c[0x0][0x2d0], -R150.reuse ;  /* 0x0000b400a3a37a23 */ /* 0x100fe40000010896 */
[C---:B------:R-:W-:Y:S03]  /*9740*/  FMUL.FTZ R14, R2.reuse, R122 ;  /* 0x0000007a020e7220 */ /* 0x040fe60000410000 */
[----:B------:R-:W-:Y:S01]  /*9750*/  MUFU.EX2 R177, R177 ;  /* 0x000000b100b17308 */ /* 0x000fe20000000800 */
[----:B------:R-:W-:Y:S02]  /*9760*/  FMUL.FTZ R15, R2, R123 ;  /* 0x0000007b020f7220 */ /* 0x000fe40000410000 */
[--C-:B------:R-:W-:Y:S02]  /*9770*/  FFMA.FTZ R160, R160, c[0x0][0x2d0], -R153.reuse ;  /* 0x0000b400a0a07a23 */ /* 0x100fe40000010899 */
[--C-:B------:R-:W-:Y:S02]  /*9780*/  FFMA.FTZ R157, R157, c[0x0][0x2d0], -R150.reuse ;  /* 0x0000b4009d9d7a23 */ /* 0x100fe40000010896 */
[--C-:B------:R-:W-:Y:S01]  /*9790*/  FFMA.FTZ R154, R154, c[0x0][0x2d0], -R153.reuse ;  /* 0x0000b4009a9a7a23 */ /* 0x100fe20000010899 */
[C---:B------:R-:W-:Y:S02]  /*97a0*/  HMMA.16816.F32 R12, R140.reuse, R20, R12 ;  /* 0x000000148c0c723c */ /* 0x040fe4000000180c */
[----:B------:R-:W-:Y:S01]  /*97b0*/  MUFU.EX2 R178, R178 ;  /* 0x000000b200b27308 */ /* 0x000fe20000000800 */
[--C-:B------:R-:W-:Y:S04]  /*97c0*/  FFMA.FTZ R151, R151, c[0x0][0x2d0], -R150.reuse ;  /* 0x0000b40097977a23 */ /* 0x100fe80000010896 */
[C---:B------:R-:W-:Y:S01]  /*97d0*/  FMUL.FTZ R21, R3.reuse, R113 ;  /* 0x0000007103157220 */ /* 0x040fe20000410000 */
[C---:B------:R-:W-:Y:S04]  /*97e0*/  HMMA.16816.F32 R16, R140.reuse, R22, R16 ;  /* 0x000000168c10723c */ /* 0x040fe80000001810 */
[----:B------:R-:W-:Y:S01]  /*97f0*/  FMUL.FTZ R20, R3, R112 ;  /* 0x0000007003147220 */ /* 0x000fe20000410000 */
[----:B------:R-:W-:Y:S01]  /*9800*/  MUFU.EX2 R185, R185 ;  /* 0x000000b900b97308 */ /* 0x000fe20000000800 */
[--C-:B------:R-:W-:Y:S02]  /*9810*/  FFMA.FTZ R112, R57, c[0x0][0x2d0], -R150.reuse ;  /* 0x0000b40039707a23 */ /* 0x100fe40000010896 */
[C---:B------:R-:W-:Y:S04]  /*9820*/  FMUL.FTZ R22, R2.reuse, R114 ;  /* 0x0000007202167220 */ /* 0x040fe80000410000 */
[----:B------:R-:W-:Y:S02]  /*9830*/  FMUL.FTZ R23, R2, R115 ;  /* 0x0000007302177220 */ /* 0x000fe40000410000 */
[C---:B------:R-:W-:Y:S01]  /*9840*/  FMUL.FTZ R57, R3.reuse, R77 ;  /* 0x0000004d03397220 */ /* 0x040fe20000410000 */
[----:B------:R-:W1:Y:S01]  /*9850*/  MUFU.EX2 R112, R112 ;  /* 0x0000007000707308 */ /* 0x000e620000000800 */
[----:B------:R-:W-:Y:S03]  /*9860*/  LDSM.16.MT88.4 R76, [R248+0x900] ;  /* 0x00090000f84c783b */ /* 0x000fe60000004200 */
[C---:B----4-:R-:W-:Y:S06]  /*9870*/  HMMA.16816.F32 R20, R140.reuse, R28, R20 ;  /* 0x0000001c8c14723c */ /* 0x050fec0000001814 */
[----:B------:R-:W-:Y:S01]  /*9880*/  MUFU.EX2 R182, R182 ;  /* 0x000000b600b67308 */ /* 0x000fe20000000800 */
[C---:B------:R-:W-:Y:S01]  /*9890*/  FMUL.FTZ R28, R3.reuse, R104 ;  /* 0x00000068031c7220 */ /* 0x040fe20000410000 */
[C---:B------:R-:W-:Y:S04]  /*98a0*/  HMMA.16816.F32 R24, R140.reuse, R30, R24 ;  /* 0x0000001e8c18723c */ /* 0x040fe80000001818 */
[----:B------:R-:W-:Y:S02]  /*98b0*/  FMUL.FTZ R29, R3, R105 ;  /* 0x00000069031d7220 */ /* 0x000fe40000410000 */
[--C-:B------:R-:W-:Y:S02]  /*98c0*/  FFMA.FTZ R104, R32, c[0x0][0x2d0], -R153.reuse ;  /* 0x0000b40020687a23 */ /* 0x100fe40000010899 */
[C---:B------:R-:W-:Y:S01]  /*98d0*/  FMUL.FTZ R30, R2.reuse, R106 ;  /* 0x0000006a021e7220 */ /* 0x040fe20000410000 */
[----:B------:R-:W-:Y:S03]  /*98e0*/  MUFU.EX2 R191, R191 ;  /* 0x000000bf00bf7308 */ /* 0x000fe60000000800 */
[----:B------:R-:W-:Y:S01]  /*98f0*/  FMUL.FTZ R31, R2, R107 ;  /* 0x0000006b021f7220 */ /* 0x000fe20000410000 */
[----:B-1----:R-:W-:Y:S01]  /*9900*/  F2FP.PACK_AB R71, R161, R112 ;  /* 0x00000070a147723e */ /* 0x002fe200000000ff */
[C---:B------:R-:W-:Y:S02]  /*9910*/  FMUL.FTZ R32, R3.reuse, R100 ;  /* 0x0000006403207220 */ /* 0x040fe40000410000 */
[----:B------:R-:W4:Y:S01]  /*9920*/  LDL.LU R100, [R1+0x24] ;  /* 0x0000240001647983 */ /* 0x000f220000300800 */
[--C-:B------:R-:W-:Y:S02]  /*9930*/  FFMA.FTZ R105, R40, c[0x0][0x2d0], -R153.reuse ;  /* 0x0000b40028697a23 */ /* 0x100fe40000010899 */
[C---:B--2---:R-:W-:Y:S01]  /*9940*/  HMMA.16816.F32 R28, R140.reuse, R36, R28 ;  /* 0x000000248c1c723c */ /* 0x044fe2000000181c */
[----:B------:R-:W2:Y:S01]  /*9950*/  LDL.LU R113, [R1+0x20] ;  /* 0x0000200001717983 */ /* 0x000ea20000300800 */
[----:B------:R-:W-:Y:S01]  /*9960*/  MUFU.EX2 R104, R104 ;  /* 0x0000006800687308 */ /* 0x000fe20000000800 */
[----:B------:R-:W-:Y:S02]  /*9970*/  FMUL.FTZ R40, R3, R92 ;  /* 0x0000005c03287220 */ /* 0x000fe40000410000 */
[--C-:B------:R-:W-:Y:S02]  /*9980*/  FFMA.FTZ R106, R41, c[0x0][0x2d0], -R150.reuse ;  /* 0x0000b400296a7a23 */ /* 0x100fe40000010896 */
[C---:B------:R-:W-:Y:S01]  /*9990*/  FMUL.FTZ R36, R3.reuse, R96 ;  /* 0x0000006003247220 */ /* 0x040fe20000410000 */
[C---:B------:R-:W-:Y:S04]  /*99a0*/  HMMA.16816.F32 R32, R140.reuse, R38, R32 ;  /* 0x000000268c20723c */ /* 0x040fe80000001820 */
[C---:B------:R-:W-:Y:S01]  /*99b0*/  FMUL.FTZ R37, R3.reuse, R97 ;  /* 0x0000006103257220 */ /* 0x040fe20000410000 */
[----:B------:R-:W1:Y:S01]  /*99c0*/  MUFU.EX2 R105, R105 ;  /* 0x0000006900697308 */ /* 0x000e620000000800 */
[----:B------:R-:W-:Y:S02]  /*99d0*/  FMUL.FTZ R41, R3, R93 ;  /* 0x0000005d03297220 */ /* 0x000fe40000410000 */
[C---:B------:R-:W-:Y:S01]  /*99e0*/  FMUL.FTZ R38, R2.reuse, R98 ;  /* 0x0000006202267220 */ /* 0x040fe20000410000 */
[----:B------:R-:W-:Y:S03]  /*99f0*/  LDSM.16.MT88.4 R92, [R244+0x5100] ;  /* 0x00510000f45c783b */ /* 0x000fe60000004200 */
[C---:B------:R-:W-:Y:S02]  /*9a00*/  FMUL.FTZ R39, R2.reuse, R99 ;  /* 0x0000006302277220 */ /* 0x040fe40000410000 */
[--C-:B------:R-:W-:Y:S01]  /*9a10*/  FFMA.FTZ R107, R49, c[0x0][0x2d0], -R150.reuse ;  /* 0x0000b400316b7a23 */ /* 0x100fe20000010896 */
[----:B------:R-:W-:Y:S01]  /*9a20*/  MUFU.EX2 R106, R106 ;  /* 0x0000006a006a7308 */ /* 0x000fe20000000800 */
[C---:B------:R-:W-:Y:S01]  /*9a30*/  FMUL.FTZ R49, R3.reuse, R85 ;  /* 0x0000005503317220 */ /* 0x040fe20000410000 */
[----:B------:R-:W-:Y:S02]  /*9a40*/  LDSM.16.MT88.4 R96, [R244+0x7100] ;  /* 0x00710000f460783b */ /* 0x000fe40000004200 */
[C---:B------:R-:W-:Y:S06]  /*9a50*/  HMMA.16816.F32 R36, R140.reuse, R44, R36 ;  /* 0x0000002c8c24723c */ /* 0x040fec0000001824 */
[----:B------:R-:W5:Y:S01]  /*9a60*/  LDSM.16.MT88.4 R84, [R244+0x4100] ;  /* 0x00410000f454783b */ /* 0x000f620000004200 */
[C---:B------:R-:W-:Y:S01]  /*9a70*/  FMUL.FTZ R44, R3.reuse, R88 ;  /* 0x00000058032c7220 */ /* 0x040fe20000410000 */
[C---:B------:R-:W-:Y:S01]  /*9a80*/  HMMA.16816.F32 R40, R140.reuse, R46, R40 ;  /* 0x0000002e8c28723c */ /* 0x040fe20000001828 */
[----:B------:R-:W3:Y:S03]  /*9a90*/  MUFU.EX2 R107, R107 ;  /* 0x0000006b006b7308 */ /* 0x000ee60000000800 */
[----:B------:R-:W-:Y:S01]  /*9aa0*/  FMUL.FTZ R45, R3, R89 ;  /* 0x00000059032d7220 */ /* 0x000fe20000410000 */
[----:B-1----:R-:W-:Y:S02]  /*9ab0*/  F2FP.PACK_AB R68, R105, R104 ;  /* 0x000000686944723e */ /* 0x002fe400000000ff */
[C---:B------:R-:W-:Y:S02]  /*9ac0*/  FMUL.FTZ R46, R2.reuse, R90 ;  /* 0x0000005a022e7220 */ /* 0x040fe40000410000 */
[C---:B------:R-:W-:Y:S02]  /*9ad0*/  FMUL.FTZ R47, R2.reuse, R91 ;  /* 0x0000005b022f7220 */ /* 0x040fe40000410000 */
[----:B------:R-:W-:Y:S01]  /*9ae0*/  LDSM.16.MT88.4 R88, [R244+0x4900] ;  /* 0x00490000f458783b */ /* 0x000fe20000004200 */
[----:B------:R-:W-:Y:S04]  /*9af0*/  MUFU.EX2 R194, R194 ;  /* 0x000000c200c27308 */ /* 0x000fe80000000800 */
[C---:B------:R-:W-:Y:S06]  /*9b00*/  HMMA.16816.F32 R44, R140.reuse, R52, R44 ;  /* 0x000000348c2c723c */ /* 0x040fec000000182c */
[----:B------:R-:W-:Y:S01]  /*9b10*/  MUFU.EX2 R197, R197 ;  /* 0x000000c500c57308 */ /* 0x000fe20000000800 */
[C---:B------:R-:W-:Y:S01]  /*9b20*/  FMUL.FTZ R52, R3.reuse, R80 ;  /* 0x0000005003347220 */ /* 0x040fe20000410000 */
[C---:B------:R-:W-:Y:S04]  /*9b30*/  HMMA.16816.F32 R48, R140.reuse, R54, R48 ;  /* 0x000000368c30723c */ /* 0x040fe80000001830 */
[----:B------:R-:W-:Y:S01]  /*9b40*/  FMUL.FTZ R53, R3, R81 ;  /* 0x0000005103357220 */ /* 0x000fe20000410000 */
[----:B---3--:R-:W-:Y:S02]  /*9b50*/  F2FP.PACK_AB R69, R107, R106 ;  /* 0x0000006a6b45723e */ /* 0x008fe400000000ff */
[C---:B------:R-:W-:Y:S01]  /*9b60*/  FMUL.FTZ R54, R2.reuse, R82 ;  /* 0x0000005202367220 */ /* 0x040fe20000410000 */
[----:B------:R-:W-:Y:S01]  /*9b70*/  MUFU.EX2 R198, R198 ;  /* 0x000000c600c67308 */ /* 0x000fe20000000800 */
[C---:B------:R-:W-:Y:S02]  /*9b80*/  FMUL.FTZ R55, R2.reuse, R83 ;  /* 0x0000005302377220 */ /* 0x040fe40000410000 */
[----:B------:R-:W-:Y:S05]  /*9b90*/  LDSM.16.MT88.4 R80, [R245+0x900] ;  /* 0x00090000f550783b */ /* 0x000fea0000004200 */
[C---:B------:R-:W-:Y:S02]  /*9ba0*/  HMMA.16816.F32 R52, R140.reuse, R60, R52 ;  /* 0x0000003c8c34723c */ /* 0x040fe40000001834 */
[----:B------:R-:W-:Y:S05]  /*9bb0*/  MUFU.EX2 R199, R199 ;  /* 0x000000c700c77308 */ /* 0x000fea0000000800 */
[C---:B------:R-:W-:Y:S01]  /*9bc0*/  FMUL.FTZ R60, R3.reuse, R72 ;  /* 0x00000048033c7220 */ /* 0x040fe20000410000 */
[C---:B------:R-:W-:Y:S04]  /*9bd0*/  HMMA.16816.F32 R56, R140.reuse, R62, R56 ;  /* 0x0000003e8c38723c */ /* 0x040fe80000001838 */
[----:B------:R-:W-:Y:S01]  /*9be0*/  FMUL.FTZ R61, R3, R73 ;  /* 0x00000049033d7220 */ /* 0x000fe20000410000 */
[----:B------:R-:W-:Y:S02]  /*9bf0*/  MUFU.EX2 R192, R192 ;  /* 0x000000c000c07308 */ /* 0x000fe40000000800 */
[C---:B------:R-:W-:Y:S02]  /*9c00*/  FMUL.FTZ R62, R2.reuse, R74 ;  /* 0x0000004a023e7220 */ /* 0x040fe40000410000 */
[----:B------:R-:W-:Y:S02]  /*9c10*/  FMUL.FTZ R63, R2, R75 ;  /* 0x0000004b023f7220 */ /* 0x000fe40000410000 */
[----:B------:R-:W1:Y:S04]  /*9c20*/  LDSM.16.MT88.4 R72, [R246+0x900] ;  /* 0x00090000f648783b */ /* 0x000e680000004200 */
[----:B------:R-:W-:Y:S01]  /*9c30*/  MUFU.EX2 R189, R189 ;  /* 0x000000bd00bd7308 */ /* 0x000fe20000000800 */
[C---:B-----5:R-:W-:Y:S08]  /*9c40*/  HMMA.16816.F32 R60, R140.reuse, R84, R60 ;  /* 0x000000548c3c723c */ /* 0x060ff0000000183c */
[----:B------:R-:W-:Y:S01]  /*9c50*/  HMMA.16816.F32 R64, R140, R86, R64 ;  /* 0x000000568c40723c */ /* 0x000fe20000001840 */
[----:B------:R-:W3:Y:S01]  /*9c60*/  LDSM.16.MT88.4 R84, [R244+0x900] ;  /* 0x00090000f454783b */ /* 0x000ee20000004200 */
[----:B------:R-:W-:Y:S05]  /*9c70*/  MUFU.EX2 R186, R186 ;  /* 0x000000ba00ba7308 */ /* 0x000fea0000000800 */
[--C-:B------:R-:W-:Y:S01]  /*9c80*/  FFMA.FTZ R140, R129, c[0x0][0x2d0], -R153.reuse ;  /* 0x0000b400818c7a23 */ /* 0x100fe20000010899 */
[C---:B------:R-:W-:Y:S04]  /*9c90*/  HMMA.16816.F32 R4, R68.reuse, R76, R4 ;  /* 0x0000004c4404723c */ /* 0x040fe80000001804 */
[----:B------:R-:W-:Y:S01]  /*9ca0*/  MUFU.EX2 R183, R183 ;  /* 0x000000b700b77308 */ /* 0x000fe20000000800 */
[--C-:B------:R-:W-:Y:S02]  /*9cb0*/  FFMA.FTZ R141, R128, c[0x0][0x2d0], -R153.reuse ;  /* 0x0000b400808d7a23 */ /* 0x100fe40000010899 */
[--C-:B------:R-:W-:Y:S01]  /*9cc0*/  FFMA.FTZ R142, R202, c[0x0][0x2d0], -R150.reuse ;  /* 0x0000b400ca8e7a23 */ /* 0x100fe20000010896 */
[C---:B------:R-:W-:Y:S01]  /*9cd0*/  HMMA.16816.F32 R8, R68.reuse, R78, R8 ;  /* 0x0000004e4408723c */ /* 0x040fe20000001808 */
[----:B------:R-:W5:Y:S03]  /*9ce0*/  LDSM.16.MT88.4 R76, [R248+0x4900] ;  /* 0x00490000f84c783b */ /* 0x000f660000004200 */
[--C-:B------:R-:W-:Y:S02]  /*9cf0*/  FFMA.FTZ R143, R175, c[0x0][0x2d0], -R150.reuse ;  /* 0x0000b400af8f7a23 */ /* 0x100fe40000010896 */
[----:B------:R-:W-:Y:S01]  /*9d00*/  MUFU.EX2 R140, R140 ;  /* 0x0000008c008c7308 */ /* 0x000fe20000000800 */
[--C-:B------:R-:W-:Y:S02]  /*9d10*/  FFMA.FTZ R175, R176, c[0x0][0x2d0], -R153.reuse ;  /* 0x0000b400b0af7a23 */ /* 0x100fe40000010899 */
[--C-:B------:R-:W-:Y:S01]  /*9d20*/  FFMA.FTZ R176, R181, c[0x0][0x2d0], -R150.reuse ;  /* 0x0000b400b5b07a23 */ /* 0x100fe20000010896 */
[C---:B-1----:R-:W-:Y:S03]  /*9d30*/  HMMA.16816.F32 R12, R68.reuse, R72, R12 ;  /* 0x00000048440c723c */ /* 0x042fe6000000180c */
[--C-:B------:R-:W-:Y:S03]  /*9d40*/  FFMA.FTZ R181, R180, c[0x0][0x2d0], -R153.reuse ;  /* 0x0000b400b4b57a23 */ /* 0x100fe60000010899 */
[----:B------:R-:W1:Y:S01]  /*9d50*/  MUFU.EX2 R141, R141 ;  /* 0x0000008d008d7308 */ /* 0x000e620000000800 */
[--C-:B------:R-:W-:Y:S01]  /*9d60*/  FFMA.FTZ R180, R187, c[0x0][0x2d0], -R150.reuse ;  /* 0x0000b400bbb47a23 */ /* 0x100fe20000010896 */
[C---:B------:R-:W-:Y:S01]  /*9d70*/  HMMA.16816.F32 R16, R68.reuse, R74, R16 ;  /* 0x0000004a4410723c */ /* 0x040fe20000001810 */
[----:B------:R-:W1:Y:S03]  /*9d80*/  LDSM.16.MT88.4 R72, [R246+0x4900] ;  /* 0x00490000f648783b */ /* 0x000e660000004200 */
[--C-:B------:R-:W-:Y:S02]  /*9d90*/  FFMA.FTZ R187, R188, c[0x0][0x2d0], -R153.reuse ;  /* 0x0000b400bcbb7a23 */ /* 0x100fe40000010899 */
[--C-:B------:R-:W-:Y:S02]  /*9da0*/  FFMA.FTZ R188, R195, c[0x0][0x2d0], -R150.reuse ;  /* 0x0000b400c3bc7a23 */ /* 0x100fe40000010896 */
[----:B------:R-:W-:Y:S01]  /*9db0*/  MUFU.EX2 R142, R142 ;  /* 0x0000008e008e7308 */ /* 0x000fe20000000800 */
[C---:B------:R-:W-:Y:S03]  /*9dc0*/  HMMA.16816.F32 R20, R68.reuse, R80, R20 ;  /* 0x000000504414723c */ /* 0x040fe60000001814 */
[--C-:B------:R-:W-:Y:S02]  /*9dd0*/  FFMA.FTZ R195, R196, c[0x0][0x2d0], -R153.reuse ;  /* 0x0000b400c4c37a23 */ /* 0x100fe40000010899 */
[--C-:B------:R-:W-:Y:S03]  /*9de0*/  FFMA.FTZ R196, R201, c[0x0][0x2d0], -R150.reuse ;  /* 0x0000b400c9c47a23 */ /* 0x100fe60000010896 */
[C---:B------:R-:W-:Y:S01]  /*9df0*/  HMMA.16816.F32 R24, R68.reuse, R82, R24 ;  /* 0x000000524418723c */ /* 0x040fe20000001818 */
[----:B------:R-:W1:Y:S01]  /*9e00*/  LDSM.16.MT88.4 R80, [R245+0x4900] ;  /* 0x00490000f550783b */ /* 0x000e620000004200 */
[----:B------:R-:W1:Y:S02]  /*9e10*/  MUFU.EX2 R143, R143 ;  /* 0x0000008f008f7308 */ /* 0x000e640000000800 */
[--C-:B------:R-:W-:Y:S02]  /*9e20*/  FFMA.FTZ R201, R200, c[0x0][0x2d0], -R153.reuse ;  /* 0x0000b400c8c97a23 */ /* 0x100fe40000010899 */
[--C-:B------:R-:W-:Y:S02]  /*9e30*/  FFMA.FTZ R200, R203, c[0x0][0x2d0], -R150.reuse ;  /* 0x0000b400cbc87a23 */ /* 0x100fe40000010896 */
[C---:B---3--:R-:W-:Y:S04]  /*9e40*/  HMMA.16816.F32 R28, R68.reuse, R84, R28 ;  /* 0x00000054441c723c */ /* 0x048fe8000000181c */
[----:B------:R-:W3:Y:S01]  /*9e50*/  MUFU.EX2 R175, R175 ;  /* 0x000000af00af7308 */ /* 0x000ee20000000800 */
[--C-:B------:R-:W-:Y:S02]  /*9e60*/  FFMA.FTZ R203, R190, c[0x0][0x2d0], -R153.reuse ;  /* 0x0000b400becb7a23 */ /* 0x100fe40000010899 */
[--C-:B------:R-:W-:Y:S01]  /*9e70*/  FFMA.FTZ R190, R193, c[0x0][0x2d0], -R150.reuse ;  /* 0x0000b400c1be7a23 */ /* 0x100fe20000010896 */
[C---:B------:R-:W-:Y:S01]  /*9e80*/  HMMA.16816.F32 R32, R68.reuse, R86, R32 ;  /* 0x000000564420723c */ /* 0x040fe20000001820 */
[----:B------:R-:W3:Y:S03]  /*9e90*/  LDSM.16.MT88.4 R84, [R248+0x1100] ;  /* 0x00110000f854783b */ /* 0x000ee60000004200 */
[--C-:B------:R-:W-:Y:S02]  /*9ea0*/  FFMA.FTZ R193, R184, c[0x0][0x2d0], -R153.reuse ;  /* 0x0000b400b8c17a23 */ /* 0x100fe40000010899 */
[----:B------:R-:W3:Y:S01]  /*9eb0*/  MUFU.EX2 R176, R176 ;  /* 0x000000b000b07308 */ /* 0x000ee20000000800 */
[--C-:B------:R-:W-:Y:S01]  /*9ec0*/  FFMA.FTZ R184, R179, c[0x0][0x2d0], -R150.reuse ;  /* 0x0000b400b3b87a23 */ /* 0x100fe20000010896 */
[C---:B-----5:R-:W-:Y:S04]  /*9ed0*/  HMMA.16816.F32 R36, R68.reuse, R76, R36 ;  /* 0x0000004c4424723c */ /* 0x060fe80000001824 */
[--C-:B------:R-:W-:Y:S02]  /*9ee0*/  FFMA.FTZ R179, R166, c[0x0][0x2d0], -R153.reuse ;  /* 0x0000b400a6b37a23 */ /* 0x100fe40000010899 */
[--C-:B------:R-:W-:Y:S02]  /*9ef0*/  FFMA.FTZ R166, R173, c[0x0][0x2d0], -R150.reuse ;  /* 0x0000b400ada67a23 */ /* 0x100fe40000010896 */
[C---:B------:R-:W-:Y:S01]  /*9f00*/  HMMA.16816.F32 R40, R68.reuse, R78, R40 ;  /* 0x0000004e4428723c */ /* 0x040fe20000001828 */
[----:B------:R-:W5:Y:S01]  /*9f10*/  LDSM.16.MT88.4 R76, [R246+0x1100] ;  /* 0x00110000f64c783b */ /* 0x000f620000004200 */
[----:B------:R-:W2:Y:S02]  /*9f20*/  MUFU.EX2 R181, R181 ;  /* 0x000000b500b57308 */ /* 0x000ea40000000800 */
[--C-:B------:R-:W-:Y:S02]  /*9f30*/  FFMA.FTZ R173, R162, c[0x0][0x2d0], -R153.reuse ;  /* 0x0000b400a2ad7a23 */ /* 0x100fe40000010899 */
[--C-:B------:R-:W-:Y:S02]  /*9f40*/  FFMA.FTZ R162, R165, c[0x0][0x2d0], -R150.reuse ;  /* 0x0000b400a5a27a23 */ /* 0x100fe40000010896 */
[C---:B-1----:R-:W-:Y:S04]  /*9f50*/  HMMA.16816.F32 R44, R68.reuse, R72, R44 ;  /* 0x00000048442c723c */ /* 0x042fe8000000182c */
[----:B------:R-:W1:Y:S01]  /*9f60*/  MUFU.EX2 R180, R180 ;  /* 0x000000b400b47308 */ /* 0x000e620000000800 */
[--C-:B------:R-:W-:Y:S02]  /*9f70*/  FFMA.FTZ R165, R158, c[0x0][0x2d0], -R153.reuse ;  /* 0x0000b4009ea57a23 */ /* 0x100fe40000010899 */
[----:B------:R-:W-:Y:S01]  /*9f80*/  FFMA.FTZ R153, R152, c[0x0][0x2d0], -R153 ;  /* 0x0000b40098997a23 */ /* 0x000fe20000010899 */
[C---:B------:R-:W-:Y:S01]  /*9f90*/  HMMA.16816.F32 R48, R68.reuse, R74, R48 ;  /* 0x0000004a4430723c */ /* 0x040fe20000001830 */
[----:B------:R-:W1:Y:S03]  /*9fa0*/  LDSM.16.MT88.4 R72, [R245+0x1100] ;  /* 0x00110000f548783b */ /* 0x000e660000004200 */
[--C-:B------:R-:W-:Y:S02]  /*9fb0*/  FFMA.FTZ R158, R155, c[0x0][0x2d0], -R150.reuse ;  /* 0x0000b4009b9e7a23 */ /* 0x100fe40000010896 */
[----:B------:R-:W-:Y:S01]  /*9fc0*/  MUFU.EX2 R153, R153 ;  /* 0x0000009900997308 */ /* 0x000fe20000000800 */
[----:B------:R-:W-:Y:S01]  /*9fd0*/  FFMA.FTZ R150, R133, c[0x0][0x2d0], -R150 ;  /* 0x0000b40085967a23 */ /* 0x000fe20000010896 */
[C---:B------:R-:W-:Y:S08]  /*9fe0*/  HMMA.16816.F32 R52, R68.reuse, R80, R52 ;  /* 0x000000504434723c */ /* 0x040ff00000001834 */
[C---:B------:R-:W-:Y:S01]  /*9ff0*/  HMMA.16816.F32 R56, R68.reuse, R82, R56 ;  /* 0x000000524438723c */ /* 0x040fe20000001838 */
[----:B------:R-:W1:Y:S01]  /*a000*/  LDSM.16.MT88.4 R80, [R244+0x1100] ;  /* 0x00110000f450783b */ /* 0x000e620000004200 */
[----:B------:R-:W-:Y:S06]  /*a010*/  MUFU.EX2 R150, R150 ;  /* 0x0000009600967308 */ /* 0x000fec0000000800 */
[C---:B------:R-:W-:Y:S04]  /*a020*/  HMMA.16816.F32 R60, R68.reuse, R88, R60 ;  /* 0x00000058443c723c */ /* 0x040fe8000000183c */
[----:B------:R-:W1:Y:S04]  /*a030*/  MUFU.EX2 R187, R187 ;  /* 0x000000bb00bb7308 */ /* 0x000e680000000800 */
[----:B------:R-:W-:Y:S01]  /*a040*/  HMMA.16816.F32 R64, R68, R90, R64 ;  /* 0x0000005a4440723c */ /* 0x000fe20000001840 */
[----:B------:R-:W-:Y:S05]  /*a050*/  LDSM.16.MT88.4 R88, [R245+0x5100] ;  /* 0x00510000f558783b */ /* 0x000fea0000004200 */
[----:B------:R-:W1:Y:S01]  /*a060*/  MUFU.EX2 R188, R188 ;  /* 0x000000bc00bc7308 */ /* 0x000e620000000800 */
[----:B------:R-:W-:Y:S02]  /*a070*/  F2FP.PACK_AB R68, R141, R140 ;  /* 0x0000008c8d44723e */ /* 0x000fe400000000ff */
[----:B------:R-:W-:Y:S03]  /*a080*/  F2FP.PACK_AB R69, R143, R142 ;  /* 0x0000008e8f45723e */ /* 0x000fe600000000ff */
[----:B---3--:R-:W-:Y:S02]  /*a090*/  F2FP.PACK_AB R70, R175, R174 ;  /* 0x000000aeaf46723e */ /* 0x008fe400000000ff */
[----:B------:R-:W-:Y:S02]  /*a0a0*/  F2FP.PACK_AB R71, R177, R176 ;  /* 0x000000b0b147723e */ /* 0x000fe400000000ff */
[----:B------:R-:W3:Y:S05]  /*a0b0*/  MUFU.EX2 R195, R195 ;  /* 0x000000c300c37308 */ /* 0x000eea0000000800 */
[C---:B------:R-:W-:Y:S05]  /*a0c0*/  HMMA.16816.F32 R4, R68.reuse, R84, R4 ;  /* 0x000000544404723c */ /* 0x040fea0000001804 */
[----:B------:R-:W1:Y:S03]  /*a0d0*/  MUFU.EX2 R196, R196 ;  /* 0x000000c400c47308 */ /* 0x000e660000000800 */
[C---:B------:R-:W-:Y:S01]  /*a0e0*/  HMMA.16816.F32 R8, R68.reuse, R86, R8 ;  /* 0x000000564408723c */ /* 0x040fe20000001808 */
[----:B------:R-:W3:Y:S06]  /*a0f0*/  LDSM.16.MT88.4 R84, [R248+0x5100] ;  /* 0x00510000f854783b */ /* 0x000eec0000004200 */
[----:B------:R-:W2:Y:S01]  /*a100*/  MUFU.EX2 R201, R201 ;  /* 0x000000c900c97308 */ /* 0x000ea20000000800 */
[C---:B-----5:R-:W-:Y:S08]  /*a110*/  HMMA.16816.F32 R12, R68.reuse, R76, R12 ;  /* 0x0000004c440c723c */ /* 0x060ff0000000180c */
[C---:B------:R-:W-:Y:S01]  /*a120*/  HMMA.16816.F32 R16, R68.reuse, R78, R16 ;  /* 0x0000004e4410723c */ /* 0x040fe20000001810 */
[----:B------:R-:W5:Y:S01]  /*a130*/  LDSM.16.MT88.4 R76, [R246+0x5100] ;  /* 0x00510000f64c783b */ /* 0x000f620000004200 */
[----:B------:R-:W3:Y:S06]  /*a140*/  MUFU.EX2 R200, R200 ;  /* 0x000000c800c87308 */ /* 0x000eec0000000800 */
[C---:B-1----:R-:W-:Y:S04]  /*a150*/  HMMA.16816.F32 R20, R68.reuse, R72, R20 ;  /* 0x000000484414723c */ /* 0x042fe80000001814 */
[----:B------:R-:W1:Y:S01]  /*a160*/  MUFU.EX2 R203, R203 ;  /* 0x000000cb00cb7308 */ /* 0x000e620000000800 */
[----:B----4-:R-:W-:Y:S03]  /*a170*/  FFMA.FTZ R149, R2, R100, R149 ;  /* 0x0000006402957223 */ /* 0x010fe60000010095 */
[C---:B------:R-:W-:Y:S01]  /*a180*/  HMMA.16816.F32 R24, R68.reuse, R74, R24 ;  /* 0x0000004a4418723c */ /* 0x040fe20000001818 */
[----:B------:R-:W4:Y:S03]  /*a190*/  LDSM.16.MT88.4 R72, [R248+0x1900] ;  /* 0x00190000f848783b */ /* 0x000f260000004200 */
[----:B--2---:R-:W-:Y:S02]  /*a1a0*/  FFMA.FTZ R148, R3, R113, R148 ;  /* 0x0000007103947223 */ /* 0x004fe40000010094 */
[----:B------:R-:W2:Y:S01]  /*a1b0*/  MUFU.EX2 R190, R190 ;  /* 0x000000be00be7308 */ /* 0x000ea20000000800 */
[----:B------:R-:W-:Y:S01]  /*a1c0*/  FADD.FTZ R144, R144, R149 ;  /* 0x0000009590907221 */ /* 0x000fe20000010000 */
[C---:B------:R-:W-:Y:S01]  /*a1d0*/  HMMA.16816.F32 R28, R68.reuse, R80, R28 ;  /* 0x00000050441c723c */ /* 0x040fe2000000181c */
[----:B------:R-:W-:Y:S03]  /*a1e0*/  LDSM.16.MT88.4 R100, [R244+0x3900] ;  /* 0x00390000f464783b */ /* 0x000fe60000004200 */
[----:B------:R-:W-:Y:S02]  /*a1f0*/  FADD.FTZ R135, R135, R144 ;  /* 0x0000009087877221 */ /* 0x000fe40000010000 */
[----:B------:R-:W-:Y:S02]  /*a200*/  FADD.FTZ R147, R147, R148 ;  /* 0x0000009493937221 */ /* 0x000fe40000010000 */
[C---:B------:R-:W-:Y:S01]  /*a210*/  HMMA.16816.F32 R32, R68.reuse, R82, R32 ;  /* 0x000000524420723c */ /* 0x040fe20000001820 */
[----:B------:R-:W1:Y:S01]  /*a220*/  LDSM.16.MT88.4 R80, [R246+0x1900] ;  /* 0x00190000f650783b */ /* 0x000e620000004200 */
[----:B------:R-:W1:Y:S02]  /*a230*/  MUFU.EX2 R193, R193 ;  /* 0x000000c100c17308 */ /* 0x000e640000000800 */
[----:B------:R-:W-:Y:S02]  /*a240*/  FADD.FTZ R135, R134, R135 ;  /* 0x0000008786877221 */ /* 0x000fe40000010000 */
[----:B------:R-:W-:Y:S02]  /*a250*/  FADD.FTZ R146, R146, R147 ;  /* 0x0000009392927221 */ /* 0x000fe40000010000 */
[C---:B---3--:R-:W-:Y:S04]  /*a260*/  HMMA.16816.F32 R36, R68.reuse, R84, R36 ;  /* 0x000000544424723c */ /* 0x048fe80000001824 */
[----:B------:R-:W3:Y:S01]  /*a270*/  MUFU.EX2 R184, R184 ;  /* 0x000000b800b87308 */ /* 0x000ee20000000800 */
[----:B------:R-:W-:Y:S02]  /*a280*/  FADD.FTZ R106, R106, R135 ;  /* 0x000000876a6a7221 */ /* 0x000fe40000010000 */
[----:B------:R-:W-:Y:S01]  /*a290*/  FADD.FTZ R145, R145, R146 ;  /* 0x0000009291917221 */ /* 0x000fe20000010000 */
[C---:B------:R-:W-:Y:S01]  /*a2a0*/  HMMA.16816.F32 R40, R68.reuse, R86, R40 ;  /* 0x000000564428723c */ /* 0x040fe20000001828 */
[----:B------:R-:W-:Y:S03]  /*a2b0*/  LDSM.16.MT88.4 R84, [R244+0x1900] ;  /* 0x00190000f454783b */ /* 0x000fe60000004200 */
[----:B------:R-:W-:Y:S02]  /*a2c0*/  FADD.FTZ R107, R107, R106 ;  /* 0x0000006a6b6b7221 */ /* 0x000fe40000010000 */
[----:B------:R-:W-:Y:S01]  /*a2d0*/  MUFU.EX2 R172, R172 ;  /* 0x000000ac00ac7308 */ /* 0x000fe20000000800 */
[----:B------:R-:W-:Y:S01]  /*a2e0*/  FADD.FTZ R104, R104, R145 ;  /* 0x0000009168687221 */ /* 0x000fe20000010000 */
[C---:B-----5:R-:W-:Y:S04]  /*a2f0*/  HMMA.16816.F32 R44, R68.reuse, R76, R44 ;  /* 0x0000004c442c723c */ /* 0x060fe8000000182c */
[----:B------:R-:W-:Y:S02]  /*a300*/  FADD.FTZ R2, R112, R107 ;  /* 0x0000006b70027221 */ /* 0x000fe40000010000 */
[----:B------:R-:W-:Y:S02]  /*a310*/  FADD.FTZ R105, R105, R104 ;  /* 0x0000006869697221 */ /* 0x000fe40000010000 */
[C---:B------:R-:W-:Y:S01]  /*a320*/  HMMA.16816.F32 R48, R68.reuse, R78, R48 ;  /* 0x0000004e4430723c */ /* 0x040fe20000001830 */
[----:B------:R-:W5:Y:S01]  /*a330*/  LDSM.16.MT88.4 R76, [R245+0x1900] ;  /* 0x00190000f54c783b */ /* 0x000f620000004200 */
[----:B------:R-:W1:Y:S02]  /*a340*/  MUFU.EX2 R179, R179 ;  /* 0x000000b300b37308 */ /* 0x000e640000000800 */
        /* <DEDUP_REMOVED lines=9> */
[----:B------:R-:W1:Y:S01]  /*a3e0*/  MUFU.EX2 R167, R167 ;  /* 0x000000a700a77308 */ /* 0x000e620000000800 */
[----:B------:R-:W-:Y:S01]  /*a3f0*/  FADD.FTZ R140, R140, R159 ;  /* 0x0000009f8c8c7221 */ /* 0x000fe20000010000 */
[C---:B------:R-:W-:Y:S04]  /*a400*/  HMMA.16816.F32 R60, R68.reuse, R92, R60 ;  /* 0x0000005c443c723c */ /* 0x040fe8000000183c */
[----:B------:R-:W-:Y:S02]  /*a410*/  FADD.FTZ R176, R176, R143 ;  /* 0x0000008fb0b07221 */ /* 0x000fe40000010000 */
[----:B------:R-:W-:Y:S02]  /*a420*/  FADD.FTZ R141, R141, R140 ;  /* 0x0000008c8d8d7221 */ /* 0x000fe40000010000 */
[----:B------:R-:W-:Y:S01]  /*a430*/  HMMA.16816.F32 R64, R68, R94, R64 ;  /* 0x0000005e4440723c */ /* 0x000fe20000001840 */
[----:B------:R-:W-:Y:S01]  /*a440*/  LDSM.16.MT88.4 R92, [R244+0x6100] ;  /* 0x00610000f45c783b */ /* 0x000fe20000004200 */
[----:B------:R-:W-:Y:S02]  /*a450*/  MUFU.EX2 R164, R164 ;  /* 0x000000a400a47308 */ /* 0x000fe40000000800 */
[----:B------:R-:W-:Y:S02]  /*a460*/  FADD.FTZ R176, R177, R176 ;  /* 0x000000b0b1b07221 */ /* 0x000fe40000010000 */
[----:B------:R-:W-:Y:S01]  /*a470*/  FADD.FTZ R174, R174, R141 ;  /* 0x0000008daeae7221 */ /* 0x000fe20000010000 */
[----:B------:R-:W-:Y:S02]  /*a480*/  F2FP.PACK_AB R68, R181, R178 ;  /* 0x000000b2b544723e */ /* 0x000fe400000000ff */
[C---:B------:R-:W-:Y:S03]  /*a490*/  F2FP.PACK_AB R69, R180.reuse, R185 ;  /* 0x000000b9b445723e */ /* 0x040fe600000000ff */
[----:B------:R-:W-:Y:S01]  /*a4a0*/  F2FP.PACK_AB R70, R187, R182 ;  /* 0x000000b6bb46723e */ /* 0x000fe200000000ff */
[----:B------:R-:W1:Y:S01]  /*a4b0*/  MUFU.EX2 R173, R173 ;  /* 0x000000ad00ad7308 */ /* 0x000e620000000800 */
[----:B------:R-:W-:Y:S01]  /*a4c0*/  F2FP.PACK_AB R71, R191, R188 ;  /* 0x000000bcbf47723e */ /* 0x000fe200000000ff */
[----:B------:R-:W-:Y:S02]  /*a4d0*/  FADD.FTZ R185, R185, R176 ;  /* 0x000000b0b9b97221 */ /* 0x000fe40000010000 */
[----:B------:R-:W-:Y:S02]  /*a4e0*/  FADD.FTZ R175, R175, R174 ;  /* 0x000000aeafaf7221 */ /* 0x000fe40000010000 */
[----:B------:R-:W-:Y:S02]  /*a4f0*/  FADD.FTZ R185, R180, R185 ;  /* 0x000000b9b4b97221 */ /* 0x000fe40000010000 */
[C---:B----4-:R-:W-:Y:S02]  /*a500*/  HMMA.16816.F32 R4, R68.reuse, R72, R4 ;  /* 0x000000484404723c */ /* 0x050fe40000001804 */
[----:B------:R-:W-:Y:S01]  /*a510*/  MUFU.EX2 R162, R162 ;  /* 0x000000a200a27308 */ /* 0x000fe20000000800 */
[----:B------:R-:W-:Y:S02]  /*a520*/  FADD.FTZ R188, R188, R185 ;  /* 0x000000b9bcbc7221 */ /* 0x000fe40000010000 */
[----:B------:R-:W-:Y:S02]  /*a530*/  FADD.FTZ R178, R178, R175 ;  /* 0x000000afb2b27221 */ /* 0x000fe40000010000 */
[----:B------:R-:W-:Y:S01]  /*a540*/  FADD.FTZ R188, R191, R188 ;  /* 0x000000bcbfbc7221 */ /* 0x000fe20000010000 */
[C---:B------:R-:W-:Y:S01]  /*a550*/  HMMA.16816.F32 R8, R68.reuse, R74, R8 ;  /* 0x0000004a4408723c */ /* 0x040fe20000001808 */
[----:B------:R-:W4:Y:S03]  /*a560*/  LDSM.16.MT88.4 R72, [R248+0x5900] ;  /* 0x00590000f848783b */ /* 0x000f260000004200 */
[----:B------:R-:W2:Y:S01]  /*a570*/  MUFU.EX2 R163, R163 ;  /* 0x000000a300a37308 */ /* 0x000ea20000000800 */
[----:B------:R-:W-:Y:S03]  /*a580*/  FADD.FTZ R181, R181, R178 ;  /* 0x000000b2b5b57221 */ /* 0x000fe60000010000 */
[C---:B-1----:R-:W-:Y:S04]  /*a590*/  HMMA.16816.F32 R12, R68.reuse, R80, R12 ;  /* 0x00000050440c723c */ /* 0x042fe8000000180c */
[----:B------:R-:W-:Y:S02]  /*a5a0*/  FADD.FTZ R182, R182, R181 ;  /* 0x000000b5b6b67221 */ /* 0x000fe40000010000 */
[----:B------:R-:W-:Y:S02]  /*a5b0*/  MUFU.EX2 R160, R160 ;  /* 0x000000a000a07308 */ /* 0x000fe40000000800 */
[C---:B------:R-:W-:Y:S01]  /*a5c0*/  HMMA.16816.F32 R16, R68.reuse, R82, R16 ;  /* 0x000000524410723c */ /* 0x040fe20000001810 */
[----:B------:R-:W1:Y:S03]  /*a5d0*/  LDSM.16.MT88.4 R80, [R246+0x5900] ;  /* 0x00590000f650783b */ /* 0x000e660000004200 */
[----:B------:R-:W-:Y:S04]  /*a5e0*/  FADD.FTZ R187, R187, R182 ;  /* 0x000000b6bbbb7221 */ /* 0x000fe80000010000 */
[C---:B-----5:R-:W-:Y:S01]  /*a5f0*/  HMMA.16816.F32 R20, R68.reuse, R76, R20 ;  /* 0x0000004c4414723c */ /* 0x060fe20000001814 */
[----:B------:R-:W5:Y:S07]  /*a600*/  MUFU.EX2 R165, R165 ;  /* 0x000000a500a57308 */ /* 0x000f6e0000000800 */
[C---:B------:R-:W-:Y:S01]  /*a610*/  HMMA.16816.F32 R24, R68.reuse, R78, R24 ;  /* 0x0000004e4418723c */ /* 0x040fe20000001818 */
[----:B------:R-:W2:Y:S02]  /*a620*/  LDSM.16.MT88.4 R76, [R244+0x5900] ;  /* 0x00590000f44c783b */ /* 0x000ea40000004200 */
[----:B------:R-:W-:Y:S05]  /*a630*/  MUFU.EX2 R157, R157 ;  /* 0x0000009d009d7308 */ /* 0x000fea0000000800 */
[C---:B------:R-:W-:Y:S05]  /*a640*/  HMMA.16816.F32 R28, R68.reuse, R84, R28 ;  /* 0x00000054441c723c */ /* 0x040fea000000181c */
[----:B------:R-:W1:Y:S03]  /*a650*/  MUFU.EX2 R158, R158 ;  /* 0x0000009e009e7308 */ /* 0x000e660000000800 */
[C---:B------:R-:W-:Y:S01]  /*a660*/  HMMA.16816.F32 R32, R68.reuse, R86, R32 ;  /* 0x000000564420723c */ /* 0x040fe20000001820 */
[----:B------:R-:W2:Y:S06]  /*a670*/  LDSM.16.MT88.4 R84, [R248+0x2100] ;  /* 0x00210000f854783b */ /* 0x000eac0000004200 */
[----:B------:R-:W2:Y:S01]  /*a680*/  MUFU.EX2 R154, R154 ;  /* 0x0000009a009a7308 */ /* 0x000ea20000000800 */
[C---:B----4-:R-:W-:Y:S08]  /*a690*/  HMMA.16816.F32 R36, R68.reuse, R72, R36 ;  /* 0x000000484424723c */ /* 0x050ff00000001824 */
[C---:B------:R-:W-:Y:S01]  /*a6a0*/  HMMA.16816.F32 R40, R68.reuse, R74, R40 ;  /* 0x0000004a4428723c */ /* 0x040fe20000001828 */
[----:B------:R-:W4:Y:S01]  /*a6b0*/  LDSM.16.MT88.4 R72, [R246+0x2100] ;  /* 0x00210000f648783b */ /* 0x000f220000004200 */
[----:B------:R-:W2:Y:S06]  /*a6c0*/  MUFU.EX2 R151, R151 ;  /* 0x0000009700977308 */ /* 0x000eac0000000800 */
[C---:B-1----:R-:W-:Y:S08]  /*a6d0*/  HMMA.16816.F32 R44, R68.reuse, R80, R44 ;  /* 0x00000050442c723c */ /* 0x042ff0000000182c */
[C---:B------:R-:W-:Y:S01]  /*a6e0*/  HMMA.16816.F32 R48, R68.reuse, R82, R48 ;  /* 0x000000524430723c */ /* 0x040fe20000001830 */
[----:B------:R-:W-:Y:S07]  /*a6f0*/  LDSM.16.MT88.4 R80, [R244+0x2100] ;  /* 0x00210000f450783b */ /* 0x000fee0000004200 */
[C---:B------:R-:W-:Y:S08]  /*a700*/  HMMA.16816.F32 R52, R68.reuse, R88, R52 ;  /* 0x000000584434723c */ /* 0x040ff00000001834 */
[C---:B------:R-:W-:Y:S01]  /*a710*/  HMMA.16816.F32 R56, R68.reuse, R90, R56 ;  /* 0x0000005a4438723c */ /* 0x040fe20000001838 */
[----:B------:R-:W-:Y:S07]  /*a720*/  LDSM.16.MT88.4 R88, [R245+0x6100] ;  /* 0x00610000f558783b */ /* 0x000fee0000004200 */
[C---:B--2---:R-:W-:Y:S08]  /*a730*/  HMMA.16816.F32 R60, R68.reuse, R76, R60 ;  /* 0x0000004c443c723c */ /* 0x044ff0000000183c */
[----:B------:R-:W-:Y:S01]  /*a740*/  HMMA.16816.F32 R64, R68, R78, R64 ;  /* 0x0000004e4440723c */ /* 0x000fe20000001840 */
[----:B------:R-:W1:Y:S06]  /*a750*/  LDSM.16.MT88.4 R76, [R245+0x2100] ;  /* 0x00210000f54c783b */ /* 0x000e6c0000004200 */
        /* <DEDUP_REMOVED lines=9> */
[C---:B------:R-:W-:Y:S03]  /*a7f0*/  HMMA.16816.F32 R4, R68.reuse, R84, R4 ;  /* 0x000000544404723c */ /* 0x040fe60000001804 */
[----:B------:R-:W-:Y:S02]  /*a800*/  FADD.FTZ R201, R201, R198 ;  /* 0x000000c6c9c97221 */ /* 0x000fe40000010000 */
[----:B------:R-:W-:Y:S03]  /*a810*/  FADD.FTZ R200, R200, R197 ;  /* 0x000000c5c8c87221 */ /* 0x000fe60000010000 */
[C---:B------:R-:W-:Y:S01]  /*a820*/  HMMA.16816.F32 R8, R68.reuse, R86, R8 ;  /* 0x000000564408723c */ /* 0x040fe20000001808 */
[----:B------:R-:W2:Y:S03]  /*a830*/  LDSM.16.MT88.4 R84, [R248+0x6100] ;  /* 0x00610000f854783b */ /* 0x000ea60000004200 */
[----:B------:R-:W-:Y:S04]  /*a840*/  FADD.FTZ R199, R199, R200 ;  /* 0x000000c8c7c77221 */ /* 0x000fe80000010000 */
        /* <DEDUP_REMOVED lines=8> */
[----:B------:R-:W1:Y:S07]  /*a8d0*/  LDSM.16.MT88.4 R80, [R246+0x2900] ;  /* 0x00290000f650783b */ /* 0x000e6e0000004200 */
[C---:B--2---:R-:W-:Y:S08]  /*a8e0*/  HMMA.16816.F32 R36, R68.reuse, R84, R36 ;  /* 0x000000544424723c */ /* 0x044ff00000001824 */
[C---:B------:R-:W-:Y:S01]  /*a8f0*/  HMMA.16816.F32 R40, R68.reuse, R86, R40 ;  /* 0x000000564428723c */ /* 0x040fe20000001828 */
[----:B------:R-:W2:Y:S07]  /*a900*/  LDSM.16.MT88.4 R84, [R245+0x2900] ;  /* 0x00290000f554783b */ /* 0x000eae0000004200 */
[C---:B----4-:R-:W-:Y:S08]  /*a910*/  HMMA.16816.F32 R44, R68.reuse, R72, R44 ;  /* 0x00000048442c723c */ /* 0x050ff0000000182c */
[C---:B------:R-:W-:Y:S01]  /*a920*/  HMMA.16816.F32 R48, R68.reuse, R74, R48 ;  /* 0x0000004a4430723c */ /* 0x040fe20000001830 */
[----:B------:R-:W4:Y:S07]  /*a930*/  LDSM.16.MT88.4 R72, [R244+0x2900] ;  /* 0x00290000f448783b */ /* 0x000f2e0000004200 */
        /* <DEDUP_REMOVED lines=11> */
[----:B---3--:R-:W-:Y:S01]  /*a9f0*/  F2FP.PACK_AB R71, R184, R183 ;  /* 0x000000b7b847723e */ /* 0x008fe200000000ff */
[----:B------:R-:W-:Y:S02]  /*aa00*/  FADD.FTZ R190, R190, R199 ;  /* 0x000000c7bebe7221 */ /* 0x000fe40000010000 */
[----:B------:R-:W-:Y:S02]  /*aa10*/  FADD.FTZ R186, R186, R203 ;  /* 0x000000cbbaba7221 */ /* 0x000fe40000010000 */
[----:B------:R-:W-:Y:S02]  /*aa20*/  FADD.FTZ R190, R189, R190 ;  /* 0x000000bebdbe7221 */ /* 0x000fe40000010000 */
[C---:B-1----:R-:W-:Y:S03]  /*aa30*/  HMMA.16816.F32 R4, R68.reuse, R76, R4 ;  /* 0x0000004c4404723c */ /* 0x042fe60000001804 */
[----:B------:R-:W-:Y:S02]  /*aa40*/  FADD.FTZ R193, R193, R186 ;  /* 0x000000bac1c17221 */ /* 0x000fe40000010000 */
[----:B------:R-:W-:Y:S03]  /*aa50*/  FADD.FTZ R183, R183, R190 ;  /* 0x000000beb7b77221 */ /* 0x000fe60000010000 */
[C---:B------:R-:W-:Y:S01]  /*aa60*/  HMMA.16816.F32 R8, R68.reuse, R78, R8 ;  /* 0x0000004e4408723c */ /* 0x040fe20000001808 */
[----:B------:R-:W1:Y:S03]  /*aa70*/  LDSM.16.MT88.4 R76, [R246+0x6900] ;  /* 0x00690000f64c783b */ /* 0x000e660000004200 */
[----:B------:R-:W-:Y:S04]  /*aa80*/  FADD.FTZ R183, R184, R183 ;  /* 0x000000b7b8b77221 */ /* 0x000fe80000010000 */
[C---:B------:R-:W-:Y:S08]  /*aa90*/  HMMA.16816.F32 R12, R68.reuse, R80, R12 ;  /* 0x00000050440c723c */ /* 0x040ff0000000180c */
[C---:B------:R-:W-:Y:S01]  /*aaa0*/  HMMA.16816.F32 R16, R68.reuse, R82, R16 ;  /* 0x000000524410723c */ /* 0x040fe20000001810 */
[----:B------:R-:W3:Y:S07]  /*aab0*/  LDSM.16.MT88.4 R80, [R245+0x6900] ;  /* 0x00690000f550783b */ /* 0x000eee0000004200 */
[C---:B--2---:R-:W-:Y:S08]  /*aac0*/  HMMA.16816.F32 R20, R68.reuse, R84, R20 ;  /* 0x000000544414723c */ /* 0x044ff00000001814 */
[C---:B------:R-:W-:Y:S01]  /*aad0*/  HMMA.16816.F32 R24, R68.reuse, R86, R24 ;  /* 0x000000564418723c */ /* 0x040fe20000001818 */
[----:B------:R-:W-:Y:S07]  /*aae0*/  LDSM.16.MT88.4 R84, [R244+0x3100] ;  /* 0x00310000f454783b */ /* 0x000fee0000004200 */
[C---:B----4-:R-:W-:Y:S08]  /*aaf0*/  HMMA.16816.F32 R28, R68.reuse, R72, R28 ;  /* 0x00000048441c723c */ /* 0x050ff0000000181c */
        /* <DEDUP_REMOVED lines=8> */
[C---:B---3--:R-:W-:Y:S08]  /*ab80*/  HMMA.16816.F32 R52, R68.reuse, R80, R52 ;  /* 0x000000504434723c */ /* 0x048ff00000001834 */
[C---:B------:R-:W-:Y:S01]  /*ab90*/  HMMA.16816.F32 R56, R68.reuse, R82, R56 ;  /* 0x000000524438723c */ /* 0x040fe20000001838 */
[----:B------:R-:W3:Y:S07]  /*aba0*/  LDSM.16.MT88.4 R80, [R246+0x3100] ;  /* 0x00310000f650783b */ /* 0x000eee0000004200 */
[C---:B--2---:R-:W-:Y:S08]  /*abb0*/  HMMA.16816.F32 R60, R68.reuse, R72, R60 ;  /* 0x00000048443c723c */ /* 0x044ff0000000183c */
[----:B------:R-:W-:Y:S01]  /*abc0*/  HMMA.16816.F32 R64, R68, R74, R64 ;  /* 0x0000004a4440723c */ /* 0x000fe20000001840 */
[----:B------:R-:W2:Y:S06]  /*abd0*/  LDSM.16.MT88.4 R72, [R245+0x3100] ;  /* 0x00310000f548783b */ /* 0x000eac0000004200 */
        /* <DEDUP_REMOVED lines=15> */
[C---:B---3--:R-:W-:Y:S08]  /*acd0*/  HMMA.16816.F32 R12, R68.reuse, R80, R12 ;  /* 0x00000050440c723c */ /* 0x048ff0000000180c */
[C---:B------:R-:W-:Y:S08]  /*ace0*/  HMMA.16816.F32 R16, R68.reuse, R82, R16 ;  /* 0x000000524410723c */ /* 0x040ff00000001810 */
[C---:B--2---:R-:W-:Y:S08]  /*acf0*/  HMMA.16816.F32 R20, R68.reuse, R72, R20 ;  /* 0x000000484414723c */ /* 0x044ff00000001814 */
[C---:B------:R-:W-:Y:S08]  /*ad00*/  HMMA.16816.F32 R24, R68.reuse, R74, R24 ;  /* 0x0000004a4418723c */ /* 0x040ff00000001818 */
[C---:B------:R-:W-:Y:S08]  /*ad10*/  HMMA.16816.F32 R28, R68.reuse, R84, R28 ;  /* 0x00000054441c723c */ /* 0x040ff0000000181c */
[C---:B------:R-:W-:Y:S01]  /*ad20*/  HMMA.16816.F32 R32, R68.reuse, R86, R32 ;  /* 0x000000564420723c */ /* 0x040fe20000001820 */
[----:B------:R-:W-:Y:S07]  /*ad30*/  LDSM.16.MT88.4 R84, [R246+0x7900] ;  /* 0x00790000f654783b */ /* 0x000fee0000004200 */
[C---:B-1----:R-:W-:Y:S08]  /*ad40*/  HMMA.16816.F32 R36, R68.reuse, R76, R36 ;  /* 0x0000004c4424723c */ /* 0x042ff00000001824 */
[C---:B------:R-:W-:Y:S01]  /*ad50*/  HMMA.16816.F32 R40, R68.reuse, R78, R40 ;  /* 0x0000004e4428723c */ /* 0x040fe20000001828 */
[----:B------:R-:W-:Y:S07]  /*ad60*/  LDSM.16.MT88.4 R76, [R245+0x7900] ;  /* 0x00790000f54c783b */ /* 0x000fee0000004200 */
[C---:B------:R-:W-:Y:S08]  /*ad70*/  HMMA.16816.F32 R44, R68.reuse, R88, R44 ;  /* 0x00000058442c723c */ /* 0x040ff0000000182c */
[C---:B------:R-:W-:Y:S08]  /*ad80*/  HMMA.16816.F32 R48, R68.reuse, R90, R48 ;  /* 0x0000005a4430723c */ /* 0x040ff00000001830 */
[C---:B------:R-:W-:Y:S08]  /*ad90*/  HMMA.16816.F32 R52, R68.reuse, R92, R52 ;  /* 0x0000005c4434723c */ /* 0x040ff00000001834 */
[C---:B------:R-:W-:Y:S01]  /*ada0*/  HMMA.16816.F32 R56, R68.reuse, R94, R56 ;  /* 0x0000005e4438723c */ /* 0x040fe20000001838 */
[----:B------:R-:W1:Y:S07]  /*adb0*/  LDSM.16.MT88.4 R92, [R248+0x7900] ;  /* 0x00790000f85c783b */ /* 0x000e6e0000004200 */
[C---:B------:R-:W-:Y:S08]  /*adc0*/  HMMA.16816.F32 R60, R68.reuse, R96, R60 ;  /* 0x00000060443c723c */ /* 0x040ff0000000183c */
[----:B------:R-:W-:Y:S07]  /*add0*/  HMMA.16816.F32 R64, R68, R98, R64 ;  /* 0x000000624440723c */ /* 0x000fee0000001840 */
[----:B-----5:R-:W-:Y:S01]  /*ade0*/  F2FP.PACK_AB R68, R165, R160 ;  /* 0x000000a0a544723e */ /* 0x020fe200000000ff */
        /* <DEDUP_REMOVED lines=8> */
[C---:B------:R-:W-:Y:S01]  /*ae70*/  HMMA.16816.F32 R128, R68.reuse, R124, R4 ;  /* 0x0000007c4480723c */ /* 0x040fe20000001804 */
[----:B------:R-:W2:Y:S02]  /*ae80*/  LDSM.16.MT88.4 R4, [R244+0x7900] ;  /* 0x00790000f404783b */ /* 0x000ea40000004200 */
[----:B------:R-:W-:Y:S02]  /*ae90*/  FADD.FTZ R3, R153, R154 ;  /* 0x0000009a99037221 */ /* 0x000fe40000010000 */
[----:B------:R-:W-:Y:S03]  /*aea0*/  FADD.FTZ R151, R151, R158 ;  /* 0x0000009e97977221 */ /* 0x000fe60000010000 */
[C---:B------:R-:W-:Y:S04]  /*aeb0*/  HMMA.16816.F32 R124, R68.reuse, R126, R8 ;  /* 0x0000007e447c723c */ /* 0x040fe80000001808 */
[----:B------:R-:W-:Y:S04]  /*aec0*/  FADD.FTZ R2, R150, R151 ;  /* 0x0000009796027221 */ /* 0x000fe80000010000 */
[C---:B------:R-:W-:Y:S01]  /*aed0*/  HMMA.16816.F32 R120, R68.reuse, R116, R12 ;  /* 0x000000744478723c */ /* 0x040fe2000000180c */
[----:B------:R3:W-:Y:S04]  /*aee0*/  STL [R1+0x24], R2 ;  /* 0x0000240201007387 */ /* 0x0007e80000100800 */
[----:B------:R4:W-:Y:S03]  /*aef0*/  STL [R1+0x20], R3 ;  /* 0x0000200301007387 */ /* 0x0009e60000100800 */
[C---:B------:R-:W-:Y:S08]  /*af00*/  HMMA.16816.F32 R116, R68.reuse, R118, R16 ;  /* 0x000000764474723c */ /* 0x040ff00000001810 */
[C---:B------:R-:W-:Y:S08]  /*af10*/  HMMA.16816.F32 R112, R68.reuse, R108, R20 ;  /* 0x0000006c4470723c */ /* 0x040ff00000001814 */
[C---:B------:R-:W-:Y:S04]  /*af20*/  HMMA.16816.F32 R108, R68.reuse, R110, R24 ;  /* 0x0000006e446c723c */ /* 0x040fe80000001818 */
[----:B---3--:R-:W-:Y:S02]  /*af30*/  IMAD.MOV.U32 R2, RZ, RZ, R132 ;  /* 0x000000ffff027224 */ /* 0x008fe400078e0084 */
[----:B----4-:R-:W-:Y:S02]  /*af40*/  IMAD.MOV.U32 R3, RZ, RZ, R0 ;  /* 0x000000ffff037224 */ /* 0x010fe400078e0000 */
[C---:B------:R-:W-:Y:S08]  /*af50*/  HMMA.16816.F32 R104, R68.reuse, R100, R28 ;  /* 0x000000644468723c */ /* 0x040ff0000000181c */
[C---:B------:R-:W-:Y:S08]  /*af60*/  HMMA.16816.F32 R100, R68.reuse, R102, R32 ;  /* 0x000000664464723c */ /* 0x040ff00000001820 */
[C---:B-1----:R-:W-:Y:S08]  /*af70*/  HMMA.16816.F32 R96, R68.reuse, R92, R36 ;  /* 0x0000005c4460723c */ /* 0x042ff00000001824 */
        /* <DEDUP_REMOVED lines=8> */
.L_x_557:
[----:B------:R-:W-:-:S13]  /*b000*/  ISETP.LE.AND P0, PT, RZ, UR10, PT ;  /* 0x0000000aff007c0c */ /* 0x000fda000bf03270 */
[----:B------:R-:W-:Y:S05]  /*b010*/  @!P0 BRA `(.L_x_561) ;  /* 0x0000414000008947 */ /* 0x000fea0003800000 */
[----:B------:R-:W2:Y:S01]  /*b020*/  LDL.LU R4, [R1+0x2c] ;  /* 0x00002c0001047983 */ /* 0x000ea20000300800 */
[----:B------:R-:W-:Y:S02]  /*b030*/  IMAD.MOV.U32 R135, RZ, RZ, R132 ;  /* 0x000000ffff877224 */ /* 0x000fe400078e0084 */
[----:B----4-:R-:W-:Y:S01]  /*b040*/  IMAD.MOV.U32 R3, RZ, RZ, R0 ;  /* 0x000000ffff037224 */ /* 0x010fe200078e0000 */
[----:B------:R-:W3:Y:S01]  /*b050*/  LDL.LU R5, [R1+0x30] ;  /* 0x0000300001057983 */ /* 0x000ee20000300800 */
[----:B--2---:R-:W-:Y:S02]  /*b060*/  SHF.R.S32.HI R192, RZ, 0x1f, R4 ;  /* 0x0000001fffc07819 */ /* 0x004fe40000011404 */
[C---:B------:R-:W-:Y:S02]  /*b070*/  SHF.L.U32 R193, R4.reuse, 0x1, RZ ;  /* 0x0000000104c17819 */ /* 0x040fe400000006ff */
[----:B------:R-:W-:Y:S02]  /*b080*/  SHF.L.U64.HI R192, R4, 0x1, R192 ;  /* 0x0000000104c07819 */ /* 0x000fe400000102c0 */
[----:B------:R-:W3:Y:S02]  /*b090*/  LDL.LU R4, [R1+0x28] ;  /* 0x0000280001047983 */ /* 0x000ee40000300800 */
[C---:B---3--:R-:W-:Y:S01]  /*b0a0*/  SHF.L.U64.HI R194, R4.reuse, 0x1, R5 ;  /* 0x0000000104c27819 */ /* 0x048fe20000010205 */
[----:B------:R-:W-:Y:S01]  /*b0b0*/  IMAD.SHL.U32 R195, R4, 0x2, RZ ;  /* 0x0000000204c37824 */ /* 0x000fe200078e00ff */
[----:B------:R-:W-:Y:S05]  /*b0c0*/  BRA `(.L_x_562) ;  /* 0x000003e000007947 */ /* 0x000fea0003800000 */
.L_x_564:
[----:B------:R-:W2:Y:S01]  /*b0d0*/  LDL R2, [R1+0x4] ;  /* 0x0000040001027983 */ /* 0x000ea20000100800 */
[----:B------:R-:W-:Y:S01]  /*b0e0*/  ULEA UR4, UR10, UR11, 0x7 ;  /* 0x0000000b0a047291 */ /* 0x000fe2000f8e383f */
[----:B------:R-:W-:Y:S02]  /*b0f0*/  IMAD.MOV.U32 R251, RZ, RZ, RZ ;  /* 0x000000fffffb7224 */ /* 0x000fe400078e00ff */
[----:B------:R-:W3:Y:S03]  /*b100*/  LDL R20, [R1] ;  /* 0x0000000001147983 */ /* 0x000ee60000100800 */
[----:B------:R-:W-:Y:S05]  /*b110*/  IMAD.U32 R252, RZ, RZ, UR4 ;  /* 0x00000004fffc7e24 */ /* 0x000fea000f8e00ff */
[----:B--2---:R-:W-:Y:S05]  /*b120*/  IADD3 R252, R252, -0x80, R2 ;  /* 0xffffff80fcfc7810 */ /* 0x004fea0007ffe002 */
        /* <DEDUP_REMOVED lines=25> */
[----:B------:R-:W4:Y:S04]  /*b2c0*/  SHFL.IDX PT, R6, R12, 0x1, 0x181f ;  /* 0x00381f000c067f89 */ /* 0x000f2800000e0000 */
[----:B------:R-:W5:Y:S04]  /*b2d0*/  SHFL.IDX PT, R7, R0, 0x1, 0x181f ;  /* 0x00381f0000077f89 */ /* 0x000f6800000e0000 */
[----:B------:R-:W5:Y:S04]  /*b2e0*/  SHFL.IDX PT, R4, R12, 0x2, 0x181f ;  /* 0x00581f000c047f89 */ /* 0x000f6800000e0000 */
[----:B------:R-:W5:Y:S04]  /*b2f0*/  SHFL.IDX PT, R5, R0, 0x2, 0x181f ;  /* 0x00581f0000057f89 */ /* 0x000f6800000e0000 */
[----:B------:R-:W5:Y:S01]  /*b300*/  SHFL.IDX PT, R2, R12, 0x3, 0x181f ;  /* 0x00781f000c027f89 */ /* 0x000f6200000e0000 */
[C---:B-1----:R-:W-:Y:S02]  /*b310*/  IADD3 R10, P6, R8.reuse, R193, RZ ;  /* 0x000000c1080a7210 */ /* 0x042fe40007fde0ff */
[----:B------:R-:W-:Y:S01]  /*b320*/  IADD3 R14, P1, R8, R195, RZ ;  /* 0x000000c3080e7210 */ /* 0x000fe20007f3e0ff */
[----:B------:R-:W1:Y:S02]  /*b330*/  SHFL.IDX PT, R13, R0, 0x3, 0x181f ;  /* 0x00781f00000d7f89 */ /* 0x000e6400000e0000 */
[C-C-:B--2---:R-:W-:Y:S01]  /*b340*/  IMAD.X R11, R9.reuse, 0x1, R192.reuse, P6 ;  /* 0x00000001090b7824 */ /* 0x144fe200030e06c0 */
[-C--:B------:R-:W-:Y:S02]  /*b350*/  IADD3.X R15, R9, R194.reuse, RZ, P1, !PT ;  /* 0x000000c2090f7210 */ /* 0x080fe40000ffe4ff */
[C---:B----4-:R-:W-:Y:S02]  /*b360*/  IADD3 R8, P0, R6.reuse, R193, RZ ;  /* 0x000000c106087210 */ /* 0x050fe40007f1e0ff */
[----:B---3--:R2:W-:Y:S01]  /*b370*/  LDGSTS.E.BYPASS.LTC128B.128 [R20+0x8100], [R10.64], !P5 ;  /* 0x081000000a147fae */ /* 0x0085e2000e901d4e */
[----:B------:R-:W-:Y:S02]  /*b380*/  IADD3 R6, P1, R6, R195, RZ ;  /* 0x000000c306067210 */ /* 0x000fe40007f3e0ff */
[C---:B-----5:R-:W-:Y:S01]  /*b390*/  IMAD.X R9, R7.reuse, 0x1, R192, P0 ;  /* 0x0000000107097824 */ /* 0x060fe200000e06c0 */
[----:B------:R2:W-:Y:S01]  /*b3a0*/  LDGSTS.E.BYPASS.LTC128B.128 [R20+0xc100], [R14.64], !P4 ;  /* 0x0c1000000e147fae */ /* 0x0005e2000e101d4e */
[C---:B------:R-:W-:Y:S01]  /*b3b0*/  IADD3 R16, P0, R4.reuse, R193, RZ ;  /* 0x000000c104107210 */ /* 0x040fe20007f1e0ff */
[----:B------:R-:W-:Y:S01]  /*b3c0*/  IMAD.X R7, R7, 0x1, R194, P1 ;  /* 0x0000000107077824 */ /* 0x000fe200008e06c2 */
[----:B------:R-:W-:Y:S01]  /*b3d0*/  IADD3 R18, P6, R4, R195, RZ ;  /* 0x000000c304127210 */ /* 0x000fe20007fde0ff */
[----:B------:R2:W-:Y:S02]  /*b3e0*/  LDGSTS.E.BYPASS.LTC128B.128 [R20+0x9100], [R8.64], !P5 ;  /* 0x0910000008147fae */ /* 0x0005e4000e901d4e */
[C-C-:B------:R-:W-:Y:S01]  /*b3f0*/  IMAD.X R17, R5.reuse, 0x1, R192.reuse, P0 ;  /* 0x0000000105117824 */ /* 0x140fe200000e06c0 */
[----:B------:R-:W-:Y:S01]  /*b400*/  IADD3.X R19, R5, R194, RZ, P6, !PT ;  /* 0x000000c205137210 */ /* 0x000fe200037fe4ff */
[----:B------:R2:W-:Y:S01]  /*b410*/  LDGSTS.E.BYPASS.LTC128B.128 [R20+0xd100], [R6.64], !P4 ;  /* 0x0d10000006147fae */ /* 0x0005e2000e101d4e */
[C---:B------:R-:W-:Y:S02]  /*b420*/  IADD3 R4, P1, R2.reuse, R193, RZ ;  /* 0x000000c102047210 */ /* 0x040fe40007f3e0ff */
[----:B------:R-:W-:Y:S01]  /*b430*/  IADD3 R12, P0, R2, R195, RZ ;  /* 0x000000c3020c7210 */ /* 0x000fe20007f1e0ff */
[----:B------:R2:W-:Y:S02]  /*b440*/  LDGSTS.E.BYPASS.LTC128B.128 [R20+0xa100], [R16.64], !P5 ;  /* 0x0a10000010147fae */ /* 0x0005e4000e901d4e */
[C---:B-1----:R-:W-:Y:S02]  /*b450*/  IMAD.X R5, R13.reuse, 0x1, R192, P1 ;  /* 0x000000010d057824 */ /* 0x042fe400008e06c0 */
[----:B------:R2:W-:Y:S01]  /*b460*/  LDGSTS.E.BYPASS.LTC128B.128 [R20+0xe100], [R18.64], !P4 ;  /* 0x0e10000012147fae */ /* 0x0005e2000e101d4e */
[----:B------:R-:W-:Y:S03]  /*b470*/  IMAD.X R13, R13, 0x1, R194, P0 ;  /* 0x000000010d0d7824 */ /* 0x000fe600000e06c2 */
[----:B------:R2:W-:Y:S04]  /*b480*/  LDGSTS.E.BYPASS.LTC128B.128 [R20+0xb100], [R4.64], !P5 ;  /* 0x0b10000004147fae */ /* 0x0005e8000e901d4e */
[----:B------:R2:W-:Y:S01]  /*b490*/  LDGSTS.E.BYPASS.LTC128B.128 [R20+0xf100], [R12.64], !P4 ;  /* 0x0f1000000c147fae */ /* 0x0005e2000e101d4e */
[----:B------:R-:W-:-:S05]  /*b4a0*/  BRA `(.L_x_563) ;  /* 0x0000180000007947 */ /* 0x000fca0003800000 */
.L_x_562:
[----:B------:R-:W2:Y:S01]  /*b4b0*/  LDL R134, [R1+0x1c] ;  /* 0x00001c0001867983 */ /* 0x000ea20000100800 */
[----:B------:R-:W-:Y:S04]  /*b4c0*/  DEPBAR.LE SB0, 0x0 ;  /* 0x000080000000791a */ /* 0x000fe80000000000 */
[----:B------:R-:W3:Y:S01]  /*b4d0*/  LDL R187, [R1+0x18] ;  /* 0x0000180001bb7983 */ /* 0x000ee20000100800 */
[----:B------:R-:W-:Y:S01]  /*b4e0*/  SHF.R.S32.HI R29, RZ, 0x1f, R252 ;  /* 0x0000001fff1d7819 */ /* 0x000fe200000114fc */
[C---:B------:R-:W-:Y:S01]  /*b4f0*/  IMAD.WIDE.U32 R38, R252.reuse, c[0x0][0x208], RZ ;  /* 0x00008200fc267a25 */ /* 0x040fe200078e00ff */
[----:B------:R-:W-:Y:S01]  /*b500*/  SHF.R.S32.HI R37, RZ, 0x1f, R251 ;  /* 0x0000001fff257819 */ /* 0x000fe200000114fb */
[----:B------:R-:W4:Y:S01]  /*b510*/  LDL R186, [R1+0x14] ;  /* 0x0000140001ba7983 */ /* 0x000f220000100800 */
[----:B------:R-:W-:Y:S01]  /*b520*/  UISETP.GE.AND UP0, UPT, UR10, 0x1, UPT ;  /* 0x000000010a00788c */ /* 0x000fe2000bf06270 */
[----:B------:R-:W-:Y:S02]  /*b530*/  IMAD R29, R29, c[0x0][0x208], RZ ;  /* 0x000082001d1d7a24 */ /* 0x000fe400078e02ff */
[----:B------:R-:W5:Y:S01]  /*b540*/  LDL R185, [R1+0x10] ;  /* 0x0000100001b97983 */ /* 0x000f620000100800 */
[----:B------:R-:W-:Y:S02]  /*b550*/  IMAD R37, R37, c[0x0][0x218], RZ ;  /* 0x0000860025257a24 */ /* 0x000fe400078e02ff */
[----:B------:R-:W-:Y:S01]  /*b560*/  IMAD R29, R252, c[0x0][0x20c], R29 ;  /* 0x00008300fc1d7a24 */ /* 0x000fe200078e021d */
[----:B------:R-:W5:Y:S01]  /*b570*/  LDL R184, [R1+0xc] ;  /* 0x00000c0001b87983 */ /* 0x000f620000100800 */
[----:B------:R-:W-:Y:S03]  /*b580*/  IMAD R37, R251, c[0x0][0x21c], R37 ;  /* 0x00008700fb257a24 */ /* 0x000fe600078e0225 */
[----:B------:R-:W5:Y:S01]  /*b590*/  LDL R176, [R1+0x8] ;  /* 0x0000080001b07983 */ /* 0x000f620000100800 */
[----:B------:R-:W-:Y:S03]  /*b5a0*/  IADD3 R39, R39, R29, RZ ;  /* 0x0000001d27277210 */ /* 0x000fe60007ffe0ff */
[----:B------:R-:W-:Y:S02]  /*b5b0*/  BAR.SYNC.DEFER_BLOCKING 0x0 ;  /* 0x0000000000007b1d */ /* 0x000fe40000010000 */
[----:B------:R-:W-:Y:S05]  /*b5c0*/  IMAD.WIDE.U32 R38, R251, c[0x0][0x218], R38 ;  /* 0x00008600fb267a25 */ /* 0x000fea00078e0026 */
[----:B------:R-:W-:Y:S04]  /*b5d0*/  IADD3 R0, P0, R38, UR24, RZ ;  /* 0x0000001826007c10 */ /* 0x000fe8000ff1e0ff */
[----:B------:R-:W-:Y:S02]  /*b5e0*/  IADD3.X R37, R39, UR16, R37, P0, !PT ;  /* 0x0000001027257c10 */ /* 0x000fe400087fe425 */
[C---:B------:R-:W-:Y:S04]  /*b5f0*/  LEA R60, P0, R0.reuse, c[0x0][0x1f8], 0x1 ;  /* 0x00007e00003c7a11 */ /* 0x040fe800078008ff */
[----:B------:R-:W-:Y:S01]  /*b600*/  LEA.HI.X R2, R0, c[0x0][0x1fc], R37, 0x1, P0 ;  /* 0x00007f0000027a11 */ /* 0x000fe200000f0c25 */
[----:B------:R-:W1:Y:S08]  /*b610*/  LDSM.16.M88.4 R8, [R250+0x8100] ;  /* 0x00810000fa08783b */ /* 0x000e700000000200 */
[----:B------:R-:W1:Y:S08]  /*b620*/  LDSM.16.M88.4 R16, [R250+0x8900] ;  /* 0x00890000fa10783b */ /* 0x000e700000000200 */
[----:B------:R-:W1:Y:S08]  /*b630*/  LDSM.16.M88.4 R24, [R250+0x9100] ;  /* 0x00910000fa18783b */ /* 0x000e700000000200 */
[----:B------:R-:W1:Y:S08]  /*b640*/  LDSM.16.M88.4 R32, [R250+0x9900] ;  /* 0x00990000fa20783b */ /* 0x000e700000000200 */
[----:B------:R-:W1:Y:S02]  /*b650*/  LDSM.16.M88.4 R40, [R250+0xa100] ;  /* 0x00a10000fa28783b */ /* 0x000e640000000200 */
[C---:B-1----:R-:W-:Y:S06]  /*b660*/  HMMA.16816.F32 R4, R136.reuse, R8, RZ ;  /* 0x000000088804723c */ /* 0x042fec00000018ff */
[----:B------:R-:W-:Y:S02]  /*b670*/  LDSM.16.M88.4 R48, [R250+0xa900] ;  /* 0x00a90000fa30783b */ /* 0x000fe40000000200 */
[C---:B------:R-:W-:Y:S06]  /*b680*/  HMMA.16816.F32 R8, R136.reuse, R10, RZ ;  /* 0x0000000a8808723c */ /* 0x040fec00000018ff */
[----:B------:R-:W-:Y:S02]  /*b690*/  LDSM.16.M88.4 R56, [R250+0xb100] ;  /* 0x00b10000fa38783b */ /* 0x000fe40000000200 */
[C---:B------:R-:W-:Y:S06]  /*b6a0*/  HMMA.16816.F32 R12, R136.reuse, R16, RZ ;  /* 0x00000010880c723c */ /* 0x040fec00000018ff */
[----:B------:R-:W-:Y:S02]  /*b6b0*/  LDSM.16.M88.4 R64, [R250+0xb900] ;  /* 0x00b90000fa40783b */ /* 0x000fe40000000200 */
[C---:B------:R-:W-:Y:S06]  /*b6c0*/  HMMA.16816.F32 R16, R136.reuse, R18, RZ ;  /* 0x000000128810723c */ /* 0x040fec00000018ff */
[----:B------:R-:W-:Y:S02]  /*b6d0*/  LDSM.16.M88.4 R140, [R249] ;  /* 0x00000000f98c783b */ /* 0x000fe40000000200 */
[C---:B------:R-:W-:Y:S06]  /*b6e0*/  HMMA.16816.F32 R20, R136.reuse, R24, RZ ;  /* 0x000000188814723c */ /* 0x040fec00000018ff */
[----:B------:R-:W-:Y:S02]  /*b6f0*/  LDSM.16.M88.4 R144, [R243] ;  /* 0x00000000f390783b */ /* 0x000fe40000000200 */
[C---:B------:R-:W-:Y:S06]  /*b700*/  HMMA.16816.F32 R24, R136.reuse, R26, RZ ;  /* 0x0000001a8818723c */ /* 0x040fec00000018ff */
[----:B------:R-:W-:Y:S02]  /*b710*/  LDSM.16.M88.4 R148, [R242] ;  /* 0x00000000f294783b */ /* 0x000fe40000000200 */
[C---:B------:R-:W-:Y:S06]  /*b720*/  HMMA.16816.F32 R28, R136.reuse, R32, RZ ;  /* 0x00000020881c723c */ /* 0x040fec00000018ff */
[----:B------:R-:W1:Y:S02]  /*b730*/  SHFL.IDX PT, R52, R60, RZ, 0x181f ;  /* 0x00181fff3c347589 */ /* 0x000e6400000e0000 */
[C---:B------:R-:W-:Y:S06]  /*b740*/  HMMA.16816.F32 R32, R136.reuse, R34, RZ ;  /* 0x000000228820723c */ /* 0x040fec00000018ff */
[----:B------:R-:W1:Y:S02]  /*b750*/  SHFL.IDX PT, R53, R2, RZ, 0x181f ;  /* 0x00181fff02357589 */ /* 0x000e6400000e0000 */
[C---:B------:R-:W-:Y:S06]  /*b760*/  HMMA.16816.F32 R36, R136.reuse, R40, RZ ;  /* 0x000000288824723c */ /* 0x040fec00000018ff */
[----:B------:R-:W1:Y:S02]  /*b770*/  SHFL.IDX PT, R54, R60, 0x1, 0x181f ;  /* 0x00381f003c367f89 */ /* 0x000e6400000e0000 */
[C---:B------:R-:W-:Y:S01]  /*b780*/  HMMA.16816.F32 R40, R136.reuse, R42, RZ ;  /* 0x0000002a8828723c */ /* 0x040fe200000018ff */
[C---:B-1----:R-:W-:Y:S05]  /*b790*/  IADD3 R62, P0, R52.reuse, R193, RZ ;  /* 0x000000c1343e7210 */ /* 0x042fea0007f1e0ff */
[----:B------:R-:W-:Y:S01]  /*b7a0*/  LDSM.16.M88.4 R152, [R241] ;  /* 0x00000000f198783b */ /* 0x000fe20000000200 */
[----:B------:R-:W-:Y:S01]  /*b7b0*/  IADD3 R180, P6, R52, R195, RZ ;  /* 0x000000c334b47210 */ /* 0x000fe20007fde0ff */
[C---:B------:R-:W-:Y:S01]  /*b7c0*/  HMMA.16816.F32 R44, R136.reuse, R48, RZ ;  /* 0x00000030882c723c */ /* 0x040fe200000018ff */
[C---:B------:R-:W-:Y:S05]  /*b7d0*/  IADD3.X R63, R53.reuse, R192, RZ, P0, !PT ;  /* 0x000000c0353f7210 */ /* 0x040fea00007fe4ff */
[----:B------:R-:W-:Y:S01]  /*b7e0*/  LDSM.16.M88.4 R156, [R240] ;  /* 0x00000000f09c783b */ /* 0x000fe20000000200 */
[----:B------:R-:W-:Y:S01]  /*b7f0*/  IADD3.X R181, R53, R194, RZ, P6, !PT ;  /* 0x000000c235b57210 */ /* 0x000fe200037fe4ff */
[C---:B------:R-:W-:Y:S01]  /*b800*/  HMMA.16816.F32 R48, R136.reuse, R50, RZ ;  /* 0x000000328830723c */ /* 0x040fe200000018ff */
[C---:B------:R-:W-:Y:S05]  /*b810*/  IADD3 R182, P1, R54.reuse, R193, RZ ;  /* 0x000000c136b67210 */ /* 0x040fea0007f3e0ff */
[----:B------:R-:W-:Y:S01]  /*b820*/  LDSM.16.M88.4 R160, [R239] ;  /* 0x00000000efa0783b */ /* 0x000fe20000000200 */
[----:B------:R-:W-:Y:S02]  /*b830*/  IADD3 R178, P0, R54, R195, RZ ;  /* 0x000000c336b27210 */ /* 0x000fe40007f1e0ff */
[C---:B------:R-:W-:Y:S05]  /*b840*/  HMMA.16816.F32 R52, R136.reuse, R56, RZ ;  /* 0x000000388834723c */ /* 0x040fea00000018ff */
[----:B------:R-:W-:Y:S03]  /*b850*/  LDSM.16.M88.4 R164, [R238] ;  /* 0x00000000eea4783b */ /* 0x000fe60000000200 */
[C---:B------:R-:W-:Y:S05]  /*b860*/  HMMA.16816.F32 R56, R136.reuse, R58, RZ ;  /* 0x0000003a8838723c */ /* 0x040fea00000018ff */
[----:B------:R-:W-:Y:S08]  /*b870*/  LDSM.16.M88.4 R172, [R237] ;  /* 0x00000000edac783b */ /* 0x000ff00000000200 */
[----:B------:R-:W1:Y:S08]  /*b880*/  SHFL.IDX PT, R61, R2, 0x1, 0x181f ;  /* 0x00381f00023d7f89 */ /* 0x000e7000000e0000 */
[----:B------:R-:W1:Y:S08]  /*b890*/  SHFL.IDX PT, R0, R60, 0x2, 0x181f ;  /* 0x00581f003c007f89 */ /* 0x000e7000000e0000 */
[----:B------:R-:W1:Y:S02]  /*b8a0*/  SHFL.IDX PT, R132, R60, 0x3, 0x181f ;  /* 0x00781f003c847f89 */ /* 0x000e6400000e0000 */
[C---:B-1----:R-:W-:Y:S06]  /*b8b0*/  IADD3.X R183, R61.reuse, R192, RZ, P1, !PT ;  /* 0x000000c03db77210 */ /* 0x042fec0000ffe4ff */
[----:B------:R-:W1:Y:S01]  /*b8c0*/  SHFL.IDX PT, R133, R2, 0x2, 0x181f ;  /* 0x00581f0002857f89 */ /* 0x000e6200000e0000 */
[----:B------:R-:W-:Y:S02]  /*b8d0*/  IADD3.X R179, R61, R194, RZ, P0, !PT ;  /* 0x000000c23db37210 */ /* 0x000fe400007fe4ff */
[C---:B------:R-:W-:Y:S05]  /*b8e0*/  IADD3 R190, P0, R0.reuse, R193, RZ ;  /* 0x000000c100be7210 */ /* 0x040fea0007f1e0ff */
[----:B------:R-:W1:Y:S01]  /*b8f0*/  SHFL.IDX PT, R177, R2, 0x3, 0x181f ;  /* 0x00781f0002b17f89 */ /* 0x000e6200000e0000 */
[----:B------:R-:W-:Y:S02]  /*b900*/  IADD3 R196, P6, R0, R195, RZ ;  /* 0x000000c300c47210 */ /* 0x000fe40007fde0ff */
[C---:B------:R-:W-:Y:S02]  /*b910*/  IADD3 R188, P1, R132.reuse, R193, RZ ;  /* 0x000000c184bc7210 */ /* 0x040fe40007f3e0ff */
[C---:B-1----:R-:W-:Y:S02]  /*b920*/  IADD3.X R191, R133.reuse, R192, RZ, P0, !PT ;  /* 0x000000c085bf7210 */ /* 0x042fe400007fe4ff */
[----:B------:R-:W-:Y:S02]  /*b930*/  IADD3.X R197, R133, R194, RZ, P6, !PT ;  /* 0x000000c285c57210 */ /* 0x000fe400037fe4ff */
[----:B------:R-:W-:Y:S02]  /*b940*/  IADD3 R132, P0, R132, R195, RZ ;  /* 0x000000c384847210 */ /* 0x000fe40007f1e0ff */
[C---:B------:R-:W-:Y:S02]  /*b950*/  IADD3.X R189, R177.reuse, R192, RZ, P1, !PT ;  /* 0x000000c0b1bd7210 */ /* 0x040fe40000ffe4ff */
[----:B------:R-:W-:Y:S02]  /*b960*/  IADD3.X R133, R177, R194, RZ, P0, !PT ;  /* 0x000000c2b1857210 */ /* 0x000fe400007fe4ff */
[----:B------:R-:W-:Y:S01]  /*b970*/  PLOP3.LUT P0, PT, PT, PT, UP0, 0x80, 0x0 ;  /* 0x000000000000781c */ /* 0x000fe20003f0f008 */
[----:B--2---:R1:W-:Y:S08]  /*b980*/  LDGSTS.E.BYPASS.LTC128B.128 [R134], [R62.64], !P5 ;  /* 0x000000003e867fae */ /* 0x0043f0000e901d4e */
[----:B---3--:R2:W-:Y:S08]  /*b990*/  LDGSTS.E.BYPASS.LTC128B.128 [R187], [R180.64], !P4 ;  /* 0x00000000b4bb7fae */ /* 0x0085f0000e101d4e */
[----:B----4-:R2:W-:Y:S08]  /*b9a0*/  LDGSTS.E.BYPASS.LTC128B.128 [R186], [R182.64], !P5 ;  /* 0x00000000b6ba7fae */ /* 0x0105f0000e901d4e */
[----:B-----5:R3:W-:Y:S01]  /*b9b0*/  LDGSTS.E.BYPASS.LTC128B.128 [R185], [R178.64], !P4 ;  /* 0x00000000b2b97fae */ /* 0x0207e2000e101d4e */
[C---:B-1----:R-:W-:Y:S07]  /*b9c0*/  HMMA.16816.F32 R60, R136.reuse, R64, RZ ;  /* 0x00000040883c723c */ /* 0x042fee00000018ff */
[----:B------:R1:W-:Y:S01]  /*b9d0*/  LDGSTS.E.BYPASS.LTC128B.128 [R184], [R190.64], !P5 ;  /* 0x00000000beb87fae */ /* 0x0003e2000e901d4e */
[----:B------:R-:W-:Y:S07]  /*b9e0*/  HMMA.16816.F32 R64, R136, R66, RZ ;  /* 0x000000428840723c */ /* 0x000fee00000018ff */
[----:B------:R3:W-:Y:S01]  /*b9f0*/  LDGSTS.E.BYPASS.LTC128B.128 [R176], [R196.64], !P4 ;  /* 0x00000000c4b07fae */ /* 0x0007e2000e101d4e */
[C---:B------:R-:W-:Y:S07]  /*ba00*/  HMMA.16816.F32 R4, R168.reuse, R140, R4 ;  /* 0x0000008ca804723c */ /* 0x040fee0000001804 */
[----:B------:R4:W-:Y:S01]  /*ba10*/  LDGSTS.E.BYPASS.LTC128B.128 [R134+0x3000], [R188.64], !P5 ;  /* 0x03000000bc867fae */ /* 0x0009e2000e901d4e */
[C---:B------:R-:W-:Y:S07]  /*ba20*/  HMMA.16816.F32 R8, R168.reuse, R142, R8 ;  /* 0x0000008ea808723c */ /* 0x040fee0000001808 */
[----:B------:R5:W-:Y:S01]  /*ba30*/  LDGSTS.E.BYPASS.LTC128B.128 [R134+0x7000], [R132.64], !P4 ;  /* 0x0700000084867fae */ /* 0x000be2000e101d4e */
[C---:B------:R-:W-:Y:S07]  /*ba40*/  HMMA.16816.F32 R12, R168.reuse, R144, R12 ;  /* 0x00000090a80c723c */ /* 0x040fee000000180c */
[----:B--2---:R-:W-:Y:S01]  /*ba50*/  LDSM.16.M88.4 R180, [R247+0x8900] ;  /* 0x00890000f7b4783b */ /* 0x004fe20000000200 */
[C---:B------:R-:W-:Y:S07]  /*ba60*/  HMMA.16816.F32 R16, R168.reuse, R146, R16 ;  /* 0x00000092a810723c */ /* 0x040fee0000001810 */
[----:B------:R-:W0:Y:S01]  /*ba70*/  LDGDEPBAR ;  /* 0x00000000000079af */ /* 0x000e220000000000 */
[C---:B------:R-:W-:Y:S07]  /*ba80*/  HMMA.16816.F32 R20, R168.reuse, R148, R20 ;  /* 0x00000094a814723c */ /* 0x040fee0000001814 */
[----:B---3--:R-:W2:Y:S01]  /*ba90*/  LDSM.16.M88.4 R176, [R247+0x8100] ;  /* 0x00810000f7b0783b */ /* 0x008ea20000000200 */
[C---:B------:R-:W-:Y:S07]  /*baa0*/  HMMA.16816.F32 R24, R168.reuse, R150, R24 ;  /* 0x00000096a818723c */ /* 0x040fee0000001818 */
[----:B-1----:R-:W1:Y:S01]  /*bab0*/  LDSM.16.M88.4 R184, [R247+0x9100] ;  /* 0x00910000f7b8783b */ /* 0x002e620000000200 */
[C---:B------:R-:W-:Y:S07]  /*bac0*/  HMMA.16816.F32 R28, R168.reuse, R152, R28 ;  /* 0x00000098a81c723c */ /* 0x040fee000000181c */
[----:B------:R-:W3:Y:S01]  /*bad0*/  LDSM.16.M88.4 R140, [R247+0x9900] ;  /* 0x00990000f78c783b */ /* 0x000ee20000000200 */
[C---:B------:R-:W-:Y:S07]  /*bae0*/  HMMA.16816.F32 R32, R168.reuse, R154, R32 ;  /* 0x0000009aa820723c */ /* 0x040fee0000001820 */
[----:B------:R-:W1:Y:S01]  /*baf0*/  LDSM.16.M88.4 R144, [R247+0xa100] ;  /* 0x00a10000f790783b */ /* 0x000e620000000200 */
[C---:B------:R-:W-:Y:S07]  /*bb00*/  HMMA.16816.F32 R36, R168.reuse, R156, R36 ;  /* 0x0000009ca824723c */ /* 0x040fee0000001824 */
[----:B------:R-:W1:Y:S01]  /*bb10*/  LDSM.16.M88.4 R148, [R247+0xa900] ;  /* 0x00a90000f794783b */ /* 0x000e620000000200 */
[C---:B------:R-:W-:Y:S07]  /*bb20*/  HMMA.16816.F32 R40, R168.reuse, R158, R40 ;  /* 0x0000009ea828723c */ /* 0x040fee0000001828 */
[----:B------:R-:W1:Y:S01]  /*bb30*/  LDSM.16.M88.4 R152, [R247+0xb100] ;  /* 0x00b10000f798783b */ /* 0x000e620000000200 */
[C---:B------:R-:W-:Y:S07]  /*bb40*/  HMMA.16816.F32 R44, R168.reuse, R160, R44 ;  /* 0x000000a0a82c723c */ /* 0x040fee000000182c */
[----:B------:R-:W1:Y:S01]  /*bb50*/  LDSM.16.M88.4 R156, [R247+0xb900] ;  /* 0x00b90000f79c783b */ /* 0x000e620000000200 */
[C---:B------:R-:W-:Y:S07]  /*bb60*/  HMMA.16816.F32 R48, R168.reuse, R162, R48 ;  /* 0x000000a2a830723c */ /* 0x040fee0000001830 */
[----:B------:R-:W1:Y:S01]  /*bb70*/  LDSM.16.M88.4 R160, [R236] ;  /* 0x00000000eca0783b */ /* 0x000e620000000200 */
[C---:B------:R-:W-:Y:S07]  /*bb80*/  HMMA.16816.F32 R52, R168.reuse, R164, R52 ;  /* 0x000000a4a834723c */ /* 0x040fee0000001834 */
[----:B----4-:R-:W-:Y:S01]  /*bb90*/  LDSM.16.M88.4 R188, [R247+0xf900] ;  /* 0x00f90000f7bc783b */ /* 0x010fe20000000200 */
[C---:B------:R-:W-:Y:S07]  /*bba0*/  HMMA.16816.F32 R56, R168.reuse, R166, R56 ;  /* 0x000000a6a838723c */ /* 0x040fee0000001838 */
[----:B------:R-:W4:Y:S01]  /*bbb0*/  LDSM.16.M88.4 R164, [R236+0x800] ;  /* 0x00080000eca4783b */ /* 0x000f220000000200 */
        /* <DEDUP_REMOVED lines=8> */
[----:B------:R-:W-:Y:S07]  /*bc40*/  LDSM.16.M88.4 R180, [R236+0x3800] ;  /* 0x00380000ecb4783b */ /* 0x000fee0000000200 */
[C---:B-1----:R-:W-:Y:S08]  /*bc50*/  HMMA.16816.F32 R20, R204.reuse, R184, R20 ;  /* 0x000000b8cc14723c */ /* 0x042ff00000001814 */
[C---:B------:R-:W-:Y:S01]  /*bc60*/  HMMA.16816.F32 R24, R204.reuse, R186, R24 ;  /* 0x000000bacc18723c */ /* 0x040fe20000001818 */
[----:B------:R-:W-:Y:S07]  /*bc70*/  LDSM.16.M88.4 R184, [R247+0xf100] ;  /* 0x00f10000f7b8783b */ /* 0x000fee0000000200 */
[C---:B---3--:R-:W-:Y:S08]  /*bc80*/  HMMA.16816.F32 R28, R204.reuse, R140, R28 ;  /* 0x0000008ccc1c723c */ /* 0x048ff0000000181c */
[C---:B------:R-:W-:Y:S01]  /*bc90*/  HMMA.16816.F32 R32, R204.reuse, R142, R32 ;  /* 0x0000008ecc20723c */ /* 0x040fe20000001820 */
[----:B------:R-:W1:Y:S07]  /*bca0*/  LDSM.16.M88.4 R140, [R236+0x2000] ;  /* 0x00200000ec8c783b */ /* 0x000e6e0000000200 */
[C---:B------:R-:W-:Y:S08]  /*bcb0*/  HMMA.16816.F32 R36, R204.reuse, R144, R36 ;  /* 0x00000090cc24723c */ /* 0x040ff00000001824 */
[C---:B------:R-:W-:Y:S01]  /*bcc0*/  HMMA.16816.F32 R40, R204.reuse, R146, R40 ;  /* 0x00000092cc28723c */ /* 0x040fe20000001828 */
[----:B------:R-:W3:Y:S07]  /*bcd0*/  LDSM.16.M88.4 R144, [R236+0x2800] ;  /* 0x00280000ec90783b */ /* 0x000eee0000000200 */
        /* <DEDUP_REMOVED lines=12> */
[C---:B----4-:R-:W-:Y:S08]  /*bda0*/  HMMA.16816.F32 R12, R208.reuse, R164, R12 ;  /* 0x000000a4d00c723c */ /* 0x050ff0000000180c */
[C---:B------:R-:W-:Y:S01]  /*bdb0*/  HMMA.16816.F32 R16, R208.reuse, R166, R16 ;  /* 0x000000a6d010723c */ /* 0x040fe20000001810 */
[----:B------:R-:W4:Y:S07]  /*bdc0*/  LDSM.16.M88.4 R164, [R250+0xd900] ;  /* 0x00d90000faa4783b */ /* 0x000f2e0000000200 */
[C---:B------:R-:W-:Y:S08]  /*bdd0*/  HMMA.16816.F32 R20, R208.reuse, R172, R20 ;  /* 0x000000acd014723c */ /* 0x040ff00000001814 */
[C---:B------:R-:W-:Y:S01]  /*bde0*/  HMMA.16816.F32 R24, R208.reuse, R174, R24 ;  /* 0x000000aed018723c */ /* 0x040fe20000001818 */
[----:B------:R-:W4:Y:S07]  /*bdf0*/  LDSM.16.M88.4 R172, [R250+0xe100] ;  /* 0x00e10000faac783b */ /* 0x000f2e0000000200 */
[C---:B--2---:R-:W-:Y:S08]  /*be00*/  HMMA.16816.F32 R28, R208.reuse, R176, R28 ;  /* 0x000000b0d01c723c */ /* 0x044ff0000000181c */
[C---:B------:R-:W-:Y:S01]  /*be10*/  HMMA.16816.F32 R32, R208.reuse, R178, R32 ;  /* 0x000000b2d020723c */ /* 0x040fe20000001820 */
[----:B------:R-:W-:Y:S07]  /*be20*/  LDSM.16.M88.4 R176, [R235] ;  /* 0x00000000ebb0783b */ /* 0x000fee0000000200 */
[C---:B-1----:R-:W-:Y:S08]  /*be30*/  HMMA.16816.F32 R36, R208.reuse, R140, R36 ;  /* 0x0000008cd024723c */ /* 0x042ff00000001824 */
[C---:B------:R-:W-:Y:S01]  /*be40*/  HMMA.16816.F32 R40, R208.reuse, R142, R40 ;  /* 0x0000008ed028723c */ /* 0x040fe20000001828 */
[----:B------:R-:W1:Y:S07]  /*be50*/  LDSM.16.M88.4 R140, [R250+0xe900] ;  /* 0x00e90000fa8c783b */ /* 0x000e6e0000000200 */
[C---:B---3--:R-:W-:Y:S08]  /*be60*/  HMMA.16816.F32 R44, R208.reuse, R144, R44 ;  /* 0x00000090d02c723c */ /* 0x048ff0000000182c */
[C---:B------:R-:W-:Y:S01]  /*be70*/  HMMA.16816.F32 R48, R208.reuse, R146, R48 ;  /* 0x00000092d030723c */ /* 0x040fe20000001830 */
[----:B------:R-:W2:Y:S07]  /*be80*/  LDSM.16.M88.4 R144, [R250+0xf100] ;  /* 0x00f10000fa90783b */ /* 0x000eae0000000200 */
[C---:B------:R-:W-:Y:S08]  /*be90*/  HMMA.16816.F32 R52, R208.reuse, R148, R52 ;  /* 0x00000094d034723c */ /* 0x040ff00000001834 */
[C---:B------:R-:W-:Y:S01]  /*bea0*/  HMMA.16816.F32 R56, R208.reuse, R150, R56 ;  /* 0x00000096d038723c */ /* 0x040fe20000001838 */
[----:B------:R-:W3:Y:S07]  /*beb0*/  LDSM.16.M88.4 R148, [R250+0xf900] ;  /* 0x00f90000fa94783b */ /* 0x000eee0000000200 */
[C---:B------:R-:W-:Y:S08]  /*bec0*/  HMMA.16816.F32 R60, R208.reuse, R180, R60 ;  /* 0x000000b4d03c723c */ /* 0x040ff0000000183c */
[----:B------:R-:W-:Y:S01]  /*bed0*/  HMMA.16816.F32 R64, R208, R182, R64 ;  /* 0x000000b6d040723c */ /* 0x000fe20000001840 */
[----:B------:R-:W1:Y:S07]  /*bee0*/  LDSM.16.M88.4 R180, [R234] ;  /* 0x00000000eab4783b */ /* 0x000e6e0000000200 */
        /* <DEDUP_REMOVED lines=11> */
[----:B------:R-:W-:Y:S07]  /*bfa0*/  LDSM.16.M88.4 R164, [R247+0xd100] ;  /* 0x00d10000f7a4783b */ /* 0x000fee0000000200 */
[C---:B------:R-:W-:Y:S08]  /*bfb0*/  HMMA.16816.F32 R36, R212.reuse, R172, R36 ;  /* 0x000000acd424723c */ /* 0x040ff00000001824 */
[C---:B------:R-:W-:Y:S01]  /*bfc0*/  HMMA.16816.F32 R40, R212.reuse, R174, R40 ;  /* 0x000000aed428723c */ /* 0x040fe20000001828 */
[----:B------:R-:W-:Y:S07]  /*bfd0*/  LDSM.16.M88.4 R172, [R247+0xd900] ;  /* 0x00d90000f7ac783b */ /* 0x000fee0000000200 */
[C---:B-1----:R-:W-:Y:S08]  /*bfe0*/  HMMA.16816.F32 R44, R212.reuse, R140, R44 ;  /* 0x0000008cd42c723c */ /* 0x042ff0000000182c */
[C---:B------:R-:W-:Y:S01]  /*bff0*/  HMMA.16816.F32 R48, R212.reuse, R142, R48 ;  /* 0x0000008ed430723c */ /* 0x040fe20000001830 */
[----:B------:R-:W1:Y:S07]  /*c000*/  LDSM.16.M88.4 R140, [R230] ;  /* 0x00000000e68c783b */ /* 0x000e6e0000000200 */
[C---:B--2---:R-:W-:Y:S08]  /*c010*/  HMMA.16816.F32 R52, R212.reuse, R144, R52 ;  /* 0x00000090d434723c */ /* 0x044ff00000001834 */
[C---:B------:R-:W-:Y:S01]  /*c020*/  HMMA.16816.F32 R56, R212.reuse, R146, R56 ;  /* 0x00000092d438723c */ /* 0x040fe20000001838 */
[----:B------:R-:W2:Y:S07]  /*c030*/  LDSM.16.M88.4 R144, [R229] ;  /* 0x00000000e590783b */ /* 0x000eae0000000200 */
[C---:B---3--:R-:W-:Y:S08]  /*c040*/  HMMA.16816.F32 R60, R212.reuse, R148, R60 ;  /* 0x00000094d43c723c */ /* 0x048ff0000000183c */
[----:B------:R-:W-:Y:S01]  /*c050*/  HMMA.16816.F32 R64, R212, R150, R64 ;  /* 0x00000096d440723c */ /* 0x000fe20000001840 */
[----:B------:R-:W3:Y:S07]  /*c060*/  LDSM.16.M88.4 R148, [R228] ;  /* 0x00000000e494783b */ /* 0x000eee0000000200 */
        /* <DEDUP_REMOVED lines=8> */
[----:B------:R-:W4:Y:S07]  /*c0f0*/  LDSM.16.M88.4 R152, [R247+0xc100] ;  /* 0x00c10000f798783b */ /* 0x000f2e0000000200 */
[C---:B------:R-:W-:Y:S08]  /*c100*/  HMMA.16816.F32 R28, R216.reuse, R156, R28 ;  /* 0x0000009cd81c723c */ /* 0x040ff0000000181c */
[C---:B------:R-:W-:Y:S01]  /*c110*/  HMMA.16816.F32 R32, R216.reuse, R158, R32 ;  /* 0x0000009ed820723c */ /* 0x040fe20000001820 */
[----:B------:R-:W3:Y:S07]  /*c120*/  LDSM.16.M88.4 R156, [R247+0xc900] ;  /* 0x00c90000f79c783b */ /* 0x000eee0000000200 */
[C---:B------:R-:W-:Y:S08]  /*c130*/  HMMA.16816.F32 R36, R216.reuse, R160, R36 ;  /* 0x000000a0d824723c */ /* 0x040ff00000001824 */
[C---:B------:R-:W-:Y:S01]  /*c140*/  HMMA.16816.F32 R40, R216.reuse, R162, R40 ;  /* 0x000000a2d828723c */ /* 0x040fe20000001828 */
[----:B------:R-:W4:Y:S07]  /*c150*/  LDSM.16.M88.4 R160, [R236+0x4000] ;  /* 0x00400000eca0783b */ /* 0x000f2e0000000200 */
[C---:B-1----:R-:W-:Y:S08]  /*c160*/  HMMA.16816.F32 R44, R216.reuse, R140, R44 ;  /* 0x0000008cd82c723c */ /* 0x042ff0000000182c */
[C---:B------:R-:W-:Y:S01]  /*c170*/  HMMA.16816.F32 R48, R216.reuse, R142, R48 ;  /* 0x0000008ed830723c */ /* 0x040fe20000001830 */
[----:B------:R-:W1:Y:S07]  /*c180*/  LDSM.16.M88.4 R140, [R236+0x4800] ;  /* 0x00480000ec8c783b */ /* 0x000e6e0000000200 */
[C---:B--2---:R-:W-:Y:S08]  /*c190*/  HMMA.16816.F32 R52, R216.reuse, R144, R52 ;  /* 0x00000090d834723c */ /* 0x044ff00000001834 */
[C---:B------:R-:W-:Y:S08]  /*c1a0*/  HMMA.16816.F32 R56, R216.reuse, R146, R56 ;  /* 0x00000092d838723c */ /* 0x040ff00000001838 */
[C---:B---3--:R-:W-:Y:S08]  /*c1b0*/  HMMA.16816.F32 R60, R216.reuse, R148, R60 ;  /* 0x00000094d83c723c */ /* 0x048ff0000000183c */
[----:B------:R-:W-:Y:S08]  /*c1c0*/  HMMA.16816.F32 R64, R216, R150, R64 ;  /* 0x00000096d840723c */ /* 0x000ff00000001840 */
[C---:B----4-:R-:W-:Y:S08]  /*c1d0*/  HMMA.16816.F32 R4, R220.reuse, R152, R4 ;  /* 0x00000098dc04723c */ /* 0x050ff00000001804 */
        /* <DEDUP_REMOVED lines=26> */
[----:B------:R-:W-:Y:S01]  /*c380*/  MUFU.TANH R141, R9 ;  /* 0x00000009008d7308 */ /* 0x000fe20000002400 */
[----:B------:R-:W-:Y:S02]  /*c390*/  FMUL.FTZ R0, R7, c[0x0][0x320] ;  /* 0x0000c80007007a20 */ /* 0x000fe40000410000 */
[----:B------:R-:W2:Y:S01]  /*c3a0*/  LDSM.16.M88.4 R4, [R236+0x5000] ;  /* 0x00500000ec04783b */ /* 0x000ea20000000200 */
[----:B------:R-:W-:Y:S02]  /*c3b0*/  FMUL.FTZ R148, R8, c[0x0][0x320] ;  /* 0x0000c80008947a20 */ /* 0x000fe40000410000 */
[----:B------:R-:W-:Y:S02]  /*c3c0*/  FMUL.FTZ R13, R13, c[0x0][0x320] ;  /* 0x0000c8000d0d7a20 */ /* 0x000fe40000410000 */
[----:B------:R-:W-:Y:S02]  /*c3d0*/  FMUL.FTZ R14, R14, c[0x0][0x320] ;  /* 0x0000c8000e0e7a20 */ /* 0x000fe40000410000 */
[----:B------:R-:W-:Y:S01]  /*c3e0*/  MUFU.TANH R140, R10 ;  /* 0x0000000a008c7308 */ /* 0x000fe20000002400 */
[----:B------:R-:W-:Y:S02]  /*c3f0*/  FMUL.FTZ R152, R16, c[0x0][0x320] ;  /* 0x0000c80010987a20 */ /* 0x000fe40000410000 */
[----:B------:R-:W-:Y:S01]  /*c400*/  FMUL.FTZ R15, R15, c[0x0][0x320] ;  /* 0x0000c8000f0f7a20 */ /* 0x000fe20000410000 */
[----:B-1----:R1:W-:Y:S01]  /*c410*/  STL [R1+0x48], R2 ;  /* 0x0000480201007387 */ /* 0x0023e20000100800 */
[----:B------:R-:W-:Y:S02]  /*c420*/  FMUL.FTZ R17, R17, c[0x0][0x320] ;  /* 0x0000c80011117a20 */ /* 0x000fe40000410000 */
[----:B------:R-:W-:Y:S02]  /*c430*/  FMUL.FTZ R18, R18, c[0x0][0x320] ;  /* 0x0000c80012127a20 */ /* 0x000fe40000410000 */
[----:B------:R-:W-:Y:S01]  /*c440*/  FMUL.FTZ R19, R19, c[0x0][0x320] ;  /* 0x0000c80013137a20 */ /* 0x000fe20000410000 */
[----:B------:R-:W3:Y:S10]  /*c450*/  MUFU.TANH R0, R0 ;  /* 0x0000000000007308 */ /* 0x000ef40000002400 */
[----:B------:R-:W-:Y:S10]  /*c460*/  MUFU.TANH R144, R144 ;  /* 0x0000009000907308 */ /* 0x000ff40000002400 */
[----:B-1----:R1:W4:Y:S01]  /*c470*/  MUFU.TANH R2, R11 ;  /* 0x0000000b00027308 */ /* 0x0023220000002400 */
[C---:B--2---:R-:W-:Y:S01]  /*c480*/  HMMA.16816.F32 R20, R224.reuse, R4, R20 ;  /* 0x00000004e014723c */ /* 0x044fe20000001814 */
[----:B---3--:R2:W-:Y:S08]  /*c490*/  STL [R1+0x44], R0 ;  /* 0x0000440001007387 */ /* 0x0085f00000100800 */
[----:B------:R-:W-:Y:S01]  /*c4a0*/  MUFU.TANH R145, R145 ;  /* 0x0000009100917308 */ /* 0x000fe20000002400 */
[C---:B------:R-:W-:Y:S01]  /*c4b0*/  HMMA.16816.F32 R24, R224.reuse, R6, R24 ;  /* 0x00000006e018723c */ /* 0x040fe20000001818 */
[----:B------:R-:W-:Y:S08]  /*c4c0*/  LDSM.16.M88.4 R4, [R236+0x6000] ;  /* 0x00600000ec04783b */ /* 0x000ff00000000200 */
[----:B------:R-:W-:Y:S01]  /*c4d0*/  MUFU.TANH R148, R148 ;  /* 0x0000009400947308 */ /* 0x000fe20000002400 */
[----:B-1----:R-:W1:Y:S04]  /*c4e0*/  LDSM.16.M88.4 R8, [R236+0x5800] ;  /* 0x00580000ec08783b */ /* 0x002e680000000200 */
[----:B------:R-:W-:Y:S02]  /*c4f0*/  FMUL.FTZ R156, R20, c[0x0][0x320] ;  /* 0x0000c800149c7a20 */ /* 0x000fe40000410000 */
[----:B--2---:R-:W-:Y:S03]  /*c500*/  FMUL.FTZ R0, R12, c[0x0][0x320] ;  /* 0x0000c8000c007a20 */ /* 0x004fe60000410000 */
[----:B------:R-:W-:Y:S01]  /*c510*/  MUFU.TANH R142, R14 ;  /* 0x0000000e008e7308 */ /* 0x000fe20000002400 */
[----:B------:R-:W-:Y:S01]  /*c520*/  FMUL.FTZ R21, R21, c[0x0][0x320] ;  /* 0x0000c80015157a20 */ /* 0x000fe20000410000 */
[----:B----4-:R2:W-:Y:S01]  /*c530*/  STL [R1+0x4c], R2 ;  /* 0x00004c0201007387 */ /* 0x0105e20000100800 */
[----:B------:R-:W-:Y:S02]  /*c540*/  FMUL.FTZ R22, R22, c[0x0][0x320] ;  /* 0x0000c80016167a20 */ /* 0x000fe40000410000 */
[----:B------:R-:W-:Y:S02]  /*c550*/  FMUL.FTZ R187, R24, c[0x0][0x320] ;  /* 0x0000c80018bb7a20 */ /* 0x000fe40000410000 */
[----:B------:R-:W-:Y:S02]  /*c560*/  FMUL.FTZ R23, R23, c[0x0][0x320] ;  /* 0x0000c80017177a20 */ /* 0x000fe40000410000 */
[----:B------:R-:W-:Y:S01]  /*c570*/  FMUL.FTZ R25, R25, c[0x0][0x320] ;  /* 0x0000c80019197a20 */ /* 0x000fe20000410000 */
[----:B------:R-:W-:Y:S01]  /*c580*/  MUFU.TANH R160, R15 ;  /* 0x0000000f00a07308 */ /* 0x000fe20000002400 */
[----:B------:R-:W-:Y:S02]  /*c590*/  FMUL.FTZ R26, R26, c[0x0][0x320] ;  /* 0x0000c8001a1a7a20 */ /* 0x000fe40000410000 */
[----:B------:R-:W-:Y:S07]  /*c5a0*/  FMUL.FTZ R27, R27, c[0x0][0x320] ;  /* 0x0000c8001b1b7a20 */ /* 0x000fee0000410000 */
[----:B------:R-:W-:Y:S10]  /*c5b0*/  MUFU.TANH R152, R152 ;  /* 0x0000009800987308 */ /* 0x000ff40000002400 */
[----:B--2---:R-:W2:Y:S01]  /*c5c0*/  MUFU.TANH R2, R0 ;  /* 0x0000000000027308 */ /* 0x004ea20000002400 */
[C---:B-1----:R-:W-:Y:S09]  /*c5d0*/  HMMA.16816.F32 R28, R224.reuse, R8, R28 ;  /* 0x00000008e01c723c */ /* 0x042ff2000000181c */
[----:B------:R-:W1:Y:S01]  /*c5e0*/  MUFU.TANH R0, R13 ;  /* 0x0000000d00007308 */ /* 0x000e620000002400 */
[C---:B------:R-:W-:Y:S01]  /*c5f0*/  HMMA.16816.F32 R32, R224.reuse, R10, R32 ;  /* 0x0000000ae020723c */ /* 0x040fe20000001820 */
[----:B------:R-:W3:Y:S08]  /*c600*/  LDSM.16.M88.4 R8, [R236+0x6800] ;  /* 0x00680000ec08783b */ /* 0x000ef00000000200 */
[----:B------:R-:W4:Y:S01]  /*c610*/  MUFU.TANH R157, R17 ;  /* 0x00000011009d7308 */ /* 0x000f220000002400 */
[C---:B------:R-:W-:Y:S01]  /*c620*/  HMMA.16816.F32 R36, R224.reuse, R4, R36 ;  /* 0x00000004e024723c */ /* 0x040fe20000001824 */
[----:B--2---:R-:W-:Y:S03]  /*c630*/  STL [R1+0x40], R2 ;  /* 0x0000400201007387 */ /* 0x004fe60000100800 */
[----:B------:R-:W-:Y:S04]  /*c640*/  FMUL.FTZ R164, R28, c[0x0][0x320] ;  /* 0x0000c8001ca47a20 */ /* 0x000fe80000410000 */
[C---:B------:R-:W-:Y:S01]  /*c650*/  HMMA.16816.F32 R40, R224.reuse, R6, R40 ;  /* 0x00000006e028723c */ /* 0x040fe20000001828 */
[----:B------:R-:W2:Y:S01]  /*c660*/  MUFU.TANH R154, R18 ;  /* 0x00000012009a7308 */ /* 0x000ea20000002400 */
[----:B------:R-:W2:Y:S02]  /*c670*/  LDSM.16.M88.4 R4, [R236+0x7000] ;  /* 0x00700000ec04783b */ /* 0x000ea40000000200 */
[----:B------:R-:W-:Y:S02]  /*c680*/  FMUL.FTZ R29, R29, c[0x0][0x320] ;  /* 0x0000c8001d1d7a20 */ /* 0x000fe40000410000 */
[----:B------:R-:W-:Y:S02]  /*c690*/  FMUL.FTZ R30, R30, c[0x0][0x320] ;  /* 0x0000c8001e1e7a20 */ /* 0x000fe40000410000 */
[----:B------:R-:W-:Y:S02]  /*c6a0*/  FMUL.FTZ R172, R32, c[0x0][0x320] ;  /* 0x0000c80020ac7a20 */ /* 0x000fe40000410000 */
[----:B-1----:R1:W-:Y:S01]  /*c6b0*/  STL [R1+0x3c], R0 ;  /* 0x00003c0001007387 */ /* 0x0023e20000100800 */
[----:B------:R-:W1:Y:S01]  /*c6c0*/  MUFU.TANH R167, R19 ;  /* 0x0000001300a77308 */ /* 0x000e620000002400 */
[----:B------:R-:W-:Y:S02]  /*c6d0*/  FMUL.FTZ R31, R31, c[0x0][0x320] ;  /* 0x0000c8001f1f7a20 */ /* 0x000fe40000410000 */
[----:B------:R-:W-:Y:S02]  /*c6e0*/  FMUL.FTZ R33, R33, c[0x0][0x320] ;  /* 0x0000c80021217a20 */ /* 0x000fe40000410000 */
[----:B------:R-:W-:Y:S02]  /*c6f0*/  FMUL.FTZ R34, R34, c[0x0][0x320] ;  /* 0x0000c80022227a20 */ /* 0x000fe40000410000 */
[----:B------:R-:W-:Y:S02]  /*c700*/  FMUL.FTZ R35, R35, c[0x0][0x320] ;  /* 0x0000c80023237a20 */ /* 0x000fe40000410000 */
[----:B------:R-:W-:Y:S01]  /*c710*/  FMUL.FTZ R37, R37, c[0x0][0x320] ;  /* 0x0000c80025257a20 */ /* 0x000fe20000410000 */
[----:B------:R-:W4:Y:S01]  /*c720*/  MUFU.TANH R156, R156 ;  /* 0x0000009c009c7308 */ /* 0x000f220000002400 */
[----:B------:R-:W-:Y:S01]  /*c730*/  FMUL.FTZ R38, R38, c[0x0][0x320] ;  /* 0x0000c80026267a20 */ /* 0x000fe20000410000 */
[C---:B---3--:R-:W-:Y:S03]  /*c740*/  HMMA.16816.F32 R44, R224.reuse, R8, R44 ;  /* 0x00000008e02c723c */ /* 0x048fe6000000182c */
[----:B------:R-:W-:Y:S02]  /*c750*/  FMUL.FTZ R198, R40, c[0x0][0x320] ;  /* 0x0000c80028c67a20 */ /* 0x000fe40000410000 */
[----:B------:R-:W-:Y:S03]  /*c760*/  FMUL.FTZ R39, R39, c[0x0][0x320] ;  /* 0x0000c80027277a20 */ /* 0x000fe60000410000 */
[----:B------:R-:W3:Y:S01]  /*c770*/  MUFU.TANH R183, R21 ;  /* 0x0000001500b77308 */ /* 0x000ee20000002400 */
[C---:B------:R-:W-:Y:S01]  /*c780*/  HMMA.16816.F32 R48, R224.reuse, R10, R48 ;  /* 0x0000000ae030723c */ /* 0x040fe20000001830 */
[----:B------:R-:W3:Y:S01]  /*c790*/  LDSM.16.M88.4 R8, [R236+0x7800] ;  /* 0x00780000ec08783b */ /* 0x000ee20000000200 */
[----:B------:R-:W-:Y:S04]  /*c7a0*/  DEPBAR.LE SB0, 0x0 ;  /* 0x000080000000791a */ /* 0x000fe80000000000 */
[----:B-1----:R-:W-:Y:S02]  /*c7b0*/  FMUL.FTZ R0, R36, c[0x0][0x320] ;  /* 0x0000c80024007a20 */ /* 0x002fe40000410000 */
[----:B------:R-:W-:Y:S01]  /*c7c0*/  FMUL.FTZ R41, R41, c[0x0][0x320] ;  /* 0x0000c80029297a20 */ /* 0x000fe20000410000 */
[----:B------:R-:W1:Y:S01]  /*c7d0*/  MUFU.TANH R158, R22 ;  /* 0x00000016009e7308 */ /* 0x000e620000002400 */
[----:B------:R-:W-:Y:S01]  /*c7e0*/  BAR.SYNC.DEFER_BLOCKING 0x0 ;  /* 0x0000000000007b1d */ /* 0x000fe20000010000 */
[C---:B--2---:R-:W-:Y:S05]  /*c7f0*/  HMMA.16816.F32 R52, R224.reuse, R4, R52 ;  /* 0x00000004e034723c */ /* 0x044fea0000001834 */
[----:B------:R-:W-:Y:S02]  /*c800*/  FMUL.FTZ R188, R44, c[0x0][0x320] ;  /* 0x0000c8002cbc7a20 */ /* 0x000fe40000410000 */
[----:B------:R-:W-:Y:S01]  /*c810*/  FMUL.FTZ R42, R42, c[0x0][0x320] ;  /* 0x0000c8002a2a7a20 */ /* 0x000fe20000410000 */
[----:B-----5:R2:W1:Y:S01]  /*c820*/  MUFU.TANH R132, R0 ;  /* 0x0000000000847308 */ /* 0x0204620000002400 */
        /* <DEDUP_REMOVED lines=10> */
[----:B------:R-:W-:Y:S01]  /*c8d0*/  FMUL.FTZ R50, R50, c[0x0][0x320] ;  /* 0x0000c80032327a20 */ /* 0x000fe20000410000 */
[C---:B---3--:R-:W-:Y:S03]  /*c8e0*/  HMMA.16816.F32 R60, R224.reuse, R8, R60 ;  /* 0x00000008e03c723c */ /* 0x048fe6000000183c */
        /* <DEDUP_REMOVED lines=20> */
[----:B--2---:R-:W-:Y:S09]  /*ca30*/  FMUL.FTZ R0, R67, c[0x0][0x320] ;  /* 0x0000c80043007a20 */ /* 0x004ff20000410000 */
[----:B------:R3:W2:Y:S10]  /*ca40*/  MUFU.TANH R201, R29 ;  /* 0x0000001d00c97308 */ /* 0x0006b40000002400 */
[----:B------:R3:W1:Y:S10]  /*ca50*/  MUFU.TANH R166, R30 ;  /* 0x0000001e00a67308 */ /* 0x0006740000002400 */
[----:B------:R3:W1:Y:S10]  /*ca60*/  MUFU.TANH R203, R31 ;  /* 0x0000001f00cb7308 */ /* 0x0006740000002400 */
[----:B------:R-:W1:Y:S10]  /*ca70*/  MUFU.TANH R172, R172 ;  /* 0x000000ac00ac7308 */ /* 0x000e740000002400 */
[----:B------:R3:W1:Y:S10]  /*ca80*/  MUFU.TANH R176, R33 ;  /* 0x0000002100b07308 */ /* 0x0006740000002400 */
[----:B------:R3:W1:Y:S10]  /*ca90*/  MUFU.TANH R182, R34 ;  /* 0x0000002200b67308 */ /* 0x0006740000002400 */
[----:B------:R3:W1:Y:S10]  /*caa0*/  MUFU.TANH R186, R35 ;  /* 0x0000002300ba7308 */ /* 0x0006740000002400 */
        /* <DEDUP_REMOVED lines=30> */
[----:B------:R3:W1:Y:S02]  /*cc90*/  MUFU.TANH R133, R0 ;  /* 0x0000000000857308 */ /* 0x0006640000002400 */
[----:B-1234-:R-:W-:-:S05]  /*cca0*/  @P0 BRA `(.L_x_564) ;  /* 0xffffe42000000947 */ /* 0x01efca000383ffff */
.L_x_563:
[----:B--2---:R-:W2:Y:S01]  /*ccb0*/  LDL.LU R13, [R1+0x48] ;  /* 0x00004800010d7983 */ /* 0x004ea20000300800 */
[----:B------:R-:W-:Y:S02]  /*ccc0*/  FMNMX.FTZ R0, R144, R3, !PT ;  /* 0x0000000390007209 */ /* 0x000fe40007810000 */
[----:B------:R-:W-:Y:S01]  /*ccd0*/  MOV R48, R142 ;  /* 0x0000008e00307202 */ /* 0x000fe20000000f00 */
[----:B------:R-:W3:Y:S01]  /*cce0*/  LDL.LU R12, [R1+0x44] ;  /* 0x00004400010c7983 */ /* 0x000ee20000300800 */
[----:B------:R-:W-:Y:S02]  /*ccf0*/  FMNMX.FTZ R5, R145, R0, !PT ;  /* 0x0000000091057209 */ /* 0x000fe40007810000 */
[----:B------:R-:W-:Y:S01]  /*cd00*/  MOV R40, R143 ;  /* 0x0000008f00287202 */ /* 0x000fe20000000f00 */
[----:B------:R-:W4:Y:S01]  /*cd10*/  LDL.LU R10, [R1+0x4c] ;  /* 0x00004c00010a7983 */ /* 0x000f220000300800 */
[----:B------:R-:W-:Y:S02]  /*cd20*/  FMNMX.FTZ R0, R148, R5, !PT ;  /* 0x0000000594007209 */ /* 0x000fe40007810000 */
[----:B------:R-:W-:Y:S01]  /*cd30*/  MOV R43, R132 ;  /* 0x00000084002b7202 */ /* 0x000fe20000000f00 */
[----:B------:R-:W5:Y:S01]  /*cd40*/  LDL.LU R32, [R1+0x40] ;  /* 0x0000400001207983 */ /* 0x000f620000300800 */
[----:B------:R-:W-:Y:S02]  /*cd50*/  FMNMX.FTZ R5, R141, R0, !PT ;  /* 0x000000008d057209 */ /* 0x000fe40007810000 */
[----:B------:R-:W-:Y:S01]  /*cd60*/  MOV R41, R150 ;  /* 0x0000009600297202 */ /* 0x000fe20000000f00 */
[----:B------:R-:W4:Y:S01]  /*cd70*/  LDL.LU R49, [R1+0x3c] ;  /* 0x00003c0001317983 */ /* 0x000f220000300800 */
        /* <DEDUP_REMOVED lines=11> */
[----:B---3--:R-:W-:Y:S04]  /*ce30*/  FMNMX.FTZ R7, R12, R7, !PT ;  /* 0x000000070c077209 */ /* 0x008fe80007810000 */
[----:B------:R-:W-:Y:S02]  /*ce40*/  FMNMX.FTZ R7, R140, R7, !PT ;  /* 0x000000078c077209 */ /* 0x000fe40007810000 */
[----:B-----5:R-:W-:Y:S02]  /*ce50*/  FMNMX.FTZ R5, R32, R5, !PT ;  /* 0x0000000520057209 */ /* 0x020fe40007810000 */
[----:B----4-:R-:W-:Y:S02]  /*ce60*/  FMNMX.FTZ R7, R10, R7, !PT ;  /* 0x000000070a077209 */ /* 0x010fe40007810000 */
        /* <DEDUP_REMOVED lines=67> */
[----:B------:R-:W-:Y:S02]  /*d2a0*/  FMUL.FTZ R148, R132, c[0x0][0x2d0] ;  /* 0x0000b40084947a20 */ /* 0x000fe40000410000 */
[----:B------:R-:W-:Y:S01]  /*d2b0*/  FFMA.FTZ R143, R141, c[0x0][0x2d0], -R150 ;  /* 0x0000b4008d8f7a23 */ /* 0x000fe20000010896 */
[----:B------:R-:W-:Y:S01]  /*d2c0*/  MUFU.EX2 R146, R146 ;  /* 0x0000009200927308 */ /* 0x000fe20000000800 */
[--C-:B------:R-:W-:Y:S02]  /*d2d0*/  FFMA.FTZ R142, R13, c[0x0][0x2d0], -R148.reuse ;  /* 0x0000b4000d8e7a23 */ /* 0x100fe40000010894 */
[--C-:B------:R-:W-:Y:S02]  /*d2e0*/  FFMA.FTZ R141, R12, c[0x0][0x2d0], -R148.reuse ;  /* 0x0000b4000c8d7a23 */ /* 0x100fe40000010894 */
[----:B------:R-:W1:Y:S01]  /*d2f0*/  LDSM.16.MT88.4 R12, [R248+0x100] ;  /* 0x00010000f80c783b */ /* 0x000e620000004200 */
[----:B------:R-:W-:Y:S02]  /*d300*/  FMUL.FTZ R3, R2, c[0x0][0x2d0] ;  /* 0x0000b40002037a20 */ /* 0x000fe40000410000 */
[----:B------:R-:W-:Y:S02]  /*d310*/  FADD.FTZ R2, -R132, R135 ;  /* 0x0000008784027221 */ /* 0x000fe40000010100 */
[----:B------:R-:W-:Y:S01]  /*d320*/  FFMA.FTZ R135, R10, c[0x0][0x2d0], -R148 ;  /* 0x0000b4000a877a23 */ /* 0x000fe20000010894 */
[----:B------:R-:W-:Y:S01]  /*d330*/  MUFU.EX2 R144, R144 ;  /* 0x0000009000907308 */ /* 0x000fe20000000800 */
[----:B------:R-:W-:Y:S02]  /*d340*/  FFMA.FTZ R145, R145, c[0x0][0x2d0], -R150 ;  /* 0x0000b40091917a23 */ /* 0x000fe40000010896 */
[----:B------:R-:W-:Y:S02]  /*d350*/  FFMA.FTZ R140, R140, c[0x0][0x2d0], -R148 ;  /* 0x0000b4008c8c7a23 */ /* 0x000fe40000010894 */
[----:B------:R-:W-:Y:S02]  /*d360*/  FMUL.FTZ R6, R2, c[0x0][0x2d0] ;  /* 0x0000b40002067a20 */ /* 0x000fe40000410000 */
[--C-:B------:R-:W-:Y:S02]  /*d370*/  FFMA.FTZ R152, R152, c[0x0][0x2d0], -R150.reuse ;  /* 0x0000b40098987a23 */ /* 0x100fe40000010896 */
[----:B------:R-:W-:Y:S01]  /*d380*/  FFMA.FTZ R157, R157, c[0x0][0x2d0], -R150 ;  /* 0x0000b4009d9d7a23 */ /* 0x000fe20000010896 */
[----:B------:R-:W2:Y:S01]  /*d390*/  MUFU.EX2 R3, R3 ;  /* 0x0000000300037308 */ /* 0x000ea20000000800 */
[--C-:B------:R-:W-:Y:S02]  /*d3a0*/  FFMA.FTZ R154, R154, c[0x0][0x2d0], -R148.reuse ;  /* 0x0000b4009a9a7a23 */ /* 0x100fe40000010894 */
[----:B------:R-:W-:Y:S02]  /*d3b0*/  FFMA.FTZ R167, R167, c[0x0][0x2d0], -R148 ;  /* 0x0000b400a7a77a23 */ /* 0x000fe40000010894 */
[--C-:B------:R-:W-:Y:S02]  /*d3c0*/  FFMA.FTZ R156, R156, c[0x0][0x2d0], -R150.reuse ;  /* 0x0000b4009c9c7a23 */ /* 0x100fe40000010896 */
[----:B------:R-:W-:Y:S02]  /*d3d0*/  FFMA.FTZ R183, R183, c[0x0][0x2d0], -R150 ;  /* 0x0000b400b7b77a23 */ /* 0x000fe40000010896 */
[--C-:B------:R-:W-:Y:S01]  /*d3e0*/  FFMA.FTZ R158, R158, c[0x0][0x2d0], -R148.reuse ;  /* 0x0000b4009e9e7a23 */ /* 0x100fe20000010894 */
[----:B------:R-:W3:Y:S01]  /*d3f0*/  MUFU.EX2 R2, R6 ;  /* 0x0000000600027308 */ /* 0x000ee20000000800 */
[--C-:B------:R-:W-:Y:S02]  /*d400*/  FFMA.FTZ R185, R185, c[0x0][0x2d0], -R148.reuse ;  /* 0x0000b400b9b97a23 */ /* 0x100fe40000010894 */
[--C-:B------:R-:W-:Y:S02]  /*d410*/  FFMA.FTZ R162, R162, c[0x0][0x2d0], -R148.reuse ;  /* 0x0000b400a2a27a23 */ /* 0x100fe40000010894 */
[----:B------:R-:W-:Y:S02]  /*d420*/  FFMA.FTZ R191, R191, c[0x0][0x2d0], -R148 ;  /* 0x0000b400bfbf7a23 */ /* 0x000fe40000010894 */
[--C-:B------:R-:W-:Y:S02]  /*d430*/  FFMA.FTZ R164, R164, c[0x0][0x2d0], -R150.reuse ;  /* 0x0000b400a4a47a23 */ /* 0x100fe40000010896 */
[----:B------:R-:W-:Y:S01]  /*d440*/  FFMA.FTZ R201, R201, c[0x0][0x2d0], -R150 ;  /* 0x0000b400c9c97a23 */ /* 0x000fe20000010896 */
[----:B------:R-:W4:Y:S01]  /*d450*/  MUFU.EX2 R145, R145 ;  /* 0x0000009100917308 */ /* 0x000f220000000800 */
[--C-:B------:R-:W-:Y:S02]  /*d460*/  FFMA.FTZ R166, R166, c[0x0][0x2d0], -R148.reuse ;  /* 0x0000b400a6a67a23 */ /* 0x100fe40000010894 */
[----:B------:R-:W-:Y:S02]  /*d470*/  FFMA.FTZ R203, R203, c[0x0][0x2d0], -R148 ;  /* 0x0000b400cbcb7a23 */ /* 0x000fe40000010894 */
[C---:B--2---:R-:W-:Y:S02]  /*d480*/  FMUL.FTZ R4, R3.reuse, R128 ;  /* 0x0000008003047220 */ /* 0x044fe40000410000 */
[C---:B------:R-:W-:Y:S02]  /*d490*/  FMUL.FTZ R5, R3.reuse, R129 ;  /* 0x0000008103057220 */ /* 0x040fe40000410000 */
[C---:B------:R-:W-:Y:S01]  /*d4a0*/  FMUL.FTZ R8, R3.reuse, R124 ;  /* 0x0000007c03087220 */ /* 0x040fe20000410000 */
[----:B------:R-:W2:Y:S01]  /*d4b0*/  MUFU.EX2 R143, R143 ;  /* 0x0000008f008f7308 */ /* 0x000ea20000000800 */
[C---:B------:R-:W-:Y:S01]  /*d4c0*/  FMUL.FTZ R9, R3.reuse, R125 ;  /* 0x0000007d03097220 */ /* 0x040fe20000410000 */
[----:B------:R-:W-:Y:S01]  /*d4d0*/  MOV R125, R42 ;  /* 0x0000002a007d7202 */ /* 0x000fe20000000f00 */
[C---:B------:R-:W-:Y:S01]  /*d4e0*/  FMUL.FTZ R16, R3.reuse, R116 ;  /* 0x0000007403107220 */ /* 0x040fe20000410000 */
[----:B------:R-:W-:Y:S01]  /*d4f0*/  MOV R124, R41 ;  /* 0x00000029007c7202 */ /* 0x000fe20000000f00 */
[C---:B---3--:R-:W-:Y:S02]  /*d500*/  FMUL.FTZ R6, R2.reuse, R130 ;  /* 0x0000008202067220 */ /* 0x048fe40000410000 */
[C---:B------:R-:W-:Y:S02]  /*d510*/  FMUL.FTZ R7, R2.reuse, R131 ;  /* 0x0000008302077220 */ /* 0x040fe40000410000 */
[C---:B------:R-:W-:Y:S01]  /*d520*/  FMUL.FTZ R10, R2.reuse, R126 ;  /* 0x0000007e020a7220 */ /* 0x040fe20000410000 */
[----:B------:R-:W-:Y:S01]  /*d530*/  MUFU.EX2 R142, R142 ;  /* 0x0000008e008e7308 */ /* 0x000fe20000000800 */
[C---:B------:R-:W-:Y:S01]  /*d540*/  FMUL.FTZ R11, R2.reuse, R127 ;  /* 0x0000007f020b7220 */ /* 0x040fe20000410000 */
[----:B------:R-:W-:Y:S01]  /*d550*/  MOV R126, R43 ;  /* 0x0000002b007e7202 */ /* 0x000fe20000000f00 */
[----:B------:R-:W-:Y:S01]  /*d560*/  FMUL.FTZ R17, R3, R117 ;  /* 0x0000007503117220 */ /* 0x000fe20000410000 */
[----:B----4-:R-:W-:Y:S01]  /*d570*/  F2FP.PACK_AB R128, R145, R146 ;  /* 0x000000929180723e */ /* 0x010fe200000000ff */
[C---:B------:R-:W-:Y:S01]  /*d580*/  FMUL.FTZ R18, R2.reuse, R118 ;  /* 0x0000007602127220 */ /* 0x040fe20000410000 */
[----:B------:R-:W-:Y:S01]  /*d590*/  MOV R127, R40 ;  /* 0x00000028007f7202 */ /* 0x000fe20000000f00 */
[C---:B------:R-:W-:Y:S02]  /*d5a0*/  FMUL.FTZ R19, R2.reuse, R119 ;  /* 0x0000007702137220 */ /* 0x040fe40000410000 */
[C---:B------:R-:W-:Y:S01]  /*d5b0*/  FMUL.FTZ R24, R3.reuse, R108 ;  /* 0x0000006c03187220 */ /* 0x040fe20000410000 */
[----:B------:R-:W3:Y:S01]  /*d5c0*/  MUFU.EX2 R141, R141 ;  /* 0x0000008d008d7308 */ /* 0x000ee20000000800 */
[----:B------:R-:W-:Y:S01]  /*d5d0*/  FMUL.FTZ R25, R3, R109 ;  /* 0x0000006d03197220 */ /* 0x000fe20000410000 */
[----:B------:R-:W-:Y:S01]  /*d5e0*/  LDSM.16.MT88.4 R116, [R246+0x3900] ;  /* 0x00390000f674783b */ /* 0x000fe20000004200 */
[C---:B------:R-:W-:Y:S01]  /*d5f0*/  FMUL.FTZ R26, R2.reuse, R110 ;  /* 0x0000006e021a7220 */ /* 0x040fe20000410000 */
[----:B--2---:R-:W-:Y:S01]  /*d600*/  F2FP.PACK_AB R130, R143, R144 ;  /* 0x000000908f82723e */ /* 0x004fe200000000ff */
[C---:B------:R-:W-:Y:S02]  /*d610*/  FMUL.FTZ R27, R2.reuse, R111 ;  /* 0x0000006f021b7220 */ /* 0x040fe40000410000 */
[C---:B------:R-:W-:Y:S02]  /*d620*/  FMUL.FTZ R33, R3.reuse, R101 ;  /* 0x0000006503217220 */ /* 0x040fe40000410000 */
[C---:B------:R-:W-:Y:S01]  /*d630*/  FMUL.FTZ R34, R2.reuse, R102 ;  /* 0x0000006602227220 */ /* 0x040fe20000410000 */
[----:B------:R-:W-:Y:S01]  /*d640*/  MUFU.EX2 R140, R140 ;  /* 0x0000008c008c7308 */ /* 0x000fe20000000800 */
[C---:B------:R-:W-:Y:S01]  /*d650*/  FMUL.FTZ R35, R2.reuse, R103 ;  /* 0x0000006702237220 */ /* 0x040fe20000410000 */
[----:B------:R-:W-:Y:S01]  /*d660*/  LDSM.16.MT88.4 R108, [R245+0x3900] ;  /* 0x00390000f56c783b */ /* 0x000fe20000004200 */
[C---:B------:R-:W-:Y:S02]  /*d670*/  FMUL.FTZ R40, R3.reuse, R92 ;  /* 0x0000005c03287220 */ /* 0x040fe40000410000 */
[----:B------:R-:W-:Y:S02]  /*d680*/  FMUL.FTZ R41, R3, R93 ;  /* 0x0000005d03297220 */ /* 0x000fe40000410000 */
[C---:B------:R-:W-:Y:S02]  /*d690*/  FMUL.FTZ R42, R2.reuse, R94 ;  /* 0x0000005e022a7220 */ /* 0x040fe40000410000 */
[C---:B------:R-:W-:Y:S01]  /*d6a0*/  FMUL.FTZ R43, R2.reuse, R95 ;  /* 0x0000005f022b7220 */ /* 0x040fe20000410000 */
[----:B------:R-:W2:Y:S01]  /*d6b0*/  MUFU.EX2 R135, R135 ;  /* 0x0000008700877308 */ /* 0x000ea20000000800 */
[C---:B------:R-:W-:Y:S01]  /*d6c0*/  FMUL.FTZ R50, R2.reuse, R86 ;  /* 0x0000005602327220 */ /* 0x040fe20000410000 */
[----:B------:R-:W-:Y:S01]  /*d6d0*/  LDSM.16.MT88.4 R92, [R245+0x5100] ;  /* 0x00510000f55c783b */ /* 0x000fe20000004200 */
[C---:B------:R-:W-:Y:S01]  /*d6e0*/  FMUL.FTZ R51, R2.reuse, R87 ;  /* 0x0000005702337220 */ /* 0x040fe20000410000 */
[----:B---3--:R-:W-:Y:S01]  /*d6f0*/  F2FP.PACK_AB R129, R141, R142 ;  /* 0x0000008e8d81723e */ /* 0x008fe200000000ff */
[C---:B------:R-:W-:Y:S02]  /*d700*/  FMUL.FTZ R56, R3.reuse, R76 ;  /* 0x0000004c03387220 */ /* 0x040fe40000410000 */
[C---:B------:R-:W-:Y:S02]  /*d710*/  FMUL.FTZ R57, R3.reuse, R77 ;  /* 0x0000004d03397220 */ /* 0x040fe40000410000 */
[C---:B------:R-:W-:Y:S01]  /*d720*/  FMUL.FTZ R58, R2.reuse, R78 ;  /* 0x0000004e023a7220 */ /* 0x040fe20000410000 */
[----:B------:R-:W-:Y:S01]  /*d730*/  MUFU.EX2 R152, R152 ;  /* 0x0000009800987308 */ /* 0x000fe20000000800 */
[C---:B------:R-:W-:Y:S02]  /*d740*/  FMUL.FTZ R59, R2.reuse, R79 ;  /* 0x0000004f023b7220 */ /* 0x040fe40000410000 */
[----:B------:R-:W-:Y:S01]  /*d750*/  LDSM.16.MT88.4 R76, [R248+0x900] ;  /* 0x00090000f84c783b */ /* 0x000fe20000004200 */
[C---:B------:R-:W-:Y:S02]  /*d760*/  FMUL.FTZ R64, R3.reuse, R68 ;  /* 0x0000004403407220 */ /* 0x040fe40000410000 */
[----:B------:R-:W-:Y:S02]  /*d770*/  FMUL.FTZ R65, R3, R69 ;  /* 0x0000004503417220 */ /* 0x000fe40000410000 */
[C---:B------:R-:W-:Y:S02]  /*d780*/  FMUL.FTZ R66, R2.reuse, R70 ;  /* 0x0000004602427220 */ /* 0x040fe40000410000 */
[----:B------:R-:W-:Y:S01]  /*d790*/  FMUL.FTZ R67, R2, R71 ;  /* 0x0000004702437220 */ /* 0x000fe20000410000 */
[----:B------:R-:W3:Y:S01]  /*d7a0*/  MUFU.EX2 R157, R157 ;  /* 0x0000009d009d7308 */ /* 0x000ee20000000800 */
[--C-:B------:R-:W-:Y:S01]  /*d7b0*/  FFMA.FTZ R172, R172, c[0x0][0x2d0], -R150.reuse ;  /* 0x0000b400acac7a23 */ /* 0x100fe20000010896 */
[----:B--2---:R-:W-:Y:S01]  /*d7c0*/  F2FP.PACK_AB R131, R135, R140 ;  /* 0x0000008c8783723e */ /* 0x004fe200000000ff */
[----:B------:R-:W-:Y:S02]  /*d7d0*/  FFMA.FTZ R176, R176, c[0x0][0x2d0], -R150 ;  /* 0x0000b400b0b07a23 */ /* 0x000fe40000010896 */
[--C-:B------:R-:W-:Y:S02]  /*d7e0*/  FFMA.FTZ R182, R182, c[0x0][0x2d0], -R148.reuse ;  /* 0x0000b400b6b67a23 */ /* 0x100fe40000010894 */
[--C-:B------:R-:W-:Y:S02]  /*d7f0*/  FFMA.FTZ R186, R186, c[0x0][0x2d0], -R148.reuse ;  /* 0x0000b400baba7a23 */ /* 0x100fe40000010894 */
[C---:B-1----:R-:W-:Y:S01]  /*d800*/  HMMA.16816.F32 R4, R128.reuse, R12, R4 ;  /* 0x0000000c8004723c */ /* 0x042fe20000001804 */
[----:B------:R-:W-:Y:S04]  /*d810*/  MUFU.EX2 R154, R154 ;  /* 0x0000009a009a7308 */ /* 0x000fe80000000800 */
[----:B------:R-:W-:Y:S02]  /*d820*/  FFMA.FTZ R202, R202, c[0x0][0x2d0], -R148 ;  /* 0x0000b400caca7a23 */ /* 0x000fe40000010894 */
[C---:B------:R-:W-:Y:S01]  /*d830*/  FMUL.FTZ R12, R3.reuse, R120 ;  /* 0x00000078030c7220 */ /* 0x040fe20000410000 */
[C---:B------:R-:W-:Y:S01]  /*d840*/  HMMA.16816.F32 R8, R128.reuse, R14, R8 ;  /* 0x0000000e8008723c */ /* 0x040fe20000001808 */
[----:B------:R-:W2:Y:S02]  /*d850*/  LDL.LU R120, [R1+0x20] ;  /* 0x0000200001787983 */ /* 0x000ea40000300800 */
[----:B------:R-:W1:Y:S01]  /*d860*/  MUFU.EX2 R167, R167 ;  /* 0x000000a700a77308 */ /* 0x000e620000000800 */
[----:B------:R-:W-:Y:S01]  /*d870*/  FMUL.FTZ R13, R3, R121 ;  /* 0x00000079030d7220 */ /* 0x000fe20000410000 */
[----:B---3--:R-:W-:Y:S02]  /*d880*/  F2FP.PACK_AB R70, R157, R152 ;  /* 0x000000989d46723e */ /* 0x008fe400000000ff */
[C---:B------:R-:W-:Y:S02]  /*d890*/  FMUL.FTZ R14, R2.reuse, R122 ;  /* 0x0000007a020e7220 */ /* 0x040fe40000410000 */
[----:B------:R-:W-:Y:S03]  /*d8a0*/  FMUL.FTZ R15, R2, R123 ;  /* 0x0000007b020f7220 */ /* 0x000fe60000410000 */
[--C-:B------:R-:W-:Y:S01]  /*d8b0*/  FFMA.FTZ R198, R198, c[0x0][0x2d0], -R150.reuse ;  /* 0x0000b400c6c67a23 */ /* 0x100fe20000010896 */
[----:B------:R-:W-:Y:S01]  /*d8c0*/  MUFU.EX2 R156, R156 ;  /* 0x0000009c009c7308 */ /* 0x000fe20000000800 */
[----:B------:R-:W-:Y:S02]  /*d8d0*/  FFMA.FTZ R200, R200, c[0x0][0x2d0], -R150 ;  /* 0x0000b400c8c87a23 */ /* 0x000fe40000010896 */
[C---:B------:R-:W-:Y:S03]  /*d8e0*/  HMMA.16816.F32 R12, R128.reuse, R20, R12 ;  /* 0x00000014800c723c */ /* 0x040fe6000000180c */
[--C-:B------:R-:W-:Y:S02]  /*d8f0*/  FFMA.FTZ R196, R196, c[0x0][0x2d0], -R148.reuse ;  /* 0x0000b400c4c47a23 */ /* 0x100fe40000010894 */
[----:B------:R-:W-:Y:S02]  /*d900*/  FFMA.FTZ R190, R190, c[0x0][0x2d0], -R148 ;  /* 0x0000b400bebe7a23 */ /* 0x000fe40000010894 */
[C---:B------:R-:W-:Y:S01]  /*d910*/  FMUL.FTZ R20, R3.reuse, R112 ;  /* 0x0000007003147220 */ /* 0x040fe20000410000 */
[C---:B------:R-:W-:Y:S01]  /*d920*/  HMMA.16816.F32 R16, R128.reuse, R22, R16 ;  /* 0x000000168010723c */ /* 0x040fe20000001810 */
[----:B------:R-:W-:Y:S03]  /*d930*/  MUFU.EX2 R183, R183 ;  /* 0x000000b700b77308 */ /* 0x000fe60000000800 */
[----:B------:R-:W-:Y:S01]  /*d940*/  FMUL.FTZ R21, R3, R113 ;  /* 0x0000007103157220 */ /* 0x000fe20000410000 */
[----:B-1----:R-:W-:Y:S01]  /*d950*/  F2FP.PACK_AB R71, R167, R154 ;  /* 0x0000009aa747723e */ /* 0x002fe200000000ff */
[--C-:B------:R-:W-:Y:S02]  /*d960*/  FFMA.FTZ R188, R188, c[0x0][0x2d0], -R150.reuse ;  /* 0x0000b400bcbc7a23 */ /* 0x100fe40000010896 */
[C---:B------:R-:W-:Y:S02]  /*d970*/  FMUL.FTZ R23, R2.reuse, R115 ;  /* 0x0000007302177220 */ /* 0x040fe40000410000 */
[----:B------:R-:W3:Y:S01]  /*d980*/  LDL.LU R115, [R1+0x24] ;  /* 0x0000240001737983 */ /* 0x000ee20000300800 */
[----:B------:R-:W-:Y:S01]  /*d990*/  MUFU.EX2 R158, R158 ;  /* 0x0000009e009e7308 */ /* 0x000fe20000000800 */
[----:B------:R-:W-:Y:S02]  /*d9a0*/  FMUL.FTZ R22, R2, R114 ;  /* 0x0000007202167220 */ /* 0x000fe40000410000 */
[----:B------:R-:W-:Y:S02]  /*d9b0*/  FFMA.FTZ R184, R184, c[0x0][0x2d0], -R150 ;  /* 0x0000b400b8b87a23 */ /* 0x000fe40000010896 */
[--C-:B------:R-:W-:Y:S02]  /*d9c0*/  FFMA.FTZ R180, R180, c[0x0][0x2d0], -R148.reuse ;  /* 0x0000b400b4b47a23 */ /* 0x100fe40000010894 */
[----:B------:R-:W-:Y:S01]  /*d9d0*/  FFMA.FTZ R178, R178, c[0x0][0x2d0], -R148 ;  /* 0x0000b400b2b27a23 */ /* 0x000fe20000010894 */
[C---:B------:R-:W-:Y:S02]  /*d9e0*/  HMMA.16816.F32 R20, R128.reuse, R28, R20 ;  /* 0x0000001c8014723c */ /* 0x040fe40000001814 */
[----:B------:R-:W-:Y:S01]  /*d9f0*/  MUFU.EX2 R185, R185 ;  /* 0x000000b900b97308 */ /* 0x000fe20000000800 */
[--C-:B------:R-:W-:Y:S02]  /*da00*/  FFMA.FTZ R174, R174, c[0x0][0x2d0], -R150.reuse ;  /* 0x0000b400aeae7a23 */ /* 0x100fe40000010896 */
[--C-:B------:R-:W-:Y:S02]  /*da10*/  FFMA.FTZ R199, R199, c[0x0][0x2d0], -R150.reuse ;  /* 0x0000b400c7c77a23 */ /* 0x100fe40000010896 */
[C---:B------:R-:W-:Y:S01]  /*da20*/  FMUL.FTZ R28, R3.reuse, R104 ;  /* 0x00000068031c7220 */ /* 0x040fe20000410000 */
[C---:B------:R-:W-:Y:S04]  /*da30*/  HMMA.16816.F32 R24, R128.reuse, R30, R24 ;  /* 0x0000001e8018723c */ /* 0x040fe80000001818 */
[C---:B------:R-:W-:Y:S01]  /*da40*/  FMUL.FTZ R29, R3.reuse, R105 ;  /* 0x00000069031d7220 */ /* 0x040fe20000410000 */
[----:B------:R-:W-:Y:S01]  /*da50*/  MUFU.EX2 R162, R162 ;  /* 0x000000a200a27308 */ /* 0x000fe20000000800 */
[--C-:B------:R-:W-:Y:S02]  /*da60*/  FFMA.FTZ R104, R32, c[0x0][0x2d0], -R150.reuse ;  /* 0x0000b40020687a23 */ /* 0x100fe40000010896 */
[C---:B------:R-:W-:Y:S04]  /*da70*/  FMUL.FTZ R30, R2.reuse, R106 ;  /* 0x0000006a021e7220 */ /* 0x040fe80000410000 */
[----:B------:R-:W-:Y:S02]  /*da80*/  FMUL.FTZ R31, R2, R107 ;  /* 0x0000006b021f7220 */ /* 0x000fe40000410000 */
[----:B------:R-:W-:Y:S01]  /*da90*/  FMUL.FTZ R32, R3, R100 ;  /* 0x0000006403207220 */ /* 0x000fe20000410000 */
[----:B------:R-:W-:Y:S01]  /*daa0*/  MUFU.EX2 R104, R104 ;  /* 0x0000006800687308 */ /* 0x000fe20000000800 */
[----:B------:R-:W-:Y:S01]  /*dab0*/  LDSM.16.MT88.4 R100, [R246+0x1900] ;  /* 0x00190000f664783b */ /* 0x000fe20000004200 */
[----:B------:R-:W-:Y:S02]  /*dac0*/  FFMA.FTZ R105, R49, c[0x0][0x2d0], -R150 ;  /* 0x0000b40031697a23 */ /* 0x000fe40000010896 */
[C---:B------:R-:W-:Y:S03]  /*dad0*/  HMMA.16816.F32 R28, R128.reuse, R36, R28 ;  /* 0x00000024801c723c */ /* 0x040fe6000000181c */
[C---:B------:R-:W-:Y:S02]  /*dae0*/  FMUL.FTZ R49, R3.reuse, R85 ;  /* 0x0000005503317220 */ /* 0x040fe40000410000 */
[--C-:B------:R-:W-:Y:S01]  /*daf0*/  FFMA.FTZ R106, R48, c[0x0][0x2d0], -R148.reuse ;  /* 0x0000b400306a7a23 */ /* 0x100fe20000010894 */
[----:B------:R-:W1:Y:S01]  /*db00*/  MUFU.EX2 R105, R105 ;  /* 0x0000006900697308 */ /* 0x000e620000000800 */
[C---:B------:R-:W-:Y:S01]  /*db10*/  FMUL.FTZ R36, R3.reuse, R96 ;  /* 0x0000006003247220 */ /* 0x040fe20000410000 */
[C---:B------:R-:W-:Y:S04]  /*db20*/  HMMA.16816.F32 R32, R128.reuse, R38, R32 ;  /* 0x000000268020723c */ /* 0x040fe80000001820 */
[C---:B------:R-:W-:Y:S02]  /*db30*/  FMUL.FTZ R37, R3.reuse, R97 ;  /* 0x0000006103257220 */ /* 0x040fe40000410000 */
[----:B------:R-:W-:Y:S02]  /*db40*/  FMUL.FTZ R48, R3, R84 ;  /* 0x0000005403307220 */ /* 0x000fe40000410000 */
[C---:B------:R-:W-:Y:S01]  /*db50*/  FMUL.FTZ R38, R2.reuse, R98 ;  /* 0x0000006202267220 */ /* 0x040fe20000410000 */
[----:B------:R-:W4:Y:S01]  /*db60*/  LDSM.16.MT88.4 R84, [R244+0x4100] ;  /* 0x00410000f454783b */ /* 0x000f220000004200 */
[----:B------:R-:W-:Y:S02]  /*db70*/  MUFU.EX2 R106, R106 ;  /* 0x0000006a006a7308 */ /* 0x000fe40000000800 */
[----:B------:R-:W-:Y:S02]  /*db80*/  FMUL.FTZ R39, R2, R99 ;  /* 0x0000006302277220 */ /* 0x000fe40000410000 */
[----:B------:R-:W-:Y:S02]  /*db90*/  FFMA.FTZ R107, R160, c[0x0][0x2d0], -R148 ;  /* 0x0000b400a06b7a23 */ /* 0x000fe40000010894 */
[--C-:B------:R-:W-:Y:S01]  /*dba0*/  FFMA.FTZ R160, R187, c[0x0][0x2d0], -R150.reuse ;  /* 0x0000b400bba07a23 */ /* 0x100fe20000010896 */
[----:B------:R-:W-:Y:S01]  /*dbb0*/  LDSM.16.MT88.4 R96, [R244+0x5100] ;  /* 0x00510000f460783b */ /* 0x000fe20000004200 */
[----:B------:R-:W-:Y:S01]  /*dbc0*/  FFMA.FTZ R187, R127, c[0x0][0x2d0], -R150 ;  /* 0x0000b4007fbb7a23 */ /* 0x000fe20000010896 */
[C---:B------:R-:W-:Y:S01]  /*dbd0*/  HMMA.16816.F32 R36, R128.reuse, R44, R36 ;  /* 0x0000002c8024723c */ /* 0x040fe20000001824 */
[----:B------:R-:W5:Y:S02]  /*dbe0*/  MUFU.EX2 R107, R107 ;  /* 0x0000006b006b7308 */ /* 0x000f640000000800 */
[----:B-1----:R-:W-:Y:S01]  /*dbf0*/  F2FP.PACK_AB R68, R105, R104 ;  /* 0x000000686944723e */ /* 0x002fe200000000ff */
[--C-:B------:R-:W-:Y:S02]  /*dc00*/  FFMA.FTZ R197, R197, c[0x0][0x2d0], -R148.reuse ;  /* 0x0000b400c5c57a23 */ /* 0x100fe40000010894 */
[----:B------:R-:W-:Y:S02]  /*dc10*/  FFMA.FTZ R189, R189, c[0x0][0x2d0], -R148 ;  /* 0x0000b400bdbd7a23 */ /* 0x000fe40000010894 */
[C---:B------:R-:W-:Y:S03]  /*dc20*/  HMMA.16816.F32 R40, R128.reuse, R46, R40 ;  /* 0x0000002e8028723c */ /* 0x040fe60000001828 */
[----:B------:R-:W-:Y:S01]  /*dc30*/  MUFU.EX2 R160, R160 ;  /* 0x000000a000a07308 */ /* 0x000fe20000000800 */
[C---:B------:R-:W-:Y:S02]  /*dc40*/  FMUL.FTZ R44, R3.reuse, R88 ;  /* 0x00000058032c7220 */ /* 0x040fe40000410000 */
[----:B------:R-:W-:Y:S02]  /*dc50*/  FMUL.FTZ R45, R3, R89 ;  /* 0x00000059032d7220 */ /* 0x000fe40000410000 */
[C---:B------:R-:W-:Y:S04]  /*dc60*/  FMUL.FTZ R46, R2.reuse, R90 ;  /* 0x0000005a022e7220 */ /* 0x040fe80000410000 */
[C---:B------:R-:W-:Y:S01]  /*dc70*/  FMUL.FTZ R47, R2.reuse, R91 ;  /* 0x0000005b022f7220 */ /* 0x040fe20000410000 */
[----:B------:R-:W1:Y:S01]  /*dc80*/  MUFU.EX2 R187, R187 ;  /* 0x000000bb00bb7308 */ /* 0x000e620000000800 */
[----:B------:R-:W-:Y:S01]  /*dc90*/  LDSM.16.MT88.4 R88, [R244+0x900] ;  /* 0x00090000f458783b */ /* 0x000fe20000004200 */
[--C-:B------:R-:W-:Y:S01]  /*dca0*/  FFMA.FTZ R181, R181, c[0x0][0x2d0], -R150.reuse ;  /* 0x0000b400b5b57a23 */ /* 0x100fe20000010896 */
[----:B-----5:R-:W-:Y:S01]  /*dcb0*/  F2FP.PACK_AB R69, R107, R106 ;  /* 0x0000006a6b45723e */ /* 0x020fe200000000ff */
[----:B------:R-:W-:Y:S02]  /*dcc0*/  FFMA.FTZ R179, R179, c[0x0][0x2d0], -R150 ;  /* 0x0000b400b3b37a23 */ /* 0x000fe40000010896 */
[C---:B------:R-:W-:Y:S03]  /*dcd0*/  HMMA.16816.F32 R44, R128.reuse, R52, R44 ;  /* 0x00000034802c723c */ /* 0x040fe6000000182c */
[--C-:B------:R-:W-:Y:S01]  /*dce0*/  FFMA.FTZ R177, R177, c[0x0][0x2d0], -R148.reuse ;  /* 0x0000b400b1b17a23 */ /* 0x100fe20000010894 */
[----:B------:R-:W5:Y:S01]  /*dcf0*/  MUFU.EX2 R191, R191 ;  /* 0x000000bf00bf7308 */ /* 0x000f620000000800 */
[----:B------:R-:W-:Y:S02]  /*dd00*/  FFMA.FTZ R175, R175, c[0x0][0x2d0], -R148 ;  /* 0x0000b400afaf7a23 */ /* 0x000fe40000010894 */
[C---:B------:R-:W-:Y:S01]  /*dd10*/  FMUL.FTZ R52, R3.reuse, R80 ;  /* 0x0000005003347220 */ /* 0x040fe20000410000 */
[C---:B------:R-:W-:Y:S04]  /*dd20*/  HMMA.16816.F32 R48, R128.reuse, R54, R48 ;  /* 0x000000368030723c */ /* 0x040fe80000001830 */
[----:B------:R-:W-:Y:S02]  /*dd30*/  FMUL.FTZ R53, R3, R81 ;  /* 0x0000005103357220 */ /* 0x000fe40000410000 */
[----:B------:R-:W-:Y:S01]  /*dd40*/  MUFU.EX2 R164, R164 ;  /* 0x000000a400a47308 */ /* 0x000fe20000000800 */
[C---:B------:R-:W-:Y:S02]  /*dd50*/  FMUL.FTZ R54, R2.reuse, R82 ;  /* 0x0000005202367220 */ /* 0x040fe40000410000 */
[C---:B------:R-:W-:Y:S02]  /*dd60*/  FMUL.FTZ R55, R2.reuse, R83 ;  /* 0x0000005302377220 */ /* 0x040fe40000410000 */
[----:B------:R-:W1:Y:S01]  /*dd70*/  LDSM.16.MT88.4 R80, [R246+0x900] ;  /* 0x00090000f650783b */ /* 0x000e620000004200 */
[--C-:B------:R-:W-:Y:S02]  /*dd80*/  FFMA.FTZ R173, R173, c[0x0][0x2d0], -R150.reuse ;  /* 0x0000b400adad7a23 */ /* 0x100fe40000010896 */
[----:B------:R-:W-:Y:S02]  /*dd90*/  FFMA.FTZ R165, R165, c[0x0][0x2d0], -R150 ;  /* 0x0000b400a5a57a23 */ /* 0x000fe40000010896 */
[C---:B------:R-:W-:Y:S01]  /*dda0*/  HMMA.16816.F32 R52, R128.reuse, R60, R52 ;  /* 0x0000003c8034723c */ /* 0x040fe20000001834 */
[----:B------:R-:W-:Y:S02]  /*ddb0*/  MUFU.EX2 R201, R201 ;  /* 0x000000c900c97308 */ /* 0x000fe40000000800 */
[--C-:B------:R-:W-:Y:S02]  /*ddc0*/  FFMA.FTZ R163, R163, c[0x0][0x2d0], -R148.reuse ;  /* 0x0000b400a3a37a23 */ /* 0x100fe40000010894 */
[----:B------:R-:W-:Y:S02]  /*ddd0*/  FFMA.FTZ R161, R161, c[0x0][0x2d0], -R148 ;  /* 0x0000b400a1a17a23 */ /* 0x000fe40000010894 */
        /* <DEDUP_REMOVED lines=8> */
[----:B------:R-:W5:Y:S01]  /*de60*/  LDSM.16.MT88.4 R72, [R245+0x900] ;  /* 0x00090000f548783b */ /* 0x000f620000004200 */
[----:B------:R-:W-:Y:S02]  /*de70*/  FFMA.FTZ R159, R159, c[0x0][0x2d0], -R150 ;  /* 0x0000b4009f9f7a23 */ /* 0x000fe40000010896 */
[--C-:B------:R-:W-:Y:S02]  /*de80*/  FFMA.FTZ R153, R153, c[0x0][0x2d0], -R148.reuse ;  /* 0x0000b40099997a23 */ /* 0x100fe40000010894 */
[C---:B----4-:R-:W-:Y:S03]  /*de90*/  HMMA.16816.F32 R60, R128.reuse, R84, R60 ;  /* 0x00000054803c723c */ /* 0x050fe6000000183c */
[----:B------:R-:W-:Y:S01]  /*dea0*/  FFMA.FTZ R151, R151, c[0x0][0x2d0], -R148 ;  /* 0x0000b40097977a23 */ /* 0x000fe20000010894 */
[----:B------:R-:W-:Y:S01]  /*deb0*/  MUFU.EX2 R172, R172 ;  /* 0x000000ac00ac7308 */ /* 0x000fe20000000800 */
[----:B------:R-:W-:Y:S02]  /*dec0*/  FFMA.FTZ R149, R149, c[0x0][0x2d0], -R150 ;  /* 0x0000b40095957a23 */ /* 0x000fe40000010896 */
[----:B------:R-:W-:Y:S01]  /*ded0*/  FFMA.FTZ R134, R134, c[0x0][0x2d0], -R148 ;  /* 0x0000b40086867a23 */ /* 0x000fe20000010894 */
[----:B------:R-:W-:Y:S01]  /*dee0*/  HMMA.16816.F32 R64, R128, R86, R64 ;  /* 0x000000568040723c */ /* 0x000fe20000001840 */
[----:B------:R-:W4:Y:S05]  /*def0*/  LDSM.16.MT88.4 R84, [R248+0x4900] ;  /* 0x00490000f854783b */ /* 0x000f2a0000004200 */
[----:B------:R-:W-:Y:S02]  /*df00*/  MUFU.EX2 R176, R176 ;  /* 0x000000b000b07308 */ /* 0x000fe40000000800 */
[C---:B------:R-:W-:Y:S08]  /*df10*/  HMMA.16816.F32 R4, R68.reuse, R76, R4 ;  /* 0x0000004c4404723c */ /* 0x040ff00000001804 */
[C---:B------:R-:W-:Y:S01]  /*df20*/  HMMA.16816.F32 R8, R68.reuse, R78, R8 ;  /* 0x0000004e4408723c */ /* 0x040fe20000001808 */
[----:B------:R-:W4:Y:S01]  /*df30*/  LDSM.16.MT88.4 R76, [R246+0x4900] ;  /* 0x00490000f64c783b */ /* 0x000f220000004200 */
[----:B------:R-:W-:Y:S06]  /*df40*/  MUFU.EX2 R182, R182 ;  /* 0x000000b600b67308 */ /* 0x000fec0000000800 */
[C---:B-1----:R-:W-:Y:S04]  /*df50*/  HMMA.16816.F32 R12, R68.reuse, R80, R12 ;  /* 0x00000050440c723c */ /* 0x042fe8000000180c */
[----:B------:R-:W-:Y:S04]  /*df60*/  MUFU.EX2 R186, R186 ;  /* 0x000000ba00ba7308 */ /* 0x000fe80000000800 */
[C---:B------:R-:W-:Y:S01]  /*df70*/  HMMA.16816.F32 R16, R68.reuse, R82, R16 ;  /* 0x000000524410723c */ /* 0x040fe20000001810 */
[----:B------:R-:W-:Y:S05]  /*df80*/  LDSM.16.MT88.4 R80, [R244+0x4900] ;  /* 0x00490000f450783b */ /* 0x000fea0000004200 */
[----:B------:R-:W-:Y:S02]  /*df90*/  MUFU.EX2 R202, R202 ;  /* 0x000000ca00ca7308 */ /* 0x000fe40000000800 */
[C---:B-----5:R-:W-:Y:S08]  /*dfa0*/  HMMA.16816.F32 R20, R68.reuse, R72, R20 ;  /* 0x000000484414723c */ /* 0x060ff00000001814 */
[C---:B------:R-:W-:Y:S01]  /*dfb0*/  HMMA.16816.F32 R24, R68.reuse, R74, R24 ;  /* 0x0000004a4418723c */ /* 0x040fe20000001818 */
[----:B------:R-:W1:Y:S01]  /*dfc0*/  LDSM.16.MT88.4 R72, [R245+0x4900] ;  /* 0x00490000f548783b */ /* 0x000e620000004200 */
[----:B------:R-:W-:Y:S06]  /*dfd0*/  MUFU.EX2 R198, R198 ;  /* 0x000000c600c67308 */ /* 0x000fec0000000800 */
[C---:B------:R-:W-:Y:S04]  /*dfe0*/  HMMA.16816.F32 R28, R68.reuse, R88, R28 ;  /* 0x00000058441c723c */ /* 0x040fe8000000181c */
[----:B------:R-:W-:Y:S04]  /*dff0*/  MUFU.EX2 R200, R200 ;  /* 0x000000c800c87308 */ /* 0x000fe80000000800 */
[C---:B------:R-:W-:Y:S01]  /*e000*/  HMMA.16816.F32 R32, R68.reuse, R90, R32 ;  /* 0x0000005a4420723c */ /* 0x040fe20000001820 */
[----:B------:R-:W-:Y:S05]  /*e010*/  LDSM.16.MT88.4 R88, [R246+0x5100] ;  /* 0x00510000f658783b */ /* 0x000fea0000004200 */
[----:B------:R-:W-:Y:S02]  /*e020*/  MUFU.EX2 R196, R196 ;  /* 0x000000c400c47308 */ /* 0x000fe40000000800 */
[C---:B----4-:R-:W-:Y:S08]  /*e030*/  HMMA.16816.F32 R36, R68.reuse, R84, R36 ;  /* 0x000000544424723c */ /* 0x050ff00000001824 */
[C---:B------:R-:W-:Y:S01]  /*e040*/  HMMA.16816.F32 R40, R68.reuse, R86, R40 ;  /* 0x000000564428723c */ /* 0x040fe20000001828 */
[----:B------:R-:W-:Y:S01]  /*e050*/  LDSM.16.MT88.4 R84, [R244+0x1100] ;  /* 0x00110000f454783b */ /* 0x000fe20000004200 */
[----:B------:R-:W-:Y:S06]  /*e060*/  MUFU.EX2 R190, R190 ;  /* 0x000000be00be7308 */ /* 0x000fec0000000800 */
[C---:B------:R-:W-:Y:S04]  /*e070*/  HMMA.16816.F32 R44, R68.reuse, R76, R44 ;  /* 0x0000004c442c723c */ /* 0x040fe8000000182c */
[----:B------:R-:W-:Y:S04]  /*e080*/  MUFU.EX2 R188, R188 ;  /* 0x000000bc00bc7308 */ /* 0x000fe80000000800 */
[C---:B------:R-:W-:Y:S01]  /*e090*/  HMMA.16816.F32 R48, R68.reuse, R78, R48 ;  /* 0x0000004e4430723c */ /* 0x040fe20000001830 */
[----:B------:R-:W4:Y:S05]  /*e0a0*/  LDSM.16.MT88.4 R76, [R248+0x1100] ;  /* 0x00110000f84c783b */ /* 0x000f2a0000004200 */
[----:B------:R-:W-:Y:S02]  /*e0b0*/  MUFU.EX2 R184, R184 ;  /* 0x000000b800b87308 */ /* 0x000fe40000000800 */
[C---:B-1----:R-:W-:Y:S08]  /*e0c0*/  HMMA.16816.F32 R52, R68.reuse, R72, R52 ;  /* 0x000000484434723c */ /* 0x042ff00000001834 */
[C---:B------:R-:W-:Y:S01]  /*e0d0*/  HMMA.16816.F32 R56, R68.reuse, R74, R56 ;  /* 0x0000004a4438723c */ /* 0x040fe20000001838 */
[----:B------:R-:W1:Y:S01]  /*e0e0*/  LDSM.16.MT88.4 R72, [R246+0x1100] ;  /* 0x00110000f648783b */ /* 0x000e620000004200 */
[----:B------:R-:W-:Y:S02]  /*e0f0*/  MUFU.EX2 R180, R180 ;  /* 0x000000b400b47308 */ /* 0x000fe40000000800 */
[----:B--2---:R-:W-:Y:S04]  /*e100*/  FFMA.FTZ R146, R3, R120, R146 ;  /* 0x0000007803927223 */ /* 0x004fe80000010092 */
[C---:B------:R-:W-:Y:S04]  /*e110*/  HMMA.16816.F32 R60, R68.reuse, R80, R60 ;  /* 0x00000050443c723c */ /* 0x040fe8000000183c */
[----:B------:R-:W-:Y:S01]  /*e120*/  MUFU.EX2 R178, R178 ;  /* 0x000000b200b27308 */ /* 0x000fe20000000800 */
[----:B------:R-:W-:Y:S03]  /*e130*/  FADD.FTZ R145, R145, R146 ;  /* 0x0000009291917221 */ /* 0x000fe60000010000 */
[----:B------:R-:W-:Y:S01]  /*e140*/  HMMA.16816.F32 R64, R68, R82, R64 ;  /* 0x000000524440723c */ /* 0x000fe20000001840 */
[----:B------:R-:W2:Y:S03]  /*e150*/  LDSM.16.MT88.4 R80, [R245+0x1100] ;  /* 0x00110000f550783b */ /* 0x000ea60000004200 */
[----:B------:R-:W-:Y:S02]  /*e160*/  FADD.FTZ R144, R144, R145 ;  /* 0x0000009190907221 */ /* 0x000fe40000010000 */
[----:B------:R-:W-:Y:S01]  /*e170*/  MUFU.EX2 R174, R174 ;  /* 0x000000ae00ae7308 */ /* 0x000fe20000000800 */
[----:B------:R-:W-:Y:S01]  /*e180*/  F2FP.PACK_AB R68, R183, R156 ;  /* 0x0000009cb744723e */ /* 0x000fe200000000ff */
[----:B------:R-:W-:Y:S01]  /*e190*/  FADD.FTZ R143, R143, R144 ;  /* 0x000000908f8f7221 */ /* 0x000fe20000010000 */
[----:B------:R-:W-:Y:S03]  /*e1a0*/  F2FP.PACK_AB R69, R185, R158 ;  /* 0x0000009eb945723e */ /* 0x000fe600000000ff */
[----:B------:R-:W-:Y:S01]  /*e1b0*/  F2FP.PACK_AB R70, R187, R160 ;  /* 0x000000a0bb46723e */ /* 0x000fe200000000ff */
[----:B------:R-:W-:Y:S01]  /*e1c0*/  FADD.FTZ R104, R104, R143 ;  /* 0x0000008f68687221 */ /* 0x000fe20000010000 */
[----:B------:R-:W-:Y:S02]  /*e1d0*/  F2FP.PACK_AB R71, R191, R162 ;  /* 0x000000a2bf47723e */ /* 0x000fe400000000ff */
[----:B------:R-:W-:Y:S01]  /*e1e0*/  MUFU.EX2 R199, R199 ;  /* 0x000000c700c77308 */ /* 0x000fe20000000800 */
[----:B------:R-:W-:Y:S04]  /*e1f0*/  FADD.FTZ R105, R105, R104 ;  /* 0x0000006869697221 */ /* 0x000fe80000010000 */
[C---:B----4-:R-:W-:Y:S03]  /*e200*/  HMMA.16816.F32 R4, R68.reuse, R76, R4 ;  /* 0x0000004c4404723c */ /* 0x050fe60000001804 */
[----:B---3--:R-:W-:Y:S02]  /*e210*/  FFMA.FTZ R142, R2, R115, R142 ;  /* 0x00000073028e7223 */ /* 0x008fe4000001008e */
[----:B------:R-:W-:Y:S01]  /*e220*/  MUFU.EX2 R197, R197 ;  /* 0x000000c500c57308 */ /* 0x000fe20000000800 */
[----:B------:R-:W-:Y:S02]  /*e230*/  FADD.FTZ R152, R152, R105 ;  /* 0x0000006998987221 */ /* 0x000fe40000010000 */
[C---:B------:R-:W-:Y:S01]  /*e240*/  HMMA.16816.F32 R8, R68.reuse, R78, R8 ;  /* 0x0000004e4408723c */ /* 0x040fe20000001808 */
[----:B------:R-:W3:Y:S03]  /*e250*/  LDSM.16.MT88.4 R76, [R248+0x5100] ;  /* 0x00510000f84c783b */ /* 0x000ee60000004200 */
[----:B------:R-:W-:Y:S02]  /*e260*/  FADD.FTZ R157, R157, R152 ;  /* 0x000000989d9d7221 */ /* 0x000fe40000010000 */
[----:B------:R-:W-:Y:S01]  /*e270*/  FADD.FTZ R141, R141, R142 ;  /* 0x0000008e8d8d7221 */ /* 0x000fe20000010000 */
[----:B------:R-:W-:Y:S01]  /*e280*/  MUFU.EX2 R189, R189 ;  /* 0x000000bd00bd7308 */ /* 0x000fe20000000800 */
[C---:B-1----:R-:W-:Y:S04]  /*e290*/  HMMA.16816.F32 R12, R68.reuse, R72, R12 ;  /* 0x00000048440c723c */ /* 0x042fe8000000180c */
[----:B------:R-:W-:Y:S02]  /*e2a0*/  FADD.FTZ R156, R156, R157 ;  /* 0x0000009d9c9c7221 */ /* 0x000fe40000010000 */
[----:B------:R-:W-:Y:S02]  /*e2b0*/  FADD.FTZ R140, R140, R141 ;  /* 0x0000008d8c8c7221 */ /* 0x000fe40000010000 */
[C---:B------:R-:W-:Y:S01]  /*e2c0*/  HMMA.16816.F32 R16, R68.reuse, R74, R16 ;  /* 0x0000004a4410723c */ /* 0x040fe20000001810 */
[----:B------:R-:W1:Y:S01]  /*e2d0*/  LDSM.16.MT88.4 R72, [R248+0x1900] ;  /* 0x00190000f848783b */ /* 0x000e620000004200 */
[----:B------:R-:W-:Y:S02]  /*e2e0*/  MUFU.EX2 R181, R181 ;  /* 0x000000b500b57308 */ /* 0x000fe40000000800 */
[----:B------:R-:W-:Y:S02]  /*e2f0*/  FADD.FTZ R183, R183, R156 ;  /* 0x0000009cb7b77221 */ /* 0x000fe40000010000 */
[----:B------:R-:W-:Y:S02]  /*e300*/  FADD.FTZ R135, R135, R140 ;  /* 0x0000008c87877221 */ /* 0x000fe40000010000 */
[C---:B--2---:R-:W-:Y:S04]  /*e310*/  HMMA.16816.F32 R20, R68.reuse, R80, R20 ;  /* 0x000000504414723c */ /* 0x044fe80000001814 */
[----:B------:R-:W-:Y:S01]  /*e320*/  MUFU.EX2 R179, R179 ;  /* 0x000000b300b37308 */ /* 0x000fe20000000800 */
[----:B------:R-:W-:Y:S02]  /*e330*/  FADD.FTZ R160, R160, R183 ;  /* 0x000000b7a0a07221 */ /* 0x000fe40000010000 */
[----:B------:R-:W-:Y:S01]  /*e340*/  FADD.FTZ R106, R106, R135 ;  /* 0x000000876a6a7221 */ /* 0x000fe20000010000 */
[C---:B------:R-:W-:Y:S01]  /*e350*/  HMMA.16816.F32 R24, R68.reuse, R82, R24 ;  /* 0x000000524418723c */ /* 0x040fe20000001818 */
[----:B------:R-:W2:Y:S03]  /*e360*/  LDSM.16.MT88.4 R80, [R245+0x1900] ;  /* 0x00190000f550783b */ /* 0x000ea60000004200 */
[----:B------:R-:W-:Y:S01]  /*e370*/  FADD.FTZ R187, R187, R160 ;  /* 0x000000a0bbbb7221 */ /* 0x000fe20000010000 */
[----:B------:R-:W-:Y:S01]  /*e380*/  MOV R135, R132 ;  /* 0x0000008400877202 */ /* 0x000fe20000000f00 */
[----:B------:R-:W-:Y:S01]  /*e390*/  MUFU.EX2 R177, R177 ;  /* 0x000000b100b17308 */ /* 0x000fe20000000800 */
[----:B------:R-:W-:Y:S01]  /*e3a0*/  FADD.FTZ R107, R107, R106 ;  /* 0x0000006a6b6b7221 */ /* 0x000fe20000010000 */
[C---:B------:R-:W-:Y:S04]  /*e3b0*/  HMMA.16816.F32 R28, R68.reuse, R84, R28 ;  /* 0x00000054441c723c */ /* 0x040fe8000000181c */
[----:B------:R-:W-:Y:S04]  /*e3c0*/  FADD.FTZ R154, R154, R107 ;  /* 0x0000006b9a9a7221 */ /* 0x000fe80000010000 */
[C---:B------:R-:W-:Y:S01]  /*e3d0*/  HMMA.16816.F32 R32, R68.reuse, R86, R32 ;  /* 0x000000564420723c */ /* 0x040fe20000001820 */
[----:B------:R-:W-:Y:S01]  /*e3e0*/  LDSM.16.MT88.4 R84, [R246+0x5900] ;  /* 0x00590000f654783b */ /* 0x000fe20000004200 */
[----:B------:R-:W-:Y:S02]  /*e3f0*/  MUFU.EX2 R175, R175 ;  /* 0x000000af00af7308 */ /* 0x000fe40000000800 */
[----:B------:R-:W-:Y:S04]  /*e400*/  FADD.FTZ R167, R167, R154 ;  /* 0x0000009aa7a77221 */ /* 0x000fe80000010000 */
[C---:B---3--:R-:W-:Y:S04]  /*e410*/  HMMA.16816.F32 R36, R68.reuse, R76, R36 ;  /* 0x0000004c4424723c */ /* 0x048fe80000001824 */
[----:B------:R-:W-:Y:S01]  /*e420*/  MUFU.EX2 R173, R173 ;  /* 0x000000ad00ad7308 */ /* 0x000fe20000000800 */
[----:B------:R-:W-:Y:S03]  /*e430*/  FADD.FTZ R158, R158, R167 ;  /* 0x000000a79e9e7221 */ /* 0x000fe60000010000 */
[C---:B------:R-:W-:Y:S01]  /*e440*/  HMMA.16816.F32 R40, R68.reuse, R78, R40 ;  /* 0x0000004e4428723c */ /* 0x040fe20000001828 */
[----:B------:R-:W3:Y:S03]  /*e450*/  LDSM.16.MT88.4 R76, [R244+0x1900] ;  /* 0x00190000f44c783b */ /* 0x000ee60000004200 */
[----:B------:R-:W-:Y:S02]  /*e460*/  FADD.FTZ R185, R185, R158 ;  /* 0x0000009eb9b97221 */ /* 0x000fe40000010000 */
[----:B------:R-:W-:Y:S02]  /*e470*/  MUFU.EX2 R165, R165 ;  /* 0x000000a500a57308 */ /* 0x000fe40000000800 */
[C---:B------:R-:W-:Y:S04]  /*e480*/  HMMA.16816.F32 R44, R68.reuse, R88, R44 ;  /* 0x00000058442c723c */ /* 0x040fe8000000182c */
[----:B------:R-:W-:Y:S03]  /*e490*/  FADD.FTZ R162, R162, R185 ;  /* 0x000000b9a2a27221 */ /* 0x000fe60000010000 */
[----:B------:R-:W-:Y:S01]  /*e4a0*/  FFMA.FTZ R88, R125, c[0x0][0x2d0], -R150 ;  /* 0x0000b4007d587a23 */ /* 0x000fe20000010896 */
[C---:B------:R-:W-:Y:S01]  /*e4b0*/  HMMA.16816.F32 R48, R68.reuse, R90, R48 ;  /* 0x0000005a4430723c */ /* 0x040fe20000001830 */
[----:B------:R-:W-:Y:S03]  /*e4c0*/  MUFU.EX2 R163, R163 ;  /* 0x000000a300a37308 */ /* 0x000fe60000000800 */
[--C-:B------:R-:W-:Y:S02]  /*e4d0*/  FFMA.FTZ R89, R124, c[0x0][0x2d0], -R148.reuse ;  /* 0x0000b4007c597a23 */ /* 0x100fe40000010894 */
[----:B------:R-:W-:Y:S02]  /*e4e0*/  FFMA.FTZ R148, R133, c[0x0][0x2d0], -R148 ;  /* 0x0000b40085947a23 */ /* 0x000fe40000010894 */
[C---:B------:R-:W-:Y:S03]  /*e4f0*/  HMMA.16816.F32 R52, R68.reuse, R92, R52 ;  /* 0x0000005c4434723c */ /* 0x040fe60000001834 */
[----:B------:R-:W4:Y:S01]  /*e500*/  MUFU.EX2 R114, R88 ;  /* 0x0000005800727308 */ /* 0x000f220000000800 */
[--C-:B------:R-:W-:Y:S02]  /*e510*/  FFMA.FTZ R90, R126, c[0x0][0x2d0], -R150.reuse ;  /* 0x0000b4007e5a7a23 */ /* 0x100fe40000010896 */
[----:B------:R-:W-:Y:S01]  /*e520*/  LDSM.16.MT88.4 R124, [R248+0x3900] ;  /* 0x00390000f87c783b */ /* 0x000fe20000004200 */
[----:B------:R-:W-:Y:S01]  /*e530*/  FFMA.FTZ R150, R147, c[0x0][0x2d0], -R150 ;  /* 0x0000b40093967a23 */ /* 0x000fe20000010896 */
[C---:B------:R-:W-:Y:S04]  /*e540*/  HMMA.16816.F32 R56, R68.reuse, R94, R56 ;  /* 0x0000005e4438723c */ /* 0x040fe80000001838 */
[----:B------:R-:W-:Y:S01]  /*e550*/  FADD.FTZ R191, R191, R162 ;  /* 0x000000a2bfbf7221 */ /* 0x000fe20000010000 */
[----:B------:R-:W5:Y:S01]  /*e560*/  MUFU.EX2 R112, R90 ;  /* 0x0000005a00707308 */ /* 0x000f620000000800 */
[----:B------:R-:W-:Y:S02]  /*e570*/  LDSM.16.MT88.4 R92, [R245+0x6100] ;  /* 0x00610000f55c783b */ /* 0x000fe40000004200 */
[C---:B------:R-:W-:Y:S07]  /*e580*/  HMMA.16816.F32 R60, R68.reuse, R96, R60 ;  /* 0x00000060443c723c */ /* 0x040fee000000183c */
[----:B------:R2:W2:Y:S01]  /*e590*/  MUFU.EX2 R113, R89 ;  /* 0x0000005900717308 */ /* 0x0004a20000000800 */
[----:B------:R-:W-:Y:S01]  /*e5a0*/  HMMA.16816.F32 R64, R68, R98, R64 ;  /* 0x000000624440723c */ /* 0x000fe20000001840 */
[----:B------:R-:W-:Y:S03]  /*e5b0*/  LDSM.16.MT88.4 R96, [R246+0x2900] ;  /* 0x00290000f660783b */ /* 0x000fe60000004200 */
[----:B----4-:R-:W-:Y:S03]  /*e5c0*/  MOV R147, R114 ;  /* 0x0000007200937202 */ /* 0x010fe60000000f00 */
[----:B------:R-:W-:Y:S01]  /*e5d0*/  F2FP.PACK_AB R68, R201, R164 ;  /* 0x000000a4c944723e */ /* 0x000fe200000000ff */
[----:B------:R-:W-:Y:S01]  /*e5e0*/  FADD.FTZ R164, R164, R187 ;  /* 0x000000bba4a47221 */ /* 0x000fe20000010000 */
[----:B------:R-:W-:Y:S01]  /*e5f0*/  F2FP.PACK_AB R69, R203, R166 ;  /* 0x000000a6cb45723e */ /* 0x000fe200000000ff */
[----:B------:R-:W-:Y:S02]  /*e600*/  MUFU.EX2 R150, R150 ;  /* 0x0000009600967308 */ /* 0x000fe40000000800 */
[----:B------:R-:W-:Y:S01]  /*e610*/  F2FP.PACK_AB R70, R176, R172 ;  /* 0x000000acb046723e */ /* 0x000fe200000000ff */
[----:B------:R-:W-:Y:S01]  /*e620*/  FADD.FTZ R201, R201, R164 ;  /* 0x000000a4c9c97221 */ /* 0x000fe20000010000 */
[----:B------:R-:W-:Y:S01]  /*e630*/  F2FP.PACK_AB R71, R186, R182 ;  /* 0x000000b6ba47723e */ /* 0x000fe200000000ff */
[----:B------:R-:W-:Y:S02]  /*e640*/  FADD.FTZ R166, R166, R191 ;  /* 0x000000bfa6a67221 */ /* 0x000fe40000010000 */
[----:B------:R-:W-:Y:S02]  /*e650*/  FADD.FTZ R201, R172, R201 ;  /* 0x000000c9acc97221 */ /* 0x000fe40000010000 */
[----:B------:R-:W-:Y:S01]  /*e660*/  FADD.FTZ R203, R203, R166 ;  /* 0x000000a6cbcb7221 */ /* 0x000fe20000010000 */
[----:B------:R-:W-:Y:S01]  /*e670*/  MUFU.EX2 R133, R148 ;  /* 0x0000009400857308 */ /* 0x000fe20000000800 */
[C---:B-1----:R-:W-:Y:S01]  /*e680*/  HMMA.16816.F32 R4, R68.reuse, R72, R4 ;  /* 0x000000484404723c */ /* 0x042fe20000001804 */
[----:B--2---:R-:W-:Y:S02]  /*e690*/  LDSM.16.MT88.4 R88, [R246+0x6100] ;  /* 0x00610000f658783b */ /* 0x004fe40000004200 */
[----:B------:R-:W-:Y:S02]  /*e6a0*/  FADD.FTZ R176, R176, R201 ;  /* 0x000000c9b0b07221 */ /* 0x000fe40000010000 */
[----:B------:R-:W-:Y:S03]  /*e6b0*/  FADD.FTZ R203, R182, R203 ;  /* 0x000000cbb6cb7221 */ /* 0x000fe60000010000 */
[C---:B------:R-:W-:Y:S01]  /*e6c0*/  HMMA.16816.F32 R8, R68.reuse, R74, R8 ;  /* 0x0000004a4408723c */ /* 0x040fe20000001808 */
[----:B------:R-:W1:Y:S01]  /*e6d0*/  MUFU.EX2 R161, R161 ;  /* 0x000000a100a17308 */ /* 0x000e620000000800 */
[----:B------:R-:W2:Y:S02]  /*e6e0*/  LDSM.16.MT88.4 R72, [R248+0x5900] ;  /* 0x00590000f848783b */ /* 0x000ea40000004200 */
[----:B------:R-:W-:Y:S04]  /*e6f0*/  FADD.FTZ R186, R186, R203 ;  /* 0x000000cbbaba7221 */ /* 0x000fe80000010000 */
[C---:B------:R-:W-:Y:S03]  /*e700*/  HMMA.16816.F32 R12, R68.reuse, R100, R12 ;  /* 0x00000064440c723c */ /* 0x040fe6000000180c */
[----:B------:R-:W-:Y:S05]  /*e710*/  MUFU.EX2 R155, R155 ;  /* 0x0000009b009b7308 */ /* 0x000fea0000000800 */
[C---:B------:R-:W-:Y:S01]  /*e720*/  HMMA.16816.F32 R16, R68.reuse, R102, R16 ;  /* 0x000000664410723c */ /* 0x040fe20000001810 */
[----:B------:R-:W-:Y:S04]  /*e730*/  LDSM.16.MT88.4 R100, [R244+0x3900] ;  /* 0x00390000f464783b */ /* 0x000fe80000004200 */
[----:B------:R-:W4:Y:S03]  /*e740*/  MUFU.EX2 R159, R159 ;  /* 0x0000009f009f7308 */ /* 0x000f260000000800 */
[C---:B------:R-:W-:Y:S07]  /*e750*/  HMMA.16816.F32 R20, R68.reuse, R80, R20 ;  /* 0x000000504414723c */ /* 0x040fee0000001814 */
[----:B------:R-:W-:Y:S01]  /*e760*/  MUFU.EX2 R153, R153 ;  /* 0x0000009900997308 */ /* 0x000fe20000000800 */
[C---:B------:R-:W-:Y:S01]  /*e770*/  HMMA.16816.F32 R24, R68.reuse, R82, R24 ;  /* 0x000000524418723c */ /* 0x040fe20000001818 */
[----:B------:R-:W1:Y:S07]  /*e780*/  LDSM.16.MT88.4 R80, [R245+0x5900] ;  /* 0x00590000f550783b */ /* 0x000e6e0000004200 */
[C---:B---3--:R-:W-:Y:S01]  /*e790*/  HMMA.16816.F32 R28, R68.reuse, R76, R28 ;  /* 0x0000004c441c723c */ /* 0x048fe2000000181c */
[----:B------:R-:W3:Y:S07]  /*e7a0*/  MUFU.EX2 R151, R151 ;  /* 0x0000009700977308 */ /* 0x000eee0000000800 */
[C---:B------:R-:W-:Y:S01]  /*e7b0*/  HMMA.16816.F32 R32, R68.reuse, R78, R32 ;  /* 0x0000004e4420723c */ /* 0x040fe20000001820 */
[----:B------:R-:W3:Y:S02]  /*e7c0*/  LDSM.16.MT88.4 R76, [R244+0x5900] ;  /* 0x00590000f44c783b */ /* 0x000ee40000004200 */
[----:B------:R-:W1:Y:S05]  /*e7d0*/  MUFU.EX2 R149, R149 ;  /* 0x0000009500957308 */ /* 0x000e6a0000000800 */
[C---:B--2---:R-:W-:Y:S05]  /*e7e0*/  HMMA.16816.F32 R36, R68.reuse, R72, R36 ;  /* 0x000000484424723c */ /* 0x044fea0000001824 */
[----:B------:R-:W2:Y:S03]  /*e7f0*/  MUFU.EX2 R134, R134 ;  /* 0x0000008600867308 */ /* 0x000ea60000000800 */
[C---:B------:R-:W-:Y:S01]  /*e800*/  HMMA.16816.F32 R40, R68.reuse, R74, R40 ;  /* 0x0000004a4428723c */ /* 0x040fe20000001828 */
[----:B------:R-:W2:Y:S07]  /*e810*/  LDSM.16.MT88.4 R72, [R248+0x2100] ;  /* 0x00210000f848783b */ /* 0x000eae0000004200 */
[C---:B------:R-:W-:Y:S08]  /*e820*/  HMMA.16816.F32 R44, R68.reuse, R84, R44 ;  /* 0x00000054442c723c */ /* 0x040ff0000000182c */
[C---:B------:R-:W-:Y:S01]  /*e830*/  HMMA.16816.F32 R48, R68.reuse, R86, R48 ;  /* 0x000000564430723c */ /* 0x040fe20000001830 */
[----:B------:R-:W2:Y:S07]  /*e840*/  LDSM.16.MT88.4 R84, [R246+0x2100] ;  /* 0x00210000f654783b */ /* 0x000eae0000004200 */
[C---:B-1----:R-:W-:Y:S08]  /*e850*/  HMMA.16816.F32 R52, R68.reuse, R80, R52 ;  /* 0x000000504434723c */ /* 0x042ff00000001834 */
[C---:B------:R-:W-:Y:S01]  /*e860*/  HMMA.16816.F32 R56, R68.reuse, R82, R56 ;  /* 0x000000524438723c */ /* 0x040fe20000001838 */
[----:B------:R-:W1:Y:S07]  /*e870*/  LDSM.16.MT88.4 R80, [R245+0x2100] ;  /* 0x00210000f550783b */ /* 0x000e6e0000004200 */
[C---:B---3--:R-:W-:Y:S08]  /*e880*/  HMMA.16816.F32 R60, R68.reuse, R76, R60 ;  /* 0x0000004c443c723c */ /* 0x048ff0000000183c */
[----:B------:R-:W-:Y:S01]  /*e890*/  HMMA.16816.F32 R64, R68, R78, R64 ;  /* 0x0000004e4440723c */ /* 0x000fe20000001840 */
[----:B------:R-:W3:Y:S06]  /*e8a0*/  LDSM.16.MT88.4 R76, [R244+0x2100] ;  /* 0x00210000f44c783b */ /* 0x000eec0000004200 */
[----:B-----5:R-:W-:Y:S02]  /*e8b0*/  F2FP.PACK_AB R68, R114, R112 ;  /* 0x000000707244723e */ /* 0x020fe400000000ff */
[----:B------:R-:W-:Y:S03]  /*e8c0*/  F2FP.PACK_AB R69, R202, R113 ;  /* 0x00000071ca45723e */ /* 0x000fe600000000ff */
[----:B------:R-:W-:Y:S02]  /*e8d0*/  F2FP.PACK_AB R70, R200, R198 ;  /* 0x000000c6c846723e */ /* 0x000fe400000000ff */
[----:B------:R-:W-:Y:S07]  /*e8e0*/  F2FP.PACK_AB R71, R190, R196 ;  /* 0x000000c4be47723e */ /* 0x000fee00000000ff */
[C---:B--2---:R-:W-:Y:S08]  /*e8f0*/  HMMA.16816.F32 R4, R68.reuse, R72, R4 ;  /* 0x000000484404723c */ /* 0x044ff00000001804 */
[C---:B------:R-:W-:Y:S01]  /*e900*/  HMMA.16816.F32 R8, R68.reuse, R74, R8 ;  /* 0x0000004a4408723c */ /* 0x040fe20000001808 */
[----:B------:R-:W2:Y:S07]  /*e910*/  LDSM.16.MT88.4 R72, [R248+0x6100] ;  /* 0x00610000f848783b */ /* 0x000eae0000004200 */
[C---:B------:R-:W-:Y:S08]  /*e920*/  HMMA.16816.F32 R12, R68.reuse, R84, R12 ;  /* 0x00000054440c723c */ /* 0x040ff0000000180c */
[C---:B------:R-:W-:Y:S01]  /*e930*/  HMMA.16816.F32 R16, R68.reuse, R86, R16 ;  /* 0x000000564410723c */ /* 0x040fe20000001810 */
[----:B------:R-:W5:Y:S07]  /*e940*/  LDSM.16.MT88.4 R84, [R244+0x6100] ;  /* 0x00610000f454783b */ /* 0x000f6e0000004200 */
[C---:B-1----:R-:W-:Y:S08]  /*e950*/  HMMA.16816.F32 R20, R68.reuse, R80, R20 ;  /* 0x000000504414723c */ /* 0x042ff00000001814 */
        /* <DEDUP_REMOVED lines=21> */
[C---:B-1----:R-:W-:Y:S08]  /*eab0*/  HMMA.16816.F32 R4, R68.reuse, R80, R4 ;  /* 0x000000504404723c */ /* 0x042ff00000001804 */
[C---:B------:R-:W-:Y:S01]  /*eac0*/  HMMA.16816.F32 R8, R68.reuse, R82, R8 ;  /* 0x000000524408723c */ /* 0x040fe20000001808 */
[----:B------:R-:W1:Y:S07]  /*ead0*/  LDSM.16.MT88.4 R80, [R248+0x6900] ;  /* 0x00690000f850783b */ /* 0x000e6e0000004200 */
[C---:B------:R-:W-:Y:S08]  /*eae0*/  HMMA.16816.F32 R12, R68.reuse, R96, R12 ;  /* 0x00000060440c723c */ /* 0x040ff0000000180c */
[C---:B------:R-:W-:Y:S01]  /*eaf0*/  HMMA.16816.F32 R16, R68.reuse, R98, R16 ;  /* 0x000000624410723c */ /* 0x040fe20000001810 */
[----:B------:R-:W-:Y:S07]  /*eb00*/  LDSM.16.MT88.4 R96, [R244+0x7100] ;  /* 0x00710000f460783b */ /* 0x000fee0000004200 */
[C---:B---3--:R-:W-:Y:S08]  /*eb10*/  HMMA.16816.F32 R20, R68.reuse, R76, R20 ;  /* 0x0000004c4414723c */ /* 0x048ff00000001814 */
[C---:B------:R-:W-:Y:S01]  /*eb20*/  HMMA.16816.F32 R24, R68.reuse, R78, R24 ;  /* 0x0000004e4418723c */ /* 0x040fe20000001818 */
[----:B------:R-:W3:Y:S07]  /*eb30*/  LDSM.16.MT88.4 R76, [R245+0x6900] ;  /* 0x00690000f54c783b */ /* 0x000eee0000004200 */
        /* <DEDUP_REMOVED lines=13> */
[----:B------:R-:W-:Y:S01]  /*ec10*/  HMMA.16816.F32 R64, R68, R74, R64 ;  /* 0x0000004a4440723c */ /* 0x000fe20000001840 */
[----:B------:R-:W2:Y:S06]  /*ec20*/  LDSM.16.MT88.4 R72, [R245+0x3100] ;  /* 0x00310000f548783b */ /* 0x000eac0000004200 */
[----:B------:R-:W-:Y:S02]  /*ec30*/  F2FP.PACK_AB R68, R179, R181 ;  /* 0x000000b5b344723e */ /* 0x000fe400000000ff */
[----:B------:R-:W-:Y:S03]  /*ec40*/  F2FP.PACK_AB R69, R175, R177 ;  /* 0x000000b1af45723e */ /* 0x000fe600000000ff */
[----:B------:R-:W-:Y:S02]  /*ec50*/  F2FP.PACK_AB R70, R165, R173 ;  /* 0x000000ada546723e */ /* 0x000fe400000000ff */
[----:B------:R-:W-:Y:S07]  /*ec60*/  F2FP.PACK_AB R71, R161, R163 ;  /* 0x000000a3a147723e */ /* 0x000fee00000000ff */
[C---:B-1----:R-:W-:Y:S08]  /*ec70*/  HMMA.16816.F32 R4, R68.reuse, R80, R4 ;  /* 0x000000504404723c */ /* 0x042ff00000001804 */
[C---:B------:R-:W-:Y:S01]  /*ec80*/  HMMA.16816.F32 R8, R68.reuse, R82, R8 ;  /* 0x000000524408723c */ /* 0x040fe20000001808 */
[----:B------:R-:W1:Y:S07]  /*ec90*/  LDSM.16.MT88.4 R80, [R248+0x7100] ;  /* 0x00710000f850783b */ /* 0x000e6e0000004200 */
[C---:B---3--:R-:W-:Y:S08]  /*eca0*/  HMMA.16816.F32 R12, R68.reuse, R76, R12 ;  /* 0x0000004c440c723c */ /* 0x048ff0000000180c */
[C---:B------:R-:W-:Y:S01]  /*ecb0*/  HMMA.16816.F32 R16, R68.reuse, R78, R16 ;  /* 0x0000004e4410723c */ /* 0x040fe20000001810 */
[----:B------:R-:W-:Y:S07]  /*ecc0*/  LDSM.16.MT88.4 R76, [R245+0x7900] ;  /* 0x00790000f54c783b */ /* 0x000fee0000004200 */
[C---:B--2---:R-:W-:Y:S07]  /*ecd0*/  HMMA.16816.F32 R20, R68.reuse, R72, R20 ;  /* 0x000000484414723c */ /* 0x044fee0000001814 */
[----:B------:R-:W-:Y:S01]  /*ece0*/  MOV R73, R113 ;  /* 0x0000007100497202 */ /* 0x000fe20000000f00 */
[C---:B------:R-:W-:Y:S04]  /*ecf0*/  HMMA.16816.F32 R24, R68.reuse, R74, R24 ;  /* 0x0000004a4418723c */ /* 0x040fe80000001818 */
[----:B------:R-:W-:Y:S04]  /*ed00*/  MOV R72, R112 ;  /* 0x0000007000487202 */ /* 0x000fe80000000f00 */
[C---:B------:R-:W-:Y:S08]  /*ed10*/  HMMA.16816.F32 R28, R68.reuse, R84, R28 ;  /* 0x00000054441c723c */ /* 0x040ff0000000181c */
[C---:B------:R-:W-:Y:S01]  /*ed20*/  HMMA.16816.F32 R32, R68.reuse, R86, R32 ;  /* 0x000000564420723c */ /* 0x040fe20000001820 */
[----:B------:R-:W-:Y:S07]  /*ed30*/  LDSM.16.MT88.4 R84, [R246+0x7900] ;  /* 0x00790000f654783b */ /* 0x000fee0000004200 */
[C---:B-1----:R-:W-:Y:S08]  /*ed40*/  HMMA.16816.F32 R36, R68.reuse, R80, R36 ;  /* 0x000000504424723c */ /* 0x042ff00000001824 */
[C---:B------:R-:W-:Y:S08]  /*ed50*/  HMMA.16816.F32 R40, R68.reuse, R82, R40 ;  /* 0x000000524428723c */ /* 0x040ff00000001828 */
[C---:B------:R-:W-:Y:S08]  /*ed60*/  HMMA.16816.F32 R44, R68.reuse, R88, R44 ;  /* 0x00000058442c723c */ /* 0x040ff0000000182c */
[C---:B------:R-:W-:Y:S08]  /*ed70*/  HMMA.16816.F32 R48, R68.reuse, R90, R48 ;  /* 0x0000005a4430723c */ /* 0x040ff00000001830 */
[C---:B------:R-:W-:Y:S08]  /*ed80*/  HMMA.16816.F32 R52, R68.reuse, R92, R52 ;  /* 0x0000005c4434723c */ /* 0x040ff00000001834 */
[C---:B------:R-:W-:Y:S01]  /*ed90*/  HMMA.16816.F32 R56, R68.reuse, R94, R56 ;  /* 0x0000005e4438723c */ /* 0x040fe20000001838 */
[----:B------:R-:W1:Y:S07]  /*eda0*/  LDSM.16.MT88.4 R92, [R248+0x7900] ;  /* 0x00790000f85c783b */ /* 0x000e6e0000004200 */
[C---:B------:R-:W-:Y:S08]  /*edb0*/  HMMA.16816.F32 R60, R68.reuse, R96, R60 ;  /* 0x00000060443c723c */ /* 0x040ff0000000183c */
[----:B------:R-:W-:Y:S07]  /*edc0*/  HMMA.16816.F32 R64, R68, R98, R64 ;  /* 0x000000624440723c */ /* 0x000fee0000001840 */
[----:B----4-:R-:W-:Y:S02]  /*edd0*/  F2FP.PACK_AB R68, R159, R155 ;  /* 0x0000009b9f44723e */ /* 0x010fe400000000ff */
[----:B------:R-:W-:Y:S03]  /*ede0*/  F2FP.PACK_AB R69, R151, R153 ;  /* 0x000000999745723e */ /* 0x000fe600000000ff */
[----:B------:R-:W-:Y:S02]  /*edf0*/  F2FP.PACK_AB R70, R150, R149 ;  /* 0x000000959646723e */ /* 0x000fe400000000ff */
[----:B------:R-:W-:Y:S07]  /*ee00*/  F2FP.PACK_AB R71, R133, R134 ;  /* 0x000000868547723e */ /* 0x000fee00000000ff */
[C---:B------:R-:W-:Y:S01]  /*ee10*/  HMMA.16816.F32 R128, R68.reuse, R124, R4 ;  /* 0x0000007c4480723c */ /* 0x040fe20000001804 */
[----:B------:R-:W2:Y:S07]  /*ee20*/  LDSM.16.MT88.4 R4, [R244+0x7900] ;  /* 0x00790000f404783b */ /* 0x000eae0000004200 */
        /* <DEDUP_REMOVED lines=36> */
[----:B------:R-:W-:Y:S01]  /*f070*/  FADD.FTZ R2, R159, R2 ;  /* 0x000000029f027221 */ /* 0x000fe20000010000 */
[C---:B--2---:R-:W-:Y:S03]  /*f080*/  HMMA.16816.F32 R72, R68.reuse, R4, R60 ;  /* 0x000000044448723c */ /* 0x044fe6000000183c */
[----:B------:R-:W-:Y:S04]  /*f090*/  FADD.FTZ R149, R149, R2 ;  /* 0x0000000295957221 */ /* 0x000fe80000010000 */
[----:B------:R-:W-:Y:S01]  /*f0a0*/  FADD.FTZ R4, R163, R8 ;  /* 0x00000008a3047221 */ /* 0x000fe20000010000 */
[----:B------:R-:W-:Y:S04]  /*f0b0*/  HMMA.16816.F32 R68, R68, R6, R64 ;  /* 0x000000064444723c */ /* 0x000fe80000001840 */
[----:B------:R-:W-:Y:S02]  /*f0c0*/  FADD.FTZ R4, R161, R4 ;  /* 0x00000004a1047221 */ /* 0x000fe40000010000 */
[----:B------:R-:W-:Y:S02]  /*f0d0*/  FADD.FTZ R3, R150, R149 ;  /* 0x0000009596037221 */ /* 0x000fe40000010000 */
[----:B------:R-:W-:Y:S03]  /*f0e0*/  FADD.FTZ R4, R153, R4 ;  /* 0x0000000499047221 */ /* 0x000fe60000010000 */
[----:B------:R1:W-:Y:S01]  /*f0f0*/  STL [R1+0x20], R3 ;  /* 0x0000200301007387 */ /* 0x0003e20000100800 */
[----:B------:R-:W-:Y:S04]  /*f100*/  FADD.FTZ R151, R151, R4 ;  /* 0x0000000497977221 */ /* 0x000fe80000010000 */
[----:B------:R-:W-:Y:S04]  /*f110*/  FADD.FTZ R134, R134, R151 ;  /* 0x0000009786867221 */ /* 0x000fe80000010000 */
[----:B------:R-:W-:Y:S05]  /*f120*/  FADD.FTZ R2, R133, R134 ;  /* 0x0000008685027221 */ /* 0x000fea0000010000 */
[----:B------:R2:W-:Y:S01]  /*f130*/  STL [R1+0x24], R2 ;  /* 0x0000240201007387 */ /* 0x0005e20000100800 */
[----:B-1----:R-:W-:Y:S01]  /*f140*/  MOV R3, R0 ;  /* 0x0000000000037202 */ /* 0x002fe20000000f00 */
[----:B--2---:R-:W-:-:S05]  /*f150*/  @P0 BRA `(.L_x_562) ;  /* 0xffffc35000000947 */ /* 0x004fca000383ffff */
.L_x_561:
[----:B------:R-:W2:Y:S04]  /*f160*/  LDL.LU R4, [R1+0x20] ;  /* 0x0000200001047983 */ /* 0x000ea80000300800 */
[----:B----4-:R-:W3:Y:S01]  /*f170*/  LDL.LU R2, [R1+0x24] ;  /* 0x0000240001027983 */ /* 0x010ee20000300800 */
[----:B------:R-:W-:-:S02]  /*f180*/  MOV R3, RZ ;  /* 0x000000ff00037202 */ /* 0x000fc40000000f00 */
[----:B------:R-:W-:Y:S01]  /*f190*/  PLOP3.LUT P2, PT, PT, PT, PT, 0x8, 0x0 ;  /* 0x000000000000781c */ /* 0x000fe20003f4e170 */
[----:B--2---:R-:W1:Y:S04]  /*f1a0*/  SHFL.BFLY PT, R6, R4, 0x2, 0x1f ;  /* 0x0c401f0004067f89 */ /* 0x004e6800000e0000 */
[----:B---3--:R-:W2:Y:S01]  /*f1b0*/  SHFL.BFLY PT, R7, R2, 0x2, 0x1f ;  /* 0x0c401f0002077f89 */ /* 0x008ea200000e0000 */
[----:B-1----:R-:W-:Y:S01]  /*f1c0*/  FADD.FTZ R6, R6, R4 ;  /* 0x0000000406067221 */ /* 0x002fe20000010000 */
[----:B------:R-:W-:Y:S01]  /*f1d0*/  MOV R4, RZ ;  /* 0x000000ff00047202 */ /* 0x000fe20000000f00 */
        /* <DEDUP_REMOVED lines=49> */
[----:B------:R-:W-:Y:S01]  /*f4f0*/  FMUL.FTZ R69, R4, R69 ;  /* 0x0000004504457220 */ /* 0x000fe20000410000 */
[----:B------:R-:W-:Y:S01]  /*f500*/  MOV R4, 0xff800000 ;  /* 0xff80000000047802 */ /* 0x000fe20000000f00 */
        /* <DEDUP_REMOVED lines=34> */
.L_x_555:
[----:B------:R-:W-:Y:S01]  /*f730*/  USHF.R.S32.HI UR8, URZ, 0x1f, UR9 ;  /* 0x0000001f3f087899 */ /* 0x000fe20008011409 */
        /* <DEDUP_REMOVED lines=48> */
[----:B------:R-:W-:Y:S01]  /*fa40*/  F2FP.PACK_AB R88, R89, R88 ;  /* 0x000000585958723e */ /* 0x000fe200000000ff */
[----:B------:R-:W-:Y:S01]  /*fa50*/  IMAD.SHL.U32 R13, R12, 0x2, RZ ;  /* 0x000000020c0d7824 */ /* 0x000fe200078e00ff */
[----:B------:R-:W-:Y:S01]  /*fa60*/  BAR.SYNC.DEFER_BLOCKING 0x1, 0x100 ;  /* 0x0044000000007b1d */ /* 0x000fe20000010000 */
[----:B------:R-:W-:-:S02]  /*fa70*/  F2FP.PACK_AB R90, R91, R90 ;  /* 0x0000005a5b5a723e */ /* 0x000fc400000000ff */
[----:B------:R-:W-:Y:S02]  /*fa80*/  F2FP.PACK_AB R84, R85, R84 ;  /* 0x000000545554723e */ /* 0x000fe400000000ff */
[C---:B------:R-:W-:Y:S02]  /*fa90*/  IADD3 R10, R13.reuse, 0x80, RZ ;  /* 0x000000800d0a7810 */ /* 0x040fe40007ffe0ff */
[----:B------:R-:W-:Y:S02]  /*faa0*/  IADD3 R15, R13, 0x70, RZ ;  /* 0x000000700d0f7810 */ /* 0x000fe40007ffe0ff */
[----:B------:R-:W-:Y:S02]  /*fab0*/  @P0 IADD3 R15, R10, 0x10, RZ ;  /* 0x000000100a0f0810 */ /* 0x000fe40007ffe0ff */
[----:B------:R-:W-:Y:S01]  /*fac0*/  SEL R10, R9, 0xffffffe0, !P1 ;  /* 0xffffffe0090a7807 */ /* 0x000fe20004800000 */
[----:B------:R-:W-:Y:S01]  /*fad0*/  IMAD.MOV.U32 R9, RZ, RZ, 0x40 ;  /* 0x00000040ff097424 */ /* 0x000fe200078e00ff */
[----:B------:R-:W-:-:S02]  /*fae0*/  F2FP.PACK_AB R86, R87, R86 ;  /* 0x000000565756723e */ /* 0x000fc400000000ff */
[----:B------:R-:W-:Y:S01]  /*faf0*/  F2FP.PACK_AB R80, R81, R80 ;  /* 0x000000505150723e */ /* 0x000fe200000000ff */
[----:B------:R-:W-:Y:S01]  /*fb00*/  IMAD.IADD R17, R13, 0x1, R10 ;  /* 0x000000010d117824 */ /* 0x000fe200078e020a */
[----:B------:R-:W-:Y:S01]  /*fb10*/  SEL R12, R9, 0xffffffc0, !P2 ;  /* 0xffffffc0090c7807 */ /* 0x000fe20005000000 */
[--C-:B------:R-:W-:Y:S01]  /*fb20*/  IMAD.IADD R9, R10, 0x1, R15.reuse ;  /* 0x000000010a097824 */ /* 0x100fe200078e020f */
[----:B------:R-:W-:Y:S02]  /*fb30*/  F2FP.PACK_AB R82, R83, R82 ;  /* 0x000000525352723e */ /* 0x000fe400000000ff */
[----:B------:R-:W-:Y:S01]  /*fb40*/  F2FP.PACK_AB R76, R77, R76 ;  /* 0x0000004c4d4c723e */ /* 0x000fe200000000ff */
[--C-:B------:R-:W-:Y:S01]  /*fb50*/  IMAD.IADD R19, R13, 0x1, R12.reuse ;  /* 0x000000010d137824 */ /* 0x100fe200078e020c */
[----:B------:R-:W-:Y:S01]  /*fb60*/  F2FP.PACK_AB R78, R79, R78 ;  /* 0x0000004e4f4e723e */ /* 0x000fe200000000ff */
[----:B------:R-:W-:Y:S01]  /*fb70*/  STS [R13+0x80], R128 ;  /* 0x000080800d007388 */ /* 0x000fe20000000800 */
[C---:B------:R-:W-:Y:S01]  /*fb80*/  IMAD.IADD R21, R12.reuse, 0x1, R15 ;  /* 0x000000010c157824 */ /* 0x040fe200078e020f */
[----:B------:R-:W-:Y:S01]  /*fb90*/  F2FP.PACK_AB R72, R73, R72 ;  /* 0x000000484948723e */ /* 0x000fe200000000ff */
[----:B------:R-:W-:Y:S01]  /*fba0*/  IMAD.IADD R23, R12, 0x1, R17 ;  /* 0x000000010c177824 */ /* 0x000fe200078e0211 */
[----:B------:R-:W-:Y:S01]  /*fbb0*/  STS [R13+0x480], R130 ;  /* 0x000480820d007388 */ /* 0x000fe20000000800 */
[----:B------:R-:W-:Y:S01]  /*fbc0*/  IMAD.IADD R25, R9, 0x1, R12 ;  /* 0x0000000109197824 */ /* 0x000fe200078e020c */
[----:B------:R-:W-:Y:S01]  /*fbd0*/  F2FP.PACK_AB R74, R75, R74 ;  /* 0x0000004a4b4a723e */ /* 0x000fe200000000ff */
[----:B------:R-:W-:Y:S01]  /*fbe0*/  IMAD.U32 R12, RZ, RZ, UR4 ;  /* 0x00000004ff0c7e24 */ /* 0x000fe2000f8e00ff */
[----:B------:R-:W-:Y:S01]  /*fbf0*/  STS [R15], R124 ;  /* 0x0000007c0f007388 */ /* 0x000fe20000000800 */
[----:B------:R-:W-:-:S02]  /*fc00*/  F2FP.PACK_AB R68, R69, R68 ;  /* 0x000000444544723e */ /* 0x000fc400000000ff */
        /* <DEDUP_REMOVED lines=23> */
[----:B-1----:R-:W-:Y:S01]  /*fd80*/  IMAD.U32 R13, RZ, RZ, UR5 ;  /* 0x00000005ff0d7e24 */ /* 0x002fe2000f8e00ff */
[----:B------:R-:W-:-:S02]  /*fd90*/  ULDC.64 UR4, c[0x0][0x508] ;  /* 0x0001420000047ab9 */ /* 0x000fc40000000a00 */
        /* <DEDUP_REMOVED lines=8> */
[----:B------:R-:W-:Y:S01]  /*fe20*/  BAR.SYNC.DEFER_BLOCKING 0x1, 0x100 ;  /* 0x0044000000007b1d */ /* 0x000fe20000010000 */
[----:B------:R-:W-:-:S04]  /*fe30*/  UISETP.NE.U32.AND UP0, UPT, URZ, UR4, UPT ;  /* 0x000000043f00728c */ /* 0x000fc8000bf05070 */
[----:B------:R-:W-:Y:S01]  /*fe40*/  UISETP.NE.AND.EX UP0, UPT, URZ, UR5, UPT, UP0 ;  /* 0x000000053f00728c */ /* 0x000fe2000bf05300 */
[----:B------:R-:W3:Y:S02]  /*fe50*/  @P1 LDG.E R6, [R12.64] ;  /* 0x0000000e0c061981 */ /* 0x000ee4000c1e1900 */
[----:B------:R-:W-:-:S03]  /*fe60*/  ULDC.64 UR4, c[0x0][0x508] ;  /* 0x0001420000047ab9 */ /* 0x000fc60000000a00 */
[----:B------:R-:W-:-:S05]  /*fe70*/  PLOP3.LUT P0, PT, PT, PT, UP0, 0x80, 0x0 ;  /* 0x000000000000781c */ /* 0x000fca0003f0f008 */
[----:B------:R-:W-:Y:S01]  /*fe80*/  @UP0 UIMAD.WIDE UR4, UR13, UR6, UR4 ;  /* 0x000000060d0402a5 */ /* 0x000fe2000f8e0204 */
[----:B--2---:R-:W-:-:S05]  /*fe90*/  IMAD.MOV.U32 R9, RZ, RZ, c[0x0][0x388] ;  /* 0x0000e200ff097624 */ /* 0x004fca00078e00ff */
[----:B------:R-:W-:Y:S02]  /*fea0*/  IMAD.U32 R14, RZ, RZ, UR4 ;  /* 0x00000004ff0e7e24 */ /* 0x000fe4000f8e00ff */
[----:B------:R-:W-:-:S05]  /*feb0*/  IMAD.U32 R15, RZ, RZ, UR5 ;  /* 0x00000005ff0f7e24 */ /* 0x000fca000f8e00ff */
[----:B------:R1:W5:Y:S01]  /*fec0*/  @P0 LDG.E R9, [R14.64] ;  /* 0x0000000e0e090981 */ /* 0x000362000c1e1900 */
[----:B------:R-:W-:Y:S02]  /*fed0*/  UMOV UR16, URZ ;  /* 0x0000003f00107c82 */ /* 0x000fe40008000000 */
[----:B------:R-:W-:Y:S01]  /*fee0*/  UMOV UR17, URZ ;  /* 0x0000003f00117c82 */ /* 0x000fe20008000000 */
[----:B---3--:R-:W2:Y:S02]  /*fef0*/  @P1 R2UR UR5, R6 ;  /* 0x00000000060513c2 */ /* 0x008ea400000e0000 */
[----:B--2---:R-:W-:Y:S02]  /*ff00*/  @UP1 USHF.R.S32.HI UR4, URZ, 0x1f, UR5 ;  /* 0x0000001f3f041899 */ /* 0x004fe40008011405 */
[----:B------:R-:W-:-:S05]  /*ff10*/  @UP1 UMOV UR16, UR5 ;  /* 0x0000000500101c82 */ /* 0x000fca0008000000 */
[----:B------:R-:W-:Y:S01]  /*ff20*/  @UP1 UMOV UR17, UR4 ;  /* 0x0000000400111c82 */ /* 0x000fe20008000000 */
[----:B------:R-:W-:Y:S05]  /*ff30*/  @P0 BRA `(.L_x_566) ;  /* 0x0000004000000947 */ /* 0x000fea0003800000 */
[----:B-1----:R-:W-:Y:S05]  /*ff40*/  @!P1 BRA `(.L_x_566) ;  /* 0x0000003000009947 */ /* 0x002fea0003800000 */
[----:B-----5:R-:W2:Y:S04]  /*ff50*/  LDG.E R9, [R12.64] ;  /* 0x0000000e0c097981 */ /* 0x020ea8000c1e1900 */
[----:B------:R-:W2:Y:S02]  /*ff60*/  LDG.E R6, [R12.64+0x4] ;  /* 0x0000040e0c067981 */ /* 0x000ea4000c1e1900 */
[----:B--2---:R-:W-:Y:S02]  /*ff70*/  IADD3 R9, -R9, R6, RZ ;  /* 0x0000000609097210 */ /* 0x004fe40007ffe1ff */
.L_x_566:
[----:B-1----:R-:W-:Y:S01]  /*ff80*/  LOP3.LUT R3, R8, 0xffffffe0, RZ, 0xc0, !PT ;  /* 0xffffffe008037812 */ /* 0x002fe200078ec0ff */
[----:B------:R-:W1:Y:S01]  /*ff90*/  S2R R39, SR_CTAID.X ;  /* 0x0000000000277919 */ /* 0x000e620000002500 */
[----:B------:R-:W-:Y:S01]  /*ffa0*/  SHF.R.S32.HI R13, RZ, 0x1f, R2 ;  /* 0x0000001fff0d7819 */ /* 0x000fe20000011402 */
[----:B------:R-:W-:Y:S01]  /*ffb0*/  IMAD.MOV.U32 R10, RZ, RZ, c[0x0][0x4e8] ;  /* 0x00013a00ff0a7624 */ /* 0x000fe200078e00ff */
[----:B------:R-:W-:Y:S01]  /*ffc0*/  LEA.HI R6, R11, R11, RZ, 0x1 ;  /* 0x0000000b0b067211 */ /* 0x000fe200078f08ff */
[----:B------:R-:W-:Y:S01]  /*ffd0*/  IMAD.IADD R3, R0, 0x1, -R3 ;  /* 0x0000000100037824 */ /* 0x000fe200078e0a03 */
[----:B------:R-:W-:Y:S01]  /*ffe0*/  LEA.HI R13, R13, R2, RZ, 0x3 ;  /* 0x000000020d0d7211 */ /* 0x000fe200078f18ff */
[----:B------:R-:W-:Y:S01]  /*fff0*/  ULDC.64 UR4, c[0x0][0x490] ;  /* 0x0001240000047ab9 */ /* 0x000fe20000000a00 */
[----:B------:R-:W-:Y:S01]  /*10000*/  LOP3.LUT R6, R6, 0x1ffffffe, RZ, 0xc0, !PT ;  /* 0x1ffffffe06067812 */ /* 0x000fe200078ec0ff */
[----:B------:R-:W-:Y:S01]  /*10010*/  UIMAD UR11, UR8, UR4, URZ ;  /* 0x00000004080b72a4 */ /* 0x000fe2000f8e023f */
[----:B------:R-:W-:Y:S01]  /*10020*/  SHF.R.S32.HI R8, RZ, 0x1f, R3 ;  /* 0x0000001fff087819 */ /* 0x000fe20000011403 */
[----:B------:R-:W-:Y:S01]  /*10030*/  USHF.R.S32.HI UR10, URZ, 0x1f, UR13 ;  /* 0x0000001f3f0a7899 */ /* 0x000fe2000801140d */
[----:B------:R-:W-:Y:S01]  /*10040*/  LOP3.LUT R13, R13, 0xffffff8, RZ, 0xc0, !PT ;  /* 0x0ffffff80d0d7812 */ /* 0x000fe200078ec0ff */
[----:B------:R-:W-:Y:S01]  /*10050*/  IMAD.IADD R11, R11, 0x1, -R6 ;  /* 0x000000010b0b7824 */ /* 0x000fe200078e0a06 */
[----:B------:R-:W-:Y:S01]  /*10060*/  LEA.HI R8, R8, R3, RZ, 0x2 ;  /* 0x0000000308087211 */ /* 0x000fe200078f10ff */
[----:B------:R-:W-:Y:S01]  /*10070*/  UMOV UR20, UR16 ;  /* 0x0000001000147c82 */ /* 0x000fe20008000000 */
[----:B------:R-:W-:Y:S01]  /*10080*/  ISETP.NE.AND P1, PT, R10, 0x1, PT ;  /* 0x000000010a00780c */ /* 0x000fe20003f25270 */
[----:B------:R-:W-:Y:S01]  /*10090*/  IMAD.IADD R2, R2, 0x1, -R13 ;  /* 0x0000000102027824 */ /* 0x000fe200078e0a0d */
[----:B------:R-:W-:Y:S01]  /*100a0*/  SHF.R.S32.HI R13, RZ, 0x2, R8 ;  /* 0x00000002ff0d7819 */ /* 0x000fe20000011408 */
[----:B------:R-:W-:Y:S01]  /*100b0*/  UMOV UR21, UR17 ;  /* 0x0000001100157c82 */ /* 0x000fe20008000000 */
[----:B------:R-:W-:Y:S01]  /*100c0*/  LOP3.LUT P2, RZ, R3, 0x3, RZ, 0xc0, !PT ;  /* 0x0000000303ff7812 */ /* 0x000fe2000784c0ff */
[----:B------:R-:W-:Y:S01]  /*100d0*/  UIMAD.WIDE.U32 UR20, UR9, UR4, UR20 ;  /* 0x00000004091472a5 */ /* 0x000fe2000f8e0014 */
[----:B------:R-:W-:Y:S01]  /*100e0*/  BSSY B0, `(.L_x_567) ;  /* 0x0000073000007945 */ /* 0x000fe20003800000 */
[----:B------:R-:W-:Y:S01]  /*100f0*/  IMAD R2, R2, 0x10, R13 ;  /* 0x0000001002027824 */ /* 0x000fe200078e020d */
[----:B------:R-:W-:-:S02]  /*10100*/  UIMAD UR11, UR9, UR5, UR11 ;  /* 0x00000005090b72a4 */ /* 0x000fc4000f8e020b */
[----:B------:R-:W-:Y:S01]  /*10110*/  USEL UR10, UR10, URZ, !UP1 ;  /* 0x0000003f0a0a7287 */ /* 0x000fe2000c800000 */
[----:B------:R-:W-:Y:S01]  /*10120*/  IMAD R6, R11, 0x8, R2 ;  /* 0x000000080b067824 */ /* 0x000fe200078e0202 */
[----:B------:R-:W-:Y:S02]  /*10130*/  ULDC.64 UR6, c[0x0][0x498] ;  /* 0x0001260000067ab9 */ /* 0x000fe40000000a00 */
[----:B------:R-:W-:Y:S01]  /*10140*/  UIADD3 UR21, UR21, UR11, URZ ;  /* 0x0000000b15157290 */ /* 0x000fe2000fffe03f */
[----:B-1----:R-:W-:Y:S01]  /*10150*/  IMAD R6, R39, 0x80, R6 ;  /* 0x0000008027067824 */ /* 0x002fe200078e0206 */
[----:B------:R-:W-:Y:S02]  /*10160*/  USEL UR13, UR13, URZ, !UP1 ;  /* 0x0000003f0d0d7287 */ /* 0x000fe4000c800000 */
[----:B------:R-:W-:Y:S01]  /*10170*/  UIMAD UR11, UR10, UR6, URZ ;  /* 0x000000060a0b72a4 */ /* 0x000fe2000f8e023f */
[----:B------:R-:W-:Y:S01]  /*10180*/  @P1 IMAD.HI.U32 R8, R6, c[0x0][0x4ec], RZ ;  /* 0x00013b0006081a27 */ /* 0x000fe200078e00ff */
[----:B------:R-:W-:-:S02]  /*10190*/  UIMAD.WIDE.U32 UR20, UR13, UR6, UR20 ;  /* 0x000000060d1472a5 */ /* 0x000fc4000f8e0014 */
[----:B------:R-:W-:Y:S01]  /*101a0*/  UIMAD UR7, UR13, UR7, UR11 ;  /* 0x000000070d0772a4 */ /* 0x000fe2000f8e020b */
[----:B------:R-:W-:Y:S01]  /*101b0*/  IMAD.MOV.U32 R14, RZ, RZ, R6 ;  /* 0x000000ffff0e7224 */ /* 0x000fe200078e0006 */
[----:B------:R-:W-:Y:S01]  /*101c0*/  @P1 SHF.R.U32.HI R14, RZ, c[0x0][0x4f0], R8 ;  /* 0x00013c00ff0e1a19 */ /* 0x000fe20000011608 */
[----:B------:R-:W-:Y:S02]  /*101d0*/  ULDC.64 UR4, c[0x0][0x3a0] ;  /* 0x0000e80000047ab9 */ /* 0x000fe40000000a00 */
[----:B------:R-:W-:Y:S01]  /*101e0*/  UIMAD.WIDE.U32 UR18, UR16, UR4, URZ ;  /* 0x00000004101272a5 */ /* 0x000fe2000f8e003f */
[--C-:B------:R-:W-:Y:S01]  /*101f0*/  SHF.R.S32.HI R8, RZ, 0x1f, R14.reuse ;  /* 0x0000001fff087819 */ /* 0x100fe2000001140e */
[----:B------:R-:W-:Y:S01]  /*10200*/  IMAD.MOV R11, RZ, RZ, -R14 ;  /* 0x000000ffff0b7224 */ /* 0x000fe200078e0a0e */
[----:B------:R-:W-:Y:S01]  /*10210*/  MOV R3, UR7 ;  /* 0x0000000700037c02 */ /* 0x000fe20008000f00 */
[----:B------:R-:W-:Y:S01]  /*10220*/  UIMAD UR4, UR17, UR4, URZ ;  /* 0x00000004110472a4 */ /* 0x000fe2000f8e023f */
[----:B------:R-:W-:Y:S01]  /*10230*/  IADD3 R14, P0, R14, UR20, RZ ;  /* 0x000000140e0e7c10 */ /* 0x000fe2000ff1e0ff */
[----:B------:R-:W-:Y:S01]  /*10240*/  IMAD R11, R11, c[0x0][0x4e8], R6 ;  /* 0x00013a000b0b7a24 */ /* 0x000fe200078e0206 */
[CC--:B------:R-:W-:Y:S01]  /*10250*/  LEA.HI R6, R5.reuse, R0.reuse, RZ, 0x3 ;  /* 0x0000000005067211 */ /* 0x0c0fe200078f18ff */
[----:B------:R-:W-:Y:S01]  /*10260*/  UIMAD UR16, UR16, UR5, UR4 ;  /* 0x00000005101072a4 */ /* 0x000fe2000f8e0204 */
[----:B------:R-:W-:-:S02]  /*10270*/  LEA.HI R5, R5, R0, RZ, 0x6 ;  /* 0x0000000005057211 */ /* 0x000fc400078f30ff */
[----:B------:R-:W-:Y:S01]  /*10280*/  LOP3.LUT R13, R6, 0xfffffff8, RZ, 0xc0, !PT ;  /* 0xfffffff8060d7812 */ /* 0x000fe200078ec0ff */
[----:B------:R-:W-:Y:S01]  /*10290*/  ULDC.64 UR4, c[0x0][0x3e8] ;  /* 0x0000fa0000047ab9 */ /* 0x000fe20000000a00 */
[----:B------:R-:W-:Y:S01]  /*102a0*/  SHF.R.S32.HI R6, RZ, 0x3, R6 ;  /* 0x00000003ff067819 */ /* 0x000fe20000011406 */
[----:B------:R-:W-:Y:S01]  /*102b0*/  UIADD3 UR17, UR19, UR16, URZ ;  /* 0x0000001013117290 */ /* 0x000fe2000fffe03f */
[----:B------:R-:W-:Y:S01]  /*102c0*/  IADD3.X R15, R8, UR21, R3, P0, !PT ;  /* 0x00000015080f7c10 */ /* 0x000fe200087fe403 */
[----:B------:R-:W-:Y:S01]  /*102d0*/  IMAD.IADD R13, R0, 0x1, -R13 ;  /* 0x00000001000d7824 */ /* 0x000fe200078e0a0d */
[----:B------:R-:W-:Y:S01]  /*102e0*/  SHF.R.S32.HI R0, RZ, 0x1f, R11 ;  /* 0x0000001fff007819 */ /* 0x000fe2000001140b */
[----:B------:R-:W-:Y:S01]  /*102f0*/  UIMAD UR8, UR8, UR4, URZ ;  /* 0x00000004080872a4 */ /* 0x000fe2000f8e023f */
[----:B------:R-:W-:Y:S01]  /*10300*/  IMAD.SHL.U32 R3, R6, 0x40, RZ ;  /* 0x0000004006037824 */ /* 0x000fe200078e00ff */
[----:B------:R-:W-:Y:S01]  /*10310*/  UMOV UR16, UR18 ;  /* 0x0000001200107c82 */ /* 0x000fe20008000000 */
[----:B------:R-:W-:Y:S01]  /*10320*/  IMAD R8, R13, 0x20, R6 ;  /* 0x000000200d087824 */ /* 0x000fe200078e0206 */
[----:B------:R-:W-:Y:S01]  /*10330*/  UIMAD UR8, UR9, UR5, UR8 ;  /* 0x00000005090872a4 */ /* 0x000fe2000f8e0208 */
[----:B------:R-:W-:Y:S01]  /*10340*/  IMAD R0, R0, c[0x0][0x488], RZ ;  /* 0x0001220000007a24 */ /* 0x000fe200078e02ff */
[----:B------:R-:W-:Y:S01]  /*10350*/  UIMAD.WIDE.U32 UR16, UR9, UR4, UR16 ;  /* 0x00000004091072a5 */ /* 0x000fe2000f8e0010 */
[----:B------:R-:W-:Y:S01]  /*10360*/  IMAD.WIDE.U32 R14, R11, c[0x0][0x488], R14 ;  /* 0x000122000b0e7a25 */ /* 0x000fe200078e000e */
[----:B------:R-:W-:Y:S01]  /*10370*/  LOP3.LUT R3, R3, 0x1c0, RZ, 0xc0, !PT ;  /* 0x000001c003037812 */ /* 0x000fe200078ec0ff */
[----:B------:R-:W-:-:S02]  /*10380*/  ULDC.64 UR4, c[0x0][0x3f0] ;  /* 0x0000fc0000047ab9 */ /* 0x000fc40000000a00 */
[----:B------:R-:W-:Y:S01]  /*10390*/  IMAD R11, R11, c[0x0][0x48c], R0 ;  /* 0x000123000b0b7a24 */ /* 0x000fe200078e0200 */
[C---:B------:R-:W-:Y:S01]  /*103a0*/  LEA R12, P0, R14.reuse, c[0x0][0x450], 0x2 ;  /* 0x000114000e0c7a11 */ /* 0x040fe200078010ff */
[----:B------:R-:W-:Y:S01]  /*103b0*/  IMAD.SHL.U32 R0, R13, 0x8, RZ ;  /* 0x000000080d007824 */ /* 0x000fe200078e00ff */
[----:B------:R-:W-:Y:S01]  /*103c0*/  UIADD3 UR9, UR17, UR8, URZ ;  /* 0x0000000811097290 */ /* 0x000fe2000fffe03f */
[----:B------:R-:W-:Y:S01]  /*103d0*/  IMAD R13, R39, 0x80, R8 ;  /* 0x00000080270d7824 */ /* 0x000fe200078e0208 */
[----:B------:R-:W-:Y:S01]  /*103e0*/  IADD3 R11, R15, R11, RZ ;  /* 0x0000000b0f0b7210 */ /* 0x000fe20007ffe0ff */
[----:B------:R-:W-:Y:S01]  /*103f0*/  UIMAD UR10, UR10, UR4, URZ ;  /* 0x000000040a0a72a4 */ /* 0x000fe2000f8e023f */
[----:B------:R-:W-:Y:S01]  /*10400*/  LOP3.LUT R10, R3, 0x38, R0, 0xf8, !PT ;  /* 0x00000038030a7812 */ /* 0x000fe200078ef800 */
[----:B------:R-:W-:Y:S01]  /*10410*/  @P1 IMAD.HI.U32 R16, R13, c[0x0][0x4ec], RZ ;  /* 0x00013b000d101a27 */ /* 0x000fe200078e00ff */
[----:B------:R-:W-:Y:S01]  /*10420*/  LEA.HI.X R11, R14, c[0x0][0x454], R11, 0x2, P0 ;  /* 0x000115000e0b7a11 */ /* 0x000fe200000f140b */
[----:B------:R-:W-:Y:S01]  /*10430*/  UMOV UR8, UR16 ;  /* 0x0000001000087c82 */ /* 0x000fe20008000000 */
[----:B------:R-:W-:Y:S01]  /*10440*/  SHF.R.U32.HI R3, RZ, 0x3, R3 ;  /* 0x00000003ff037819 */ /* 0x000fe20000011603 */
[--C-:B------:R-:W-:Y:S01]  /*10450*/  IMAD.MOV.U32 R8, RZ, RZ, R13.reuse ;  /* 0x000000ffff087224 */ /* 0x100fe200078e000d */
[----:B------:R-:W-:Y:S01]  /*10460*/  @P1 SHF.R.U32.HI R8, RZ, c[0x0][0x4f0], R16 ;  /* 0x00013c00ff081a19 */ /* 0x000fe20000011610 */
[----:B------:R-:W-:Y:S01]  /*10470*/  UIMAD UR5, UR13, UR5, UR10 ;  /* 0x000000050d0572a4 */ /* 0x000fe2000f8e020a */
[----:B------:R-:W-:Y:S01]  /*10480*/  SHFL.IDX PT, R42, R12, RZ, 0x1c1f ;  /* 0x001c1fff0c2a7589 */ /* 0x000fe200000e0000 */
[----:B------:R-:W-:Y:S01]  /*10490*/  UIMAD.WIDE.U32 UR8, UR13, UR4, UR8 ;  /* 0x000000040d0872a5 */ /* 0x000fe2000f8e0008 */
[----:B------:R-:W-:Y:S01]  /*104a0*/  LOP3.LUT R3, R10, R3, RZ, 0x3c, !PT ;  /* 0x000000030a037212 */ /* 0x000fe200078e3cff */
[--C-:B------:R-:W-:Y:S01]  /*104b0*/  IMAD.MOV R32, RZ, RZ, -R8.reuse ;  /* 0x000000ffff207224 */ /* 0x100fe200078e0a08 */
[----:B------:R-:W1:Y:S01]  /*104c0*/  SHFL.IDX PT, R43, R11, RZ, 0x1c1f ;  /* 0x001c1fff0b2b7589 */ /* 0x000e6200000e0000 */
[----:B------:R-:W-:Y:S01]  /*104d0*/  UIADD3 UR5, UR9, UR5, URZ ;  /* 0x0000000509057290 */ /* 0x000fe2000fffe03f */
[----:B------:R-:W-:Y:S01]  /*104e0*/  SHF.R.S32.HI R10, RZ, 0x1f, R8 ;  /* 0x0000001fff0a7819 */ /* 0x000fe20000011408 */
[----:B------:R-:W-:Y:S01]  /*104f0*/  IMAD R32, R32, c[0x0][0x4e8], R13 ;  /* 0x00013a0020207a24 */ /* 0x000fe200078e020d */
[----:B------:R-:W-:Y:S01]  /*10500*/  SHFL.IDX PT, R34, R12, 0x1, 0x1c1f ;  /* 0x003c1f000c227f89 */ /* 0x000fe200000e0000 */
[----:B------:R-:W-:Y:S01]  /*10510*/  IMAD R13, R39, 0x80, R2 ;  /* 0x00000080270d7824 */ /* 0x000fe200078e0202 */
[----:B------:R-:W-:Y:S01]  /*10520*/  IADD3 R36, R0, 0x40, RZ ;  /* 0x0000004000247810 */ /* 0x000fe20007ffe0ff */
[----:B-----5:R-:W-:Y:S01]  /*10530*/  IMAD R2, R9, c[0x0][0x4e8], RZ ;  /* 0x00013a0009027a24 */ /* 0x020fe200078e02ff */
[----:B------:R-:W2:Y:S01]  /*10540*/  SHFL.IDX PT, R35, R11, 0x1, 0x1c1f ;  /* 0x003c1f000b237f89 */ /* 0x000ea200000e0000 */
[----:B------:R-:W-:Y:S01]  /*10550*/  IMAD.U32 R15, RZ, RZ, UR9 ;  /* 0x00000009ff0f7e24 */ /* 0x000fe2000f8e00ff */
[C---:B------:R-:W-:Y:S01]  /*10560*/  IADD3 R9, R13.reuse, 0x8, RZ ;  /* 0x000000080d097810 */ /* 0x040fe20007ffe0ff */
[----:B------:R-:W-:Y:S01]  /*10570*/  IMAD.U32 R14, RZ, RZ, UR8 ;  /* 0x00000008ff0e7e24 */ /* 0x000fe2000f8e00ff */
[-C--:B------:R-:W-:Y:S01]  /*10580*/  ISETP.GE.OR P0, PT, R13, R2.reuse, P2 ;  /* 0x000000020d00720c */ /* 0x080fe20001706670 */
[----:B------:R-:W-:Y:S01]  /*10590*/  IMAD.U32 R15, RZ, RZ, UR5 ;  /* 0x00000005ff0f7e24 */ /* 0x000fe2000f8e00ff */
[----:B------:R-:W-:Y:S01]  /*105a0*/  ISETP.GE.OR P2, PT, R9, R2, P2 ;  /* 0x000000020900720c */ /* 0x000fe20001746670 */
[----:B------:R-:W-:Y:S01]  /*105b0*/  IMAD R17, R10, c[0x0][0x3e0], RZ ;  /* 0x0000f8000a117a24 */ /* 0x000fe200078e02ff */
[----:B------:R-:W-:Y:S01]  /*105c0*/  SHF.L.U32 R10, R5, 0x3, RZ ;  /* 0x00000003050a7819 */ /* 0x000fe200000006ff */
[----:B------:R-:W-:-:S03]  /*105d0*/  IMAD.WIDE.U32 R14, R8, c[0x0][0x3e0], R14 ;  /* 0x0000f800080e7a25 */ /* 0x000fc600078e000e */
[----:B------:R-:W-:Y:S01]  /*105e0*/  LOP3.LUT R10, R3, 0x7ffffe00, R10, 0xf8, !PT ;  /* 0x7ffffe00030a7812 */ /* 0x000fe200078ef80a */
[----:B------:R-:W-:Y:S01]  /*105f0*/  IMAD R17, R8, c[0x0][0x3e4], R17 ;  /* 0x0000f90008117a24 */ /* 0x000fe200078e0211 */
[----:B------:R-:W-:Y:S01]  /*10600*/  SHF.R.S32.HI R8, RZ, 0x1f, R32 ;  /* 0x0000001fff087819 */ /* 0x000fe20000011420 */
[----:B------:R-:W-:Y:S02]  /*10610*/  IMAD R39, R39, 0x80, R6 ;  /* 0x0000008027277824 */ /* 0x000fe400078e0206 */
[----:B------:R-:W-:Y:S01]  /*10620*/  IMAD.IADD R15, R15, 0x1, R17 ;  /* 0x000000010f0f7824 */ /* 0x000fe200078e0211 */
[----:B-1----:R1:W-:Y:S01]  /*10630*/  @!P0 ST.E [R42.64], R4 ;  /* 0x000000042a008985 */ /* 0x0023e2000c10190e */
[----:B------:R-:W-:Y:S02]  /*10640*/  IMAD R5, R8, c[0x0][0x3d8], RZ ;  /* 0x0000f60008057a24 */ /* 0x000fe400078e02ff */
[----:B------:R-:W-:Y:S02]  /*10650*/  IMAD.SHL.U32 R40, R10, 0x2, RZ ;  /* 0x000000020a287824 */ /* 0x000fe400078e00ff */
[C---:B------:R-:W-:Y:S01]  /*10660*/  IMAD R3, R32.reuse, c[0x0][0x3dc], R5 ;  /* 0x0000f70020037a24 */ /* 0x040fe200078e0205 */
[----:B--2---:R1:W-:Y:S01]  /*10670*/  @!P2 ST.E [R34.64], R7 ;  /* 0x000000072200a985 */ /* 0x0043e2000c10190e */
[----:B------:R-:W-:-:S03]  /*10680*/  IMAD.WIDE.U32 R32, R32, c[0x0][0x3d8], R14 ;  /* 0x0000f60020207a25 */ /* 0x000fc600078e000e */
[----:B------:R1:W2:Y:S01]  /*10690*/  LDS.128 R28, [R40+0x1080] ;  /* 0x00108000281c7984 */ /* 0x0002a20000000c00 */
[----:B------:R-:W-:Y:S01]  /*106a0*/  IMAD.IADD R3, R33, 0x1, R3 ;  /* 0x0000000121037824 */ /* 0x000fe200078e0203 */
[C---:B------:R-:W-:Y:S02]  /*106b0*/  LEA R38, P0, R32.reuse, c[0x0][0x380], 0x1 ;  /* 0x0000e00020267a11 */ /* 0x040fe400078008ff */
[----:B------:R1:W3:Y:S02]  /*106c0*/  LDS.128 R24, [R40+0x2080] ;  /* 0x0020800028187984 */ /* 0x0002e40000000c00 */
[----:B------:R-:W-:Y:S02]  /*106d0*/  LEA.HI.X R37, R32, c[0x0][0x384], R3, 0x1, P0 ;  /* 0x0000e10020257a11 */ /* 0x000fe400000f0c03 */
[----:B------:R1:W4:Y:S01]  /*106e0*/  LDS.128 R20, [R40+0x3080] ;  /* 0x0030800028147984 */ /* 0x0003220000000c00 */
[----:B------:R-:W-:-:S03]  /*106f0*/  ISETP.GE.AND P0, PT, R39, R2, PT ;  /* 0x000000022700720c */ /* 0x000fc60003f06270 */
[----:B------:R1:W1:Y:S04]  /*10700*/  LDS.128 R16, [R40+0x5080] ;  /* 0x0050800028107984 */ /* 0x0002680000000c00 */
[----:B------:R1:W1:Y:S04]  /*10710*/  LDS.128 R12, [R40+0x6080] ;  /* 0x00608000280c7984 */ /* 0x0002680000000c00 */
[----:B------:R1:W1:Y:S04]  /*10720*/  LDS.128 R8, [R40+0x7080] ;  /* 0x0070800028087984 */ /* 0x0002680000000c00 */
[----:B------:R1:W1:Y:S04]  /*10730*/  SHFL.IDX PT, R42, R38, RZ, 0x181f ;  /* 0x00181fff262a7589 */ /* 0x00026800000e0000 */
[----:B------:R1:W1:Y:S01]  /*10740*/  SHFL.IDX PT, R43, R37, RZ, 0x181f ;  /* 0x00181fff252b7589 */ /* 0x00026200000e0000 */
[----:B------:R-:W-:Y:S05]  /*10750*/  @P0 BRA `(.L_x_568) ;  /* 0x000000b000000947 */ /* 0x000fea0003800000 */
[----:B-1----:R-:W1:Y:S01]  /*10760*/  LDS.128 R32, [R40+0x80] ;  /* 0x0000800028207984 */ /* 0x002e620000000c00 */
[----:B------:R-:W-:-:S02]  /*10770*/  ISETP.GE.AND P0, PT, R36, c[0x0][0x3c8], PT ;  /* 0x0000f20024007a0c */ /* 0x000fc40003f06270 */
[----:B------:R-:W-:Y:S01]  /*10780*/  ISETP.GE.AND P1, PT, R0, c[0x0][0x3c8], PT ;  /* 0x0000f20000007a0c */ /* 0x000fe20003f26270 */
[----:B------:R-:W5:Y:S10]  /*10790*/  LDS.128 R4, [R40+0x4080] ;  /* 0x0040800028047984 */ /* 0x000f740000000c00 */
[----:B------:R-:W-:-:S02]  /*107a0*/  @!P0 SHF.R.S32.HI R3, RZ, 0x1f, R36 ;  /* 0x0000001fff038819 */ /* 0x000fc40000011424 */
[----:B------:R-:W-:Y:S02]  /*107b0*/  @!P1 IMAD.WIDE R44, R0, 0x2, R42 ;  /* 0x00000002002c9825 */ /* 0x000fe400078e022a */
[----:B------:R-:W-:-:S04]  /*107c0*/  @!P0 LEA.HI R3, R3, R36, RZ, 0x3 ;  /* 0x0000002403038211 */ /* 0x000fc800078f18ff */
[----:B------:R-:W-:-:S05]  /*107d0*/  @!P0 LOP3.LUT R3, R3, 0xfffffff8, RZ, 0xc0, !PT ;  /* 0xfffffff803038812 */ /* 0x000fca00078ec0ff */
[----:B------:R-:W-:Y:S01]  /*107e0*/  @!P0 IMAD.WIDE R42, R3, 0x2, R42 ;  /* 0x00000002032a8825 */ /* 0x000fe200078e022a */
[----:B-1----:R1:W-:Y:S04]  /*107f0*/  @!P1 ST.E.128 [R44.64], R32 ;  /* 0x000000202c009985 */ /* 0x0023e8000c101d0e */
[----:B-----5:R1:W-:Y:S02]  /*10800*/  @!P0 ST.E.128 [R42.64], R4 ;  /* 0x000000042a008985 */ /* 0x0203e4000c101d0e */
.L_x_568:
[----:B------:R-:W-:Y:S05]  /*10810*/  BSYNC B0 ;  /* 0x0000000000007941 */ /* 0x000fea0003800000 */
.L_x_567:
        /* <DEDUP_REMOVED lines=15> */
.L_x_570:
[----:B------:R-:W-:Y:S05]  /*10910*/  BSYNC B0 ;  /* 0x0000000000007941 */ /* 0x000fea0003800000 */
.L_x_569:
        /* <DEDUP_REMOVED lines=15> */
.L_x_572:
[----:B------:R-:W-:Y:S05]  /*10a10*/  BSYNC B0 ;  /* 0x0000000000007941 */ /* 0x000fea0003800000 */
.L_x_571:
        /* <DEDUP_REMOVED lines=16> */
.L_x_565:
        /* <DEDUP_REMOVED lines=31> */
.L_x_573:
[----:B-1----:R-:W1:Y:S01]  /*10d10*/  S2R R0, SR_TID.X ;  /* 0x0000000000007919 */ /* 0x002e620000002100 */
[----:B------:R-:W-:Y:S01]  /*10d20*/  USHF.R.S32.HI UR6, URZ, 0x1f, UR13 ;  /* 0x0000001f3f067899 */ /* 0x000fe2000801140d */
[----:B------:R-:W-:Y:S01]  /*10d30*/  BSSY B0, `(.L_x_574) ;  /* 0x0000029000007945 */ /* 0x000fe20003800000 */
[----:B------:R-:W-:-:S02]  /*10d40*/  USEL UR13, UR13, URZ, !UP1 ;  /* 0x0000003f0d0d7287 */ /* 0x000fc4000c800000 */
[----:B------:R-:W-:Y:S01]  /*10d50*/  USEL UR6, UR6, URZ, !UP1 ;  /* 0x0000003f06067287 */ /* 0x000fe2000c800000 */
[----:B-1----:R-:W-:-:S13]  /*10d60*/  ISETP.GT.AND P0, PT, R0, 0x7f, PT ;  /* 0x0000007f0000780c */ /* 0x002fda0003f04270 */
        /* <DEDUP_REMOVED lines=31> */
[----:B------:R-:W-:Y:S02]  /*10f60*/  IMAD R2, R5, c[0x0][0x48c], R2 ;  /* 0x0001230005027a24 */ /* 0x000fe400078e0202 */
[----:B------:R-:W-:-:S03]  /*10f70*/  IMAD.MOV.U32 R5, RZ, RZ, -0x800000 ;  /* 0xff800000ff057424 */ /* 0x000fc600078e00ff */
[----:B------:R-:W-:Y:S02]  /*10f80*/  IADD3 R3, R7, R2, RZ ;  /* 0x0000000207037210 */ /* 0x000fe40007ffe0ff */
[----:B------:R-:W-:-:S04]  /*10f90*/  LEA R2, P0, R6, c[0x0][0x450], 0x2 ;  /* 0x0001140006027a11 */ /* 0x000fc800078010ff */
[----:B------:R-:W-:-:S05]  /*10fa0*/  LEA.HI.X R3, R6, c[0x0][0x454], R3, 0x2, P0 ;  /* 0x0001150006037a11 */ /* 0x000fca00000f1403 */
[----:B------:R1:W-:Y:S04]  /*10fb0*/  STG.E [R2.64], R5 ;  /* 0x0000000502007986 */ /* 0x0003e8000c10190e */
.L_x_575:
[----:B------:R-:W-:Y:S05]  /*10fc0*/  BSYNC B0 ;  /* 0x0000000000007941 */ /* 0x000fea0003800000 */
.L_x_574:
[----:B-1----:R-:W1:Y:S01]  /*10fd0*/  S2R R2, SR_CTAID.X ;  /* 0x0000000000027919 */ /* 0x002e620000002500 */
[----:B------:R-:W-:Y:S01]  /*10fe0*/  SHF.R.S32.HI R3, RZ, 0x1f, R0 ;  /* 0x0000001fff037819 */ /* 0x000fe20000011400 */
        /* <DEDUP_REMOVED lines=16> */
[----:B------:R-:W-:Y:S01]  /*110f0*/  UIMAD.WIDE.U32 UR16, UR9, UR4, UR16 ;  /* 0x00000004091072a5 */ /* 0x000fe2000f8e0010 */
[----:B------:R-:W-:Y:S01]  /*11100*/  SHF.L.U32 R9, R0, 0x3, RZ ;  /* 0x0000000300097819 */ /* 0x000fe200000006ff */
[----:B------:R-:W-:Y:S02]  /*11110*/  UIMAD UR7, UR9, UR5, UR7 ;  /* 0x00000005090772a4 */ /* 0x000fe4000f8e0207 */
[C---:B-1----:R-:W-:Y:S01]  /*11120*/  IMAD R5, R2.reuse, 0x80, R5 ;  /* 0x0000008002057824 */ /* 0x042fe200078e0205 */
[----:B------:R-:W-:Y:S01]  /*11130*/  ULDC.64 UR4, c[0x0][0x3f0] ;  /* 0x0000fc0000047ab9 */ /* 0x000fe20000000a00 */
[----:B------:R-:W-:Y:S01]  /*11140*/  IMAD R3, R2, 0x80, R3 ;  /* 0x0000008002037824 */ /* 0x000fe200078e0203 */
[----:B------:R-:W-:Y:S01]  /*11150*/  UIMAD UR6, UR6, UR4, URZ ;  /* 0x00000004060672a4 */ /* 0x000fe2000f8e023f */
[----:B------:R-:W-:Y:S01]  /*11160*/  @P0 IMAD.HI.U32 R4, R5, c[0x0][0x4ec], RZ ;  /* 0x00013b0005040a27 */ /* 0x000fe200078e00ff */
[----:B------:R-:W-:Y:S01]  /*11170*/  UIADD3 UR17, UR7, UR17, URZ ;  /* 0x0000001107117290 */ /* 0x000fe2000fffe03f */
[----:B------:R-:W-:Y:S01]  /*11180*/  MOV R7, R5 ;  /* 0x0000000500077202 */ /* 0x000fe20000000f00 */
[----:B------:R-:W-:Y:S01]  /*11190*/  UIMAD UR5, UR13, UR5, UR6 ;  /* 0x000000050d0572a4 */ /* 0x000fe2000f8e0206 */
[----:B------:R-:W-:Y:S01]  /*111a0*/  IADD3 R0, R9, 0x40, RZ ;  /* 0x0000004009007810 */ /* 0x000fe20007ffe0ff */
[----:B------:R-:W-:Y:S01]  /*111b0*/  UIMAD.WIDE.U32 UR16, UR13, UR4, UR16 ;  /* 0x000000040d1072a5 */ /* 0x000fe2000f8e0010 */
[----:B------:R-:W-:-:S03]  /*111c0*/  @P0 SHF.R.U32.HI R7, RZ, c[0x0][0x4f0], R4 ;  /* 0x00013c00ff070a19 */ /* 0x000fc60000011604 */
        /* <DEDUP_REMOVED lines=31> */
.L_x_577:
[----:B------:R-:W-:Y:S05]  /*113c0*/  BSYNC B0 ;  /* 0x0000000000007941 */ /* 0x000fea0003800000 */
.L_x_576:
[----:B------:R-:W-:Y:S01]  /*113d0*/  IADD3 R11, R3, 0x20, RZ ;  /* 0x00000020030b7810 */ /* 0x000fe20007ffe0ff */
[----:B--23--:R2:W3:Y:S01]  /*113e0*/  SHFL.IDX PT, R7, R4, 0x1, 0x181f ;  /* 0x00381f0004077f89 */ /* 0x00c4e200000e0000 */
[----:B------:R-:W-:Y:S02]  /*113f0*/  BSSY B0, `(.L_x_578) ;  /* 0x000000d000007945 */ /* 0x000fe40003800000 */
[----:B------:R-:W-:Y:S01]  /*11400*/  ISETP.GE.AND P0, PT, R11, R8, PT ;  /* 0x000000080b00720c */ /* 0x000fe20003f06270 */
[----:B------:R2:W4:-:S12]  /*11410*/  SHFL.IDX PT, R6, R5, 0x1, 0x181f ;  /* 0x00381f0005067f89 */ /* 0x00051800000e0000 */
[----:B------:R-:W-:Y:S05]  /*11420*/  @P0 BRA `(.L_x_579) ;  /* 0x0000009000000947 */ /* 0x000fea0003800000 */
[----:B------:R-:W-:Y:S02]  /*11430*/  ISETP.GE.AND P0, PT, R0, c[0x0][0x3c8], PT ;  /* 0x0000f20000007a0c */ /* 0x000fe40003f06270 */
[----:B------:R-:W-:-:S11]  /*11440*/  ISETP.GE.AND P1, PT, R9, c[0x0][0x3c8], PT ;  /* 0x0000f20009007a0c */ /* 0x000fd60003f26270 */
[----:B------:R-:W-:-:S04]  /*11450*/  @!P0 SHF.R.S32.HI R11, RZ, 0x1f, R0 ;  /* 0x0000001fff0b8819 */ /* 0x000fc80000011400 */
[----:B------:R-:W-:Y:S01]  /*11460*/  @!P0 LEA.HI R2, R11, R0, RZ, 0x3 ;  /* 0x000000000b028211 */ /* 0x000fe200078f18ff */
[----:B---34-:R-:W-:-:S03]  /*11470*/  @!P1 IMAD.WIDE R10, R9, 0x2, R6 ;  /* 0x00000002090a9825 */ /* 0x018fc600078e0206 */
[----:B------:R-:W-:Y:S02]  /*11480*/  @!P0 LOP3.LUT R2, R2, 0xfffffff8, RZ, 0xc0, !PT ;  /* 0xfffffff802028812 */ /* 0x000fe400078ec0ff */
[----:B------:R3:W-:Y:S03]  /*11490*/  @!P1 ST.E.128 [R10.64], RZ ;  /* 0x000000ff0a009985 */ /* 0x0007e6000c101d0e */
[----:B------:R-:W-:-:S05]  /*114a0*/  @!P0 IMAD.WIDE R6, R2, 0x2, R6 ;  /* 0x0000000202068825 */ /* 0x000fca00078e0206 */
[----:B------:R3:W-:Y:S02]  /*114b0*/  @!P0 ST.E.128 [R6.64], RZ ;  /* 0x000000ff06008985 */ /* 0x0007e4000c101d0e */
.L_x_579:
[----:B------:R-:W-:Y:S05]  /*114c0*/  BSYNC B0 ;  /* 0x0000000000007941 */ /* 0x000fea0003800000 */
.L_x_578:
        /* <DEDUP_REMOVED lines=9> */
[----:B------:R-:W-:Y:S01]  /*11560*/  @!P0 LEA.HI R2, R11, R0, RZ, 0x3 ;  /* 0x000000000b028211 */ /* 0x000fe200078f18ff */
[----:B-1--4-:R-:W-:-:S03]  /*11570*/  @!P1 IMAD.WIDE R10, R9, 0x2, R6 ;  /* 0x00000002090a9825 */ /* 0x012fc600078e0206 */
[----:B------:R-:W-:Y:S02]  /*11580*/  @!P0 LOP3.LUT R2, R2, 0xfffffff8, RZ, 0xc0, !PT ;  /* 0xfffffff802028812 */ /* 0x000fe400078ec0ff */
[----:B------:R1:W-:Y:S03]  /*11590*/  @!P1 ST.E.128 [R10.64], RZ ;  /* 0x000000ff0a009985 */ /* 0x0003e6000c101d0e */
[----:B------:R-:W-:-:S05]  /*115a0*/  @!P0 IMAD.WIDE R6, R2, 0x2, R6 ;  /* 0x0000000202068825 */ /* 0x000fca00078e0206 */
[----:B------:R1:W-:Y:S02]  /*115b0*/  @!P0 ST.E.128 [R6.64], RZ ;  /* 0x000000ff06008985 */ /* 0x0003e4000c101d0e */
.L_x_581:
[----:B------:R-:W-:Y:S05]  /*115c0*/  BSYNC B0 ;  /* 0x0000000000007941 */ /* 0x000fea0003800000 */
.L_x_580:
[----:B------:R-:W-:Y:S01]  /*115d0*/  IADD3 R3, R3, 0x60, RZ ;  /* 0x0000006003037810 */ /* 0x000fe20007ffe0ff */
[----:B-1----:R1:W2:Y:S03]  /*115e0*/  SHFL.IDX PT, R7, R4, 0x3, 0x181f ;  /* 0x00781f0004077f89 */ /* 0x0022a600000e0000 */
        /* <DEDUP_REMOVED lines=8> */
[----:B--2---:R-:W-:-:S04]  /*11670*/  SHF.R.S32.HI R3, RZ, 0x1f, R0 ;  /* 0x0000001fff037819 */ /* 0x004fc80000011400 */
[----:B------:R-:W-:-:S04]  /*11680*/  LEA.HI R3, R3, R0, RZ, 0x3 ;  /* 0x0000000003037211 */ /* 0x000fc800078f18ff */
[----:B------:R-:W-:-:S05]  /*11690*/  LOP3.LUT R3, R3, 0xfffffff8, RZ, 0xc0, !PT ;  /* 0xfffffff803037812 */ /* 0x000fca00078ec0ff */
[----:B------:R-:W-:-:S05]  /*116a0*/  IMAD.WIDE R6, R3, 0x2, R6 ;  /* 0x0000000203067825 */ /* 0x000fca00078e0206 */
[----:B------:R-:W-:Y:S01]  /*116b0*/  ST.E.128 [R6.64], RZ ;  /* 0x000000ff06007985 */ /* 0x000fe2000c101d0e */
[----:B------:R-:W-:Y:S05]  /*116c0*/  EXIT ;  /* 0x000000000000794d */ /* 0x000fea0003800000 */
.L_x_582:
        /* <DEDUP_REMOVED lines=11> */
.L_x_4339:


//--------------------- .text._ZN7cutlass13device_kernelIN5flash19enable_sm80_to_sm89INS1_16FlashAttnFwdSm80INS1_25CollectiveMainloopFwdSm80ILi8ELi1ELb1EN4cute5tupleIJNS5_1CILi128EEES8_S8_EEELi128ENS_6half_tEfNS_4arch4Sm80ELb1ELb0ELb1ELb1ELb1ELb1ELb1ELb0EEENS1_21CollectiveEpilogueFwdIS9_NS6_IJNS7_ILi1EEESF_SF_EEESA_SC_Li256ELb1ELb1ELb0ELb0EEENS1_19SingleTileSchedulerILb1ELb0ELb1ELi128EEEEEEEEEvNT_6ParamsE --------------------------
	.section	.text._ZN7cutlass13device_kernelIN5flash19enable_sm80_to_sm89INS1_16FlashAttnFwdSm80INS1_25CollectiveMainloopFwdSm80ILi8ELi1ELb1EN4cute5tupleIJNS5_1CILi128EEES8_S8_EEELi128ENS_6half_tEfNS_4arch4Sm80ELb1ELb0ELb1ELb1ELb1ELb1ELb1ELb0EEENS1_21CollectiveEpilogueFwdIS9_NS6_IJNS7_ILi1EEESF_SF_EEESA_SC_Li256ELb1ELb1ELb0ELb0EEENS1_19SingleTileSchedulerILb1ELb0ELb1ELi128EEEEEEEEEvNT_6ParamsE,"ax",@progbits
	.sectioninfo	@"SHI_REGISTERS=255"
	.align	128
.text._ZN7cutlass13device_kernelIN5flash19enable_sm80_to_sm89INS1_16FlashAttnFwdSm80INS1_25CollectiveMainloopFwdSm80ILi8ELi1ELb1EN4cute5tupleIJNS5_1CILi128EEES8_S8_EEELi128ENS_6half_tEfNS_4arch4Sm80ELb1ELb0ELb1ELb1ELb1ELb1ELb1ELb0EEENS1_21CollectiveEpilogueFwdIS9_NS6_IJNS7_ILi1EEESF_SF_EEESA_SC_Li256ELb1ELb1ELb0ELb0EEENS1_19SingleTileSchedulerILb1ELb0ELb1ELi128EEEEEEEEEvNT_6ParamsE:
        .type           _ZN7cutlass13device_kernelIN5flash19enable_sm80_to_sm89INS1_16FlashAttnFwdSm80INS1_25CollectiveMainloopFwdSm80ILi8ELi1ELb1EN4cute5tupleIJNS5_1CILi128EEES8_S8_EEELi128ENS_6half_tEfNS_4arch4Sm80ELb1ELb0ELb1ELb1ELb1ELb1ELb1ELb0EEENS1_21CollectiveEpilogueFwdIS9_NS6_IJNS7_ILi1EEESF_SF_EEESA_SC_Li256ELb1ELb1ELb0ELb0EEENS1_19SingleTileSchedulerILb1ELb0ELb1ELi128EEEEEEEEEvNT_6ParamsE,@function
        .size           _ZN7cutlass13device_kernelIN5flash19enable_sm80_to_sm89INS1_16FlashAttnFwdSm80INS1_25CollectiveMainloopFwdSm80ILi8ELi1ELb1EN4cute5tupleIJNS5_1CILi128EEES8_S8_EEELi128ENS_6half_tEfNS_4arch4Sm80ELb1ELb0ELb1ELb1ELb1ELb1ELb1ELb0EEENS1_21CollectiveEpilogueFwdIS9_NS6_IJNS7_ILi1EEESF_SF_EEESA_SC_Li256ELb1ELb1ELb0ELb0EEENS1_19SingleTileSchedulerILb1ELb0ELb1ELi128EEEEEEEEEvNT_6ParamsE,(.L_x_4340 - _ZN7cutlass13device_kernelIN5flash19enable_sm80_to_sm89INS1_16FlashAttnFwdSm80INS1_25CollectiveMainloopFwdSm80ILi8ELi1ELb1EN4cute5tupleIJNS5_1CILi128EEES8_S8_EEELi128ENS_6half_tEfNS_4arch4Sm80ELb1ELb0ELb1ELb1ELb1ELb1ELb1ELb0EEENS1_21CollectiveEpilogueFwdIS9_NS6_IJNS7_ILi1EEESF_SF_EEESA_SC_Li256ELb1ELb1ELb0ELb0EEENS1_19SingleTileSchedulerILb1ELb0ELb1ELi128EEEEEEEEEvNT_6ParamsE)
        .other          _ZN7cutlass13device_kernelIN5flash19enable_sm80_to_sm89INS1_16FlashAttnFwdSm80INS1_25CollectiveMainloopFwdSm80ILi8ELi1ELb1EN4cute5tupleIJNS5_1CILi128EEES8_S8_EEELi128ENS_6half_tEfNS_4arch4Sm80ELb1ELb0ELb1ELb1ELb1ELb1ELb1ELb0EEENS1_21CollectiveEpilogueFwdIS9_NS6_IJNS7_ILi1EEESF_SF_EEESA_SC_Li256ELb1ELb1ELb0ELb0EEENS1_19SingleTileSchedulerILb1ELb0ELb1ELi128EEEEEEEEEvNT_6ParamsE,@"STO_CUDA_ENTRY STV_DEFAULT"
_ZN7cutlass13device_kernelIN5flash19enable_sm80_to_sm89INS1_16FlashAttnFwdSm80INS1_25CollectiveMainloopFwdSm80ILi8ELi1ELb1EN4cute5tupleIJNS5_1CILi128EEES8_S8_EEELi128ENS_6half_tEfNS_4arch4Sm80ELb1ELb0ELb1ELb1ELb1ELb1ELb1ELb0EEENS1_21CollectiveEpilogueFwdIS9_NS6_IJNS7_ILi1EEESF_SF_EEESA_SC_Li256ELb1ELb1ELb0ELb0EEENS1_19SingleTileSchedulerILb1ELb0ELb1ELi128EEEEEEEEEvNT_6ParamsE:
        /* <DEDUP_REMOVED lines=21> */
.L_x_584:
[----:B------:R-:W-:-:S04]  /*0150*/  ISETP.NE.U32.AND P0, PT, RZ, c[0x0][0x560], PT ;  /* 0x00015800ff007a0c */ /* 0x000fc80003f05070 */
[----:B------:R-:W-:-:S13]  /*0160*/  ISETP.NE.AND.EX P0, PT, RZ, c[0x0][0x564], PT, P0 ;  /* 0x00015900ff007a0c */ /* 0x000fda0003f05300 */
[----:B------:R-:W-:Y:S05]  /*0170*/  @!P0 BRA `(.L_x_586) ;  /* 0x000000a000008947 */ /* 0x000fea0003800000 */
[----:B------:R-:W-:Y:S02]  /*0180*/  ULDC.64 UR4, c[0x0][0x560] ;  /* 0x0001580000047ab9 */ /* 0x000fe40000000a00 */
[----:B------:R-:W-:-:S06]  /*0190*/  UIMAD.WIDE UR4, UR21, UR7, UR4 ;  /* 0x00000007150472a5 */ /* 0x000fcc000f8e0204 */
[----:B------:R-:W-:Y:S02]  /*01a0*/  MOV R2, UR4 ;  /* 0x0000000400027c02 */ /* 0x000fe40008000f00 */
[----:B------:R-:W-:-:S05]  /*01b0*/  MOV R3, UR5 ;  /* 0x0000000500037c02 */ /* 0x000fca0008000f00 */
[----:B------:R1:W2:Y:S04]  /*01c0*/  LDG.E R0, [R2.64] ;  /* 0x0000001602007981 */ /* 0x0002a8000c1e1900 */
[----:B-1----:R-:W3:Y:S01]  /*01d0*/  LDG.E R2, [R2.64+0x4] ;  /* 0x0000041602027981 */ /* 0x002ee2000c1e1900 */
[----:B--2---:R-:W1:Y:S08]  /*01e0*/  R2UR UR4, R0 ;  /* 0x00000000000473c2 */ /* 0x004e7000000e0000 */
[----:B---3--:R-:W1:Y:S02]  /*01f0*/  R2UR UR5, R2 ;  /* 0x00000000020573c2 */ /* 0x008e6400000e0000 */
[----:B-1----:R-:W-:Y:S01]  /*0200*/  UIADD3 UR5, -UR4, UR5, URZ ;  /* 0x0000000504057290 */ /* 0x002fe2000fffe13f */
[----:B------:R-:W-:Y:S05]  /*0210*/  BRA `(.L_x_585) ;  /* 0x0000001000007947 */ /* 0x000fea0003800000 */
.L_x_586:
[----:B------:R-:W-:Y:S02]  /*0220*/  ULDC UR5, c[0x0][0x54c] ;  /* 0x0001530000057ab9 */ /* 0x000fe40000000800 */
.L_x_585:
[----:B------:R-:W-:Y:S02]  /*0230*/  ULDC UR4, c[0x0][0x548] ;  /* 0x0001520000047ab9 */ /* 0x000fe40000000800 */
[----:B------:R-:W-:-:S02]  /*0240*/  USHF.L.U32 UR14, UR14, 0x7, URZ ;  /* 0x000000070e0e7899 */ /* 0x000fc4000800063f */
[----:B------:R-:W-:-:S04]  /*0250*/  UIMAD UR4, UR5, UR4, URZ ;  /* 0x00000004050472a4 */ /* 0x000fc8000f8e023f */
[----:B------:R-:W-:-:S04]  /*0260*/  UISETP.GE.AND UP0, UPT, UR14, UR4, UPT ;  /* 0x000000040e00728c */ /* 0x000fc8000bf06270 */
[----:B------:R-:W-:Y:S01]  /*0270*/  USEL UR21, UR21, 0xffffffff, !UP0 ;  /* 0xffffffff15157887 */ /* 0x000fe2000c000000 */
[----:B------:R-:W-:Y:S05]  /*0280*/  BRA `(.L_x_587) ;  /* 0x000001b000007947 */ /* 0x000fea0003800000 */
.L_x_583:
        /* <DEDUP_REMOVED lines=8> */
.L_x_588:
        /* <DEDUP_REMOVED lines=13> */
.L_x_590:
[----:B------:R-:W-:Y:S02]  /*03e0*/  ULDC UR5, c[0x0][0x54c] ;  /* 0x0001530000057ab9 */ /* 0x000fe40000000800 */
.L_x_589:
[----:B------:R-:W-:Y:S02]  /*03f0*/  ULDC UR4, c[0x0][0x548] ;  /* 0x0001520000047ab9 */ /* 0x000fe40000000800 */
[----:B------:R-:W-:-:S02]  /*0400*/  USHF.L.U32 UR14, UR14, 0x7, URZ ;  /* 0x000000070e0e7899 */ /* 0x000fc4000800063f */
[----:B------:R-:W-:-:S04]  /*0410*/  UIMAD UR4, UR5, UR4, URZ ;  /* 0x00000004050472a4 */ /* 0x000fc8000f8e023f */
[----:B------:R-:W-:-:S04]  /*0420*/  UISETP.GE.AND UP0, UPT, UR14, UR4, UPT ;  /* 0x000000040e00728c */ /* 0x000fc8000bf06270 */
[----:B------:R-:W-:-:S06]  /*0430*/  USEL UR21, UR21, 0xffffffff, !UP0 ;  /* 0xffffffff15157887 */ /* 0x000fcc000c000000 */
.L_x_587:
        /* <DEDUP_REMOVED lines=34> */
[----:B------:R3:W4:Y:S01]  /*0660*/  @P2 LDG.E R7, [R4.64] ;  /* 0x0000001604072981 */ /* 0x000722000c1e1900 */
[----:B------:R-:W-:Y:S01]  /*0670*/  UIMAD.WIDE UR4, UR21, UR7, UR4 ;  /* 0x00000007150472a5 */ /* 0x000fe2000f8e0204 */
[----:B------:R-:W-:Y:S01]  /*0680*/  MOV R24, RZ ;  /* 0x000000ff00187202 */ /* 0x000fe20000000f00 */
[----:B------:R-:W-:Y:S01]  /*0690*/  IMAD.MOV.U32 R8, RZ, RZ, RZ ;  /* 0x000000ffff087224 */ /* 0x000fe200078e00ff */
[----:B------:R-:W4:Y:S03]  /*06a0*/  @P3 LDG.E R6, [R10.64] ;  /* 0x000000160a063981 */ /* 0x000f26000c1e1900 */
[----:B-1----:R-:W-:Y:S01]  /*06b0*/  IMAD.U32 R2, RZ, RZ, UR4 ;  /* 0x00000004ff027e24 */ /* 0x002fe2000f8e00ff */
[----:B------:R-:W-:Y:S01]  /*06c0*/  MOV R3, UR5 ;  /* 0x0000000500037c02 */ /* 0x000fe20008000f00 */
[----:B---3--:R-:W-:Y:S01]  /*06d0*/  IMAD.U32 R4, RZ, RZ, UR8 ;  /* 0x00000008ff047e24 */ /* 0x008fe2000f8e00ff */
[----:B------:R-:W-:-:S03]  /*06e0*/  MOV R5, UR9 ;  /* 0x0000000900057c02 */ /* 0x000fc60008000f00 */
[----:B------:R1:W5:Y:S04]  /*06f0*/  @P1 LDG.E R8, [R2.64] ;  /* 0x0000001602081981 */ /* 0x000368000c1e1900 */
[----:B------:R1:W5:Y:S01]  /*0700*/  @P4 LDG.E R24, [R4.64] ;  /* 0x0000001604184981 */ /* 0x000362000c1e1900 */
[----:B------:R-:W3:Y:S01]  /*0710*/  S2UR UR13, SR_CTAID.Y ;  /* 0x00000000000d79c3 */ /* 0x000ee20000002600 */
[----:B------:R-:W-:Y:S02]  /*0720*/  UMOV UR16, URZ ;  /* 0x0000003f00107c82 */ /* 0x000fe40008000000 */
[----:B------:R-:W-:Y:S02]  /*0730*/  ULDC UR20, c[0x0][0x168] ;  /* 0x00005a0000147ab9 */ /* 0x000fe40000000800 */
[----:B------:R-:W-:-:S02]  /*0740*/  UMOV UR17, URZ ;  /* 0x0000003f00117c82 */ /* 0x000fc40008000000 */
[----:B------:R-:W-:Y:S02]  /*0750*/  ULDC UR4, c[0x0][0x2ac] ;  /* 0x0000ab0000047ab9 */ /* 0x000fe40000000800 */
[----:B------:R-:W-:Y:S02]  /*0760*/  ULDC UR19, c[0x0][0x1d0] ;  /* 0x0000740000137ab9 */ /* 0x000fe40000000800 */
[----:B------:R-:W-:Y:S02]  /*0770*/  UIMAD UR19, UR4, UR19, URZ ;  /* 0x00000013041372a4 */ /* 0x000fe4000f8e023f */
[----:B------:R-:W-:Y:S02]  /*0780*/  ULDC UR18, c[0x0][0x228] ;  /* 0x00008a0000127ab9 */ /* 0x000fe40000000800 */
[----:B---3--:R-:W-:Y:S01]  /*0790*/  USHF.R.S32.HI UR12, URZ, 0x1f, UR13 ;  /* 0x0000001f3f0c7899 */ /* 0x008fe2000801140d */
[----:B--2---:R1:W2:Y:S08]  /*07a0*/  @P0 R2UR UR20, R0 ;  /* 0x00000000001403c2 */ /* 0x0042b000000e0000 */
[----:B----4-:R1:W3:Y:S08]  /*07b0*/  @P2 R2UR UR16, R7 ;  /* 0x00000000071023c2 */ /* 0x0102f000000e0000 */
[----:B------:R1:W4:Y:S01]  /*07c0*/  @P3 R2UR UR17, R6 ;  /* 0x00000000061133c2 */ /* 0x00032200000e0000 */
[----:B------:R-:W-:Y:S05]  /*07d0*/  @P0 BRA `(.L_x_591) ;  /* 0x0000006000000947 */ /* 0x000fea0003800000 */
[----:B------:R-:W-:Y:S05]  /*07e0*/  @!P3 BRA `(.L_x_591) ;  /* 0x000000500000b947 */ /* 0x000fea0003800000 */
[----:B-1--4-:R-:W4:Y:S04]  /*07f0*/  LDG.E R6, [R10.64] ;  /* 0x000000160a067981 */ /* 0x012f28000c1e1900 */
[----:B---3--:R-:W3:Y:S01]  /*0800*/  LDG.E R0, [R10.64+0x4] ;  /* 0x000004160a007981 */ /* 0x008ee2000c1e1900 */
[----:B--2-4-:R-:W1:Y:S08]  /*0810*/  R2UR UR20, R6 ;  /* 0x00000000061473c2 */ /* 0x014e7000000e0000 */
[----:B---3--:R-:W1:Y:S02]  /*0820*/  R2UR UR4, R0 ;  /* 0x00000000000473c2 */ /* 0x008e6400000e0000 */
[----:B-1----:R-:W-:-:S06]  /*0830*/  UIADD3 UR20, -UR20, UR4, URZ ;  /* 0x0000000414147290 */ /* 0x002fcc000fffe13f */
.L_x_591:
[----:B------:R-:W-:-:S04]  /*0840*/  ISETP.NE.U32.AND P0, PT, RZ, c[0x0][0x368], PT ;  /* 0x0000da00ff007a0c */ /* 0x000fc80003f05070 */
[----:B------:R-:W-:-:S13]  /*0850*/  ISETP.NE.AND.EX P0, PT, RZ, c[0x0][0x36c], PT, P0 ;  /* 0x0000db00ff007a0c */ /* 0x000fda0003f05300 */
[----:B------:R-:W-:Y:S05]  /*0860*/  @!P0 BRA `(.L_x_592) ;  /* 0x0000007000008947 */ /* 0x000fea0003800000 */
[----:B------:R-:W-:Y:S02]  /*0870*/  ULDC.64 UR4, c[0x0][0x368] ;  /* 0x0000da0000047ab9 */ /* 0x000fe40000000a00 */
[----:B------:R-:W-:-:S06]  /*0880*/  UIMAD.WIDE UR4, UR21, UR7, UR4 ;  /* 0x00000007150472a5 */ /* 0x000fcc000f8e0204 */
[----:B-1----:R-:W-:Y:S02]  /*0890*/  MOV R4, UR4 ;  /* 0x0000000400047c02 */ /* 0x002fe40008000f00 */
[----:B------:R-:W-:-:S05]  /*08a0*/  MOV R5, UR5 ;  /* 0x0000000500057c02 */ /* 0x000fca0008000f00 */
[----:B----4-:R-:W4:Y:S02]  /*08b0*/  LDG.E R0, [R4.64] ;  /* 0x0000001604007981 */ /* 0x010f24000c1e1900 */
[----:B----4-:R1:W4:Y:S02]  /*08c0*/  R2UR UR19, R0 ;  /* 0x00000000001373c2 */ /* 0x01032400000e0000 */
[----:B-1--4-:R-:W-:Y:S05]  /*08d0*/  BRA `(.L_x_593) ;  /* 0x0000006000007947 */ /* 0x012fea0003800000 */
.L_x_592:
[----:B------:R-:W-:Y:S05]  /*08e0*/  @!P4 BRA `(.L_x_593) ;  /* 0x000000500000c947 */ /* 0x000fea0003800000 */
[----:B-1--4-:R1:W4:Y:S04]  /*08f0*/  LDG.E R0, [R4.64] ;  /* 0x0000001604007981 */ /* 0x012328000c1e1900 */
[----:B-1-3--:R-:W3:Y:S01]  /*0900*/  LDG.E R4, [R4.64+0x4] ;  /* 0x0000041604047981 */ /* 0x00aee2000c1e1900 */
[----:B----4-:R-:W1:Y:S08]  /*0910*/  R2UR UR19, R0 ;  /* 0x00000000001373c2 */ /* 0x010e7000000e0000 */
[----:B---3--:R-:W1:Y:S02]  /*0920*/  R2UR UR4, R4 ;  /* 0x00000000040473c2 */ /* 0x008e6400000e0000 */
[----:B-1----:R-:W-:-:S06]  /*0930*/  UIADD3 UR19, -UR19, UR4, URZ ;  /* 0x0000000413137290 */ /* 0x002fcc000fffe13f */
.L_x_593:
[----:B-1--4-:R1:W4:Y:S01]  /*0940*/  @P1 LDG.E R5, [R2.64] ;  /* 0x0000001602051981 */ /* 0x012322000c1e1900 */
[----:B------:R-:W-:-:S03]  /*0950*/  ULDC.64 UR4, c[0x0][0x378] ;  /* 0x0000de0000047ab9 */ /* 0x000fc60000000a00 */
[----:B---3--:R1:W3:Y:S01]  /*0960*/  @P1 LDG.E R4, [R2.64+0x4] ;  /* 0x0000041602041981 */ /* 0x0082e2000c1e1900 */
[----:B------:R-:W-:-:S04]  /*0970*/  UISETP.NE.U32.AND UP0, UPT, URZ, UR4, UPT ;  /* 0x000000043f00728c */ /* 0x000fc8000bf05070 */
[----:B------:R-:W-:-:S03]  /*0980*/  UISETP.NE.AND.EX UP0, UPT, URZ, UR5, UPT, UP0 ;  /* 0x000000053f00728c */ /* 0x000fc6000bf05300 */
[----:B------:R-:W-:-:S03]  /*0990*/  ULDC.64 UR4, c[0x0][0x378] ;  /* 0x0000de0000047ab9 */ /* 0x000fc60000000a00 */
[----:B------:R-:W-:-:S05]  /*09a0*/  PLOP3.LUT P0, PT, PT, PT, UP0, 0x80, 0x0 ;  /* 0x000000000000781c */ /* 0x000fca0003f0f008 */
[----:B------:R-:W-:-:S06]  /*09b0*/  @UP0 UIMAD.WIDE UR4, UR21, UR7, UR4 ;  /* 0x00000007150402a5 */ /* 0x000fcc000f8e0204 */
[----:B-1----:R-:W-:Y:S02]  /*09c0*/  IMAD.U32 R2, RZ, RZ, UR4 ;  /* 0x00000004ff027e24 */ /* 0x002fe4000f8e00ff */
[----:B------:R-:W-:-:S05]  /*09d0*/  IMAD.U32 R3, RZ, RZ, UR5 ;  /* 0x00000005ff037e24 */ /* 0x000fca000f8e00ff */
[----:B--2---:R-:W2:Y:S01]  /*09e0*/  @P0 LDG.E R0, [R2.64] ;  /* 0x0000001602000981 */ /* 0x004ea2000c1e1900 */
[----:B------:R-:W-:Y:S02]  /*09f0*/  ULDC UR6, c[0x0][0x2c4] ;  /* 0x0000b10000067ab9 */ /* 0x000fe40000000800 */
[----:B------:R-:W-:Y:S02]  /*0a00*/  UISETP.NE.AND UP2, UPT, UR6, 0x1, UPT ;  /* 0x000000010600788c */ /* 0x000fe4000bf45270 */
[----:B------:R-:W-:Y:S02]  /*0a10*/  UIADD3 UR6, -UR16, UR19, URZ ;  /* 0x0000001310067290 */ /* 0x000fe4000fffe13f */
[----:B------:R-:W-:-:S07]  /*0a20*/  UMOV UR15, UR19 ;  /* 0x00000013000f7c82 */ /* 0x000fce0008000000 */
[----:B------:R-:W-:Y:S01]  /*0a30*/  @UP2 UIADD3 UR24, UR14, 0x7f, URZ ;  /* 0x0000007f0e182890 */ /* 0x000fe2000fffe03f */
[----:B----4-:R-:W1:Y:S08]  /*0a40*/  @P1 R2UR UR4, R5 ;  /* 0x00000000050413c2 */ /* 0x010e7000000e0000 */
[----:B---3--:R-:W1:Y:S02]  /*0a50*/  @P1 R2UR UR5, R4 ;  /* 0x00000000040513c2 */ /* 0x008e6400000e0000 */
[----:B-1----:R-:W-:-:S03]  /*0a60*/  @UP3 UIADD3 UR18, -UR4, UR5, URZ ;  /* 0x0000000504123290 */ /* 0x002fc6000fffe13f */
[----:B------:R-:W-:-:S03]  /*0a70*/  ULDC.64 UR4, c[0x0][0x2c8] ;  /* 0x0000b20000047ab9 */ /* 0x000fc60000000a00 */
[----:B--2---:R1:W2:Y:S01]  /*0a80*/  @P0 R2UR UR15, R0 ;  /* 0x00000000000f03c2 */ /* 0x0042a200000e0000 */
[----:B------:R-:W-:Y:S02]  /*0a90*/  UIMAD.WIDE.U32 UR24, UR24, UR4, URZ ;  /* 0x00000004181872a5 */ /* 0x000fe4000f8e003f */
[----:B------:R-:W-:Y:S02]  /*0aa0*/  UIADD3 UR11, UR6, UR18, URZ ;  /* 0x00000012060b7290 */ /* 0x000fe4000fffe03f */
[----:B------:R-:W-:Y:S02]  /*0ab0*/  UIADD3 UR4, UR14, 0x7f, URZ ;  /* 0x0000007f0e047890 */ /* 0x000fe4000fffe03f */
[----:B------:R-:W-:Y:S02]  /*0ac0*/  UIADD3 UR9, UR11, 0x80, -UR20 ;  /* 0x000000800b097890 */ /* 0x000fe4000fffe814 */
[----:B------:R-:W-:Y:S02]  /*0ad0*/  @UP2 USHF.R.U32.HI UR4, URZ, UR5, UR25 ;  /* 0x000000053f042299 */ /* 0x000fe40008011619 */
[----:B------:R-:W-:-:S02]  /*0ae0*/  UIADD3 UR10, UR11, 0x7f, URZ ;  /* 0x0000007f0b0a7890 */ /* 0x000fc4000fffe03f */
[----:B------:R-:W-:Y:S02]  /*0af0*/  UIADD3 UR5, UR9, UR4, URZ ;  /* 0x0000000409057290 */ /* 0x000fe4000fffe03f */
[----:B------:R-:W-:Y:S02]  /*0b00*/  USHF.R.S32.HI UR8, URZ, 0x1f, UR10 ;  /* 0x0000001f3f087899 */ /* 0x000fe4000801140a */
[----:B------:R-:W-:Y:S02]  /*0b10*/  USHF.R.S32.HI UR4, URZ, 0x1f, UR5 ;  /* 0x0000001f3f047899 */ /* 0x000fe40008011405 */
[----:B------:R-:W-:Y:S02]  /*0b20*/  ULEA.HI UR10, UR8, UR10, URZ, 0x7 ;  /* 0x0000000a080a7291 */ /* 0x000fe4000f8f383f */
[----:B------:R-:W-:Y:S02]  /*0b30*/  ULEA.HI UR4, UR4, UR5, URZ, 0x7 ;  /* 0x0000000504047291 */ /* 0x000fe4000f8f383f */
[----:B------:R-:W-:-:S02]  /*0b40*/  USHF.R.S32.HI UR10, URZ, 0x7, UR10 ;  /* 0x000000073f0a7899 */ /* 0x000fc4000801140a */
[----:B------:R-:W-:-:S04]  /*0b50*/  USHF.R.S32.HI UR4, URZ, 0x7, UR4 ;  /* 0x000000073f047899 */ /* 0x000fc80008011404 */
[----:B------:R-:W-:-:S04]  /*0b60*/  UISETP.LT.AND UP0, UPT, UR10, UR4, UPT ;  /* 0x000000040a00728c */ /* 0x000fc8000bf01270 */
[----:B------:R-:W-:Y:S02]  /*0b70*/  USEL UR5, UR10, UR4, UP0 ;  /* 0x000000040a057287 */ /* 0x000fe40008000000 */
[----:B------:R-:W-:Y:S02]  /*0b80*/  UIADD3 UR4, -UR6, URZ, URZ ;  /* 0x0000003f06047290 */ /* 0x000fe4000fffe13f */
[----:B------:R-:W-:Y:S02]  /*0b90*/  ULEA UR6, UR5, -UR6, 0x7 ;  /* 0x8000000605067291 */ /* 0x000fe4000f8e383f */
[----:B------:R-:W-:Y:S02]  /*0ba0*/  UISETP.LT.AND UP1, UPT, URZ, UR4, UPT ;  /* 0x000000043f00728c */ /* 0x000fe4000bf21270 */
[----:B------:R-:W-:Y:S02]  /*0bb0*/  UISETP.LT.AND UP0, UPT, UR6, UR18, UPT ;  /* 0x000000120600728c */ /* 0x000fe4000bf01270 */
[----:B------:R-:W-:-:S02]  /*0bc0*/  USEL UR4, URZ, UR4, !UP1 ;  /* 0x000000043f047287 */ /* 0x000fc4000c800000 */
[----:B------:R-:W-:Y:S02]  /*0bd0*/  USEL UR5, UR6, UR18, UP0 ;  /* 0x0000001206057287 */ /* 0x000fe40008000000 */
[----:B------:R-:W-:Y:S02]  /*0be0*/  USHF.R.U32.HI UR8, URZ, 0x7, UR4 ;  /* 0x000000073f087899 */ /* 0x000fe40008011604 */
[----:B------:R-:W-:-:S05]  /*0bf0*/  UISETP.GT.AND UP0, UPT, UR5, UR4, UPT ;  /* 0x000000040500728c */ /* 0x000fca000bf04270 */
[----:B------:R-:W-:-:S06]  /*0c00*/  UMOV UR6, UR8 ;  /* 0x0000000800067c82 */ /* 0x000fcc0008000000 */
        /* <DEDUP_REMOVED lines=16> */
[----:B------:R-:W-:-:S03]  /*0d10*/  ULDC.64 UR4, c[0x0][0x240] ;  /* 0x0000900000047ab9 */ /* 0x000fc60000000a00 */
[----:B------:R-:W-:Y:S01]  /*0d20*/  LEA.HI R0, R4, R174, RZ, 0x3 ;  /* 0x000000ae04007211 */ /* 0x000fe200078f18ff */
[----:B------:R1:W2:Y:S01]  /*0d30*/  @P4 LDG.E R23, [R2.64] ;  /* 0x0000001602174981 */ /* 0x0002a2000c1e1900 */
[----:B------:R-:W-:Y:S01]  /*0d40*/  UIMAD UR4, UR12, UR4, URZ ;  /* 0x000000040c0472a4 */ /* 0x000fe2000f8e023f */
[----:B------:R-:W-:Y:S01]  /*0d50*/  IMAD.MOV.U32 R146, RZ, RZ, c[0x0][0x238] ;  /* 0x00008e00ff927624 */ /* 0x000fe200078e00ff */
[----:B------:R-:W-:Y:S01]  /*0d60*/  SHF.R.S32.HI R95, RZ, 0x3, R0 ;  /* 0x00000003ff5f7819 */ /* 0x000fe20000011400 */
[----:B------:R-:W-:Y:S01]  /*0d70*/  USHF.R.S32.HI UR24, URZ, 0x1f, UR21 ;  /* 0x0000001f3f187899 */ /* 0x000fe20008011415 */
[----:B------:R-:W-:Y:S01]  /*0d80*/  LOP3.LUT R0, R0, 0xfffffff8, RZ, 0xc0, !PT ;  /* 0xfffffff800007812 */ /* 0x000fe200078ec0ff */
[----:B------:R-:W-:Y:S01]  /*0d90*/  UIADD3 UR25, UR6, -0x1, URZ ;  /* 0xffffffff06197890 */ /* 0x000fe2000fffe03f */
[----:B------:R-:W-:Y:S01]  /*0da0*/  SHF.R.S32.HI R7, RZ, 0x1f, R95 ;  /* 0x0000001fff077819 */ /* 0x000fe2000001145f */
[----:B------:R-:W-:Y:S01]  /*0db0*/  UIMAD UR7, UR13, UR5, UR4 ;  /* 0x000000050d0772a4 */ /* 0x000fe2000f8e0204 */
[C---:B-----5:R-:W-:Y:S01]  /*0dc0*/  IADD3 R118, P0, R95.reuse, R8, RZ ;  /* 0x000000085f767210 */ /* 0x060fe20007f1e0ff */
[----:B------:R-:W-:Y:S01]  /*0dd0*/  IMAD.IADD R22, R174, 0x1, -R0 ;  /* 0x00000001ae167824 */ /* 0x000fe200078e0a00 */
[----:B------:R-:W-:Y:S01]  /*0de0*/  USEL UR27, UR21, URZ, !UP3 ;  /* 0x0000003f151b7287 */ /* 0x000fe2000d800000 */
[----:B------:R-:W-:Y:S01]  /*0df0*/  IADD3 R142, -R95, UR18, RZ ;  /* 0x000000125f8e7c10 */ /* 0x000fe2000fffe1ff */
[----:B------:R-:W-:Y:S01]  /*0e00*/  USEL UR26, UR24, URZ, !UP3 ;  /* 0x0000003f181a7287 */ /* 0x000fe2000d800000 */
[----:B------:R-:W-:Y:S01]  /*0e10*/  IMAD.SHL.U32 R20, R22, 0x8, RZ ;  /* 0x0000000816147824 */ /* 0x000fe200078e00ff */
[----:B------:R-:W-:Y:S01]  /*0e20*/  LEA.HI.X.SX32 R119, R8, R7, 0x1, P0 ;  /* 0x0000000708777211 */ /* 0x000fe200000f0eff */
[----:B------:R-:W-:Y:S01]  /*0e30*/  ULDC.64 UR4, c[0x0][0x248] ;  /* 0x0000920000047ab9 */ /* 0x000fe20000000a00 */
[----:B------:R-:W-:Y:S01]  /*0e40*/  IMAD.MOV.U32 R157, RZ, RZ, 0x7 ;  /* 0x00000007ff9d7424 */ /* 0x000fe200078e00ff */
[----:B------:R-:W-:Y:S01]  /*0e50*/  UIMAD UR4, UR26, UR4, URZ ;  /* 0x000000041a0472a4 */ /* 0x000fe2000f8e023f */
[----:B------:R-:W-:Y:S01]  /*0e60*/  SHF.R.S32.HI R21, RZ, 0x1f, R20 ;  /* 0x0000001fff157819 */ /* 0x000fe20000011414 */
[----:B------:R-:W-:Y:S01]  /*0e70*/  IMAD R0, R119, c[0x0][0x238], RZ ;  /* 0x00008e0077007a24 */ /* 0x000fe200078e02ff */
[----:B------:R-:W-:Y:S01]  /*0e80*/  LEA.HI R4, R4, R174, RZ, 0x6 ;  /* 0x000000ae04047211 */ /* 0x000fe200078f30ff */
[----:B------:R-:W-:Y:S01]  /*0e90*/  IMAD.U32 R98, RZ, RZ, UR27 ;  /* 0x0000001bff627e24 */ /* 0x000fe2000f8e00ff */
[----:B------:R-:W-:Y:S01]  /*0ea0*/  UIMAD UR4, UR27, UR5, UR4 ;  /* 0x000000051b0472a4 */ /* 0x000fe2000f8e0204 */
[----:B------:R-:W-:Y:S01]  /*0eb0*/  IMAD R0, R118, c[0x0][0x23c], R0 ;  /* 0x00008f0076007a24 */ /* 0x000fe200078e0200 */
[----:B------:R-:W-:Y:S01]  /*0ec0*/  SHF.L.U64.HI R165, R146, R157, c[0x0][0x23c] ;  /* 0x00008f0092a57619 */ /* 0x000fe2000001029d */
[----:B-1----:R-:W-:Y:S01]  /*0ed0*/  IMAD.WIDE.U32 R2, R118, c[0x0][0x238], R20 ;  /* 0x00008e0076027a25 */ /* 0x002fe200078e0014 */
[----:B------:R-:W-:Y:S01]  /*0ee0*/  USHF.R.S32.HI UR5, URZ, 0x1f, UR25 ;  /* 0x0000001f3f057899 */ /* 0x000fe20008011419 */
[C---:B------:R-:W-:Y:S01]  /*0ef0*/  IADD3 R91, R20.reuse, 0x40, RZ ;  /* 0x00000040145b7810 */ /* 0x040fe20007ffe0ff */
[----:B------:R-:W-:Y:S01]  /*0f00*/  USHF.R.S32.HI UR28, URZ, 0x1f, UR15 ;  /* 0x0000001f3f1c7899 */ /* 0x000fe2000801140f */
[----:B------:R-:W-:Y:S01]  /*0f10*/  IMAD.IADD R3, R3, 0x1, R0 ;  /* 0x0000000103037824 */ /* 0x000fe200078e0200 */
[----:B------:R-:W-:Y:S01]  /*0f20*/  ISETP.GE.AND P6, PT, R20, c[0x0][0x1d4], PT ;  /* 0x0000750014007a0c */ /* 0x000fe20003fc6270 */
[----:B------:R-:W-:Y:S01]  /*0f30*/  IMAD.U32 R0, RZ, RZ, UR13 ;  /* 0x0000000dff007e24 */ /* 0x000fe2000f8e00ff */
[----:B------:R-:W-:Y:S01]  /*0f40*/  ISETP.GE.AND P5, PT, R91, c[0x0][0x1d4], PT ;  /* 0x000075005b007a0c */ /* 0x000fe20003fa6270 */
[----:B------:R-:W-:Y:S01]  /*0f50*/  IMAD.SHL.U32 R173, R146, 0x80, RZ ;  /* 0x0000008092ad7824 */ /* 0x000fe200078e00ff */
[C---:B------:R-:W-:Y:S01]  /*0f60*/  IADD3 R155, R95.reuse, 0x20, RZ ;  /* 0x000000205f9b7810 */ /* 0x040fe20007ffe0ff */
[----:B------:R-:W-:Y:S01]  /*0f70*/  IMAD.WIDE.U32 R2, R0, c[0x0][0x240], R2 ;  /* 0x0000900000027a25 */ /* 0x000fe200078e0002 */
[----:B------:R-:W-:-:S02]  /*0f80*/  IADD3 R153, R95, 0x60, RZ ;  /* 0x000000605f997810 */ /* 0x000fc40007ffe0ff */
[----:B------:R-:W-:Y:S01]  /*0f90*/  IADD3 R154, R95, 0x40, RZ ;  /* 0x000000405f9a7810 */ /* 0x000fe20007ffe0ff */
[----:B------:R-:W-:Y:S01]  /*0fa0*/  IMAD.U32 R0, RZ, RZ, UR25 ;  /* 0x00000019ff007e24 */ /* 0x000fe2000f8e00ff */
[----:B------:R-:W-:Y:S01]  /*0fb0*/  IADD3 R3, R3, UR7, RZ ;  /* 0x0000000703037c10 */ /* 0x000fe2000fffe0ff */
[----:B------:R-:W-:Y:S01]  /*0fc0*/  IMAD.MOV.U32 R25, RZ, RZ, c[0x0][0x23c] ;  /* 0x00008f00ff197624 */ /* 0x000fe200078e00ff */
[----:B------:R-:W-:Y:S01]  /*0fd0*/  ULDC.64 UR6, c[0x0][0x280] ;  /* 0x0000a00000067ab9 */ /* 0x000fe20000000a00 */
[----:B------:R-:W-:Y:S01]  /*0fe0*/  IMAD R6, R0, -0x80, R142 ;  /* 0xffffff8000067824 */ /* 0x000fe200078e028e */
[----:B------:R-:W-:Y:S01]  /*0ff0*/  UIMAD UR6, UR28, UR6, URZ ;  /* 0x000000061c0672a4 */ /* 0x000fe2000f8e023f */
[----:B------:R-:W-:Y:S01]  /*1000*/  IMAD.WIDE.U32 R130, R98, c[0x0][0x248], R2 ;  /* 0x0000920062827a25 */ /* 0x000fe200078e0002 */
[----:B------:R-:W-:Y:S01]  /*1010*/  IADD3 R141, R24, UR19, RZ ;  /* 0x00000013188d7c10 */ /* 0x000fe2000fffe0ff */
[----:B------:R-:W-:Y:S01]  /*1020*/  ULDC UR19, c[0x0][0x294] ;  /* 0x0000a50000137ab9 */ /* 0x000fe20000000800 */
[----:B------:R-:W-:Y:S01]  /*1030*/  ISETP.GE.AND P0, PT, R6, 0x1, PT ;  /* 0x000000010600780c */ /* 0x000fe20003f06270 */
[----:B------:R-:W-:Y:S01]  /*1040*/  IMAD.SHL.U32 R3, R95, 0x40, RZ ;  /* 0x000000405f037824 */ /* 0x000fe200078e00ff */
[----:B------:R-:W-:Y:S01]  /*1050*/  IADD3 R127, R131, UR4, RZ ;  /* 0x00000004837f7c10 */ /* 0x000fe2000fffe0ff */
[----:B------:R-:W-:Y:S01]  /*1060*/  IMAD.SHL.U32 R0, R4, 0x8, RZ ;  /* 0x0000000804007824 */ /* 0x000fe200078e00ff */
[----:B------:R-:W-:Y:S01]  /*1070*/  ISETP.GE.AND P2, PT, R6, 0x21, PT ;  /* 0x000000210600780c */ /* 0x000fe20003f46270 */
[----:B------:R-:W-:Y:S01]  /*1080*/  IMAD R2, R165, UR25, RZ ;  /* 0x00000019a5027c24 */ /* 0x000fe2000f8e02ff */
[----:B------:R-:W-:Y:S01]  /*1090*/  LOP3.LUT R129, R3, 0x1c0, RZ, 0xc0, !PT ;  /* 0x000001c003817812 */ /* 0x000fe200078ec0ff */
[----:B------:R-:W-:Y:S01]  /*10a0*/  IMAD.MOV.U32 R126, RZ, RZ, R130 ;  /* 0x000000ffff7e7224 */ /* 0x000fe200078e0082 */
[----:B------:R-:W-:Y:S01]  /*10b0*/  LOP3.LUT R133, R0, 0xfffffe00, RZ, 0xc0, !PT ;  /* 0xfffffe0000857812 */ /* 0x000fe200078ec0ff */
[----:B------:R-:W-:Y:S01]  /*10c0*/  IMAD R2, R173, UR5, R2 ;  /* 0x00000005ad027c24 */ /* 0x000fe2000f8e0202 */
[----:B------:R-:W-:Y:S01]  /*10d0*/  LOP3.LUT R77, R129, 0x38, R20, 0xf8, !PT ;  /* 0x00000038814d7812 */ /* 0x000fe200078ef814 */
[----:B------:R-:W-:Y:S01]  /*10e0*/  IMAD.WIDE.U32 R14, R173, UR25, R126 ;  /* 0x00000019ad0e7c25 */ /* 0x000fe2000f8e007e */
[----:B------:R-:W-:Y:S01]  /*10f0*/  SHF.R.U32.HI R166, RZ, 0x3, R129 ;  /* 0x00000003ffa67819 */ /* 0x000fe20000011681 */
[----:B------:R-:W-:Y:S01]  /*1100*/  ULDC.64 UR4, c[0x0][0x260] ;  /* 0x0000980000047ab9 */ /* 0x000fe20000000a00 */
[----:B------:R-:W-:Y:S01]  /*1110*/  P2R R144, PR, RZ, 0x20 ;  /* 0x00000020ff907803 */ /* 0x000fe20000000000 */
[----:B------:R-:W-:Y:S01]  /*1120*/  IMAD.IADD R3, R15, 0x1, R2 ;  /* 0x000000010f037824 */ /* 0x000fe200078e0202 */
[----:B------:R-:W-:Y:S01]  /*1130*/  LOP3.LUT R77, R133, R77, R166, 0xf6, !PT ;  /* 0x0000004d854d7212 */ /* 0x000fe200078ef6a6 */
[----:B------:R-:W-:Y:S01]  /*1140*/  IMAD.U32 R0, RZ, RZ, UR13 ;  /* 0x0000000dff007e24 */ /* 0x000fe2000f8e00ff */
[----:B------:R-:W-:Y:S01]  /*1150*/  @P0 LEA R4, P1, R14, c[0x0][0x220], 0x1 ;  /* 0x000088000e040a11 */ /* 0x000fe200078208ff */
[----:B------:R-:W-:Y:S01]  /*1160*/  UIMAD UR4, UR12, UR4, URZ ;  /* 0x000000040c0472a4 */ /* 0x000fe2000f8e023f */
[----:B------:R-:W-:Y:S01]  /*1170*/  IMAD.SHL.U32 R32, R22, 0x4, RZ ;  /* 0x0000000416207824 */ /* 0x000fe200078e00ff */
[----:B------:R-:W-:Y:S01]  /*1180*/  P2R R145, PR, RZ, 0x40 ;  /* 0x00000040ff917803 */ /* 0x000fe20000000000 */
[----:B------:R-:W-:Y:S01]  /*1190*/  IMAD.SHL.U32 R77, R77, 0x2, RZ ;  /* 0x000000024d4d7824 */ /* 0x000fe200078e00ff */
[----:B------:R-:W-:Y:S01]  /*11a0*/  @P0 LEA.HI.X R5, R14, c[0x0][0x224], R3, 0x1, P1 ;  /* 0x000089000e050a11 */ /* 0x000fe200008f0c03 */
[----:B------:R-:W-:Y:S01]  /*11b0*/  UIMAD UR4, UR13, UR5, UR4 ;  /* 0x000000050d0472a4 */ /* 0x000fe2000f8e0204 */
[----:B------:R-:W-:Y:S01]  /*11c0*/  SHF.R.S32.HI R33, RZ, 0x1f, R32 ;  /* 0x0000001fff217819 */ /* 0x000fe20000011420 */
[C---:B------:R-:W-:Y:S01]  /*11d0*/  IMAD.WIDE.U32 R18, R95.reuse, c[0x0][0x290], R20 ;  /* 0x0000a4005f127a25 */ /* 0x040fe200078e0014 */
[----:B------:R-:W-:Y:S01]  /*11e0*/  ISETP.GE.AND P1, PT, R6, 0x41, PT ;  /* 0x000000410600780c */ /* 0x000fe20003f26270 */
[----:B------:R-:W-:Y:S01]  /*11f0*/  @!PT LDS RZ, [RZ] ;  /* 0x00000000fffff984 */ /* 0x000fe20000000800 */
[----:B------:R-:W-:Y:S01]  /*1200*/  @!PT LDS RZ, [RZ] ;  /* 0x00000000fffff984 */ /* 0x000fe20000000800 */
[----:B------:R-:W-:Y:S01]  /*1210*/  @!PT LDS RZ, [RZ] ;  /* 0x00000000fffff984 */ /* 0x000fe20000000800 */
[----:B------:R1:W-:Y:S01]  /*1220*/  @P0 LDGSTS.E.BYPASS.LTC128B.128 [R77+0x8100], [R4.64], !P6 ;  /* 0x08100000044d0fae */ /* 0x0003e2000f101d56 */
[----:B------:R-:W-:Y:S01]  /*1230*/  IADD3 R34, R32, 0x20, RZ ;  /* 0x0000002020227810 */ /* 0x000fe20007ffe0ff */
[----:B------:R-:W-:-:S02]  /*1240*/  IMAD.WIDE.U32 R8, R95, c[0x0][0x290], R32 ;  /* 0x0000a4005f087a25 */ /* 0x000fc400078e0020 */
[----:B------:R1:W-:Y:S01]  /*1250*/  @P0 LDGSTS.E.BYPASS.LTC128B.128 [R77+0xc100], [R4.64+0x80], !P5 ;  /* 0x0c100080044d0fae */ /* 0x0003e2000e901d56 */
[----:B------:R-:W-:Y:S01]  /*1260*/  ISETP.GT.AND P0, PT, R6, 0x60, PT ;  /* 0x000000600600780c */ /* 0x000fe20003f04270 */
[----:B------:R-:W-:Y:S02]  /*1270*/  IMAD.MOV.U32 R150, RZ, RZ, 0x6 ;  /* 0x00000006ff967424 */ /* 0x000fe400078e00ff */
[----:B------:R-:W-:Y:S02]  /*1280*/  IMAD.MOV.U32 R152, RZ, RZ, 0x5 ;  /* 0x00000005ff987424 */ /* 0x000fe400078e00ff */
[----:B------:R-:W-:Y:S02]  /*1290*/  IMAD.SHL.U32 R148, R146, 0x40, RZ ;  /* 0x0000004092947824 */ /* 0x000fe400078e00ff */
[----:B------:R-:W-:Y:S02]  /*12a0*/  IMAD.MOV.U32 R176, RZ, RZ, c[0x0][0x2b8] ;  /* 0x0000ae00ffb07624 */ /* 0x000fe400078e00ff */
[----:B------:R-:W-:-:S02]  /*12b0*/  IMAD.MOV.U32 R175, RZ, RZ, c[0x0][0x27c] ;  /* 0x00009f00ffaf7624 */ /* 0x000fc400078e00ff */
[----:B------:R-:W-:Y:S02]  /*12c0*/  IMAD.MOV.U32 R147, RZ, RZ, c[0x0][0x27c] ;  /* 0x00009f00ff937624 */ /* 0x000fe400078e00ff */
[----:B------:R-:W-:Y:S02]  /*12d0*/  IMAD.U32 R90, RZ, RZ, UR25 ;  /* 0x00000019ff5a7e24 */ /* 0x000fe4000f8e00ff */
[----:B------:R-:W-:Y:S02]  /*12e0*/  IMAD.SHL.U32 R147, R147, 0x2, RZ ;  /* 0x0000000293937824 */ /* 0x000fe400078e00ff */
[----:B------:R-:W-:Y:S02]  /*12f0*/  IMAD R117, R22, 0x20, R95 ;  /* 0x0000002016757824 */ /* 0x000fe400078e025f */
[----:B-1----:R-:W-:Y:S01]  /*1300*/  IMAD.WIDE.U32 R4, R0, c[0x0][0x260], R20 ;  /* 0x0000980000047a25 */ /* 0x002fe200078e0014 */
[----:B------:R-:W-:-:S03]  /*1310*/  @P2 LEA R0, P3, R146, R14, 0x5 ;  /* 0x0000000e92002211 */ /* 0x000fc600078628ff */
[----:B------:R-:W-:Y:S01]  /*1320*/  IMAD.MOV.U32 R12, RZ, RZ, R4 ;  /* 0x000000ffff0c7224 */ /* 0x000fe200078e0004 */
[----:B------:R-:W-:Y:S02]  /*1330*/  @P2 LEA.HI.X R2, R146, R3, R25, 0x5, P3 ;  /* 0x0000000392022211 */ /* 0x000fe400018f2c19 */
[----:B------:R-:W-:Y:S01]  /*1340*/  IADD3 R13, R5, UR4, RZ ;  /* 0x00000004050d7c10 */ /* 0x000fe2000fffe0ff */
[----:B------:R-:W-:Y:S01]  /*1350*/  IMAD R5, R7, c[0x0][0x280], RZ ;  /* 0x0000a00007057a24 */ /* 0x000fe200078e02ff */
[----:B------:R-:W-:Y:S01]  /*1360*/  @P2 LEA R16, P3, R0, c[0x0][0x220], 0x1 ;  /* 0x0000880000102a11 */ /* 0x000fe200078608ff */
[----:B------:R-:W-:Y:S02]  /*1370*/  ULDC.64 UR4, c[0x0][0x290] ;  /* 0x0000a40000047ab9 */ /* 0x000fe40000000a00 */
[----:B------:R-:W-:Y:S01]  /*1380*/  IMAD.WIDE.U32 R98, R98, c[0x0][0x268], R12 ;  /* 0x00009a0062627a25 */ /* 0x000fe200078e000c */
[----:B------:R-:W-:Y:S01]  /*1390*/  @P2 LEA.HI.X R17, R0, c[0x0][0x224], R2, 0x1, P3 ;  /* 0x0000890000112a11 */ /* 0x000fe200018f0c02 */
[----:B------:R-:W-:Y:S01]  /*13a0*/  UIMAD UR4, UR28, UR4, URZ ;  /* 0x000000041c0472a4 */ /* 0x000fe2000f8e023f */
[----:B------:R-:W-:Y:S01]  /*13b0*/  ISETP.GE.AND P3, PT, R20, c[0x0][0x27c], PT ;  /* 0x00009f0014007a0c */ /* 0x000fe20003f66270 */
[C---:B------:R-:W-:Y:S01]  /*13c0*/  IMAD R2, R95.reuse, c[0x0][0x284], R5 ;  /* 0x0000a1005f027a24 */ /* 0x040fe200078e0205 */
[----:B------:R-:W-:Y:S01]  /*13d0*/  UIMAD UR28, UR15, UR7, UR6 ;  /* 0x000000070f1c72a4 */ /* 0x000fe2000f8e0206 */
[----:B------:R-:W-:Y:S01]  /*13e0*/  IMAD.WIDE.U32 R4, R95, c[0x0][0x280], R32 ;  /* 0x0000a0005f047a25 */ /* 0x000fe200078e0020 */
[----:B------:R1:W-:Y:S01]  /*13f0*/  @P2 LDGSTS.E.BYPASS.LTC128B.128 [R77+0x9100], [R16.64], !P6 ;  /* 0x09100000104d2fae */ /* 0x0003e2000f101d56 */
[----:B------:R-:W-:Y:S01]  /*1400*/  P2R R143, PR, RZ, 0x8 ;  /* 0x00000008ff8f7803 */ /* 0x000fe20000000000 */
[----:B------:R-:W-:Y:S01]  /*1410*/  UIMAD UR29, UR15, UR5, UR4 ;  /* 0x000000050f1d72a4 */ /* 0x000fe2000f8e0204 */
[----:B------:R-:W-:Y:S01]  /*1420*/  IMAD R0, R7, c[0x0][0x290], RZ ;  /* 0x0000a40007007a24 */ /* 0x000fe200078e02ff */
[----:B------:R1:W-:Y:S01]  /*1430*/  @P2 LDGSTS.E.BYPASS.LTC128B.128 [R77+0xd100], [R16.64+0x80], !P5 ;  /* 0x0d100080104d2fae */ /* 0x0003e2000e901d56 */
[----:B------:R-:W-:Y:S01]  /*1440*/  IMAD.IADD R11, R5, 0x1, R2 ;  /* 0x00000001050b7824 */ /* 0x000fe200078e0202 */
[----:B------:R-:W-:Y:S01]  /*1450*/  SEL R5, RZ, c[0x0][0x27c], !P3 ;  /* 0x00009f00ff057a07 */ /* 0x000fe20005800000 */
[----:B------:R-:W-:Y:S01]  /*1460*/  IMAD.WIDE.U32 R6, R95, c[0x0][0x280], R20 ;  /* 0x0000a0005f067a25 */ /* 0x000fe200078e0014 */
[----:B------:R-:W-:-:S02]  /*1470*/  ULDC.64 UR4, c[0x0][0x1e8] ;  /* 0x00007a0000047ab9 */ /* 0x000fc40000000a00 */
[----:B------:R-:W-:Y:S01]  /*1480*/  UIMAD UR31, UR12, UR4, URZ ;  /* 0x000000040c1f72a4 */ /* 0x000fe2000f8e023f */
[----:B------:R-:W-:Y:S01]  /*1490*/  IMAD.IADD R7, R2, 0x1, R7 ;  /* 0x0000000102077824 */ /* 0x000fe200078e0207 */
[----:B------:R-:W-:Y:S01]  /*14a0*/  UIMAD.WIDE.U32 UR32, UR13, UR4, URZ ;  /* 0x000000040d2072a5 */ /* 0x000fe2000f8e003f */
[----:B------:R-:W-:Y:S01]  /*14b0*/  IMAD R0, R95, c[0x0][0x294], R0 ;  /* 0x0000a5005f007a24 */ /* 0x000fe200078e0200 */
[----:B------:R-:W-:Y:S01]  /*14c0*/  UIMAD UR31, UR13, UR5, UR31 ;  /* 0x000000050d1f72a4 */ /* 0x000fe2000f8e021f */
[----:B------:R-:W-:Y:S01]  /*14d0*/  IMAD.IADD R2, R20, 0x1, R5 ;  /* 0x0000000114027824 */ /* 0x000fe200078e0205 */
[----:B------:R-:W-:Y:S01]  /*14e0*/  ULDC.64 UR6, c[0x0][0x268] ;  /* 0x00009a0000067ab9 */ /* 0x000fe20000000a00 */
[----:B------:R-:W-:Y:S01]  /*14f0*/  IMAD.IADD R9, R9, 0x1, R0 ;  /* 0x0000000109097824 */ /* 0x000fe200078e0200 */
[----:B------:R-:W-:Y:S01]  /*1500*/  ULDC.64 UR4, c[0x0][0x210] ;  /* 0x0000840000047ab9 */ /* 0x000fe20000000a00 */
[----:B------:R-:W-:Y:S01]  /*1510*/  IMAD.IADD R5, R0, 0x1, R19 ;  /* 0x0000000100057824 */ /* 0x000fe200078e0213 */
[----:B------:R-:W-:Y:S01]  /*1520*/  SHF.R.S32.HI R0, RZ, 0x1f, R2 ;  /* 0x0000001fff007819 */ /* 0x000fe20000011402 */
[----:B------:R-:W-:Y:S01]  /*1530*/  IMAD.MOV.U32 R10, RZ, RZ, R4 ;  /* 0x000000ffff0a7224 */ /* 0x000fe200078e0004 */
[----:B------:R-:W-:Y:S01]  /*1540*/  UIMAD UR34, UR12, UR4, URZ ;  /* 0x000000040c2272a4 */ /* 0x000fe2000f8e023f */
[----:B------:R-:W-:Y:S01]  /*1550*/  IMAD.MOV.U32 R4, RZ, RZ, R18 ;  /* 0x000000ffff047224 */ /* 0x000fe200078e0012 */
[CC--:B------:R-:W-:Y:S01]  /*1560*/  LEA.HI R15, R0.reuse, R2.reuse, RZ, 0x3 ;  /* 0x00000002000f7211 */ /* 0x0c0fe200078f18ff */
[----:B------:R-:W-:Y:S01]  /*1570*/  IMAD.U32 R12, RZ, RZ, UR15 ;  /* 0x0000000fff0c7e24 */ /* 0x000fe2000f8e00ff */
[----:B------:R-:W-:Y:S01]  /*1580*/  LEA.HI R18, R0, R2, RZ, 0x6 ;  /* 0x0000000200127211 */ /* 0x000fe200078f30ff */
[----:B------:R-:W-:Y:S01]  /*1590*/  IMAD.U32 R0, RZ, RZ, UR15 ;  /* 0x0000000fff007e24 */ /* 0x000fe2000f8e00ff */
[----:B------:R-:W-:Y:S01]  /*15a0*/  UIMAD UR6, UR26, UR6, URZ ;  /* 0x000000061a0672a4 */ /* 0x000fe2000f8e023f */
[----:B------:R-:W-:Y:S01]  /*15b0*/  IMAD.WIDE.U32 R106, R12, c[0x0][0x280], R10 ;  /* 0x0000a0000c6a7a25 */ /* 0x000fe200078e000a */
[----:B------:R-:W-:Y:S01]  /*15c0*/  UIMAD.WIDE.U32 UR36, UR13, UR4, URZ ;  /* 0x000000040d2472a5 */ /* 0x000fe2000f8e003f */
[----:B------:R-:W-:Y:S01]  /*15d0*/  LOP3.LUT R93, R15, 0xfffffff8, RZ, 0xc0, !PT ;  /* 0xfffffff80f5d7812 */ /* 0x000fe200078ec0ff */
[----:B------:R-:W-:Y:S01]  /*15e0*/  UIMAD UR34, UR13, UR5, UR34 ;  /* 0x000000050d2272a4 */ /* 0x000fe2000f8e0222 */
[----:B------:R-:W-:Y:S01]  /*15f0*/  IMAD.WIDE.U32 R102, R0, c[0x0][0x280], R6 ;  /* 0x0000a00000667a25 */ /* 0x000fe200078e0006 */
[----:B------:R-:W-:Y:S01]  /*1600*/  UIMAD UR6, UR27, UR7, UR6 ;  /* 0x000000071b0672a4 */ /* 0x000fe2000f8e0206 */
[----:B------:R-:W-:Y:S01]  /*1610*/  SHF.R.S32.HI R114, RZ, 0x3, R15 ;  /* 0x00000003ff727819 */ /* 0x000fe2000001140f */
[----:B------:R-:W-:Y:S01]  /*1620*/  ULDC.64 UR4, c[0x0][0x2b0] ;  /* 0x0000ac0000047ab9 */ /* 0x000fe20000000a00 */
[----:B------:R-:W-:Y:S01]  /*1630*/  IMAD.WIDE.U32 R6, R146, 0x40, RZ ;  /* 0x0000004092067825 */ /* 0x000fe200078e00ff */
[----:B------:R-:W-:Y:S01]  /*1640*/  IADD3 R112, R107, UR28, RZ ;  /* 0x0000001c6b707c10 */ /* 0x000fe2000fffe0ff */
[----:B------:R-:W-:Y:S01]  /*1650*/  UIADD3 UR31, UR33, UR31, URZ ;  /* 0x0000001f211f7290 */ /* 0x000fe2000fffe03f */
[----:B------:R-:W-:Y:S01]  /*1660*/  IADD3 R108, R99, UR6, RZ ;  /* 0x00000006636c7c10 */ /* 0x000fe2000fffe0ff */
[----:B------:R-:W-:Y:S01]  /*1670*/  IMAD.SHL.U32 R11, R25, 0x40, RZ ;  /* 0x00000040190b7824 */ /* 0x000fe200078e00ff */
[----:B------:R-:W-:Y:S01]  /*1680*/  @P1 IADD3 R0, P2, R14, R6, RZ ;  /* 0x000000060e001210 */ /* 0x000fe20007f5e0ff */
[----:B------:R-:W-:Y:S01]  /*1690*/  IMAD.U32 R2, RZ, RZ, UR15 ;  /* 0x0000000fff027e24 */ /* 0x000fe2000f8e00ff */
[----:B------:R-:W-:Y:S01]  /*16a0*/  IADD3 R123, P3, R6, 0x80, RZ ;  /* 0x00000080067b7810 */ /* 0x000fe20007f7e0ff */
[----:B------:R-:W-:Y:S01]  /*16b0*/  IMAD.IADD R11, R7, 0x1, R11 ;  /* 0x00000001070b7824 */ /* 0x000fe200078e020b */
[----:B------:R-:W-:Y:S01]  /*16c0*/  IADD3 R110, R103, UR28, RZ ;  /* 0x0000001c676e7c10 */ /* 0x000fe2000fffe0ff */
[----:B------:R-:W-:Y:S01]  /*16d0*/  IMAD.WIDE.U32 R100, R2, c[0x0][0x290], R4 ;  /* 0x0000a40002647a25 */ /* 0x000fe200078e0004 */
[----:B------:R-:W-:Y:S01]  /*16e0*/  SHF.R.S32.HI R113, RZ, 0x1f, R93 ;  /* 0x0000001fff717819 */ /* 0x000fe2000001145d */
[----:B------:R-:W-:-:S02]  /*16f0*/  UIADD3 UR34, UR37, UR34, URZ ;  /* 0x0000002225227290 */ /* 0x000fc4000fffe03f */
[----:B------:R-:W-:Y:S01]  /*1700*/  @P1 IMAD.X R4, R11, 0x1, R3, P2 ;  /* 0x000000010b041824 */ /* 0x000fe200010e0603 */
[----:B------:R-:W-:Y:S01]  /*1710*/  @P1 LEA R6, P2, R0, c[0x0][0x220], 0x1 ;  /* 0x0000880000061a11 */ /* 0x000fe200078408ff */
[----:B------:R-:W-:Y:S01]  /*1720*/  IMAD.WIDE.U32 R104, R2, c[0x0][0x290], R8 ;  /* 0x0000a40002687a25 */ /* 0x000fe200078e0008 */
[----:B------:R-:W-:Y:S02]  /*1730*/  SHF.R.S32.HI R9, RZ, 0x1f, R153 ;  /* 0x0000001fff097819 */ /* 0x000fe40000011499 */
[----:B------:R-:W-:Y:S01]  /*1740*/  @P1 LEA.HI.X R7, R0, c[0x0][0x224], R4, 0x1, P2 ;  /* 0x0000890000071a11 */ /* 0x000fe200010f0c04 */
[----:B------:R-:W-:Y:S01]  /*1750*/  IMAD.SHL.U32 R0, R155, 0x40, RZ ;  /* 0x000000409b007824 */ /* 0x000fe200078e00ff */
[----:B------:R-:W-:Y:S01]  /*1760*/  SHF.R.S32.HI R4, RZ, 0x1f, R154 ;  /* 0x0000001fff047819 */ /* 0x000fe2000001149a */
[----:B------:R-:W-:Y:S01]  /*1770*/  IMAD.SHL.U32 R5, R154, 0x40, RZ ;  /* 0x000000409a057824 */ /* 0x000fe200078e00ff */
[----:B------:R-:W-:Y:S01]  /*1780*/  SHF.R.S32.HI R8, RZ, 0x1f, R155 ;  /* 0x0000001fff087819 */ /* 0x000fe2000001149b */
[----:B------:R-:W-:Y:S01]  /*1790*/  IMAD.SHL.U32 R10, R153, 0x40, RZ ;  /* 0x00000040990a7824 */ /* 0x000fe200078e00ff */
[----:B------:R-:W-:Y:S01]  /*17a0*/  LOP3.LUT R128, R0, 0x1c0, RZ, 0xc0, !PT ;  /* 0x000001c000807812 */ /* 0x000fe200078ec0ff */
[----:B------:R-:W-:Y:S01]  /*17b0*/  @P0 IMAD.MOV.U32 R2, RZ, RZ, R14 ;  /* 0x000000ffff020224 */ /* 0x000fe200078e000e */
[----:B------:R-:W-:Y:S01]  /*17c0*/  LEA.HI R0, R9, R153, RZ, 0x3 ;  /* 0x0000009909007211 */ /* 0x000fe200078f18ff */
[----:B------:R-:W-:Y:S01]  /*17d0*/  @P0 IMAD R12, R25, 0x60, RZ ;  /* 0x00000060190c0824 */ /* 0x000fe200078e02ff */
[----:B------:R-:W-:Y:S01]  /*17e0*/  LEA.HI R4, R4, R154, RZ, 0x3 ;  /* 0x0000009a04047211 */ /* 0x000fe200078f18ff */
[----:B------:R-:W-:Y:S01]  /*17f0*/  @P0 IMAD.WIDE.U32 R2, R146, 0x60, R2 ;  /* 0x0000006092020825 */ /* 0x000fe200078e0002 */
[----:B------:R-:W-:Y:S01]  /*1800*/  LEA.HI R8, R8, R155, RZ, 0x3 ;  /* 0x0000009b08087211 */ /* 0x000fe200078f18ff */
[----:B------:R1:W-:Y:S01]  /*1810*/  @P1 LDGSTS.E.BYPASS.LTC128B.128 [R77+0xa100], [R6.64], !P6 ;  /* 0x0a100000064d1fae */ /* 0x0003e2000f101d56 */
[----:B------:R-:W-:Y:S01]  /*1820*/  LOP3.LUT R125, R5, 0x1c0, RZ, 0xc0, !PT ;  /* 0x000001c0057d7812 */ /* 0x000fe200078ec0ff */
[----:B------:R-:W-:Y:S01]  /*1830*/  IMAD.SHL.U32 R0, R0, 0x40, RZ ;  /* 0x0000004000007824 */ /* 0x000fe200078e00ff */
[----:B------:R-:W-:Y:S01]  /*1840*/  LOP3.LUT R124, R10, 0x1c0, RZ, 0xc0, !PT ;  /* 0x000001c00a7c7812 */ /* 0x000fe200078ec0ff */
[----:B------:R-:W-:Y:S01]  /*1850*/  IMAD.SHL.U32 R4, R4, 0x40, RZ ;  /* 0x0000004004047824 */ /* 0x000fe200078e00ff */
[----:B------:R-:W-:Y:S01]  /*1860*/  SHF.R.U32.HI R164, RZ, 0x3, R128 ;  /* 0x00000003ffa47819 */ /* 0x000fe20000011680 */
[----:B------:R-:W-:Y:S01]  /*1870*/  IMAD.SHL.U32 R5, R8, 0x40, RZ ;  /* 0x0000004008057824 */ /* 0x000fe200078e00ff */
[----:B------:R-:W-:Y:S01]  /*1880*/  LOP3.LUT R134, R0, 0xfffffe00, RZ, 0xc0, !PT ;  /* 0xfffffe0000867812 */ /* 0x000fe200078ec0ff */
[----:B------:R-:W-:Y:S01]  /*1890*/  IMAD.SHL.U32 R0, R18, 0x80, RZ ;  /* 0x0000008012007824 */ /* 0x000fe200078e00ff */
[----:B------:R-:W-:Y:S01]  /*18a0*/  LOP3.LUT R135, R4, 0xfffffe00, RZ, 0xc0, !PT ;  /* 0xfffffe0004877812 */ /* 0x000fe200078ec0ff */
[----:B------:R-:W-:Y:S01]  /*18b0*/  @P0 IMAD.IADD R3, R3, 0x1, R12 ;  /* 0x0000000103030824 */ /* 0x000fe200078e020c */
[----:B------:R-:W-:Y:S01]  /*18c0*/  LOP3.LUT R4, R128, 0x38, R15, 0xf8, !PT ;  /* 0x0000003880047812 */ /* 0x000fe200078ef80f */
[----:B------:R1:W-:Y:S01]  /*18d0*/  @P1 LDGSTS.E.BYPASS.LTC128B.128 [R77+0xe100], [R6.64+0x80], !P5 ;  /* 0x0e100080064d1fae */ /* 0x0003e2000e901d56 */
[----:B------:R-:W-:Y:S01]  /*18e0*/  LOP3.LUT R136, R5, 0xfffffe00, RZ, 0xc0, !PT ;  /* 0xfffffe0005887812 */ /* 0x000fe200078ec0ff */
[----:B------:R-:W-:Y:S01]  /*18f0*/  IMAD.X R120, RZ, RZ, R11, P3 ;  /* 0x000000ffff787224 */ /* 0x000fe200018e060b */
[----:B------:R-:W-:-:S02]  /*1900*/  LOP3.LUT R5, R129, 0x38, R15, 0xf8, !PT ;  /* 0x0000003881057812 */ /* 0x000fc400078ef80f */
[----:B------:R-:W-:Y:S02]  /*1910*/  SHF.R.U32.HI R163, RZ, 0x3, R125 ;  /* 0x00000003ffa37819 */ /* 0x000fe4000001167d */
[----:B------:R-:W-:Y:S02]  /*1920*/  SHF.R.U32.HI R162, RZ, 0x3, R124 ;  /* 0x00000003ffa27819 */ /* 0x000fe4000001167c */
[--C-:B------:R-:W-:Y:S02]  /*1930*/  LOP3.LUT R8, R125, 0x38, R15.reuse, 0xf8, !PT ;  /* 0x000000387d087812 */ /* 0x100fe400078ef80f */
[----:B------:R-:W-:Y:S02]  /*1940*/  LOP3.LUT R10, R124, 0x38, R15, 0xf8, !PT ;  /* 0x000000387c0a7812 */ /* 0x000fe400078ef80f */
[----:B------:R-:W-:Y:S02]  /*1950*/  LOP3.LUT R0, R0, 0xffffe000, RZ, 0xc0, !PT ;  /* 0xffffe00000007812 */ /* 0x000fe400078ec0ff */
[----:B------:R-:W-:-:S02]  /*1960*/  LOP3.LUT R4, R4, R164, RZ, 0x3c, !PT ;  /* 0x000000a404047212 */ /* 0x000fc400078e3cff */
[----:B------:R-:W-:Y:S02]  /*1970*/  LOP3.LUT R9, R5, R166, RZ, 0x3c, !PT ;  /* 0x000000a605097212 */ /* 0x000fe400078e3cff */
[----:B------:R-:W-:Y:S02]  /*1980*/  LOP3.LUT R8, R8, R163, RZ, 0x3c, !PT ;  /* 0x000000a308087212 */ /* 0x000fe400078e3cff */
[----:B------:R-:W-:Y:S02]  /*1990*/  LOP3.LUT R5, R10, R162, RZ, 0x3c, !PT ;  /* 0x000000a20a057212 */ /* 0x000fe400078e3cff */
[-C--:B------:R-:W-:Y:S02]  /*19a0*/  IADD3 R10, R4, R0.reuse, R136 ;  /* 0x00000000040a7210 */ /* 0x080fe40007ffe088 */
[----:B------:R-:W-:Y:S02]  /*19b0*/  @P0 LEA R4, P2, R2, c[0x0][0x220], 0x1 ;  /* 0x0000880002040a11 */ /* 0x000fe400078408ff */
[-C--:B------:R-:W-:Y:S01]  /*19c0*/  IADD3 R13, R9, R0.reuse, R133 ;  /* 0x00000000090d7210 */ /* 0x080fe20007ffe085 */
[----:B------:R-:W-:Y:S01]  /*19d0*/  IMAD.SHL.U32 R139, R10, 0x2, RZ ;  /* 0x000000020a8b7824 */ /* 0x000fe200078e00ff */
[----:B------:R-:W-:-:S02]  /*19e0*/  IADD3 R9, R8, R0, R135 ;  /* 0x0000000008097210 */ /* 0x000fc40007ffe087 */
[----:B------:R-:W-:Y:S01]  /*19f0*/  IADD3 R8, R5, R0, R134 ;  /* 0x0000000005087210 */ /* 0x000fe20007ffe086 */
[----:B------:R-:W-:Y:S01]  /*1a00*/  IMAD.MOV.U32 R0, RZ, RZ, c[0x0][0x290] ;  /* 0x0000a400ff007624 */ /* 0x000fe200078e00ff */
[----:B------:R-:W-:Y:S01]  /*1a10*/  @P0 LEA.HI.X R5, R2, c[0x0][0x224], R3, 0x1, P2 ;  /* 0x0000890002050a11 */ /* 0x000fe200010f0c03 */
[----:B------:R-:W-:Y:S01]  /*1a20*/  IMAD.MOV.U32 R2, RZ, RZ, c[0x0][0x280] ;  /* 0x0000a000ff027624 */ /* 0x000fe200078e00ff */
[-C--:B------:R-:W-:Y:S01]  /*1a30*/  SHF.L.U64.HI R146, R146, R150.reuse, c[0x0][0x23c] ;  /* 0x00008f0092927619 */ /* 0x080fe20000010296 */
[----:B------:R-:W-:Y:S01]  /*1a40*/  IMAD.SHL.U32 R167, R0, 0x40, RZ ;  /* 0x0000004000a77824 */ /* 0x000fe200078e00ff */
[----:B------:R-:W-:Y:S01]  /*1a50*/  IADD3 R111, R105, UR29, RZ ;  /* 0x0000001d696f7c10 */ /* 0x000fe2000fffe0ff */
[----:B------:R1:W-:Y:S01]  /*1a60*/  @P0 LDGSTS.E.BYPASS.LTC128B.128 [R77+0xb100], [R4.64], !P6 ;  /* 0x0b100000044d0fae */ /* 0x0003e2000f101d56 */
[----:B------:R-:W-:Y:S01]  /*1a70*/  SHF.L.U64.HI R149, R2, R150, c[0x0][0x284] ;  /* 0x0000a10002957619 */ /* 0x000fe20000010296 */
[----:B------:R-:W-:Y:S01]  /*1a80*/  IMAD.SHL.U32 R168, R0, 0x80, RZ ;  /* 0x0000008000a87824 */ /* 0x000fe200078e00ff */
[CC--:B------:R-:W-:Y:S01]  /*1a90*/  SHF.L.U64.HI R156, R2.reuse, R157.reuse, c[0x0][0x284] ;  /* 0x0000a100029c7619 */ /* 0x0c0fe2000001029d */
[----:B------:R1:W-:Y:S01]  /*1aa0*/  @P0 LDGSTS.E.BYPASS.LTC128B.128 [R77+0xf100], [R4.64+0x80], !P5 ;  /* 0x0f100080044d0fae */ /* 0x0003e2000e901d56 */
[----:B------:R-:W-:Y:S01]  /*1ab0*/  SHF.L.U64.HI R151, R2, R152, c[0x0][0x284] ;  /* 0x0000a10002977619 */ /* 0x000fe20000010298 */
[C---:B------:R-:W-:Y:S01]  /*1ac0*/  IMAD.SHL.U32 R169, R0.reuse, 0x20, RZ ;  /* 0x0000002000a97824 */ /* 0x040fe200078e00ff */
[C---:B------:R-:W-:Y:S01]  /*1ad0*/  SHF.L.U64.HI R150, R0.reuse, R150, c[0x0][0x294] ;  /* 0x0000a50000967619 */ /* 0x040fe20000010296 */
[----:B------:R-:W0:Y:S01]  /*1ae0*/  LDGDEPBAR ;  /* 0x00000000000079af */ /* 0x000e220000000000 */
[C---:B------:R-:W-:Y:S01]  /*1af0*/  SHF.L.U64.HI R157, R0.reuse, R157, c[0x0][0x294] ;  /* 0x0000a500009d7619 */ /* 0x040fe2000001029d */
[C---:B------:R-:W-:Y:S01]  /*1b00*/  IMAD.WIDE.U32 R158, R0.reuse, 0x60, RZ ;  /* 0x00000060009e7825 */ /* 0x040fe200078e00ff */
[----:B------:R-:W-:-:S02]  /*1b10*/  SHF.L.U64.HI R152, R0, R152, c[0x0][0x294] ;  /* 0x0000a50000987619 */ /* 0x000fc40000010298 */
[----:B------:R-:W-:Y:S01]  /*1b20*/  SHF.R.S32.HI R0, RZ, 0x1f, R91 ;  /* 0x0000001fff007819 */ /* 0x000fe2000001145b */
[----:B------:R-:W-:Y:S01]  /*1b30*/  IMAD.WIDE.U32 R160, R2, 0x60, RZ ;  /* 0x0000006002a07825 */ /* 0x000fe200078e00ff */
[----:B------:R-:W-:Y:S02]  /*1b40*/  ISETP.GE.AND P5, PT, R20, c[0x0][0x1d4], PT ;  /* 0x0000750014007a0c */ /* 0x000fe40003fa6270 */
[----:B------:R-:W-:Y:S01]  /*1b50*/  LEA.HI R0, R0, R91, RZ, 0x3 ;  /* 0x0000005b00007211 */ /* 0x000fe200078f18ff */
[C---:B------:R-:W-:Y:S01]  /*1b60*/  IMAD.SHL.U32 R170, R2.reuse, 0x40, RZ ;  /* 0x0000004002aa7824 */ /* 0x040fe200078e00ff */
[----:B------:R-:W-:Y:S01]  /*1b70*/  IADD3 R109, R101, UR29, RZ ;  /* 0x0000001d656d7c10 */ /* 0x000fe2000fffe0ff */
[----:B------:R-:W-:Y:S01]  /*1b80*/  IMAD.SHL.U32 R171, R2, 0x80, RZ ;  /* 0x0000008002ab7824 */ /* 0x000fe200078e00ff */
[----:B------:R-:W-:Y:S01]  /*1b90*/  LOP3.LUT R82, R0, 0xfffffff8, RZ, 0xc0, !PT ;  /* 0xfffffff800527812 */ /* 0x000fe200078ec0ff */
[----:B------:R-:W-:Y:S01]  /*1ba0*/  IMAD.SHL.U32 R172, R2, 0x20, RZ ;  /* 0x0000002002ac7824 */ /* 0x000fe200078e00ff */
[----:B------:R-:W-:Y:S01]  /*1bb0*/  BAR.SYNC.DEFER_BLOCKING 0x0 ;  /* 0x0000000000007b1d */ /* 0x000fe20000010000 */
[----:B------:R-:W-:Y:S01]  /*1bc0*/  IMAD.SHL.U32 R140, R13, 0x2, RZ ;  /* 0x000000020d8c7824 */ /* 0x000fe200078e00ff */
[----:B------:R-:W-:Y:S01]  /*1bd0*/  SHF.R.S32.HI R92, RZ, 0x1f, R82 ;  /* 0x0000001fff5c7819 */ /* 0x000fe20000011452 */
[----:B------:R-:W-:Y:S01]  /*1be0*/  IMAD.SHL.U32 R138, R9, 0x2, RZ ;  /* 0x00000002098a7824 */ /* 0x000fe200078e00ff */
[----:B------:R-:W-:Y:S01]  /*1bf0*/  ISETP.NE.AND P1, PT, R176, 0x1, PT ;  /* 0x00000001b000780c */ /* 0x000fe20003f25270 */
[----:B------:R-:W-:Y:S01]  /*1c00*/  IMAD.SHL.U32 R137, R8, 0x2, RZ ;  /* 0x0000000208897824 */ /* 0x000fe200078e00ff */
[----:B------:R-:W-:Y:S01]  /*1c10*/  ISETP.GE.AND P0, PT, R175, 0x1, PT ;  /* 0x00000001af00780c */ /* 0x000fe20003f06270 */
[----:B--2---:R-:W2:Y:S02]  /*1c20*/  @P4 R2UR UR30, R23 ;  /* 0x00000000171e43c2 */ /* 0x004ea400000e0000 */
[----:B--2---:R-:W-:-:S02]  /*1c30*/  @UP0 USHF.R.S32.HI UR39, URZ, 0x1f, UR30 ;  /* 0x0000001f3f270899 */ /* 0x004fc4000801141e */
[----:B------:R-:W-:Y:S02]  /*1c40*/  @UP0 UMOV UR38, UR30 ;  /* 0x0000001e00260c82 */ /* 0x000fe40008000000 */
[----:B------:R-:W-:Y:S02]  /*1c50*/  @!UP0 UMOV UR38, UR21 ;  /* 0x0000001500268c82 */ /* 0x000fe40008000000 */
[----:B------:R-:W-:Y:S02]  /*1c60*/  UIMAD.WIDE.U32 UR26, UR38, UR4, URZ ;  /* 0x00000004261a72a5 */ /* 0x000fe4000f8e003f */
[----:B------:R-:W-:Y:S02]  /*1c70*/  @!UP0 UMOV UR39, UR24 ;  /* 0x0000001800278c82 */ /* 0x000fe40008000000 */
[----:B------:R-:W-:-:S03]  /*1c80*/  UIMAD UR7, UR39, UR4, URZ ;  /* 0x00000004270772a4 */ /* 0x000fc6000f8e023f */
[----:B------:R-:W-:Y:S02]  /*1c90*/  ULDC UR4, c[0x0][0x284] ;  /* 0x0000a10000047ab9 */ /* 0x000fe40000000800 */
[----:B------:R-:W-:-:S03]  /*1ca0*/  UIMAD UR7, UR38, UR5, UR7 ;  /* 0x00000005260772a4 */ /* 0x000fc6000f8e0207 */
[----:B------:R-:W-:Y:S02]  /*1cb0*/  UMOV UR5, 0x60 ;  /* 0x0000006000057882 */ /* 0x000fe40000000000 */
[----:B------:R-:W-:Y:S02]  /*1cc0*/  UIMAD UR19, UR5, UR19, URZ ;  /* 0x00000013051372a4 */ /* 0x000fe4000f8e023f */
[----:B------:R-:W-:Y:S02]  /*1cd0*/  UIMAD UR4, UR5, UR4, URZ ;  /* 0x00000004050472a4 */ /* 0x000fe4000f8e023f */
[----:B------:R-:W-:Y:S02]  /*1ce0*/  UIADD3 UR7, UR27, UR7, URZ ;  /* 0x000000071b077290 */ /* 0x000fe4000fffe03f */
[----:B------:R-:W-:Y:S02]  /*1cf0*/  IADD3 R122, R159, UR19, RZ ;  /* 0x000000139f7a7c10 */ /* 0x000fe4000fffe0ff */
[----:B------:R-:W-:Y:S01]  /*1d00*/  IADD3 R121, R161, UR4, RZ ;  /* 0x00000004a1797c10 */ /* 0x000fe2000fffe0ff */
[----:B-1----:R-:W-:-:S02]  /*1d10*/  ULDC.U8 UR4, c[0x0][0x298] ;  /* 0x0000a60000047ab9 */ /* 0x002fc40000000000 */
.L_x_641:
[----:B------:R-:W-:Y:S01]  /*1d20*/  IMAD.SHL.U32 R97, R90, 0x80, RZ ;  /* 0x000000805a617824 */ /* 0x000fe200078e00ff */
[----:B------:R-:W-:Y:S04]  /*1d30*/  DEPBAR.LE SB0, 0x0 ;  /* 0x000080000000791a */ /* 0x000fe80000000000 */
[----:B------:R-:W-:Y:S01]  /*1d40*/  IMAD.IADD R0, R117, 0x1, R97 ;  /* 0x0000000175007824 */ /* 0x000fe200078e0261 */
[----:B------:R-:W-:Y:S01]  /*1d50*/  ISETP.NE.AND P1, PT, R176, 0x1, PT ;  /* 0x00000001b000780c */ /* 0x000fe20003f25270 */
[----:B------:R-:W-:Y:S01]  /*1d60*/  IMAD.MOV.U32 R94, RZ, RZ, RZ ;  /* 0x000000ffff5e7224 */ /* 0x000fe200078e00ff */
[----:B------:R-:W-:Y:S01]  /*1d70*/  ISETP.GE.AND P2, PT, R175, 0x1, PT ;  /* 0x00000001af00780c */ /* 0x000fe20003f46270 */
[----:B-1----:R-:W-:Y:S01]  /*1d80*/  IMAD.IADD R4, R141, 0x1, R0 ;  /* 0x000000018d047824 */ /* 0x002fe200078e0200 */
[----:B------:R-:W-:Y:S01]  /*1d90*/  ISETP.GE.AND P0, PT, R0, UR18, PT ;  /* 0x0000001200007c0c */ /* 0x000fe2000bf06270 */
[----:B------:R-:W-:Y:S02]  /*1da0*/  BSSY B2, `(.L_x_595) ;  /* 0x0000544000027945 */ /* 0x000fe40003800000 */
[----:B------:R-:W-:Y:S01]  /*1db0*/  IMAD.MOV.U32 R0, RZ, RZ, R4 ;  /* 0x000000ffff007224 */ /* 0x000fe200078e0004 */
[----:B------:R-:W-:Y:S05]  /*1dc0*/  ISETP.GT.OR P0, PT, R117, 0x7f, P0 ;  /* 0x0000007f7500780c */ /* 0x000fea0000704670 */
[----:B------:R-:W-:Y:S05]  /*1dd0*/  @P1 IMAD.HI.U32 R2, R4, c[0x0][0x2bc], RZ ;  /* 0x0000af0004021a27 */ /* 0x000fea00078e00ff */
[----:B------:R-:W-:Y:S04]  /*1de0*/  @P1 SHF.R.U32.HI R0, RZ, c[0x0][0x2c0], R2 ;  /* 0x0000b000ff001a19 */ /* 0x000fe80000011602 */
[C---:B------:R-:W-:Y:S04]  /*1df0*/  @!P0 IADD3 R3, P1, R0.reuse, UR26, RZ ;  /* 0x0000001a00038c10 */ /* 0x040fe8000ff3e0ff */
[----:B------:R-:W-:Y:S01]  /*1e00*/  @!P0 LEA.HI.X.SX32 R5, R0, UR7, 0x1, P1 ;  /* 0x0000000700058c11 */ /* 0x000fe200088f0eff */
[----:B------:R-:W-:Y:S01]  /*1e10*/  IMAD.MOV R0, RZ, RZ, -R0 ;  /* 0x000000ffff007224 */ /* 0x000fe200078e0a00 */
[C---:B------:R-:W-:Y:S03]  /*1e20*/  @!P0 LEA R2, P1, R3.reuse, c[0x0][0x2a0], 0x2 ;  /* 0x0000a80003028a11 */ /* 0x040fe600078210ff */
[----:B------:R-:W-:Y:S01]  /*1e30*/  IMAD R96, R0, c[0x0][0x2b8], R4 ;  /* 0x0000ae0000607a24 */ /* 0x000fe200078e0204 */
[----:B------:R-:W-:Y:S04]  /*1e40*/  @!P0 LEA.HI.X R3, R3, c[0x0][0x2a4], R5, 0x2, P1 ;  /* 0x0000a90003038a11 */ /* 0x000fe800008f1405 */
[----:B------:R-:W-:Y:S01]  /*1e50*/  SHF.R.S32.HI R115, RZ, 0x1f, R96 ;  /* 0x0000001fff737819 */ /* 0x000fe20000011460 */
[----:B------:R1:W2:Y:S04]  /*1e60*/  @!P0 LDG.E R94, [R2.64] ;  /* 0x00000016025e8981 */ /* 0x0002a8000c1e1900 */
[----:B------:R-:W-:Y:S01]  /*1e70*/  IMAD R0, R115, c[0x0][0x1e0], RZ ;  /* 0x0000780073007a24 */ /* 0x000fe200078e02ff */
[----:B------:R-:W-:Y:S03]  /*1e80*/  BAR.SYNC.DEFER_BLOCKING 0x0 ;  /* 0x0000000000007b1d */ /* 0x000fe60000010000 */
[C---:B------:R-:W-:Y:S02]  /*1e90*/  IMAD R0, R96.reuse, c[0x0][0x1e4], R0 ;  /* 0x0000790060007a24 */ /* 0x040fe400078e0200 */
[----:B-1----:R-:W-:Y:S04]  /*1ea0*/  IMAD.WIDE.U32 R2, R96, c[0x0][0x1e0], RZ ;  /* 0x0000780060027a25 */ /* 0x002fe800078e00ff */
        /* <DEDUP_REMOVED lines=14> */
[----:B------:R-:W-:Y:S04]  /*1f90*/  IMAD.WIDE.U32 R36, R171, R90, RZ ;  /* 0x0000005aab247225 */ /* 0x000fe800078e00ff */
[C---:B------:R-:W-:Y:S02]  /*1fa0*/  IMAD R3, R0.reuse, R171, R3 ;  /* 0x000000ab00037224 */ /* 0x040fe400078e0203 */
[----:B------:R-:W-:Y:S01]  /*1fb0*/  IMAD R0, R0, R168, R2 ;  /* 0x000000a800007224 */ /* 0x000fe200078e0202 */
[----:B------:R-:W-:Y:S01]  /*1fc0*/  IADD3 R2, -R97, UR18, RZ ;  /* 0x0000001261027c10 */ /* 0x000fe2000fffe1ff */
[----:B------:R-:W-:Y:S01]  /*1fd0*/  IMAD.WIDE.U32 R68, R168, R90, RZ ;  /* 0x0000005aa8447225 */ /* 0x000fe200078e00ff */
[----:B------:R-:W-:Y:S02]  /*1fe0*/  IADD3 R41, R37, R3, RZ ;  /* 0x0000000325297210 */ /* 0x000fe40007ffe0ff */
[----:B------:R-:W-:Y:S02]  /*1ff0*/  IMNMX R89, R2, 0x80, PT ;  /* 0x0000008002597817 */ /* 0x000fe40003800200 */
        /* <DEDUP_REMOVED lines=30> */
.L_x_599:
[----:B------:R-:W-:Y:S05]  /*21e0*/  BSYNC B0 ;  /* 0x0000000000007941 */ /* 0x000fea0003800000 */
.L_x_598:
        /* <DEDUP_REMOVED lines=39> */
.L_x_601:
[----:B------:R-:W-:Y:S05]  /*2460*/  BSYNC B0 ;  /* 0x0000000000007941 */ /* 0x000fea0003800000 */
.L_x_600:
        /* <DEDUP_REMOVED lines=40> */
.L_x_603:
[----:B------:R-:W-:Y:S05]  /*26f0*/  BSYNC B0 ;  /* 0x0000000000007941 */ /* 0x000fea0003800000 */
.L_x_602:
        /* <DEDUP_REMOVED lines=38> */
.L_x_605:
[----:B------:R-:W-:Y:S05]  /*2960*/  BSYNC B0 ;  /* 0x0000000000007941 */ /* 0x000fea0003800000 */
.L_x_604:
        /* <DEDUP_REMOVED lines=72> */
.L_x_609:
[----:B------:R-:W-:Y:S05]  /*2df0*/  BSYNC B0 ;  /* 0x0000000000007941 */ /* 0x000fea0003800000 */
.L_x_608:
        /* <DEDUP_REMOVED lines=8> */
[----:B------:R-:W-:Y:S01]  /*2e80*/  @!P0 HADD2.F32 R0, -RZ, R28.H0_H0 ;  /* 0x2000001cff008230 */ /* 0x000fe20000004100 */
[--C-:B------:R-:W-:Y:S01]  /*2e90*/  @!P0 SHF.R.U64 R4, R12, 0x10, R13.reuse ;  /* 0x000000100c048819 */ /* 0x100fe2000000120d */
[----:B------:R-:W-:Y:S01]  /*2ea0*/  @!P0 HADD2.F32 R6, -RZ, R58.H0_H0 ;  /* 0x2000003aff068230 */ /* 0x000fe20000004100 */
[----:B------:R-:W-:Y:S02]  /*2eb0*/  @!P0 SHF.R.U32.HI R12, RZ, 0x10, R13 ;  /* 0x00000010ff0c8819 */ /* 0x000fe4000001160d */
[--C-:B------:R-:W-:Y:S01]  /*2ec0*/  @!P0 SHF.R.U64 R13, R44, 0x10, R45.reuse ;  /* 0x000000102c0d8819 */ /* 0x100fe2000000122d */
        /* <DEDUP_REMOVED lines=10> */
[CC--:B------:R-:W-:Y:S01]  /*2f70*/  @!P0 FMUL.FTZ R38, R5.reuse, R0.reuse ;  /* 0x0000000005268220 */ /* 0x0c0fe20000410000 */
[----:B------:R-:W-:Y:S01]  /*2f80*/  @!P0 HADD2.F32 R3, -RZ, R3.H0_H0 ;  /* 0x20000003ff038230 */ /* 0x000fe20000004100 */
[C---:B------:R-:W-:Y:S02]  /*2f90*/  @!P0 FMUL.FTZ R0, R2.reuse, R0 ;  /* 0x0000000002008220 */ /* 0x040fe40000410000 */
[-C--:B------:R-:W-:Y:S02]  /*2fa0*/  @!P0 FFMA.FTZ R45, R2, R6.reuse, -R38 ;  /* 0x00000006022d8223 */ /* 0x080fe40000010826 */
[----:B------:R-:W-:Y:S01]  /*2fb0*/  @!P0 FFMA.FTZ R0, R5, R6, R0 ;  /* 0x0000000605008223 */ /* 0x000fe20000010000 */
[----:B------:R-:W-:Y:S01]  /*2fc0*/  @!P0 MOV R5, R10 ;  /* 0x0000000a00058202 */ /* 0x000fe20000000f00 */
[-C--:B------:R-:W-:Y:S02]  /*2fd0*/  @!P0 FMUL.FTZ R38, R7, R4.reuse ;  /* 0x0000000407268220 */ /* 0x080fe40000410000 */
        /* <DEDUP_REMOVED lines=15> */
[C---:B------:R-:W-:Y:S02]  /*30d0*/  @!P0 FMUL.FTZ R3, R6.reuse, R3 ;  /* 0x0000000306038220 */ /* 0x040fe40000410000 */
        /* <DEDUP_REMOVED lines=11> */
.L_x_607:
[----:B------:R-:W-:Y:S05]  /*3190*/  BSYNC B1 ;  /* 0x0000000000017941 */ /* 0x000fea0003800000 */
.L_x_606:
        /* <DEDUP_REMOVED lines=11> */
[----:B------:R-:W-:Y:S01]  /*3250*/  @!P0 HADD2.F32 R0, -RZ, R29.H0_H0 ;  /* 0x2000001dff008230 */ /* 0x000fe20000004100 */
[----:B------:R-:W-:Y:S01]  /*3260*/  @!P0 SHF.R.U64 R4, R14, 0x10, R15 ;  /* 0x000000100e048819 */ /* 0x000fe2000000120f */
[----:B------:R-:W-:Y:S01]  /*3270*/  @!P0 HADD2.F32 R6, -RZ, R59.H0_H0 ;  /* 0x2000003bff068230 */ /* 0x000fe20000004100 */
[----:B------:R-:W-:Y:S02]  /*3280*/  @!P0 SHF.R.U64 R13, R46, 0x10, R47 ;  /* 0x000000102e0d8819 */ /* 0x000fe4000000122f */
[----:B------:R-:W-:Y:S01]  /*3290*/  @!P0 SHF.R.U32.HI R7, RZ, 0x10, R15 ;  /* 0x00000010ff078819 */ /* 0x000fe2000001160f */
[----:B------:R-:W-:Y:S01]  /*32a0*/  @!P0 HADD2.F32 R4, -RZ, R4.H0_H0 ;  /* 0x20000004ff048230 */ /* 0x000fe20000004100 */
[----:B------:R-:W-:Y:S01]  /*32b0*/  @!P0 SHF.R.U32.HI R46, RZ, 0x10, R47 ;  /* 0x00000010ff2e8819 */ /* 0x000fe2000001162f */
[----:B------:R-:W-:Y:S02]  /*32c0*/  @!P0 HADD2.F32 R13, -RZ, R13.H0_H0 ;  /* 0x2000000dff0d8230 */ /* 0x000fe40000004100 */
[----:B------:R-:W-:Y:S02]  /*32d0*/  @!P0 HADD2.F32 R15, -RZ, R59.H1_H1 ;  /* 0x3000003bff0f8230 */ /* 0x000fe40000004100 */
        /* <DEDUP_REMOVED lines=40> */
.L_x_613:
[----:B------:R-:W-:Y:S05]  /*3560*/  BSYNC B0 ;  /* 0x0000000000007941 */ /* 0x000fea0003800000 */
.L_x_612:
        /* <DEDUP_REMOVED lines=57> */
.L_x_611:
[----:B------:R-:W-:Y:S05]  /*3900*/  BSYNC B1 ;  /* 0x0000000000017941 */ /* 0x000fea0003800000 */
.L_x_610:
[----:B-1----:R1:W4:Y:S01]  /*3910*/  SHFL.IDX PT, R38, R87, 0x2, 0x181f ;  /* 0x00581f0057267f89 */ /* 0x00232200000e0000 */
[----:B------:R-:W-:Y:S03]  /*3920*/  BSSY B1, `(.L_x_614) ;  /* 0x0000075000017945 */ /* 0x000fe60003800000 */
        /* <DEDUP_REMOVED lines=58> */
.L_x_617:
[----:B------:R-:W-:Y:S05]  /*3cd0*/  BSYNC B0 ;  /* 0x0000000000007941 */ /* 0x000fea0003800000 */
.L_x_616:
[----:B------:R-:W-:Y:S11]  /*3ce0*/  ISETP.GE.AND P0, PT, R91, c[0x0][0x1d4], PT ;  /* 0x000075005b007a0c */ /* 0x000ff60003f06270 */
[----:B------:R-:W-:Y:S02]  /*3cf0*/  @!UPT UIADD3 URZ, URZ, URZ, URZ ;  /* 0x0000003f3f3ff290 */ /* 0x000fe4000fffe03f */
        /* <DEDUP_REMOVED lines=55> */
.L_x_615:
[----:B------:R-:W-:Y:S05]  /*4070*/  BSYNC B1 ;  /* 0x0000000000017941 */ /* 0x000fea0003800000 */
.L_x_614:
[----:B--2---:R2:W1:Y:S04]  /*4080*/  SHFL.IDX PT, R29, R87, 0x3, 0x181f ;  /* 0x00781f00571d7f89 */ /* 0x00446800000e0000 */
[----:B------:R2:W4:Y:S01]  /*4090*/  SHFL.IDX PT, R28, R88, 0x3, 0x181f ;  /* 0x00781f00581c7f89 */ /* 0x00052200000e0000 */
[----:B------:R-:W-:-:S05]  /*40a0*/  @P2 BRA `(.L_x_618) ;  /* 0x0000313000002947 */ /* 0x000fca0003800000 */
[----:B------:R-:W-:Y:S01]  /*40b0*/  BSSY B0, `(.L_x_619) ;  /* 0x0000038000007945 */ /* 0x000fe20003800000 */
[----:B------:R-:W-:-:S05]  /*40c0*/  @P5 BRA `(.L_x_620) ;  /* 0x0000036000005947 */ /* 0x000fca0003800000 */
[C---:B----4-:R-:W-:Y:S01]  /*40d0*/  LEA R22, P0, R20.reuse, R28, 0x1 ;  /* 0x0000001c14167211 */ /* 0x050fe200078008ff */
[----:B------:R-:W4:Y:S03]  /*40e0*/  LDS.128 R8, [R77+0xb100] ;  /* 0x00b100004d087984 */ /* 0x000f260000000c00 */
[----:B-1----:R-:W-:Y:S02]  /*40f0*/  LEA.HI.X R23, R20, R29, R21, 0x1, P0 ;  /* 0x0000001d14177211 */ /* 0x002fe400000f0c15 */
        /* <DEDUP_REMOVED lines=51> */
.L_x_620:
[----:B------:R-:W-:Y:S05]  /*4430*/  BSYNC B0 ;  /* 0x0000000000007941 */ /* 0x000fea0003800000 */
.L_x_619:
[----:B------:R-:W-:Y:S11]  /*4440*/  ISETP.GE.AND P0, PT, R91, c[0x0][0x1d4], PT ;  /* 0x000075005b007a0c */ /* 0x000ff60003f06270 */
[----:B------:R-:W-:Y:S02]  /*4450*/  @!UPT UIADD3 URZ, URZ, URZ, URZ ;  /* 0x0000003f3f3ff290 */ /* 0x000fe4000fffe03f */
[----:B------:R-:W-:-:S05]  /*4460*/  @P0 BRA `(.L_x_618) ;  /* 0x00002d7000000947 */ /* 0x000fca0003800000 */
[C---:B-1--4-:R-:W-:Y:S01]  /*4470*/  LEA R22, P0, R82.reuse, R28, 0x1 ;  /* 0x0000001c52167211 */ /* 0x052fe200078008ff */
[----:B------:R-:W1:Y:S03]  /*4480*/  LDS.128 R8, [R77+0xf100] ;  /* 0x00f100004d087984 */ /* 0x000e660000000c00 */
        /* <DEDUP_REMOVED lines=53> */
.L_x_597:
[----:B------:R-:W-:Y:S01]  /*47e0*/  ISETP.GE.AND P0, PT, R155, R89, PT ;  /* 0x000000599b00720c */ /* 0x000fe20003f06270 */
[----:B------:R-:W-:Y:S01]  /*47f0*/  CS2R R62, SRZ ;  /* 0x00000000003e7805 */ /* 0x000fe2000001ff00 */
[----:B------:R-:W-:Y:S01]  /*4800*/  ISETP.NE.AND P6, PT, R143, RZ, PT ;  /* 0x000000ff8f00720c */ /* 0x000fe20003fc5270 */
[----:B------:R-:W-:Y:S01]  /*4810*/  CS2R R60, SRZ ;  /* 0x00000000003c7805 */ /* 0x000fe2000001ff00 */
[----:B------:R-:W-:Y:S01]  /*4820*/  ISETP.GE.OR P4, PT, R20, c[0x0][0x27c], P0 ;  /* 0x00009f0014007a0c */ /* 0x000fe20000786670 */
[----:B------:R-:W-:Y:S01]  /*4830*/  CS2R R58, SRZ ;  /* 0x00000000003a7805 */ /* 0x000fe2000001ff00 */
[----:B------:R-:W-:Y:S01]  /*4840*/  IADD3 R132, -R147, c[0x0][0x1d4], RZ ;  /* 0x0000750093847a10 */ /* 0x000fe20007ffe1ff */
        /* <DEDUP_REMOVED lines=10> */
[----:B------:R-:W-:Y:S01]  /*48f0*/  @!P4 IADD3 R0, P1, P0, R102, R36, R172 ;  /* 0x000000246600c210 */ /* 0x000fe2000783e0ac */
[----:B------:R-:W-:Y:S01]  /*4900*/  CS2R R44, SRZ ;  /* 0x00000000002c7805 */ /* 0x000fe2000001ff00 */
[----:B------:R1:W2:Y:S01]  /*4910*/  SHFL.IDX PT, R75, R87, RZ, 0x181f ;  /* 0x00181fff574b7589 */ /* 0x0002a200000e0000 */
[----:B------:R-:W-:Y:S01]  /*4920*/  BSSY B0, `(.L_x_621) ;  /* 0x00000d7000007945 */ /* 0x000fe20003800000 */
[----:B------:R-:W-:Y:S02]  /*4930*/  @!P4 IADD3.X R2, R110, R41, R151, P1, P0 ;  /* 0x000000296e02c210 */ /* 0x000fe40000fe0497 */
[----:B------:R-:W-:Y:S04]  /*4940*/  @!P4 IADD3 R3, P1, P0, R100, R68, R169 ;  /* 0x000000446403c210 */ /* 0x000fe8000783e0a9 */
[C---:B------:R-:W-:Y:S01]  /*4950*/  @!P4 IADD3.X R8, R109.reuse, R43, R152, P1, P0 ;  /* 0x0000002b6d08c210 */ /* 0x040fe20000fe0498 */
[----:B------:R1:W3:Y:S01]  /*4960*/  SHFL.IDX PT, R74, R88, RZ, 0x181f ;  /* 0x00181fff584a7589 */ /* 0x0002e200000e0000 */
[----:B------:R-:W-:Y:S04]  /*4970*/  ISETP.GE.AND P0, PT, R154, R89, PT ;  /* 0x000000599a00720c */ /* 0x000fe80003f06270 */
[----:B------:R-:W-:Y:S11]  /*4980*/  ISETP.GE.OR P2, PT, R20, c[0x0][0x27c], P0 ;  /* 0x00009f0014007a0c */ /* 0x000ff60000746670 */
[----:B------:R-:W-:Y:S02]  /*4990*/  @!UPT UIADD3 URZ, URZ, URZ, URZ ;  /* 0x0000003f3f3ff290 */ /* 0x000fe4000fffe03f */
[----:B------:R-:W-:Y:S04]  /*49a0*/  @!P2 IADD3 R6, P1, P0, R102, R170, R36 ;  /* 0x000000aa6606a210 */ /* 0x000fe8000783e024 */
[----:B------:R-:W-:Y:S02]  /*49b0*/  @!P2 IADD3.X R9, R110, R149, R41, P1, P0 ;  /* 0x000000956e09a210 */ /* 0x000fe40000fe0429 */
        /* <DEDUP_REMOVED lines=26> */
[-C--:B------:R-:W-:Y:S04]  /*4b60*/  ISETP.GE.AND P0, PT, R95, R89.reuse, PT ;  /* 0x000000595f00720c */ /* 0x080fe80003f06270 */
[----:B------:R-:W-:Y:S01]  /*4b70*/  ISETP.GE.OR P0, PT, R20, c[0x0][0x27c], P0 ;  /* 0x00009f0014007a0c */ /* 0x000fe20000706670 */
[----:B------:R-:W4:Y:S08]  /*4b80*/  @!P1 LDG.E.128 R64, [R12.64] ;  /* 0x000000160c409981 */ /* 0x000f30000c1e1d00 */
[----:B------:R-:W4:Y:S04]  /*4b90*/  @!P1 LDG.E.128 R28, [R10.64] ;  /* 0x000000160a1c9981 */ /* 0x000f28000c1e1d00 */
        /* <DEDUP_REMOVED lines=8> */
[C---:B------:R-:W-:Y:S04]  /*4c20*/  @!P0 LEA R2, P1, R68.reuse, c[0x0][0x288], 0x1 ;  /* 0x0000a20044028a11 */ /* 0x040fe800078208ff */
[----:B------:R-:W-:Y:S02]  /*4c30*/  @!P0 LEA.HI.X R3, R68, c[0x0][0x28c], R0, 0x1, P1 ;  /* 0x0000a30044038a11 */ /* 0x000fe400008f0c00 */
[----:B------:R-:W-:Y:S03]  /*4c40*/  ISETP.GE.AND P1, PT, R20, c[0x0][0x27c], PT ;  /* 0x00009f0014007a0c */ /* 0x000fe60003f26270 */
[----:B------:R1:W5:Y:S01]  /*4c50*/  @!P0 LDG.E.128 R4, [R2.64] ;  /* 0x0000001602048981 */ /* 0x000362000c1e1d00 */
[----:B------:R-:W-:Y:S01]  /*4c60*/  ISETP.GE.OR P0, PT, R95, R89, P5 ;  /* 0x000000595f00720c */ /* 0x000fe20002f06670 */
[----:B--2---:R-:W-:Y:S02]  /*4c70*/  IMAD.MOV.U32 R8, RZ, RZ, R58 ;  /* 0x000000ffff087224 */ /* 0x004fe400078e003a */
[----:B-1----:R-:W-:Y:S02]  /*4c80*/  IMAD.MOV.U32 R3, RZ, RZ, R59 ;  /* 0x000000ffff037224 */ /* 0x002fe400078e003b */
[----:B------:R-:W-:Y:S02]  /*4c90*/  IMAD.MOV.U32 R2, RZ, RZ, R56 ;  /* 0x000000ffff027224 */ /* 0x000fe400078e0038 */
[----:B------:R-:W-:Y:S01]  /*4ca0*/  IMAD.MOV.U32 R0, RZ, RZ, R57 ;  /* 0x000000ffff007224 */ /* 0x000fe200078e0039 */
[----:B------:R-:W-:Y:S01]  /*4cb0*/  PRMT R69, R3, 0x5410, R8 ;  /* 0x0000541003457816 */ /* 0x000fe20000000008 */
[----:B---3--:R-:W-:Y:S02]  /*4cc0*/  IMAD.MOV.U32 R8, RZ, RZ, R18 ;  /* 0x000000ffff087224 */ /* 0x008fe400078e0012 */
        /* <DEDUP_REMOVED lines=17> */
[----:B----4-:R-:W-:Y:S02]  /*4de0*/  IMAD.MOV.U32 R8, RZ, RZ, R66 ;  /* 0x000000ffff087224 */ /* 0x010fe400078e0042 */
        /* <DEDUP_REMOVED lines=13> */
[----:B-----5:R-:W-:Y:S01]  /*4ec0*/  IMAD.MOV.U32 R3, RZ, RZ, R4 ;  /* 0x000000ffff037224 */ /* 0x020fe200078e0004 */
[----:B------:R-:W-:Y:S01]  /*4ed0*/  SEL R0, R147, R132, !P6 ;  /* 0x0000008493007207 */ /* 0x000fe20007000000 */
[----:B------:R-:W1:Y:S01]  /*4ee0*/  LDS.128 R12, [R140+0x8100] ;  /* 0x008100008c0c7984 */ /* 0x000e620000000c00 */
[----:B------:R-:W-:Y:S01]  /*4ef0*/  MOV R9, R5 ;  /* 0x0000000500097202 */ /* 0x000fe20000000f00 */
[----:B------:R-:W-:Y:S01]  /*4f00*/  IMAD.MOV.U32 R41, RZ, RZ, R44 ;  /* 0x000000ffff297224 */ /* 0x000fe200078e002c */
[----:B------:R-:W-:Y:S01]  /*4f10*/  SHF.R.S32.HI R2, RZ, 0x1f, R0 ;  /* 0x0000001fff027819 */ /* 0x000fe20000011400 */
[----:B------:R-:W-:Y:S01]  /*4f20*/  IMAD.MOV.U32 R10, RZ, RZ, R6 ;  /* 0x000000ffff0a7224 */ /* 0x000fe200078e0006 */
[----:B------:R-:W-:Y:S01]  /*4f30*/  @!P1 SHF.R.U32.HI R8, RZ, 0x10, R5 ;  /* 0x00000010ff089819 */ /* 0x000fe20000011605 */
[----:B------:R-:W-:Y:S01]  /*4f40*/  IMAD.MOV.U32 R48, RZ, RZ, R46 ;  /* 0x000000ffff307224 */ /* 0x000fe200078e002e */
[----:B------:R-:W-:Y:S01]  /*4f50*/  LEA.HI R0, R2, R0, RZ, 0x4 ;  /* 0x0000000002007211 */ /* 0x000fe200078f20ff */
[----:B------:R-:W-:Y:S01]  /*4f60*/  @!P1 HADD2.F32 R3, -RZ, R3.H0_H0 ;  /* 0x20000003ff039230 */ /* 0x000fe20000004100 */
[----:B------:R-:W-:Y:S02]  /*4f70*/  @!P1 SHF.R.U64 R42, R44, 0x10, R45 ;  /* 0x000000102c2a9819 */ /* 0x000fe4000000122d */
[----:B------:R-:W-:Y:S02]  /*4f80*/  LEA.HI.SX32 R0, R0, R114, 0x1c ;  /* 0x0000007200007211 */ /* 0x000fe400078fe2ff */
[--C-:B------:R-:W-:Y:S01]  /*4f90*/  @!P1 SHF.R.U64 R11, R6, 0x10, R7.reuse ;  /* 0x00000010060b9819 */ /* 0x100fe20000001207 */
[----:B------:R-:W-:Y:S01]  /*4fa0*/  @!P1 HADD2.F32 R42, -RZ, R42.H0_H0 ;  /* 0x2000002aff2a9230 */ /* 0x000fe20000004100 */
[----:B------:R-:W-:Y:S02]  /*4fb0*/  SHF.R.S32.HI R2, RZ, 0x1f, R0 ;  /* 0x0000001fff027819 */ /* 0x000fe40000011400 */
[----:B------:R-:W-:Y:S02]  /*4fc0*/  SHF.L.U32 R76, R0, 0x3, RZ ;  /* 0x00000003004c7819 */ /* 0x000fe400000006ff */
[----:B------:R-:W-:Y:S02]  /*4fd0*/  LEA.HI R0, R2, R0, RZ, 0x3 ;  /* 0x0000000002007211 */ /* 0x000fe400078f18ff */
[----:B------:R-:W-:Y:S02]  /*4fe0*/  LEA R80, P0, R93, R74, 0x1 ;  /* 0x0000004a5d507211 */ /* 0x000fe400078008ff */
[----:B------:R-:W-:Y:S01]  /*4ff0*/  LOP3.LUT R2, R129, 0x38, R76, 0xf8, !PT ;  /* 0x0000003881027812 */ /* 0x000fe200078ef84c */
[----:B------:R-:W-:Y:S01]  /*5000*/  IMAD.SHL.U32 R0, R0, 0x400, RZ ;  /* 0x0000040000007824 */ /* 0x000fe200078e00ff */
[----:B------:R-:W-:Y:S02]  /*5010*/  @!P1 SHF.R.U32.HI R23, RZ, 0x10, R7 ;  /* 0x00000010ff179819 */ /* 0x000fe40000011607 */
[----:B------:R-:W-:Y:S02]  /*5020*/  LOP3.LUT R2, R2, R166, RZ, 0x3c, !PT ;  /* 0x000000a602027212 */ /* 0x000fe400078e3cff */
[----:B------:R-:W-:Y:S02]  /*5030*/  LOP3.LUT R52, R0, 0x7fffe000, RZ, 0xc0, !PT ;  /* 0x7fffe00000347812 */ /* 0x000fe400078ec0ff */
[----:B------:R-:W-:Y:S02]  /*5040*/  LEA.HI.X R81, R93, R75, R113, 0x1, P0 ;  /* 0x0000004b5d517211 */ /* 0x000fe400000f0c71 */
[----:B------:R-:W-:Y:S02]  /*5050*/  IADD3 R52, R2, R52, R133 ;  /* 0x0000003402347210 */ /* 0x000fe40007ffe085 */
[----:B------:R-:W-:Y:S02]  /*5060*/  ISETP.GE.AND P0, PT, R76, c[0x0][0x1d4], PT ;  /* 0x000075004c007a0c */ /* 0x000fe40003f06270 */
[----:B------:R-:W-:Y:S02]  /*5070*/  SHF.L.U32 R52, R52, 0x1, RZ ;  /* 0x0000000134347819 */ /* 0x000fe400000006ff */
[----:B------:R-:W-:Y:S01]  /*5080*/  @!P1 SHF.R.U64 R2, R4, 0x10, R5 ;  /* 0x0000001004029819 */ /* 0x000fe20000001205 */
[----:B-1----:R-:W-:Y:S01]  /*5090*/  @!P1 IMAD.MOV.U32 R0, RZ, RZ, R12 ;  /* 0x000000ffff009224 */ /* 0x002fe200078e000c */
[----:B------:R-:W-:Y:S01]  /*50a0*/  MOV R22, R7 ;  /* 0x0000000700167202 */ /* 0x000fe20000000f00 */
[----:B------:R-:W-:Y:S01]  /*50b0*/  @!P1 HADD2.F32 R7, -RZ, R41.H0_H0 ;  /* 0x20000029ff079230 */ /* 0x000fe20000004100 */
[----:B------:R-:W1:Y:S01]  /*50c0*/  LDS.128 R52, [R52+0x8100] ;  /* 0x0081000034347984 */ /* 0x000e620000000c00 */
[----:B------:R-:W-:Y:S01]  /*50d0*/  @!P1 HADD2.F32 R2, -RZ, R2.H0_H0 ;  /* 0x20000002ff029230 */ /* 0x000fe20000004100 */
[----:B------:R-:W-:Y:S01]  /*50e0*/  MOV R43, R45 ;  /* 0x0000002d002b7202 */ /* 0x000fe20000000f00 */
[----:B------:R-:W-:Y:S01]  /*50f0*/  @!P1 HADD2.F32 R5, -RZ, R0.H0_H0 ;  /* 0x20000000ff059230 */ /* 0x000fe20000004100 */
[----:B------:R-:W-:Y:S01]  /*5100*/  @!P1 SHF.R.U32.HI R44, RZ, 0x10, R45 ;  /* 0x00000010ff2c9819 */ /* 0x000fe2000001162d */
[----:B------:R-:W-:Y:S01]  /*5110*/  @!P0 IMAD.WIDE R74, R76, 0x2, R74 ;  /* 0x000000024c4a8825 */ /* 0x000fe200078e024a */
[--C-:B------:R-:W-:Y:S02]  /*5120*/  @!P1 SHF.R.U32.HI R51, RZ, 0x10, R47.reuse ;  /* 0x00000010ff339819 */ /* 0x100fe4000001162f */
[----:B------:R-:W-:Y:S01]  /*5130*/  @!P1 SHF.R.U64 R49, R46, 0x10, R47 ;  /* 0x000000102e319819 */ /* 0x000fe2000000122f */
[----:B------:R-:W-:Y:S01]  /*5140*/  @!P1 HADD2.F32 R44, -RZ, R44.H0_H0 ;  /* 0x2000002cff2c9230 */ /* 0x000fe20000004100 */
[----:B------:R-:W-:Y:S01]  /*5150*/  MOV R50, R47 ;  /* 0x0000002f00327202 */ /* 0x000fe20000000f00 */
[----:B------:R-:W-:Y:S02]  /*5160*/  @!P1 HADD2.F32 R46, -RZ, R48.H0_H0 ;  /* 0x20000030ff2e9230 */ /* 0x000fe40000004100 */
[----:B------:R-:W-:Y:S01]  /*5170*/  @!P1 HADD2.F32 R48, -RZ, R49.H0_H0 ;  /* 0x20000031ff309230 */ /* 0x000fe20000004100 */
[----:B-1----:R-:W-:Y:S05]  /*5180*/  @!P1 MOV R4, R52 ;  /* 0x0000003400049202 */ /* 0x002fea0000000f00 */
[--C-:B------:R-:W-:Y:S02]  /*5190*/  @!P1 HADD2.F32 R6, -RZ, R4.reuse.H0_H0 ;  /* 0x20000004ff069230 */ /* 0x100fe40000004100 */
[----:B------:R-:W-:Y:S02]  /*51a0*/  @!P1 HADD2.F32 R41, -RZ, R4.H1_H1 ;  /* 0x30000004ff299230 */ /* 0x000fe40000004100 */
[----:B------:R-:W-:Y:S01]  /*51b0*/  @!P1 HADD2.F32 R4, -RZ, R0.H1_H1 ;  /* 0x30000000ff049230 */ /* 0x000fe20000004100 */
[-C--:B------:R-:W-:Y:S02]  /*51c0*/  @!P1 FMUL.FTZ R0, R5, R3.reuse ;  /* 0x0000000305009220 */ /* 0x080fe40000410000 */
[C---:B------:R-:W-:Y:S02]  /*51d0*/  @!P1 FMUL.FTZ R45, R6.reuse, R3 ;  /* 0x00000003062d9220 */ /* 0x040fe40000410000 */
[-C--:B------:R-:W-:Y:S02]  /*51e0*/  @!P1 FMUL.FTZ R3, R41, R2.reuse ;  /* 0x0000000229039220 */ /* 0x080fe40000410000 */
[----:B------:R-:W-:Y:S02]  /*51f0*/  @!P1 FFMA.FTZ R0, R6, R7, R0 ;  /* 0x0000000706009223 */ /* 0x000fe40000010000 */
[----:B------:R-:W-:Y:S02]  /*5200*/  @!P1 IMAD.MOV.U32 R6, RZ, RZ, R53 ;  /* 0x000000ffff069224 */ /* 0x000fe400078e0035 */
[C---:B------:R-:W-:Y:S02]  /*5210*/  @!P1 FMUL.FTZ R2, R4.reuse, R2 ;  /* 0x0000000204029220 */ /* 0x040fe40000410000 */
[-C--:B------:R-:W-:Y:S01]  /*5220*/  @!P1 FFMA.FTZ R85, R4, R42.reuse, -R3 ;  /* 0x0000002a04559223 */ /* 0x080fe20000010803 */
[----:B------:R-:W-:Y:S01]  /*5230*/  @!P1 MOV R4, R13 ;  /* 0x0000000d00049202 */ /* 0x000fe20000000f00 */
[----:B------:R-:W-:Y:S01]  /*5240*/  @!P1 FFMA.FTZ R86, R5, R7, -R45 ;  /* 0x0000000705569223 */ /* 0x000fe2000001082d */
[----:B------:R-:W-:Y:S01]  /*5250*/  @!P1 HADD2.F32 R5, -RZ, R8.H0_H0 ;  /* 0x20000008ff059230 */ /* 0x000fe20000004100 */
[----:B------:R-:W-:Y:S01]  /*5260*/  @!P1 FFMA.FTZ R2, R41, R42, R2 ;  /* 0x0000002a29029223 */ /* 0x000fe20000010002 */
[--C-:B------:R-:W-:Y:S01]  /*5270*/  @!P1 HADD2.F32 R41, -RZ, R6.reuse.H0_H0 ;  /* 0x20000006ff299230 */ /* 0x100fe20000004100 */
[----:B------:R-:W-:Y:S01]  /*5280*/  @!P1 IMAD.MOV.U32 R8, RZ, RZ, R54 ;  /* 0x000000ffff089224 */ /* 0x000fe200078e0036 */
[----:B------:R-:W-:Y:S02]  /*5290*/  @!P1 HADD2.F32 R3, -RZ, R9.H0_H0 ;  /* 0x20000009ff039230 */ /* 0x000fe40000004100 */
[----:B------:R-:W-:Y:S01]  /*52a0*/  @!P1 HADD2.F32 R42, -RZ, R43.H0_H0 ;  /* 0x2000002bff2a9230 */ /* 0x000fe20000004100 */
[----:B------:R-:W-:Y:S01]  /*52b0*/  @!P1 F2FP.PACK_AB R0, R2, R0 ;  /* 0x000000000200923e */ /* 0x000fe200000000ff */
[----:B------:R-:W-:Y:S02]  /*52c0*/  @!P1 HADD2.F32 R43, -RZ, R6.H1_H1 ;  /* 0x30000006ff2b9230 */ /* 0x000fe40000004100 */
        /* <DEDUP_REMOVED lines=19> */
[----:B------:R-:W-:Y:S01]  /*5400*/  @!P1 FMUL.FTZ R6, R45, R5 ;  /* 0x000000052d069220 */ /* 0x000fe20000410000 */
[----:B------:R-:W-:Y:S01]  /*5410*/  @!P1 HADD2.F32 R49, -RZ, R10.H1_H1 ;  /* 0x3000000aff319230 */ /* 0x000fe20000004100 */
[C---:B------:R-:W-:Y:S02]  /*5420*/  @!P1 FFMA.FTZ R78, R8.reuse, R48, -R11 ;  /* 0x00000030084e9223 */ /* 0x040fe4000001080b */
[C---:B------:R-:W-:Y:S02]  /*5430*/  @!P1 FFMA.FTZ R79, R9.reuse, R46, -R6 ;  /* 0x0000002e094f9223 */ /* 0x040fe40000010806 */
[----:B------:R-:W-:Y:S01]  /*5440*/  @!P1 FMUL.FTZ R6, R8, R7 ;  /* 0x0000000708069220 */ /* 0x000fe20000410000 */
[----:B------:R-:W-:Y:S01]  /*5450*/  @!P1 HADD2.F32 R7, -RZ, R22.H0_H0 ;  /* 0x20000016ff079230 */ /* 0x000fe20000004100 */
[----:B------:R-:W-:Y:S01]  /*5460*/  @!P1 IMAD.MOV.U32 R8, RZ, RZ, R15 ;  /* 0x000000ffff089224 */ /* 0x000fe200078e000f */
[----:B------:R-:W-:Y:S01]  /*5470*/  @!P1 HADD2.F32 R22, -RZ, R10.H0_H0 ;  /* 0x2000000aff169230 */ /* 0x000fe20000004100 */
[----:B------:R-:W-:Y:S01]  /*5480*/  @!P1 FMUL.FTZ R5, R9, R5 ;  /* 0x0000000509059220 */ /* 0x000fe20000410000 */
[----:B------:R-:W-:Y:S01]  /*5490*/  @!P1 HADD2.F32 R9, -RZ, R23.H0_H0 ;  /* 0x20000017ff099230 */ /* 0x000fe20000004100 */
[----:B------:R-:W-:Y:S01]  /*54a0*/  @!P1 FFMA.FTZ R4, R43, R44, R4 ;  /* 0x0000002c2b049223 */ /* 0x000fe20000010004 */
[--C-:B------:R-:W-:Y:S01]  /*54b0*/  @!P1 HADD2.F32 R11, -RZ, R8.reuse.H0_H0 ;  /* 0x20000008ff0b9230 */ /* 0x100fe20000004100 */
[----:B------:R-:W-:Y:S01]  /*54c0*/  @!P1 FFMA.FTZ R5, R45, R46, R5 ;  /* 0x0000002e2d059223 */ /* 0x000fe20000010005 */
[----:B------:R-:W-:Y:S01]  /*54d0*/  @!P1 HADD2.F32 R10, -RZ, R8.H1_H1 ;  /* 0x30000008ff0a9230 */ /* 0x000fe20000004100 */
[----:B------:R-:W-:Y:S01]  /*54e0*/  @!P1 FMUL.FTZ R8, R22, R7 ;  /* 0x0000000716089220 */ /* 0x000fe20000410000 */
[----:B------:R-:W-:Y:S01]  /*54f0*/  @!P1 F2FP.PACK_AB R3, R4, R3 ;  /* 0x000000030403923e */ /* 0x000fe200000000ff */
[----:B------:R-:W-:Y:S01]  /*5500*/  @!P1 HADD2.F32 R23, -RZ, R50.H0_H0 ;  /* 0x20000032ff179230 */ /* 0x000fe20000004100 */
[----:B------:R-:W-:Y:S01]  /*5510*/  @!P1 FMUL.FTZ R7, R11, R7 ;  /* 0x000000070b079220 */ /* 0x000fe20000410000 */
[----:B------:R-:W-:Y:S01]  /*5520*/  @!P1 HADD2.F32 R50, -RZ, R51.H0_H0 ;  /* 0x20000033ff329230 */ /* 0x000fe20000004100 */
[----:B------:R-:W-:Y:S02]  /*5530*/  @!P1 FMUL.FTZ R51, R49, R9 ;  /* 0x0000000931339220 */ /* 0x000fe40000410000 */
[----:B------:R-:W-:Y:S01]  /*5540*/  @!P1 FFMA.FTZ R76, R11, R23, -R8 ;  /* 0x000000170b4c9223 */ /* 0x000fe20000010808 */
[----:B------:R-:W-:Y:S01]  /*5550*/  @!P1 F2FP.PACK_AB R11, R78, R79 ;  /* 0x0000004f4e0b923e */ /* 0x000fe200000000ff */
        /* <DEDUP_REMOVED lines=9> */
[----:B------:R-:W-:Y:S01]  /*55f0*/  @!P1 IMAD.MOV.U32 R14, RZ, RZ, R11 ;  /* 0x000000ffff0e9224 */ /* 0x000fe200078e000b */
[----:B------:R-:W-:Y:S01]  /*5600*/  @!P1 MOV R13, R10 ;  /* 0x0000000a000d9202 */ /* 0x000fe20000000f00 */
[----:B------:R-:W-:Y:S01]  /*5610*/  @!P1 IMAD.MOV.U32 R53, RZ, RZ, R3 ;  /* 0x000000ffff359224 */ /* 0x000fe200078e0003 */
[----:B------:R-:W-:Y:S02]  /*5620*/  @!P1 MOV R15, R41 ;  /* 0x00000029000f9202 */ /* 0x000fe40000000f00 */
[----:B------:R-:W-:Y:S02]  /*5630*/  @!P1 F2FP.PACK_AB R5, R6, R5 ;  /* 0x000000050605923e */ /* 0x000fe400000000ff */
[----:B------:R-:W-:Y:S01]  /*5640*/  @!P1 F2FP.PACK_AB R7, R8, R7 ;  /* 0x000000070807923e */ /* 0x000fe200000000ff */
[----:B------:R1:W-:Y:S01]  /*5650*/  ST.E.128 [R80.64], R12 ;  /* 0x0000000c50007985 */ /* 0x0003e2000c101d16 */
[----:B------:R-:W-:Y:S02]  /*5660*/  @!P1 MOV R54, R5 ;  /* 0x0000000500369202 */ /* 0x000fe40000000f00 */
[----:B------:R-:W-:Y:S05]  /*5670*/  @!P1 MOV R55, R7 ;  /* 0x0000000700379202 */ /* 0x000fea0000000f00 */
[----:B------:R1:W-:Y:S02]  /*5680*/  @!P0 ST.E.128 [R74.64], R52 ;  /* 0x000000344a008985 */ /* 0x0003e4000c101d16 */
.L_x_622:
[----:B------:R-:W-:Y:S05]  /*5690*/  BSYNC B0 ;  /* 0x0000000000007941 */ /* 0x000fea0003800000 */
.L_x_621:
[----:B-----5:R2:W3:Y:S01]  /*56a0*/  SHFL.IDX PT, R5, R87, 0x1, 0x181f ;  /* 0x00381f0057057f89 */ /* 0x0204e200000e0000 */
[----:B------:R-:W-:Y:S01]  /*56b0*/  ISETP.GE.OR P0, PT, R155, R89, P5 ;  /* 0x000000599b00720c */ /* 0x000fe20002f06670 */
[----:B------:R-:W-:Y:S02]  /*56c0*/  BSSY B0, `(.L_x_623) ;  /* 0x0000078000007945 */ /* 0x000fe40003800000 */
[----:B------:R2:W4:Y:S10]  /*56d0*/  SHFL.IDX PT, R4, R88, 0x1, 0x181f ;  /* 0x00381f0058047f89 */ /* 0x00053400000e0000 */
[----:B------:R-:W-:-:S05]  /*56e0*/  @P0 BRA `(.L_x_624) ;  /* 0x0000075000000947 */ /* 0x000fca0003800000 */
[----:B------:R-:W-:Y:S01]  /*56f0*/  SEL R0, R147, R132, !P6 ;  /* 0x0000008493007207 */ /* 0x000fe20007000000 */
[----:B-1----:R-:W1:Y:S01]  /*5700*/  LDS.128 R12, [R139+0x8100] ;  /* 0x008100008b0c7984 */ /* 0x002e620000000c00 */
[C---:B----4-:R-:W-:Y:S01]  /*5710*/  LEA R54, P0, R93.reuse, R4, 0x1 ;  /* 0x000000045d367211 */ /* 0x050fe200078008ff */
[----:B------:R-:W-:Y:S01]  /*5720*/  @!P1 HADD2.F32 R10, -RZ, R68.H0_H0 ;  /* 0x20000044ff0a9230 */ /* 0x000fe20000004100 */
[----:B------:R-:W-:Y:S01]  /*5730*/  SHF.R.S32.HI R2, RZ, 0x1f, R0 ;  /* 0x0000001fff027819 */ /* 0x000fe20000011400 */
[----:B------:R-:W-:Y:S01]  /*5740*/  @!P1 HADD2.F32 R42, -RZ, R69.H0_H0 ;  /* 0x20000045ff2a9230 */ /* 0x000fe20000004100 */
[----:B---3--:R-:W-:Y:S02]  /*5750*/  LEA.HI.X R55, R93, R5, R113, 0x1, P0 ;  /* 0x000000055d377211 */ /* 0x008fe400000f0c71 */
[----:B------:R-:W-:Y:S02]  /*5760*/  LEA.HI R0, R2, R0, RZ, 0x4 ;  /* 0x0000000002007211 */ /* 0x000fe400078f20ff */
[----:B------:R-:W-:Y:S02]  /*5770*/  @!P1 SHF.R.U32.HI R6, RZ, 0x10, R17 ;  /* 0x00000010ff069819 */ /* 0x000fe40000011611 */
[----:B------:R-:W-:Y:S02]  /*5780*/  LEA.HI.SX32 R0, R0, R114, 0x1c ;  /* 0x0000007200007211 */ /* 0x000fe400078fe2ff */
[--C-:B------:R-:W-:Y:S02]  /*5790*/  @!P1 SHF.R.U32.HI R23, RZ, 0x10, R59.reuse ;  /* 0x00000010ff179819 */ /* 0x100fe4000001163b */
[----:B------:R-:W-:Y:S02]  /*57a0*/  SHF.R.S32.HI R3, RZ, 0x1f, R0 ;  /* 0x0000001fff037819 */ /* 0x000fe40000011400 */
[----:B------:R-:W-:Y:S01]  /*57b0*/  SHF.L.U32 R2, R0, 0x3, RZ ;  /* 0x0000000300027819 */ /* 0x000fe200000006ff */
[----:B------:R-:W-:Y:S01]  /*57c0*/  @!P1 HADD2.F32 R44, -RZ, R23.H0_H0 ;  /* 0x20000017ff2c9230 */ /* 0x000fe20000004100 */
[----:B------:R-:W-:Y:S01]  /*57d0*/  LEA.HI R0, R3, R0, RZ, 0x3 ;  /* 0x0000000003007211 */ /* 0x000fe200078f18ff */
[----:B------:R-:W-:Y:S01]  /*57e0*/  @!P1 HADD2.F32 R23, -RZ, R69.H1_H1 ;  /* 0x30000045ff179230 */ /* 0x000fe20000004100 */
[----:B------:R-:W-:Y:S02]  /*57f0*/  ISETP.GE.AND P0, PT, R2, c[0x0][0x1d4], PT ;  /* 0x0000750002007a0c */ /* 0x000fe40003f06270 */
[----:B------:R-:W-:Y:S01]  /*5800*/  LOP3.LUT R3, R128, 0x38, R2, 0xf8, !PT ;  /* 0x0000003880037812 */ /* 0x000fe200078ef802 */
[----:B------:R-:W-:Y:S01]  /*5810*/  IMAD.SHL.U32 R0, R0, 0x400, RZ ;  /* 0x0000040000007824 */ /* 0x000fe200078e00ff */
[----:B------:R-:W-:Y:S02]  /*5820*/  @!P1 SHF.R.U64 R58, R58, 0x10, R59 ;  /* 0x000000103a3a9819 */ /* 0x000fe4000000123b */
[----:B------:R-:W-:Y:S02]  /*5830*/  LOP3.LUT R3, R3, R164, RZ, 0x3c, !PT ;  /* 0x000000a403037212 */ /* 0x000fe400078e3cff */
[----:B------:R-:W-:Y:S02]  /*5840*/  LOP3.LUT R0, R0, 0x7fffe000, RZ, 0xc0, !PT ;  /* 0x7fffe00000007812 */ /* 0x000fe400078ec0ff */
[----:B------:R-:W-:Y:S02]  /*5850*/  @!P1 SHF.R.U32.HI R22, RZ, 0x10, R57 ;  /* 0x00000010ff169819 */ /* 0x000fe40000011639 */
[----:B------:R-:W-:Y:S01]  /*5860*/  IADD3 R0, R3, R0, R136 ;  /* 0x0000000003007210 */ /* 0x000fe20007ffe088 */
[----:B------:R-:W-:Y:S01]  /*5870*/  @!P0 IMAD.WIDE R74, R2, 0x2, R4 ;  /* 0x00000002024a8825 */ /* 0x000fe200078e0204 */
[--C-:B------:R-:W-:Y:S01]  /*5880*/  @!P1 SHF.R.U64 R9, R18, 0x10, R19.reuse ;  /* 0x0000001012099819 */ /* 0x100fe20000001213 */
[----:B------:R-:W-:Y:S01]  /*5890*/  @!P1 HADD2.F32 R4, -RZ, R35.H0_H0 ;  /* 0x20000023ff049230 */ /* 0x000fe20000004100 */
[----:B------:R-:W-:Y:S02]  /*58a0*/  SHF.L.U32 R48, R0, 0x1, RZ ;  /* 0x0000000100307819 */ /* 0x000fe400000006ff */
[----:B------:R-:W-:Y:S01]  /*58b0*/  @!P1 SHF.R.U32.HI R8, RZ, 0x10, R19 ;  /* 0x00000010ff089819 */ /* 0x000fe20000011613 */
[----:B-1----:R-:W-:Y:S01]  /*58c0*/  @!P1 IMAD.MOV.U32 R3, RZ, RZ, R12 ;  /* 0x000000ffff039224 */ /* 0x002fe200078e000c */
[----:B------:R-:W-:Y:S01]  /*58d0*/  @!P1 SHF.R.U64 R0, R16, 0x10, R17 ;  /* 0x0000001010009819 */ /* 0x000fe20000001211 */
[----:B------:R-:W-:Y:S01]  /*58e0*/  @!P1 HADD2.F32 R9, -RZ, R9.H0_H0 ;  /* 0x20000009ff099230 */ /* 0x000fe20000004100 */
[----:B------:R-:W1:Y:S01]  /*58f0*/  LDS.128 R48, [R48+0x8100] ;  /* 0x0081000030307984 */ /* 0x000e620000000c00 */
[----:B------:R-:W-:Y:S01]  /*5900*/  @!P1 SHF.R.U64 R16, R56, 0x10, R57 ;  /* 0x0000001038109819 */ /* 0x000fe20000001239 */
[--C-:B------:R-:W-:Y:S02]  /*5910*/  @!P1 HADD2.F32 R5, -RZ, R3.reuse.H0_H0 ;  /* 0x20000003ff059230 */ /* 0x100fe40000004100 */
[----:B------:R-:W-:Y:S02]  /*5920*/  @!P1 HADD2.F32 R2, -RZ, R0.H0_H0 ;  /* 0x20000000ff029230 */ /* 0x000fe40000004100 */
[----:B------:R-:W-:Y:S01]  /*5930*/  @!P1 HADD2.F32 R3, -RZ, R3.H1_H1 ;  /* 0x30000003ff039230 */ /* 0x000fe20000004100 */
[----:B------:R-:W-:Y:S01]  /*5940*/  @!P1 FMUL.FTZ R0, R5, R4 ;  /* 0x0000000405009220 */ /* 0x000fe20000410000 */
[----:B------:R-:W-:Y:S02]  /*5950*/  @!P1 HADD2.F32 R16, -RZ, R16.H0_H0 ;  /* 0x20000010ff109230 */ /* 0x000fe40000004100 */
[----:B------:R-:W-:Y:S01]  /*5960*/  @!P1 HADD2.F32 R19, -RZ, R22.H0_H0 ;  /* 0x20000016ff139230 */ /* 0x000fe20000004100 */
[----:B-1----:R-:W-:Y:S05]  /*5970*/  @!P1 MOV R11, R48 ;  /* 0x00000030000b9202 */ /* 0x002fea0000000f00 */
[--C-:B------:R-:W-:Y:S02]  /*5980*/  @!P1 HADD2.F32 R7, -RZ, R11.reuse.H0_H0 ;  /* 0x2000000bff079230 */ /* 0x100fe40000004100 */
[----:B------:R-:W-:Y:S03]  /*5990*/  @!P1 HADD2.F32 R11, -RZ, R11.H1_H1 ;  /* 0x3000000bff0b9230 */ /* 0x000fe60000004100 */
[----:B------:R-:W-:Y:S02]  /*59a0*/  @!P1 FMUL.FTZ R17, R7, R4 ;  /* 0x0000000407119220 */ /* 0x000fe40000410000 */
[----:B------:R-:W-:Y:S02]  /*59b0*/  @!P1 FMUL.FTZ R4, R11, R2 ;  /* 0x000000020b049220 */ /* 0x000fe40000410000 */
[-C--:B------:R-:W-:Y:S02]  /*59c0*/  @!P1 FFMA.FTZ R0, R7, R10.reuse, R0 ;  /* 0x0000000a07009223 */ /* 0x080fe40000010000 */
[----:B------:R-:W-:Y:S01]  /*59d0*/  @!P1 FFMA.FTZ R59, R5, R10, -R17 ;  /* 0x0000000a053b9223 */ /* 0x000fe20000010811 */
[----:B------:R-:W-:Y:S01]  /*59e0*/  @!P1 HADD2.F32 R5, -RZ, R6.H0_H0 ;  /* 0x20000006ff059230 */ /* 0x000fe20000004100 */
[----:B------:R-:W-:Y:S01]  /*59f0*/  @!P1 IMAD.MOV.U32 R10, RZ, RZ, R49 ;  /* 0x000000ffff0a9224 */ /* 0x000fe200078e0031 */
[----:B------:R-:W-:Y:S01]  /*5a00*/  @!P1 HADD2.F32 R17, -RZ, R68.H1_H1 ;  /* 0x30000044ff119230 */ /* 0x000fe20000004100 */
[C---:B------:R-:W-:Y:S02]  /*5a10*/  @!P1 FMUL.FTZ R2, R3.reuse, R2 ;  /* 0x0000000203029220 */ /* 0x040fe40000410000 */
[-C--:B------:R-:W-:Y:S01]  /*5a20*/  @!P1 FFMA.FTZ R57, R3, R16.reuse, -R4 ;  /* 0x0000001003399223 */ /* 0x080fe20000010804 */
[----:B------:R-:W-:Y:S01]  /*5a30*/  @!P1 MOV R4, R13 ;  /* 0x0000000d00049202 */ /* 0x000fe20000000f00 */
[----:B------:R-:W-:Y:S01]  /*5a40*/  @!P1 FFMA.FTZ R2, R11, R16, R2 ;  /* 0x000000100b029223 */ /* 0x000fe20000010002 */
[--C-:B------:R-:W-:Y:S02]  /*5a50*/  @!P1 HADD2.F32 R16, -RZ, R10.reuse.H0_H0 ;  /* 0x2000000aff109230 */ /* 0x100fe40000004100 */
[----:B------:R-:W-:Y:S02]  /*5a60*/  @!P1 HADD2.F32 R3, -RZ, R35.H1_H1 ;  /* 0x30000023ff039230 */ /* 0x000fe40000004100 */
[----:B------:R-:W-:Y:S01]  /*5a70*/  @!P1 HADD2.F32 R18, -RZ, R10.H1_H1 ;  /* 0x3000000aff129230 */ /* 0x000fe20000004100 */
[----:B------:R-:W-:Y:S01]  /*5a80*/  @!P1 IMAD.MOV.U32 R10, RZ, RZ, R51 ;  /* 0x000000ffff0a9224 */ /* 0x000fe200078e0033 */
[--C-:B------:R-:W-:Y:S01]  /*5a90*/  @!P1 HADD2.F32 R7, -RZ, R4.reuse.H0_H0 ;  /* 0x20000004ff079230 */ /* 0x100fe20000004100 */
[----:B------:R-:W-:Y:S01]  /*5aa0*/  @!P1 F2FP.PACK_AB R0, R2, R0 ;  /* 0x000000000200923e */ /* 0x000fe200000000ff */
[----:B------:R-:W-:Y:S01]  /*5ab0*/  @!P1 HADD2.F32 R6, -RZ, R4.H1_H1 ;  /* 0x30000004ff069230 */ /* 0x000fe20000004100 */
[----:B------:R-:W-:Y:S01]  /*5ac0*/  @!P1 FMUL.FTZ R4, R16, R3 ;  /* 0x0000000310049220 */ /* 0x000fe20000410000 */
[--C-:B------:R-:W-:Y:S01]  /*5ad0*/  @!P1 HADD2.F32 R41, -RZ, R10.reuse.H0_H0 ;  /* 0x2000000aff299230 */ /* 0x100fe20000004100 */
[----:B------:R-:W-:Y:S01]  /*5ae0*/  @!P1 FMUL.FTZ R11, R18, R5 ;  /* 0x00000005120b9220 */ /* 0x000fe20000410000 */
[----:B------:R-:W-:Y:S01]  /*5af0*/  @!P1 MOV R48, R0 ;  /* 0x0000000000309202 */ /* 0x000fe20000000f00 */
[C---:B------:R-:W-:Y:S01]  /*5b00*/  @!P1 FFMA.FTZ R56, R7.reuse, R17, -R4 ;  /* 0x0000001107389223 */ /* 0x040fe20000010804 */
[----:B------:R-:W-:Y:S01]  /*5b10*/  @!P1 HADD2.F32 R43, -RZ, R10.H1_H1 ;  /* 0x3000000aff2b9230 */ /* 0x000fe20000004100 */
[C---:B------:R-:W-:Y:S01]  /*5b20*/  @!P1 FMUL.FTZ R4, R6.reuse, R5 ;  /* 0x0000000506049220 */ /* 0x040fe20000410000 */
[----:B------:R-:W-:Y:S01]  /*5b30*/  @!P1 MOV R5, R15 ;  /* 0x0000000f00059202 */ /* 0x000fe20000000f00 */
[----:B------:R-:W-:Y:S01]  /*5b40*/  @!P1 FMUL.FTZ R3, R7, R3 ;  /* 0x0000000307039220 */ /* 0x000fe20000410000 */
[----:B------:R-:W-:Y:S01]  /*5b50*/  @!P1 HADD2.F32 R7, -RZ, R36.H0_H0 ;  /* 0x20000024ff079230 */ /* 0x000fe20000004100 */
[----:B------:R-:W-:Y:S01]  /*5b60*/  @!P1 FFMA.FTZ R53, R6, R19, -R11 ;  /* 0x0000001306359223 */ /* 0x000fe2000001080b */
[----:B------:R-:W-:Y:S01]  /*5b70*/  @!P1 HADD2.F32 R6, -RZ, R8.H0_H0 ;  /* 0x20000008ff069230 */ /* 0x000fe20000004100 */
[----:B------:R-:W-:Y:S01]  /*5b80*/  @!P1 FFMA.FTZ R3, R16, R17, R3 ;  /* 0x0000001110039223 */ /* 0x000fe20000010003 */
[--C-:B------:R-:W-:Y:S01]  /*5b90*/  @!P1 HADD2.F32 R8, -RZ, R5.reuse.H0_H0 ;  /* 0x20000005ff089230 */ /* 0x100fe20000004100 */
[-C--:B------:R-:W-:Y:S01]  /*5ba0*/  @!P1 FMUL.FTZ R10, R41, R7.reuse ;  /* 0x00000007290a9220 */ /* 0x080fe20000410000 */
[----:B------:R-:W-:Y:S01]  /*5bb0*/  @!P1 HADD2.F32 R5, -RZ, R5.H1_H1 ;  /* 0x30000005ff059230 */ /* 0x000fe20000004100 */
[----:B------:R-:W-:Y:S02]  /*5bc0*/  @!P1 FMUL.FTZ R11, R43, R6 ;  /* 0x000000062b0b9220 */ /* 0x000fe40000410000 */
[C---:B------:R-:W-:Y:S01]  /*5bd0*/  @!P1 FFMA.FTZ R52, R8.reuse, R42, -R10 ;  /* 0x0000002a08349223 */ /* 0x040fe2000001080a */
[----:B------:R-:W-:Y:S01]  /*5be0*/  @!P1 MOV R10, R50 ;  /* 0x00000032000a9202 */ /* 0x000fe20000000f00 */
[----:B------:R-:W-:Y:S02]  /*5bf0*/  @!P1 FMUL.FTZ R7, R8, R7 ;  /* 0x0000000708079220 */ /* 0x000fe40000410000 */
[C---:B------:R-:W-:Y:S02]  /*5c00*/  @!P1 FMUL.FTZ R8, R5.reuse, R6 ;  /* 0x0000000605089220 */ /* 0x040fe40000410000 */
[----:B------:R-:W-:Y:S01]  /*5c10*/  @!P1 IMAD.MOV.U32 R6, RZ, RZ, R14 ;  /* 0x000000ffff069224 */ /* 0x000fe200078e000e */
[--C-:B------:R-:W-:Y:S01]  /*5c20*/  @!P1 HADD2.F32 R22, -RZ, R10.reuse.H0_H0 ;  /* 0x2000000aff169230 */ /* 0x100fe20000004100 */
[----:B------:R-:W-:Y:S01]  /*5c30*/  @!P1 FFMA.FTZ R47, R5, R44, -R11 ;  /* 0x0000002c052f9223 */ /* 0x000fe2000001080b */
[----:B------:R-:W-:Y:S01]  /*5c40*/  @!P1 HADD2.F32 R35, -RZ, R10.H1_H1 ;  /* 0x3000000aff239230 */ /* 0x000fe20000004100 */
[----:B------:R-:W-:Y:S01]  /*5c50*/  @!P1 FFMA.FTZ R4, R18, R19, R4 ;  /* 0x0000001312049223 */ /* 0x000fe20000010004 */
[----:B------:R-:W-:Y:S02]  /*5c60*/  @!P1 HADD2.F32 R5, -RZ, R36.H1_H1 ;  /* 0x30000024ff059230 */ /* 0x000fe40000004100 */
[----:B------:R-:W-:Y:S01]  /*5c70*/  @!P1 F2FP.PACK_AB R16, R47, R52 ;  /* 0x000000342f10923e */ /* 0x000fe200000000ff */
[----:B------:R-:W-:Y:S01]  /*5c80*/  @!P1 FMUL.FTZ R45, R35, R9 ;  /* 0x00000009232d9220 */ /* 0x000fe20000410000 */
[----:B------:R-:W-:Y:S01]  /*5c90*/  @!P1 F2FP.PACK_AB R3, R4, R3 ;  /* 0x000000030403923e */ /* 0x000fe200000000ff */
[--C-:B------:R-:W-:Y:S01]  /*5ca0*/  @!P1 HADD2.F32 R11, -RZ, R6.reuse.H0_H0 ;  /* 0x20000006ff0b9230 */ /* 0x100fe20000004100 */
        /* <DEDUP_REMOVED lines=18> */
[----:B------:R-:W-:Y:S01]  /*5dd0*/  @!P1 F2FP.PACK_AB R5, R6, R5 ;  /* 0x000000050605923e */ /* 0x000fe200000000ff */
[----:B------:R-:W-:Y:S01]  /*5de0*/  @!P1 IMAD.MOV.U32 R49, RZ, RZ, R3 ;  /* 0x000000ffff319224 */ /* 0x000fe200078e0003 */
[----:B------:R-:W-:Y:S02]  /*5df0*/  @!P1 F2FP.PACK_AB R7, R8, R7 ;  /* 0x000000070807923e */ /* 0x000fe400000000ff */
[----:B------:R1:W-:Y:S01]  /*5e00*/  ST.E.128 [R54.64], R12 ;  /* 0x0000000c36007985 */ /* 0x0003e2000c101d16 */
[----:B------:R-:W-:Y:S02]  /*5e10*/  @!P1 MOV R50, R5 ;  /* 0x0000000500329202 */ /* 0x000fe40000000f00 */
[----:B------:R-:W-:Y:S05]  /*5e20*/  @!P1 MOV R51, R7 ;  /* 0x0000000700339202 */ /* 0x000fea0000000f00 */
[----:B------:R1:W-:Y:S02]  /*5e30*/  @!P0 ST.E.128 [R74.64], R48 ;  /* 0x000000304a008985 */ /* 0x0003e4000c101d16 */
.L_x_624:
[----:B------:R-:W-:Y:S05]  /*5e40*/  BSYNC B0 ;  /* 0x0000000000007941 */ /* 0x000fea0003800000 */
.L_x_623:
[----:B---3--:R3:W1:Y:S01]  /*5e50*/  SHFL.IDX PT, R5, R87, 0x2, 0x181f ;  /* 0x00581f0057057f89 */ /* 0x00866200000e0000 */
[----:B------:R-:W-:Y:S01]  /*5e60*/  ISETP.GE.OR P0, PT, R154, R89, P5 ;  /* 0x000000599a00720c */ /* 0x000fe20002f06670 */
[----:B------:R-:W-:Y:S02]  /*5e70*/  BSSY B0, `(.L_x_625) ;  /* 0x0000078000007945 */ /* 0x000fe40003800000 */
[----:B----4-:R3:W4:Y:S10]  /*5e80*/  SHFL.IDX PT, R4, R88, 0x2, 0x181f ;  /* 0x00581f0058047f89 */ /* 0x01073400000e0000 */
[----:B------:R-:W-:-:S05]  /*5e90*/  @P0 BRA `(.L_x_626) ;  /* 0x0000075000000947 */ /* 0x000fca0003800000 */
[----:B------:R-:W-:Y:S01]  /*5ea0*/  SEL R0, R147, R132, !P6 ;  /* 0x0000008493007207 */ /* 0x000fe20007000000 */
[----:B-1----:R-:W1:Y:S01]  /*5eb0*/  LDS.128 R12, [R138+0x8100] ;  /* 0x008100008a0c7984 */ /* 0x002e620000000c00 */
[C---:B----4-:R-:W-:Y:S01]  /*5ec0*/  LEA R50, P0, R93.reuse, R4, 0x1 ;  /* 0x000000045d327211 */ /* 0x050fe200078008ff */
[----:B------:R-:W-:Y:S01]  /*5ed0*/  @!P1 HADD2.F32 R10, -RZ, R70.H0_H0 ;  /* 0x20000046ff0a9230 */ /* 0x000fe20000004100 */
[----:B------:R-:W-:Y:S01]  /*5ee0*/  SHF.R.S32.HI R2, RZ, 0x1f, R0 ;  /* 0x0000001fff027819 */ /* 0x000fe20000011400 */
[--C-:B------:R-:W-:Y:S01]  /*5ef0*/  @!P1 HADD2.F32 R23, -RZ, R71.reuse.H1_H1 ;  /* 0x30000047ff179230 */ /* 0x100fe20000004100 */
[----:B------:R-:W-:Y:S02]  /*5f00*/  LEA.HI.X R51, R93, R5, R113, 0x1, P0 ;  /* 0x000000055d337211 */ /* 0x000fe400000f0c71 */
[----:B------:R-:W-:Y:S02]  /*5f10*/  LEA.HI R0, R2, R0, RZ, 0x4 ;  /* 0x0000000002007211 */ /* 0x000fe400078f20ff */
[----:B------:R-:W-:Y:S02]  /*5f20*/  @!P1 SHF.R.U64 R16, R60, 0x10, R61 ;  /* 0x000000103c109819 */ /* 0x000fe4000000123d */
[----:B------:R-:W-:Y:S02]  /*5f30*/  LEA.HI.SX32 R0, R0, R114, 0x1c ;  /* 0x0000007200007211 */ /* 0x000fe400078fe2ff */
[----:B------:R-:W-:Y:S01]  /*5f40*/  @!P1 SHF.R.U32.HI R6, RZ, 0x10, R25 ;  /* 0x00000010ff069819 */ /* 0x000fe20000011619 */
[----:B------:R-:W-:Y:S01]  /*5f50*/  @!P1 HADD2.F32 R16, -RZ, R16.H0_H0 ;  /* 0x20000010ff109230 */ /* 0x000fe20000004100 */
[----:B------:R-:W-:Y:S02]  /*5f60*/  SHF.R.S32.HI R3, RZ, 0x1f, R0 ;  /* 0x0000001fff037819 */ /* 0x000fe40000011400 */
[----:B------:R-:W-:Y:S02]  /*5f70*/  SHF.L.U32 R2, R0, 0x3, RZ ;  /* 0x0000000300027819 */ /* 0x000fe400000006ff */
[----:B------:R-:W-:Y:S02]  /*5f80*/  LEA.HI R0, R3, R0, RZ, 0x3 ;  /* 0x0000000003007211 */ /* 0x000fe400078f18ff */
[----:B------:R-:W-:Y:S02]  /*5f90*/  ISETP.GE.AND P0, PT, R2, c[0x0][0x1d4], PT ;  /* 0x0000750002007a0c */ /* 0x000fe40003f06270 */
[----:B------:R-:W-:Y:S01]  /*5fa0*/  LOP3.LUT R3, R125, 0x38, R2, 0xf8, !PT ;  /* 0x000000387d037812 */ /* 0x000fe200078ef802 */
[----:B------:R-:W-:Y:S01]  /*5fb0*/  IMAD.SHL.U32 R0, R0, 0x400, RZ ;  /* 0x0000040000007824 */ /* 0x000fe200078e00ff */
[--C-:B------:R-:W-:Y:S02]  /*5fc0*/  @!P1 SHF.R.U32.HI R8, RZ, 0x10, R27.reuse ;  /* 0x00000010ff089819 */ /* 0x100fe4000001161b */
[----:B------:R-:W-:Y:S02]  /*5fd0*/  LOP3.LUT R3, R3, R163, RZ, 0x3c, !PT ;  /* 0x000000a303037212 */ /* 0x000fe400078e3cff */
[----:B------:R-:W-:Y:S02]  /*5fe0*/  LOP3.LUT R0, R0, 0x7fffe000, RZ, 0xc0, !PT ;  /* 0x7fffe00000007812 */ /* 0x000fe400078ec0ff */
[----:B------:R-:W-:Y:S01]  /*5ff0*/  @!P1 SHF.R.U64 R9, R26, 0x10, R27 ;  /* 0x000000101a099819 */ /* 0x000fe2000000121b */
[----:B------:R-:W-:Y:S01]  /*6000*/  @!P1 HADD2.F32 R27, -RZ, R71.H0_H0 ;  /* 0x20000047ff1b9230 */ /* 0x000fe20000004100 */
[----:B------:R-:W-:Y:S01]  /*6010*/  IADD3 R0, R3, R0, R135 ;  /* 0x0000000003007210 */ /* 0x000fe20007ffe087 */
[----:B------:R-:W-:Y:S01]  /*6020*/  @!P0 IMAD.WIDE R54, R2, 0x2, R4 ;  /* 0x0000000202368825 */ /* 0x000fe200078e0204 */
[----:B------:R-:W-:Y:S01]  /*6030*/  @!P1 HADD2.F32 R4, -RZ, R37.H0_H0 ;  /* 0x20000025ff049230 */ /* 0x000fe20000004100 */
[----:B------:R-:W-:Y:S01]  /*6040*/  @!P1 SHF.R.U32.HI R19, RZ, 0x10, R61 ;  /* 0x00000010ff139819 */ /* 0x000fe2000001163d */
[----:B------:R-:W-:Y:S01]  /*6050*/  @!P1 HADD2.F32 R9, -RZ, R9.H0_H0 ;  /* 0x20000009ff099230 */ /* 0x000fe20000004100 */
[----:B------:R-:W-:Y:S01]  /*6060*/  SHF.L.U32 R44, R0, 0x1, RZ ;  /* 0x00000001002c7819 */ /* 0x000fe200000006ff */
[----:B-1----:R-:W-:Y:S01]  /*6070*/  @!P1 IMAD.MOV.U32 R3, RZ, RZ, R12 ;  /* 0x000000ffff039224 */ /* 0x002fe200078e000c */
[----:B------:R-:W-:Y:S01]  /*6080*/  @!P1 SHF.R.U64 R0, R24, 0x10, R25 ;  /* 0x0000001018009819 */ /* 0x000fe20000001219 */
[----:B------:R-:W-:Y:S01]  /*6090*/  @!P1 HADD2.F32 R19, -RZ, R19.H0_H0 ;  /* 0x20000013ff139230 */ /* 0x000fe20000004100 */
[--C-:B------:R-:W-:Y:S02]  /*60a0*/  @!P1 SHF.R.U32.HI R22, RZ, 0x10, R63.reuse ;  /* 0x00000010ff169819 */ /* 0x100fe4000001163f */
[----:B------:R-:W1:Y:S01]  /*60b0*/  LDS.128 R44, [R44+0x8100] ;  /* 0x008100002c2c7984 */ /* 0x000e620000000c00 */
[--C-:B------:R-:W-:Y:S01]  /*60c0*/  @!P1 HADD2.F32 R5, -RZ, R3.reuse.H0_H0 ;  /* 0x20000003ff059230 */ /* 0x100fe20000004100 */
[----:B------:R-:W-:Y:S01]  /*60d0*/  @!P1 SHF.R.U64 R25, R62, 0x10, R63 ;  /* 0x000000103e199819 */ /* 0x000fe2000000123f */
        /* <DEDUP_REMOVED lines=40> */
[----:B------:R-:W-:Y:S01]  /*6360*/  @!P1 FMUL.FTZ R10, R26, R7 ;  /* 0x000000071a0a9220 */ /* 0x000fe20000410000 */
[----:B------:R-:W-:Y:S01]  /*6370*/  @!P1 HADD2.F32 R5, -RZ, R5.H1_H1 ;  /* 0x30000005ff059230 */ /* 0x000fe20000004100 */
[----:B------:R-:W-:Y:S02]  /*6380*/  @!P1 FMUL.FTZ R11, R35, R6 ;  /* 0x00000006230b9220 */ /* 0x000fe40000410000 */
[C---:B------:R-:W-:Y:S01]  /*6390*/  @!P1 FFMA.FTZ R42, R8.reuse, R27, -R10 ;  /* 0x0000001b082a9223 */ /* 0x040fe2000001080a */
[----:B------:R-:W-:Y:S01]  /*63a0*/  @!P1 MOV R10, R46 ;  /* 0x0000002e000a9202 */ /* 0x000fe20000000f00 */
[----:B------:R-:W-:Y:S02]  /*63b0*/  @!P1 FMUL.FTZ R7, R8, R7 ;  /* 0x0000000708079220 */ /* 0x000fe40000410000 */
[C---:B------:R-:W-:Y:S02]  /*63c0*/  @!P1 FMUL.FTZ R8, R5.reuse, R6 ;  /* 0x0000000605089220 */ /* 0x040fe40000410000 */
[----:B------:R-:W-:Y:S01]  /*63d0*/  @!P1 IMAD.MOV.U32 R6, RZ, RZ, R14 ;  /* 0x000000ffff069224 */ /* 0x000fe200078e000e */
[----:B------:R-:W-:Y:S01]  /*63e0*/  @!P1 HADD2.F32 R22, -RZ, R10.H0_H0 ;  /* 0x2000000aff169230 */ /* 0x000fe20000004100 */
[----:B------:R-:W-:Y:S01]  /*63f0*/  @!P1 FFMA.FTZ R41, R5, R36, -R11 ;  /* 0x0000002405299223 */ /* 0x000fe2000001080b */
[----:B------:R-:W-:Y:S01]  /*6400*/  @!P1 HADD2.F32 R5, -RZ, R38.H1_H1 ;  /* 0x30000026ff059230 */ /* 0x000fe20000004100 */
[----:B------:R-:W-:Y:S01]  /*6410*/  @!P1 FFMA.FTZ R4, R18, R19, R4 ;  /* 0x0000001312049223 */ /* 0x000fe20000010004 */
[----:B------:R-:W-:Y:S02]  /*6420*/  @!P1 HADD2.F32 R24, -RZ, R10.H1_H1 ;  /* 0x3000000aff189230 */ /* 0x000fe40000004100 */
[----:B------:R-:W-:Y:S01]  /*6430*/  @!P1 F2FP.PACK_AB R16, R41, R42 ;  /* 0x0000002a2910923e */ /* 0x000fe200000000ff */
[--C-:B------:R-:W-:Y:S01]  /*6440*/  @!P1 HADD2.F32 R11, -RZ, R6.reuse.H0_H0 ;  /* 0x20000006ff0b9230 */ /* 0x100fe20000004100 */
[----:B------:R-:W-:Y:S01]  /*6450*/  @!P1 F2FP.PACK_AB R3, R4, R3 ;  /* 0x000000030403923e */ /* 0x000fe200000000ff */
[----:B------:R-:W-:Y:S01]  /*6460*/  @!P1 FMUL.FTZ R37, R24, R9 ;  /* 0x0000000918259220 */ /* 0x000fe20000410000 */
[----:B------:R-:W-:Y:S01]  /*6470*/  @!P1 HADD2.F32 R10, -RZ, R6.H1_H1 ;  /* 0x30000006ff0a9230 */ /* 0x000fe20000004100 */
[-C--:B------:R-:W-:Y:S01]  /*6480*/  @!P1 FMUL.FTZ R6, R22, R5.reuse ;  /* 0x0000000516069220 */ /* 0x080fe20000410000 */
[----:B------:R-:W-:Y:S01]  /*6490*/  @!P1 MOV R15, R16 ;  /* 0x00000010000f9202 */ /* 0x000fe20000000f00 */
        /* <DEDUP_REMOVED lines=21> */
.L_x_626:
[----:B------:R-:W-:Y:S05]  /*65f0*/  BSYNC B0 ;  /* 0x0000000000007941 */ /* 0x000fea0003800000 */
.L_x_625:
[----:B------:R2:W3:Y:S01]  /*6600*/  SHFL.IDX PT, R43, R87, 0x3, 0x181f ;  /* 0x00781f00572b7f89 */ /* 0x0004e200000e0000 */
[----:B------:R-:W-:Y:S03]  /*6610*/  ISETP.GE.OR P0, PT, R153, R89, P5 ;  /* 0x000000599900720c */ /* 0x000fe60002f06670 */
[----:B------:R2:W4:Y:S10]  /*6620*/  SHFL.IDX PT, R42, R88, 0x3, 0x181f ;  /* 0x00781f00582a7f89 */ /* 0x00053400000e0000 */
[----:B------:R-:W-:-:S05]  /*6630*/  @P0 BRA `(.L_x_618) ;  /* 0x00000ba000000947 */ /* 0x000fca0003800000 */
[----:B------:R-:W-:Y:S01]  /*6640*/  SEL R0, R147, R132, !P6 ;  /* 0x0000008493007207 */ /* 0x000fe20007000000 */
[----:B------:R-:W5:Y:S01]  /*6650*/  LDS.128 R16, [R137+0x8100] ;  /* 0x0081000089107984 */ /* 0x000f620000000c00 */
[C---:B-1--4-:R-:W-:Y:S01]  /*6660*/  LEA R50, P0, R93.reuse, R42, 0x1 ;  /* 0x0000002a5d327211 */ /* 0x052fe200078008ff */
[--C-:B------:R-:W-:Y:S01]  /*6670*/  @!P1 HADD2.F32 R24, -RZ, R72.reuse.H0_H0 ;  /* 0x20000048ff189230 */ /* 0x100fe20000004100 */
[----:B------:R-:W-:Y:S01]  /*6680*/  SHF.R.S32.HI R2, RZ, 0x1f, R0 ;  /* 0x0000001fff027819 */ /* 0x000fe20000011400 */
[----:B------:R-:W-:Y:S01]  /*6690*/  @!P1 HADD2.F32 R14, -RZ, R72.H1_H1 ;  /* 0x30000048ff0e9230 */ /* 0x000fe20000004100 */
[----:B---3--:R-:W-:Y:S01]  /*66a0*/  LEA.HI.X R51, R93, R43, R113, 0x1, P0 ;  /* 0x0000002b5d337211 */ /* 0x008fe200000f0c71 */
[----:B------:R-:W-:Y:S01]  /*66b0*/  @!P1 HADD2.F32 R35, -RZ, R73.H0_H0 ;  /* 0x20000049ff239230 */ /* 0x000fe20000004100 */
[----:B------:R-:W-:Y:S01]  /*66c0*/  LEA.HI R0, R2, R0, RZ, 0x4 ;  /* 0x0000000002007211 */ /* 0x000fe200078f20ff */
[----:B------:R-:W-:Y:S01]  /*66d0*/  @!P1 HADD2.F32 R3, -RZ, R39.H0_H0 ;  /* 0x20000027ff039230 */ /* 0x000fe20000004100 */
[----:B------:R-:W-:Y:S01]  /*66e0*/  @!P1 SHF.R.U64 R9, R28, 0x10, R29 ;  /* 0x000000101c099819 */ /* 0x000fe2000000121d */
[----:B------:R-:W-:Y:S01]  /*66f0*/  @!P1 HADD2.F32 R28, -RZ, R73.H1_H1 ;  /* 0x30000049ff1c9230 */ /* 0x000fe20000004100 */
[----:B------:R-:W-:Y:S02]  /*6700*/  LEA.HI.SX32 R0, R0, R114, 0x1c ;  /* 0x0000007200007211 */ /* 0x000fe400078fe2ff */
[----:B------:R-:W-:Y:S02]  /*6710*/  @!P1 SHF.R.U32.HI R10, RZ, 0x10, R31 ;  /* 0x00000010ff0a9819 */ /* 0x000fe4000001161f */
[----:B------:R-:W-:Y:S02]  /*6720*/  SHF.R.S32.HI R2, RZ, 0x1f, R0 ;  /* 0x0000001fff027819 */ /* 0x000fe40000011400 */
[----:B------:R-:W-:Y:S02]  /*6730*/  SHF.L.U32 R41, R0, 0x3, RZ ;  /* 0x0000000300297819 */ /* 0x000fe400000006ff */
[----:B------:R-:W-:Y:S02]  /*6740*/  LEA.HI R0, R2, R0, RZ, 0x3 ;  /* 0x0000000002007211 */ /* 0x000fe400078f18ff */
[----:B------:R-:W-:Y:S02]  /*6750*/  LOP3.LUT R2, R124, 0x38, R41, 0xf8, !PT ;  /* 0x000000387c027812 */ /* 0x000fe400078ef829 */
[----:B------:R-:W-:Y:S01]  /*6760*/  @!P1 SHF.R.U64 R11, R30, 0x10, R31 ;  /* 0x000000101e0b9819 */ /* 0x000fe2000000121f */
[----:B------:R-:W-:Y:S01]  /*6770*/  IMAD.SHL.U32 R0, R0, 0x400, RZ ;  /* 0x0000040000007824 */ /* 0x000fe200078e00ff */
[----:B------:R-:W-:Y:S02]  /*6780*/  LOP3.LUT R2, R2, R162, RZ, 0x3c, !PT ;  /* 0x000000a202027212 */ /* 0x000fe400078e3cff */
[----:B------:R-:W-:Y:S02]  /*6790*/  @!P1 SHF.R.U32.HI R5, RZ, 0x10, R29 ;  /* 0x00000010ff059819 */ /* 0x000fe4000001161d */
[----:B------:R-:W-:Y:S02]  /*67a0*/  LOP3.LUT R0, R0, 0x7fffe000, RZ, 0xc0, !PT ;  /* 0x7fffe00000007812 */ /* 0x000fe400078ec0ff */
[--C-:B------:R-:W-:Y:S02]  /*67b0*/  @!P1 SHF.R.U32.HI R7, RZ, 0x10, R65.reuse ;  /* 0x00000010ff079819 */ /* 0x100fe40000011641 */
[----:B------:R-:W-:Y:S02]  /*67c0*/  IADD3 R0, R2, R0, R134 ;  /* 0x0000000002007210 */ /* 0x000fe40007ffe086 */
[----:B------:R-:W-:Y:S01]  /*67d0*/  @!P1 SHF.R.U64 R22, R64, 0x10, R65 ;  /* 0x0000001040169819 */ /* 0x000fe20000001241 */
[----:B------:R-:W-:Y:S01]  /*67e0*/  @!P1 HADD2.F32 R26, -RZ, R7.H0_H0 ;  /* 0x20000007ff1a9230 */ /* 0x000fe20000004100 */
[----:B------:R-:W-:Y:S02]  /*67f0*/  SHF.L.U32 R44, R0, 0x1, RZ ;  /* 0x00000001002c7819 */ /* 0x000fe400000006ff */
[--C-:B------:R-:W-:Y:S01]  /*6800*/  @!P1 SHF.R.U64 R30, R66, 0x10, R67.reuse ;  /* 0x00000010421e9819 */ /* 0x100fe20000001243 */
[----:B------:R-:W-:Y:S01]  /*6810*/  @!P1 HADD2.F32 R22, -RZ, R22.H0_H0 ;  /* 0x20000016ff169230 */ /* 0x000fe20000004100 */
[----:B-----5:R-:W-:Y:S02]  /*6820*/  @!P1 MOV R4, R17 ;  /* 0x0000001100049202 */ /* 0x020fe40000000f00 */
[----:B------:R-:W1:Y:S01]  /*6830*/  LDS.128 R44, [R44+0x8100] ;  /* 0x008100002c2c7984 */ /* 0x000e620000000c00 */
[----:B------:R-:W-:Y:S01]  /*6840*/  @!P1 MOV R8, R16 ;  /* 0x0000001000089202 */ /* 0x000fe20000000f00 */
[----:B------:R-:W-:Y:S01]  /*6850*/  @!P1 HADD2.F32 R30, -RZ, R30.H0_H0 ;  /* 0x2000001eff1e9230 */ /* 0x000fe20000004100 */
[----:B------:R-:W-:Y:S01]  /*6860*/  @!P1 SHF.R.U32.HI R37, RZ, 0x10, R67 ;  /* 0x00000010ff259819 */ /* 0x000fe20000011643 */
[----:B------:R-:W-:Y:S01]  /*6870*/  @!P1 HADD2.F32 R0, -RZ, R4.H0_H0 ;  /* 0x20000004ff009230 */ /* 0x000fe20000004100 */
[----:B------:R-:W-:Y:S03]  /*6880*/  ISETP.GE.AND P0, PT, R41, c[0x0][0x1d4], PT ;  /* 0x0000750029007a0c */ /* 0x000fe60003f06270 */
[----:B------:R-:W-:Y:S01]  /*6890*/  @!P1 HADD2.F32 R37, -RZ, R37.H0_H0 ;  /* 0x20000025ff259230 */ /* 0x000fe20000004100 */
[----:B-1----:R-:W-:Y:S01]  /*68a0*/  @!P1 IMAD.MOV.U32 R6, RZ, RZ, R45 ;  /* 0x000000ffff069224 */ /* 0x002fe200078e002d */
[----:B------:R-:W-:Y:S01]  /*68b0*/  @!P1 MOV R29, R46 ;  /* 0x0000002e001d9202 */ /* 0x000fe20000000f00 */
[----:B------:R-:W-:Y:S02]  /*68c0*/  @!P1 IMAD.MOV.U32 R12, RZ, RZ, R44 ;  /* 0x000000ffff0c9224 */ /* 0x000fe400078e002c */
[----:B------:R-:W-:Y:S01]  /*68d0*/  @!P1 IMAD.MOV.U32 R36, RZ, RZ, R47 ;  /* 0x000000ffff249224 */ /* 0x000fe200078e002f */
[--C-:B------:R-:W-:Y:S02]  /*68e0*/  @!P1 HADD2.F32 R23, -RZ, R6.reuse.H0_H0 ;  /* 0x20000006ff179230 */ /* 0x100fe40000004100 */
[----:B------:R-:W-:Y:S02]  /*68f0*/  @!P1 HADD2.F32 R25, -RZ, R6.H1_H1 ;  /* 0x30000006ff199230 */ /* 0x000fe40000004100 */
[----:B------:R-:W-:Y:S01]  /*6900*/  @!P1 HADD2.F32 R6, -RZ, R8.H0_H0 ;  /* 0x20000008ff069230 */ /* 0x000fe20000004100 */
[-C--:B------:R-:W-:Y:S01]  /*6910*/  @!P1 FMUL.FTZ R2, R23, R3.reuse ;  /* 0x0000000317029220 */ /* 0x080fe20000410000 */
[----:B------:R-:W-:Y:S01]  /*6920*/  @!P1 HADD2.F32 R13, -RZ, R12.H0_H0 ;  /* 0x2000000cff0d9230 */ /* 0x000fe20000004100 */
[C---:B------:R-:W-:Y:S01]  /*6930*/  @!P1 FMUL.FTZ R3, R0.reuse, R3 ;  /* 0x0000000300039220 */ /* 0x040fe20000410000 */
[----:B------:R-:W-:Y:S01]  /*6940*/  @!P1 HADD2.F32 R31, -RZ, R36.H0_H0 ;  /* 0x20000024ff1f9230 */ /* 0x000fe20000004100 */
[----:B------:R-:W-:Y:S01]  /*6950*/  @!P1 FFMA.FTZ R54, R0, R24, -R2 ;  /* 0x0000001800369223 */ /* 0x000fe20000010802 */
[----:B------:R-:W-:Y:S02]  /*6960*/  @!P1 HADD2.F32 R0, -RZ, R5.H0_H0 ;  /* 0x20000005ff009230 */ /* 0x000fe40000004100 */
[----:B------:R-:W-:Y:S02]  /*6970*/  @!P1 HADD2.F32 R2, -RZ, R39.H1_H1 ;  /* 0x30000027ff029230 */ /* 0x000fe40000004100 */
[----:B------:R-:W-:Y:S01]  /*6980*/  @!P1 HADD2.F32 R5, -RZ, R4.H1_H1 ;  /* 0x30000004ff059230 */ /* 0x000fe20000004100 */
[----:B------:R-:W-:Y:S01]  /*6990*/  @!P1 FMUL.FTZ R7, R25, R0 ;  /* 0x0000000019079220 */ /* 0x000fe20000410000 */
[----:B------:R-:W-:Y:S01]  /*69a0*/  @!P1 HADD2.F32 R36, -RZ, R36.H1_H1 ;  /* 0x30000024ff249230 */ /* 0x000fe20000004100 */
[----:B------:R-:W-:Y:S01]  /*69b0*/  @!P1 FMUL.FTZ R15, R13, R2 ;  /* 0x000000020d0f9220 */ /* 0x000fe20000410000 */
[--C-:B------:R-:W-:Y:S01]  /*69c0*/  @!P1 HADD2.F32 R27, -RZ, R29.reuse.H0_H0 ;  /* 0x2000001dff1b9230 */ /* 0x100fe20000004100 */
[C---:B------:R-:W-:Y:S01]  /*69d0*/  @!P1 FMUL.FTZ R4, R5.reuse, R0 ;  /* 0x0000000005049220 */ /* 0x040fe20000410000 */
[----:B------:R-:W-:Y:S01]  /*69e0*/  @!P1 HADD2.F32 R29, -RZ, R29.H1_H1 ;  /* 0x3000001dff1d9230 */ /* 0x000fe20000004100 */
[C---:B------:R-:W-:Y:S01]  /*69f0*/  @!P1 FMUL.FTZ R0, R6.reuse, R2 ;  /* 0x0000000206009220 */ /* 0x040fe20000410000 */
[----:B------:R-:W-:Y:S01]  /*6a00*/  @!P1 HADD2.F32 R2, -RZ, R9.H0_H0 ;  /* 0x20000009ff029230 */ /* 0x000fe20000004100 */
[----:B------:R-:W-:Y:S01]  /*6a10*/  @!P1 FFMA.FTZ R53, R5, R26, -R7 ;  /* 0x0000001a05359223 */ /* 0x000fe20000010807 */
[----:B------:R-:W-:Y:S01]  /*6a20*/  @!P1 MOV R9, R19 ;  /* 0x0000001300099202 */ /* 0x000fe20000000f00 */
[-C--:B------:R-:W-:Y:S01]  /*6a30*/  @!P1 FFMA.FTZ R52, R6, R14.reuse, -R15 ;  /* 0x0000000e06349223 */ /* 0x080fe2000001080f */
[----:B------:R-:W-:Y:S01]  /*6a40*/  @!P1 HADD2.F32 R7, -RZ, R40.H0_H0 ;  /* 0x20000028ff079230 */ /* 0x000fe20000004100 */
[----:B------:R-:W-:Y:S01]  /*6a50*/  @!P1 FFMA.FTZ R0, R13, R14, R0 ;  /* 0x0000000e0d009223 */ /* 0x000fe20000010000 */
[----:B------:R-:W-:Y:S02]  /*6a60*/  @!P1 HADD2.F32 R15, -RZ, R12.H1_H1 ;  /* 0x3000000cff0f9230 */ /* 0x000fe40000004100 */
[--C-:B------:R-:W-:Y:S02]  /*6a70*/  @!P1 HADD2.F32 R6, -RZ, R9.reuse.H0_H0 ;  /* 0x20000009ff069230 */ /* 0x100fe40000004100 */
[----:B------:R-:W-:Y:S01]  /*6a80*/  @!P1 HADD2.F32 R5, -RZ, R8.H1_H1 ;  /* 0x30000008ff059230 */ /* 0x000fe20000004100 */
[-C--:B------:R-:W-:Y:S01]  /*6a90*/  @!P1 FMUL.FTZ R8, R31, R7.reuse ;  /* 0x000000071f089220 */ /* 0x080fe20000410000 */
[----:B------:R-:W-:Y:S01]  /*6aa0*/  @!P1 HADD2.F32 R9, -RZ, R9.H1_H1 ;  /* 0x30000009ff099230 */ /* 0x000fe20000004100 */
[-C--:B------:R-:W-:Y:S02]  /*6ab0*/  @!P1 FMUL.FTZ R12, R15, R2.reuse ;  /* 0x000000020f0c9220 */ /* 0x080fe40000410000 */
[C---:B------:R-:W-:Y:S02]  /*6ac0*/  @!P1 FMUL.FTZ R7, R6.reuse, R7 ;  /* 0x0000000706079220 */ /* 0x040fe40000410000 */
[----:B------:R-:W-:Y:S01]  /*6ad0*/  @!P1 FFMA.FTZ R48, R6, R35, -R8 ;  /* 0x0000002306309223 */ /* 0x000fe20000010808 */
[----:B------:R-:W-:Y:S01]  /*6ae0*/  @!P1 HADD2.F32 R8, -RZ, R11.H0_H0 ;  /* 0x2000000bff089230 */ /* 0x000fe20000004100 */
[----:B------:R-:W-:Y:S02]  /*6af0*/  @!P1 IMAD.MOV.U32 R6, RZ, RZ, R18 ;  /* 0x000000ffff069224 */ /* 0x000fe400078e0012 */
[C---:B------:R-:W-:Y:S02]  /*6b00*/  @!P1 FMUL.FTZ R2, R5.reuse, R2 ;  /* 0x0000000205029220 */ /* 0x040fe40000410000 */
[----:B------:R-:W-:Y:S01]  /*6b10*/  @!P1 FFMA.FTZ R49, R5, R22, -R12 ;  /* 0x0000001605319223 */ /* 0x000fe2000001080c */
[----:B------:R-:W-:Y:S01]  /*6b20*/  @!P1 HADD2.F32 R5, -RZ, R40.H1_H1 ;  /* 0x30000028ff059230 */ /* 0x000fe20000004100 */
        /* <DEDUP_REMOVED lines=8> */
[----:B------:R-:W-:Y:S02]  /*6bb0*/  @!P1 FMUL.FTZ R38, R36, R12 ;  /* 0x0000000c24269220 */ /* 0x000fe40000410000 */
[----:B------:R-:W-:Y:S01]  /*6bc0*/  @!P1 FFMA.FTZ R40, R11, R28, -R6 ;  /* 0x0000001c0b289223 */ /* 0x000fe20000010806 */
[----:B------:R-:W-:Y:S01]  /*6bd0*/  @!P1 MOV R44, R0 ;  /* 0x00000000002c9202 */ /* 0x000fe20000000f00 */
[C---:B------:R-:W-:Y:S02]  /*6be0*/  @!P1 FFMA.FTZ R39, R10.reuse, R30, -R39 ;  /* 0x0000001e0a279223 */ /* 0x040fe40000010827 */
[----:B------:R-:W-:Y:S02]  /*6bf0*/  @!P1 FFMA.FTZ R38, R9, R37, -R38 ;  /* 0x0000002509269223 */ /* 0x000fe40000010826 */
[----:B------:R-:W-:Y:S01]  /*6c00*/  @!P1 FMUL.FTZ R5, R11, R5 ;  /* 0x000000050b059220 */ /* 0x000fe20000410000 */
[----:B------:R-:W-:Y:S01]  /*6c10*/  @!P1 F2FP.PACK_AB R11, R49, R52 ;  /* 0x00000034310b923e */ /* 0x000fe200000000ff */
        /* <DEDUP_REMOVED lines=10> */
[----:B------:R-:W-:Y:S01]  /*6cc0*/  @!P1 FFMA.FTZ R5, R27, R28, R5 ;  /* 0x0000001c1b059223 */ /* 0x000fe20000010005 */
        /* <DEDUP_REMOVED lines=15> */
.L_x_596:
        /* <DEDUP_REMOVED lines=19> */
.L_x_628:
[----:B-123--:R-:W-:Y:S05]  /*6ef0*/  BSYNC B0 ;  /* 0x0000000000007941 */ /* 0x00efea0003800000 */
.L_x_627:
[----:B------:R1:W2:Y:S01]  /*6f00*/  SHFL.IDX PT, R0, R87, 0x1, 0x181f ;  /* 0x00381f0057007f89 */ /* 0x0002a200000e0000 */
[----:B------:R-:W-:Y:S01]  /*6f10*/  ISETP.GE.AND P0, PT, R12, 0x21, PT ;  /* 0x000000210c00780c */ /* 0x000fe20003f06270 */
[----:B------:R-:W-:Y:S02]  /*6f20*/  BSSY B0, `(.L_x_629) ;  /* 0x000000d000007945 */ /* 0x000fe40003800000 */
[----:B------:R1:W3:Y:S10]  /*6f30*/  SHFL.IDX PT, R2, R88, 0x1, 0x181f ;  /* 0x00381f0058027f89 */ /* 0x0002f400000e0000 */
[----:B------:R-:W-:-:S05]  /*6f40*/  @!P0 BRA `(.L_x_630) ;  /* 0x000000a000008947 */ /* 0x000fca0003800000 */
[----:B------:R-:W4:Y:S01]  /*6f50*/  @!P5 LDS.128 R8, [R77+0x9100] ;  /* 0x009100004d08d984 */ /* 0x000f220000000c00 */
[C---:B---3--:R-:W-:Y:S04]  /*6f60*/  @!P5 LEA R4, P0, R20.reuse, R2, 0x1 ;  /* 0x000000021404d211 */ /* 0x048fe800078008ff */
[----:B--2---:R-:W-:Y:S02]  /*6f70*/  @!P5 LEA.HI.X R5, R20, R0, R21, 0x1, P0 ;  /* 0x000000001405d211 */ /* 0x004fe400000f0c15 */
[----:B------:R-:W-:Y:S11]  /*6f80*/  ISETP.GE.AND P0, PT, R91, c[0x0][0x1d4], PT ;  /* 0x000075005b007a0c */ /* 0x000ff60003f06270 */
[----:B------:R-:W-:Y:S02]  /*6f90*/  @!UPT UIADD3 URZ, URZ, URZ, URZ ;  /* 0x0000003f3f3ff290 */ /* 0x000fe4000fffe03f */
[C---:B------:R-:W-:Y:S04]  /*6fa0*/  @!P0 LEA R2, P1, R82.reuse, R2, 0x1 ;  /* 0x0000000252028211 */ /* 0x040fe800078208ff */
[----:B------:R-:W-:Y:S01]  /*6fb0*/  @!P0 LEA.HI.X R3, R82, R0, R92, 0x1, P1 ;  /* 0x0000000052038211 */ /* 0x000fe200008f0c5c */
[----:B----4-:R-:W-:Y:S04]  /*6fc0*/  @!P5 ST.E.128 [R4.64], R8 ;  /* 0x000000080400d985 */ /* 0x010fe8000c101d16 */
[----:B------:R-:W2:Y:S04]  /*6fd0*/  @!P0 LDS.128 R4, [R77+0xd100] ;  /* 0x00d100004d048984 */ /* 0x000ea80000000c00 */
[----:B--2---:R2:W-:Y:S02]  /*6fe0*/  @!P0 ST.E.128 [R2.64], R4 ;  /* 0x0000000402008985 */ /* 0x0045e4000c101d16 */
.L_x_630:
[----:B------:R-:W-:Y:S05]  /*6ff0*/  BSYNC B0 ;  /* 0x0000000000007941 */ /* 0x000fea0003800000 */
.L_x_629:
[----:B--2---:R2:W4:Y:S01]  /*7000*/  SHFL.IDX PT, R0, R87, 0x2, 0x181f ;  /* 0x00581f0057007f89 */ /* 0x00452200000e0000 */
[----:B------:R-:W-:Y:S01]  /*7010*/  ISETP.GE.AND P0, PT, R12, 0x41, PT ;  /* 0x000000410c00780c */ /* 0x000fe20003f06270 */
[----:B------:R-:W-:Y:S02]  /*7020*/  BSSY B0, `(.L_x_631) ;  /* 0x000000d000007945 */ /* 0x000fe40003800000 */
[----:B---3--:R2:W3:Y:S10]  /*7030*/  SHFL.IDX PT, R2, R88, 0x2, 0x181f ;  /* 0x00581f0058027f89 */ /* 0x0084f400000e0000 */
[----:B------:R-:W-:-:S05]  /*7040*/  @!P0 BRA `(.L_x_632) ;  /* 0x000000a000008947 */ /* 0x000fca0003800000 */
[----:B------:R-:W5:Y:S01]  /*7050*/  @!P5 LDS.128 R8, [R77+0xa100] ;  /* 0x00a100004d08d984 */ /* 0x000f620000000c00 */
[C---:B---3--:R-:W-:Y:S04]  /*7060*/  @!P5 LEA R4, P0, R20.reuse, R2, 0x1 ;  /* 0x000000021404d211 */ /* 0x048fe800078008ff */
[----:B----4-:R-:W-:Y:S02]  /*7070*/  @!P5 LEA.HI.X R5, R20, R0, R21, 0x1, P0 ;  /* 0x000000001405d211 */ /* 0x010fe400000f0c15 */
[----:B------:R-:W-:Y:S11]  /*7080*/  ISETP.GE.AND P0, PT, R91, c[0x0][0x1d4], PT ;  /* 0x000075005b007a0c */ /* 0x000ff60003f06270 */
[----:B------:R-:W-:Y:S02]  /*7090*/  @!UPT UIADD3 URZ, URZ, URZ, URZ ;  /* 0x0000003f3f3ff290 */ /* 0x000fe4000fffe03f */
[C---:B------:R-:W-:Y:S04]  /*70a0*/  @!P0 LEA R2, P1, R82.reuse, R2, 0x1 ;  /* 0x0000000252028211 */ /* 0x040fe800078208ff */
[----:B------:R-:W-:Y:S01]  /*70b0*/  @!P0 LEA.HI.X R3, R82, R0, R92, 0x1, P1 ;  /* 0x0000000052038211 */ /* 0x000fe200008f0c5c */
[----:B-----5:R-:W-:Y:S04]  /*70c0*/  @!P5 ST.E.128 [R4.64], R8 ;  /* 0x000000080400d985 */ /* 0x020fe8000c101d16 */
[----:B------:R-:W3:Y:S04]  /*70d0*/  @!P0 LDS.128 R4, [R77+0xe100] ;  /* 0x00e100004d048984 */ /* 0x000ee80000000c00 */
[----:B---3--:R3:W-:Y:S02]  /*70e0*/  @!P0 ST.E.128 [R2.64], R4 ;  /* 0x0000000402008985 */ /* 0x0087e4000c101d16 */
.L_x_632:
[----:B------:R-:W-:Y:S05]  /*70f0*/  BSYNC B0 ;  /* 0x0000000000007941 */ /* 0x000fea0003800000 */
.L_x_631:
[----:B----4-:R4:W1:Y:S01]  /*7100*/  SHFL.IDX PT, R0, R87, 0x3, 0x181f ;  /* 0x00781f0057007f89 */ /* 0x01086200000e0000 */
[----:B------:R-:W-:Y:S03]  /*7110*/  ISETP.GE.AND P0, PT, R12, 0x61, PT ;  /* 0x000000610c00780c */ /* 0x000fe60003f06270 */
[----:B---3--:R4:W3:Y:S10]  /*7120*/  SHFL.IDX PT, R2, R88, 0x3, 0x181f ;  /* 0x00781f0058027f89 */ /* 0x0088f400000e0000 */
[----:B------:R-:W-:-:S05]  /*7130*/  @!P0 BRA `(.L_x_618) ;  /* 0x000000a000008947 */ /* 0x000fca0003800000 */
[----:B------:R-:W5:Y:S01]  /*7140*/  @!P5 LDS.128 R8, [R77+0xb100] ;  /* 0x00b100004d08d984 */ /* 0x000f620000000c00 */
[C---:B---3--:R-:W-:Y:S04]  /*7150*/  @!P5 LEA R4, P0, R20.reuse, R2, 0x1 ;  /* 0x000000021404d211 */ /* 0x048fe800078008ff */
[----:B-1----:R-:W-:Y:S02]  /*7160*/  @!P5 LEA.HI.X R5, R20, R0, R21, 0x1, P0 ;  /* 0x000000001405d211 */ /* 0x002fe400000f0c15 */
[----:B------:R-:W-:Y:S11]  /*7170*/  ISETP.GE.AND P0, PT, R91, c[0x0][0x1d4], PT ;  /* 0x000075005b007a0c */ /* 0x000ff60003f06270 */
[----:B------:R-:W-:Y:S02]  /*7180*/  @!UPT UIADD3 URZ, URZ, URZ, URZ ;  /* 0x0000003f3f3ff290 */ /* 0x000fe4000fffe03f */
[C---:B------:R-:W-:Y:S04]  /*7190*/  @!P0 LEA R2, P1, R82.reuse, R2, 0x1 ;  /* 0x0000000252028211 */ /* 0x040fe800078208ff */
[----:B------:R-:W-:Y:S01]  /*71a0*/  @!P0 LEA.HI.X R3, R82, R0, R92, 0x1, P1 ;  /* 0x0000000052038211 */ /* 0x000fe200008f0c5c */
[----:B-----5:R-:W-:Y:S04]  /*71b0*/  @!P5 ST.E.128 [R4.64], R8 ;  /* 0x000000080400d985 */ /* 0x020fe8000c101d16 */
[----:B------:R-:W1:Y:S04]  /*71c0*/  @!P0 LDS.128 R4, [R77+0xf100] ;  /* 0x00f100004d048984 */ /* 0x000e680000000c00 */
[----:B-1----:R1:W-:Y:S02]  /*71d0*/  @!P0 ST.E.128 [R2.64], R4 ;  /* 0x0000000402008985 */ /* 0x0023e4000c101d16 */
.L_x_618:
[----:B------:R-:W-:Y:S05]  /*71e0*/  BSYNC B2 ;  /* 0x0000000000027941 */ /* 0x000fea0003800000 */
.L_x_595:
[----:B-1----:R-:W-:Y:S01]  /*71f0*/  IMAD.IADD R0, R142, 0x1, -R97 ;  /* 0x000000018e007824 */ /* 0x002fe200078e0a61 */
[----:B---3--:R-:W-:Y:S01]  /*7200*/  LEA R2, P0, R90, R118, 0x7 ;  /* 0x000000765a027211 */ /* 0x008fe200078038ff */
[----:B------:R-:W-:Y:S01]  /*7210*/  BSSY B0, `(.L_x_633) ;  /* 0x0000058000007945 */ /* 0x000fe20003800000 */
[----:B------:R-:W-:Y:S02]  /*7220*/  ISETP.NE.AND P6, PT, R144, RZ, PT ;  /* 0x000000ff9000720c */ /* 0x000fe40003fc5270 */
[C---:B------:R-:W-:Y:S02]  /*7230*/  ISETP.GE.AND P2, PT, R0.reuse, 0x21, PT ;  /* 0x000000210000780c */ /* 0x040fe40003f46270 */
[----:B------:R-:W-:Y:S02]  /*7240*/  ISETP.GE.AND P1, PT, R0, 0x41, PT ;  /* 0x000000410000780c */ /* 0x000fe40003f26270 */
[----:B------:R-:W-:Y:S09]  /*7250*/  LEA.HI.X.SX32 R3, R90, R119, 0x7, P0 ;  /* 0x000000775a037211 */ /* 0x000ff200000f3eff */
[C---:B------:R-:W-:Y:S05]  /*7260*/  @P2 IADD3 R6, P0, R2.reuse, 0x20, RZ ;  /* 0x0000002002062810 */ /* 0x040fea0007f1e0ff */
[--C-:B------:R-:W-:Y:S01]  /*7270*/  @P2 IMAD.X R7, RZ, RZ, R3.reuse, P0 ;  /* 0x000000ffff072224 */ /* 0x100fe200000e0603 */
[----:B------:R-:W-:Y:S04]  /*7280*/  @P1 IADD3 R12, P0, R2, 0x40, RZ ;  /* 0x00000040020c1810 */ /* 0x000fe80007f1e0ff */
[----:B------:R-:W-:Y:S02]  /*7290*/  @P1 IADD3.X R14, RZ, R3, RZ, P0, !PT ;  /* 0x00000003ff0e1210 */ /* 0x000fe400007fe4ff */
[----:B------:R-:W-:Y:S11]  /*72a0*/  ISETP.GE.AND P0, PT, R0, 0x61, PT ;  /* 0x000000610000780c */ /* 0x000ff60003f06270 */
[----:B------:R-:W-:Y:S02]  /*72b0*/  @!UPT UIADD3 URZ, URZ, URZ, URZ ;  /* 0x0000003f3f3ff290 */ /* 0x000fe4000fffe03f */
[----:B------:R-:W-:Y:S05]  /*72c0*/  @P0 IADD3 R13, P3, R2, 0x60, RZ ;  /* 0x00000060020d0810 */ /* 0x000fea0007f7e0ff */
[----:B------:R-:W-:Y:S01]  /*72d0*/  @P0 IMAD.X R15, RZ, RZ, R3, P3 ;  /* 0x000000ffff0f0224 */ /* 0x000fe200018e0603 */
[----:B------:R-:W-:Y:S11]  /*72e0*/  ISETP.GE.AND P3, PT, R0, 0x1, PT ;  /* 0x000000010000780c */ /* 0x000ff60003f66270 */
[----:B------:R-:W-:Y:S02]  /*72f0*/  @!UPT UIADD3 URZ, URZ, URZ, URZ ;  /* 0x0000003f3f3ff290 */ /* 0x000fe4000fffe03f */
[----:B------:R-:W-:Y:S01]  /*7300*/  @P3 IMAD R0, R3, c[0x0][0x258], RZ ;  /* 0x0000960003003a24 */ /* 0x000fe200078e02ff */
[-C--:B------:R-:W-:Y:S01]  /*7310*/  @P3 MOV R5, R108.reuse ;  /* 0x0000006c00053202 */ /* 0x080fe20000000f00 */
[----:B----4-:R-:W-:Y:S01]  /*7320*/  @P3 IMAD.MOV.U32 R4, RZ, RZ, R98 ;  /* 0x000000ffff043224 */ /* 0x010fe200078e0062 */
[-C--:B------:R-:W-:Y:S03]  /*7330*/  @P2 MOV R3, R108.reuse ;  /* 0x0000006c00032202 */ /* 0x080fe60000000f00 */
[C---:B------:R-:W-:Y:S04]  /*7340*/  @P3 IMAD.WIDE.U32 R4, R2.reuse, c[0x0][0x258], R4 ;  /* 0x0000960002043a25 */ /* 0x040fe800078e0004 */
[----:B------:R-:W-:Y:S01]  /*7350*/  @P3 IMAD R2, R2, c[0x0][0x25c], R0 ;  /* 0x0000970002023a24 */ /* 0x000fe200078e0200 */
[----:B------:R-:W-:Y:S01]  /*7360*/  @P3 LEA R10, P4, R4, c[0x0][0x250], 0x1 ;  /* 0x00009400040a3a11 */ /* 0x000fe200078808ff */
[----:B------:R-:W-:Y:S02]  /*7370*/  @P2 IMAD R0, R7, c[0x0][0x258], RZ ;  /* 0x0000960007002a24 */ /* 0x000fe400078e02ff */
[----:B------:R-:W-:Y:S02]  /*7380*/  @P3 IMAD.IADD R2, R5, 0x1, R2 ;  /* 0x0000000105023824 */ /* 0x000fe400078e0202 */
[----:B------:R-:W-:Y:S03]  /*7390*/  @P2 IMAD R0, R6, c[0x0][0x25c], R0 ;  /* 0x0000970006002a24 */ /* 0x000fe600078e0200 */
[----:B------:R-:W-:Y:S01]  /*73a0*/  @P3 LEA.HI.X R11, R4, c[0x0][0x254], R2, 0x1, P4 ;  /* 0x00009500040b3a11 */ /* 0x000fe200020f0c02 */
[----:B------:R-:W-:Y:S04]  /*73b0*/  @P2 IMAD.MOV.U32 R2, RZ, RZ, R98 ;  /* 0x000000ffff022224 */ /* 0x000fe800078e0062 */
[----:B------:R-:W-:Y:S04]  /*73c0*/  @P2 IMAD.WIDE.U32 R2, R6, c[0x0][0x258], R2 ;  /* 0x0000960006022a25 */ /* 0x000fe800078e0002 */
[----:B------:R-:W-:Y:S01]  /*73d0*/  @P2 IMAD.IADD R0, R3, 0x1, R0 ;  /* 0x0000000103002824 */ /* 0x000fe200078e0200 */
[C---:B------:R-:W-:Y:S02]  /*73e0*/  @P2 LEA R8, P4, R2.reuse, c[0x0][0x250], 0x1 ;  /* 0x0000940002082a11 */ /* 0x040fe400078808ff */
[----:B------:R-:W-:Y:S02]  /*73f0*/  @P1 MOV R3, R108 ;  /* 0x0000006c00031202 */ /* 0x000fe40000000f00 */
[----:B------:R-:W-:Y:S01]  /*7400*/  @P2 LEA.HI.X R9, R2, c[0x0][0x254], R0, 0x1, P4 ;  /* 0x0000950002092a11 */ /* 0x000fe200020f0c00 */
[----:B------:R-:W-:Y:S02]  /*7410*/  @P1 IMAD.MOV.U32 R2, RZ, RZ, R98 ;  /* 0x000000ffff021224 */ /* 0x000fe400078e0062 */
[----:B------:R-:W-:Y:S02]  /*7420*/  @P1 IMAD R0, R14, c[0x0][0x258], RZ ;  /* 0x000096000e001a24 */ /* 0x000fe400078e02ff */
[C---:B------:R-:W-:Y:S04]  /*7430*/  @P1 IMAD.WIDE.U32 R2, R12.reuse, c[0x0][0x258], R2 ;  /* 0x000096000c021a25 */ /* 0x040fe800078e0002 */
[----:B------:R-:W-:Y:S01]  /*7440*/  @P1 IMAD R0, R12, c[0x0][0x25c], R0 ;  /* 0x000097000c001a24 */ /* 0x000fe200078e0200 */
[C---:B------:R-:W-:Y:S03]  /*7450*/  @P1 LEA R4, P4, R2.reuse, c[0x0][0x250], 0x1 ;  /* 0x0000940002041a11 */ /* 0x040fe600078808ff */
[----:B------:R-:W-:Y:S02]  /*7460*/  @P1 IMAD.IADD R0, R3, 0x1, R0 ;  /* 0x0000000103001824 */ /* 0x000fe400078e0200 */
[----:B------:R-:W-:Y:S03]  /*7470*/  @P0 IMAD.MOV.U32 R3, RZ, RZ, R108 ;  /* 0x000000ffff030224 */ /* 0x000fe600078e006c */
[----:B------:R-:W-:Y:S01]  /*7480*/  @P1 LEA.HI.X R5, R2, c[0x0][0x254], R0, 0x1, P4 ;  /* 0x0000950002051a11 */ /* 0x000fe200020f0c00 */
[----:B------:R-:W-:Y:S01]  /*7490*/  @P0 IMAD R0, R15, c[0x0][0x258], RZ ;  /* 0x000096000f000a24 */ /* 0x000fe200078e02ff */
[----:B------:R-:W-:Y:S03]  /*74a0*/  @P0 MOV R2, R98 ;  /* 0x0000006200020202 */ /* 0x000fe60000000f00 */
[C---:B------:R-:W-:Y:S02]  /*74b0*/  @P0 IMAD R0, R13.reuse, c[0x0][0x25c], R0 ;  /* 0x000097000d000a24 */ /* 0x040fe400078e0200 */
[----:B------:R-:W-:Y:S01]  /*74c0*/  @P0 IMAD.WIDE.U32 R2, R13, c[0x0][0x258], R2 ;  /* 0x000096000d020a25 */ /* 0x000fe200078e0002 */
[----:B------:R-:W-:Y:S04]  /*74d0*/  IADD3 R13, -R95, R89, RZ ;  /* 0x000000595f0d7210 */ /* 0x000fe80007ffe1ff */
[C---:B------:R-:W-:Y:S02]  /*74e0*/  @P0 LEA R6, P4, R2.reuse, c[0x0][0x250], 0x1 ;  /* 0x0000940002060a11 */ /* 0x040fe400078808ff */
[----:B------:R-:W-:Y:S04]  /*74f0*/  @P0 IADD3 R0, R3, R0, RZ ;  /* 0x0000000003000210 */ /* 0x000fe80007ffe0ff */
[----:B------:R-:W-:Y:S01]  /*7500*/  @P0 LEA.HI.X R7, R2, c[0x0][0x254], R0, 0x1, P4 ;  /* 0x0000950002070a11 */ /* 0x000fe200020f0c00 */
[----:B------:R-:W-:Y:S01]  /*7510*/  IMAD R0, R115, c[0x0][0x208], RZ ;  /* 0x0000820073007a24 */ /* 0x000fe200078e02ff */
[----:B------:R-:W-:Y:S01]  /*7520*/  ISETP.NE.AND P4, PT, R145, RZ, PT ;  /* 0x000000ff9100720c */ /* 0x000fe20003f85270 */
[C---:B------:R-:W-:Y:S04]  /*7530*/  IMAD.WIDE.U32 R2, R96.reuse, c[0x0][0x208], RZ ;  /* 0x0000820060027a25 */ /* 0x040fe800078e00ff */
[----:B------:R-:W-:Y:S04]  /*7540*/  IMAD R0, R96, c[0x0][0x20c], R0 ;  /* 0x0000830060007a24 */ /* 0x000fe800078e0200 */
[----:B------:R-:W-:Y:S04]  /*7550*/  IMAD.IADD R3, R3, 0x1, R0 ;  /* 0x0000000103037824 */ /* 0x000fe800078e0200 */
[----:B------:R-:W-:Y:S01]  /*7560*/  @!PT LDS RZ, [RZ] ;  /* 0x00000000fffff984 */ /* 0x000fe20000000800 */
[----:B------:R-:W-:Y:S01]  /*7570*/  @!PT LDS RZ, [RZ] ;  /* 0x00000000fffff984 */ /* 0x000fe20000000800 */
[----:B------:R-:W-:Y:S01]  /*7580*/  @!PT LDS RZ, [RZ] ;  /* 0x00000000fffff984 */ /* 0x000fe20000000800 */
[----:B------:R1:W-:Y:S01]  /*7590*/  @P3 LDGSTS.E.BYPASS.LTC128B.128 [R77+0x100], [R10.64], !P4 ;  /* 0x001000000a4d3fae */ /* 0x0003e2000e101d56 */
[----:B------:R-:W-:Y:S03]  /*75a0*/  IMAD.WIDE.U32 R2, R94, c[0x0][0x218], R2 ;  /* 0x000086005e027a25 */ /* 0x000fe600078e0002 */
[----:B------:R1:W-:Y:S04]  /*75b0*/  @P3 LDGSTS.E.BYPASS.LTC128B.128 [R77+0x4100], [R10.64+0x80], !P6 ;  /* 0x041000800a4d3fae */ /* 0x0003e8000f101d56 */
[----:B------:R1:W-:Y:S04]  /*75c0*/  @P2 LDGSTS.E.BYPASS.LTC128B.128 [R77+0x1100], [R8.64], !P4 ;  /* 0x01100000084d2fae */ /* 0x0003e8000e101d56 */
[----:B------:R1:W-:Y:S04]  /*75d0*/  @P2 LDGSTS.E.BYPASS.LTC128B.128 [R77+0x5100], [R8.64+0x80], !P6 ;  /* 0x05100080084d2fae */ /* 0x0003e8000f101d56 */
[----:B------:R3:W-:Y:S04]  /*75e0*/  @P1 LDGSTS.E.BYPASS.LTC128B.128 [R77+0x2100], [R4.64], !P4 ;  /* 0x02100000044d1fae */ /* 0x0007e8000e101d56 */
[----:B------:R3:W-:Y:S04]  /*75f0*/  @P1 LDGSTS.E.BYPASS.LTC128B.128 [R77+0x6100], [R4.64+0x80], !P6 ;  /* 0x06100080044d1fae */ /* 0x0007e8000f101d56 */
[----:B------:R1:W-:Y:S04]  /*7600*/  @P0 LDGSTS.E.BYPASS.LTC128B.128 [R77+0x3100], [R6.64], !P4 ;  /* 0x03100000064d0fae */ /* 0x0003e8000e101d56 */
[----:B------:R1:W-:Y:S01]  /*7610*/  @P0 LDGSTS.E.BYPASS.LTC128B.128 [R77+0x7100], [R6.64+0x80], !P6 ;  /* 0x07100080064d0fae */ /* 0x0003e2000f101d56 */
[----:B------:R-:W-:Y:S03]  /*7620*/  IADD3 R0, P0, R2, UR36, RZ ;  /* 0x0000002402007c10 */ /* 0x000fe6000ff1e0ff */
[----:B------:R-:W0:Y:S01]  /*7630*/  LDGDEPBAR ;  /* 0x00000000000079af */ /* 0x000e220000000000 */
[----:B---3--:R-:W-:Y:S04]  /*7640*/  IMAD R4, R116, c[0x0][0x218], RZ ;  /* 0x0000860074047a24 */ /* 0x008fe800078e02ff */
[----:B------:R-:W-:Y:S05]  /*7650*/  IMAD R4, R94, c[0x0][0x21c], R4 ;  /* 0x000087005e047a24 */ /* 0x000fea00078e0204 */
[----:B------:R-:W-:Y:S01]  /*7660*/  IADD3.X R2, R3, UR34, R4, P0, !PT ;  /* 0x0000002203027c10 */ /* 0x000fe200087fe404 */
[----:B------:R-:W-:Y:S04]  /*7670*/  DEPBAR.LE SB0, 0x0 ;  /* 0x000080000000791a */ /* 0x000fe80000000000 */
[----:B------:R-:W-:Y:S01]  /*7680*/  BAR.SYNC.DEFER_BLOCKING 0x0 ;  /* 0x0000000000007b1d */ /* 0x000fe20000010000 */
[C---:B------:R-:W-:Y:S04]  /*7690*/  LEA R14, P0, R0.reuse, c[0x0][0x1f8], 0x1 ;  /* 0x00007e00000e7a11 */ /* 0x040fe800078008ff */
[----:B------:R-:W-:Y:S02]  /*76a0*/  LEA.HI.X R12, R0, c[0x0][0x1fc], R2, 0x1, P0 ;  /* 0x00007f00000c7a11 */ /* 0x000fe400000f0c02 */
[----:B------:R1:W3:Y:S01]  /*76b0*/  SHFL.IDX PT, R2, R14, RZ, 0x181f ;  /* 0x00181fff0e027589 */ /* 0x0002e200000e0000 */
[----:B------:R-:W-:Y:S03]  /*76c0*/  ISETP.GE.AND P0, PT, R13, 0x1, PT ;  /* 0x000000010d00780c */ /* 0x000fe60003f06270 */
[----:B------:R1:W4:Y:S10]  /*76d0*/  SHFL.IDX PT, R0, R12, RZ, 0x181f ;  /* 0x00181fff0c007589 */ /* 0x00033400000e0000 */
[----:B------:R-:W-:-:S05]  /*76e0*/  @!P0 BRA `(.L_x_634) ;  /* 0x000000a000008947 */ /* 0x000fca0003800000 */
[----:B-1----:R-:W1:Y:S01]  /*76f0*/  @!P5 LDS.128 R8, [R77+0x100] ;  /* 0x000100004d08d984 */ /* 0x002e620000000c00 */
[C---:B---3--:R-:W-:Y:S04]  /*7700*/  @!P5 LEA R4, P0, R20.reuse, R2, 0x1 ;  /* 0x000000021404d211 */ /* 0x048fe800078008ff */
[----:B----4-:R-:W-:Y:S02]  /*7710*/  @!P5 LEA.HI.X R5, R20, R0, R21, 0x1, P0 ;  /* 0x000000001405d211 */ /* 0x010fe400000f0c15 */
[----:B------:R-:W-:Y:S11]  /*7720*/  ISETP.GE.AND P0, PT, R91, c[0x0][0x1d4], PT ;  /* 0x000075005b007a0c */ /* 0x000ff60003f06270 */
[----:B------:R-:W-:Y:S02]  /*7730*/  @!UPT UIADD3 URZ, URZ, URZ, URZ ;  /* 0x0000003f3f3ff290 */ /* 0x000fe4000fffe03f */
[C---:B------:R-:W-:Y:S04]  /*7740*/  @!P0 LEA R2, P1, R82.reuse, R2, 0x1 ;  /* 0x0000000252028211 */ /* 0x040fe800078208ff */
[----:B------:R-:W-:Y:S01]  /*7750*/  @!P0 LEA.HI.X R3, R82, R0, R92, 0x1, P1 ;  /* 0x0000000052038211 */ /* 0x000fe200008f0c5c */
[----:B-1----:R-:W-:Y:S04]  /*7760*/  @!P5 ST.E.128 [R4.64], R8 ;  /* 0x000000080400d985 */ /* 0x002fe8000c101d16 */
[----:B------:R-:W1:Y:S04]  /*7770*/  @!P0 LDS.128 R4, [R77+0x4100] ;  /* 0x004100004d048984 */ /* 0x000e680000000c00 */
[----:B-1----:R1:W-:Y:S02]  /*7780*/  @!P0 ST.E.128 [R2.64], R4 ;  /* 0x0000000402008985 */ /* 0x0023e4000c101d16 */
.L_x_634:
[----:B------:R-:W-:Y:S05]  /*7790*/  BSYNC B0 ;  /* 0x0000000000007941 */ /* 0x000fea0003800000 */
.L_x_633:
[----:B----4-:R4:W1:Y:S01]  /*77a0*/  SHFL.IDX PT, R0, R12, 0x1, 0x181f ;  /* 0x00381f000c007f89 */ /* 0x01086200000e0000 */
[----:B------:R-:W-:Y:S01]  /*77b0*/  ISETP.GE.AND P0, PT, R13, 0x21, PT ;  /* 0x000000210d00780c */ /* 0x000fe20003f06270 */
[----:B------:R-:W-:Y:S02]  /*77c0*/  BSSY B0, `(.L_x_635) ;  /* 0x000000d000007945 */ /* 0x000fe40003800000 */
[----:B-1-3--:R4:W1:Y:S10]  /*77d0*/  SHFL.IDX PT, R2, R14, 0x1, 0x181f ;  /* 0x00381f000e027f89 */ /* 0x00a87400000e0000 */
[----:B------:R-:W-:-:S05]  /*77e0*/  @!P0 BRA `(.L_x_636) ;  /* 0x000000a000008947 */ /* 0x000fca0003800000 */
[----:B------:R-:W3:Y:S01]  /*77f0*/  @!P5 LDS.128 R8, [R77+0x1100] ;  /* 0x001100004d08d984 */ /* 0x000ee20000000c00 */
[C---:B-1----:R-:W-:Y:S04]  /*7800*/  @!P5 LEA R4, P0, R20.reuse, R2, 0x1 ;  /* 0x000000021404d211 */ /* 0x042fe800078008ff */
[----:B------:R-:W-:Y:S02]  /*7810*/  @!P5 LEA.HI.X R5, R20, R0, R21, 0x1, P0 ;  /* 0x000000001405d211 */ /* 0x000fe400000f0c15 */
[----:B------:R-:W-:Y:S11]  /*7820*/  ISETP.GE.AND P0, PT, R91, c[0x0][0x1d4], PT ;  /* 0x000075005b007a0c */ /* 0x000ff60003f06270 */
[----:B------:R-:W-:Y:S02]  /*7830*/  @!UPT UIADD3 URZ, URZ, URZ, URZ ;  /* 0x0000003f3f3ff290 */ /* 0x000fe4000fffe03f */
[C---:B------:R-:W-:Y:S04]  /*7840*/  @!P0 LEA R2, P1, R82.reuse, R2, 0x1 ;  /* 0x0000000252028211 */ /* 0x040fe800078208ff */
[----:B------:R-:W-:Y:S01]  /*7850*/  @!P0 LEA.HI.X R3, R82, R0, R92, 0x1, P1 ;  /* 0x0000000052038211 */ /* 0x000fe200008f0c5c */
[----:B---3--:R-:W-:Y:S04]  /*7860*/  @!P5 ST.E.128 [R4.64], R8 ;  /* 0x000000080400d985 */ /* 0x008fe8000c101d16 */
[----:B------:R-:W1:Y:S04]  /*7870*/  @!P0 LDS.128 R4, [R77+0x5100] ;  /* 0x005100004d048984 */ /* 0x000e680000000c00 */
[----:B-1----:R1:W-:Y:S02]  /*7880*/  @!P0 ST.E.128 [R2.64], R4 ;  /* 0x0000000402008985 */ /* 0x0023e4000c101d16 */
.L_x_636:
[----:B------:R-:W-:Y:S05]  /*7890*/  BSYNC B0 ;  /* 0x0000000000007941 */ /* 0x000fea0003800000 */
.L_x_635:
[----:B------:R3:W2:Y:S01]  /*78a0*/  SHFL.IDX PT, R0, R12, 0x2, 0x181f ;  /* 0x00581f000c007f89 */ /* 0x0006a200000e0000 */
[----:B------:R-:W-:Y:S01]  /*78b0*/  ISETP.GE.AND P0, PT, R13, 0x41, PT ;  /* 0x000000410d00780c */ /* 0x000fe20003f06270 */
[----:B------:R-:W-:Y:S02]  /*78c0*/  BSSY B0, `(.L_x_637) ;  /* 0x000000d000007945 */ /* 0x000fe40003800000 */
[----:B-1----:R3:W1:Y:S10]  /*78d0*/  SHFL.IDX PT, R2, R14, 0x2, 0x181f ;  /* 0x00581f000e027f89 */ /* 0x00267400000e0000 */
[----:B------:R-:W-:-:S05]  /*78e0*/  @!P0 BRA `(.L_x_638) ;  /* 0x000000a000008947 */ /* 0x000fca0003800000 */
[----:B------:R-:W5:Y:S01]  /*78f0*/  @!P5 LDS.128 R8, [R77+0x2100] ;  /* 0x002100004d08d984 */ /* 0x000f620000000c00 */
[C---:B-1----:R-:W-:Y:S04]  /*7900*/  @!P5 LEA R4, P0, R20.reuse, R2, 0x1 ;  /* 0x000000021404d211 */ /* 0x042fe800078008ff */
[----:B--2---:R-:W-:Y:S02]  /*7910*/  @!P5 LEA.HI.X R5, R20, R0, R21, 0x1, P0 ;  /* 0x000000001405d211 */ /* 0x004fe400000f0c15 */
[----:B------:R-:W-:Y:S11]  /*7920*/  ISETP.GE.AND P0, PT, R91, c[0x0][0x1d4], PT ;  /* 0x000075005b007a0c */ /* 0x000ff60003f06270 */
[----:B------:R-:W-:Y:S02]  /*7930*/  @!UPT UIADD3 URZ, URZ, URZ, URZ ;  /* 0x0000003f3f3ff290 */ /* 0x000fe4000fffe03f */
[C---:B------:R-:W-:Y:S04]  /*7940*/  @!P0 LEA R2, P1, R82.reuse, R2, 0x1 ;  /* 0x0000000252028211 */ /* 0x040fe800078208ff */
[----:B------:R-:W-:Y:S01]  /*7950*/  @!P0 LEA.HI.X R3, R82, R0, R92, 0x1, P1 ;  /* 0x0000000052038211 */ /* 0x000fe200008f0c5c */
[----:B-----5:R-:W-:Y:S04]  /*7960*/  @!P5 ST.E.128 [R4.64], R8 ;  /* 0x000000080400d985 */ /* 0x020fe8000c101d16 */
[----:B------:R-:W1:Y:S04]  /*7970*/  @!P0 LDS.128 R4, [R77+0x6100] ;  /* 0x006100004d048984 */ /* 0x000e680000000c00 */
[----:B-1----:R1:W-:Y:S02]  /*7980*/  @!P0 ST.E.128 [R2.64], R4 ;  /* 0x0000000402008985 */ /* 0x0023e4000c101d16 */
.L_x_638:
[----:B------:R-:W-:Y:S05]  /*7990*/  BSYNC B0 ;  /* 0x0000000000007941 */ /* 0x000fea0003800000 */
.L_x_637:
[----:B--2---:R2:W3:Y:S01]  /*79a0*/  SHFL.IDX PT, R0, R12, 0x3, 0x181f ;  /* 0x00781f000c007f89 */ /* 0x0044e200000e0000 */
[----:B------:R-:W-:Y:S01]  /*79b0*/  ISETP.GE.AND P0, PT, R13, 0x61, PT ;  /* 0x000000610d00780c */ /* 0x000fe20003f06270 */
[----:B------:R-:W-:Y:S02]  /*79c0*/  BSSY B0, `(.L_x_639) ;  /* 0x000000d000007945 */ /* 0x000fe40003800000 */
[----:B-1----:R2:W1:Y:S10]  /*79d0*/  SHFL.IDX PT, R2, R14, 0x3, 0x181f ;  /* 0x00781f000e027f89 */ /* 0x00247400000e0000 */
[----:B------:R-:W-:-:S05]  /*79e0*/  @!P0 BRA `(.L_x_640) ;  /* 0x000000a000008947 */ /* 0x000fca0003800000 */
[----:B------:R-:W5:Y:S01]  /*79f0*/  @!P5 LDS.128 R8, [R77+0x3100] ;  /* 0x003100004d08d984 */ /* 0x000f620000000c00 */
[C---:B-1----:R-:W-:Y:S04]  /*7a00*/  @!P5 LEA R4, P0, R20.reuse, R2, 0x1 ;  /* 0x000000021404d211 */ /* 0x042fe800078008ff */
[----:B---3--:R-:W-:Y:S02]  /*7a10*/  @!P5 LEA.HI.X R5, R20, R0, R21, 0x1, P0 ;  /* 0x000000001405d211 */ /* 0x008fe400000f0c15 */
[----:B------:R-:W-:Y:S11]  /*7a20*/  ISETP.GE.AND P0, PT, R91, c[0x0][0x1d4], PT ;  /* 0x000075005b007a0c */ /* 0x000ff60003f06270 */
[----:B------:R-:W-:Y:S02]  /*7a30*/  @!UPT UIADD3 URZ, URZ, URZ, URZ ;  /* 0x0000003f3f3ff290 */ /* 0x000fe4000fffe03f */
[C---:B------:R-:W-:Y:S04]  /*7a40*/  @!P0 LEA R2, P1, R82.reuse, R2, 0x1 ;  /* 0x0000000252028211 */ /* 0x040fe800078208ff */
[----:B------:R-:W-:Y:S01]  /*7a50*/  @!P0 LEA.HI.X R3, R82, R0, R92, 0x1, P1 ;  /* 0x0000000052038211 */ /* 0x000fe200008f0c5c */
[----:B-----5:R-:W-:Y:S04]  /*7a60*/  @!P5 ST.E.128 [R4.64], R8 ;  /* 0x000000080400d985 */ /* 0x020fe8000c101d16 */
[----:B------:R-:W1:Y:S04]  /*7a70*/  @!P0 LDS.128 R4, [R77+0x7100] ;  /* 0x007100004d048984 */ /* 0x000e680000000c00 */
[----:B-1----:R1:W-:Y:S02]  /*7a80*/  @!P0 ST.E.128 [R2.64], R4 ;  /* 0x0000000402008985 */ /* 0x0023e4000c101d16 */
.L_x_640:
[----:B------:R-:W-:Y:S05]  /*7a90*/  BSYNC B0 ;  /* 0x0000000000007941 */ /* 0x000fea0003800000 */
.L_x_639:
[C---:B------:R-:W-:Y:S02]  /*7aa0*/  ISETP.GT.AND P0, PT, R90.reuse, UR8, PT ;  /* 0x000000085a007c0c */ /* 0x040fe4000bf04270 */
[----:B------:R-:W-:Y:S11]  /*7ab0*/  IADD3 R90, R90, -0x1, RZ ;  /* 0xffffffff5a5a7810 */ /* 0x000ff60007ffe0ff */
[----:B-1----:R-:W-:Y:S01]  /*7ac0*/  @P0 SHF.R.S32.HI R2, RZ, 0x1f, R90 ;  /* 0x0000001fff020819 */ /* 0x002fe2000001145a */
[----:B---3--:R-:W-:Y:S02]  /*7ad0*/  @P0 IMAD R0, R165, R90, RZ ;  /* 0x0000005aa5000224 */ /* 0x008fe400078e02ff */
[----:B------:R-:W-:Y:S02]  /*7ae0*/  @P0 IMAD.MOV.U32 R4, RZ, RZ, R130 ;  /* 0x000000ffff040224 */ /* 0x000fe400078e0082 */
[----:B------:R-:W-:Y:S02]  /*7af0*/  @P0 IMAD.MOV.U32 R5, RZ, RZ, R127 ;  /* 0x000000ffff050224 */ /* 0x000fe400078e007f */
[-C--:B------:R-:W-:Y:S02]  /*7b00*/  @P0 IMAD R0, R2, R173.reuse, R0 ;  /* 0x000000ad02000224 */ /* 0x080fe400078e0200 */
[----:B------:R-:W-:Y:S04]  /*7b10*/  @P0 IMAD.WIDE.U32 R4, R90, R173, R4 ;  /* 0x000000ad5a040225 */ /* 0x000fe800078e0004 */
[----:B------:R-:W-:Y:S01]  /*7b20*/  @P0 IMAD.IADD R0, R5, 0x1, R0 ;  /* 0x0000000105000824 */ /* 0x000fe200078e0200 */
[C---:B------:R-:W-:Y:S04]  /*7b30*/  @P0 LEA R2, P1, R4.reuse, c[0x0][0x220], 0x1 ;  /* 0x0000880004020a11 */ /* 0x040fe800078208ff */
[----:B------:R-:W-:Y:S02]  /*7b40*/  @P0 LEA.HI.X R3, R4, c[0x0][0x224], R0, 0x1, P1 ;  /* 0x0000890004030a11 */ /* 0x000fe400008f0c00 */
[----:B--2-4-:R-:W-:Y:S03]  /*7b50*/  @P0 IADD3 R14, P2, P1, R148, 0x80, R2 ;  /* 0x00000080940e0810 */ /* 0x014fe6000795e002 */
        /* <DEDUP_REMOVED lines=8> */
[CC--:B------:R-:W-:Y:S04]  /*7be0*/  @P0 IADD3 R4, P1, R6.reuse, R148.reuse, RZ ;  /* 0x0000009406040210 */ /* 0x0c0fe80007f3e0ff */
[----:B------:R1:W-:Y:S01]  /*7bf0*/  @P0 LDGSTS.E.BYPASS.LTC128B.128 [R77+0x9100], [R6.64], !P4 ;  /* 0x09100000064d0fae */ /* 0x0003e2000e101d56 */
[C---:B------:R-:W-:Y:S01]  /*7c00*/  @P0 IMAD.X R5, R7.reuse, 0x1, R146, P1 ;  /* 0x0000000107050824 */ /* 0x040fe200008e0692 */
[-C--:B------:R-:W-:Y:S02]  /*7c10*/  @P0 IADD3 R12, P1, R6, R123.reuse, RZ ;  /* 0x0000007b060c0210 */ /* 0x080fe40007f3e0ff */
        /* <DEDUP_REMOVED lines=13> */
.L_x_594:
[----:B-12---:R-:W-:Y:S01]  /*7cf0*/  UIADD3 UR6, UR14, 0x7f, URZ ;  /* 0x0000007f0e067890 */ /* 0x006fe2000fffe03f */
[----:B------:R-:W-:Y:S01]  /*7d00*/  PLOP3.LUT P2, PT, PT, PT, PT, 0x80, 0x0 ;  /* 0x000000000000781c */ /* 0x000fe20003f4f070 */
[----:B------:R-:W-:Y:S01]  /*7d10*/  ULDC.64 UR4, c[0x0][0x2c8] ;  /* 0x0000b20000047ab9 */ /* 0x000fe20000000a00 */
[----:B------:R-:W-:Y:S01]  /*7d20*/  CS2R R10, SRZ ;  /* 0x00000000000a7805 */ /* 0x000fe2000001ff00 */
[----:B------:R-:W-:Y:S01]  /*7d30*/  UIMAD.WIDE.U32 UR18, UR6, UR4, URZ ;  /* 0x00000004061272a5 */ /* 0x000fe2000f8e003f */
[----:B------:R-:W-:Y:S01]  /*7d40*/  IMAD.MOV.U32 R138, RZ, RZ, RZ ;  /* 0x000000ffff8a7224 */ /* 0x000fe200078e00ff */
[----:B------:R-:W-:Y:S01]  /*7d50*/  CS2R R14, SRZ ;  /* 0x00000000000e7805 */ /* 0x000fe2000001ff00 */
[----:B------:R-:W-:Y:S01]  /*7d60*/  IMAD.MOV.U32 R136, RZ, RZ, RZ ;  /* 0x000000ffff887224 */ /* 0x000fe200078e00ff */
[----:B------:R-:W-:Y:S01]  /*7d70*/  @UP2 USHF.R.U32.HI UR6, URZ, UR5, UR19 ;  /* 0x000000053f062299 */ /* 0x000fe20008011613 */
[----:B------:R-:W-:Y:S01]  /*7d80*/  MOV R134, RZ ;  /* 0x000000ff00867202 */ /* 0x000fe20000000f00 */
[----:B-----5:R-:W-:Y:S01]  /*7d90*/  CS2R R8, SRZ ;  /* 0x0000000000087805 */ /* 0x020fe2000001ff00 */
[----:B------:R-:W-:Y:S01]  /*7da0*/  IMAD.MOV.U32 R132, RZ, RZ, RZ ;  /* 0x000000ffff847224 */ /* 0x000fe200078e00ff */
[----:B------:R-:W-:Y:S01]  /*7db0*/  UIADD3 UR6, UR9, UR6, URZ ;  /* 0x0000000609067290 */ /* 0x000fe2000fffe03f */
[----:B------:R-:W-:Y:S01]  /*7dc0*/  MOV R130, RZ ;  /* 0x000000ff00827202 */ /* 0x000fe20000000f00 */
[----:B------:R-:W-:Y:S01]  /*7dd0*/  CS2R R12, SRZ ;  /* 0x00000000000c7805 */ /* 0x000fe2000001ff00 */
[----:B------:R-:W-:Y:S01]  /*7de0*/  IMAD.MOV.U32 R128, RZ, RZ, RZ ;  /* 0x000000ffff807224 */ /* 0x000fe200078e00ff */
[----:B------:R-:W-:Y:S01]  /*7df0*/  USHF.R.S32.HI UR4, URZ, 0x1f, UR6 ;  /* 0x0000001f3f047899 */ /* 0x000fe20008011406 */
[----:B------:R-:W-:Y:S01]  /*7e00*/  MOV R126, RZ ;  /* 0x000000ff007e7202 */ /* 0x000fe20000000f00 */
[----:B------:R-:W-:Y:S01]  /*7e10*/  CS2R R16, SRZ ;  /* 0x0000000000107805 */ /* 0x000fe2000001ff00 */
[----:B------:R-:W-:Y:S01]  /*7e20*/  IMAD.MOV.U32 R124, RZ, RZ, RZ ;  /* 0x000000ffff7c7224 */ /* 0x000fe200078e00ff */
[----:B------:R-:W-:Y:S01]  /*7e30*/  ULEA.HI UR4, UR4, UR6, URZ, 0x7 ;  /* 0x0000000604047291 */ /* 0x000fe2000f8f383f */
[----:B------:R-:W-:Y:S01]  /*7e40*/  MOV R122, RZ ;  /* 0x000000ff007a7202 */ /* 0x000fe20000000f00 */
[----:B------:R-:W-:Y:S01]  /*7e50*/  CS2R R18, SRZ ;  /* 0x0000000000127805 */ /* 0x000fe2000001ff00 */
[----:B------:R-:W-:Y:S01]  /*7e60*/  IMAD.MOV.U32 R120, RZ, RZ, RZ ;  /* 0x000000ffff787224 */ /* 0x000fe200078e00ff */
[----:B------:R-:W-:Y:S01]  /*7e70*/  USHF.R.S32.HI UR4, URZ, 0x7, UR4 ;  /* 0x000000073f047899 */ /* 0x000fe20008011404 */
[----:B------:R-:W-:Y:S01]  /*7e80*/  MOV R118, RZ ;  /* 0x000000ff00767202 */ /* 0x000fe20000000f00 */
[----:B------:R-:W-:Y:S01]  /*7e90*/  CS2R R20, SRZ ;  /* 0x0000000000147805 */ /* 0x000fe2000001ff00 */
[----:B------:R-:W-:Y:S01]  /*7ea0*/  IMAD.MOV.U32 R116, RZ, RZ, RZ ;  /* 0x000000ffff747224 */ /* 0x000fe200078e00ff */
[----:B------:R-:W-:Y:S01]  /*7eb0*/  UISETP.LT.AND UP0, UPT, UR10, UR4, UPT ;  /* 0x000000040a00728c */ /* 0x000fe2000bf01270 */
[----:B------:R-:W-:Y:S01]  /*7ec0*/  CS2R R114, SRZ ;  /* 0x0000000000727805 */ /* 0x000fe2000001ff00 */
[----:B------:R-:W-:Y:S01]  /*7ed0*/  MOV R112, RZ ;  /* 0x000000ff00707202 */ /* 0x000fe20000000f00 */
[----:B------:R-:W-:Y:S01]  /*7ee0*/  CS2R R110, SRZ ;  /* 0x00000000006e7805 */ /* 0x000fe2000001ff00 */
[----:B------:R-:W-:Y:S01]  /*7ef0*/  USEL UR10, UR10, UR4, UP0 ;  /* 0x000000040a0a7287 */ /* 0x000fe20008000000 */
[----:B------:R-:W-:Y:S01]  /*7f00*/  IMAD.MOV.U32 R23, RZ, RZ, RZ ;  /* 0x000000ffff177224 */ /* 0x000fe200078e00ff */
[----:B------:R-:W-:Y:S01]  /*7f10*/  MOV R108, RZ ;  /* 0x000000ff006c7202 */ /* 0x000fe20000000f00 */
[----:B------:R-:W-:Y:S01]  /*7f20*/  CS2R R106, SRZ ;  /* 0x00000000006a7805 */ /* 0x000fe2000001ff00 */
[----:B------:R-:W-:Y:S01]  /*7f30*/  UISETP.GE.AND UP0, UPT, UR10, 0x1, UPT ;  /* 0x000000010a00788c */ /* 0x000fe2000bf06270 */
[----:B------:R-:W-:Y:S01]  /*7f40*/  CS2R R24, SRZ ;  /* 0x0000000000187805 */ /* 0x000fe2000001ff00 */
[----:B------:R-:W-:Y:S01]  /*7f50*/  IMAD.MOV.U32 R104, RZ, RZ, RZ ;  /* 0x000000ffff687224 */ /* 0x000fe200078e00ff */
[----:B------:R-:W-:Y:S01]  /*7f60*/  CS2R R102, SRZ ;  /* 0x0000000000667805 */ /* 0x000fe2000001ff00 */
[----:B------:R-:W-:Y:S01]  /*7f70*/  MOV R100, RZ ;  /* 0x000000ff00647202 */ /* 0x000fe20000000f00 */
[----:B------:R-:W-:Y:S01]  /*7f80*/  CS2R R98, SRZ ;  /* 0x0000000000627805 */ /* 0x000fe2000001ff00 */
[----:B------:R-:W-:Y:S01]  /*7f90*/  PLOP3.LUT P0, PT, PT, PT, UP0, 0x80, 0x0 ;  /* 0x000000000000781c */ /* 0x000fe20003f0f008 */
[----:B------:R-:W-:Y:S01]  /*7fa0*/  CS2R R26, SRZ ;  /* 0x00000000001a7805 */ /* 0x000fe2000001ff00 */
[----:B------:R-:W-:Y:S01]  /*7fb0*/  IMAD.MOV.U32 R96, RZ, RZ, RZ ;  /* 0x000000ffff607224 */ /* 0x000fe200078e00ff */
[----:B------:R-:W-:Y:S01]  /*7fc0*/  CS2R R94, SRZ ;  /* 0x00000000005e7805 */ /* 0x000fe2000001ff00 */
[----:B------:R-:W-:Y:S01]  /*7fd0*/  CS2R R92, SRZ ;  /* 0x00000000005c7805 */ /* 0x000fe2000001ff00 */
[----:B------:R-:W-:Y:S01]  /*7fe0*/  CS2R R90, SRZ ;  /* 0x00000000005a7805 */ /* 0x000fe2000001ff00 */
[----:B------:R-:W-:Y:S01]  /*7ff0*/  MOV R88, RZ ;  /* 0x000000ff00587202 */ /* 0x000fe20000000f00 */
[----:B------:R-:W-:Y:S01]  /*8000*/  CS2R R86, SRZ ;  /* 0x0000000000567805 */ /* 0x000fe2000001ff00 */
[----:B------:R-:W-:Y:S01]  /*8010*/  CS2R R84, SRZ ;  /* 0x0000000000547805 */ /* 0x000fe2000001ff00 */
[----:B------:R-:W-:Y:S01]  /*8020*/  CS2R R82, SRZ ;  /* 0x0000000000527805 */ /* 0x000fe2000001ff00 */
[----:B------:R-:W-:Y:S01]  /*8030*/  IMAD.MOV.U32 R7, RZ, RZ, RZ ;  /* 0x000000ffff077224 */ /* 0x000fe200078e00ff */
[----:B------:R-:W-:Y:S01]  /*8040*/  MOV R80, RZ ;  /* 0x000000ff00507202 */ /* 0x000fe20000000f00 */
[----:B------:R-:W-:Y:S01]  /*8050*/  CS2R R78, SRZ ;  /* 0x00000000004e7805 */ /* 0x000fe2000001ff00 */
[----:B------:R-:W-:Y:S01]  /*8060*/  IMAD.MOV.U32 R76, RZ, RZ, RZ ;  /* 0x000000ffff4c7224 */ /* 0x000fe200078e00ff */
[----:B------:R-:W-:Y:S01]  /*8070*/  CS2R R30, SRZ ;  /* 0x00000000001e7805 */ /* 0x000fe2000001ff00 */
        /* <DEDUP_REMOVED lines=11> */
[----:B------:R-:W-:Y:S01]  /*8130*/  IMAD.MOV.U32 R172, RZ, RZ, c[0x0][0x2b8] ;  /* 0x0000ae00ffac7624 */ /* 0x000fe200078e00ff */
[----:B------:R-:W-:Y:S02]  /*8140*/  ULDC.64 UR4, c[0x0][0x2b0] ;  /* 0x0000ac0000047ab9 */ /* 0x000fe40000000a00 */
[----:B------:R1:W2:Y:S01]  /*8150*/  @P0 LDG.E R0, [R2.64] ;  /* 0x0000001602000981 */ /* 0x0002a2000c1e1900 */
[----:B------:R-:W-:-:S03]  /*8160*/  IMAD.MOV.U32 R245, RZ, RZ, RZ ;  /* 0x000000fffff57224 */ /* 0x000fc600078e00ff */
[----:B------:R-:W-:Y:S01]  /*8170*/  BAR.SYNC.DEFER_BLOCKING 0x0 ;  /* 0x0000000000007b1d */ /* 0x000fe20000010000 */
[----:B------:R-:W-:Y:S02]  /*8180*/  ISETP.NE.AND P1, PT, R172, 0x1, PT ;  /* 0x00000001ac00780c */ /* 0x000fe40003f25270 */
[----:B-1----:R-:W-:-:S04]  /*8190*/  LEA.HI R2, R183, R174, RZ, 0x3 ;  /* 0x000000aeb7027211 */ /* 0x002fc800078f18ff */
[----:B------:R-:W-:Y:S01]  /*81a0*/  SHF.R.S32.HI R68, RZ, 0x3, R2 ;  /* 0x00000003ff447819 */ /* 0x000fe20000011402 */
[----:B--2---:R1:W2:Y:S02]  /*81b0*/  @P0 R2UR UR7, R0 ;  /* 0x00000000000703c2 */ /* 0x0042a400000e0000 */
[----:B--2---:R-:W-:Y:S02]  /*81c0*/  @!UP0 UMOV UR7, UR21 ;  /* 0x0000001500078c82 */ /* 0x004fe40008000000 */
[----:B------:R-:W-:Y:S02]  /*81d0*/  USHF.R.S32.HI UR6, URZ, 0x1f, UR7 ;  /* 0x0000001f3f067899 */ /* 0x000fe40008011407 */
[----:B------:R-:W-:Y:S02]  /*81e0*/  UIMAD.WIDE.U32 UR18, UR7, UR4, URZ ;  /* 0x00000004071272a5 */ /* 0x000fe4000f8e003f */
[----:B------:R-:W-:-:S04]  /*81f0*/  UIMAD UR6, UR6, UR4, URZ ;  /* 0x00000004060672a4 */ /* 0x000fc8000f8e023f */
[----:B------:R-:W-:-:S04]  /*8200*/  UIMAD UR5, UR7, UR5, UR6 ;  /* 0x00000005070572a4 */ /* 0x000fc8000f8e0206 */
[----:B------:R-:W-:Y:S01]  /*8210*/  UIADD3 UR8, UR19, UR5, URZ ;  /* 0x0000000513087290 */ /* 0x000fe2000fffe03f */
[----:B-1----:R-:W-:Y:S01]  /*8220*/  LOP3.LUT R0, R2, 0xfffffff8, RZ, 0xc0, !PT ;  /* 0xfffffff802007812 */ /* 0x002fe200078ec0ff */
[----:B------:R-:W-:Y:S02]  /*8230*/  USHF.R.S32.HI UR6, URZ, 0x1f, UR17 ;  /* 0x0000001f3f067899 */ /* 0x000fe40008011411 */
[----:B------:R-:W-:Y:S02]  /*8240*/  ULDC.64 UR4, c[0x0][0x178] ;  /* 0x00005e0000047ab9 */ /* 0x000fe40000000a00 */
[----:B------:R-:W-:Y:S02]  /*8250*/  IMAD.IADD R50, R174, 0x1, -R0 ;  /* 0x00000001ae327824 */ /* 0x000fe400078e0a00 */
[----:B------:R-:W-:Y:S02]  /*8260*/  IMAD.U32 R0, RZ, RZ, UR10 ;  /* 0x0000000aff007e24 */ /* 0x000fe4000f8e00ff */
[----:B------:R-:W-:-:S04]  /*8270*/  IMAD R169, R50, 0x20, R68 ;  /* 0x0000002032a97824 */ /* 0x000fc800078e0244 */
[----:B------:R-:W-:Y:S01]  /*8280*/  IMAD R0, R0, 0x80, R169 ;  /* 0x0000008000007824 */ /* 0x000fe200078e02a9 */
[----:B------:R-:W-:Y:S02]  /*8290*/  UIMAD UR6, UR6, UR4, URZ ;  /* 0x00000004060672a4 */ /* 0x000fe4000f8e023f */
[----:B------:R-:W-:Y:S01]  /*82a0*/  UIMAD.WIDE.U32 UR24, UR17, UR4, URZ ;  /* 0x00000004111872a5 */ /* 0x000fe2000f8e003f */
[----:B------:R-:W-:Y:S02]  /*82b0*/  IADD3 R4, R169, UR14, RZ ;  /* 0x0000000ea9047c10 */ /* 0x000fe4000fffe0ff */
[----:B------:R-:W-:Y:S01]  /*82c0*/  IADD3 R19, R68, UR14, RZ ;  /* 0x0000000e44137c10 */ /* 0x000fe2000fffe0ff */
[----:B------:R-:W-:Y:S01]  /*82d0*/  IMAD.SHL.U32 R167, R50, 0x8, RZ ;  /* 0x0000000832a77824 */ /* 0x000fe200078e00ff */
[----:B------:R-:W-:Y:S01]  /*82e0*/  IADD3 R0, R0, -0x80, RZ ;  /* 0xffffff8000007810 */ /* 0x000fe20007ffe0ff */
[----:B------:R-:W-:Y:S03]  /*82f0*/  STL [R1+0x2c], R169 ;  /* 0x00002ca901007387 */ /* 0x000fe60000100800 */
[----:B------:R-:W-:-:S02]  /*8300*/  ISETP.GE.AND P0, PT, R0, UR11, PT ;  /* 0x0000000b00007c0c */ /* 0x000fc4000bf06270 */
        /* <DEDUP_REMOVED lines=10> */
[----:B------:R-:W-:Y:S01]  /*83b0*/  UIMAD UR17, UR17, UR5, UR6 ;  /* 0x00000005111172a4 */ /* 0x000fe2000f8e0206 */
[----:B------:R-:W-:Y:S01]  /*83c0*/  PLOP3.LUT P1, PT, PT, PT, UP2, 0x80, 0x0 ;  /* 0x000000000000781c */ /* 0x000fe20003f2f028 */
[----:B------:R-:W-:Y:S01]  /*83d0*/  IMAD.MOV.U32 R0, RZ, RZ, R4 ;  /* 0x000000ffff007224 */ /* 0x000fe200078e0004 */
[----:B------:R-:W-:Y:S01]  /*83e0*/  ULDC.64 UR6, c[0x0][0x348] ;  /* 0x0000d20000067ab9 */ /* 0x000fe20000000a00 */
[----:B------:R-:W-:Y:S01]  /*83f0*/  PLOP3.LUT P0, PT, PT, PT, UP2, 0x80, 0x0 ;  /* 0x000000000000781c */ /* 0x000fe20003f0f028 */
[----:B------:R-:W-:Y:S01]  /*8400*/  UISETP.NE.U32.AND UP0, UPT, URZ, UR6, UPT ;  /* 0x000000063f00728c */ /* 0x000fe2000bf05070 */
[----:B------:R-:W-:Y:S01]  /*8410*/  IADD3 R82, R167, 0x40, RZ ;  /* 0x00000040a7527810 */ /* 0x000fe20007ffe0ff */
[----:B------:R-:W-:Y:S01]  /*8420*/  ULDC.64 UR4, c[0x0][0x1b8] ;  /* 0x00006e0000047ab9 */ /* 0x000fe20000000a00 */
[----:B------:R-:W-:Y:S01]  /*8430*/  STL [R1], R167 ;  /* 0x000000a701007387 */ /* 0x000fe20000100800 */
[----:B------:R-:W-:-:S02]  /*8440*/  UISETP.NE.AND.EX UP0, UPT, URZ, UR7, UPT, UP0 ;  /* 0x000000073f00728c */ /* 0x000fc4000bf05300 */
[----:B------:R-:W-:Y:S02]  /*8450*/  UIADD3 UR25, UR25, UR17, URZ ;  /* 0x0000001119197290 */ /* 0x000fe4000fffe03f */
[----:B------:R-:W-:Y:S02]  /*8460*/  UIMAD UR6, UR12, UR4, URZ ;  /* 0x000000040c0672a4 */ /* 0x000fe4000f8e023f */
[----:B------:R-:W-:Y:S02]  /*8470*/  USHF.R.S32.HI UR7, URZ, 0x1f, UR21 ;  /* 0x0000001f3f077899 */ /* 0x000fe40008011415 */
[----:B------:R-:W-:Y:S02]  /*8480*/  UIMAD UR6, UR13, UR5, UR6 ;  /* 0x000000050d0672a4 */ /* 0x000fe4000f8e0206 */
[----:B------:R-:W-:Y:S02]  /*8490*/  UIMAD.WIDE.U32 UR24, UR13, UR4, UR24 ;  /* 0x000000040d1872a5 */ /* 0x000fe4000f8e0018 */
[----:B------:R-:W-:-:S02]  /*84a0*/  USEL UR7, UR7, URZ, !UP0 ;  /* 0x0000003f07077287 */ /* 0x000fc4000c000000 */
[----:B------:R-:W-:Y:S01]  /*84b0*/  ULDC.64 UR4, c[0x0][0x1c0] ;  /* 0x0000700000047ab9 */ /* 0x000fe20000000a00 */
[----:B-1----:R-:W-:Y:S01]  /*84c0*/  @P1 IMAD.HI.U32 R2, R4, c[0x0][0x2c8], RZ ;  /* 0x0000b20004021a27 */ /* 0x002fe200078e00ff */
[----:B------:R-:W-:Y:S01]  /*84d0*/  USEL UR9, UR21, URZ, !UP0 ;  /* 0x0000003f15097287 */ /* 0x000fe2000c000000 */
[----:B------:R-:W-:Y:S01]  /*84e0*/  ISETP.GE.AND P1, PT, R82, c[0x0][0x198], PT ;  /* 0x0000660052007a0c */ /* 0x000fe20003f26270 */
[----:B------:R-:W-:Y:S02]  /*84f0*/  UIMAD UR7, UR7, UR4, URZ ;  /* 0x00000004070772a4 */ /* 0x000fe4000f8e023f */
        /* <DEDUP_REMOVED lines=8> */
[----:B------:R-:W-:Y:S01]  /*8580*/  IMAD.U32 R3, RZ, RZ, UR25 ;  /* 0x00000019ff037e24 */ /* 0x000fe2000f8e00ff */
[----:B------:R-:W-:Y:S01]  /*8590*/  UIMAD UR17, UR20, UR17, URZ ;  /* 0x00000011141172a4 */ /* 0x000fe2000f8e023f */
[----:B------:R-:W-:Y:S01]  /*85a0*/  IMAD.U32 R2, RZ, RZ, UR24 ;  /* 0x00000018ff027e24 */ /* 0x000fe2000f8e00ff */
[----:B------:R-:W-:Y:S01]  /*85b0*/  ULEA UR24, UR10, 0xffffff80, 0x7 ;  /* 0xffffff800a187891 */ /* 0x000fe2000f8e383f */
[----:B------:R-:W-:Y:S02]  /*85c0*/  IMAD R6, R6, c[0x0][0x1b0], RZ ;  /* 0x00006c0006067a24 */ /* 0x000fe400078e02ff */
[----:B------:R-:W-:Y:S01]  /*85d0*/  IMAD.U32 R3, RZ, RZ, UR5 ;  /* 0x00000005ff037e24 */ /* 0x000fe2000f8e00ff */
[----:B------:R-:W-:Y:S01]  /*85e0*/  ISETP.GE.AND P3, PT, R19, UR17, PT ;  /* 0x0000001113007c0c */ /* 0x000fe2000bf66270 */
[----:B------:R-:W-:Y:S01]  /*85f0*/  IMAD R4, R5, c[0x0][0x2c4], R4 ;  /* 0x0000b10005047a24 */ /* 0x000fe200078e0204 */
[----:B------:R-:W-:Y:S01]  /*8600*/  ULDC.64 UR4, c[0x0][0x1e8] ;  /* 0x00007a0000047ab9 */ /* 0x000fe20000000a00 */
[C---:B------:R-:W-:Y:S01]  /*8610*/  IMAD R5, R0.reuse, c[0x0][0x1b4], R6 ;  /* 0x00006d0000057a24 */ /* 0x040fe200078e0206 */
[----:B------:R-:W-:Y:S01]  /*8620*/  UIMAD.WIDE.U32 UR26, UR13, UR4, URZ ;  /* 0x000000040d1a72a5 */ /* 0x000fe2000f8e003f */
[----:B------:R-:W-:Y:S01]  /*8630*/  IMAD.WIDE.U32 R2, R0, c[0x0][0x1b0], R2 ;  /* 0x00006c0000027a25 */ /* 0x000fe200078e0002 */
[----:B------:R-:W-:Y:S01]  /*8640*/  SHF.R.S32.HI R0, RZ, 0x1f, R4 ;  /* 0x0000001fff007819 */ /* 0x000fe20000011404 */
[----:B------:R-:W-:-:S02]  /*8650*/  UIMAD UR4, UR12, UR4, URZ ;  /* 0x000000040c0472a4 */ /* 0x000fc4000f8e023f */
[----:B------:R-:W-:Y:S01]  /*8660*/  IMAD.IADD R3, R3, 0x1, R5 ;  /* 0x0000000103037824 */ /* 0x000fe200078e0205 */
[----:B------:R-:W-:Y:S01]  /*8670*/  IADD3 R5, R19, 0x20, RZ ;  /* 0x0000002013057810 */ /* 0x000fe20007ffe0ff */
[----:B------:R-:W-:Y:S01]  /*8680*/  IMAD R0, R0, c[0x0][0x1a8], RZ ;  /* 0x00006a0000007a24 */ /* 0x000fe200078e02ff */
[----:B------:R-:W-:Y:S01]  /*8690*/  UIMAD UR4, UR13, UR5, UR4 ;  /* 0x000000050d0472a4 */ /* 0x000fe2000f8e0204 */
[C---:B------:R-:W-:Y:S01]  /*86a0*/  IMAD.WIDE.U32 R2, R4.reuse, c[0x0][0x1a8], R2 ;  /* 0x00006a0004027a25 */ /* 0x040fe200078e0002 */
[----:B------:R-:W-:Y:S01]  /*86b0*/  ISETP.GE.AND P4, PT, R5, UR17, PT ;  /* 0x0000001105007c0c */ /* 0x000fe2000bf86270 */
[----:B------:R-:W-:Y:S02]  /*86c0*/  UIADD3 UR24, UR11, -UR24, URZ ;  /* 0x800000180b187290 */ /* 0x000fe4000fffe03f */
[----:B------:R-:W-:Y:S01]  /*86d0*/  IMAD R6, R4, c[0x0][0x1ac], R0 ;  /* 0x00006b0004067a24 */ /* 0x000fe200078e0200 */
[----:B------:R-:W-:Y:S01]  /*86e0*/  IADD3 R0, R19, 0x60, RZ ;  /* 0x0000006013007810 */ /* 0x000fe20007ffe0ff */
[----:B------:R-:W-:Y:S01]  /*86f0*/  UIADD3 UR9, UR27, UR4, URZ ;  /* 0x000000041b097290 */ /* 0x000fe2000fffe03f */
[----:B------:R-:W-:-:S02]  /*8700*/  LEA R15, P0, R2, c[0x0][0x160], 0x1 ;  /* 0x00005800020f7a11 */ /* 0x000fc400078008ff */
[----:B------:R-:W-:Y:S01]  /*8710*/  ISETP.GE.AND P5, PT, R0, UR17, PT ;  /* 0x0000001100007c0c */ /* 0x000fe2000bfa6270 */
[----:B------:R-:W-:Y:S01]  /*8720*/  IMAD.IADD R0, R3, 0x1, R6 ;  /* 0x0000000103007824 */ /* 0x000fe200078e0206 */
[----:B------:R-:W-:Y:S01]  /*8730*/  IADD3 R4, R19, 0x40, RZ ;  /* 0x0000004013047810 */ /* 0x000fe20007ffe0ff */
[----:B------:R-:W-:Y:S01]  /*8740*/  SHFL.IDX PT, R8, R15, RZ, 0x181f ;  /* 0x00181fff0f087589 */ /* 0x000fe200000e0000 */
[----:B------:R-:W-:Y:S01]  /*8750*/  LEA.HI R3, R183, R174, RZ, 0x6 ;  /* 0x000000aeb7037211 */ /* 0x000fe200078f30ff */
[----:B------:R-:W-:Y:S01]  /*8760*/  ULDC.64 UR4, c[0x0][0x210] ;  /* 0x0000840000047ab9 */ /* 0x000fe20000000a00 */
[----:B------:R-:W-:Y:S01]  /*8770*/  LEA.HI.X R14, R2, c[0x0][0x164], R0, 0x1, P0 ;  /* 0x00005900020e7a11 */ /* 0x000fe200000f0c00 */
[----:B------:R-:W-:Y:S01]  /*8780*/  IMAD.MOV R2, RZ, RZ, -R7 ;  /* 0x000000ffff027224 */ /* 0x000fe200078e0a07 */
[----:B------:R-:W-:Y:S01]  /*8790*/  ISETP.GE.AND P6, PT, R4, UR17, PT ;  /* 0x0000001104007c0c */ /* 0x000fe2000bfc6270 */
[----:B------:R-:W-:Y:S01]  /*87a0*/  IMAD.SHL.U32 R4, R68, 0x40, RZ ;  /* 0x0000004044047824 */ /* 0x000fe200078e00ff */
[----:B------:R-:W-:Y:S01]  /*87b0*/  ISETP.GE.AND P0, PT, R167, c[0x0][0x198], PT ;  /* 0x00006600a7007a0c */ /* 0x000fe20003f06270 */
[----:B------:R-:W1:Y:S01]  /*87c0*/  SHFL.IDX PT, R9, R14, RZ, 0x181f ;  /* 0x00181fff0e097589 */ /* 0x000e6200000e0000 */
[----:B------:R-:W-:Y:S01]  /*87d0*/  IMAD.SHL.U32 R0, R3, 0x8, RZ ;  /* 0x0000000803007824 */ /* 0x000fe200078e00ff */
[----:B------:R-:W-:Y:S01]  /*87e0*/  @!P4 SHF.R.S32.HI R16, RZ, 0x1f, R82 ;  /* 0x0000001fff10c819 */ /* 0x000fe20000011452 */
[----:B------:R-:W-:Y:S01]  /*87f0*/  IMAD R86, R2, c[0x0][0x2b8], R10 ;  /* 0x0000ae0002567a24 */ /* 0x000fe200078e020a */
[----:B------:R-:W-:Y:S01]  /*8800*/  LOP3.LUT R24, R4, 0x1c0, RZ, 0xc0, !PT ;  /* 0x000001c004187812 */ /* 0x000fe200078ec0ff */
[----:B------:R-:W-:Y:S01]  /*8810*/  SHFL.IDX PT, R3, R14, 0x2, 0x181f ;  /* 0x00581f000e037f89 */ /* 0x000fe200000e0000 */
[----:B------:R-:W-:Y:S01]  /*8820*/  LOP3.LUT R25, R0, 0xfffffe00, RZ, 0xc0, !PT ;  /* 0xfffffe0000197812 */ /* 0x000fe200078ec0ff */
[----:B------:R-:W-:Y:S01]  /*8830*/  IMAD.WIDE.U32 R6, R86, c[0x0][0x1e0], RZ ;  /* 0x0000780056067a25 */ /* 0x000fe200078e00ff */
[----:B------:R-:W-:Y:S01]  /*8840*/  @!P3 SHF.R.S32.HI R0, RZ, 0x1f, R82 ;  /* 0x0000001fff00b819 */ /* 0x000fe20000011452 */
[----:B------:R-:W-:Y:S01]  /*8850*/  SHFL.IDX PT, R4, R15, 0x1, 0x181f ;  /* 0x00381f000f047f89 */ /* 0x000fe200000e0000 */
[----:B------:R-:W-:Y:S01]  /*8860*/  SHF.R.S32.HI R85, RZ, 0x1f, R86 ;  /* 0x0000001fff557819 */ /* 0x000fe20000011456 */
[----:B------:R-:W-:Y:S01]  /*8870*/  UIMAD UR12, UR12, UR4, URZ ;  /* 0x000000040c0c72a4 */ /* 0x000fe2000f8e023f */
[----:B------:R-:W-:Y:S01]  /*8880*/  SHF.R.U32.HI R27, RZ, 0x3, R24 ;  /* 0x00000003ff1b7819 */ /* 0x000fe20000011618 */
[----:B------:R-:W3:Y:S01]  /*8890*/  SHFL.IDX PT, R5, R14, 0x1, 0x181f ;  /* 0x00381f000e057f89 */ /* 0x000ee200000e0000 */
[----:B------:R-:W-:Y:S01]  /*88a0*/  LOP3.LUT R2, R24, 0x38, R167, 0xf8, !PT ;  /* 0x0000003818027812 */ /* 0x000fe200078ef8a7 */
[----:B------:R-:W-:Y:S01]  /*88b0*/  UIMAD.WIDE.U32 UR28, UR13, UR4, URZ ;  /* 0x000000040d1c72a5 */ /* 0x000fe2000f8e003f */
[-C--:B------:R-:W-:Y:S01]  /*88c0*/  @!P3 LEA.HI R10, R0, R82.reuse, RZ, 0x3 ;  /* 0x00000052000ab211 */ /* 0x080fe200078f18ff */
[----:B------:R-:W-:Y:S01]  /*88d0*/  IMAD R0, R85, c[0x0][0x1e0], RZ ;  /* 0x0000780055007a24 */ /* 0x000fe200078e02ff */
[----:B------:R-:W-:Y:S01]  /*88e0*/  LOP3.LUT R11, R2, R27, RZ, 0x3c, !PT ;  /* 0x0000001b020b7212 */ /* 0x000fe200078e3cff */
[----:B------:R-:W-:Y:S01]  /*88f0*/  STL [R1+0x4], R86 ;  /* 0x0000045601007387 */ /* 0x000fe20000100800 */
[----:B------:R-:W-:Y:S01]  /*8900*/  @!P3 LOP3.LUT R12, R10, 0xfffffff8, RZ, 0xc0, !PT ;  /* 0xfffffff80a0cb812 */ /* 0x000fe200078ec0ff */
[----:B------:R-:W-:Y:S01]  /*8910*/  IMAD R0, R86, c[0x0][0x1e4], R0 ;  /* 0x0000790056007a24 */ /* 0x000fe200078e0200 */
[----:B------:R-:W-:Y:S01]  /*8920*/  IADD3 R100, -R68, UR24, RZ ;  /* 0x0000001844647c10 */ /* 0x000fe2000fffe1ff */
[----:B------:R-:W4:Y:S01]  /*8930*/  SHFL.IDX PT, R2, R15, 0x2, 0x181f ;  /* 0x00581f000f027f89 */ /* 0x000f2200000e0000 */
[----:B------:R-:W-:Y:S01]  /*8940*/  IMAD.IADD R239, R25, 0x1, R11 ;  /* 0x0000000119ef7824 */ /* 0x000fe200078e020b */
[----:B------:R-:W-:Y:S01]  /*8950*/  P2R R35, PR, RZ, 0x40 ;  /* 0x00000040ff237803 */ /* 0x000fe20000000000 */
[----:B------:R-:W-:Y:S01]  /*8960*/  IMAD.IADD R13, R7, 0x1, R0 ;  /* 0x00000001070d7824 */ /* 0x000fe200078e0200 */
[----:B------:R-:W-:Y:S01]  /*8970*/  @!P4 LEA.HI R7, R16, R82, RZ, 0x3 ;  /* 0x000000521007c211 */ /* 0x000fe200078f18ff */
[----:B-1----:R-:W-:Y:S01]  /*8980*/  @!P3 IMAD.WIDE R10, R167, 0x2, R8 ;  /* 0x00000002a70ab825 */ /* 0x002fe200078e0208 */
[----:B------:R-:W-:Y:S01]  /*8990*/  P2R R46, PR, RZ, 0x20 ;  /* 0x00000020ff2e7803 */ /* 0x000fe20000000000 */
[----:B------:R-:W-:-:S02]  /*89a0*/  UIMAD UR12, UR13, UR5, UR12 ;  /* 0x000000050d0c72a4 */ /* 0x000fc4000f8e020c */
[C---:B------:R-:W-:Y:S02]  /*89b0*/  @!P3 IMAD.SHL.U32 R0, R239.reuse, 0x2, RZ ;  /* 0x00000002ef00b824 */ /* 0x040fe400078e00ff */
[----:B------:R-:W-:Y:S01]  /*89c0*/  @!P3 IMAD.WIDE R8, R12, 0x2, R8 ;  /* 0x000000020c08b825 */ /* 0x000fe200078e0208 */
[----:B------:R-:W-:Y:S02]  /*89d0*/  UIADD3 UR12, UR29, UR12, URZ ;  /* 0x0000000c1d0c7290 */ /* 0x000fe4000fffe03f */
[----:B------:R1:W-:Y:S01]  /*89e0*/  @!P3 LDGSTS.E.BYPASS.LTC128B.128 [R0+0x100], [R10.64], !P0 ;  /* 0x001000000a00bfae */ /* 0x0003e2000c101d56 */
[----:B------:R-:W-:Y:S01]  /*89f0*/  IMAD.MOV.U32 R12, RZ, RZ, R6 ;  /* 0x000000ffff0c7224 */ /* 0x000fe200078e0006 */
[----:B------:R-:W-:Y:S01]  /*8a00*/  @!P6 SHF.R.S32.HI R6, RZ, 0x1f, R82 ;  /* 0x0000001fff06e819 */ /* 0x000fe20000011452 */
[----:B------:R-:W-:Y:S01]  /*8a10*/  @!P4 IMAD.SHL.U32 R17, R239, 0x2, RZ ;  /* 0x00000002ef11c824 */ /* 0x000fe200078e00ff */
[----:B------:R1:W-:Y:S02]  /*8a20*/  @!P3 LDGSTS.E.BYPASS.LTC128B.128 [R0+0x4100], [R8.64], !P1 ;  /* 0x041000000800bfae */ /* 0x0003e4000c901d56 */
[----:B-1----:R-:W-:-:S02]  /*8a30*/  @!P6 LEA.HI R0, R6, R82, RZ, 0x3 ;  /* 0x000000520600e211 */ /* 0x002fc400078f18ff */
[----:B------:R-:W-:Y:S01]  /*8a40*/  @!P4 LOP3.LUT R8, R7, 0xfffffff8, RZ, 0xc0, !PT ;  /* 0xfffffff80708c812 */ /* 0x000fe200078ec0ff */
[----:B------:R1:W-:Y:S01]  /*8a50*/  SHFL.IDX PT, R6, R15, 0x3, 0x181f ;  /* 0x00781f000f067f89 */ /* 0x0003e200000e0000 */
[----:B------:R-:W-:-:S03]  /*8a60*/  @!P6 LOP3.LUT R0, R0, 0xfffffff8, RZ, 0xc0, !PT ;  /* 0xfffffff80000e812 */ /* 0x000fc600078ec0ff */
[----:B------:R5:W5:Y:S01]  /*8a70*/  SHFL.IDX PT, R7, R14, 0x3, 0x181f ;  /* 0x00781f000e077f89 */ /* 0x000b6200000e0000 */
[----:B---3--:R-:W-:-:S04]  /*8a80*/  @!P4 IMAD.WIDE R8, R8, 0x2, R4 ;  /* 0x000000020808c825 */ /* 0x008fc800078e0204 */
[----:B----4-:R-:W-:Y:S01]  /*8a90*/  @!P6 IMAD.WIDE R10, R0, 0x2, R2 ;  /* 0x00000002000ae825 */ /* 0x010fe200078e0202 */
[----:B------:R-:W-:-:S03]  /*8aa0*/  @!P5 SHF.R.S32.HI R0, RZ, 0x1f, R82 ;  /* 0x0000001fff00d819 */ /* 0x000fc60000011452 */
[----:B------:R-:W-:Y:S01]  /*8ab0*/  @!P4 IMAD.WIDE R4, R167, 0x2, R4 ;  /* 0x00000002a704c825 */ /* 0x000fe200078e0204 */
[----:B------:R-:W-:-:S03]  /*8ac0*/  @!P5 LEA.HI R0, R0, R82, RZ, 0x3 ;  /* 0x000000520000d211 */ /* 0x000fc600078f18ff */
[----:B------:R-:W-:Y:S01]  /*8ad0*/  @!P6 IMAD.WIDE R2, R167, 0x2, R2 ;  /* 0x00000002a702e825 */ /* 0x000fe200078e0202 */
[----:B------:R3:W-:Y:S01]  /*8ae0*/  @!P4 LDGSTS.E.BYPASS.LTC128B.128 [R17+0x1100], [R4.64], !P0 ;  /* 0x011000000411cfae */ /* 0x0007e2000c101d56 */
[----:B------:R-:W-:-:S03]  /*8af0*/  @!P5 LOP3.LUT R0, R0, 0xfffffff8, RZ, 0xc0, !PT ;  /* 0xfffffff80000d812 */ /* 0x000fc600078ec0ff */
[----:B------:R4:W-:Y:S01]  /*8b00*/  @!P4 LDGSTS.E.BYPASS.LTC128B.128 [R17+0x5100], [R8.64], !P1 ;  /* 0x051000000811cfae */ /* 0x0009e2000c901d56 */
[----:B-1----:R-:W-:Y:S01]  /*8b10*/  LEA.HI R15, R183, R174, RZ, 0x4 ;  /* 0x000000aeb70f7211 */ /* 0x002fe200078f20ff */
[----:B-----5:R-:W-:-:S05]  /*8b20*/  @!P6 IMAD.SHL.U32 R14, R239, 0x2, RZ ;  /* 0x00000002ef0ee824 */ /* 0x020fca00078e00ff */
[----:B------:R1:W-:Y:S04]  /*8b30*/  @!P6 LDGSTS.E.BYPASS.LTC128B.128 [R14+0x2100], [R2.64], !P0 ;  /* 0x02100000020eefae */ /* 0x0003e8000c101d56 */
[----:B------:R5:W-:Y:S01]  /*8b40*/  @!P6 LDGSTS.E.BYPASS.LTC128B.128 [R14+0x6100], [R10.64], !P1 ;  /* 0x061000000a0eefae */ /* 0x000be2000c901d56 */
[----:B----4-:R-:W-:Y:S01]  /*8b50*/  @!P5 IMAD.SHL.U32 R8, R239, 0x2, RZ ;  /* 0x00000002ef08d824 */ /* 0x010fe200078e00ff */
[----:B-1----:R-:W-:Y:S01]  /*8b60*/  LOP3.LUT R2, R15, 0xfffffff0, RZ, 0xc0, !PT ;  /* 0xfffffff00f027812 */ /* 0x002fe200078ec0ff */
[----:B-----5:R-:W-:-:S04]  /*8b70*/  @!P5 IMAD.WIDE R10, R0, 0x2, R6 ;  /* 0x00000002000ad825 */ /* 0x020fc800078e0206 */
[----:B------:R-:W-:-:S04]  /*8b80*/  @!P5 IMAD.WIDE R6, R167, 0x2, R6 ;  /* 0x00000002a706d825 */ /* 0x000fc800078e0206 */
[----:B------:R-:W-:Y:S01]  /*8b90*/  IMAD.IADD R0, R174, 0x1, -R2 ;  /* 0x00000001ae007824 */ /* 0x000fe200078e0a02 */
[----:B------:R1:W-:Y:S04]  /*8ba0*/  @!P5 LDGSTS.E.BYPASS.LTC128B.128 [R8+0x3100], [R6.64], !P0 ;  /* 0x031000000608dfae */ /* 0x0003e8000c101d56 */
[----:B------:R4:W-:Y:S04]  /*8bb0*/  @!P5 LDGSTS.E.BYPASS.LTC128B.128 [R8+0x7100], [R10.64], !P1 ;  /* 0x071000000a08dfae */ /* 0x0009e8000c901d56 */
[----:B------:R-:W0:Y:S01]  /*8bc0*/  LDGDEPBAR ;  /* 0x00000000000079af */ /* 0x000e220000000000 */
[----:B-1----:R-:W-:-:S02]  /*8bd0*/  SHF.R.S32.HI R6, RZ, 0x1f, R0 ;  /* 0x0000001fff067819 */ /* 0x002fc40000011400 */
[----:B--2---:R-:W-:Y:S01]  /*8be0*/  SHF.R.S32.HI R84, RZ, 0x1f, R245 ;  /* 0x0000001fff547819 */ /* 0x004fe200000114f5 */
[----:B------:R-:W-:Y:S01]  /*8bf0*/  IMAD.WIDE.U32 R2, R245, c[0x0][0x1f0], R12 ;  /* 0x00007c00f5027a25 */ /* 0x000fe200078e000c */
[----:B------:R-:W-:-:S03]  /*8c00*/  LEA.HI R12, R6, R0, RZ, 0x3 ;  /* 0x00000000060c7211 */ /* 0x000fc600078f18ff */
[----:B---3--:R-:W-:Y:S01]  /*8c10*/  IMAD R5, R84, c[0x0][0x1f0], RZ ;  /* 0x00007c0054057a24 */ /* 0x008fe200078e02ff */
[----:B------:R-:W-:-:S03]  /*8c20*/  IADD3 R4, P0, R2, UR26, RZ ;  /* 0x0000001a02047c10 */ /* 0x000fc6000ff1e0ff */
[----:B------:R-:W-:-:S05]  /*8c30*/  IMAD R5, R245, c[0x0][0x1f4], R5 ;  /* 0x00007d00f5057a24 */ /* 0x000fca00078e0205 */
[----:B------:R-:W-:Y:S02]  /*8c40*/  IADD3.X R2, R3, UR9, R5, P0, !PT ;  /* 0x0000000903027c10 */ /* 0x000fe400087fe405 */
[----:B------:R-:W-:Y:S02]  /*8c50*/  LOP3.LUT R3, R12, 0xfffffff8, RZ, 0xc0, !PT ;  /* 0xfffffff80c037812 */ /* 0x000fe400078ec0ff */
[----:B----4-:R-:W-:-:S03]  /*8c60*/  LEA R10, P0, R4, c[0x0][0x1c8], 0x1 ;  /* 0x00007200040a7a11 */ /* 0x010fc600078008ff */
[----:B------:R-:W-:Y:S01]  /*8c70*/  IMAD.IADD R11, R0, 0x1, -R3 ;  /* 0x00000001000b7824 */ /* 0x000fe200078e0a03 */
[----:B------:R-:W-:Y:S01]  /*8c80*/  LEA.HI.X R5, R4, c[0x0][0x1cc], R2, 0x1, P0 ;  /* 0x0000730004057a11 */ /* 0x000fe200000f0c02 */
[----:B------:R-:W-:Y:S01]  /*8c90*/  SHFL.IDX PT, R6, R10, RZ, 0x181f ;  /* 0x00181fff0a067589 */ /* 0x000fe200000e0000 */
[----:B------:R-:W-:Y:S02]  /*8ca0*/  IMAD.MOV.U32 R4, RZ, RZ, 0x10 ;  /* 0x00000010ff047424 */ /* 0x000fe400078e00ff */
[----:B------:R-:W-:Y:S01]  /*8cb0*/  R2P PR, R11, 0x6 ;  /* 0x000000060b007804 */ /* 0x000fe20000000000 */
[----:B------:R-:W1:Y:S01]  /*8cc0*/  SHFL.IDX PT, R7, R5, RZ, 0x181f ;  /* 0x00181fff05077589 */ /* 0x000e6200000e0000 */
[----:B------:R-:W-:Y:S01]  /*8cd0*/  ISETP.GE.AND P0, PT, R100, 0x1, PT ;  /* 0x000000016400780c */ /* 0x000fe20003f06270 */
[----:B------:R-:W-:Y:S01]  /*8ce0*/  IMAD.MOV.U32 R2, RZ, RZ, 0x20 ;  /* 0x00000020ff027424 */ /* 0x000fe200078e00ff */
[----:B------:R-:W-:Y:S02]  /*8cf0*/  ISETP.GE.AND P6, PT, R167, c[0x0][0x1d4], PT ;  /* 0x00007500a7007a0c */ /* 0x000fe40003fc6270 */
[----:B------:R-:W-:-:S02]  /*8d00*/  ISETP.GE.AND P5, PT, R82, c[0x0][0x1d4], PT ;  /* 0x0000750052007a0c */ /* 0x000fc40003fa6270 */
[----:B------:R-:W-:Y:S02]  /*8d10*/  SEL R4, R4, 0xfffffff0, !P1 ;  /* 0xfffffff004047807 */ /* 0x000fe40004800000 */
[----:B------:R-:W-:Y:S02]  /*8d20*/  SEL R2, R2, 0xffffffe0, !P2 ;  /* 0xffffffe002027807 */ /* 0x000fe40005000000 */
[----:B------:R-:W-:Y:S02]  /*8d30*/  SEL R164, RZ, 0x10, P5 ;  /* 0x00000010ffa47807 */ /* 0x000fe40002800000 */
[----:B------:R-:W-:Y:S02]  /*8d40*/  ISETP.GT.AND P1, PT, R169, 0x7f, PT ;  /* 0x0000007fa900780c */ /* 0x000fe40003f24270 */
        /* <DEDUP_REMOVED lines=8> */
[----:B------:R-:W-:-:S03]  /*8dd0*/  ISETP.GE.AND P0, PT, R100, 0x21, PT ;  /* 0x000000216400780c */ /* 0x000fc60003f06270 */
[----:B--2---:R-:W-:Y:S10]  /*8de0*/  SHFL.IDX PT, R6, R10, 0x1, 0x181f ;  /* 0x00381f000a067f89 */ /* 0x004ff400000e0000 */
[----:B-1----:R-:W-:Y:S01]  /*8df0*/  @P0 SHF.R.S32.HI R0, RZ, 0x1f, R82 ;  /* 0x0000001fff000819 */ /* 0x002fe20000011452 */
[----:B------:R-:W1:Y:S03]  /*8e00*/  SHFL.IDX PT, R7, R5, 0x1, 0x181f ;  /* 0x00381f0005077f89 */ /* 0x000e6600000e0000 */
        /* <DEDUP_REMOVED lines=29> */
[----:B------:R-:W-:-:S03]  /*8fe0*/  ISETP.LT.AND P0, PT, RZ, c[0x0][0x27c], PT ;  /* 0x00009f00ff007a0c */ /* 0x000fc60003f01270 */
[----:B------:R-:W0:Y:S01]  /*8ff0*/  LDGDEPBAR ;  /* 0x00000000000079af */ /* 0x000e220000000000 */
[----:B-1----:R-:W-:-:S04]  /*9000*/  SHF.R.S32.HI R0, RZ, 0x4, R15 ;  /* 0x00000004ff007819 */ /* 0x002fc8000001140f */
[----:B------:R-:W-:-:S04]  /*9010*/  LEA.HI R3, R15, R0, RZ, 0x1 ;  /* 0x000000000f037211 */ /* 0x000fc800078f08ff */
[----:B------:R-:W-:-:S05]  /*9020*/  LOP3.LUT R3, R3, 0xfffffffe, RZ, 0xc0, !PT ;  /* 0xfffffffe03037812 */ /* 0x000fca00078ec0ff */
[----:B------:R-:W-:Y:S02]  /*9030*/  IMAD.IADD R83, R0, 0x1, -R3 ;  /* 0x0000000100537824 */ /* 0x000fe400078e0a03 */
[----:B------:R-:W-:Y:S02]  /*9040*/  IMAD.SHL.U32 R0, R11, 0x40, RZ ;  /* 0x000000400b007824 */ /* 0x000fe400078e00ff */
[----:B------:R-:W-:-:S03]  /*9050*/  IMAD.SHL.U32 R5, R83, 0x8, RZ ;  /* 0x0000000853057824 */ /* 0x000fc600078e00ff */
[----:B------:R-:W-:-:S04]  /*9060*/  LOP3.LUT R0, R0, 0x1c0, RZ, 0xc0, !PT ;  /* 0x000001c000007812 */ /* 0x000fc800078ec0ff */
[----:B------:R-:W-:Y:S02]  /*9070*/  LOP3.LUT R5, R0, 0x8, R5, 0xf8, !PT ;  /* 0x0000000800057812 */ /* 0x000fe400078ef805 */
[----:B------:R-:W-:Y:S01]  /*9080*/  SHF.R.U32.HI R3, RZ, 0x3, R0 ;  /* 0x00000003ff037819 */ /* 0x000fe20000011600 */
[----:B------:R-:W-:-:S03]  /*9090*/  IMAD.SHL.U32 R0, R12, 0x40, RZ ;  /* 0x000000400c007824 */ /* 0x000fc600078e00ff */
[----:B------:R-:W-:-:S04]  /*90a0*/  LOP3.LUT R3, R5, R3, RZ, 0x3c, !PT ;  /* 0x0000000305037212 */ /* 0x000fc800078e3cff */
[----:B------:R-:W-:Y:S01]  /*90b0*/  LOP3.LUT R3, R3, 0xfffffe00, R0, 0xf8, !PT ;  /* 0xfffffe0003037812 */ /* 0x000fe200078ef800 */
[----:B------:R-:W-:Y:S05]  /*90c0*/  @P0 BRA `(.L_x_643) ;  /* 0x0000002000000947 */ /* 0x000fea0003800000 */
[----:B------:R-:W-:-:S04]  /*90d0*/  DEPBAR.LE SB0, 0x1 ;  /* 0x000080400000791a */ /* 0x000fc80000000000 */
[----:B------:R-:W-:Y:S05]  /*90e0*/  BRA `(.L_x_644) ;  /* 0x00004bf000007947 */ /* 0x000fea0003800000 */
.L_x_643:
[----:B------:R-:W-:Y:S01]  /*90f0*/  USHF.R.S32.HI UR25, URZ, 0x1f, UR15 ;  /* 0x0000001f3f197899 */ /* 0x000fe2000801140f */
[----:B------:R-:W-:Y:S01]  /*9100*/  BSSY B2, `(.L_x_644) ;  /* 0x00004bd000027945 */ /* 0x000fe20003800000 */
[----:B------:R-:W-:Y:S01]  /*9110*/  ULDC.64 UR6, c[0x0][0x280] ;  /* 0x0000a00000067ab9 */ /* 0x000fe20000000a00 */
[----:B------:R-:W-:Y:S01]  /*9120*/  IMAD R0, R50, 0x20, R19 ;  /* 0x0000002032007824 */ /* 0x000fe200078e0213 */
[----:B------:R-:W-:Y:S01]  /*9130*/  ULDC.64 UR4, c[0x0][0x290] ;  /* 0x0000a40000047ab9 */ /* 0x000fe20000000a00 */
[----:B------:R-:W-:Y:S01]  /*9140*/  SHF.L.U32 R45, R239, 0x1, RZ ;  /* 0x00000001ef2d7819 */ /* 0x000fe200000006ff */
[----:B------:R-:W-:Y:S02]  /*9150*/  UIMAD.WIDE.U32 UR30, UR15, UR6, URZ ;  /* 0x000000060f1e72a5 */ /* 0x000fe4000f8e003f */
[----:B------:R-:W-:Y:S02]  /*9160*/  UIMAD UR6, UR25, UR6, URZ ;  /* 0x00000006190672a4 */ /* 0x000fe4000f8e023f */
[----:B------:R-:W-:-:S02]  /*9170*/  UIMAD UR25, UR25, UR4, URZ ;  /* 0x00000004191972a4 */ /* 0x000fc4000f8e023f */
[----:B------:R-:W-:Y:S02]  /*9180*/  UIMAD.WIDE.U32 UR32, UR15, UR4, URZ ;  /* 0x000000040f2072a5 */ /* 0x000fe4000f8e003f */
[----:B------:R-:W-:Y:S02]  /*9190*/  UIMAD UR6, UR15, UR7, UR6 ;  /* 0x000000070f0672a4 */ /* 0x000fe4000f8e0206 */
[----:B------:R-:W-:Y:S02]  /*91a0*/  ULDC.U8 UR4, c[0x0][0x298] ;  /* 0x0000a60000047ab9 */ /* 0x000fe40000000000 */
[----:B------:R-:W-:Y:S01]  /*91b0*/  ISETP.NE.AND P0, PT, RZ, UR4, PT ;  /* 0x00000004ff007c0c */ /* 0x000fe2000bf05270 */
[----:B------:R-:W-:Y:S02]  /*91c0*/  UIMAD UR5, UR15, UR5, UR25 ;  /* 0x000000050f0572a4 */ /* 0x000fe4000f8e0219 */
[----:B------:R-:W-:Y:S02]  /*91d0*/  UIADD3 UR6, UR6, UR31, URZ ;  /* 0x0000001f06067290 */ /* 0x000fe4000fffe03f */
[----:B------:R-:W-:-:S08]  /*91e0*/  UIADD3 UR5, UR5, UR33, URZ ;  /* 0x0000002105057290 */ /* 0x000fd0000fffe03f */
[----:B------:R-:W-:Y:S05]  /*91f0*/  @!P0 BRA `(.L_x_645) ;  /* 0x0000253000008947 */ /* 0x000fea0003800000 */
[----:B------:R-:W-:Y:S01]  /*9200*/  PLOP3.LUT P0, PT, PT, PT, UP2, 0x80, 0x0 ;  /* 0x000000000000781c */ /* 0x000fe20003f0f028 */
[----:B------:R-:W-:Y:S01]  /*9210*/  IMAD.U32 R7, RZ, RZ, UR6 ;  /* 0x00000006ff077e24 */ /* 0x000fe2000f8e00ff */
[----:B------:R-:W-:Y:S01]  /*9220*/  MOV R8, UR30 ;  /* 0x0000001e00087c02 */ /* 0x000fe20008000f00 */
[----:B------:R-:W-:Y:S01]  /*9230*/  IMAD.U32 R9, RZ, RZ, UR31 ;  /* 0x0000001fff097e24 */ /* 0x000fe2000f8e00ff */
[----:B------:R-:W-:Y:S01]  /*9240*/  MOV R9, UR33 ;  /* 0x0000002100097c02 */ /* 0x000fe20008000f00 */
[----:B------:R-:W-:Y:S01]  /*9250*/  BSSY B0, `(.L_x_646) ;  /* 0x0000032000007945 */ /* 0x000fe20003800000 */
[----:B------:R-:W-:Y:S01]  /*9260*/  MOV R6, R8 ;  /* 0x0000000800067202 */ /* 0x000fe20000000f00 */
[----:B------:R-:W-:Y:S01]  /*9270*/  IMAD.U32 R8, RZ, RZ, UR32 ;  /* 0x00000020ff087e24 */ /* 0x000fe2000f8e00ff */
[----:B------:R-:W-:Y:S01]  /*9280*/  CS2R R32, SRZ ;  /* 0x0000000000207805 */ /* 0x000fe2000001ff00 */
[----:B------:R-:W-:Y:S01]  /*9290*/  IMAD.SHL.U32 R38, R50, 0x4, RZ ;  /* 0x0000000432267824 */ /* 0x000fe200078e00ff */
[----:B------:R-:W-:Y:S01]  /*92a0*/  CS2R R20, SRZ ;  /* 0x0000000000147805 */ /* 0x000fe2000001ff00 */
[----:B------:R-:W-:Y:S01]  /*92b0*/  CS2R R14, SRZ ;  /* 0x00000000000e7805 */ /* 0x000fe2000001ff00 */
[----:B------:R-:W-:Y:S01]  /*92c0*/  CS2R R22, SRZ ;  /* 0x0000000000167805 */ /* 0x000fe2000001ff00 */
[----:B------:R-:W-:Y:S01]  /*92d0*/  @P0 IMAD.HI.U32 R5, R0, c[0x0][0x2c8], RZ ;  /* 0x0000b20000050a27 */ /* 0x000fe200078e00ff */
[----:B------:R-:W-:Y:S01]  /*92e0*/  PLOP3.LUT P0, PT, PT, PT, UP2, 0x80, 0x0 ;  /* 0x000000000000781c */ /* 0x000fe20003f0f028 */
[----:B------:R-:W-:-:S12]  /*92f0*/  CS2R R16, SRZ ;  /* 0x0000000000107805 */ /* 0x000fd8000001ff00 */
[----:B------:R-:W-:-:S04]  /*9300*/  @P0 SHF.R.U32.HI R0, RZ, c[0x0][0x2cc], R5 ;  /* 0x0000b300ff000a19 */ /* 0x000fc80000011605 */
[----:B------:R-:W-:Y:S01]  /*9310*/  SHF.R.S32.HI R10, RZ, 0x1f, R0 ;  /* 0x0000001fff0a7819 */ /* 0x000fe20000011400 */
[----:B------:R-:W-:-:S04]  /*9320*/  IMAD.WIDE.U32 R6, R0, c[0x0][0x280], R6 ;  /* 0x0000a00000067a25 */ /* 0x000fc800078e0006 */
[----:B------:R-:W-:Y:S01]  /*9330*/  IMAD R5, R10, c[0x0][0x280], RZ ;  /* 0x0000a0000a057a24 */ /* 0x000fe200078e02ff */
[----:B------:R-:W-:-:S03]  /*9340*/  LEA R25, P0, R6, c[0x0][0x270], 0x1 ;  /* 0x00009c0006197a11 */ /* 0x000fc600078008ff */
[----:B------:R-:W-:-:S04]  /*9350*/  IMAD R5, R0, c[0x0][0x284], R5 ;  /* 0x0000a10000057a24 */ /* 0x000fc800078e0205 */
[----:B------:R-:W-:Y:S01]  /*9360*/  IMAD.IADD R5, R7, 0x1, R5 ;  /* 0x0000000107057824 */ /* 0x000fe200078e0205 */
[----:B------:R-:W-:-:S04]  /*9370*/  MOV R7, UR5 ;  /* 0x0000000500077c02 */ /* 0x000fc80008000f00 */
[----:B------:R-:W-:Y:S01]  /*9380*/  LEA.HI.X R24, R6, c[0x0][0x274], R5, 0x1, P0 ;  /* 0x00009d0006187a11 */ /* 0x000fe200000f0c05 */
[----:B------:R-:W-:Y:S02]  /*9390*/  IMAD.MOV.U32 R6, RZ, RZ, R8 ;  /* 0x000000ffff067224 */ /* 0x000fe400078e0008 */
[----:B------:R-:W-:Y:S01]  /*93a0*/  IMAD R5, R10, c[0x0][0x290], RZ ;  /* 0x0000a4000a057a24 */ /* 0x000fe200078e02ff */
[----:B------:R1:W2:Y:S01]  /*93b0*/  SHFL.IDX PT, R8, R25, RZ, 0x181f ;  /* 0x00181fff19087589 */ /* 0x0002a200000e0000 */
[----:B------:R-:W-:-:S03]  /*93c0*/  IMAD.WIDE.U32 R6, R0, c[0x0][0x290], R6 ;  /* 0x0000a40000067a25 */ /* 0x000fc600078e0006 */
[----:B------:R1:W3:Y:S01]  /*93d0*/  SHFL.IDX PT, R9, R24, RZ, 0x181f ;  /* 0x00181fff18097589 */ /* 0x0002e200000e0000 */
        /* <DEDUP_REMOVED lines=25> */
.L_x_647:
[----:B------:R-:W-:Y:S05]  /*9570*/  BSYNC B0 ;  /* 0x0000000000007941 */ /* 0x000fea0003800000 */
.L_x_646:
        /* <DEDUP_REMOVED lines=43> */
.L_x_649:
[----:B------:R-:W-:Y:S05]  /*9830*/  BSYNC B0 ;  /* 0x0000000000007941 */ /* 0x000fea0003800000 */
.L_x_648:
[----:B------:R-:W-:Y:S01]  /*9840*/  ISETP.NE.AND P0, PT, R35, RZ, PT ;  /* 0x000000ff2300720c */ /* 0x000fe20003f05270 */
        /* <DEDUP_REMOVED lines=27> */
[C---:B---3--:R-:W-:Y:S01]  /*9a00*/  IADD3 R5, R38.reuse, 0x20, RZ ;  /* 0x0000002026057810 */ /* 0x048fe20007ffe0ff */
[----:B------:R-:W-:Y:S01]  /*9a10*/  CS2R R34, SRZ ;  /* 0x0000000000227805 */ /* 0x000fe2000001ff00 */
[----:B------:R-:W-:Y:S01]  /*9a20*/  ISETP.GE.AND P1, PT, R38, c[0x0][0x27c], PT ;  /* 0x00009f0026007a0c */ /* 0x000fe20003f26270 */
[----:B------:R-:W-:Y:S01]  /*9a30*/  CS2R R36, SRZ ;  /* 0x0000000000247805 */ /* 0x000fe2000001ff00 */
[----:B------:R-:W-:Y:S01]  /*9a40*/  ISETP.GE.AND P0, PT, R5, c[0x0][0x27c], PT ;  /* 0x00009f0005007a0c */ /* 0x000fe20003f06270 */
[----:B------:R-:W-:Y:S01]  /*9a50*/  CS2R R40, SRZ ;  /* 0x0000000000287805 */ /* 0x000fe2000001ff00 */
[----:B------:R-:W-:-:S09]  /*9a60*/  CS2R R42, SRZ ;  /* 0x00000000002a7805 */ /* 0x000fd2000001ff00 */
[----:B-1----:R-:W-:Y:S02]  /*9a70*/  @!P1 IMAD.WIDE R12, R38, 0x2, R8 ;  /* 0x00000002260c9825 */ /* 0x002fe400078e0208 */
[----:B------:R-:W-:-:S03]  /*9a80*/  @!P0 SHF.R.S32.HI R0, RZ, 0x1f, R5 ;  /* 0x0000001fff008819 */ /* 0x000fc60000011405 */
[----:B------:R1:W5:Y:S01]  /*9a90*/  @!P1 LD.E.64 R34, [R12.64] ;  /* 0x000000160c229980 */ /* 0x000362000c101b00 */
[----:B------:R-:W-:-:S04]  /*9aa0*/  @!P0 LEA.HI R0, R0, R5, RZ, 0x2 ;  /* 0x0000000500008211 */ /* 0x000fc800078f10ff */
[----:B------:R-:W-:-:S05]  /*9ab0*/  @!P0 LOP3.LUT R0, R0, 0xfffffffc, RZ, 0xc0, !PT ;  /* 0xfffffffc00008812 */ /* 0x000fca00078ec0ff */
[----:B------:R-:W-:-:S04]  /*9ac0*/  @!P0 IMAD.WIDE R10, R0, 0x2, R8 ;  /* 0x00000002000a8825 */ /* 0x000fc800078e0208 */
[--C-:B----4-:R-:W-:Y:S01]  /*9ad0*/  @!P0 IMAD.WIDE R8, R0, 0x2, R6.reuse ;  /* 0x0000000200088825 */ /* 0x110fe200078e0206 */
[----:B------:R1:W5:Y:S03]  /*9ae0*/  @!P0 LD.E.64 R40, [R10.64] ;  /* 0x000000160a288980 */ /* 0x000366000c101b00 */
[----:B------:R-:W-:Y:S01]  /*9af0*/  @!P1 IMAD.WIDE R6, R38, 0x2, R6 ;  /* 0x0000000226069825 */ /* 0x000fe200078e0206 */
[----:B------:R1:W5:Y:S04]  /*9b00*/  @!P0 LD.E.64 R42, [R8.64] ;  /* 0x00000016082a8980 */ /* 0x000368000c101b00 */
[----:B------:R1:W5:Y:S02]  /*9b10*/  @!P1 LD.E.64 R36, [R6.64] ;  /* 0x0000001606249980 */ /* 0x000364000c101b00 */
.L_x_651:
[----:B---3--:R-:W-:Y:S05]  /*9b20*/  BSYNC B0 ;  /* 0x0000000000007941 */ /* 0x008fea0003800000 */
.L_x_650:
[----:B------:R-:W-:Y:S01]  /*9b30*/  ISETP.NE.AND P0, PT, R46, RZ, PT ;  /* 0x000000ff2e00720c */ /* 0x000fe20003f05270 */
        /* <DEDUP_REMOVED lines=9> */
[----:B------:R2:W4:Y:S01]  /*9bd0*/  SHFL.IDX PT, R9, R24, 0x3, 0x181f ;  /* 0x00781f0018097f89 */ /* 0x00052200000e0000 */
[----:B------:R-:W-:Y:S01]  /*9be0*/  IMAD.MOV.U32 R10, RZ, RZ, R43 ;  /* 0x000000ffff0a7224 */ /* 0x000fe200078e002b */
[----:B------:R-:W-:Y:S01]  /*9bf0*/  PRMT R61, R61, 0x5410, R0 ;  /* 0x000054103d3d7816 */ /* 0x000fe20000000000 */
[----:B------:R-:W-:Y:S01]  /*9c00*/  IMAD.MOV.U32 R0, RZ, RZ, R37 ;  /* 0x000000ffff007224 */ /* 0x000fe200078e0025 */
[----:B------:R2:W2:Y:S01]  /*9c10*/  SHFL.IDX PT, R7, R18, 0x3, 0x181f ;  /* 0x00781f0012077f89 */ /* 0x0004a200000e0000 */
[----:B------:R-:W-:Y:S01]  /*9c20*/  PRMT R62, R11, 0x7610, R62 ;  /* 0x000076100b3e7816 */ /* 0x000fe2000000003e */
[----:B------:R-:W-:Y:S01]  /*9c30*/  CS2R R46, SRZ ;  /* 0x00000000002e7805 */ /* 0x000fe2000001ff00 */
[----:B------:R-:W-:Y:S01]  /*9c40*/  PRMT R63, R10, 0x7610, R63 ;  /* 0x000076100a3f7816 */ /* 0x000fe2000000003f */
[----:B----4-:R4:W2:Y:S01]  /*9c50*/  SHFL.IDX PT, R6, R19, 0x3, 0x181f ;  /* 0x00781f0013067f89 */ /* 0x0108a200000e0000 */
[----:B------:R-:W-:Y:S01]  /*9c60*/  PRMT R61, R0, 0x7610, R61 ;  /* 0x00007610003d7816 */ /* 0x000fe2000000003d */
[----:B------:R-:W-:Y:S01]  /*9c70*/  CS2R R52, SRZ ;  /* 0x0000000000347805 */ /* 0x000fe2000001ff00 */
[----:B------:R-:W-:Y:S01]  /*9c80*/  CS2R R48, SRZ ;  /* 0x0000000000307805 */ /* 0x000fe2000001ff00 */
[----:B-12---:R-:W-:Y:S01]  /*9c90*/  PRMT R25, R25, 0x5410, R5 ;  /* 0x0000541019197816 */ /* 0x006fe20000000005 */
[----:B------:R-:W-:-:S05]  /*9ca0*/  IMAD.MOV.U32 R5, RZ, RZ, R36 ;  /* 0x000000ffff057224 */ /* 0x000fca00078e0024 */
[----:B------:R-:W-:Y:S01]  /*9cb0*/  PRMT R25, R5, 0x7610, R25 ;  /* 0x0000761005197816 */ /* 0x000fe20000000019 */
        /* <DEDUP_REMOVED lines=8> */
[----:B------:R-:W-:Y:S02]  /*9d40*/  @!P1 IMAD.WIDE R12, R38, 0x2, R8 ;  /* 0x00000002260c9825 */ /* 0x000fe400078e0208 */
[----:B------:R-:W-:-:S03]  /*9d50*/  @!P0 SHF.R.S32.HI R0, RZ, 0x1f, R5 ;  /* 0x0000001fff008819 */ /* 0x000fc60000011405 */
[----:B------:R1:W5:Y:S01]  /*9d60*/  @!P1 LD.E.64 R46, [R12.64] ;  /* 0x000000160c2e9980 */ /* 0x000362000c101b00 */
[----:B------:R-:W-:-:S04]  /*9d70*/  @!P0 LEA.HI R0, R0, R5, RZ, 0x2 ;  /* 0x0000000500008211 */ /* 0x000fc800078f10ff */
[----:B------:R-:W-:-:S05]  /*9d80*/  @!P0 LOP3.LUT R0, R0, 0xfffffffc, RZ, 0xc0, !PT ;  /* 0xfffffffc00008812 */ /* 0x000fca00078ec0ff */
[----:B------:R-:W-:-:S04]  /*9d90*/  @!P0 IMAD.WIDE R10, R0, 0x2, R8 ;  /* 0x00000002000a8825 */ /* 0x000fc800078e0208 */
[--C-:B------:R-:W-:Y:S01]  /*9da0*/  @!P0 IMAD.WIDE R8, R0, 0x2, R6.reuse ;  /* 0x0000000200088825 */ /* 0x100fe200078e0206 */
[----:B------:R1:W5:Y:S03]  /*9db0*/  @!P0 LD.E.64 R54, [R10.64] ;  /* 0x000000160a368980 */ /* 0x000366000c101b00 */
[----:B------:R-:W-:Y:S01]  /*9dc0*/  @!P1 IMAD.WIDE R6, R38, 0x2, R6 ;  /* 0x0000000226069825 */ /* 0x000fe200078e0206 */
[----:B------:R1:W5:Y:S04]  /*9dd0*/  @!P0 LD.E.64 R52, [R8.64] ;  /* 0x0000001608348980 */ /* 0x000368000c101b00 */
[----:B------:R1:W5:Y:S02]  /*9de0*/  @!P1 LD.E.64 R48, [R6.64] ;  /* 0x0000001606309980 */ /* 0x000364000c101b00 */
.L_x_653:
[----:B---3--:R-:W-:Y:S05]  /*9df0*/  BSYNC B0 ;  /* 0x0000000000007941 */ /* 0x008fea0003800000 */
.L_x_652:
[----:B------:R-:W-:Y:S01]  /*9e00*/  UIADD3 UR4, -UR14, UR17, URZ ;  /* 0x000000110e047290 */ /* 0x000fe2000fffe13f */
[----:B-----5:R-:W-:Y:S01]  /*9e10*/  IMAD.MOV.U32 R0, RZ, RZ, R54 ;  /* 0x000000ffff007224 */ /* 0x020fe200078e0036 */
[----:B------:R-:W-:-:S04]  /*9e20*/  DEPBAR.LE SB0, 0x1 ;  /* 0x000080400000791a */ /* 0x000fc80000000000 */
[----:B------:R-:W-:Y:S01]  /*9e30*/  UISETP.LT.AND UP0, UPT, UR4, 0x80, UPT ;  /* 0x000000800400788c */ /* 0x000fe2000bf01270 */
[----:B------:R-:W-:Y:S01]  /*9e40*/  PRMT R66, R66, 0x5410, R0 ;  /* 0x0000541042427816 */ /* 0x000fe20000000000 */
[----:B-1----:R-:W-:Y:S01]  /*9e50*/  IMAD.MOV.U32 R6, RZ, RZ, R55 ;  /* 0x000000ffff067224 */ /* 0x002fe200078e0037 */
[----:B------:R-:W-:Y:S01]  /*9e60*/  BSSY B1, `(.L_x_654) ;  /* 0x000006d000017945 */ /* 0x000fe20003800000 */
[----:B------:R-:W-:Y:S01]  /*9e70*/  USEL UR4, UR4, 0x80, UP0 ;  /* 0x0000008004047887 */ /* 0x000fe20008000000 */
[----:B------:R-:W-:Y:S02]  /*9e80*/  IMAD.MOV.U32 R5, RZ, RZ, R46 ;  /* 0x000000ffff057224 */ /* 0x000fe400078e002e */
[----:B------:R-:W-:Y:S01]  /*9e90*/  IMAD.MOV.U32 R0, RZ, RZ, R47 ;  /* 0x000000ffff007224 */ /* 0x000fe200078e002f */
[----:B------:R-:W-:Y:S01]  /*9ea0*/  PRMT R67, R67, 0x5410, R6 ;  /* 0x0000541043437816 */ /* 0x000fe20000000006 */
[----:B------:R-:W-:Y:S01]  /*9eb0*/  IMAD.MOV.U32 R7, RZ, RZ, R52 ;  /* 0x000000ffff077224 */ /* 0x000fe200078e0034 */
[----:B------:R-:W-:Y:S01]  /*9ec0*/  BAR.SYNC.DEFER_BLOCKING 0x0 ;  /* 0x0000000000007b1d */ /* 0x000fe20000010000 */
[----:B------:R-:W-:Y:S01]  /*9ed0*/  ISETP.GE.AND P0, PT, R68, UR4, PT ;  /* 0x0000000444007c0c */ /* 0x000fe2000bf06270 */
[----:B------:R-:W-:Y:S01]  /*9ee0*/  IMAD.MOV.U32 R6, RZ, RZ, R53 ;  /* 0x000000ffff067224 */ /* 0x000fe200078e0035 */
[----:B------:R-:W-:Y:S01]  /*9ef0*/  PRMT R64, R64, 0x5410, R5 ;  /* 0x0000541040407816 */ /* 0x000fe20000000005 */
[----:B------:R-:W-:Y:S01]  /*9f00*/  IMAD.MOV.U32 R5, RZ, RZ, R48 ;  /* 0x000000ffff057224 */ /* 0x000fe200078e0030 */
[----:B------:R-:W-:Y:S01]  /*9f10*/  PRMT R65, R65, 0x5410, R0 ;  /* 0x0000541041417816 */ /* 0x000fe20000000000 */
[----:B------:R-:W-:Y:S01]  /*9f20*/  IMAD.MOV.U32 R0, RZ, RZ, R49 ;  /* 0x000000ffff007224 */ /* 0x000fe200078e0031 */
[----:B------:R-:W-:-:S02]  /*9f30*/  PRMT R66, R7, 0x7610, R66 ;  /* 0x0000761007427816 */ /* 0x000fc40000000042 */
[----:B------:R-:W-:Y:S02]  /*9f40*/  PRMT R67, R6, 0x7610, R67 ;  /* 0x0000761006437816 */ /* 0x000fe40000000043 */
[----:B------:R-:W-:Y:S02]  /*9f50*/  PRMT R64, R5, 0x7610, R64 ;  /* 0x0000761005407816 */ /* 0x000fe40000000040 */
[----:B------:R-:W-:Y:S01]  /*9f60*/  PRMT R65, R0, 0x7610, R65 ;  /* 0x0000761000417816 */ /* 0x000fe20000000041 */
[----:B------:R-:W-:Y:S05]  /*9f70*/  @P0 BRA `(.L_x_655) ;  /* 0x000005b000000947 */ /* 0x000fea0003800000 */
[----:B------:R-:W-:Y:S01]  /*9f80*/  ISETP.GE.AND P0, PT, R38, c[0x0][0x27c], PT ;  /* 0x00009f0026007a0c */ /* 0x000fe20003f06270 */
[----:B------:R-:W-:-:S12]  /*9f90*/  BSSY B0, `(.L_x_656) ;  /* 0x000002c000007945 */ /* 0x000fd80003800000 */
[----:B------:R-:W-:Y:S05]  /*9fa0*/  @P0 BRA `(.L_x_657) ;  /* 0x000002a000000947 */ /* 0x000fea0003800000 */
[----:B------:R-:W1:Y:S01]  /*9fb0*/  LDS.128 R8, [R45+0x100] ;  /* 0x000100002d087984 */ /* 0x000e620000000c00 */
[----:B------:R-:W-:Y:S02]  /*9fc0*/  SHF.R.U32.HI R0, RZ, 0x10, R17 ;  /* 0x00000010ff007819 */ /* 0x000fe40000011611 */
[--C-:B----4-:R-:W-:Y:S02]  /*9fd0*/  SHF.R.U64 R19, R14, 0x10, R15.reuse ;  /* 0x000000100e137819 */ /* 0x110fe4000000120f */
[----:B------:R-:W-:Y:S02]  /*9fe0*/  SHF.R.U32.HI R5, RZ, 0x10, R15 ;  /* 0x00000010ff057819 */ /* 0x000fe4000001160f */
[----:B------:R-:W-:Y:S01]  /*9ff0*/  SHF.R.U64 R18, R16, 0x10, R17 ;  /* 0x0000001010127819 */ /* 0x000fe20000001211 */
[----:B------:R-:W-:Y:S02]  /*a000*/  HADD2.F32 R19, -RZ, R19.H0_H0 ;  /* 0x20000013ff137230 */ /* 0x000fe40000004100 */
[----:B------:R-:W-:-:S02]  /*a010*/  HADD2.F32 R24, -RZ, R5.H0_H0 ;  /* 0x20000005ff187230 */ /* 0x000fc40000004100 */
[----:B------:R-:W-:Y:S02]  /*a020*/  HADD2.F32 R5, -RZ, R39.H1_H1 ;  /* 0x30000027ff057230 */ /* 0x000fe40000004100 */
        /* <DEDUP_REMOVED lines=34> */
.L_x_657:
[----:B------:R-:W-:Y:S05]  /*a250*/  BSYNC B0 ;  /* 0x0000000000007941 */ /* 0x000fea0003800000 */
.L_x_656:
[----:B------:R-:W-:-:S04]  /*a260*/  IADD3 R0, R38, 0x20, RZ ;  /* 0x0000002026007810 */ /* 0x000fc80007ffe0ff */
[----:B------:R-:W-:-:S13]  /*a270*/  ISETP.GE.AND P0, PT, R0, c[0x0][0x27c], PT ;  /* 0x00009f0000007a0c */ /* 0x000fda0003f06270 */
[----:B------:R-:W-:Y:S05]  /*a280*/  @P0 BRA `(.L_x_655) ;  /* 0x000002a000000947 */ /* 0x000fea0003800000 */
[----:B-1----:R-:W1:Y:S01]  /*a290*/  LDS.128 R8, [R45+0x4100] ;  /* 0x004100002d087984 */ /* 0x002e620000000c00 */
[----:B------:R-:W-:Y:S02]  /*a2a0*/  SHF.R.U32.HI R0, RZ, 0x10, R23 ;  /* 0x00000010ff007819 */ /* 0x000fe40000011617 */
[----:B------:R-:W-:Y:S02]  /*a2b0*/  SHF.R.U32.HI R5, RZ, 0x10, R21 ;  /* 0x00000010ff057819 */ /* 0x000fe40000011615 */
[----:B------:R-:W-:Y:S02]  /*a2c0*/  SHF.R.U64 R17, R22, 0x10, R23 ;  /* 0x0000001016117819 */ /* 0x000fe40000001217 */
[----:B------:R-:W-:Y:S01]  /*a2d0*/  SHF.R.U64 R20, R20, 0x10, R21 ;  /* 0x0000001014147819 */ /* 0x000fe20000001215 */
[----:B----4-:R-:W-:Y:S02]  /*a2e0*/  HADD2.F32 R19, -RZ, R5.H0_H0 ;  /* 0x20000005ff137230 */ /* 0x010fe40000004100 */
[----:B------:R-:W-:-:S02]  /*a2f0*/  HADD2.F32 R5, -RZ, R51.H1_H1 ;  /* 0x30000033ff057230 */ /* 0x000fc40000004100 */
[--C-:B-1----:R-:W-:Y:S02]  /*a300*/  HADD2.F32 R7, -RZ, R11.reuse.H0_H0 ;  /* 0x2000000bff077230 */ /* 0x102fe40000004100 */
[--C-:B------:R-:W-:Y:S02]  /*a310*/  HADD2.F32 R14, -RZ, R10.reuse.H0_H0 ;  /* 0x2000000aff0e7230 */ /* 0x100fe40000004100 */
[----:B------:R-:W-:Y:S02]  /*a320*/  HADD2.F32 R13, -RZ, R10.H1_H1 ;  /* 0x3000000aff0d7230 */ /* 0x000fe40000004100 */
[----:B------:R-:W-:Y:S02]  /*a330*/  HADD2.F32 R11, -RZ, R11.H1_H1 ;  /* 0x3000000bff0b7230 */ /* 0x000fe40000004100 */
[----:B------:R-:W-:Y:S02]  /*a340*/  HADD2.F32 R10, -RZ, R0.H0_H0 ;  /* 0x20000000ff0a7230 */ /* 0x000fe40000004100 */
[----:B------:R-:W-:-:S02]  /*a350*/  HADD2.F32 R6, -RZ, R8.H0_H0 ;  /* 0x20000008ff067230 */ /* 0x000fc40000004100 */
        /* <DEDUP_REMOVED lines=8> */
[----:B------:R-:W-:Y:S02]  /*a3e0*/  FFMA.FTZ R11, R11, R19, R10 ;  /* 0x000000130b0b7223 */ /* 0x000fe4000001000a */
[----:B------:R-:W-:-:S02]  /*a3f0*/  FMUL.FTZ R12, R8, R0 ;  /* 0x00000000080c7220 */ /* 0x000fc40000410000 */
[C---:B------:R-:W-:Y:S01]  /*a400*/  FMUL.FTZ R7, R6.reuse, R0 ;  /* 0x0000000006077220 */ /* 0x040fe20000410000 */
[--C-:B------:R-:W-:Y:S01]  /*a410*/  HADD2.F32 R0, -RZ, R56.reuse.H0_H0 ;  /* 0x20000038ff007230 */ /* 0x100fe20000004100 */
[-C--:B------:R-:W-:Y:S01]  /*a420*/  FFMA.FTZ R12, R6, R5.reuse, -R12 ;  /* 0x00000005060c7223 */ /* 0x080fe2000001080c */
[----:B------:R-:W-:Y:S01]  /*a430*/  F2FP.PACK_AB R11, R11, R18 ;  /* 0x000000120b0b723e */ /* 0x000fe200000000ff */
[----:B------:R-:W-:Y:S01]  /*a440*/  FFMA.FTZ R8, R8, R5, R7 ;  /* 0x0000000508087223 */ /* 0x000fe20000010007 */
[----:B------:R-:W-:Y:S01]  /*a450*/  HADD2.F32 R5, -RZ, R56.H1_H1 ;  /* 0x30000038ff057230 */ /* 0x000fe20000004100 */
[-C--:B------:R-:W-:Y:S01]  /*a460*/  FMUL.FTZ R6, R13, R0.reuse ;  /* 0x000000000d067220 */ /* 0x080fe20000410000 */
[----:B------:R-:W-:Y:S01]  /*a470*/  HADD2.F32 R7, -RZ, R20.H0_H0 ;  /* 0x20000014ff077230 */ /* 0x000fe20000004100 */
        /* <DEDUP_REMOVED lines=11> */
.L_x_655:
[----:B------:R-:W-:Y:S05]  /*a530*/  BSYNC B1 ;  /* 0x0000000000017941 */ /* 0x000fea0003800000 */
.L_x_654:
[----:B------:R-:W-:Y:S01]  /*a540*/  IADD3 R0, R68, 0x20, RZ ;  /* 0x0000002044007810 */ /* 0x000fe20007ffe0ff */
[----:B------:R-:W-:Y:S03]  /*a550*/  BSSY B1, `(.L_x_658) ;  /* 0x000005e000017945 */ /* 0x000fe60003800000 */
[----:B------:R-:W-:-:S13]  /*a560*/  ISETP.GE.AND P0, PT, R0, UR4, PT ;  /* 0x0000000400007c0c */ /* 0x000fda000bf06270 */
[----:B------:R-:W-:Y:S05]  /*a570*/  @P0 BRA `(.L_x_659) ;  /* 0x000005b000000947 */ /* 0x000fea0003800000 */
[----:B------:R-:W-:Y:S01]  /*a580*/  ISETP.GE.AND P0, PT, R38, c[0x0][0x27c], PT ;  /* 0x00009f0026007a0c */ /* 0x000fe20003f06270 */
[----:B------:R-:W-:-:S12]  /*a590*/  BSSY B0, `(.L_x_660) ;  /* 0x000002c000007945 */ /* 0x000fd80003800000 */
[----:B------:R-:W-:Y:S05]  /*a5a0*/  @P0 BRA `(.L_x_661) ;  /* 0x000002a000000947 */ /* 0x000fea0003800000 */
[----:B-1----:R-:W1:Y:S01]  /*a5b0*/  LDS.128 R8, [R45+0x1100] ;  /* 0x001100002d087984 */ /* 0x002e620000000c00 */
[----:B------:R-:W-:Y:S02]  /*a5c0*/  SHF.R.U32.HI R0, RZ, 0x10, R29 ;  /* 0x00000010ff007819 */ /* 0x000fe4000001161d */
[----:B------:R-:W-:Y:S02]  /*a5d0*/  SHF.R.U32.HI R5, RZ, 0x10, R27 ;  /* 0x00000010ff057819 */ /* 0x000fe4000001161b */
[----:B------:R-:W-:Y:S02]  /*a5e0*/  SHF.R.U64 R17, R28, 0x10, R29 ;  /* 0x000000101c117819 */ /* 0x000fe4000000121d */
[----:B----4-:R-:W-:Y:S01]  /*a5f0*/  SHF.R.U64 R19, R26, 0x10, R27 ;  /* 0x000000101a137819 */ /* 0x010fe2000000121b */
        /* <DEDUP_REMOVED lines=37> */
.L_x_661:
[----:B------:R-:W-:Y:S05]  /*a850*/  BSYNC B0 ;  /* 0x0000000000007941 */ /* 0x000fea0003800000 */
.L_x_660:
[----:B------:R-:W-:-:S04]  /*a860*/  IADD3 R0, R38, 0x20, RZ ;  /* 0x0000002026007810 */ /* 0x000fc80007ffe0ff */
[----:B------:R-:W-:-:S13]  /*a870*/  ISETP.GE.AND P0, PT, R0, c[0x0][0x27c], PT ;  /* 0x00009f0000007a0c */ /* 0x000fda0003f06270 */
        /* <DEDUP_REMOVED lines=43> */
.L_x_659:
[----:B------:R-:W-:Y:S05]  /*ab30*/  BSYNC B1 ;  /* 0x0000000000017941 */ /* 0x000fea0003800000 */
.L_x_658:
        /* <DEDUP_REMOVED lines=49> */
.L_x_665:
[----:B------:R-:W-:Y:S05]  /*ae50*/  BSYNC B0 ;  /* 0x0000000000007941 */ /* 0x000fea0003800000 */
.L_x_664:
        /* <DEDUP_REMOVED lines=45> */
.L_x_663:
[----:B------:R-:W-:Y:S05]  /*b130*/  BSYNC B1 ;  /* 0x0000000000017941 */ /* 0x000fea0003800000 */
.L_x_662:
[----:B------:R-:W-:-:S04]  /*b140*/  IADD3 R0, R68, 0x60, RZ ;  /* 0x0000006044007810 */ /* 0x000fc80007ffe0ff */
        /* <DEDUP_REMOVED lines=47> */
.L_x_668:
[----:B------:R-:W-:Y:S05]  /*b440*/  BSYNC B0 ;  /* 0x0000000000007941 */ /* 0x000fea0003800000 */
.L_x_667:
        /* <DEDUP_REMOVED lines=46> */
.L_x_645:
[----:B------:R-:W-:Y:S01]  /*b730*/  PLOP3.LUT P0, PT, PT, PT, UP2, 0x80, 0x0 ;  /* 0x000000000000781c */ /* 0x000fe20003f0f028 */
[----:B------:R-:W-:Y:S01]  /*b740*/  IMAD.U32 R8, RZ, RZ, UR30 ;  /* 0x0000001eff087e24 */ /* 0x000fe2000f8e00ff */
[----:B------:R-:W-:Y:S01]  /*b750*/  SHF.R.S32.HI R26, RZ, 0x1f, R167 ;  /* 0x0000001fff1a7819 */ /* 0x000fe200000114a7 */
[----:B------:R-:W-:Y:S01]  /*b760*/  IMAD.U32 R7, RZ, RZ, UR6 ;  /* 0x00000006ff077e24 */ /* 0x000fe2000f8e00ff */
[----:B------:R-:W-:Y:S01]  /*b770*/  CS2R R22, SRZ ;  /* 0x0000000000167805 */ /* 0x000fe2000001ff00 */
[----:B------:R-:W-:Y:S01]  /*b780*/  IMAD.MOV.U32 R6, RZ, RZ, R8 ;  /* 0x000000ffff067224 */ /* 0x000fe200078e0008 */
[----:B------:R-:W-:Y:S01]  /*b790*/  CS2R R20, SRZ ;  /* 0x0000000000147805 */ /* 0x000fe2000001ff00 */
[----:B------:R-:W-:Y:S02]  /*b7a0*/  IMAD.U32 R8, RZ, RZ, UR32 ;  /* 0x00000020ff087e24 */ /* 0x000fe4000f8e00ff */
[----:B------:R-:W-:-:S02]  /*b7b0*/  IMAD.U32 R9, RZ, RZ, UR31 ;  /* 0x0000001fff097e24 */ /* 0x000fc4000f8e00ff */
[----:B------:R-:W-:Y:S02]  /*b7c0*/  IMAD.U32 R9, RZ, RZ, UR33 ;  /* 0x00000021ff097e24 */ /* 0x000fe4000f8e00ff */
[----:B------:R-:W-:Y:S01]  /*b7d0*/  @P0 IMAD.HI.U32 R5, R0, c[0x0][0x2c8], RZ ;  /* 0x0000b20000050a27 */ /* 0x000fe200078e00ff */
[----:B------:R-:W-:-:S13]  /*b7e0*/  PLOP3.LUT P0, PT, PT, PT, UP2, 0x80, 0x0 ;  /* 0x000000000000781c */ /* 0x000fda0003f0f028 */
[----:B------:R-:W-:-:S04]  /*b7f0*/  @P0 SHF.R.U32.HI R0, RZ, c[0x0][0x2cc], R5 ;  /* 0x0000b300ff000a19 */ /* 0x000fc80000011605 */
[----:B------:R-:W-:Y:S01]  /*b800*/  SHF.R.S32.HI R10, RZ, 0x1f, R0 ;  /* 0x0000001fff0a7819 */ /* 0x000fe20000011400 */
[----:B------:R-:W-:-:S04]  /*b810*/  IMAD.WIDE.U32 R6, R0, c[0x0][0x280], R6 ;  /* 0x0000a00000067a25 */ /* 0x000fc800078e0006 */
[----:B------:R-:W-:Y:S01]  /*b820*/  IMAD R5, R10, c[0x0][0x280], RZ ;  /* 0x0000a0000a057a24 */ /* 0x000fe200078e02ff */
[----:B------:R-:W-:-:S03]  /*b830*/  LEA R15, P0, R6, c[0x0][0x270], 0x1 ;  /* 0x00009c00060f7a11 */ /* 0x000fc600078008ff */
[----:B------:R-:W-:-:S05]  /*b840*/  IMAD R5, R0, c[0x0][0x284], R5 ;  /* 0x0000a10000057a24 */ /* 0x000fca00078e0205 */
[----:B------:R-:W-:Y:S01]  /*b850*/  IADD3 R5, R7, R5, RZ ;  /* 0x0000000507057210 */ /* 0x000fe20007ffe0ff */
[----:B------:R-:W-:-:S03]  /*b860*/  IMAD.U32 R7, RZ, RZ, UR5 ;  /* 0x00000005ff077e24 */ /* 0x000fc6000f8e00ff */
[----:B------:R-:W-:Y:S01]  /*b870*/  LEA.HI.X R14, R6, c[0x0][0x274], R5, 0x1, P0 ;  /* 0x00009d00060e7a11 */ /* 0x000fe200000f0c05 */
[----:B------:R-:W-:Y:S01]  /*b880*/  IMAD R5, R10, c[0x0][0x290], RZ ;  /* 0x0000a4000a057a24 */ /* 0x000fe200078e02ff */
[----:B------:R-:W-:Y:S02]  /*b890*/  MOV R6, R8 ;  /* 0x0000000800067202 */ /* 0x000fe40000000f00 */
        /* <DEDUP_REMOVED lines=11> */
[----:B-1----:R-:W-:-:S05]  /*b950*/  @!P0 IADD3 R8, P1, R8, R6, RZ ;  /* 0x0000000608088210 */ /* 0x002fca0007f3e0ff */
[----:B--2---:R-:W-:Y:S01]  /*b960*/  @!P0 IMAD.X R9, R5, 0x1, R0, P1 ;  /* 0x0000000105098824 */ /* 0x004fe200008e0600 */
[----:B---3--:R-:W-:Y:S01]  /*b970*/  @!P0 IADD3 R6, P1, R7, R6, RZ ;  /* 0x0000000607068210 */ /* 0x008fe20007f3e0ff */
[----:B------:R-:W1:Y:S01]  /*b980*/  SHFL.IDX PT, R5, R11, RZ, 0x181f ;  /* 0x00181fff0b057589 */ /* 0x000e6200000e0000 */
[----:B------:R-:W-:Y:S01]  /*b990*/  CS2R R18, SRZ ;  /* 0x0000000000127805 */ /* 0x000fe2000001ff00 */
[----:B------:R-:W-:Y:S02]  /*b9a0*/  CS2R R16, SRZ ;  /* 0x0000000000107805 */ /* 0x000fe4000001ff00 */
[----:B------:R2:W3:Y:S01]  /*b9b0*/  @!P0 LD.E.128 R20, [R8.64] ;  /* 0x0000001608148980 */ /* 0x0004e2000c101d00 */
[----:B-1----:R-:W-:-:S05]  /*b9c0*/  @!P0 IADD3.X R7, R5, R0, RZ, P1, !PT ;  /* 0x0000000005078210 */ /* 0x002fca0000ffe4ff */
        /* <DEDUP_REMOVED lines=38> */
.L_x_670:
[----:B-12---:R-:W-:Y:S05]  /*bc30*/  BSYNC B0 ;  /* 0x0000000000007941 */ /* 0x006fea0003800000 */
.L_x_669:
[----:B------:R-:W1:Y:S01]  /*bc40*/  SHFL.IDX PT, R5, R15, 0x2, 0x181f ;  /* 0x00581f000f057f89 */ /* 0x000e6200000e0000 */
[----:B------:R-:W-:Y:S01]  /*bc50*/  ISETP.NE.AND P0, PT, R35, RZ, PT ;  /* 0x000000ff2300720c */ /* 0x000fe20003f05270 */
[----:B------:R-:W-:Y:S01]  /*bc60*/  CS2R R54, SRZ ;  /* 0x0000000000367805 */ /* 0x000fe2000001ff00 */
[----:B------:R-:W-:Y:S01]  /*bc70*/  CS2R R52, SRZ ;  /* 0x0000000000347805 */ /* 0x000fe2000001ff00 */
[----:B------:R-:W2:Y:S01]  /*bc80*/  SHFL.IDX PT, R6, R14, 0x2, 0x181f ;  /* 0x00581f000e067f89 */ /* 0x000ea200000e0000 */
[----:B------:R-:W-:Y:S02]  /*bc90*/  ISETP.GE.OR P0, PT, R167, c[0x0][0x27c], P0 ;  /* 0x00009f00a7007a0c */ /* 0x000fe40000706670 */
[----:B------:R-:W-:-:S11]  /*bca0*/  ISETP.NE.AND P3, PT, R46, RZ, PT ;  /* 0x000000ff2e00720c */ /* 0x000fd60003f65270 */
[C---:B------:R-:W-:Y:S01]  /*bcb0*/  @!P0 IMAD.SHL.U32 R0, R167.reuse, 0x2, RZ ;  /* 0x00000002a7008824 */ /* 0x040fe200078e00ff */
[----:B------:R-:W-:-:S04]  /*bcc0*/  @!P0 SHF.L.U64.HI R7, R167, 0x1, R26 ;  /* 0x00000001a7078819 */ /* 0x000fc8000001021a */
[-C--:B-1----:R-:W-:Y:S02]  /*bcd0*/  @!P0 IADD3 R8, P2, R5, R0.reuse, RZ ;  /* 0x0000000005088210 */ /* 0x082fe40007f5e0ff */
[----:B------:R-:W-:Y:S03]  /*bce0*/  SHFL.IDX PT, R5, R11, 0x2, 0x181f ;  /* 0x00581f000b057f89 */ /* 0x000fe600000e0000 */
[----:B--2---:R-:W-:Y:S02]  /*bcf0*/  @!P0 IMAD.X R9, R6, 0x1, R7, P2 ;  /* 0x0000000106098824 */ /* 0x004fe400010e0607 */
[----:B------:R-:W1:Y:S01]  /*bd00*/  SHFL.IDX PT, R6, R12, 0x2, 0x181f ;  /* 0x00581f000c067f89 */ /* 0x000e6200000e0000 */
[----:B------:R-:W-:Y:S01]  /*bd10*/  CS2R R58, SRZ ;  /* 0x00000000003a7805 */ /* 0x000fe2000001ff00 */
[----:B------:R-:W-:Y:S02]  /*bd20*/  CS2R R56, SRZ ;  /* 0x0000000000387805 */ /* 0x000fe4000001ff00 */
        /* <DEDUP_REMOVED lines=20> */
[----:B------:R1:W1:Y:S01]  /*be70*/  SHFL.IDX PT, R10, R14, 0x3, 0x181f ;  /* 0x00781f000e0a7f89 */ /* 0x00026200000e0000 */
[----:B------:R-:W-:Y:S03]  /*be80*/  BSSY B0, `(.L_x_671) ;  /* 0x0000024000007945 */ /* 0x000fe60003800000 */
[----:B--2---:R2:W1:Y:S01]  /*be90*/  SHFL.IDX PT, R8, R15, 0x3, 0x181f ;  /* 0x00781f000f087f89 */ /* 0x00446200000e0000 */
        /* <DEDUP_REMOVED lines=28> */
[----:B------:R-:W-:-:S02]  /*c060*/  IADD3 R8, P2, R8, R6, RZ ;  /* 0x0000000608087210 */ /* 0x000fc40007f5e0ff */
[----:B------:R-:W-:-:S03]  /*c070*/  IADD3 R6, P0, R9, R6, RZ ;  /* 0x0000000609067210 */ /* 0x000fc60007f1e0ff */
[--C-:B------:R-:W-:Y:S02]  /*c080*/  IMAD.X R9, R10, 0x1, R0.reuse, P2 ;  /* 0x000000010a097824 */ /* 0x100fe400010e0600 */
[----:B------:R-:W-:-:S03]  /*c090*/  IMAD.X R7, R11, 0x1, R0, P0 ;  /* 0x000000010b077824 */ /* 0x000fc600000e0600 */
[----:B------:R1:W5:Y:S04]  /*c0a0*/  @!P1 LD.E.128 R64, [R8.64] ;  /* 0x0000001608409980 */ /* 0x000368000c101d00 */
[----:B------:R1:W5:Y:S02]  /*c0b0*/  @!P1 LD.E.128 R60, [R6.64] ;  /* 0x00000016063c9980 */ /* 0x000364000c101d00 */
.L_x_672:
[----:B-12---:R-:W-:Y:S05]  /*c0c0*/  BSYNC B0 ;  /* 0x0000000000007941 */ /* 0x006fea0003800000 */
.L_x_671:
[----:B------:R-:W-:Y:S01]  /*c0d0*/  UIADD3 UR4, -UR14, UR17, URZ ;  /* 0x000000110e047290 */ /* 0x000fe2000fffe13f */
[----:B-----5:R-:W-:Y:S01]  /*c0e0*/  IMAD.MOV.U32 R0, RZ, RZ, R66 ;  /* 0x000000ffff007224 */ /* 0x020fe200078e0042 */
[----:B------:R-:W-:-:S04]  /*c0f0*/  DEPBAR.LE SB0, 0x1 ;  /* 0x000080400000791a */ /* 0x000fc80000000000 */
[----:B------:R-:W-:Y:S01]  /*c100*/  UISETP.LT.AND UP0, UPT, UR4, 0x80, UPT ;  /* 0x000000800400788c */ /* 0x000fe2000bf01270 */
[----:B------:R-:W-:Y:S01]  /*c110*/  PRMT R81, R81, 0x5410, R0 ;  /* 0x0000541051517816 */ /* 0x000fe20000000000 */
[----:B------:R-:W-:Y:S01]  /*c120*/  IMAD.MOV.U32 R6, RZ, RZ, R67 ;  /* 0x000000ffff067224 */ /* 0x000fe200078e0043 */
[----:B------:R-:W-:Y:S01]  /*c130*/  BSSY B0, `(.L_x_673) ;  /* 0x0000071000007945 */ /* 0x000fe20003800000 */
[----:B------:R-:W-:Y:S01]  /*c140*/  USEL UR4, UR4, 0x80, UP0 ;  /* 0x0000008004047887 */ /* 0x000fe20008000000 */
[----:B------:R-:W-:Y:S02]  /*c150*/  IMAD.MOV.U32 R5, RZ, RZ, R64 ;  /* 0x000000ffff057224 */ /* 0x000fe400078e0040 */
[----:B------:R-:W-:Y:S01]  /*c160*/  IMAD.MOV.U32 R0, RZ, RZ, R65 ;  /* 0x000000ffff007224 */ /* 0x000fe200078e0041 */
[----:B------:R-:W-:Y:S01]  /*c170*/  PRMT R79, R79, 0x5410, R6 ;  /* 0x000054104f4f7816 */ /* 0x000fe20000000006 */
[----:B------:R-:W-:Y:S01]  /*c180*/  IMAD.MOV.U32 R7, RZ, RZ, R62 ;  /* 0x000000ffff077224 */ /* 0x000fe200078e003e */
[----:B------:R-:W-:Y:S01]  /*c190*/  BAR.SYNC.DEFER_BLOCKING 0x0 ;  /* 0x0000000000007b1d */ /* 0x000fe20000010000 */
[----:B------:R-:W-:Y:S01]  /*c1a0*/  ISETP.GE.OR P0, PT, R68, UR4, P1 ;  /* 0x0000000444007c0c */ /* 0x000fe20008f06670 */
        /* <DEDUP_REMOVED lines=10> */
[----:B------:R-:W-:Y:S01]  /*c250*/  MOV R0, c[0x0][0x27c] ;  /* 0x00009f0000007a02 */ /* 0x000fe20000000f00 */
[----:B------:R-:W1:Y:S01]  /*c260*/  LDS.128 R8, [R45+0x100] ;  /* 0x000100002d087984 */ /* 0x000e620000000c00 */
[----:B------:R-:W-:Y:S02]  /*c270*/  SHF.R.U32.HI R7, RZ, 0x10, R17 ;  /* 0x00000010ff077819 */ /* 0x000fe40000011611 */
[----:B------:R-:W-:Y:S02]  /*c280*/  LEA.HI R0, R0, R50, RZ, 0x1d ;  /* 0x0000003200007211 */ /* 0x000fe400078fe8ff */
[----:B------:R-:W-:-:S02]  /*c290*/  SHF.R.U64 R49, R20, 0x10, R21 ;  /* 0x0000001014317819 */ /* 0x000fc40000001215 */
[----:B------:R-:W-:Y:S02]  /*c2a0*/  SHF.R.S32.HI R6, RZ, 0x1f, R0 ;  /* 0x0000001fff067819 */ /* 0x000fe40000011400 */
[----:B------:R-:W-:Y:S01]  /*c2b0*/  SHF.L.U32 R5, R0, 0x3, RZ ;  /* 0x0000000300057819 */ /* 0x000fe200000006ff */
[----:B------:R-:W-:Y:S01]  /*c2c0*/  HADD2.F32 R49, -RZ, R49.H0_H0 ;  /* 0x20000031ff317230 */ /* 0x000fe20000004100 */
[----:B------:R-:W-:Y:S02]  /*c2d0*/  LEA.HI R0, R6, R0, RZ, 0x3 ;  /* 0x0000000006007211 */ /* 0x000fe400078f18ff */
[----:B------:R-:W-:Y:S02]  /*c2e0*/  LOP3.LUT R5, R24, 0x38, R5, 0xf8, !PT ;  /* 0x0000003818057812 */ /* 0x000fe400078ef805 */
[----:B------:R-:W-:Y:S02]  /*c2f0*/  SHF.L.U32 R0, R0, 0xa, RZ ;  /* 0x0000000a00007819 */ /* 0x000fe400000006ff */
[----:B------:R-:W-:-:S02]  /*c300*/  LOP3.LUT R5, R5, R27, RZ, 0x3c, !PT ;  /* 0x0000001b05057212 */ /* 0x000fc400078e3cff */
[----:B------:R-:W-:Y:S02]  /*c310*/  LOP3.LUT R0, R0, 0x7fffe000, RZ, 0xc0, !PT ;  /* 0x7fffe00000007812 */ /* 0x000fe400078ec0ff */
[----:B------:R-:W-:Y:S02]  /*c320*/  SHF.R.U64 R48, R22, 0x10, R23 ;  /* 0x0000001016307819 */ /* 0x000fe40000001217 */
[----:B------:R-:W-:Y:S02]  /*c330*/  IADD3 R0, R5, R0, R25 ;  /* 0x0000000005007210 */ /* 0x000fe40007ffe019 */
[----:B------:R-:W-:Y:S01]  /*c340*/  SHF.R.U32.HI R25, RZ, 0x10, R21 ;  /* 0x00000010ff197819 */ /* 0x000fe20000011615 */
        /* <DEDUP_REMOVED lines=79> */
.L_x_674:
[----:B------:R-:W-:Y:S05]  /*c840*/  BSYNC B0 ;  /* 0x0000000000007941 */ /* 0x000fea0003800000 */
.L_x_673:
[----:B------:R-:W-:Y:S01]  /*c850*/  IADD3 R0, R68, 0x20, RZ ;  /* 0x0000002044007810 */ /* 0x000fe20007ffe0ff */
[----:B------:R-:W-:Y:S03]  /*c860*/  BSSY B0, `(.L_x_675) ;  /* 0x000006c000007945 */ /* 0x000fe60003800000 */
[----:B------:R-:W-:-:S13]  /*c870*/  ISETP.GE.OR P0, PT, R0, UR4, P1 ;  /* 0x0000000400007c0c */ /* 0x000fda0008f06670 */
        /* <DEDUP_REMOVED lines=32> */
[----:B------:R-:W-:Y:S01]  /*ca80*/  SHF.R.U32.HI R18, RZ, 0x10, R39 ;  /* 0x00000010ff127819 */ /* 0x000fe20000011627 */
[----:B------:R-:W-:Y:S01]  /*ca90*/  HADD2.F32 R0, -RZ, R71.H0_H0 ;  /* 0x20000047ff007230 */ /* 0x000fe20000004100 */
        /* <DEDUP_REMOVED lines=22> */
[----:B------:R-:W-:Y:S01]  /*cc00*/  HADD2.F32 R11, -RZ, R12.H0_H0 ;  /* 0x2000000cff0b7230 */ /* 0x000fe20000004100 */
[C---:B------:R-:W-:Y:S01]  /*cc10*/  FMUL.FTZ R27, R6.reuse, R0 ;  /* 0x00000000061b7220 */ /* 0x040fe20000410000 */
[--C-:B------:R-:W-:Y:S01]  /*cc20*/  HADD2.F32 R0, -RZ, R72.reuse.H0_H0 ;  /* 0x20000048ff007230 */ /* 0x100fe20000004100 */
[----:B------:R-:W-:Y:S01]  /*cc30*/  FFMA.FTZ R35, R7, R42, R8 ;  /* 0x0000002a07237223 */ /* 0x000fe20000010008 */
[----:B------:R-:W-:Y:S01]  /*cc40*/  HADD2.F32 R8, -RZ, R72.H1_H1 ;  /* 0x30000048ff087230 */ /* 0x000fe20000004100 */
[----:B------:R-:W-:Y:S01]  /*cc50*/  FFMA.FTZ R32, R6, R9, R5 ;  /* 0x0000000906207223 */ /* 0x000fe20000010005 */
[--C-:B------:R-:W-:Y:S01]  /*cc60*/  HADD2.F32 R23, -RZ, R10.reuse.H0_H0 ;  /* 0x2000000aff177230 */ /* 0x100fe20000004100 */
[----:B------:R-:W-:Y:S01]  /*cc70*/  FMUL.FTZ R7, R24, R0 ;  /* 0x0000000018077220 */ /* 0x000fe20000410000 */
[----:B------:R-:W-:Y:S01]  /*cc80*/  HADD2.F32 R25, -RZ, R10.H1_H1 ;  /* 0x3000000aff197230 */ /* 0x000fe20000004100 */
[-C--:B------:R-:W-:Y:S01]  /*cc90*/  FMUL.FTZ R6, R21, R17.reuse ;  /* 0x0000001115067220 */ /* 0x080fe20000410000 */
[----:B------:R-:W-:Y:S01]  /*cca0*/  HADD2.F32 R10, -RZ, R15.H1_H1 ;  /* 0x3000000fff0a7230 */ /* 0x000fe20000004100 */
[C---:B------:R-:W-:Y:S01]  /*ccb0*/  FFMA.FTZ R28, R11.reuse, R8, R7 ;  /* 0x000000080b1c7223 */ /* 0x040fe20000010007 */
[----:B------:R-:W-:Y:S01]  /*ccc0*/  HADD2.F32 R15, -RZ, R12.H1_H1 ;  /* 0x3000000cff0f7230 */ /* 0x000fe20000004100 */
[----:B------:R-:W-:Y:S01]  /*ccd0*/  FMUL.FTZ R16, R11, R0 ;  /* 0x000000000b107220 */ /* 0x000fe20000410000 */
[--C-:B------:R-:W-:Y:S01]  /*cce0*/  HADD2.F32 R5, -RZ, R73.reuse.H0_H0 ;  /* 0x20000049ff057230 */ /* 0x100fe20000004100 */
[C---:B------:R-:W-:Y:S01]  /*ccf0*/  FMUL.FTZ R17, R10.reuse, R17 ;  /* 0x000000110a117220 */ /* 0x040fe20000410000 */
[----:B------:R-:W-:Y:S01]  /*cd00*/  HADD2.F32 R12, -RZ, R14.H0_H0 ;  /* 0x2000000eff0c7230 */ /* 0x000fe20000004100 */
[----:B------:R-:W-:Y:S01]  /*cd10*/  FFMA.FTZ R29, R10, R39, R6 ;  /* 0x000000270a1d7223 */ /* 0x000fe20000010006 */
[----:B------:R-:W-:Y:S01]  /*cd20*/  HADD2.F32 R7, -RZ, R36.H0_H0 ;  /* 0x20000024ff077230 */ /* 0x000fe20000004100 */
[-C--:B------:R-:W-:Y:S01]  /*cd30*/  FMUL.FTZ R6, R23, R5.reuse ;  /* 0x0000000517067220 */ /* 0x080fe20000410000 */
[----:B------:R-:W-:Y:S01]  /*cd40*/  HADD2.F32 R0, -RZ, R73.H1_H1 ;  /* 0x30000049ff007230 */ /* 0x000fe20000004100 */
[----:B------:R-:W-:Y:S01]  /*cd50*/  FMUL.FTZ R11, R12, R5 ;  /* 0x000000050c0b7220 */ /* 0x000fe20000410000 */
[----:B------:R-:W-:Y:S01]  /*cd60*/  HADD2.F32 R10, -RZ, R30.H0_H0 ;  /* 0x2000001eff0a7230 */ /* 0x000fe20000004100 */
[----:B------:R-:W-:Y:S01]  /*cd70*/  FMUL.FTZ R5, R26, R7 ;  /* 0x000000071a057220 */ /* 0x000fe20000410000 */
[----:B------:R-:W-:Y:S01]  /*cd80*/  HADD2.F32 R36, -RZ, R41.H0_H0 ;  /* 0x20000029ff247230 */ /* 0x000fe20000004100 */
[----:B------:R-:W-:Y:S01]  /*cd90*/  FFMA.FTZ R30, R12, R0, R6 ;  /* 0x000000000c1e7223 */ /* 0x000fe20000010006 */
[----:B------:R-:W-:Y:S01]  /*cda0*/  HADD2.F32 R14, -RZ, R14.H1_H1 ;  /* 0x3000000eff0e7230 */ /* 0x000fe20000004100 */
[----:B------:R-:W-:-:S02]  /*cdb0*/  FMUL.FTZ R6, R25, R10 ;  /* 0x0000000a19067220 */ /* 0x000fc40000410000 */
[C---:B------:R-:W-:Y:S02]  /*cdc0*/  FMUL.FTZ R7, R15.reuse, R7 ;  /* 0x000000070f077220 */ /* 0x040fe40000410000 */
[----:B------:R-:W-:Y:S02]  /*cdd0*/  FFMA.FTZ R15, R15, R36, R5 ;  /* 0x000000240f0f7223 */ /* 0x000fe40000010005 */
[C---:B------:R-:W-:Y:S02]  /*cde0*/  FMUL.FTZ R5, R14.reuse, R10 ;  /* 0x0000000a0e057220 */ /* 0x040fe40000410000 */
[----:B------:R-:W-:Y:S02]  /*cdf0*/  FFMA.FTZ R18, R14, R38, R6 ;  /* 0x000000260e127223 */ /* 0x000fe40000010006 */
[----:B------:R-:W-:Y:S02]  /*ce00*/  FFMA.FTZ R12, R20, R13, -R33 ;  /* 0x0000000d140c7223 */ /* 0x000fe40000010821 */
[----:B------:R-:W-:-:S02]  /*ce10*/  FFMA.FTZ R13, R19, R42, -R31 ;  /* 0x0000002a130d7223 */ /* 0x000fc4000001081f */
        /* <DEDUP_REMOVED lines=16> */
.L_x_676:
[----:B------:R-:W-:Y:S05]  /*cf20*/  BSYNC B0 ;  /* 0x0000000000007941 */ /* 0x000fea0003800000 */
.L_x_675:
        /* <DEDUP_REMOVED lines=109> */
.L_x_678:
[----:B------:R-:W-:Y:S05]  /*d600*/  BSYNC B0 ;  /* 0x0000000000007941 */ /* 0x000fea0003800000 */
.L_x_677:
[----:B------:R-:W-:-:S04]  /*d610*/  IADD3 R0, R68, 0x60, RZ ;  /* 0x0000006044007810 */ /* 0x000fc80007ffe0ff */
        /* <DEDUP_REMOVED lines=53> */
[----:B------:R-:W-:-:S02]  /*d970*/  HADD2.F32 R12, -RZ, R78.H1_H1 ;  /* 0x3000004eff0c7230 */ /* 0x000fc40000004100 */
[----:B------:R-:W-:Y:S02]  /*d980*/  HADD2.F32 R24, -RZ, R11.H0_H0 ;  /* 0x2000000bff187230 */ /* 0x000fe40000004100 */
[----:B------:R-:W-:Y:S01]  /*d990*/  HADD2.F32 R6, -RZ, R15.H0_H0 ;  /* 0x2000000fff067230 */ /* 0x000fe20000004100 */
[----:B------:R-:W-:Y:S01]  /*d9a0*/  FFMA.FTZ R41, R8, R12, R9 ;  /* 0x0000000c08297223 */ /* 0x000fe20000010009 */
[----:B------:R-:W-:Y:S01]  /*d9b0*/  HADD2.F32 R9, -RZ, R79.H1_H1 ;  /* 0x3000004fff097230 */ /* 0x000fe20000004100 */
[----:B------:R-:W-:Y:S01]  /*d9c0*/  FMUL.FTZ R8, R21, R33 ;  /* 0x0000002115087220 */ /* 0x000fe20000410000 */
[----:B------:R-:W-:Y:S01]  /*d9d0*/  HADD2.F32 R23, -RZ, R11.H1_H1 ;  /* 0x3000000bff177230 */ /* 0x000fe20000004100 */
[-C--:B------:R-:W-:Y:S01]  /*d9e0*/  FMUL.FTZ R5, R24, R0.reuse ;  /* 0x0000000018057220 */ /* 0x080fe20000410000 */
[----:B------:R-:W-:Y:S01]  /*d9f0*/  HADD2.F32 R15, -RZ, R15.H1_H1 ;  /* 0x3000000fff0f7230 */ /* 0x000fe20000004100 */
[----:B------:R-:W-:Y:S01]  /*da00*/  FMUL.FTZ R29, R6, R0 ;  /* 0x00000000061d7220 */ /* 0x000fe20000410000 */
[--C-:B------:R-:W-:Y:S01]  /*da10*/  HADD2.F32 R0, -RZ, R80.reuse.H0_H0 ;  /* 0x20000050ff007230 */ /* 0x100fe20000004100 */
        /* <DEDUP_REMOVED lines=38> */
[----:B------:R-:W-:-:S03]  /*dc80*/  FFMA.FTZ R5, R27, R40, -R5 ;  /* 0x000000281b057223 */ /* 0x000fc60000010805 */
[----:B------:R-:W-:Y:S02]  /*dc90*/  F2FP.PACK_AB R12, R7, R12 ;  /* 0x0000000c070c723e */ /* 0x000fe400000000ff */
[----:B------:R-:W-:-:S05]  /*dca0*/  F2FP.PACK_AB R14, R5, R14 ;  /* 0x0000000e050e723e */ /* 0x000fca00000000ff */
[----:B------:R1:W-:Y:S04]  /*dcb0*/  STS.128 [R37+0x100], R12 ;  /* 0x0001000c25007388 */ /* 0x0003e80000000c00 */
[----:B------:R1:W-:Y:S02]  /*dcc0*/  STS.128 [R35+0x100], R8 ;  /* 0x0001000823007388 */ /* 0x0003e40000000c00 */
.L_x_666:
[----:B------:R-:W-:Y:S05]  /*dcd0*/  BSYNC B2 ;  /* 0x0000000000027941 */ /* 0x000fea0003800000 */
.L_x_644:
[----:B------:R-:W-:Y:S01]  /*dce0*/  LEA.HI R171, R183, R174, RZ, 0x5 ;  /* 0x000000aeb7ab7211 */ /* 0x000fe200078f28ff */
[----:B------:R-:W-:Y:S01]  /*dcf0*/  BAR.SYNC.DEFER_BLOCKING 0x0 ;  /* 0x0000000000007b1d */ /* 0x000fe20000010000 */
[----:B------:R-:W-:Y:S01]  /*dd00*/  IMAD R0, R85, c[0x0][0x208], RZ ;  /* 0x0000820055007a24 */ /* 0x000fe200078e02ff */
[----:B------:R-:W-:Y:S01]  /*dd10*/  LOP3.LUT P3, RZ, R50, 0x2, RZ, 0xc0, !PT ;  /* 0x0000000232ff7812 */ /* 0x000fe2000786c0ff */
[C---:B------:R-:W-:Y:S01]  /*dd20*/  IMAD.WIDE.U32 R6, R86.reuse, c[0x0][0x208], RZ ;  /* 0x0000820056067a25 */ /* 0x040fe200078e00ff */
[----:B------:R-:W-:Y:S01]  /*dd30*/  SHF.R.S32.HI R170, RZ, 0x5, R171 ;  /* 0x00000005ffaa7819 */ /* 0x000fe200000114ab */
[----:B------:R-:W-:Y:S01]  /*dd40*/  UISETP.GE.AND UP0, UPT, UR10, 0x2, UPT ;  /* 0x000000020a00788c */ /* 0x000fe2000bf06270 */
[----:B------:R-:W-:Y:S01]  /*dd50*/  SHF.R.S32.HI R168, RZ, 0x1f, R167 ;  /* 0x0000001fffa87819 */ /* 0x000fe200000114a7 */
[----:B------:R-:W-:-:S02]  /*dd60*/  IMAD R0, R86, c[0x0][0x20c], R0 ;  /* 0x0000830056007a24 */ /* 0x000fc400078e0200 */
[----:B------:R-:W-:Y:S02]  /*dd70*/  IMAD R196, R170, 0x400, R3 ;  /* 0x00000400aac47824 */ /* 0x000fe400078e0203 */
[----:B------:R-:W-:Y:S02]  /*dd80*/  IMAD.IADD R7, R7, 0x1, R0 ;  /* 0x0000000107077824 */ /* 0x000fe400078e0200 */
[----:B------:R-:W-:Y:S01]  /*dd90*/  IMAD.SHL.U32 R0, R50, 0x40, RZ ;  /* 0x0000004032007824 */ /* 0x000fe200078e00ff */
[C---:B------:R-:W-:Y:S01]  /*dda0*/  LEA R204, R196.reuse, 0x100, 0x1 ;  /* 0x00000100c4cc7811 */ /* 0x040fe200078e08ff */
[----:B------:R-:W-:Y:S02]  /*ddb0*/  IMAD.SHL.U32 R196, R196, 0x2, RZ ;  /* 0x00000002c4c47824 */ /* 0x000fe400078e00ff */
[----:B-1----:R-:W-:Y:S01]  /*ddc0*/  IMAD.SHL.U32 R8, R68, 0x8, RZ ;  /* 0x0000000844087824 */ /* 0x002fe200078e00ff */
[----:B------:R-:W-:Y:S01]  /*ddd0*/  LOP3.LUT R0, R0, 0x1c0, RZ, 0xc0, !PT ;  /* 0x000001c000007812 */ /* 0x000fe200078ec0ff */
[----:B------:R-:W-:-:S02]  /*dde0*/  IMAD R200, R4, 0x2, R204 ;  /* 0x0000000204c87824 */ /* 0x000fc400078e02cc */
[----:B------:R-:W-:Y:S01]  /*ddf0*/  IMAD R204, R2, 0x2, R204 ;  /* 0x0000000202cc7824 */ /* 0x000fe200078e02cc */
[----:B------:R-:W-:Y:S01]  /*de00*/  LOP3.LUT R8, R0, 0x8, R8, 0xf8, !PT ;  /* 0x0000000800087812 */ /* 0x000fe200078ef808 */
[----:B------:R-:W-:Y:S01]  /*de10*/  IMAD R212, R2, 0x2, R200 ;  /* 0x0000000202d47824 */ /* 0x000fe200078e02c8 */
[----:B------:R-:W-:Y:S01]  /*de20*/  LDSM.16.M88.4 R140, [R196+0x100] ;  /* 0x00010000c48c783b */ /* 0x000fe20000000200 */
[----:B------:R-:W-:Y:S01]  /*de30*/  IMAD R5, R84, c[0x0][0x218], RZ ;  /* 0x0000860054057a24 */ /* 0x000fe200078e02ff */
[----:B------:R-:W-:Y:S01]  /*de40*/  SHF.R.U32.HI R0, RZ, 0x3, R0 ;  /* 0x00000003ff007819 */ /* 0x000fe20000011600 */
[C---:B------:R-:W-:Y:S01]  /*de50*/  IMAD.WIDE.U32 R6, R245.reuse, c[0x0][0x218], R6 ;  /* 0x00008600f5067a25 */ /* 0x040fe200078e0006 */
[----:B------:R-:W-:Y:S02]  /*de60*/  LDSM.16.M88.4 R144, [R200] ;  /* 0x00000000c890783b */ /* 0x000fe40000000200 */
[----:B------:R-:W-:Y:S01]  /*de70*/  LOP3.LUT R0, R8, R0, RZ, 0x3c, !PT ;  /* 0x0000000008007212 */ /* 0x000fe200078e3cff */
[----:B------:R-:W-:Y:S01]  /*de80*/  IMAD R9, R245, c[0x0][0x21c], R5 ;  /* 0x00008700f5097a24 */ /* 0x000fe200078e0205 */
[----:B------:R-:W-:Y:S01]  /*de90*/  LDSM.16.M88.4 R176, [R204] ;  /* 0x00000000ccb0783b */ /* 0x000fe20000000200 */
[----:B------:R-:W-:Y:S01]  /*dea0*/  IADD3 R5, P0, R6, UR28, RZ ;  /* 0x0000001c06057c10 */ /* 0x000fe2000ff1e0ff */
[----:B------:R-:W-:-:S02]  /*deb0*/  IMAD.WIDE R16, R167, 0x2, RZ ;  /* 0x00000002a7107825 */ /* 0x000fc400078e02ff */
[----:B------:R-:W-:Y:S01]  /*dec0*/  LDSM.16.M88.4 R192, [R212] ;  /* 0x00000000d4c0783b */ /* 0x000fe20000000200 */
[----:B------:R-:W-:Y:S01]  /*ded0*/  IADD3.X R6, R7, UR12, R9, P0, !PT ;  /* 0x0000000c07067c10 */ /* 0x000fe200087fe409 */
[----:B------:R-:W-:Y:S01]  /*dee0*/  IMAD R0, R83, 0x200, R0 ;  /* 0x0000020053007824 */ /* 0x000fe200078e0200 */
[----:B------:R-:W-:Y:S01]  /*def0*/  LEA R7, P0, R5, c[0x0][0x1f8], 0x1 ;  /* 0x00007e0005077a11 */ /* 0x000fe200078008ff */
[----:B------:R-:W-:Y:S01]  /*df00*/  LDSM.16.M88.4 R196, [R196+0x4100] ;  /* 0x00410000c4c4783b */ /* 0x000fe20000000200 */
[----:B------:R-:W-:Y:S02]  /*df10*/  IMAD.SHL.U32 R239, R239, 0x2, RZ ;  /* 0x00000002efef7824 */ /* 0x000fe400078e00ff */
[----:B------:R-:W-:Y:S01]  /*df20*/  IMAD.SHL.U32 R216, R0, 0x2, RZ ;  /* 0x0000000200d87824 */ /* 0x000fe200078e00ff */
[----:B------:R-:W-:Y:S01]  /*df30*/  LDSM.16.M88.4 R200, [R200+0x4000] ;  /* 0x00400000c8c8783b */ /* 0x000fe20000000200 */
[----:B------:R-:W-:-:S03]  /*df40*/  LEA.HI.X R6, R5, c[0x0][0x1fc], R6, 0x1, P0 ;  /* 0x00007f0005067a11 */ /* 0x000fc600000f0c06 */
[----:B------:R-:W-:Y:S01]  /*df50*/  LDSM.16.M88.4 R204, [R204+0x4000] ;  /* 0x00400000cccc783b */ /* 0x000fe20000000200 */
[C---:B------:R-:W-:Y:S02]  /*df60*/  IADD3 R11, R216.reuse, 0x8100, RZ ;  /* 0x00008100d80b7810 */ /* 0x040fe40007ffe0ff */
[----:B------:R-:W-:Y:S01]  /*df70*/  IADD3 R223, R216, 0x8120, RZ ;  /* 0x00008120d8df7810 */ /* 0x000fe20007ffe0ff */
[----:B------:R-:W-:Y:S01]  /*df80*/  LDSM.16.M88.4 R212, [R212+0x4000] ;  /* 0x00400000d4d4783b */ /* 0x000fe20000000200 */
[----:B------:R-:W-:-:S03]  /*df90*/  @P3 IADD3 R223, R11, -0x20, RZ ;  /* 0xffffffe00bdf3810 */ /* 0x000fc60007ffe0ff */
[----:B------:R-:W-:Y:S01]  /*dfa0*/  BAR.SYNC.DEFER_BLOCKING 0x0 ;  /* 0x0000000000007b1d */ /* 0x000fe20000010000 */
[C---:B------:R-:W-:Y:S02]  /*dfb0*/  IADD3 R238, R223.reuse, 0x800, RZ ;  /* 0x00000800dfee7810 */ /* 0x040fe40007ffe0ff */
[C---:B------:R-:W-:Y:S02]  /*dfc0*/  IADD3 R237, R223.reuse, 0x1000, RZ ;  /* 0x00001000dfed7810 */ /* 0x040fe40007ffe0ff */
[C---:B------:R-:W-:Y:S01]  /*dfd0*/  IADD3 R236, R223.reuse, 0x1800, RZ ;  /* 0x00001800dfec7810 */ /* 0x040fe20007ffe0ff */
[----:B------:R-:W1:Y:S01]  /*dfe0*/  SHFL.IDX PT, R0, R7, RZ, 0x181f ;  /* 0x00181fff07007589 */ /* 0x000e6200000e0000 */
[C---:B------:R-:W-:Y:S02]  /*dff0*/  IADD3 R235, R223.reuse, 0x2000, RZ ;  /* 0x00002000dfeb7810 */ /* 0x040fe40007ffe0ff */
[C---:B------:R-:W-:Y:S01]  /*e000*/  IADD3 R234, R223.reuse, 0x2800, RZ ;  /* 0x00002800dfea7810 */ /* 0x040fe20007ffe0ff */
[----:B------:R-:W2:Y:S01]  /*e010*/  SHFL.IDX PT, R8, R7, 0x2, 0x181f ;  /* 0x00581f0007087f89 */ /* 0x000ea200000e0000 */
[----:B------:R-:W-:-:S02]  /*e020*/  IADD3 R233, R223, 0x3000, RZ ;  /* 0x00003000dfe97810 */ /* 0x000fc40007ffe0ff */
[C---:B------:R-:W-:Y:S01]  /*e030*/  IADD3 R232, R223.reuse, 0x3800, RZ ;  /* 0x00003800dfe87810 */ /* 0x040fe20007ffe0ff */
[----:B------:R-:W3:Y:S01]  /*e040*/  SHFL.IDX PT, R13, R6, RZ, 0x181f ;  /* 0x00181fff060d7589 */ /* 0x000ee200000e0000 */
[C---:B------:R-:W-:Y:S02]  /*e050*/  IADD3 R231, R223.reuse, 0x4000, RZ ;  /* 0x00004000dfe77810 */ /* 0x040fe40007ffe0ff */
[C---:B------:R-:W-:Y:S01]  /*e060*/  IADD3 R230, R223.reuse, 0x4800, RZ ;  /* 0x00004800dfe67810 */ /* 0x040fe20007ffe0ff */
[----:B------:R-:W5:Y:S01]  /*e070*/  SHFL.IDX PT, R9, R7, 0x3, 0x181f ;  /* 0x00781f0007097f89 */ /* 0x000f6200000e0000 */
[C---:B------:R-:W-:Y:S02]  /*e080*/  IADD3 R229, R223.reuse, 0x5000, RZ ;  /* 0x00005000dfe57810 */ /* 0x040fe40007ffe0ff */
[C---:B------:R-:W-:Y:S01]  /*e090*/  IADD3 R228, R223.reuse, 0x5800, RZ ;  /* 0x00005800dfe47810 */ /* 0x040fe20007ffe0ff */
[----:B------:R4:W4:Y:S01]  /*e0a0*/  SHFL.IDX PT, R5, R7, 0x1, 0x181f ;  /* 0x00381f0007057f89 */ /* 0x00092200000e0000 */
[----:B------:R-:W-:Y:S01]  /*e0b0*/  IADD3 R227, R223, 0x6000, RZ ;  /* 0x00006000dfe37810 */ /* 0x000fe20007ffe0ff */
[----:B------:R-:W-:-:S04]  /*e0c0*/  DEPBAR.LE SB0, 0x0 ;  /* 0x000080000000791a */ /* 0x000fc80000000000 */
[----:B------:R-:W-:Y:S01]  /*e0d0*/  BAR.SYNC.DEFER_BLOCKING 0x0 ;  /* 0x0000000000007b1d */ /* 0x000fe20000010000 */
[C---:B------:R-:W-:Y:S02]  /*e0e0*/  IADD3 R226, R223.reuse, 0x6800, RZ ;  /* 0x00006800dfe27810 */ /* 0x040fe40007ffe0ff */
[----:B-1----:R-:W-:Y:S02]  /*e0f0*/  IADD3 R18, P0, R0, R16, RZ ;  /* 0x0000001000127210 */ /* 0x002fe40007f1e0ff */
[C---:B------:R-:W-:Y:S01]  /*e100*/  IADD3 R225, R223.reuse, 0x7000, RZ ;  /* 0x00007000dfe17810 */ /* 0x040fe20007ffe0ff */
[----:B------:R-:W1:Y:S01]  /*e110*/  SHFL.IDX PT, R21, R6, 0x2, 0x181f ;  /* 0x00581f0006157f89 */ /* 0x000e6200000e0000 */
[----:B--2---:R-:W-:Y:S02]  /*e120*/  IADD3 R10, P1, R16, R8, RZ ;  /* 0x00000008100a7210 */ /* 0x004fe40007f3e0ff */
[----:B------:R-:W-:Y:S01]  /*e130*/  IADD3 R224, R223, 0x7800, RZ ;  /* 0x00007800dfe07810 */ /* 0x000fe20007ffe0ff */
[----:B------:R-:W2:Y:S01]  /*e140*/  SHFL.IDX PT, R20, R6, 0x3, 0x181f ;  /* 0x00781f0006147f89 */ /* 0x000ea200000e0000 */
[----:B---34-:R-:W-:-:S03]  /*e150*/  IMAD.X R19, R13, 0x1, R17, P0 ;  /* 0x000000010d137824 */ /* 0x018fc600000e0611 */
[----:B------:R3:W4:Y:S01]  /*e160*/  SHFL.IDX PT, R22, R6, 0x1, 0x181f ;  /* 0x00381f0006167f89 */ /* 0x00072200000e0000 */
[C---:B-----5:R-:W-:Y:S02]  /*e170*/  IADD3 R36, P0, R16.reuse, R9, RZ ;  /* 0x0000000910247210 */ /* 0x060fe40007f1e0ff */
[----:B------:R-:W-:Y:S02]  /*e180*/  SHF.R.S32.HI R7, RZ, 0x1f, R82 ;  /* 0x0000001fff077819 */ /* 0x000fe40000011452 */
[----:B------:R-:W-:Y:S01]  /*e190*/  IADD3 R14, P2, R16, R5, RZ ;  /* 0x00000005100e7210 */ /* 0x000fe20007f5e0ff */
[----:B------:R-:W5:Y:S04]  /*e1a0*/  LDSM.16.M88.4 R28, [R216+0x8100] ;  /* 0x00810000d81c783b */ /* 0x000f680000000200 */
[----:B------:R-:W5:Y:S01]  /*e1b0*/  LDSM.16.M88.4 R56, [R216+0x8900] ;  /* 0x00890000d838783b */ /* 0x000f620000000200 */
[----:B-1----:R-:W-:-:S03]  /*e1c0*/  IMAD.X R11, R17, 0x1, R21, P1 ;  /* 0x00000001110b7824 */ /* 0x002fc600008e0615 */
[----:B------:R-:W1:Y:S01]  /*e1d0*/  LDSM.16.M88.4 R60, [R223] ;  /* 0x00000000df3c783b */ /* 0x000e620000000200 */
[----:B--2---:R-:W-:-:S03]  /*e1e0*/  IMAD.X R37, R17, 0x1, R20, P0 ;  /* 0x0000000111257824 */ /* 0x004fc600000e0614 */
[----:B------:R-:W2:Y:S01]  /*e1f0*/  LDSM.16.M88.4 R44, [R223+0x800] ;  /* 0x00080000df2c783b */ /* 0x000ea20000000200 */
[----:B---3--:R-:W-:Y:S01]  /*e200*/  LEA.HI R6, R7, R82, RZ, 0x3 ;  /* 0x0000005207067211 */ /* 0x008fe200078f18ff */
[----:B----4-:R-:W-:Y:S02]  /*e210*/  IMAD.X R15, R17, 0x1, R22, P2 ;  /* 0x00000001110f7824 */ /* 0x010fe400010e0616 */
[----:B------:R-:W3:Y:S01]  /*e220*/  LDSM.16.M88.4 R52, [R216+0x9900] ;  /* 0x00990000d834783b */ /* 0x000ee20000000200 */
[----:B------:R-:W-:-:S03]  /*e230*/  LOP3.LUT R165, R6, 0xfffffff8, RZ, 0xc0, !PT ;  /* 0xfffffff806a57812 */ /* 0x000fc600078ec0ff */
[----:B------:R-:W-:Y:S01]  /*e240*/  LDSM.16.M88.4 R32, [R216+0x9100] ;  /* 0x00910000d820783b */ /* 0x000fe20000000200 */
[----:B------:R-:W-:Y:S01]  /*e250*/  SHF.R.S32.HI R166, RZ, 0x1f, R165 ;  /* 0x0000001fffa67819 */ /* 0x000fe200000114a5 */
[----:B------:R-:W-:Y:S02]  /*e260*/  IMAD.WIDE R6, R165, 0x2, RZ ;  /* 0x00000002a5067825 */ /* 0x000fe400078e02ff */
[----:B------:R-:W4:Y:S03]  /*e270*/  LDSM.16.M88.4 R64, [R216+0xa100] ;  /* 0x00a10000d840783b */ /* 0x000f260000000200 */
[----:B------:R-:W-:Y:S01]  /*e280*/  IADD3 R16, P1, R0, R6, RZ ;  /* 0x0000000600107210 */ /* 0x000fe20007f3e0ff */
[----:B------:R-:W-:Y:S01]  /*e290*/  LDSM.16.M88.4 R84, [R216+0xb100] ;  /* 0x00b10000d854783b */ /* 0x000fe20000000200 */
[C---:B------:R-:W-:Y:S01]  /*e2a0*/  IADD3 R12, P0, R6.reuse, R5, RZ ;  /* 0x00000005060c7210 */ /* 0x040fe20007f1e0ff */
[----:B------:R-:W-:Y:S01]  /*e2b0*/  IMAD.MOV.U32 R0, RZ, RZ, 0x40 ;  /* 0x00000040ff007424 */ /* 0x000fe200078e00ff */
[C---:B------:R-:W-:Y:S01]  /*e2c0*/  IADD3 R8, P3, R6.reuse, R8, RZ ;  /* 0x0000000806087210 */ /* 0x040fe20007f7e0ff */
[----:B------:R-:W-:Y:S01]  /*e2d0*/  IMAD.X R17, R13, 0x1, R7, P1 ;  /* 0x000000010d117824 */ /* 0x000fe200008e0607 */
[----:B------:R-:W-:Y:S01]  /*e2e0*/  IADD3 R6, P2, R6, R9, RZ ;  /* 0x0000000906067210 */ /* 0x000fe20007f5e0ff */
[----:B------:R-:W-:Y:S01]  /*e2f0*/  IMAD.X R13, R7, 0x1, R22, P0 ;  /* 0x00000001070d7824 */ /* 0x000fe200000e0616 */
[----:B------:R-:W-:Y:S01]  /*e300*/  ISETP.GE.AND P1, PT, R167, c[0x0][0x1d4], PT ;  /* 0x00007500a7007a0c */ /* 0x000fe20003f26270 */
[C---:B------:R-:W-:Y:S01]  /*e310*/  IMAD.X R9, R7.reuse, 0x1, R21, P3 ;  /* 0x0000000107097824 */ /* 0x040fe200018e0615 */
[----:B------:R-:W-:Y:S01]  /*e320*/  ISETP.GE.AND P0, PT, R82, c[0x0][0x1d4], PT ;  /* 0x0000750052007a0c */ /* 0x000fe20003f06270 */
[----:B------:R-:W-:Y:S01]  /*e330*/  IMAD.X R7, R7, 0x1, R20, P2 ;  /* 0x0000000107077824 */ /* 0x000fe200010e0614 */
[C---:B------:R-:W-:Y:S01]  /*e340*/  ISETP.LT.OR P2, PT, R100.reuse, 0x1, P1 ;  /* 0x000000016400780c */ /* 0x040fe20000f41670 */
[----:B------:R-:W-:Y:S01]  /*e350*/  LDSM.16.M88.4 R80, [R216+0xa900] ;  /* 0x00a90000d850783b */ /* 0x000fe20000000200 */
[C---:B-----5:R-:W-:Y:S03]  /*e360*/  HMMA.16816.F32 R40, R140.reuse, R28, RZ ;  /* 0x0000001c8c28723c */ /* 0x060fe600000018ff */
[----:B------:R-:W-:Y:S04]  /*e370*/  LDSM.16.M88.4 R92, [R216+0xb900] ;  /* 0x00b90000d85c783b */ /* 0x000fe80000000200 */
[----:B------:R-:W-:Y:S01]  /*e380*/  LDSM.16.M88.4 R76, [R223+0x1000] ;  /* 0x00100000df4c783b */ /* 0x000fe20000000200 */
[C---:B------:R-:W-:Y:S03]  /*e390*/  HMMA.16816.F32 R28, R140.reuse, R30, RZ ;  /* 0x0000001e8c1c723c */ /* 0x040fe600000018ff */
[----:B------:R-:W5:Y:S04]  /*e3a0*/  LDSM.16.M88.4 R72, [R223+0x1800] ;  /* 0x00180000df48783b */ /* 0x000f680000000200 */
[----:B------:R-:W3:Y:S01]  /*e3b0*/  LDSM.16.M88.4 R68, [R223+0x2000] ;  /* 0x00200000df44783b */ /* 0x000ee20000000200 */
[C---:B------:R-:W-:Y:S03]  /*e3c0*/  HMMA.16816.F32 R24, R140.reuse, R56, RZ ;  /* 0x000000388c18723c */ /* 0x040fe600000018ff */
[----:B------:R-:W4:Y:S04]  /*e3d0*/  LDSM.16.M88.4 R88, [R223+0x2800] ;  /* 0x00280000df58783b */ /* 0x000f280000000200 */
[----:B------:R-:W4:Y:S01]  /*e3e0*/  LDSM.16.M88.4 R124, [R223+0x3000] ;  /* 0x00300000df7c783b */ /* 0x000f220000000200 */
[----:B------:R-:W-:Y:S03]  /*e3f0*/  HMMA.16816.F32 R20, R140, R58, RZ ;  /* 0x0000003a8c14723c */ /* 0x000fe600000018ff */
[----:B------:R-:W4:Y:S04]  /*e400*/  LDSM.16.M88.4 R136, [R223+0x3800] ;  /* 0x00380000df88783b */ /* 0x000f280000000200 */
[----:B------:R-:W-:Y:S01]  /*e410*/  @!PT LDS RZ, [RZ] ;  /* 0x00000000fffff984 */ /* 0x000fe20000000800 */
[----:B------:R-:W-:Y:S01]  /*e420*/  @!PT LDS RZ, [RZ] ;  /* 0x00000000fffff984 */ /* 0x000fe20000000800 */
[----:B------:R-:W-:Y:S01]  /*e430*/  @!PT LDS RZ, [RZ] ;  /* 0x00000000fffff984 */ /* 0x000fe20000000800 */
[----:B------:R4:W-:Y:S01]  /*e440*/  LDGSTS.E.BYPASS.LTC128B.128 [R239+0x100], [R18.64], !P2 ;  /* 0x0010000012ef7fae */ /* 0x0009e2000d101d56 */
[C---:B------:R-:W-:Y:S01]  /*e450*/  ISETP.LT.OR P2, PT, R100.reuse, 0x1, P0 ;  /* 0x000000016400780c */ /* 0x040fe20000741670 */
[C---:B-1----:R-:W-:Y:S02]  /*e460*/  HMMA.16816.F32 R132, R144.reuse, R60, R40 ;  /* 0x0000003c9084723c */ /* 0x042fe40000001828 */
[----:B------:R-:W-:Y:S04]  /*e470*/  STL [R1+0x30], R165 ;  /* 0x000030a501007387 */ /* 0x000fe80000100800 */
[----:B------:R-:W-:Y:S02]  /*e480*/  STL [R1+0x20], R168 ;  /* 0x000020a801007387 */ /* 0x000fe40000100800 */
[C---:B------:R-:W-:Y:S02]  /*e490*/  HMMA.16816.F32 R128, R144.reuse, R62, R28 ;  /* 0x0000003e9080723c */ /* 0x040fe4000000181c */
[----:B------:R-:W-:Y:S04]  /*e4a0*/  STL [R1+0x34], R166 ;  /* 0x000034a601007387 */ /* 0x000fe80000100800 */
[----:B------:R1:W-:Y:S01]  /*e4b0*/  LDGSTS.E.BYPASS.LTC128B.128 [R239+0x4100], [R16.64], !P2 ;  /* 0x0410000010ef7fae */ /* 0x0003e2000d101d56 */
[C---:B------:R-:W-:Y:S01]  /*e4c0*/  ISETP.LT.OR P2, PT, R100.reuse, 0x21, P1 ;  /* 0x000000216400780c */ /* 0x040fe20000f41670 */
[----:B--2---:R-:W-:Y:S08]  /*e4d0*/  HMMA.16816.F32 R60, R144, R44, R24 ;  /* 0x0000002c903c723c */ /* 0x004ff00000001818 */
[----:B---3--:R-:W-:Y:S04]  /*e4e0*/  HMMA.16816.F32 R24, R140, R54, RZ ;  /* 0x000000368c18723c */ /* 0x008fe800000018ff */
[----:B------:R2:W-:Y:S01]  /*e4f0*/  LDGSTS.E.BYPASS.LTC128B.128 [R239+0x1100], [R14.64], !P2 ;  /* 0x011000000eef7fae */ /* 0x0005e2000d101d56 */
[----:B------:R-:W-:-:S03]  /*e500*/  ISETP.LT.OR P2, PT, R100, 0x21, P0 ;  /* 0x000000216400780c */ /* 0x000fc60000741670 */
[----:B------:R-:W-:Y:S08]  /*e510*/  HMMA.16816.F32 R44, R144, R46, R20 ;  /* 0x0000002e902c723c */ /* 0x000ff00000001814 */
[----:B----4-:R-:W-:Y:S02]  /*e520*/  HMMA.16816.F32 R20, R140, R64, RZ ;  /* 0x000000408c14723c */ /* 0x010fe400000018ff */
[----:B------:R2:W-:Y:S01]  /*e530*/  LDGSTS.E.BYPASS.LTC128B.128 [R239+0x5100], [R12.64], !P2 ;  /* 0x051000000cef7fae */ /* 0x0005e2000d101d56 */
[----:B------:R-:W-:-:S02]  /*e540*/  ISETP.LT.OR P2, PT, R100, 0x41, P1 ;  /* 0x000000416400780c */ /* 0x000fc40000f41670 */
[----:B------:R-:W-:-:S03]  /*e550*/  ISETP.LT.OR P1, PT, R100, 0x61, P1 ;  /* 0x000000616400780c */ /* 0x000fc60000f21670 */
[C---:B------:R-:W-:Y:S08]  /*e560*/  HMMA.16816.F32 R40, R140.reuse, R32, RZ ;  /* 0x000000208c28723c */ /* 0x040ff000000018ff */
[----:B------:R3:W-:Y:S01]  /*e570*/  LDGSTS.E.BYPASS.LTC128B.128 [R239+0x2100], [R10.64], !P2 ;  /* 0x021000000aef7fae */ /* 0x0007e2000d101d56 */
[C---:B------:R-:W-:Y:S01]  /*e580*/  ISETP.LT.OR P2, PT, R100.reuse, 0x41, P0 ;  /* 0x000000416400780c */ /* 0x040fe20000741670 */
[----:B-1----:R-:W-:Y:S01]  /*e590*/  HMMA.16816.F32 R16, R140, R66, RZ ;  /* 0x000000428c10723c */ /* 0x002fe200000018ff */
[----:B------:R-:W-:-:S07]  /*e5a0*/  ISETP.LT.OR P0, PT, R100, 0x61, P0 ;  /* 0x000000616400780c */ /* 0x000fce0000701670 */
[----:B------:R-:W-:Y:S04]  /*e5b0*/  HMMA.16816.F32 R32, R140, R34, RZ ;  /* 0x000000228c20723c */ /* 0x000fe800000018ff */
[----:B------:R3:W-:Y:S01]  /*e5c0*/  LDGSTS.E.BYPASS.LTC128B.128 [R239+0x6100], [R8.64], !P2 ;  /* 0x0610000008ef7fae */ /* 0x0007e2000d101d56 */
[----:B------:R-:W-:-:S03]  /*e5d0*/  LOP3.LUT P2, RZ, R50, 0x4, RZ, 0xc0, !PT ;  /* 0x0000000432ff7812 */ /* 0x000fc6000784c0ff */
[----:B-----5:R-:W-:Y:S01]  /*e5e0*/  HMMA.16816.F32 R116, R144, R74, R24 ;  /* 0x0000004a9074723c */ /* 0x020fe20000001818 */
[----:B------:R-:W-:Y:S01]  /*e5f0*/  SEL R0, R0, 0xffffffc0, !P2 ;  /* 0xffffffc000007807 */ /* 0x000fe20005000000 */
[----:B------:R1:W-:Y:S04]  /*e600*/  LDGSTS.E.BYPASS.LTC128B.128 [R239+0x3100], [R36.64], !P1 ;  /* 0x0310000024ef7fae */ /* 0x0003e8000c901d56 */
[----:B------:R-:W-:Y:S01]  /*e610*/  IMAD.IADD R222, R216, 0x1, R0 ;  /* 0x00000001d8de7824 */ /* 0x000fe200078e0200 */
[----:B------:R4:W-:Y:S01]  /*e620*/  LDGSTS.E.BYPASS.LTC128B.128 [R239+0x7100], [R6.64], !P0 ;  /* 0x0710000006ef7fae */ /* 0x0009e2000c101d56 */
[C---:B------:R-:W-:Y:S01]  /*e630*/  HMMA.16816.F32 R28, R140.reuse, R52, RZ ;  /* 0x000000348c1c723c */ /* 0x040fe200000018ff */
[----:B------:R-:W-:Y:S01]  /*e640*/  IMAD.IADD R219, R0, 0x1, R223 ;  /* 0x0000000100db7824 */ /* 0x000fe200078e02df */
[----:B------:R-:W-:Y:S01]  /*e650*/  PLOP3.LUT P0, PT, PT, PT, UP0, 0x80, 0x0 ;  /* 0x000000000000781c */ /* 0x000fe20003f0f008 */
[----:B------:R-:W0:Y:S05]  /*e660*/  LDGDEPBAR ;  /* 0x00000000000079af */ /* 0x000e2a0000000000 */
[C---:B------:R-:W-:Y:S08]  /*e670*/  HMMA.16816.F32 R24, R140.reuse, R82, RZ ;  /* 0x000000528c18723c */ /* 0x040ff000000018ff */
[----:B--2---:R-:W-:Y:S08]  /*e680*/  HMMA.16816.F32 R12, R140, R80, RZ ;  /* 0x000000508c0c723c */ /* 0x004ff000000018ff */
[----:B------:R-:W-:Y:S08]  /*e690*/  HMMA.16816.F32 R104, R144, R68, R20 ;  /* 0x000000449068723c */ /* 0x000ff00000001814 */
[----:B------:R-:W-:Y:S08]  /*e6a0*/  HMMA.16816.F32 R20, R140, R84, RZ ;  /* 0x000000548c14723c */ /* 0x000ff000000018ff */
[C---:B------:R-:W-:Y:S08]  /*e6b0*/  HMMA.16816.F32 R112, R144.reuse, R70, R16 ;  /* 0x000000469070723c */ /* 0x040ff00000001810 */
[----:B------:R-:W-:Y:S01]  /*e6c0*/  HMMA.16816.F32 R120, R144, R78, R32 ;  /* 0x0000004e9078723c */ /* 0x000fe20000001820 */
[----:B------:R-:W2:Y:S07]  /*e6d0*/  LDSM.16.M88.4 R32, [R222+0x8900] ;  /* 0x00890000de20783b */ /* 0x000eae0000000200 */
[----:B------:R-:W-:Y:S08]  /*e6e0*/  HMMA.16816.F32 R16, R140, R86, RZ ;  /* 0x000000568c10723c */ /* 0x000ff000000018ff */
[C---:B------:R-:W-:Y:S01]  /*e6f0*/  HMMA.16816.F32 R108, R144.reuse, R72, R28 ;  /* 0x00000048906c723c */ /* 0x040fe2000000181c */
[----:B------:R-:W5:Y:S07]  /*e700*/  LDSM.16.M88.4 R28, [R222+0x8100] ;  /* 0x00810000de1c783b */ /* 0x000f6e0000000200 */
[C---:B------:R-:W-:Y:S01]  /*e710*/  HMMA.16816.F32 R80, R144.reuse, R90, R24 ;  /* 0x0000005a9050723c */ /* 0x040fe20000001818 */
[----:B------:R-:W1:Y:S07]  /*e720*/  LDSM.16.M88.4 R24, [R222+0x9100] ;  /* 0x00910000de18783b */ /* 0x000e6e0000000200 */
[----:B------:R-:W-:Y:S08]  /*e730*/  HMMA.16816.F32 R96, R144, R88, R12 ;  /* 0x000000589060723c */ /* 0x000ff0000000180c */
[----:B------:R-:W-:Y:S08]  /*e740*/  HMMA.16816.F32 R12, R140, R92, RZ ;  /* 0x0000005c8c0c723c */ /* 0x000ff000000018ff */
[C---:B------:R-:W-:Y:S08]  /*e750*/  HMMA.16816.F32 R40, R144.reuse, R76, R40 ;  /* 0x0000004c9028723c */ /* 0x040ff00000001828 */
[----:B------:R-:W-:Y:S01]  /*e760*/  HMMA.16816.F32 R76, R144, R124, R20 ;  /* 0x0000007c904c723c */ /* 0x000fe20000001814 */
[----:B------:R-:W1:Y:S07]  /*e770*/  LDSM.16.M88.4 R20, [R222+0x9900] ;  /* 0x00990000de14783b */ /* 0x000e6e0000000200 */
[----:B---3--:R-:W-:Y:S08]  /*e780*/  HMMA.16816.F32 R8, R140, R94, RZ ;  /* 0x0000005e8c08723c */ /* 0x008ff000000018ff */
[C---:B------:R-:W-:Y:S01]  /*e790*/  HMMA.16816.F32 R72, R144.reuse, R126, R16 ;  /* 0x0000007e9048723c */ /* 0x040fe20000001810 */
[----:B------:R-:W3:Y:S07]  /*e7a0*/  LDSM.16.M88.4 R16, [R222+0xa100] ;  /* 0x00a10000de10783b */ /* 0x000eee0000000200 */
[C---:B------:R-:W-:Y:S01]  /*e7b0*/  HMMA.16816.F32 R68, R144.reuse, R136, R12 ;  /* 0x000000889044723c */ /* 0x040fe2000000180c */
[----:B------:R-:W3:Y:S07]  /*e7c0*/  LDSM.16.M88.4 R12, [R222+0xa900] ;  /* 0x00a90000de0c783b */ /* 0x000eee0000000200 */
[----:B------:R-:W-:Y:S01]  /*e7d0*/  HMMA.16816.F32 R56, R144, R138, R8 ;  /* 0x0000008a9038723c */ /* 0x000fe20000001808 */
[----:B------:R-:W3:Y:S07]  /*e7e0*/  LDSM.16.M88.4 R8, [R222+0xb100] ;  /* 0x00b10000de08783b */ /* 0x000eee0000000200 */
[C---:B--2---:R-:W-:Y:S08]  /*e7f0*/  HMMA.16816.F32 R48, R176.reuse, R34, R44 ;  /* 0x00000022b030723c */ /* 0x044ff0000000182c */
[C---:B-----5:R-:W-:Y:S08]  /*e800*/  HMMA.16816.F32 R64, R176.reuse, R28, R132 ;  /* 0x0000001cb040723c */ /* 0x060ff00000001884 */
[C---:B------:R-:W-:Y:S01]  /*e810*/  HMMA.16816.F32 R52, R176.reuse, R30, R128 ;  /* 0x0000001eb034723c */ /* 0x040fe20000001880 */
[----:B------:R-:W2:Y:S07]  /*e820*/  LDSM.16.M88.4 R28, [R219] ;  /* 0x00000000db1c783b */ /* 0x000eae0000000200 */
[C---:B-1----:R-:W-:Y:S08]  /*e830*/  HMMA.16816.F32 R44, R176.reuse, R24, R40 ;  /* 0x00000018b02c723c */ /* 0x042ff00000001828 */
[C---:B------:R-:W-:Y:S01]  /*e840*/  HMMA.16816.F32 R40, R176.reuse, R26, R120 ;  /* 0x0000001ab028723c */ /* 0x040fe20000001878 */
[----:B------:R-:W1:Y:S07]  /*e850*/  LDSM.16.M88.4 R24, [R219+0x800] ;  /* 0x00080000db18783b */ /* 0x000e6e0000000200 */
[C---:B------:R-:W-:Y:S01]  /*e860*/  HMMA.16816.F32 R60, R176.reuse, R32, R60 ;  /* 0x00000020b03c723c */ /* 0x040fe2000000183c */
[----:B------:R-:W5:Y:S07]  /*e870*/  LDSM.16.M88.4 R32, [R222+0xb900] ;  /* 0x00b90000de20783b */ /* 0x000f6e0000000200 */
[C---:B------:R-:W-:Y:S08]  /*e880*/  HMMA.16816.F32 R36, R176.reuse, R20, R108 ;  /* 0x00000014b024723c */ /* 0x040ff0000000186c */
[C---:B------:R-:W-:Y:S01]  /*e890*/  HMMA.16816.F32 R88, R176.reuse, R22, R116 ;  /* 0x00000016b058723c */ /* 0x040fe20000001874 */
[----:B------:R-:W1:Y:S07]  /*e8a0*/  LDSM.16.M88.4 R20, [R219+0x1000] ;  /* 0x00100000db14783b */ /* 0x000e6e0000000200 */
[C---:B---3--:R-:W-:Y:S08]  /*e8b0*/  HMMA.16816.F32 R92, R176.reuse, R16, R104 ;  /* 0x00000010b05c723c */ /* 0x048ff00000001868 */
[C---:B------:R-:W-:Y:S01]  /*e8c0*/  HMMA.16816.F32 R104, R176.reuse, R18, R112 ;  /* 0x00000012b068723c */ /* 0x040fe20000001870 */
[----:B------:R-:W3:Y:S07]  /*e8d0*/  LDSM.16.M88.4 R16, [R219+0x1800] ;  /* 0x00180000db10783b */ /* 0x000eee0000000200 */
[C---:B------:R-:W-:Y:S08]  /*e8e0*/  HMMA.16816.F32 R100, R176.reuse, R12, R96 ;  /* 0x0000000cb064723c */ /* 0x040ff00000001860 */
[C---:B------:R-:W-:Y:S01]  /*e8f0*/  HMMA.16816.F32 R80, R176.reuse, R14, R80 ;  /* 0x0000000eb050723c */ /* 0x040fe20000001850 */
[----:B------:R-:W3:Y:S07]  /*e900*/  LDSM.16.M88.4 R12, [R219+0x2000] ;  /* 0x00200000db0c783b */ /* 0x000eee0000000200 */
[C---:B------:R-:W-:Y:S08]  /*e910*/  HMMA.16816.F32 R120, R176.reuse, R8, R76 ;  /* 0x00000008b078723c */ /* 0x040ff0000000184c */
[----:B------:R-:W-:Y:S01]  /*e920*/  HMMA.16816.F32 R72, R176, R10, R72 ;  /* 0x0000000ab048723c */ /* 0x000fe20000001848 */
[----:B------:R-:W3:Y:S07]  /*e930*/  LDSM.16.M88.4 R8, [R219+0x2800] ;  /* 0x00280000db08783b */ /* 0x000eee0000000200 */
[C---:B--2---:R-:W-:Y:S01]  /*e940*/  HMMA.16816.F32 R112, R192.reuse, R28, R64 ;  /* 0x0000001cc070723c */ /* 0x044fe20000001840 */
[----:B------:R-:W2:Y:S07]  /*e950*/  LDSM.16.M88.4 R64, [R219+0x3000] ;  /* 0x00300000db40783b */ /* 0x000eae0000000200 */
[C---:B-1----:R-:W-:Y:S01]  /*e960*/  HMMA.16816.F32 R96, R192.reuse, R24, R60 ;  /* 0x00000018c060723c */ /* 0x042fe2000000183c */
[----:B------:R-:W1:Y:S07]  /*e970*/  LDSM.16.M88.4 R60, [R219+0x3800] ;  /* 0x00380000db3c783b */ /* 0x000e6e0000000200 */
[----:B------:R-:W-:Y:S01]  /*e980*/  HMMA.16816.F32 R84, R192, R26, R48 ;  /* 0x0000001ac054723c */ /* 0x000fe20000001830 */
[----:B------:R-:W1:Y:S04]  /*e990*/  LDSM.16.M88.4 R24, [R216+0xd900] ;  /* 0x00d90000d818783b */ /* 0x000e680000000200 */
[----:B------:R-:W-:Y:S03]  /*e9a0*/  LDSM.16.M88.4 R48, [R216+0xc100] ;  /* 0x00c10000d830783b */ /* 0x000fe60000000200 */
[----:B-----5:R-:W-:Y:S08]  /*e9b0*/  HMMA.16816.F32 R116, R176, R32, R68 ;  /* 0x00000020b074723c */ /* 0x020ff00000001844 */
[C---:B------:R-:W-:Y:S08]  /*e9c0*/  HMMA.16816.F32 R76, R192.reuse, R20, R44 ;  /* 0x00000014c04c723c */ /* 0x040ff0000000182c */
[----:B------:R-:W-:Y:S01]  /*e9d0*/  HMMA.16816.F32 R68, R192, R22, R40 ;  /* 0x00000016c044723c */ /* 0x000fe20000001828 */
[----:B------:R-:W5:Y:S07]  /*e9e0*/  LDSM.16.M88.4 R20, [R216+0xe100] ;  /* 0x00e10000d814783b */ /* 0x000f6e0000000200 */
[----:B------:R-:W-:Y:S08]  /*e9f0*/  HMMA.16816.F32 R124, R176, R34, R56 ;  /* 0x00000022b07c723c */ /* 0x000ff00000001838 */
[C---:B------:R-:W-:Y:S01]  /*ea00*/  HMMA.16816.F32 R108, R192.reuse, R30, R52 ;  /* 0x0000001ec06c723c */ /* 0x040fe20000001834 */
[----:B------:R-:W1:Y:S07]  /*ea10*/  LDSM.16.M88.4 R28, [R216+0xd100] ;  /* 0x00d10000d81c783b */ /* 0x000e6e0000000200 */
[C---:B---3--:R-:W-:Y:S01]  /*ea20*/  HMMA.16816.F32 R56, R192.reuse, R16, R36 ;  /* 0x00000010c038723c */ /* 0x048fe20000001824 */
[----:B------:R-:W3:Y:S07]  /*ea30*/  LDSM.16.M88.4 R36, [R216+0xc900] ;  /* 0x00c90000d824783b */ /* 0x000eee0000000200 */
[C---:B------:R-:W-:Y:S01]  /*ea40*/  HMMA.16816.F32 R52, R192.reuse, R18, R88 ;  /* 0x00000012c034723c */ /* 0x040fe20000001858 */
[----:B------:R-:W1:Y:S04]  /*ea50*/  LDSM.16.M88.4 R16, [R216+0xe900] ;  /* 0x00e90000d810783b */ /* 0x000e680000000200 */
[----:B------:R-:W-:Y:S03]  /*ea60*/  LDSM.16.M88.4 R88, [R216+0xf900] ;  /* 0x00f90000d858783b */ /* 0x000fe60000000200 */
[C---:B------:R-:W-:Y:S08]  /*ea70*/  HMMA.16816.F32 R44, R192.reuse, R12, R92 ;  /* 0x0000000cc02c723c */ /* 0x040ff0000000185c */
[C---:B------:R-:W-:Y:S08]  /*ea80*/  HMMA.16816.F32 R40, R192.reuse, R14, R104 ;  /* 0x0000000ec028723c */ /* 0x040ff00000001868 */
[C---:B------:R-:W-:Y:S08]  /*ea90*/  HMMA.16816.F32 R32, R192.reuse, R8, R100 ;  /* 0x00000008c020723c */ /* 0x040ff00000001864 */
[C---:B------:R-:W-:Y:S08]  /*eaa0*/  HMMA.16816.F32 R12, R192.reuse, R10, R80 ;  /* 0x0000000ac00c723c */ /* 0x040ff00000001850 */
[C---:B--2---:R-:W-:Y:S08]  /*eab0*/  HMMA.16816.F32 R8, R192.reuse, R64, R120 ;  /* 0x00000040c008723c */ /* 0x044ff00000001878 */
[C---:B------:R-:W-:Y:S01]  /*eac0*/  HMMA.16816.F32 R72, R192.reuse, R66, R72 ;  /* 0x00000042c048723c */ /* 0x040fe20000001848 */
[----:B------:R-:W2:Y:S07]  /*ead0*/  LDSM.16.M88.4 R64, [R216+0xf100] ;  /* 0x00f10000d840783b */ /* 0x000eae0000000200 */
[C---:B-1----:R-:W-:Y:S08]  /*eae0*/  HMMA.16816.F32 R80, R192.reuse, R60, R116 ;  /* 0x0000003cc050723c */ /* 0x042ff00000001874 */
[----:B------:R-:W-:Y:S01]  /*eaf0*/  HMMA.16816.F32 R124, R192, R62, R124 ;  /* 0x0000003ec07c723c */ /* 0x000fe2000000187c */
[----:B------:R-:W1:Y:S07]  /*eb00*/  LDSM.16.M88.4 R60, [R223+0x4000] ;  /* 0x00400000df3c783b */ /* 0x000e6e0000000200 */
[C---:B------:R-:W-:Y:S01]  /*eb10*/  HMMA.16816.F32 R100, R196.reuse, R24, R56 ;  /* 0x00000018c464723c */ /* 0x040fe20000001838 */
[----:B------:R-:W1:Y:S07]  /*eb20*/  LDSM.16.M88.4 R56, [R223+0x5000] ;  /* 0x00500000df38783b */ /* 0x000e6e0000000200 */
[C---:B-----5:R-:W-:Y:S01]  /*eb30*/  HMMA.16816.F32 R92, R196.reuse, R20, R44 ;  /* 0x00000014c45c723c */ /* 0x060fe2000000182c */
[----:B------:R-:W5:Y:S07]  /*eb40*/  LDSM.16.M88.4 R44, [R223+0x5800] ;  /* 0x00580000df2c783b */ /* 0x000f6e0000000200 */
[C---:B------:R-:W-:Y:S08]  /*eb50*/  HMMA.16816.F32 R128, R196.reuse, R48, R112 ;  /* 0x00000030c480723c */ /* 0x040ff00000001870 */
[C---:B------:R-:W-:Y:S08]  /*eb60*/  HMMA.16816.F32 R120, R196.reuse, R50, R108 ;  /* 0x00000032c478723c */ /* 0x040ff0000000186c */
[C---:B------:R-:W-:Y:S01]  /*eb70*/  HMMA.16816.F32 R104, R196.reuse, R30, R68 ;  /* 0x0000001ec468723c */ /* 0x040fe20000001844 */
[----:B------:R-:W1:Y:S07]  /*eb80*/  LDSM.16.M88.4 R68, [R223+0x4800] ;  /* 0x00480000df44783b */ /* 0x000e6e0000000200 */
[C---:B---3--:R-:W-:Y:S08]  /*eb90*/  HMMA.16816.F32 R116, R196.reuse, R36, R96 ;  /* 0x00000024c474723c */ /* 0x048ff00000001860 */
[C---:B------:R-:W-:Y:S01]  /*eba0*/  HMMA.16816.F32 R108, R196.reuse, R28, R76 ;  /* 0x0000001cc46c723c */ /* 0x040fe2000000184c */
[----:B------:R-:W3:Y:S07]  /*ebb0*/  LDSM.16.M88.4 R28, [R223+0x7800] ;  /* 0x00780000df1c783b */ /* 0x000eee0000000200 */
[C---:B------:R-:W-:Y:S01]  /*ebc0*/  HMMA.16816.F32 R96, R196.reuse, R26, R52 ;  /* 0x0000001ac460723c */ /* 0x040fe20000001834 */
[----:B------:R-:W1:Y:S07]  /*ebd0*/  LDSM.16.M88.4 R52, [R222+0xc100] ;  /* 0x00c10000de34783b */ /* 0x000e6e0000000200 */
[C---:B------:R-:W-:Y:S01]  /*ebe0*/  HMMA.16816.F32 R112, R196.reuse, R38, R84 ;  /* 0x00000026c470723c */ /* 0x040fe20000001854 */
[----:B------:R-:W-:Y:S07]  /*ebf0*/  LDSM.16.M88.4 R36, [R223+0x6800] ;  /* 0x00680000df24783b */ /* 0x000fee0000000200 */
[C---:B------:R-:W-:Y:S01]  /*ec00*/  HMMA.16816.F32 R84, R196.reuse, R22, R40 ;  /* 0x00000016c454723c */ /* 0x040fe20000001828 */
[----:B------:R-:W3:Y:S07]  /*ec10*/  LDSM.16.M88.4 R40, [R223+0x6000] ;  /* 0x00600000df28783b */ /* 0x000eee0000000200 */
[C---:B------:R-:W-:Y:S01]  /*ec20*/  HMMA.16816.F32 R76, R196.reuse, R16, R32 ;  /* 0x00000010c44c723c */ /* 0x040fe20000001820 */
[----:B------:R-:W3:Y:S07]  /*ec30*/  LDSM.16.M88.4 R32, [R223+0x7000] ;  /* 0x00700000df20783b */ /* 0x000eee0000000200 */
[C---:B------:R-:W-:Y:S08]  /*ec40*/  HMMA.16816.F32 R48, R196.reuse, R18, R12 ;  /* 0x00000012c430723c */ /* 0x040ff0000000180c */
[C---:B--2---:R-:W-:Y:S08]  /*ec50*/  HMMA.16816.F32 R24, R196.reuse, R64, R8 ;  /* 0x00000040c418723c */ /* 0x044ff00000001808 */
[----:B------:R-:W-:Y:S08]  /*ec60*/  HMMA.16816.F32 R16, R196, R88, R80 ;  /* 0x00000058c410723c */ /* 0x000ff00000001850 */
[----:B-1----:R-:W-:Y:S08]  /*ec70*/  HMMA.16816.F32 R8, R200, R60, R128 ;  /* 0x0000003cc808723c */ /* 0x002ff00000001880 */
[C---:B------:R-:W-:Y:S01]  /*ec80*/  HMMA.16816.F32 R12, R196.reuse, R90, R124 ;  /* 0x0000005ac40c723c */ /* 0x040fe2000000187c */
[----:B------:R-:W-:Y:S07]  /*ec90*/  LDSM.16.M88.4 R88, [R219+0x5000] ;  /* 0x00500000db58783b */ /* 0x000fee0000000200 */
[----:B------:R-:W-:Y:S08]  /*eca0*/  HMMA.16816.F32 R20, R196, R66, R72 ;  /* 0x00000042c414723c */ /* 0x000ff00000001848 */
[C---:B------:R-:W-:Y:S08]  /*ecb0*/  HMMA.16816.F32 R64, R200.reuse, R56, R108 ;  /* 0x00000038c840723c */ /* 0x040ff0000000186c */
[C---:B------:R-:W-:Y:S01]  /*ecc0*/  HMMA.16816.F32 R156, R200.reuse, R58, R104 ;  /* 0x0000003ac89c723c */ /* 0x040fe20000001868 */
[----:B------:R-:W1:Y:S04]  /*ecd0*/  LDSM.16.M88.4 R56, [R222+0xc900] ;  /* 0x00c90000de38783b */ /* 0x000e680000000200 */
[----:B------:R-:W-:Y:S03]  /*ece0*/  LDSM.16.M88.4 R104, [R219+0x4000] ;  /* 0x00400000db68783b */ /* 0x000fe60000000200 */
[C---:B-----5:R-:W-:Y:S01]  /*ecf0*/  HMMA.16816.F32 R160, R200.reuse, R44, R100 ;  /* 0x0000002cc8a0723c */ /* 0x060fe20000001864 */
[----:B------:R-:W-:Y:S07]  /*ed00*/  LDSM.16.M88.4 R100, [R219+0x4800] ;  /* 0x00480000db64783b */ /* 0x000fee0000000200 */
[C---:B------:R-:W-:Y:S01]  /*ed10*/  HMMA.16816.F32 R152, R200.reuse, R46, R96 ;  /* 0x0000002ec898723c */ /* 0x040fe20000001860 */
[----:B------:R-:W2:Y:S07]  /*ed20*/  LDSM.16.M88.4 R44, [R222+0xd100] ;  /* 0x00d10000de2c783b */ /* 0x000eae0000000200 */
[C---:B------:R-:W-:Y:S08]  /*ed30*/  HMMA.16816.F32 R72, R200.reuse, R68, R116 ;  /* 0x00000044c848723c */ /* 0x040ff00000001874 */
[C---:B---3--:R-:W-:Y:S01]  /*ed40*/  HMMA.16816.F32 R116, R200.reuse, R28, R16 ;  /* 0x0000001cc874723c */ /* 0x048fe20000001810 */
[----:B------:R-:W3:Y:S07]  /*ed50*/  LDSM.16.M88.4 R16, [R222+0xd900] ;  /* 0x00d90000de10783b */ /* 0x000eee0000000200 */
[----:B------:R-:W-:Y:S08]  /*ed60*/  HMMA.16816.F32 R68, R200, R70, R112 ;  /* 0x00000046c844723c */ /* 0x000ff00000001870 */
[----:B------:R-:W-:Y:S01]  /*ed70*/  HMMA.16816.F32 R108, R204, R52, R8 ;  /* 0x00000034cc6c723c */ /* 0x000fe20000001808 */
[----:B------:R-:W5:Y:S07]  /*ed80*/  LDSM.16.M88.4 R8, [R222+0xe900] ;  /* 0x00e90000de08783b */ /* 0x000f6e0000000200 */
[C---:B------:R-:W-:Y:S01]  /*ed90*/  HMMA.16816.F32 R112, R200.reuse, R30, R12 ;  /* 0x0000001ec870723c */ /* 0x040fe2000000180c */
[----:B------:R-:W1:Y:S07]  /*eda0*/  LDSM.16.M88.4 R12, [R222+0xe100] ;  /* 0x00e10000de0c783b */ /* 0x000e6e0000000200 */
[C---:B------:R-:W-:Y:S08]  /*edb0*/  HMMA.16816.F32 R60, R200.reuse, R62, R120 ;  /* 0x0000003ec83c723c */ /* 0x040ff00000001878 */
[C---:B------:R-:W-:Y:S01]  /*edc0*/  HMMA.16816.F32 R148, R200.reuse, R40, R92 ;  /* 0x00000028c894723c */ /* 0x040fe2000000185c */
[----:B------:R-:W-:Y:S07]  /*edd0*/  LDSM.16.M88.4 R92, [R222+0xf900] ;  /* 0x00f90000de5c783b */ /* 0x000fee0000000200 */
[C---:B------:R-:W-:Y:S01]  /*ede0*/  HMMA.16816.F32 R124, R200.reuse, R32, R24 ;  /* 0x00000020c87c723c */ /* 0x040fe20000001818 */
[----:B------:R-:W2:Y:S07]  /*edf0*/  LDSM.16.M88.4 R24, [R222+0xf100] ;  /* 0x00f10000de18783b */ /* 0x000eae0000000200 */
[C---:B------:R-:W-:Y:S01]  /*ee00*/  HMMA.16816.F32 R132, R200.reuse, R36, R76 ;  /* 0x00000024c884723c */ /* 0x040fe2000000184c */
[----:B------:R-:W2:Y:S07]  /*ee10*/  LDSM.16.M88.4 R76, [R219+0x5800] ;  /* 0x00580000db4c783b */ /* 0x000eae0000000200 */
[C---:B------:R-:W-:Y:S08]  /*ee20*/  HMMA.16816.F32 R136, R200.reuse, R42, R84 ;  /* 0x0000002ac888723c */ /* 0x040ff00000001854 */
[C---:B------:R-:W-:Y:S08]  /*ee30*/  HMMA.16816.F32 R128, R200.reuse, R38, R48 ;  /* 0x00000026c880723c */ /* 0x040ff00000001830 */
[----:B------:R-:W-:Y:S08]  /*ee40*/  HMMA.16816.F32 R120, R200, R34, R20 ;  /* 0x00000022c878723c */ /* 0x000ff00000001814 */
[C---:B-1----:R-:W-:Y:S01]  /*ee50*/  HMMA.16816.F32 R80, R204.reuse, R58, R68 ;  /* 0x0000003acc50723c */ /* 0x042fe20000001844 */
[----:B------:R-:W1:Y:S07]  /*ee60*/  LDSM.16.M88.4 R68, [R219+0x6800] ;  /* 0x00680000db44783b */ /* 0x000e6e0000000200 */
[C---:B------:R-:W-:Y:S01]  /*ee70*/  HMMA.16816.F32 R84, R204.reuse, R56, R72 ;  /* 0x00000038cc54723c */ /* 0x040fe20000001848 */
[----:B------:R-:W1:Y:S07]  /*ee80*/  LDSM.16.M88.4 R72, [R219+0x6000] ;  /* 0x00600000db48783b */ /* 0x000e6e0000000200 */
[C---:B------:R-:W-:Y:S01]  /*ee90*/  HMMA.16816.F32 R96, R204.reuse, R54, R60 ;  /* 0x00000036cc60723c */ /* 0x040fe2000000183c */
[----:B------:R-:W-:Y:S07]  /*eea0*/  LDSM.16.M88.4 R60, [R219+0x7800] ;  /* 0x00780000db3c783b */ /* 0x000fee0000000200 */
[----:B--2---:R-:W-:Y:S01]  /*eeb0*/  HMMA.16816.F32 R56, R204, R44, R64 ;  /* 0x0000002ccc38723c */ /* 0x004fe20000001840 */
[----:B------:R-:W2:Y:S01]  /*eec0*/  LDSM.16.M88.4 R64, [R219+0x7000] ;  /* 0x00700000db40783b */ /* 0x000ea20000000200 */
[----:B------:R-:W-:-:S06]  /*eed0*/  DEPBAR.LE SB0, 0x0 ;  /* 0x000080000000791a */ /* 0x000fcc0000000000 */
[C---:B------:R-:W-:Y:S08]  /*eee0*/  HMMA.16816.F32 R52, R204.reuse, R46, R156 ;  /* 0x0000002ecc34723c */ /* 0x040ff0000000189c */
[C---:B---3--:R-:W-:Y:S08]  /*eef0*/  HMMA.16816.F32 R48, R204.reuse, R16, R160 ;  /* 0x00000010cc30723c */ /* 0x048ff000000018a0 */
        /* <DEDUP_REMOVED lines=26> */
[----:B------:R-:W-:Y:S07]  /*f0a0*/  @!P0 BRA `(.L_x_679) ;  /* 0x0000049000008947 */ /* 0x000fee0003800000 */
[----:B----4-:R-:W-:Y:S01]  /*f0b0*/  ULEA UR4, UR10, UR16, 0x7 ;  /* 0x000000100a047291 */ /* 0x010fe2000f8e383f */
[----:B------:R-:W-:Y:S01]  /*f0c0*/  ISETP.NE.AND P3, PT, R172, 0x1, PT ;  /* 0x00000001ac00780c */ /* 0x000fe20003f65270 */
[----:B------:R-:W-:Y:S01]  /*f0d0*/  IMAD.MOV.U32 R245, RZ, RZ, RZ ;  /* 0x000000fffff57224 */ /* 0x000fe200078e00ff */
[----:B------:R-:W-:-:S03]  /*f0e0*/  ISETP.GT.AND P4, PT, R169, 0x7f, PT ;  /* 0x0000007fa900780c */ /* 0x000fc60003f84270 */
        /* <DEDUP_REMOVED lines=9> */
[----:B------:R1:W2:Y:S01]  /*f180*/  @!P4 LDG.E R245, [R6.64] ;  /* 0x0000001606f5c981 */ /* 0x0002a2000c1e1900 */
[----:B------:R-:W-:Y:S01]  /*f190*/  IMAD.MOV R0, RZ, RZ, -R0 ;  /* 0x000000ffff007224 */ /* 0x000fe200078e0a00 */
[----:B------:R-:W-:Y:S01]  /*f1a0*/  SEL R25, RZ, 0x10, P6 ;  /* 0x00000010ff197807 */ /* 0x000fe20003000000 */
[----:B------:R-:W-:Y:S01]  /*f1b0*/  IMAD.SHL.U32 R17, R167, 0x2, RZ ;  /* 0x00000002a7117824 */ /* 0x000fe200078e00ff */
[----:B------:R-:W-:Y:S01]  /*f1c0*/  IADD3 R10, -R164, 0x10, RZ ;  /* 0x00000010a40a7810 */ /* 0x000fe20007ffe1ff */
[----:B------:R-:W-:-:S05]  /*f1d0*/  IMAD R9, R0, c[0x0][0x2b8], R5 ;  /* 0x0000ae0000097a24 */ /* 0x000fca00078e0205 */
[----:B------:R-:W-:Y:S01]  /*f1e0*/  SHF.R.S32.HI R0, RZ, 0x1f, R9 ;  /* 0x0000001fff007819 */ /* 0x000fe20000011409 */
[----:B------:R-:W-:Y:S04]  /*f1f0*/  STL [R1+0x4], R9 ;  /* 0x0000040901007387 */ /* 0x000fe80000100800 */
        /* <DEDUP_REMOVED lines=8> */
[----:B------:R-:W-:-:S04]  /*f280*/  IADD3 R0, P0, R6, UR26, RZ ;  /* 0x0000001a06007c10 */ /* 0x000fc8000ff1e0ff */
[----:B------:R-:W-:Y:S02]  /*f290*/  IADD3.X R6, R7, UR9, R5, P0, !PT ;  /* 0x0000000907067c10 */ /* 0x000fe400087fe405 */
[----:B------:R-:W-:-:S04]  /*f2a0*/  LEA R5, P0, R0, c[0x0][0x1c8], 0x1 ;  /* 0x0000720000057a11 */ /* 0x000fc800078008ff */
[----:B------:R-:W-:Y:S01]  /*f2b0*/  LEA.HI.X R0, R0, c[0x0][0x1cc], R6, 0x1, P0 ;  /* 0x0000730000007a11 */ /* 0x000fe200000f0c06 */
[----:B------:R-:W-:Y:S01]  /*f2c0*/  SHFL.IDX PT, R7, R5, 0x3, 0x181f ;  /* 0x00781f0005077f89 */ /* 0x000fe200000e0000 */
[----:B------:R-:W-:-:S03]  /*f2d0*/  IADD3 R6, -R25, 0x10, RZ ;  /* 0x0000001019067810 */ /* 0x000fc60007ffe1ff */
[----:B------:R-:W-:Y:S04]  /*f2e0*/  SHFL.IDX PT, R8, R0, 0x3, 0x181f ;  /* 0x00781f0000087f89 */ /* 0x000fe800000e0000 */
[----:B------:R-:W1:Y:S04]  /*f2f0*/  SHFL.IDX PT, R9, R5, RZ, 0x181f ;  /* 0x00181fff05097589 */ /* 0x000e6800000e0000 */
[----:B------:R-:W-:Y:S04]  /*f300*/  SHFL.IDX PT, R14, R5, 0x1, 0x181f ;  /* 0x00381f00050e7f89 */ /* 0x000fe800000e0000 */
[----:B------:R-:W2:Y:S04]  /*f310*/  SHFL.IDX PT, R12, R0, RZ, 0x181f ;  /* 0x00181fff000c7589 */ /* 0x000ea800000e0000 */
[----:B------:R3:W4:Y:S04]  /*f320*/  SHFL.IDX PT, R13, R5, 0x2, 0x181f ;  /* 0x00581f00050d7f89 */ /* 0x00072800000e0000 */
[----:B------:R-:W5:Y:S04]  /*f330*/  SHFL.IDX PT, R15, R0, 0x1, 0x181f ;  /* 0x00381f00000f7f89 */ /* 0x000f6800000e0000 */
[----:B------:R4:W4:Y:S01]  /*f340*/  SHFL.IDX PT, R24, R0, 0x2, 0x181f ;  /* 0x00581f0000187f89 */ /* 0x00092200000e0000 */
[----:B-1----:R-:W-:-:S02]  /*f350*/  IADD3 R20, P2, R9, R17, RZ ;  /* 0x0000001109147210 */ /* 0x002fc40007f5e0ff */
[----:B---3--:R-:W-:Y:S02]  /*f360*/  LOP3.LUT R5, R6, 0xf, RZ, 0xc0, !PT ;  /* 0x0000000f06057812 */ /* 0x008fe400078ec0ff */
[----:B------:R-:W-:Y:S02]  /*f370*/  SHF.L.U64.HI R6, R167, 0x1, R168 ;  /* 0x00000001a7067819 */ /* 0x000fe400000102a8 */
[----:B------:R-:W-:Y:S02]  /*f380*/  IADD3 R22, P1, P0, R5, R7, R17 ;  /* 0x0000000705167210 */ /* 0x000fe4000783e011 */
[----:B------:R-:W-:Y:S01]  /*f390*/  LOP3.LUT R5, R10, 0xf, RZ, 0xc0, !PT ;  /* 0x0000000f0a057812 */ /* 0x000fe200078ec0ff */
[--C-:B--2---:R-:W-:Y:S01]  /*f3a0*/  IMAD.X R21, R12, 0x1, R6.reuse, P2 ;  /* 0x000000010c157824 */ /* 0x104fe200010e0606 */
[----:B------:R-:W-:Y:S01]  /*f3b0*/  IADD3.X R23, RZ, R8, R6, P1, P0 ;  /* 0x00000008ff177210 */ /* 0x000fe20000fe0406 */
[----:B----4-:R-:W-:-:S03]  /*f3c0*/  IMAD.SHL.U32 R0, R165, 0x2, RZ ;  /* 0x00000002a5007824 */ /* 0x010fc600078e00ff */
[----:B------:R1:W-:Y:S02]  /*f3d0*/  LDGSTS.E.BYPASS.LTC128B.128 [R239+0x8100], [R20.64], !P6 ;  /* 0x0810000014ef7fae */ /* 0x0003e4000f101d56 */
[----:B------:R-:W-:Y:S02]  /*f3e0*/  IADD3 R10, P1, P0, R5, R7, R0 ;  /* 0x00000007050a7210 */ /* 0x000fe4000783e000 */
[----:B------:R-:W-:-:S04]  /*f3f0*/  SHF.L.U64.HI R5, R165, 0x1, R166 ;  /* 0x00000001a5057819 */ /* 0x000fc800000102a6 */
[--C-:B------:R-:W-:Y:S02]  /*f400*/  IADD3.X R11, RZ, R8, R5.reuse, P1, P0 ;  /* 0x00000008ff0b7210 */ /* 0x100fe40000fe0405 */
[-C--:B------:R-:W-:Y:S02]  /*f410*/  IADD3 R18, P0, R9, R0.reuse, RZ ;  /* 0x0000000009127210 */ /* 0x080fe40007f1e0ff */
[CC--:B------:R-:W-:Y:S02]  /*f420*/  IADD3 R16, P1, R14.reuse, R17.reuse, RZ ;  /* 0x000000110e107210 */ /* 0x0c0fe40007f3e0ff */
[-C--:B------:R-:W-:Y:S01]  /*f430*/  IADD3 R14, P2, R14, R0.reuse, RZ ;  /* 0x000000000e0e7210 */ /* 0x080fe20007f5e0ff */
[--C-:B------:R-:W-:Y:S01]  /*f440*/  IMAD.X R19, R12, 0x1, R5.reuse, P0 ;  /* 0x000000010c137824 */ /* 0x100fe200000e0605 */
[----:B------:R-:W-:Y:S01]  /*f450*/  IADD3 R12, P0, R13, R17, RZ ;  /* 0x000000110d0c7210 */ /* 0x000fe20007f1e0ff */
[--C-:B-----5:R-:W-:Y:S01]  /*f460*/  IMAD.X R17, R15, 0x1, R6.reuse, P1 ;  /* 0x000000010f117824 */ /* 0x120fe200008e0606 */
[----:B------:R-:W-:Y:S01]  /*f470*/  IADD3 R8, P1, R13, R0, RZ ;  /* 0x000000000d087210 */ /* 0x000fe20007f3e0ff */
[--C-:B------:R-:W-:Y:S01]  /*f480*/  IMAD.X R15, R15, 0x1, R5.reuse, P2 ;  /* 0x000000010f0f7824 */ /* 0x100fe200010e0605 */
[----:B------:R-:W-:Y:S01]  /*f490*/  ISETP.NE.U32.AND P2, PT, R164, RZ, PT ;  /* 0x000000ffa400720c */ /* 0x000fe20003f45070 */
[C---:B------:R-:W-:Y:S01]  /*f4a0*/  IMAD.X R13, R24.reuse, 0x1, R6, P0 ;  /* 0x00000001180d7824 */ /* 0x040fe200000e0606 */
        /* <DEDUP_REMOVED lines=9> */
.L_x_679:
[----:B----4-:R-:W-:Y:S01]  /*f540*/  FMUL.FTZ R0, R108, c[0x0][0x320] ;  /* 0x0000c8006c007a20 */ /* 0x010fe20000410000 */
[----:B------:R-:W-:Y:S01]  /*f550*/  SHF.R.S32.HI R6, RZ, 0x1f, R170 ;  /* 0x0000001fff067819 */ /* 0x000fe200000114aa */
[----:B------:R-:W-:Y:S01]  /*f560*/  FMUL.FTZ R5, R66, c[0x0][0x320] ;  /* 0x0000c80042057a20 */ /* 0x000fe20000410000 */
[----:B------:R-:W-:Y:S01]  /*f570*/  LEA.HI R7, R183, R174, RZ, 0x2 ;  /* 0x000000aeb7077211 */ /* 0x000fe200078f10ff */
[----:B------:R2:W-:Y:S01]  /*f580*/  MUFU.TANH R90, R0 ;  /* 0x00000000005a7308 */ /* 0x0005e20000002400 */
[----:B------:R-:W-:Y:S01]  /*f590*/  LEA.HI R6, R6, R170, RZ, 0x3 ;  /* 0x000000aa06067211 */ /* 0x000fe200078f18ff */
[----:B------:R-:W-:Y:S01]  /*f5a0*/  UMOV UR4, 0xffffff80 ;  /* 0xffffff8000047882 */ /* 0x000fe20000000000 */
[----:B------:R-:W-:Y:S01]  /*f5b0*/  PLOP3.LUT P1, PT, PT, PT, UP2, 0x80, 0x0 ;  /* 0x000000000000781c */ /* 0x000fe20003f2f028 */
[----:B------:R-:W-:Y:S01]  /*f5c0*/  UIMAD UR4, UR10, UR4, 0x81 ;  /* 0x000000810a0474a4 */ /* 0x000fe2000f8e0204 */
[----:B------:R-:W-:Y:S01]  /*f5d0*/  LOP3.LUT R6, R6, 0xffffff8, RZ, 0xc0, !PT ;  /* 0x0ffffff806067812 */ /* 0x000fe200078ec0ff */
[----:B------:R-:W-:Y:S01]  /*f5e0*/  IMAD.SHL.U32 R217, R3, 0x2, RZ ;  /* 0x0000000203d97824 */ /* 0x000fe200078e00ff */
[----:B------:R-:W-:Y:S01]  /*f5f0*/  PLOP3.LUT P0, PT, PT, PT, UP2, 0x80, 0x0 ;  /* 0x000000000000781c */ /* 0x000fe20003f0f028 */
[----:B------:R-:W3:Y:S01]  /*f600*/  @UP2 S2UR UR6, SR_CTAID.X ;  /* 0x00000000000629c3 */ /* 0x000ee20000002500 */
[----:B------:R-:W0:Y:S01]  /*f610*/  LDGDEPBAR ;  /* 0x00000000000079af */ /* 0x000e220000000000 */
[----:B-1----:R-:W-:Y:S01]  /*f620*/  IMAD.IADD R10, R170, 0x1, -R6 ;  /* 0x00000001aa0a7824 */ /* 0x002fe200078e0a06 */
[----:B------:R-:W-:Y:S01]  /*f630*/  LEA R221, R2, R217, 0x1 ;  /* 0x000000d902dd7211 */ /* 0x000fe200078e08ff */
[----:B------:R-:W-:-:S02]  /*f640*/  IMAD R218, R4, 0x2, R217 ;  /* 0x0000000204da7824 */ /* 0x000fc400078e02d9 */
[----:B--2---:R-:W-:Y:S02]  /*f650*/  FMUL.FTZ R0, R109, c[0x0][0x320] ;  /* 0x0000c8006d007a20 */ /* 0x004fe40000410000 */
[----:B------:R-:W-:Y:S02]  /*f660*/  IMAD R220, R2, 0x2, R218 ;  /* 0x0000000202dc7824 */ /* 0x000fe400078e02da */
[----:B------:R1:W2:Y:S01]  /*f670*/  MUFU.TANH R89, R0 ;  /* 0x0000000000597308 */ /* 0x0002a20000002400 */
[----:B---3--:R-:W-:Y:S01]  /*f680*/  @UP2 USHF.L.U32 UR6, UR6, 0x7, URZ ;  /* 0x0000000706062899 */ /* 0x008fe2000800063f */
[----:B-1----:R-:W-:-:S06]  /*f690*/  FMUL.FTZ R0, R96, c[0x0][0x320] ;  /* 0x0000c80060007a20 */ /* 0x002fcc0000410000 */
[----:B------:R1:W3:Y:S02]  /*f6a0*/  MUFU.TANH R88, R0 ;  /* 0x0000000000587308 */ /* 0x0002e40000002400 */
[----:B-1----:R-:W-:-:S06]  /*f6b0*/  FMUL.FTZ R0, R97, c[0x0][0x320] ;  /* 0x0000c80061007a20 */ /* 0x002fcc0000410000 */
[----:B------:R1:W-:Y:S02]  /*f6c0*/  MUFU.TANH R11, R0 ;  /* 0x00000000000b7308 */ /* 0x0003e40000002400 */
[----:B-1----:R-:W-:-:S06]  /*f6d0*/  FMUL.FTZ R0, R84, c[0x0][0x320] ;  /* 0x0000c80054007a20 */ /* 0x002fcc0000410000 */
[----:B------:R1:W4:Y:S02]  /*f6e0*/  MUFU.TANH R84, R0 ;  /* 0x0000000000547308 */ /* 0x0003240000002400 */
[----:B-1----:R-:W-:-:S06]  /*f6f0*/  FMUL.FTZ R0, R85, c[0x0][0x320] ;  /* 0x0000c80055007a20 */ /* 0x002fcc0000410000 */
[----:B------:R1:W5:Y:S02]  /*f700*/  MUFU.TANH R75, R0 ;  /* 0x00000000004b7308 */ /* 0x0003640000002400 */
        /* <DEDUP_REMOVED lines=21> */
[----:B------:R1:W-:Y:S02]  /*f860*/  MUFU.TANH R172, R0 ;  /* 0x0000000000ac7308 */ /* 0x0003e40000002400 */
        /* <DEDUP_REMOVED lines=39> */
[----:B------:R1:W1:Y:S02]  /*fae0*/  MUFU.TANH R12, R0 ;  /* 0x00000000000c7308 */ /* 0x0002640000002400 */
[----:B-1----:R-:W-:-:S06]  /*faf0*/  FMUL.FTZ R0, R38, c[0x0][0x320] ;  /* 0x0000c80026007a20 */ /* 0x002fcc0000410000 */
[----:B------:R1:W-:Y:S08]  /*fb00*/  MUFU.TANH R38, R5 ;  /* 0x0000000500267308 */ /* 0x0003f00000002400 */
[----:B------:R2:W-:Y:S01]  /*fb10*/  MUFU.TANH R168, R0 ;  /* 0x0000000000a87308 */ /* 0x0005e20000002400 */
[----:B-1----:R-:W-:Y:S01]  /*fb20*/  LOP3.LUT R5, R7, 0xfffffffc, RZ, 0xc0, !PT ;  /* 0xfffffffc07057812 */ /* 0x002fe200078ec0ff */
[----:B------:R-:W-:-:S04]  /*fb30*/  FMUL.FTZ R7, R67, c[0x0][0x320] ;  /* 0x0000c80043077a20 */ /* 0x000fc80000410000 */
[----:B------:R-:W-:Y:S02]  /*fb40*/  IMAD.IADD R5, R174, 0x1, -R5 ;  /* 0x00000001ae057824 */ /* 0x000fe400078e0a05 */
[----:B--2---:R-:W-:-:S04]  /*fb50*/  FMUL.FTZ R0, R39, c[0x0][0x320] ;  /* 0x0000c80027007a20 */ /* 0x004fc80000410000 */
        /* <DEDUP_REMOVED lines=8> */
[----:B------:R1:W-:Y:S08]  /*fbe0*/  MUFU.TANH R35, R7 ;  /* 0x0000000700237308 */ /* 0x0003f00000002400 */
[----:B------:R2:W-:Y:S01]  /*fbf0*/  MUFU.TANH R175, R0 ;  /* 0x0000000000af7308 */ /* 0x0005e20000002400 */
[----:B-1----:R-:W-:-:S04]  /*fc00*/  LEA.HI R7, R5, R5, RZ, 0x1 ;  /* 0x0000000505077211 */ /* 0x002fc800078f08ff */
[----:B------:R-:W-:Y:S01]  /*fc10*/  LOP3.LUT R7, R7, 0x1ffffffe, RZ, 0xc0, !PT ;  /* 0x1ffffffe07077812 */ /* 0x000fe200078ec0ff */
[----:B--2---:R-:W-:-:S03]  /*fc20*/  FMUL.FTZ R0, R86, c[0x0][0x320] ;  /* 0x0000c80056007a20 */ /* 0x004fc60000410000 */
[----:B------:R-:W-:Y:S01]  /*fc30*/  IADD3 R7, R5, -R7, RZ ;  /* 0x8000000705077210 */ /* 0x000fe20007ffe0ff */
[----:B------:R-:W-:Y:S01]  /*fc40*/  FMUL.FTZ R5, R51, c[0x0][0x320] ;  /* 0x0000c80033057a20 */ /* 0x000fe20000410000 */
[----:B------:R1:W-:Y:S08]  /*fc50*/  MUFU.TANH R19, R0 ;  /* 0x0000000000137308 */ /* 0x0003f00000002400 */
[----:B------:R-:W-:Y:S01]  /*fc60*/  MUFU.TANH R17, R5 ;  /* 0x0000000500117308 */ /* 0x000fe20000002400 */
[----:B-1----:R-:W-:-:S07]  /*fc70*/  FMUL.FTZ R0, R87, c[0x0][0x320] ;  /* 0x0000c80057007a20 */ /* 0x002fce0000410000 */
        /* <DEDUP_REMOVED lines=12> */
[----:B------:R1:W2:Y:S02]  /*fd40*/  MUFU.TANH R13, R0 ;  /* 0x00000000000d7308 */ /* 0x0002a40000002400 */
[----:B-1----:R-:W-:-:S06]  /*fd50*/  FMUL.FTZ R0, R99, c[0x0][0x320] ;  /* 0x0000c80063007a20 */ /* 0x002fcc0000410000 */
[----:B------:R1:W1:Y:S02]  /*fd60*/  MUFU.TANH R14, R0 ;  /* 0x00000000000e7308 */ /* 0x0002640000002400 */
[----:B-1----:R-:W-:-:S05]  /*fd70*/  LOP3.LUT R0, R171, 0xffffffe0, RZ, 0xc0, !PT ;  /* 0xffffffe0ab007812 */ /* 0x002fca00078ec0ff */
[----:B------:R-:W-:-:S05]  /*fd80*/  IMAD.IADD R0, R174, 0x1, -R0 ;  /* 0x00000001ae007824 */ /* 0x000fca00078e0a00 */
[----:B------:R-:W-:-:S04]  /*fd90*/  SHF.R.S32.HI R8, RZ, 0x1f, R0 ;  /* 0x0000001fff087819 */ /* 0x000fc80000011400 */
[----:B------:R-:W-:Y:S01]  /*fda0*/  LEA.HI R6, R8, R0, RZ, 0x2 ;  /* 0x0000000008067211 */ /* 0x000fe200078f10ff */
[----:B------:R-:W-:-:S03]  /*fdb0*/  FMUL.FTZ R8, R50, c[0x0][0x320] ;  /* 0x0000c80032087a20 */ /* 0x000fc60000410000 */
[C---:B------:R-:W-:Y:S01]  /*fdc0*/  LEA.HI.SX32 R9, R6.reuse, UR14, 0x1e ;  /* 0x0000000e06097c11 */ /* 0x040fe2000f8ff2ff */
[----:B------:R1:W-:Y:S01]  /*fdd0*/  MUFU.TANH R18, R8 ;  /* 0x0000000800127308 */ /* 0x0003e20000002400 */
[----:B------:R-:W-:-:S03]  /*fde0*/  LOP3.LUT R6, R6, 0x7ffffffc, RZ, 0xc0, !PT ;  /* 0x7ffffffc06067812 */ /* 0x000fc600078ec0ff */
[----:B------:R-:W-:Y:S02]  /*fdf0*/  IMAD R9, R10, 0x10, R9 ;  /* 0x000000100a097824 */ /* 0x000fe400078e0209 */
[----:B------:R-:W-:Y:S02]  /*fe00*/  IMAD.IADD R0, R0, 0x1, -R6 ;  /* 0x0000000100007824 */ /* 0x000fe400078e0a06 */
[----:B------:R-:W-:Y:S02]  /*fe10*/  IMAD R15, R7, 0x8, R9 ;  /* 0x00000008070f7824 */ /* 0x000fe400078e0209 */
[----:B------:R-:W-:Y:S01]  /*fe20*/  FMUL.FTZ R7, R30, c[0x0][0x320] ;  /* 0x0000c8001e077a20 */ /* 0x000fe20000410000 */
[----:B------:R-:W-:Y:S01]  /*fe30*/  SHF.L.U32 R10, R0, 0x1, RZ ;  /* 0x00000001000a7819 */ /* 0x000fe200000006ff */
[----:B------:R-:W-:Y:S01]  /*fe40*/  IMAD.MOV.U32 R5, RZ, RZ, R15 ;  /* 0x000000ffff057224 */ /* 0x000fe200078e000f */
[----:B------:R2:W-:Y:S01]  /*fe50*/  STL [R1+0x14], R15 ;  /* 0x0000140f01007387 */ /* 0x0005e20000100800 */
[----:B------:R-:W-:Y:S01]  /*fe60*/  FMUL.FTZ R0, R83, c[0x0][0x320] ;  /* 0x0000c80053007a20 */ /* 0x000fe20000410000 */
[----:B------:R3:W-:Y:S01]  /*fe70*/  MUFU.TANH R34, R7 ;  /* 0x0000000700227308 */ /* 0x0007e20000002400 */
[----:B-1----:R-:W-:Y:S01]  /*fe80*/  @P1 IMAD.HI.U32 R8, R15, c[0x0][0x2c8], RZ ;  /* 0x0000b2000f081a27 */ /* 0x002fe200078e00ff */
[----:B------:R-:W-:Y:S01]  /*fe90*/  IADD3 R6, -R10, UR24, RZ ;  /* 0x000000180a067c10 */ /* 0x000fe2000fffe1ff */
[----:B------:R-:W-:Y:S03]  /*fea0*/  STL [R1+0x18], R10 ;  /* 0x0000180a01007387 */ /* 0x000fe60000100800 */
[----:B------:R-:W-:-:S02]  /*feb0*/  @P0 SHF.R.U32.HI R5, RZ, c[0x0][0x2cc], R8 ;  /* 0x0000b300ff050a19 */ /* 0x000fc40000011608 */
[----:B------:R-:W-:Y:S03]  /*fec0*/  MUFU.TANH R61, R0 ;  /* 0x00000000003d7308 */ /* 0x000fe60000002400 */
[----:B------:R-:W1:Y:S04]  /*fed0*/  SHFL.IDX PT, R9, R5, RZ, 0x1c1f ;  /* 0x001c1fff05097589 */ /* 0x000e6800000e0000 */
[----:B------:R1:W4:Y:S01]  /*fee0*/  SHFL.IDX PT, R8, R5, 0x1, 0x1c1f ;  /* 0x003c1f0005087f89 */ /* 0x00032200000e0000 */
[----:B---3--:R-:W-:-:S04]  /*fef0*/  FMUL.FTZ R7, R31, c[0x0][0x320] ;  /* 0x0000c8001f077a20 */ /* 0x008fc80000410000 */
[----:B------:R-:W-:Y:S01]  /*ff00*/  MUFU.TANH R24, R7 ;  /* 0x0000000700187308 */ /* 0x000fe20000002400 */
[----:B--2---:R-:W-:-:S07]  /*ff10*/  FMUL.FTZ R15, R63, c[0x0][0x320] ;  /* 0x0000c8003f0f7a20 */ /* 0x004fce0000410000 */
[----:B------:R-:W-:Y:S01]  /*ff20*/  MUFU.TANH R15, R15 ;  /* 0x0000000f000f7308 */ /* 0x000fe20000002400 */
[----:B-1----:R-:W-:-:S07]  /*ff30*/  FMUL.FTZ R5, R82, c[0x0][0x320] ;  /* 0x0000c80052057a20 */ /* 0x002fce0000410000 */
[----:B------:R1:W2:Y:S02]  /*ff40*/  MUFU.TANH R60, R5 ;  /* 0x00000005003c7308 */ /* 0x0002a40000002400 */
[----:B-1----:R-:W-:Y:S01]  /*ff50*/  IMAD.U32 R5, RZ, RZ, UR4 ;  /* 0x00000004ff057e24 */ /* 0x002fe2000f8e00ff */
[----:B------:R-:W-:Y:S02]  /*ff60*/  ULDC.64 UR4, c[0x0][0x2c8] ;  /* 0x0000b20000047ab9 */ /* 0x000fe40000000a00 */
[----:B------:R-:W-:Y:S02]  /*ff70*/  UIMAD.WIDE.U32 UR6, UR6, UR4, URZ ;  /* 0x00000004060672a5 */ /* 0x000fe4000f8e003f */
[----:B------:R-:W-:Y:S02]  /*ff80*/  IADD3 R5, -R10, UR11, R5 ;  /* 0x0000000b0a057c10 */ /* 0x000fe4000fffe105 */
[----:B------:R-:W-:Y:S02]  /*ff90*/  @UP2 USHF.R.U32.HI UR14, URZ, UR5, UR7 ;  /* 0x000000053f0e2299 */ /* 0x000fe40008011607 */
[----:B------:R-:W-:Y:S01]  /*ffa0*/  IADD3 R0, R5, -UR20, RZ ;  /* 0x8000001405007c10 */ /* 0x000fe2000fffe0ff */
[----:B------:R-:W-:Y:S01]  /*ffb0*/  FMUL.FTZ R5, R62, c[0x0][0x320] ;  /* 0x0000c8003e057a20 */ /* 0x000fe20000410000 */
[----:B------:R-:W-:-:S03]  /*ffc0*/  UIADD3 UR14, UR14, UR11, -UR20 ;  /* 0x0000000b0e0e7290 */ /* 0x000fc6000fffe814 */
[C---:B------:R-:W-:Y:S01]  /*ffd0*/  IMAD.IADD R7, R0.reuse, 0x1, R9 ;  /* 0x0000000100077824 */ /* 0x040fe200078e0209 */
[----:B------:R1:W-:Y:S01]  /*ffe0*/  MUFU.TANH R20, R5 ;  /* 0x0000000500147308 */ /* 0x0003e20000002400 */
[----:B----4-:R-:W-:Y:S01]  /*fff0*/  IMAD.IADD R0, R0, 0x1, R8 ;  /* 0x0000000100007824 */ /* 0x010fe200078e0208 */
[----:B------:R-:W-:Y:S01]  /*10000*/  USHF.R.S32.HI UR4, URZ, 0x1f, UR14 ;  /* 0x0000001f3f047899 */ /* 0x000fe2000801140e */
[----:B------:R-:W-:-:S03]  /*10010*/  FMUL.FTZ R8, R42, c[0x0][0x320] ;  /* 0x0000c8002a087a20 */ /* 0x000fc60000410000 */
[----:B------:R-:W-:Y:S01]  /*10020*/  IMNMX R0, R6, R0, PT ;  /* 0x0000000006007217 */ /* 0x000fe20003800200 */
[----:B------:R-:W-:Y:S02]  /*10030*/  ULEA.HI UR4, UR4, UR14, URZ, 0x7 ;  /* 0x0000000e04047291 */ /* 0x000fe4000f8f383f */
[----:B------:R-:W-:Y:S02]  /*10040*/  UIADD3 UR14, UR10, -0x2, URZ ;  /* 0xfffffffe0a0e7890 */ /* 0x000fe4000fffe03f */
[----:B------:R-:W-:-:S04]  /*10050*/  USHF.R.S32.HI UR7, URZ, 0x7, UR4 ;  /* 0x000000073f077899 */ /* 0x000fc80008011404 */
[----:B------:R-:W-:Y:S01]  /*10060*/  UISETP.LT.AND UP0, UPT, URZ, UR7, UPT ;  /* 0x000000073f00728c */ /* 0x000fe2000bf01270 */
[----:B-1----:R-:W-:Y:S01]  /*10070*/  IMNMX R5, R6, R7, PT ;  /* 0x0000000706057217 */ /* 0x002fe20003800200 */
[----:B------:R-:W-:Y:S02]  /*10080*/  FMUL.FTZ R7, R78, c[0x0][0x320] ;  /* 0x0000c8004e077a20 */ /* 0x000fe40000410000 */
[----:B------:R-:W-:Y:S01]  /*10090*/  USEL UR7, URZ, UR7, !UP0 ;  /* 0x000000073f077287 */ /* 0x000fe2000c000000 */
[C---:B------:R-:W-:Y:S01]  /*100a0*/  ISETP.GT.AND P0, PT, R5.reuse, RZ, PT ;  /* 0x000000ff0500720c */ /* 0x040fe20003f04270 */
[----:B------:R1:W3:Y:S01]  /*100b0*/  MUFU.TANH R6, R7 ;  /* 0x0000000700067308 */ /* 0x0002e20000002400 */
[C---:B------:R-:W-:Y:S01]  /*100c0*/  ISETP.GT.AND P1, PT, R5.reuse, 0x1, PT ;  /* 0x000000010500780c */ /* 0x040fe20003f24270 */
[----:B------:R-:W-:Y:S01]  /*100d0*/  UISETP.GE.AND UP0, UPT, UR14, UR7, UPT ;  /* 0x000000070e00728c */ /* 0x000fe2000bf06270 */
[----:B------:R-:W-:Y:S02]  /*100e0*/  ISETP.GT.AND P2, PT, R5, 0x8, PT ;  /* 0x000000080500780c */ /* 0x000fe40003f44270 */
[----:B------:R-:W-:-:S02]  /*100f0*/  FSEL R9, R89, -INF , P1 ;  /* 0xff80000059097808 */ /* 0x000fc40000800000 */
[C---:B------:R-:W-:Y:S02]  /*10100*/  ISETP.GT.AND P1, PT, R5.reuse, 0x10, PT ;  /* 0x000000100500780c */ /* 0x040fe40003f24270 */
[----:B------:R-:W-:Y:S02]  /*10110*/  FSEL R10, R88, -INF , P2 ;  /* 0xff800000580a7808 */ /* 0x000fe40001000000 */
[C---:B------:R-:W-:Y:S02]  /*10120*/  ISETP.GT.AND P2, PT, R5.reuse, 0x11, PT ;  /* 0x000000110500780c */ /* 0x040fe40003f44270 */
[----:B------:R-:W-:Y:S02]  /*10130*/  FSEL R28, R84, -INF , P1 ;  /* 0xff800000541c7808 */ /* 0x000fe40000800000 */
[----:B------:R-:W-:Y:S02]  /*10140*/  ISETP.GT.AND P1, PT, R5, 0x19, PT ;  /* 0x000000190500780c */ /* 0x000fe40003f24270 */
[----:B-1----:R-:W-:-:S02]  /*10150*/  FSEL R7, R90, -INF , P0 ;  /* 0xff8000005a077808 */ /* 0x002fc40000000000 */
[----:B------:R-:W-:Y:S02]  /*10160*/  ISETP.GT.AND P0, PT, R5, 0x9, PT ;  /* 0x000000090500780c */ /* 0x000fe40003f04270 */
[----:B-----5:R-:W-:Y:S02]  /*10170*/  FSEL R29, R75, -INF , P2 ;  /* 0xff8000004b1d7808 */ /* 0x020fe40001000000 */
[----:B------:R-:W-:Y:S02]  /*10180*/  FSEL R11, R11, -INF , P0 ;  /* 0xff8000000b0b7808 */ /* 0x000fe40000000000 */
[C---:B------:R-:W-:Y:S02]  /*10190*/  ISETP.GT.AND P0, PT, R5.reuse, 0x18, PT ;  /* 0x000000180500780c */ /* 0x040fe40003f04270 */
[----:B------:R-:W-:Y:S02]  /*101a0*/  ISETP.GT.AND P2, PT, R5, 0x20, PT ;  /* 0x000000200500780c */ /* 0x000fe40003f44270 */
[----:B------:R-:W-:-:S02]  /*101b0*/  FSEL R30, R74, -INF , P0 ;  /* 0xff8000004a1e7808 */ /* 0x000fc40000000000 */
[----:B------:R-:W-:Y:S02]  /*101c0*/  ISETP.GT.AND P0, PT, R5, 0x21, PT ;  /* 0x000000210500780c */ /* 0x000fe40003f04270 */
[----:B------:R-:W-:Y:S02]  /*101d0*/  FSEL R33, R73, -INF , P1 ;  /* 0xff80000049217808 */ /* 0x000fe40000800000 */
[----:B------:R-:W-:Y:S02]  /*101e0*/  ISETP.GT.AND P1, PT, R5, 0x28, PT ;  /* 0x000000280500780c */ /* 0x000fe40003f24270 */
[----:B------:R-:W-:Y:S02]  /*101f0*/  FSEL R70, R72, -INF , P2 ;  /* 0xff80000048467808 */ /* 0x000fe40001000000 */
[----:B------:R-:W-:Y:S02]  /*10200*/  FSEL R101, R101, -INF , P0 ;  /* 0xff80000065657808 */ /* 0x000fe40000000000 */
[----:B------:R-:W-:-:S02]  /*10210*/  ISETP.GT.AND P2, PT, R5, 0x29, PT ;  /* 0x000000290500780c */ /* 0x000fc40003f44270 */
[C---:B------:R-:W-:Y:S02]  /*10220*/  ISETP.GT.AND P0, PT, R5.reuse, 0x30, PT ;  /* 0x000000300500780c */ /* 0x040fe40003f04270 */
[----:B------:R-:W-:Y:S02]  /*10230*/  FSEL R102, R102, -INF , P1 ;  /* 0xff80000066667808 */ /* 0x000fe40000800000 */
[C---:B------:R-:W-:Y:S02]  /*10240*/  ISETP.GT.AND P1, PT, R5.reuse, 0x31, PT ;  /* 0x000000310500780c */ /* 0x040fe40003f24270 */
[----:B------:R-:W-:Y:S02]  /*10250*/  FSEL R112, R112, -INF , P2 ;  /* 0xff80000070707808 */ /* 0x000fe40001000000 */
[----:B------:R-:W-:Y:S02]  /*10260*/  FSEL R114, R114, -INF , P0 ;  /* 0xff80000072727808 */ /* 0x000fe40000000000 */
[----:B------:R-:W-:-:S02]  /*10270*/  ISETP.GT.AND P2, PT, R5, 0x38, PT ;  /* 0x000000380500780c */ /* 0x000fc40003f44270 */
        /* <DEDUP_REMOVED lines=8> */
[C---:B------:R-:W-:Y:S01]  /*10300*/  ISETP.GT.AND P1, PT, R5.reuse, 0x49, PT ;  /* 0x000000490500780c */ /* 0x040fe20003f24270 */
[----:B------:R1:W4:Y:S01]  /*10310*/  MUFU.TANH R16, R8 ;  /* 0x0000000800107308 */ /* 0x0003220000002400 */
        /* <DEDUP_REMOVED lines=11> */
[----:B------:R-:W-:Y:S02]  /*103d0*/  ISETP.GT.AND P1, PT, R5, 0x61, PT ;  /* 0x000000610500780c */ /* 0x000fe40003f24270 */
[----:B------:R-:W-:Y:S02]  /*103e0*/  FSEL R187, R49, -INF , P2 ;  /* 0xff80000031bb7808 */ /* 0x000fe40001000000 */
[----:B------:R-:W-:Y:S02]  /*103f0*/  FSEL R242, R48, -INF , P0 ;  /* 0xff80000030f27808 */ /* 0x000fe40000000000 */
[----:B------:R-:W-:-:S02]  /*10400*/  ISETP.GT.AND P2, PT, R5, 0x68, PT ;  /* 0x000000680500780c */ /* 0x000fc40003f44270 */
[----:B------:R-:W-:Y:S02]  /*10410*/  ISETP.GT.AND P0, PT, R5, 0x69, PT ;  /* 0x000000690500780c */ /* 0x000fe40003f04270 */
[----:B------:R-:W-:Y:S02]  /*10420*/  FSEL R246, R41, -INF , P1 ;  /* 0xff80000029f67808 */ /* 0x000fe40000800000 */
[----:B------:R-:W-:Y:S02]  /*10430*/  ISETP.GT.AND P1, PT, R5, 0x70, PT ;  /* 0x000000700500780c */ /* 0x000fe40003f24270 */
[----:B------:R-:W-:Y:S02]  /*10440*/  FMNMX.FTZ R69, R7, R9, !PT ;  /* 0x0000000907457209 */ /* 0x000fe40007810000 */
[----:B------:R-:W-:Y:S02]  /*10450*/  FSEL R247, R40, -INF , P2 ;  /* 0xff80000028f77808 */ /* 0x000fe40001000000 */
[----:B------:R-:W-:-:S02]  /*10460*/  FSEL R248, R37, -INF , P0 ;  /* 0xff80000025f87808 */ /* 0x000fc40000000000 */
[C---:B------:R-:W-:Y:S02]  /*10470*/  ISETP.GT.AND P2, PT, R5.reuse, 0x71, PT ;  /* 0x000000710500780c */ /* 0x040fe40003f44270 */
[C---:B------:R-:W-:Y:S02]  /*10480*/  ISETP.GT.AND P0, PT, R5.reuse, 0x78, PT ;  /* 0x000000780500780c */ /* 0x040fe40003f04270 */
[----:B------:R-:W-:Y:S02]  /*10490*/  FMNMX.FTZ R69, R10, R69, !PT ;  /* 0x000000450a457209 */ /* 0x000fe40007810000 */
[----:B------:R-:W-:Y:S02]  /*104a0*/  FSEL R154, R36, -INF , P1 ;  /* 0xff800000249a7808 */ /* 0x000fe40000800000 */
[----:B------:R-:W-:Y:S02]  /*104b0*/  ISETP.GT.AND P1, PT, R5, 0x79, PT ;  /* 0x000000790500780c */ /* 0x000fe40003f24270 */
[----:B------:R-:W-:-:S02]  /*104c0*/  FSEL R240, R27, -INF , P2 ;  /* 0xff8000001bf07808 */ /* 0x000fc40001000000 */
[----:B------:R-:W-:Y:S02]  /*104d0*/  FSEL R153, R25, -INF , P0 ;  /* 0xff80000019997808 */ /* 0x000fe40000000000 */
[C---:B------:R-:W-:Y:S02]  /*104e0*/  ISETP.GT.AND P2, PT, R0.reuse, RZ, PT ;  /* 0x000000ff0000720c */ /* 0x040fe40003f44270 */
[C---:B------:R-:W-:Y:S02]  /*104f0*/  ISETP.GT.AND P0, PT, R0.reuse, 0x1, PT ;  /* 0x000000010000780c */ /* 0x040fe40003f04270 */
[----:B------:R-:W-:Y:S02]  /*10500*/  FMNMX.FTZ R69, R11, R69, !PT ;  /* 0x000000450b457209 */ /* 0x000fe40007810000 */
[----:B------:R-:W-:Y:S02]  /*10510*/  FSEL R250, R23, -INF , P1 ;  /* 0xff80000017fa7808 */ /* 0x000fe40000800000 */
[----:B------:R-:W-:-:S02]  /*10520*/  ISETP.GT.AND P1, PT, R0, 0x8, PT ;  /* 0x000000080000780c */ /* 0x000fc40003f24270 */
[----:B-1----:R-:W-:Y:S02]  /*10530*/  FSEL R8, R21, -INF , P2 ;  /* 0xff80000015087808 */ /* 0x002fe40001000000 */
[----:B------:R-:W-:Y:S02]  /*10540*/  FSEL R12, R12, -INF , P0 ;  /* 0xff8000000c0c7808 */ /* 0x000fe40000000000 */
        /* <DEDUP_REMOVED lines=18> */
[----:B--2---:R-:W-:Y:S02]  /*10670*/  FSEL R60, R60, -INF , P1 ;  /* 0xff8000003c3c7808 */ /* 0x004fe40000800000 */
        /* <DEDUP_REMOVED lines=31> */
[----:B---3--:R-:W-:Y:S02]  /*10870*/  FSEL R162, R6, -INF , P1 ;  /* 0xff80000006a27808 */ /* 0x008fe40000800000 */
        /* <DEDUP_REMOVED lines=39> */
[----:B----4-:R-:W-:Y:S02]  /*10af0*/  FSEL R209, R16, -INF , P1 ;  /* 0xff80000010d17808 */ /* 0x010fe40000800000 */
[----:B------:R-:W-:Y:S01]  /*10b00*/  FMNMX.FTZ R5, R182, R5, !PT ;  /* 0x00000005b6057209 */ /* 0x000fe20007810000 */
[----:B------:R-:W-:Y:S01]  /*10b10*/  LDSM.16.MT88.4 R16, [R218+0x100] ;  /* 0x00010000da10783b */ /* 0x000fe20000004200 */
[----:B------:R-:W-:Y:S02]  /*10b20*/  FMNMX.FTZ R69, R248, R69, !PT ;  /* 0x00000045f8457209 */ /* 0x000fe40007810000 */
[----:B------:R-:W-:-:S02]  /*10b30*/  ISETP.GT.AND P1, PT, R0, 0x68, PT ;  /* 0x000000680000780c */ /* 0x000fc40003f24270 */
[----:B------:R-:W-:Y:S02]  /*10b40*/  FSEL R208, R39, -INF , P0 ;  /* 0xff80000027d07808 */ /* 0x000fe40000000000 */
[----:B------:R-:W-:Y:S02]  /*10b50*/  FMNMX.FTZ R5, R209, R5, !PT ;  /* 0x00000005d1057209 */ /* 0x000fe40007810000 */
[----:B------:R-:W-:Y:S02]  /*10b60*/  FMNMX.FTZ R69, R154, R69, !PT ;  /* 0x000000459a457209 */ /* 0x000fe40007810000 */
[----:B------:R-:W-:Y:S02]  /*10b70*/  ISETP.GT.AND P0, PT, R0, 0x69, PT ;  /* 0x000000690000780c */ /* 0x000fe40003f04270 */
[----:B------:R-:W-:Y:S02]  /*10b80*/  FSEL R210, R38, -INF , P1 ;  /* 0xff80000026d27808 */ /* 0x000fe40000800000 */
[----:B------:R-:W-:Y:S01]  /*10b90*/  FMNMX.FTZ R5, R208, R5, !PT ;  /* 0x00000005d0057209 */ /* 0x000fe20007810000 */
[----:B------:R-:W-:Y:S01]  /*10ba0*/  LDSM.16.MT88.4 R36, [R217+0x900] ;  /* 0x00090000d924783b */ /* 0x000fe20000004200 */
        /* <DEDUP_REMOVED lines=10> */
[----:B------:R-:W-:Y:S01]  /*10c50*/  FSEL R186, R24, -INF , P0 ;  /* 0xff80000018ba7808 */ /* 0x000fe20000000000 */
[----:B------:R-:W1:Y:S01]  /*10c60*/  SHFL.BFLY PT, R6, R69, 0x2, 0x1f ;  /* 0x0c401f0045067f89 */ /* 0x000e6200000e0000 */
[----:B------:R-:W-:Y:S02]  /*10c70*/  FMNMX.FTZ R5, R155, R5, !PT ;  /* 0x000000059b057209 */ /* 0x000fe40007810000 */
[----:B------:R-:W-:Y:S01]  /*10c80*/  ISETP.GT.AND P0, PT, R0, 0x79, PT ;  /* 0x000000790000780c */ /* 0x000fe20003f04270 */
[----:B------:R-:W-:Y:S01]  /*10c90*/  LDSM.16.MT88.4 R24, [R220+0x100] ;  /* 0x00010000dc18783b */ /* 0x000fe20000004200 */
[----:B------:R-:W-:-:S02]  /*10ca0*/  FSEL R139, R20, -INF , P1 ;  /* 0xff800000148b7808 */ /* 0x000fc40000800000 */
[----:B------:R-:W-:Y:S01]  /*10cb0*/  FMNMX.FTZ R0, R186, R5, !PT ;  /* 0x00000005ba007209 */ /* 0x000fe20007810000 */
[----:B------:R-:W-:Y:S01]  /*10cc0*/  LDSM.16.MT88.4 R20, [R217+0x100] ;  /* 0x00010000d914783b */ /* 0x000fe20000004200 */
        /* <DEDUP_REMOVED lines=13> */
[--C-:B------:R-:W-:Y:S02]  /*10da0*/  FFMA.FTZ R2, R28, c[0x0][0x2d0], -R5.reuse ;  /* 0x0000b4001c027a23 */ /* 0x100fe40000010805 */
[----:B------:R1:W-:Y:S01]  /*10db0*/  MUFU.EX2 R136, R6 ;  /* 0x0000000600887308 */ /* 0x0003e20000000800 */
[----:B--2---:R-:W-:Y:S01]  /*10dc0*/  FMNMX.FTZ R68, R68, R0, !PT ;  /* 0x0000000044447209 */ /* 0x004fe20007810000 */
[----:B------:R-:W-:-:S03]  /*10dd0*/  FFMA.FTZ R0, R10, c[0x0][0x2d0], -R5 ;  /* 0x0000b4000a007a23 */ /* 0x000fc60000010805 */
[----:B------:R-:W-:-:S03]  /*10de0*/  FSETP.NEU.FTZ.AND P0, PT, R68, -INF , PT ;  /* 0xff8000004400780b */ /* 0x000fc60003f1d000 */
[----:B------:R2:W-:Y:S01]  /*10df0*/  MUFU.EX2 R191, R0 ;  /* 0x0000000000bf7308 */ /* 0x0005e20000000800 */
[----:B-1----:R-:W-:-:S07]  /*10e00*/  FFMA.FTZ R6, R9, c[0x0][0x2d0], -R5 ;  /* 0x0000b40009067a23 */ /* 0x002fce0000010805 */
[----:B------:R1:W-:Y:S01]  /*10e10*/  MUFU.EX2 R43, R6 ;  /* 0x00000006002b7308 */ /* 0x0003e20000000800 */
[----:B--2---:R-:W-:-:S05]  /*10e20*/  FMUL.FTZ R0, R68, c[0x0][0x2d0] ;  /* 0x0000b40044007a20 */ /* 0x004fca0000410000 */
[----:B------:R-:W-:Y:S02]  /*10e30*/  FSEL R0, R0, RZ, P0 ;  /* 0x000000ff00007208 */ /* 0x000fe40000000000 */
[----:B------:R-:W-:-:S03]  /*10e40*/  PLOP3.LUT P0, PT, PT, PT, UP0, 0x80, 0x0 ;  /* 0x000000000000781c */ /* 0x000fc60003f0f008 */
[--C-:B------:R-:W-:Y:S02]  /*10e50*/  FFMA.FTZ R3, R8, c[0x0][0x2d0], -R0.reuse ;  /* 0x0000b40008037a23 */ /* 0x100fe40000010800 */
[----:B-1----:R-:W-:Y:S02]  /*10e60*/  FFMA.FTZ R6, R11, c[0x0][0x2d0], -R5 ;  /* 0x0000b4000b067a23 */ /* 0x002fe40000010805 */
[----:B------:R1:W-:Y:S08]  /*10e70*/  MUFU.EX2 R138, R3 ;  /* 0x00000003008a7308 */ /* 0x0003f00000000800 */
[----:B------:R-:W2:Y:S01]  /*10e80*/  MUFU.EX2 R243, R6 ;  /* 0x0000000600f37308 */ /* 0x000ea20000000800 */
[----:B-1----:R-:W-:-:S07]  /*10e90*/  FFMA.FTZ R3, R12, c[0x0][0x2d0], -R0 ;  /* 0x0000b4000c037a23 */ /* 0x002fce0000010800 */
[----:B------:R1:W-:Y:S01]  /*10ea0*/  MUFU.EX2 R6, R2 ;  /* 0x0000000200067308 */ /* 0x0003e20000000800 */
[----:B--2---:R-:W-:-:S07]  /*10eb0*/  F2FP.PACK_AB R10, R243, R191 ;  /* 0x000000bff30a723e */ /* 0x004fce00000000ff */
[----:B------:R2:W3:Y:S01]  /*10ec0*/  MUFU.EX2 R137, R3 ;  /* 0x0000000300897308 */ /* 0x0004e20000000800 */
[----:B-1----:R-:W-:-:S07]  /*10ed0*/  FFMA.FTZ R2, R29, c[0x0][0x2d0], -R5 ;  /* 0x0000b4001d027a23 */ /* 0x002fce0000010805 */
[----:B------:R1:W-:Y:S01]  /*10ee0*/  MUFU.EX2 R4, R2 ;  /* 0x0000000200047308 */ /* 0x0003e20000000800 */
[----:B--2---:R-:W-:Y:S01]  /*10ef0*/  FFMA.FTZ R3, R13, c[0x0][0x2d0], -R0 ;  /* 0x0000b4000d037a23 */ /* 0x004fe20000010800 */
[----:B---3--:R-:W-:-:S06]  /*10f00*/  F2FP.PACK_AB R9, R137, R138 ;  /* 0x0000008a8909723e */ /* 0x008fcc00000000ff */
[----:B------:R2:W-:Y:S01]  /*10f10*/  MUFU.EX2 R62, R3 ;  /* 0x00000003003e7308 */ /* 0x0005e20000000800 */
[----:B-1----:R-:W-:-:S07]  /*10f20*/  FFMA.FTZ R2, R30, c[0x0][0x2d0], -R5 ;  /* 0x0000b4001e027a23 */ /* 0x002fce0000010805 */
[----:B------:R1:W-:Y:S01]  /*10f30*/  MUFU.EX2 R152, R2 ;  /* 0x0000000200987308 */ /* 0x0003e20000000800 */
[----:B--2---:R-:W-:Y:S02]  /*10f40*/  FFMA.FTZ R3, R14, c[0x0][0x2d0], -R0 ;  /* 0x0000b4000e037a23 */ /* 0x004fe40000010800 */
[----:B------:R-:W2:Y:S05]  /*10f50*/  LDSM.16.MT88.4 R12, [R221+0x100] ;  /* 0x00010000dd0c783b */ /* 0x000eaa0000004200 */
[----:B------:R3:W4:Y:S01]  /*10f60*/  MUFU.EX2 R188, R3 ;  /* 0x0000000300bc7308 */ /* 0x0007220000000800 */
[----:B-1----:R-:W-:-:S07]  /*10f70*/  FFMA.FTZ R2, R33, c[0x0][0x2d0], -R5 ;  /* 0x0000b40021027a23 */ /* 0x002fce0000010805 */
[----:B------:R1:W5:Y:S01]  /*10f80*/  MUFU.EX2 R244, R2 ;  /* 0x0000000200f47308 */ /* 0x0003620000000800 */
[----:B---3--:R-:W-:Y:S01]  /*10f90*/  IMAD.MOV.U32 R3, RZ, RZ, R43 ;  /* 0x000000ffff037224 */ /* 0x008fe200078e002b */
[----:B----4-:R-:W-:Y:S01]  /*10fa0*/  F2FP.PACK_AB R11, R188, R62 ;  /* 0x0000003ebc0b723e */ /* 0x010fe200000000ff */
[----:B------:R-:W-:Y:S03]  /*10fb0*/  LDSM.16.MT88.4 R40, [R218+0x4100] ;  /* 0x00410000da28783b */ /* 0x000fe60000004200 */
[----:B------:R-:W-:-:S07]  /*10fc0*/  F2FP.PACK_AB R8, R3, R136 ;  /* 0x000000880308723e */ /* 0x000fce00000000ff */
[C---:B------:R-:W-:Y:S01]  /*10fd0*/  HMMA.16816.F32 R80, R8.reuse, R20, RZ ;  /* 0x000000140850723c */ /* 0x040fe200000018ff */
[--C-:B-1----:R-:W-:Y:S02]  /*10fe0*/  FFMA.FTZ R2, R31, c[0x0][0x2d0], -R0.reuse ;  /* 0x0000b4001f027a23 */ /* 0x102fe40000010800 */
[----:B------:R-:W-:Y:S02]  /*10ff0*/  LDSM.16.MT88.4 R28, [R221+0x900] ;  /* 0x00090000dd1c783b */ /* 0x000fe40000004200 */
[----:B------:R1:W-:Y:S03]  /*11000*/  MUFU.EX2 R7, R2 ;  /* 0x0000000200077308 */ /* 0x0003e60000000800 */
[C---:B------:R-:W-:Y:S01]  /*11010*/  HMMA.16816.F32 R76, R8.reuse, R22, RZ ;  /* 0x00000016084c723c */ /* 0x040fe200000018ff */
[----:B------:R-:W3:Y:S07]  /*11020*/  LDSM.16.MT88.4 R20, [R217+0x4100] ;  /* 0x00410000d914783b */ /* 0x000eee0000004200 */
[----:B------:R-:W-:Y:S01]  /*11030*/  HMMA.16816.F32 R72, R8, R16, RZ ;  /* 0x000000100848723c */ /* 0x000fe200000018ff */
[----:B-1----:R-:W-:-:S02]  /*11040*/  FFMA.FTZ R2, R32, c[0x0][0x2d0], -R0 ;  /* 0x0000b40020027a23 */ /* 0x002fc40000010800 */
[----:B------:R-:W-:Y:S05]  /*11050*/  LDSM.16.MT88.4 R32, [R218+0x900] ;  /* 0x00090000da20783b */ /* 0x000fea0000004200 */
[C---:B------:R-:W-:Y:S01]  /*11060*/  HMMA.16816.F32 R64, R8.reuse, R18, RZ ;  /* 0x000000120840723c */ /* 0x040fe200000018ff */
[----:B------:R1:W4:Y:S01]  /*11070*/  MUFU.EX2 R189, R2 ;  /* 0x0000000200bd7308 */ /* 0x0003220000000800 */
[----:B------:R-:W4:Y:S06]  /*11080*/  LDSM.16.MT88.4 R16, [R221+0x4100] ;  /* 0x00410000dd10783b */ /* 0x000f2c0000004200 */
[C---:B--2---:R-:W-:Y:S08]  /*11090*/  HMMA.16816.F32 R56, R8.reuse, R12, RZ ;  /* 0x0000000c0838723c */ /* 0x044ff000000018ff */
[----:B------:R-:W-:Y:S01]  /*110a0*/  HMMA.16816.F32 R44, R8, R14, RZ ;  /* 0x0000000e082c723c */ /* 0x000fe200000018ff */
[----:B------:R-:W2:Y:S01]  /*110b0*/  LDSM.16.MT88.4 R12, [R220+0x4100] ;  /* 0x00410000dc0c783b */ /* 0x000ea20000004200 */
[----:B-1----:R-:W-:-:S04]  /*110c0*/  FFMA.FTZ R2, R60, c[0x0][0x2d0], -R0 ;  /* 0x0000b4003c027a23 */ /* 0x002fc80000010800 */
[----:B------:R1:W-:Y:S02]  /*110d0*/  MUFU.EX2 R241, R2 ;  /* 0x0000000200f17308 */ /* 0x0003e40000000800 */
[C---:B------:R-:W-:Y:S08]  /*110e0*/  HMMA.16816.F32 R52, R8.reuse, R24, RZ ;  /* 0x000000180834723c */ /* 0x040ff000000018ff */
[----:B------:R-:W-:Y:S01]  /*110f0*/  HMMA.16816.F32 R48, R8, R26, RZ ;  /* 0x0000001a0830723c */ /* 0x000fe200000018ff */
[----:B------:R-:W2:Y:S01]  /*11100*/  LDSM.16.MT88.4 R24, [R220+0x900] ;  /* 0x00090000dc18783b */ /* 0x000ea20000004200 */
[----:B-1----:R-:W-:-:S06]  /*11110*/  FFMA.FTZ R2, R61, c[0x0][0x2d0], -R0 ;  /* 0x0000b4003d027a23 */ /* 0x002fcc0000010800 */
[C---:B---3--:R-:W-:Y:S01]  /*11120*/  HMMA.16816.F32 R88, R8.reuse, R20, RZ ;  /* 0x000000140858723c */ /* 0x048fe200000018ff */
[----:B------:R1:W3:Y:S07]  /*11130*/  MUFU.EX2 R174, R2 ;  /* 0x0000000200ae7308 */ /* 0x0002ee0000000800 */
[C---:B------:R-:W-:Y:S01]  /*11140*/  HMMA.16816.F32 R96, R8.reuse, R22, RZ ;  /* 0x000000160860723c */ /* 0x040fe200000018ff */
[----:B------:R-:W3:Y:S07]  /*11150*/  LDSM.16.MT88.4 R20, [R217+0x4900] ;  /* 0x00490000d914783b */ /* 0x000eee0000004200 */
[----:B------:R-:W-:Y:S01]  /*11160*/  HMMA.16816.F32 R108, R8, R40, RZ ;  /* 0x00000028086c723c */ /* 0x000fe200000018ff */
[----:B-1----:R-:W-:-:S02]  /*11170*/  FFMA.FTZ R2, R70, c[0x0][0x2d0], -R5 ;  /* 0x0000b40046027a23 */ /* 0x002fc40000010805 */
[----:B------:R-:W-:Y:S02]  /*11180*/  IMAD.MOV.U32 R70, RZ, RZ, R154 ;  /* 0x000000ffff467224 */ /* 0x000fe400078e009a */
[----:B------:R1:W-:Y:S03]  /*11190*/  MUFU.EX2 R252, R2 ;  /* 0x0000000200fc7308 */ /* 0x0003e60000000800 */
[C---:B------:R-:W-:Y:S01]  /*111a0*/  HMMA.16816.F32 R124, R8.reuse, R42, RZ ;  /* 0x0000002a087c723c */ /* 0x040fe200000018ff */
[----:B------:R-:W-:Y:S07]  /*111b0*/  LDSM.16.MT88.4 R40, [R218+0x4900] ;  /* 0x00490000da28783b */ /* 0x000fee0000004200 */
[----:B----4-:R-:W-:Y:S01]  /*111c0*/  HMMA.16816.F32 R104, R8, R16, RZ ;  /* 0x000000100868723c */ /* 0x010fe200000018ff */
[----:B-1----:R-:W-:Y:S01]  /*111d0*/  FFMA.FTZ R2, R101, c[0x0][0x2d0], -R5 ;  /* 0x0000b40065027a23 */ /* 0x002fe20000010805 */
[----:B------:R-:W-:-:S06]  /*111e0*/  MOV R101, R250 ;  /* 0x000000fa00657202 */ /* 0x000fcc0000000f00 */
[C---:B------:R-:W-:Y:S01]  /*111f0*/  HMMA.16816.F32 R120, R8.reuse, R18, RZ ;  /* 0x000000120878723c */ /* 0x040fe200000018ff */
[----:B------:R-:W1:Y:S01]  /*11200*/  LDSM.16.MT88.4 R16, [R221+0x4900] ;  /* 0x00490000dd10783b */ /* 0x000e620000004200 */
[----:B------:R4:W1:Y:S06]  /*11210*/  MUFU.EX2 R249, R2 ;  /* 0x0000000200f97308 */ /* 0x00086c0000000800 */
[C---:B--2---:R-:W-:Y:S08]  /*11220*/  HMMA.16816.F32 R132, R8.reuse, R12, RZ ;  /* 0x0000000c0884723c */ /* 0x044ff000000018ff */
[----:B------:R-:W-:Y:S01]  /*11230*/  HMMA.16816.F32 R116, R8, R14, RZ ;  /* 0x0000000e0874723c */ /* 0x000fe200000018ff */
[----:B------:R-:W2:Y:S01]  /*11240*/  LDSM.16.MT88.4 R12, [R220+0x4900] ;  /* 0x00490000dc0c783b */ /* 0x000ea20000004200 */
[----:B----4-:R-:W-:-:S02]  /*11250*/  FFMA.FTZ R2, R102, c[0x0][0x2d0], -R5 ;  /* 0x0000b40066027a23 */ /* 0x010fc40000010805 */
[----:B-----5:R-:W-:Y:S02]  /*11260*/  IMAD.MOV.U32 R102, RZ, RZ, R244 ;  /* 0x000000ffff667224 */ /* 0x020fe400078e00f4 */
[----:B------:R4:W-:Y:S01]  /*11270*/  MUFU.EX2 R251, R2 ;  /* 0x0000000200fb7308 */ /* 0x0009e20000000800 */
[----:B------:R-:W-:Y:S02]  /*11280*/  F2FP.PACK_AB R8, R4, R6 ;  /* 0x000000060408723e */ /* 0x000fe400000000ff */
[----:B------:R-:W-:Y:S02]  /*11290*/  F2FP.PACK_AB R9, R189, R7 ;  /* 0x00000007bd09723e */ /* 0x000fe400000000ff */
[----:B------:R-:W-:Y:S02]  /*112a0*/  F2FP.PACK_AB R10, R244, R152 ;  /* 0x00000098f40a723e */ /* 0x000fe400000000ff */
[----:B---3--:R-:W-:-:S07]  /*112b0*/  F2FP.PACK_AB R11, R174, R241 ;  /* 0x000000f1ae0b723e */ /* 0x008fce00000000ff */
[----:B------:R-:W-:Y:S01]  /*112c0*/  HMMA.16816.F32 R156, R8, R36, R80 ;  /* 0x00000024089c723c */ /* 0x000fe20000001850 */
[----:B----4-:R-:W-:-:S04]  /*112d0*/  FFMA.FTZ R2, R112, c[0x0][0x2d0], -R5 ;  /* 0x0000b40070027a23 */ /* 0x010fc80000010805 */
[----:B------:R3:W-:Y:S02]  /*112e0*/  MUFU.EX2 R250, R2 ;  /* 0x0000000200fa7308 */ /* 0x0007e40000000800 */
[----:B------:R-:W-:Y:S01]  /*112f0*/  IMAD.MOV.U32 R83, RZ, RZ, R62 ;  /* 0x000000ffff537224 */ /* 0x000fe200078e003e */
[----:B------:R-:W-:Y:S01]  /*11300*/  HMMA.16816.F32 R148, R8, R38, R76 ;  /* 0x000000260894723c */ /* 0x000fe2000000184c */
[----:B------:R-:W4:Y:S02]  /*11310*/  LDSM.16.MT88.4 R36, [R217+0x1100] ;  /* 0x00110000d924783b */ /* 0x000f240000004200 */
[----:B------:R-:W-:-:S05]  /*11320*/  IMAD.MOV.U32 R112, RZ, RZ, R83 ;  /* 0x000000ffff707224 */ /* 0x000fca00078e0053 */
[----:B------:R-:W-:Y:S01]  /*11330*/  HMMA.16816.F32 R84, R8, R28, R56 ;  /* 0x0000001c0854723c */ /* 0x000fe20000001838 */
[----:B---3--:R-:W-:-:S07]  /*11340*/  FFMA.FTZ R2, R100, c[0x0][0x2d0], -R0 ;  /* 0x0000b40064027a23 */ /* 0x008fce0000010800 */
[C---:B------:R-:W-:Y:S01]  /*11350*/  HMMA.16816.F32 R60, R8.reuse, R30, R44 ;  /* 0x0000001e083c723c */ /* 0x040fe2000000182c */
[----:B------:R-:W-:Y:S01]  /*11360*/  LDSM.16.MT88.4 R28, [R220+0x1100] ;  /* 0x00110000dc1c783b */ /* 0x000fe20000004200 */
[----:B------:R3:W-:Y:S06]  /*11370*/  MUFU.EX2 R244, R2 ;  /* 0x0000000200f47308 */ /* 0x0007ec0000000800 */
[C---:B------:R-:W-:Y:S08]  /*11380*/  HMMA.16816.F32 R56, R8.reuse, R24, R52 ;  /* 0x000000180838723c */ /* 0x040ff00000001834 */
[----:B------:R-:W-:Y:S01]  /*11390*/  HMMA.16816.F32 R44, R8, R26, R48 ;  /* 0x0000001a082c723c */ /* 0x000fe20000001830 */
[----:B------:R-:W-:Y:S01]  /*113a0*/  LDSM.16.MT88.4 R24, [R221+0x1100] ;  /* 0x00110000dd18783b */ /* 0x000fe20000004200 */
[----:B---3--:R-:W-:-:S02]  /*113b0*/  FFMA.FTZ R2, R71, c[0x0][0x2d0], -R0 ;  /* 0x0000b40047027a23 */ /* 0x008fc40000010800 */
[----:B------:R-:W-:-:S04]  /*113c0*/  IMAD.MOV.U32 R71, RZ, RZ, R101 ;  /* 0x000000ffff477224 */ /* 0x000fc800078e0065 */
[C---:B------:R-:W-:Y:S07]  /*113d0*/  HMMA.16816.F32 R52, R8.reuse, R20, R88 ;  /* 0x000000140834723c */ /* 0x040fee0000001858 */
[----:B------:R-:W-:Y:S01]  /*113e0*/  IMAD.MOV.U32 R91, RZ, RZ, R243 ;  /* 0x000000ffff5b7224 */ /* 0x000fe200078e00f3 */
[----:B------:R-:W-:Y:S01]  /*113f0*/  HMMA.16816.F32 R92, R8, R34, R64 ;  /* 0x00000022085c723c */ /* 0x000fe20000001840 */
[----:B------:R3:W5:Y:S01]  /*11400*/  MUFU.EX2 R243, R2 ;  /* 0x0000000200f37308 */ /* 0x0007620000000800 */
[----:B------:R-:W-:Y:S01]  /*11410*/  IMAD.MOV.U32 R90, RZ, RZ, R241 ;  /* 0x000000ffff5a7224 */ /* 0x000fe200078e00f1 */
[----:B------:R-:W-:Y:S01]  /*11420*/  MOV R88, R155 ;  /* 0x0000009b00587202 */ /* 0x000fe20000000f00 */
[----:B------:R-:W-:-:S04]  /*11430*/  IMAD.MOV.U32 R89, RZ, RZ, R240 ;  /* 0x000000ffff597224 */ /* 0x000fc800078e00f0 */
[C---:B------:R-:W-:Y:S01]  /*11440*/  HMMA.16816.F32 R64, R8.reuse, R22, R96 ;  /* 0x000000160840723c */ /* 0x040fe20000001860 */
[----:B------:R-:W-:Y:S06]  /*11450*/  LDSM.16.MT88.4 R20, [R217+0x5100] ;  /* 0x00510000d914783b */ /* 0x000fec0000004200 */
[----:B------:R-:W-:Y:S01]  /*11460*/  IMAD.MOV.U32 R96, RZ, RZ, R139 ;  /* 0x000000ffff607224 */ /* 0x000fe200078e008b */
[----:B------:R-:W-:Y:S01]  /*11470*/  MOV R98, R137 ;  /* 0x0000008900627202 */ /* 0x000fe20000000f00 */
[----:B---3--:R-:W-:Y:S01]  /*11480*/  FFMA.FTZ R2, R103, c[0x0][0x2d0], -R0 ;  /* 0x0000b40067027a23 */ /* 0x008fe20000010800 */
[----:B-1----:R-:W-:Y:S01]  /*11490*/  HMMA.16816.F32 R76, R8, R18, R120 ;  /* 0x00000012084c723c */ /* 0x002fe20000001878 */
[----:B------:R-:W-:-:S02]  /*114a0*/  IMAD.MOV.U32 R97, RZ, RZ, R138 ;  /* 0x000000ffff617224 */ /* 0x000fc400078e008a */
[----:B------:R1:W-:Y:S01]  /*114b0*/  MUFU.EX2 R241, R2 ;  /* 0x0000000200f17308 */ /* 0x0003e20000000800 */
[----:B------:R-:W-:-:S03]  /*114c0*/  IMAD.MOV.U32 R99, RZ, RZ, R136 ;  /* 0x000000ffff637224 */ /* 0x000fc600078e0088 */
[----:B------:R-:W-:Y:S01]  /*114d0*/  IMAD.MOV.U32 R120, RZ, RZ, R191 ;  /* 0x000000ffff787224 */ /* 0x000fe200078e00bf */
[----:B------:R-:W-:Y:S01]  /*114e0*/  HMMA.16816.F32 R136, R8, R40, R108 ;  /* 0x000000280888723c */ /* 0x000fe2000000186c */
[----:B------:R-:W-:Y:S01]  /*114f0*/  IMAD.MOV.U32 R123, RZ, RZ, R90 ;  /* 0x000000ffff7b7224 */ /* 0x000fe200078e005a */
[----:B------:R-:W-:Y:S01]  /*11500*/  MOV R121, R112 ;  /* 0x0000007000797202 */ /* 0x000fe20000000f00 */
[----:B------:R-:W-:-:S04]  /*11510*/  IMAD.MOV.U32 R122, RZ, RZ, R91 ;  /* 0x000000ffff7a7224 */ /* 0x000fc800078e005b */
[----:B------:R-:W-:Y:S01]  /*11520*/  IMAD.MOV.U32 R110, RZ, RZ, R153 ;  /* 0x000000ffff6e7224 */ /* 0x000fe200078e0099 */
[----:B------:R-:W-:Y:S01]  /*11530*/  HMMA.16816.F32 R128, R8, R32, R72 ;  /* 0x000000200880723c */ /* 0x000fe20000001848 */
[----:B------:R-:W-:Y:S01]  /*11540*/  IMAD.MOV.U32 R111, RZ, RZ, R152 ;  /* 0x000000ffff6f7224 */ /* 0x000fe200078e0098 */
[----:B------:R-:W3:Y:S01]  /*11550*/  LDSM.16.MT88.4 R32, [R218+0x1100] ;  /* 0x00110000da20783b */ /* 0x000ee20000004200 */
[----:B-1----:R-:W-:-:S04]  /*11560*/  FFMA.FTZ R2, R113, c[0x0][0x2d0], -R0 ;  /* 0x0000b40071027a23 */ /* 0x002fc80000010800 */
[----:B------:R1:W1:Y:S01]  /*11570*/  MUFU.EX2 R240, R2 ;  /* 0x0000000200f07308 */ /* 0x0002620000000800 */
[C---:B------:R-:W-:Y:S01]  /*11580*/  HMMA.16816.F32 R152, R8.reuse, R42, R124 ;  /* 0x0000002a0898723c */ /* 0x040fe2000000187c */
[----:B------:R-:W3:Y:S07]  /*11590*/  LDSM.16.MT88.4 R40, [R218+0x5100] ;  /* 0x00510000da28783b */ /* 0x000eee0000004200 */
[----:B------:R-:W-:Y:S01]  /*115a0*/  HMMA.16816.F32 R80, R8, R16, R104 ;  /* 0x000000100850723c */ /* 0x000fe20000001868 */
[----:B------:R-:W3:Y:S01]  /*115b0*/  LDSM.16.MT88.4 R16, [R221+0x5100] ;  /* 0x00510000dd10783b */ /* 0x000ee20000004200 */
[----:B-1----:R-:W-:-:S06]  /*115c0*/  FFMA.FTZ R2, R114, c[0x0][0x2d0], -R5 ;  /* 0x0000b40072027a23 */ /* 0x002fcc0000010805 */
[C---:B--2---:R-:W-:Y:S01]  /*115d0*/  HMMA.16816.F32 R72, R8.reuse, R12, R132 ;  /* 0x0000000c0848723c */ /* 0x044fe20000001884 */
[----:B------:R1:W-:Y:S06]  /*115e0*/  MUFU.EX2 R191, R2 ;  /* 0x0000000200bf7308 */ /* 0x0003ec0000000800 */
[----:B------:R-:W-:Y:S01]  /*115f0*/  IMAD.MOV.U32 R134, RZ, RZ, R190 ;  /* 0x000000ffff867224 */ /* 0x000fe200078e00be */
[----:B------:R-:W-:Y:S01]  /*11600*/  HMMA.16816.F32 R48, R8, R14, R116 ;  /* 0x0000000e0830723c */ /* 0x000fe20000001874 */
[----:B------:R-:W-:Y:S01]  /*11610*/  MOV R132, R102 ;  /* 0x0000006600847202 */ /* 0x000fe20000000f00 */
[----:B------:R-:W-:Y:S01]  /*11620*/  IMAD.MOV.U32 R135, RZ, RZ, R111 ;  /* 0x000000ffff877224 */ /* 0x000fe200078e006f */
[----:B------:R-:W2:Y:S01]  /*11630*/  LDSM.16.MT88.4 R12, [R220+0x5100] ;  /* 0x00510000dc0c783b */ /* 0x000ea20000004200 */
[----:B------:R-:W-:-:S03]  /*11640*/  IMAD.MOV.U32 R133, RZ, RZ, R189 ;  /* 0x000000ffff857224 */ /* 0x000fc600078e00bd */
[----:B------:R-:W-:Y:S02]  /*11650*/  F2FP.PACK_AB R8, R249, R252 ;  /* 0x000000fcf908723e */ /* 0x000fe400000000ff */
[----:B-----5:R-:W-:Y:S02]  /*11660*/  F2FP.PACK_AB R9, R243, R244 ;  /* 0x000000f4f309723e */ /* 0x020fe400000000ff */
[----:B------:R-:W-:Y:S01]  /*11670*/  F2FP.PACK_AB R10, R250, R251 ;  /* 0x000000fbfa0a723e */ /* 0x000fe200000000ff */
[----:B-1----:R-:W-:Y:S01]  /*11680*/  FFMA.FTZ R2, R115, c[0x0][0x2d0], -R5 ;  /* 0x0000b40073027a23 */ /* 0x002fe20000010805 */
[----:B------:R-:W-:-:S03]  /*11690*/  F2FP.PACK_AB R11, R240, R241 ;  /* 0x000000f1f00b723e */ /* 0x000fc600000000ff */
[----:B------:R1:W5:Y:S04]  /*116a0*/  MUFU.EX2 R190, R2 ;  /* 0x0000000200be7308 */ /* 0x0003680000000800 */
[C---:B----4-:R-:W-:Y:S07]  /*116b0*/  HMMA.16816.F32 R100, R8.reuse, R36, R156 ;  /* 0x000000240864723c */ /* 0x050fee000000189c */
[----:B------:R-:W-:Y:S01]  /*116c0*/  IMAD.MOV.U32 R159, RZ, RZ, R110 ;  /* 0x000000ffff9f7224 */ /* 0x000fe200078e006e */
[----:B------:R-:W-:Y:S01]  /*116d0*/  MOV R158, R7 ;  /* 0x00000007009e7202 */ /* 0x000fe20000000f00 */
[----:B------:R-:W-:Y:S01]  /*116e0*/  HMMA.16816.F32 R108, R8, R38, R148 ;  /* 0x00000026086c723c */ /* 0x000fe20000001894 */
[----:B------:R-:W4:Y:S01]  /*116f0*/  LDSM.16.MT88.4 R36, [R217+0x1900] ;  /* 0x00190000d924783b */ /* 0x000f220000004200 */
[----:B------:R-:W-:Y:S01]  /*11700*/  MOV R157, R88 ;  /* 0x00000058009d7202 */ /* 0x000fe20000000f00 */
[----:B-1----:R-:W-:-:S02]  /*11710*/  FFMA.FTZ R2, R163, c[0x0][0x2d0], -R5 ;  /* 0x0000b400a3027a23 */ /* 0x002fc40000010805 */
[----:B------:R-:W-:Y:S02]  /*11720*/  IMAD.MOV.U32 R163, RZ, RZ, R6 ;  /* 0x000000ffffa37224 */ /* 0x000fe400078e0006 */
[----:B------:R1:W-:Y:S01]  /*11730*/  MUFU.EX2 R189, R2 ;  /* 0x0000000200bd7308 */ /* 0x0003e20000000800 */
[----:B------:R-:W-:Y:S01]  /*11740*/  MOV R151, R96 ;  /* 0x0000006000977202 */ /* 0x000fe20000000f00 */
[----:B------:R-:W-:Y:S01]  /*11750*/  IMAD.MOV.U32 R150, RZ, RZ, R97 ;  /* 0x000000ffff967224 */ /* 0x000fe200078e0061 */
[----:B---3--:R-:W-:Y:S01]  /*11760*/  HMMA.16816.F32 R116, R8, R32, R128 ;  /* 0x000000200874723c */ /* 0x008fe20000001880 */
[----:B------:R-:W-:Y:S02]  /*11770*/  IMAD.MOV.U32 R149, RZ, RZ, R98 ;  /* 0x000000ffff957224 */ /* 0x000fe400078e0062 */
[----:B------:R-:W-:Y:S02]  /*11780*/  IMAD.MOV.U32 R148, RZ, RZ, R99 ;  /* 0x000000ffff947224 */ /* 0x000fe400078e0063 */
[----:B------:R-:W-:-:S03]  /*11790*/  IMAD.MOV.U32 R156, RZ, RZ, R89 ;  /* 0x000000ffff9c7224 */ /* 0x000fc600078e0059 */
[----:B------:R-:W-:Y:S01]  /*117a0*/  HMMA.16816.F32 R96, R8, R24, R84 ;  /* 0x000000180860723c */ /* 0x000fe20000001854 */
[----:B-1----:R-:W-:Y:S02]  /*117b0*/  FFMA.FTZ R2, R165, c[0x0][0x2d0], -R5 ;  /* 0x0000b400a5027a23 */ /* 0x002fe40000010805 */
[----:B------:R-:W-:-:S05]  /*117c0*/  IMAD.MOV.U32 R165, RZ, RZ, R134 ;  /* 0x000000ffffa57224 */ /* 0x000fca00078e0086 */
[----:B------:R-:W-:Y:S01]  /*117d0*/  HMMA.16816.F32 R84, R8, R26, R60 ;  /* 0x0000001a0854723c */ /* 0x000fe2000000183c */
[----:B------:R-:W-:Y:S01]  /*117e0*/  LDSM.16.MT88.4 R24, [R221+0x1900] ;  /* 0x00190000dd18783b */ /* 0x000fe20000004200 */
[----:B------:R-:W-:-:S05]  /*117f0*/  IMAD.MOV.U32 R134, RZ, RZ, R123 ;  /* 0x000000ffff867224 */ /* 0x000fca00078e007b */
[----:B------:R-:W-:Y:S01]  /*11800*/  IMAD.MOV.U32 R63, RZ, RZ, R188 ;  /* 0x000000ffff3f7224 */ /* 0x000fe200078e00bc */
[C---:B------:R-:W-:Y:S01]  /*11810*/  HMMA.16816.F32 R104, R8.reuse, R34, R92 ;  /* 0x000000220868723c */ /* 0x040fe2000000185c */
[----:B------:R1:W-:Y:S01]  /*11820*/  MUFU.EX2 R188, R2 ;  /* 0x0000000200bc7308 */ /* 0x0003e20000000800 */
[----:B------:R-:W-:Y:S01]  /*11830*/  IMAD.MOV.U32 R62, RZ, RZ, R4 ;  /* 0x000000ffff3e7224 */ /* 0x000fe200078e0004 */
[----:B------:R-:W3:Y:S05]  /*11840*/  LDSM.16.MT88.4 R32, [R218+0x1900] ;  /* 0x00190000da20783b */ /* 0x000eea0000004200 */
[C---:B------:R-:W-:Y:S08]  /*11850*/  HMMA.16816.F32 R92, R8.reuse, R28, R56 ;  /* 0x0000001c085c723c */ /* 0x040ff00000001838 */
[----:B------:R-:W-:Y:S01]  /*11860*/  HMMA.16816.F32 R88, R8, R30, R44 ;  /* 0x0000001e0858723c */ /* 0x000fe2000000182c */
[----:B-1----:R-:W-:Y:S01]  /*11870*/  FFMA.FTZ R2, R161, c[0x0][0x2d0], -R0 ;  /* 0x0000b400a1027a23 */ /* 0x002fe20000010800 */
[----:B------:R-:W1:Y:S01]  /*11880*/  LDSM.16.MT88.4 R28, [R220+0x1900] ;  /* 0x00190000dc1c783b */ /* 0x000e620000004200 */
[----:B------:R-:W-:-:S02]  /*11890*/  IMAD.MOV.U32 R161, RZ, RZ, R120 ;  /* 0x000000ffffa17224 */ /* 0x000fc400078e0078 */
[----:B------:R2:W-:Y:S03]  /*118a0*/  MUFU.EX2 R7, R2 ;  /* 0x0000000200077308 */ /* 0x0005e60000000800 */
[C---:B------:R-:W-:Y:S08]  /*118b0*/  HMMA.16816.F32 R112, R8.reuse, R20, R52 ;  /* 0x000000140870723c */ /* 0x040ff00000001834 */
[----:B------:R-:W-:Y:S01]  /*118c0*/  HMMA.16816.F32 R124, R8, R22, R64 ;  /* 0x00000016087c723c */ /* 0x000fe20000001840 */
[----:B------:R-:W1:Y:S01]  /*118d0*/  LDSM.16.MT88.4 R20, [R217+0x5900] ;  /* 0x00590000d914783b */ /* 0x000e620000004200 */
[----:B--2---:R-:W-:-:S02]  /*118e0*/  FFMA.FTZ R2, R160, c[0x0][0x2d0], -R0 ;  /* 0x0000b400a0027a23 */ /* 0x004fc40000010800 */
[----:B------:R-:W-:-:S04]  /*118f0*/  IMAD.MOV.U32 R160, RZ, RZ, R121 ;  /* 0x000000ffffa07224 */ /* 0x000fc800078e0079 */
[C---:B------:R-:W-:Y:S01]  /*11900*/  HMMA.16816.F32 R136, R8.reuse, R40, R136 ;  /* 0x000000280888723c */ /* 0x040fe20000001888 */
[----:B------:R2:W1:Y:S07]  /*11910*/  MUFU.EX2 R6, R2 ;  /* 0x0000000200067308 */ /* 0x00046e0000000800 */
[C---:B------:R-:W-:Y:S01]  /*11920*/  HMMA.16816.F32 R152, R8.reuse, R42, R152 ;  /* 0x0000002a0898723c */ /* 0x040fe20000001898 */
[----:B------:R-:W1:Y:S07]  /*11930*/  LDSM.16.MT88.4 R40, [R218+0x5900] ;  /* 0x00590000da28783b */ /* 0x000e6e0000004200 */
[----:B------:R-:W-:Y:S01]  /*11940*/  HMMA.16816.F32 R128, R8, R16, R80 ;  /* 0x000000100880723c */ /* 0x000fe20000001850 */
[----:B--2---:R-:W-:Y:S01]  /*11950*/  FFMA.FTZ R2, R162, c[0x0][0x2d0], -R0 ;  /* 0x0000b400a2027a23 */ /* 0x004fe20000010800 */
[----:B------:R-:W-:-:S03]  /*11960*/  MOV R162, R122 ;  /* 0x0000007a00a27202 */ /* 0x000fc60000000f00 */
[----:B------:R2:W-:Y:S03]  /*11970*/  MUFU.EX2 R4, R2 ;  /* 0x0000000200047308 */ /* 0x0005e60000000800 */
[C---:B------:R-:W-:Y:S01]  /*11980*/  HMMA.16816.F32 R120, R8.reuse, R18, R76 ;  /* 0x000000120878723c */ /* 0x040fe2000000184c */
[----:B------:R-:W-:Y:S07]  /*11990*/  LDSM.16.MT88.4 R16, [R221+0x5900] ;  /* 0x00590000dd10783b */ /* 0x000fee0000004200 */
[----:B------:R-:W-:Y:S01]  /*119a0*/  HMMA.16816.F32 R76, R8, R12, R72 ;  /* 0x0000000c084c723c */ /* 0x000fe20000001848 */
[----:B--2---:R-:W-:Y:S01]  /*119b0*/  FFMA.FTZ R2, R164, c[0x0][0x2d0], -R0 ;  /* 0x0000b400a4027a23 */ /* 0x004fe20000010800 */
[----:B------:R-:W-:Y:S01]  /*119c0*/  MOV R164, R158 ;  /* 0x0000009e00a47202 */ /* 0x000fe20000000f00 */
[----:B------:R-:W-:-:S05]  /*119d0*/  IMAD.MOV.U32 R158, RZ, RZ, R186 ;  /* 0x000000ffff9e7224 */ /* 0x000fca00078e00ba */
[----:B------:R-:W-:Y:S01]  /*119e0*/  HMMA.16816.F32 R56, R8, R14, R48 ;  /* 0x0000000e0838723c */ /* 0x000fe20000001830 */
[----:B------:R-:W2:Y:S01]  /*119f0*/  MUFU.EX2 R186, R2 ;  /* 0x0000000200ba7308 */ /* 0x000ea20000000800 */
[----:B------:R-:W3:Y:S05]  /*11a00*/  LDSM.16.MT88.4 R12, [R220+0x5900] ;  /* 0x00590000dc0c783b */ /* 0x000eea0000004200 */
[----:B-----5:R-:W-:Y:S02]  /*11a10*/  F2FP.PACK_AB R8, R190, R191 ;  /* 0x000000bfbe08723e */ /* 0x020fe400000000ff */
[----:B-1----:R-:W-:Y:S02]  /*11a20*/  F2FP.PACK_AB R9, R6, R7 ;  /* 0x000000070609723e */ /* 0x002fe400000000ff */
[----:B------:R-:W-:-:S02]  /*11a30*/  F2FP.PACK_AB R10, R188, R189 ;  /* 0x000000bdbc0a723e */ /* 0x000fc400000000ff */
[----:B--2---:R-:W-:Y:S01]  /*11a40*/  F2FP.PACK_AB R11, R186, R4 ;  /* 0x00000004ba0b723e */ /* 0x004fe200000000ff */
[----:B------:R-:W-:-:S06]  /*11a50*/  FFMA.FTZ R2, R170, c[0x0][0x2d0], -R5 ;  /* 0x0000b400aa027a23 */ /* 0x000fcc0000010805 */
[C---:B----4-:R-:W-:Y:S07]  /*11a60*/  HMMA.16816.F32 R72, R8.reuse, R36, R100 ;  /* 0x000000240848723c */ /* 0x050fee0000001864 */
[----:B------:R-:W-:Y:S01]  /*11a70*/  IMAD.MOV.U32 R103, RZ, RZ, R174 ;  /* 0x000000ffff677224 */ /* 0x000fe200078e00ae */
[----:B------:R-:W-:Y:S01]  /*11a80*/  HMMA.16816.F32 R64, R8, R38, R108 ;  /* 0x000000260840723c */ /* 0x000fe2000000186c */
[----:B------:R1:W-:Y:S01]  /*11a90*/  MUFU.EX2 R174, R2 ;  /* 0x0000000200ae7308 */ /* 0x0003e20000000800 */
[----:B------:R-:W2:Y:S01]  /*11aa0*/  LDSM.16.MT88.4 R36, [R217+0x2100] ;  /* 0x00210000d924783b */ /* 0x000ea20000004200 */
[----:B------:R-:W-:Y:S01]  /*11ab0*/  MOV R102, R63 ;  /* 0x0000003f00667202 */ /* 0x000fe20000000f00 */
[----:B------:R-:W-:-:S03]  /*11ac0*/  IMAD.MOV.U32 R101, RZ, RZ, R62 ;  /* 0x000000ffff657224 */ /* 0x000fc600078e003e */
[----:B------:R-:W-:Y:S01]  /*11ad0*/  IMAD.MOV.U32 R111, RZ, RZ, R162 ;  /* 0x000000ffff6f7224 */ /* 0x000fe200078e00a2 */
[----:B---3--:R-:W-:Y:S01]  /*11ae0*/  HMMA.16816.F32 R60, R8, R32, R116 ;  /* 0x00000020083c723c */ /* 0x008fe20000001874 */
[----:B------:R-:W-:Y:S01]  /*11af0*/  IMAD.MOV.U32 R162, RZ, RZ, R160 ;  /* 0x000000ffffa27224 */ /* 0x000fe200078e00a0 */
[----:B------:R-:W-:Y:S01]  /*11b00*/  MOV R110, R103 ;  /* 0x00000067006e7202 */ /* 0x000fe20000000f00 */
[----:B------:R-:W-:Y:S01]  /*11b10*/  IMAD.MOV.U32 R160, RZ, RZ, R161 ;  /* 0x000000ffffa07224 */ /* 0x000fe200078e00a1 */
[----:B------:R-:W-:Y:S01]  /*11b20*/  MOV R161, R165 ;  /* 0x000000a500a17202 */ /* 0x000fe20000000f00 */
[----:B------:R-:W-:-:S03]  /*11b30*/  IMAD.MOV.U32 R109, RZ, RZ, R102 ;  /* 0x000000ffff6d7224 */ /* 0x000fc600078e0066 */
[C---:B------:R-:W-:Y:S01]  /*11b40*/  HMMA.16816.F32 R52, R8.reuse, R34, R104 ;  /* 0x000000220834723c */ /* 0x040fe20000001868 */
[--C-:B-1----:R-:W-:Y:S01]  /*11b50*/  FFMA.FTZ R2, R171, c[0x0][0x2d0], -R5.reuse ;  /* 0x0000b400ab027a23 */ /* 0x102fe20000010805 */
[----:B------:R-:W1:Y:S03]  /*11b60*/  LDSM.16.MT88.4 R32, [R218+0x2100] ;  /* 0x00210000da20783b */ /* 0x000e660000004200 */
[----:B------:R3:W4:Y:S03]  /*11b70*/  MUFU.EX2 R171, R2 ;  /* 0x0000000200ab7308 */ /* 0x0007260000000800 */
[C---:B------:R-:W-:Y:S08]  /*11b80*/  HMMA.16816.F32 R48, R8.reuse, R24, R96 ;  /* 0x000000180830723c */ /* 0x040ff00000001860 */
[----:B------:R-:W-:Y:S01]  /*11b90*/  HMMA.16816.F32 R44, R8, R26, R84 ;  /* 0x0000001a082c723c */ /* 0x000fe20000001854 */
[----:B------:R-:W5:Y:S01]  /*11ba0*/  LDSM.16.MT88.4 R24, [R221+0x2100] ;  /* 0x00210000dd18783b */ /* 0x000f620000004200 */
[----:B---3--:R-:W-:Y:S01]  /*11bb0*/  FFMA.FTZ R2, R172, c[0x0][0x2d0], -R5 ;  /* 0x0000b400ac027a23 */ /* 0x008fe20000010805 */
[----:B------:R-:W-:-:S05]  /*11bc0*/  MOV R172, R110 ;  /* 0x0000006e00ac7202 */ /* 0x000fca0000000f00 */
[C---:B------:R-:W-:Y:S01]  /*11bd0*/  HMMA.16816.F32 R80, R8.reuse, R28, R92 ;  /* 0x0000001c0850723c */ /* 0x040fe2000000185c */
[----:B------:R3:W-:Y:S07]  /*11be0*/  MUFU.EX2 R170, R2 ;  /* 0x0000000200aa7308 */ /* 0x0007ee0000000800 */
[C---:B------:R-:W-:Y:S01]  /*11bf0*/  HMMA.16816.F32 R84, R8.reuse, R30, R88 ;  /* 0x0000001e0854723c */ /* 0x040fe20000001858 */
[----:B------:R-:W1:Y:S07]  /*11c00*/  LDSM.16.MT88.4 R28, [R220+0x2100] ;  /* 0x00210000dc1c783b */ /* 0x000e6e0000004200 */
[----:B------:R-:W-:Y:S01]  /*11c10*/  HMMA.16816.F32 R92, R8, R20, R112 ;  /* 0x00000014085c723c */ /* 0x000fe20000001870 */
[----:B---3--:R-:W-:-:S02]  /*11c20*/  FFMA.FTZ R2, R173, c[0x0][0x2d0], -R5 ;  /* 0x0000b400ad027a23 */ /* 0x008fc40000010805 */
[----:B------:R-:W-:Y:S02]  /*11c30*/  IMAD.MOV.U32 R173, RZ, RZ, R101 ;  /* 0x000000ffffad7224 */ /* 0x000fe400078e0065 */
[----:B------:R3:W-:Y:S03]  /*11c40*/  MUFU.EX2 R165, R2 ;  /* 0x0000000200a57308 */ /* 0x0007e60000000800 */
[C---:B------:R-:W-:Y:S01]  /*11c50*/  HMMA.16816.F32 R100, R8.reuse, R22, R124 ;  /* 0x000000160864723c */ /* 0x040fe2000000187c */
[----:B------:R-:W1:Y:S07]  /*11c60*/  LDSM.16.MT88.4 R20, [R217+0x6100] ;  /* 0x00610000d914783b */ /* 0x000e6e0000004200 */
[----:B------:R-:W-:Y:S01]  /*11c70*/  HMMA.16816.F32 R116, R8, R40, R136 ;  /* 0x000000280874723c */ /* 0x000fe20000001888 */
[----:B---3--:R-:W-:-:S02]  /*11c80*/  FFMA.FTZ R2, R167, c[0x0][0x2d0], -R0 ;  /* 0x0000b400a7027a23 */ /* 0x008fc40000010800 */
[----:B------:R-:W-:-:S05]  /*11c90*/  IMAD.MOV.U32 R167, RZ, RZ, R164 ;  /* 0x000000ffffa77224 */ /* 0x000fca00078e00a4 */
[C---:B------:R-:W-:Y:S01]  /*11ca0*/  HMMA.16816.F32 R104, R8.reuse, R12, R76 ;  /* 0x0000000c0868723c */ /* 0x040fe2000000184c */
[----:B------:R3:W-:Y:S01]  /*11cb0*/  MUFU.EX2 R164, R2 ;  /* 0x0000000200a47308 */ /* 0x0007e20000000800 */
[----:B------:R-:W-:Y:S01]  /*11cc0*/  IMAD.MOV.U32 R138, RZ, RZ, R162 ;  /* 0x000000ffff8a7224 */ /* 0x000fe200078e00a2 */
[----:B------:R-:W-:Y:S01]  /*11cd0*/  MOV R136, R161 ;  /* 0x000000a100887202 */ /* 0x000fe20000000f00 */
[----:B------:R-:W-:Y:S02]  /*11ce0*/  IMAD.MOV.U32 R139, RZ, RZ, R111 ;  /* 0x000000ffff8b7224 */ /* 0x000fe400078e006f */
[----:B------:R-:W-:Y:S02]  /*11cf0*/  IMAD.MOV.U32 R137, RZ, RZ, R160 ;  /* 0x000000ffff897224 */ /* 0x000fe400078e00a0 */
[C---:B------:R-:W-:Y:S01]  /*11d00*/  HMMA.16816.F32 R76, R8.reuse, R14, R56 ;  /* 0x0000000e084c723c */ /* 0x040fe20000001838 */
[----:B------:R-:W1:Y:S07]  /*11d10*/  LDSM.16.MT88.4 R12, [R220+0x6100] ;  /* 0x00610000dc0c783b */ /* 0x000e6e0000004200 */
[----:B------:R-:W-:Y:S01]  /*11d20*/  HMMA.16816.F32 R124, R8, R42, R152 ;  /* 0x0000002a087c723c */ /* 0x000fe20000001898 */
[----:B---3--:R-:W-:-:S02]  /*11d30*/  FFMA.FTZ R2, R166, c[0x0][0x2d0], -R0 ;  /* 0x0000b400a6027a23 */ /* 0x008fc40000010800 */
[----:B------:R-:W-:Y:S02]  /*11d40*/  IMAD.MOV.U32 R166, RZ, RZ, R163 ;  /* 0x000000ffffa67224 */ /* 0x000fe400078e00a3 */
[----:B------:R3:W1:Y:S03]  /*11d50*/  MUFU.EX2 R163, R2 ;  /* 0x0000000200a37308 */ /* 0x0006660000000800 */
[----:B------:R-:W-:Y:S07]  /*11d60*/  HMMA.16816.F32 R112, R8, R16, R128 ;  /* 0x000000100870723c */ /* 0x000fee0000001880 */
[----:B------:R-:W-:Y:S01]  /*11d70*/  MOV R129, R150 ;  /* 0x0000009600817202 */ /* 0x000fe20000000f00 */
[----:B------:R-:W-:-:S02]  /*11d80*/  IMAD.MOV.U32 R128, RZ, RZ, R151 ;  /* 0x000000ffff807224 */ /* 0x000fc400078e0097 */
[----:B------:R-:W-:Y:S02]  /*11d90*/  IMAD.MOV.U32 R130, RZ, RZ, R149 ;  /* 0x000000ffff827224 */ /* 0x000fe400078e0095 */
[----:B------:R-:W-:Y:S02]  /*11da0*/  IMAD.MOV.U32 R131, RZ, RZ, R148 ;  /* 0x000000ffff837224 */ /* 0x000fe400078e0094 */
[----:B---3--:R-:W-:Y:S02]  /*11db0*/  FFMA.FTZ R2, R168, c[0x0][0x2d0], -R0 ;  /* 0x0000b400a8027a23 */ /* 0x008fe40000010800 */
[----:B------:R-:W-:Y:S02]  /*11dc0*/  IMAD.MOV.U32 R168, RZ, RZ, R109 ;  /* 0x000000ffffa87224 */ /* 0x000fe400078e006d */
[----:B------:R3:W-:Y:S01]  /*11dd0*/  MUFU.EX2 R162, R2 ;  /* 0x0000000200a27308 */ /* 0x0007e20000000800 */
[----:B------:R-:W-:Y:S01]  /*11de0*/  HMMA.16816.F32 R108, R8, R18, R120 ;  /* 0x00000012086c723c */ /* 0x000fe20000001878 */
[----:B------:R-:W-:Y:S06]  /*11df0*/  LDSM.16.MT88.4 R16, [R221+0x6100] ;  /* 0x00610000dd10783b */ /* 0x000fec0000004200 */
[----:B----4-:R-:W-:-:S02]  /*11e00*/  F2FP.PACK_AB R8, R171, R174 ;  /* 0x000000aeab08723e */ /* 0x010fc400000000ff */
[----:B-1----:R-:W-:Y:S02]  /*11e10*/  F2FP.PACK_AB R9, R163, R164 ;  /* 0x000000a4a309723e */ /* 0x002fe400000000ff */
[----:B------:R-:W-:Y:S01]  /*11e20*/  F2FP.PACK_AB R10, R165, R170 ;  /* 0x000000aaa50a723e */ /* 0x000fe200000000ff */
[----:B---3--:R-:W-:Y:S02]  /*11e30*/  FFMA.FTZ R2, R169, c[0x0][0x2d0], -R0 ;  /* 0x0000b400a9027a23 */ /* 0x008fe40000010800 */
[----:B------:R-:W-:Y:S02]  /*11e40*/  IMAD.MOV.U32 R169, RZ, RZ, R3 ;  /* 0x000000ffffa97224 */ /* 0x000fe400078e0003 */
[----:B------:R1:W3:Y:S02]  /*11e50*/  MUFU.EX2 R3, R2 ;  /* 0x0000000200037308 */ /* 0x0002e40000000800 */
[----:B-1----:R-:W-:Y:S01]  /*11e60*/  FFMA.FTZ R2, R183, c[0x0][0x2d0], -R5 ;  /* 0x0000b400b7027a23 */ /* 0x002fe20000010805 */
[----:B---3--:R-:W-:Y:S01]  /*11e70*/  F2FP.PACK_AB R11, R3, R162 ;  /* 0x000000a2030b723e */ /* 0x008fe200000000ff */
[----:B------:R-:W-:-:S04]  /*11e80*/  IMAD.MOV.U32 R183, RZ, RZ, R158 ;  /* 0x000000ffffb77224 */ /* 0x000fc800078e009e */
[----:B------:R1:W-:Y:S02]  /*11e90*/  MUFU.EX2 R161, R2 ;  /* 0x0000000200a17308 */ /* 0x0003e40000000800 */
[C---:B--2---:R-:W-:Y:S08]  /*11ea0*/  HMMA.16816.F32 R96, R8.reuse, R36, R72 ;  /* 0x000000240860723c */ /* 0x044ff00000001848 */
[----:B------:R-:W-:Y:S01]  /*11eb0*/  HMMA.16816.F32 R88, R8, R38, R64 ;  /* 0x000000260858723c */ /* 0x000fe20000001840 */
[----:B------:R-:W2:Y:S01]  /*11ec0*/  LDSM.16.MT88.4 R36, [R218+0x6100] ;  /* 0x00610000da24783b */ /* 0x000ea20000004200 */
[----:B-1----:R-:W-:-:S02]  /*11ed0*/  FFMA.FTZ R2, R184, c[0x0][0x2d0], -R5 ;  /* 0x0000b400b8027a23 */ /* 0x002fc40000010805 */
[----:B------:R-:W-:Y:S02]  /*11ee0*/  IMAD.MOV.U32 R184, RZ, RZ, R157 ;  /* 0x000000ffffb87224 */ /* 0x000fe400078e009d */
[----:B------:R1:W3:Y:S02]  /*11ef0*/  MUFU.EX2 R160, R2 ;  /* 0x0000000200a07308 */ /* 0x0002e40000000800 */
[C---:B------:R-:W-:Y:S08]  /*11f00*/  HMMA.16816.F32 R64, R8.reuse, R32, R60 ;  /* 0x000000200840723c */ /* 0x040ff0000000183c */
[----:B------:R-:W-:Y:S01]  /*11f10*/  HMMA.16816.F32 R60, R8, R34, R52 ;  /* 0x00000022083c723c */ /* 0x000fe20000001834 */
[----:B------:R-:W4:Y:S01]  /*11f20*/  LDSM.16.MT88.4 R32, [R217+0x2900] ;  /* 0x00290000d920783b */ /* 0x000f220000004200 */
[----:B-1----:R-:W-:-:S06]  /*11f30*/  FFMA.FTZ R2, R185, c[0x0][0x2d0], -R5 ;  /* 0x0000b400b9027a23 */ /* 0x002fcc0000010805 */
[C---:B-----5:R-:W-:Y:S01]  /*11f40*/  HMMA.16816.F32 R52, R8.reuse, R24, R48 ;  /* 0x000000180834723c */ /* 0x060fe20000001830 */
[----:B------:R-:W-:Y:S01]  /*11f50*/  IMAD.MOV.U32 R185, RZ, RZ, R71 ;  /* 0x000000ffffb97224 */ /* 0x000fe200078e0047 */
[----:B------:R1:W-:Y:S06]  /*11f60*/  MUFU.EX2 R158, R2 ;  /* 0x00000002009e7308 */ /* 0x0003ec0000000800 */
[C---:B------:R-:W-:Y:S01]  /*11f70*/  HMMA.16816.F32 R40, R8.reuse, R26, R44 ;  /* 0x0000001a0828723c */ /* 0x040fe2000000182c */
[----:B------:R-:W-:Y:S07]  /*11f80*/  LDSM.16.MT88.4 R24, [R220+0x2900] ;  /* 0x00290000dc18783b */ /* 0x000fee0000004200 */
[----:B------:R-:W-:Y:S01]  /*11f90*/  HMMA.16816.F32 R48, R8, R28, R80 ;  /* 0x0000001c0830723c */ /* 0x000fe20000001850 */
[----:B-1----:R-:W-:-:S02]  /*11fa0*/  FFMA.FTZ R2, R187, c[0x0][0x2d0], -R5 ;  /* 0x0000b400bb027a23 */ /* 0x002fc40000010805 */
[----:B------:R-:W-:Y:S02]  /*11fb0*/  IMAD.MOV.U32 R187, RZ, RZ, R159 ;  /* 0x000000ffffbb7224 */ /* 0x000fe400078e009f */
[----:B------:R1:W-:Y:S03]  /*11fc0*/  MUFU.EX2 R159, R2 ;  /* 0x00000002009f7308 */ /* 0x0003e60000000800 */
[C---:B------:R-:W-:Y:S01]  /*11fd0*/  HMMA.16816.F32 R44, R8.reuse, R30, R84 ;  /* 0x0000001e082c723c */ /* 0x040fe20000001854 */
[----:B------:R-:W5:Y:S07]  /*11fe0*/  LDSM.16.MT88.4 R28, [R218+0x2900] ;  /* 0x00290000da1c783b */ /* 0x000f6e0000004200 */
[----:B------:R-:W-:Y:S01]  /*11ff0*/  HMMA.16816.F32 R56, R8, R20, R92 ;  /* 0x000000140838723c */ /* 0x000fe2000000185c */
[----:B-1----:R-:W-:-:S07]  /*12000*/  FFMA.FTZ R2, R180, c[0x0][0x2d0], -R0 ;  /* 0x0000b400b4027a23 */ /* 0x002fce0000010800 */
[C---:B------:R-:W-:Y:S01]  /*12010*/  HMMA.16816.F32 R72, R8.reuse, R22, R100 ;  /* 0x000000160848723c */ /* 0x040fe20000001864 */
[----:B------:R-:W1:Y:S01]  /*12020*/  LDSM.16.MT88.4 R20, [R221+0x2900] ;  /* 0x00290000dd14783b */ /* 0x000e620000004200 */
[----:B------:R-:W-:Y:S01]  /*12030*/  MOV R180, R156 ;  /* 0x0000009c00b47202 */ /* 0x000fe20000000f00 */
[----:B------:R2:W-:Y:S05]  /*12040*/  MUFU.EX2 R157, R2 ;  /* 0x00000002009d7308 */ /* 0x0005ea0000000800 */
[C---:B------:R-:W-:Y:S01]  /*12050*/  HMMA.16816.F32 R100, R8.reuse, R12, R104 ;  /* 0x0000000c0864723c */ /* 0x040fe20000001868 */
[----:B------:R-:W-:Y:S07]  /*12060*/  LDSM.16.MT88.4 R104, [R220+0x3900] ;  /* 0x00390000dc68783b */ /* 0x000fee0000004200 */
[----:B------:R-:W-:Y:S01]  /*12070*/  HMMA.16816.F32 R76, R8, R14, R76 ;  /* 0x0000000e084c723c */ /* 0x000fe2000000184c */
[----:B------:R-:W1:Y:S01]  /*12080*/  LDSM.16.MT88.4 R12, [R217+0x6900] ;  /* 0x00690000d90c783b */ /* 0x000e620000004200 */
[----:B--2---:R-:W-:-:S02]  /*12090*/  FFMA.FTZ R2, R175, c[0x0][0x2d0], -R0 ;  /* 0x0000b400af027a23 */ /* 0x004fc40000010800 */
[----:B------:R-:W-:Y:S02]  /*120a0*/  IMAD.MOV.U32 R175, RZ, RZ, R70 ;  /* 0x000000ffffaf7224 */ /* 0x000fe400078e0046 */
[----:B------:R2:W1:Y:S02]  /*120b0*/  MUFU.EX2 R156, R2 ;  /* 0x00000002009c7308 */ /* 0x0004640000000800 */
[C---:B------:R-:W-:Y:S08]  /*120c0*/  HMMA.16816.F32 R116, R8.reuse, R36, R116 ;  /* 0x000000240874723c */ /* 0x040ff00000001874 */
[----:B------:R-:W-:Y:S01]  /*120d0*/  HMMA.16816.F32 R120, R8, R38, R124 ;  /* 0x000000260878723c */ /* 0x000fe2000000187c */
[----:B------:R-:W4:Y:S01]  /*120e0*/  LDSM.16.MT88.4 R36, [R218+0x6900] ;  /* 0x00690000da24783b */ /* 0x000f220000004200 */
[----:B--2---:R-:W-:-:S06]  /*120f0*/  FFMA.FTZ R2, R181, c[0x0][0x2d0], -R0 ;  /* 0x0000b400b5027a23 */ /* 0x004fcc0000010800 */
[C---:B------:R-:W-:Y:S01]  /*12100*/  HMMA.16816.F32 R112, R8.reuse, R16, R112 ;  /* 0x000000100870723c */ /* 0x040fe20000001870 */
[----:B------:R2:W-:Y:S07]  /*12110*/  MUFU.EX2 R155, R2 ;  /* 0x00000002009b7308 */ /* 0x0005ee0000000800 */
[----:B------:R-:W-:Y:S01]  /*12120*/  HMMA.16816.F32 R108, R8, R18, R108 ;  /* 0x00000012086c723c */ /* 0x000fe2000000186c */
[----:B------:R-:W-:Y:S06]  /*12130*/  LDSM.16.MT88.4 R16, [R218+0x3100] ;  /* 0x00310000da10783b */ /* 0x000fec0000004200 */
[----:B---3--:R-:W-:-:S02]  /*12140*/  F2FP.PACK_AB R8, R160, R161 ;  /* 0x000000a1a008723e */ /* 0x008fc400000000ff */
[----:B-1----:R-:W-:Y:S01]  /*12150*/  F2FP.PACK_AB R9, R156, R157 ;  /* 0x0000009d9c09723e */ /* 0x002fe200000000ff */
[----:B--2---:R-:W-:Y:S01]  /*12160*/  FFMA.FTZ R2, R182, c[0x0][0x2d0], -R0 ;  /* 0x0000b400b6027a23 */ /* 0x004fe20000010800 */
[----:B------:R-:W-:-:S03]  /*12170*/  F2FP.PACK_AB R10, R159, R158 ;  /* 0x0000009e9f0a723e */ /* 0x000fc600000000ff */
[----:B------:R-:W1:Y:S02]  /*12180*/  MUFU.EX2 R154, R2 ;  /* 0x00000002009a7308 */ /* 0x000e640000000800 */
[----:B-1----:R-:W-:Y:S01]  /*12190*/  F2FP.PACK_AB R11, R154, R155 ;  /* 0x0000009b9a0b723e */ /* 0x002fe200000000ff */
[----:B------:R-:W-:-:S05]  /*121a0*/  FFMA.FTZ R2, R242, c[0x0][0x2d0], -R5 ;  /* 0x0000b400f2027a23 */ /* 0x000fca0000010805 */
[----:B------:R1:W-:Y:S01]  /*121b0*/  MUFU.EX2 R153, R2 ;  /* 0x0000000200997308 */ /* 0x0003e20000000800 */
[C---:B----4-:R-:W-:Y:S08]  /*121c0*/  HMMA.16816.F32 R92, R8.reuse, R34, R88 ;  /* 0x00000022085c723c */ /* 0x050ff00000001858 */
[----:B-----5:R-:W-:Y:S01]  /*121d0*/  HMMA.16816.F32 R84, R8, R28, R64 ;  /* 0x0000001c0854723c */ /* 0x020fe20000001840 */
[----:B-1----:R-:W-:-:S07]  /*121e0*/  FFMA.FTZ R2, R246, c[0x0][0x2d0], -R5 ;  /* 0x0000b400f6027a23 */ /* 0x002fce0000010805 */
[C---:B------:R-:W-:Y:S01]  /*121f0*/  HMMA.16816.F32 R88, R8.reuse, R30, R60 ;  /* 0x0000001e0858723c */ /* 0x040fe2000000183c */
[----:B------:R-:W-:Y:S01]  /*12200*/  LDSM.16.MT88.4 R28, [R217+0x3100] ;  /* 0x00310000d91c783b */ /* 0x000fe20000004200 */
[----:B------:R1:W2:Y:S06]  /*12210*/  MUFU.EX2 R152, R2 ;  /* 0x0000000200987308 */ /* 0x0002ac0000000800 */
[C---:B------:R-:W-:Y:S08]  /*12220*/  HMMA.16816.F32 R64, R8.reuse, R22, R40 ;  /* 0x000000160840723c */ /* 0x040ff00000001828 */
[----:B------:R-:W-:Y:S01]  /*12230*/  HMMA.16816.F32 R60, R8, R24, R48 ;  /* 0x00000018083c723c */ /* 0x000fe20000001830 */
[----:B-1----:R-:W-:-:S04]  /*12240*/  FFMA.FTZ R2, R247, c[0x0][0x2d0], -R5 ;  /* 0x0000b400f7027a23 */ /* 0x002fc80000010805 */
[----:B------:R1:W-:Y:S03]  /*12250*/  MUFU.EX2 R150, R2 ;  /* 0x0000000200967308 */ /* 0x0003e60000000800 */
[C---:B------:R-:W-:Y:S01]  /*12260*/  HMMA.16816.F32 R40, R8.reuse, R26, R44 ;  /* 0x0000001a0828723c */ /* 0x040fe2000000182c */
[----:B------:R-:W3:Y:S07]  /*12270*/  LDSM.16.MT88.4 R24, [R221+0x6900] ;  /* 0x00690000dd18783b */ /* 0x000eee0000004200 */
        /* <DEDUP_REMOVED lines=8> */
[----:B------:R-:W2:Y:S01]  /*12300*/  LDSM.16.MT88.4 R32, [R220+0x3100] ;  /* 0x00310000dc20783b */ /* 0x000ea20000004200 */
[----:B-1----:R-:W-:-:S04]  /*12310*/  FFMA.FTZ R2, R209, c[0x0][0x2d0], -R0 ;  /* 0x0000b400d1027a23 */ /* 0x002fc80000010800 */
[----:B------:R1:W-:Y:S02]  /*12320*/  MUFU.EX2 R149, R2 ;  /* 0x0000000200957308 */ /* 0x0003e40000000800 */
[C---:B------:R-:W-:Y:S08]  /*12330*/  HMMA.16816.F32 R116, R8.reuse, R36, R116 ;  /* 0x000000240874723c */ /* 0x040ff00000001874 */
[----:B---3--:R-:W-:Y:S01]  /*12340*/  HMMA.16816.F32 R112, R8, R24, R112 ;  /* 0x000000180870723c */ /* 0x008fe20000001870 */
[----:B-1----:R-:W-:-:S07]  /*12350*/  FFMA.FTZ R2, R208, c[0x0][0x2d0], -R0 ;  /* 0x0000b400d0027a23 */ /* 0x002fce0000010800 */
[C---:B------:R-:W-:Y:S01]  /*12360*/  HMMA.16816.F32 R108, R8.reuse, R26, R108 ;  /* 0x0000001a086c723c */ /* 0x040fe2000000186c */
[----:B------:R-:W1:Y:S01]  /*12370*/  LDSM.16.MT88.4 R24, [R217+0x7100] ;  /* 0x00710000d918783b */ /* 0x000e620000004200 */
[----:B------:R3:W2:Y:S06]  /*12380*/  MUFU.EX2 R148, R2 ;  /* 0x0000000200947308 */ /* 0x0006ac0000000800 */
[C---:B------:R-:W-:Y:S08]  /*12390*/  HMMA.16816.F32 R120, R8.reuse, R38, R120 ;  /* 0x000000260878723c */ /* 0x040ff00000001878 */
[----:B----4-:R-:W-:Y:S01]  /*123a0*/  HMMA.16816.F32 R48, R8, R20, R100 ;  /* 0x000000140830723c */ /* 0x010fe20000001864 */
[----:B---3--:R-:W-:-:S04]  /*123b0*/  FFMA.FTZ R2, R210, c[0x0][0x2d0], -R0 ;  /* 0x0000b400d2027a23 */ /* 0x008fc80000010800 */
[----:B------:R3:W-:Y:S03]  /*123c0*/  MUFU.EX2 R71, R2 ;  /* 0x0000000200477308 */ /* 0x0007e60000000800 */
[----:B------:R-:W-:Y:S01]  /*123d0*/  HMMA.16816.F32 R36, R8, R22, R76 ;  /* 0x000000160824723c */ /* 0x000fe2000000184c */
[----:B------:R-:W4:Y:S06]  /*123e0*/  LDSM.16.MT88.4 R20, [R218+0x7100] ;  /* 0x00710000da14783b */ /* 0x000f2c0000004200 */
[----:B--2---:R-:W-:-:S02]  /*123f0*/  F2FP.PACK_AB R8, R152, R153 ;  /* 0x000000999808723e */ /* 0x004fc400000000ff */
[----:B------:R-:W-:Y:S02]  /*12400*/  F2FP.PACK_AB R9, R148, R149 ;  /* 0x000000959409723e */ /* 0x000fe400000000ff */
[----:B------:R-:W-:Y:S01]  /*12410*/  F2FP.PACK_AB R10, R151, R150 ;  /* 0x00000096970a723e */ /* 0x000fe200000000ff */
[----:B---3--:R-:W-:-:S04]  /*12420*/  FFMA.FTZ R2, R211, c[0x0][0x2d0], -R0 ;  /* 0x0000b400d3027a23 */ /* 0x008fc80000010800 */
[----:B------:R-:W2:Y:S02]  /*12430*/  MUFU.EX2 R70, R2 ;  /* 0x0000000200467308 */ /* 0x000ea40000000800 */
[----:B--2---:R-:W-:Y:S01]  /*12440*/  F2FP.PACK_AB R11, R70, R71 ;  /* 0x00000047460b723e */ /* 0x004fe200000000ff */
[----:B------:R-:W-:Y:S02]  /*12450*/  FFMA.FTZ R2, R175, c[0x0][0x2d0], -R5 ;  /* 0x0000b400af027a23 */ /* 0x000fe40000010805 */
[----:B------:R-:W-:Y:S02]  /*12460*/  IMAD.MOV.U32 R175, RZ, RZ, R169 ;  /* 0x000000ffffaf7224 */ /* 0x000fe400078e00a9 */
[----:B------:R-:W-:Y:S02]  /*12470*/  IMAD.MOV.U32 R169, RZ, RZ, R173 ;  /* 0x000000ffffa97224 */ /* 0x000fe400078e00ad */
[----:B-----5:R-:W-:Y:S01]  /*12480*/  HMMA.16816.F32 R72, R8, R14, R64 ;  /* 0x0000000e0848723c */ /* 0x020fe20000001840 */
[----:B------:R2:W-:Y:S01]  /*12490*/  MUFU.EX2 R64, R2 ;  /* 0x0000000200407308 */ /* 0x0005e20000000800 */
[----:B------:R-:W-:-:S06]  /*124a0*/  IMAD.MOV.U32 R173, RZ, RZ, R132 ;  /* 0x000000ffffad7224 */ /* 0x000fcc00078e0084 */
[C---:B------:R-:W-:Y:S08]  /*124b0*/  HMMA.16816.F32 R100, R8.reuse, R32, R60 ;  /* 0x000000200864723c */ /* 0x040ff0000000183c */
[----:B-1----:R-:W-:Y:S01]  /*124c0*/  HMMA.16816.F32 R52, R8, R24, R52 ;  /* 0x000000180834723c */ /* 0x002fe20000001834 */
[----:B--2---:R-:W-:Y:S02]  /*124d0*/  FFMA.FTZ R2, R180, c[0x0][0x2d0], -R5 ;  /* 0x0000b400b4027a23 */ /* 0x004fe40000010805 */
[----:B------:R-:W-:-:S02]  /*124e0*/  IMAD.MOV.U32 R180, RZ, RZ, R131 ;  /* 0x000000ffffb47224 */ /* 0x000fc400078e0083 */
[----:B------:R1:W-:Y:S01]  /*124f0*/  MUFU.EX2 R60, R2 ;  /* 0x00000002003c7308 */ /* 0x0003e20000000800 */
[----:B------:R-:W-:Y:S02]  /*12500*/  IMAD.MOV.U32 R131, RZ, RZ, R167 ;  /* 0x000000ffff837224 */ /* 0x000fe400078e00a7 */
[----:B----4-:R-:W-:Y:S01]  /*12510*/  HMMA.16816.F32 R116, R8, R20, R116 ;  /* 0x000000140874723c */ /* 0x010fe20000001874 */
[----:B------:R-:W-:-:S07]  /*12520*/  IMAD.MOV.U32 R167, RZ, RZ, R134 ;  /* 0x000000ffffa77224 */ /* 0x000fce00078e0086 */
[C---:B------:R-:W-:Y:S01]  /*12530*/  HMMA.16816.F32 R84, R8.reuse, R16, R84 ;  /* 0x000000100854723c */ /* 0x040fe20000001854 */
[----:B-1----:R-:W-:Y:S02]  /*12540*/  FFMA.FTZ R2, R187, c[0x0][0x2d0], -R5 ;  /* 0x0000b400bb027a23 */ /* 0x002fe40000010805 */
[----:B------:R-:W-:Y:S01]  /*12550*/  IMAD.MOV.U32 R187, RZ, RZ, R130 ;  /* 0x000000ffffbb7224 */ /* 0x000fe200078e0082 */
[----:B------:R-:W-:Y:S01]  /*12560*/  MOV R130, R166 ;  /* 0x000000a600827202 */ /* 0x000fe20000000f00 */
[----:B------:R1:W-:Y:S01]  /*12570*/  MUFU.EX2 R33, R2 ;  /* 0x0000000200217308 */ /* 0x0003e20000000800 */
[----:B------:R-:W-:Y:S02]  /*12580*/  IMAD.MOV.U32 R166, RZ, RZ, R135 ;  /* 0x000000ffffa67224 */ /* 0x000fe400078e0087 */
[C---:B------:R-:W-:Y:S01]  /*12590*/  HMMA.16816.F32 R56, R8.reuse, R18, R88 ;  /* 0x000000120838723c */ /* 0x040fe20000001858 */
[----:B------:R-:W2:Y:S04]  /*125a0*/  LDSM.16.MT88.4 R16, [R221+0x7100] ;  /* 0x00710000dd10783b */ /* 0x000ea80000004200 */
[----:B------:R-:W-:Y:S03]  /*125b0*/  LDSM.16.MT88.4 R88, [R218+0x3900] ;  /* 0x00390000da58783b */ /* 0x000fe60000004200 */
[C---:B------:R-:W-:Y:S01]  /*125c0*/  HMMA.16816.F32 R76, R8.reuse, R28, R96 ;  /* 0x0000001c084c723c */ /* 0x040fe20000001860 */
[----:B------:R-:W-:Y:S01]  /*125d0*/  LDSM.16.MT88.4 R96, [R221+0x3900] ;  /* 0x00390000dd60783b */ /* 0x000fe20000004200 */
[----:B-1----:R-:W-:Y:S01]  /*125e0*/  FFMA.FTZ R2, R185, c[0x0][0x2d0], -R5 ;  /* 0x0000b400b9027a23 */ /* 0x002fe20000010805 */
[----:B------:R-:W-:Y:S01]  /*125f0*/  MOV R185, R129 ;  /* 0x0000008100b97202 */ /* 0x000fe20000000f00 */
[----:B------:R-:W-:Y:S01]  /*12600*/  IMAD.MOV.U32 R129, RZ, RZ, R168 ;  /* 0x000000ffff817224 */ /* 0x000fe200078e00a8 */
[----:B------:R-:W-:Y:S01]  /*12610*/  MOV R168, R133 ;  /* 0x0000008500a87202 */ /* 0x000fe20000000f00 */
[----:B------:R1:W3:Y:S02]  /*12620*/  MUFU.EX2 R32, R2 ;  /* 0x0000000200207308 */ /* 0x0002e40000000800 */
[C---:B------:R-:W-:Y:S08]  /*12630*/  HMMA.16816.F32 R28, R8.reuse, R30, R92 ;  /* 0x0000001e081c723c */ /* 0x040ff0000000185c */
[C---:B------:R-:W-:Y:S01]  /*12640*/  HMMA.16816.F32 R92, R8.reuse, R12, R80 ;  /* 0x0000000c085c723c */ /* 0x040fe20000001850 */
[----:B------:R-:W4:Y:S04]  /*12650*/  LDSM.16.MT88.4 R12, [R220+0x7100] ;  /* 0x00710000dc0c783b */ /* 0x000f280000004200 */
[----:B------:R-:W-:Y:S01]  /*12660*/  LDSM.16.MT88.4 R80, [R217+0x3900] ;  /* 0x00390000d950783b */ /* 0x000fe20000004200 */
[--C-:B-1----:R-:W-:Y:S01]  /*12670*/  FFMA.FTZ R2, R184, c[0x0][0x2d0], -R0.reuse ;  /* 0x0000b400b8027a23 */ /* 0x102fe20000010800 */
[----:B------:R-:W-:Y:S01]  /*12680*/  MOV R184, R137 ;  /* 0x0000008900b87202 */ /* 0x000fe20000000f00 */
[C---:B------:R-:W-:Y:S01]  /*12690*/  HMMA.16816.F32 R124, R8.reuse, R22, R120 ;  /* 0x00000016087c723c */ /* 0x040fe20000001878 */
[----:B------:R-:W1:Y:S01]  /*126a0*/  LDSM.16.MT88.4 R120, [R218+0x7900] ;  /* 0x00790000da78783b */ /* 0x000e620000004200 */
[----:B------:R5:W-:Y:S06]  /*126b0*/  MUFU.EX2 R25, R2 ;  /* 0x0000000200197308 */ /* 0x000bec0000000800 */
[C---:B--2---:R-:W-:Y:S01]  /*126c0*/  HMMA.16816.F32 R132, R8.reuse, R16, R112 ;  /* 0x000000100884723c */ /* 0x044fe20000001870 */
[----:B------:R-:W2:Y:S07]  /*126d0*/  LDSM.16.MT88.4 R112, [R217+0x7900] ;  /* 0x00790000d970783b */ /* 0x000eae0000004200 */
[----:B------:R-:W-:Y:S01]  /*126e0*/  HMMA.16816.F32 R40, R8, R34, R40 ;  /* 0x000000220828723c */ /* 0x000fe20000001828 */
[----:B-----5:R-:W-:-:S02]  /*126f0*/  FFMA.FTZ R2, R183, c[0x0][0x2d0], -R0 ;  /* 0x0000b400b7027a23 */ /* 0x020fc40000010800 */
[----:B------:R-:W-:Y:S01]  /*12700*/  IMAD.MOV.U32 R183, RZ, RZ, R138 ;  /* 0x000000ffffb77224 */ /* 0x000fe200078e008a */
[----:B---3--:R-:W-:Y:S01]  /*12710*/  F2FP.PACK_AB R138, R32, R33 ;  /* 0x00000021208a723e */ /* 0x008fe200000000ff */
[----:B------:R3:W5:Y:S03]  /*12720*/  MUFU.EX2 R24, R2 ;  /* 0x0000000200187308 */ /* 0x0007660000000800 */
[C---:B------:R-:W-:Y:S08]  /*12730*/  HMMA.16816.F32 R44, R8.reuse, R26, R44 ;  /* 0x0000001a082c723c */ /* 0x040ff0000000182c */
[----:B------:R-:W-:Y:S01]  /*12740*/  HMMA.16816.F32 R16, R8, R18, R108 ;  /* 0x000000120810723c */ /* 0x000fe2000000186c */
[--C-:B---3--:R-:W-:Y:S01]  /*12750*/  FFMA.FTZ R2, R128, c[0x0][0x2d0], -R0.reuse ;  /* 0x0000b40080027a23 */ /* 0x108fe20000010800 */
[----:B-----5:R-:W-:Y:S01]  /*12760*/  F2FP.PACK_AB R137, R24, R25 ;  /* 0x000000191889723e */ /* 0x020fe200000000ff */
[----:B------:R-:W-:-:S05]  /*12770*/  FFMA.FTZ R0, R136, c[0x0][0x2d0], -R0 ;  /* 0x0000b40088007a23 */ /* 0x000fca0000010800 */
[----:B----4-:R-:W-:Y:S01]  /*12780*/  HMMA.16816.F32 R48, R8, R12, R48 ;  /* 0x0000000c0830723c */ /* 0x010fe20000001830 */
[----:B------:R3:W-:Y:S01]  /*12790*/  MUFU.EX2 R21, R2 ;  /* 0x0000000200157308 */ /* 0x0007e20000000800 */
[----:B------:R-:W-:Y:S01]  /*127a0*/  IMAD.MOV.U32 R128, RZ, RZ, R139 ;  /* 0x000000ffff807224 */ /* 0x000fe200078e008b */
[----:B------:R-:W-:-:S05]  /*127b0*/  F2FP.PACK_AB R136, R60, R64 ;  /* 0x000000403c88723e */ /* 0x000fca00000000ff */
[----:B------:R-:W-:Y:S01]  /*127c0*/  HMMA.16816.F32 R36, R8, R14, R36 ;  /* 0x0000000e0824723c */ /* 0x000fe20000001824 */
[----:B------:R4:W5:Y:S01]  /*127d0*/  MUFU.EX2 R20, R0 ;  /* 0x0000000000147308 */ /* 0x0009620000000800 */
[----:B---3--:R-:W-:-:S04]  /*127e0*/  FADD.FTZ R2, R185, R187 ;  /* 0x000000bbb9027221 */ /* 0x008fc80000010000 */
[----:B------:R-:W-:Y:S02]  /*127f0*/  FADD.FTZ R2, R183, R2 ;  /* 0x00000002b7027221 */ /* 0x000fe40000010000 */
[----:B----4-:R-:W-:Y:S01]  /*12800*/  FADD.FTZ R0, R180, R175 ;  /* 0x000000afb4007221 */ /* 0x010fe20000010000 */
[----:B-----5:R-:W-:Y:S01]  /*12810*/  F2FP.PACK_AB R139, R20, R21 ;  /* 0x00000015148b723e */ /* 0x020fe200000000ff */
[----:B------:R-:W-:Y:S02]  /*12820*/  FADD.FTZ R2, R129, R2 ;  /* 0x0000000281027221 */ /* 0x000fe40000010000 */
[----:B------:R-:W-:Y:S02]  /*12830*/  FADD.FTZ R0, R184, R0 ;  /* 0x00000000b8007221 */ /* 0x000fe40000010000 */
[----:B------:R-:W-:Y:S02]  /*12840*/  FADD.FTZ R2, R131, R2 ;  /* 0x0000000283027221 */ /* 0x000fe40000010000 */
[----:B------:R-:W-:Y:S01]  /*12850*/  FADD.FTZ R0, R128, R0 ;  /* 0x0000000080007221 */ /* 0x000fe20000010000 */
[----:B-1----:R-:W-:Y:S01]  /*12860*/  HMMA.16816.F32 R116, R136, R120, R116 ;  /* 0x000000788874723c */ /* 0x002fe20000001874 */
[----:B------:R-:W-:-:S02]  /*12870*/  FADD.FTZ R2, R168, R2 ;  /* 0x00000002a8027221 */ /* 0x000fc40000010000 */
[----:B------:R-:W-:Y:S02]  /*12880*/  FADD.FTZ R0, R130, R0 ;  /* 0x0000000082007221 */ /* 0x000fe40000010000 */
[----:B------:R-:W-:Y:S01]  /*12890*/  FADD.FTZ R2, R167, R2 ;  /* 0x00000002a7027221 */ /* 0x000fe20000010000 */
[----:B------:R-:W1:Y:S01]  /*128a0*/  LDSM.16.MT88.4 R128, [R221+0x7900] ;  /* 0x00790000dd80783b */ /* 0x000e620000004200 */
        /* <DEDUP_REMOVED lines=21> */
[----:B------:R-:W3:Y:S01]  /*12a00*/  LDSM.16.MT88.4 R4, [R220+0x7900] ;  /* 0x00790000dc04783b */ /* 0x000ee20000004200 */
[----:B------:R-:W-:Y:S01]  /*12a10*/  FADD.FTZ R2, R186, R2 ;  /* 0x00000002ba027221 */ /* 0x000fe20000010000 */
[C---:B------:R-:W-:Y:S01]  /*12a20*/  HMMA.16816.F32 R100, R136.reuse, R104, R100 ;  /* 0x000000688864723c */ /* 0x040fe20000001864 */
[----:B------:R-:W-:Y:S02]  /*12a30*/  FADD.FTZ R0, R189, R0 ;  /* 0x00000000bd007221 */ /* 0x000fe40000010000 */
[----:B------:R-:W-:Y:S02]  /*12a40*/  FADD.FTZ R2, R164, R2 ;  /* 0x00000002a4027221 */ /* 0x000fe40000010000 */
[----:B------:R-:W-:Y:S02]  /*12a50*/  FADD.FTZ R0, R188, R0 ;  /* 0x00000000bc007221 */ /* 0x000fe40000010000 */
[----:B------:R-:W-:Y:S01]  /*12a60*/  FADD.FTZ R2, R163, R2 ;  /* 0x00000002a3027221 */ /* 0x000fe20000010000 */
[----:B--2---:R-:W-:Y:S01]  /*12a70*/  HMMA.16816.F32 R108, R136, R112, R52 ;  /* 0x00000070886c723c */ /* 0x004fe20000001834 */
[----:B------:R-:W-:-:S02]  /*12a80*/  FADD.FTZ R0, R174, R0 ;  /* 0x00000000ae007221 */ /* 0x000fc40000010000 */
[----:B------:R-:W-:Y:S02]  /*12a90*/  FADD.FTZ R2, R162, R2 ;  /* 0x00000002a2027221 */ /* 0x000fe40000010000 */
[----:B------:R-:W-:Y:S02]  /*12aa0*/  FADD.FTZ R0, R171, R0 ;  /* 0x00000000ab007221 */ /* 0x000fe40000010000 */
[----:B------:R-:W-:Y:S01]  /*12ab0*/  FADD.FTZ R3, R3, R2 ;  /* 0x0000000203037221 */ /* 0x000fe20000010000 */
[----:B-1----:R-:W-:Y:S01]  /*12ac0*/  HMMA.16816.F32 R124, R136, R128, R132 ;  /* 0x00000080887c723c */ /* 0x002fe20000001884 */
[----:B------:R-:W-:Y:S02]  /*12ad0*/  FADD.FTZ R0, R170, R0 ;  /* 0x00000000aa007221 */ /* 0x000fe40000010000 */
[----:B------:R-:W-:Y:S02]  /*12ae0*/  FADD.FTZ R3, R157, R3 ;  /* 0x000000039d037221 */ /* 0x000fe40000010000 */
[----:B------:R-:W-:-:S03]  /*12af0*/  FADD.FTZ R0, R165, R0 ;  /* 0x00000000a5007221 */ /* 0x000fc60000010000 */
[----:B------:R-:W-:Y:S01]  /*12b00*/  HMMA.16816.F32 R80, R136, R82, R28 ;  /* 0x000000528850723c */ /* 0x000fe2000000181c */
[----:B------:R-:W-:-:S04]  /*12b10*/  FADD.FTZ R0, R161, R0 ;  /* 0x00000000a1007221 */ /* 0x000fc80000010000 */
        /* <DEDUP_REMOVED lines=27> */
[C---:B---3--:R-:W-:Y:S04]  /*12cd0*/  HMMA.16816.F32 R132, R136.reuse, R4, R48 ;  /* 0x000000048884723c */ /* 0x048fe80000001830 */
[----:B------:R1:W-:Y:S04]  /*12ce0*/  STL [R1+0x24], R0 ;  /* 0x0000240001007387 */ /* 0x0003e80000100800 */
[----:B------:R1:W-:Y:S01]  /*12cf0*/  STL [R1+0x28], R3 ;  /* 0x0000280301007387 */ /* 0x0003e20000100800 */
[----:B------:R-:W-:Y:S01]  /*12d00*/  HMMA.16816.F32 R136, R136, R6, R36 ;  /* 0x000000068888723c */ /* 0x000fe20000001824 */
[----:B------:R-:W-:Y:S07]  /*12d10*/  @!P0 BRA `(.L_x_680) ;  /* 0x00004c4000008947 */ /* 0x000fee0003800000 */
[----:B------:R-:W2:Y:S04]  /*12d20*/  LDL R166, [R1+0x14] ;  /* 0x0000140001a67983 */ /* 0x000ea80000100800 */
[----:B------:R-:W3:Y:S04]  /*12d30*/  LDL R167, [R1] ;  /* 0x0000000001a77983 */ /* 0x000ee80000100800 */
[----:B------:R-:W4:Y:S04]  /*12d40*/  LDL R173, [R1+0x34] ;  /* 0x0000340001ad7983 */ /* 0x000f280000100800 */
[----:B------:R-:W4:Y:S01]  /*12d50*/  LDL R172, [R1+0x30] ;  /* 0x0000300001ac7983 */ /* 0x000f220000100800 */
[----:B------:R-:W-:Y:S01]  /*12d60*/  PLOP3.LUT P1, PT, PT, PT, UP2, 0x80, 0x0 ;  /* 0x000000000000781c */ /* 0x000fe20003f2f028 */
[----:B------:R-:W-:Y:S01]  /*12d70*/  IMAD.MOV.U32 R70, RZ, RZ, R68 ;  /* 0x000000ffff467224 */ /* 0x000fe200078e0044 */
[----:B------:R-:W-:Y:S01]  /*12d80*/  PLOP3.LUT P0, PT, PT, PT, UP2, 0x80, 0x0 ;  /* 0x000000000000781c */ /* 0x000fe20003f0f028 */
[----:B-1----:R-:W-:Y:S01]  /*12d90*/  IMAD.MOV.U32 R3, RZ, RZ, R69 ;  /* 0x000000ffff037224 */ /* 0x002fe200078e0045 */
[----:B------:R-:W-:-:S02]  /*12da0*/  ULDC UR5, c[0x0][0x210] ;  /* 0x0000840000057ab9 */ /* 0x000fc40000000800 */
[----:B------:R-:W-:Y:S02]  /*12db0*/  ULDC UR4, c[0x0][0x1e8] ;  /* 0x00007a0000047ab9 */ /* 0x000fe40000000800 */
[----:B------:R-:W-:Y:S02]  /*12dc0*/  UIMAD UR5, UR13, UR5, URZ ;  /* 0x000000050d0572a4 */ /* 0x000fe4000f8e023f */
[----:B------:R-:W-:Y:S02]  /*12dd0*/  UIMAD UR4, UR13, UR4, URZ ;  /* 0x000000040d0472a4 */ /* 0x000fe4000f8e023f */
[----:B------:R-:W-:Y:S01]  /*12de0*/  UMOV UR6, 0xffffff80 ;  /* 0xffffff8000067882 */ /* 0x000fe20000000000 */
[----:B--2---:R-:W-:Y:S01]  /*12df0*/  @P1 IMAD.HI.U32 R0, R166, c[0x0][0x2c8], RZ ;  /* 0x0000b200a6001a27 */ /* 0x004fe200078e00ff */
[----:B---3--:R-:W-:-:S04]  /*12e00*/  SHF.L.U32 R2, R167, 0x1, RZ ;  /* 0x00000001a7027819 */ /* 0x008fc800000006ff */
[----:B------:R-:W-:Y:S01]  /*12e10*/  @P0 SHF.R.U32.HI R0, RZ, c[0x0][0x2cc], R0 ;  /* 0x0000b300ff000a19 */ /* 0x000fe20000011600 */
[----:B------:R1:W-:Y:S01]  /*12e20*/  STL [R1+0x1c], R2 ;  /* 0x00001c0201007387 */ /* 0x0003e20000100800 */
[----:B----4-:R-:W-:-:S03]  /*12e30*/  SHF.L.U64.HI R241, R172, 0x1, R173 ;  /* 0x00000001acf17819 */ /* 0x010fc600000102ad */
[----:B------:R1:W-:Y:S01]  /*12e40*/  @P0 STL [R1+0x10], R0 ;  /* 0x0000100001000387 */ /* 0x0003e20000100800 */
[----:B------:R-:W-:-:S03]  /*12e50*/  IMAD.SHL.U32 R240, R172, 0x2, RZ ;  /* 0x00000002acf07824 */ /* 0x000fc600078e00ff */
.L_x_683:
[----:B------:R2:W5:Y:S01]  /*12e60*/  LDL R244, [R1+0x20] ;  /* 0x0000200001f47983 */ /* 0x0005620000100800 */
[----:B------:R-:W-:Y:S04]  /*12e70*/  DEPBAR.LE SB0, 0x0 ;  /* 0x000080000000791a */ /* 0x000fe80000000000 */
[----:B------:R-:W-:Y:S01]  /*12e80*/  BAR.SYNC.DEFER_BLOCKING 0x0 ;  /* 0x0000000000007b1d */ /* 0x000fe20000010000 */
[----:B------:R-:W-:Y:S05]  /*12e90*/  ISETP.LE.AND P0, PT, RZ, UR14, PT ;  /* 0x0000000eff007c0c */ /* 0x000fea000bf03270 */
[----:B------:R2:W5:Y:S04]  /*12ea0*/  LDL R243, [R1] ;  /* 0x0000000001f37983 */ /* 0x0005680000100800 */
[----:B------:R2:W5:Y:S04]  /*12eb0*/  LDL R242, [R1+0x1c] ;  /* 0x00001c0001f27983 */ /* 0x0005680000100800 */
[----:B------:R2:W3:Y:S04]  /*12ec0*/  LDSM.16.M88.4 R8, [R216+0x8100] ;  /* 0x00810000d808783b */ /* 0x0004e80000000200 */
[----:B------:R2:W4:Y:S04]  /*12ed0*/  LDSM.16.M88.4 R16, [R216+0x8900] ;  /* 0x00890000d810783b */ /* 0x0005280000000200 */
[----:B-1----:R2:W1:Y:S04]  /*12ee0*/  LDSM.16.M88.4 R24, [R216+0x9100] ;  /* 0x00910000d818783b */ /* 0x0024680000000200 */
        /* <DEDUP_REMOVED lines=14> */
[----:B-1-34-:R-:W3:Y:S02]  /*12fd0*/  LDL R2, [R1+0x4] ;  /* 0x0000040001027983 */ /* 0x01aee40000100800 */
[----:B---3--:R-:W-:Y:S01]  /*12fe0*/  SHF.R.S32.HI R0, RZ, 0x1f, R2 ;  /* 0x0000001fff007819 */ /* 0x008fe20000011402 */
[----:B------:R-:W-:Y:S04]  /*12ff0*/  IMAD.WIDE.U32 R4, R2, c[0x0][0x208], RZ ;  /* 0x0000820002047a25 */ /* 0x000fe800078e00ff */
[----:B------:R-:W-:Y:S04]  /*13000*/  IMAD R0, R0, c[0x0][0x208], RZ ;  /* 0x0000820000007a24 */ /* 0x000fe800078e02ff */
[----:B------:R-:W-:Y:S01]  /*13010*/  IMAD R0, R2, c[0x0][0x20c], R0 ;  /* 0x0000830002007a24 */ /* 0x000fe200078e0200 */
[----:B------:R-:W-:Y:S03]  /*13020*/  SHF.R.S32.HI R2, RZ, 0x1f, R245 ;  /* 0x0000001fff027819 */ /* 0x000fe600000114f5 */
[----:B------:R-:W-:Y:S02]  /*13030*/  IMAD.IADD R5, R5, 0x1, R0 ;  /* 0x0000000105057824 */ /* 0x000fe400078e0200 */
[----:B------:R-:W-:Y:S02]  /*13040*/  IMAD R2, R2, c[0x0][0x218], RZ ;  /* 0x0000860002027a24 */ /* 0x000fe400078e02ff */
[C---:B------:R-:W-:Y:S04]  /*13050*/  IMAD.WIDE.U32 R4, R245.reuse, c[0x0][0x218], R4 ;  /* 0x00008600f5047a25 */ /* 0x040fe800078e0004 */
[----:B------:R-:W-:Y:S01]  /*13060*/  IMAD R2, R245, c[0x0][0x21c], R2 ;  /* 0x00008700f5027a24 */ /* 0x000fe200078e0202 */
[----:B------:R-:W-:Y:S04]  /*13070*/  IADD3 R0, P0, R4, UR5, RZ ;  /* 0x0000000504007c10 */ /* 0x000fe8000ff1e0ff */
[----:B------:R-:W-:Y:S02]  /*13080*/  IADD3.X R4, R5, UR12, R2, P0, !PT ;  /* 0x0000000c05047c10 */ /* 0x000fe400087fe402 */
[C---:B------:R-:W-:Y:S04]  /*13090*/  LEA R2, P0, R0.reuse, c[0x0][0x1f8], 0x1 ;  /* 0x00007e0000027a11 */ /* 0x040fe800078008ff */
[----:B------:R-:W-:Y:S01]  /*130a0*/  LEA.HI.X R0, R0, c[0x0][0x1fc], R4, 0x1, P0 ;  /* 0x00007f0000007a11 */ /* 0x000fe200000f0c04 */
[----:B------:R-:W1:Y:S04]  /*130b0*/  SHFL.IDX PT, R5, R2, RZ, 0x181f ;  /* 0x00181fff02057589 */ /* 0x000e6800000e0000 */
[----:B------:R-:W3:Y:S04]  /*130c0*/  SHFL.IDX PT, R4, R2, 0x1, 0x181f ;  /* 0x00381f0002047f89 */ /* 0x000ee800000e0000 */
[----:B------:R-:W4:Y:S04]  /*130d0*/  SHFL.IDX PT, R6, R0, RZ, 0x181f ;  /* 0x00181fff00067589 */ /* 0x000f2800000e0000 */
[----:B------:R-:W2:Y:S04]  /*130e0*/  SHFL.IDX PT, R7, R0, 0x1, 0x181f ;  /* 0x00381f0000077f89 */ /* 0x000ea800000e0000 */
[----:B------:R-:W-:Y:S04]  /*130f0*/  SHFL.IDX PT, R13, R0, 0x2, 0x181f ;  /* 0x00581f00000d7f89 */ /* 0x000fe800000e0000 */
[----:B------:R2:W-:Y:S04]  /*13100*/  SHFL.IDX PT, R37, R0, 0x3, 0x181f ;  /* 0x00781f0000257f89 */ /* 0x0005e800000e0000 */
[----:B------:R-:W2:Y:S01]  /*13110*/  SHFL.IDX PT, R12, R2, 0x2, 0x181f ;  /* 0x00581f00020c7f89 */ /* 0x000ea200000e0000 */
[C---:B-1----:R-:W-:Y:S02]  /*13120*/  IADD3 R28, P0, R5.reuse, R240, RZ ;  /* 0x000000f0051c7210 */ /* 0x042fe40007f1e0ff */
[-C--:B-----5:R-:W-:Y:S01]  /*13130*/  IADD3 R30, P1, R5, R242.reuse, RZ ;  /* 0x000000f2051e7210 */ /* 0x0a0fe20007f3e0ff */
[----:B------:R1:W1:Y:S01]  /*13140*/  SHFL.IDX PT, R36, R2, 0x3, 0x181f ;  /* 0x00781f0002247f89 */ /* 0x00026200000e0000 */
[----:B---3--:R-:W-:Y:S02]  /*13150*/  IADD3 R22, P2, R4, R242, RZ ;  /* 0x000000f204167210 */ /* 0x008fe40007f5e0ff */
[----:B------:R-:W-:Y:S01]  /*13160*/  IADD3 R5, R239, 0x1100, RZ ;  /* 0x00001100ef057810 */ /* 0x000fe20007ffe0ff */
[--C-:B----4-:R-:W-:Y:S01]  /*13170*/  IMAD.X R29, R6, 0x1, R241.reuse, P0 ;  /* 0x00000001061d7824 */ /* 0x110fe200000e06f1 */
[----:B------:R-:W-:Y:S05]  /*13180*/  IADD3 R20, P0, R4, R240, RZ ;  /* 0x000000f004147210 */ /* 0x000fea0007f1e0ff */
[--C-:B--2---:R-:W-:Y:S01]  /*13190*/  IMAD.X R21, R7, 0x1, R241.reuse, P0 ;  /* 0x0000000107157824 */ /* 0x104fe200000e06f1 */
[----:B------:R-:W-:Y:S05]  /*131a0*/  SHF.L.U64.HI R0, R243, 0x1, R244 ;  /* 0x00000001f3007819 */ /* 0x000fea00000102f4 */
[--C-:B------:R-:W-:Y:S02]  /*131b0*/  IMAD.X R31, R6, 0x1, R0.reuse, P1 ;  /* 0x00000001061f7824 */ /* 0x100fe400008e0600 */
[--C-:B------:R-:W-:Y:S01]  /*131c0*/  IMAD.X R23, R7, 0x1, R0.reuse, P2 ;  /* 0x0000000107177824 */ /* 0x100fe200010e0600 */
[----:B-1----:R-:W-:Y:S02]  /*131d0*/  SEL R2, RZ, 0x10, P5 ;  /* 0x00000010ff027807 */ /* 0x002fe40002800000 */
[-C--:B------:R-:W-:Y:S02]  /*131e0*/  IADD3 R14, P2, R12, R242.reuse, RZ ;  /* 0x000000f20c0e7210 */ /* 0x080fe40007f5e0ff */
[----:B------:R-:W-:Y:S02]  /*131f0*/  IADD3 R6, P0, R36, R242, RZ ;  /* 0x000000f224067210 */ /* 0x000fe40007f1e0ff */
[C---:B------:R-:W-:Y:S01]  /*13200*/  ISETP.NE.U32.AND P3, PT, R2.reuse, RZ, PT ;  /* 0x000000ff0200720c */ /* 0x040fe20003f65070 */
[--C-:B------:R-:W-:Y:S01]  /*13210*/  IMAD.X R15, R13, 0x1, R0.reuse, P2 ;  /* 0x000000010d0f7824 */ /* 0x100fe200010e0600 */
[----:B------:R-:W-:Y:S01]  /*13220*/  IADD3 R4, -R2, 0x10, RZ ;  /* 0x0000001002047810 */ /* 0x000fe20007ffe1ff */
[----:B------:R-:W-:Y:S01]  /*13230*/  IMAD.X R7, R37, 0x1, R0, P0 ;  /* 0x0000000125077824 */ /* 0x000fe200000e0600 */
[C---:B------:R-:W-:Y:S02]  /*13240*/  IADD3 R2, R239.reuse, 0x100, RZ ;  /* 0x00000100ef027810 */ /* 0x040fe40007ffe0ff */
[----:B------:R-:W-:Y:S02]  /*13250*/  IADD3 R0, R239, 0x4100, RZ ;  /* 0x00004100ef007810 */ /* 0x000fe40007ffe0ff */
[----:B------:R-:W-:Y:S01]  /*13260*/  IADD3 R12, P1, R12, R240, RZ ;  /* 0x000000f00c0c7210 */ /* 0x000fe20007f3e0ff */
[----:B------:R1:W-:Y:S01]  /*13270*/  LDGSTS.E.BYPASS.LTC128B.128 [R2], [R30.64], !P6 ;  /* 0x000000001e027fae */ /* 0x0003e2000f101d56 */
[----:B------:R-:W-:Y:S03]  /*13280*/  LOP3.LUT R4, R4, 0xf, RZ, 0xc0, !PT ;  /* 0x0000000f04047812 */ /* 0x000fe600078ec0ff */
[----:B------:R2:W-:Y:S01]  /*13290*/  LDGSTS.E.BYPASS.LTC128B.128 [R0], [R28.64], !P5 ;  /* 0x000000001c007fae */ /* 0x0005e2000e901d56 */
[--C-:B------:R-:W-:Y:S01]  /*132a0*/  IMAD.X R13, R13, 0x1, R241.reuse, P1 ;  /* 0x000000010d0d7824 */ /* 0x100fe200008e06f1 */
[----:B------:R-:W-:Y:S02]  /*132b0*/  IADD3 R4, P1, P0, R4, R36, R240 ;  /* 0x0000002404047210 */ /* 0x000fe4000783e0f0 */
[----:B------:R3:W-:Y:S01]  /*132c0*/  LDGSTS.E.BYPASS.LTC128B.128 [R5], [R22.64], !P6 ;  /* 0x0000000016057fae */ /* 0x0007e2000f101d56 */
[C---:B--2---:R-:W-:Y:S02]  /*132d0*/  IADD3 R0, R239.reuse, 0x5100, RZ ;  /* 0x00005100ef007810 */ /* 0x044fe40007ffe0ff */
[C---:B---3--:R-:W-:Y:S03]  /*132e0*/  IADD3 R22, R239.reuse, 0x2100, RZ ;  /* 0x00002100ef167810 */ /* 0x048fe60007ffe0ff */
[----:B------:R2:W-:Y:S01]  /*132f0*/  LDGSTS.E.BYPASS.LTC128B.128 [R0], [R20.64], !P5 ;  /* 0x0000000014007fae */ /* 0x0005e2000e901d56 */
[----:B------:R-:W-:Y:S03]  /*13300*/  IADD3.X R5, RZ, R37, R241, P1, P0 ;  /* 0x00000025ff057210 */ /* 0x000fe60000fe04f1 */
[----:B------:R1:W-:Y:S01]  /*13310*/  LDGSTS.E.BYPASS.LTC128B.128 [R22], [R14.64], !P6 ;  /* 0x000000000e167fae */ /* 0x0003e2000f101d56 */
[----:B--2---:R-:W-:Y:S05]  /*13320*/  IADD3 R0, R239, 0x6100, RZ ;  /* 0x00006100ef007810 */ /* 0x004fea0007ffe0ff */
[----:B------:R1:W-:Y:S04]  /*13330*/  LDGSTS.E.BYPASS.LTC128B.128 [R0], [R12.64], !P5 ;  /* 0x000000000c007fae */ /* 0x0003e8000e901d56 */
[----:B------:R1:W-:Y:S04]  /*13340*/  LDGSTS.E.BYPASS.LTC128B.128 [R2+0x3000], [R6.64], !P6 ;  /* 0x0300000006027fae */ /* 0x0003e8000f101d56 */
[----:B------:R1:W-:Y:S02]  /*13350*/  LDGSTS.E.BYPASS.LTC128B.128.ZFILL [R2+0x7000], [R4.64], P3 ;  /* 0x0700000004027fae */ /* 0x0003e40009941d56 */
.L_x_681:
[C---:B-1-34-:R-:W-:Y:S01]  /*13360*/  HMMA.16816.F32 R4, R140.reuse, R8, RZ ;  /* 0x000000088c04723c */ /* 0x05afe200000018ff */
[----:B------:R-:W1:Y:S01]  /*13370*/  LDSM.16.M88.4 R180, [R222+0x8100] ;  /* 0x00810000deb4783b */ /* 0x000e620000000200 */
[----:B------:R-:W-:Y:S06]  /*13380*/  UISETP.GE.AND UP0, UPT, UR14, 0x1, UPT ;  /* 0x000000010e00788c */ /* 0x000fec000bf06270 */
[C---:B------:R-:W-:Y:S01]  /*13390*/  HMMA.16816.F32 R8, R140.reuse, R10, RZ ;  /* 0x0000000a8c08723c */ /* 0x040fe200000018ff */
[----:B------:R-:W0:Y:S01]  /*133a0*/  LDGDEPBAR ;  /* 0x00000000000079af */ /* 0x000e220000000000 */
[----:B------:R-:W-:Y:S06]  /*133b0*/  PLOP3.LUT P0, PT, PT, PT, UP0, 0x80, 0x0 ;  /* 0x000000000000781c */ /* 0x000fec0003f0f008 */
[C---:B------:R-:W-:Y:S01]  /*133c0*/  HMMA.16816.F32 R12, R140.reuse, R16, RZ ;  /* 0x000000108c0c723c */ /* 0x040fe200000018ff */
[----:B------:R-:W3:Y:S07]  /*133d0*/  LDSM.16.M88.4 R184, [R222+0x8900] ;  /* 0x00890000deb8783b */ /* 0x000eee0000000200 */
[C---:B------:R-:W-:Y:S01]  /*133e0*/  HMMA.16816.F32 R16, R140.reuse, R18, RZ ;  /* 0x000000128c10723c */ /* 0x040fe200000018ff */
[----:B------:R-:W4:Y:S07]  /*133f0*/  LDSM.16.M88.4 R188, [R222+0x9100] ;  /* 0x00910000debc783b */ /* 0x000f2e0000000200 */
[C---:B------:R-:W-:Y:S01]  /*13400*/  HMMA.16816.F32 R20, R140.reuse, R24, RZ ;  /* 0x000000188c14723c */ /* 0x040fe200000018ff */
[----:B------:R-:W-:Y:S07]  /*13410*/  LDSM.16.M88.4 R208, [R222+0xf900] ;  /* 0x00f90000ded0783b */ /* 0x000fee0000000200 */
        /* <DEDUP_REMOVED lines=13> */
[----:B------:R-:W2:Y:S07]  /*134f0*/  LDSM.16.M88.4 R72, [R222+0x9900] ;  /* 0x00990000de48783b */ /* 0x000eae0000000200 */
        /* <DEDUP_REMOVED lines=29> */
[----:B------:R-:W-:Y:S07]  /*136d0*/  LDSM.16.M88.4 R188, [R222+0xf100] ;  /* 0x00f10000debc783b */ /* 0x000fee0000000200 */
[C---:B--2---:R-:W-:Y:S08]  /*136e0*/  HMMA.16816.F32 R28, R176.reuse, R72, R28 ;  /* 0x00000048b01c723c */ /* 0x044ff0000000181c */
[C---:B------:R-:W-:Y:S01]  /*136f0*/  HMMA.16816.F32 R32, R176.reuse, R74, R32 ;  /* 0x0000004ab020723c */ /* 0x040fe20000001820 */
[----:B------:R-:W2:Y:S07]  /*13700*/  LDSM.16.M88.4 R72, [R219+0x2000] ;  /* 0x00200000db48783b */ /* 0x000eae0000000200 */
        /* <DEDUP_REMOVED lines=23> */
[----:B------:R-:W-:Y:S07]  /*13880*/  LDSM.16.M88.4 R180, [R231] ;  /* 0x00000000e7b4783b */ /* 0x000fee0000000200 */
[C---:B--2---:R-:W-:Y:S08]  /*13890*/  HMMA.16816.F32 R36, R192.reuse, R72, R36 ;  /* 0x00000048c024723c */ /* 0x044ff00000001824 */
[C---:B------:R-:W-:Y:S01]  /*138a0*/  HMMA.16816.F32 R40, R192.reuse, R74, R40 ;  /* 0x0000004ac028723c */ /* 0x040fe20000001828 */
[----:B------:R-:W1:Y:S07]  /*138b0*/  LDSM.16.M88.4 R72, [R216+0xe900] ;  /* 0x00e90000d848783b */ /* 0x000e6e0000000200 */
[C---:B---3--:R-:W-:Y:S08]  /*138c0*/  HMMA.16816.F32 R44, R192.reuse, R148, R44 ;  /* 0x00000094c02c723c */ /* 0x048ff0000000182c */
[C---:B------:R-:W-:Y:S01]  /*138d0*/  HMMA.16816.F32 R48, R192.reuse, R150, R48 ;  /* 0x00000096c030723c */ /* 0x040fe20000001830 */
[----:B------:R-:W2:Y:S07]  /*138e0*/  LDSM.16.M88.4 R148, [R216+0xf100] ;  /* 0x00f10000d894783b */ /* 0x000eae0000000200 */
[C---:B----4-:R-:W-:Y:S08]  /*138f0*/  HMMA.16816.F32 R52, R192.reuse, R152, R52 ;  /* 0x00000098c034723c */ /* 0x050ff00000001834 */
[C---:B------:R-:W-:Y:S01]  /*13900*/  HMMA.16816.F32 R56, R192.reuse, R154, R56 ;  /* 0x0000009ac038723c */ /* 0x040fe20000001838 */
[----:B------:R-:W3:Y:S07]  /*13910*/  LDSM.16.M88.4 R152, [R216+0xf900] ;  /* 0x00f90000d898783b */ /* 0x000eee0000000200 */
[C---:B------:R-:W-:Y:S08]  /*13920*/  HMMA.16816.F32 R60, R192.reuse, R184, R60 ;  /* 0x000000b8c03c723c */ /* 0x040ff0000000183c */
[----:B------:R-:W-:Y:S01]  /*13930*/  HMMA.16816.F32 R64, R192, R186, R64 ;  /* 0x000000bac040723c */ /* 0x000fe20000001840 */
[----:B------:R-:W4:Y:S07]  /*13940*/  LDSM.16.M88.4 R184, [R230] ;  /* 0x00000000e6b8783b */ /* 0x000f2e0000000200 */
        /* <DEDUP_REMOVED lines=27> */
[C---:B----4-:R-:W-:Y:S08]  /*13b00*/  HMMA.16816.F32 R12, R200.reuse, R184, R12 ;  /* 0x000000b8c80c723c */ /* 0x050ff0000000180c */
        /* <DEDUP_REMOVED lines=63> */
[----:B------:R2:W2:Y:S10]  /*13f00*/  MUFU.TANH R160, R12 ;  /* 0x0000000c00a07308 */ /* 0x0004b40000002400 */
[----:B------:R2:W2:Y:S01]  /*13f10*/  MUFU.TANH R159, R13 ;  /* 0x0000000d009f7308 */ /* 0x0004a20000002400 */
[----:B-1----:R-:W1:Y:S01]  /*13f20*/  LDSM.16.M88.4 R8, [R219+0x5800] ;  /* 0x00580000db08783b */ /* 0x002e620000000200 */
[C---:B----4-:R-:W-:Y:S08]  /*13f30*/  HMMA.16816.F32 R20, R212.reuse, R4, R20 ;  /* 0x00000004d414723c */ /* 0x050ff00000001814 */
[----:B------:R4:W1:Y:S01]  /*13f40*/  MUFU.TANH R73, R14 ;  /* 0x0000000e00497308 */ /* 0x0008620000002400 */
[C---:B------:R-:W-:Y:S01]  /*13f50*/  HMMA.16816.F32 R24, R212.reuse, R6, R24 ;  /* 0x00000006d418723c */ /* 0x040fe20000001818 */
[----:B------:R-:W2:Y:S08]  /*13f60*/  LDSM.16.M88.4 R4, [R219+0x6000] ;  /* 0x00600000db04783b */ /* 0x000eb00000000200 */
[----:B------:R4:W1:Y:S06]  /*13f70*/  MUFU.TANH R72, R15 ;  /* 0x0000000f00487308 */ /* 0x00086c0000002400 */
[----:B------:R-:W-:Y:S04]  /*13f80*/  FMUL.FTZ R22, R22, c[0x0][0x320] ;  /* 0x0000c80016167a20 */ /* 0x000fe80000410000 */
[----:B------:R4:W2:Y:S01]  /*13f90*/  MUFU.TANH R75, R16 ;  /* 0x00000010004b7308 */ /* 0x0008a20000002400 */
[----:B------:R-:W-:Y:S02]  /*13fa0*/  FMUL.FTZ R23, R23, c[0x0][0x320] ;  /* 0x0000c80017177a20 */ /* 0x000fe40000410000 */
[----:B------:R-:W-:Y:S02]  /*13fb0*/  FMUL.FTZ R20, R20, c[0x0][0x320] ;  /* 0x0000c80014147a20 */ /* 0x000fe40000410000 */
[----:B------:R-:W-:Y:S02]  /*13fc0*/  FMUL.FTZ R21, R21, c[0x0][0x320] ;  /* 0x0000c80015157a20 */ /* 0x000fe40000410000 */
[----:B------:R-:W-:Y:S02]  /*13fd0*/  FMUL.FTZ R24, R24, c[0x0][0x320] ;  /* 0x0000c80018187a20 */ /* 0x000fe40000410000 */
[----:B------:R-:W-:Y:S01]  /*13fe0*/  FMUL.FTZ R25, R25, c[0x0][0x320] ;  /* 0x0000c80019197a20 */ /* 0x000fe20000410000 */
[----:B------:R4:W3:Y:S01]  /*13ff0*/  MUFU.TANH R74, R17 ;  /* 0x00000011004a7308 */ /* 0x0008e20000002400 */
[----:B------:R-:W-:Y:S02]  /*14000*/  FMUL.FTZ R26, R26, c[0x0][0x320] ;  /* 0x0000c8001a1a7a20 */ /* 0x000fe40000410000 */
[----:B------:R-:W-:Y:S01]  /*14010*/  FMUL.FTZ R27, R27, c[0x0][0x320] ;  /* 0x0000c8001b1b7a20 */ /* 0x000fe20000410000 */
[C---:B-1----:R-:W-:Y:S06]  /*14020*/  HMMA.16816.F32 R28, R212.reuse, R8, R28 ;  /* 0x00000008d41c723c */ /* 0x042fec000000181c */
[----:B------:R4:W1:Y:S02]  /*14030*/  MUFU.TANH R71, R18 ;  /* 0x0000001200477308 */ /* 0x0008640000002400 */
[C---:B------:R-:W-:Y:S01]  /*14040*/  HMMA.16816.F32 R32, R212.reuse, R10, R32 ;  /* 0x0000000ad420723c */ /* 0x040fe20000001820 */
[----:B------:R-:W1:Y:S07]  /*14050*/  LDSM.16.M88.4 R8, [R219+0x6800] ;  /* 0x00680000db08783b */ /* 0x000e6e0000000200 */
[----:B------:R4:W1:Y:S01]  /*14060*/  MUFU.TANH R69, R19 ;  /* 0x0000001300457308 */ /* 0x0008620000002400 */
[C---:B--2---:R-:W-:Y:S07]  /*14070*/  HMMA.16816.F32 R36, R212.reuse, R4, R36 ;  /* 0x00000004d424723c */ /* 0x044fee0000001824 */
[----:B------:R-:W-:Y:S01]  /*14080*/  FMUL.FTZ R28, R28, c[0x0][0x320] ;  /* 0x0000c8001c1c7a20 */ /* 0x000fe20000410000 */
[C---:B------:R-:W-:Y:S01]  /*14090*/  HMMA.16816.F32 R40, R212.reuse, R6, R40 ;  /* 0x00000006d428723c */ /* 0x040fe20000001828 */
[----:B------:R4:W2:Y:S01]  /*140a0*/  MUFU.TANH R150, R20 ;  /* 0x0000001400967308 */ /* 0x0008a20000002400 */
[----:B------:R-:W2:Y:S02]  /*140b0*/  LDSM.16.M88.4 R4, [R219+0x7000] ;  /* 0x00700000db04783b */ /* 0x000ea40000000200 */
[----:B------:R-:W-:Y:S02]  /*140c0*/  FMUL.FTZ R29, R29, c[0x0][0x320] ;  /* 0x0000c8001d1d7a20 */ /* 0x000fe40000410000 */
[----:B------:R-:W-:Y:S02]  /*140d0*/  FMUL.FTZ R30, R30, c[0x0][0x320] ;  /* 0x0000c8001e1e7a20 */ /* 0x000fe40000410000 */
[----:B------:R-:W-:Y:S03]  /*140e0*/  FMUL.FTZ R31, R31, c[0x0][0x320] ;  /* 0x0000c8001f1f7a20 */ /* 0x000fe60000410000 */
[----:B------:R4:W2:Y:S01]  /*140f0*/  MUFU.TANH R151, R21 ;  /* 0x0000001500977308 */ /* 0x0008a20000002400 */
[----:B------:R-:W-:Y:S02]  /*14100*/  FMUL.FTZ R33, R33, c[0x0][0x320] ;  /* 0x0000c80021217a20 */ /* 0x000fe40000410000 */
[----:B------:R-:W-:Y:S02]  /*14110*/  FMUL.FTZ R34, R34, c[0x0][0x320] ;  /* 0x0000c80022227a20 */ /* 0x000fe40000410000 */
[----:B------:R-:W-:Y:S02]  /*14120*/  FMUL.FTZ R35, R35, c[0x0][0x320] ;  /* 0x0000c80023237a20 */ /* 0x000fe40000410000 */
[----:B------:R-:W-:Y:S02]  /*14130*/  FMUL.FTZ R36, R36, c[0x0][0x320] ;  /* 0x0000c80024247a20 */ /* 0x000fe40000410000 */
[----:B------:R-:W-:Y:S01]  /*14140*/  FMUL.FTZ R37, R37, c[0x0][0x320] ;  /* 0x0000c80025257a20 */ /* 0x000fe20000410000 */
[----:B------:R4:W3:Y:S01]  /*14150*/  MUFU.TANH R152, R22 ;  /* 0x0000001600987308 */ /* 0x0008e20000002400 */
[----:B------:R-:W-:Y:S01]  /*14160*/  FMUL.FTZ R38, R38, c[0x0][0x320] ;  /* 0x0000c80026267a20 */ /* 0x000fe20000410000 */
[C---:B-1----:R-:W-:Y:S03]  /*14170*/  HMMA.16816.F32 R44, R212.reuse, R8, R44 ;  /* 0x00000008d42c723c */ /* 0x042fe6000000182c */
[----:B------:R-:W-:Y:S02]  /*14180*/  FMUL.FTZ R39, R39, c[0x0][0x320] ;  /* 0x0000c80027277a20 */ /* 0x000fe40000410000 */
[----:B------:R-:W-:Y:S03]  /*14190*/  FMUL.FTZ R42, R42, c[0x0][0x320] ;  /* 0x0000c8002a2a7a20 */ /* 0x000fe60000410000 */
[----:B------:R4:W1:Y:S01]  /*141a0*/  MUFU.TANH R153, R23 ;  /* 0x0000001700997308 */ /* 0x0008620000002400 */
[C---:B------:R-:W-:Y:S01]  /*141b0*/  HMMA.16816.F32 R48, R212.reuse, R10, R48 ;  /* 0x0000000ad430723c */ /* 0x040fe20000001830 */
[----:B------:R-:W1:Y:S01]  /*141c0*/  LDSM.16.M88.4 R8, [R219+0x7800] ;  /* 0x00780000db08783b */ /* 0x000e620000000200 */
[----:B------:R-:W-:Y:S04]  /*141d0*/  DEPBAR.LE SB0, 0x0 ;  /* 0x000080000000791a */ /* 0x000fe80000000000 */
[----:B------:R-:W-:Y:S02]  /*141e0*/  FMUL.FTZ R43, R43, c[0x0][0x320] ;  /* 0x0000c8002b2b7a20 */ /* 0x000fe40000410000 */
[----:B------:R-:W-:Y:S01]  /*141f0*/  FMUL.FTZ R32, R32, c[0x0][0x320] ;  /* 0x0000c80020207a20 */ /* 0x000fe20000410000 */
[----:B------:R4:W1:Y:S01]  /*14200*/  MUFU.TANH R154, R24 ;  /* 0x00000018009a7308 */ /* 0x0008620000002400 */
[----:B------:R-:W-:Y:S01]  /*14210*/  BAR.SYNC.DEFER_BLOCKING 0x0 ;  /* 0x0000000000007b1d */ /* 0x000fe20000010000 */
[C---:B--2---:R-:W-:Y:S05]  /*14220*/  HMMA.16816.F32 R52, R212.reuse, R4, R52 ;  /* 0x00000004d434723c */ /* 0x044fea0000001834 */
[----:B------:R-:W-:Y:S02]  /*14230*/  FMUL.FTZ R44, R44, c[0x0][0x320] ;  /* 0x0000c8002c2c7a20 */ /* 0x000fe40000410000 */
[----:B------:R-:W-:Y:S01]  /*14240*/  FMUL.FTZ R45, R45, c[0x0][0x320] ;  /* 0x0000c8002d2d7a20 */ /* 0x000fe20000410000 */
[----:B------:R4:W2:Y:S01]  /*14250*/  MUFU.TANH R155, R25 ;  /* 0x00000019009b7308 */ /* 0x0008a20000002400 */
[C---:B------:R-:W-:Y:S03]  /*14260*/  HMMA.16816.F32 R56, R212.reuse, R6, R56 ;  /* 0x00000006d438723c */ /* 0x040fe60000001838 */
[----:B------:R-:W-:Y:S02]  /*14270*/  FMUL.FTZ R46, R46, c[0x0][0x320] ;  /* 0x0000c8002e2e7a20 */ /* 0x000fe40000410000 */
[----:B------:R-:W-:Y:S02]  /*14280*/  FMUL.FTZ R47, R47, c[0x0][0x320] ;  /* 0x0000c8002f2f7a20 */ /* 0x000fe40000410000 */
[----:B------:R-:W-:Y:S02]  /*14290*/  FMUL.FTZ R50, R50, c[0x0][0x320] ;  /* 0x0000c80032327a20 */ /* 0x000fe40000410000 */
[----:B------:R4:W2:Y:S03]  /*142a0*/  MUFU.TANH R156, R26 ;  /* 0x0000001a009c7308 */ /* 0x0008a60000002400 */
        /* <DEDUP_REMOVED lines=63> */
[----:B------:R-:W1:Y:S01]  /*146a0*/  MUFU.TANH R67, R67 ;  /* 0x0000004300437308 */ /* 0x000e620000002400 */
[----:B------:R-:W-:-:S05]  /*146b0*/  @!P0 BRA `(.L_x_682) ;  /* 0x0000045000008947 */ /* 0x000fca0003800000 */
[----:B--234-:R-:W2:Y:S01]  /*146c0*/  LDL R0, [R1+0x2c] ;  /* 0x00002c0001007983 */ /* 0x01cea20000100800 */
[----:B------:R-:W-:Y:S01]  /*146d0*/  IMAD.MOV.U32 R2, RZ, RZ, c[0x0][0x2b8] ;  /* 0x0000ae00ff027624 */ /* 0x000fe200078e00ff */
[----:B------:R-:W-:Y:S01]  /*146e0*/  ULEA UR10, UR14, UR16, 0x7 ;  /* 0x000000100e0a7291 */ /* 0x000fe2000f8e383f */
[----:B------:R-:W-:Y:S01]  /*146f0*/  IMAD.MOV.U32 R245, RZ, RZ, RZ ;  /* 0x000000fffff57224 */ /* 0x000fe200078e00ff */
[----:B------:R-:W-:Y:S02]  /*14700*/  SEL R9, RZ, 0x10, P5 ;  /* 0x00000010ff097807 */ /* 0x000fe40002800000 */
[----:B------:R-:W-:Y:S02]  /*14710*/  ISETP.NE.AND P2, PT, R2, 0x1, PT ;  /* 0x000000010200780c */ /* 0x000fe40003f45270 */
[----:B------:R-:W-:Y:S01]  /*14720*/  IMAD.U32 R2, RZ, RZ, UR10 ;  /* 0x0000000aff027e24 */ /* 0x000fe2000f8e00ff */
[----:B------:R-:W-:Y:S04]  /*14730*/  IADD3 R21, -R9, 0x10, RZ ;  /* 0x0000001009157810 */ /* 0x000fe80007ffe1ff */
[----:B------:R-:W-:Y:S02]  /*14740*/  LOP3.LUT R21, R21, 0xf, RZ, 0xc0, !PT ;  /* 0x0000000f15157812 */ /* 0x000fe400078ec0ff */
[----:B--2---:R-:W-:Y:S02]  /*14750*/  IADD3 R2, R2, -0x80, R0 ;  /* 0xffffff8002027810 */ /* 0x004fe40007ffe000 */
[----:B------:R-:W-:Y:S03]  /*14760*/  ISETP.GT.AND P1, PT, R0, 0x7f, PT ;  /* 0x0000007f0000780c */ /* 0x000fe60003f24270 */
[----:B------:R-:W-:Y:S04]  /*14770*/  @P2 IMAD.HI.U32 R4, R2, c[0x0][0x2bc], RZ ;  /* 0x0000af0002042a27 */ /* 0x000fe800078e00ff */
[----:B------:R-:W-:Y:S01]  /*14780*/  IMAD.MOV.U32 R0, RZ, RZ, R2 ;  /* 0x000000ffff007224 */ /* 0x000fe200078e0002 */
[----:B------:R-:W-:Y:S05]  /*14790*/  @P2 SHF.R.U32.HI R0, RZ, c[0x0][0x2c0], R4 ;  /* 0x0000b000ff002a19 */ /* 0x000fea0000011604 */
[C---:B------:R-:W-:Y:S04]  /*147a0*/  @!P1 IADD3 R5, P0, R0.reuse, UR18, RZ ;  /* 0x0000001200059c10 */ /* 0x040fe8000ff1e0ff */
[----:B------:R-:W-:Y:S01]  /*147b0*/  @!P1 LEA.HI.X.SX32 R6, R0, UR8, 0x1, P0 ;  /* 0x0000000800069c11 */ /* 0x000fe200080f0eff */
[----:B------:R-:W-:Y:S01]  /*147c0*/  IMAD.MOV R0, RZ, RZ, -R0 ;  /* 0x000000ffff007224 */ /* 0x000fe200078e0a00 */
[C---:B------:R-:W-:Y:S03]  /*147d0*/  @!P1 LEA R4, P0, R5.reuse, c[0x0][0x2a0], 0x2 ;  /* 0x0000a80005049a11 */ /* 0x040fe600078010ff */
[----:B------:R-:W-:Y:S01]  /*147e0*/  IMAD R7, R0, c[0x0][0x2b8], R2 ;  /* 0x0000ae0000077a24 */ /* 0x000fe200078e0202 */
[----:B------:R-:W-:Y:S04]  /*147f0*/  @!P1 LEA.HI.X R5, R5, c[0x0][0x2a4], R6, 0x2, P0 ;  /* 0x0000a90005059a11 */ /* 0x000fe800000f1406 */
[----:B------:R-:W-:Y:S01]  /*14800*/  STL [R1+0x4], R7 ;  /* 0x0000040701007387 */ /* 0x000fe20000100800 */
[----:B------:R-:W-:Y:S03]  /*14810*/  SHF.R.S32.HI R0, RZ, 0x1f, R7 ;  /* 0x0000001fff007819 */ /* 0x000fe60000011407 */
[----:B------:R2:W3:Y:S02]  /*14820*/  @!P1 LDG.E R245, [R4.64] ;  /* 0x0000001604f59981 */ /* 0x0004e4000c1e1900 */
        /* <DEDUP_REMOVED lines=12> */
[----:B------:R-:W2:Y:S04]  /*148f0*/  SHFL.IDX PT, R12, R2, 0x1, 0x181f ;  /* 0x00381f00020c7f89 */ /* 0x000ea800000e0000 */
[----:B------:R-:W3:Y:S04]  /*14900*/  SHFL.IDX PT, R4, R2, RZ, 0x181f ;  /* 0x00181fff02047589 */ /* 0x000ee800000e0000 */
[----:B------:R-:W4:Y:S04]  /*14910*/  SHFL.IDX PT, R5, R0, RZ, 0x181f ;  /* 0x00181fff00057589 */ /* 0x000f2800000e0000 */
[----:B------:R-:W1:Y:S04]  /*14920*/  SHFL.IDX PT, R6, R0, 0x1, 0x181f ;  /* 0x00381f0000067f89 */ /* 0x000e6800000e0000 */
[----:B------:R-:W-:Y:S04]  /*14930*/  SHFL.IDX PT, R7, R0, 0x2, 0x181f ;  /* 0x00581f0000077f89 */ /* 0x000fe800000e0000 */
[----:B------:R1:W-:Y:S04]  /*14940*/  SHFL.IDX PT, R20, R0, 0x3, 0x181f ;  /* 0x00781f0000147f89 */ /* 0x0003e800000e0000 */
[----:B------:R-:W1:Y:S01]  /*14950*/  SHFL.IDX PT, R8, R2, 0x2, 0x181f ;  /* 0x00581f0002087f89 */ /* 0x000e6200000e0000 */
[C---:B--2--5:R-:W-:Y:S02]  /*14960*/  IADD3 R14, P4, R12.reuse, R242, RZ ;  /* 0x000000f20c0e7210 */ /* 0x064fe40007f9e0ff */
[----:B------:R-:W-:Y:S01]  /*14970*/  IADD3 R12, P3, R12, R240, RZ ;  /* 0x000000f00c0c7210 */ /* 0x000fe20007f7e0ff */
[----:B------:R-:W2:Y:S01]  /*14980*/  SHFL.IDX PT, R2, R2, 0x3, 0x181f ;  /* 0x00781f0002027f89 */ /* 0x000ea200000e0000 */
[C---:B---3--:R-:W-:Y:S02]  /*14990*/  IADD3 R18, P1, R4.reuse, R242, RZ ;  /* 0x000000f204127210 */ /* 0x048fe40007f3e0ff */
[----:B------:R-:W-:Y:S05]  /*149a0*/  IADD3 R16, P0, R4, R240, RZ ;  /* 0x000000f004107210 */ /* 0x000fea0007f1e0ff */
[--C-:B----4-:R-:W-:Y:S02]  /*149b0*/  IMAD.X R17, R5, 0x1, R241.reuse, P0 ;  /* 0x0000000105117824 */ /* 0x110fe400000e06f1 */
[--C-:B-1----:R-:W-:Y:S01]  /*149c0*/  IMAD.X R13, R6, 0x1, R241.reuse, P3 ;  /* 0x00000001060d7824 */ /* 0x102fe200018e06f1 */
[----:B------:R-:W-:Y:S05]  /*149d0*/  SHF.L.U64.HI R0, R243, 0x1, R244 ;  /* 0x00000001f3007819 */ /* 0x000fea00000102f4 */
[--C-:B------:R-:W-:Y:S01]  /*149e0*/  IMAD.X R19, R5, 0x1, R0.reuse, P1 ;  /* 0x0000000105137824 */ /* 0x100fe200008e0600 */
[----:B------:R-:W-:Y:S01]  /*149f0*/  IADD3 R10, P2, R8, R242, RZ ;  /* 0x000000f2080a7210 */ /* 0x000fe20007f5e0ff */
[--C-:B------:R-:W-:Y:S01]  /*14a00*/  IMAD.X R15, R6, 0x1, R0.reuse, P4 ;  /* 0x00000001060f7824 */ /* 0x100fe200020e0600 */
[----:B------:R-:W-:Y:S02]  /*14a10*/  IADD3 R8, P1, R8, R240, RZ ;  /* 0x000000f008087210 */ /* 0x000fe40007f3e0ff */
[----:B------:R1:W-:Y:S01]  /*14a20*/  LDGSTS.E.BYPASS.LTC128B.128 [R239+0x8100], [R18.64], !P6 ;  /* 0x0810000012ef7fae */ /* 0x0003e2000f101d56 */
[--C-:B------:R-:W-:Y:S01]  /*14a30*/  IMAD.X R11, R7, 0x1, R0.reuse, P2 ;  /* 0x00000001070b7824 */ /* 0x100fe200010e0600 */
[----:B--2---:R-:W-:Y:S02]  /*14a40*/  IADD3 R6, P0, R2, R242, RZ ;  /* 0x000000f202067210 */ /* 0x004fe40007f1e0ff */
[----:B------:R1:W-:Y:S01]  /*14a50*/  LDGSTS.E.BYPASS.LTC128B.128 [R239+0xc100], [R16.64], !P5 ;  /* 0x0c10000010ef7fae */ /* 0x0003e2000e901d56 */
[----:B------:R-:W-:Y:S01]  /*14a60*/  ISETP.NE.U32.AND P2, PT, R9, RZ, PT ;  /* 0x000000ff0900720c */ /* 0x000fe20003f45070 */
[--C-:B------:R-:W-:Y:S02]  /*14a70*/  IMAD.X R9, R7, 0x1, R241.reuse, P1 ;  /* 0x0000000107097824 */ /* 0x100fe400008e06f1 */
[----:B------:R1:W-:Y:S01]  /*14a80*/  LDGSTS.E.BYPASS.LTC128B.128 [R239+0x9100], [R14.64], !P6 ;  /* 0x091000000eef7fae */ /* 0x0003e2000f101d56 */
[----:B------:R-:W-:Y:S01]  /*14a90*/  IMAD.X R7, R20, 0x1, R0, P0 ;  /* 0x0000000114077824 */ /* 0x000fe200000e0600 */
[----:B------:R-:W-:Y:S02]  /*14aa0*/  IADD3 R4, P1, P0, R21, R2, R240 ;  /* 0x0000000215047210 */ /* 0x000fe4000783e0f0 */
[----:B------:R1:W-:Y:S02]  /*14ab0*/  LDGSTS.E.BYPASS.LTC128B.128 [R239+0xd100], [R12.64], !P5 ;  /* 0x0d1000000cef7fae */ /* 0x0003e4000e901d56 */
[----:B------:R-:W-:Y:S02]  /*14ac0*/  IADD3.X R5, RZ, R20, R241, P1, P0 ;  /* 0x00000014ff057210 */ /* 0x000fe40000fe04f1 */
[----:B------:R1:W-:Y:S04]  /*14ad0*/  LDGSTS.E.BYPASS.LTC128B.128 [R239+0xa100], [R10.64], !P6 ;  /* 0x0a1000000aef7fae */ /* 0x0003e8000f101d56 */
[----:B------:R1:W-:Y:S04]  /*14ae0*/  LDGSTS.E.BYPASS.LTC128B.128 [R239+0xe100], [R8.64], !P5 ;  /* 0x0e10000008ef7fae */ /* 0x0003e8000e901d56 */
[----:B------:R1:W-:Y:S04]  /*14af0*/  LDGSTS.E.BYPASS.LTC128B.128 [R239+0xb100], [R6.64], !P6 ;  /* 0x0b10000006ef7fae */ /* 0x0003e8000f101d56 */
[----:B------:R1:W-:Y:S02]  /*14b00*/  LDGSTS.E.BYPASS.LTC128B.128.ZFILL [R239+0xf100], [R4.64], P2 ;  /* 0x0f10000004ef7fae */ /* 0x0003e40009141d56 */
.L_x_682:
[----:B--234-:R-:W2:Y:S01]  /*14b10*/  LDL R2, [R1+0x10] ;  /* 0x0000100001027983 */ /* 0x01cea20000100800 */
[----:B------:R-:W-:Y:S01]  /*14b20*/  PLOP3.LUT P0, PT, PT, PT, UP2, 0x80, 0x0 ;  /* 0x000000000000781c */ /* 0x000fe20003f0f028 */
[----:B------:R-:W-:Y:S02]  /*14b30*/  UIMAD UR10, UR14, UR6, 0x1 ;  /* 0x000000010e0a74a4 */ /* 0x000fe4000f8e0206 */
[----:B------:R3:W2:Y:S01]  /*14b40*/  LDL R0, [R1+0x14] ;  /* 0x0000140001007983 */ /* 0x0006a20000100800 */
[----:B------:R-:W-:Y:S02]  /*14b50*/  UISETP.GT.AND UP0, UPT, UR14, UR7, UPT ;  /* 0x000000070e00728c */ /* 0x000fe4000bf04270 */
[----:B------:R-:W-:Y:S01]  /*14b60*/  UIADD3 UR14, UR14, -0x1, URZ ;  /* 0xffffffff0e0e7890 */ /* 0x000fe2000fffe03f */
[----:B-1----:R-:W4:Y:S04]  /*14b70*/  LDL R4, [R1+0x18] ;  /* 0x0000180001047983 */ /* 0x002f280000100800 */
[----:B------:R-:W0:Y:S02]  /*14b80*/  LDGDEPBAR ;  /* 0x00000000000079af */ /* 0x000e240000000000 */
[----:B--2---:R-:W-:Y:S06]  /*14b90*/  @P0 IMAD.MOV.U32 R0, RZ, RZ, R2 ;  /* 0x000000ffff000224 */ /* 0x004fec00078e0002 */
[----:B------:R-:W1:Y:S08]  /*14ba0*/  SHFL.IDX PT, R2, R0, 0x1, 0x1c1f ;  /* 0x003c1f0000027f89 */ /* 0x000e7000000e0000 */
[----:B------:R2:W1:Y:S02]  /*14bb0*/  SHFL.IDX PT, R5, R0, RZ, 0x1c1f ;  /* 0x001c1fff00057589 */ /* 0x00046400000e0000 */
[----:B--2---:R-:W-:Y:S05]  /*14bc0*/  IMAD.U32 R0, RZ, RZ, UR11 ;  /* 0x0000000bff007e24 */ /* 0x004fea000f8e00ff */
[----:B----4-:R-:W-:Y:S04]  /*14bd0*/  IADD3 R0, R0, UR10, -R4 ;  /* 0x0000000a00007c10 */ /* 0x010fe8000fffe804 */
[----:B------:R-:W-:Y:S05]  /*14be0*/  IADD3 R4, R0, -UR20, RZ ;  /* 0x8000001400047c10 */ /* 0x000fea000fffe0ff */
[C---:B-1----:R-:W-:Y:S02]  /*14bf0*/  IMAD.IADD R0, R4.reuse, 0x1, R2 ;  /* 0x0000000104007824 */ /* 0x042fe400078e0202 */
[----:B------:R-:W-:Y:S03]  /*14c00*/  IMAD.IADD R4, R4, 0x1, R5 ;  /* 0x0000000104047824 */ /* 0x000fe600078e0205 */
[C---:B------:R-:W-:Y:S02]  /*14c10*/  ISETP.GT.AND P1, PT, R0.reuse, RZ, PT ;  /* 0x000000ff0000720c */ /* 0x040fe40003f24270 */
[----:B------:R-:W-:Y:S02]  /*14c20*/  ISETP.GT.AND P0, PT, R0, 0x1, PT ;  /* 0x000000010000780c */ /* 0x000fe40003f04270 */
[----:B------:R-:W-:Y:S02]  /*14c30*/  FSEL R6, R163, -INF , P1 ;  /* 0xff800000a3067808 */ /* 0x000fe40000800000 */
[----:B------:R-:W-:Y:S02]  /*14c40*/  FSEL R7, R161, -INF , P0 ;  /* 0xff800000a1077808 */ /* 0x000fe40000000000 */
[----:B------:R-:W-:Y:S02]  /*14c50*/  FMNMX.FTZ R2, R6, R70, !PT ;  /* 0x0000004606027209 */ /* 0x000fe40007810000 */
[C---:B------:R-:W-:Y:S02]  /*14c60*/  ISETP.GT.AND P3, PT, R0.reuse, 0x8, PT ;  /* 0x000000080000780c */ /* 0x040fe40003f64270 */
[----:B------:R-:W-:Y:S02]  /*14c70*/  FMNMX.FTZ R2, R7, R2, !PT ;  /* 0x0000000207027209 */ /* 0x000fe40007810000 */
        /* <DEDUP_REMOVED lines=8> */
[----:B------:R-:W-:Y:S02]  /*14d00*/  ISETP.GT.AND P3, PT, R4, RZ, PT ;  /* 0x000000ff0400720c */ /* 0x000fe40003f64270 */
[----:B------:R-:W-:Y:S02]  /*14d10*/  FSEL R48, R72, -INF , P0 ;  /* 0xff80000048307808 */ /* 0x000fe40000000000 */
[----:B------:R-:W-:Y:S02]  /*14d20*/  FMNMX.FTZ R2, R41, R2, !PT ;  /* 0x0000000229027209 */ /* 0x000fe40007810000 */
[----:B------:R-:W-:Y:S02]  /*14d30*/  ISETP.GT.AND P2, PT, R0, 0x18, PT ;  /* 0x000000180000780c */ /* 0x000fe40003f44270 */
[----:B------:R-:W-:Y:S02]  /*14d40*/  FSEL R8, R166, -INF , P3 ;  /* 0xff800000a6087808 */ /* 0x000fe40001800000 */
[----:B------:R-:W-:Y:S02]  /*14d50*/  ISETP.GT.AND P1, PT, R4, 0x1, PT ;  /* 0x000000010400780c */ /* 0x000fe40003f24270 */
[----:B------:R-:W-:Y:S02]  /*14d60*/  FSEL R57, R71, -INF , P2 ;  /* 0xff80000047397808 */ /* 0x000fe40001000000 */
[----:B------:R-:W-:Y:S02]  /*14d70*/  FMNMX.FTZ R5, R48, R2, !PT ;  /* 0x0000000230057209 */ /* 0x000fe40007810000 */
[----:B------:R-:W-:Y:S02]  /*14d80*/  ISETP.GT.AND P0, PT, R0, 0x19, PT ;  /* 0x000000190000780c */ /* 0x000fe40003f04270 */
[----:B------:R-:W-:Y:S02]  /*14d90*/  ISETP.GT.AND P3, PT, R4, 0x8, PT ;  /* 0x000000080400780c */ /* 0x000fe40003f64270 */
[----:B------:R-:W-:Y:S02]  /*14da0*/  FSEL R11, R165, -INF , P1 ;  /* 0xff800000a50b7808 */ /* 0x000fe40000800000 */
[----:B------:R-:W-:Y:S02]  /*14db0*/  FMNMX.FTZ R2, R8, R3, !PT ;  /* 0x0000000308027209 */ /* 0x000fe40007810000 */
[----:B------:R-:W-:Y:S02]  /*14dc0*/  FSEL R64, R69, -INF , P0 ;  /* 0xff80000045407808 */ /* 0x000fe40000000000 */
[----:B------:R-:W-:Y:S02]  /*14dd0*/  FMNMX.FTZ R5, R57, R5, !PT ;  /* 0x0000000539057209 */ /* 0x000fe40007810000 */
[----:B------:R-:W-:Y:S02]  /*14de0*/  ISETP.GT.AND P2, PT, R0, 0x20, PT ;  /* 0x000000200000780c */ /* 0x000fe40003f44270 */
[----:B------:R-:W-:Y:S02]  /*14df0*/  FSEL R12, R164, -INF , P3 ;  /* 0xff800000a40c7808 */ /* 0x000fe40001800000 */
[----:B------:R-:W-:Y:S02]  /*14e00*/  ISETP.GT.AND P1, PT, R4, 0x9, PT ;  /* 0x000000090400780c */ /* 0x000fe40003f24270 */
[----:B------:R-:W-:Y:S02]  /*14e10*/  FMNMX.FTZ R2, R11, R2, !PT ;  /* 0x000000020b027209 */ /* 0x000fe40007810000 */
[----:B------:R-:W-:Y:S02]  /*14e20*/  FSEL R152, R152, -INF , P2 ;  /* 0xff80000098987808 */ /* 0x000fe40001000000 */
[----:B------:R-:W-:Y:S02]  /*14e30*/  FMNMX.FTZ R5, R64, R5, !PT ;  /* 0x0000000540057209 */ /* 0x000fe40007810000 */
[----:B------:R-:W-:Y:S02]  /*14e40*/  ISETP.GT.AND P0, PT, R0, 0x21, PT ;  /* 0x000000210000780c */ /* 0x000fe40003f04270 */
[----:B------:R-:W-:Y:S02]  /*14e50*/  FSEL R13, R162, -INF , P1 ;  /* 0xff800000a20d7808 */ /* 0x000fe40000800000 */
[----:B------:R-:W-:Y:S02]  /*14e60*/  FMNMX.FTZ R2, R12, R2, !PT ;  /* 0x000000020c027209 */ /* 0x000fe40007810000 */
[----:B------:R-:W-:Y:S02]  /*14e70*/  ISETP.GT.AND P3, PT, R4, 0x10, PT ;  /* 0x000000100400780c */ /* 0x000fe40003f64270 */
[----:B------:R-:W-:Y:S02]  /*14e80*/  ISETP.GT.AND P2, PT, R0, 0x28, PT ;  /* 0x000000280000780c */ /* 0x000fe40003f44270 */
[----:B------:R-:W-:Y:S02]  /*14e90*/  FSEL R153, R153, -INF , P0 ;  /* 0xff80000099997808 */ /* 0x000fe40000000000 */
[----:B------:R-:W-:Y:S02]  /*14ea0*/  FMNMX.FTZ R5, R152, R5, !PT ;  /* 0x0000000598057209 */ /* 0x000fe40007810000 */
[----:B------:R-:W-:Y:S02]  /*14eb0*/  FMNMX.FTZ R2, R13, R2, !PT ;  /* 0x000000020d027209 */ /* 0x000fe40007810000 */
[----:B------:R-:W-:Y:S02]  /*14ec0*/  FSEL R32, R160, -INF , P3 ;  /* 0xff800000a0207808 */ /* 0x000fe40001800000 */
[----:B------:R-:W-:Y:S02]  /*14ed0*/  ISETP.GT.AND P1, PT, R4, 0x11, PT ;  /* 0x000000110400780c */ /* 0x000fe40003f24270 */
[----:B------:R-:W-:Y:S02]  /*14ee0*/  ISETP.GT.AND P0, PT, R0, 0x29, PT ;  /* 0x000000290000780c */ /* 0x000fe40003f04270 */
[----:B------:R-:W-:Y:S02]  /*14ef0*/  FSEL R156, R156, -INF , P2 ;  /* 0xff8000009c9c7808 */ /* 0x000fe40001000000 */
[----:B------:R-:W-:Y:S02]  /*14f00*/  FMNMX.FTZ R5, R153, R5, !PT ;  /* 0x0000000599057209 */ /* 0x000fe40007810000 */
        /* <DEDUP_REMOVED lines=24> */
[----:B------:R-:W-:Y:S02]  /*15090*/  FSEL R151, R151, -INF , P1 ;  /* 0xff80000097977808 */ /* 0x000fe40000800000 */
[----:B------:R-:W-:Y:S02]  /*150a0*/  ISETP.GT.AND P3, PT, R4, 0x28, PT ;  /* 0x000000280400780c */ /* 0x000fe40003f64270 */
[----:B------:R-:W-:Y:S02]  /*150b0*/  FMNMX.FTZ R2, R150, R2, !PT ;  /* 0x0000000296027209 */ /* 0x000fe40007810000 */
        /* <DEDUP_REMOVED lines=9> */
[----:B------:R-:W-:Y:S02]  /*15150*/  ISETP.GT.AND P3, PT, R4, 0x30, PT ;  /* 0x000000300400780c */ /* 0x000fe40003f64270 */
[----:B------:R-:W-:Y:S02]  /*15160*/  FSEL R155, R155, -INF , P1 ;  /* 0xff8000009b9b7808 */ /* 0x000fe40000800000 */
[----:B------:R-:W-:Y:S02]  /*15170*/  FMNMX.FTZ R2, R154, R2, !PT ;  /* 0x000000029a027209 */ /* 0x000fe40007810000 */
[----:B------:R-:W-:Y:S02]  /*15180*/  FSEL R171, R39, -INF , P0 ;  /* 0xff80000027ab7808 */ /* 0x000fe40000000000 */
[----:B------:R-:W-:Y:S02]  /*15190*/  ISETP.GT.AND P2, PT, R0, 0x48, PT ;  /* 0x000000480000780c */ /* 0x000fe40003f44270 */
[----:B------:R-:W-:Y:S02]  /*151a0*/  FMNMX.FTZ R5, R170, R5, !PT ;  /* 0x00000005aa057209 */ /* 0x000fe40007810000 */
[----:B------:R-:W-:Y:S02]  /*151b0*/  FSEL R158, R158, -INF , P3 ;  /* 0xff8000009e9e7808 */ /* 0x000fe40001800000 */
[----:B------:R-:W-:Y:S02]  /*151c0*/  ISETP.GT.AND P1, PT, R4, 0x31, PT ;  /* 0x000000310400780c */ /* 0x000fe40003f24270 */
[----:B------:R-:W-:Y:S02]  /*151d0*/  FMNMX.FTZ R2, R155, R2, !PT ;  /* 0x000000029b027209 */ /* 0x000fe40007810000 */
[----:B------:R-:W-:Y:S02]  /*151e0*/  ISETP.GT.AND P0, PT, R0, 0x49, PT ;  /* 0x000000490000780c */ /* 0x000fe40003f04270 */
[----:B------:R-:W-:Y:S02]  /*151f0*/  FSEL R173, R42, -INF , P2 ;  /* 0xff8000002aad7808 */ /* 0x000fe40001000000 */
        /* <DEDUP_REMOVED lines=26> */
[----:B------:R-:W-:Y:S01]  /*153a0*/  ISETP.GT.AND P3, PT, R4, 0x48, PT ;  /* 0x000000480400780c */ /* 0x000fe20003f64270 */
[----:B------:R-:W-:Y:S01]  /*153b0*/  LDSM.16.MT88.4 R36, [R220+0x100] ;  /* 0x00010000dc24783b */ /* 0x000fe20000004200 */
        /* <DEDUP_REMOVED lines=8> */
[----:B-----5:R-:W-:Y:S02]  /*15440*/  FSEL R244, R54, -INF , P2 ;  /* 0xff80000036f47808 */ /* 0x020fe40001000000 */
[----:B------:R-:W-:Y:S02]  /*15450*/  ISETP.GT.AND P0, PT, R0, 0x61, PT ;  /* 0x000000610000780c */ /* 0x000fe40003f04270 */
        /* <DEDUP_REMOVED lines=14> */
[----:B------:R-:W-:Y:S01]  /*15540*/  ISETP.GT.AND P1, PT, R0, 0x70, PT ;  /* 0x000000700000780c */ /* 0x000fe20003f24270 */
[----:B------:R-:W-:Y:S01]  /*15550*/  LDSM.16.MT88.4 R44, [R217+0x4100] ;  /* 0x00410000d92c783b */ /* 0x000fe20000004200 */
[C---:B------:R-:W-:Y:S02]  /*15560*/  ISETP.GT.AND P2, PT, R4.reuse, 0x58, PT ;  /* 0x000000580400780c */ /* 0x040fe40003f44270 */
[----:B------:R-:W-:Y:S02]  /*15570*/  FSEL R252, R59, -INF , P0 ;  /* 0xff8000003bfc7808 */ /* 0x000fe40000000000 */
[----:B------:R-:W-:Y:S02]  /*15580*/  ISETP.GT.AND P0, PT, R4, 0x59, PT ;  /* 0x000000590400780c */ /* 0x000fe40003f04270 */
[----:B------:R-:W-:Y:S02]  /*15590*/  FMNMX.FTZ R2, R175, R2, !PT ;  /* 0x00000002af027209 */ /* 0x000fe40007810000 */
[----:B------:R-:W-:Y:S02]  /*155a0*/  FMNMX.FTZ R5, R249, R5, !PT ;  /* 0x00000005f9057209 */ /* 0x000fe40007810000 */
[----:B------:R-:W-:Y:S02]  /*155b0*/  FSEL R172, R62, -INF , P1 ;  /* 0xff8000003eac7808 */ /* 0x000fe40000800000 */
[----:B------:R-:W-:Y:S02]  /*155c0*/  FSEL R183, R26, -INF , P2 ;  /* 0xff8000001ab77808 */ /* 0x000fe40001000000 */
[C---:B------:R-:W-:Y:S02]  /*155d0*/  ISETP.GT.AND P2, PT, R0.reuse, 0x71, PT ;  /* 0x000000710000780c */ /* 0x040fe40003f44270 */
[----:B------:R-:W-:Y:S02]  /*155e0*/  FSEL R185, R25, -INF , P0 ;  /* 0xff80000019b97808 */ /* 0x000fe40000000000 */
[C---:B------:R-:W-:Y:S02]  /*155f0*/  ISETP.GT.AND P0, PT, R0.reuse, 0x79, PT ;  /* 0x000000790000780c */ /* 0x040fe40003f04270 */
[----:B------:R-:W-:Y:S02]  /*15600*/  ISETP.GT.AND P1, PT, R0, 0x78, PT ;  /* 0x000000780000780c */ /* 0x000fe40003f24270 */
[----:B------:R-:W-:Y:S02]  /*15610*/  FMNMX.FTZ R0, R181, R2, !PT ;  /* 0x00000002b5007209 */ /* 0x000fe40007810000 */
[----:B------:R-:W-:Y:S02]  /*15620*/  FMNMX.FTZ R2, R252, R5, !PT ;  /* 0x00000005fc027209 */ /* 0x000fe40007810000 */
[----:B------:R-:W-:Y:S02]  /*15630*/  ISETP.GT.AND P3, PT, R4, 0x60, PT ;  /* 0x000000600400780c */ /* 0x000fe40003f64270 */
[----:B------:R-:W-:Y:S02]  /*15640*/  FMNMX.FTZ R0, R183, R0, !PT ;  /* 0x00000000b7007209 */ /* 0x000fe40007810000 */
[----:B------:R-:W-:Y:S02]  /*15650*/  FSEL R180, R63, -INF , P2 ;  /* 0xff8000003fb47808 */ /* 0x000fe40001000000 */
[----:B------:R-:W-:Y:S02]  /*15660*/  FMNMX.FTZ R2, R172, R2, !PT ;  /* 0x00000002ac027209 */ /* 0x000fe40007810000 */
[----:B------:R-:W-:Y:S02]  /*15670*/  FSEL R208, R52, -INF , P3 ;  /* 0xff80000034d07808 */ /* 0x000fe40001800000 */
[----:B------:R-:W-:Y:S02]  /*15680*/  ISETP.GT.AND P2, PT, R4, 0x61, PT ;  /* 0x000000610400780c */ /* 0x000fe40003f44270 */
[----:B------:R-:W-:Y:S02]  /*15690*/  FMNMX.FTZ R0, R185, R0, !PT ;  /* 0x00000000b9007209 */ /* 0x000fe40007810000 */
[----:B------:R-:W-:Y:S02]  /*156a0*/  FSEL R66, R66, -INF , P1 ;  /* 0xff80000042427808 */ /* 0x000fe40000800000 */
[----:B------:R-:W-:Y:S02]  /*156b0*/  FMNMX.FTZ R5, R180, R2, !PT ;  /* 0x00000002b4057209 */ /* 0x000fe40007810000 */
[----:B------:R-:W-:Y:S02]  /*156c0*/  FSEL R191, R53, -INF , P2 ;  /* 0xff80000035bf7808 */ /* 0x000fe40001000000 */
[----:B------:R-:W-:Y:S01]  /*156d0*/  ISETP.GT.AND P1, PT, R4, 0x68, PT ;  /* 0x000000680400780c */ /* 0x000fe20003f24270 */
[----:B------:R-:W-:Y:S01]  /*156e0*/  LDSM.16.MT88.4 R52, [R218+0x4100] ;  /* 0x00410000da34783b */ /* 0x000fe20000004200 */
[----:B------:R-:W-:Y:S02]  /*156f0*/  FMNMX.FTZ R2, R208, R0, !PT ;  /* 0x00000000d0027209 */ /* 0x000fe40007810000 */
[----:B------:R-:W-:Y:S02]  /*15700*/  FSEL R71, R67, -INF , P0 ;  /* 0xff80000043477808 */ /* 0x000fe40000000000 */
[----:B------:R-:W-:Y:S02]  /*15710*/  FMNMX.FTZ R0, R66, R5, !PT ;  /* 0x0000000542007209 */ /* 0x000fe40007810000 */
[----:B------:R-:W-:Y:S02]  /*15720*/  FSEL R211, R24, -INF , P1 ;  /* 0xff80000018d37808 */ /* 0x000fe40000800000 */
[----:B------:R-:W-:Y:S02]  /*15730*/  FMNMX.FTZ R2, R191, R2, !PT ;  /* 0x00000002bf027209 */ /* 0x000fe40007810000 */
[----:B------:R-:W-:Y:S02]  /*15740*/  FMNMX.FTZ R0, R71, R0, !PT ;  /* 0x0000000047007209 */ /* 0x000fe40007810000 */
[----:B------:R-:W-:Y:S02]  /*15750*/  FMNMX.FTZ R5, R211, R2, !PT ;  /* 0x00000002d3057209 */ /* 0x000fe40007810000 */
[C---:B------:R-:W-:Y:S01]  /*15760*/  ISETP.GT.AND P1, PT, R4.reuse, 0x70, PT ;  /* 0x000000700400780c */ /* 0x040fe20003f24270 */
[----:B------:R-:W1:Y:S01]  /*15770*/  SHFL.BFLY PT, R2, R0, 0x2, 0x1f ;  /* 0x0c401f0000027f89 */ /* 0x000e6200000e0000 */
[----:B------:R-:W-:Y:S02]  /*15780*/  ISETP.GT.AND P0, PT, R4, 0x69, PT ;  /* 0x000000690400780c */ /* 0x000fe40003f04270 */
[----:B------:R-:W-:Y:S02]  /*15790*/  FSEL R247, R60, -INF , P1 ;  /* 0xff8000003cf77808 */ /* 0x000fe40000800000 */
[----:B------:R-:W-:Y:S02]  /*157a0*/  ISETP.GT.AND P1, PT, R4, 0x78, PT ;  /* 0x000000780400780c */ /* 0x000fe40003f24270 */
[----:B------:R-:W-:Y:S02]  /*157b0*/  FSEL R242, R23, -INF , P0 ;  /* 0xff80000017f27808 */ /* 0x000fe40000000000 */
[----:B------:R-:W-:Y:S02]  /*157c0*/  FSEL R182, R22, -INF , P1 ;  /* 0xff80000016b67808 */ /* 0x000fe40000800000 */
[----:B------:R-:W-:Y:S01]  /*157d0*/  ISETP.GT.AND P0, PT, R4, 0x71, PT ;  /* 0x000000710400780c */ /* 0x000fe20003f04270 */
[----:B------:R-:W-:Y:S01]  /*157e0*/  LDSM.16.MT88.4 R20, [R218+0x100] ;  /* 0x00010000da14783b */ /* 0x000fe20000004200 */
[----:B------:R-:W-:Y:S02]  /*157f0*/  FMNMX.FTZ R5, R242, R5, !PT ;  /* 0x00000005f2057209 */ /* 0x000fe40007810000 */
[----:B------:R-:W-:Y:S02]  /*15800*/  FSEL R246, R61, -INF , P0 ;  /* 0xff8000003df67808 */ /* 0x000fe40000000000 */
[----:B------:R-:W-:Y:S02]  /*15810*/  FMNMX.FTZ R5, R247, R5, !PT ;  /* 0x00000005f7057209 */ /* 0x000fe40007810000 */
[----:B------:R-:W-:Y:S01]  /*15820*/  ISETP.GT.AND P0, PT, R4, 0x79, PT ;  /* 0x000000790400780c */ /* 0x000fe20003f04270 */
[----:B------:R-:W-:Y:S01]  /*15830*/  LDSM.16.MT88.4 R60, [R221+0x4100] ;  /* 0x00410000dd3c783b */ /* 0x000fe20000004200 */
[----:B------:R-:W-:Y:S02]  /*15840*/  FMNMX.FTZ R4, R246, R5, !PT ;  /* 0x00000005f6047209 */ /* 0x000fe40007810000 */
[----:B------:R-:W-:Y:S02]  /*15850*/  FSEL R184, R65, -INF , P0 ;  /* 0xff80000041b87808 */ /* 0x000fe40000000000 */
[----:B-1----:R-:W-:Y:S02]  /*15860*/  FMNMX.FTZ R0, R0, R2, !PT ;  /* 0x0000000200007209 */ /* 0x002fe40007810000 */
[----:B------:R-:W-:Y:S03]  /*15870*/  FMNMX.FTZ R4, R182, R4, !PT ;  /* 0x00000004b6047209 */ /* 0x000fe60007810000 */
[----:B------:R-:W1:Y:S01]  /*15880*/  SHFL.BFLY PT, R2, R0, 0x1, 0x1f ;  /* 0x0c201f0000027f89 */ /* 0x000e6200000e0000 */
[----:B------:R-:W-:Y:S07]  /*15890*/  FMNMX.FTZ R4, R184, R4, !PT ;  /* 0x00000004b8047209 */ /* 0x000fee0007810000 */
[----:B------:R-:W2:Y:S01]  /*158a0*/  SHFL.BFLY PT, R5, R4, 0x2, 0x1f ;  /* 0x0c401f0004057f89 */ /* 0x000ea200000e0000 */
[----:B-1----:R-:W-:Y:S04]  /*158b0*/  FMNMX.FTZ R68, R2, R0, !PT ;  /* 0x0000000002447209 */ /* 0x002fe80007810000 */
[C---:B------:R-:W-:Y:S01]  /*158c0*/  FSETP.NEU.FTZ.AND P1, PT, R68.reuse, -INF , PT ;  /* 0xff8000004400780b */ /* 0x040fe20003f3d000 */
[----:B------:R-:W-:Y:S01]  /*158d0*/  FMUL.FTZ R149, R68, c[0x0][0x2d0] ;  /* 0x0000b40044957a20 */ /* 0x000fe20000410000 */
[----:B--2---:R-:W-:Y:S04]  /*158e0*/  FMNMX.FTZ R4, R5, R4, !PT ;  /* 0x0000000405047209 */ /* 0x004fe80007810000 */
[----:B------:R-:W-:Y:S01]  /*158f0*/  FSEL R149, R149, RZ, P1 ;  /* 0x000000ff95957208 */ /* 0x000fe20000800000 */
[----:B------:R-:W1:Y:S04]  /*15900*/  SHFL.BFLY PT, R69, R4, 0x1, 0x1f ;  /* 0x0c201f0004457f89 */ /* 0x000e6800000e0000 */
[--C-:B------:R-:W-:Y:S04]  /*15910*/  FFMA.FTZ R0, R6, c[0x0][0x2d0], -R149.reuse ;  /* 0x0000b40006007a23 */ /* 0x100fe80000010895 */
[----:B------:R2:W-:Y:S01]  /*15920*/  MUFU.EX2 R209, R0 ;  /* 0x0000000000d17308 */ /* 0x0005e20000000800 */
[----:B-1----:R-:W-:Y:S04]  /*15930*/  FMNMX.FTZ R69, R4, R69, !PT ;  /* 0x0000004504457209 */ /* 0x002fe80007810000 */
[C---:B------:R-:W-:Y:S01]  /*15940*/  FSETP.NEU.FTZ.AND P0, PT, R69.reuse, -INF , PT ;  /* 0xff8000004500780b */ /* 0x040fe20003f1d000 */
[----:B------:R-:W-:Y:S02]  /*15950*/  FMUL.FTZ R148, R69, c[0x0][0x2d0] ;  /* 0x0000b40045947a20 */ /* 0x000fe40000410000 */
[--C-:B--2---:R-:W-:Y:S03]  /*15960*/  FFMA.FTZ R0, R7, c[0x0][0x2d0], -R149.reuse ;  /* 0x0000b40007007a23 */ /* 0x104fe60000010895 */
[----:B------:R-:W-:Y:S01]  /*15970*/  FSEL R148, R148, RZ, P0 ;  /* 0x000000ff94947208 */ /* 0x000fe20000000000 */
[----:B------:R1:W2:Y:S04]  /*15980*/  MUFU.EX2 R250, R0 ;  /* 0x0000000000fa7308 */ /* 0x0002a80000000800 */
[--C-:B------:R-:W-:Y:S02]  /*15990*/  FFMA.FTZ R2, R13, c[0x0][0x2d0], -R148.reuse ;  /* 0x0000b4000d027a23 */ /* 0x100fe40000010894 */
[--C-:B------:R-:W-:Y:S02]  /*159a0*/  FFMA.FTZ R5, R8, c[0x0][0x2d0], -R148.reuse ;  /* 0x0000b40008057a23 */ /* 0x100fe40000010894 */
[--C-:B------:R-:W-:Y:S02]  /*159b0*/  FFMA.FTZ R4, R11, c[0x0][0x2d0], -R148.reuse ;  /* 0x0000b4000b047a23 */ /* 0x100fe40000010894 */
[----:B------:R4:W-:Y:S10]  /*159c0*/  MUFU.EX2 R190, R2 ;  /* 0x0000000200be7308 */ /* 0x0009f40000000800 */
[----:B------:R-:W-:Y:S01]  /*159d0*/  MUFU.EX2 R248, R5 ;  /* 0x0000000500f87308 */ /* 0x000fe20000000800 */
[--C-:B-1----:R-:W-:Y:S01]  /*159e0*/  FFMA.FTZ R0, R9, c[0x0][0x2d0], -R149.reuse ;  /* 0x0000b40009007a23 */ /* 0x102fe20000010895 */
[----:B--2---:R-:W-:Y:S08]  /*159f0*/  F2FP.PACK_AB R73, R250, R209 ;  /* 0x000000d1fa49723e */ /* 0x004ff000000000ff */
[----:B------:R1:W-:Y:S01]  /*15a00*/  MUFU.EX2 R34, R0 ;  /* 0x0000000000227308 */ /* 0x0003e20000000800 */
[----:B----4-:R-:W-:Y:S09]  /*15a10*/  FSEL R2, R68, RZ, P1 ;  /* 0x000000ff44027208 */ /* 0x010ff20000800000 */
[----:B------:R-:W2:Y:S01]  /*15a20*/  MUFU.EX2 R251, R4 ;  /* 0x0000000400fb7308 */ /* 0x000ea20000000800 */
[----:B-1----:R-:W-:Y:S09]  /*15a30*/  FFMA.FTZ R0, R10, c[0x0][0x2d0], -R149 ;  /* 0x0000b4000a007a23 */ /* 0x002ff20000010895 */
[----:B------:R1:W4:Y:S01]  /*15a40*/  MUFU.EX2 R210, R0 ;  /* 0x0000000000d27308 */ /* 0x0003220000000800 */
[----:B--2---:R-:W-:Y:S01]  /*15a50*/  F2FP.PACK_AB R72, R251, R248 ;  /* 0x000000f8fb48723e */ /* 0x004fe200000000ff */
[----:B-1----:R-:W-:Y:S01]  /*15a60*/  FFMA.FTZ R0, R12, c[0x0][0x2d0], -R148 ;  /* 0x0000b4000c007a23 */ /* 0x002fe20000010894 */
[----:B----4-:R-:W-:Y:S07]  /*15a70*/  F2FP.PACK_AB R75, R210, R34 ;  /* 0x00000022d24b723e */ /* 0x010fee00000000ff */
[----:B------:R1:W-:Y:S02]  /*15a80*/  MUFU.EX2 R14, R0 ;  /* 0x00000000000e7308 */ /* 0x0003e40000000800 */
[----:B-1----:R-:W-:Y:S02]  /*15a90*/  FSEL R0, R69, RZ, P0 ;  /* 0x000000ff45007208 */ /* 0x002fe40000000000 */
[----:B------:R-:W-:Y:S03]  /*15aa0*/  PLOP3.LUT P0, PT, PT, PT, UP0, 0x80, 0x0 ;  /* 0x000000000000781c */ /* 0x000fe60003f0f008 */
[----:B------:R-:W-:Y:S04]  /*15ab0*/  FADD.FTZ R0, -R0, R3 ;  /* 0x0000000300007221 */ /* 0x000fe80000010100 */
[----:B------:R-:W-:Y:S04]  /*15ac0*/  FMUL.FTZ R0, R0, c[0x0][0x2d0] ;  /* 0x0000b40000007a20 */ /* 0x000fe80000410000 */
[----:B------:R1:W2:Y:S02]  /*15ad0*/  MUFU.EX2 R3, R0 ;  /* 0x0000000000037308 */ /* 0x0002a40000000800 */
[----:B-1----:R-:W-:Y:S02]  /*15ae0*/  FADD.FTZ R0, -R2, R70 ;  /* 0x0000004602007221 */ /* 0x002fe40000010100 */
[----:B------:R-:W-:Y:S02]  /*15af0*/  FFMA.FTZ R2, R32, c[0x0][0x2d0], -R148 ;  /* 0x0000b40020027a23 */ /* 0x000fe40000010894 */
[----:B------:R-:W-:Y:S04]  /*15b00*/  FMUL.FTZ R0, R0, c[0x0][0x2d0] ;  /* 0x0000b40000007a20 */ /* 0x000fe80000410000 */
[----:B------:R1:W-:Y:S01]  /*15b10*/  MUFU.EX2 R50, R2 ;  /* 0x0000000200327308 */ /* 0x0003e20000000800 */
[C---:B--2---:R-:W-:Y:S02]  /*15b20*/  FMUL.FTZ R33, R3.reuse, R105 ;  /* 0x0000006903217220 */ /* 0x044fe40000410000 */
[----:B------:R-:W-:Y:S02]  /*15b30*/  IMAD.MOV.U32 R105, RZ, RZ, R251 ;  /* 0x000000ffff697224 */ /* 0x000fe400078e00fb */
[C---:B------:R-:W-:Y:S02]  /*15b40*/  FMUL.FTZ R32, R3.reuse, R104 ;  /* 0x0000006803207220 */ /* 0x040fe40000410000 */
[----:B------:R-:W-:Y:S02]  /*15b50*/  IMAD.MOV.U32 R104, RZ, RZ, R34 ;  /* 0x000000ffff687224 */ /* 0x000fe400078e0022 */
[----:B------:R-:W-:Y:S01]  /*15b60*/  IMAD.MOV.U32 R70, RZ, RZ, R14 ;  /* 0x000000ffff467224 */ /* 0x000fe200078e000e */
[----:B------:R-:W2:Y:S01]  /*15b70*/  MUFU.EX2 R0, R0 ;  /* 0x0000000000007308 */ /* 0x000ea20000000800 */
[----:B------:R-:W4:Y:S01]  /*15b80*/  LDSM.16.MT88.4 R12, [R217+0x100] ;  /* 0x00010000d90c783b */ /* 0x000f220000004200 */
[C---:B------:R-:W-:Y:S02]  /*15b90*/  FMUL.FTZ R4, R3.reuse, R76 ;  /* 0x0000004c03047220 */ /* 0x040fe40000410000 */
[----:B------:R-:W-:Y:S01]  /*15ba0*/  F2FP.PACK_AB R74, R190, R70 ;  /* 0x00000046be4a723e */ /* 0x000fe200000000ff */
[C---:B------:R-:W-:Y:S02]  /*15bb0*/  FMUL.FTZ R5, R3.reuse, R77 ;  /* 0x0000004d03057220 */ /* 0x040fe40000410000 */
[C---:B------:R-:W-:Y:S02]  /*15bc0*/  FMUL.FTZ R8, R3.reuse, R80 ;  /* 0x0000005003087220 */ /* 0x040fe40000410000 */
[C---:B------:R-:W-:Y:S02]  /*15bd0*/  FMUL.FTZ R9, R3.reuse, R81 ;  /* 0x0000005103097220 */ /* 0x040fe40000410000 */
[C---:B------:R-:W-:Y:S02]  /*15be0*/  FMUL.FTZ R16, R3.reuse, R88 ;  /* 0x0000005803107220 */ /* 0x040fe40000410000 */
[C---:B------:R-:W-:Y:S02]  /*15bf0*/  FMUL.FTZ R17, R3.reuse, R89 ;  /* 0x0000005903117220 */ /* 0x040fe40000410000 */
[----:B-1----:R-:W-:Y:S02]  /*15c00*/  FFMA.FTZ R2, R40, c[0x0][0x2d0], -R148 ;  /* 0x0000b40028027a23 */ /* 0x002fe40000010894 */
[C---:B------:R-:W-:Y:S02]  /*15c10*/  FMUL.FTZ R40, R3.reuse, R112 ;  /* 0x0000007003287220 */ /* 0x040fe40000410000 */
[----:B------:R1:W1:Y:S01]  /*15c20*/  MUFU.EX2 R65, R2 ;  /* 0x0000000200417308 */ /* 0x0002620000000800 */
[----:B------:R-:W-:Y:S02]  /*15c30*/  IMAD.MOV.U32 R112, RZ, RZ, R190 ;  /* 0x000000ffff707224 */ /* 0x000fe400078e00be */
[----:B------:R-:W-:Y:S02]  /*15c40*/  FMUL.FTZ R24, R3, R96 ;  /* 0x0000006003187220 */ /* 0x000fe40000410000 */
[C---:B--2---:R-:W-:Y:S02]  /*15c50*/  FMUL.FTZ R34, R0.reuse, R106 ;  /* 0x0000006a00227220 */ /* 0x044fe40000410000 */
[----:B------:R-:W-:Y:S02]  /*15c60*/  IMAD.MOV.U32 R106, RZ, RZ, R250 ;  /* 0x000000ffff6a7224 */ /* 0x000fe400078e00fa */
[C---:B------:R-:W-:Y:S02]  /*15c70*/  FMUL.FTZ R35, R0.reuse, R107 ;  /* 0x0000006b00237220 */ /* 0x040fe40000410000 */
[----:B------:R-:W-:Y:S02]  /*15c80*/  IMAD.MOV.U32 R107, RZ, RZ, R248 ;  /* 0x000000ffff6b7224 */ /* 0x000fe400078e00f8 */
[C---:B------:R-:W-:Y:S02]  /*15c90*/  FMUL.FTZ R51, R0.reuse, R123 ;  /* 0x0000007b00337220 */ /* 0x040fe40000410000 */
[C---:B------:R-:W-:Y:S02]  /*15ca0*/  FMUL.FTZ R43, R0.reuse, R115 ;  /* 0x00000073002b7220 */ /* 0x040fe40000410000 */
[----:B------:R-:W-:Y:S02]  /*15cb0*/  IMAD.MOV.U32 R115, RZ, RZ, R50 ;  /* 0x000000ffff737224 */ /* 0x000fe400078e0032 */
[C---:B------:R-:W-:Y:S02]  /*15cc0*/  FMUL.FTZ R50, R0.reuse, R122 ;  /* 0x0000007a00327220 */ /* 0x040fe40000410000 */
[C---:B------:R-:W-:Y:S02]  /*15cd0*/  FMUL.FTZ R42, R0.reuse, R114 ;  /* 0x00000072002a7220 */ /* 0x040fe40000410000 */
[----:B------:R-:W-:Y:S02]  /*15ce0*/  IMAD.MOV.U32 R114, RZ, RZ, R209 ;  /* 0x000000ffff727224 */ /* 0x000fe400078e00d1 */
[--C-:B-1----:R-:W-:Y:S02]  /*15cf0*/  FFMA.FTZ R2, R41, c[0x0][0x2d0], -R149.reuse ;  /* 0x0000b40029027a23 */ /* 0x102fe40000010895 */
[C---:B------:R-:W-:Y:S02]  /*15d00*/  FMUL.FTZ R41, R3.reuse, R113 ;  /* 0x0000007103297220 */ /* 0x040fe40000410000 */
[----:B------:R1:W-:Y:S01]  /*15d10*/  MUFU.EX2 R251, R2 ;  /* 0x0000000200fb7308 */ /* 0x0003e20000000800 */
[----:B------:R-:W-:Y:S02]  /*15d20*/  IMAD.MOV.U32 R113, RZ, RZ, R210 ;  /* 0x000000ffff717224 */ /* 0x000fe400078e00d2 */
[C---:B------:R-:W-:Y:S02]  /*15d30*/  FMUL.FTZ R59, R0.reuse, R131 ;  /* 0x00000083003b7220 */ /* 0x040fe40000410000 */
[C---:B------:R-:W-:Y:S02]  /*15d40*/  FMUL.FTZ R58, R0.reuse, R130 ;  /* 0x00000082003a7220 */ /* 0x040fe40000410000 */
[C---:B------:R-:W-:Y:S02]  /*15d50*/  FMUL.FTZ R6, R0.reuse, R78 ;  /* 0x0000004e00067220 */ /* 0x040fe40000410000 */
[C---:B------:R-:W-:Y:S02]  /*15d60*/  FMUL.FTZ R7, R0.reuse, R79 ;  /* 0x0000004f00077220 */ /* 0x040fe40000410000 */
[----:B------:R-:W2:Y:S01]  /*15d70*/  LDSM.16.MT88.4 R76, [R220+0x4100] ;  /* 0x00410000dc4c783b */ /* 0x000ea20000004200 */
[C---:B------:R-:W-:Y:S02]  /*15d80*/  FMUL.FTZ R10, R0.reuse, R82 ;  /* 0x00000052000a7220 */ /* 0x040fe40000410000 */
[C---:B------:R-:W-:Y:S02]  /*15d90*/  FMUL.FTZ R11, R0.reuse, R83 ;  /* 0x00000053000b7220 */ /* 0x040fe40000410000 */
[C---:B----4-:R-:W-:Y:S03]  /*15da0*/  HMMA.16816.F32 R4, R72.reuse, R12, R4 ;  /* 0x0000000c4804723c */ /* 0x050fe60000001804 */
[----:B------:R-:W4:Y:S02]  /*15db0*/  LDSM.16.MT88.4 R80, [R217+0x900] ;  /* 0x00090000d950783b */ /* 0x000f240000004200 */
[----:B------:R-:W-:Y:S02]  /*15dc0*/  FMUL.FTZ R18, R0, R90 ;  /* 0x0000005a00127220 */ /* 0x000fe40000410000 */
[C---:B------:R-:W-:Y:S01]  /*15dd0*/  FMUL.FTZ R12, R3.reuse, R84 ;  /* 0x00000054030c7220 */ /* 0x040fe20000410000 */
[C---:B------:R-:W-:Y:S04]  /*15de0*/  HMMA.16816.F32 R8, R72.reuse, R14, R8 ;  /* 0x0000000e4808723c */ /* 0x040fe80000001808 */
[--C-:B-1----:R-:W-:Y:S02]  /*15df0*/  FFMA.FTZ R2, R48, c[0x0][0x2d0], -R149.reuse ;  /* 0x0000b40030027a23 */ /* 0x102fe40000010895 */
[C---:B------:R-:W-:Y:S02]  /*15e00*/  FMUL.FTZ R48, R3.reuse, R120 ;  /* 0x0000007803307220 */ /* 0x040fe40000410000 */
[----:B------:R1:W-:Y:S01]  /*15e10*/  MUFU.EX2 R250, R2 ;  /* 0x0000000200fa7308 */ /* 0x0003e20000000800 */
[C---:B------:R-:W-:Y:S03]  /*15e20*/  FMUL.FTZ R13, R3.reuse, R85 ;  /* 0x00000055030d7220 */ /* 0x040fe60000410000 */
[C---:B------:R-:W-:Y:S02]  /*15e30*/  FMUL.FTZ R14, R0.reuse, R86 ;  /* 0x00000056000e7220 */ /* 0x040fe40000410000 */
[C---:B------:R-:W-:Y:S02]  /*15e40*/  FMUL.FTZ R15, R0.reuse, R87 ;  /* 0x00000057000f7220 */ /* 0x040fe40000410000 */
[----:B------:R-:W2:Y:S01]  /*15e50*/  LDSM.16.MT88.4 R84, [R218+0x900] ;  /* 0x00090000da54783b */ /* 0x000ea20000004200 */
[C---:B------:R-:W-:Y:S02]  /*15e60*/  FMUL.FTZ R19, R0.reuse, R91 ;  /* 0x0000005b00137220 */ /* 0x040fe40000410000 */
[----:B------:R-:W-:Y:S02]  /*15e70*/  FMUL.FTZ R25, R3, R97 ;  /* 0x0000006103197220 */ /* 0x000fe40000410000 */
[C---:B------:R-:W-:Y:S03]  /*15e80*/  HMMA.16816.F32 R12, R72.reuse, R20, R12 ;  /* 0x00000014480c723c */ /* 0x040fe6000000180c */
[----:B------:R-:W2:Y:S01]  /*15e90*/  LDSM.16.MT88.4 R88, [R221+0x900] ;  /* 0x00090000dd58783b */ /* 0x000ea20000004200 */
[C---:B------:R-:W-:Y:S02]  /*15ea0*/  FMUL.FTZ R26, R0.reuse, R98 ;  /* 0x00000062001a7220 */ /* 0x040fe40000410000 */
[C---:B------:R-:W-:Y:S02]  /*15eb0*/  FMUL.FTZ R27, R0.reuse, R99 ;  /* 0x00000063001b7220 */ /* 0x040fe40000410000 */
[C---:B------:R-:W-:Y:S03]  /*15ec0*/  HMMA.16816.F32 R16, R72.reuse, R22, R16 ;  /* 0x000000164810723c */ /* 0x040fe60000001810 */
[----:B------:R-:W-:Y:S01]  /*15ed0*/  LDSM.16.MT88.4 R96, [R220+0x5100] ;  /* 0x00510000dc60783b */ /* 0x000fe20000004200 */
[--C-:B-1----:R-:W-:Y:S02]  /*15ee0*/  FFMA.FTZ R2, R49, c[0x0][0x2d0], -R148.reuse ;  /* 0x0000b40031027a23 */ /* 0x102fe40000010894 */
[C---:B------:R-:W-:Y:S02]  /*15ef0*/  FMUL.FTZ R49, R3.reuse, R121 ;  /* 0x0000007903317220 */ /* 0x040fe40000410000 */
[----:B------:R1:W-:Y:S01]  /*15f00*/  MUFU.EX2 R248, R2 ;  /* 0x0000000200f87308 */ /* 0x0003e20000000800 */
[C---:B------:R-:W-:Y:S03]  /*15f10*/  FMUL.FTZ R20, R3.reuse, R92 ;  /* 0x0000005c03147220 */ /* 0x040fe60000410000 */
[C---:B------:R-:W-:Y:S02]  /*15f20*/  FMUL.FTZ R21, R3.reuse, R93 ;  /* 0x0000005d03157220 */ /* 0x040fe40000410000 */
[C---:B------:R-:W-:Y:S02]  /*15f30*/  FMUL.FTZ R22, R0.reuse, R94 ;  /* 0x0000005e00167220 */ /* 0x040fe40000410000 */
[C---:B------:R-:W-:Y:S02]  /*15f40*/  FMUL.FTZ R23, R0.reuse, R95 ;  /* 0x0000005f00177220 */ /* 0x040fe40000410000 */
[----:B------:R-:W-:Y:S01]  /*15f50*/  LDSM.16.MT88.4 R92, [R220+0x4900] ;  /* 0x00490000dc5c783b */ /* 0x000fe20000004200 */
[----:B------:R-:W-:Y:S04]  /*15f60*/  FMUL.FTZ R67, R0, R139 ;  /* 0x0000008b00437220 */ /* 0x000fe80000410000 */
[C---:B------:R-:W-:Y:S07]  /*15f70*/  HMMA.16816.F32 R20, R72.reuse, R28, R20 ;  /* 0x0000001c4814723c */ /* 0x040fee0000001814 */
[C---:B------:R-:W-:Y:S01]  /*15f80*/  FMUL.FTZ R28, R3.reuse, R100 ;  /* 0x00000064031c7220 */ /* 0x040fe20000410000 */
[C---:B------:R-:W-:Y:S04]  /*15f90*/  HMMA.16816.F32 R24, R72.reuse, R30, R24 ;  /* 0x0000001e4818723c */ /* 0x040fe80000001818 */
[----:B-1----:R-:W-:Y:S02]  /*15fa0*/  FFMA.FTZ R2, R56, c[0x0][0x2d0], -R148 ;  /* 0x0000b40038027a23 */ /* 0x002fe40000010894 */
[C---:B------:R-:W-:Y:S02]  /*15fb0*/  FMUL.FTZ R56, R3.reuse, R128 ;  /* 0x0000008003387220 */ /* 0x040fe40000410000 */
[----:B------:R1:W1:Y:S01]  /*15fc0*/  MUFU.EX2 R123, R2 ;  /* 0x00000002007b7308 */ /* 0x0002620000000800 */
[C---:B------:R-:W-:Y:S03]  /*15fd0*/  FMUL.FTZ R31, R0.reuse, R103 ;  /* 0x00000067001f7220 */ /* 0x040fe60000410000 */
[C---:B------:R-:W-:Y:S02]  /*15fe0*/  FMUL.FTZ R29, R3.reuse, R101 ;  /* 0x00000065031d7220 */ /* 0x040fe40000410000 */
[C---:B------:R-:W-:Y:S02]  /*15ff0*/  FMUL.FTZ R30, R0.reuse, R102 ;  /* 0x00000066001e7220 */ /* 0x040fe40000410000 */
[----:B------:R-:W-:Y:S02]  /*16000*/  IMAD.MOV.U32 R100, RZ, RZ, R182 ;  /* 0x000000ffff647224 */ /* 0x000fe400078e00b6 */
[----:B------:R-:W-:Y:S02]  /*16010*/  IMAD.MOV.U32 R101, RZ, RZ, R180 ;  /* 0x000000ffff657224 */ /* 0x000fe400078e00b4 */
[----:B------:R-:W-:Y:S01]  /*16020*/  IMAD.MOV.U32 R102, RZ, RZ, R172 ;  /* 0x000000ffff667224 */ /* 0x000fe200078e00ac */
[C---:B------:R-:W-:Y:S07]  /*16030*/  HMMA.16816.F32 R28, R72.reuse, R36, R28 ;  /* 0x00000024481c723c */ /* 0x040fee000000181c */
[----:B------:R-:W-:Y:S01]  /*16040*/  FMUL.FTZ R37, R3, R109 ;  /* 0x0000006d03257220 */ /* 0x000fe20000410000 */
[C---:B------:R-:W-:Y:S04]  /*16050*/  HMMA.16816.F32 R32, R72.reuse, R38, R32 ;  /* 0x000000264820723c */ /* 0x040fe80000001820 */
[--C-:B-1----:R-:W-:Y:S02]  /*16060*/  FFMA.FTZ R2, R57, c[0x0][0x2d0], -R149.reuse ;  /* 0x0000b40039027a23 */ /* 0x102fe40000010895 */
[C---:B------:R-:W-:Y:S02]  /*16070*/  FMUL.FTZ R57, R3.reuse, R129 ;  /* 0x0000008103397220 */ /* 0x040fe40000410000 */
[----:B------:R1:W-:Y:S01]  /*16080*/  MUFU.EX2 R122, R2 ;  /* 0x00000002007a7308 */ /* 0x0003e20000000800 */
[C---:B------:R-:W-:Y:S03]  /*16090*/  FMUL.FTZ R39, R0.reuse, R111 ;  /* 0x0000006f00277220 */ /* 0x040fe60000410000 */
[----:B------:R-:W-:Y:S02]  /*160a0*/  FMUL.FTZ R38, R0, R110 ;  /* 0x0000006e00267220 */ /* 0x000fe40000410000 */
[C---:B------:R-:W-:Y:S07]  /*160b0*/  FMUL.FTZ R36, R3.reuse, R108 ;  /* 0x0000006c03247220 */ /* 0x040fee0000410000 */
[C---:B------:R-:W-:Y:S07]  /*160c0*/  HMMA.16816.F32 R36, R72.reuse, R44, R36 ;  /* 0x0000002c4824723c */ /* 0x040fee0000001824 */
[C---:B------:R-:W-:Y:S01]  /*160d0*/  FMUL.FTZ R44, R3.reuse, R116 ;  /* 0x00000074032c7220 */ /* 0x040fe20000410000 */
[C---:B------:R-:W-:Y:S04]  /*160e0*/  HMMA.16816.F32 R40, R72.reuse, R46, R40 ;  /* 0x0000002e4828723c */ /* 0x040fe80000001828 */
[----:B-1----:R-:W-:Y:S02]  /*160f0*/  FFMA.FTZ R2, R64, c[0x0][0x2d0], -R149 ;  /* 0x0000b40040027a23 */ /* 0x002fe40000010895 */
[C---:B------:R-:W-:Y:S02]  /*16100*/  FMUL.FTZ R64, R3.reuse, R136 ;  /* 0x0000008803407220 */ /* 0x040fe40000410000 */
[----:B------:R1:W1:Y:S01]  /*16110*/  MUFU.EX2 R121, R2 ;  /* 0x0000000200797308 */ /* 0x0002620000000800 */
[----:B------:R-:W-:Y:S03]  /*16120*/  IMAD.MOV.U32 R136, RZ, RZ, R65 ;  /* 0x000000ffff887224 */ /* 0x000fe600078e0041 */
[C---:B------:R-:W-:Y:S02]  /*16130*/  FMUL.FTZ R65, R3.reuse, R137 ;  /* 0x0000008903417220 */ /* 0x040fe40000410000 */
[----:B------:R-:W-:Y:S02]  /*16140*/  IMAD.MOV.U32 R137, RZ, RZ, R66 ;  /* 0x000000ffff897224 */ /* 0x000fe400078e0042 */
[C---:B------:R-:W-:Y:S02]  /*16150*/  FMUL.FTZ R66, R0.reuse, R138 ;  /* 0x0000008a00427220 */ /* 0x040fe40000410000 */
[----:B------:R-:W-:Y:S02]  /*16160*/  IMAD.MOV.U32 R138, RZ, RZ, R184 ;  /* 0x000000ffff8a7224 */ /* 0x000fe400078e00b8 */
[C---:B------:R-:W-:Y:S02]  /*16170*/  FMUL.FTZ R45, R3.reuse, R117 ;  /* 0x00000075032d7220 */ /* 0x040fe40000410000 */
[C---:B------:R-:W-:Y:S02]  /*16180*/  FMUL.FTZ R46, R0.reuse, R118 ;  /* 0x00000076002e7220 */ /* 0x040fe40000410000 */
[----:B------:R-:W-:Y:S07]  /*16190*/  FMUL.FTZ R47, R0, R119 ;  /* 0x00000077002f7220 */ /* 0x000fee0000410000 */
[C---:B------:R-:W-:Y:S03]  /*161a0*/  HMMA.16816.F32 R44, R72.reuse, R52, R44 ;  /* 0x00000034482c723c */ /* 0x040fe6000000182c */
[--C-:B-1----:R-:W-:Y:S04]  /*161b0*/  FFMA.FTZ R2, R150, c[0x0][0x2d0], -R148.reuse ;  /* 0x0000b40096027a23 */ /* 0x102fe80000010894 */
[----:B------:R1:W-:Y:S01]  /*161c0*/  MUFU.EX2 R210, R2 ;  /* 0x0000000200d27308 */ /* 0x0003e20000000800 */
[C---:B------:R-:W-:Y:S04]  /*161d0*/  HMMA.16816.F32 R48, R72.reuse, R54, R48 ;  /* 0x000000364830723c */ /* 0x040fe80000001830 */
[C---:B------:R-:W-:Y:S02]  /*161e0*/  FMUL.FTZ R52, R3.reuse, R124 ;  /* 0x0000007c03347220 */ /* 0x040fe40000410000 */
[----:B------:R-:W-:Y:S02]  /*161f0*/  FMUL.FTZ R53, R3, R125 ;  /* 0x0000007d03357220 */ /* 0x000fe40000410000 */
[C---:B------:R-:W-:Y:S04]  /*16200*/  FMUL.FTZ R54, R0.reuse, R126 ;  /* 0x0000007e00367220 */ /* 0x040fe80000410000 */
[C---:B------:R-:W-:Y:S07]  /*16210*/  FMUL.FTZ R55, R0.reuse, R127 ;  /* 0x0000007f00377220 */ /* 0x040fee0000410000 */
[C---:B------:R-:W-:Y:S03]  /*16220*/  HMMA.16816.F32 R52, R72.reuse, R60, R52 ;  /* 0x0000003c4834723c */ /* 0x040fe60000001834 */
[--C-:B-1----:R-:W-:Y:S04]  /*16230*/  FFMA.FTZ R2, R151, c[0x0][0x2d0], -R148.reuse ;  /* 0x0000b40097027a23 */ /* 0x102fe80000010894 */
[C---:B------:R-:W-:Y:S01]  /*16240*/  FMUL.FTZ R60, R3.reuse, R132 ;  /* 0x00000084033c7220 */ /* 0x040fe20000410000 */
[C---:B------:R-:W-:Y:S01]  /*16250*/  HMMA.16816.F32 R56, R72.reuse, R62, R56 ;  /* 0x0000003e4838723c */ /* 0x040fe20000001838 */
[----:B------:R1:W-:Y:S03]  /*16260*/  MUFU.EX2 R209, R2 ;  /* 0x0000000200d17308 */ /* 0x0003e60000000800 */
[----:B------:R-:W-:Y:S03]  /*16270*/  FMUL.FTZ R61, R3, R133 ;  /* 0x00000085033d7220 */ /* 0x000fe60000410000 */
[C---:B------:R-:W-:Y:S02]  /*16280*/  FMUL.FTZ R62, R0.reuse, R134 ;  /* 0x00000086003e7220 */ /* 0x040fe40000410000 */
[----:B------:R-:W-:Y:S07]  /*16290*/  FMUL.FTZ R63, R0, R135 ;  /* 0x00000087003f7220 */ /* 0x000fee0000410000 */
[C---:B--2---:R-:W-:Y:S08]  /*162a0*/  HMMA.16816.F32 R60, R72.reuse, R76, R60 ;  /* 0x0000004c483c723c */ /* 0x044ff0000000183c */
[----:B------:R-:W-:Y:S01]  /*162b0*/  HMMA.16816.F32 R64, R72, R78, R64 ;  /* 0x0000004e4840723c */ /* 0x000fe20000001840 */
[----:B------:R-:W2:Y:S03]  /*162c0*/  LDSM.16.MT88.4 R76, [R220+0x900] ;  /* 0x00090000dc4c783b */ /* 0x000ea60000004200 */
[--C-:B-1----:R-:W-:Y:S03]  /*162d0*/  FFMA.FTZ R2, R152, c[0x0][0x2d0], -R149.reuse ;  /* 0x0000b40098027a23 */ /* 0x102fe60000010895 */
[----:B------:R-:W-:Y:S01]  /*162e0*/  F2FP.PACK_AB R74, R123, R248 ;  /* 0x000000f87b4a723e */ /* 0x000fe200000000ff */
[----:B------:R1:W-:Y:S01]  /*162f0*/  MUFU.EX2 R120, R2 ;  /* 0x0000000200787308 */ /* 0x0003e20000000800 */
[----:B------:R-:W-:Y:S03]  /*16300*/  F2FP.PACK_AB R75, R121, R122 ;  /* 0x0000007a794b723e */ /* 0x000fe600000000ff */
[----:B------:R-:W-:Y:S02]  /*16310*/  F2FP.PACK_AB R72, R136, R115 ;  /* 0x000000738848723e */ /* 0x000fe400000000ff */
[----:B------:R-:W-:Y:S07]  /*16320*/  F2FP.PACK_AB R73, R250, R251 ;  /* 0x000000fbfa49723e */ /* 0x000fee00000000ff */
[C---:B----4-:R-:W-:Y:S08]  /*16330*/  HMMA.16816.F32 R4, R72.reuse, R80, R4 ;  /* 0x000000504804723c */ /* 0x050ff00000001804 */
[C---:B------:R-:W-:Y:S01]  /*16340*/  HMMA.16816.F32 R8, R72.reuse, R82, R8 ;  /* 0x000000524808723c */ /* 0x040fe20000001808 */
[----:B------:R-:W4:Y:S03]  /*16350*/  LDSM.16.MT88.4 R80, [R217+0x4900] ;  /* 0x00490000d950783b */ /* 0x000f260000004200 */
[--C-:B-1----:R-:W-:Y:S04]  /*16360*/  FFMA.FTZ R2, R153, c[0x0][0x2d0], -R149.reuse ;  /* 0x0000b40099027a23 */ /* 0x102fe80000010895 */
[C---:B------:R-:W-:Y:S01]  /*16370*/  HMMA.16816.F32 R12, R72.reuse, R84, R12 ;  /* 0x00000054480c723c */ /* 0x040fe2000000180c */
[----:B------:R1:W1:Y:S07]  /*16380*/  MUFU.EX2 R190, R2 ;  /* 0x0000000200be7308 */ /* 0x00026e0000000800 */
[C---:B------:R-:W-:Y:S01]  /*16390*/  HMMA.16816.F32 R16, R72.reuse, R86, R16 ;  /* 0x000000564810723c */ /* 0x040fe20000001810 */
[----:B------:R-:W3:Y:S07]  /*163a0*/  LDSM.16.MT88.4 R84, [R218+0x4900] ;  /* 0x00490000da54783b */ /* 0x000eee0000004200 */
[C---:B------:R-:W-:Y:S08]  /*163b0*/  HMMA.16816.F32 R20, R72.reuse, R88, R20 ;  /* 0x000000584814723c */ /* 0x040ff00000001814 */
[C---:B------:R-:W-:Y:S01]  /*163c0*/  HMMA.16816.F32 R24, R72.reuse, R90, R24 ;  /* 0x0000005a4818723c */ /* 0x040fe20000001818 */
[----:B------:R-:W3:Y:S03]  /*163d0*/  LDSM.16.MT88.4 R88, [R221+0x4900] ;  /* 0x00490000dd58783b */ /* 0x000ee60000004200 */
[--C-:B-1----:R-:W-:Y:S04]  /*163e0*/  FFMA.FTZ R2, R154, c[0x0][0x2d0], -R148.reuse ;  /* 0x0000b4009a027a23 */ /* 0x102fe80000010894 */
[C---:B--2---:R-:W-:Y:S01]  /*163f0*/  HMMA.16816.F32 R28, R72.reuse, R76, R28 ;  /* 0x0000004c481c723c */ /* 0x044fe2000000181c */
[----:B------:R1:W-:Y:S07]  /*16400*/  MUFU.EX2 R131, R2 ;  /* 0x0000000200837308 */ /* 0x0003ee0000000800 */
[C---:B------:R-:W-:Y:S01]  /*16410*/  HMMA.16816.F32 R32, R72.reuse, R78, R32 ;  /* 0x0000004e4820723c */ /* 0x040fe20000001820 */
[----:B------:R-:W2:Y:S07]  /*16420*/  LDSM.16.MT88.4 R76, [R217+0x1100] ;  /* 0x00110000d94c783b */ /* 0x000eae0000004200 */
[C---:B----4-:R-:W-:Y:S08]  /*16430*/  HMMA.16816.F32 R36, R72.reuse, R80, R36 ;  /* 0x000000504824723c */ /* 0x050ff00000001824 */
[C---:B------:R-:W-:Y:S01]  /*16440*/  HMMA.16816.F32 R40, R72.reuse, R82, R40 ;  /* 0x000000524828723c */ /* 0x040fe20000001828 */
[----:B------:R-:W4:Y:S03]  /*16450*/  LDSM.16.MT88.4 R80, [R218+0x1100] ;  /* 0x00110000da50783b */ /* 0x000f260000004200 */
[--C-:B-1----:R-:W-:Y:S04]  /*16460*/  FFMA.FTZ R2, R155, c[0x0][0x2d0], -R148.reuse ;  /* 0x0000b4009b027a23 */ /* 0x102fe80000010894 */
[C---:B---3--:R-:W-:Y:S01]  /*16470*/  HMMA.16816.F32 R44, R72.reuse, R84, R44 ;  /* 0x00000054482c723c */ /* 0x048fe2000000182c */
[----:B------:R1:W3:Y:S07]  /*16480*/  MUFU.EX2 R130, R2 ;  /* 0x0000000200827308 */ /* 0x0002ee0000000800 */
[C---:B------:R-:W-:Y:S01]  /*16490*/  HMMA.16816.F32 R48, R72.reuse, R86, R48 ;  /* 0x000000564830723c */ /* 0x040fe20000001830 */
[----:B------:R-:W2:Y:S07]  /*164a0*/  LDSM.16.MT88.4 R84, [R221+0x1100] ;  /* 0x00110000dd54783b */ /* 0x000eae0000004200 */
[C---:B------:R-:W-:Y:S08]  /*164b0*/  HMMA.16816.F32 R52, R72.reuse, R88, R52 ;  /* 0x000000584834723c */ /* 0x040ff00000001834 */
[C---:B------:R-:W-:Y:S01]  /*164c0*/  HMMA.16816.F32 R56, R72.reuse, R90, R56 ;  /* 0x0000005a4838723c */ /* 0x040fe20000001838 */
[----:B------:R-:W2:Y:S03]  /*164d0*/  LDSM.16.MT88.4 R88, [R220+0x1100] ;  /* 0x00110000dc58783b */ /* 0x000ea60000004200 */
[--C-:B-1----:R-:W-:Y:S04]  /*164e0*/  FFMA.FTZ R2, R156, c[0x0][0x2d0], -R149.reuse ;  /* 0x0000b4009c027a23 */ /* 0x102fe80000010895 */
[C---:B------:R-:W-:Y:S01]  /*164f0*/  HMMA.16816.F32 R60, R72.reuse, R92, R60 ;  /* 0x0000005c483c723c */ /* 0x040fe2000000183c */
[----:B------:R1:W-:Y:S07]  /*16500*/  MUFU.EX2 R129, R2 ;  /* 0x0000000200817308 */ /* 0x0003ee0000000800 */
[----:B------:R-:W-:Y:S01]  /*16510*/  HMMA.16816.F32 R64, R72, R94, R64 ;  /* 0x0000005e4840723c */ /* 0x000fe20000001840 */
[----:B------:R-:W-:Y:S06]  /*16520*/  LDSM.16.MT88.4 R92, [R221+0x5100] ;  /* 0x00510000dd5c783b */ /* 0x000fec0000004200 */
[----:B------:R-:W-:Y:S02]  /*16530*/  F2FP.PACK_AB R73, R190, R120 ;  /* 0x00000078be49723e */ /* 0x000fe400000000ff */
[----:B---3--:R-:W-:Y:S03]  /*16540*/  F2FP.PACK_AB R74, R130, R131 ;  /* 0x00000083824a723e */ /* 0x008fe600000000ff */
[----:B------:R-:W-:Y:S01]  /*16550*/  F2FP.PACK_AB R72, R209, R210 ;  /* 0x000000d2d148723e */ /* 0x000fe200000000ff */
[--C-:B-1----:R-:W-:Y:S04]  /*16560*/  FFMA.FTZ R2, R157, c[0x0][0x2d0], -R149.reuse ;  /* 0x0000b4009d027a23 */ /* 0x102fe80000010895 */
[----:B------:R1:W3:Y:S02]  /*16570*/  MUFU.EX2 R128, R2 ;  /* 0x0000000200807308 */ /* 0x0002e40000000800 */
[--C-:B-1----:R-:W-:Y:S01]  /*16580*/  FFMA.FTZ R2, R158, c[0x0][0x2d0], -R148.reuse ;  /* 0x0000b4009e027a23 */ /* 0x102fe20000010894 */
[----:B---3--:R-:W-:Y:S07]  /*16590*/  F2FP.PACK_AB R75, R128, R129 ;  /* 0x00000081804b723e */ /* 0x008fee00000000ff */
[----:B------:R1:W-:Y:S01]  /*165a0*/  MUFU.EX2 R184, R2 ;  /* 0x0000000200b87308 */ /* 0x0003e20000000800 */
[C---:B--2---:R-:W-:Y:S08]  /*165b0*/  HMMA.16816.F32 R4, R72.reuse, R76, R4 ;  /* 0x0000004c4804723c */ /* 0x044ff00000001804 */
[C---:B------:R-:W-:Y:S01]  /*165c0*/  HMMA.16816.F32 R8, R72.reuse, R78, R8 ;  /* 0x0000004e4808723c */ /* 0x040fe20000001808 */
[----:B------:R-:W2:Y:S07]  /*165d0*/  LDSM.16.MT88.4 R76, [R217+0x5100] ;  /* 0x00510000d94c783b */ /* 0x000eae0000004200 */
[C---:B----4-:R-:W-:Y:S04]  /*165e0*/  HMMA.16816.F32 R12, R72.reuse, R80, R12 ;  /* 0x00000050480c723c */ /* 0x050fe8000000180c */
[--C-:B-1----:R-:W-:Y:S04]  /*165f0*/  FFMA.FTZ R2, R159, c[0x0][0x2d0], -R148.reuse ;  /* 0x0000b4009f027a23 */ /* 0x102fe80000010894 */
[C---:B------:R-:W-:Y:S01]  /*16600*/  HMMA.16816.F32 R16, R72.reuse, R82, R16 ;  /* 0x000000524810723c */ /* 0x040fe20000001810 */
[----:B------:R1:W3:Y:S01]  /*16610*/  MUFU.EX2 R111, R2 ;  /* 0x00000002006f7308 */ /* 0x0002e20000000800 */
[----:B------:R-:W4:Y:S06]  /*16620*/  LDSM.16.MT88.4 R80, [R218+0x5100] ;  /* 0x00510000da50783b */ /* 0x000f2c0000004200 */
[C---:B------:R-:W-:Y:S08]  /*16630*/  HMMA.16816.F32 R20, R72.reuse, R84, R20 ;  /* 0x000000544814723c */ /* 0x040ff00000001814 */
        /* <DEDUP_REMOVED lines=23> */
[----:B---3--:R-:W-:Y:S02]  /*167b0*/  F2FP.PACK_AB R72, R111, R184 ;  /* 0x000000b86f48723e */ /* 0x008fe400000000ff */
[----:B----4-:R-:W-:Y:S03]  /*167c0*/  F2FP.PACK_AB R73, R110, R109 ;  /* 0x0000006d6e49723e */ /* 0x010fe600000000ff */
        /* <DEDUP_REMOVED lines=13> */
[C---:B--2---:R-:W-:Y:S04]  /*168a0*/  HMMA.16816.F32 R12, R72.reuse, R76, R12 ;  /* 0x0000004c480c723c */ /* 0x044fe8000000180c */
[----:B-1----:R-:W-:Y:S02]  /*168b0*/  FFMA.FTZ R2, R166, c[0x0][0x2d0], -R148 ;  /* 0x0000b400a6027a23 */ /* 0x002fe40000010894 */
[----:B------:R-:W-:Y:S02]  /*168c0*/  IMAD.MOV.U32 R166, RZ, RZ, R136 ;  /* 0x000000ffffa67224 */ /* 0x000fe400078e0088 */
[C---:B------:R-:W-:Y:S01]  /*168d0*/  HMMA.16816.F32 R16, R72.reuse, R78, R16 ;  /* 0x0000004e4810723c */ /* 0x040fe20000001810 */
[----:B------:R1:W2:Y:S01]  /*168e0*/  MUFU.EX2 R119, R2 ;  /* 0x0000000200777308 */ /* 0x0002a20000000800 */
[----:B------:R-:W4:Y:S06]  /*168f0*/  LDSM.16.MT88.4 R76, [R218+0x5900] ;  /* 0x00590000da4c783b */ /* 0x000f2c0000004200 */
[C---:B------:R-:W-:Y:S08]  /*16900*/  HMMA.16816.F32 R20, R72.reuse, R80, R20 ;  /* 0x000000504814723c */ /* 0x040ff00000001814 */
[C---:B------:R-:W-:Y:S01]  /*16910*/  HMMA.16816.F32 R24, R72.reuse, R82, R24 ;  /* 0x000000524818723c */ /* 0x040fe20000001818 */
[----:B------:R-:W2:Y:S07]  /*16920*/  LDSM.16.MT88.4 R80, [R220+0x5900] ;  /* 0x00590000dc50783b */ /* 0x000eae0000004200 */
[C---:B------:R-:W-:Y:S04]  /*16930*/  HMMA.16816.F32 R28, R72.reuse, R88, R28 ;  /* 0x00000058481c723c */ /* 0x040fe8000000181c */
[----:B-1----:R-:W-:Y:S02]  /*16940*/  FFMA.FTZ R2, R170, c[0x0][0x2d0], -R149 ;  /* 0x0000b400aa027a23 */ /* 0x002fe40000010895 */
[----:B------:R-:W-:Y:S02]  /*16950*/  IMAD.MOV.U32 R170, RZ, RZ, R115 ;  /* 0x000000ffffaa7224 */ /* 0x000fe400078e0073 */
[C---:B------:R-:W-:Y:S01]  /*16960*/  HMMA.16816.F32 R32, R72.reuse, R90, R32 ;  /* 0x0000005a4820723c */ /* 0x040fe20000001820 */
[----:B------:R1:W-:Y:S01]  /*16970*/  MUFU.EX2 R117, R2 ;  /* 0x0000000200757308 */ /* 0x0003e20000000800 */
[----:B------:R-:W2:Y:S02]  /*16980*/  LDSM.16.MT88.4 R88, [R217+0x2100] ;  /* 0x00210000d958783b */ /* 0x000ea40000004200 */
[----:B------:R-:W-:Y:S04]  /*16990*/  IMAD.MOV.U32 R115, RZ, RZ, R104 ;  /* 0x000000ffff737224 */ /* 0x000fe800078e0068 */
[C---:B---3--:R-:W-:Y:S08]  /*169a0*/  HMMA.16816.F32 R36, R72.reuse, R84, R36 ;  /* 0x000000544824723c */ /* 0x048ff00000001824 */
[C---:B------:R-:W-:Y:S01]  /*169b0*/  HMMA.16816.F32 R40, R72.reuse, R86, R40 ;  /* 0x000000564828723c */ /* 0x040fe20000001828 */
[----:B------:R-:W3:Y:S07]  /*169c0*/  LDSM.16.MT88.4 R84, [R218+0x2100] ;  /* 0x00210000da54783b */ /* 0x000eee0000004200 */
[C---:B----4-:R-:W-:Y:S04]  /*169d0*/  HMMA.16816.F32 R44, R72.reuse, R76, R44 ;  /* 0x0000004c482c723c */ /* 0x050fe8000000182c */
[----:B-1----:R-:W-:Y:S02]  /*169e0*/  FFMA.FTZ R2, R171, c[0x0][0x2d0], -R149 ;  /* 0x0000b400ab027a23 */ /* 0x002fe40000010895 */
[----:B------:R-:W-:Y:S02]  /*169f0*/  IMAD.MOV.U32 R171, RZ, RZ, R105 ;  /* 0x000000ffffab7224 */ /* 0x000fe400078e0069 */
[C---:B------:R-:W-:Y:S01]  /*16a00*/  HMMA.16816.F32 R48, R72.reuse, R78, R48 ;  /* 0x0000004e4830723c */ /* 0x040fe20000001830 */
[----:B------:R1:W4:Y:S01]  /*16a10*/  MUFU.EX2 R118, R2 ;  /* 0x0000000200767308 */ /* 0x0003220000000800 */
[----:B------:R-:W3:Y:S06]  /*16a20*/  LDSM.16.MT88.4 R76, [R221+0x2100] ;  /* 0x00210000dd4c783b */ /* 0x000eec0000004200 */
[C---:B------:R-:W-:Y:S08]  /*16a30*/  HMMA.16816.F32 R52, R72.reuse, R92, R52 ;  /* 0x0000005c4834723c */ /* 0x040ff00000001834 */
[C---:B------:R-:W-:Y:S01]  /*16a40*/  HMMA.16816.F32 R56, R72.reuse, R94, R56 ;  /* 0x0000005e4838723c */ /* 0x040fe20000001838 */
[----:B------:R-:W-:Y:S07]  /*16a50*/  LDSM.16.MT88.4 R92, [R221+0x6100] ;  /* 0x00610000dd5c783b */ /* 0x000fee0000004200 */
[C---:B--2---:R-:W-:Y:S04]  /*16a60*/  HMMA.16816.F32 R60, R72.reuse, R80, R60 ;  /* 0x00000050483c723c */ /* 0x044fe8000000183c */
[----:B-1----:R-:W-:Y:S02]  /*16a70*/  FFMA.FTZ R2, R168, c[0x0][0x2d0], -R148 ;  /* 0x0000b400a8027a23 */ /* 0x002fe40000010894 */
[----:B------:R-:W-:Y:S02]  /*16a80*/  IMAD.MOV.U32 R168, RZ, RZ, R106 ;  /* 0x000000ffffa87224 */ /* 0x000fe400078e006a */
[----:B------:R-:W-:Y:S01]  /*16a90*/  HMMA.16816.F32 R64, R72, R82, R64 ;  /* 0x000000524840723c */ /* 0x000fe20000001840 */
[----:B------:R1:W-:Y:S01]  /*16aa0*/  MUFU.EX2 R165, R2 ;  /* 0x0000000200a57308 */ /* 0x0003e20000000800 */
[----:B------:R-:W2:Y:S05]  /*16ab0*/  LDSM.16.MT88.4 R80, [R220+0x2100] ;  /* 0x00210000dc50783b */ /* 0x000eaa0000004200 */
[----:B------:R-:W-:Y:S02]  /*16ac0*/  F2FP.PACK_AB R72, R119, R167 ;  /* 0x000000a77748723e */ /* 0x000fe400000000ff */
[----:B----4-:R-:W-:Y:S03]  /*16ad0*/  F2FP.PACK_AB R73, R118, R117 ;  /* 0x000000757649723e */ /* 0x010fe600000000ff */
[--C-:B-1----:R-:W-:Y:S04]  /*16ae0*/  FFMA.FTZ R2, R169, c[0x0][0x2d0], -R148.reuse ;  /* 0x0000b400a9027a23 */ /* 0x102fe80000010894 */
[----:B------:R1:W4:Y:S02]  /*16af0*/  MUFU.EX2 R164, R2 ;  /* 0x0000000200a47308 */ /* 0x0003240000000800 */
[----:B-1----:R-:W-:Y:S01]  /*16b00*/  FFMA.FTZ R2, R173, c[0x0][0x2d0], -R149 ;  /* 0x0000b400ad027a23 */ /* 0x002fe20000010895 */
[----:B----4-:R-:W-:Y:S01]  /*16b10*/  F2FP.PACK_AB R74, R164, R165 ;  /* 0x000000a5a44a723e */ /* 0x010fe200000000ff */
[----:B------:R-:W-:Y:S06]  /*16b20*/  IMAD.MOV.U32 R173, RZ, RZ, R107 ;  /* 0x000000ffffad7224 */ /* 0x000fec00078e006b */
[----:B------:R1:W-:Y:S01]  /*16b30*/  MUFU.EX2 R116, R2 ;  /* 0x0000000200747308 */ /* 0x0003e20000000800 */
[----:B------:R-:W-:Y:S01]  /*16b40*/  LDSM.16.MT88.4 R104, [R218+0x3900] ;  /* 0x00390000da68783b */ /* 0x000fe20000004200 */
[--C-:B-1----:R-:W-:Y:S07]  /*16b50*/  FFMA.FTZ R2, R174, c[0x0][0x2d0], -R149.reuse ;  /* 0x0000b400ae027a23 */ /* 0x102fee0000010895 */
[----:B------:R-:W4:Y:S01]  /*16b60*/  LDL.LU R174, [R1+0x24] ;  /* 0x0000240001ae7983 */ /* 0x000f220000300800 */
[----:B------:R1:W1:Y:S03]  /*16b70*/  MUFU.EX2 R163, R2 ;  /* 0x0000000200a37308 */ /* 0x0002660000000800 */
[----:B------:R-:W4:Y:S01]  /*16b80*/  LDL.LU R169, [R1+0x28] ;  /* 0x0000280001a97983 */ /* 0x000f220000300800 */
[----:B-1----:R-:W-:Y:S01]  /*16b90*/  FFMA.FTZ R2, R175, c[0x0][0x2d0], -R148 ;  /* 0x0000b400af027a23 */ /* 0x002fe20000010894 */
[----:B------:R-:W-:Y:S01]  /*16ba0*/  F2FP.PACK_AB R75, R163, R116 ;  /* 0x00000074a34b723e */ /* 0x000fe200000000ff */
[----:B------:R-:W-:Y:S04]  /*16bb0*/  IMAD.MOV.U32 R175, RZ, RZ, R114 ;  /* 0x000000ffffaf7224 */ /* 0x000fe800078e0072 */
[----:B------:R1:W-:Y:S01]  /*16bc0*/  MUFU.EX2 R162, R2 ;  /* 0x0000000200a27308 */ /* 0x0003e20000000800 */
[----:B------:R-:W-:Y:S01]  /*16bd0*/  IMAD.MOV.U32 R114, RZ, RZ, R70 ;  /* 0x000000ffff727224 */ /* 0x000fe200078e0046 */
[C---:B------:R-:W-:Y:S08]  /*16be0*/  HMMA.16816.F32 R4, R72.reuse, R88, R4 ;  /* 0x000000584804723c */ /* 0x040ff00000001804 */
[C---:B------:R-:W-:Y:S01]  /*16bf0*/  HMMA.16816.F32 R8, R72.reuse, R90, R8 ;  /* 0x0000005a4808723c */ /* 0x040fe20000001808 */
[----:B------:R-:W2:Y:S07]  /*16c00*/  LDSM.16.MT88.4 R88, [R217+0x6100] ;  /* 0x00610000d958783b */ /* 0x000eae0000004200 */
[C---:B---3--:R-:W-:Y:S04]  /*16c10*/  HMMA.16816.F32 R12, R72.reuse, R84, R12 ;  /* 0x00000054480c723c */ /* 0x048fe8000000180c */
[--C-:B-1----:R-:W-:Y:S04]  /*16c20*/  FFMA.FTZ R2, R181, c[0x0][0x2d0], -R148.reuse ;  /* 0x0000b400b5027a23 */ /* 0x102fe80000010894 */
[C---:B------:R-:W-:Y:S01]  /*16c30*/  HMMA.16816.F32 R16, R72.reuse, R86, R16 ;  /* 0x000000564810723c */ /* 0x040fe20000001810 */
[----:B------:R1:W3:Y:S01]  /*16c40*/  MUFU.EX2 R127, R2 ;  /* 0x00000002007f7308 */ /* 0x0002e20000000800 */
[----:B------:R-:W3:Y:S06]  /*16c50*/  LDSM.16.MT88.4 R84, [R218+0x6100] ;  /* 0x00610000da54783b */ /* 0x000eec0000004200 */
[C---:B------:R-:W-:Y:S08]  /*16c60*/  HMMA.16816.F32 R20, R72.reuse, R76, R20 ;  /* 0x0000004c4814723c */ /* 0x040ff00000001814 */
[C---:B------:R-:W-:Y:S01]  /*16c70*/  HMMA.16816.F32 R24, R72.reuse, R78, R24 ;  /* 0x0000004e4818723c */ /* 0x040fe20000001818 */
[----:B------:R-:W3:Y:S07]  /*16c80*/  LDSM.16.MT88.4 R76, [R217+0x2900] ;  /* 0x00290000d94c783b */ /* 0x000eee0000004200 */
[C---:B--2---:R-:W-:Y:S04]  /*16c90*/  HMMA.16816.F32 R28, R72.reuse, R80, R28 ;  /* 0x00000050481c723c */ /* 0x044fe8000000181c */
[--C-:B-1----:R-:W-:Y:S04]  /*16ca0*/  FFMA.FTZ R2, R187, c[0x0][0x2d0], -R149.reuse ;  /* 0x0000b400bb027a23 */ /* 0x102fe80000010895 */
[C---:B------:R-:W-:Y:S01]  /*16cb0*/  HMMA.16816.F32 R32, R72.reuse, R82, R32 ;  /* 0x000000524820723c */ /* 0x040fe20000001820 */
[----:B------:R1:W-:Y:S01]  /*16cc0*/  MUFU.EX2 R126, R2 ;  /* 0x00000002007e7308 */ /* 0x0003e20000000800 */
[----:B------:R-:W2:Y:S06]  /*16cd0*/  LDSM.16.MT88.4 R80, [R218+0x2900] ;  /* 0x00290000da50783b */ /* 0x000eac0000004200 */
[C---:B------:R-:W-:Y:S08]  /*16ce0*/  HMMA.16816.F32 R36, R72.reuse, R88, R36 ;  /* 0x000000584824723c */ /* 0x040ff00000001824 */
[C---:B------:R-:W-:Y:S01]  /*16cf0*/  HMMA.16816.F32 R40, R72.reuse, R90, R40 ;  /* 0x0000005a4828723c */ /* 0x040fe20000001828 */
[----:B------:R-:W2:Y:S07]  /*16d00*/  LDSM.16.MT88.4 R88, [R221+0x2900] ;  /* 0x00290000dd58783b */ /* 0x000eae0000004200 */
[C---:B---3--:R-:W-:Y:S04]  /*16d10*/  HMMA.16816.F32 R44, R72.reuse, R84, R44 ;  /* 0x00000054482c723c */ /* 0x048fe8000000182c */
[--C-:B-1----:R-:W-:Y:S04]  /*16d20*/  FFMA.FTZ R2, R186, c[0x0][0x2d0], -R149.reuse ;  /* 0x0000b400ba027a23 */ /* 0x102fe80000010895 */
[C---:B------:R-:W-:Y:S01]  /*16d30*/  HMMA.16816.F32 R48, R72.reuse, R86, R48 ;  /* 0x000000564830723c */ /* 0x040fe20000001830 */
[----:B------:R1:W3:Y:S01]  /*16d40*/  MUFU.EX2 R125, R2 ;  /* 0x00000002007d7308 */ /* 0x0002e20000000800 */
[----:B------:R-:W2:Y:S06]  /*16d50*/  LDSM.16.MT88.4 R84, [R220+0x2900] ;  /* 0x00290000dc54783b */ /* 0x000eac0000004200 */
[C---:B------:R-:W-:Y:S08]  /*16d60*/  HMMA.16816.F32 R52, R72.reuse, R92, R52 ;  /* 0x0000005c4834723c */ /* 0x040ff00000001834 */
        /* <DEDUP_REMOVED lines=23> */
[----:B-1----:R-:W-:Y:S04]  /*16ee0*/  FFMA.FTZ R2, R191, c[0x0][0x2d0], -R148 ;  /* 0x0000b400bf027a23 */ /* 0x002fe80000010894 */
[C---:B------:R-:W-:Y:S01]  /*16ef0*/  HMMA.16816.F32 R16, R72.reuse, R82, R16 ;  /* 0x000000524810723c */ /* 0x040fe20000001810 */
[----:B------:R1:W2:Y:S01]  /*16f00*/  MUFU.EX2 R135, R2 ;  /* 0x0000000200877308 */ /* 0x0002a20000000800 */
[----:B------:R-:W2:Y:S02]  /*16f10*/  LDSM.16.MT88.4 R80, [R221+0x6900] ;  /* 0x00690000dd50783b */ /* 0x000ea40000004200 */
[----:B----4-:R-:W-:Y:S04]  /*16f20*/  FFMA.FTZ R0, R0, R174, R175 ;  /* 0x000000ae00007223 */ /* 0x010fe800000100af */
[C---:B------:R-:W-:Y:S04]  /*16f30*/  HMMA.16816.F32 R20, R72.reuse, R88, R20 ;  /* 0x000000584814723c */ /* 0x040fe80000001814 */
[----:B------:R-:W-:Y:S02]  /*16f40*/  FADD.FTZ R0, R168, R0 ;  /* 0x00000000a8007221 */ /* 0x000fe40000010000 */
[----:B------:R-:W-:Y:S02]  /*16f50*/  FFMA.FTZ R3, R3, R169, R173 ;  /* 0x000000a903037223 */ /* 0x000fe400000100ad */
[C---:B------:R-:W-:Y:S01]  /*16f60*/  HMMA.16816.F32 R24, R72.reuse, R90, R24 ;  /* 0x0000005a4818723c */ /* 0x040fe20000001818 */
[----:B------:R-:W-:Y:S03]  /*16f70*/  LDSM.16.MT88.4 R88, [R220+0x3100] ;  /* 0x00310000dc58783b */ /* 0x000fe60000004200 */
[----:B------:R-:W-:Y:S04]  /*16f80*/  FADD.FTZ R0, R115, R0 ;  /* 0x0000000073007221 */ /* 0x000fe80000010000 */
[C---:B------:R-:W-:Y:S04]  /*16f90*/  HMMA.16816.F32 R28, R72.reuse, R84, R28 ;  /* 0x00000054481c723c */ /* 0x040fe8000000181c */
[--C-:B-1----:R-:W-:Y:S02]  /*16fa0*/  FFMA.FTZ R2, R244, c[0x0][0x2d0], -R149.reuse ;  /* 0x0000b400f4027a23 */ /* 0x102fe40000010895 */
[----:B------:R-:W-:Y:S02]  /*16fb0*/  FADD.FTZ R0, R113, R0 ;  /* 0x0000000071007221 */ /* 0x000fe40000010000 */
[C---:B------:R-:W-:Y:S01]  /*16fc0*/  HMMA.16816.F32 R32, R72.reuse, R86, R32 ;  /* 0x000000564820723c */ /* 0x040fe20000001820 */
[----:B------:R1:W-:Y:S01]  /*16fd0*/  MUFU.EX2 R134, R2 ;  /* 0x0000000200867308 */ /* 0x0003e20000000800 */
[----:B------:R-:W4:Y:S02]  /*16fe0*/  LDSM.16.MT88.4 R84, [R220+0x6900] ;  /* 0x00690000dc54783b */ /* 0x000f240000004200 */
[----:B------:R-:W-:Y:S04]  /*16ff0*/  FADD.FTZ R0, R251, R0 ;  /* 0x00000000fb007221 */ /* 0x000fe80000010000 */
[C---:B------:R-:W-:Y:S04]  /*17000*/  HMMA.16816.F32 R36, R72.reuse, R92, R36 ;  /* 0x0000005c4824723c */ /* 0x040fe80000001824 */
[----:B------:R-:W-:Y:S04]  /*17010*/  FADD.FTZ R0, R250, R0 ;  /* 0x00000000fa007221 */ /* 0x000fe80000010000 */
[C---:B------:R-:W-:Y:S01]  /*17020*/  HMMA.16816.F32 R40, R72.reuse, R94, R40 ;  /* 0x0000005e4828723c */ /* 0x040fe20000001828 */
[----:B------:R-:W-:Y:S03]  /*17030*/  LDSM.16.MT88.4 R92, [R218+0x7100] ;  /* 0x00710000da5c783b */ /* 0x000fe60000004200 */
[----:B------:R-:W-:Y:S04]  /*17040*/  FADD.FTZ R0, R122, R0 ;  /* 0x000000007a007221 */ /* 0x000fe80000010000 */
[C---:B---3--:R-:W-:Y:S04]  /*17050*/  HMMA.16816.F32 R44, R72.reuse, R76, R44 ;  /* 0x0000004c482c723c */ /* 0x048fe8000000182c */
[--C-:B-1----:R-:W-:Y:S02]  /*17060*/  FFMA.FTZ R2, R243, c[0x0][0x2d0], -R149.reuse ;  /* 0x0000b400f3027a23 */ /* 0x102fe40000010895 */
[----:B------:R-:W-:Y:S02]  /*17070*/  FADD.FTZ R0, R121, R0 ;  /* 0x0000000079007221 */ /* 0x000fe40000010000 */
[C---:B------:R-:W-:Y:S01]  /*17080*/  HMMA.16816.F32 R48, R72.reuse, R78, R48 ;  /* 0x0000004e4830723c */ /* 0x040fe20000001830 */
[----:B------:R1:W3:Y:S01]  /*17090*/  MUFU.EX2 R133, R2 ;  /* 0x0000000200857308 */ /* 0x0002e20000000800 */
[----:B------:R-:W3:Y:S02]  /*170a0*/  LDSM.16.MT88.4 R76, [R217+0x3100] ;  /* 0x00310000d94c783b */ /* 0x000ee40000004200 */
[----:B------:R-:W-:Y:S04]  /*170b0*/  FADD.FTZ R0, R120, R0 ;  /* 0x0000000078007221 */ /* 0x000fe80000010000 */
[C---:B--2---:R-:W-:Y:S04]  /*170c0*/  HMMA.16816.F32 R52, R72.reuse, R80, R52 ;  /* 0x000000504834723c */ /* 0x044fe80000001834 */
[----:B------:R-:W-:Y:S04]  /*170d0*/  FADD.FTZ R0, R190, R0 ;  /* 0x00000000be007221 */ /* 0x000fe80000010000 */
[C---:B------:R-:W-:Y:S01]  /*170e0*/  HMMA.16816.F32 R56, R72.reuse, R82, R56 ;  /* 0x000000524838723c */ /* 0x040fe20000001838 */
[----:B------:R-:W2:Y:S03]  /*170f0*/  LDSM.16.MT88.4 R80, [R218+0x3100] ;  /* 0x00310000da50783b */ /* 0x000ea60000004200 */
[----:B------:R-:W-:Y:S04]  /*17100*/  FADD.FTZ R0, R129, R0 ;  /* 0x0000000081007221 */ /* 0x000fe80000010000 */
[C---:B----4-:R-:W-:Y:S04]  /*17110*/  HMMA.16816.F32 R60, R72.reuse, R84, R60 ;  /* 0x00000054483c723c */ /* 0x050fe8000000183c */
[----:B-1----:R-:W-:Y:S02]  /*17120*/  FFMA.FTZ R2, R211, c[0x0][0x2d0], -R148 ;  /* 0x0000b400d3027a23 */ /* 0x002fe40000010894 */
[----:B------:R-:W-:Y:S02]  /*17130*/  FADD.FTZ R0, R128, R0 ;  /* 0x0000000080007221 */ /* 0x000fe40000010000 */
[----:B------:R-:W-:Y:S01]  /*17140*/  HMMA.16816.F32 R64, R72, R86, R64 ;  /* 0x000000564840723c */ /* 0x000fe20000001840 */
[----:B------:R1:W-:Y:S01]  /*17150*/  MUFU.EX2 R157, R2 ;  /* 0x00000002009d7308 */ /* 0x0003e20000000800 */
[----:B------:R-:W4:Y:S02]  /*17160*/  LDSM.16.MT88.4 R84, [R221+0x3100] ;  /* 0x00310000dd54783b */ /* 0x000f240000004200 */
[----:B------:R-:W-:Y:S03]  /*17170*/  FADD.FTZ R0, R109, R0 ;  /* 0x000000006d007221 */ /* 0x000fe60000010000 */
[----:B------:R-:W-:Y:S01]  /*17180*/  F2FP.PACK_AB R72, R135, R158 ;  /* 0x0000009e8748723e */ /* 0x000fe200000000ff */
[----:B------:R-:W-:Y:S01]  /*17190*/  FADD.FTZ R0, R110, R0 ;  /* 0x000000006e007221 */ /* 0x000fe20000010000 */
[----:B---3--:R-:W-:Y:S03]  /*171a0*/  F2FP.PACK_AB R73, R133, R134 ;  /* 0x000000868549723e */ /* 0x008fe600000000ff */
[----:B------:R-:W-:Y:S04]  /*171b0*/  FADD.FTZ R0, R108, R0 ;  /* 0x000000006c007221 */ /* 0x000fe80000010000 */
[----:B------:R-:W-:Y:S04]  /*171c0*/  FADD.FTZ R0, R172, R0 ;  /* 0x00000000ac007221 */ /* 0x000fe80000010000 */
[----:B------:R-:W-:Y:S04]  /*171d0*/  FADD.FTZ R0, R117, R0 ;  /* 0x0000000075007221 */ /* 0x000fe80000010000 */
[----:B------:R-:W-:Y:S02]  /*171e0*/  FADD.FTZ R0, R118, R0 ;  /* 0x0000000076007221 */ /* 0x000fe40000010000 */
[----:B-1----:R-:W-:Y:S02]  /*171f0*/  FFMA.FTZ R2, R242, c[0x0][0x2d0], -R148 ;  /* 0x0000b400f2027a23 */ /* 0x002fe40000010894 */
[----:B------:R-:W-:Y:S02]  /*17200*/  FADD.FTZ R0, R116, R0 ;  /* 0x0000000074007221 */ /* 0x000fe40000010000 */
[----:B------:R1:W3:Y:S02]  /*17210*/  MUFU.EX2 R156, R2 ;  /* 0x00000002009c7308 */ /* 0x0002e40000000800 */
[----:B------:R-:W-:Y:S04]  /*17220*/  FADD.FTZ R0, R163, R0 ;  /* 0x00000000a3007221 */ /* 0x000fe80000010000 */
[----:B------:R-:W-:Y:S04]  /*17230*/  FADD.FTZ R0, R126, R0 ;  /* 0x000000007e007221 */ /* 0x000fe80000010000 */
[----:B------:R-:W-:Y:S04]  /*17240*/  FADD.FTZ R0, R125, R0 ;  /* 0x000000007d007221 */ /* 0x000fe80000010000 */
[----:B------:R-:W-:Y:S04]  /*17250*/  FADD.FTZ R0, R124, R0 ;  /* 0x000000007c007221 */ /* 0x000fe80000010000 */
[----:B------:R-:W-:Y:S04]  /*17260*/  FADD.FTZ R0, R159, R0 ;  /* 0x000000009f007221 */ /* 0x000fe80000010000 */
[----:B------:R-:W-:Y:S02]  /*17270*/  FADD.FTZ R0, R134, R0 ;  /* 0x0000000086007221 */ /* 0x000fe40000010000 */
[--C-:B-1----:R-:W-:Y:S01]  /*17280*/  FFMA.FTZ R2, R249, c[0x0][0x2d0], -R149.reuse ;  /* 0x0000b400f9027a23 */ /* 0x102fe20000010895 */
[----:B---3--:R-:W-:Y:S01]  /*17290*/  F2FP.PACK_AB R74, R156, R157 ;  /* 0x0000009d9c4a723e */ /* 0x008fe200000000ff */
[----:B------:R-:W-:Y:S02]  /*172a0*/  FADD.FTZ R0, R133, R0 ;  /* 0x0000000085007221 */ /* 0x000fe40000010000 */
[----:B------:R1:W3:Y:S02]  /*172b0*/  MUFU.EX2 R132, R2 ;  /* 0x0000000200847308 */ /* 0x0002e40000000800 */
[--C-:B-1----:R-:W-:Y:S02]  /*172c0*/  FFMA.FTZ R2, R252, c[0x0][0x2d0], -R149.reuse ;  /* 0x0000b400fc027a23 */ /* 0x102fe40000010895 */
[----:B---3--:R-:W-:Y:S06]  /*172d0*/  FADD.FTZ R0, R132, R0 ;  /* 0x0000000084007221 */ /* 0x008fec0000010000 */
[----:B------:R1:W3:Y:S02]  /*172e0*/  MUFU.EX2 R155, R2 ;  /* 0x00000002009b7308 */ /* 0x0002e40000000800 */
[----:B-1----:R-:W-:Y:S01]  /*172f0*/  FFMA.FTZ R2, R247, c[0x0][0x2d0], -R148 ;  /* 0x0000b400f7027a23 */ /* 0x002fe20000010894 */
[C---:B---3--:R-:W-:Y:S01]  /*17300*/  F2FP.PACK_AB R75, R155.reuse, R132 ;  /* 0x000000849b4b723e */ /* 0x048fe200000000ff */
[----:B------:R-:W-:Y:S06]  /*17310*/  FADD.FTZ R0, R155, R0 ;  /* 0x000000009b007221 */ /* 0x000fec0000010000 */
        /* <DEDUP_REMOVED lines=8> */
[----:B------:R-:W-:Y:S06]  /*173a0*/  LDSM.16.MT88.4 R80, [R217+0x3900] ;  /* 0x00390000d950783b */ /* 0x000fec0000004200 */
[C---:B----4-:R-:W-:Y:S08]  /*173b0*/  HMMA.16816.F32 R20, R72.reuse, R84, R20 ;  /* 0x000000544814723c */ /* 0x050ff00000001814 */
[C---:B------:R-:W-:Y:S08]  /*173c0*/  HMMA.16816.F32 R24, R72.reuse, R86, R24 ;  /* 0x000000564818723c */ /* 0x040ff00000001818 */
[C---:B------:R-:W-:Y:S04]  /*173d0*/  HMMA.16816.F32 R28, R72.reuse, R88, R28 ;  /* 0x00000058481c723c */ /* 0x040fe8000000181c */
[--C-:B-1----:R-:W-:Y:S01]  /*173e0*/  FFMA.FTZ R2, R102, c[0x0][0x2d0], -R149.reuse ;  /* 0x0000b40066027a23 */ /* 0x102fe20000010895 */
[----:B--2---:R-:W-:Y:S03]  /*173f0*/  F2FP.PACK_AB R136, R153, R154 ;  /* 0x0000009a9988723e */ /* 0x004fe600000000ff */
[C---:B------:R-:W-:Y:S01]  /*17400*/  HMMA.16816.F32 R32, R72.reuse, R90, R32 ;  /* 0x0000005a4820723c */ /* 0x040fe20000001820 */
[----:B------:R1:W2:Y:S07]  /*17410*/  MUFU.EX2 R152, R2 ;  /* 0x0000000200987308 */ /* 0x0002ae0000000800 */
[C---:B---3--:R-:W-:Y:S08]  /*17420*/  HMMA.16816.F32 R36, R72.reuse, R76, R36 ;  /* 0x0000004c4824723c */ /* 0x048ff00000001824 */
[C---:B------:R-:W-:Y:S08]  /*17430*/  HMMA.16816.F32 R40, R72.reuse, R78, R40 ;  /* 0x0000004e4828723c */ /* 0x040ff00000001828 */
[C---:B------:R-:W-:Y:S04]  /*17440*/  HMMA.16816.F32 R44, R72.reuse, R92, R44 ;  /* 0x0000005c482c723c */ /* 0x040fe8000000182c */
[--C-:B-1----:R-:W-:Y:S02]  /*17450*/  FFMA.FTZ R2, R101, c[0x0][0x2d0], -R149.reuse ;  /* 0x0000b40065027a23 */ /* 0x102fe40000010895 */
[----:B--2---:R-:W-:Y:S02]  /*17460*/  FADD.FTZ R0, R152, R0 ;  /* 0x0000000098007221 */ /* 0x004fe40000010000 */
[C---:B------:R-:W-:Y:S01]  /*17470*/  HMMA.16816.F32 R48, R72.reuse, R94, R48 ;  /* 0x0000005e4830723c */ /* 0x040fe20000001830 */
[----:B------:R1:W2:Y:S07]  /*17480*/  MUFU.EX2 R151, R2 ;  /* 0x0000000200977308 */ /* 0x0002ae0000000800 */
[C---:B------:R-:W-:Y:S08]  /*17490*/  HMMA.16816.F32 R52, R72.reuse, R96, R52 ;  /* 0x000000604834723c */ /* 0x040ff00000001834 */
[C---:B------:R-:W-:Y:S01]  /*174a0*/  HMMA.16816.F32 R56, R72.reuse, R98, R56 ;  /* 0x000000624838723c */ /* 0x040fe20000001838 */
[----:B------:R-:W-:Y:S03]  /*174b0*/  LDSM.16.MT88.4 R96, [R221+0x3900] ;  /* 0x00390000dd60783b */ /* 0x000fe60000004200 */
[--C-:B-1----:R-:W-:Y:S05]  /*174c0*/  FFMA.FTZ R2, R100, c[0x0][0x2d0], -R148.reuse ;  /* 0x0000b40064027a23 */ /* 0x102fea0000010894 */
[----:B------:R-:W1:Y:S03]  /*174d0*/  LDSM.16.MT88.4 R100, [R220+0x7100] ;  /* 0x00710000dc64783b */ /* 0x000e660000004200 */
[----:B------:R-:W-:Y:S01]  /*174e0*/  FFMA.FTZ R148, R138, c[0x0][0x2d0], -R148 ;  /* 0x0000b4008a947a23 */ /* 0x000fe20000010894 */
[----:B------:R3:W-:Y:S01]  /*174f0*/  MUFU.EX2 R150, R2 ;  /* 0x0000000200967308 */ /* 0x0007e20000000800 */
[----:B--2---:R-:W-:Y:S09]  /*17500*/  FADD.FTZ R0, R151, R0 ;  /* 0x0000000097007221 */ /* 0x004ff20000010000 */
[----:B------:R-:W2:Y:S01]  /*17510*/  MUFU.EX2 R148, R148 ;  /* 0x0000009400947308 */ /* 0x000ea20000000800 */
[--C-:B---3--:R-:W-:Y:S01]  /*17520*/  FFMA.FTZ R2, R137, c[0x0][0x2d0], -R149.reuse ;  /* 0x0000b40089027a23 */ /* 0x108fe20000010895 */
[----:B------:R-:W-:Y:S01]  /*17530*/  F2FP.PACK_AB R137, R151, R152 ;  /* 0x000000989789723e */ /* 0x000fe200000000ff */
[----:B------:R-:W-:Y:S07]  /*17540*/  FFMA.FTZ R149, R71, c[0x0][0x2d0], -R149 ;  /* 0x0000b40047957a23 */ /* 0x000fee0000010895 */
[----:B------:R3:W4:Y:S01]  /*17550*/  MUFU.EX2 R70, R2 ;  /* 0x0000000200467308 */ /* 0x0007220000000800 */
[----:B--2---:R-:W-:Y:S01]  /*17560*/  F2FP.PACK_AB R138, R148, R150 ;  /* 0x00000096948a723e */ /* 0x004fe200000000ff */
[C---:B-1----:R-:W-:Y:S08]  /*17570*/  HMMA.16816.F32 R60, R72.reuse, R100, R60 ;  /* 0x00000064483c723c */ /* 0x042ff0000000183c */
[----:B------:R-:W1:Y:S01]  /*17580*/  MUFU.EX2 R149, R149 ;  /* 0x0000009500957308 */ /* 0x000e620000000800 */
[----:B------:R-:W-:Y:S03]  /*17590*/  HMMA.16816.F32 R64, R72, R102, R64 ;  /* 0x000000664840723c */ /* 0x000fe60000001840 */
[----:B---3--:R-:W-:Y:S02]  /*175a0*/  FADD.FTZ R2, R171, R3 ;  /* 0x00000003ab027221 */ /* 0x008fe40000010000 */
[----:B----4-:R-:W-:Y:S02]  /*175b0*/  FADD.FTZ R0, R70, R0 ;  /* 0x0000000046007221 */ /* 0x010fe40000010000 */
[----:B------:R-:W-:Y:S05]  /*175c0*/  FADD.FTZ R2, R114, R2 ;  /* 0x0000000272027221 */ /* 0x000fea0000010000 */
[----:B------:R-:W-:Y:S01]  /*175d0*/  FADD.FTZ R2, R112, R2 ;  /* 0x0000000270027221 */ /* 0x000fe20000010000 */
[C---:B-1----:R-:W-:Y:S01]  /*175e0*/  F2FP.PACK_AB R139, R149.reuse, R70 ;  /* 0x00000046958b723e */ /* 0x042fe200000000ff */
[----:B------:R-:W-:Y:S01]  /*175f0*/  LDSM.16.MT88.4 R112, [R217+0x7900] ;  /* 0x00790000d970783b */ /* 0x000fe20000004200 */
[----:B------:R-:W-:Y:S02]  /*17600*/  FADD.FTZ R3, R149, R0 ;  /* 0x0000000095037221 */ /* 0x000fe40000010000 */
[----:B------:R-:W-:Y:S02]  /*17610*/  FADD.FTZ R2, R170, R2 ;  /* 0x00000002aa027221 */ /* 0x000fe40000010000 */
[----:B------:R-:W-:Y:S01]  /*17620*/  IMAD.MOV.U32 R70, RZ, RZ, R68 ;  /* 0x000000ffff467224 */ /* 0x000fe200078e0044 */
[C---:B------:R-:W-:Y:S02]  /*17630*/  HMMA.16816.F32 R76, R136.reuse, R80, R4 ;  /* 0x00000050884c723c */ /* 0x040fe40000001804 */
[----:B------:R-:W1:Y:S03]  /*17640*/  LDSM.16.MT88.4 R4, [R220+0x3900] ;  /* 0x00390000dc04783b */ /* 0x000e660000004200 */
[----:B------:R-:W-:Y:S03]  /*17650*/  FADD.FTZ R2, R166, R2 ;  /* 0x00000002a6027221 */ /* 0x000fe60000010000 */
[C---:B------:R-:W-:Y:S02]  /*17660*/  HMMA.16816.F32 R80, R136.reuse, R82, R8 ;  /* 0x000000528850723c */ /* 0x040fe40000001808 */
[----:B------:R2:W-:Y:S02]  /*17670*/  STL [R1+0x24], R3 ;  /* 0x0000240301007387 */ /* 0x0005e40000100800 */
[----:B------:R-:W-:Y:S04]  /*17680*/  FADD.FTZ R2, R248, R2 ;  /* 0x00000002f8027221 */ /* 0x000fe80000010000 */
[C---:B------:R-:W-:Y:S04]  /*17690*/  HMMA.16816.F32 R84, R136.reuse, R104, R12 ;  /* 0x000000688854723c */ /* 0x040fe8000000180c */
[----:B------:R-:W-:Y:S02]  /*176a0*/  FADD.FTZ R2, R123, R2 ;  /* 0x000000027b027221 */ /* 0x000fe40000010000 */
[----:B------:R-:W3:Y:S02]  /*176b0*/  LDSM.16.MT88.4 R120, [R218+0x7900] ;  /* 0x00790000da78783b */ /* 0x000ee40000004200 */
[C---:B------:R-:W-:Y:S04]  /*176c0*/  HMMA.16816.F32 R88, R136.reuse, R106, R16 ;  /* 0x0000006a8858723c */ /* 0x040fe80000001810 */
[----:B------:R-:W-:Y:S04]  /*176d0*/  FADD.FTZ R2, R210, R2 ;  /* 0x00000002d2027221 */ /* 0x000fe80000010000 */
[C---:B------:R-:W-:Y:S04]  /*176e0*/  HMMA.16816.F32 R92, R136.reuse, R96, R20 ;  /* 0x00000060885c723c */ /* 0x040fe80000001814 */
[----:B------:R-:W-:Y:S02]  /*176f0*/  FADD.FTZ R2, R209, R2 ;  /* 0x00000002d1027221 */ /* 0x000fe40000010000 */
[----:B--2---:R-:W-:Y:S02]  /*17700*/  IMAD.MOV.U32 R3, RZ, RZ, R69 ;  /* 0x000000ffff037224 */ /* 0x004fe400078e0045 */
[C---:B------:R-:W-:Y:S04]  /*17710*/  HMMA.16816.F32 R96, R136.reuse, R98, R24 ;  /* 0x000000628860723c */ /* 0x040fe80000001818 */
[----:B------:R-:W-:Y:S04]  /*17720*/  FADD.FTZ R2, R131, R2 ;  /* 0x0000000283027221 */ /* 0x000fe80000010000 */
[C---:B-1----:R-:W-:Y:S04]  /*17730*/  HMMA.16816.F32 R100, R136.reuse, R4, R28 ;  /* 0x000000048864723c */ /* 0x042fe8000000181c */
[----:B------:R-:W-:Y:S02]  /*17740*/  FADD.FTZ R2, R130, R2 ;  /* 0x0000000282027221 */ /* 0x000fe40000010000 */
[----:B------:R-:W1:Y:S02]  /*17750*/  LDSM.16.MT88.4 R128, [R221+0x7900] ;  /* 0x00790000dd80783b */ /* 0x000e640000004200 */
[C---:B------:R-:W-:Y:S04]  /*17760*/  HMMA.16816.F32 R104, R136.reuse, R6, R32 ;  /* 0x000000068868723c */ /* 0x040fe80000001820 */
[----:B------:R-:W-:Y:S02]  /*17770*/  FADD.FTZ R2, R184, R2 ;  /* 0x00000002b8027221 */ /* 0x000fe40000010000 */
[----:B------:R-:W2:Y:S02]  /*17780*/  LDSM.16.MT88.4 R4, [R220+0x7900] ;  /* 0x00790000dc04783b */ /* 0x000ea40000004200 */
[----:B------:R-:W-:Y:S02]  /*17790*/  FADD.FTZ R2, R111, R2 ;  /* 0x000000026f027221 */ /* 0x000fe40000010000 */
[C---:B------:R-:W-:Y:S03]  /*177a0*/  HMMA.16816.F32 R108, R136.reuse, R112, R36 ;  /* 0x00000070886c723c */ /* 0x040fe60000001824 */
[----:B------:R-:W-:Y:S04]  /*177b0*/  FADD.FTZ R2, R182, R2 ;  /* 0x00000002b6027221 */ /* 0x000fe80000010000 */
[----:B------:R-:W-:Y:S01]  /*177c0*/  FADD.FTZ R2, R180, R2 ;  /* 0x00000002b4027221 */ /* 0x000fe20000010000 */
[C---:B------:R-:W-:Y:S04]  /*177d0*/  HMMA.16816.F32 R112, R136.reuse, R114, R40 ;  /* 0x000000728870723c */ /* 0x040fe80000001828 */
[----:B------:R-:W-:Y:S04]  /*177e0*/  FADD.FTZ R2, R167, R2 ;  /* 0x00000002a7027221 */ /* 0x000fe80000010000 */
[----:B------:R-:W-:Y:S02]  /*177f0*/  FADD.FTZ R2, R119, R2 ;  /* 0x0000000277027221 */ /* 0x000fe40000010000 */
[C---:B---3--:R-:W-:Y:S03]  /*17800*/  HMMA.16816.F32 R116, R136.reuse, R120, R44 ;  /* 0x000000788874723c */ /* 0x048fe6000000182c */
[----:B------:R-:W-:Y:S04]  /*17810*/  FADD.FTZ R2, R165, R2 ;  /* 0x00000002a5027221 */ /* 0x000fe80000010000 */
[----:B------:R-:W-:Y:S01]  /*17820*/  FADD.FTZ R2, R164, R2 ;  /* 0x00000002a4027221 */ /* 0x000fe20000010000 */
[C---:B------:R-:W-:Y:S04]  /*17830*/  HMMA.16816.F32 R120, R136.reuse, R122, R48 ;  /* 0x0000007a8878723c */ /* 0x040fe80000001830 */
[----:B------:R-:W-:Y:S04]  /*17840*/  FADD.FTZ R2, R162, R2 ;  /* 0x00000002a2027221 */ /* 0x000fe80000010000 */
[----:B------:R-:W-:Y:S02]  /*17850*/  FADD.FTZ R2, R127, R2 ;  /* 0x000000027f027221 */ /* 0x000fe40000010000 */
[C---:B-1----:R-:W-:Y:S03]  /*17860*/  HMMA.16816.F32 R124, R136.reuse, R128, R52 ;  /* 0x00000080887c723c */ /* 0x042fe60000001834 */
[----:B------:R-:W-:Y:S04]  /*17870*/  FADD.FTZ R2, R161, R2 ;  /* 0x00000002a1027221 */ /* 0x000fe80000010000 */
[----:B------:R-:W-:Y:S01]  /*17880*/  FADD.FTZ R2, R160, R2 ;  /* 0x00000002a0027221 */ /* 0x000fe20000010000 */
[C---:B------:R-:W-:Y:S04]  /*17890*/  HMMA.16816.F32 R128, R136.reuse, R130, R56 ;  /* 0x000000828880723c */ /* 0x040fe80000001838 */
[----:B------:R-:W-:Y:S04]  /*178a0*/  FADD.FTZ R2, R158, R2 ;  /* 0x000000029e027221 */ /* 0x000fe80000010000 */
[----:B------:R-:W-:Y:S02]  /*178b0*/  FADD.FTZ R2, R135, R2 ;  /* 0x0000000287027221 */ /* 0x000fe40000010000 */
[C---:B--2---:R-:W-:Y:S03]  /*178c0*/  HMMA.16816.F32 R132, R136.reuse, R4, R60 ;  /* 0x000000048884723c */ /* 0x044fe6000000183c */
[----:B------:R-:W-:Y:S04]  /*178d0*/  FADD.FTZ R2, R157, R2 ;  /* 0x000000029d027221 */ /* 0x000fe80000010000 */
[----:B------:R-:W-:Y:S01]  /*178e0*/  FADD.FTZ R2, R156, R2 ;  /* 0x000000029c027221 */ /* 0x000fe20000010000 */
[----:B------:R-:W-:Y:S04]  /*178f0*/  HMMA.16816.F32 R136, R136, R6, R64 ;  /* 0x000000068888723c */ /* 0x000fe80000001840 */
[----:B------:R-:W-:Y:S04]  /*17900*/  FADD.FTZ R2, R154, R2 ;  /* 0x000000029a027221 */ /* 0x000fe80000010000 */
[----:B------:R-:W-:Y:S04]  /*17910*/  FADD.FTZ R2, R153, R2 ;  /* 0x0000000299027221 */ /* 0x000fe80000010000 */
[----:B------:R-:W-:Y:S04]  /*17920*/  FADD.FTZ R2, R150, R2 ;  /* 0x0000000296027221 */ /* 0x000fe80000010000 */
[----:B------:R-:W-:Y:S05]  /*17930*/  FADD.FTZ R0, R148, R2 ;  /* 0x0000000294007221 */ /* 0x000fea0000010000 */
[----:B------:R1:W-:Y:S01]  /*17940*/  STL [R1+0x28], R0 ;  /* 0x0000280001007387 */ /* 0x0003e20000100800 */
[----:B------:R-:W-:-:S05]  /*17950*/  @P0 BRA `(.L_x_683) ;  /* 0xffffb50000000947 */ /* 0x000fca000383ffff */
.L_x_680:
[----:B------:R-:W-:-:S13]  /*17960*/  ISETP.LE.AND P0, PT, RZ, UR14, PT ;  /* 0x0000000eff007c0c */ /* 0x000fda000bf03270 */
[----:B------:R-:W-:Y:S05]  /*17970*/  @!P0 BRA `(.L_x_684) ;  /* 0x000044b000008947 */ /* 0x000fea0003800000 */
[----:B------:R-:W2:Y:S04]  /*17980*/  LDL.LU R5, [R1+0x20] ;  /* 0x0000200001057983 */ /* 0x000ea80000300800 */
[----:B------:R-:W2:Y:S04]  /*17990*/  LDL.LU R4, [R1] ;  /* 0x0000000001047983 */ /* 0x000ea80000300800 */
[----:B------:R-:W3:Y:S04]  /*179a0*/  LDL R2, [R1+0x34] ;  /* 0x0000340001027983 */ /* 0x000ee80000100800 */
[----:B-1----:R-:W3:Y:S01]  /*179b0*/  LDL R0, [R1+0x30] ;  /* 0x0000300001007983 */ /* 0x002ee20000100800 */
[C---:B------:R-:W-:Y:S01]  /*179c0*/  IADD3 R3, R239.reuse, 0x5100, RZ ;  /* 0x00005100ef037810 */ /* 0x040fe20007ffe0ff */
[----:B------:R-:W-:Y:S01]  /*179d0*/  IMAD.MOV.U32 R71, RZ, RZ, R68 ;  /* 0x000000ffff477224 */ /* 0x000fe200078e0044 */
[----:B------:R-:W-:Y:S01]  /*179e0*/  IADD3 R3, R239, 0x100, RZ ;  /* 0x00000100ef037810 */ /* 0x000fe20007ffe0ff */
[----:B------:R-:W-:Y:S01]  /*179f0*/  IMAD.MOV.U32 R70, RZ, RZ, R69 ;  /* 0x000000ffff467224 */ /* 0x000fe200078e0045 */
[----:B------:R-:W-:-:S02]  /*17a00*/  ULDC UR5, c[0x0][0x210] ;  /* 0x0000840000057ab9 */ /* 0x000fc40000000800 */
[----:B------:R-:W-:Y:S02]  /*17a10*/  ULDC UR4, c[0x0][0x1e8] ;  /* 0x00007a0000047ab9 */ /* 0x000fe40000000800 */
[----:B------:R-:W-:Y:S02]  /*17a20*/  UIMAD UR5, UR13, UR5, URZ ;  /* 0x000000050d0572a4 */ /* 0x000fe4000f8e023f */
[----:B------:R-:W-:Y:S01]  /*17a30*/  UIMAD UR4, UR13, UR4, URZ ;  /* 0x000000040d0472a4 */ /* 0x000fe2000f8e023f */
[C---:B--2---:R-:W-:Y:S01]  /*17a40*/  SHF.L.U64.HI R241, R4.reuse, 0x1, R5 ;  /* 0x0000000104f17819 */ /* 0x044fe20000010205 */
[----:B------:R-:W-:Y:S01]  /*17a50*/  IMAD.SHL.U32 R240, R4, 0x2, RZ ;  /* 0x0000000204f07824 */ /* 0x000fe200078e00ff */
[C---:B------:R-:W-:Y:S02]  /*17a60*/  IADD3 R5, R239.reuse, 0x4100, RZ ;  /* 0x00004100ef057810 */ /* 0x040fe40007ffe0ff */
[C---:B------:R-:W-:Y:S02]  /*17a70*/  IADD3 R4, R239.reuse, 0x1100, RZ ;  /* 0x00001100ef047810 */ /* 0x040fe40007ffe0ff */
[----:B------:R-:W-:-:S02]  /*17a80*/  IADD3 R5, R239, 0x2100, RZ ;  /* 0x00002100ef057810 */ /* 0x000fc40007ffe0ff */
[C---:B---3--:R-:W-:Y:S01]  /*17a90*/  SHF.L.U64.HI R2, R0.reuse, 0x1, R2 ;  /* 0x0000000100027819 */ /* 0x048fe20000010202 */
[----:B------:R-:W-:Y:S01]  /*17aa0*/  IMAD.SHL.U32 R0, R0, 0x2, RZ ;  /* 0x0000000200007824 */ /* 0x000fe200078e00ff */
[----:B------:R-:W-:-:S04]  /*17ab0*/  IADD3 R4, R239, 0x6100, RZ ;  /* 0x00006100ef047810 */ /* 0x000fc80007ffe0ff */
[----:B------:R1:W-:Y:S04]  /*17ac0*/  STL [R1+0x8], R0 ;  /* 0x0000080001007387 */ /* 0x0003e80000100800 */
[----:B------:R1:W-:Y:S01]  /*17ad0*/  STL [R1+0xc], R2 ;  /* 0x00000c0201007387 */ /* 0x0003e20000100800 */
[----:B------:R-:W-:Y:S05]  /*17ae0*/  BRA `(.L_x_685) ;  /* 0x0000045000007947 */ /* 0x000fea0003800000 */
.L_x_687:
[----:B------:R-:W2:Y:S01]  /*17af0*/  LDL R3, [R1+0x2c] ;  /* 0x00002c0001037983 */ /* 0x000ea20000100800 */
[----:B------:R-:W-:Y:S01]  /*17b00*/  IMAD.MOV.U32 R2, RZ, RZ, c[0x0][0x2b8] ;  /* 0x0000ae00ff027624 */ /* 0x000fe200078e00ff */
[----:B------:R-:W-:Y:S01]  /*17b10*/  ULEA UR6, UR14, UR16, 0x7 ;  /* 0x000000100e067291 */ /* 0x000fe2000f8e383f */
[----:B------:R-:W-:Y:S01]  /*17b20*/  IMAD.MOV.U32 R245, RZ, RZ, RZ ;  /* 0x000000fffff57224 */ /* 0x000fe200078e00ff */
[----:B------:R-:W3:Y:S02]  /*17b30*/  LDL R10, [R1+0x30] ;  /* 0x00003000010a7983 */ /* 0x000ee40000100800 */
[----:B------:R-:W-:Y:S02]  /*17b40*/  ISETP.NE.AND P4, PT, R2, 0x1, PT ;  /* 0x000000010200780c */ /* 0x000fe40003f85270 */
[----:B------:R-:W4:Y:S01]  /*17b50*/  LDL R11, [R1+0x34] ;  /* 0x00003400010b7983 */ /* 0x000f220000100800 */
[----:B------:R-:W-:Y:S05]  /*17b60*/  IMAD.U32 R2, RZ, RZ, UR6 ;  /* 0x00000006ff027e24 */ /* 0x000fea000f8e00ff */
        /* <DEDUP_REMOVED lines=10> */
[----:B------:R-:W-:Y:S03]  /*17c10*/  @!P3 LEA.HI.X R5, R3, c[0x0][0x2a4], R5, 0x2, P0 ;  /* 0x0000a9000305ba11 */ /* 0x000fe600000f1405 */
[----:B------:R-:W-:Y:S01]  /*17c20*/  IMAD.WIDE.U32 R2, R6, c[0x0][0x1e0], RZ ;  /* 0x0000780006027a25 */ /* 0x000fe200078e00ff */
[----:B------:R-:W-:Y:S01]  /*17c30*/  STL [R1+0x4], R6 ;  /* 0x0000040601007387 */ /* 0x000fe20000100800 */
[----:B------:R-:W-:Y:S03]  /*17c40*/  SHF.R.S32.HI R0, RZ, 0x1f, R6 ;  /* 0x0000001fff007819 */ /* 0x000fe60000011406 */
[----:B------:R-:W2:Y:S02]  /*17c50*/  @!P3 LDG.E R245, [R4.64] ;  /* 0x0000001604f5b981 */ /* 0x000ea4000c1e1900 */
        /* <DEDUP_REMOVED lines=12> */
[----:B------:R-:W-:Y:S04]  /*17d20*/  SHFL.IDX PT, R12, R0, 0x1, 0x181f ;  /* 0x00381f00000c7f89 */ /* 0x000fe800000e0000 */
[----:B------:R-:W-:Y:S04]  /*17d30*/  SHFL.IDX PT, R8, R0, 0x2, 0x181f ;  /* 0x00581f0000087f89 */ /* 0x000fe800000e0000 */
[----:B------:R3:W-:Y:S04]  /*17d40*/  SHFL.IDX PT, R16, R0, 0x3, 0x181f ;  /* 0x00781f0000107f89 */ /* 0x0007e800000e0000 */
[----:B------:R-:W2:Y:S04]  /*17d50*/  SHFL.IDX PT, R3, R2, RZ, 0x181f ;  /* 0x00181fff02037589 */ /* 0x000ea800000e0000 */
[----:B------:R-:W5:Y:S04]  /*17d60*/  SHFL.IDX PT, R9, R2, 0x1, 0x181f ;  /* 0x00381f0002097f89 */ /* 0x000f6800000e0000 */
[----:B------:R-:W4:Y:S01]  /*17d70*/  SHFL.IDX PT, R18, R2, 0x2, 0x181f ;  /* 0x00581f0002127f89 */ /* 0x000f2200000e0000 */
[----:B-1----:R-:W-:Y:S03]  /*17d80*/  IADD3 R6, P1, R4, R240, RZ ;  /* 0x000000f004067210 */ /* 0x002fe60007f3e0ff */
[----:B------:R4:W1:Y:S01]  /*17d90*/  SHFL.IDX PT, R17, R2, 0x3, 0x181f ;  /* 0x00781f0002117f89 */ /* 0x00086200000e0000 */
[----:B---3--:R-:W-:Y:S05]  /*17da0*/  IMAD.SHL.U32 R0, R10, 0x2, RZ ;  /* 0x000000020a007824 */ /* 0x008fea00078e00ff */
[----:B------:R-:W-:Y:S01]  /*17db0*/  IADD3 R4, P0, R4, R0, RZ ;  /* 0x0000000004047210 */ /* 0x000fe20007f1e0ff */
[--C-:B--2---:R-:W-:Y:S01]  /*17dc0*/  IMAD.X R7, R3, 0x1, R241.reuse, P1 ;  /* 0x0000000103077824 */ /* 0x104fe200008e06f1 */
[-C--:B------:R-:W-:Y:S04]  /*17dd0*/  IADD3 R14, P1, R12, R240.reuse, RZ ;  /* 0x000000f00c0e7210 */ /* 0x080fe80007f3e0ff */
[----:B------:R2:W-:Y:S01]  /*17de0*/  LDGSTS.E.BYPASS.LTC128B.128 [R239+0x8100], [R6.64], !P6 ;  /* 0x0810000006ef7fae */ /* 0x0005e2000f101d56 */
[----:B-----5:R-:W-:Y:S01]  /*17df0*/  IMAD.X R15, R9, 0x1, R241, P1 ;  /* 0x00000001090f7824 */ /* 0x020fe200008e06f1 */
[----:B----4-:R-:W-:Y:S02]  /*17e00*/  SHF.L.U64.HI R2, R10, 0x1, R11 ;  /* 0x000000010a027819 */ /* 0x010fe4000001020b */
[C---:B------:R-:W-:Y:S02]  /*17e10*/  IADD3 R10, P3, R8.reuse, R240, RZ ;  /* 0x000000f0080a7210 */ /* 0x040fe40007f7e0ff */
[-C--:B------:R-:W-:Y:S01]  /*17e20*/  IADD3 R8, P2, R8, R0.reuse, RZ ;  /* 0x0000000008087210 */ /* 0x080fe20007f5e0ff */
[--C-:B------:R-:W-:Y:S01]  /*17e30*/  IMAD.X R5, R3, 0x1, R2.reuse, P0 ;  /* 0x0000000103057824 */ /* 0x100fe200000e0602 */
[----:B------:R-:W-:Y:S01]  /*17e40*/  IADD3 R12, P0, R12, R0, RZ ;  /* 0x000000000c0c7210 */ /* 0x000fe20007f1e0ff */
[C-C-:B------:R-:W-:Y:S03]  /*17e50*/  IMAD.X R11, R18.reuse, 0x1, R241.reuse, P3 ;  /* 0x00000001120b7824 */ /* 0x140fe600018e06f1 */
[----:B------:R3:W-:Y:S01]  /*17e60*/  LDGSTS.E.BYPASS.LTC128B.128 [R239+0xc100], [R4.64], !P5 ;  /* 0x0c10000004ef7fae */ /* 0x0007e2000e901d56 */
[--C-:B------:R-:W-:Y:S02]  /*17e70*/  IMAD.X R13, R9, 0x1, R2.reuse, P0 ;  /* 0x00000001090d7824 */ /* 0x100fe400000e0602 */
[--C-:B------:R-:W-:Y:S01]  /*17e80*/  IMAD.X R9, R18, 0x1, R2.reuse, P2 ;  /* 0x0000000112097824 */ /* 0x100fe200010e0602 */
[----:B------:R4:W-:Y:S04]  /*17e90*/  LDGSTS.E.BYPASS.LTC128B.128 [R239+0x9100], [R14.64], !P6 ;  /* 0x091000000eef7fae */ /* 0x0009e8000f101d56 */
[----:B------:R4:W-:Y:S04]  /*17ea0*/  LDGSTS.E.BYPASS.LTC128B.128 [R239+0xd100], [R12.64], !P5 ;  /* 0x0d1000000cef7fae */ /* 0x0009e8000e901d56 */
[----:B------:R4:W-:Y:S01]  /*17eb0*/  LDGSTS.E.BYPASS.LTC128B.128 [R239+0xa100], [R10.64], !P6 ;  /* 0x0a1000000aef7fae */ /* 0x0009e2000f101d56 */
[C---:B--2---:R-:W-:Y:S03]  /*17ec0*/  IADD3 R6, P1, R16.reuse, R240, RZ ;  /* 0x000000f010067210 */ /* 0x044fe60007f3e0ff */
[----:B------:R4:W-:Y:S02]  /*17ed0*/  LDGSTS.E.BYPASS.LTC128B.128 [R239+0xe100], [R8.64], !P5 ;  /* 0x0e10000008ef7fae */ /* 0x0009e4000e901d56 */
[C---:B-1----:R-:W-:Y:S05]  /*17ee0*/  IMAD.X R7, R17.reuse, 0x1, R241, P1 ;  /* 0x0000000111077824 */ /* 0x042fea00008e06f1 */
[----:B------:R4:W-:Y:S01]  /*17ef0*/  LDGSTS.E.BYPASS.LTC128B.128 [R239+0xb100], [R6.64], !P6 ;  /* 0x0b10000006ef7fae */ /* 0x0009e2000f101d56 */
[----:B---3--:R-:W-:Y:S05]  /*17f00*/  IADD3 R4, P0, R16, R0, RZ ;  /* 0x0000000010047210 */ /* 0x008fea0007f1e0ff */
[----:B------:R-:W-:Y:S05]  /*17f10*/  IMAD.X R5, R17, 0x1, R2, P0 ;  /* 0x0000000111057824 */ /* 0x000fea00000e0602 */
[----:B------:R4:W-:Y:S01]  /*17f20*/  LDGSTS.E.BYPASS.LTC128B.128 [R239+0xf100], [R4.64], !P5 ;  /* 0x0f10000004ef7fae */ /* 0x0009e2000e901d56 */
[----:B------:R-:W-:-:S05]  /*17f30*/  BRA `(.L_x_686) ;  /* 0x000017f000007947 */ /* 0x000fca0003800000 */
.L_x_685:
[----:B------:R-:W2:Y:S01]  /*17f40*/  LDL R52, [R1+0x4] ;  /* 0x0000040001347983 */ /* 0x000ea20000100800 */
[----:B------:R-:W-:Y:S04]  /*17f50*/  DEPBAR.LE SB0, 0x0 ;  /* 0x000080000000791a */ /* 0x000fe80000000000 */
[----:B------:R-:W3:Y:S01]  /*17f60*/  LDL R182, [R1+0x8] ;  /* 0x0000080001b67983 */ /* 0x000ee20000100800 */
[C---:B------:R-:W-:Y:S01]  /*17f70*/  IADD3 R181, R239.reuse, 0x100, RZ ;  /* 0x00000100efb57810 */ /* 0x040fe20007ffe0ff */
[----:B------:R-:W-:Y:S01]  /*17f80*/  UISETP.GE.AND UP0, UPT, UR14, 0x1, UPT ;  /* 0x000000010e00788c */ /* 0x000fe2000bf06270 */
[C---:B------:R-:W-:Y:S01]  /*17f90*/  IADD3 R183, R239.reuse, 0x4100, RZ ;  /* 0x00004100efb77810 */ /* 0x040fe20007ffe0ff */
[----:B------:R-:W4:Y:S01]  /*17fa0*/  LDL R184, [R1+0xc] ;  /* 0x00000c0001b87983 */ /* 0x000f220000100800 */
[----:B------:R-:W-:Y:S03]  /*17fb0*/  IADD3 R185, R239, 0x1100, RZ ;  /* 0x00001100efb97810 */ /* 0x000fe60007ffe0ff */
[----:B------:R-:W-:Y:S08]  /*17fc0*/  BAR.SYNC.DEFER_BLOCKING 0x0 ;  /* 0x0000000000007b1d */ /* 0x000ff00000010000 */
[----:B------:R-:W5:Y:S08]  /*17fd0*/  LDSM.16.M88.4 R8, [R216+0x8100] ;  /* 0x00810000d808783b */ /* 0x000f700000000200 */
[----:B------:R-:W1:Y:S08]  /*17fe0*/  LDSM.16.M88.4 R16, [R216+0x8900] ;  /* 0x00890000d810783b */ /* 0x000e700000000200 */
[----:B------:R-:W1:Y:S08]  /*17ff0*/  LDSM.16.M88.4 R24, [R216+0x9100] ;  /* 0x00910000d818783b */ /* 0x000e700000000200 */
[----:B------:R-:W1:Y:S08]  /*18000*/  LDSM.16.M88.4 R32, [R216+0x9900] ;  /* 0x00990000d820783b */ /* 0x000e700000000200 */
[----:B------:R-:W1:Y:S01]  /*18010*/  LDSM.16.M88.4 R40, [R216+0xa100] ;  /* 0x00a10000d828783b */ /* 0x000e620000000200 */
[C---:B-----5:R-:W-:Y:S07]  /*18020*/  HMMA.16816.F32 R4, R140.reuse, R8, RZ ;  /* 0x000000088c04723c */ /* 0x060fee00000018ff */
[----:B------:R-:W5:Y:S01]  /*18030*/  LDSM.16.M88.4 R48, [R216+0xa900] ;  /* 0x00a90000d830783b */ /* 0x000f620000000200 */
[C---:B------:R-:W-:Y:S07]  /*18040*/  HMMA.16816.F32 R8, R140.reuse, R10, RZ ;  /* 0x0000000a8c08723c */ /* 0x040fee00000018ff */
[----:B------:R-:W2:Y:S01]  /*18050*/  LDSM.16.M88.4 R56, [R216+0xb100] ;  /* 0x00b10000d838783b */ /* 0x000ea20000000200 */
[C---:B-1----:R-:W-:Y:S07]  /*18060*/  HMMA.16816.F32 R12, R140.reuse, R16, RZ ;  /* 0x000000108c0c723c */ /* 0x042fee00000018ff */
[----:B------:R-:W1:Y:S01]  /*18070*/  LDSM.16.M88.4 R64, [R216+0xb900] ;  /* 0x00b90000d840783b */ /* 0x000e620000000200 */
[C---:B------:R-:W-:Y:S07]  /*18080*/  HMMA.16816.F32 R16, R140.reuse, R18, RZ ;  /* 0x000000128c10723c */ /* 0x040fee00000018ff */
[----:B------:R-:W1:Y:S01]  /*18090*/  LDSM.16.M88.4 R72, [R223] ;  /* 0x00000000df48783b */ /* 0x000e620000000200 */
[C---:B------:R-:W-:Y:S07]  /*180a0*/  HMMA.16816.F32 R20, R140.reuse, R24, RZ ;  /* 0x000000188c14723c */ /* 0x040fee00000018ff */
[----:B------:R-:W1:Y:S01]  /*180b0*/  LDSM.16.M88.4 R148, [R238] ;  /* 0x00000000ee94783b */ /* 0x000e620000000200 */
[C---:B------:R-:W-:Y:S07]  /*180c0*/  HMMA.16816.F32 R24, R140.reuse, R26, RZ ;  /* 0x0000001a8c18723c */ /* 0x040fee00000018ff */
[----:B------:R-:W-:Y:S01]  /*180d0*/  LDSM.16.M88.4 R152, [R236] ;  /* 0x00000000ec98783b */ /* 0x000fe20000000200 */
        /* <DEDUP_REMOVED lines=8> */
[C---:B-----5:R-:W-:Y:S08]  /*18160*/  HMMA.16816.F32 R44, R140.reuse, R48, RZ ;  /* 0x000000308c2c723c */ /* 0x060ff000000018ff */
[C---:B------:R-:W-:Y:S01]  /*18170*/  HMMA.16816.F32 R48, R140.reuse, R50, RZ ;  /* 0x000000328c30723c */ /* 0x040fe200000018ff */
[----:B--2---:R-:W-:Y:S03]  /*18180*/  SHF.R.S32.HI R0, RZ, 0x1f, R52 ;  /* 0x0000001fff007819 */ /* 0x004fe60000011434 */
[----:B------:R-:W-:Y:S04]  /*18190*/  IMAD.WIDE.U32 R2, R52, c[0x0][0x208], RZ ;  /* 0x0000820034027a25 */ /* 0x000fe800078e00ff */
[----:B------:R-:W-:Y:S04]  /*181a0*/  IMAD R0, R0, c[0x0][0x208], RZ ;  /* 0x0000820000007a24 */ /* 0x000fe800078e02ff */
[----:B------:R-:W-:Y:S02]  /*181b0*/  IMAD R0, R52, c[0x0][0x20c], R0 ;  /* 0x0000830034007a24 */ /* 0x000fe400078e0200 */
[C---:B------:R-:W-:Y:S03]  /*181c0*/  HMMA.16816.F32 R52, R140.reuse, R56, RZ ;  /* 0x000000388c34723c */ /* 0x040fe600000018ff */
[----:B------:R-:W-:Y:S02]  /*181d0*/  IADD3 R3, R3, R0, RZ ;  /* 0x0000000003037210 */ /* 0x000fe40007ffe0ff */
[----:B------:R-:W-:Y:S03]  /*181e0*/  SHF.R.S32.HI R0, RZ, 0x1f, R245 ;  /* 0x0000001fff007819 */ /* 0x000fe600000114f5 */
[C---:B------:R-:W-:Y:S01]  /*181f0*/  HMMA.16816.F32 R56, R140.reuse, R58, RZ ;  /* 0x0000003a8c38723c */ /* 0x040fe200000018ff */
[C---:B------:R-:W-:Y:S04]  /*18200*/  IMAD.WIDE.U32 R2, R245.reuse, c[0x0][0x218], R2 ;  /* 0x00008600f5027a25 */ /* 0x040fe800078e0002 */
[----:B------:R-:W-:Y:S03]  /*18210*/  IMAD R0, R0, c[0x0][0x218], RZ ;  /* 0x0000860000007a24 */ /* 0x000fe600078e02ff */
[C---:B-1----:R-:W-:Y:S01]  /*18220*/  HMMA.16816.F32 R60, R140.reuse, R64, RZ ;  /* 0x000000408c3c723c */ /* 0x042fe200000018ff */
[----:B------:R-:W-:Y:S03]  /*18230*/  IMAD R68, R245, c[0x0][0x21c], R0 ;  /* 0x00008700f5447a24 */ /* 0x000fe600078e0200 */
[----:B------:R-:W-:Y:S04]  /*18240*/  IADD3 R0, P0, R2, UR5, RZ ;  /* 0x0000000502007c10 */ /* 0x000fe8000ff1e0ff */
[----:B------:R-:W-:Y:S01]  /*18250*/  HMMA.16816.F32 R64, R140, R66, RZ ;  /* 0x000000428c40723c */ /* 0x000fe200000018ff */
[----:B------:R-:W-:Y:S03]  /*18260*/  IADD3.X R68, R3, UR12, R68, P0, !PT ;  /* 0x0000000c03447c10 */ /* 0x000fe600087fe444 */
[C---:B------:R-:W-:Y:S04]  /*18270*/  LEA R2, P0, R0.reuse, c[0x0][0x1f8], 0x1 ;  /* 0x00007e0000027a11 */ /* 0x040fe800078008ff */
[C---:B------:R-:W-:Y:S01]  /*18280*/  HMMA.16816.F32 R4, R144.reuse, R72, R4 ;  /* 0x000000489004723c */ /* 0x040fe20000001804 */
[----:B------:R-:W-:Y:S04]  /*18290*/  SHFL.IDX PT, R174, R2, 0x2, 0x181f ;  /* 0x00581f0002ae7f89 */ /* 0x000fe800000e0000 */
[----:B------:R-:W-:Y:S03]  /*182a0*/  LEA.HI.X R0, R0, c[0x0][0x1fc], R68, 0x1, P0 ;  /* 0x00007f0000007a11 */ /* 0x000fe600000f0c44 */
[C---:B------:R-:W-:Y:S01]  /*182b0*/  HMMA.16816.F32 R8, R144.reuse, R74, R8 ;  /* 0x0000004a9008723c */ /* 0x040fe20000001808 */
[----:B------:R-:W1:Y:S07]  /*182c0*/  SHFL.IDX PT, R68, R2, RZ, 0x181f ;  /* 0x00181fff02447589 */ /* 0x000e6e00000e0000 */
[C---:B------:R-:W-:Y:S01]  /*182d0*/  HMMA.16816.F32 R12, R144.reuse, R148, R12 ;  /* 0x00000094900c723c */ /* 0x040fe2000000180c */
[----:B------:R-:W2:Y:S07]  /*182e0*/  SHFL.IDX PT, R3, R0, RZ, 0x181f ;  /* 0x00181fff00037589 */ /* 0x000eae00000e0000 */
[C---:B------:R-:W-:Y:S01]  /*182f0*/  HMMA.16816.F32 R16, R144.reuse, R150, R16 ;  /* 0x000000969010723c */ /* 0x040fe20000001810 */
[----:B------:R-:W5:Y:S03]  /*18300*/  LDSM.16.M88.4 R72, [R237] ;  /* 0x00000000ed48783b */ /* 0x000f660000000200 */
[C---:B-1----:R-:W-:Y:S05]  /*18310*/  IADD3 R148, P1, R68.reuse, R240, RZ ;  /* 0x000000f044947210 */ /* 0x042fea0007f3e0ff */
[----:B------:R-:W1:Y:S03]  /*18320*/  SHFL.IDX PT, R172, R2, 0x1, 0x181f ;  /* 0x00381f0002ac7f89 */ /* 0x000e6600000e0000 */
[----:B---3--:R-:W-:Y:S02]  /*18330*/  IADD3 R68, P0, R68, R182, RZ ;  /* 0x000000b644447210 */ /* 0x008fe40007f1e0ff */
[CC--:B--2---:R-:W-:Y:S03]  /*18340*/  IADD3.X R149, R3.reuse, R241.reuse, RZ, P1, !PT ;  /* 0x000000f103957210 */ /* 0x0c4fe60000ffe4ff */
[----:B------:R1:W-:Y:S01]  /*18350*/  SHFL.IDX PT, R175, R2, 0x3, 0x181f ;  /* 0x00781f0002af7f89 */ /* 0x0003e200000e0000 */
[----:B----4-:R-:W-:Y:S07]  /*18360*/  IADD3.X R69, R3, R184, RZ, P0, !PT ;  /* 0x000000b803457210 */ /* 0x010fee00007fe4ff */
[----:B------:R-:W-:Y:S01]  /*18370*/  @!PT LDS RZ, [RZ] ;  /* 0x00000000fffff984 */ /* 0x000fe20000000800 */
[----:B------:R2:W-:Y:S08]  /*18380*/  LDGSTS.E.BYPASS.LTC128B.128 [R181], [R148.64], !P6 ;  /* 0x0000000094b57fae */ /* 0x0005f0000f101d56 */
[----:B------:R-:W3:Y:S01]  /*18390*/  SHFL.IDX PT, R173, R0, 0x1, 0x181f ;  /* 0x00381f0000ad7f89 */ /* 0x000ee200000e0000 */
[C---:B-----5:R-:W-:Y:S07]  /*183a0*/  HMMA.16816.F32 R20, R144.reuse, R72, R20 ;  /* 0x000000489014723c */ /* 0x060fee0000001814 */
[----:B------:R4:W-:Y:S01]  /*183b0*/  LDGSTS.E.BYPASS.LTC128B.128 [R183], [R68.64], !P5 ;  /* 0x0000000044b77fae */ /* 0x0009e2000e901d56 */
[C---:B-1----:R-:W-:Y:S04]  /*183c0*/  IADD3 R2, P2, R172.reuse, R240, RZ ;  /* 0x000000f0ac027210 */ /* 0x042fe80007f5e0ff */
[----:B------:R-:W-:Y:S01]  /*183d0*/  IADD3 R172, P0, R172, R182, RZ ;  /* 0x000000b6acac7210 */ /* 0x000fe20007f1e0ff */
[C---:B------:R-:W-:Y:S02]  /*183e0*/  HMMA.16816.F32 R24, R144.reuse, R74, R24 ;  /* 0x0000004a9018723c */ /* 0x040fe40000001818 */
[----:B------:R-:W1:Y:S06]  /*183f0*/  SHFL.IDX PT, R180, R0, 0x2, 0x181f ;  /* 0x00581f0000b47f89 */ /* 0x000e6c00000e0000 */
[C---:B------:R-:W-:Y:S02]  /*18400*/  HMMA.16816.F32 R28, R144.reuse, R152, R28 ;  /* 0x00000098901c723c */ /* 0x040fe4000000181c */
[----:B------:R-:W5:Y:S02]  /*18410*/  SHFL.IDX PT, R0, R0, 0x3, 0x181f ;  /* 0x00781f0000007f89 */ /* 0x000f6400000e0000 */
[CC--:B---3--:R-:W-:Y:S02]  /*18420*/  IADD3.X R3, R173.reuse, R241.reuse, RZ, P2, !PT ;  /* 0x000000f1ad037210 */ /* 0x0c8fe400017fe4ff */
[----:B------:R-:W-:Y:S02]  /*18430*/  IADD3.X R173, R173, R184, RZ, P0, !PT ;  /* 0x000000b8adad7210 */ /* 0x000fe400007fe4ff */
[C---:B------:R-:W-:Y:S02]  /*18440*/  HMMA.16816.F32 R32, R144.reuse, R154, R32 ;  /* 0x0000009a9020723c */ /* 0x040fe40000001820 */
[----:B------:R3:W-:Y:S02]  /*18450*/  LDGSTS.E.BYPASS.LTC128B.128 [R185], [R2.64], !P6 ;  /* 0x0000000002b97fae */ /* 0x0007e4000f101d56 */
[----:B----4-:R-:W-:Y:S02]  /*18460*/  IADD3 R183, R239, 0x5100, RZ ;  /* 0x00005100efb77810 */ /* 0x010fe40007ffe0ff */
[----:B------:R-:W-:Y:S02]  /*18470*/  IADD3 R150, P0, R174, R240, RZ ;  /* 0x000000f0ae967210 */ /* 0x000fe40007f1e0ff */
[C---:B------:R-:W-:Y:S02]  /*18480*/  HMMA.16816.F32 R36, R144.reuse, R156, R36 ;  /* 0x0000009c9024723c */ /* 0x040fe40000001824 */
[----:B------:R4:W-:Y:S02]  /*18490*/  LDGSTS.E.BYPASS.LTC128B.128 [R183], [R172.64], !P5 ;  /* 0x00000000acb77fae */ /* 0x0009e4000e901d56 */
[-C--:B-1----:R-:W-:Y:S02]  /*184a0*/  IADD3.X R151, R180, R241.reuse, RZ, P0, !PT ;  /* 0x000000f1b4977210 */ /* 0x082fe400007fe4ff */
[----:B--2---:R-:W-:Y:S02]  /*184b0*/  IADD3 R148, P2, R174, R182, RZ ;  /* 0x000000b6ae947210 */ /* 0x004fe40007f5e0ff */
[C---:B------:R-:W-:Y:S04]  /*184c0*/  HMMA.16816.F32 R40, R144.reuse, R158, R40 ;  /* 0x0000009e9028723c */ /* 0x040fe80000001828 */
[----:B------:R-:W-:Y:S02]  /*184d0*/  IADD3.X R149, R180, R184, RZ, P2, !PT ;  /* 0x000000b8b4957210 */ /* 0x000fe400017fe4ff */
[C---:B------:R-:W-:Y:S02]  /*184e0*/  IADD3 R68, P1, R175.reuse, R240, RZ ;  /* 0x000000f0af447210 */ /* 0x040fe40007f3e0ff */
[C---:B------:R-:W-:Y:S04]  /*184f0*/  HMMA.16816.F32 R44, R144.reuse, R160, R44 ;  /* 0x000000a0902c723c */ /* 0x040fe8000000182c */
[----:B---3--:R-:W-:Y:S02]  /*18500*/  IADD3 R2, P0, R175, R182, RZ ;  /* 0x000000b6af027210 */ /* 0x008fe40007f1e0ff */
[C---:B------:R-:W-:Y:S02]  /*18510*/  IADD3 R182, R239.reuse, 0x6100, RZ ;  /* 0x00006100efb67810 */ /* 0x040fe40007ffe0ff */
[C---:B------:R-:W-:Y:S04]  /*18520*/  HMMA.16816.F32 R48, R144.reuse, R162, R48 ;  /* 0x000000a29030723c */ /* 0x040fe80000001830 */
[----:B----4-:R-:W-:Y:S02]  /*18530*/  IADD3 R183, R239, 0x2100, RZ ;  /* 0x00002100efb77810 */ /* 0x010fe40007ffe0ff */
[C---:B-----5:R-:W-:Y:S02]  /*18540*/  IADD3.X R69, R0.reuse, R241, RZ, P1, !PT ;  /* 0x000000f100457210 */ /* 0x060fe40000ffe4ff */
[C---:B------:R-:W-:Y:S01]  /*18550*/  HMMA.16816.F32 R52, R144.reuse, R164, R52 ;  /* 0x000000a49034723c */ /* 0x040fe20000001834 */
[----:B------:R1:W-:Y:S03]  /*18560*/  LDGSTS.E.BYPASS.LTC128B.128 [R183], [R150.64], !P6 ;  /* 0x0000000096b77fae */ /* 0x0003e6000f101d56 */
[----:B------:R-:W-:Y:S02]  /*18570*/  IADD3.X R3, R0, R184, RZ, P0, !PT ;  /* 0x000000b800037210 */ /* 0x000fe400007fe4ff */
[----:B------:R-:W-:Y:S02]  /*18580*/  PLOP3.LUT P0, PT, PT, PT, UP0, 0x80, 0x0 ;  /* 0x000000000000781c */ /* 0x000fe40003f0f008 */
[C---:B------:R-:W-:Y:S01]  /*18590*/  HMMA.16816.F32 R56, R144.reuse, R166, R56 ;  /* 0x000000a69038723c */ /* 0x040fe20000001838 */
[----:B------:R1:W-:Y:S07]  /*185a0*/  LDGSTS.E.BYPASS.LTC128B.128 [R182], [R148.64], !P5 ;  /* 0x0000000094b67fae */ /* 0x0003ee000e901d56 */
[C---:B------:R-:W-:Y:S01]  /*185b0*/  HMMA.16816.F32 R60, R144.reuse, R168, R60 ;  /* 0x000000a8903c723c */ /* 0x040fe2000000183c */
[----:B------:R2:W-:Y:S07]  /*185c0*/  LDGSTS.E.BYPASS.LTC128B.128 [R181+0x3000], [R68.64], !P6 ;  /* 0x0300000044b57fae */ /* 0x0005ee000f101d56 */
[----:B------:R-:W-:Y:S01]  /*185d0*/  HMMA.16816.F32 R64, R144, R170, R64 ;  /* 0x000000aa9040723c */ /* 0x000fe20000001840 */
[----:B------:R2:W-:Y:S08]  /*185e0*/  LDGSTS.E.BYPASS.LTC128B.128 [R181+0x7000], [R2.64], !P5 ;  /* 0x0700000002b57fae */ /* 0x0005f0000e901d56 */
[----:B------:R-:W3:Y:S08]  /*185f0*/  LDSM.16.M88.4 R72, [R222+0x8100] ;  /* 0x00810000de48783b */ /* 0x000ef00000000200 */
[----:B-1----:R-:W1:Y:S08]  /*18600*/  LDSM.16.M88.4 R148, [R222+0x8900] ;  /* 0x00890000de94783b */ /* 0x002e700000000200 */
[----:B------:R-:W4:Y:S08]  /*18610*/  LDSM.16.M88.4 R152, [R222+0x9100] ;  /* 0x00910000de98783b */ /* 0x000f300000000200 */
[----:B------:R-:W0:Y:S08]  /*18620*/  LDGDEPBAR ;  /* 0x00000000000079af */ /* 0x000e300000000000 */
[----:B------:R-:W5:Y:S01]  /*18630*/  LDSM.16.M88.4 R156, [R222+0x9900] ;  /* 0x00990000de9c783b */ /* 0x000f620000000200 */
[C---:B---3--:R-:W-:Y:S07]  /*18640*/  HMMA.16816.F32 R4, R176.reuse, R72, R4 ;  /* 0x00000048b004723c */ /* 0x048fee0000001804 */
[----:B------:R-:W3:Y:S01]  /*18650*/  LDSM.16.M88.4 R160, [R222+0xa100] ;  /* 0x00a10000dea0783b */ /* 0x000ee20000000200 */
[C---:B------:R-:W-:Y:S07]  /*18660*/  HMMA.16816.F32 R8, R176.reuse, R74, R8 ;  /* 0x0000004ab008723c */ /* 0x040fee0000001808 */
[----:B------:R-:W2:Y:S01]  /*18670*/  LDSM.16.M88.4 R72, [R222+0xa900] ;  /* 0x00a90000de48783b */ /* 0x000ea20000000200 */
[C---:B-1----:R-:W-:Y:S07]  /*18680*/  HMMA.16816.F32 R12, R176.reuse, R148, R12 ;  /* 0x00000094b00c723c */ /* 0x042fee000000180c */
[----:B------:R-:W-:Y:S01]  /*18690*/  LDSM.16.M88.4 R164, [R216+0xc100] ;  /* 0x00c10000d8a4783b */ /* 0x000fe20000000200 */
[C---:B------:R-:W-:Y:S07]  /*186a0*/  HMMA.16816.F32 R16, R176.reuse, R150, R16 ;  /* 0x00000096b010723c */ /* 0x040fee0000001810 */
[----:B------:R-:W1:Y:S01]  /*186b0*/  LDSM.16.M88.4 R148, [R222+0xb100] ;  /* 0x00b10000de94783b */ /* 0x000e620000000200 */
[C---:B----4-:R-:W-:Y:S07]  /*186c0*/  HMMA.16816.F32 R20, R176.reuse, R152, R20 ;  /* 0x00000098b014723c */ /* 0x050fee0000001814 */
[----:B------:R-:W-:Y:S01]  /*186d0*/  LDSM.16.M88.4 R168, [R229] ;  /* 0x00000000e5a8783b */ /* 0x000fe20000000200 */
[C---:B------:R-:W-:Y:S07]  /*186e0*/  HMMA.16816.F32 R24, R176.reuse, R154, R24 ;  /* 0x0000009ab018723c */ /* 0x040fee0000001818 */
[----:B------:R-:W4:Y:S01]  /*186f0*/  LDSM.16.M88.4 R152, [R222+0xb900] ;  /* 0x00b90000de98783b */ /* 0x000f220000000200 */
[C---:B-----5:R-:W-:Y:S07]  /*18700*/  HMMA.16816.F32 R28, R176.reuse, R156, R28 ;  /* 0x0000009cb01c723c */ /* 0x060fee000000181c */
[----:B------:R-:W-:Y:S01]  /*18710*/  LDSM.16.M88.4 R172, [R228] ;  /* 0x00000000e4ac783b */ /* 0x000fe20000000200 */
[C---:B------:R-:W-:Y:S07]  /*18720*/  HMMA.16816.F32 R32, R176.reuse, R158, R32 ;  /* 0x0000009eb020723c */ /* 0x040fee0000001820 */
[----:B------:R-:W5:Y:S01]  /*18730*/  LDSM.16.M88.4 R156, [R219] ;  /* 0x00000000db9c783b */ /* 0x000f620000000200 */
[C---:B---3--:R-:W-:Y:S07]  /*18740*/  HMMA.16816.F32 R36, R176.reuse, R160, R36 ;  /* 0x000000a0b024723c */ /* 0x048fee0000001824 */
[----:B--2---:R-:W-:Y:S01]  /*18750*/  LDSM.16.M88.4 R180, [R222+0xe900] ;  /* 0x00e90000deb4783b */ /* 0x004fe20000000200 */
[C---:B------:R-:W-:Y:S07]  /*18760*/  HMMA.16816.F32 R40, R176.reuse, R162, R40 ;  /* 0x000000a2b028723c */ /* 0x040fee0000001828 */
[----:B------:R-:W2:Y:S01]  /*18770*/  LDSM.16.M88.4 R160, [R219+0x800] ;  /* 0x00080000dba0783b */ /* 0x000ea20000000200 */
[C---:B------:R-:W-:Y:S07]  /*18780*/  HMMA.16816.F32 R44, R176.reuse, R72, R44 ;  /* 0x00000048b02c723c */ /* 0x040fee000000182c */
[----:B------:R-:W-:Y:S01]  /*18790*/  LDSM.16.M88.4 R184, [R222+0xf100] ;  /* 0x00f10000deb8783b */ /* 0x000fe20000000200 */
[C---:B------:R-:W-:Y:S07]  /*187a0*/  HMMA.16816.F32 R48, R176.reuse, R74, R48 ;  /* 0x0000004ab030723c */ /* 0x040fee0000001830 */
[----:B------:R-:W3:Y:S01]  /*187b0*/  LDSM.16.M88.4 R72, [R219+0x1000] ;  /* 0x00100000db48783b */ /* 0x000ee20000000200 */
[C---:B-1----:R-:W-:Y:S07]  /*187c0*/  HMMA.16816.F32 R52, R176.reuse, R148, R52 ;  /* 0x00000094b034723c */ /* 0x042fee0000001834 */
[----:B------:R-:W-:Y:S01]  /*187d0*/  LDSM.16.M88.4 R188, [R222+0xf900] ;  /* 0x00f90000debc783b */ /* 0x000fe20000000200 */
[C---:B------:R-:W-:Y:S07]  /*187e0*/  HMMA.16816.F32 R56, R176.reuse, R150, R56 ;  /* 0x00000096b038723c */ /* 0x040fee0000001838 */
[----:B------:R-:W1:Y:S01]  /*187f0*/  LDSM.16.M88.4 R148, [R219+0x1800] ;  /* 0x00180000db94783b */ /* 0x000e620000000200 */
[C---:B----4-:R-:W-:Y:S07]  /*18800*/  HMMA.16816.F32 R60, R176.reuse, R152, R60 ;  /* 0x00000098b03c723c */ /* 0x050fee000000183c */
[----:B------:R-:W-:Y:S01]  /*18810*/  LDSM.16.M88.4 R208, [R219+0x4000] ;  /* 0x00400000dbd0783b */ /* 0x000fe20000000200 */
[----:B------:R-:W-:Y:S07]  /*18820*/  HMMA.16816.F32 R64, R176, R154, R64 ;  /* 0x0000009ab040723c */ /* 0x000fee0000001840 */
[----:B------:R-:W4:Y:S01]  /*18830*/  LDSM.16.M88.4 R152, [R219+0x2000] ;  /* 0x00200000db98783b */ /* 0x000f220000000200 */
[C---:B-----5:R-:W-:Y:S08]  /*18840*/  HMMA.16816.F32 R4, R192.reuse, R156, R4 ;  /* 0x0000009cc004723c */ /* 0x060ff00000001804 */
[C---:B------:R-:W-:Y:S01]  /*18850*/  HMMA.16816.F32 R8, R192.reuse, R158, R8 ;  /* 0x0000009ec008723c */ /* 0x040fe20000001808 */
[----:B------:R-:W5:Y:S07]  /*18860*/  LDSM.16.M88.4 R156, [R219+0x2800] ;  /* 0x00280000db9c783b */ /* 0x000f6e0000000200 */
[C---:B--2---:R-:W-:Y:S08]  /*18870*/  HMMA.16816.F32 R12, R192.reuse, R160, R12 ;  /* 0x000000a0c00c723c */ /* 0x044ff0000000180c */
[C---:B------:R-:W-:Y:S01]  /*18880*/  HMMA.16816.F32 R16, R192.reuse, R162, R16 ;  /* 0x000000a2c010723c */ /* 0x040fe20000001810 */
[----:B------:R-:W2:Y:S07]  /*18890*/  LDSM.16.M88.4 R160, [R219+0x3000] ;  /* 0x00300000dba0783b */ /* 0x000eae0000000200 */
[C---:B---3--:R-:W-:Y:S08]  /*188a0*/  HMMA.16816.F32 R20, R192.reuse, R72, R20 ;  /* 0x00000048c014723c */ /* 0x048ff00000001814 */
[C---:B------:R-:W-:Y:S01]  /*188b0*/  HMMA.16816.F32 R24, R192.reuse, R74, R24 ;  /* 0x0000004ac018723c */ /* 0x040fe20000001818 */
[----:B------:R-:W3:Y:S07]  /*188c0*/  LDSM.16.M88.4 R72, [R219+0x3800] ;  /* 0x00380000db48783b */ /* 0x000eee0000000200 */
[C---:B-1----:R-:W-:Y:S08]  /*188d0*/  HMMA.16816.F32 R28, R192.reuse, R148, R28 ;  /* 0x00000094c01c723c */ /* 0x042ff0000000181c */
[C---:B------:R-:W-:Y:S01]  /*188e0*/  HMMA.16816.F32 R32, R192.reuse, R150, R32 ;  /* 0x00000096c020723c */ /* 0x040fe20000001820 */
[----:B------:R-:W1:Y:S07]  /*188f0*/  LDSM.16.M88.4 R148, [R216+0xc900] ;  /* 0x00c90000d894783b */ /* 0x000e6e0000000200 */
        /* <DEDUP_REMOVED lines=8> */
[----:B------:R-:W-:Y:S07]  /*18980*/  LDSM.16.M88.4 R160, [R216+0xe900] ;  /* 0x00e90000d8a0783b */ /* 0x000fee0000000200 */
[C---:B---3--:R-:W-:Y:S08]  /*18990*/  HMMA.16816.F32 R60, R192.reuse, R72, R60 ;  /* 0x00000048c03c723c */ /* 0x048ff0000000183c */
        /* <DEDUP_REMOVED lines=8> */
[C---:B----4-:R-:W-:Y:S08]  /*18a20*/  HMMA.16816.F32 R20, R196.reuse, R152, R20 ;  /* 0x00000098c414723c */ /* 0x050ff00000001814 */
[C---:B------:R-:W-:Y:S01]  /*18a30*/  HMMA.16816.F32 R24, R196.reuse, R154, R24 ;  /* 0x0000009ac418723c */ /* 0x040fe20000001818 */
[----:B------:R-:W3:Y:S07]  /*18a40*/  LDSM.16.M88.4 R152, [R231] ;  /* 0x00000000e798783b */ /* 0x000eee0000000200 */
        /* <DEDUP_REMOVED lines=9> */
[C---:B-1----:R-:W-:Y:S08]  /*18ae0*/  HMMA.16816.F32 R52, R196.reuse, R148, R52 ;  /* 0x00000094c434723c */ /* 0x042ff00000001834 */
[C---:B------:R-:W-:Y:S01]  /*18af0*/  HMMA.16816.F32 R56, R196.reuse, R150, R56 ;  /* 0x00000096c438723c */ /* 0x040fe20000001838 */
[----:B------:R-:W1:Y:S07]  /*18b00*/  LDSM.16.M88.4 R148, [R226] ;  /* 0x00000000e294783b */ /* 0x000e6e0000000200 */
[C---:B------:R-:W-:Y:S08]  /*18b10*/  HMMA.16816.F32 R60, R196.reuse, R164, R60 ;  /* 0x000000a4c43c723c */ /* 0x040ff0000000183c */
[----:B------:R-:W-:Y:S01]  /*18b20*/  HMMA.16816.F32 R64, R196, R166, R64 ;  /* 0x000000a6c440723c */ /* 0x000fe20000001840 */
[----:B------:R-:W-:Y:S07]  /*18b30*/  LDSM.16.M88.4 R164, [R222+0xc900] ;  /* 0x00c90000dea4783b */ /* 0x000fee0000000200 */
[C---:B---3--:R-:W-:Y:S08]  /*18b40*/  HMMA.16816.F32 R4, R200.reuse, R152, R4 ;  /* 0x00000098c804723c */ /* 0x048ff00000001804 */
[C---:B------:R-:W-:Y:S01]  /*18b50*/  HMMA.16816.F32 R8, R200.reuse, R154, R8 ;  /* 0x0000009ac808723c */ /* 0x040fe20000001808 */
[----:B------:R-:W-:Y:S07]  /*18b60*/  LDSM.16.M88.4 R152, [R224] ;  /* 0x00000000e098783b */ /* 0x000fee0000000200 */
[C---:B--2---:R-:W-:Y:S08]  /*18b70*/  HMMA.16816.F32 R12, R200.reuse, R72, R12 ;  /* 0x00000048c80c723c */ /* 0x044ff0000000180c */
[C---:B------:R-:W-:Y:S01]  /*18b80*/  HMMA.16816.F32 R16, R200.reuse, R74, R16 ;  /* 0x0000004ac810723c */ /* 0x040fe20000001810 */
[----:B------:R-:W2:Y:S07]  /*18b90*/  LDSM.16.M88.4 R72, [R225] ;  /* 0x00000000e148783b */ /* 0x000eae0000000200 */
[C---:B------:R-:W-:Y:S08]  /*18ba0*/  HMMA.16816.F32 R20, R200.reuse, R168, R20 ;  /* 0x000000a8c814723c */ /* 0x040ff00000001814 */
[C---:B------:R-:W-:Y:S01]  /*18bb0*/  HMMA.16816.F32 R24, R200.reuse, R170, R24 ;  /* 0x000000aac818723c */ /* 0x040fe20000001818 */
[----:B------:R-:W3:Y:S07]  /*18bc0*/  LDSM.16.M88.4 R168, [R222+0xd100] ;  /* 0x00d10000dea8783b */ /* 0x000eee0000000200 */
[C---:B------:R-:W-:Y:S08]  /*18bd0*/  HMMA.16816.F32 R28, R200.reuse, R172, R28 ;  /* 0x000000acc81c723c */ /* 0x040ff0000000181c */
[C---:B------:R-:W-:Y:S01]  /*18be0*/  HMMA.16816.F32 R32, R200.reuse, R174, R32 ;  /* 0x000000aec820723c */ /* 0x040fe20000001820 */
[----:B------:R-:W5:Y:S07]  /*18bf0*/  LDSM.16.M88.4 R172, [R222+0xd900] ;  /* 0x00d90000deac783b */ /* 0x000f6e0000000200 */
[C---:B----4-:R-:W-:Y:S08]  /*18c00*/  HMMA.16816.F32 R36, R200.reuse, R156, R36 ;  /* 0x0000009cc824723c */ /* 0x050ff00000001824 */
[C---:B------:R-:W-:Y:S01]  /*18c10*/  HMMA.16816.F32 R40, R200.reuse, R158, R40 ;  /* 0x0000009ec828723c */ /* 0x040fe20000001828 */
[----:B------:R-:W4:Y:S07]  /*18c20*/  LDSM.16.M88.4 R156, [R222+0xe100] ;  /* 0x00e10000de9c783b */ /* 0x000f2e0000000200 */
[C---:B-1----:R-:W-:Y:S08]  /*18c30*/  HMMA.16816.F32 R44, R200.reuse, R148, R44 ;  /* 0x00000094c82c723c */ /* 0x042ff0000000182c */
[C---:B------:R-:W-:Y:S08]  /*18c40*/  HMMA.16816.F32 R48, R200.reuse, R150, R48 ;  /* 0x00000096c830723c */ /* 0x040ff00000001830 */
[C---:B--2---:R-:W-:Y:S08]  /*18c50*/  HMMA.16816.F32 R52, R200.reuse, R72, R52 ;  /* 0x00000048c834723c */ /* 0x044ff00000001834 */
[C---:B------:R-:W-:Y:S01]  /*18c60*/  HMMA.16816.F32 R56, R200.reuse, R74, R56 ;  /* 0x0000004ac838723c */ /* 0x040fe20000001838 */
[----:B------:R-:W1:Y:S07]  /*18c70*/  LDSM.16.M88.4 R72, [R219+0x4800] ;  /* 0x00480000db48783b */ /* 0x000e6e0000000200 */
        /* <DEDUP_REMOVED lines=171> */
.L_x_686:
[----:B------:R-:W-:Y:S01]  /*19730*/  FMNMX.FTZ R0, R148, R70, !PT ;  /* 0x0000004694007209 */ /* 0x000fe20007810000 */
[----:B----4-:R-:W-:Y:S01]  /*19740*/  LDSM.16.MT88.4 R12, [R217+0x100] ;  /* 0x00010000d90c783b */ /* 0x010fe20000004200 */
        /* <DEDUP_REMOVED lines=61> */
[----:B------:R-:W-:Y:S02]  /*19b20*/  FMNMX.FTZ R0, R22, R0, !PT ;  /* 0x0000000016007209 */ /* 0x000fe40007810000 */
[----:B------:R-:W-:Y:S02]  /*19b30*/  MOV R65, R69 ;  /* 0x0000004500417202 */ /* 0x000fe40000000f00 */
[----:B------:R-:W-:Y:S02]  /*19b40*/  FMNMX.FTZ R0, R66, R0, !PT ;  /* 0x0000000042007209 */ /* 0x000fe40007810000 */
[----:B------:R-:W-:Y:S02]  /*19b50*/  FMNMX.FTZ R2, R20, R2, !PT ;  /* 0x0000000214027209 */ /* 0x000fe40007810000 */
[----:B------:R-:W-:Y:S02]  /*19b60*/  FMNMX.FTZ R3, R65, R0, !PT ;  /* 0x0000000041037209 */ /* 0x000fe40007810000 */
[----:B------:R-:W-:Y:S02]  /*19b70*/  FMNMX.FTZ R2, R19, R2, !PT ;  /* 0x0000000213027209 */ /* 0x000fe40007810000 */
[----:B------:R-:W-:Y:S02]  /*19b80*/  FMNMX.FTZ R3, R59, R3, !PT ;  /* 0x000000033b037209 */ /* 0x000fe40007810000 */
[----:B------:R-:W-:Y:S02]  /*19b90*/  FMNMX.FTZ R0, R21, R2, !PT ;  /* 0x0000000215007209 */ /* 0x000fe40007810000 */
[----:B------:R-:W-:Y:S01]  /*19ba0*/  ISETP.LT.AND P0, PT, RZ, UR14, PT ;  /* 0x0000000eff007c0c */ /* 0x000fe2000bf01270 */
[----:B------:R-:W-:Y:S01]  /*19bb0*/  SHFL.BFLY PT, R69, R3, 0x2, 0x1f ;  /* 0x0c401f0003457f89 */ /* 0x000fe200000e0000 */
[----:B------:R-:W-:Y:S01]  /*19bc0*/  FMNMX.FTZ R0, R72, R0, !PT ;  /* 0x0000000048007209 */ /* 0x000fe20007810000 */
[----:B------:R-:W-:Y:S03]  /*19bd0*/  UIADD3 UR14, UR14, -0x1, URZ ;  /* 0xffffffff0e0e7890 */ /* 0x000fe6000fffe03f */
        /* <DEDUP_REMOVED lines=9> */
[----:B------:R-:W-:Y:S01]  /*19c70*/  FADD.FTZ R2, -R69, R70 ;  /* 0x0000004645027221 */ /* 0x000fe20000010100 */
[----:B------:R-:W-:Y:S01]  /*19c80*/  MOV R70, R19 ;  /* 0x0000001300467202 */ /* 0x000fe20000000f00 */
[--C-:B------:R-:W-:Y:S02]  /*19c90*/  FFMA.FTZ R3, R148, c[0x0][0x2d0], -R74.reuse ;  /* 0x0000b40094037a23 */ /* 0x100fe4000001084a */
[----:B------:R-:W-:Y:S02]  /*19ca0*/  FMUL.FTZ R0, R2, c[0x0][0x2d0] ;  /* 0x0000b40002007a20 */ /* 0x000fe40000410000 */
[----:B------:R1:W-:Y:S01]  /*19cb0*/  MUFU.EX2 R5, R3 ;  /* 0x0000000300057308 */ /* 0x0003e20000000800 */
[--C-:B------:R-:W-:Y:S01]  /*19cc0*/  FFMA.FTZ R32, R75, c[0x0][0x2d0], -R74.reuse ;  /* 0x0000b4004b207a23 */ /* 0x100fe2000001084a */
[----:B------:R-:W-:Y:S01]  /*19cd0*/  MOV R75, R70 ;  /* 0x00000046004b7202 */ /* 0x000fe20000000f00 */
[--C-:B------:R-:W-:Y:S02]  /*19ce0*/  FFMA.FTZ R70, R163, c[0x0][0x2d0], -R74.reuse ;  /* 0x0000b400a3467a23 */ /* 0x100fe4000001084a */
[--C-:B------:R-:W-:Y:S05]  /*19cf0*/  FFMA.FTZ R48, R159, c[0x0][0x2d0], -R74.reuse ;  /* 0x0000b4009f307a23 */ /* 0x100fea000001084a */
[----:B------:R2:W3:Y:S10]  /*19d00*/  MUFU.EX2 R2, R0 ;  /* 0x0000000000027308 */ /* 0x0004f40000000800 */
[----:B------:R4:W-:Y:S01]  /*19d10*/  MUFU.EX2 R67, R32 ;  /* 0x0000002000437308 */ /* 0x0009e20000000800 */
[--C-:B-1----:R-:W-:Y:S01]  /*19d20*/  FFMA.FTZ R3, R154, c[0x0][0x2d0], -R74.reuse ;  /* 0x0000b4009a037a23 */ /* 0x102fe2000001084a */
[----:B------:R-:W-:Y:S08]  /*19d30*/  MOV R154, R21 ;  /* 0x00000015009a7202 */ /* 0x000ff00000000f00 */
[----:B------:R1:W-:Y:S01]  /*19d40*/  MUFU.EX2 R6, R3 ;  /* 0x0000000300067308 */ /* 0x0003e20000000800 */
[----:B--2---:R-:W-:Y:S01]  /*19d50*/  FADD.FTZ R0, -R68, R71 ;  /* 0x0000004744007221 */ /* 0x004fe20000010100 */
[----:B------:R-:W-:Y:S01]  /*19d60*/  MOV R71, R20 ;  /* 0x0000001400477202 */ /* 0x000fe20000000f00 */
[----:B---3--:R-:W-:Y:S02]  /*19d70*/  FMUL.FTZ R8, R2, R80 ;  /* 0x0000005002087220 */ /* 0x008fe40000410000 */
[----:B------:R-:W-:Y:S02]  /*19d80*/  FMUL.FTZ R0, R0, c[0x0][0x2d0] ;  /* 0x0000b40000007a20 */ /* 0x000fe40000410000 */
[C---:B------:R-:W-:Y:S02]  /*19d90*/  FMUL.FTZ R9, R2.reuse, R81 ;  /* 0x0000005102097220 */ /* 0x040fe40000410000 */
[C---:B------:R-:W-:Y:S02]  /*19da0*/  FMUL.FTZ R16, R2.reuse, R88 ;  /* 0x0000005802107220 */ /* 0x040fe40000410000 */
[----:B------:R-:W2:Y:S01]  /*19db0*/  MUFU.EX2 R0, R0 ;  /* 0x0000000000007308 */ /* 0x000ea20000000800 */
[C---:B------:R-:W-:Y:S02]  /*19dc0*/  FMUL.FTZ R17, R2.reuse, R89 ;  /* 0x0000005902117220 */ /* 0x040fe40000410000 */
[C---:B------:R-:W-:Y:S02]  /*19dd0*/  FMUL.FTZ R24, R2.reuse, R96 ;  /* 0x0000006002187220 */ /* 0x040fe40000410000 */
[C---:B------:R-:W-:Y:S01]  /*19de0*/  FMUL.FTZ R25, R2.reuse, R97 ;  /* 0x0000006102197220 */ /* 0x040fe20000410000 */
[----:B------:R-:W-:Y:S01]  /*19df0*/  MOV R97, R59 ;  /* 0x0000003b00617202 */ /* 0x000fe20000000f00 */
[C---:B----4-:R-:W-:Y:S02]  /*19e00*/  FMUL.FTZ R32, R2.reuse, R104 ;  /* 0x0000006802207220 */ /* 0x050fe40000410000 */
[----:B------:R-:W-:Y:S02]  /*19e10*/  FMUL.FTZ R33, R2, R105 ;  /* 0x0000006902217220 */ /* 0x000fe40000410000 */
[--C-:B-1----:R-:W-:Y:S02]  /*19e20*/  FFMA.FTZ R3, R152, c[0x0][0x2d0], -R74.reuse ;  /* 0x0000b40098037a23 */ /* 0x102fe4000001084a */
[C---:B------:R-:W-:Y:S02]  /*19e30*/  FMUL.FTZ R41, R2.reuse, R113 ;  /* 0x0000007102297220 */ /* 0x040fe40000410000 */
[----:B------:R1:W-:Y:S01]  /*19e40*/  MUFU.EX2 R56, R3 ;  /* 0x0000000300387308 */ /* 0x0003e20000000800 */
[----:B------:R-:W-:Y:S02]  /*19e50*/  FMUL.FTZ R49, R2, R121 ;  /* 0x0000007902317220 */ /* 0x000fe40000410000 */
[C---:B--2---:R-:W-:Y:S02]  /*19e60*/  FMUL.FTZ R7, R0.reuse, R79 ;  /* 0x0000004f00077220 */ /* 0x044fe40000410000 */
[C---:B------:R-:W-:Y:S02]  /*19e70*/  FMUL.FTZ R10, R0.reuse, R82 ;  /* 0x00000052000a7220 */ /* 0x040fe40000410000 */
[C---:B------:R-:W-:Y:S02]  /*19e80*/  FMUL.FTZ R11, R0.reuse, R83 ;  /* 0x00000053000b7220 */ /* 0x040fe40000410000 */
[C---:B------:R-:W-:Y:S01]  /*19e90*/  FMUL.FTZ R18, R0.reuse, R90 ;  /* 0x0000005a00127220 */ /* 0x040fe20000410000 */
[----:B------:R-:W-:Y:S01]  /*19ea0*/  LDSM.16.MT88.4 R80, [R220+0x4100] ;  /* 0x00410000dc50783b */ /* 0x000fe20000004200 */
[C---:B------:R-:W-:Y:S02]  /*19eb0*/  FMUL.FTZ R19, R0.reuse, R91 ;  /* 0x0000005b00137220 */ /* 0x040fe40000410000 */
[C---:B------:R-:W-:Y:S02]  /*19ec0*/  FMUL.FTZ R26, R0.reuse, R98 ;  /* 0x00000062001a7220 */ /* 0x040fe40000410000 */
[C---:B------:R-:W-:Y:S02]  /*19ed0*/  FMUL.FTZ R27, R0.reuse, R99 ;  /* 0x00000063001b7220 */ /* 0x040fe40000410000 */
[C---:B------:R-:W-:Y:S01]  /*19ee0*/  FMUL.FTZ R34, R0.reuse, R106 ;  /* 0x0000006a00227220 */ /* 0x040fe20000410000 */
[----:B------:R-:W-:Y:S01]  /*19ef0*/  LDSM.16.MT88.4 R88, [R218+0x900] ;  /* 0x00090000da58783b */ /* 0x000fe20000004200 */
[--C-:B-1----:R-:W-:Y:S01]  /*19f00*/  FFMA.FTZ R3, R149, c[0x0][0x2d0], -R74.reuse ;  /* 0x0000b40095037a23 */ /* 0x102fe2000001084a */
[----:B------:R-:W-:Y:S01]  /*19f10*/  MOV R149, R22 ;  /* 0x0000001600957202 */ /* 0x000fe20000000f00 */
[C---:B------:R-:W-:Y:S02]  /*19f20*/  FMUL.FTZ R35, R0.reuse, R107 ;  /* 0x0000006b00237220 */ /* 0x040fe40000410000 */
[----:B------:R1:W2:Y:S01]  /*19f30*/  MUFU.EX2 R58, R3 ;  /* 0x00000003003a7308 */ /* 0x0002a20000000800 */
[C---:B------:R-:W-:Y:S02]  /*19f40*/  FMUL.FTZ R42, R0.reuse, R114 ;  /* 0x00000072002a7220 */ /* 0x040fe40000410000 */
[----:B------:R-:W3:Y:S01]  /*19f50*/  LDSM.16.MT88.4 R20, [R218+0x100] ;  /* 0x00010000da14783b */ /* 0x000ee20000004200 */
[C---:B------:R-:W-:Y:S02]  /*19f60*/  FMUL.FTZ R43, R0.reuse, R115 ;  /* 0x00000073002b7220 */ /* 0x040fe40000410000 */
[C---:B------:R-:W-:Y:S02]  /*19f70*/  FMUL.FTZ R59, R0.reuse, R131 ;  /* 0x00000083003b7220 */ /* 0x040fe40000410000 */
[C---:B------:R-:W-:Y:S02]  /*19f80*/  FMUL.FTZ R50, R0.reuse, R122 ;  /* 0x0000007a00327220 */ /* 0x040fe40000410000 */
[----:B------:R-:W-:Y:S02]  /*19f90*/  FMUL.FTZ R51, R0, R123 ;  /* 0x0000007b00337220 */ /* 0x000fe40000410000 */
[----:B-1----:R-:W-:Y:S01]  /*19fa0*/  FMUL.FTZ R3, R68, c[0x0][0x2d0] ;  /* 0x0000b40044037a20 */ /* 0x002fe20000410000 */
[----:B--2---:R-:W-:Y:S03]  /*19fb0*/  MOV R98, R58 ;  /* 0x0000003a00627202 */ /* 0x004fe60000000f00 */
[--C-:B------:R-:W-:Y:S02]  /*19fc0*/  FFMA.FTZ R4, R150, c[0x0][0x2d0], -R3.reuse ;  /* 0x0000b40096047a23 */ /* 0x100fe40000010803 */
[--C-:B------:R-:W-:Y:S02]  /*19fd0*/  FFMA.FTZ R40, R157, c[0x0][0x2d0], -R3.reuse ;  /* 0x0000b4009d287a23 */ /* 0x100fe40000010803 */
[----:B------:R1:W2:Y:S01]  /*19fe0*/  MUFU.EX2 R64, R4 ;  /* 0x0000000400407308 */ /* 0x0002a20000000800 */
[--C-:B------:R-:W-:Y:S02]  /*19ff0*/  FFMA.FTZ R72, R72, c[0x0][0x2d0], -R3.reuse ;  /* 0x0000b40048487a23 */ /* 0x100fe40000010803 */
[--C-:B-1----:R-:W-:Y:S01]  /*1a000*/  FFMA.FTZ R4, R155, c[0x0][0x2d0], -R3.reuse ;  /* 0x0000b4009b047a23 */ /* 0x102fe20000010803 */
[----:B--2---:R-:W-:Y:S06]  /*1a010*/  MOV R96, R64 ;  /* 0x0000004000607202 */ /* 0x004fec0000000f00 */
[----:B------:R1:W2:Y:S01]  /*1a020*/  MUFU.EX2 R155, R48 ;  /* 0x00000030009b7308 */ /* 0x0002a20000000800 */
[----:B------:R-:W-:Y:S09]  /*1a030*/  MOV R104, R96 ;  /* 0x0000006000687202 */ /* 0x000ff20000000f00 */
[----:B------:R4:W5:Y:S01]  /*1a040*/  MUFU.EX2 R148, R4 ;  /* 0x0000000400947308 */ /* 0x0009620000000800 */
[----:B-1----:R-:W-:Y:S01]  /*1a050*/  FMUL.FTZ R48, R2, R120 ;  /* 0x0000007802307220 */ /* 0x002fe20000410000 */
[----:B--2---:R-:W-:Y:S02]  /*1a060*/  MOV R123, R155 ;  /* 0x0000009b007b7202 */ /* 0x004fe40000000f00 */
[----:B------:R-:W-:Y:S01]  /*1a070*/  MOV R155, R66 ;  /* 0x00000042009b7202 */ /* 0x000fe20000000f00 */
[C---:B------:R-:W-:Y:S01]  /*1a080*/  FMUL.FTZ R66, R0.reuse, R138 ;  /* 0x0000008a00427220 */ /* 0x040fe20000410000 */
[----:B------:R-:W-:Y:S01]  /*1a090*/  MOV R138, R67 ;  /* 0x00000043008a7202 */ /* 0x000fe20000000f00 */
[C---:B------:R-:W-:Y:S02]  /*1a0a0*/  FMUL.FTZ R67, R0.reuse, R139 ;  /* 0x0000008b00437220 */ /* 0x040fe40000410000 */
[--C-:B----4-:R-:W-:Y:S01]  /*1a0b0*/  FFMA.FTZ R4, R151, c[0x0][0x2d0], -R3.reuse ;  /* 0x0000b40097047a23 */ /* 0x110fe20000010803 */
[----:B------:R-:W-:Y:S01]  /*1a0c0*/  MOV R151, R6 ;  /* 0x0000000600977202 */ /* 0x000fe20000000f00 */
[----:B------:R-:W-:Y:S01]  /*1a0d0*/  FMUL.FTZ R6, R0, R78 ;  /* 0x0000004e00067220 */ /* 0x000fe20000410000 */
[----:B------:R-:W-:Y:S01]  /*1a0e0*/  F2FP.PACK_AB R78, R58, R56 ;  /* 0x000000383a4e723e */ /* 0x000fe200000000ff */
[----:B------:R1:W2:Y:S01]  /*1a0f0*/  MUFU.EX2 R57, R4 ;  /* 0x0000000400397308 */ /* 0x0002a20000000800 */
[----:B------:R-:W-:Y:S02]  /*1a100*/  FMUL.FTZ R58, R0, R130 ;  /* 0x00000082003a7220 */ /* 0x000fe40000410000 */
[--C-:B-1----:R-:W-:Y:S01]  /*1a110*/  FFMA.FTZ R4, R153, c[0x0][0x2d0], -R3.reuse ;  /* 0x0000b40099047a23 */ /* 0x102fe20000010803 */
[----:B------:R-:W-:Y:S01]  /*1a120*/  MOV R153, R5 ;  /* 0x0000000500997202 */ /* 0x000fe20000000f00 */
[----:B------:R-:W-:Y:S01]  /*1a130*/  FMUL.FTZ R5, R2, R77 ;  /* 0x0000004d02057220 */ /* 0x000fe20000410000 */
[----:B-----5:R-:W-:Y:S04]  /*1a140*/  F2FP.PACK_AB R77, R148, R64 ;  /* 0x00000040944d723e */ /* 0x020fe800000000ff */
[----:B------:R-:W1:Y:S01]  /*1a150*/  MUFU.EX2 R152, R4 ;  /* 0x0000000400987308 */ /* 0x000e620000000800 */
[----:B--2---:R-:W-:Y:S01]  /*1a160*/  MOV R99, R57 ;  /* 0x0000003900637202 */ /* 0x004fe20000000f00 */
[----:B------:R-:W-:Y:S01]  /*1a170*/  FMUL.FTZ R64, R2, R136 ;  /* 0x0000008802407220 */ /* 0x000fe20000410000 */
[----:B------:R-:W-:Y:S02]  /*1a180*/  MOV R136, R153 ;  /* 0x0000009900887202 */ /* 0x000fe40000000f00 */
[----:B-1----:R-:W-:Y:S01]  /*1a190*/  F2FP.PACK_AB R79, R152, R57 ;  /* 0x00000039984f723e */ /* 0x002fe200000000ff */
[C---:B------:R-:W-:Y:S01]  /*1a1a0*/  FMUL.FTZ R4, R2.reuse, R76 ;  /* 0x0000004c02047220 */ /* 0x040fe20000410000 */
[----:B------:R-:W-:Y:S01]  /*1a1b0*/  F2FP.PACK_AB R76, R151, R153 ;  /* 0x00000099974c723e */ /* 0x000fe200000000ff */
[C---:B------:R-:W-:Y:S06]  /*1a1c0*/  FMUL.FTZ R57, R2.reuse, R129 ;  /* 0x0000008102397220 */ /* 0x040fec0000410000 */
[C---:B------:R-:W-:Y:S07]  /*1a1d0*/  HMMA.16816.F32 R4, R76.reuse, R12, R4 ;  /* 0x0000000c4c04723c */ /* 0x040fee0000001804 */
[C---:B------:R-:W-:Y:S01]  /*1a1e0*/  FMUL.FTZ R12, R2.reuse, R84 ;  /* 0x00000054020c7220 */ /* 0x040fe20000410000 */
[C---:B------:R-:W-:Y:S04]  /*1a1f0*/  HMMA.16816.F32 R8, R76.reuse, R14, R8 ;  /* 0x0000000e4c08723c */ /* 0x040fe80000001808 */
[----:B------:R-:W-:Y:S03]  /*1a200*/  FMUL.FTZ R13, R2, R85 ;  /* 0x00000055020d7220 */ /* 0x000fe60000410000 */
[C---:B------:R-:W-:Y:S02]  /*1a210*/  FMUL.FTZ R14, R0.reuse, R86 ;  /* 0x00000056000e7220 */ /* 0x040fe40000410000 */
[----:B------:R-:W-:Y:S02]  /*1a220*/  FMUL.FTZ R15, R0, R87 ;  /* 0x00000057000f7220 */ /* 0x000fe40000410000 */
[----:B------:R-:W1:Y:S05]  /*1a230*/  LDSM.16.MT88.4 R84, [R217+0x900] ;  /* 0x00090000d954783b */ /* 0x000e6a0000004200 */
[C---:B---3--:R-:W-:Y:S07]  /*1a240*/  HMMA.16816.F32 R12, R76.reuse, R20, R12 ;  /* 0x000000144c0c723c */ /* 0x048fee000000180c */
[C---:B------:R-:W-:Y:S01]  /*1a250*/  FMUL.FTZ R20, R2.reuse, R92 ;  /* 0x0000005c02147220 */ /* 0x040fe20000410000 */
[C---:B------:R-:W-:Y:S04]  /*1a260*/  HMMA.16816.F32 R16, R76.reuse, R22, R16 ;  /* 0x000000164c10723c */ /* 0x040fe80000001810 */
[----:B------:R-:W-:Y:S03]  /*1a270*/  FMUL.FTZ R21, R2, R93 ;  /* 0x0000005d02157220 */ /* 0x000fe60000410000 */
[C---:B------:R-:W-:Y:S02]  /*1a280*/  FMUL.FTZ R22, R0.reuse, R94 ;  /* 0x0000005e00167220 */ /* 0x040fe40000410000 */
[----:B------:R-:W-:Y:S02]  /*1a290*/  FMUL.FTZ R23, R0, R95 ;  /* 0x0000005f00177220 */ /* 0x000fe40000410000 */
[----:B------:R-:W2:Y:S05]  /*1a2a0*/  LDSM.16.MT88.4 R92, [R221+0x900] ;  /* 0x00090000dd5c783b */ /* 0x000eaa0000004200 */
[C---:B------:R-:W-:Y:S07]  /*1a2b0*/  HMMA.16816.F32 R20, R76.reuse, R28, R20 ;  /* 0x0000001c4c14723c */ /* 0x040fee0000001814 */
[C---:B------:R-:W-:Y:S01]  /*1a2c0*/  FMUL.FTZ R28, R2.reuse, R100 ;  /* 0x00000064021c7220 */ /* 0x040fe20000410000 */
[C---:B------:R-:W-:Y:S04]  /*1a2d0*/  HMMA.16816.F32 R24, R76.reuse, R30, R24 ;  /* 0x0000001e4c18723c */ /* 0x040fe80000001818 */
[----:B------:R-:W-:Y:S01]  /*1a2e0*/  FMUL.FTZ R29, R2, R101 ;  /* 0x00000065021d7220 */ /* 0x000fe20000410000 */
[----:B------:R-:W-:Y:S01]  /*1a2f0*/  MOV R100, R56 ;  /* 0x0000003800647202 */ /* 0x000fe20000000f00 */
[----:B------:R3:W4:Y:S01]  /*1a300*/  MUFU.EX2 R101, R40 ;  /* 0x0000002800657308 */ /* 0x0007220000000800 */
[C---:B------:R-:W-:Y:S01]  /*1a310*/  FMUL.FTZ R30, R0.reuse, R102 ;  /* 0x00000066001e7220 */ /* 0x040fe20000410000 */
[----:B------:R-:W-:Y:S01]  /*1a320*/  MOV R102, R98 ;  /* 0x0000006200667202 */ /* 0x000fe20000000f00 */
[----:B------:R-:W-:Y:S03]  /*1a330*/  FMUL.FTZ R31, R0, R103 ;  /* 0x00000067001f7220 */ /* 0x000fe60000410000 */
[----:B------:R-:W-:Y:S01]  /*1a340*/  MOV R103, R97 ;  /* 0x0000006100677202 */ /* 0x000fe20000000f00 */
[--C-:B------:R-:W-:Y:S01]  /*1a350*/  FFMA.FTZ R56, R161, c[0x0][0x2d0], -R3.reuse ;  /* 0x0000b400a1387a23 */ /* 0x100fe20000010803 */
[----:B------:R-:W-:Y:S02]  /*1a360*/  MOV R113, R102 ;  /* 0x0000006600717202 */ /* 0x000fe40000000f00 */
[C---:B------:R-:W-:Y:S01]  /*1a370*/  HMMA.16816.F32 R28, R76.reuse, R36, R28 ;  /* 0x000000244c1c723c */ /* 0x040fe2000000181c */
[----:B------:R5:W-:Y:S02]  /*1a380*/  MUFU.EX2 R121, R56 ;  /* 0x0000003800797308 */ /* 0x000be40000000800 */
[----:B------:R-:W-:Y:S02]  /*1a390*/  MOV R115, R103 ;  /* 0x0000006700737202 */ /* 0x000fe40000000f00 */
[----:B------:R-:W-:Y:S02]  /*1a3a0*/  MOV R157, R100 ;  /* 0x00000064009d7202 */ /* 0x000fe40000000f00 */
[--C-:B------:R-:W-:Y:S01]  /*1a3b0*/  FFMA.FTZ R36, R156, c[0x0][0x2d0], -R74.reuse ;  /* 0x0000b4009c247a23 */ /* 0x100fe2000001084a */
[C---:B------:R-:W-:Y:S03]  /*1a3c0*/  HMMA.16816.F32 R32, R76.reuse, R38, R32 ;  /* 0x000000264c20723c */ /* 0x040fe60000001820 */
[----:B------:R1:W1:Y:S01]  /*1a3d0*/  MUFU.EX2 R150, R36 ;  /* 0x0000002400967308 */ /* 0x0002620000000800 */
[C---:B------:R-:W-:Y:S01]  /*1a3e0*/  FMUL.FTZ R37, R2.reuse, R109 ;  /* 0x0000006d02257220 */ /* 0x040fe20000410000 */
[----:B------:R-:W-:Y:S01]  /*1a3f0*/  MOV R156, R104 ;  /* 0x00000068009c7202 */ /* 0x000fe20000000f00 */
[----:B---3--:R-:W-:Y:S01]  /*1a400*/  FMUL.FTZ R40, R2, R112 ;  /* 0x0000007002287220 */ /* 0x008fe20000410000 */
[----:B----4-:R-:W-:Y:S01]  /*1a410*/  MOV R139, R101 ;  /* 0x00000065008b7202 */ /* 0x010fe20000000f00 */
[C---:B------:R-:W-:Y:S01]  /*1a420*/  FMUL.FTZ R38, R0.reuse, R110 ;  /* 0x0000006e00267220 */ /* 0x040fe20000410000 */
[----:B------:R-:W-:Y:S02]  /*1a430*/  MOV R101, R99 ;  /* 0x0000006300657202 */ /* 0x000fe40000000f00 */
[----:B------:R-:W3:Y:S01]  /*1a440*/  LDSM.16.MT88.4 R96, [R220+0x900] ;  /* 0x00090000dc60783b */ /* 0x000ee20000004200 */
[----:B------:R-:W-:Y:S01]  /*1a450*/  FMUL.FTZ R39, R0, R111 ;  /* 0x0000006f00277220 */ /* 0x000fe20000410000 */
[----:B------:R-:W-:Y:S01]  /*1a460*/  MOV R114, R101 ;  /* 0x0000006500727202 */ /* 0x000fe20000000f00 */
[C---:B-----5:R-:W-:Y:S05]  /*1a470*/  FMUL.FTZ R56, R2.reuse, R128 ;  /* 0x0000008002387220 */ /* 0x060fea0000410000 */
[----:B------:R-:W-:Y:S01]  /*1a480*/  LDSM.16.MT88.4 R100, [R221+0x5100] ;  /* 0x00510000dd64783b */ /* 0x000fe20000004200 */
[C---:B-1----:R-:W-:Y:S01]  /*1a490*/  FMUL.FTZ R36, R2.reuse, R108 ;  /* 0x0000006c02247220 */ /* 0x042fe20000410000 */
[----:B------:R-:W-:Y:S06]  /*1a4a0*/  MOV R112, R150 ;  /* 0x0000009600707202 */ /* 0x000fec0000000f00 */
[----:B------:R-:W-:Y:S01]  /*1a4b0*/  LDSM.16.MT88.4 R108, [R218+0x1900] ;  /* 0x00190000da6c783b */ /* 0x000fe20000004200 */
[----:B------:R-:W-:Y:S02]  /*1a4c0*/  MOV R150, R149 ;  /* 0x0000009500967202 */ /* 0x000fe40000000f00 */
[----:B------:R-:W-:Y:S01]  /*1a4d0*/  MOV R149, R65 ;  /* 0x0000004100957202 */ /* 0x000fe20000000f00 */
[C---:B------:R-:W-:Y:S01]  /*1a4e0*/  FMUL.FTZ R65, R2.reuse, R137 ;  /* 0x0000008902417220 */ /* 0x040fe20000410000 */
[C---:B------:R-:W-:Y:S03]  /*1a4f0*/  HMMA.16816.F32 R36, R76.reuse, R44, R36 ;  /* 0x0000002c4c24723c */ /* 0x040fe60000001824 */
[----:B------:R-:W-:Y:S02]  /*1a500*/  MOV R153, R150 ;  /* 0x0000009600997202 */ /* 0x000fe40000000f00 */
[----:B------:R-:W-:Y:S01]  /*1a510*/  MOV R150, R71 ;  /* 0x0000004700967202 */ /* 0x000fe20000000f00 */
[--C-:B------:R-:W-:Y:S01]  /*1a520*/  FFMA.FTZ R71, R189, c[0x0][0x2d0], -R74.reuse ;  /* 0x0000b400bd477a23 */ /* 0x100fe2000001084a */
[----:B------:R-:W-:Y:S01]  /*1a530*/  MOV R137, R156 ;  /* 0x0000009c00897202 */ /* 0x000fe20000000f00 */
[C---:B------:R-:W-:Y:S04]  /*1a540*/  HMMA.16816.F32 R40, R76.reuse, R46, R40 ;  /* 0x0000002e4c28723c */ /* 0x040fe80000001828 */
[----:B------:R-:W-:Y:S01]  /*1a550*/  FMUL.FTZ R45, R2, R117 ;  /* 0x00000075022d7220 */ /* 0x000fe20000410000 */
[----:B------:R-:W-:Y:S01]  /*1a560*/  MOV R189, R136 ;  /* 0x0000008800bd7202 */ /* 0x000fe20000000f00 */
[--C-:B------:R-:W-:Y:S02]  /*1a570*/  FFMA.FTZ R44, R158, c[0x0][0x2d0], -R3.reuse ;  /* 0x0000b4009e2c7a23 */ /* 0x100fe40000010803 */
[C---:B------:R-:W-:Y:S02]  /*1a580*/  FMUL.FTZ R47, R0.reuse, R119 ;  /* 0x00000077002f7220 */ /* 0x040fe40000410000 */
[----:B------:R1:W-:Y:S02]  /*1a590*/  MUFU.EX2 R119, R70 ;  /* 0x0000004600777308 */ /* 0x0003e40000000800 */
[----:B------:R-:W-:Y:S08]  /*1a5a0*/  FMUL.FTZ R46, R0, R118 ;  /* 0x00000076002e7220 */ /* 0x000ff00000410000 */
[----:B------:R4:W-:Y:S01]  /*1a5b0*/  MUFU.EX2 R158, R44 ;  /* 0x0000002c009e7308 */ /* 0x0009e20000000800 */
[--C-:B-1----:R-:W-:Y:S09]  /*1a5c0*/  FFMA.FTZ R70, R164, c[0x0][0x2d0], -R74.reuse ;  /* 0x0000b400a4467a23 */ /* 0x102ff2000001084a */
[----:B------:R1:W-:Y:S01]  /*1a5d0*/  MUFU.EX2 R117, R70 ;  /* 0x0000004600757308 */ /* 0x0003e20000000800 */
[----:B----4-:R-:W-:Y:S07]  /*1a5e0*/  FMUL.FTZ R44, R2, R116 ;  /* 0x00000074022c7220 */ /* 0x010fee0000410000 */
        /* <DEDUP_REMOVED lines=8> */
[----:B------:R1:W-:Y:S10]  /*1a670*/  MUFU.EX2 R118, R70 ;  /* 0x0000004600767308 */ /* 0x0003f40000000800 */
[----:B------:R2:W-:Y:S01]  /*1a680*/  MUFU.EX2 R165, R71 ;  /* 0x0000004700a57308 */ /* 0x0005e20000000800 */
[----:B----4-:R-:W-:Y:S07]  /*1a690*/  FMUL.FTZ R52, R2, R124 ;  /* 0x0000007c02347220 */ /* 0x010fee0000410000 */
[C---:B------:R-:W-:Y:S03]  /*1a6a0*/  HMMA.16816.F32 R52, R76.reuse, R60, R52 ;  /* 0x0000003c4c34723c */ /* 0x040fe60000001834 */
[--C-:B-1----:R-:W-:Y:S04]  /*1a6b0*/  FFMA.FTZ R70, R166, c[0x0][0x2d0], -R3.reuse ;  /* 0x0000b400a6467a23 */ /* 0x102fe80000010803 */
[----:B------:R1:W-:Y:S01]  /*1a6c0*/  MUFU.EX2 R116, R70 ;  /* 0x0000004600747308 */ /* 0x0003e20000000800 */
[C---:B------:R-:W-:Y:S04]  /*1a6d0*/  HMMA.16816.F32 R56, R76.reuse, R62, R56 ;  /* 0x0000003e4c38723c */ /* 0x040fe80000001838 */
[--C-:B------:R-:W-:Y:S02]  /*1a6e0*/  FFMA.FTZ R60, R162, c[0x0][0x2d0], -R3.reuse ;  /* 0x0000b400a23c7a23 */ /* 0x100fe40000010803 */
[----:B------:R-:W-:Y:S02]  /*1a6f0*/  FMUL.FTZ R61, R2, R133 ;  /* 0x00000085023d7220 */ /* 0x000fe40000410000 */
[C---:B------:R-:W-:Y:S01]  /*1a700*/  FMUL.FTZ R62, R0.reuse, R134 ;  /* 0x00000086003e7220 */ /* 0x040fe20000410000 */
[----:B------:R4:W3:Y:S03]  /*1a710*/  MUFU.EX2 R120, R60 ;  /* 0x0000003c00787308 */ /* 0x0008e60000000800 */
[----:B------:R-:W-:Y:S02]  /*1a720*/  FMUL.FTZ R63, R0, R135 ;  /* 0x00000087003f7220 */ /* 0x000fe40000410000 */
[--C-:B--2---:R-:W-:Y:S02]  /*1a730*/  FFMA.FTZ R71, R250, c[0x0][0x2d0], -R74.reuse ;  /* 0x0000b400fa477a23 */ /* 0x104fe4000001084a */
[--C-:B-1----:R-:W-:Y:S04]  /*1a740*/  FFMA.FTZ R70, R169, c[0x0][0x2d0], -R74.reuse ;  /* 0x0000b400a9467a23 */ /* 0x102fe8000001084a */
[----:B------:R1:W-:Y:S01]  /*1a750*/  MUFU.EX2 R131, R70 ;  /* 0x0000004600837308 */ /* 0x0003e20000000800 */
[----:B----4-:R-:W-:Y:S07]  /*1a760*/  FMUL.FTZ R60, R2, R132 ;  /* 0x00000084023c7220 */ /* 0x010fee0000410000 */
[C---:B------:R-:W-:Y:S08]  /*1a770*/  HMMA.16816.F32 R60, R76.reuse, R80, R60 ;  /* 0x000000504c3c723c */ /* 0x040ff0000000183c */
[----:B------:R-:W-:Y:S01]  /*1a780*/  HMMA.16816.F32 R64, R76, R82, R64 ;  /* 0x000000524c40723c */ /* 0x000fe20000001840 */
[----:B------:R-:W2:Y:S03]  /*1a790*/  LDSM.16.MT88.4 R80, [R217+0x4900] ;  /* 0x00490000d950783b */ /* 0x000ea60000004200 */
[--C-:B-1----:R-:W-:Y:S03]  /*1a7a0*/  FFMA.FTZ R70, R167, c[0x0][0x2d0], -R74.reuse ;  /* 0x0000b400a7467a23 */ /* 0x102fe6000001084a */
[----:B-----5:R-:W-:Y:S01]  /*1a7b0*/  F2FP.PACK_AB R78, R122, R123 ;  /* 0x0000007b7a4e723e */ /* 0x020fe200000000ff */
[----:B------:R1:W4:Y:S01]  /*1a7c0*/  MUFU.EX2 R130, R70 ;  /* 0x0000004600827308 */ /* 0x0003220000000800 */
[----:B---3--:R-:W-:Y:S03]  /*1a7d0*/  F2FP.PACK_AB R79, R120, R121 ;  /* 0x00000079784f723e */ /* 0x008fe600000000ff */
[----:B------:R-:W-:Y:S02]  /*1a7e0*/  F2FP.PACK_AB R76, R112, R138 ;  /* 0x0000008a704c723e */ /* 0x000fe400000000ff */
[----:B------:R-:W-:Y:S07]  /*1a7f0*/  F2FP.PACK_AB R77, R158, R139 ;  /* 0x0000008b9e4d723e */ /* 0x000fee00000000ff */
[C---:B------:R-:W-:Y:S08]  /*1a800*/  HMMA.16816.F32 R4, R76.reuse, R84, R4 ;  /* 0x000000544c04723c */ /* 0x040ff00000001804 */
[C---:B------:R-:W-:Y:S01]  /*1a810*/  HMMA.16816.F32 R8, R76.reuse, R86, R8 ;  /* 0x000000564c08723c */ /* 0x040fe20000001808 */
[----:B------:R-:W3:Y:S03]  /*1a820*/  LDSM.16.MT88.4 R84, [R218+0x4900] ;  /* 0x00490000da54783b */ /* 0x000ee60000004200 */
[--C-:B-1----:R-:W-:Y:S04]  /*1a830*/  FFMA.FTZ R70, R168, c[0x0][0x2d0], -R3.reuse ;  /* 0x0000b400a8467a23 */ /* 0x102fe80000010803 */
[C---:B------:R-:W-:Y:S01]  /*1a840*/  HMMA.16816.F32 R12, R76.reuse, R88, R12 ;  /* 0x000000584c0c723c */ /* 0x040fe2000000180c */
[----:B------:R1:W-:Y:S07]  /*1a850*/  MUFU.EX2 R129, R70 ;  /* 0x0000004600817308 */ /* 0x0003ee0000000800 */
[C---:B------:R-:W-:Y:S01]  /*1a860*/  HMMA.16816.F32 R16, R76.reuse, R90, R16 ;  /* 0x0000005a4c10723c */ /* 0x040fe20000001810 */
[----:B------:R-:W5:Y:S07]  /*1a870*/  LDSM.16.MT88.4 R88, [R221+0x4900] ;  /* 0x00490000dd58783b */ /* 0x000f6e0000004200 */
[C---:B------:R-:W-:Y:S08]  /*1a880*/  HMMA.16816.F32 R20, R76.reuse, R92, R20 ;  /* 0x0000005c4c14723c */ /* 0x040ff00000001814 */
[C---:B------:R-:W-:Y:S01]  /*1a890*/  HMMA.16816.F32 R24, R76.reuse, R94, R24 ;  /* 0x0000005e4c18723c */ /* 0x040fe20000001818 */
[----:B------:R-:W4:Y:S03]  /*1a8a0*/  LDSM.16.MT88.4 R92, [R220+0x4900] ;  /* 0x00490000dc5c783b */ /* 0x000f260000004200 */
        /* <DEDUP_REMOVED lines=9> */
[C---:B---3--:R-:W-:Y:S01]  /*1a940*/  HMMA.16816.F32 R44, R76.reuse, R84, R44 ;  /* 0x000000544c2c723c */ /* 0x048fe2000000182c */
[----:B------:R1:W3:Y:S07]  /*1a950*/  MUFU.EX2 R105, R70 ;  /* 0x0000004600697308 */ /* 0x0002ee0000000800 */
[C---:B------:R-:W-:Y:S01]  /*1a960*/  HMMA.16816.F32 R48, R76.reuse, R86, R48 ;  /* 0x000000564c30723c */ /* 0x040fe20000001830 */
[----:B------:R-:W2:Y:S07]  /*1a970*/  LDSM.16.MT88.4 R84, [R218+0x1100] ;  /* 0x00110000da54783b */ /* 0x000eae0000004200 */
[C---:B-----5:R-:W-:Y:S08]  /*1a980*/  HMMA.16816.F32 R52, R76.reuse, R88, R52 ;  /* 0x000000584c34723c */ /* 0x060ff00000001834 */
[C---:B------:R-:W-:Y:S01]  /*1a990*/  HMMA.16816.F32 R56, R76.reuse, R90, R56 ;  /* 0x0000005a4c38723c */ /* 0x040fe20000001838 */
[----:B------:R-:W5:Y:S03]  /*1a9a0*/  LDSM.16.MT88.4 R88, [R221+0x1100] ;  /* 0x00110000dd58783b */ /* 0x000f660000004200 */
[--C-:B-1----:R-:W-:Y:S04]  /*1a9b0*/  FFMA.FTZ R70, R171, c[0x0][0x2d0], -R74.reuse ;  /* 0x0000b400ab467a23 */ /* 0x102fe8000001084a */
[C---:B----4-:R-:W-:Y:S01]  /*1a9c0*/  HMMA.16816.F32 R60, R76.reuse, R92, R60 ;  /* 0x0000005c4c3c723c */ /* 0x050fe2000000183c */
[----:B------:R1:W4:Y:S07]  /*1a9d0*/  MUFU.EX2 R172, R70 ;  /* 0x0000004600ac7308 */ /* 0x00032e0000000800 */
[----:B------:R-:W-:Y:S01]  /*1a9e0*/  HMMA.16816.F32 R64, R76, R94, R64 ;  /* 0x0000005e4c40723c */ /* 0x000fe20000001840 */
[----:B------:R-:W4:Y:S06]  /*1a9f0*/  LDSM.16.MT88.4 R92, [R220+0x1100] ;  /* 0x00110000dc5c783b */ /* 0x000f2c0000004200 */
[----:B------:R-:W-:Y:S02]  /*1aa00*/  F2FP.PACK_AB R76, R117, R119 ;  /* 0x00000077754c723e */ /* 0x000fe400000000ff */
[----:B------:R-:W-:Y:S03]  /*1aa10*/  F2FP.PACK_AB R77, R116, R118 ;  /* 0x00000076744d723e */ /* 0x000fe600000000ff */
[----:B------:R-:W-:Y:S02]  /*1aa20*/  F2FP.PACK_AB R78, R130, R131 ;  /* 0x00000083824e723e */ /* 0x000fe400000000ff */
[----:B------:R-:W-:Y:S01]  /*1aa30*/  F2FP.PACK_AB R79, R128, R129 ;  /* 0x00000081804f723e */ /* 0x000fe200000000ff */
[--C-:B-1----:R-:W-:Y:S01]  /*1aa40*/  FFMA.FTZ R70, R173, c[0x0][0x2d0], -R3.reuse ;  /* 0x0000b400ad467a23 */ /* 0x102fe20000010803 */
[----:B---3--:R-:W-:Y:S02]  /*1aa50*/  MOV R173, R105 ;  /* 0x0000006900ad7202 */ /* 0x008fe40000000f00 */
[----:B------:R-:W-:Y:S03]  /*1aa60*/  LDSM.16.MT88.4 R104, [R220+0x5100] ;  /* 0x00510000dc68783b */ /* 0x000fe60000004200 */
[C---:B--2---:R-:W-:Y:S01]  /*1aa70*/  HMMA.16816.F32 R4, R76.reuse, R80, R4 ;  /* 0x000000504c04723c */ /* 0x044fe20000001804 */
[----:B------:R1:W-:Y:S07]  /*1aa80*/  MUFU.EX2 R171, R70 ;  /* 0x0000004600ab7308 */ /* 0x0003ee0000000800 */
[C---:B------:R-:W-:Y:S01]  /*1aa90*/  HMMA.16816.F32 R8, R76.reuse, R82, R8 ;  /* 0x000000524c08723c */ /* 0x040fe20000001808 */
[----:B------:R-:W2:Y:S07]  /*1aaa0*/  LDSM.16.MT88.4 R80, [R217+0x5100] ;  /* 0x00510000d950783b */ /* 0x000eae0000004200 */
[C---:B------:R-:W-:Y:S08]  /*1aab0*/  HMMA.16816.F32 R12, R76.reuse, R84, R12 ;  /* 0x000000544c0c723c */ /* 0x040ff0000000180c */
[C---:B------:R-:W-:Y:S01]  /*1aac0*/  HMMA.16816.F32 R16, R76.reuse, R86, R16 ;  /* 0x000000564c10723c */ /* 0x040fe20000001810 */
[----:B------:R-:W3:Y:S03]  /*1aad0*/  LDSM.16.MT88.4 R84, [R217+0x1900] ;  /* 0x00190000d954783b */ /* 0x000ee60000004200 */
[--C-:B-1----:R-:W-:Y:S01]  /*1aae0*/  FFMA.FTZ R70, R174, c[0x0][0x2d0], -R3.reuse ;  /* 0x0000b400ae467a23 */ /* 0x102fe20000010803 */
[----:B------:R-:W-:Y:S03]  /*1aaf0*/  MOV R174, R116 ;  /* 0x0000007400ae7202 */ /* 0x000fe60000000f00 */
[C---:B-----5:R-:W-:Y:S01]  /*1ab00*/  HMMA.16816.F32 R20, R76.reuse, R88, R20 ;  /* 0x000000584c14723c */ /* 0x060fe20000001814 */
[----:B------:R1:W5:Y:S07]  /*1ab10*/  MUFU.EX2 R170, R70 ;  /* 0x0000004600aa7308 */ /* 0x00036e0000000800 */
[C---:B------:R-:W-:Y:S01]  /*1ab20*/  HMMA.16816.F32 R24, R76.reuse, R90, R24 ;  /* 0x0000005a4c18723c */ /* 0x040fe20000001818 */
[----:B------:R-:W3:Y:S07]  /*1ab30*/  LDSM.16.MT88.4 R88, [R221+0x1900] ;  /* 0x00190000dd58783b */ /* 0x000eee0000004200 */
[C---:B----4-:R-:W-:Y:S08]  /*1ab40*/  HMMA.16816.F32 R28, R76.reuse, R92, R28 ;  /* 0x0000005c4c1c723c */ /* 0x050ff0000000181c */
[C---:B------:R-:W-:Y:S01]  /*1ab50*/  HMMA.16816.F32 R32, R76.reuse, R94, R32 ;  /* 0x0000005e4c20723c */ /* 0x040fe20000001820 */
[----:B------:R-:W-:Y:S03]  /*1ab60*/  LDSM.16.MT88.4 R92, [R218+0x5900] ;  /* 0x00590000da5c783b */ /* 0x000fe60000004200 */
[--C-:B-1----:R-:W-:Y:S01]  /*1ab70*/  FFMA.FTZ R70, R175, c[0x0][0x2d0], -R74.reuse ;  /* 0x0000b400af467a23 */ /* 0x102fe2000001084a */
[----:B------:R-:W-:Y:S03]  /*1ab80*/  MOV R175, R117 ;  /* 0x0000007500af7202 */ /* 0x000fe60000000f00 */
        /* <DEDUP_REMOVED lines=9> */
[C---:B------:R-:W-:Y:S01]  /*1ac20*/  HMMA.16816.F32 R52, R76.reuse, R100, R52 ;  /* 0x000000644c34723c */ /* 0x040fe20000001834 */
[----:B------:R1:W4:Y:S07]  /*1ac30*/  MUFU.EX2 R168, R70 ;  /* 0x0000004600a87308 */ /* 0x00032e0000000800 */
[C---:B------:R-:W-:Y:S01]  /*1ac40*/  HMMA.16816.F32 R56, R76.reuse, R102, R56 ;  /* 0x000000664c38723c */ /* 0x040fe20000001838 */
[----:B------:R-:W-:Y:S07]  /*1ac50*/  LDSM.16.MT88.4 R100, [R221+0x6100] ;  /* 0x00610000dd64783b */ /* 0x000fee0000004200 */
[C---:B------:R-:W-:Y:S08]  /*1ac60*/  HMMA.16816.F32 R60, R76.reuse, R104, R60 ;  /* 0x000000684c3c723c */ /* 0x040ff0000000183c */
[----:B------:R-:W-:Y:S01]  /*1ac70*/  HMMA.16816.F32 R64, R76, R106, R64 ;  /* 0x0000006a4c40723c */ /* 0x000fe20000001840 */
[----:B------:R-:W-:Y:S03]  /*1ac80*/  LDSM.16.MT88.4 R104, [R218+0x2900] ;  /* 0x00290000da68783b */ /* 0x000fe60000004200 */
[--C-:B-1----:R-:W-:Y:S01]  /*1ac90*/  FFMA.FTZ R70, R181, c[0x0][0x2d0], -R3.reuse ;  /* 0x0000b400b5467a23 */ /* 0x102fe20000010803 */
[----:B------:R-:W-:Y:S02]  /*1aca0*/  MOV R181, R119 ;  /* 0x0000007700b57202 */ /* 0x000fe40000000f00 */
[----:B------:R-:W-:Y:S01]  /*1acb0*/  F2FP.PACK_AB R76, R172, R173 ;  /* 0x000000adac4c723e */ /* 0x000fe200000000ff */
[----:B------:R1:W-:Y:S01]  /*1acc0*/  MUFU.EX2 R167, R70 ;  /* 0x0000004600a77308 */ /* 0x0003e20000000800 */
[----:B-----5:R-:W-:Y:S03]  /*1acd0*/  F2FP.PACK_AB R77, R170, R171 ;  /* 0x000000abaa4d723e */ /* 0x020fe600000000ff */
[----:B----4-:R-:W-:Y:S01]  /*1ace0*/  F2FP.PACK_AB R78, R168, R169 ;  /* 0x000000a9a84e723e */ /* 0x010fe200000000ff */
[--C-:B-1----:R-:W-:Y:S01]  /*1acf0*/  FFMA.FTZ R70, R182, c[0x0][0x2d0], -R3.reuse ;  /* 0x0000b400b6467a23 */ /* 0x102fe20000010803 */
[----:B------:R-:W-:Y:S04]  /*1ad00*/  MOV R182, R158 ;  /* 0x0000009e00b67202 */ /* 0x000fe80000000f00 */
[----:B------:R1:W4:Y:S02]  /*1ad10*/  MUFU.EX2 R166, R70 ;  /* 0x0000004600a67308 */ /* 0x0003240000000800 */
[--C-:B-1----:R-:W-:Y:S01]  /*1ad20*/  FFMA.FTZ R70, R183, c[0x0][0x2d0], -R74.reuse ;  /* 0x0000b400b7467a23 */ /* 0x102fe2000001084a */
[----:B----4-:R-:W-:Y:S07]  /*1ad30*/  F2FP.PACK_AB R79, R166, R167 ;  /* 0x000000a7a64f723e */ /* 0x010fee00000000ff */
[----:B------:R1:W-:Y:S01]  /*1ad40*/  MUFU.EX2 R119, R70 ;  /* 0x0000004600777308 */ /* 0x0003e20000000800 */
[C---:B---3--:R-:W-:Y:S08]  /*1ad50*/  HMMA.16816.F32 R4, R76.reuse, R84, R4 ;  /* 0x000000544c04723c */ /* 0x048ff00000001804 */
[C---:B------:R-:W-:Y:S01]  /*1ad60*/  HMMA.16816.F32 R8, R76.reuse, R86, R8 ;  /* 0x000000564c08723c */ /* 0x040fe20000001808 */
[----:B------:R-:W3:Y:S07]  /*1ad70*/  LDSM.16.MT88.4 R84, [R217+0x5900] ;  /* 0x00590000d954783b */ /* 0x000eee0000004200 */
[C---:B------:R-:W-:Y:S04]  /*1ad80*/  HMMA.16816.F32 R12, R76.reuse, R108, R12 ;  /* 0x0000006c4c0c723c */ /* 0x040fe8000000180c */
[--C-:B-1----:R-:W-:Y:S03]  /*1ad90*/  FFMA.FTZ R70, R184, c[0x0][0x2d0], -R74.reuse ;  /* 0x0000b400b8467a23 */ /* 0x102fe6000001084a */
[----:B------:R-:W-:Y:S01]  /*1ada0*/  MOV R108, R155 ;  /* 0x0000009b006c7202 */ /* 0x000fe20000000f00 */
[C---:B------:R-:W-:Y:S01]  /*1adb0*/  HMMA.16816.F32 R16, R76.reuse, R110, R16 ;  /* 0x0000006e4c10723c */ /* 0x040fe20000001810 */
[----:B------:R1:W4:Y:S03]  /*1adc0*/  MUFU.EX2 R118, R70 ;  /* 0x0000004600767308 */ /* 0x0003260000000800 */
[----:B------:R-:W-:Y:S02]  /*1add0*/  MOV R109, R115 ;  /* 0x00000073006d7202 */ /* 0x000fe40000000f00 */
[----:B------:R-:W-:Y:S02]  /*1ade0*/  MOV R115, R157 ;  /* 0x0000009d00737202 */ /* 0x000fe40000000f00 */
[C---:B------:R-:W-:Y:S03]  /*1adf0*/  HMMA.16816.F32 R20, R76.reuse, R88, R20 ;  /* 0x000000584c14723c */ /* 0x040fe60000001814 */
[----:B------:R-:W-:Y:S01]  /*1ae00*/  MUFU.EX2 R157, R71 ;  /* 0x00000047009d7308 */ /* 0x000fe20000000800 */
[----:B------:R-:W-:Y:S02]  /*1ae10*/  MOV R110, R148 ;  /* 0x00000094006e7202 */ /* 0x000fe40000000f00 */
[----:B------:R-:W-:Y:S02]  /*1ae20*/  MOV R111, R138 ;  /* 0x0000008a006f7202 */ /* 0x000fe40000000f00 */
[C---:B------:R-:W-:Y:S01]  /*1ae30*/  HMMA.16816.F32 R24, R76.reuse, R90, R24 ;  /* 0x0000005a4c18723c */ /* 0x040fe20000001818 */
[----:B------:R-:W5:Y:S04]  /*1ae40*/  LDSM.16.MT88.4 R88, [R221+0x5900] ;  /* 0x00590000dd58783b */ /* 0x000f680000004200 */
[----:B------:R-:W-:Y:S03]  /*1ae50*/  MUFU.EX2 R71, R72 ;  /* 0x0000004800477308 */ /* 0x000fe60000000800 */
[C---:B--2---:R-:W-:Y:S04]  /*1ae60*/  HMMA.16816.F32 R28, R76.reuse, R80, R28 ;  /* 0x000000504c1c723c */ /* 0x044fe8000000181c */
[--C-:B-1----:R-:W-:Y:S01]  /*1ae70*/  FFMA.FTZ R70, R185, c[0x0][0x2d0], -R3.reuse ;  /* 0x0000b400b9467a23 */ /* 0x102fe20000010803 */
[----:B------:R-:W-:Y:S03]  /*1ae80*/  MOV R185, R137 ;  /* 0x0000008900b97202 */ /* 0x000fe60000000f00 */
[C---:B------:R-:W-:Y:S01]  /*1ae90*/  HMMA.16816.F32 R32, R76.reuse, R82, R32 ;  /* 0x000000524c20723c */ /* 0x040fe20000001820 */
[----:B------:R1:W-:Y:S01]  /*1aea0*/  MUFU.EX2 R117, R70 ;  /* 0x0000004600757308 */ /* 0x0003e20000000800 */
[----:B------:R-:W2:Y:S06]  /*1aeb0*/  LDSM.16.MT88.4 R80, [R220+0x5900] ;  /* 0x00590000dc50783b */ /* 0x000eac0000004200 */
[C---:B---3--:R-:W-:Y:S08]  /*1aec0*/  HMMA.16816.F32 R36, R76.reuse, R84, R36 ;  /* 0x000000544c24723c */ /* 0x048ff00000001824 */
[C---:B------:R-:W-:Y:S01]  /*1aed0*/  HMMA.16816.F32 R40, R76.reuse, R86, R40 ;  /* 0x000000564c28723c */ /* 0x040fe20000001828 */
[----:B------:R-:W4:Y:S07]  /*1aee0*/  LDSM.16.MT88.4 R84, [R217+0x2100] ;  /* 0x00210000d954783b */ /* 0x000f2e0000004200 */
[C---:B------:R-:W-:Y:S04]  /*1aef0*/  HMMA.16816.F32 R44, R76.reuse, R92, R44 ;  /* 0x0000005c4c2c723c */ /* 0x040fe8000000182c */
[--C-:B-1----:R-:W-:Y:S02]  /*1af00*/  FFMA.FTZ R70, R186, c[0x0][0x2d0], -R3.reuse ;  /* 0x0000b400ba467a23 */ /* 0x102fe40000010803 */
[----:B------:R-:W3:Y:S02]  /*1af10*/  LDL.LU R186, [R1+0x28] ;  /* 0x0000280001ba7983 */ /* 0x000ee40000300800 */
[C---:B------:R-:W-:Y:S01]  /*1af20*/  HMMA.16816.F32 R48, R76.reuse, R94, R48 ;  /* 0x0000005e4c30723c */ /* 0x040fe20000001830 */
[----:B------:R1:W1:Y:S01]  /*1af30*/  MUFU.EX2 R116, R70 ;  /* 0x0000004600747308 */ /* 0x0002620000000800 */
[----:B------:R-:W4:Y:S06]  /*1af40*/  LDSM.16.MT88.4 R92, [R218+0x2100] ;  /* 0x00210000da5c783b */ /* 0x000f2c0000004200 */
[C---:B-----5:R-:W-:Y:S02]  /*1af50*/  HMMA.16816.F32 R52, R76.reuse, R88, R52 ;  /* 0x000000584c34723c */ /* 0x060fe40000001834 */
[----:B------:R-:W5:Y:S06]  /*1af60*/  LDL.LU R184, [R1+0x24] ;  /* 0x0000240001b87983 */ /* 0x000f6c0000300800 */
[C---:B------:R-:W-:Y:S01]  /*1af70*/  HMMA.16816.F32 R56, R76.reuse, R90, R56 ;  /* 0x0000005a4c38723c */ /* 0x040fe20000001838 */
[----:B------:R-:W4:Y:S07]  /*1af80*/  LDSM.16.MT88.4 R88, [R221+0x2100] ;  /* 0x00210000dd58783b */ /* 0x000f2e0000004200 */
[C---:B--2---:R-:W-:Y:S04]  /*1af90*/  HMMA.16816.F32 R60, R76.reuse, R80, R60 ;  /* 0x000000504c3c723c */ /* 0x044fe8000000183c */
[--C-:B-1----:R-:W-:Y:S04]  /*1afa0*/  FFMA.FTZ R70, R187, c[0x0][0x2d0], -R74.reuse ;  /* 0x0000b400bb467a23 */ /* 0x102fe8000001084a */
[----:B------:R-:W-:Y:S01]  /*1afb0*/  HMMA.16816.F32 R64, R76, R82, R64 ;  /* 0x000000524c40723c */ /* 0x000fe20000001840 */
[----:B------:R1:W2:Y:S01]  /*1afc0*/  MUFU.EX2 R164, R70 ;  /* 0x0000004600a47308 */ /* 0x0002a20000000800 */
[----:B------:R-:W2:Y:S05]  /*1afd0*/  LDSM.16.MT88.4 R80, [R220+0x2100] ;  /* 0x00210000dc50783b */ /* 0x000eaa0000004200 */
[----:B----4-:R-:W-:Y:S02]  /*1afe0*/  F2FP.PACK_AB R76, R118, R119 ;  /* 0x00000077764c723e */ /* 0x010fe400000000ff */
        /* <DEDUP_REMOVED lines=9> */
[C---:B------:R-:W-:Y:S08]  /*1b080*/  HMMA.16816.F32 R4, R76.reuse, R84, R4 ;  /* 0x000000544c04723c */ /* 0x040ff00000001804 */
[C---:B------:R-:W-:Y:S01]  /*1b090*/  HMMA.16816.F32 R8, R76.reuse, R86, R8 ;  /* 0x000000564c08723c */ /* 0x040fe20000001808 */
[----:B------:R-:W2:Y:S07]  /*1b0a0*/  LDSM.16.MT88.4 R84, [R217+0x6100] ;  /* 0x00610000d954783b */ /* 0x000eae0000004200 */
[C---:B------:R-:W-:Y:S04]  /*1b0b0*/  HMMA.16816.F32 R12, R76.reuse, R92, R12 ;  /* 0x0000005c4c0c723c */ /* 0x040fe8000000180c */
[--C-:B-1----:R-:W-:Y:S04]  /*1b0c0*/  FFMA.FTZ R70, R208, c[0x0][0x2d0], -R74.reuse ;  /* 0x0000b400d0467a23 */ /* 0x102fe8000001084a */
[C---:B------:R-:W-:Y:S01]  /*1b0d0*/  HMMA.16816.F32 R16, R76.reuse, R94, R16 ;  /* 0x0000005e4c10723c */ /* 0x040fe20000001810 */
[----:B------:R1:W4:Y:S01]  /*1b0e0*/  MUFU.EX2 R126, R70 ;  /* 0x00000046007e7308 */ /* 0x0003220000000800 */
        /* <DEDUP_REMOVED lines=20> */
[C---:B----4-:R-:W-:Y:S04]  /*1b230*/  HMMA.16816.F32 R60, R76.reuse, R92, R60 ;  /* 0x0000005c4c3c723c */ /* 0x050fe8000000183c */
[--C-:B-1----:R-:W-:Y:S04]  /*1b240*/  FFMA.FTZ R70, R211, c[0x0][0x2d0], -R74.reuse ;  /* 0x0000b400d3467a23 */ /* 0x102fe8000001084a */
[----:B------:R-:W-:Y:S01]  /*1b250*/  HMMA.16816.F32 R64, R76, R94, R64 ;  /* 0x0000005e4c40723c */ /* 0x000fe20000001840 */
[----:B------:R1:W-:Y:S01]  /*1b260*/  MUFU.EX2 R161, R70 ;  /* 0x0000004600a17308 */ /* 0x0003e20000000800 */
[----:B------:R-:W-:Y:S05]  /*1b270*/  LDSM.16.MT88.4 R92, [R218+0x6900] ;  /* 0x00690000da5c783b */ /* 0x000fea0000004200 */
[----:B------:R-:W-:Y:S02]  /*1b280*/  F2FP.PACK_AB R76, R126, R127 ;  /* 0x0000007f7e4c723e */ /* 0x000fe400000000ff */
[----:B------:R-:W-:Y:S03]  /*1b290*/  F2FP.PACK_AB R77, R124, R125 ;  /* 0x0000007d7c4d723e */ /* 0x000fe600000000ff */
[----:B-1----:R-:W-:Y:S04]  /*1b2a0*/  FFMA.FTZ R70, R242, c[0x0][0x2d0], -R74 ;  /* 0x0000b400f2467a23 */ /* 0x002fe8000001084a */
[----:B------:R1:W4:Y:S02]  /*1b2b0*/  MUFU.EX2 R160, R70 ;  /* 0x0000004600a07308 */ /* 0x0003240000000800 */
[----:B-1----:R-:W-:Y:S01]  /*1b2c0*/  FFMA.FTZ R70, R243, c[0x0][0x2d0], -R3 ;  /* 0x0000b400f3467a23 */ /* 0x002fe20000010803 */
[----:B----4-:R-:W-:Y:S07]  /*1b2d0*/  F2FP.PACK_AB R78, R160, R161 ;  /* 0x000000a1a04e723e */ /* 0x010fee00000000ff */
[----:B------:R1:W-:Y:S01]  /*1b2e0*/  MUFU.EX2 R159, R70 ;  /* 0x00000046009f7308 */ /* 0x0003e20000000800 */
[----:B---3--:R-:W-:Y:S02]  /*1b2f0*/  FFMA.FTZ R2, R2, R186, R189 ;  /* 0x000000ba02027223 */ /* 0x008fe400000100bd */
[----:B-----5:R-:W-:Y:S04]  /*1b300*/  FFMA.FTZ R0, R0, R184, R185 ;  /* 0x000000b800007223 */ /* 0x020fe800000100b9 */
[----:B------:R-:W-:Y:S04]  /*1b310*/  FADD.FTZ R0, R110, R0 ;  /* 0x000000006e007221 */ /* 0x000fe80000010000 */
[----:B------:R-:W-:Y:S02]  /*1b320*/  FADD.FTZ R0, R114, R0 ;  /* 0x0000000072007221 */ /* 0x000fe40000010000 */
[--C-:B-1----:R-:W-:Y:S04]  /*1b330*/  FFMA.FTZ R70, R244, c[0x0][0x2d0], -R3.reuse ;  /* 0x0000b400f4467a23 */ /* 0x102fe80000010803 */
        /* <DEDUP_REMOVED lines=10> */
[----:B------:R1:W4:Y:S01]  /*1b3e0*/  MUFU.EX2 R134, R70 ;  /* 0x0000004600867308 */ /* 0x0003220000000800 */
[----:B------:R-:W-:Y:S06]  /*1b3f0*/  LDSM.16.MT88.4 R104, [R220+0x7100] ;  /* 0x00710000dc68783b */ /* 0x000fec0000004200 */
[C---:B------:R-:W-:Y:S08]  /*1b400*/  HMMA.16816.F32 R20, R76.reuse, R80, R20 ;  /* 0x000000504c14723c */ /* 0x040ff00000001814 */
[C---:B------:R-:W-:Y:S01]  /*1b410*/  HMMA.16816.F32 R24, R76.reuse, R82, R24 ;  /* 0x000000524c18723c */ /* 0x040fe20000001818 */
[----:B------:R-:W5:Y:S07]  /*1b420*/  LDSM.16.MT88.4 R80, [R221+0x6900] ;  /* 0x00690000dd50783b */ /* 0x000f6e0000004200 */
        /* <DEDUP_REMOVED lines=13> */
[C---:B-----5:R-:W-:Y:S08]  /*1b500*/  HMMA.16816.F32 R52, R76.reuse, R80, R52 ;  /* 0x000000504c34723c */ /* 0x060ff00000001834 */
[C---:B------:R-:W-:Y:S01]  /*1b510*/  HMMA.16816.F32 R56, R76.reuse, R82, R56 ;  /* 0x000000524c38723c */ /* 0x040fe20000001838 */
[----:B------:R-:W5:Y:S07]  /*1b520*/  LDSM.16.MT88.4 R80, [R218+0x3100] ;  /* 0x00310000da50783b */ /* 0x000f6e0000004200 */
[C---:B--2---:R-:W-:Y:S04]  /*1b530*/  HMMA.16816.F32 R60, R76.reuse, R84, R60 ;  /* 0x000000544c3c723c */ /* 0x044fe8000000183c */
[--C-:B-1----:R-:W-:Y:S04]  /*1b540*/  FFMA.FTZ R70, R251, c[0x0][0x2d0], -R74.reuse ;  /* 0x0000b400fb467a23 */ /* 0x102fe8000001084a */
[----:B------:R-:W-:Y:S01]  /*1b550*/  HMMA.16816.F32 R64, R76, R86, R64 ;  /* 0x000000564c40723c */ /* 0x000fe20000001840 */
[----:B------:R1:W2:Y:S01]  /*1b560*/  MUFU.EX2 R156, R70 ;  /* 0x00000046009c7308 */ /* 0x0002a20000000800 */
[----:B------:R-:W3:Y:S05]  /*1b570*/  LDSM.16.MT88.4 R84, [R221+0x3100] ;  /* 0x00310000dd54783b */ /* 0x000eea0000004200 */
[----:B----4-:R-:W-:Y:S02]  /*1b580*/  F2FP.PACK_AB R76, R134, R135 ;  /* 0x00000087864c723e */ /* 0x010fe400000000ff */
[----:B------:R-:W-:Y:S03]  /*1b590*/  F2FP.PACK_AB R77, R132, R133 ;  /* 0x00000085844d723e */ /* 0x000fe600000000ff */
[--C-:B-1----:R-:W-:Y:S01]  /*1b5a0*/  FFMA.FTZ R70, R252, c[0x0][0x2d0], -R3.reuse ;  /* 0x0000b400fc467a23 */ /* 0x102fe20000010803 */
[----:B--2---:R-:W-:Y:S03]  /*1b5b0*/  F2FP.PACK_AB R78, R156, R157 ;  /* 0x0000009d9c4e723e */ /* 0x004fe600000000ff */
[----:B------:R1:W-:Y:S02]  /*1b5c0*/  MUFU.EX2 R155, R70 ;  /* 0x00000046009b7308 */ /* 0x0003e40000000800 */
[--C-:B-1----:R-:W-:Y:S01]  /*1b5d0*/  FFMA.FTZ R70, R150, c[0x0][0x2d0], -R3.reuse ;  /* 0x0000b40096467a23 */ /* 0x102fe20000010803 */
[----:B------:R-:W-:Y:S07]  /*1b5e0*/  MOV R150, R154 ;  /* 0x0000009a00967202 */ /* 0x000fee0000000f00 */
[----:B------:R1:W2:Y:S02]  /*1b5f0*/  MUFU.EX2 R154, R70 ;  /* 0x00000046009a7308 */ /* 0x0002a40000000800 */
[--C-:B-1----:R-:W-:Y:S01]  /*1b600*/  FFMA.FTZ R70, R153, c[0x0][0x2d0], -R74.reuse ;  /* 0x0000b40099467a23 */ /* 0x102fe2000001084a */
[----:B--2---:R-:W-:Y:S07]  /*1b610*/  F2FP.PACK_AB R79, R154, R155 ;  /* 0x0000009b9a4f723e */ /* 0x004fee00000000ff */
[----:B------:R1:W-:Y:S01]  /*1b620*/  MUFU.EX2 R153, R70 ;  /* 0x0000004600997308 */ /* 0x0003e20000000800 */
[C---:B---3--:R-:W-:Y:S08]  /*1b630*/  HMMA.16816.F32 R4, R76.reuse, R88, R4 ;  /* 0x000000584c04723c */ /* 0x048ff00000001804 */
[C---:B------:R-:W-:Y:S01]  /*1b640*/  HMMA.16816.F32 R8, R76.reuse, R90, R8 ;  /* 0x0000005a4c08723c */ /* 0x040fe20000001808 */
[----:B------:R-:W2:Y:S07]  /*1b650*/  LDSM.16.MT88.4 R88, [R217+0x7100] ;  /* 0x00710000d958783b */ /* 0x000eae0000004200 */
[C---:B-----5:R-:W-:Y:S04]  /*1b660*/  HMMA.16816.F32 R12, R76.reuse, R80, R12 ;  /* 0x000000504c0c723c */ /* 0x060fe8000000180c */
[----:B-1----:R-:W-:Y:S01]  /*1b670*/  FFMA.FTZ R70, R108, c[0x0][0x2d0], -R74 ;  /* 0x0000b4006c467a23 */ /* 0x002fe2000001084a */
[----:B------:R-:W-:Y:S02]  /*1b680*/  MOV R108, R109 ;  /* 0x0000006d006c7202 */ /* 0x000fe40000000f00 */
[----:B------:R-:W-:Y:S01]  /*1b690*/  MOV R109, R112 ;  /* 0x00000070006d7202 */ /* 0x000fe20000000f00 */
[C---:B------:R-:W-:Y:S01]  /*1b6a0*/  HMMA.16816.F32 R16, R76.reuse, R82, R16 ;  /* 0x000000524c10723c */ /* 0x040fe20000001810 */
[----:B------:R-:W1:Y:S03]  /*1b6b0*/  LDSM.16.MT88.4 R80, [R217+0x3900] ;  /* 0x00390000d950783b */ /* 0x000e660000004200 */
[----:B------:R-:W-:Y:S02]  /*1b6c0*/  MOV R112, R152 ;  /* 0x0000009800707202 */ /* 0x000fe40000000f00 */
[----:B------:R3:W4:Y:S02]  /*1b6d0*/  MUFU.EX2 R152, R70 ;  /* 0x0000004600987308 */ /* 0x0007240000000800 */
[C---:B------:R-:W-:Y:S04]  /*1b6e0*/  HMMA.16816.F32 R20, R76.reuse, R84, R20 ;  /* 0x000000544c14723c */ /* 0x040fe80000001814 */
[----:B------:R-:W-:Y:S04]  /*1b6f0*/  FADD.FTZ R0, R112, R0 ;  /* 0x0000000070007221 */ /* 0x000fe80000010000 */
[C---:B------:R-:W-:Y:S08]  /*1b700*/  HMMA.16816.F32 R24, R76.reuse, R86, R24 ;  /* 0x000000564c18723c */ /* 0x040ff00000001818 */
[C---:B------:R-:W-:Y:S04]  /*1b710*/  HMMA.16816.F32 R28, R76.reuse, R92, R28 ;  /* 0x0000005c4c1c723c */ /* 0x040fe8000000181c */
[--C-:B---3--:R-:W-:Y:S01]  /*1b720*/  FFMA.FTZ R70, R75, c[0x0][0x2d0], -R3.reuse ;  /* 0x0000b4004b467a23 */ /* 0x108fe20000010803 */
[----:B------:R-:W-:Y:S03]  /*1b730*/  MOV R75, R151 ;  /* 0x00000097004b7202 */ /* 0x000fe60000000f00 */
[C---:B------:R-:W-:Y:S01]  /*1b740*/  HMMA.16816.F32 R32, R76.reuse, R94, R32 ;  /* 0x0000005e4c20723c */ /* 0x040fe20000001820 */
[----:B------:R3:W-:Y:S03]  /*1b750*/  MUFU.EX2 R151, R70 ;  /* 0x0000004600977308 */ /* 0x0007e60000000800 */
[----:B------:R-:W-:Y:S02]  /*1b760*/  MOV R183, R75 ;  /* 0x0000004b00b77202 */ /* 0x000fe40000000f00 */
[----:B----4-:R-:W-:Y:S02]  /*1b770*/  F2FP.PACK_AB R136, R152, R153 ;  /* 0x000000999888723e */ /* 0x010fe400000000ff */
[C---:B--2---:R-:W-:Y:S04]  /*1b780*/  HMMA.16816.F32 R36, R76.reuse, R88, R36 ;  /* 0x000000584c24723c */ /* 0x044fe80000001824 */
[----:B------:R-:W-:Y:S04]  /*1b790*/  FADD.FTZ R2, R183, R2 ;  /* 0x00000002b7027221 */ /* 0x000fe80000010000 */
[C---:B------:R-:W-:Y:S04]  /*1b7a0*/  HMMA.16816.F32 R40, R76.reuse, R90, R40 ;  /* 0x0000005a4c28723c */ /* 0x040fe80000001828 */
[----:B------:R-:W-:Y:S04]  /*1b7b0*/  FADD.FTZ R2, R115, R2 ;  /* 0x0000000273027221 */ /* 0x000fe80000010000 */
[C---:B------:R-:W-:Y:S04]  /*1b7c0*/  HMMA.16816.F32 R44, R76.reuse, R96, R44 ;  /* 0x000000604c2c723c */ /* 0x040fe8000000182c */
[--C-:B---3--:R-:W-:Y:S02]  /*1b7d0*/  FFMA.FTZ R70, R150, c[0x0][0x2d0], -R3.reuse ;  /* 0x0000b40096467a23 */ /* 0x108fe40000010803 */
[----:B------:R-:W-:Y:S02]  /*1b7e0*/  FFMA.FTZ R3, R73, c[0x0][0x2d0], -R3 ;  /* 0x0000b40049037a23 */ /* 0x000fe40000010803 */
[C---:B------:R-:W-:Y:S01]  /*1b7f0*/  HMMA.16816.F32 R48, R76.reuse, R98, R48 ;  /* 0x000000624c30723c */ /* 0x040fe20000001830 */
[----:B------:R2:W3:Y:S01]  /*1b800*/  MUFU.EX2 R150, R70 ;  /* 0x0000004600967308 */ /* 0x0004e20000000800 */
[----:B------:R-:W-:Y:S02]  /*1b810*/  LDSM.16.MT88.4 R96, [R221+0x3900] ;  /* 0x00390000dd60783b */ /* 0x000fe40000004200 */
[----:B------:R-:W-:Y:S04]  /*1b820*/  FADD.FTZ R2, R113, R2 ;  /* 0x0000000271027221 */ /* 0x000fe80000010000 */
[C---:B------:R-:W-:Y:S02]  /*1b830*/  HMMA.16816.F32 R52, R76.reuse, R100, R52 ;  /* 0x000000644c34723c */ /* 0x040fe40000001834 */
[----:B------:R-:W-:Y:S02]  /*1b840*/  LDSM.16.MT88.4 R112, [R217+0x7900] ;  /* 0x00790000d970783b */ /* 0x000fe40000004200 */
[----:B------:R-:W-:Y:S04]  /*1b850*/  FADD.FTZ R2, R111, R2 ;  /* 0x000000026f027221 */ /* 0x000fe80000010000 */
[C---:B------:R-:W-:Y:S04]  /*1b860*/  HMMA.16816.F32 R56, R76.reuse, R102, R56 ;  /* 0x000000664c38723c */ /* 0x040fe80000001838 */
[----:B------:R-:W-:Y:S04]  /*1b870*/  FADD.FTZ R2, R109, R2 ;  /* 0x000000026d027221 */ /* 0x000fe80000010000 */
[C---:B------:R-:W-:Y:S04]  /*1b880*/  HMMA.16816.F32 R60, R76.reuse, R104, R60 ;  /* 0x000000684c3c723c */ /* 0x040fe8000000183c */
[----:B--2---:R-:W-:Y:S01]  /*1b890*/  FFMA.FTZ R70, R149, c[0x0][0x2d0], -R74 ;  /* 0x0000b40095467a23 */ /* 0x004fe2000001084a */
[----:B---3--:R-:W-:Y:S01]  /*1b8a0*/  F2FP.PACK_AB R137, R150, R151 ;  /* 0x000000979689723e */ /* 0x008fe200000000ff */
[----:B------:R-:W-:Y:S02]  /*1b8b0*/  FADD.FTZ R2, R123, R2 ;  /* 0x000000027b027221 */ /* 0x000fe40000010000 */
[----:B------:R-:W-:Y:S01]  /*1b8c0*/  HMMA.16816.F32 R64, R76, R106, R64 ;  /* 0x0000006a4c40723c */ /* 0x000fe20000001840 */
[----:B------:R2:W-:Y:S01]  /*1b8d0*/  MUFU.EX2 R149, R70 ;  /* 0x0000004600957308 */ /* 0x0005e20000000800 */
[----:B------:R-:W-:Y:S02]  /*1b8e0*/  LDSM.16.MT88.4 R104, [R220+0x3900] ;  /* 0x00390000dc68783b */ /* 0x000fe40000004200 */
[----:B------:R-:W-:Y:S04]  /*1b8f0*/  FADD.FTZ R2, R122, R2 ;  /* 0x000000027a027221 */ /* 0x000fe80000010000 */
[----:B------:R-:W-:Y:S04]  /*1b900*/  FADD.FTZ R2, R181, R2 ;  /* 0x00000002b5027221 */ /* 0x000fe80000010000 */
[----:B------:R-:W-:Y:S04]  /*1b910*/  FADD.FTZ R2, R175, R2 ;  /* 0x00000002af027221 */ /* 0x000fe80000010000 */
[----:B------:R-:W-:Y:S04]  /*1b920*/  FADD.FTZ R2, R131, R2 ;  /* 0x0000000283027221 */ /* 0x000fe80000010000 */
[----:B------:R-:W-:Y:S04]  /*1b930*/  FADD.FTZ R2, R130, R2 ;  /* 0x0000000282027221 */ /* 0x000fe80000010000 */
[----:B------:R-:W-:Y:S02]  /*1b940*/  FADD.FTZ R2, R173, R2 ;  /* 0x00000002ad027221 */ /* 0x000fe40000010000 */
[----:B--2---:R-:W-:Y:S01]  /*1b950*/  FFMA.FTZ R70, R108, c[0x0][0x2d0], -R74 ;  /* 0x0000b4006c467a23 */ /* 0x004fe2000001084a */
[----:B------:R-:W-:Y:S01]  /*1b960*/  MOV R108, R139 ;  /* 0x0000008b006c7202 */ /* 0x000fe20000000f00 */
[----:B------:R-:W2:Y:S01]  /*1b970*/  LDSM.16.MT88.4 R72, [R218+0x3900] ;  /* 0x00390000da48783b */ /* 0x000ea20000004200 */
[----:B------:R-:W-:Y:S01]  /*1b980*/  FADD.FTZ R2, R172, R2 ;  /* 0x00000002ac027221 */ /* 0x000fe20000010000 */
[----:B------:R-:W3:Y:S02]  /*1b990*/  MUFU.EX2 R148, R70 ;  /* 0x0000004600947308 */ /* 0x000ee40000000800 */
[----:B------:R-:W-:Y:S02]  /*1b9a0*/  FADD.FTZ R0, R108, R0 ;  /* 0x000000006c007221 */ /* 0x000fe40000010000 */
[----:B------:R-:W-:Y:S02]  /*1b9b0*/  FADD.FTZ R2, R169, R2 ;  /* 0x00000002a9027221 */ /* 0x000fe40000010000 */
[----:B------:R-:W-:Y:S02]  /*1b9c0*/  FADD.FTZ R0, R182, R0 ;  /* 0x00000000b6007221 */ /* 0x000fe40000010000 */
[----:B------:R-:W-:Y:S02]  /*1b9d0*/  FADD.FTZ R2, R168, R2 ;  /* 0x00000002a8027221 */ /* 0x000fe40000010000 */
[----:B------:R-:W4:Y:S01]  /*1b9e0*/  MUFU.EX2 R70, R3 ;  /* 0x0000000300467308 */ /* 0x000f220000000800 */
[----:B------:R-:W-:Y:S02]  /*1b9f0*/  FADD.FTZ R0, R121, R0 ;  /* 0x0000000079007221 */ /* 0x000fe40000010000 */
[----:B------:R-:W-:Y:S02]  /*1ba00*/  FADD.FTZ R2, R119, R2 ;  /* 0x0000000277027221 */ /* 0x000fe40000010000 */
[----:B------:R-:W-:Y:S02]  /*1ba10*/  FADD.FTZ R0, R120, R0 ;  /* 0x0000000078007221 */ /* 0x000fe40000010000 */
[----:B------:R-:W5:Y:S01]  /*1ba20*/  LDSM.16.MT88.4 R120, [R218+0x7900] ;  /* 0x00790000da78783b */ /* 0x000f620000004200 */
[----:B------:R-:W-:Y:S02]  /*1ba30*/  FADD.FTZ R2, R118, R2 ;  /* 0x0000000276027221 */ /* 0x000fe40000010000 */
[----:B------:R-:W-:Y:S02]  /*1ba40*/  FADD.FTZ R0, R180, R0 ;  /* 0x00000000b4007221 */ /* 0x000fe40000010000 */
[----:B------:R-:W-:Y:S01]  /*1ba50*/  FADD.FTZ R2, R165, R2 ;  /* 0x00000002a5027221 */ /* 0x000fe20000010000 */
[----:B---3--:R-:W-:Y:S01]  /*1ba60*/  F2FP.PACK_AB R138, R148, R149 ;  /* 0x00000095948a723e */ /* 0x008fe200000000ff */
[----:B------:R-:W-:Y:S02]  /*1ba70*/  FADD.FTZ R0, R174, R0 ;  /* 0x00000000ae007221 */ /* 0x000fe40000010000 */
[----:B------:R-:W-:Y:S02]  /*1ba80*/  FADD.FTZ R2, R164, R2 ;  /* 0x00000002a4027221 */ /* 0x000fe40000010000 */
[----:B------:R-:W-:Y:S02]  /*1ba90*/  FADD.FTZ R0, R129, R0 ;  /* 0x0000000081007221 */ /* 0x000fe40000010000 */
[----:B------:R-:W-:Y:S02]  /*1baa0*/  FADD.FTZ R2, R127, R2 ;  /* 0x000000027f027221 */ /* 0x000fe40000010000 */
[----:B------:R-:W-:Y:S01]  /*1bab0*/  FADD.FTZ R0, R128, R0 ;  /* 0x0000000080007221 */ /* 0x000fe20000010000 */
[----:B----4-:R-:W-:Y:S01]  /*1bac0*/  F2FP.PACK_AB R139, R70, R71 ;  /* 0x00000047468b723e */ /* 0x010fe200000000ff */
[----:B------:R-:W3:Y:S01]  /*1bad0*/  LDSM.16.MT88.4 R128, [R221+0x7900] ;  /* 0x00790000dd80783b */ /* 0x000ee20000004200 */
[----:B------:R-:W-:Y:S02]  /*1bae0*/  FADD.FTZ R2, R126, R2 ;  /* 0x000000027e027221 */ /* 0x000fe40000010000 */
[----:B------:R-:W-:Y:S02]  /*1baf0*/  FADD.FTZ R0, R171, R0 ;  /* 0x00000000ab007221 */ /* 0x000fe40000010000 */
[----:B------:R-:W-:Y:S01]  /*1bb00*/  FADD.FTZ R2, R161, R2 ;  /* 0x00000002a1027221 */ /* 0x000fe20000010000 */
[C---:B-1----:R-:W-:Y:S02]  /*1bb10*/  HMMA.16816.F32 R76, R136.reuse, R80, R4 ;  /* 0x00000050884c723c */ /* 0x042fe40000001804 */
[----:B------:R-:W1:Y:S03]  /*1bb20*/  LDSM.16.MT88.4 R4, [R220+0x7900] ;  /* 0x00790000dc04783b */ /* 0x000e660000004200 */
[----:B------:R-:W-:Y:S02]  /*1bb30*/  FADD.FTZ R2, R160, R2 ;  /* 0x00000002a0027221 */ /* 0x000fe40000010000 */
[----:B------:R-:W-:Y:S01]  /*1bb40*/  FADD.FTZ R0, R170, R0 ;  /* 0x00000000aa007221 */ /* 0x000fe20000010000 */
[C---:B------:R-:W-:Y:S04]  /*1bb50*/  HMMA.16816.F32 R80, R136.reuse, R82, R8 ;  /* 0x000000528850723c */ /* 0x040fe80000001808 */
[----:B------:R-:W-:Y:S02]  /*1bb60*/  FADD.FTZ R2, R135, R2 ;  /* 0x0000000287027221 */ /* 0x000fe40000010000 */
[----:B------:R-:W-:Y:S02]  /*1bb70*/  FADD.FTZ R0, R167, R0 ;  /* 0x00000000a7007221 */ /* 0x000fe40000010000 */
[C---:B--2---:R-:W-:Y:S04]  /*1bb80*/  HMMA.16816.F32 R84, R136.reuse, R72, R12 ;  /* 0x000000488854723c */ /* 0x044fe8000000180c */
        /* <DEDUP_REMOVED lines=18> */
[C---:B-----5:R-:W-:Y:S04]  /*1bcb0*/  HMMA.16816.F32 R116, R136.reuse, R120, R44 ;  /* 0x000000788874723c */ /* 0x060fe8000000182c */
[----:B------:R-:W-:Y:S04]  /*1bcc0*/  FADD.FTZ R0, R158, R0 ;  /* 0x000000009e007221 */ /* 0x000fe80000010000 */
[C---:B------:R-:W-:Y:S04]  /*1bcd0*/  HMMA.16816.F32 R120, R136.reuse, R122, R48 ;  /* 0x0000007a8878723c */ /* 0x040fe80000001830 */
[----:B------:R-:W-:Y:S04]  /*1bce0*/  FADD.FTZ R0, R133, R0 ;  /* 0x0000000085007221 */ /* 0x000fe80000010000 */
[C---:B---3--:R-:W-:Y:S04]  /*1bcf0*/  HMMA.16816.F32 R124, R136.reuse, R128, R52 ;  /* 0x00000080887c723c */ /* 0x048fe80000001834 */
[----:B------:R-:W-:Y:S04]  /*1bd00*/  FADD.FTZ R0, R132, R0 ;  /* 0x0000000084007221 */ /* 0x000fe80000010000 */
[C---:B------:R-:W-:Y:S04]  /*1bd10*/  HMMA.16816.F32 R128, R136.reuse, R130, R56 ;  /* 0x000000828880723c */ /* 0x040fe80000001838 */
[----:B------:R-:W-:Y:S04]  /*1bd20*/  FADD.FTZ R0, R155, R0 ;  /* 0x000000009b007221 */ /* 0x000fe80000010000 */
[----:B------:R-:W-:Y:S01]  /*1bd30*/  FADD.FTZ R3, R154, R0 ;  /* 0x000000009a037221 */ /* 0x000fe20000010000 */
[C---:B-1----:R-:W-:Y:S03]  /*1bd40*/  HMMA.16816.F32 R132, R136.reuse, R4, R60 ;  /* 0x000000048884723c */ /* 0x042fe6000000183c */
[----:B------:R-:W-:Y:S02]  /*1bd50*/  FADD.FTZ R0, R153, R2 ;  /* 0x0000000299007221 */ /* 0x000fe40000010000 */
[----:B------:R-:W-:Y:S02]  /*1bd60*/  FADD.FTZ R3, R151, R3 ;  /* 0x0000000397037221 */ /* 0x000fe40000010000 */
[----:B------:R-:W-:Y:S01]  /*1bd70*/  FADD.FTZ R0, R152, R0 ;  /* 0x0000000098007221 */ /* 0x000fe20000010000 */
[----:B------:R-:W-:Y:S04]  /*1bd80*/  HMMA.16816.F32 R136, R136, R6, R64 ;  /* 0x000000068888723c */ /* 0x000fe80000001840 */
[----:B------:R-:W-:Y:S02]  /*1bd90*/  FADD.FTZ R3, R150, R3 ;  /* 0x0000000396037221 */ /* 0x000fe40000010000 */
[----:B------:R-:W-:Y:S02]  /*1bda0*/  FADD.FTZ R2, R149, R0 ;  /* 0x0000000095027221 */ /* 0x000fe40000010000 */
[----:B------:R-:W-:Y:S01]  /*1bdb0*/  FADD.FTZ R0, R71, R3 ;  /* 0x0000000347007221 */ /* 0x000fe20000010000 */
[----:B------:R-:W-:Y:S03]  /*1bdc0*/  MOV R71, R68 ;  /* 0x0000004400477202 */ /* 0x000fe60000000f00 */
[----:B------:R-:W-:Y:S02]  /*1bdd0*/  FADD.FTZ R2, R148, R2 ;  /* 0x0000000294027221 */ /* 0x000fe40000010000 */
[----:B------:R-:W-:Y:S01]  /*1bde0*/  FADD.FTZ R0, R70, R0 ;  /* 0x0000000046007221 */ /* 0x000fe20000010000 */
[----:B------:R-:W-:Y:S02]  /*1bdf0*/  MOV R70, R69 ;  /* 0x0000004500467202 */ /* 0x000fe40000000f00 */
[----:B------:R1:W-:Y:S04]  /*1be00*/  STL [R1+0x28], R2 ;  /* 0x0000280201007387 */ /* 0x0003e80000100800 */
[----:B------:R1:W-:Y:S02]  /*1be10*/  STL [R1+0x24], R0 ;  /* 0x0000240001007387 */ /* 0x0003e40000100800 */
[----:B-1----:R-:W-:-:S05]  /*1be20*/  @P0 BRA `(.L_x_685) ;  /* 0xffffc11000000947 */ /* 0x002fca000383ffff */
.L_x_684:
[----:B-1----:R-:W2:Y:S04]  /*1be30*/  LDL.LU R0, [R1+0x28] ;  /* 0x0000280001007983 */ /* 0x002ea80000300800 */
[----:B------:R-:W3:Y:S01]  /*1be40*/  LDL.LU R2, [R1+0x24] ;  /* 0x0000240001027983 */ /* 0x000ee20000300800 */
[----:B------:R-:W-:-:S02]  /*1be50*/  MOV R30, 0xff800000 ;  /* 0xff800000001e7802 */ /* 0x000fc40000000f00 */
[----:B------:R-:W-:Y:S02]  /*1be60*/  MOV R31, 0xff800000 ;  /* 0xff800000001f7802 */ /* 0x000fe40000000f00 */
[----:B------:R-:W-:Y:S01]  /*1be70*/  PLOP3.LUT P2, PT, PT, PT, PT, 0x8, 0x0 ;  /* 0x000000000000781c */ /* 0x000fe20003f4e170 */
[----:B--2---:R-:W1:Y:S04]  /*1be80*/  SHFL.BFLY PT, R3, R0, 0x2, 0x1f ;  /* 0x0c401f0000037f89 */ /* 0x004e6800000e0000 */
[----:B---3--:R-:W2:Y:S01]  /*1be90*/  SHFL.BFLY PT, R6, R2, 0x2, 0x1f ;  /* 0x0c401f0002067f89 */ /* 0x008ea200000e0000 */
[----:B-1----:R-:W-:Y:S02]  /*1bea0*/  FADD.FTZ R3, R3, R0 ;  /* 0x0000000003037221 */ /* 0x002fe40000010000 */
[----:B--2---:R-:W-:-:S03]  /*1beb0*/  FADD.FTZ R6, R6, R2 ;  /* 0x0000000206067221 */ /* 0x004fc60000010000 */
[----:B------:R-:W1:Y:S01]  /*1bec0*/  SHFL.BFLY PT, R0, R3, 0x1, 0x1f ;  /* 0x0c201f0003007f89 */ /* 0x000e6200000e0000 */
[----:B------:R-:W-:-:S03]  /*1bed0*/  MOV R2, RZ ;  /* 0x000000ff00027202 */ /* 0x000fc60000000f00 */
        /* <DEDUP_REMOVED lines=82> */
.L_x_642:
        /* <DEDUP_REMOVED lines=23> */
[CC--:B------:R-:W-:Y:S02]  /*1c570*/  LEA.HI R2, R33.reuse, R32.reuse, RZ, 0x2 ;  /* 0x0000002021027211 */ /* 0x0c0fe400078f10ff */
[----:B------:R-:W-:Y:S02]  /*1c580*/  LEA.HI R29, R33, R32, RZ, 0x5 ;  /* 0x00000020211d7211 */ /* 0x000fe400078f28ff */
[----:B------:R-:W-:-:S02]  /*1c590*/  SHF.R.S32.HI R4, RZ, 0x2, R2 ;  /* 0x00000002ff047819 */ /* 0x000fc40000011402 */
[----:B------:R-:W-:Y:S02]  /*1c5a0*/  SHF.R.S32.HI R0, RZ, 0x1f, R2 ;  /* 0x0000001fff007819 */ /* 0x000fe40000011402 */
[----:B------:R-:W-:Y:S02]  /*1c5b0*/  SHF.R.S32.HI R28, RZ, 0x5, R29 ;  /* 0x00000005ff1c7819 */ /* 0x000fe4000001141d */
[----:B------:R-:W-:Y:S02]  /*1c5c0*/  LEA.HI R0, R0, R4, RZ, 0x3 ;  /* 0x0000000400007211 */ /* 0x000fe400078f18ff */
[----:B------:R-:W-:Y:S02]  /*1c5d0*/  F2FP.PACK_AB R102, R103, R102 ;  /* 0x000000666766723e */ /* 0x000fe400000000ff */
[----:B------:R-:W-:Y:S02]  /*1c5e0*/  LOP3.LUT R0, R0, 0xfffffff8, RZ, 0xc0, !PT ;  /* 0xfffffff800007812 */ /* 0x000fe400078ec0ff */
[----:B------:R-:W-:-:S02]  /*1c5f0*/  F2FP.PACK_AB R24, R24, R104 ;  /* 0x000000681818723e */ /* 0x000fc400000000ff */
[----:B------:R-:W-:Y:S01]  /*1c600*/  F2FP.PACK_AB R106, R107, R106 ;  /* 0x0000006a6b6a723e */ /* 0x000fe200000000ff */
[----:B------:R-:W-:Y:S01]  /*1c610*/  IMAD.IADD R4, R4, 0x1, -R0 ;  /* 0x0000000104047824 */ /* 0x000fe200078e0a00 */
[----:B------:R-:W-:Y:S02]  /*1c620*/  LOP3.LUT R0, R2, 0xfffffffc, RZ, 0xc0, !PT ;  /* 0xfffffffc02007812 */ /* 0x000fe400078ec0ff */
[----:B------:R-:W-:Y:S01]  /*1c630*/  F2FP.PACK_AB R23, R23, R108 ;  /* 0x0000006c1717723e */ /* 0x000fe200000000ff */
[C---:B------:R-:W-:Y:S01]  /*1c640*/  IMAD.SHL.U32 R2, R4.reuse, 0x40, RZ ;  /* 0x0000004004027824 */ /* 0x040fe200078e00ff */
[----:B------:R-:W-:Y:S01]  /*1c650*/  LOP3.LUT R3, R4, 0x1, RZ, 0xc0, !PT ;  /* 0x0000000104037812 */ /* 0x000fe200078ec0ff */
[----:B------:R-:W-:Y:S01]  /*1c660*/  IMAD.IADD R22, R32, 0x1, -R0 ;  /* 0x0000000120167824 */ /* 0x000fe200078e0a00 */
[----:B------:R-:W-:Y:S02]  /*1c670*/  F2FP.PACK_AB R110, R111, R110 ;  /* 0x0000006e6f6e723e */ /* 0x000fe400000000ff */
        /* <DEDUP_REMOVED lines=13> */
[----:B------:R-:W-:Y:S02]  /*1c750*/  F2FP.PACK_AB R19, R19, R118 ;  /* 0x000000761313723e */ /* 0x000fe400000000ff */
        /* <DEDUP_REMOVED lines=14> */
[----:B------:R-:W-:Y:S01]  /*1c840*/  F2FP.PACK_AB R14, R14, R136 ;  /* 0x000000880e0e723e */ /* 0x000fe200000000ff */
[----:B------:R-:W-:Y:S01]  /*1c850*/  STS [R0+0x480], R78 ;  /* 0x0004804e00007388 */ /* 0x000fe20000000800 */
[----:B------:R-:W-:-:S02]  /*1c860*/  F2FP.PACK_AB R10, R10, R138 ;  /* 0x0000008a0a0a723e */ /* 0x000fc400000000ff */
[----:B------:R-:W-:Y:S01]  /*1c870*/  PLOP3.LUT P0, PT, PT, PT, UP1, 0x80, 0x0 ;  /* 0x000000000000781c */ /* 0x000fe20003f0f018 */
[----:B------:R2:W-:Y:S04]  /*1c880*/  STS [R2], R7 ;  /* 0x0000000702007388 */ /* 0x0005e80000000800 */
[----:B------:R-:W-:Y:S04]  /*1c890*/  STS [R2+0x400], R82 ;  /* 0x0004005202007388 */ /* 0x000fe80000000800 */
[----:B------:R3:W-:Y:S04]  /*1c8a0*/  STS [R3+0x80], R6 ;  /* 0x0000800603007388 */ /* 0x0007e80000000800 */
[----:B------:R-:W-:Y:S04]  /*1c8b0*/  STS [R3+0x480], R86 ;  /* 0x0004805603007388 */ /* 0x000fe80000000800 */
[----:B------:R4:W-:Y:S01]  /*1c8c0*/  STS [R4], R8 ;  /* 0x0000000804007388 */ /* 0x0009e20000000800 */
[----:B-1----:R-:W-:-:S03]  /*1c8d0*/  IMAD.MOV.U32 R27, RZ, RZ, 0x40 ;  /* 0x00000040ff1b7424 */ /* 0x002fc600078e00ff */
[----:B------:R-:W-:Y:S02]  /*1c8e0*/  STS [R4+0x400], R90 ;  /* 0x0004005a04007388 */ /* 0x000fe40000000800 */
[----:B--2---:R-:W-:-:S05]  /*1c8f0*/  SEL R7, R27, 0xffffffc0, !P2 ;  /* 0xffffffc01b077807 */ /* 0x004fca0005000000 */
[----:B---3--:R-:W-:-:S05]  /*1c900*/  IMAD.IADD R6, R0, 0x1, R7 ;  /* 0x0000000100067824 */ /* 0x008fca00078e0207 */
[----:B------:R1:W-:Y:S01]  /*1c910*/  STS [R6+0x80], R5 ;  /* 0x0000800506007388 */ /* 0x0003e20000000800 */
[----:B----4-:R-:W-:-:S03]  /*1c920*/  IMAD.IADD R8, R7, 0x1, R2 ;  /* 0x0000000107087824 */ /* 0x010fc600078e0202 */
        /* <DEDUP_REMOVED lines=21> */
[----:B------:R2:W-:Y:S04]  /*1ca80*/  STS [R5+0x4080], R9 ;  /* 0x0040800905007388 */ /* 0x0005e80000000800 */
[----:B------:R3:W-:Y:S04]  /*1ca90*/  STS [R5+0x4480], R15 ;  /* 0x0044800f05007388 */ /* 0x0007e80000000800 */
[----:B------:R3:W-:Y:S04]  /*1caa0*/  STS [R7+0x4000], R14 ;  /* 0x0040000e07007388 */ /* 0x0007e80000000800 */
        /* <DEDUP_REMOVED lines=8> */
[----:B------:R-:W-:-:S02]  /*1cb30*/  IMAD.MOV.U32 R19, RZ, RZ, c[0x0][0x388] ;  /* 0x0000e200ff137624 */ /* 0x000fc400078e00ff */
        /* <DEDUP_REMOVED lines=8> */
[----:B--2---:R-:W1:Y:S02]  /*1cbc0*/  @P0 R2UR UR5, R0 ;  /* 0x00000000000503c2 */ /* 0x004e6400000e0000 */
[----:B-1----:R-:W-:Y:S02]  /*1cbd0*/  @UP1 USHF.R.S32.HI UR4, URZ, 0x1f, UR5 ;  /* 0x0000001f3f041899 */ /* 0x002fe40008011405 */
[----:B------:R-:W-:-:S05]  /*1cbe0*/  @UP1 UMOV UR14, UR5 ;  /* 0x00000005000e1c82 */ /* 0x000fca0008000000 */
[----:B------:R-:W-:Y:S01]  /*1cbf0*/  @UP1 UMOV UR15, UR4 ;  /* 0x00000004000f1c82 */ /* 0x000fe20008000000 */
[----:B------:R-:W-:Y:S05]  /*1cc00*/  @P1 BRA `(.L_x_689) ;  /* 0x0000004000001947 */ /* 0x000fea0003800000 */
[----:B---3--:R-:W-:Y:S05]  /*1cc10*/  @!P0 BRA `(.L_x_689) ;  /* 0x0000003000008947 */ /* 0x008fea0003800000 */
[----:B------:R-:W2:Y:S04]  /*1cc20*/  LDG.E R0, [R8.64] ;  /* 0x0000001608007981 */ /* 0x000ea8000c1e1900 */
[----:B------:R-:W2:Y:S02]  /*1cc30*/  LDG.E R2, [R8.64+0x4] ;  /* 0x0000041608027981 */ /* 0x000ea4000c1e1900 */
[----:B--2--5:R-:W-:Y:S02]  /*1cc40*/  IADD3 R19, -R0, R2, RZ ;  /* 0x0000000200137210 */ /* 0x024fe40007ffe1ff */
.L_x_689:
[----:B---3--:R-:W-:Y:S01]  /*1cc50*/  LOP3.LUT R2, R29, 0xffffffe0, RZ, 0xc0, !PT ;  /* 0xffffffe01d027812 */ /* 0x008fe200078ec0ff */
[----:B------:R-:W1:Y:S01]  /*1cc60*/  S2R R44, SR_CTAID.X ;  /* 0x00000000002c7919 */ /* 0x000e620000002500 */
[----:B------:R-:W-:Y:S01]  /*1cc70*/  SHF.R.S32.HI R0, RZ, 0x1f, R28 ;  /* 0x0000001fff007819 */ /* 0x000fe2000001141c */
[----:B------:R-:W-:Y:S01]  /*1cc80*/  IMAD.MOV.U32 R6, RZ, RZ, c[0x0][0x4e8] ;  /* 0x00013a00ff067624 */ /* 0x000fe200078e00ff */
[----:B------:R-:W-:Y:S01]  /*1cc90*/  ULDC.64 UR4, c[0x0][0x490] ;  /* 0x0001240000047ab9 */ /* 0x000fe20000000a00 */
[----:B------:R-:W-:Y:S01]  /*1cca0*/  IMAD.IADD R5, R32, 0x1, -R2 ;  /* 0x0000000120057824 */ /* 0x000fe200078e0a02 */
[----:B------:R-:W-:Y:S01]  /*1ccb0*/  LEA.HI R0, R0, R28, RZ, 0x3 ;  /* 0x0000001c00007211 */ /* 0x000fe200078f18ff */
[----:B------:R-:W-:Y:S01]  /*1ccc0*/  UIMAD UR10, UR8, UR4, URZ ;  /* 0x00000004080a72a4 */ /* 0x000fe2000f8e023f */
[----:B------:R-:W-:Y:S01]  /*1ccd0*/  ISETP.NE.AND P1, PT, R6, 0x1, PT ;  /* 0x000000010600780c */ /* 0x000fe20003f25270 */
[----:B------:R-:W-:Y:S01]  /*1cce0*/  USHF.R.S32.HI UR9, URZ, 0x1f, UR21 ;  /* 0x0000001f3f097899 */ /* 0x000fe20008011415 */
[----:B------:R-:W-:Y:S01]  /*1ccf0*/  SHF.R.S32.HI R3, RZ, 0x1f, R5 ;  /* 0x0000001fff037819 */ /* 0x000fe20000011405 */
[----:B------:R-:W-:Y:S01]  /*1cd00*/  UMOV UR18, UR14 ;  /* 0x0000000e00127c82 */ /* 0x000fe20008000000 */
[----:B------:R-:W-:Y:S01]  /*1cd10*/  LOP3.LUT R2, R0, 0xffffff8, RZ, 0xc0, !PT ;  /* 0x0ffffff800027812 */ /* 0x000fe200078ec0ff */
[----:B------:R-:W-:Y:S01]  /*1cd20*/  UMOV UR19, UR15 ;  /* 0x0000000f00137c82 */ /* 0x000fe20008000000 */
[----:B------:R-:W-:Y:S01]  /*1cd30*/  LEA.HI R0, R22, R22, RZ, 0x1 ;  /* 0x0000001616007211 */ /* 0x000fe200078f08ff */
[----:B------:R-:W-:Y:S01]  /*1cd40*/  UIMAD.WIDE.U32 UR18, UR13, UR4, UR18 ;  /* 0x000000040d1272a5 */ /* 0x000fe2000f8e0012 */
[----:B------:R-:W-:Y:S01]  /*1cd50*/  LEA.HI R3, R3, R5, RZ, 0x2 ;  /* 0x0000000503037211 */ /* 0x000fe200078f10ff */
[----:B------:R-:W-:Y:S01]  /*1cd60*/  IMAD.IADD R4, R28, 0x1, -R2 ;  /* 0x000000011c047824 */ /* 0x000fe200078e0a02 */
[----:B------:R-:W-:Y:S01]  /*1cd70*/  LOP3.LUT R0, R0, 0x1ffffffe, RZ, 0xc0, !PT ;  /* 0x1ffffffe00007812 */ /* 0x000fe200078ec0ff */
[----:B------:R-:W-:Y:S01]  /*1cd80*/  UIMAD UR10, UR13, UR5, UR10 ;  /* 0x000000050d0a72a4 */ /* 0x000fe2000f8e020a */
[----:B------:R-:W-:Y:S01]  /*1cd90*/  SHF.R.S32.HI R2, RZ, 0x2, R3 ;  /* 0x00000002ff027819 */ /* 0x000fe20000011403 */
[----:B------:R-:W-:Y:S01]  /*1cda0*/  USEL UR9, UR9, URZ, !UP1 ;  /* 0x0000003f09097287 */ /* 0x000fe2000c800000 */
[-C--:B------:R-:W-:Y:S01]  /*1cdb0*/  LEA.HI R7, R33, R32.reuse, RZ, 0x3 ;  /* 0x0000002021077211 */ /* 0x080fe200078f18ff */
[----:B------:R-:W-:Y:S01]  /*1cdc0*/  IMAD.IADD R0, R22, 0x1, -R0 ;  /* 0x0000000116007824 */ /* 0x000fe200078e0a00 */
[----:B------:R-:W-:Y:S01]  /*1cdd0*/  ULDC.64 UR6, c[0x0][0x498] ;  /* 0x0001260000067ab9 */ /* 0x000fe20000000a00 */
[----:B------:R-:W-:Y:S01]  /*1cde0*/  IMAD R15, R4, 0x10, R2 ;  /* 0x00000010040f7824 */ /* 0x000fe200078e0202 */
[----:B------:R-:W-:Y:S01]  /*1cdf0*/  UIADD3 UR11, UR19, UR10, URZ ;  /* 0x0000000a130b7290 */ /* 0x000fe2000fffe03f */
[----:B------:R-:W-:Y:S01]  /*1ce00*/  LOP3.LUT P2, RZ, R5, 0x3, RZ, 0xc0, !PT ;  /* 0x0000000305ff7812 */ /* 0x000fe2000784c0ff */
[----:B------:R-:W-:Y:S01]  /*1ce10*/  UIMAD UR10, UR9, UR6, URZ ;  /* 0x00000006090a72a4 */ /* 0x000fe2000f8e023f */
[----:B------:R-:W-:Y:S01]  /*1ce20*/  IMAD R0, R0, 0x8, R15 ;  /* 0x0000000800007824 */ /* 0x000fe200078e020f */
[----:B------:R-:W-:Y:S01]  /*1ce30*/  USEL UR21, UR21, URZ, !UP1 ;  /* 0x0000003f15157287 */ /* 0x000fe2000c800000 */
[----:B------:R-:W-:Y:S01]  /*1ce40*/  LOP3.LUT R5, R7, 0xfffffff8, RZ, 0xc0, !PT ;  /* 0xfffffff807057812 */ /* 0x000fe200078ec0ff */
[----:B------:R-:W-:Y:S01]  /*1ce50*/  ULDC.64 UR4, c[0x0][0x3a0] ;  /* 0x0000e80000047ab9 */ /* 0x000fe20000000a00 */
[----:B-1----:R-:W-:Y:S01]  /*1ce60*/  IMAD R2, R44, 0x80, R0 ;  /* 0x000000802c027824 */ /* 0x002fe200078e0200 */
[----:B------:R-:W-:Y:S01]  /*1ce70*/  UIMAD UR7, UR21, UR7, UR10 ;  /* 0x00000007150772a4 */ /* 0x000fe2000f8e020a */
[----:B------:R-:W-:Y:S01]  /*1ce80*/  SHF.R.S32.HI R14, RZ, 0x3, R7 ;  /* 0x00000003ff0e7819 */ /* 0x000fe20000011407 */
[----:B------:R-:W-:Y:S01]  /*1ce90*/  UIMAD.WIDE.U32 UR16, UR14, UR4, URZ ;  /* 0x000000040e1072a5 */ /* 0x000fe2000f8e003f */
[----:B------:R-:W-:Y:S01]  /*1cea0*/  @P1 IMAD.HI.U32 R3, R2, c[0x0][0x4ec], RZ ;  /* 0x00013b0002031a27 */ /* 0x000fe200078e00ff */
[----:B------:R-:W-:Y:S01]  /*1ceb0*/  UMOV UR10, UR18 ;  /* 0x00000012000a7c82 */ /* 0x000fe20008000000 */
[----:B------:R-:W-:Y:S01]  /*1cec0*/  LEA.HI R17, R33, R32, RZ, 0x6 ;  /* 0x0000002021117211 */ /* 0x000fe200078f30ff */
[----:B------:R-:W-:Y:S01]  /*1ced0*/  UIMAD.WIDE.U32 UR10, UR21, UR6, UR10 ;  /* 0x00000006150a72a5 */ /* 0x000fe2000f8e000a */
[----:B------:R-:W-:Y:S01]  /*1cee0*/  IMAD.MOV.U32 R0, RZ, RZ, R2 ;  /* 0x000000ffff007224 */ /* 0x000fe200078e0002 */
[----:B------:R-:W-:Y:S01]  /*1cef0*/  @P1 SHF.R.U32.HI R0, RZ, c[0x0][0x4f0], R3 ;  /* 0x00013c00ff001a19 */ /* 0x000fe20000011603 */
[----:B------:R-:W-:Y:S01]  /*1cf00*/  UIMAD UR4, UR15, UR4, URZ ;  /* 0x000000040f0472a4 */ /* 0x000fe2000f8e023f */
[----:B------:R-:W-:Y:S01]  /*1cf10*/  IMAD.IADD R5, R32, 0x1, -R5 ;  /* 0x0000000120057824 */ /* 0x000fe200078e0a05 */
[----:B------:R-:W-:Y:S01]  /*1cf20*/  BSSY B0, `(.L_x_690) ;  /* 0x000005c000007945 */ /* 0x000fe20003800000 */
[--C-:B------:R-:W-:Y:S01]  /*1cf30*/  SHF.R.S32.HI R6, RZ, 0x1f, R0.reuse ;  /* 0x0000001fff067819 */ /* 0x100fe20000011400 */
[----:B------:R-:W-:Y:S01]  /*1cf40*/  IMAD.MOV R3, RZ, RZ, -R0 ;  /* 0x000000ffff037224 */ /* 0x000fe200078e0a00 */
[----:B------:R-:W-:Y:S01]  /*1cf50*/  UIMAD UR14, UR14, UR5, UR4 ;  /* 0x000000050e0e72a4 */ /* 0x000fe2000f8e0204 */
[----:B-----5:R-:W-:-:S02]  /*1cf60*/  IMAD R19, R19, c[0x0][0x4e8], RZ ;  /* 0x00013a0013137a24 */ /* 0x020fc400078e02ff */
[----:B------:R-:W-:Y:S01]  /*1cf70*/  IMAD R4, R3, c[0x0][0x4e8], R2 ;  /* 0x00013a0003047a24 */ /* 0x000fe200078e0202 */
[----:B------:R-:W-:Y:S01]  /*1cf80*/  IADD3 R2, P0, R0, UR10, RZ ;  /* 0x0000000a00027c10 */ /* 0x000fe2000ff1e0ff */
[----:B------:R-:W-:Y:S01]  /*1cf90*/  ULDC.64 UR4, c[0x0][0x3e8] ;  /* 0x0000fa0000047ab9 */ /* 0x000fe20000000a00 */
[----:B------:R-:W-:Y:S01]  /*1cfa0*/  MOV R3, UR7 ;  /* 0x0000000700037c02 */ /* 0x000fe20008000f00 */
[----:B------:R-:W-:Y:S01]  /*1cfb0*/  UIADD3 UR15, UR17, UR14, URZ ;  /* 0x0000000e110f7290 */ /* 0x000fe2000fffe03f */
[----:B------:R-:W-:Y:S01]  /*1cfc0*/  SHF.R.S32.HI R0, RZ, 0x1f, R4 ;  /* 0x0000001fff007819 */ /* 0x000fe20000011404 */
[----:B------:R-:W-:Y:S01]  /*1cfd0*/  UIMAD UR8, UR8, UR4, URZ ;  /* 0x00000004080872a4 */ /* 0x000fe2000f8e023f */
[----:B------:R-:W-:Y:S01]  /*1cfe0*/  IADD3.X R3, R6, UR11, R3, P0, !PT ;  /* 0x0000000b06037c10 */ /* 0x000fe200087fe403 */
[----:B------:R-:W-:Y:S01]  /*1cff0*/  IMAD.SHL.U32 R6, R5, 0x8, RZ ;  /* 0x0000000805067824 */ /* 0x000fe200078e00ff */
[----:B------:R-:W-:Y:S01]  /*1d000*/  UMOV UR14, UR16 ;  /* 0x00000010000e7c82 */ /* 0x000fe20008000000 */
[----:B------:R-:W-:Y:S01]  /*1d010*/  IMAD R0, R0, c[0x0][0x488], RZ ;  /* 0x0001220000007a24 */ /* 0x000fe200078e02ff */
[----:B------:R-:W-:Y:S01]  /*1d020*/  UIMAD UR8, UR13, UR5, UR8 ;  /* 0x000000050d0872a4 */ /* 0x000fe2000f8e0208 */
[----:B------:R-:W-:Y:S01]  /*1d030*/  IMAD.WIDE.U32 R2, R4, c[0x0][0x488], R2 ;  /* 0x0001220004027a25 */ /* 0x000fe200078e0002 */
[----:B------:R-:W-:-:S03]  /*1d040*/  UIMAD.WIDE.U32 UR14, UR13, UR4, UR14 ;  /* 0x000000040d0e72a5 */ /* 0x000fc6000f8e000e */
[----:B------:R-:W-:Y:S01]  /*1d050*/  IMAD R10, R4, c[0x0][0x48c], R0 ;  /* 0x00012300040a7a24 */ /* 0x000fe200078e0200 */
[----:B------:R-:W-:Y:S01]  /*1d060*/  ULDC.64 UR4, c[0x0][0x3f0] ;  /* 0x0000fc0000047ab9 */ /* 0x000fe20000000a00 */
[----:B------:R-:W-:Y:S01]  /*1d070*/  IMAD.SHL.U32 R4, R14, 0x40, RZ ;  /* 0x000000400e047824 */ /* 0x000fe200078e00ff */
[----:B------:R-:W-:Y:S01]  /*1d080*/  LEA R7, P0, R2, c[0x0][0x450], 0x2 ;  /* 0x0001140002077a11 */ /* 0x000fe200078010ff */
[----:B------:R-:W-:Y:S01]  /*1d090*/  IMAD R0, R5, 0x20, R14 ;  /* 0x0000002005007824 */ /* 0x000fe200078e020e */
[----:B------:R-:W-:Y:S01]  /*1d0a0*/  IADD3 R3, R3, R10, RZ ;  /* 0x0000000a03037210 */ /* 0x000fe20007ffe0ff */
[----:B------:R-:W-:Y:S01]  /*1d0b0*/  UIADD3 UR15, UR15, UR8, URZ ;  /* 0x000000080f0f7290 */ /* 0x000fe2000fffe03f */
[----:B------:R-:W-:Y:S01]  /*1d0c0*/  LOP3.LUT R4, R4, 0x1c0, RZ, 0xc0, !PT ;  /* 0x000001c004047812 */ /* 0x000fe200078ec0ff */
[----:B------:R-:W-:Y:S01]  /*1d0d0*/  IMAD R5, R44, 0x80, R0 ;  /* 0x000000802c057824 */ /* 0x000fe200078e0200 */
[----:B------:R-:W-:Y:S01]  /*1d0e0*/  UIMAD UR9, UR9, UR4, URZ ;  /* 0x00000004090972a4 */ /* 0x000fe2000f8e023f */
[----:B------:R-:W-:Y:S01]  /*1d0f0*/  SHFL.IDX PT, R12, R7, RZ, 0x1c1f ;  /* 0x001c1fff070c7589 */ /* 0x000fe200000e0000 */
[----:B------:R-:W-:Y:S01]  /*1d100*/  LOP3.LUT R8, R4, 0x38, R6, 0xf8, !PT ;  /* 0x0000003804087812 */ /* 0x000fe200078ef806 */
[----:B------:R-:W-:Y:S01]  /*1d110*/  @P1 IMAD.HI.U32 R9, R5, c[0x0][0x4ec], RZ ;  /* 0x00013b0005091a27 */ /* 0x000fe200078e00ff */
[----:B------:R-:W-:Y:S01]  /*1d120*/  SHF.R.U32.HI R4, RZ, 0x3, R4 ;  /* 0x00000003ff047819 */ /* 0x000fe20000011604 */
[----:B------:R-:W-:Y:S01]  /*1d130*/  UIMAD UR5, UR21, UR5, UR9 ;  /* 0x00000005150572a4 */ /* 0x000fe2000f8e0209 */
[----:B------:R1:W-:Y:S01]  /*1d140*/  SHFL.IDX PT, R10, R7, 0x1, 0x1c1f ;  /* 0x003c1f00070a7f89 */ /* 0x0003e200000e0000 */
[----:B------:R-:W-:Y:S01]  /*1d150*/  UIMAD.WIDE.U32 UR14, UR21, UR4, UR14 ;  /* 0x00000004150e72a5 */ /* 0x000fe2000f8e000e */
[----:B------:R-:W-:Y:S01]  /*1d160*/  LOP3.LUT R16, R8, R4, RZ, 0x3c, !PT ;  /* 0x0000000408107212 */ /* 0x000fe200078e3cff */
[----:B------:R-:W-:Y:S01]  /*1d170*/  IMAD.MOV.U32 R0, RZ, RZ, R5 ;  /* 0x000000ffff007224 */ /* 0x000fe200078e0005 */
[----:B------:R-:W-:Y:S01]  /*1d180*/  LEA.HI.X R4, R2, c[0x0][0x454], R3, 0x2, P0 ;  /* 0x0001150002047a11 */ /* 0x000fe200000f1403 */
[----:B------:R-:W-:Y:S01]  /*1d190*/  UIADD3 UR5, UR15, UR5, URZ ;  /* 0x000000050f057290 */ /* 0x000fe2000fffe03f */
[----:B------:R-:W-:Y:S01]  /*1d1a0*/  @P1 SHF.R.U32.HI R0, RZ, c[0x0][0x4f0], R9 ;  /* 0x00013c00ff001a19 */ /* 0x000fe20000011609 */
[----:B------:R-:W-:-:S02]  /*1d1b0*/  IMAD.U32 R3, RZ, RZ, UR15 ;  /* 0x0000000fff037e24 */ /* 0x000fc4000f8e00ff */
[----:B------:R-:W2:Y:S01]  /*1d1c0*/  SHFL.IDX PT, R13, R4, RZ, 0x1c1f ;  /* 0x001c1fff040d7589 */ /* 0x000ea200000e0000 */
[--C-:B------:R-:W-:Y:S01]  /*1d1d0*/  SHF.R.S32.HI R9, RZ, 0x1f, R0.reuse ;  /* 0x0000001fff097819 */ /* 0x100fe20000011400 */
[----:B------:R-:W-:Y:S02]  /*1d1e0*/  IMAD.MOV R8, RZ, RZ, -R0 ;  /* 0x000000ffff087224 */ /* 0x000fe400078e0a00 */
[----:B------:R3:W4:Y:S01]  /*1d1f0*/  SHFL.IDX PT, R11, R4, 0x1, 0x1c1f ;  /* 0x003c1f00040b7f89 */ /* 0x00072200000e0000 */
[----:B------:R-:W-:Y:S02]  /*1d200*/  IMAD.U32 R2, RZ, RZ, UR14 ;  /* 0x0000000eff027e24 */ /* 0x000fe4000f8e00ff */
[----:B------:R-:W-:Y:S02]  /*1d210*/  IMAD.U32 R3, RZ, RZ, UR5 ;  /* 0x00000005ff037e24 */ /* 0x000fe4000f8e00ff */
[----:B------:R-:W-:Y:S02]  /*1d220*/  IMAD R5, R8, c[0x0][0x4e8], R5 ;  /* 0x00013a0008057a24 */ /* 0x000fe400078e0205 */
[----:B------:R-:W-:-:S04]  /*1d230*/  IMAD.WIDE.U32 R2, R0, c[0x0][0x3e0], R2 ;  /* 0x0000f80000027a25 */ /* 0x000fc800078e0002 */
[----:B-1----:R-:W-:-:S04]  /*1d240*/  IMAD R7, R9, c[0x0][0x3e0], RZ ;  /* 0x0000f80009077a24 */ /* 0x002fc800078e02ff */
[----:B------:R-:W-:Y:S01]  /*1d250*/  IMAD R7, R0, c[0x0][0x3e4], R7 ;  /* 0x0000f90000077a24 */ /* 0x000fe200078e0207 */
[----:B------:R-:W-:-:S03]  /*1d260*/  SHF.R.S32.HI R0, RZ, 0x1f, R5 ;  /* 0x0000001fff007819 */ /* 0x000fc60000011405 */
[----:B------:R-:W-:Y:S02]  /*1d270*/  IMAD.IADD R3, R3, 0x1, R7 ;  /* 0x0000000103037824 */ /* 0x000fe400078e0207 */
[----:B------:R-:W-:Y:S02]  /*1d280*/  IMAD R0, R0, c[0x0][0x3d8], RZ ;  /* 0x0000f60000007a24 */ /* 0x000fe400078e02ff */
[----:B---3--:R-:W-:Y:S02]  /*1d290*/  IMAD R4, R44, 0x80, R15 ;  /* 0x000000802c047824 */ /* 0x008fe400078e020f */
[----:B------:R-:W-:-:S03]  /*1d2a0*/  IMAD.WIDE.U32 R2, R5, c[0x0][0x3d8], R2 ;  /* 0x0000f60005027a25 */ /* 0x000fc600078e0002 */
[C---:B------:R-:W-:Y:S02]  /*1d2b0*/  IADD3 R8, R4.reuse, 0x8, RZ ;  /* 0x0000000804087810 */ /* 0x040fe40007ffe0ff */
[-C--:B------:R-:W-:Y:S02]  /*1d2c0*/  ISETP.GE.OR P1, PT, R4, R19.reuse, P2 ;  /* 0x000000130400720c */ /* 0x080fe40001726670 */
[----:B------:R-:W-:Y:S02]  /*1d2d0*/  ISETP.GE.OR P0, PT, R8, R19, P2 ;  /* 0x000000130800720c */ /* 0x000fe40001706670 */
[----:B------:R-:W-:-:S04]  /*1d2e0*/  SHF.L.U32 R4, R17, 0x3, RZ ;  /* 0x0000000311047819 */ /* 0x000fc800000006ff */
[----:B------:R-:W-:Y:S01]  /*1d2f0*/  LOP3.LUT R7, R16, 0x7ffffe00, R4, 0xf8, !PT ;  /* 0x7ffffe0010077812 */ /* 0x000fe200078ef804 */
[----:B------:R-:W-:Y:S02]  /*1d300*/  IMAD R4, R5, c[0x0][0x3dc], R0 ;  /* 0x0000f70005047a24 */ /* 0x000fe400078e0200 */
[----:B------:R-:W-:Y:S02]  /*1d310*/  IMAD R16, R44, 0x80, R14 ;  /* 0x000000802c107824 */ /* 0x000fe400078e020e */
[----:B------:R-:W-:Y:S01]  /*1d320*/  IMAD.SHL.U32 R0, R7, 0x2, RZ ;  /* 0x0000000207007824 */ /* 0x000fe200078e00ff */
[----:B--2---:R1:W-:Y:S01]  /*1d330*/  @!P1 ST.E [R12.64], R30 ;  /* 0x0000001e0c009985 */ /* 0x0043e2000c101916 */
[----:B------:R-:W-:Y:S01]  /*1d340*/  IMAD.IADD R3, R3, 0x1, R4 ;  /* 0x0000000103037824 */ /* 0x000fe200078e0204 */
[----:B------:R-:W-:Y:S02]  /*1d350*/  IADD3 R7, R6, 0x40, RZ ;  /* 0x0000004006077810 */ /* 0x000fe40007ffe0ff */
[----:B----4-:R1:W-:Y:S01]  /*1d360*/  @!P0 ST.E [R10.64], R31 ;  /* 0x0000001f0a008985 */ /* 0x0103e2000c101916 */
[----:B------:R-:W-:-:S03]  /*1d370*/  LEA R18, P0, R2, c[0x0][0x380], 0x1 ;  /* 0x0000e00002127a11 */ /* 0x000fc600078008ff */
        /* <DEDUP_REMOVED lines=14> */
[----:B------:R5:W4:-:S12]  /*1d460*/  LDS.128 R8, [R0+0x4080] ;  /* 0x0040800000087984 */ /* 0x000b180000000c00 */
[----:B------:R-:W-:Y:S01]  /*1d470*/  @!P1 IMAD.WIDE R4, R6, 0x2, R2 ;  /* 0x0000000206049825 */ /* 0x000fe200078e0202 */
[----:B-----5:R-:W-:-:S04]  /*1d480*/  @!P0 SHF.R.S32.HI R0, RZ, 0x1f, R7 ;  /* 0x0000001fff008819 */ /* 0x020fc80000011407 */
[----:B------:R-:W-:-:S04]  /*1d490*/  @!P0 LEA.HI R0, R0, R7, RZ, 0x3 ;  /* 0x0000000700008211 */ /* 0x000fc800078f18ff */
[----:B------:R-:W-:-:S05]  /*1d4a0*/  @!P0 LOP3.LUT R0, R0, 0xfffffff8, RZ, 0xc0, !PT ;  /* 0xfffffff800008812 */ /* 0x000fca00078ec0ff */
[----:B------:R-:W-:Y:S01]  /*1d4b0*/  @!P0 IMAD.WIDE R2, R0, 0x2, R2 ;  /* 0x0000000200028825 */ /* 0x000fe200078e0202 */
[----:B-1----:R1:W-:Y:S04]  /*1d4c0*/  @!P1 ST.E.128 [R4.64], R12 ;  /* 0x0000000c04009985 */ /* 0x0023e8000c101d16 */
[----:B----4-:R1:W-:Y:S02]  /*1d4d0*/  @!P0 ST.E.128 [R2.64], R8 ;  /* 0x0000000802008985 */ /* 0x0103e4000c101d16 */
.L_x_691:
[----:B------:R-:W-:Y:S05]  /*1d4e0*/  BSYNC B0 ;  /* 0x0000000000007941 */ /* 0x000fea0003800000 */
.L_x_690:
        /* <DEDUP_REMOVED lines=15> */
.L_x_693:
[----:B------:R-:W-:Y:S05]  /*1d5e0*/  BSYNC B0 ;  /* 0x0000000000007941 */ /* 0x000fea0003800000 */
.L_x_692:
        /* <DEDUP_REMOVED lines=15> */
.L_x_695:
[----:B------:R-:W-:Y:S05]  /*1d6e0*/  BSYNC B0 ;  /* 0x0000000000007941 */ /* 0x000fea0003800000 */
.L_x_694:
        /* <DEDUP_REMOVED lines=16> */
.L_x_688:
        /* <DEDUP_REMOVED lines=28> */
[----:B------:R-:W2:Y:S04]  /*1d9b0*/  LDG.E R0, [R4.64] ;  /* 0x0000001604007981 */ /* 0x000ea8000c1e1900 */
[----:B------:R-:W2:Y:S02]  /*1d9c0*/  LDG.E R2, [R4.64+0x4] ;  /* 0x0000041604027981 */ /* 0x000ea4000c1e1900 */
[----:B--2--5:R-:W-:Y:S02]  /*1d9d0*/  IADD3 R10, -R0, R2, RZ ;  /* 0x00000002000a7210 */ /* 0x024fe40007ffe1ff */
.L_x_696:
        /* <DEDUP_REMOVED lines=13> */
[----:B------:R-:W-:Y:S02]  /*1dab0*/  ULDC.64 UR4, c[0x0][0x490] ;  /* 0x0001240000047ab9 */ /* 0x000fe40000000a00 */
[----:B------:R-:W-:Y:S02]  /*1dac0*/  UIMAD UR7, UR8, UR4, URZ ;  /* 0x00000004080772a4 */ /* 0x000fe4000f8e023f */
[----:B------:R-:W-:Y:S01]  /*1dad0*/  ISETP.NE.AND P0, PT, R0, 0x1, PT ;  /* 0x000000010000780c */ /* 0x000fe20003f05270 */
[----:B------:R-:W-:Y:S01]  /*1dae0*/  UMOV UR14, UR10 ;  /* 0x0000000a000e7c82 */ /* 0x000fe20008000000 */
[----:B------:R-:W-:Y:S01]  /*1daf0*/  IMAD.MOV.U32 R0, RZ, RZ, R3 ;  /* 0x000000ffff007224 */ /* 0x000fe200078e0003 */
        /* <DEDUP_REMOVED lines=10> */
[----:B------:R-:W-:-:S03]  /*1dba0*/  IADD3 R2, -R0, RZ, RZ ;  /* 0x000000ff00027210 */ /* 0x000fc60007ffe1ff */
[----:B------:R-:W-:Y:S02]  /*1dbb0*/  IMAD.U32 R5, RZ, RZ, UR5 ;  /* 0x00000005ff057e24 */ /* 0x000fe4000f8e00ff */
[----:B------:R-:W-:Y:S01]  /*1dbc0*/  IMAD R4, R2, c[0x0][0x4e8], R3 ;  /* 0x00013a0002047a24 */ /* 0x000fe200078e0203 */
[----:B------:R-:W-:Y:S02]  /*1dbd0*/  SHF.R.S32.HI R3, RZ, 0x1f, R0 ;  /* 0x0000001fff037819 */ /* 0x000fe40000011400 */
[----:B------:R-:W-:Y:S02]  /*1dbe0*/  IADD3 R2, P0, R0, UR14, RZ ;  /* 0x0000000e00027c10 */ /* 0x000fe4000ff1e0ff */
        /* <DEDUP_REMOVED lines=10> */
.L_x_698:
[----:B------:R-:W-:Y:S05]  /*1dc90*/  BSYNC B0 ;  /* 0x0000000000007941 */ /* 0x000fea0003800000 */
.L_x_697:
        /* <DEDUP_REMOVED lines=17> */
[----:B------:R-:W-:Y:S01]  /*1ddb0*/  LEA R0, R7, R8, 0x5 ;  /* 0x0000000807007211 */ /* 0x000fe200078e28ff */
        /* <DEDUP_REMOVED lines=9> */
[----:B------:R-:W-:-:S02]  /*1de50*/  UIMAD UR5, UR21, UR5, UR6 ;  /* 0x00000005150572a4 */ /* 0x000fc4000f8e0206 */
[----:B------:R-:W-:Y:S01]  /*1de60*/  @P0 SHF.R.U32.HI R4, RZ, c[0x0][0x4f0], R2 ;  /* 0x00013c00ff040a19 */ /* 0x000fe20000011602 */
[----:B------:R-:W-:-:S03]  /*1de70*/  UIMAD.WIDE.U32 UR14, UR21, UR4, UR14 ;  /* 0x00000004150e72a5 */ /* 0x000fc6000f8e000e */
[--C-:B------:R-:W-:Y:S01]  /*1de80*/  SHF.R.S32.HI R3, RZ, 0x1f, R4.reuse ;  /* 0x0000001fff037819 */ /* 0x100fe20000011404 */
[----:B------:R-:W-:Y:S01]  /*1de90*/  IMAD.MOV R2, RZ, RZ, -R4 ;  /* 0x000000ffff027224 */ /* 0x000fe200078e0a04 */
[----:B------:R-:W-:-:S03]  /*1dea0*/  UIADD3 UR5, UR15, UR5, URZ ;  /* 0x000000050f057290 */ /* 0x000fc6000fffe03f */
[----:B------:R-:W-:Y:S01]  /*1deb0*/  IMAD R5, R2, c[0x0][0x4e8], R0 ;  /* 0x00013a0002057a24 */ /* 0x000fe200078e0200 */
[----:B------:R-:W-:Y:S01]  /*1dec0*/  MOV R2, UR14 ;  /* 0x0000000e00027c02 */ /* 0x000fe20008000f00 */
[----:B------:R-:W-:Y:S02]  /*1ded0*/  IMAD R0, R3, c[0x0][0x3e0], RZ ;  /* 0x0000f80003007a24 */ /* 0x000fe400078e02ff */
[----:B------:R-:W-:Y:S01]  /*1dee0*/  IMAD.U32 R3, RZ, RZ, UR15 ;  /* 0x0000000fff037e24 */ /* 0x000fe2000f8e00ff */
[----:B------:R-:W-:Y:S01]  /*1def0*/  MOV R3, UR5 ;  /* 0x0000000500037c02 */ /* 0x000fe20008000f00 */
[----:B------:R-:W-:Y:S01]  /*1df00*/  IMAD R6, R4, c[0x0][0x3e4], R0 ;  /* 0x0000f90004067a24 */ /* 0x000fe200078e0200 */
[----:B------:R-:W-:-:S03]  /*1df10*/  SHF.R.S32.HI R0, RZ, 0x1f, R5 ;  /* 0x0000001fff007819 */ /* 0x000fc60000011405 */
        /* <DEDUP_REMOVED lines=23> */
.L_x_700:
[----:B------:R-:W-:Y:S05]  /*1e090*/  BSYNC B0 ;  /* 0x0000000000007941 */ /* 0x000fea0003800000 */
.L_x_699:
        /* <DEDUP_REMOVED lines=15> */
.L_x_702:
[----:B------:R-:W-:Y:S05]  /*1e190*/  BSYNC B0 ;  /* 0x0000000000007941 */ /* 0x000fea0003800000 */
.L_x_701:
        /* <DEDUP_REMOVED lines=15> */
.L_x_704:
[----:B------:R-:W-:Y:S05]  /*1e290*/  BSYNC B0 ;  /* 0x0000000000007941 */ /* 0x000fea0003800000 */
.L_x_703:
        /* <DEDUP_REMOVED lines=16> */
.L_x_705:
        /* <DEDUP_REMOVED lines=14> */
.L_x_4340:


//--------------------- .text._ZN7cutlass13device_kernelIN5flash19enable_sm80_to_sm89INS1_16FlashAttnFwdSm80INS1_25CollectiveMainloopFwdSm80ILi4ELi1ELb0EN4cute5tupleIJNS5_1CILi128EEENS7_ILi64EEES8_EEELi128ENS_6half_tEfNS_4arch4Sm80ELb0ELb0ELb1ELb0ELb1ELb0ELb1ELb0EEENS1_21CollectiveEpilogueFwdINS6_IJS8_S8_S9_EEENS6_IJNS7_ILi1EEESH_SH_EEESB_SD_Li128ELb0ELb1ELb0ELb0EEENS1_19SingleTileSchedulerILb0ELb0ELb1ELi128EEEEEEEEEvNT_6ParamsE --------------------------
	.section	.text._ZN7cutlass13device_kernelIN5flash19enable_sm80_to_sm89INS1_16FlashAttnFwdSm80INS1_25CollectiveMainloopFwdSm80ILi4ELi1ELb0EN4cute5tupleIJNS5_1CILi128EEENS7_ILi64EEES8_EEELi128ENS_6half_tEfNS_4arch4Sm80ELb0ELb0ELb1ELb0ELb1ELb0ELb1ELb0EEENS1_21CollectiveEpilogueFwdINS6_IJS8_S8_S9_EEENS6_IJNS7_ILi1EEESH_SH_EEESB_SD_Li128ELb0ELb1ELb0ELb0EEENS1_19SingleTileSchedulerILb0ELb0ELb1ELi128EEEEEEEEEvNT_6ParamsE,"ax",@progbits
	.sectioninfo	@"SHI_REGISTERS=255"
	.align	128
.text._ZN7cutlass13device_kernelIN5flash19enable_sm80_to_sm89INS1_16FlashAttnFwdSm80INS1_25CollectiveMainloopFwdSm80ILi4ELi1ELb0EN4cute5tupleIJNS5_1CILi128EEENS7_ILi64EEES8_EEELi128ENS_6half_tEfNS_4arch4Sm80ELb0ELb0ELb1ELb0ELb1ELb0ELb1ELb0EEENS1_21CollectiveEpilogueFwdINS6_IJS8_S8_S9_EEENS6_IJNS7_ILi1EEESH_SH_EEESB_SD_Li128ELb0ELb1ELb0ELb0EEENS1_19SingleTileSchedulerILb0ELb0ELb1ELi128EEEEEEEEEvNT_6ParamsE:
        .type           _ZN7cutlass13device_kernelIN5flash19enable_sm80_to_sm89INS1_16FlashAttnFwdSm80INS1_25CollectiveMainloopFwdSm80ILi4ELi1ELb0EN4cute5tupleIJNS5_1CILi128EEENS7_ILi64EEES8_EEELi128ENS_6half_tEfNS_4arch4Sm80ELb0ELb0ELb1ELb0ELb1ELb0ELb1ELb0EEENS1_21CollectiveEpilogueFwdINS6_IJS8_S8_S9_EEENS6_IJNS7_ILi1EEESH_SH_EEESB_SD_Li128ELb0ELb1ELb0ELb0EEENS1_19SingleTileSchedulerILb0ELb0ELb1ELi128EEEEEEEEEvNT_6ParamsE,@function
        .size           _ZN7cutlass13device_kernelIN5flash19enable_sm80_to_sm89INS1_16FlashAttnFwdSm80INS1_25CollectiveMainloopFwdSm80ILi4ELi1ELb0EN4cute5tupleIJNS5_1CILi128EEENS7_ILi64EEES8_EEELi128ENS_6half_tEfNS_4arch4Sm80ELb0ELb0ELb1ELb0ELb1ELb0ELb1ELb0EEENS1_21CollectiveEpilogueFwdINS6_IJS8_S8_S9_EEENS6_IJNS7_ILi1EEESH_SH_EEESB_SD_Li128ELb0ELb1ELb0ELb0EEENS1_19SingleTileSchedulerILb0ELb0ELb1ELi128EEEEEEEEEvNT_6ParamsE,(.L_x_4341 - _ZN7cutlass13device_kernelIN5flash19enable_sm80_to_sm89INS1_16FlashAttnFwdSm80INS1_25CollectiveMainloopFwdSm80ILi4ELi1ELb0EN4cute5tupleIJNS5_1CILi128EEENS7_ILi64EEES8_EEELi128ENS_6half_tEfNS_4arch4Sm80ELb0ELb0ELb1ELb0ELb1ELb0ELb1ELb0EEENS1_21CollectiveEpilogueFwdINS6_IJS8_S8_S9_EEENS6_IJNS7_ILi1EEESH_SH_EEESB_SD_Li128ELb0ELb1ELb0ELb0EEENS1_19SingleTileSchedulerILb0ELb0ELb1ELi128EEEEEEEEEvNT_6ParamsE)
        .other          _ZN7cutlass13device_kernelIN5flash19enable_sm80_to_sm89INS1_16FlashAttnFwdSm80INS1_25CollectiveMainloopFwdSm80ILi4ELi1ELb0EN4cute5tupleIJNS5_1CILi128EEENS7_ILi64EEES8_EEELi128ENS_6half_tEfNS_4arch4Sm80ELb0ELb0ELb1ELb0ELb1ELb0ELb1ELb0EEENS1_21CollectiveEpilogueFwdINS6_IJS8_S8_S9_EEENS6_IJNS7_ILi1EEESH_SH_EEESB_SD_Li128ELb0ELb1ELb0ELb0EEENS1_19SingleTileSchedulerILb0ELb0ELb1ELi128EEEEEEEEEvNT_6ParamsE,@"STO_CUDA_ENTRY STV_DEFAULT"
_ZN7cutlass13device_kernelIN5flash19enable_sm80_to_sm89INS1_16FlashAttnFwdSm80INS1_25CollectiveMainloopFwdSm80ILi4ELi1ELb0EN4cute5tupleIJNS5_1CILi128EEENS7_ILi64EEES8_EEELi128ENS_6half_tEfNS_4arch4Sm80ELb0ELb0ELb1ELb0ELb1ELb0ELb1ELb0EEENS1_21CollectiveEpilogueFwdINS6_IJS8_S8_S9_EEENS6_IJNS7_ILi1EEESH_SH_EEESB_SD_Li128ELb0ELb1ELb0ELb0EEENS1_19SingleTileSchedulerILb0ELb0ELb1ELi128EEEEEEEEEvNT_6ParamsE:
[----:B------:R-:W-:-:S03]  /*0000*/  MOV R1, c[0x0][0x28] ;  /* 0x00000a0000017a02 */ /* 0x000fc60000000f00 */
[----:B------:R-:W1:Y:S01]  /*0010*/  S2UR UR11, SR_CTAID.Z ;  /* 0x00000000000b79c3 */ /* 0x000e620000002700 */
[----:B------:R-:W-:Y:S02]  /*0020*/  IADD3 R1, R1, -0x48, RZ ;  /* 0xffffffb801017810 */ /* 0x000fe40007ffe0ff */
[----:B-1----:R-:W-:-:S13]  /*0030*/  ISETP.LE.AND P0, PT, RZ, UR11, PT ;  /* 0x0000000bff007c0c */ /* 0x002fda000bf03270 */
[----:B------:R-:W-:Y:S05]  /*0040*/  @!P0 EXIT ;  /* 0x000000000000894d */ /* 0x000fea0003800000 */
[----:B------:R-:W-:Y:S02]  /*0050*/  ULDC.64 UR6, c[0x0][0x370] ;  /* 0x0000dc0000067ab9 */ /* 0x000fe40000000a00 */
[----:B------:R-:W-:Y:S02]  /*0060*/  ULDC.64 UR4, c[0x0][0x340] ;  /* 0x0000d00000047ab9 */ /* 0x000fe40000000a00 */
[----:B------:R-:W-:Y:S02]  /*0070*/  UISETP.NE.U32.AND UP1, UPT, URZ, UR6, UPT ;  /* 0x000000063f00728c */ /* 0x000fe4000bf25070 */
[----:B------:R-:W-:Y:S02]  /*0080*/  UISETP.NE.U32.AND UP0, UPT, URZ, UR4, UPT ;  /* 0x000000043f00728c */ /* 0x000fe4000bf05070 */
[----:B------:R-:W-:Y:S02]  /*0090*/  UISETP.NE.AND.EX UP1, UPT, URZ, UR7, UPT, UP1 ;  /* 0x000000073f00728c */ /* 0x000fe4000bf25310 */
[----:B------:R-:W-:-:S02]  /*00a0*/  UISETP.NE.AND.EX UP0, UPT, URZ, UR5, UPT, UP0 ;  /* 0x000000053f00728c */ /* 0x000fc4000bf05300 */
[----:B------:R-:W-:Y:S02]  /*00b0*/  ULDC.64 UR8, c[0x0][0x370] ;  /* 0x0000dc0000087ab9 */ /* 0x000fe40000000a00 */
[----:B------:R-:W-:Y:S01]  /*00c0*/  ULDC.64 UR6, c[0x0][0x340] ;  /* 0x0000d00000067ab9 */ /* 0x000fe20000000a00 */
[----:B------:R-:W-:Y:S01]  /*00d0*/  PLOP3.LUT P4, PT, PT, PT, UP1, 0x80, 0x0 ;  /* 0x000000000000781c */ /* 0x000fe20003f8f018 */
[----:B------:R-:W-:Y:S01]  /*00e0*/  ULDC.64 UR12, c[0x0][0x118] ;  /* 0x00004600000c7ab9 */ /* 0x000fe20000000a00 */
[----:B------:R-:W-:Y:S02]  /*00f0*/  PLOP3.LUT P2, PT, PT, PT, UP0, 0x80, 0x0 ;  /* 0x000000000000781c */ /* 0x000fe40003f4f008 */
[----:B------:R-:W-:Y:S02]  /*0100*/  @UP1 UMOV UR5, 0x4 ;  /* 0x0000000400051882 */ /* 0x000fe40000000000 */
[----:B------:R-:W-:Y:S02]  /*0110*/  @UP0 UMOV UR4, 0x4 ;  /* 0x0000000400040882 */ /* 0x000fe40000000000 */
[----:B------:R-:W-:-:S02]  /*0120*/  @UP1 UIMAD.WIDE UR8, UR11, UR5, UR8 ;  /* 0x000000050b0812a5 */ /* 0x000fc4000f8e0208 */
[----:B------:R-:W-:-:S04]  /*0130*/  @UP0 UIMAD.WIDE UR4, UR11, UR4, UR6 ;  /* 0x000000040b0402a5 */ /* 0x000fc8000f8e0206 */
[----:B------:R-:W-:Y:S02]  /*0140*/  IMAD.U32 R4, RZ, RZ, UR8 ;  /* 0x00000008ff047e24 */ /* 0x000fe4000f8e00ff */
[----:B------:R-:W-:Y:S02]  /*0150*/  IMAD.U32 R3, RZ, RZ, UR5 ;  /* 0x00000005ff037e24 */ /* 0x000fe4000f8e00ff */
[----:B------:R-:W-:Y:S02]  /*0160*/  IMAD.U32 R2, RZ, RZ, UR4 ;  /* 0x00000004ff027e24 */ /* 0x000fe4000f8e00ff */
[----:B------:R-:W-:Y:S01]  /*0170*/  IMAD.U32 R5, RZ, RZ, UR9 ;  /* 0x00000009ff057e24 */ /* 0x000fe2000f8e00ff */
[----:B------:R-:W1:Y:S01]  /*0180*/  S2UR UR8, SR_CTAID.Y ;  /* 0x00000000000879c3 */ /* 0x000e620000002600 */
[----:B------:R-:W2:Y:S01]  /*0190*/  S2R R7, SR_CTAID.X ;  /* 0x0000000000077919 */ /* 0x000ea20000002500 */
[----:B------:R-:W-:Y:S01]  /*01a0*/  IMAD.MOV.U32 R8, RZ, RZ, c[0x0][0x2c4] ;  /* 0x0000b100ff087624 */ /* 0x000fe200078e00ff */
[----:B------:R-:W-:-:S02]  /*01b0*/  ULDC.64 UR4, c[0x0][0x1b8] ;  /* 0x00006e0000047ab9 */ /* 0x000fc40000000a00 */
[----:B------:R3:W4:Y:S04]  /*01c0*/  @P2 LDG.E R3, [R2.64] ;  /* 0x0000000c02032981 */ /* 0x000728000c1e1900 */
[----:B------:R5:W4:Y:S04]  /*01d0*/  @P4 LDG.E R4, [R4.64] ;  /* 0x0000000c04044981 */ /* 0x000b28000c1e1900 */
[----:B---3--:R-:W3:Y:S01]  /*01e0*/  S2R R2, SR_TID.X ;  /* 0x0000000000027919 */ /* 0x008ee20000002100 */
[----:B------:R-:W-:Y:S01]  /*01f0*/  ISETP.NE.AND P0, PT, R8, 0x1, PT ;  /* 0x000000010800780c */ /* 0x000fe20003f05270 */
[----:B-1----:R-:W-:-:S04]  /*0200*/  USHF.R.S32.HI UR6, URZ, 0x1f, UR8 ;  /* 0x0000001f3f067899 */ /* 0x002fc80008011408 */
[----:B------:R-:W-:Y:S01]  /*0210*/  UIMAD UR7, UR6, UR4, URZ ;  /* 0x00000004060772a4 */ /* 0x000fe2000f8e023f */
[----:B---3--:R-:W-:-:S04]  /*0220*/  SHF.R.S32.HI R10, RZ, 0x1f, R2 ;  /* 0x0000001fff0a7819 */ /* 0x008fc80000011402 */
[----:B------:R-:W-:-:S04]  /*0230*/  LEA.HI R250, R10, R2, RZ, 0x3 ;  /* 0x000000020afa7211 */ /* 0x000fc800078f18ff */
[----:B-----5:R-:W-:Y:S02]  /*0240*/  LOP3.LUT R5, R250, 0xfffffff8, RZ, 0xc0, !PT ;  /* 0xfffffff8fa057812 */ /* 0x020fe400078ec0ff */
[----:B------:R-:W-:-:S03]  /*0250*/  SHF.R.S32.HI R250, RZ, 0x3, R250 ;  /* 0x00000003fffa7819 */ /* 0x000fc600000114fa */
[----:B------:R-:W-:-:S04]  /*0260*/  IMAD.IADD R5, R2, 0x1, -R5 ;  /* 0x0000000102057824 */ /* 0x000fc800078e0a05 */
[----:B------:R-:W-:Y:S01]  /*0270*/  IMAD R139, R5, 0x10, R250 ;  /* 0x00000010058b7824 */ /* 0x000fe200078e02fa */
[----:B------:R-:W-:Y:S02]  /*0280*/  UIMAD.WIDE.U32 UR14, UR8, UR4, URZ ;  /* 0x00000004080e72a5 */ /* 0x000fe4000f8e003f */
[----:B------:R-:W-:Y:S01]  /*0290*/  UIMAD UR7, UR8, UR5, UR7 ;  /* 0x00000005080772a4 */ /* 0x000fe2000f8e0207 */
[----:B--2---:R-:W-:Y:S01]  /*02a0*/  IMAD R6, R7, 0x80, R139 ;  /* 0x0000008007067824 */ /* 0x004fe200078e028b */
[----:B------:R-:W-:Y:S02]  /*02b0*/  USHF.R.S32.HI UR9, URZ, 0x1f, UR11 ;  /* 0x0000001f3f097899 */ /* 0x000fe4000801140b */
[----:B------:R-:W-:Y:S01]  /*02c0*/  ULDC.64 UR4, c[0x0][0x1c0] ;  /* 0x0000700000047ab9 */ /* 0x000fe20000000a00 */
[----:B------:R-:W-:Y:S01]  /*02d0*/  @P0 IMAD.HI.U32 R0, R6, c[0x0][0x2c8], RZ ;  /* 0x0000b20006000a27 */ /* 0x000fe200078e00ff */
[----:B------:R-:W-:Y:S02]  /*02e0*/  UIADD3 UR15, UR15, UR7, URZ ;  /* 0x000000070f0f7290 */ /* 0x000fe4000fffe03f */
[----:B------:R-:W-:Y:S01]  /*02f0*/  UIMAD UR9, UR9, UR4, URZ ;  /* 0x00000004090972a4 */ /* 0x000fe2000f8e023f */
[----:B------:R-:W-:Y:S01]  /*0300*/  IMAD.MOV.U32 R9, RZ, RZ, R6 ;  /* 0x000000ffff097224 */ /* 0x000fe200078e0006 */
[----:B------:R-:W-:Y:S01]  /*0310*/  UIMAD.WIDE.U32 UR14, UR11, UR4, UR14 ;  /* 0x000000040b0e72a5 */ /* 0x000fe2000f8e000e */
[----:B------:R-:W-:Y:S01]  /*0320*/  @P0 SHF.R.U32.HI R9, RZ, c[0x0][0x2cc], R0 ;  /* 0x0000b300ff090a19 */ /* 0x000fe20000011600 */
[----:B------:R-:W-:-:S03]  /*0330*/  UIMAD UR5, UR11, UR5, UR9 ;  /* 0x000000050b0572a4 */ /* 0x000fc6000f8e0209 */
[--C-:B------:R-:W-:Y:S01]  /*0340*/  SHF.R.S32.HI R0, RZ, 0x1f, R9.reuse ;  /* 0x0000001fff007819 */ /* 0x100fe20000011409 */
[----:B------:R-:W-:Y:S01]  /*0350*/  UIADD3 UR5, UR15, UR5, URZ ;  /* 0x000000050f057290 */ /* 0x000fe2000fffe03f */
[----:B------:R-:W-:Y:S02]  /*0360*/  IMAD.U32 R15, RZ, RZ, UR15 ;  /* 0x0000000fff0f7e24 */ /* 0x000fe4000f8e00ff */
[----:B------:R-:W-:Y:S02]  /*0370*/  IMAD.U32 R14, RZ, RZ, UR14 ;  /* 0x0000000eff0e7e24 */ /* 0x000fe4000f8e00ff */
[----:B------:R-:W-:Y:S02]  /*0380*/  IMAD R0, R0, c[0x0][0x1b0], RZ ;  /* 0x00006c0000007a24 */ /* 0x000fe400078e02ff */
[----:B------:R-:W-:Y:S02]  /*0390*/  IMAD.U32 R15, RZ, RZ, UR5 ;  /* 0x00000005ff0f7e24 */ /* 0x000fe4000f8e00ff */
[----:B------:R-:W-:-:S02]  /*03a0*/  IMAD.MOV R12, RZ, RZ, -R9 ;  /* 0x000000ffff0c7224 */ /* 0x000fc400078e0a09 */
[----:B------:R-:W-:-:S04]  /*03b0*/  IMAD.WIDE.U32 R14, R9, c[0x0][0x1b0], R14 ;  /* 0x00006c00090e7a25 */ /* 0x000fc800078e000e */
[----:B------:R-:W-:Y:S02]  /*03c0*/  IMAD R0, R9, c[0x0][0x1b4], R0 ;  /* 0x00006d0009007a24 */ /* 0x000fe400078e0200 */
[----:B------:R-:W-:Y:S02]  /*03d0*/  IMAD R12, R12, c[0x0][0x2c4], R6 ;  /* 0x0000b1000c0c7a24 */ /* 0x000fe400078e0206 */
[----:B------:R-:W-:-:S03]  /*03e0*/  IMAD.IADD R15, R15, 0x1, R0 ;  /* 0x000000010f0f7824 */ /* 0x000fc600078e0200 */
[----:B------:R-:W-:Y:S01]  /*03f0*/  SHF.R.S32.HI R0, RZ, 0x1f, R12 ;  /* 0x0000001fff007819 */ /* 0x000fe2000001140c */
[----:B------:R-:W-:-:S04]  /*0400*/  IMAD R11, R7, 0x80, R250 ;  /* 0x00000080070b7824 */ /* 0x000fc800078e02fa */
[----:B------:R-:W-:Y:S02]  /*0410*/  IMAD R0, R0, c[0x0][0x1a8], RZ ;  /* 0x00006a0000007a24 */ /* 0x000fe400078e02ff */
[----:B------:R-:W-:Y:S02]  /*0420*/  IMAD.MOV.U32 R252, RZ, RZ, c[0x0][0x2b8] ;  /* 0x0000ae00fffc7624 */ /* 0x000fe400078e00ff */
[C---:B------:R-:W-:Y:S02]  /*0430*/  IMAD R0, R12.reuse, c[0x0][0x1ac], R0 ;  /* 0x00006b000c007a24 */ /* 0x040fe400078e0200 */
[----:B------:R-:W-:Y:S01]  /*0440*/  IMAD.WIDE.U32 R12, R12, c[0x0][0x1a8], R14 ;  /* 0x00006a000c0c7a25 */ /* 0x000fe200078e000e */
[----:B------:R-:W-:Y:S02]  /*0450*/  IADD3 R7, R11, 0x10, RZ ;  /* 0x000000100b077810 */ /* 0x000fe40007ffe0ff */
[----:B------:R-:W-:Y:S01]  /*0460*/  ISETP.NE.AND P1, PT, R252, 0x1, PT ;  /* 0x00000001fc00780c */ /* 0x000fe20003f25270 */
[----:B------:R-:W-:Y:S01]  /*0470*/  IMAD R8, R8, c[0x0][0x168], RZ ;  /* 0x00005a0008087a24 */ /* 0x000fe200078e02ff */
[----:B------:R-:W-:Y:S01]  /*0480*/  LEA R14, P1, R12, c[0x0][0x160], 0x1 ;  /* 0x000058000c0e7a11 */ /* 0x000fe200078208ff */
[----:B------:R-:W-:-:S03]  /*0490*/  IMAD.IADD R0, R13, 0x1, R0 ;  /* 0x000000010d007824 */ /* 0x000fc600078e0200 */
[-C--:B------:R-:W-:Y:S01]  /*04a0*/  ISETP.GE.AND P0, PT, R7, R8.reuse, PT ;  /* 0x000000080700720c */ /* 0x080fe20003f06270 */
[----:B------:R-:W-:Y:S01]  /*04b0*/  IMAD.SHL.U32 R7, R250, 0x40, RZ ;  /* 0x00000040fa077824 */ /* 0x000fe200078e00ff */
[----:B------:R-:W-:Y:S01]  /*04c0*/  LEA.HI.X R0, R12, c[0x0][0x164], R0, 0x1, P1 ;  /* 0x000059000c007a11 */ /* 0x000fe200008f0c00 */
[----:B------:R-:W-:Y:S01]  /*04d0*/  STL [R1+0x14], R139 ;  /* 0x0000148b01007387 */ /* 0x000fe20000100800 */
[----:B------:R-:W-:Y:S01]  /*04e0*/  ISETP.GE.AND P1, PT, R11, R8, PT ;  /* 0x000000080b00720c */ /* 0x000fe20003f26270 */
[----:B------:R-:W-:Y:S02]  /*04f0*/  IMAD.SHL.U32 R137, R5, 0x8, RZ ;  /* 0x0000000805897824 */ /* 0x000fe400078e00ff */
[----:B------:R1:W-:Y:S01]  /*0500*/  STL [R1+0x10], R6 ;  /* 0x0000100601007387 */ /* 0x0003e20000100800 */
[----:B------:R-:W-:-:S03]  /*0510*/  LOP3.LUT R7, R7, 0x1c0, RZ, 0xc0, !PT ;  /* 0x000001c007077812 */ /* 0x000fc600078ec0ff */
[----:B------:R-:W-:Y:S04]  /*0520*/  SHFL.IDX PT, R20, R14, RZ, 0x181f ;  /* 0x00181fff0e147589 */ /* 0x000fe800000e0000 */
[----:B------:R-:W2:Y:S01]  /*0530*/  SHFL.IDX PT, R21, R0, RZ, 0x181f ;  /* 0x00181fff00157589 */ /* 0x000ea200000e0000 */
[----:B------:R-:W-:-:S03]  /*0540*/  IADD3 R138, R137, 0x40, RZ ;  /* 0x00000040898a7810 */ /* 0x000fc60007ffe0ff */
[----:B------:R-:W-:Y:S04]  /*0550*/  SHFL.IDX PT, R12, R14, 0x1, 0x181f ;  /* 0x00381f000e0c7f89 */ /* 0x000fe800000e0000 */
[----:B------:R-:W3:Y:S01]  /*0560*/  SHFL.IDX PT, R13, R0, 0x1, 0x181f ;  /* 0x00381f00000d7f89 */ /* 0x000ee200000e0000 */
[----:B-1----:R-:W-:-:S04]  /*0570*/  IADD3 R6, R11, 0x20, RZ ;  /* 0x000000200b067810 */ /* 0x002fc80007ffe0ff */
[----:B------:R-:W-:Y:S02]  /*0580*/  ISETP.GE.AND P3, PT, R6, R8, PT ;  /* 0x000000080600720c */ /* 0x000fe40003f66270 */
[----:B------:R-:W-:Y:S02]  /*0590*/  SHF.R.U32.HI R6, RZ, 0x3, R7 ;  /* 0x00000003ff067819 */ /* 0x000fe40000011607 */
[----:B------:R-:W-:Y:S02]  /*05a0*/  LOP3.LUT R7, R7, 0x38, R137, 0xf8, !PT ;  /* 0x0000003807077812 */ /* 0x000fe400078ef889 */
[----:B------:R-:W-:Y:S02]  /*05b0*/  @!P1 SHF.R.S32.HI R18, RZ, 0x1f, R138 ;  /* 0x0000001fff129819 */ /* 0x000fe4000001148a */
[----:B------:R-:W-:Y:S02]  /*05c0*/  LOP3.LUT R7, R7, R6, RZ, 0x3c, !PT ;  /* 0x0000000607077212 */ /* 0x000fe400078e3cff */
[----:B------:R-:W-:-:S02]  /*05d0*/  LEA.HI R6, R10, R2, RZ, 0x6 ;  /* 0x000000020a067211 */ /* 0x000fc400078f30ff */
[----:B------:R-:W-:-:S03]  /*05e0*/  @!P1 LEA.HI R18, R18, R138, RZ, 0x3 ;  /* 0x0000008a12129211 */ /* 0x000fc600078f18ff */
[----:B------:R-:W-:Y:S01]  /*05f0*/  IMAD.SHL.U32 R6, R6, 0x8, RZ ;  /* 0x0000000806067824 */ /* 0x000fe200078e00ff */
[----:B------:R-:W-:Y:S01]  /*0600*/  ISETP.GE.AND P6, PT, R138, c[0x0][0x198], PT ;  /* 0x000066008a007a0c */ /* 0x000fe20003fc6270 */
[----:B------:R-:W-:Y:S01]  /*0610*/  UMOV UR10, URZ ;  /* 0x0000003f000a7c82 */ /* 0x000fe20008000000 */
[----:B------:R-:W-:Y:S02]  /*0620*/  @!P1 LOP3.LUT R18, R18, 0xfffffff8, RZ, 0xc0, !PT ;  /* 0xfffffff812129812 */ /* 0x000fe400078ec0ff */
[----:B------:R-:W-:Y:S01]  /*0630*/  LOP3.LUT R136, R7, 0xfffffe00, R6, 0xf8, !PT ;  /* 0xfffffe0007887812 */ /* 0x000fe200078ef806 */
[----:B------:R-:W-:Y:S02]  /*0640*/  SHFL.IDX PT, R16, R14, 0x2, 0x181f ;  /* 0x00581f000e107f89 */ /* 0x000fe400000e0000 */
[----:B--2---:R-:W-:Y:S02]  /*0650*/  @!P1 IMAD.WIDE R18, R18, 0x2, R20 ;  /* 0x0000000212129825 */ /* 0x004fe400078e0214 */
[----:B------:R-:W1:Y:S02]  /*0660*/  SHFL.IDX PT, R17, R0, 0x2, 0x181f ;  /* 0x00581f0000117f89 */ /* 0x000e6400000e0000 */
[----:B------:R-:W-:-:S02]  /*0670*/  @!P1 IMAD.SHL.U32 R7, R136, 0x2, RZ ;  /* 0x0000000288079824 */ /* 0x000fc400078e00ff */
[----:B------:R-:W-:Y:S01]  /*0680*/  @!P1 IMAD.WIDE R20, R137, 0x2, R20 ;  /* 0x0000000289149825 */ /* 0x000fe200078e0214 */
[----:B------:R-:W-:-:S03]  /*0690*/  IADD3 R9, R11, 0x30, RZ ;  /* 0x000000300b097810 */ /* 0x000fc60007ffe0ff */
[----:B---3--:R-:W-:Y:S01]  /*06a0*/  @!P0 IMAD.WIDE R22, R137, 0x2, R12 ;  /* 0x0000000289168825 */ /* 0x008fe200078e020c */
[----:B------:R-:W-:Y:S02]  /*06b0*/  ISETP.GE.AND P5, PT, R9, R8, PT ;  /* 0x000000080900720c */ /* 0x000fe40003fa6270 */
[----:B------:R-:W-:Y:S01]  /*06c0*/  IADD3 R6, R11, 0x40, RZ ;  /* 0x000000400b067810 */ /* 0x000fe20007ffe0ff */
[----:B------:R-:W-:Y:S02]  /*06d0*/  ULDC UR4, c[0x0][0x2ac] ;  /* 0x0000ab0000047ab9 */ /* 0x000fe40000000800 */
[----:B------:R-:W-:Y:S02]  /*06e0*/  ULDC UR7, c[0x0][0x1d0] ;  /* 0x0000740000077ab9 */ /* 0x000fe40000000800 */
[----:B------:R-:W-:-:S04]  /*06f0*/  UIMAD UR7, UR4, UR7, 0x3f ;  /* 0x0000003f040774a4 */ /* 0x000fc8000f8e0207 */
[----:B------:R-:W-:-:S04]  /*0700*/  USHF.R.S32.HI UR5, URZ, 0x1f, UR7 ;  /* 0x0000001f3f057899 */ /* 0x000fc80008011407 */
[----:B------:R-:W-:-:S04]  /*0710*/  ULEA.HI UR7, UR5, UR7, URZ, 0x6 ;  /* 0x0000000705077291 */ /* 0x000fc8000f8f303f */
[----:B------:R-:W-:Y:S01]  /*0720*/  USHF.R.S32.HI UR7, URZ, 0x6, UR7 ;  /* 0x000000063f077899 */ /* 0x000fe20008011407 */
[----:B------:R-:W-:Y:S01]  /*0730*/  SHFL.IDX PT, R15, R0, 0x7, 0x181f ;  /* 0x00f81f00000f7f89 */ /* 0x000fe200000e0000 */
[----:B------:R-:W-:Y:S02]  /*0740*/  ULDC UR9, c[0x0][0x1d0] ;  /* 0x0000740000097ab9 */ /* 0x000fe40000000800 */
[----:B------:R-:W-:-:S03]  /*0750*/  UIMAD UR9, UR4, UR9, URZ ;  /* 0x00000009040972a4 */ /* 0x000fc6000f8e023f */
[----:B------:R-:W-:Y:S01]  /*0760*/  ULDC.64 UR4, c[0x0][0x2b0] ;  /* 0x0000ac0000047ab9 */ /* 0x000fe20000000a00 */
[----:B----4-:R2:W3:Y:S01]  /*0770*/  @P2 R2UR UR16, R3 ;  /* 0x00000000031023c2 */ /* 0x0104e200000e0000 */
[----:B------:R-:W-:-:S07]  /*0780*/  ISETP.GE.AND P2, PT, R137, c[0x0][0x198], PT ;  /* 0x0000660089007a0c */ /* 0x000fce0003f46270 */
[----:B------:R4:W5:Y:S06]  /*0790*/  @P4 R2UR UR10, R4 ;  /* 0x00000000040a43c2 */ /* 0x00096c00000e0000 */
[----:B------:R1:W-:Y:S04]  /*07a0*/  @!P1 LDGSTS.E.BYPASS.LTC128B.128 [R7+0x8100], [R20.64], !P2 ;  /* 0x0810000014079fae */ /* 0x0003e8000d101d4c */
[----:B------:R1:W-:Y:S01]  /*07b0*/  @!P1 LDGSTS.E.BYPASS.LTC128B.128 [R7+0xc100], [R18.64], !P6 ;  /* 0x0c10000012079fae */ /* 0x0003e2000f101d4c */
[----:B--2---:R-:W-:-:S05]  /*07c0*/  @!P0 IMAD.SHL.U32 R3, R136, 0x2, RZ ;  /* 0x0000000288038824 */ /* 0x004fca00078e00ff */
[----:B------:R2:W-:Y:S01]  /*07d0*/  @!P0 LDGSTS.E.BYPASS.LTC128B.128 [R3+0x8900], [R22.64], !P2 ;  /* 0x0890000016038fae */ /* 0x0005e2000d101d4c */
[----:B----4-:R-:W-:-:S04]  /*07e0*/  @!P0 SHF.R.S32.HI R4, RZ, 0x1f, R138 ;  /* 0x0000001fff048819 */ /* 0x010fc8000001148a */
[----:B------:R-:W-:-:S04]  /*07f0*/  @!P0 LEA.HI R4, R4, R138, RZ, 0x3 ;  /* 0x0000008a04048211 */ /* 0x000fc800078f18ff */
[----:B------:R-:W-:Y:S01]  /*0800*/  @!P0 LOP3.LUT R4, R4, 0xfffffff8, RZ, 0xc0, !PT ;  /* 0xfffffff804048812 */ /* 0x000fe200078ec0ff */
[----:B-1----:R-:W-:Y:S04]  /*0810*/  SHFL.IDX PT, R18, R14, 0x3, 0x181f ;  /* 0x00781f000e127f89 */ /* 0x002fe800000e0000 */
[----:B------:R-:W1:Y:S01]  /*0820*/  SHFL.IDX PT, R19, R0, 0x3, 0x181f ;  /* 0x00781f0000137f89 */ /* 0x000e6200000e0000 */
[----:B------:R-:W-:Y:S01]  /*0830*/  @!P0 IMAD.WIDE R12, R4, 0x2, R12 ;  /* 0x00000002040c8825 */ /* 0x000fe200078e020c */
[----:B--2---:R-:W-:-:S04]  /*0840*/  @!P3 SHF.R.S32.HI R22, RZ, 0x1f, R138 ;  /* 0x0000001fff16b819 */ /* 0x004fc8000001148a */
[----:B------:R2:W-:Y:S01]  /*0850*/  @!P0 LDGSTS.E.BYPASS.LTC128B.128 [R3+0xc900], [R12.64], !P6 ;  /* 0x0c9000000c038fae */ /* 0x0005e2000f101d4c */
[----:B------:R-:W-:Y:S02]  /*0860*/  @!P3 LEA.HI R22, R22, R138, RZ, 0x3 ;  /* 0x0000008a1616b211 */ /* 0x000fe400078f18ff */
[----:B------:R-:W-:Y:S02]  /*0870*/  ISETP.GE.AND P0, PT, R137, c[0x0][0x198], PT ;  /* 0x0000660089007a0c */ /* 0x000fe40003f06270 */
[----:B------:R-:W-:Y:S02]  /*0880*/  @!P3 LOP3.LUT R22, R22, 0xfffffff8, RZ, 0xc0, !PT ;  /* 0xfffffff81616b812 */ /* 0x000fe400078ec0ff */
[----:B------:R-:W-:-:S03]  /*0890*/  ISETP.GE.AND P4, PT, R6, R8, PT ;  /* 0x000000080600720c */ /* 0x000fc60003f86270 */
[----:B------:R-:W-:Y:S01]  /*08a0*/  @!P3 IMAD.WIDE R22, R22, 0x2, R16 ;  /* 0x000000021616b825 */ /* 0x000fe200078e0210 */
[----:B------:R-:W-:-:S03]  /*08b0*/  IADD3 R4, R11, 0x50, RZ ;  /* 0x000000500b047810 */ /* 0x000fc60007ffe0ff */
[----:B------:R-:W-:Y:S01]  /*08c0*/  @!P3 IMAD.SHL.U32 R6, R136, 0x2, RZ ;  /* 0x000000028806b824 */ /* 0x000fe200078e00ff */
[----:B------:R-:W-:Y:S02]  /*08d0*/  ISETP.GE.AND P2, PT, R4, R8, PT ;  /* 0x000000080400720c */ /* 0x000fe40003f46270 */
[----:B--2---:R-:W-:Y:S01]  /*08e0*/  @!P5 SHF.R.S32.HI R3, RZ, 0x1f, R138 ;  /* 0x0000001fff03d819 */ /* 0x004fe2000001148a */
[----:B------:R-:W-:Y:S02]  /*08f0*/  @!P3 IMAD.WIDE R12, R137, 0x2, R16 ;  /* 0x00000002890cb825 */ /* 0x000fe400078e0210 */
[----:B------:R-:W-:Y:S01]  /*0900*/  SHFL.IDX PT, R16, R14, 0x4, 0x181f ;  /* 0x00981f000e107f89 */ /* 0x000fe200000e0000 */
[----:B------:R-:W-:-:S03]  /*0910*/  @!P5 LEA.HI R3, R3, R138, RZ, 0x3 ;  /* 0x0000008a0303d211 */ /* 0x000fc600078f18ff */
[----:B------:R-:W2:Y:S01]  /*0920*/  SHFL.IDX PT, R17, R0, 0x4, 0x181f ;  /* 0x00981f0000117f89 */ /* 0x000ea200000e0000 */
[----:B------:R-:W-:Y:S01]  /*0930*/  @!P5 LOP3.LUT R3, R3, 0xfffffff8, RZ, 0xc0, !PT ;  /* 0xfffffff80303d812 */ /* 0x000fe200078ec0ff */
[----:B------:R-:W-:Y:S02]  /*0940*/  @!P5 IMAD.SHL.U32 R4, R136, 0x2, RZ ;  /* 0x000000028804d824 */ /* 0x000fe400078e00ff */
[----:B------:R4:W-:Y:S01]  /*0950*/  @!P3 LDGSTS.E.BYPASS.LTC128B.128 [R6+0x9100], [R12.64], !P0 ;  /* 0x091000000c06bfae */ /* 0x0009e2000c101d4c */
[----:B-1----:R-:W-:-:S03]  /*0960*/  @!P5 IMAD.WIDE R20, R137, 0x2, R18 ;  /* 0x000000028914d825 */ /* 0x002fc600078e0212 */
[----:B------:R1:W-:Y:S01]  /*0970*/  @!P3 LDGSTS.E.BYPASS.LTC128B.128 [R6+0xd100], [R22.64], !P6 ;  /* 0x0d1000001606bfae */ /* 0x0003e2000f101d4c */
[----:B------:R-:W-:Y:S01]  /*0980*/  @!P5 IMAD.WIDE R18, R3, 0x2, R18 ;  /* 0x000000020312d825 */ /* 0x000fe200078e0212 */
[----:B------:R-:W-:Y:S02]  /*0990*/  @!P4 SHF.R.S32.HI R3, RZ, 0x1f, R138 ;  /* 0x0000001fff03c819 */ /* 0x000fe4000001148a */
[----:B------:R2:W-:Y:S01]  /*09a0*/  @!P5 LDGSTS.E.BYPASS.LTC128B.128 [R4+0x9900], [R20.64], !P0 ;  /* 0x099000001404dfae */ /* 0x0005e2000c101d4c */
[----:B------:R-:W-:-:S03]  /*09b0*/  IADD3 R7, R11, 0x60, RZ ;  /* 0x000000600b077810 */ /* 0x000fc60007ffe0ff */
[----:B------:R2:W-:Y:S01]  /*09c0*/  @!P5 LDGSTS.E.BYPASS.LTC128B.128 [R4+0xd900], [R18.64], !P6 ;  /* 0x0d9000001204dfae */ /* 0x0005e2000f101d4c */
[----:B------:R-:W-:Y:S02]  /*09d0*/  ISETP.GE.AND P5, PT, R137, c[0x0][0x198], PT ;  /* 0x0000660089007a0c */ /* 0x000fe40003fa6270 */
[----:B------:R-:W-:Y:S01]  /*09e0*/  ISETP.GE.AND P1, PT, R7, R8, PT ;  /* 0x000000080700720c */ /* 0x000fe20003f26270 */
[----:B----4-:R-:W-:Y:S01]  /*09f0*/  SHFL.IDX PT, R12, R14, 0x5, 0x181f ;  /* 0x00b81f000e0c7f89 */ /* 0x010fe200000e0000 */
[----:B-1----:R-:W-:-:S03]  /*0a00*/  IADD3 R6, R11, 0x70, RZ ;  /* 0x000000700b067810 */ /* 0x002fc60007ffe0ff */
[----:B------:R-:W1:Y:S01]  /*0a10*/  SHFL.IDX PT, R13, R0, 0x5, 0x181f ;  /* 0x00b81f00000d7f89 */ /* 0x000e6200000e0000 */
[----:B------:R-:W-:Y:S02]  /*0a20*/  ISETP.GE.AND P0, PT, R6, R8, PT ;  /* 0x000000080600720c */ /* 0x000fe40003f06270 */
[----:B------:R-:W-:-:S04]  /*0a30*/  @!P4 LEA.HI R6, R3, R138, RZ, 0x3 ;  /* 0x0000008a0306c211 */ /* 0x000fc800078f18ff */
[----:B------:R-:W-:Y:S01]  /*0a40*/  @!P4 LOP3.LUT R6, R6, 0xfffffff8, RZ, 0xc0, !PT ;  /* 0xfffffff80606c812 */ /* 0x000fe200078ec0ff */
[----:B------:R-:W-:Y:S01]  /*0a50*/  @!P4 IMAD.SHL.U32 R7, R136, 0x2, RZ ;  /* 0x000000028807c824 */ /* 0x000fe200078e00ff */
[----:B--2---:R-:W-:-:S03]  /*0a60*/  @!P2 SHF.R.S32.HI R4, RZ, 0x1f, R138 ;  /* 0x0000001fff04a819 */ /* 0x004fc6000001148a */
[----:B------:R-:W-:Y:S01]  /*0a70*/  @!P4 IMAD.WIDE R8, R6, 0x2, R16 ;  /* 0x000000020608c825 */ /* 0x000fe200078e0210 */
[----:B------:R-:W-:-:S03]  /*0a80*/  @!P2 LEA.HI R4, R4, R138, RZ, 0x3 ;  /* 0x0000008a0404a211 */ /* 0x000fc600078f18ff */
[----:B------:R-:W-:Y:S01]  /*0a90*/  @!P4 IMAD.WIDE R16, R137, 0x2, R16 ;  /* 0x000000028910c825 */ /* 0x000fe200078e0210 */
[----:B------:R-:W-:-:S04]  /*0aa0*/  @!P2 LOP3.LUT R4, R4, 0xfffffff8, RZ, 0xc0, !PT ;  /* 0xfffffff80404a812 */ /* 0x000fc800078ec0ff */
[----:B------:R2:W-:Y:S01]  /*0ab0*/  @!P4 LDGSTS.E.BYPASS.LTC128B.128 [R7+0xa100], [R16.64], !P5 ;  /* 0x0a1000001007cfae */ /* 0x0005e2000e901d4c */
[----:B------:R-:W-:Y:S01]  /*0ac0*/  IMAD.U32 R3, RZ, RZ, UR7 ;  /* 0x00000007ff037e24 */ /* 0x000fe2000f8e00ff */
[----:B------:R-:W-:Y:S01]  /*0ad0*/  ISETP.NE.AND P3, PT, R252, 0x1, PT ;  /* 0x00000001fc00780c */ /* 0x000fe20003f65270 */
[----:B-1----:R-:W-:Y:S01]  /*0ae0*/  @!P2 IMAD.WIDE R18, R4, 0x2, R12 ;  /* 0x000000020412a825 */ /* 0x002fe200078e020c */
[----:B------:R1:W-:Y:S03]  /*0af0*/  @!P4 LDGSTS.E.BYPASS.LTC128B.128 [R7+0xe100], [R8.64], !P6 ;  /* 0x0e1000000807cfae */ /* 0x0003e6000f101d4c */
[----:B------:R-:W-:Y:S02]  /*0b00*/  IMAD R3, R3, 0x40, R139 ;  /* 0x0000004003037824 */ /* 0x000fe400078e028b */
[----:B------:R-:W-:Y:S02]  /*0b10*/  @!P2 IMAD.SHL.U32 R6, R136, 0x2, RZ ;  /* 0x000000028806a824 */ /* 0x000fe400078e00ff */
[----:B------:R-:W-:Y:S01]  /*0b20*/  @!P2 IMAD.WIDE R12, R137, 0x2, R12 ;  /* 0x00000002890ca825 */ /* 0x000fe200078e020c */
[----:B------:R-:W-:-:S04]  /*0b30*/  IADD3 R3, R3, -0x40, RZ ;  /* 0xffffffc003037810 */ /* 0x000fc80007ffe0ff */
[----:B------:R4:W-:Y:S04]  /*0b40*/  @!P2 LDGSTS.E.BYPASS.LTC128B.128 [R6+0xa900], [R12.64], !P5 ;  /* 0x0a9000000c06afae */ /* 0x0009e8000e901d4c */
[----:B------:R4:W-:Y:S04]  /*0b50*/  @!P2 LDGSTS.E.BYPASS.LTC128B.128 [R6+0xe900], [R18.64], !P6 ;  /* 0x0e9000001206afae */ /* 0x0009e8000f101d4c */
[----:B--2---:R-:W-:Y:S04]  /*0b60*/  SHFL.IDX PT, R16, R14, 0x6, 0x181f ;  /* 0x00d81f000e107f89 */ /* 0x004fe800000e0000 */
[----:B------:R2:W3:Y:S04]  /*0b70*/  SHFL.IDX PT, R17, R0, 0x6, 0x181f ;  /* 0x00d81f0000117f89 */ /* 0x0004e800000e0000 */
[----:B------:R-:W3:Y:S01]  /*0b80*/  SHFL.IDX PT, R14, R14, 0x7, 0x181f ;  /* 0x00f81f000e0e7f89 */ /* 0x000ee200000e0000 */
[----:B-1----:R-:W-:-:S02]  /*0b90*/  @!P1 SHF.R.S32.HI R7, RZ, 0x1f, R138 ;  /* 0x0000001fff079819 */ /* 0x002fc4000001148a */
[C---:B------:R-:W-:Y:S02]  /*0ba0*/  ISETP.GE.AND P2, PT, R3.reuse, UR9, PT ;  /* 0x0000000903007c0c */ /* 0x040fe4000bf46270 */
[----:B-----5:R-:W-:Y:S02]  /*0bb0*/  IADD3 R3, R3, UR10, RZ ;  /* 0x0000000a03037c10 */ /* 0x020fe4000fffe0ff */
[-C--:B------:R-:W-:Y:S02]  /*0bc0*/  @!P1 LEA.HI R7, R7, R138.reuse, RZ, 0x3 ;  /* 0x0000008a07079211 */ /* 0x080fe400078f18ff */
[----:B----4-:R-:W-:Y:S02]  /*0bd0*/  @!P0 SHF.R.S32.HI R6, RZ, 0x1f, R138 ;  /* 0x0000001fff068819 */ /* 0x010fe4000001148a */
[----:B------:R-:W-:Y:S02]  /*0be0*/  @!P1 LOP3.LUT R7, R7, 0xfffffff8, RZ, 0xc0, !PT ;  /* 0xfffffff807079812 */ /* 0x000fe400078ec0ff */
[----:B------:R-:W-:Y:S01]  /*0bf0*/  @!P0 LEA.HI R6, R6, R138, RZ, 0x3 ;  /* 0x0000008a06068211 */ /* 0x000fe200078f18ff */
[----:B--2---:R-:W-:-:S03]  /*0c00*/  @P3 IMAD.HI.U32 R0, R3, c[0x0][0x2bc], RZ ;  /* 0x0000af0003003a27 */ /* 0x004fc600078e00ff */
[----:B------:R-:W-:Y:S01]  /*0c10*/  @!P0 LOP3.LUT R6, R6, 0xfffffff8, RZ, 0xc0, !PT ;  /* 0xfffffff806068812 */ /* 0x000fe200078ec0ff */
[----:B------:R-:W-:Y:S01]  /*0c20*/  IMAD.MOV.U32 R4, RZ, RZ, R3 ;  /* 0x000000ffff047224 */ /* 0x000fe200078e0003 */
[----:B------:R-:W-:Y:S01]  /*0c30*/  @P3 SHF.R.U32.HI R4, RZ, c[0x0][0x2c0], R0 ;  /* 0x0000b000ff043a19 */ /* 0x000fe20000011600 */
[----:B------:R-:W-:Y:S02]  /*0c40*/  @!P1 IMAD.SHL.U32 R8, R136, 0x2, RZ ;  /* 0x0000000288089824 */ /* 0x000fe400078e00ff */
[----:B---3--:R-:W-:Y:S01]  /*0c50*/  @!P1 IMAD.WIDE R20, R137, 0x2, R16 ;  /* 0x0000000289149825 */ /* 0x008fe200078e0210 */
[----:B------:R-:W-:-:S03]  /*0c60*/  @!UP0 UMOV UR16, UR11 ;  /* 0x0000000b00108c82 */ /* 0x000fc60008000000 */
[----:B------:R-:W-:Y:S01]  /*0c70*/  @!P1 IMAD.WIDE R18, R7, 0x2, R16 ;  /* 0x0000000207129825 */ /* 0x000fe200078e0210 */
[----:B------:R1:W-:Y:S03]  /*0c80*/  @!P1 LDGSTS.E.BYPASS.LTC128B.128 [R8+0xb100], [R20.64], !P5 ;  /* 0x0b10000014089fae */ /* 0x0003e6000e901d4c */
[----:B------:R-:W-:Y:S01]  /*0c90*/  @!P0 IMAD.SHL.U32 R0, R136, 0x2, RZ ;  /* 0x0000000288008824 */ /* 0x000fe200078e00ff */
[----:B------:R-:W-:Y:S01]  /*0ca0*/  USHF.R.S32.HI UR11, URZ, 0x1f, UR16 ;  /* 0x0000001f3f0b7899 */ /* 0x000fe20008011410 */
[--C-:B------:R-:W-:Y:S01]  /*0cb0*/  @!P0 IMAD.WIDE R16, R137, 0x2, R14.reuse ;  /* 0x0000000289108825 */ /* 0x100fe200078e020e */
[----:B------:R1:W-:Y:S03]  /*0cc0*/  @!P1 LDGSTS.E.BYPASS.LTC128B.128 [R8+0xf100], [R18.64], !P6 ;  /* 0x0f10000012089fae */ /* 0x0003e6000f101d4c */
[----:B------:R-:W-:Y:S01]  /*0cd0*/  @!P0 IMAD.WIDE R6, R6, 0x2, R14 ;  /* 0x0000000206068825 */ /* 0x000fe200078e020e */
[----:B------:R-:W-:Y:S01]  /*0ce0*/  ISETP.GT.OR P2, PT, R139, 0x3f, P2 ;  /* 0x0000003f8b00780c */ /* 0x000fe20001744670 */
[----:B------:R2:W-:Y:S01]  /*0cf0*/  @!P0 LDGSTS.E.BYPASS.LTC128B.128 [R0+0xb900], [R16.64], !P5 ;  /* 0x0b90000010008fae */ /* 0x0005e2000e901d4c */
[----:B------:R-:W-:-:S03]  /*0d00*/  UIMAD UR11, UR11, UR4, URZ ;  /* 0x000000040b0b72a4 */ /* 0x000fc6000f8e023f */
[----:B------:R2:W-:Y:S04]  /*0d10*/  @!P0 LDGSTS.E.BYPASS.LTC128B.128 [R0+0xf900], [R6.64], !P6 ;  /* 0x0f90000006008fae */ /* 0x0005e8000f101d4c */
[----:B------:R-:W0:Y:S01]  /*0d20*/  LDGDEPBAR ;  /* 0x00000000000079af */ /* 0x000e220000000000 */
[----:B------:R-:W-:Y:S02]  /*0d30*/  UIMAD.WIDE.U32 UR14, UR16, UR4, URZ ;  /* 0x00000004100e72a5 */ /* 0x000fe4000f8e003f */
[----:B------:R-:W-:Y:S01]  /*0d40*/  UIMAD UR11, UR16, UR5, UR11 ;  /* 0x00000005100b72a4 */ /* 0x000fe2000f8e020b */
[----:B------:R3:W-:Y:S01]  /*0d50*/  STL [R1+0x8], R11 ;  /* 0x0000080b01007387 */ /* 0x0007e20000100800 */
[----:B------:R-:W-:Y:S01]  /*0d60*/  IMAD.MOV.U32 R36, RZ, RZ, RZ ;  /* 0x000000ffff247224 */ /* 0x000fe200078e00ff */
[----:B------:R-:W-:-:S02]  /*0d70*/  ULDC.64 UR4, c[0x0][0x1e8] ;  /* 0x00007a0000047ab9 */ /* 0x000fc40000000a00 */
[----:B------:R-:W-:Y:S01]  /*0d80*/  UIADD3 UR11, UR15, UR11, URZ ;  /* 0x0000000b0f0b7290 */ /* 0x000fe2000fffe03f */
[----:B---3--:R-:W-:-:S05]  /*0d90*/  @!P2 IADD3 R11, P3, R4, UR14, RZ ;  /* 0x0000000e040bac10 */ /* 0x008fca000ff7e0ff */
[----:B------:R-:W-:Y:S02]  /*0da0*/  @!P2 LEA.HI.X.SX32 R9, R4, UR11, 0x1, P3 ;  /* 0x0000000b0409ac11 */ /* 0x000fe400098f0eff */
[----:B------:R-:W-:-:S04]  /*0db0*/  @!P2 LEA R12, P3, R11, c[0x0][0x2a0], 0x2 ;  /* 0x0000a8000b0caa11 */ /* 0x000fc800078610ff */
[----:B------:R-:W-:Y:S01]  /*0dc0*/  @!P2 LEA.HI.X R13, R11, c[0x0][0x2a4], R9, 0x2, P3 ;  /* 0x0000a9000b0daa11 */ /* 0x000fe200018f1409 */
[----:B------:R-:W-:Y:S06]  /*0dd0*/  BAR.SYNC.DEFER_BLOCKING 0x0 ;  /* 0x0000000000007b1d */ /* 0x000fec0000010000 */
[----:B------:R3:W1:Y:S01]  /*0de0*/  @!P2 LDG.E R36, [R12.64] ;  /* 0x0000000c0c24a981 */ /* 0x000662000c1e1900 */
[----:B--2---:R-:W-:-:S04]  /*0df0*/  IMAD.MOV R0, RZ, RZ, -R4 ;  /* 0x000000ffff007224 */ /* 0x004fc800078e0a04 */
[----:B------:R-:W-:-:S05]  /*0e00*/  IMAD R37, R0, c[0x0][0x2b8], R3 ;  /* 0x0000ae0000257a24 */ /* 0x000fca00078e0203 */
[----:B------:R-:W-:Y:S01]  /*0e10*/  SHF.R.S32.HI R9, RZ, 0x1f, R37 ;  /* 0x0000001fff097819 */ /* 0x000fe20000011425 */
[----:B------:R-:W-:-:S04]  /*0e20*/  IMAD.WIDE.U32 R6, R37, c[0x0][0x1e0], RZ ;  /* 0x0000780025067a25 */ /* 0x000fc800078e00ff */
[----:B------:R-:W-:Y:S01]  /*0e30*/  IMAD R0, R9, c[0x0][0x1e0], RZ ;  /* 0x0000780009007a24 */ /* 0x000fe200078e02ff */
[----:B------:R-:W-:-:S03]  /*0e40*/  UIMAD UR16, UR6, UR4, URZ ;  /* 0x00000004061072a4 */ /* 0x000fc6000f8e023f */
[----:B------:R-:W-:Y:S01]  /*0e50*/  IMAD R0, R37, c[0x0][0x1e4], R0 ;  /* 0x0000790025007a24 */ /* 0x000fe200078e0200 */
[----:B------:R-:W-:-:S03]  /*0e60*/  UIMAD.WIDE.U32 UR18, UR8, UR4, URZ ;  /* 0x00000004081272a5 */ /* 0x000fc6000f8e003f */
[----:B------:R-:W-:Y:S01]  /*0e70*/  IMAD.IADD R7, R7, 0x1, R0 ;  /* 0x0000000107077824 */ /* 0x000fe200078e0200 */
[----:B------:R-:W-:Y:S02]  /*0e80*/  UIMAD UR16, UR8, UR5, UR16 ;  /* 0x00000005081072a4 */ /* 0x000fe4000f8e0210 */
[----:B------:R-:W-:Y:S02]  /*0e90*/  ULEA UR17, UR7, 0xffffffc0, 0x6 ;  /* 0xffffffc007117891 */ /* 0x000fe4000f8e303f */
[----:B------:R-:W-:Y:S02]  /*0ea0*/  UIADD3 UR16, UR19, UR16, URZ ;  /* 0x0000001013107290 */ /* 0x000fe4000fffe03f */
[----:B------:R-:W-:Y:S01]  /*0eb0*/  UIADD3 UR17, UR9, -UR17, URZ ;  /* 0x8000001109117290 */ /* 0x000fe2000fffe03f */
[----:B---3--:R-:W-:Y:S02]  /*0ec0*/  LEA.HI R13, R10, R2, RZ, 0x4 ;  /* 0x000000020a0d7211 */ /* 0x008fe400078f20ff */
[----:B------:R-:W-:Y:S01]  /*0ed0*/  ISETP.GE.AND P4, PT, R138, c[0x0][0x1d4], PT ;  /* 0x000075008a007a0c */ /* 0x000fe20003f86270 */
[----:B------:R-:W-:Y:S01]  /*0ee0*/  IMAD.SHL.U32 R11, R5, 0x40, RZ ;  /* 0x00000040050b7824 */ /* 0x000fe200078e00ff */
[----:B------:R-:W-:Y:S01]  /*0ef0*/  LOP3.LUT R12, R13, 0xfffffff0, RZ, 0xc0, !PT ;  /* 0xfffffff00d0c7812 */ /* 0x000fe200078ec0ff */
[----:B------:R-:W-:Y:S01]  /*0f00*/  STL [R1+0x1c], R137 ;  /* 0x00001c8901007387 */ /* 0x000fe20000100800 */
[----:B------:R-:W-:Y:S01]  /*0f10*/  SHF.R.S32.HI R14, RZ, 0x4, R13 ;  /* 0x00000004ff0e7819 */ /* 0x000fe2000001140d */
[----:B------:R-:W-:-:S02]  /*0f20*/  UISETP.GE.AND UP0, UPT, UR9, 0x1, UPT ;  /* 0x000000010900788c */ /* 0x000fc4000bf06270 */
[----:B------:R-:W-:Y:S01]  /*0f30*/  IMAD.IADD R12, R2, 0x1, -R12 ;  /* 0x00000001020c7824 */ /* 0x000fe200078e0a0c */
[----:B------:R-:W-:Y:S01]  /*0f40*/  ISETP.GE.AND P3, PT, R137, c[0x0][0x1d4], PT ;  /* 0x0000750089007a0c */ /* 0x000fe20003f66270 */
[----:B------:R-:W-:Y:S01]  /*0f50*/  ULDC.64 UR4, c[0x0][0x210] ;  /* 0x0000840000047ab9 */ /* 0x000fe20000000a00 */
[----:B------:R-:W-:-:S04]  /*0f60*/  LEA.HI R13, R13, R14, RZ, 0x1 ;  /* 0x0000000e0d0d7211 */ /* 0x000fc800078f08ff */
[----:B------:R-:W-:Y:S02]  /*0f70*/  LOP3.LUT R13, R13, 0xfffffffe, RZ, 0xc0, !PT ;  /* 0xfffffffe0d0d7812 */ /* 0x000fe400078ec0ff */
[----:B------:R-:W-:Y:S02]  /*0f80*/  LOP3.LUT R11, R11, 0x1c0, RZ, 0xc0, !PT ;  /* 0x000001c00b0b7812 */ /* 0x000fe400078ec0ff */
[----:B------:R-:W-:Y:S01]  /*0f90*/  LEA.HI R10, R10, R2, RZ, 0x5 ;  /* 0x000000020a0a7211 */ /* 0x000fe200078f28ff */
[----:B------:R-:W-:Y:S04]  /*0fa0*/  STL [R1+0x18], R138 ;  /* 0x0000188a01007387 */ /* 0x000fe80000100800 */
[----:B------:R-:W-:Y:S04]  /*0fb0*/  STL [R1+0xc], R136 ;  /* 0x00000c8801007387 */ /* 0x000fe80000100800 */
[----:B------:R-:W-:Y:S01]  /*0fc0*/  STL [R1+0x4], R37 ;  /* 0x0000042501007387 */ /* 0x000fe20000100800 */
[----:B------:R-:W-:-:S02]  /*0fd0*/  UIMAD UR6, UR6, UR4, URZ ;  /* 0x00000004060672a4 */ /* 0x000fc4000f8e023f */
[----:B------:R-:W-:Y:S02]  /*0fe0*/  UIMAD.WIDE.U32 UR20, UR8, UR4, URZ ;  /* 0x00000004081472a5 */ /* 0x000fe4000f8e003f */
[----:B------:R-:W-:-:S04]  /*0ff0*/  UIMAD UR5, UR8, UR5, UR6 ;  /* 0x00000005080572a4 */ /* 0x000fc8000f8e0206 */
[----:B------:R-:W-:Y:S01]  /*1000*/  UIADD3 UR5, UR21, UR5, URZ ;  /* 0x0000000515057290 */ /* 0x000fe2000fffe03f */
[----:B-1----:R-:W-:Y:S01]  /*1010*/  SHF.R.S32.HI R8, RZ, 0x1f, R36 ;  /* 0x0000001fff087819 */ /* 0x002fe20000011424 */
[----:B------:R-:W-:-:S04]  /*1020*/  IMAD.WIDE.U32 R6, R36, c[0x0][0x1f0], R6 ;  /* 0x00007c0024067a25 */ /* 0x000fc800078e0006 */
[----:B------:R-:W-:Y:S01]  /*1030*/  IMAD R0, R8, c[0x0][0x1f0], RZ ;  /* 0x00007c0008007a24 */ /* 0x000fe200078e02ff */
[----:B------:R-:W-:-:S03]  /*1040*/  IADD3 R3, P0, R6, UR18, RZ ;  /* 0x0000001206037c10 */ /* 0x000fc6000ff1e0ff */
[----:B------:R-:W-:-:S05]  /*1050*/  IMAD R0, R36, c[0x0][0x1f4], R0 ;  /* 0x00007d0024007a24 */ /* 0x000fca00078e0200 */
[----:B------:R-:W-:Y:S02]  /*1060*/  IADD3.X R0, R7, UR16, R0, P0, !PT ;  /* 0x0000001007007c10 */ /* 0x000fe400087fe400 */
[C---:B------:R-:W-:Y:S02]  /*1070*/  LEA R16, P0, R3.reuse, c[0x0][0x1c8], 0x1 ;  /* 0x0000720003107a11 */ /* 0x040fe400078008ff */
[----:B------:R-:W-:Y:S02]  /*1080*/  IADD3 R7, -R250, UR17, RZ ;  /* 0x00000011fa077c10 */ /* 0x000fe4000fffe1ff */
[----:B------:R-:W-:Y:S01]  /*1090*/  LEA.HI.X R0, R3, c[0x0][0x1cc], R0, 0x1, P0 ;  /* 0x0000730003007a11 */ /* 0x000fe200000f0c00 */
[----:B------:R-:W-:Y:S01]  /*10a0*/  SHFL.IDX PT, R24, R16, RZ, 0x181f ;  /* 0x00181fff10187589 */ /* 0x000fe200000e0000 */
[----:B------:R-:W-:-:S03]  /*10b0*/  ISETP.GE.AND P5, PT, R7, 0x1, PT ;  /* 0x000000010700780c */ /* 0x000fc60003fa6270 */
[----:B------:R-:W1:Y:S01]  /*10c0*/  SHFL.IDX PT, R25, R0, RZ, 0x181f ;  /* 0x00181fff00197589 */ /* 0x000e6200000e0000 */
[C---:B------:R-:W-:Y:S02]  /*10d0*/  ISETP.GE.AND P2, PT, R7.reuse, 0x11, PT ;  /* 0x000000110700780c */ /* 0x040fe40003f46270 */
[----:B------:R-:W-:Y:S01]  /*10e0*/  SHF.R.S32.HI R6, RZ, 0x1f, R12 ;  /* 0x0000001fff067819 */ /* 0x000fe2000001140c */
[----:B------:R-:W-:Y:S01]  /*10f0*/  SHFL.IDX PT, R20, R16, 0x1, 0x181f ;  /* 0x00381f0010147f89 */ /* 0x000fe200000e0000 */
[----:B------:R-:W-:-:S05]  /*1100*/  ISETP.GE.AND P1, PT, R7, 0x21, PT ;  /* 0x000000210700780c */ /* 0x000fca0003f26270 */
[----:B------:R-:W-:Y:S01]  /*1110*/  @P5 SHF.R.S32.HI R3, RZ, 0x1f, R138 ;  /* 0x0000001fff035819 */ /* 0x000fe2000001148a */
[----:B------:R-:W2:Y:S01]  /*1120*/  SHFL.IDX PT, R21, R0, 0x1, 0x181f ;  /* 0x00381f0000157f89 */ /* 0x000ea200000e0000 */
[----:B------:R-:W-:Y:S02]  /*1130*/  ISETP.GE.AND P0, PT, R7, 0x31, PT ;  /* 0x000000310700780c */ /* 0x000fe40003f06270 */
[----:B------:R-:W-:Y:S01]  /*1140*/  @P5 LEA.HI R3, R3, R138, RZ, 0x3 ;  /* 0x0000008a03035211 */ /* 0x000fe200078f18ff */
[----:B------:R-:W-:Y:S01]  /*1150*/  SHFL.IDX PT, R18, R16, 0x2, 0x181f ;  /* 0x00581f0010127f89 */ /* 0x000fe200000e0000 */
[----:B------:R-:W-:-:S03]  /*1160*/  LEA.HI R6, R6, R12, RZ, 0x3 ;  /* 0x0000000c06067211 */ /* 0x000fc600078f18ff */
[----:B------:R-:W3:Y:S01]  /*1170*/  SHFL.IDX PT, R19, R0, 0x2, 0x181f ;  /* 0x00581f0000137f89 */ /* 0x000ee200000e0000 */
[----:B------:R-:W-:-:S03]  /*1180*/  @P5 LOP3.LUT R3, R3, 0xfffffff8, RZ, 0xc0, !PT ;  /* 0xfffffff803035812 */ /* 0x000fc600078ec0ff */
[----:B------:R-:W-:Y:S01]  /*1190*/  SHFL.IDX PT, R16, R16, 0x3, 0x181f ;  /* 0x00781f0010107f89 */ /* 0x000fe200000e0000 */
[----:B------:R-:W-:-:S03]  /*11a0*/  LOP3.LUT R4, R6, 0xfffffff8, RZ, 0xc0, !PT ;  /* 0xfffffff806047812 */ /* 0x000fc600078ec0ff */
[----:B------:R4:W5:Y:S01]  /*11b0*/  SHFL.IDX PT, R17, R0, 0x3, 0x181f ;  /* 0x00781f0000117f89 */ /* 0x00096200000e0000 */
[----:B-1----:R-:W-:-:S04]  /*11c0*/  @P5 IMAD.WIDE R22, R137, 0x2, R24 ;  /* 0x0000000289165825 */ /* 0x002fc800078e0218 */
[----:B------:R-:W-:-:S04]  /*11d0*/  @P5 IMAD.WIDE R24, R3, 0x2, R24 ;  /* 0x0000000203185825 */ /* 0x000fc800078e0218 */
[----:B------:R-:W-:Y:S01]  /*11e0*/  IMAD.IADD R3, R14, 0x1, -R13 ;  /* 0x000000010e037824 */ /* 0x000fe200078e0a0d */
[----:B------:R-:W-:Y:S01]  /*11f0*/  @P2 SHF.R.S32.HI R14, RZ, 0x1f, R138 ;  /* 0x0000001fff0e2819 */ /* 0x000fe2000001148a */
[----:B------:R-:W-:Y:S01]  /*1200*/  IMAD.IADD R4, R12, 0x1, -R4 ;  /* 0x000000010c047824 */ /* 0x000fe200078e0a04 */
[----:B------:R-:W-:Y:S02]  /*1210*/  @P1 SHF.R.S32.HI R12, RZ, 0x1f, R138 ;  /* 0x0000001fff0c1819 */ /* 0x000fe4000001148a */
[-C--:B------:R-:W-:Y:S01]  /*1220*/  @P2 LEA.HI R14, R14, R138.reuse, RZ, 0x3 ;  /* 0x0000008a0e0e2211 */ /* 0x080fe200078f18ff */
[----:B----4-:R-:W-:Y:S01]  /*1230*/  @P5 IMAD.SHL.U32 R0, R136, 0x2, RZ ;  /* 0x0000000288005824 */ /* 0x010fe200078e00ff */
[----:B------:R-:W-:-:S04]  /*1240*/  @P1 LEA.HI R12, R12, R138, RZ, 0x3 ;  /* 0x0000008a0c0c1211 */ /* 0x000fc800078f18ff */
[----:B------:R1:W-:Y:S04]  /*1250*/  @P5 LDGSTS.E.BYPASS.LTC128B.128 [R0+0x4100], [R22.64], !P3 ;  /* 0x0410000016005fae */ /* 0x0003e8000d901d4c */
[----:B------:R1:W-:Y:S01]  /*1260*/  @P5 LDGSTS.E.BYPASS.LTC128B.128 [R0+0x6100], [R24.64], !P4 ;  /* 0x0610000018005fae */ /* 0x0003e2000e101d4c */
[----:B------:R-:W-:Y:S01]  /*1270*/  IMAD.SHL.U32 R250, R250, 0x8, RZ ;  /* 0x00000008fafa7824 */ /* 0x000fe200078e00ff */
[----:B------:R-:W-:Y:S02]  /*1280*/  @P2 LOP3.LUT R14, R14, 0xfffffff8, RZ, 0xc0, !PT ;  /* 0xfffffff80e0e2812 */ /* 0x000fe400078ec0ff */
[----:B------:R-:W-:Y:S02]  /*1290*/  @P1 LOP3.LUT R12, R12, 0xfffffff8, RZ, 0xc0, !PT ;  /* 0xfffffff80c0c1812 */ /* 0x000fe400078ec0ff */
[----:B------:R-:W-:Y:S01]  /*12a0*/  LOP3.LUT R250, R11, 0x8, R250, 0xf8, !PT ;  /* 0x000000080bfa7812 */ /* 0x000fe200078ef8fa */
[C---:B------:R-:W-:Y:S01]  /*12b0*/  @P2 IMAD.SHL.U32 R15, R136.reuse, 0x2, RZ ;  /* 0x00000002880f2824 */ /* 0x040fe200078e00ff */
[----:B------:R-:W-:Y:S01]  /*12c0*/  SHF.R.U32.HI R11, RZ, 0x3, R11 ;  /* 0x00000003ff0b7819 */ /* 0x000fe2000001160b */
[----:B------:R-:W-:-:S03]  /*12d0*/  @P1 IMAD.SHL.U32 R13, R136, 0x2, RZ ;  /* 0x00000002880d1824 */ /* 0x000fc600078e00ff */
[----:B------:R-:W-:Y:S01]  /*12e0*/  LOP3.LUT R250, R250, R11, RZ, 0x3c, !PT ;  /* 0x0000000bfafa7212 */ /* 0x000fe200078e3cff */
[----:B------:R-:W-:Y:S01]  /*12f0*/  @P0 IMAD.SHL.U32 R11, R136, 0x2, RZ ;  /* 0x00000002880b0824 */ /* 0x000fe200078e00ff */
[----:B-1----:R-:W-:-:S04]  /*1300*/  @P0 SHF.R.S32.HI R0, RZ, 0x1f, R138 ;  /* 0x0000001fff000819 */ /* 0x002fc8000001148a */
[----:B------:R-:W-:Y:S01]  /*1310*/  @P0 LEA.HI R0, R0, R138, RZ, 0x3 ;  /* 0x0000008a00000211 */ /* 0x000fe200078f18ff */
[----:B--2---:R-:W-:-:S03]  /*1320*/  @P2 IMAD.WIDE R22, R14, 0x2, R20 ;  /* 0x000000020e162825 */ /* 0x004fc600078e0214 */
[----:B------:R-:W-:Y:S01]  /*1330*/  @P0 LOP3.LUT R0, R0, 0xfffffff8, RZ, 0xc0, !PT ;  /* 0xfffffff800000812 */ /* 0x000fe200078ec0ff */
[----:B------:R-:W-:-:S04]  /*1340*/  @P2 IMAD.WIDE R20, R137, 0x2, R20 ;  /* 0x0000000289142825 */ /* 0x000fc800078e0214 */
[--C-:B---3--:R-:W-:Y:S01]  /*1350*/  @P1 IMAD.WIDE R24, R12, 0x2, R18.reuse ;  /* 0x000000020c181825 */ /* 0x108fe200078e0212 */
[----:B------:R1:W-:Y:S03]  /*1360*/  @P2 LDGSTS.E.BYPASS.LTC128B.128 [R15+0x4900], [R20.64], !P3 ;  /* 0x04900000140f2fae */ /* 0x0003e6000d901d4c */
[C---:B------:R-:W-:Y:S01]  /*1370*/  @P1 IMAD.WIDE R18, R137.reuse, 0x2, R18 ;  /* 0x0000000289121825 */ /* 0x040fe200078e0212 */
[----:B------:R1:W-:Y:S03]  /*1380*/  @P2 LDGSTS.E.BYPASS.LTC128B.128 [R15+0x6900], [R22.64], !P4 ;  /* 0x06900000160f2fae */ /* 0x0003e6000e101d4c */
[--C-:B-----5:R-:W-:Y:S01]  /*1390*/  @P0 IMAD.WIDE R26, R0, 0x2, R16.reuse ;  /* 0x00000002001a0825 */ /* 0x120fe200078e0210 */
[----:B------:R2:W-:Y:S03]  /*13a0*/  @P1 LDGSTS.E.BYPASS.LTC128B.128 [R13+0x5100], [R18.64], !P3 ;  /* 0x05100000120d1fae */ /* 0x0005e6000d901d4c */
[----:B------:R-:W-:Y:S01]  /*13b0*/  @P0 IMAD.WIDE R16, R137, 0x2, R16 ;  /* 0x0000000289100825 */ /* 0x000fe200078e0210 */
[----:B------:R2:W-:Y:S04]  /*13c0*/  @P1 LDGSTS.E.BYPASS.LTC128B.128 [R13+0x7100], [R24.64], !P4 ;  /* 0x07100000180d1fae */ /* 0x0005e8000e101d4c */
[----:B------:R3:W-:Y:S04]  /*13d0*/  @P0 LDGSTS.E.BYPASS.LTC128B.128 [R11+0x5900], [R16.64], !P3 ;  /* 0x05900000100b0fae */ /* 0x0007e8000d901d4c */
[----:B------:R3:W-:Y:S04]  /*13e0*/  @P0 LDGSTS.E.BYPASS.LTC128B.128 [R11+0x7900], [R26.64], !P4 ;  /* 0x079000001a0b0fae */ /* 0x0007e8000e101d4c */
[----:B------:R-:W0:Y:S01]  /*13f0*/  LDGDEPBAR ;  /* 0x00000000000079af */ /* 0x000e220000000000 */
[----:B------:R-:W-:-:S02]  /*1400*/  IMAD.SHL.U32 R14, R4, 0x40, RZ ;  /* 0x00000040040e7824 */ /* 0x000fc400078e00ff */
[----:B------:R-:W-:Y:S01]  /*1410*/  IMAD.SHL.U32 R6, R6, 0x40, RZ ;  /* 0x0000004006067824 */ /* 0x000fe200078e00ff */
[----:B------:R-:W-:Y:S02]  /*1420*/  R2P PR, R4, 0x6 ;  /* 0x0000000604007804 */ /* 0x000fe40000000000 */
[----:B------:R-:W-:Y:S01]  /*1430*/  LOP3.LUT R14, R14, 0x1c0, RZ, 0xc0, !PT ;  /* 0x000001c00e0e7812 */ /* 0x000fe200078ec0ff */
[----:B------:R-:W-:Y:S01]  /*1440*/  IMAD.MOV.U32 R0, RZ, RZ, 0x20 ;  /* 0x00000020ff007424 */ /* 0x000fe200078e00ff */
[----:B------:R-:W-:Y:S01]  /*1450*/  SHF.R.S32.HI R12, RZ, 0x5, R10 ;  /* 0x00000005ff0c7819 */ /* 0x000fe2000001140a */
[C---:B--2---:R-:W-:Y:S01]  /*1460*/  IMAD.SHL.U32 R13, R3.reuse, 0x8, RZ ;  /* 0x00000008030d7824 */ /* 0x044fe200078e00ff */
[----:B------:R-:W-:Y:S01]  /*1470*/  LOP3.LUT R6, R6, 0xfffffe00, RZ, 0xc0, !PT ;  /* 0xfffffe0006067812 */ /* 0x000fe200078ec0ff */
[----:B------:R-:W-:-:S03]  /*1480*/  IMAD R250, R3, 0x200, R250 ;  /* 0x0000020003fa7824 */ /* 0x000fc600078e02fa */
[----:B------:R-:W-:Y:S01]  /*1490*/  LOP3.LUT R13, R14, 0x8, R13, 0xf8, !PT ;  /* 0x000000080e0d7812 */ /* 0x000fe200078ef80d */
[----:B---3--:R-:W-:Y:S01]  /*14a0*/  IMAD.MOV.U32 R11, RZ, RZ, 0x10 ;  /* 0x00000010ff0b7424 */ /* 0x008fe200078e00ff */
[----:B------:R-:W-:-:S04]  /*14b0*/  DEPBAR.LE SB0, 0x1 ;  /* 0x000080400000791a */ /* 0x000fc80000000000 */
[----:B------:R-:W-:-:S04]  /*14c0*/  DEPBAR.LE SB0, 0x0 ;  /* 0x000080000000791a */ /* 0x000fc80000000000 */
[----:B------:R-:W-:Y:S02]  /*14d0*/  SHF.R.U32.HI R14, RZ, 0x3, R14 ;  /* 0x00000003ff0e7819 */ /* 0x000fe4000001160e */
[----:B------:R-:W-:Y:S02]  /*14e0*/  SEL R4, R11, 0xfffffff0, !P1 ;  /* 0xfffffff00b047807 */ /* 0x000fe40004800000 */
[----:B------:R-:W-:Y:S01]  /*14f0*/  SEL R3, R0, 0xffffffe0, !P2 ;  /* 0xffffffe000037807 */ /* 0x000fe20005000000 */
[----:B------:R-:W-:Y:S01]  /*1500*/  BAR.SYNC.DEFER_BLOCKING 0x0 ;  /* 0x0000000000007b1d */ /* 0x000fe20000010000 */
[----:B------:R-:W-:Y:S01]  /*1510*/  R2P PR, R5, 0x6 ;  /* 0x0000000605007804 */ /* 0x000fe20000000000 */
[----:B------:R-:W-:Y:S01]  /*1520*/  IMAD R12, R12, 0x400, R6 ;  /* 0x000004000c0c7824 */ /* 0x000fe200078e0206 */
[----:B------:R-:W-:-:S03]  /*1530*/  LOP3.LUT R5, R13, R14, RZ, 0x3c, !PT ;  /* 0x0000000e0d057212 */ /* 0x000fc600078e3cff */
[----:B------:R2:W-:Y:S01]  /*1540*/  STL [R1], R36 ;  /* 0x0000002401007387 */ /* 0x0005e20000100800 */
[----:B------:R-:W-:Y:S01]  /*1550*/  IMAD.SHL.U32 R250, R250, 0x2, RZ ;  /* 0x00000002fafa7824 */ /* 0x000fe200078e00ff */
[----:B------:R-:W-:Y:S01]  /*1560*/  PLOP3.LUT P0, PT, PT, PT, UP0, 0x80, 0x0 ;  /* 0x000000000000781c */ /* 0x000fe20003f0f008 */
[----:B------:R-:W-:-:S03]  /*1570*/  IMAD.IADD R251, R5, 0x1, R12 ;  /* 0x0000000105fb7824 */ /* 0x000fc600078e020c */
[C---:B------:R-:W-:Y:S01]  /*1580*/  IADD3 R11, R250.reuse, 0x4100, RZ ;  /* 0x00004100fa0b7810 */ /* 0x040fe20007ffe0ff */
[----:B------:R-:W-:Y:S01]  /*1590*/  IMAD.SHL.U32 R251, R251, 0x2, RZ ;  /* 0x00000002fbfb7824 */ /* 0x000fe200078e00ff */
[----:B------:R-:W-:Y:S02]  /*15a0*/  IADD3 R249, R250, 0x4120, RZ ;  /* 0x00004120faf97810 */ /* 0x000fe40007ffe0ff */
[----:B------:R-:W-:Y:S01]  /*15b0*/  @P1 IADD3 R249, R11, -0x20, RZ ;  /* 0xffffffe00bf91810 */ /* 0x000fe20007ffe0ff */
[----:B------:R-:W-:Y:S01]  /*15c0*/  IMAD R247, R4, 0x2, R251 ;  /* 0x0000000204f77824 */ /* 0x000fe200078e02fb */
[----:B------:R-:W-:Y:S02]  /*15d0*/  LOP3.LUT R10, R10, 0xffffffe0, RZ, 0xc0, !PT ;  /* 0xffffffe00a0a7812 */ /* 0x000fe400078ec0ff */
[----:B------:R-:W-:Y:S01]  /*15e0*/  LOP3.LUT R5, R5, R6, RZ, 0xfc, !PT ;  /* 0x0000000605057212 */ /* 0x000fe200078efcff */
[----:B------:R2:W3:Y:S02]  /*15f0*/  LDSM.16.M88.4 R100, [R251+0x8100] ;  /* 0x00810000fb64783b */ /* 0x0004e40000000200 */
[----:B------:R-:W-:-:S02]  /*1600*/  IMAD.IADD R2, R2, 0x1, -R10 ;  /* 0x0000000102027824 */ /* 0x000fc400078e0a0a */
[----:B------:R2:W4:Y:S01]  /*1610*/  LDSM.16.M88.4 R52, [R251+0xa100] ;  /* 0x00a10000fb34783b */ /* 0x0005220000000200 */
[----:B------:R-:W-:-:S03]  /*1620*/  ISETP.GT.AND P5, PT, R139, 0x3f, PT ;  /* 0x0000003f8b00780c */ /* 0x000fc60003fa4270 */
[----:B------:R2:W2:Y:S01]  /*1630*/  LDSM.16.M88.4 R40, [R250+0x4100] ;  /* 0x00410000fa28783b */ /* 0x0004a20000000200 */
[----:B------:R-:W-:-:S03]  /*1640*/  SEL R6, RZ, 0x10, P4 ;  /* 0x00000010ff067807 */ /* 0x000fc60002000000 */
[----:B------:R2:W2:Y:S01]  /*1650*/  LDSM.16.M88.4 R68, [R250+0x4900] ;  /* 0x00490000fa44783b */ /* 0x0004a20000000200 */
[----:B------:R-:W-:-:S03]  /*1660*/  SEL R0, R0, 0xffffffe0, !P2 ;  /* 0xffffffe000007807 */ /* 0x000fc60005000000 */
[----:B------:R2:W2:Y:S01]  /*1670*/  LDSM.16.M88.4 R108, [R250+0x5100] ;  /* 0x00510000fa6c783b */ /* 0x0004a20000000200 */
[----:B------:R-:W-:-:S03]  /*1680*/  IADD3 R239, R249, 0x800, RZ ;  /* 0x00000800f9ef7810 */ /* 0x000fc60007ffe0ff */
[----:B------:R2:W2:Y:S01]  /*1690*/  LDSM.16.M88.4 R28, [R250+0x5900] ;  /* 0x00590000fa1c783b */ /* 0x0004a20000000200 */
[----:B------:R-:W-:-:S03]  /*16a0*/  IADD3 R238, R249, 0x1000, RZ ;  /* 0x00001000f9ee7810 */ /* 0x000fc60007ffe0ff */
[----:B-1----:R1:W1:Y:S01]  /*16b0*/  LDSM.16.M88.4 R12, [R247+0x8100] ;  /* 0x00810000f70c783b */ /* 0x0022620000000200 */
[----:B------:R-:W-:-:S03]  /*16c0*/  IADD3 R237, R249, 0x1800, RZ ;  /* 0x00001800f9ed7810 */ /* 0x000fc60007ffe0ff */
[----:B------:R1:W1:Y:S04]  /*16d0*/  LDSM.16.M88.4 R32, [R247+0xa100] ;  /* 0x00a10000f720783b */ /* 0x0002680000000200 */
[----:B------:R1:W1:Y:S04]  /*16e0*/  LDSM.16.M88.4 R96, [R249] ;  /* 0x00000000f960783b */ /* 0x0002680000000200 */
[----:B------:R1:W1:Y:S04]  /*16f0*/  LDSM.16.M88.4 R92, [R249+0x800] ;  /* 0x00080000f95c783b */ /* 0x0002680000000200 */
[----:B------:R1:W1:Y:S04]  /*1700*/  LDSM.16.M88.4 R20, [R249+0x1000] ;  /* 0x00100000f914783b */ /* 0x0002680000000200 */
[----:B------:R1:W1:Y:S01]  /*1710*/  LDSM.16.M88.4 R16, [R249+0x1800] ;  /* 0x00180000f910783b */ /* 0x0002620000000200 */
[----:B------:R-:W-:Y:S05]  /*1720*/  @!P0 BRA `(.L_x_706) ;  /* 0x000003b000008947 */ /* 0x000fea0003800000 */
[----:B---34-:R-:W-:Y:S01]  /*1730*/  IMAD R9, R9, c[0x0][0x208], RZ ;  /* 0x0000820009097a24 */ /* 0x018fe200078e02ff */
[----:B------:R-:W-:Y:S01]  /*1740*/  ISETP.GE.AND P2, PT, R137, c[0x0][0x1d4], PT ;  /* 0x0000750089007a0c */ /* 0x000fe20003f46270 */
[----:B------:R-:W-:-:S03]  /*1750*/  IMAD.WIDE.U32 R10, R37, c[0x0][0x208], RZ ;  /* 0x00008200250a7a25 */ /* 0x000fc600078e00ff */
[----:B------:R-:W-:Y:S01]  /*1760*/  ISETP.LT.OR P1, PT, R7, 0x1, P2 ;  /* 0x000000010700780c */ /* 0x000fe20001721670 */
[----:B------:R-:W-:Y:S02]  /*1770*/  IMAD R9, R37, c[0x0][0x20c], R9 ;  /* 0x0000830025097a24 */ /* 0x000fe400078e0209 */
[----:B------:R-:W-:Y:S02]  /*1780*/  IMAD R8, R8, c[0x0][0x218], RZ ;  /* 0x0000860008087a24 */ /* 0x000fe400078e02ff */
[----:B------:R-:W-:Y:S02]  /*1790*/  IMAD.IADD R11, R11, 0x1, R9 ;  /* 0x000000010b0b7824 */ /* 0x000fe400078e0209 */
[C---:B------:R-:W-:Y:S02]  /*17a0*/  IMAD R8, R36.reuse, c[0x0][0x21c], R8 ;  /* 0x0000870024087a24 */ /* 0x040fe400078e0208 */
[----:B------:R-:W-:Y:S01]  /*17b0*/  IMAD.WIDE.U32 R10, R36, c[0x0][0x218], R10 ;  /* 0x00008600240a7a25 */ /* 0x000fe200078e000a */
[----:B--2---:R-:W-:-:S03]  /*17c0*/  SHF.R.S32.HI R36, RZ, 0x1f, R138 ;  /* 0x0000001fff247819 */ /* 0x004fc6000001148a */
[----:B------:R-:W-:Y:S01]  /*17d0*/  IMAD.WIDE R38, R137, 0x2, RZ ;  /* 0x0000000289267825 */ /* 0x000fe200078e02ff */
[----:B------:R-:W-:Y:S02]  /*17e0*/  IADD3 R9, P0, R10, UR20, RZ ;  /* 0x000000140a097c10 */ /* 0x000fe4000ff1e0ff */
[----:B------:R-:W-:Y:S02]  /*17f0*/  LEA.HI R36, R36, R138, RZ, 0x3 ;  /* 0x0000008a24247211 */ /* 0x000fe400078f18ff */
[----:B------:R-:W-:Y:S02]  /*1800*/  IADD3.X R8, R11, UR5, R8, P0, !PT ;  /* 0x000000050b087c10 */ /* 0x000fe400087fe408 */
[C---:B------:R-:W-:Y:S02]  /*1810*/  LEA R10, P0, R9.reuse, c[0x0][0x1f8], 0x1 ;  /* 0x00007e00090a7a11 */ /* 0x040fe400078008ff */
[----:B------:R-:W-:Y:S02]  /*1820*/  LOP3.LUT R36, R36, 0xfffffff8, RZ, 0xc0, !PT ;  /* 0xfffffff824247812 */ /* 0x000fe400078ec0ff */
[----:B------:R-:W-:Y:S01]  /*1830*/  LEA.HI.X R9, R9, c[0x0][0x1fc], R8, 0x1, P0 ;  /* 0x00007f0009097a11 */ /* 0x000fe200000f0c08 */
[----:B------:R-:W2:Y:S01]  /*1840*/  SHFL.IDX PT, R11, R10, RZ, 0x181f ;  /* 0x00181fff0a0b7589 */ /* 0x000ea200000e0000 */
[----:B------:R-:W-:-:S02]  /*1850*/  IMAD.SHL.U32 R8, R136, 0x2, RZ ;  /* 0x0000000288087824 */ /* 0x000fc400078e00ff */
[----:B------:R-:W-:Y:S01]  /*1860*/  IMAD.WIDE R36, R36, 0x2, RZ ;  /* 0x0000000224247825 */ /* 0x000fe200078e02ff */
[----:B------:R-:W3:Y:S04]  /*1870*/  SHFL.IDX PT, R24, R9, RZ, 0x181f ;  /* 0x00181fff09187589 */ /* 0x000ee800000e0000 */
[----:B------:R-:W4:Y:S01]  /*1880*/  SHFL.IDX PT, R25, R10, 0x1, 0x181f ;  /* 0x00381f000a197f89 */ /* 0x000f2200000e0000 */
[----:B--2---:R-:W-:-:S05]  /*1890*/  IADD3 R26, P0, R11, R38, RZ ;  /* 0x000000260b1a7210 */ /* 0x004fca0007f1e0ff */
[C---:B---3--:R-:W-:Y:S01]  /*18a0*/  IMAD.X R27, R24.reuse, 0x1, R39, P0 ;  /* 0x00000001181b7824 */ /* 0x048fe200000e0627 */
[----:B------:R-:W-:Y:S02]  /*18b0*/  IADD3 R44, P0, R11, R36, RZ ;  /* 0x000000240b2c7210 */ /* 0x000fe40007f1e0ff */
[----:B------:R-:W-:Y:S03]  /*18c0*/  SHFL.IDX PT, R11, R10, 0x2, 0x181f ;  /* 0x00581f000a0b7f89 */ /* 0x000fe600000e0000 */
[----:B------:R-:W-:Y:S01]  /*18d0*/  IMAD.X R45, R24, 0x1, R37, P0 ;  /* 0x00000001182d7824 */ /* 0x000fe200000e0625 */
[----:B------:R2:W-:Y:S01]  /*18e0*/  LDGSTS.E.BYPASS.LTC128B.128 [R8+0x100], [R26.64], !P1 ;  /* 0x001000001a087fae */ /* 0x0005e2000c901d4c */
[----:B------:R-:W-:-:S03]  /*18f0*/  ISETP.GE.AND P1, PT, R138, c[0x0][0x1d4], PT ;  /* 0x000075008a007a0c */ /* 0x000fc60003f26270 */
[----:B------:R-:W-:Y:S01]  /*1900*/  SHFL.IDX PT, R24, R9, 0x2, 0x181f ;  /* 0x00581f0009187f89 */ /* 0x000fe200000e0000 */
[----:B------:R-:W-:-:S03]  /*1910*/  ISETP.LT.OR P0, PT, R7, 0x1, P1 ;  /* 0x000000010700780c */ /* 0x000fc60000f01670 */
[----:B------:R-:W-:Y:S10]  /*1920*/  SHFL.IDX PT, R10, R10, 0x3, 0x181f ;  /* 0x00781f000a0a7f89 */ /* 0x000ff400000e0000 */
[----:B------:R4:W-:Y:S04]  /*1930*/  LDGSTS.E.BYPASS.LTC128B.128 [R8+0x2100], [R44.64], !P0 ;  /* 0x021000002c087fae */ /* 0x0009e8000c101d4c */
[----:B--2---:R-:W2:Y:S04]  /*1940*/  SHFL.IDX PT, R26, R9, 0x1, 0x181f ;  /* 0x00381f00091a7f89 */ /* 0x004ea800000e0000 */
[----:B------:R-:W3:Y:S01]  /*1950*/  SHFL.IDX PT, R9, R9, 0x3, 0x181f ;  /* 0x00781f0009097f89 */ /* 0x000ee200000e0000 */
[----:B----4-:R-:W-:-:S05]  /*1960*/  IADD3 R44, P0, R38, R25, RZ ;  /* 0x00000019262c7210 */ /* 0x010fca0007f1e0ff */
[----:B--2---:R-:W-:Y:S01]  /*1970*/  IMAD.X R45, R39, 0x1, R26, P0 ;  /* 0x00000001272d7824 */ /* 0x004fe200000e061a */
[----:B------:R-:W-:-:S13]  /*1980*/  ISETP.LT.OR P0, PT, R7, 0x11, P2 ;  /* 0x000000110700780c */ /* 0x000fda0001701670 */
[----:B------:R2:W-:Y:S02]  /*1990*/  LDGSTS.E.BYPASS.LTC128B.128 [R8+0x900], [R44.64], !P0 ;  /* 0x009000002c087fae */ /* 0x0005e4000c101d4c */
[----:B--2---:R-:W-:-:S05]  /*19a0*/  IADD3 R44, P0, R36, R25, RZ ;  /* 0x00000019242c7210 */ /* 0x004fca0007f1e0ff */
[----:B------:R-:W-:Y:S01]  /*19b0*/  IMAD.X R45, R37, 0x1, R26, P0 ;  /* 0x00000001252d7824 */ /* 0x000fe200000e061a */
[----:B------:R-:W-:-:S13]  /*19c0*/  ISETP.LT.OR P0, PT, R7, 0x11, P1 ;  /* 0x000000110700780c */ /* 0x000fda0000f01670 */
[----:B------:R2:W-:Y:S01]  /*19d0*/  LDGSTS.E.BYPASS.LTC128B.128 [R8+0x2900], [R44.64], !P0 ;  /* 0x029000002c087fae */ /* 0x0005e2000c101d4c */
[----:B------:R-:W-:-:S05]  /*19e0*/  IADD3 R26, P0, R38, R11, RZ ;  /* 0x0000000b261a7210 */ /* 0x000fca0007f1e0ff */
[----:B------:R-:W-:Y:S01]  /*19f0*/  IMAD.X R27, R39, 0x1, R24, P0 ;  /* 0x00000001271b7824 */ /* 0x000fe200000e0618 */
[C---:B------:R-:W-:Y:S02]  /*1a00*/  ISETP.LT.OR P0, PT, R7.reuse, 0x21, P2 ;  /* 0x000000210700780c */ /* 0x040fe40001701670 */
[----:B------:R-:W-:-:S11]  /*1a10*/  ISETP.LT.OR P2, PT, R7, 0x31, P2 ;  /* 0x000000310700780c */ /* 0x000fd60001741670 */
[----:B------:R4:W-:Y:S02]  /*1a20*/  LDGSTS.E.BYPASS.LTC128B.128 [R8+0x1100], [R26.64], !P0 ;  /* 0x011000001a087fae */ /* 0x0009e4000c101d4c */
[----:B----4-:R-:W-:-:S05]  /*1a30*/  IADD3 R26, P0, R36, R11, RZ ;  /* 0x0000000b241a7210 */ /* 0x010fca0007f1e0ff */
[----:B------:R-:W-:Y:S01]  /*1a40*/  IMAD.X R27, R37, 0x1, R24, P0 ;  /* 0x00000001251b7824 */ /* 0x000fe200000e0618 */
[C---:B------:R-:W-:Y:S02]  /*1a50*/  ISETP.LT.OR P0, PT, R7.reuse, 0x21, P1 ;  /* 0x000000210700780c */ /* 0x040fe40000f01670 */
[----:B------:R-:W-:-:S11]  /*1a60*/  ISETP.LT.OR P1, PT, R7, 0x31, P1 ;  /* 0x000000310700780c */ /* 0x000fd60000f21670 */
[----:B------:R2:W-:Y:S01]  /*1a70*/  LDGSTS.E.BYPASS.LTC128B.128 [R8+0x3100], [R26.64], !P0 ;  /* 0x031000001a087fae */ /* 0x0005e2000c101d4c */
[----:B------:R-:W-:-:S05]  /*1a80*/  IADD3 R24, P0, R38, R10, RZ ;  /* 0x0000000a26187210 */ /* 0x000fca0007f1e0ff */
[----:B---3--:R-:W-:Y:S01]  /*1a90*/  IMAD.X R25, R39, 0x1, R9, P0 ;  /* 0x0000000127197824 */ /* 0x008fe200000e0609 */
[----:B------:R-:W-:-:S04]  /*1aa0*/  IADD3 R10, P0, R36, R10, RZ ;  /* 0x0000000a240a7210 */ /* 0x000fc80007f1e0ff */
[----:B------:R2:W-:Y:S01]  /*1ab0*/  LDGSTS.E.BYPASS.LTC128B.128 [R8+0x1900], [R24.64], !P2 ;  /* 0x0190000018087fae */ /* 0x0005e2000d101d4c */
[----:B------:R-:W-:-:S05]  /*1ac0*/  IMAD.X R11, R37, 0x1, R9, P0 ;  /* 0x00000001250b7824 */ /* 0x000fca00000e0609 */
[----:B------:R2:W-:Y:S03]  /*1ad0*/  LDGSTS.E.BYPASS.LTC128B.128 [R8+0x3900], [R10.64], !P1 ;  /* 0x039000000a087fae */ /* 0x0005e6000c901d4c */
.L_x_706:
[-C--:B--234-:R-:W-:Y:S01]  /*1ae0*/  HMMA.16816.F32 R8, R100, R40.reuse, RZ ;  /* 0x000000286408723c */ /* 0x09cfe200000018ff */
[C---:B------:R-:W-:Y:S01]  /*1af0*/  LEA R246, R3.reuse, R251, 0x1 ;  /* 0x000000fb03f67211 */ /* 0x040fe200078e08ff */
[----:B------:R-:W-:Y:S01]  /*1b00*/  LDSM.16.M88.4 R132, [R250+0x6100] ;  /* 0x00610000fa84783b */ /* 0x000fe20000000200 */
[C---:B------:R-:W-:Y:S01]  /*1b10*/  LEA R245, R0.reuse, R250, 0x1 ;  /* 0x000000fa00f57211 */ /* 0x040fe200078e08ff */
[----:B------:R-:W-:Y:S01]  /*1b20*/  UISETP.GE.AND UP0, UPT, UR9, 0x41, UPT ;  /* 0x000000410900788c */ /* 0x000fe2000bf06270 */
[----:B------:R-:W-:Y:S01]  /*1b30*/  LEA R236, R0, R249, 0x1 ;  /* 0x000000f900ec7211 */ /* 0x000fe200078e08ff */
[----:B------:R-:W-:Y:S01]  /*1b40*/  LDSM.16.M88.4 R48, [R246+0xa100] ;  /* 0x00a10000f630783b */ /* 0x000fe20000000200 */
[----:B------:R-:W-:Y:S01]  /*1b50*/  LEA R244, R3, R247, 0x1 ;  /* 0x000000f703f47211 */ /* 0x000fe200078e08ff */
[----:B------:R-:W-:Y:S01]  /*1b60*/  HMMA.16816.F32 R24, R52, R40, RZ ;  /* 0x000000283418723c */ /* 0x000fe200000018ff */
[----:B------:R-:W-:Y:S01]  /*1b70*/  LEA R243, R4, R246, 0x1 ;  /* 0x000000f604f37211 */ /* 0x000fe200078e08ff */
[----:B------:R-:W-:Y:S01]  /*1b80*/  LDSM.16.M88.4 R88, [R245+0x4100] ;  /* 0x00410000f558783b */ /* 0x000fe20000000200 */
[----:B------:R-:W-:-:S02]  /*1b90*/  PLOP3.LUT P0, PT, PT, PT, UP0, 0x40, 0x0 ;  /* 0x000000000000781c */ /* 0x000fc40003f0e808 */
[C---:B------:R-:W-:Y:S01]  /*1ba0*/  IADD3 R235, R249.reuse, 0x2000, RZ ;  /* 0x00002000f9eb7810 */ /* 0x040fe20007ffe0ff */
[----:B------:R-:W-:Y:S01]  /*1bb0*/  LDSM.16.M88.4 R124, [R244+0x8100] ;  /* 0x00810000f47c783b */ /* 0x000fe20000000200 */
[C---:B------:R-:W-:Y:S01]  /*1bc0*/  IADD3 R234, R249.reuse, 0x2800, RZ ;  /* 0x00002800f9ea7810 */ /* 0x040fe20007ffe0ff */
[----:B------:R-:W-:Y:S01]  /*1bd0*/  HMMA.16816.F32 R76, R52, R68, RZ ;  /* 0x00000044344c723c */ /* 0x000fe200000018ff */
[C---:B------:R-:W-:Y:S01]  /*1be0*/  IADD3 R233, R249.reuse, 0x3000, RZ ;  /* 0x00003000f9e97810 */ /* 0x040fe20007ffe0ff */
[----:B------:R-:W-:Y:S01]  /*1bf0*/  LDSM.16.M88.4 R44, [R245+0x4900] ;  /* 0x00490000f52c783b */ /* 0x000fe20000000200 */
[----:B------:R-:W-:-:S03]  /*1c00*/  IADD3 R232, R249, 0x3800, RZ ;  /* 0x00003800f9e87810 */ /* 0x000fc60007ffe0ff */
[----:B------:R-:W-:Y:S02]  /*1c10*/  LDSM.16.M88.4 R36, [R245+0x5100] ;  /* 0x00510000f524783b */ /* 0x000fe40000000200 */
[C---:B------:R-:W-:Y:S02]  /*1c20*/  HMMA.16816.F32 R64, R52.reuse, R108, RZ ;  /* 0x0000006c3440723c */ /* 0x040fe400000018ff */
[----:B------:R-:W-:Y:S04]  /*1c30*/  LDSM.16.M88.4 R128, [R249+0x2000] ;  /* 0x00200000f980783b */ /* 0x000fe80000000200 */
[----:B------:R-:W-:Y:S02]  /*1c40*/  LDSM.16.M88.4 R120, [R236+0x1000] ;  /* 0x00100000ec78783b */ /* 0x000fe40000000200 */
[C---:B------:R-:W-:Y:S02]  /*1c50*/  HMMA.16816.F32 R84, R52.reuse, R42, RZ ;  /* 0x0000002a3454723c */ /* 0x040fe400000018ff */
[----:B------:R-:W-:Y:S04]  /*1c60*/  LDSM.16.M88.4 R116, [R236+0x1800] ;  /* 0x00180000ec74783b */ /* 0x000fe80000000200 */
[----:B------:R-:W0:Y:S02]  /*1c70*/  LDGDEPBAR ;  /* 0x00000000000079af */ /* 0x000e240000000000 */
[C---:B------:R-:W-:Y:S08]  /*1c80*/  HMMA.16816.F32 R72, R52.reuse, R70, RZ ;  /* 0x000000463448723c */ /* 0x040ff000000018ff */
[----:B------:R-:W-:Y:S08]  /*1c90*/  HMMA.16816.F32 R60, R52, R110, RZ ;  /* 0x0000006e343c723c */ /* 0x000ff000000018ff */
[C---:B------:R-:W-:Y:S08]  /*1ca0*/  HMMA.16816.F32 R80, R100.reuse, R68, RZ ;  /* 0x000000446450723c */ /* 0x040ff000000018ff */
[----:B------:R-:W-:Y:S08]  /*1cb0*/  HMMA.16816.F32 R112, R100, R108, RZ ;  /* 0x0000006c6470723c */ /* 0x000ff000000018ff */
[-C--:B------:R-:W-:Y:S08]  /*1cc0*/  HMMA.16816.F32 R56, R52, R28.reuse, RZ ;  /* 0x0000001c3438723c */ /* 0x080ff000000018ff */
[C---:B------:R-:W-:Y:S08]  /*1cd0*/  HMMA.16816.F32 R104, R100.reuse, R28, RZ ;  /* 0x0000001c6468723c */ /* 0x040ff000000018ff */
[C---:B------:R-:W-:Y:S08]  /*1ce0*/  HMMA.16816.F32 R40, R100.reuse, R42, RZ ;  /* 0x0000002a6428723c */ /* 0x040ff000000018ff */
[C---:B------:R-:W-:Y:S08]  /*1cf0*/  HMMA.16816.F32 R68, R100.reuse, R70, RZ ;  /* 0x000000466444723c */ /* 0x040ff000000018ff */
[----:B------:R-:W-:Y:S08]  /*1d00*/  HMMA.16816.F32 R108, R100, R110, RZ ;  /* 0x0000006e646c723c */ /* 0x000ff000000018ff */
[-C--:B------:R-:W-:Y:S08]  /*1d10*/  HMMA.16816.F32 R52, R52, R30.reuse, RZ ;  /* 0x0000001e3434723c */ /* 0x080ff000000018ff */
[----:B------:R-:W-:Y:S01]  /*1d20*/  HMMA.16816.F32 R100, R100, R30, RZ ;  /* 0x0000001e6464723c */ /* 0x000fe200000018ff */
[----:B------:R-:W2:Y:S07]  /*1d30*/  LDSM.16.M88.4 R28, [R246+0x8100] ;  /* 0x00810000f61c783b */ /* 0x000eae0000000200 */
[----:B-1----:R-:W-:Y:S08]  /*1d40*/  HMMA.16816.F32 R8, R12, R96, R8 ;  /* 0x000000600c08723c */ /* 0x002ff00000001808 */
[C---:B------:R-:W-:Y:S08]  /*1d50*/  HMMA.16816.F32 R64, R32.reuse, R20, R64 ;  /* 0x000000142040723c */ /* 0x040ff00000001840 */
[----:B------:R-:W-:Y:S08]  /*1d60*/  HMMA.16816.F32 R60, R32, R22, R60 ;  /* 0x00000016203c723c */ /* 0x000ff0000000183c */
[C---:B------:R-:W-:Y:S08]  /*1d70*/  HMMA.16816.F32 R112, R12.reuse, R20, R112 ;  /* 0x000000140c70723c */ /* 0x040ff00000001870 */
[----:B------:R-:W-:Y:S01]  /*1d80*/  HMMA.16816.F32 R108, R12, R22, R108 ;  /* 0x000000160c6c723c */ /* 0x000fe2000000186c */
[----:B------:R-:W1:Y:S07]  /*1d90*/  LDSM.16.M88.4 R20, [R236] ;  /* 0x00000000ec14783b */ /* 0x000e6e0000000200 */
[C---:B------:R-:W-:Y:S08]  /*1da0*/  HMMA.16816.F32 R24, R32.reuse, R96, R24 ;  /* 0x000000602018723c */ /* 0x040ff00000001818 */
[C---:B------:R-:W-:Y:S08]  /*1db0*/  HMMA.16816.F32 R76, R32.reuse, R92, R76 ;  /* 0x0000005c204c723c */ /* 0x040ff0000000184c */
[C---:B------:R-:W-:Y:S08]  /*1dc0*/  HMMA.16816.F32 R56, R32.reuse, R16, R56 ;  /* 0x000000102038723c */ /* 0x040ff00000001838 */
[C---:B------:R-:W-:Y:S08]  /*1dd0*/  HMMA.16816.F32 R84, R32.reuse, R98, R84 ;  /* 0x000000622054723c */ /* 0x040ff00000001854 */
[C---:B------:R-:W-:Y:S08]  /*1de0*/  HMMA.16816.F32 R72, R32.reuse, R94, R72 ;  /* 0x0000005e2048723c */ /* 0x040ff00000001848 */
[----:B------:R-:W-:Y:S01]  /*1df0*/  HMMA.16816.F32 R52, R32, R18, R52 ;  /* 0x000000122034723c */ /* 0x000fe20000001834 */
[----:B------:R-:W3:Y:S07]  /*1e00*/  LDSM.16.M88.4 R32, [R245+0x5900] ;  /* 0x00590000f520783b */ /* 0x000eee0000000200 */
[----:B--2---:R-:W-:Y:S08]  /*1e10*/  HMMA.16816.F32 R8, R28, R88, R8 ;  /* 0x000000581c08723c */ /* 0x004ff00000001808 */
[C---:B------:R-:W-:Y:S01]  /*1e20*/  HMMA.16816.F32 R40, R12.reuse, R98, R40 ;  /* 0x000000620c28723c */ /* 0x040fe20000001828 */
[----:B------:R-:W2:Y:S07]  /*1e30*/  LDSM.16.M88.4 R96, [R251+0xc100] ;  /* 0x00c10000fb60783b */ /* 0x000eae0000000200 */
[----:B------:R-:W-:Y:S08]  /*1e40*/  HMMA.16816.F32 R80, R12, R92, R80 ;  /* 0x0000005c0c50723c */ /* 0x000ff00000001850 */
[----:B-1----:R-:W-:Y:S08]  /*1e50*/  HMMA.16816.F32 R8, R124, R20, R8 ;  /* 0x000000147c08723c */ /* 0x002ff00000001808 */
[C---:B------:R-:W-:Y:S08]  /*1e60*/  HMMA.16816.F32 R104, R12.reuse, R16, R104 ;  /* 0x000000100c68723c */ /* 0x040ff00000001868 */
[C---:B------:R-:W-:Y:S01]  /*1e70*/  HMMA.16816.F32 R68, R12.reuse, R94, R68 ;  /* 0x0000005e0c44723c */ /* 0x040fe20000001844 */
[----:B------:R-:W-:Y:S07]  /*1e80*/  LDSM.16.M88.4 R92, [R251+0xe100] ;  /* 0x00e10000fb5c783b */ /* 0x000fee0000000200 */
[----:B------:R-:W-:Y:S01]  /*1e90*/  HMMA.16816.F32 R100, R12, R18, R100 ;  /* 0x000000120c64723c */ /* 0x000fe20000001864 */
[----:B------:R-:W1:Y:S04]  /*1ea0*/  LDSM.16.M88.4 R16, [R244+0xa100] ;  /* 0x00a10000f410783b */ /* 0x000e680000000200 */
[----:B------:R-:W-:Y:S03]  /*1eb0*/  LDSM.16.M88.4 R12, [R236+0x800] ;  /* 0x00080000ec0c783b */ /* 0x000fe60000000200 */
[C---:B------:R-:W-:Y:S08]  /*1ec0*/  HMMA.16816.F32 R24, R48.reuse, R88, R24 ;  /* 0x000000583018723c */ /* 0x040ff00000001818 */
[C---:B------:R-:W-:Y:S08]  /*1ed0*/  HMMA.16816.F32 R76, R48.reuse, R44, R76 ;  /* 0x0000002c304c723c */ /* 0x040ff0000000184c */
[C---:B------:R-:W-:Y:S08]  /*1ee0*/  HMMA.16816.F32 R64, R48.reuse, R36, R64 ;  /* 0x000000243040723c */ /* 0x040ff00000001840 */
[C---:B---3--:R-:W-:Y:S08]  /*1ef0*/  HMMA.16816.F32 R56, R48.reuse, R32, R56 ;  /* 0x000000203038723c */ /* 0x048ff00000001838 */
[C---:B------:R-:W-:Y:S08]  /*1f00*/  HMMA.16816.F32 R84, R48.reuse, R90, R84 ;  /* 0x0000005a3054723c */ /* 0x040ff00000001854 */
[C---:B------:R-:W-:Y:S08]  /*1f10*/  HMMA.16816.F32 R72, R48.reuse, R46, R72 ;  /* 0x0000002e3048723c */ /* 0x040ff00000001848 */
[C---:B------:R-:W-:Y:S08]  /*1f20*/  HMMA.16816.F32 R60, R48.reuse, R38, R60 ;  /* 0x00000026303c723c */ /* 0x040ff0000000183c */
[----:B------:R-:W-:Y:S01]  /*1f30*/  HMMA.16816.F32 R52, R48, R34, R52 ;  /* 0x000000223034723c */ /* 0x000fe20000001834 */
[----:B------:R-:W3:Y:S07]  /*1f40*/  LDSM.16.M88.4 R48, [R247+0xc100] ;  /* 0x00c10000f730783b */ /* 0x000eee0000000200 */
[----:B--2---:R-:W-:Y:S08]  /*1f50*/  HMMA.16816.F32 R8, R96, R132, R8 ;  /* 0x000000846008723c */ /* 0x004ff00000001808 */
        /* <DEDUP_REMOVED lines=10> */
[----:B------:R-:W2:Y:S04]  /*2000*/  LDSM.16.M88.4 R28, [R245+0x6100] ;  /* 0x00610000f51c783b */ /* 0x000ea80000000200 */
[----:B------:R-:W-:Y:S03]  /*2010*/  LDSM.16.M88.4 R32, [R246+0xe100] ;  /* 0x00e10000f620783b */ /* 0x000fe60000000200 */
[----:B-1----:R-:W-:Y:S08]  /*2020*/  HMMA.16816.F32 R24, R16, R20, R24 ;  /* 0x000000141018723c */ /* 0x002ff00000001818 */
[----:B---3--:R-:W-:Y:S08]  /*2030*/  HMMA.16816.F32 R8, R48, R128, R8 ;  /* 0x000000803008723c */ /* 0x008ff00000001808 */
[-C--:B------:R-:W-:Y:S08]  /*2040*/  HMMA.16816.F32 R84, R16, R22.reuse, R84 ;  /* 0x000000161054723c */ /* 0x080ff00000001854 */
[----:B------:R-:W-:Y:S01]  /*2050*/  HMMA.16816.F32 R40, R124, R22, R40 ;  /* 0x000000167c28723c */ /* 0x000fe20000001828 */
[----:B------:R-:W-:Y:S07]  /*2060*/  LDSM.16.M88.4 R20, [R244+0xc100] ;  /* 0x00c10000f414783b */ /* 0x000fee0000000200 */
[C---:B------:R-:W-:Y:S08]  /*2070*/  HMMA.16816.F32 R76, R16.reuse, R12, R76 ;  /* 0x0000000c104c723c */ /* 0x040ff0000000184c */
[----:B------:R-:W-:Y:S08]  /*2080*/  HMMA.16816.F32 R72, R16, R14, R72 ;  /* 0x0000000e1048723c */ /* 0x000ff00000001848 */
[C---:B------:R-:W-:Y:S08]  /*2090*/  HMMA.16816.F32 R80, R124.reuse, R12, R80 ;  /* 0x0000000c7c50723c */ /* 0x040ff00000001850 */
[----:B------:R-:W-:Y:S01]  /*20a0*/  HMMA.16816.F32 R68, R124, R14, R68 ;  /* 0x0000000e7c44723c */ /* 0x000fe20000001844 */
[----:B------:R-:W1:Y:S07]  /*20b0*/  LDSM.16.M88.4 R12, [R236+0x2000] ;  /* 0x00200000ec0c783b */ /* 0x000e6e0000000200 */
[----:B------:R-:W-:Y:S08]  /*20c0*/  HMMA.16816.F32 R24, R92, R132, R24 ;  /* 0x000000845c18723c */ /* 0x000ff00000001818 */
[----:B--2---:R-:W-:Y:S08]  /*20d0*/  HMMA.16816.F32 R8, R36, R28, R8 ;  /* 0x0000001c2408723c */ /* 0x004ff00000001808 */
[C---:B------:R-:W-:Y:S08]  /*20e0*/  HMMA.16816.F32 R64, R16.reuse, R120, R64 ;  /* 0x000000781040723c */ /* 0x040ff00000001840 */
[----:B------:R-:W-:Y:S08]  /*20f0*/  HMMA.16816.F32 R60, R16, R122, R60 ;  /* 0x0000007a103c723c */ /* 0x000ff0000000183c */
[----:B------:R-:W-:Y:S08]  /*2100*/  HMMA.16816.F32 R40, R96, R134, R40 ;  /* 0x000000866028723c */ /* 0x000ff00000001828 */
[C---:B------:R-:W-:Y:S08]  /*2110*/  HMMA.16816.F32 R112, R124.reuse, R120, R112 ;  /* 0x000000787c70723c */ /* 0x040ff00000001870 */
[----:B------:R-:W-:Y:S01]  /*2120*/  HMMA.16816.F32 R108, R124, R122, R108 ;  /* 0x0000007a7c6c723c */ /* 0x000fe2000000186c */
[----:B------:R-:W2:Y:S07]  /*2130*/  LDSM.16.M88.4 R120, [R249+0x2800] ;  /* 0x00280000f978783b */ /* 0x000eae0000000200 */
[----:B------:R-:W-:Y:S08]  /*2140*/  HMMA.16816.F32 R84, R92, R134, R84 ;  /* 0x000000865c54723c */ /* 0x000ff00000001854 */
[-C--:B------:R-:W-:Y:S08]  /*2150*/  HMMA.16816.F32 R80, R96, R88.reuse, R80 ;  /* 0x000000586050723c */ /* 0x080ff00000001850 */
[----:B------:R-:W-:Y:S08]  /*2160*/  HMMA.16816.F32 R76, R92, R88, R76 ;  /* 0x000000585c4c723c */ /* 0x000ff0000000184c */
[-C--:B------:R-:W-:Y:S08]  /*2170*/  HMMA.16816.F32 R68, R96, R90.reuse, R68 ;  /* 0x0000005a6044723c */ /* 0x080ff00000001844 */
[----:B------:R-:W-:Y:S08]  /*2180*/  HMMA.16816.F32 R72, R92, R90, R72 ;  /* 0x0000005a5c48723c */ /* 0x000ff00000001848 */
[----:B------:R-:W-:Y:S08]  /*2190*/  HMMA.16816.F32 R24, R44, R128, R24 ;  /* 0x000000802c18723c */ /* 0x000ff00000001818 */
[----:B-1----:R-:W-:Y:S08]  /*21a0*/  HMMA.16816.F32 R8, R20, R12, R8 ;  /* 0x0000000c1408723c */ /* 0x002ff00000001808 */
[C---:B------:R-:W-:Y:S08]  /*21b0*/  HMMA.16816.F32 R56, R16.reuse, R116, R56 ;  /* 0x000000741038723c */ /* 0x040ff00000001838 */
[----:B------:R-:W-:Y:S01]  /*21c0*/  HMMA.16816.F32 R52, R16, R118, R52 ;  /* 0x000000761034723c */ /* 0x000fe20000001834 */
[----:B------:R-:W-:Y:S07]  /*21d0*/  LDSM.16.M88.4 R16, [R243+0xe100] ;  /* 0x00e10000f310783b */ /* 0x000fee0000000200 */
[----:B------:R-:W-:Y:S01]  /*21e0*/  HMMA.16816.F32 R40, R48, R130, R40 ;  /* 0x000000823028723c */ /* 0x000fe20000001828 */
[----:B------:R-:W-:-:S02]  /*21f0*/  FMUL.FTZ R10, R10, c[0x0][0x320] ;  /* 0x0000c8000a0a7a20 */ /* 0x000fc40000410000 */
[----:B------:R-:W-:Y:S02]  /*2200*/  FMUL.FTZ R11, R11, c[0x0][0x320] ;  /* 0x0000c8000b0b7a20 */ /* 0x000fe40000410000 */
[----:B------:R-:W-:Y:S01]  /*2210*/  FMUL.FTZ R0, R8, c[0x0][0x320] ;  /* 0x0000c80008007a20 */ /* 0x000fe20000410000 */
[----:B------:R-:W1:Y:S01]  /*2220*/  MUFU.TANH R88, R10 ;  /* 0x0000000a00587308 */ /* 0x000e620000002400 */
[----:B------:R-:W-:Y:S01]  /*2230*/  FMUL.FTZ R7, R9, c[0x0][0x320] ;  /* 0x0000c80009077a20 */ /* 0x000fe20000410000 */
[C---:B------:R-:W-:Y:S06]  /*2240*/  HMMA.16816.F32 R104, R124.reuse, R116, R104 ;  /* 0x000000747c68723c */ /* 0x040fec0000001868 */
[----:B------:R3:W4:Y:S02]  /*2250*/  MUFU.TANH R89, R11 ;  /* 0x0000000b00597308 */ /* 0x0007240000002400 */
[----:B------:R-:W-:Y:S01]  /*2260*/  HMMA.16816.F32 R100, R124, R118, R100 ;  /* 0x000000767c64723c */ /* 0x000fe20000001864 */
[----:B------:R-:W5:Y:S05]  /*2270*/  LDSM.16.M88.4 R116, [R245+0x6900] ;  /* 0x00690000f574783b */ /* 0x000f6a0000000200 */
[----:B------:R-:W1:Y:S02]  /*2280*/  MUFU.TANH R0, R0 ;  /* 0x0000000000007308 */ /* 0x000e640000002400 */
[----:B------:R-:W-:Y:S01]  /*2290*/  HMMA.16816.F32 R84, R44, R130, R84 ;  /* 0x000000822c54723c */ /* 0x000fe20000001854 */
[----:B---3--:R-:W3:Y:S05]  /*22a0*/  LDSM.16.M88.4 R8, [R236+0x2800] ;  /* 0x00280000ec08783b */ /* 0x008eea0000000200 */
[----:B------:R-:W1:Y:S02]  /*22b0*/  MUFU.TANH R7, R7 ;  /* 0x0000000700077308 */ /* 0x000e640000002400 */
[-C--:B--2---:R-:W-:Y:S08]  /*22c0*/  HMMA.16816.F32 R80, R48, R120.reuse, R80 ;  /* 0x000000783050723c */ /* 0x084ff00000001850 */
[----:B------:R-:W-:Y:S08]  /*22d0*/  HMMA.16816.F32 R76, R44, R120, R76 ;  /* 0x000000782c4c723c */ /* 0x000ff0000000184c */
[-C--:B------:R-:W-:Y:S08]  /*22e0*/  HMMA.16816.F32 R68, R48, R122.reuse, R68 ;  /* 0x0000007a3044723c */ /* 0x080ff00000001844 */
[----:B------:R-:W-:Y:S08]  /*22f0*/  HMMA.16816.F32 R72, R44, R122, R72 ;  /* 0x0000007a2c48723c */ /* 0x000ff00000001848 */
[----:B------:R-:W-:Y:S08]  /*2300*/  HMMA.16816.F32 R24, R32, R28, R24 ;  /* 0x0000001c2018723c */ /* 0x000ff00000001818 */
[-C--:B------:R-:W-:Y:S08]  /*2310*/  HMMA.16816.F32 R40, R36, R30.reuse, R40 ;  /* 0x0000001e2428723c */ /* 0x080ff00000001828 */
[----:B------:R-:W-:Y:S01]  /*2320*/  HMMA.16816.F32 R84, R32, R30, R84 ;  /* 0x0000001e2054723c */ /* 0x000fe20000001854 */
[----:B------:R-:W-:Y:S07]  /*2330*/  LDSM.16.M88.4 R28, [R245+0x7100] ;  /* 0x00710000f51c783b */ /* 0x000fee0000000200 */
[-C--:B-----5:R-:W-:Y:S08]  /*2340*/  HMMA.16816.F32 R80, R36, R116.reuse, R80 ;  /* 0x000000742450723c */ /* 0x0a0ff00000001850 */
[----:B------:R-:W-:Y:S08]  /*2350*/  HMMA.16816.F32 R76, R32, R116, R76 ;  /* 0x00000074204c723c */ /* 0x000ff0000000184c */
[-C--:B------:R-:W-:Y:S08]  /*2360*/  HMMA.16816.F32 R68, R36, R118.reuse, R68 ;  /* 0x000000762444723c */ /* 0x080ff00000001844 */
[----:B------:R-:W-:Y:S08]  /*2370*/  HMMA.16816.F32 R72, R32, R118, R72 ;  /* 0x000000762048723c */ /* 0x000ff00000001848 */
[----:B------:R-:W-:Y:S08]  /*2380*/  HMMA.16816.F32 R24, R16, R12, R24 ;  /* 0x0000000c1018723c */ /* 0x000ff00000001818 */
[-C--:B------:R-:W-:Y:S08]  /*2390*/  HMMA.16816.F32 R40, R20, R14.reuse, R40 ;  /* 0x0000000e1428723c */ /* 0x080ff00000001828 */
[----:B------:R-:W-:Y:S01]  /*23a0*/  HMMA.16816.F32 R84, R16, R14, R84 ;  /* 0x0000000e1054723c */ /* 0x000fe20000001854 */
[----:B------:R-:W2:Y:S07]  /*23b0*/  LDSM.16.M88.4 R12, [R250+0x7100] ;  /* 0x00710000fa0c783b */ /* 0x000eae0000000200 */
[----:B---3--:R-:W-:Y:S01]  /*23c0*/  HMMA.16816.F32 R80, R20, R8, R80 ;  /* 0x000000081450723c */ /* 0x008fe20000001850 */
[----:B------:R-:W-:-:S02]  /*23d0*/  FMUL.FTZ R24, R24, c[0x0][0x320] ;  /* 0x0000c80018187a20 */ /* 0x000fc40000410000 */
[----:B------:R-:W-:Y:S02]  /*23e0*/  FMUL.FTZ R25, R25, c[0x0][0x320] ;  /* 0x0000c80019197a20 */ /* 0x000fe40000410000 */
[----:B------:R-:W-:Y:S01]  /*23f0*/  FMUL.FTZ R26, R26, c[0x0][0x320] ;  /* 0x0000c8001a1a7a20 */ /* 0x000fe20000410000 */
[----:B------:R-:W3:Y:S01]  /*2400*/  MUFU.TANH R124, R24 ;  /* 0x00000018007c7308 */ /* 0x000ee20000002400 */
[----:B------:R-:W-:Y:S01]  /*2410*/  FMUL.FTZ R27, R27, c[0x0][0x320] ;  /* 0x0000c8001b1b7a20 */ /* 0x000fe20000410000 */
[----:B------:R-:W-:Y:S01]  /*2420*/  HMMA.16816.F32 R76, R16, R8, R76 ;  /* 0x00000008104c723c */ /* 0x000fe2000000184c */
[----:B------:R-:W-:Y:S02]  /*2430*/  FMUL.FTZ R40, R40, c[0x0][0x320] ;  /* 0x0000c80028287a20 */ /* 0x000fe40000410000 */
[----:B------:R-:W-:Y:S02]  /*2440*/  FMUL.FTZ R41, R41, c[0x0][0x320] ;  /* 0x0000c80029297a20 */ /* 0x000fe40000410000 */
[----:B------:R-:W-:Y:S01]  /*2450*/  FMUL.FTZ R42, R42, c[0x0][0x320] ;  /* 0x0000c8002a2a7a20 */ /* 0x000fe20000410000 */
[----:B------:R-:W1:Y:S01]  /*2460*/  MUFU.TANH R120, R25 ;  /* 0x0000001900787308 */ /* 0x000e620000002400 */
[----:B------:R-:W-:Y:S01]  /*2470*/  FMUL.FTZ R43, R43, c[0x0][0x320] ;  /* 0x0000c8002b2b7a20 */ /* 0x000fe20000410000 */
[----:B------:R-:W-:Y:S01]  /*2480*/  HMMA.16816.F32 R68, R20, R10, R68 ;  /* 0x0000000a1444723c */ /* 0x000fe20000001844 */
[----:B------:R-:W-:-:S02]  /*2490*/  FMUL.FTZ R84, R84, c[0x0][0x320] ;  /* 0x0000c80054547a20 */ /* 0x000fc40000410000 */
[----:B------:R-:W-:Y:S02]  /*24a0*/  FMUL.FTZ R85, R85, c[0x0][0x320] ;  /* 0x0000c80055557a20 */ /* 0x000fe40000410000 */
[----:B------:R-:W-:Y:S01]  /*24b0*/  FMUL.FTZ R86, R86, c[0x0][0x320] ;  /* 0x0000c80056567a20 */ /* 0x000fe20000410000 */
[----:B------:R-:W1:Y:S01]  /*24c0*/  MUFU.TANH R121, R26 ;  /* 0x0000001a00797308 */ /* 0x000e620000002400 */
[----:B------:R-:W-:Y:S01]  /*24d0*/  FMUL.FTZ R87, R87, c[0x0][0x320] ;  /* 0x0000c80057577a20 */ /* 0x000fe20000410000 */
[----:B------:R-:W-:Y:S01]  /*24e0*/  HMMA.16816.F32 R72, R16, R10, R72 ;  /* 0x0000000a1048723c */ /* 0x000fe20000001848 */
[----:B------:R-:W5:Y:S01]  /*24f0*/  LDSM.16.M88.4 R8, [R250+0x7900] ;  /* 0x00790000fa08783b */ /* 0x000f620000000200 */
[----:B------:R-:W-:Y:S02]  /*2500*/  FMUL.FTZ R80, R80, c[0x0][0x320] ;  /* 0x0000c80050507a20 */ /* 0x000fe40000410000 */
[----:B------:R-:W-:Y:S02]  /*2510*/  FMUL.FTZ R81, R81, c[0x0][0x320] ;  /* 0x0000c80051517a20 */ /* 0x000fe40000410000 */
[----:B------:R1:W1:Y:S01]  /*2520*/  MUFU.TANH R125, R27 ;  /* 0x0000001b007d7308 */ /* 0x0002620000002400 */
[----:B------:R-:W-:Y:S01]  /*2530*/  FMUL.FTZ R82, R82, c[0x0][0x320] ;  /* 0x0000c80052527a20 */ /* 0x000fe20000410000 */
[----:B--2---:R-:W-:Y:S01]  /*2540*/  HMMA.16816.F32 R112, R96, R12, R112 ;  /* 0x0000000c6070723c */ /* 0x004fe20000001870 */
[----:B------:R-:W-:-:S02]  /*2550*/  FMUL.FTZ R83, R83, c[0x0][0x320] ;  /* 0x0000c80053537a20 */ /* 0x000fc40000410000 */
[----:B------:R-:W-:-:S03]  /*2560*/  FMUL.FTZ R76, R76, c[0x0][0x320] ;  /* 0x0000c8004c4c7a20 */ /* 0x000fc60000410000 */
[----:B------:R-:W2:Y:S01]  /*2570*/  MUFU.TANH R126, R40 ;  /* 0x00000028007e7308 */ /* 0x000ea20000002400 */
[----:B------:R-:W-:Y:S01]  /*2580*/  FMUL.FTZ R77, R77, c[0x0][0x320] ;  /* 0x0000c8004d4d7a20 */ /* 0x000fe20000410000 */
[----:B------:R-:W-:Y:S01]  /*2590*/  HMMA.16816.F32 R64, R92, R12, R64 ;  /* 0x0000000c5c40723c */ /* 0x000fe20000001840 */
[----:B------:R-:W-:Y:S02]  /*25a0*/  FMUL.FTZ R78, R78, c[0x0][0x320] ;  /* 0x0000c8004e4e7a20 */ /* 0x000fe40000410000 */
[----:B------:R-:W-:Y:S01]  /*25b0*/  FMUL.FTZ R79, R79, c[0x0][0x320] ;  /* 0x0000c8004f4f7a20 */ /* 0x000fe20000410000 */
[----:B-1----:R-:W1:Y:S02]  /*25c0*/  LDSM.16.M88.4 R24, [R249+0x3000] ;  /* 0x00300000f918783b */ /* 0x002e640000000200 */
        /* <DEDUP_REMOVED lines=9> */
[----:B------:R-:W2:Y:S01]  /*2660*/  LDSM.16.M88.4 R12, [R249+0x3800] ;  /* 0x00380000f90c783b */ /* 0x000ea20000000200 */
[----:B------:R-:W-:-:S04]  /*2670*/  FMUL.FTZ R70, R70, c[0x0][0x320] ;  /* 0x0000c80046467a20 */ /* 0x000fc80000410000 */
[----:B------:R3:W1:Y:S02]  /*2680*/  MUFU.TANH R116, R43 ;  /* 0x0000002b00747308 */ /* 0x0006640000002400 */
[-C--:B-----5:R-:W-:Y:S06]  /*2690*/  HMMA.16816.F32 R104, R96, R8.reuse, R104 ;  /* 0x000000086068723c */ /* 0x0a0fec0000001868 */
[----:B------:R-:W1:Y:S02]  /*26a0*/  MUFU.TANH R84, R84 ;  /* 0x0000005400547308 */ /* 0x000e640000002400 */
[----:B------:R-:W-:Y:S01]  /*26b0*/  HMMA.16816.F32 R56, R92, R8, R56 ;  /* 0x000000085c38723c */ /* 0x000fe20000001838 */
[----:B---3--:R-:W-:Y:S05]  /*26c0*/  LDSM.16.M88.4 R40, [R236+0x3000] ;  /* 0x00300000ec28783b */ /* 0x008fea0000000200 */
[----:B------:R-:W3:Y:S02]  /*26d0*/  MUFU.TANH R85, R85 ;  /* 0x0000005500557308 */ /* 0x000ee40000002400 */
[-C--:B------:R-:W-:Y:S06]  /*26e0*/  HMMA.16816.F32 R100, R96, R10.reuse, R100 ;  /* 0x0000000a6064723c */ /* 0x080fec0000001864 */
[----:B------:R-:W2:Y:S02]  /*26f0*/  MUFU.TANH R86, R86 ;  /* 0x0000005600567308 */ /* 0x000ea40000002400 */
[----:B------:R-:W-:Y:S06]  /*2700*/  HMMA.16816.F32 R52, R92, R10, R52 ;  /* 0x0000000a5c34723c */ /* 0x000fec0000001834 */
[----:B------:R-:W2:Y:S02]  /*2710*/  MUFU.TANH R87, R87 ;  /* 0x0000005700577308 */ /* 0x000ea40000002400 */
[-C--:B-1----:R-:W-:Y:S06]  /*2720*/  HMMA.16816.F32 R112, R48, R24.reuse, R112 ;  /* 0x000000183070723c */ /* 0x082fec0000001870 */
[----:B------:R-:W1:Y:S02]  /*2730*/  MUFU.TANH R80, R80 ;  /* 0x0000005000507308 */ /* 0x000e640000002400 */
[----:B------:R-:W-:Y:S06]  /*2740*/  HMMA.16816.F32 R64, R44, R24, R64 ;  /* 0x000000182c40723c */ /* 0x000fec0000001840 */
[----:B------:R-:W1:Y:S02]  /*2750*/  MUFU.TANH R81, R81 ;  /* 0x0000005100517308 */ /* 0x000e640000002400 */
[-C--:B------:R-:W-:Y:S06]  /*2760*/  HMMA.16816.F32 R108, R48, R26.reuse, R108 ;  /* 0x0000001a306c723c */ /* 0x080fec000000186c */
[----:B------:R-:W1:Y:S02]  /*2770*/  MUFU.TANH R82, R82 ;  /* 0x0000005200527308 */ /* 0x000e640000002400 */
[----:B------:R-:W-:Y:S01]  /*2780*/  HMMA.16816.F32 R60, R44, R26, R60 ;  /* 0x0000001a2c3c723c */ /* 0x000fe2000000183c */
[----:B------:R-:W5:Y:S05]  /*2790*/  LDSM.16.M88.4 R24, [R245+0x7900] ;  /* 0x00790000f518783b */ /* 0x000f6a0000000200 */
[----:B------:R-:W1:Y:S02]  /*27a0*/  MUFU.TANH R83, R83 ;  /* 0x0000005300537308 */ /* 0x000e640000002400 */
[-C--:B--2---:R-:W-:Y:S06]  /*27b0*/  HMMA.16816.F32 R104, R48, R12.reuse, R104 ;  /* 0x0000000c3068723c */ /* 0x084fec0000001868 */
[----:B------:R-:W2:Y:S02]  /*27c0*/  MUFU.TANH R76, R76 ;  /* 0x0000004c004c7308 */ /* 0x000ea40000002400 */
[----:B------:R-:W-:Y:S06]  /*27d0*/  HMMA.16816.F32 R56, R44, R12, R56 ;  /* 0x0000000c2c38723c */ /* 0x000fec0000001838 */
[----:B------:R-:W1:Y:S02]  /*27e0*/  MUFU.TANH R77, R77 ;  /* 0x0000004d004d7308 */ /* 0x000e640000002400 */
[-C--:B------:R-:W-:Y:S06]  /*27f0*/  HMMA.16816.F32 R100, R48, R14.reuse, R100 ;  /* 0x0000000e3064723c */ /* 0x080fec0000001864 */
[----:B------:R-:W1:Y:S02]  /*2800*/  MUFU.TANH R78, R78 ;  /* 0x0000004e004e7308 */ /* 0x000e640000002400 */
[----:B------:R-:W-:Y:S06]  /*2810*/  HMMA.16816.F32 R52, R44, R14, R52 ;  /* 0x0000000e2c34723c */ /* 0x000fec0000001834 */
[----:B------:R-:W1:Y:S02]  /*2820*/  MUFU.TANH R79, R79 ;  /* 0x0000004f004f7308 */ /* 0x000e640000002400 */
[-C--:B------:R-:W-:Y:S06]  /*2830*/  HMMA.16816.F32 R112, R36, R28.reuse, R112 ;  /* 0x0000001c2470723c */ /* 0x080fec0000001870 */
[----:B------:R1:W1:Y:S02]  /*2840*/  MUFU.TANH R117, R68 ;  /* 0x0000004400757308 */ /* 0x0002640000002400 */
[----:B------:R-:W-:Y:S06]  /*2850*/  HMMA.16816.F32 R64, R32, R28, R64 ;  /* 0x0000001c2040723c */ /* 0x000fec0000001840 */
[----:B------:R1:W1:Y:S02]  /*2860*/  MUFU.TANH R118, R69 ;  /* 0x0000004500767308 */ /* 0x0002640000002400 */
[-C--:B------:R-:W-:Y:S06]  /*2870*/  HMMA.16816.F32 R108, R36, R30.reuse, R108 ;  /* 0x0000001e246c723c */ /* 0x080fec000000186c */
[----:B------:R1:W1:Y:S02]  /*2880*/  MUFU.TANH R119, R70 ;  /* 0x0000004600777308 */ /* 0x0002640000002400 */
[----:B------:R-:W-:Y:S01]  /*2890*/  HMMA.16816.F32 R60, R32, R30, R60 ;  /* 0x0000001e203c723c */ /* 0x000fe2000000183c */
[----:B------:R-:W1:Y:S01]  /*28a0*/  LDSM.16.M88.4 R28, [R236+0x3800] ;  /* 0x00380000ec1c783b */ /* 0x000e620000000200 */
[----:B------:R-:W-:-:S04]  /*28b0*/  DEPBAR.LE SB0, 0x0 ;  /* 0x000080000000791a */ /* 0x000fc80000000000 */
[----:B------:R-:W1:Y:S02]  /*28c0*/  MUFU.TANH R71, R71 ;  /* 0x0000004700477308 */ /* 0x000e640000002400 */
[-C--:B-----5:R-:W-:Y:S06]  /*28d0*/  HMMA.16816.F32 R104, R36, R24.reuse, R104 ;  /* 0x000000182468723c */ /* 0x0a0fec0000001868 */
[----:B------:R-:W1:Y:S02]  /*28e0*/  MUFU.TANH R72, R72 ;  /* 0x0000004800487308 */ /* 0x000e640000002400 */
[----:B------:R-:W-:Y:S06]  /*28f0*/  HMMA.16816.F32 R56, R32, R24, R56 ;  /* 0x000000182038723c */ /* 0x000fec0000001838 */
[----:B------:R-:W1:Y:S02]  /*2900*/  MUFU.TANH R73, R73 ;  /* 0x0000004900497308 */ /* 0x000e640000002400 */
[-C--:B------:R-:W-:Y:S08]  /*2910*/  HMMA.16816.F32 R100, R36, R26.reuse, R100 ;  /* 0x0000001a2464723c */ /* 0x080ff00000001864 */
[----:B------:R-:W-:Y:S08]  /*2920*/  HMMA.16816.F32 R52, R32, R26, R52 ;  /* 0x0000001a2034723c */ /* 0x000ff00000001834 */
[-C--:B------:R-:W-:Y:S08]  /*2930*/  HMMA.16816.F32 R112, R20, R40.reuse, R112 ;  /* 0x000000281470723c */ /* 0x080ff00000001870 */
[----:B------:R-:W-:Y:S07]  /*2940*/  HMMA.16816.F32 R64, R16, R40, R64 ;  /* 0x000000281040723c */ /* 0x000fee0000001840 */
[----:B------:R-:W-:Y:S01]  /*2950*/  FMUL.FTZ R40, R74, c[0x0][0x320] ;  /* 0x0000c8004a287a20 */ /* 0x000fe20000410000 */
[----:B------:R-:W-:Y:S01]  /*2960*/  HMMA.16816.F32 R108, R20, R42, R108 ;  /* 0x0000002a146c723c */ /* 0x000fe2000000186c */
[----:B------:R-:W-:-:S04]  /*2970*/  FMUL.FTZ R41, R75, c[0x0][0x320] ;  /* 0x0000c8004b297a20 */ /* 0x000fc80000410000 */
[----:B------:R-:W2:Y:S03]  /*2980*/  MUFU.TANH R40, R40 ;  /* 0x0000002800287308 */ /* 0x000ea60000002400 */
[----:B------:R-:W-:Y:S01]  /*2990*/  HMMA.16816.F32 R60, R16, R42, R60 ;  /* 0x0000002a103c723c */ /* 0x000fe2000000183c */
[----:B------:R-:W-:Y:S02]  /*29a0*/  FMUL.FTZ R9, R114, c[0x0][0x320] ;  /* 0x0000c80072097a20 */ /* 0x000fe40000410000 */
[----:B------:R-:W-:Y:S02]  /*29b0*/  FMUL.FTZ R74, R115, c[0x0][0x320] ;  /* 0x0000c800734a7a20 */ /* 0x000fe40000410000 */
[----:B------:R-:W-:Y:S01]  /*29c0*/  FMUL.FTZ R112, R112, c[0x0][0x320] ;  /* 0x0000c80070707a20 */ /* 0x000fe20000410000 */
[----:B------:R-:W2:Y:S01]  /*29d0*/  MUFU.TANH R41, R41 ;  /* 0x0000002900297308 */ /* 0x000ea20000002400 */
[----:B------:R-:W-:Y:S01]  /*29e0*/  FMUL.FTZ R113, R113, c[0x0][0x320] ;  /* 0x0000c80071717a20 */ /* 0x000fe20000410000 */
[----:B-1----:R-:W-:Y:S01]  /*29f0*/  HMMA.16816.F32 R104, R20, R28, R104 ;  /* 0x0000001c1468723c */ /* 0x002fe20000001868 */
[----:B------:R-:W-:-:S02]  /*2a00*/  FMUL.FTZ R12, R66, c[0x0][0x320] ;  /* 0x0000c800420c7a20 */ /* 0x000fc40000410000 */
[----:B------:R-:W-:Y:S02]  /*2a10*/  FMUL.FTZ R64, R64, c[0x0][0x320] ;  /* 0x0000c80040407a20 */ /* 0x000fe40000410000 */
[----:B------:R-:W-:Y:S01]  /*2a20*/  FMUL.FTZ R65, R65, c[0x0][0x320] ;  /* 0x0000c80041417a20 */ /* 0x000fe20000410000 */
[----:B------:R1:W1:Y:S01]  /*2a30*/  MUFU.TANH R227, R112 ;  /* 0x0000007000e37308 */ /* 0x0002620000002400 */
[----:B------:R-:W-:Y:S01]  /*2a40*/  FMUL.FTZ R67, R67, c[0x0][0x320] ;  /* 0x0000c80043437a20 */ /* 0x000fe20000410000 */
[----:B------:R-:W-:Y:S01]  /*2a50*/  HMMA.16816.F32 R56, R16, R28, R56 ;  /* 0x0000001c1038723c */ /* 0x000fe20000001838 */
[----:B------:R-:W-:Y:S02]  /*2a60*/  FMUL.FTZ R10, R110, c[0x0][0x320] ;  /* 0x0000c8006e0a7a20 */ /* 0x000fe40000410000 */
[----:B------:R-:W-:Y:S02]  /*2a70*/  FMUL.FTZ R11, R111, c[0x0][0x320] ;  /* 0x0000c8006f0b7a20 */ /* 0x000fe40000410000 */
[----:B------:R-:W-:Y:S01]  /*2a80*/  FMUL.FTZ R108, R108, c[0x0][0x320] ;  /* 0x0000c8006c6c7a20 */ /* 0x000fe20000410000 */
[----:B------:R1:W1:Y:S01]  /*2a90*/  MUFU.TANH R226, R113 ;  /* 0x0000007100e27308 */ /* 0x0002620000002400 */
        /* <DEDUP_REMOVED lines=8> */
[----:B------:R-:W-:Y:S02]  /*2b20*/  FMUL.FTZ R8, R107, c[0x0][0x320] ;  /* 0x0000c8006b087a20 */ /* 0x000fe40000410000 */
[----:B------:R-:W-:Y:S02]  /*2b30*/  FMUL.FTZ R104, R104, c[0x0][0x320] ;  /* 0x0000c80068687a20 */ /* 0x000fe40000410000 */
[----:B------:R-:W-:Y:S01]  /*2b40*/  FMUL.FTZ R105, R105, c[0x0][0x320] ;  /* 0x0000c80069697a20 */ /* 0x000fe20000410000 */
[----:B------:R-:W1:Y:S01]  /*2b50*/  MUFU.TANH R74, R74 ;  /* 0x0000004a004a7308 */ /* 0x000e620000002400 */
        /* <DEDUP_REMOVED lines=14> */
[----:B------:R-:W1:Y:S01]  /*2c40*/  MUFU.TANH R12, R12 ;  /* 0x0000000c000c7308 */ /* 0x000e620000002400 */
[----:B------:R-:W-:-:S07]  /*2c50*/  FMUL.FTZ R55, R55, c[0x0][0x320] ;  /* 0x0000c80037377a20 */ /* 0x000fce0000410000 */
[----:B------:R1:W1:Y:S08]  /*2c60*/  MUFU.TANH R231, R67 ;  /* 0x0000004300e77308 */ /* 0x0002700000002400 */
[----:B------:R1:W1:Y:S08]  /*2c70*/  MUFU.TANH R225, R108 ;  /* 0x0000006c00e17308 */ /* 0x0002700000002400 */
[----:B------:R1:W1:Y:S08]  /*2c80*/  MUFU.TANH R224, R109 ;  /* 0x0000006d00e07308 */ /* 0x0002700000002400 */
[----:B------:R-:W1:Y:S08]  /*2c90*/  MUFU.TANH R10, R10 ;  /* 0x0000000a000a7308 */ /* 0x000e700000002400 */
[----:B------:R-:W1:Y:S08]  /*2ca0*/  MUFU.TANH R11, R11 ;  /* 0x0000000b000b7308 */ /* 0x000e700000002400 */
[----:B------:R-:W1:Y:S08]  /*2cb0*/  MUFU.TANH R25, R25 ;  /* 0x0000001900197308 */ /* 0x000e700000002400 */
[----:B------:R-:W1:Y:S08]  /*2cc0*/  MUFU.TANH R24, R24 ;  /* 0x0000001800187308 */ /* 0x000e700000002400 */
[----:B------:R1:W1:Y:S08]  /*2cd0*/  MUFU.TANH R230, R62 ;  /* 0x0000003e00e67308 */ /* 0x0002700000002400 */
[----:B------:R1:W1:Y:S08]  /*2ce0*/  MUFU.TANH R229, R63 ;  /* 0x0000003f00e57308 */ /* 0x0002700000002400 */
[----:B------:R1:W1:Y:S08]  /*2cf0*/  MUFU.TANH R217, R104 ;  /* 0x0000006800d97308 */ /* 0x0002700000002400 */
        /* <DEDUP_REMOVED lines=18> */
[----:B------:R-:W-:Y:S01]  /*2e20*/  ISETP.NE.AND P1, PT, R252, 0x1, PT ;  /* 0x00000001fc00780c */ /* 0x000fe20003f25270 */
[----:B------:R-:W-:-:S04]  /*2e30*/  IMAD.MOV.U32 R18, RZ, RZ, RZ ;  /* 0x000000ffff127224 */ /* 0x000fc800078e00ff */
        /* <DEDUP_REMOVED lines=12> */
[----:B------:R-:W-:Y:S01]  /*2f00*/  IMAD.WIDE R28, R137, 0x2, RZ ;  /* 0x00000002891c7825 */ /* 0x000fe200078e02ff */
[----:B------:R-:W-:-:S03]  /*2f10*/  ISETP.NE.U32.AND P6, PT, R6, RZ, PT ;  /* 0x000000ff0600720c */ /* 0x000fc60003fc5070 */
[----:B------:R-:W-:-:S04]  /*2f20*/  IMAD R19, R14, c[0x0][0x2b8], R13 ;  /* 0x0000ae000e137a24 */ /* 0x000fc800078e020d */
[----:B------:R-:W-:Y:S01]  /*2f30*/  IMAD.WIDE.U32 R14, R19, c[0x0][0x1e0], RZ ;  /* 0x00007800130e7a25 */ /* 0x000fe200078e00ff */
[----:B------:R-:W-:Y:S01]  /*2f40*/  SHF.R.S32.HI R13, RZ, 0x1f, R19 ;  /* 0x0000001fff0d7819 */ /* 0x000fe20000011413 */
[----:B------:R3:W-:Y:S04]  /*2f50*/  STL [R1+0x4], R19 ;  /* 0x0000041301007387 */ /* 0x0007e80000100800 */
[----:B------:R-:W-:-:S04]  /*2f60*/  IMAD R13, R13, c[0x0][0x1e0], RZ ;  /* 0x000078000d0d7a24 */ /* 0x000fc800078e02ff */
[----:B------:R-:W-:-:S04]  /*2f70*/  IMAD R13, R19, c[0x0][0x1e4], R13 ;  /* 0x00007900130d7a24 */ /* 0x000fc800078e020d */
[----:B------:R-:W-:Y:S01]  /*2f80*/  IMAD.IADD R15, R15, 0x1, R13 ;  /* 0x000000010f0f7824 */ /* 0x000fe200078e020d */
[----:B--2---:R-:W-:-:S03]  /*2f90*/  SHF.R.S32.HI R13, RZ, 0x1f, R18 ;  /* 0x0000001fff0d7819 */ /* 0x004fc60000011412 */
[----:B------:R-:W-:Y:S01]  /*2fa0*/  IMAD.WIDE.U32 R14, R18, c[0x0][0x1f0], R14 ;  /* 0x00007c00120e7a25 */ /* 0x000fe200078e000e */
[----:B------:R2:W-:Y:S03]  /*2fb0*/  STL [R1], R18 ;  /* 0x0000001201007387 */ /* 0x0005e60000100800 */
[----:B------:R-:W-:Y:S01]  /*2fc0*/  IMAD R13, R13, c[0x0][0x1f0], RZ ;  /* 0x00007c000d0d7a24 */ /* 0x000fe200078e02ff */
[----:B---3--:R-:W-:Y:S02]  /*2fd0*/  IADD3 R19, P0, R14, UR18, RZ ;  /* 0x000000120e137c10 */ /* 0x008fe4000ff1e0ff */
[----:B------:R-:W-:Y:S01]  /*2fe0*/  IADD3 R14, -R6, 0x10, RZ ;  /* 0x00000010060e7810 */ /* 0x000fe20007ffe1ff */
[----:B------:R-:W-:Y:S02]  /*2ff0*/  IMAD R13, R18, c[0x0][0x1f4], R13 ;  /* 0x00007d00120d7a24 */ /* 0x000fe400078e020d */
[----:B------:R-:W-:Y:S01]  /*3000*/  IMAD.SHL.U32 R6, R136, 0x2, RZ ;  /* 0x0000000288067824 */ /* 0x000fe200078e00ff */
[----:B------:R-:W-:-:S02]  /*3010*/  LOP3.LUT R14, R14, 0xf, RZ, 0xc0, !PT ;  /* 0x0000000f0e0e7812 */ /* 0x000fc400078ec0ff */
[----:B------:R-:W-:Y:S02]  /*3020*/  IADD3.X R13, R15, UR16, R13, P0, !PT ;  /* 0x000000100f0d7c10 */ /* 0x000fe400087fe40d */
[----:B------:R-:W-:-:S04]  /*3030*/  IADD3 R15, -R22, 0x10, RZ ;  /* 0x00000010160f7810 */ /* 0x000fc80007ffe1ff */
[----:B------:R-:W-:Y:S02]  /*3040*/  LOP3.LUT R15, R15, 0xf, RZ, 0xc0, !PT ;  /* 0x0000000f0f0f7812 */ /* 0x000fe400078ec0ff */
[----:B--2---:R-:W-:-:S04]  /*3050*/  LEA R18, P0, R19, c[0x0][0x1c8], 0x1 ;  /* 0x0000720013127a11 */ /* 0x004fc800078008ff */
[----:B------:R-:W-:Y:S01]  /*3060*/  LEA.HI.X R19, R19, c[0x0][0x1cc], R13, 0x1, P0 ;  /* 0x0000730013137a11 */ /* 0x000fe200000f0c0d */
[----:B------:R-:W2:Y:S01]  /*3070*/  SHFL.IDX PT, R16, R18, 0x3, 0x181f ;  /* 0x00781f0012107f89 */ /* 0x000ea200000e0000 */
[----:B------:R-:W-:-:S03]  /*3080*/  SHF.R.S32.HI R13, RZ, 0x1f, R138 ;  /* 0x0000001fff0d7819 */ /* 0x000fc6000001148a */
[----:B------:R-:W3:Y:S01]  /*3090*/  SHFL.IDX PT, R17, R19, 0x3, 0x181f ;  /* 0x00781f0013117f89 */ /* 0x000ee200000e0000 */
[----:B------:R-:W-:-:S03]  /*30a0*/  LEA.HI R13, R13, R138, RZ, 0x3 ;  /* 0x0000008a0d0d7211 */ /* 0x000fc600078f18ff */
[----:B------:R-:W4:Y:S01]  /*30b0*/  SHFL.IDX PT, R23, R18, RZ, 0x181f ;  /* 0x00181fff12177589 */ /* 0x000f2200000e0000 */
[----:B------:R-:W-:-:S03]  /*30c0*/  LOP3.LUT R13, R13, 0xfffffff8, RZ, 0xc0, !PT ;  /* 0xfffffff80d0d7812 */ /* 0x000fc600078ec0ff */
[----:B------:R-:W5:Y:S02]  /*30d0*/  SHFL.IDX PT, R20, R18, 0x1, 0x181f ;  /* 0x00381f0012147f89 */ /* 0x000f6400000e0000 */
[----:B------:R-:W-:Y:S02]  /*30e0*/  IMAD.WIDE R30, R13, 0x2, RZ ;  /* 0x000000020d1e7825 */ /* 0x000fe400078e02ff */
[----:B------:R-:W1:Y:S04]  /*30f0*/  SHFL.IDX PT, R26, R19, RZ, 0x181f ;  /* 0x00181fff131a7589 */ /* 0x000e6800000e0000 */
[----:B------:R-:W1:Y:S04]  /*3100*/  SHFL.IDX PT, R21, R19, 0x1, 0x181f ;  /* 0x00381f0013157f89 */ /* 0x000e6800000e0000 */
[----:B------:R-:W1:Y:S01]  /*3110*/  SHFL.IDX PT, R18, R18, 0x2, 0x181f ;  /* 0x00581f0012127f89 */ /* 0x000e6200000e0000 */
[----:B--2---:R-:W-:-:S03]  /*3120*/  IADD3 R32, P1, P0, R15, R16, R28 ;  /* 0x000000100f207210 */ /* 0x004fc6000783e01c */
[----:B------:R-:W2:Y:S01]  /*3130*/  SHFL.IDX PT, R19, R19, 0x2, 0x181f ;  /* 0x00581f0013137f89 */ /* 0x000ea200000e0000 */
[----:B---3--:R-:W-:Y:S02]  /*3140*/  IADD3.X R33, RZ, R17, R29, P1, P0 ;  /* 0x00000011ff217210 */ /* 0x008fe40000fe041d */
[----:B------:R-:W-:Y:S02]  /*3150*/  IADD3 R14, P1, P0, R14, R16, R30 ;  /* 0x000000100e0e7210 */ /* 0x000fe4000783e01e */
[----:B----4-:R-:W-:Y:S02]  /*3160*/  IADD3 R16, P2, R28, R23, RZ ;  /* 0x000000171c107210 */ /* 0x010fe40007f5e0ff */
[----:B------:R-:W-:Y:S02]  /*3170*/  IADD3.X R15, RZ, R17, R31, P1, P0 ;  /* 0x00000011ff0f7210 */ /* 0x000fe40000fe041f */
[----:B------:R-:W-:Y:S02]  /*3180*/  IADD3 R36, P1, R30, R23, RZ ;  /* 0x000000171e247210 */ /* 0x000fe40007f3e0ff */
[-C--:B-----5:R-:W-:Y:S01]  /*3190*/  IADD3 R34, P0, R28, R20.reuse, RZ ;  /* 0x000000141c227210 */ /* 0x0a0fe20007f1e0ff */
[--C-:B-1----:R-:W-:Y:S01]  /*31a0*/  IMAD.X R17, R29, 0x1, R26.reuse, P2 ;  /* 0x000000011d117824 */ /* 0x102fe200010e061a */
[----:B------:R-:W-:Y:S01]  /*31b0*/  IADD3 R20, P2, R30, R20, RZ ;  /* 0x000000141e147210 */ /* 0x000fe20007f5e0ff */
[----:B------:R-:W-:-:S02]  /*31c0*/  IMAD.X R37, R31, 0x1, R26, P1 ;  /* 0x000000011f257824 */ /* 0x000fc400008e061a */
[--C-:B------:R-:W-:Y:S01]  /*31d0*/  IMAD.X R35, R29, 0x1, R21.reuse, P0 ;  /* 0x000000011d237824 */ /* 0x100fe200000e0615 */
[----:B------:R1:W-:Y:S01]  /*31e0*/  LDGSTS.E.BYPASS.LTC128B.128 [R6+0x4100], [R16.64], !P3 ;  /* 0x0410000010067fae */ /* 0x0003e2000d901d4c */
[----:B------:R-:W-:Y:S01]  /*31f0*/  IMAD.X R21, R31, 0x1, R21, P2 ;  /* 0x000000011f157824 */ /* 0x000fe200010e0615 */
[-C--:B------:R-:W-:Y:S02]  /*3200*/  IADD3 R26, P0, R28, R18.reuse, RZ ;  /* 0x000000121c1a7210 */ /* 0x080fe40007f1e0ff */
[----:B------:R1:W-:Y:S01]  /*3210*/  LDGSTS.E.BYPASS.LTC128B.128 [R6+0x6100], [R36.64], !P4 ;  /* 0x0610000024067fae */ /* 0x0003e2000e101d4c */
[----:B------:R-:W-:Y:S02]  /*3220*/  IADD3 R18, P1, R30, R18, RZ ;  /* 0x000000121e127210 */ /* 0x000fe40007f3e0ff */
[--C-:B--2---:R-:W-:Y:S01]  /*3230*/  IMAD.X R27, R29, 0x1, R19.reuse, P0 ;  /* 0x000000011d1b7824 */ /* 0x104fe200000e0613 */
[----:B------:R-:W-:Y:S02]  /*3240*/  ISETP.NE.U32.AND P0, PT, R22, RZ, PT ;  /* 0x000000ff1600720c */ /* 0x000fe40003f05070 */
[----:B------:R-:W-:Y:S01]  /*3250*/  IMAD.X R19, R31, 0x1, R19, P1 ;  /* 0x000000011f137824 */ /* 0x000fe200008e0613 */
[----:B------:R1:W-:Y:S04]  /*3260*/  LDGSTS.E.BYPASS.LTC128B.128 [R6+0x4900], [R34.64], !P3 ;  /* 0x0490000022067fae */ /* 0x0003e8000d901d4c */
[----:B------:R1:W-:Y:S04]  /*3270*/  LDGSTS.E.BYPASS.LTC128B.128 [R6+0x6900], [R20.64], !P4 ;  /* 0x0690000014067fae */ /* 0x0003e8000e101d4c */
[----:B------:R1:W-:Y:S04]  /*3280*/  LDGSTS.E.BYPASS.LTC128B.128 [R6+0x5100], [R26.64], !P3 ;  /* 0x051000001a067fae */ /* 0x0003e8000d901d4c */
[----:B------:R1:W-:Y:S04]  /*3290*/  LDGSTS.E.BYPASS.LTC128B.128 [R6+0x7100], [R18.64], !P4 ;  /* 0x0710000012067fae */ /* 0x0003e8000e101d4c */
[----:B------:R1:W-:Y:S04]  /*32a0*/  LDGSTS.E.BYPASS.LTC128B.128.ZFILL [R6+0x5900], [R32.64], P0 ;  /* 0x0590000020067fae */ /* 0x0003e80008141d4c */
[----:B------:R1:W-:Y:S02]  /*32b0*/  LDGSTS.E.BYPASS.LTC128B.128.ZFILL [R6+0x7900], [R14.64], P6 ;  /* 0x079000000e067fae */ /* 0x0003e4000b141d4c */
.L_x_707:
[----:B-1234-:R-:W-:Y:S01]  /*32c0*/  SHF.R.S32.HI R6, RZ, 0x1f, R2 ;  /* 0x0000001fff067819 */ /* 0x01efe20000011402 */
[----:B------:R-:W-:Y:S01]  /*32d0*/  IMAD.SHL.U32 R248, R5, 0x2, RZ ;  /* 0x0000000205f87824 */ /* 0x000fe200078e00ff */
[----:B------:R-:W0:Y:S02]  /*32e0*/  LDGDEPBAR ;  /* 0x00000000000079af */ /* 0x000e240000000000 */
[----:B------:R-:W-:Y:S01]  /*32f0*/  LEA.HI R13, R6, R2, RZ, 0x2 ;  /* 0x00000002060d7211 */ /* 0x000fe200078f10ff */
[----:B------:R-:W-:Y:S01]  /*3300*/  IMAD.U32 R6, RZ, RZ, UR17 ;  /* 0x00000011ff067e24 */ /* 0x000fe2000f8e00ff */
[----:B------:R-:W-:Y:S01]  /*3310*/  LDSM.16.MT88.4 R192, [R248+0x100] ;  /* 0x00010000f8c0783b */ /* 0x000fe20000004200 */
[----:B------:R-:W-:-:S02]  /*3320*/  IMAD R242, R4, 0x2, R248 ;  /* 0x0000000204f27824 */ /* 0x000fc400078e02f8 */
[C---:B------:R-:W-:Y:S01]  /*3330*/  IMAD R241, R3.reuse, 0x2, R248 ;  /* 0x0000000203f17824 */ /* 0x040fe200078e02f8 */
[----:B------:R1:W-:Y:S01]  /*3340*/  STL [R1+0x20], R13 ;  /* 0x0000200d01007387 */ /* 0x0003e20000100800 */
[----:B------:R-:W-:-:S03]  /*3350*/  IMAD R240, R3, 0x2, R242 ;  /* 0x0000000203f07824 */ /* 0x000fc600078e02f2 */
[----:B------:R-:W-:Y:S04]  /*3360*/  LDSM.16.MT88.4 R188, [R242+0x100] ;  /* 0x00010000f2bc783b */ /* 0x000fe80000004200 */
[----:B------:R-:W-:Y:S04]  /*3370*/  LDSM.16.MT88.4 R184, [R241+0x100] ;  /* 0x00010000f1b8783b */ /* 0x000fe80000004200 */
[----:B------:R-:W-:Y:S04]  /*3380*/  LDSM.16.MT88.4 R180, [R240+0x100] ;  /* 0x00010000f0b4783b */ /* 0x000fe80000004200 */
[----:B------:R-:W-:Y:S04]  /*3390*/  LDSM.16.MT88.4 R112, [R241+0x2100] ;  /* 0x00210000f170783b */ /* 0x000fe80000004200 */
[----:B------:R-:W-:Y:S04]  /*33a0*/  LDSM.16.MT88.4 R36, [R240+0x2100] ;  /* 0x00210000f024783b */ /* 0x000fe80000004200 */
[----:B------:R-:W-:Y:S01]  /*33b0*/  LDSM.16.MT88.4 R32, [R242+0x900] ;  /* 0x00090000f220783b */ /* 0x000fe20000004200 */
[----:B-1----:R-:W-:-:S03]  /*33c0*/  LOP3.LUT R13, R13, 0x7ffffffc, RZ, 0xc0, !PT ;  /* 0x7ffffffc0d0d7812 */ /* 0x002fc600078ec0ff */
[----:B------:R-:W-:Y:S02]  /*33d0*/  LDSM.16.MT88.4 R28, [R241+0x900] ;  /* 0x00090000f11c783b */ /* 0x000fe40000004200 */
[----:B------:R-:W-:Y:S02]  /*33e0*/  IMAD.IADD R2, R2, 0x1, -R13 ;  /* 0x0000000102027824 */ /* 0x000fe400078e0a0d */
[----:B------:R-:W-:Y:S02]  /*33f0*/  LDSM.16.MT88.4 R20, [R248+0x2900] ;  /* 0x00290000f814783b */ /* 0x000fe40000004200 */
[----:B------:R-:W-:Y:S02]  /*3400*/  IMAD R2, R2, -0x2, R6 ;  /* 0xfffffffe02027824 */ /* 0x000fe400078e0206 */
[----:B------:R-:W-:Y:S03]  /*3410*/  LDSM.16.MT88.4 R16, [R242+0x2900] ;  /* 0x00290000f210783b */ /* 0x000fe60000004200 */
[----:B------:R-:W-:-:S02]  /*3420*/  ISETP.GT.AND P0, PT, R2, RZ, PT ;  /* 0x000000ff0200720c */ /* 0x000fc40003f04270 */
[C---:B------:R-:W-:Y:S02]  /*3430*/  ISETP.GT.AND P1, PT, R2.reuse, 0x1, PT ;  /* 0x000000010200780c */ /* 0x040fe40003f24270 */
[----:B------:R-:W-:Y:S02]  /*3440*/  ISETP.GT.AND P2, PT, R2, 0x8, PT ;  /* 0x000000080200780c */ /* 0x000fe40003f44270 */
[----:B------:R-:W-:Y:S02]  /*3450*/  FSEL R124, R124, -INF , P0 ;  /* 0xff8000007c7c7808 */ /* 0x000fe40000000000 */
[----:B------:R-:W-:Y:S02]  /*3460*/  FSEL R120, R120, -INF , P1 ;  /* 0xff80000078787808 */ /* 0x000fe40000800000 */
[----:B------:R-:W-:Y:S02]  /*3470*/  FSEL R121, R121, -INF , P0 ;  /* 0xff80000079797808 */ /* 0x000fe40000000000 */
[----:B------:R-:W-:-:S02]  /*3480*/  FSEL R68, R88, -INF , P0 ;  /* 0xff80000058447808 */ /* 0x000fc40000000000 */
[----:B------:R-:W-:Y:S02]  /*3490*/  FSEL R70, R0, -INF , P0 ;  /* 0xff80000000467808 */ /* 0x000fe40000000000 */
[----:B------:R-:W-:Y:S02]  /*34a0*/  ISETP.GT.AND P0, PT, R2, 0x9, PT ;  /* 0x000000090200780c */ /* 0x000fe40003f04270 */
[----:B------:R-:W-:Y:S02]  /*34b0*/  FSEL R84, R84, -INF , P2 ;  /* 0xff80000054547808 */ /* 0x000fe40001000000 */
[----:B------:R-:W-:Y:S02]  /*34c0*/  FMNMX.FTZ R0, R124, R120, !PT ;  /* 0x000000787c007209 */ /* 0x000fe40007810000 */
[----:B------:R-:W-:Y:S02]  /*34d0*/  FSEL R125, R125, -INF , P1 ;  /* 0xff8000007d7d7808 */ /* 0x000fe40000800000 */
[----:B------:R-:W-:-:S02]  /*34e0*/  FSEL R63, R89, -INF , P1 ;  /* 0xff800000593f7808 */ /* 0x000fc40000800000 */
[----:B------:R-:W-:Y:S02]  /*34f0*/  FSEL R69, R7, -INF , P1 ;  /* 0xff80000007457808 */ /* 0x000fe40000800000 */
[----:B------:R-:W-:Y:S02]  /*3500*/  ISETP.GT.AND P1, PT, R2, 0x10, PT ;  /* 0x000000100200780c */ /* 0x000fe40003f24270 */
[----:B------:R-:W-:Y:S02]  /*3510*/  FSEL R85, R85, -INF , P0 ;  /* 0xff80000055557808 */ /* 0x000fe40000000000 */
[----:B------:R-:W-:Y:S02]  /*3520*/  FMNMX.FTZ R0, R84, R0, !PT ;  /* 0x0000000054007209 */ /* 0x000fe40007810000 */
[----:B------:R-:W-:Y:S02]  /*3530*/  ISETP.GT.AND P6, PT, R2, 0x11, PT ;  /* 0x000000110200780c */ /* 0x000fe40003fc4270 */
[----:B------:R-:W-:-:S02]  /*3540*/  FSEL R76, R76, -INF , P1 ;  /* 0xff8000004c4c7808 */ /* 0x000fc40000800000 */
[----:B------:R-:W-:Y:S02]  /*3550*/  FMNMX.FTZ R0, R85, R0, !PT ;  /* 0x0000000055007209 */ /* 0x000fe40007810000 */
[----:B------:R-:W-:Y:S02]  /*3560*/  FSEL R87, R87, -INF , P0 ;  /* 0xff80000057577808 */ /* 0x000fe40000000000 */
[----:B------:R-:W-:Y:S02]  /*3570*/  FSEL R116, R116, -INF , P0 ;  /* 0xff80000074747808 */ /* 0x000fe40000000000 */
[----:B------:R-:W-:Y:S02]  /*3580*/  FSEL R59, R90, -INF , P0 ;  /* 0xff8000005a3b7808 */ /* 0x000fe40000000000 */
        /* <DEDUP_REMOVED lines=18> */
[----:B------:R-:W-:Y:S01]  /*36b0*/  ISETP.GT.AND P1, PT, R2, 0x21, PT ;  /* 0x000000210200780c */ /* 0x000fe20003f24270 */
[----:B------:R-:W-:Y:S01]  /*36c0*/  LDSM.16.MT88.4 R80, [R248+0x2100] ;  /* 0x00210000f850783b */ /* 0x000fe20000004200 */
[----:B------:R-:W-:-:S02]  /*36d0*/  FSEL R103, R75, -INF , P6 ;  /* 0xff8000004b677808 */ /* 0x000fc40003000000 */
[----:B------:R-:W-:Y:S02]  /*36e0*/  FMNMX.FTZ R0, R13, R0, !PT ;  /* 0x000000000d007209 */ /* 0x000fe40007810000 */
[----:B------:R-:W-:Y:S02]  /*36f0*/  FSEL R7, R40, -INF , P0 ;  /* 0xff80000028077808 */ /* 0x000fe40000000000 */
[----:B------:R-:W-:Y:S02]  /*3700*/  FSEL R65, R119, -INF , P0 ;  /* 0xff80000077417808 */ /* 0x000fe40000000000 */
[----:B------:R-:W-:Y:S02]  /*3710*/  FSEL R60, R117, -INF , P0 ;  /* 0xff800000753c7808 */ /* 0x000fe40000000000 */
[----:B------:R-:W-:Y:S02]  /*3720*/  ISETP.GT.AND P0, PT, R2, 0x28, PT ;  /* 0x000000280200780c */ /* 0x000fe40003f04270 */
[----:B------:R-:W-:-:S02]  /*3730*/  FSEL R164, R96, -INF , P1 ;  /* 0xff80000060a47808 */ /* 0x000fc40000800000 */
[----:B------:R-:W-:Y:S01]  /*3740*/  FMNMX.FTZ R0, R103, R0, !PT ;  /* 0x0000000067007209 */ /* 0x000fe20007810000 */
[----:B------:R-:W-:Y:S01]  /*3750*/  LDSM.16.MT88.4 R96, [R242+0x2100] ;  /* 0x00210000f260783b */ /* 0x000fe20000004200 */
[----:B------:R-:W-:Y:S02]  /*3760*/  FSEL R231, R231, -INF , P1 ;  /* 0xff800000e7e77808 */ /* 0x000fe40000800000 */
[----:B------:R-:W-:Y:S02]  /*3770*/  FSEL R168, R74, -INF , P1 ;  /* 0xff8000004aa87808 */ /* 0x000fe40000800000 */
[----:B------:R-:W-:Y:S02]  /*3780*/  FSEL R226, R226, -INF , P1 ;  /* 0xff800000e2e27808 */ /* 0x000fe40000800000 */
[----:B------:R-:W-:Y:S02]  /*3790*/  FSEL R100, R25, -INF , P0 ;  /* 0xff80000019647808 */ /* 0x000fe40000000000 */
[----:B------:R-:W-:-:S02]  /*37a0*/  ISETP.GT.AND P1, PT, R2, 0x29, PT ;  /* 0x000000290200780c */ /* 0x000fc40003f24270 */
        /* <DEDUP_REMOVED lines=9> */
[----:B------:R-:W-:Y:S01]  /*3840*/  FSEL R67, R71, -INF , P2 ;  /* 0xff80000047437808 */ /* 0x000fe20001000000 */
[----:B------:R-:W-:Y:S01]  /*3850*/  LDSM.16.MT88.4 R40, [R248+0x900] ;  /* 0x00090000f828783b */ /* 0x000fe20000004200 */
        /* <DEDUP_REMOVED lines=17> */
[----:B------:R-:W-:Y:S02]  /*3970*/  FMNMX.FTZ R0, R208, R0, !PT ;  /* 0x00000000d0007209 */ /* 0x000fe40007810000 */
[----:B------:R-:W-:Y:S02]  /*3980*/  FMNMX.FTZ R3, R70, R69, !PT ;  /* 0x0000004546037209 */ /* 0x000fe40007810000 */
[----:B------:R-:W-:Y:S02]  /*3990*/  FMNMX.FTZ R2, R207, R0, !PT ;  /* 0x00000000cf027209 */ /* 0x000fe40007810000 */
[----:B------:R-:W-:-:S02]  /*39a0*/  FMNMX.FTZ R3, R56, R3, !PT ;  /* 0x0000000338037209 */ /* 0x000fc40007810000 */
[----:B------:R-:W-:Y:S01]  /*39b0*/  FSEL R217, R217, -INF , P6 ;  /* 0xff800000d9d97808 */ /* 0x000fe20003000000 */
[----:B------:R-:W1:Y:S01]  /*39c0*/  SHFL.BFLY PT, R0, R2, 0x2, 0x1f ;  /* 0x0c401f0002007f89 */ /* 0x000e6200000e0000 */
[----:B------:R-:W-:Y:S02]  /*39d0*/  FMNMX.FTZ R3, R59, R3, !PT ;  /* 0x000000033b037209 */ /* 0x000fe40007810000 */
[----:B------:R-:W-:Y:S02]  /*39e0*/  FMNMX.FTZ R71, R68, R63, !PT ;  /* 0x0000003f44477209 */ /* 0x000fe40007810000 */
[----:B------:R-:W-:Y:S02]  /*39f0*/  FMNMX.FTZ R3, R58, R3, !PT ;  /* 0x000000033a037209 */ /* 0x000fe40007810000 */
[----:B------:R-:W-:Y:S02]  /*3a00*/  FSEL R220, R220, -INF , P2 ;  /* 0xff800000dcdc7808 */ /* 0x000fe40001000000 */
[----:B------:R-:W-:-:S02]  /*3a10*/  FMNMX.FTZ R3, R57, R3, !PT ;  /* 0x0000000339037209 */ /* 0x000fc40007810000 */
[----:B------:R-:W-:Y:S02]  /*3a20*/  FMNMX.FTZ R71, R62, R71, !PT ;  /* 0x000000473e477209 */ /* 0x000fe40007810000 */
[----:B------:R-:W-:Y:S02]  /*3a30*/  FMNMX.FTZ R3, R60, R3, !PT ;  /* 0x000000033c037209 */ /* 0x000fe40007810000 */
[----:B------:R-:W-:Y:S02]  /*3a40*/  FSEL R219, R219, -INF , P1 ;  /* 0xff800000dbdb7808 */ /* 0x000fe40000800000 */
[----:B------:R-:W-:Y:S02]  /*3a50*/  FMNMX.FTZ R3, R61, R3, !PT ;  /* 0x000000033d037209 */ /* 0x000fe40007810000 */
[----:B------:R-:W-:Y:S02]  /*3a60*/  FMNMX.FTZ R71, R116, R71, !PT ;  /* 0x0000004774477209 */ /* 0x000fe40007810000 */
[----:B------:R-:W-:-:S02]  /*3a70*/  FMNMX.FTZ R3, R227, R3, !PT ;  /* 0x00000003e3037209 */ /* 0x000fc40007810000 */
[----:B------:R-:W-:Y:S02]  /*3a80*/  FSEL R218, R218, -INF , P0 ;  /* 0xff800000dada7808 */ /* 0x000fe40000000000 */
[----:B-1----:R-:W-:Y:S02]  /*3a90*/  FMNMX.FTZ R0, R2, R0, !PT ;  /* 0x0000000002007209 */ /* 0x002fe40007810000 */
[----:B------:R-:W-:Y:S02]  /*3aa0*/  FMNMX.FTZ R3, R226, R3, !PT ;  /* 0x00000003e2037209 */ /* 0x000fe40007810000 */
[----:B------:R-:W-:Y:S01]  /*3ab0*/  FMNMX.FTZ R71, R64, R71, !PT ;  /* 0x0000004740477209 */ /* 0x000fe20007810000 */
[----:B------:R-:W1:Y:S01]  /*3ac0*/  SHFL.BFLY PT, R2, R0, 0x1, 0x1f ;  /* 0x0c201f0000027f89 */ /* 0x000e6200000e0000 */
[----:B------:R-:W-:Y:S02]  /*3ad0*/  FMNMX.FTZ R3, R225, R3, !PT ;  /* 0x00000003e1037209 */ /* 0x000fe40007810000 */
[----:B------:R-:W-:-:S02]  /*3ae0*/  FMNMX.FTZ R71, R66, R71, !PT ;  /* 0x0000004742477209 */ /* 0x000fc40007810000 */
[----:B------:R-:W-:Y:S02]  /*3af0*/  FMNMX.FTZ R3, R224, R3, !PT ;  /* 0x00000003e0037209 */ /* 0x000fe40007810000 */
[----:B------:R-:W-:Y:S02]  /*3b00*/  FMNMX.FTZ R71, R65, R71, !PT ;  /* 0x0000004741477209 */ /* 0x000fe40007810000 */
[----:B------:R-:W-:Y:S02]  /*3b10*/  FMNMX.FTZ R3, R217, R3, !PT ;  /* 0x00000003d9037209 */ /* 0x000fe40007810000 */
[----:B------:R-:W-:Y:S02]  /*3b20*/  FMNMX.FTZ R71, R67, R71, !PT ;  /* 0x0000004743477209 */ /* 0x000fe40007810000 */
[----:B------:R-:W-:Y:S02]  /*3b30*/  FMNMX.FTZ R3, R220, R3, !PT ;  /* 0x00000003dc037209 */ /* 0x000fe40007810000 */
[----:B------:R-:W-:-:S02]  /*3b40*/  FMNMX.FTZ R71, R167, R71, !PT ;  /* 0x00000047a7477209 */ /* 0x000fc40007810000 */
[----:B------:R-:W-:Y:S02]  /*3b50*/  FMNMX.FTZ R3, R219, R3, !PT ;  /* 0x00000003db037209 */ /* 0x000fe40007810000 */
[----:B------:R-:W-:Y:S02]  /*3b60*/  FMNMX.FTZ R71, R168, R71, !PT ;  /* 0x00000047a8477209 */ /* 0x000fe40007810000 */
[----:B------:R-:W-:Y:S02]  /*3b70*/  FMNMX.FTZ R3, R218, R3, !PT ;  /* 0x00000003da037209 */ /* 0x000fe40007810000 */
[----:B------:R-:W-:Y:S02]  /*3b80*/  FSEL R205, R205, -INF , P6 ;  /* 0xff800000cdcd7808 */ /* 0x000fe40003000000 */
[----:B-1----:R-:W-:Y:S01]  /*3b90*/  FMNMX.FTZ R2, R0, R2, !PT ;  /* 0x0000000200027209 */ /* 0x002fe20007810000 */
[----:B------:R-:W1:Y:S01]  /*3ba0*/  SHFL.BFLY PT, R196, R3, 0x2, 0x1f ;  /* 0x0c401f0003c47f89 */ /* 0x000e6200000e0000 */
[----:B------:R-:W-:-:S02]  /*3bb0*/  FMNMX.FTZ R0, R121, R125, !PT ;  /* 0x0000007d79007209 */ /* 0x000fc40007810000 */
[----:B------:R-:W-:Y:S01]  /*3bc0*/  FMNMX.FTZ R71, R165, R71, !PT ;  /* 0x00000047a5477209 */ /* 0x000fe20007810000 */
[----:B------:R-:W-:Y:S01]  /*3bd0*/  FMUL.FTZ R206, R2, c[0x0][0x2d0] ;  /* 0x0000b40002ce7a20 */ /* 0x000fe20000410000 */
[----:B------:R-:W-:Y:S02]  /*3be0*/  FMNMX.FTZ R0, R86, R0, !PT ;  /* 0x0000000056007209 */ /* 0x000fe40007810000 */
[----:B------:R-:W-:Y:S02]  /*3bf0*/  FSEL R204, R204, -INF , P2 ;  /* 0xff800000cccc7808 */ /* 0x000fe40001000000 */
[----:B------:R-:W-:Y:S02]  /*3c00*/  FMNMX.FTZ R0, R87, R0, !PT ;  /* 0x0000000057007209 */ /* 0x000fe40007810000 */
[----:B------:R-:W-:Y:S02]  /*3c10*/  FSEL R212, R212, -INF , P6 ;  /* 0xff800000d4d47808 */ /* 0x000fe40003000000 */
[----:B------:R-:W-:-:S02]  /*3c20*/  FMNMX.FTZ R0, R78, R0, !PT ;  /* 0x000000004e007209 */ /* 0x000fc40007810000 */
[----:B------:R-:W-:Y:S02]  /*3c30*/  FMNMX.FTZ R71, R166, R71, !PT ;  /* 0x00000047a6477209 */ /* 0x000fe40007810000 */
        /* <DEDUP_REMOVED lines=9> */
[----:B-1----:R-:W-:Y:S02]  /*3cd0*/  FMNMX.FTZ R196, R3, R196, !PT ;  /* 0x000000c403c47209 */ /* 0x002fe40007810000 */
        /* <DEDUP_REMOVED lines=10> */
[----:B------:R-:W-:Y:S02]  /*3d80*/  FMNMX.FTZ R71, R214, R71, !PT ;  /* 0x00000047d6477209 */ /* 0x000fe40007810000 */
[----:B------:R-:W-:Y:S02]  /*3d90*/  FMNMX.FTZ R0, R202, R0, !PT ;  /* 0x00000000ca007209 */ /* 0x000fe40007810000 */
[----:B------:R-:W-:Y:S01]  /*3da0*/  FSETP.NEU.FTZ.AND P6, PT, R2, -INF , PT ;  /* 0xff8000000200780b */ /* 0x000fe20003fdd000 */
[----:B------:R-:W2:Y:S03]  /*3db0*/  SHFL.BFLY PT, R3, R71, 0x2, 0x1f ;  /* 0x0c401f0047037f89 */ /* 0x000ea600000e0000 */
[----:B------:R-:W-:Y:S01]  /*3dc0*/  FSEL R206, R206, RZ, P6 ;  /* 0x000000ffcece7208 */ /* 0x000fe20003000000 */
[----:B------:R-:W3:Y:S01]  /*3dd0*/  SHFL.BFLY PT, R9, R0, 0x2, 0x1f ;  /* 0x0c401f0000097f89 */ /* 0x000ee200000e0000 */
[----:B-1----:R-:W-:-:S03]  /*3de0*/  FMNMX.FTZ R196, R196, R8, !PT ;  /* 0x00000008c4c47209 */ /* 0x002fc60007810000 */
[--C-:B------:R-:W-:Y:S01]  /*3df0*/  FFMA.FTZ R199, R124, c[0x0][0x2d0], -R206.reuse ;  /* 0x0000b4007cc77a23 */ /* 0x100fe200000108ce */
[C---:B------:R-:W-:Y:S01]  /*3e00*/  FSETP.NEU.FTZ.AND P0, PT, R196.reuse, -INF , PT ;  /* 0xff800000c400780b */ /* 0x040fe20003f1d000 */
[----:B------:R-:W-:Y:S02]  /*3e10*/  FMUL.FTZ R221, R196, c[0x0][0x2d0] ;  /* 0x0000b400c4dd7a20 */ /* 0x000fe40000410000 */
[--C-:B------:R-:W-:Y:S02]  /*3e20*/  FFMA.FTZ R198, R120, c[0x0][0x2d0], -R206.reuse ;  /* 0x0000b40078c67a23 */ /* 0x100fe400000108ce */
[--C-:B------:R-:W-:Y:S01]  /*3e30*/  FFMA.FTZ R54, R84, c[0x0][0x2d0], -R206.reuse ;  /* 0x0000b40054367a23 */ /* 0x100fe200000108ce */
[----:B------:R-:W-:Y:S01]  /*3e40*/  FSEL R221, R221, RZ, P0 ;  /* 0x000000ffdddd7208 */ /* 0x000fe20000000000 */
[--C-:B------:R-:W-:Y:S01]  /*3e50*/  FFMA.FTZ R50, R85, c[0x0][0x2d0], -R206.reuse ;  /* 0x0000b40055327a23 */ /* 0x100fe200000108ce */
[----:B------:R-:W-:Y:S01]  /*3e60*/  MUFU.EX2 R199, R199 ;  /* 0x000000c700c77308 */ /* 0x000fe20000000800 */
[----:B------:R-:W-:-:S02]  /*3e70*/  FFMA.FTZ R48, R14, c[0x0][0x2d0], -R206 ;  /* 0x0000b4000e307a23 */ /* 0x000fc400000108ce */
[--C-:B------:R-:W-:Y:S02]  /*3e80*/  FFMA.FTZ R211, R70, c[0x0][0x2d0], -R221.reuse ;  /* 0x0000b40046d37a23 */ /* 0x100fe400000108dd */
[--C-:B------:R-:W-:Y:S01]  /*3e90*/  FFMA.FTZ R213, R69, c[0x0][0x2d0], -R221.reuse ;  /* 0x0000b40045d57a23 */ /* 0x100fe200000108dd */
[----:B--2---:R-:W-:Y:S02]  /*3ea0*/  FMNMX.FTZ R3, R71, R3, !PT ;  /* 0x0000000347037209 */ /* 0x004fe40007810000 */
[----:B------:R-:W1:Y:S01]  /*3eb0*/  MUFU.EX2 R198, R198 ;  /* 0x000000c600c67308 */ /* 0x000e620000000800 */
[--C-:B------:R-:W-:Y:S01]  /*3ec0*/  FFMA.FTZ R56, R56, c[0x0][0x2d0], -R221.reuse ;  /* 0x0000b40038387a23 */ /* 0x100fe200000108dd */
[----:B---3--:R-:W-:Y:S01]  /*3ed0*/  FMNMX.FTZ R9, R0, R9, !PT ;  /* 0x0000000900097209 */ /* 0x008fe20007810000 */
[----:B------:R-:W2:Y:S01]  /*3ee0*/  SHFL.BFLY PT, R70, R3, 0x1, 0x1f ;  /* 0x0c201f0003467f89 */ /* 0x000ea200000e0000 */
[----:B------:R-:W-:Y:S02]  /*3ef0*/  FFMA.FTZ R59, R59, c[0x0][0x2d0], -R221 ;  /* 0x0000b4003b3b7a23 */ /* 0x000fe400000108dd */
[--C-:B------:R-:W-:Y:S01]  /*3f00*/  FFMA.FTZ R47, R13, c[0x0][0x2d0], -R206.reuse ;  /* 0x0000b4000d2f7a23 */ /* 0x100fe200000108ce */
[----:B------:R-:W3:Y:S01]  /*3f10*/  SHFL.BFLY PT, R0, R9, 0x1, 0x1f ;  /* 0x0c201f0009007f89 */ /* 0x000ee200000e0000 */
[----:B------:R-:W-:Y:S01]  /*3f20*/  MUFU.EX2 R54, R54 ;  /* 0x0000003600367308 */ /* 0x000fe20000000800 */
[----:B------:R-:W-:-:S02]  /*3f30*/  FFMA.FTZ R53, R76, c[0x0][0x2d0], -R206 ;  /* 0x0000b4004c357a23 */ /* 0x000fc400000108ce */
[----:B------:R-:W4:Y:S01]  /*3f40*/  LDSM.16.MT88.4 R12, [R241+0x2900] ;  /* 0x00290000f10c783b */ /* 0x000f220000004200 */
[----:B------:R-:W-:Y:S02]  /*3f50*/  FFMA.FTZ R49, R77, c[0x0][0x2d0], -R206 ;  /* 0x0000b4004d317a23 */ /* 0x000fe400000108ce */
[--C-:B------:R-:W-:Y:S01]  /*3f60*/  FFMA.FTZ R58, R58, c[0x0][0x2d0], -R221.reuse ;  /* 0x0000b4003a3a7a23 */ /* 0x100fe200000108dd */
[----:B-1----:R-:W-:Y:S01]  /*3f70*/  F2FP.PACK_AB R124, R198, R199 ;  /* 0x000000c7c67c723e */ /* 0x002fe200000000ff */
[----:B------:R-:W1:Y:S01]  /*3f80*/  MUFU.EX2 R50, R50 ;  /* 0x0000003200327308 */ /* 0x000e620000000800 */
[--C-:B------:R-:W-:Y:S02]  /*3f90*/  FFMA.FTZ R57, R57, c[0x0][0x2d0], -R221.reuse ;  /* 0x0000b40039397a23 */ /* 0x100fe400000108dd */
[--C-:B------:R-:W-:Y:S02]  /*3fa0*/  FFMA.FTZ R60, R60, c[0x0][0x2d0], -R221.reuse ;  /* 0x0000b4003c3c7a23 */ /* 0x100fe400000108dd */
[----:B------:R-:W-:-:S02]  /*3fb0*/  FFMA.FTZ R61, R61, c[0x0][0x2d0], -R221 ;  /* 0x0000b4003d3d7a23 */ /* 0x000fc400000108dd */
[--C-:B------:R-:W-:Y:S01]  /*3fc0*/  FFMA.FTZ R227, R227, c[0x0][0x2d0], -R221.reuse ;  /* 0x0000b400e3e37a23 */ /* 0x100fe200000108dd */
[----:B------:R-:W-:Y:S01]  /*3fd0*/  MUFU.EX2 R211, R211 ;  /* 0x000000d300d37308 */ /* 0x000fe20000000800 */
[--C-:B------:R-:W-:Y:S01]  /*3fe0*/  FFMA.FTZ R226, R226, c[0x0][0x2d0], -R221.reuse ;  /* 0x0000b400e2e27a23 */ /* 0x100fe200000108dd */
[----:B--2---:R-:W-:Y:S01]  /*3ff0*/  FMNMX.FTZ R3, R3, R70, !PT ;  /* 0x0000004603037209 */ /* 0x004fe20007810000 */
[--C-:B------:R-:W-:Y:S02]  /*4000*/  FFMA.FTZ R225, R225, c[0x0][0x2d0], -R221.reuse ;  /* 0x0000b400e1e17a23 */ /* 0x100fe400000108dd */
[----:B------:R-:W-:Y:S01]  /*4010*/  FFMA.FTZ R224, R224, c[0x0][0x2d0], -R221 ;  /* 0x0000b400e0e07a23 */ /* 0x000fe200000108dd */
[----:B---3--:R-:W-:Y:S01]  /*4020*/  FMNMX.FTZ R0, R9, R0, !PT ;  /* 0x0000000009007209 */ /* 0x008fe20007810000 */
[C---:B------:R-:W-:Y:S01]  /*4030*/  FMUL.FTZ R228, R3.reuse, c[0x0][0x2d0] ;  /* 0x0000b40003e47a20 */ /* 0x040fe20000410000 */
[----:B------:R-:W-:Y:S01]  /*4040*/  FSETP.NEU.FTZ.AND P0, PT, R3, -INF , PT ;  /* 0xff8000000300780b */ /* 0x000fe20003f1d000 */
[----:B------:R-:W2:Y:S01]  /*4050*/  LDSM.16.MT88.4 R8, [R240+0x2900] ;  /* 0x00290000f008783b */ /* 0x000ea20000004200 */
[C---:B------:R-:W-:Y:S01]  /*4060*/  FSETP.NEU.FTZ.AND P6, PT, R0.reuse, -INF , PT ;  /* 0xff8000000000780b */ /* 0x040fe20003fdd000 */
[----:B------:R-:W-:Y:S01]  /*4070*/  FMUL.FTZ R201, R0, c[0x0][0x2d0] ;  /* 0x0000b40000c97a20 */ /* 0x000fe20000410000 */
[----:B------:R-:W-:Y:S01]  /*4080*/  FSEL R228, R228, RZ, P0 ;  /* 0x000000ffe4e47208 */ /* 0x000fe20000000000 */
[----:B------:R-:W3:Y:S01]  /*4090*/  MUFU.EX2 R213, R213 ;  /* 0x000000d500d57308 */ /* 0x000ee20000000800 */
[----:B-1----:R-:W-:Y:S01]  /*40a0*/  F2FP.PACK_AB R126, R50, R54 ;  /* 0x00000036327e723e */ /* 0x002fe200000000ff */
[----:B------:R-:W-:Y:S01]  /*40b0*/  FFMA.FTZ R210, R210, c[0x0][0x2d0], -R206 ;  /* 0x0000b400d2d27a23 */ /* 0x000fe200000108ce */
[----:B------:R-:W-:Y:S01]  /*40c0*/  FSEL R201, R201, RZ, P6 ;  /* 0x000000ffc9c97208 */ /* 0x000fe20003000000 */
[--C-:B------:R-:W-:Y:S01]  /*40d0*/  FFMA.FTZ R223, R63, c[0x0][0x2d0], -R228.reuse ;  /* 0x0000b4003fdf7a23 */ /* 0x100fe200000108e4 */
[----:B------:R-:W-:Y:S01]  /*40e0*/  PLOP3.LUT P0, PT, PT, PT, UP0, 0x40, 0x0 ;  /* 0x000000000000781c */ /* 0x000fe20003f0e808 */
[----:B------:R-:W-:-:S02]  /*40f0*/  FFMA.FTZ R63, R62, c[0x0][0x2d0], -R228 ;  /* 0x0000b4003e3f7a23 */ /* 0x000fc400000108e4 */
[--C-:B------:R-:W-:Y:S01]  /*4100*/  FFMA.FTZ R197, R121, c[0x0][0x2d0], -R201.reuse ;  /* 0x0000b40079c57a23 */ /* 0x100fe200000108c9 */
[----:B------:R-:W-:Y:S01]  /*4110*/  MUFU.EX2 R56, R56 ;  /* 0x0000003800387308 */ /* 0x000fe20000000800 */
[--C-:B------:R-:W-:Y:S02]  /*4120*/  FFMA.FTZ R200, R125, c[0x0][0x2d0], -R201.reuse ;  /* 0x0000b4007dc87a23 */ /* 0x100fe400000108c9 */
[--C-:B------:R-:W-:Y:S02]  /*4130*/  FFMA.FTZ R55, R86, c[0x0][0x2d0], -R201.reuse ;  /* 0x0000b40056377a23 */ /* 0x100fe400000108c9 */
[--C-:B------:R-:W-:Y:S02]  /*4140*/  FFMA.FTZ R51, R87, c[0x0][0x2d0], -R201.reuse ;  /* 0x0000b40057337a23 */ /* 0x100fe400000108c9 */
[--C-:B------:R-:W-:Y:S01]  /*4150*/  FFMA.FTZ R222, R68, c[0x0][0x2d0], -R228.reuse ;  /* 0x0000b40044de7a23 */ /* 0x100fe200000108e4 */
[----:B------:R-:W-:Y:S01]  /*4160*/  MUFU.EX2 R197, R197 ;  /* 0x000000c500c57308 */ /* 0x000fe20000000800 */
[----:B------:R-:W-:Y:S01]  /*4170*/  FFMA.FTZ R62, R116, c[0x0][0x2d0], -R228 ;  /* 0x0000b400743e7a23 */ /* 0x000fe200000108e4 */
[----:B---3--:R-:W-:Y:S01]  /*4180*/  F2FP.PACK_AB R128, R213, R211 ;  /* 0x000000d3d580723e */ /* 0x008fe200000000ff */
[----:B------:R-:W-:-:S02]  /*4190*/  FFMA.FTZ R52, R78, c[0x0][0x2d0], -R201 ;  /* 0x0000b4004e347a23 */ /* 0x000fc400000108c9 */
[--C-:B------:R-:W-:Y:S02]  /*41a0*/  FFMA.FTZ R46, R79, c[0x0][0x2d0], -R201.reuse ;  /* 0x0000b4004f2e7a23 */ /* 0x100fe400000108c9 */
[--C-:B------:R-:W-:Y:S01]  /*41b0*/  FFMA.FTZ R45, R7, c[0x0][0x2d0], -R201.reuse ;  /* 0x0000b400072d7a23 */ /* 0x100fe200000108c9 */
[----:B------:R-:W1:Y:S01]  /*41c0*/  MUFU.EX2 R200, R200 ;  /* 0x000000c800c87308 */ /* 0x000e620000000800 */
[----:B------:R-:W-:Y:S02]  /*41d0*/  FFMA.FTZ R44, R6, c[0x0][0x2d0], -R201 ;  /* 0x0000b400062c7a23 */ /* 0x000fe400000108c9 */
[--C-:B------:R-:W-:Y:S02]  /*41e0*/  FFMA.FTZ R64, R64, c[0x0][0x2d0], -R228.reuse ;  /* 0x0000b40040407a23 */ /* 0x100fe400000108e4 */
[--C-:B------:R-:W-:Y:S02]  /*41f0*/  FFMA.FTZ R66, R66, c[0x0][0x2d0], -R228.reuse ;  /* 0x0000b40042427a23 */ /* 0x100fe400000108e4 */
[--C-:B------:R-:W-:Y:S01]  /*4200*/  FFMA.FTZ R65, R65, c[0x0][0x2d0], -R228.reuse ;  /* 0x0000b40041417a23 */ /* 0x100fe200000108e4 */
[----:B------:R-:W-:Y:S01]  /*4210*/  MUFU.EX2 R55, R55 ;  /* 0x0000003700377308 */ /* 0x000fe20000000800 */
[----:B------:R-:W-:-:S02]  /*4220*/  FFMA.FTZ R67, R67, c[0x0][0x2d0], -R228 ;  /* 0x0000b40043437a23 */ /* 0x000fc400000108e4 */
[--C-:B------:R-:W-:Y:S02]  /*4230*/  FFMA.FTZ R209, R209, c[0x0][0x2d0], -R206.reuse ;  /* 0x0000b400d1d17a23 */ /* 0x100fe400000108ce */
[----:B------:R-:W-:Y:S02]  /*4240*/  FFMA.FTZ R208, R208, c[0x0][0x2d0], -R206 ;  /* 0x0000b400d0d07a23 */ /* 0x000fe400000108ce */
[--C-:B------:R-:W-:Y:S01]  /*4250*/  FFMA.FTZ R217, R217, c[0x0][0x2d0], -R221.reuse ;  /* 0x0000b400d9d97a23 */ /* 0x100fe200000108dd */
[----:B------:R-:W3:Y:S01]  /*4260*/  MUFU.EX2 R51, R51 ;  /* 0x0000003300337308 */ /* 0x000ee20000000800 */
[----:B-1----:R-:W-:Y:S01]  /*4270*/  F2FP.PACK_AB R125, R200, R197 ;  /* 0x000000c5c87d723e */ /* 0x002fe200000000ff */
[--C-:B------:R-:W-:Y:S02]  /*4280*/  FFMA.FTZ R220, R220, c[0x0][0x2d0], -R221.reuse ;  /* 0x0000b400dcdc7a23 */ /* 0x100fe400000108dd */
[--C-:B------:R-:W-:Y:S02]  /*4290*/  FFMA.FTZ R219, R219, c[0x0][0x2d0], -R221.reuse ;  /* 0x0000b400dbdb7a23 */ /* 0x100fe400000108dd */
[----:B------:R-:W-:-:S02]  /*42a0*/  FFMA.FTZ R218, R218, c[0x0][0x2d0], -R221 ;  /* 0x0000b400dada7a23 */ /* 0x000fc400000108dd */
[----:B------:R-:W1:Y:S01]  /*42b0*/  MUFU.EX2 R59, R59 ;  /* 0x0000003b003b7308 */ /* 0x000e620000000800 */
[--C-:B------:R-:W-:Y:S02]  /*42c0*/  FFMA.FTZ R212, R212, c[0x0][0x2d0], -R228.reuse ;  /* 0x0000b400d4d47a23 */ /* 0x100fe400000108e4 */
[--C-:B------:R-:W-:Y:S02]  /*42d0*/  FFMA.FTZ R216, R216, c[0x0][0x2d0], -R228.reuse ;  /* 0x0000b400d8d87a23 */ /* 0x100fe400000108e4 */
[--C-:B------:R-:W-:Y:S02]  /*42e0*/  FFMA.FTZ R215, R215, c[0x0][0x2d0], -R228.reuse ;  /* 0x0000b400d7d77a23 */ /* 0x100fe400000108e4 */
[----:B------:R-:W-:Y:S01]  /*42f0*/  FFMA.FTZ R214, R214, c[0x0][0x2d0], -R228 ;  /* 0x0000b400d6d67a23 */ /* 0x000fe200000108e4 */
[----:B------:R-:W-:Y:S01]  /*4300*/  MUFU.EX2 R222, R222 ;  /* 0x000000de00de7308 */ /* 0x000fe20000000800 */
[----:B---3--:R-:W-:Y:S01]  /*4310*/  F2FP.PACK_AB R127, R51, R55 ;  /* 0x00000037337f723e */ /* 0x008fe200000000ff */
[----:B------:R-:W-:-:S02]  /*4320*/  FFMA.FTZ R205, R205, c[0x0][0x2d0], -R201 ;  /* 0x0000b400cdcd7a23 */ /* 0x000fc400000108c9 */
[----:B------:R-:W-:Y:S02]  /*4330*/  FFMA.FTZ R204, R204, c[0x0][0x2d0], -R201 ;  /* 0x0000b400cccc7a23 */ /* 0x000fe400000108c9 */
[----:B------:R-:W-:Y:S02]  /*4340*/  FADD.FTZ R211, R211, R213 ;  /* 0x000000d5d3d37221 */ /* 0x000fe40000010000 */
[----:B------:R-:W3:Y:S01]  /*4350*/  MUFU.EX2 R223, R223 ;  /* 0x000000df00df7308 */ /* 0x000ee20000000800 */
[C---:B------:R-:W-:Y:S01]  /*4360*/  HMMA.16816.F32 R160, R124.reuse, R192, RZ ;  /* 0x000000c07ca0723c */ /* 0x040fe200000018ff */
[----:B-1----:R-:W-:Y:S01]  /*4370*/  F2FP.PACK_AB R130, R59, R56 ;  /* 0x000000383b82723e */ /* 0x002fe200000000ff */
[----:B------:R-:W-:Y:S02]  /*4380*/  FADD.FTZ R198, R199, R198 ;  /* 0x000000c6c7c67221 */ /* 0x000fe40000010000 */
[----:B------:R-:W-:Y:S02]  /*4390*/  FADD.FTZ R211, R56, R211 ;  /* 0x000000d338d37221 */ /* 0x000fe40000010000 */
[----:B------:R-:W-:Y:S01]  /*43a0*/  FADD.FTZ R198, R54, R198 ;  /* 0x000000c636c67221 */ /* 0x000fe20000010000 */
[----:B------:R-:W1:Y:S01]  /*43b0*/  MUFU.EX2 R63, R63 ;  /* 0x0000003f003f7308 */ /* 0x000e620000000800 */
[----:B------:R-:W-:Y:S01]  /*43c0*/  HMMA.16816.F32 R152, R124, R188, RZ ;  /* 0x000000bc7c98723c */ /* 0x000fe200000018ff */
[----:B------:R-:W-:-:S02]  /*43d0*/  FADD.FTZ R211, R59, R211 ;  /* 0x000000d33bd37221 */ /* 0x000fc40000010000 */
[----:B------:R-:W-:Y:S02]  /*43e0*/  FADD.FTZ R198, R50, R198 ;  /* 0x000000c632c67221 */ /* 0x000fe40000010000 */
[----:B------:R-:W-:Y:S02]  /*43f0*/  FADD.FTZ R197, R197, R200 ;  /* 0x000000c8c5c57221 */ /* 0x000fe40000010000 */
[----:B------:R-:W5:Y:S01]  /*4400*/  MUFU.EX2 R62, R62 ;  /* 0x0000003e003e7308 */ /* 0x000f620000000800 */
[----:B------:R-:W-:Y:S01]  /*4410*/  HMMA.16816.F32 R144, R124, R184, RZ ;  /* 0x000000b87c90723c */ /* 0x000fe200000018ff */
[----:B---3--:R-:W-:Y:S01]  /*4420*/  F2FP.PACK_AB R129, R223, R222 ;  /* 0x000000dedf81723e */ /* 0x008fe200000000ff */
[----:B------:R-:W-:Y:S02]  /*4430*/  FADD.FTZ R222, R222, R223 ;  /* 0x000000dfdede7221 */ /* 0x000fe40000010000 */
[----:B------:R-:W-:-:S03]  /*4440*/  FADD.FTZ R197, R55, R197 ;  /* 0x000000c537c57221 */ /* 0x000fc60000010000 */
[----:B------:R-:W3:Y:S01]  /*4450*/  MUFU.EX2 R53, R53 ;  /* 0x0000003500357308 */ /* 0x000ee20000000800 */
[----:B------:R-:W-:Y:S01]  /*4460*/  HMMA.16816.F32 R136, R124, R180, RZ ;  /* 0x000000b47c88723c */ /* 0x000fe200000018ff */
[----:B-1----:R-:W-:Y:S02]  /*4470*/  FADD.FTZ R222, R63, R222 ;  /* 0x000000de3fde7221 */ /* 0x002fe40000010000 */
[----:B------:R-:W-:-:S04]  /*4480*/  FADD.FTZ R197, R51, R197 ;  /* 0x000000c533c57221 */ /* 0x000fc80000010000 */
[----:B------:R-:W1:Y:S01]  /*4490*/  MUFU.EX2 R49, R49 ;  /* 0x0000003100317308 */ /* 0x000e620000000800 */
[----:B------:R-:W-:Y:S01]  /*44a0*/  HMMA.16816.F32 R72, R124, R80, RZ ;  /* 0x000000507c48723c */ /* 0x000fe200000018ff */
[C---:B-----5:R-:W-:Y:S01]  /*44b0*/  F2FP.PACK_AB R131, R62.reuse, R63 ;  /* 0x0000003f3e83723e */ /* 0x060fe200000000ff */
[----:B------:R-:W-:-:S05]  /*44c0*/  FADD.FTZ R222, R62, R222 ;  /* 0x000000de3ede7221 */ /* 0x000fca0000010000 */
[----:B------:R-:W5:Y:S01]  /*44d0*/  MUFU.EX2 R48, R48 ;  /* 0x0000003000307308 */ /* 0x000f620000000800 */
[----:B------:R-:W-:Y:S01]  /*44e0*/  HMMA.16816.F32 R88, R124, R96, RZ ;  /* 0x000000607c58723c */ /* 0x000fe200000018ff */
[----:B---3--:R-:W-:-:S06]  /*44f0*/  FADD.FTZ R198, R53, R198 ;  /* 0x000000c635c67221 */ /* 0x008fcc0000010000 */
[----:B------:R-:W3:Y:S01]  /*4500*/  MUFU.EX2 R47, R47 ;  /* 0x0000002f002f7308 */ /* 0x000ee20000000800 */
[----:B------:R-:W-:Y:S01]  /*4510*/  HMMA.16816.F32 R104, R124, R112, RZ ;  /* 0x000000707c68723c */ /* 0x000fe200000018ff */
[C---:B-1----:R-:W-:Y:S01]  /*4520*/  F2FP.PACK_AB R4, R49.reuse, R53 ;  /* 0x000000353104723e */ /* 0x042fe200000000ff */
[----:B------:R-:W-:-:S05]  /*4530*/  FADD.FTZ R198, R49, R198 ;  /* 0x000000c631c67221 */ /* 0x000fca0000010000 */
[----:B------:R-:W1:Y:S01]  /*4540*/  MUFU.EX2 R52, R52 ;  /* 0x0000003400347308 */ /* 0x000e620000000800 */
[----:B------:R-:W-:Y:S01]  /*4550*/  HMMA.16816.F32 R120, R124, R36, RZ ;  /* 0x000000247c78723c */ /* 0x000fe200000018ff */
[----:B-----5:R-:W-:-:S06]  /*4560*/  FADD.FTZ R198, R48, R198 ;  /* 0x000000c630c67221 */ /* 0x020fcc0000010000 */
[----:B------:R-:W5:Y:S01]  /*4570*/  MUFU.EX2 R46, R46 ;  /* 0x0000002e002e7308 */ /* 0x000f620000000800 */
[----:B------:R-:W-:Y:S01]  /*4580*/  HMMA.16816.F32 R156, R124, R194, RZ ;  /* 0x000000c27c9c723c */ /* 0x000fe200000018ff */
[C---:B---3--:R-:W-:Y:S01]  /*4590*/  F2FP.PACK_AB R6, R47.reuse, R48 ;  /* 0x000000302f06723e */ /* 0x048fe200000000ff */
[----:B------:R-:W-:-:S05]  /*45a0*/  FADD.FTZ R198, R47, R198 ;  /* 0x000000c62fc67221 */ /* 0x000fca0000010000 */
[----:B------:R-:W3:Y:S01]  /*45b0*/  MUFU.EX2 R45, R45 ;  /* 0x0000002d002d7308 */ /* 0x000ee20000000800 */
[----:B------:R-:W-:Y:S01]  /*45c0*/  HMMA.16816.F32 R148, R124, R190, RZ ;  /* 0x000000be7c94723c */ /* 0x000fe200000018ff */
[----:B-1----:R-:W-:-:S06]  /*45d0*/  FADD.FTZ R197, R52, R197 ;  /* 0x000000c534c57221 */ /* 0x002fcc0000010000 */
        /* <DEDUP_REMOVED lines=16> */
[----:B---3--:R-:W-:-:S06]  /*46e0*/  FADD.FTZ R211, R57, R211 ;  /* 0x000000d339d37221 */ /* 0x008fcc0000010000 */
[----:B------:R-:W3:Y:S01]  /*46f0*/  MUFU.EX2 R64, R64 ;  /* 0x0000004000407308 */ /* 0x000ee20000000800 */
[----:B------:R-:W-:Y:S01]  /*4700*/  HMMA.16816.F32 R124, R124, R38, RZ ;  /* 0x000000267c7c723c */ /* 0x000fe200000018ff */
[----:B-1----:R-:W-:-:S06]  /*4710*/  FADD.FTZ R211, R60, R211 ;  /* 0x000000d33cd37221 */ /* 0x002fcc0000010000 */
[----:B------:R-:W1:Y:S01]  /*4720*/  MUFU.EX2 R66, R66 ;  /* 0x0000004200427308 */ /* 0x000e620000000800 */
[----:B------:R-:W-:Y:S01]  /*4730*/  HMMA.16816.F32 R176, R128, R192, RZ ;  /* 0x000000c080b0723c */ /* 0x000fe200000018ff */
[----:B-----5:R-:W-:-:S06]  /*4740*/  FADD.FTZ R211, R61, R211 ;  /* 0x000000d33dd37221 */ /* 0x020fcc0000010000 */
[----:B------:R-:W5:Y:S01]  /*4750*/  MUFU.EX2 R65, R65 ;  /* 0x0000004100417308 */ /* 0x000f620000000800 */
[C---:B------:R-:W-:Y:S01]  /*4760*/  HMMA.16816.F32 R160, R4.reuse, R40, R160 ;  /* 0x0000002804a0723c */ /* 0x040fe200000018a0 */
[----:B------:R-:W-:Y:S02]  /*4770*/  IMAD.MOV.U32 R192, RZ, RZ, R168 ;  /* 0x000000ffffc07224 */ /* 0x000fe400078e00a8 */
[----:B------:R-:W-:Y:S02]  /*4780*/  IMAD.MOV.U32 R193, RZ, RZ, R167 ;  /* 0x000000ffffc17224 */ /* 0x000fe400078e00a7 */
[----:B---3--:R-:W-:Y:S02]  /*4790*/  FADD.FTZ R222, R64, R222 ;  /* 0x000000de40de7221 */ /* 0x008fe40000010000 */
[----:B------:R-:W3:Y:S01]  /*47a0*/  MUFU.EX2 R67, R67 ;  /* 0x0000004300437308 */ /* 0x000ee20000000800 */
[----:B------:R-:W-:Y:S01]  /*47b0*/  HMMA.16816.F32 R152, R4, R32, R152 ;  /* 0x000000200498723c */ /* 0x000fe20000001898 */
[----:B-1----:R-:W-:-:S06]  /*47c0*/  FADD.FTZ R222, R66, R222 ;  /* 0x000000de42de7221 */ /* 0x002fcc0000010000 */
[----:B------:R-:W1:Y:S01]  /*47d0*/  MUFU.EX2 R227, R227 ;  /* 0x000000e300e37308 */ /* 0x000e620000000800 */
[----:B------:R-:W-:Y:S01]  /*47e0*/  HMMA.16816.F32 R144, R4, R28, R144 ;  /* 0x0000001c0490723c */ /* 0x000fe20000001890 */
[----:B-----5:R-:W-:-:S06]  /*47f0*/  FADD.FTZ R222, R65, R222 ;  /* 0x000000de41de7221 */ /* 0x020fcc0000010000 */
[----:B------:R-:W5:Y:S01]  /*4800*/  MUFU.EX2 R226, R226 ;  /* 0x000000e200e27308 */ /* 0x000f620000000800 */
[----:B------:R-:W-:Y:S01]  /*4810*/  HMMA.16816.F32 R136, R4, R24, R136 ;  /* 0x000000180488723c */ /* 0x000fe20000001888 */
[----:B---3--:R-:W-:-:S06]  /*4820*/  FADD.FTZ R222, R67, R222 ;  /* 0x000000de43de7221 */ /* 0x008fcc0000010000 */
[----:B------:R-:W3:Y:S01]  /*4830*/  MUFU.EX2 R225, R225 ;  /* 0x000000e100e17308 */ /* 0x000ee20000000800 */
[----:B------:R-:W-:Y:S01]  /*4840*/  HMMA.16816.F32 R72, R4, R20, R72 ;  /* 0x000000140448723c */ /* 0x000fe20000001848 */
[----:B-1----:R-:W-:-:S06]  /*4850*/  FADD.FTZ R211, R227, R211 ;  /* 0x000000d3e3d37221 */ /* 0x002fcc0000010000 */
[----:B------:R-:W1:Y:S01]  /*4860*/  MUFU.EX2 R224, R224 ;  /* 0x000000e000e07308 */ /* 0x000e620000000800 */
[----:B------:R-:W-:Y:S01]  /*4870*/  HMMA.16816.F32 R88, R4, R16, R88 ;  /* 0x000000100458723c */ /* 0x000fe20000001858 */
[----:B-----5:R-:W-:-:S06]  /*4880*/  FADD.FTZ R211, R226, R211 ;  /* 0x000000d3e2d37221 */ /* 0x020fcc0000010000 */
[----:B------:R-:W5:Y:S01]  /*4890*/  MUFU.EX2 R217, R217 ;  /* 0x000000d900d97308 */ /* 0x000f620000000800 */
[----:B----4-:R-:W-:Y:S01]  /*48a0*/  HMMA.16816.F32 R104, R4, R12, R104 ;  /* 0x0000000c0468723c */ /* 0x010fe20000001868 */
[----:B---3--:R-:W-:-:S06]  /*48b0*/  FADD.FTZ R211, R225, R211 ;  /* 0x000000d3e1d37221 */ /* 0x008fcc0000010000 */
[----:B------:R-:W3:Y:S01]  /*48c0*/  MUFU.EX2 R220, R220 ;  /* 0x000000dc00dc7308 */ /* 0x000ee20000000800 */
[----:B--2---:R-:W-:Y:S01]  /*48d0*/  HMMA.16816.F32 R120, R4, R8, R120 ;  /* 0x000000080478723c */ /* 0x004fe20000001878 */
[----:B-1----:R-:W-:-:S06]  /*48e0*/  FADD.FTZ R211, R224, R211 ;  /* 0x000000d3e0d37221 */ /* 0x002fcc0000010000 */
[----:B------:R-:W1:Y:S01]  /*48f0*/  MUFU.EX2 R219, R219 ;  /* 0x000000db00db7308 */ /* 0x000e620000000800 */
[----:B------:R-:W-:Y:S01]  /*4900*/  HMMA.16816.F32 R156, R4, R42, R156 ;  /* 0x0000002a049c723c */ /* 0x000fe2000000189c */
[----:B-----5:R-:W-:-:S06]  /*4910*/  FADD.FTZ R211, R217, R211 ;  /* 0x000000d3d9d37221 */ /* 0x020fcc0000010000 */
[----:B------:R-:W-:Y:S01]  /*4920*/  MUFU.EX2 R218, R218 ;  /* 0x000000da00da7308 */ /* 0x000fe20000000800 */
[----:B------:R-:W-:Y:S01]  /*4930*/  HMMA.16816.F32 R148, R4, R34, R148 ;  /* 0x000000220494723c */ /* 0x000fe20000001894 */
[----:B---3--:R-:W-:-:S06]  /*4940*/  FADD.FTZ R211, R220, R211 ;  /* 0x000000d3dcd37221 */ /* 0x008fcc0000010000 */
[----:B------:R-:W-:Y:S01]  /*4950*/  MUFU.EX2 R212, R212 ;  /* 0x000000d400d47308 */ /* 0x000fe20000000800 */
[----:B------:R-:W-:Y:S01]  /*4960*/  HMMA.16816.F32 R140, R4, R30, R140 ;  /* 0x0000001e048c723c */ /* 0x000fe2000000188c */
[----:B-1----:R-:W-:-:S06]  /*4970*/  FADD.FTZ R211, R219, R211 ;  /* 0x000000d3dbd37221 */ /* 0x002fcc0000010000 */
[----:B------:R-:W-:Y:S01]  /*4980*/  MUFU.EX2 R216, R216 ;  /* 0x000000d800d87308 */ /* 0x000fe20000000800 */
[C---:B------:R-:W-:Y:S07]  /*4990*/  HMMA.16816.F32 R132, R4.reuse, R26, R132 ;  /* 0x0000001a0484723c */ /* 0x040fee0000001884 */
[----:B------:R-:W-:Y:S01]  /*49a0*/  MUFU.EX2 R215, R215 ;  /* 0x000000d700d77308 */ /* 0x000fe20000000800 */
[C---:B------:R-:W-:Y:S07]  /*49b0*/  HMMA.16816.F32 R76, R4.reuse, R22, R76 ;  /* 0x00000016044c723c */ /* 0x040fee000000184c */
[----:B------:R-:W-:Y:S01]  /*49c0*/  MUFU.EX2 R214, R214 ;  /* 0x000000d600d67308 */ /* 0x000fe20000000800 */
[C---:B------:R-:W-:Y:S07]  /*49d0*/  HMMA.16816.F32 R92, R4.reuse, R18, R92 ;  /* 0x00000012045c723c */ /* 0x040fee000000185c */
[----:B------:R-:W-:Y:S01]  /*49e0*/  MUFU.EX2 R210, R210 ;  /* 0x000000d200d27308 */ /* 0x000fe20000000800 */
[C---:B------:R-:W-:Y:S07]  /*49f0*/  HMMA.16816.F32 R108, R4.reuse, R14, R108 ;  /* 0x0000000e046c723c */ /* 0x040fee000000186c */
[----:B------:R-:W-:Y:S01]  /*4a00*/  MUFU.EX2 R209, R209 ;  /* 0x000000d100d17308 */ /* 0x000fe20000000800 */
[----:B------:R-:W-:Y:S07]  /*4a10*/  HMMA.16816.F32 R124, R4, R10, R124 ;  /* 0x0000000a047c723c */ /* 0x000fee000000187c */
[----:B------:R-:W-:Y:S01]  /*4a20*/  F2FP.PACK_AB R4, R57, R58 ;  /* 0x0000003a3904723e */ /* 0x000fe200000000ff */
[----:B------:R-:W-:Y:S01]  /*4a30*/  HMMA.16816.F32 R172, R128, R188, RZ ;  /* 0x000000bc80ac723c */ /* 0x000fe200000018ff */
[----:B------:R-:W-:Y:S01]  /*4a40*/  F2FP.PACK_AB R5, R66, R64 ;  /* 0x000000404205723e */ /* 0x000fe200000000ff */
[----:B------:R-:W-:Y:S01]  /*4a50*/  MUFU.EX2 R208, R208 ;  /* 0x000000d000d07308 */ /* 0x000fe20000000800 */
[----:B------:R-:W-:-:S02]  /*4a60*/  F2FP.PACK_AB R6, R61, R60 ;  /* 0x0000003c3d06723e */ /* 0x000fc400000000ff */
[----:B------:R-:W-:Y:S02]  /*4a70*/  F2FP.PACK_AB R7, R67, R65 ;  /* 0x000000414307723e */ /* 0x000fe400000000ff */
[----:B------:R-:W-:Y:S01]  /*4a80*/  IMAD.MOV.U32 R188, RZ, RZ, R166 ;  /* 0x000000ffffbc7224 */ /* 0x000fe200078e00a6 */
[----:B------:R-:W-:Y:S01]  /*4a90*/  HMMA.16816.F32 R168, R128, R184, RZ ;  /* 0x000000b880a8723c */ /* 0x000fe200000018ff */
[----:B------:R-:W-:Y:S01]  /*4aa0*/  IMAD.MOV.U32 R189, RZ, RZ, R165 ;  /* 0x000000ffffbd7224 */ /* 0x000fe200078e00a5 */
[----:B------:R-:W-:Y:S05]  /*4ab0*/  MUFU.EX2 R205, R205 ;  /* 0x000000cd00cd7308 */ /* 0x000fea0000000800 */
[----:B------:R-:W-:Y:S01]  /*4ac0*/  IMAD.MOV.U32 R185, RZ, RZ, R100 ;  /* 0x000000ffffb97224 */ /* 0x000fe200078e0064 */
[C---:B------:R-:W-:Y:S02]  /*4ad0*/  HMMA.16816.F32 R176, R4.reuse, R40, R176 ;  /* 0x0000002804b0723c */ /* 0x040fe400000018b0 */
[----:B------:R-:W1:Y:S05]  /*4ae0*/  MUFU.EX2 R204, R204 ;  /* 0x000000cc00cc7308 */ /* 0x000e6a0000000800 */
[----:B------:R-:W-:Y:S01]  /*4af0*/  IMAD.MOV.U32 R40, RZ, RZ, R164 ;  /* 0x000000ffff287224 */ /* 0x000fe200078e00a4 */
[----:B------:R-:W-:Y:S01]  /*4b00*/  HMMA.16816.F32 R172, R4, R32, R172 ;  /* 0x0000002004ac723c */ /* 0x000fe200000018ac */
[----:B------:R-:W-:-:S06]  /*4b10*/  IMAD.MOV.U32 R41, RZ, RZ, R103 ;  /* 0x000000ffff297224 */ /* 0x000fcc00078e0067 */
[----:B------:R-:W-:Y:S01]  /*4b20*/  IMAD.MOV.U32 R33, RZ, RZ, R102 ;  /* 0x000000ffff217224 */ /* 0x000fe200078e0066 */
[----:B------:R-:W-:Y:S01]  /*4b30*/  HMMA.16816.F32 R164, R128, R180, RZ ;  /* 0x000000b480a4723c */ /* 0x000fe200000018ff */
[----:B------:R-:W-:-:S07]  /*4b40*/  IMAD.MOV.U32 R32, RZ, RZ, R101 ;  /* 0x000000ffff207224 */ /* 0x000fce00078e0065 */
[----:B------:R-:W-:Y:S07]  /*4b50*/  HMMA.16816.F32 R116, R128, R36, RZ ;  /* 0x000000248074723c */ /* 0x000fee00000018ff */
[----:B------:R-:W-:Y:S01]  /*4b60*/  IMAD.MOV.U32 R36, RZ, RZ, R40 ;  /* 0x000000ffff247224 */ /* 0x000fe200078e0028 */
[----:B------:R-:W-:Y:S01]  /*4b70*/  HMMA.16816.F32 R168, R4, R28, R168 ;  /* 0x0000001c04a8723c */ /* 0x000fe200000018a8 */
[----:B------:R-:W-:Y:S02]  /*4b80*/  IMAD.MOV.U32 R37, RZ, RZ, R185 ;  /* 0x000000ffff257224 */ /* 0x000fe400078e00b9 */
[----:B------:R-:W-:-:S02]  /*4b90*/  IMAD.MOV.U32 R40, RZ, RZ, R188 ;  /* 0x000000ffff287224 */ /* 0x000fc400078e00bc */
[----:B------:R-:W-:Y:S02]  /*4ba0*/  FFMA.FTZ R37, R37, c[0x0][0x2d0], -R206 ;  /* 0x0000b40025257a23 */ /* 0x000fe400000108ce */
[----:B------:R-:W-:Y:S01]  /*4bb0*/  IMAD.MOV.U32 R29, RZ, RZ, R41 ;  /* 0x000000ffff1d7224 */ /* 0x000fe200078e0029 */
[----:B------:R-:W-:Y:S01]  /*4bc0*/  HMMA.16816.F32 R164, R4, R24, R164 ;  /* 0x0000001804a4723c */ /* 0x000fe200000018a4 */
[----:B------:R-:W-:Y:S02]  /*4bd0*/  IMAD.MOV.U32 R41, RZ, RZ, R189 ;  /* 0x000000ffff297224 */ /* 0x000fe400078e00bd */
[----:B------:R-:W-:Y:S01]  /*4be0*/  IMAD.MOV.U32 R28, RZ, RZ, R192 ;  /* 0x000000ffff1c7224 */ /* 0x000fe200078e00c0 */
[----:B------:R-:W-:Y:S01]  /*4bf0*/  MUFU.EX2 R37, R37 ;  /* 0x0000002500257308 */ /* 0x000fe20000000800 */
[--C-:B------:R-:W-:Y:S02]  /*4c00*/  FFMA.FTZ R41, R41, c[0x0][0x2d0], -R228.reuse ;  /* 0x0000b40029297a23 */ /* 0x100fe400000108e4 */
[----:B------:R-:W-:Y:S01]  /*4c10*/  IMAD.MOV.U32 R25, RZ, RZ, R193 ;  /* 0x000000ffff197224 */ /* 0x000fe200078e00c1 */
[----:B------:R-:W-:Y:S01]  /*4c20*/  HMMA.16816.F32 R68, R128, R80, RZ ;  /* 0x000000508044723c */ /* 0x000fe200000018ff */
[----:B------:R-:W-:-:S03]  /*4c30*/  FFMA.FTZ R40, R40, c[0x0][0x2d0], -R228 ;  /* 0x0000b40028287a23 */ /* 0x000fc600000108e4 */
[----:B------:R-:W-:Y:S04]  /*4c40*/  MUFU.EX2 R41, R41 ;  /* 0x0000002900297308 */ /* 0x000fe80000000800 */
[C---:B------:R-:W-:Y:S04]  /*4c50*/  HMMA.16816.F32 R84, R128.reuse, R96, RZ ;  /* 0x000000608054723c */ /* 0x040fe800000018ff */
[----:B------:R-:W-:Y:S04]  /*4c60*/  MUFU.EX2 R40, R40 ;  /* 0x0000002800287308 */ /* 0x000fe80000000800 */
        /* <DEDUP_REMOVED lines=8> */
[----:B------:R-:W-:Y:S07]  /*4cf0*/  HMMA.16816.F32 R128, R128, R38, RZ ;  /* 0x000000268080723c */ /* 0x000fee00000018ff */
[--C-:B------:R-:W-:Y:S01]  /*4d00*/  FFMA.FTZ R38, R36, c[0x0][0x2d0], -R206.reuse ;  /* 0x0000b40024267a23 */ /* 0x100fe200000108ce */
[----:B------:R-:W-:Y:S01]  /*4d10*/  HMMA.16816.F32 R116, R4, R8, R116 ;  /* 0x000000080474723c */ /* 0x000fe20000001874 */
[----:B------:R-:W-:-:S02]  /*4d20*/  FFMA.FTZ R36, R32, c[0x0][0x2d0], -R206 ;  /* 0x0000b40020247a23 */ /* 0x000fc400000108ce */
[--C-:B------:R-:W-:Y:S01]  /*4d30*/  FFMA.FTZ R39, R29, c[0x0][0x2d0], -R206.reuse ;  /* 0x0000b4001d277a23 */ /* 0x100fe200000108ce */
[----:B-1----:R-:W-:Y:S01]  /*4d40*/  F2FP.PACK_AB R29, R204, R205 ;  /* 0x000000cdcc1d723e */ /* 0x002fe200000000ff */
[--C-:B------:R-:W-:Y:S01]  /*4d50*/  FFMA.FTZ R32, R229, c[0x0][0x2d0], -R201.reuse ;  /* 0x0000b400e5207a23 */ /* 0x100fe200000108c9 */
[----:B------:R-:W-:Y:S01]  /*4d60*/  MUFU.EX2 R38, R38 ;  /* 0x0000002600267308 */ /* 0x000fe20000000800 */
[----:B------:R-:W-:Y:S01]  /*4d70*/  FFMA.FTZ R206, R207, c[0x0][0x2d0], -R206 ;  /* 0x0000b400cfce7a23 */ /* 0x000fe200000108ce */
[C---:B------:R-:W-:Y:S06]  /*4d80*/  HMMA.16816.F32 R188, R4.reuse, R34, R188 ;  /* 0x0000002204bc723c */ /* 0x040fec00000018bc */
[----:B------:R-:W1:Y:S01]  /*4d90*/  MUFU.EX2 R39, R39 ;  /* 0x0000002700277308 */ /* 0x000e620000000800 */
[--C-:B------:R-:W-:Y:S01]  /*4da0*/  FFMA.FTZ R35, R33, c[0x0][0x2d0], -R201.reuse ;  /* 0x0000b40021237a23 */ /* 0x100fe200000108c9 */
[----:B------:R-:W-:Y:S01]  /*4db0*/  HMMA.16816.F32 R128, R4, R10, R128 ;  /* 0x0000000a0480723c */ /* 0x000fe20000001880 */
[----:B------:R-:W2:Y:S01]  /*4dc0*/  LDSM.16.MT88.4 R8, [R248+0x1100] ;  /* 0x00110000f808783b */ /* 0x000ea20000004200 */
[----:B------:R-:W-:-:S02]  /*4dd0*/  FFMA.FTZ R34, R231, c[0x0][0x2d0], -R201 ;  /* 0x0000b400e7227a23 */ /* 0x000fc400000108c9 */
[----:B------:R-:W-:Y:S02]  /*4de0*/  FFMA.FTZ R33, R230, c[0x0][0x2d0], -R201 ;  /* 0x0000b400e6217a23 */ /* 0x000fe400000108c9 */
[----:B------:R-:W3:Y:S02]  /*4df0*/  MUFU.EX2 R36, R36 ;  /* 0x0000002400247308 */ /* 0x000ee40000000800 */
[C---:B------:R-:W-:Y:S06]  /*4e00*/  HMMA.16816.F32 R192, R4.reuse, R42, R192 ;  /* 0x0000002a04c0723c */ /* 0x040fec00000018c0 */
[----:B------:R-:W4:Y:S01]  /*4e10*/  MUFU.EX2 R35, R35 ;  /* 0x0000002300237308 */ /* 0x000f220000000800 */
[--C-:B------:R-:W-:Y:S01]  /*4e20*/  FFMA.FTZ R43, R25, c[0x0][0x2d0], -R228.reuse ;  /* 0x0000b400192b7a23 */ /* 0x100fe200000108e4 */
[----:B------:R-:W-:Y:S01]  /*4e30*/  HMMA.16816.F32 R68, R4, R20, R68 ;  /* 0x000000140444723c */ /* 0x000fe20000001844 */
[----:B------:R-:W-:Y:S01]  /*4e40*/  FFMA.FTZ R42, R28, c[0x0][0x2d0], -R228 ;  /* 0x0000b4001c2a7a23 */ /* 0x000fe200000108e4 */
[----:B-1----:R-:W-:Y:S01]  /*4e50*/  F2FP.PACK_AB R24, R38, R39 ;  /* 0x000000272618723e */ /* 0x002fe200000000ff */
[----:B------:R-:W-:Y:S01]  /*4e60*/  FADD.FTZ R198, R39, R198 ;  /* 0x000000c627c67221 */ /* 0x000fe20000010000 */
[----:B------:R-:W-:-:S02]  /*4e70*/  F2FP.PACK_AB R28, R209, R210 ;  /* 0x000000d2d11c723e */ /* 0x000fc400000000ff */
[----:B------:R-:W1:Y:S01]  /*4e80*/  MUFU.EX2 R43, R43 ;  /* 0x0000002b002b7308 */ /* 0x000e620000000800 */
[----:B------:R-:W-:Y:S01]  /*4e90*/  FADD.FTZ R198, R38, R198 ;  /* 0x000000c626c67221 */ /* 0x000fe20000010000 */
[----:B------:R-:W-:Y:S03]  /*4ea0*/  HMMA.16816.F32 R84, R4, R16, R84 ;  /* 0x000000100454723c */ /* 0x000fe60000001854 */
[----:B------:R-:W-:-:S03]  /*4eb0*/  FADD.FTZ R198, R37, R198 ;  /* 0x000000c625c67221 */ /* 0x000fc60000010000 */
[----:B------:R-:W5:Y:S01]  /*4ec0*/  MUFU.EX2 R42, R42 ;  /* 0x0000002a002a7308 */ /* 0x000f620000000800 */
[----:B---3--:R-:W-:Y:S01]  /*4ed0*/  FADD.FTZ R198, R36, R198 ;  /* 0x000000c624c67221 */ /* 0x008fe20000010000 */
[----:B------:R-:W-:Y:S01]  /*4ee0*/  HMMA.16816.F32 R100, R4, R12, R100 ;  /* 0x0000000c0464723c */ /* 0x000fe20000001864 */
[----:B----4-:R-:W-:Y:S02]  /*4ef0*/  FADD.FTZ R197, R35, R197 ;  /* 0x000000c523c57221 */ /* 0x010fe40000010000 */
[----:B------:R-:W-:-:S03]  /*4f00*/  FADD.FTZ R198, R210, R198 ;  /* 0x000000c6d2c67221 */ /* 0x000fc60000010000 */
[----:B------:R-:W3:Y:S01]  /*4f10*/  MUFU.EX2 R34, R34 ;  /* 0x0000002200227308 */ /* 0x000ee20000000800 */
[----:B-1----:R-:W-:Y:S01]  /*4f20*/  FADD.FTZ R222, R43, R222 ;  /* 0x000000de2bde7221 */ /* 0x002fe20000010000 */
[----:B------:R-:W-:Y:S01]  /*4f30*/  HMMA.16816.F32 R184, R4, R30, R184 ;  /* 0x0000001e04b8723c */ /* 0x000fe200000018b8 */
[----:B------:R-:W-:-:S04]  /*4f40*/  FADD.FTZ R198, R209, R198 ;  /* 0x000000c6d1c67221 */ /* 0x000fc80000010000 */
[----:B------:R-:W-:Y:S01]  /*4f50*/  FADD.FTZ R198, R208, R198 ;  /* 0x000000c6d0c67221 */ /* 0x000fe20000010000 */
[----:B------:R-:W1:Y:S01]  /*4f60*/  MUFU.EX2 R33, R33 ;  /* 0x0000002100217308 */ /* 0x000e620000000800 */
[----:B-----5:R-:W-:Y:S01]  /*4f70*/  FADD.FTZ R222, R42, R222 ;  /* 0x000000de2ade7221 */ /* 0x020fe20000010000 */
[----:B------:R-:W-:Y:S03]  /*4f80*/  HMMA.16816.F32 R180, R4, R26, R180 ;  /* 0x0000001a04b4723c */ /* 0x000fe600000018b4 */
[----:B------:R-:W-:-:S03]  /*4f90*/  FADD.FTZ R222, R41, R222 ;  /* 0x000000de29de7221 */ /* 0x000fc60000010000 */
[----:B------:R-:W4:Y:S01]  /*4fa0*/  MUFU.EX2 R32, R32 ;  /* 0x0000002000207308 */ /* 0x000f220000000800 */
[----:B---3--:R-:W-:Y:S01]  /*4fb0*/  F2FP.PACK_AB R25, R34, R35 ;  /* 0x000000232219723e */ /* 0x008fe200000000ff */
[C---:B------:R-:W-:Y:S01]  /*4fc0*/  HMMA.16816.F32 R80, R4.reuse, R22, R80 ;  /* 0x000000160450723c */ /* 0x040fe20000001850 */
[----:B------:R-:W-:Y:S01]  /*4fd0*/  F2FP.PACK_AB R26, R36, R37 ;  /* 0x00000025241a723e */ /* 0x000fe200000000ff */
[----:B------:R-:W-:Y:S01]  /*4fe0*/  LDSM.16.MT88.4 R20, [R248+0x3100] ;  /* 0x00310000f814783b */ /* 0x000fe20000004200 */
[----:B------:R-:W-:Y:S02]  /*4ff0*/  FADD.FTZ R222, R40, R222 ;  /* 0x000000de28de7221 */ /* 0x000fe40000010000 */
[----:B------:R-:W-:Y:S01]  /*5000*/  FADD.FTZ R197, R34, R197 ;  /* 0x000000c522c57221 */ /* 0x000fe20000010000 */
[----:B------:R-:W3:Y:S01]  /*5010*/  MUFU.EX2 R206, R206 ;  /* 0x000000ce00ce7308 */ /* 0x000ee20000000800 */
[----:B------:R-:W-:Y:S01]  /*5020*/  FADD.FTZ R222, R212, R222 ;  /* 0x000000ded4de7221 */ /* 0x000fe20000010000 */
[----:B------:R-:W-:Y:S01]  /*5030*/  HMMA.16816.F32 R96, R4, R18, R96 ;  /* 0x000000120460723c */ /* 0x000fe20000001860 */
[----:B------:R-:W5:Y:S01]  /*5040*/  LDSM.16.MT88.4 R16, [R242+0x1100] ;  /* 0x00110000f210783b */ /* 0x000f620000004200 */
[----:B-1----:R-:W-:-:S02]  /*5050*/  FADD.FTZ R197, R33, R197 ;  /* 0x000000c521c57221 */ /* 0x002fc40000010000 */
[----:B------:R-:W-:Y:S01]  /*5060*/  FADD.FTZ R222, R216, R222 ;  /* 0x000000ded8de7221 */ /* 0x000fe20000010000 */
[C---:B----4-:R-:W-:Y:S01]  /*5070*/  F2FP.PACK_AB R27, R32.reuse, R33 ;  /* 0x00000021201b723e */ /* 0x050fe200000000ff */
[----:B------:R-:W-:Y:S02]  /*5080*/  FADD.FTZ R197, R32, R197 ;  /* 0x000000c520c57221 */ /* 0x000fe40000010000 */
[----:B------:R-:W-:Y:S01]  /*5090*/  HMMA.16816.F32 R112, R4, R14, R112 ;  /* 0x0000000e0470723c */ /* 0x000fe20000001870 */
[----:B------:R-:W1:Y:S01]  /*50a0*/  LDSM.16.MT88.4 R12, [R241+0x1100] ;  /* 0x00110000f10c783b */ /* 0x000e620000004200 */
[----:B------:R-:W-:Y:S02]  /*50b0*/  FADD.FTZ R222, R215, R222 ;  /* 0x000000ded7de7221 */ /* 0x000fe40000010000 */
[----:B------:R-:W-:Y:S01]  /*50c0*/  FADD.FTZ R197, R205, R197 ;  /* 0x000000c5cdc57221 */ /* 0x000fe20000010000 */
[----:B---3--:R-:W-:Y:S02]  /*50d0*/  F2FP.PACK_AB R30, R206, R208 ;  /* 0x000000d0ce1e723e */ /* 0x008fe400000000ff */
[----:B------:R-:W-:Y:S01]  /*50e0*/  F2FP.PACK_AB R4, R226, R227 ;  /* 0x000000e3e204723e */ /* 0x000fe200000000ff */
[----:B--2---:R-:W-:Y:S01]  /*50f0*/  HMMA.16816.F32 R160, R24, R8, R160 ;  /* 0x0000000818a0723c */ /* 0x004fe200000018a0 */
[----:B------:R-:W-:Y:S01]  /*5100*/  F2FP.PACK_AB R5, R42, R43 ;  /* 0x0000002b2a05723e */ /* 0x000fe200000000ff */
[----:B------:R-:W-:Y:S01]  /*5110*/  FADD.FTZ R197, R204, R197 ;  /* 0x000000c5ccc57221 */ /* 0x000fe20000010000 */
[----:B------:R-:W-:-:S02]  /*5120*/  F2FP.PACK_AB R6, R224, R225 ;  /* 0x000000e1e006723e */ /* 0x000fc400000000ff */
[----:B------:R-:W-:-:S03]  /*5130*/  F2FP.PACK_AB R7, R40, R41 ;  /* 0x000000292807723e */ /* 0x000fc600000000ff */
[----:B------:R-:W-:Y:S08]  /*5140*/  HMMA.16816.F32 R156, R24, R10, R156 ;  /* 0x0000000a189c723c */ /* 0x000ff0000000189c */
[C---:B------:R-:W-:Y:S08]  /*5150*/  HMMA.16816.F32 R176, R4.reuse, R8, R176 ;  /* 0x0000000804b0723c */ /* 0x040ff000000018b0 */
[C---:B------:R-:W-:Y:S01]  /*5160*/  HMMA.16816.F32 R192, R4.reuse, R10, R192 ;  /* 0x0000000a04c0723c */ /* 0x040fe200000018c0 */
[----:B------:R-:W2:Y:S07]  /*5170*/  LDSM.16.MT88.4 R8, [R240+0x1100] ;  /* 0x00110000f008783b */ /* 0x000eae0000004200 */
[-C--:B-----5:R-:W-:Y:S08]  /*5180*/  HMMA.16816.F32 R172, R4, R16.reuse, R172 ;  /* 0x0000001004ac723c */ /* 0x0a0ff000000018ac */
[C---:B------:R-:W-:Y:S08]  /*5190*/  HMMA.16816.F32 R152, R24.reuse, R16, R152 ;  /* 0x000000101898723c */ /* 0x040ff00000001898 */
[-C--:B------:R-:W-:Y:S08]  /*51a0*/  HMMA.16816.F32 R148, R24, R18.reuse, R148 ;  /* 0x000000121894723c */ /* 0x080ff00000001894 */
[C---:B------:R-:W-:Y:S01]  /*51b0*/  HMMA.16816.F32 R188, R4.reuse, R18, R188 ;  /* 0x0000001204bc723c */ /* 0x040fe200000018bc */
[----:B------:R-:W3:Y:S07]  /*51c0*/  LDSM.16.MT88.4 R16, [R242+0x3100] ;  /* 0x00310000f210783b */ /* 0x000eee0000004200 */
[-C--:B-1----:R-:W-:Y:S08]  /*51d0*/  HMMA.16816.F32 R168, R4, R12.reuse, R168 ;  /* 0x0000000c04a8723c */ /* 0x082ff000000018a8 */
[C---:B------:R-:W-:Y:S08]  /*51e0*/  HMMA.16816.F32 R144, R24.reuse, R12, R144 ;  /* 0x0000000c1890723c */ /* 0x040ff00000001890 */
[-C--:B------:R-:W-:Y:S08]  /*51f0*/  HMMA.16816.F32 R140, R24, R14.reuse, R140 ;  /* 0x0000000e188c723c */ /* 0x080ff0000000188c */
[C---:B------:R-:W-:Y:S01]  /*5200*/  HMMA.16816.F32 R184, R4.reuse, R14, R184 ;  /* 0x0000000e04b8723c */ /* 0x040fe200000018b8 */
[----:B------:R-:W1:Y:S07]  /*5210*/  LDSM.16.MT88.4 R12, [R241+0x3100] ;  /* 0x00310000f10c783b */ /* 0x000e6e0000004200 */
[-C--:B--2---:R-:W-:Y:S08]  /*5220*/  HMMA.16816.F32 R164, R4, R8.reuse, R164 ;  /* 0x0000000804a4723c */ /* 0x084ff000000018a4 */
[C---:B------:R-:W-:Y:S08]  /*5230*/  HMMA.16816.F32 R136, R24.reuse, R8, R136 ;  /* 0x000000081888723c */ /* 0x040ff00000001888 */
[-C--:B------:R-:W-:Y:S08]  /*5240*/  HMMA.16816.F32 R132, R24, R10.reuse, R132 ;  /* 0x0000000a1884723c */ /* 0x080ff00000001884 */
[----:B------:R-:W-:Y:S01]  /*5250*/  HMMA.16816.F32 R180, R4, R10, R180 ;  /* 0x0000000a04b4723c */ /* 0x000fe200000018b4 */
[----:B------:R-:W2:Y:S07]  /*5260*/  LDSM.16.MT88.4 R8, [R240+0x3100] ;  /* 0x00310000f008783b */ /* 0x000eae0000004200 */
[C---:B---3--:R-:W-:Y:S08]  /*5270*/  HMMA.16816.F32 R88, R24.reuse, R16, R88 ;  /* 0x000000101858723c */ /* 0x048ff00000001858 */
[C---:B-1----:R-:W-:Y:S08]  /*5280*/  HMMA.16816.F32 R104, R24.reuse, R12, R104 ;  /* 0x0000000c1868723c */ /* 0x042ff00000001868 */
[C---:B------:R-:W-:Y:S08]  /*5290*/  HMMA.16816.F32 R92, R24.reuse, R18, R92 ;  /* 0x00000012185c723c */ /* 0x040ff0000000185c */
[----:B------:R-:W-:Y:S08]  /*52a0*/  HMMA.16816.F32 R108, R24, R14, R108 ;  /* 0x0000000e186c723c */ /* 0x000ff0000000186c */
[----:B------:R-:W-:Y:S08]  /*52b0*/  HMMA.16816.F32 R84, R4, R16, R84 ;  /* 0x000000100454723c */ /* 0x000ff00000001854 */
[C---:B--2---:R-:W-:Y:S08]  /*52c0*/  HMMA.16816.F32 R120, R24.reuse, R8, R120 ;  /* 0x000000081878723c */ /* 0x044ff00000001878 */
[----:B------:R-:W-:Y:S08]  /*52d0*/  HMMA.16816.F32 R124, R24, R10, R124 ;  /* 0x0000000a187c723c */ /* 0x000ff0000000187c */
[C---:B------:R-:W-:Y:S01]  /*52e0*/  HMMA.16816.F32 R96, R4.reuse, R18, R96 ;  /* 0x000000120460723c */ /* 0x040fe20000001860 */
[----:B------:R-:W1:Y:S07]  /*52f0*/  LDSM.16.MT88.4 R16, [R248+0x1900] ;  /* 0x00190000f810783b */ /* 0x000e6e0000004200 */
[C---:B------:R-:W-:Y:S08]  /*5300*/  HMMA.16816.F32 R100, R4.reuse, R12, R100 ;  /* 0x0000000c0464723c */ /* 0x040ff00000001864 */
[C---:B------:R-:W-:Y:S01]  /*5310*/  HMMA.16816.F32 R112, R4.reuse, R14, R112 ;  /* 0x0000000e0470723c */ /* 0x040fe20000001870 */
[----:B------:R-:W2:Y:S07]  /*5320*/  LDSM.16.MT88.4 R12, [R242+0x1900] ;  /* 0x00190000f20c783b */ /* 0x000eae0000004200 */
[C---:B------:R-:W-:Y:S08]  /*5330*/  HMMA.16816.F32 R116, R4.reuse, R8, R116 ;  /* 0x000000080474723c */ /* 0x040ff00000001874 */
[C---:B------:R-:W-:Y:S01]  /*5340*/  HMMA.16816.F32 R128, R4.reuse, R10, R128 ;  /* 0x0000000a0480723c */ /* 0x040fe20000001880 */
[----:B------:R-:W3:Y:S07]  /*5350*/  LDSM.16.MT88.4 R8, [R241+0x1900] ;  /* 0x00190000f108783b */ /* 0x000eee0000004200 */
[C---:B------:R-:W-:Y:S08]  /*5360*/  HMMA.16816.F32 R68, R4.reuse, R20, R68 ;  /* 0x000000140444723c */ /* 0x040ff00000001844 */
[----:B------:R-:W-:Y:S07]  /*5370*/  HMMA.16816.F32 R80, R4, R22, R80 ;  /* 0x000000160450723c */ /* 0x000fee0000001850 */
[--C-:B------:R-:W-:Y:S01]  /*5380*/  FFMA.FTZ R4, R203, c[0x0][0x2d0], -R201.reuse ;  /* 0x0000b400cb047a23 */ /* 0x100fe200000108c9 */
[----:B------:R-:W-:Y:S01]  /*5390*/  F2FP.PACK_AB R5, R216, R212 ;  /* 0x000000d4d805723e */ /* 0x000fe200000000ff */
[----:B------:R-:W-:Y:S01]  /*53a0*/  FFMA.FTZ R203, R202, c[0x0][0x2d0], -R201 ;  /* 0x0000b400cacb7a23 */ /* 0x000fe200000108c9 */
[----:B------:R-:W-:Y:S01]  /*53b0*/  F2FP.PACK_AB R6, R218, R219 ;  /* 0x000000dbda06723e */ /* 0x000fe200000000ff */
[----:B------:R4:W5:Y:S01]  /*53c0*/  MUFU.EX2 R201, R4 ;  /* 0x0000000400c97308 */ /* 0x0009620000000800 */
[----:B------:R-:W-:Y:S01]  /*53d0*/  F2FP.PACK_AB R7, R214, R215 ;  /* 0x000000d7d607723e */ /* 0x000fe200000000ff */
[C---:B------:R-:W-:Y:S06]  /*53e0*/  HMMA.16816.F32 R72, R24.reuse, R20, R72 ;  /* 0x000000141848723c */ /* 0x040fec0000001848 */
[----:B------:R-:W2:Y:S02]  /*53f0*/  MUFU.EX2 R203, R203 ;  /* 0x000000cb00cb7308 */ /* 0x000ea40000000800 */
[----:B------:R-:W-:Y:S01]  /*5400*/  HMMA.16816.F32 R76, R24, R22, R76 ;  /* 0x00000016184c723c */ /* 0x000fe2000000184c */
[----:B------:R-:W3:Y:S04]  /*5410*/  LDSM.16.MT88.4 R24, [R240+0x1900] ;  /* 0x00190000f018783b */ /* 0x000ee80000004200 */
[----:B------:R-:W3:Y:S01]  /*5420*/  LDSM.16.MT88.4 R20, [R248+0x3900] ;  /* 0x00390000f814783b */ /* 0x000ee20000004200 */
[----:B----4-:R-:W-:Y:S01]  /*5430*/  F2FP.PACK_AB R4, R220, R217 ;  /* 0x000000d9dc04723e */ /* 0x010fe200000000ff */
[----:B-----5:R-:W-:-:S06]  /*5440*/  FADD.FTZ R197, R201, R197 ;  /* 0x000000c5c9c57221 */ /* 0x020fcc0000010000 */
[----:B-1----:R-:W-:Y:S01]  /*5450*/  HMMA.16816.F32 R176, R4, R16, R176 ;  /* 0x0000001004b0723c */ /* 0x002fe200000018b0 */
[C---:B--2---:R-:W-:Y:S01]  /*5460*/  F2FP.PACK_AB R31, R203.reuse, R201 ;  /* 0x000000c9cb1f723e */ /* 0x044fe200000000ff */
[----:B------:R-:W-:-:S06]  /*5470*/  FADD.FTZ R203, R203, R197 ;  /* 0x000000c5cbcb7221 */ /* 0x000fcc0000010000 */
[C---:B------:R-:W-:Y:S08]  /*5480*/  HMMA.16816.F32 R160, R28.reuse, R16, R160 ;  /* 0x000000101ca0723c */ /* 0x040ff000000018a0 */
[-C--:B------:R-:W-:Y:S08]  /*5490*/  HMMA.16816.F32 R156, R28, R18.reuse, R156 ;  /* 0x000000121c9c723c */ /* 0x080ff0000000189c */
[C---:B------:R-:W-:Y:S01]  /*54a0*/  HMMA.16816.F32 R192, R4.reuse, R18, R192 ;  /* 0x0000001204c0723c */ /* 0x040fe200000018c0 */
[----:B------:R-:W1:Y:S07]  /*54b0*/  LDSM.16.MT88.4 R16, [R242+0x3900] ;  /* 0x00390000f210783b */ /* 0x000e6e0000004200 */
[-C--:B------:R-:W-:Y:S08]  /*54c0*/  HMMA.16816.F32 R172, R4, R12.reuse, R172 ;  /* 0x0000000c04ac723c */ /* 0x080ff000000018ac */
[C---:B------:R-:W-:Y:S08]  /*54d0*/  HMMA.16816.F32 R152, R28.reuse, R12, R152 ;  /* 0x0000000c1c98723c */ /* 0x040ff00000001898 */
[-C--:B------:R-:W-:Y:S08]  /*54e0*/  HMMA.16816.F32 R148, R28, R14.reuse, R148 ;  /* 0x0000000e1c94723c */ /* 0x080ff00000001894 */
[C---:B------:R-:W-:Y:S01]  /*54f0*/  HMMA.16816.F32 R188, R4.reuse, R14, R188 ;  /* 0x0000000e04bc723c */ /* 0x040fe200000018bc */
[----:B------:R-:W2:Y:S07]  /*5500*/  LDSM.16.MT88.4 R12, [R241+0x3900] ;  /* 0x00390000f10c783b */ /* 0x000eae0000004200 */
[-C--:B---3--:R-:W-:Y:S08]  /*5510*/  HMMA.16816.F32 R168, R4, R8.reuse, R168 ;  /* 0x0000000804a8723c */ /* 0x088ff000000018a8 */
[C---:B------:R-:W-:Y:S08]  /*5520*/  HMMA.16816.F32 R144, R28.reuse, R8, R144 ;  /* 0x000000081c90723c */ /* 0x040ff00000001890 */
[-C--:B------:R-:W-:Y:S08]  /*5530*/  HMMA.16816.F32 R140, R28, R10.reuse, R140 ;  /* 0x0000000a1c8c723c */ /* 0x080ff0000000188c */
[C---:B------:R-:W-:Y:S01]  /*5540*/  HMMA.16816.F32 R184, R4.reuse, R10, R184 ;  /* 0x0000000a04b8723c */ /* 0x040fe200000018b8 */
[----:B------:R-:W3:Y:S07]  /*5550*/  LDSM.16.MT88.4 R8, [R240+0x3900] ;  /* 0x00390000f008783b */ /* 0x000eee0000004200 */
[C---:B------:R-:W-:Y:S08]  /*5560*/  HMMA.16816.F32 R164, R4.reuse, R24, R164 ;  /* 0x0000001804a4723c */ /* 0x040ff000000018a4 */
[C---:B------:R-:W-:Y:S08]  /*5570*/  HMMA.16816.F32 R180, R4.reuse, R26, R180 ;  /* 0x0000001a04b4723c */ /* 0x040ff000000018b4 */
[C---:B------:R-:W-:Y:S08]  /*5580*/  HMMA.16816.F32 R68, R4.reuse, R20, R68 ;  /* 0x000000140444723c */ /* 0x040ff00000001844 */
[C---:B------:R-:W-:Y:S08]  /*5590*/  HMMA.16816.F32 R80, R4.reuse, R22, R80 ;  /* 0x000000160450723c */ /* 0x040ff00000001850 */
[C---:B-1----:R-:W-:Y:S08]  /*55a0*/  HMMA.16816.F32 R84, R4.reuse, R16, R84 ;  /* 0x000000100454723c */ /* 0x042ff00000001854 */
[C---:B------:R-:W-:Y:S08]  /*55b0*/  HMMA.16816.F32 R96, R4.reuse, R18, R96 ;  /* 0x000000120460723c */ /* 0x040ff00000001860 */
[C---:B--2---:R-:W-:Y:S08]  /*55c0*/  HMMA.16816.F32 R100, R4.reuse, R12, R100 ;  /* 0x0000000c0464723c */ /* 0x044ff00000001864 */
[C---:B------:R-:W-:Y:S08]  /*55d0*/  HMMA.16816.F32 R112, R4.reuse, R14, R112 ;  /* 0x0000000e0470723c */ /* 0x040ff00000001870 */
[C---:B---3--:R-:W-:Y:S08]  /*55e0*/  HMMA.16816.F32 R116, R4.reuse, R8, R116 ;  /* 0x000000080474723c */ /* 0x048ff00000001874 */
[----:B------:R-:W-:Y:S07]  /*55f0*/  HMMA.16816.F32 R128, R4, R10, R128 ;  /* 0x0000000a0480723c */ /* 0x000fee0000001880 */
[----:B------:R-:W-:Y:S01]  /*5600*/  FADD.FTZ R6, R218, R211 ;  /* 0x000000d3da067221 */ /* 0x000fe20000010000 */
[----:B------:R-:W-:Y:S01]  /*5610*/  HMMA.16816.F32 R136, R28, R24, R136 ;  /* 0x000000181c88723c */ /* 0x000fe20000001888 */
[----:B------:R-:W-:-:S02]  /*5620*/  FADD.FTZ R5, R214, R222 ;  /* 0x000000ded6057221 */ /* 0x000fc40000010000 */
[----:B------:R-:W-:Y:S01]  /*5630*/  FADD.FTZ R4, R206, R198 ;  /* 0x000000c6ce047221 */ /* 0x000fe20000010000 */
[----:B------:R1:W-:Y:S04]  /*5640*/  STL [R1+0x40], R6 ;  /* 0x0000400601007387 */ /* 0x0003e80000100800 */
[----:B------:R1:W-:Y:S01]  /*5650*/  STL [R1+0x3c], R5 ;  /* 0x00003c0501007387 */ /* 0x0003e20000100800 */
[C---:B------:R-:W-:Y:S03]  /*5660*/  HMMA.16816.F32 R132, R28.reuse, R26, R132 ;  /* 0x0000001a1c84723c */ /* 0x040fe60000001884 */
[----:B------:R1:W-:Y:S05]  /*5670*/  STL [R1+0x38], R4 ;  /* 0x0000380401007387 */ /* 0x0003ea0000100800 */
        /* <DEDUP_REMOVED lines=8> */
[----:B------:R-:W-:Y:S07]  /*5700*/  @P0 BRA `(.L_x_708) ;  /* 0x00004a1000000947 */ /* 0x000fee0003800000 */
[----:B-1----:R-:W2:Y:S04]  /*5710*/  LDL R230, [R1+0x18] ;  /* 0x0000180001e67983 */ /* 0x002ea80000100800 */
[----:B------:R-:W3:Y:S01]  /*5720*/  LDL R231, [R1+0x1c] ;  /* 0x00001c0001e77983 */ /* 0x000ee20000100800 */
[----:B------:R-:W-:Y:S01]  /*5730*/  IMAD.MOV.U32 R200, RZ, RZ, R3 ;  /* 0x000000ffffc87224 */ /* 0x000fe200078e0003 */
[----:B------:R-:W-:Y:S01]  /*5740*/  MOV R197, R0 ;  /* 0x0000000000c57202 */ /* 0x000fe20000000f00 */
[----:B------:R-:W-:Y:S01]  /*5750*/  IMAD.MOV.U32 R198, RZ, RZ, R2 ;  /* 0x000000ffffc67224 */ /* 0x000fe200078e0002 */
[----:B------:R-:W-:Y:S01]  /*5760*/  UIADD3 UR7, UR7, -0x2, URZ ;  /* 0xfffffffe07077890 */ /* 0x000fe2000fffe03f */
[----:B------:R-:W-:Y:S01]  /*5770*/  IMAD.MOV.U32 R199, RZ, RZ, R196 ;  /* 0x000000ffffc77224 */ /* 0x000fe200078e00c4 */
[----:B--2---:R-:W-:-:S04]  /*5780*/  SHF.R.S32.HI R4, RZ, 0x1f, R230 ;  /* 0x0000001fff047819 */ /* 0x004fc800000114e6 */
[----:B------:R-:W-:Y:S01]  /*5790*/  LEA.HI R4, R4, R230, RZ, 0x3 ;  /* 0x000000e604047211 */ /* 0x000fe200078f18ff */
[----:B---3--:R-:W-:-:S03]  /*57a0*/  IMAD.WIDE R6, R231, 0x2, RZ ;  /* 0x00000002e7067825 */ /* 0x008fc600078e02ff */
[----:B------:R-:W-:Y:S02]  /*57b0*/  LOP3.LUT R4, R4, 0xfffffff8, RZ, 0xc0, !PT ;  /* 0xfffffff804047812 */ /* 0x000fe400078ec0ff */
[----:B------:R1:W-:Y:S02]  /*57c0*/  STL.64 [R1+0x30], R6 ;  /* 0x0000300601007387 */ /* 0x0003e40000100a00 */
[----:B------:R-:W-:Y:S02]  /*57d0*/  SHF.R.S32.HI R3, RZ, 0x1f, R4 ;  /* 0x0000001fff037819 */ /* 0x000fe40000011404 */
[C---:B------:R-:W-:Y:S02]  /*57e0*/  SHF.L.U32 R0, R4.reuse, 0x1, RZ ;  /* 0x0000000104007819 */ /* 0x040fe400000006ff */
[----:B------:R-:W-:-:S03]  /*57f0*/  SHF.L.U64.HI R2, R4, 0x1, R3 ;  /* 0x0000000104027819 */ /* 0x000fc60000010203 */
[----:B------:R1:W-:Y:S04]  /*5800*/  STL [R1+0x2c], R0 ;  /* 0x00002c0001007387 */ /* 0x0003e80000100800 */
[----:B------:R1:W-:Y:S02]  /*5810*/  STL [R1+0x28], R2 ;  /* 0x0000280201007387 */ /* 0x0003e40000100800 */
[----:B------:R-:W2:Y:S01]  /*5820*/  LDL R231, [R1+0xc] ;  /* 0x00000c0001e77983 */ /* 0x000ea20000100800 */
[----:B-1----:R-:W-:Y:S02]  /*5830*/  SEL R2, RZ, 0x10, P3 ;  /* 0x00000010ff027807 */ /* 0x002fe40001800000 */
[----:B------:R-:W-:Y:S02]  /*5840*/  SEL R0, RZ, 0x10, P4 ;  /* 0x00000010ff007807 */ /* 0x000fe40002000000 */
[----:B------:R-:W-:Y:S02]  /*5850*/  ISETP.NE.U32.AND P6, PT, R2, RZ, PT ;  /* 0x000000ff0200720c */ /* 0x000fe40003fc5070 */
[----:B------:R-:W-:-:S02]  /*5860*/  ISETP.NE.U32.AND P2, PT, R0, RZ, PT ;  /* 0x000000ff0000720c */ /* 0x000fc40003f45070 */
[----:B------:R-:W-:Y:S02]  /*5870*/  IADD3 R2, -R2, 0x10, RZ ;  /* 0x0000001002027810 */ /* 0x000fe40007ffe1ff */
[----:B------:R-:W-:Y:S02]  /*5880*/  IADD3 R0, -R0, 0x10, RZ ;  /* 0x0000001000007810 */ /* 0x000fe40007ffe1ff */
[----:B------:R-:W-:Y:S02]  /*5890*/  LOP3.LUT R2, R2, 0xf, RZ, 0xc0, !PT ;  /* 0x0000000f02027812 */ /* 0x000fe400078ec0ff */
[----:B------:R-:W-:Y:S01]  /*58a0*/  LOP3.LUT R0, R0, 0xf, RZ, 0xc0, !PT ;  /* 0x0000000f00007812 */ /* 0x000fe200078ec0ff */
[----:B--2---:R-:W-:-:S05]  /*58b0*/  IMAD.SHL.U32 R3, R231, 0x2, RZ ;  /* 0x00000002e7037824 */ /* 0x004fca00078e00ff */
[----:B------:R1:W-:Y:S01]  /*58c0*/  STL [R1+0x24], R3 ;  /* 0x0000240301007387 */ /* 0x0003e20000100800 */
[----:B------:R-:W-:Y:S05]  /*58d0*/  BRA `(.L_x_709) ;  /* 0x0000044000007947 */ /* 0x000fea0003800000 */
.L_x_711:
[----:B------:R-:W2:Y:S01]  /*58e0*/  LDL R3, [R1+0x14] ;  /* 0x0000140001037983 */ /* 0x000ea20000100800 */
[----:B------:R-:W-:Y:S01]  /*58f0*/  ULEA UR4, UR7, UR10, 0x6 ;  /* 0x0000000a07047291 */ /* 0x000fe2000f8e303f */
[----:B------:R-:W-:Y:S01]  /*5900*/  ISETP.NE.AND P1, PT, R252, 0x1, PT ;  /* 0x00000001fc00780c */ /* 0x000fe20003f25270 */
[----:B------:R-:W-:Y:S01]  /*5910*/  IMAD.MOV.U32 R11, RZ, RZ, RZ ;  /* 0x000000ffff0b7224 */ /* 0x000fe200078e00ff */
[----:B------:R-:W3:Y:S03]  /*5920*/  LDL.64 R58, [R1+0x30] ;  /* 0x00003000013a7983 */ /* 0x000ee60000100a00 */
[----:B------:R-:W-:Y:S01]  /*5930*/  IMAD.U32 R0, RZ, RZ, UR4 ;  /* 0x00000004ff007e24 */ /* 0x000fe2000f8e00ff */
[----:B------:R-:W4:Y:S04]  /*5940*/  LDL R210, [R1+0x2c] ;  /* 0x00002c0001d27983 */ /* 0x000f280000100800 */
[----:B------:R-:W5:Y:S04]  /*5950*/  LDL R54, [R1+0x24] ;  /* 0x0000240001367983 */ /* 0x000f680000100800 */
[----:B------:R-:W3:Y:S01]  /*5960*/  LDL R55, [R1+0x28] ;  /* 0x0000280001377983 */ /* 0x000ee20000100800 */
        /* <DEDUP_REMOVED lines=12> */
[----:B------:R1:W2:Y:S02]  /*5a30*/  @!P5 LDG.E R11, [R42.64] ;  /* 0x0000000c2a0bd981 */ /* 0x0002a4000c1e1900 */
[----:B------:R-:W-:Y:S04]  /*5a40*/  IMAD R0, R0, c[0x0][0x1e0], RZ ;  /* 0x0000780000007a24 */ /* 0x000fe800078e02ff */
[C---:B------:R-:W-:Y:S02]  /*5a50*/  IMAD R0, R44.reuse, c[0x0][0x1e4], R0 ;  /* 0x000079002c007a24 */ /* 0x040fe400078e0200 */
[----:B-1----:R-:W-:Y:S04]  /*5a60*/  IMAD.WIDE.U32 R42, R44, c[0x0][0x1e0], RZ ;  /* 0x000078002c2a7a25 */ /* 0x002fe800078e00ff */
[----:B------:R-:W-:Y:S01]  /*5a70*/  IMAD.IADD R43, R43, 0x1, R0 ;  /* 0x000000012b2b7824 */ /* 0x000fe200078e0200 */
[----:B--2---:R-:W-:Y:S01]  /*5a80*/  STL [R1], R11 ;  /* 0x0000000b01007387 */ /* 0x004fe20000100800 */
[----:B------:R-:W-:Y:S02]  /*5a90*/  SHF.R.S32.HI R0, RZ, 0x1f, R11 ;  /* 0x0000001fff007819 */ /* 0x000fe4000001140b */
[C---:B------:R-:W-:Y:S04]  /*5aa0*/  IMAD.WIDE.U32 R42, R11.reuse, c[0x0][0x1f0], R42 ;  /* 0x00007c000b2a7a25 */ /* 0x040fe800078e002a */
[----:B------:R-:W-:Y:S01]  /*5ab0*/  IMAD R0, R0, c[0x0][0x1f0], RZ ;  /* 0x00007c0000007a24 */ /* 0x000fe200078e02ff */
[----:B------:R-:W-:Y:S03]  /*5ac0*/  IADD3 R4, P0, R42, UR18, RZ ;  /* 0x000000122a047c10 */ /* 0x000fe6000ff1e0ff */
[----:B------:R-:W-:Y:S05]  /*5ad0*/  IMAD R0, R11, c[0x0][0x1f4], R0 ;  /* 0x00007d000b007a24 */ /* 0x000fea00078e0200 */
[----:B------:R-:W-:Y:S02]  /*5ae0*/  IADD3.X R0, R43, UR16, R0, P0, !PT ;  /* 0x000000102b007c10 */ /* 0x000fe400087fe400 */
[C---:B------:R-:W-:Y:S04]  /*5af0*/  LEA R3, P0, R4.reuse, c[0x0][0x1c8], 0x1 ;  /* 0x0000720004037a11 */ /* 0x040fe800078008ff */
[----:B------:R-:W-:Y:S01]  /*5b00*/  LEA.HI.X R0, R4, c[0x0][0x1cc], R0, 0x1, P0 ;  /* 0x0000730004007a11 */ /* 0x000fe200000f0c00 */
[----:B------:R-:W3:Y:S04]  /*5b10*/  SHFL.IDX PT, R44, R3, RZ, 0x181f ;  /* 0x00181fff032c7589 */ /* 0x000ee800000e0000 */
[----:B------:R-:W1:Y:S04]  /*5b20*/  SHFL.IDX PT, R43, R0, RZ, 0x181f ;  /* 0x00181fff002b7589 */ /* 0x000e6800000e0000 */
[----:B------:R-:W2:Y:S04]  /*5b30*/  SHFL.IDX PT, R11, R3, 0x1, 0x181f ;  /* 0x00381f00030b7f89 */ /* 0x000ea800000e0000 */
[----:B------:R-:W2:Y:S04]  /*5b40*/  SHFL.IDX PT, R42, R0, 0x1, 0x181f ;  /* 0x00381f00002a7f89 */ /* 0x000ea800000e0000 */
[----:B------:R-:W2:Y:S04]  /*5b50*/  SHFL.IDX PT, R4, R3, 0x2, 0x181f ;  /* 0x00581f0003047f89 */ /* 0x000ea800000e0000 */
[----:B------:R-:W2:Y:S04]  /*5b60*/  SHFL.IDX PT, R6, R0, 0x2, 0x181f ;  /* 0x00581f0000067f89 */ /* 0x000ea800000e0000 */
[----:B------:R-:W2:Y:S01]  /*5b70*/  SHFL.IDX PT, R3, R3, 0x3, 0x181f ;  /* 0x00781f0003037f89 */ /* 0x000ea200000e0000 */
[----:B---3--:R-:W-:Y:S03]  /*5b80*/  IADD3 R46, P0, R58, R44, RZ ;  /* 0x0000002c3a2e7210 */ /* 0x008fe60007f1e0ff */
[----:B------:R-:W3:Y:S02]  /*5b90*/  SHFL.IDX PT, R0, R0, 0x3, 0x181f ;  /* 0x00781f0000007f89 */ /* 0x000ee400000e0000 */
[----:B-1----:R-:W-:Y:S01]  /*5ba0*/  IMAD.X R47, R59, 0x1, R43, P0 ;  /* 0x000000013b2f7824 */ /* 0x002fe200000e062b */
[-C--:B----4-:R-:W-:Y:S04]  /*5bb0*/  IADD3 R44, P0, R44, R210.reuse, RZ ;  /* 0x000000d22c2c7210 */ /* 0x090fe80007f1e0ff */
[----:B-----5:R1:W-:Y:S01]  /*5bc0*/  LDGSTS.E.BYPASS.LTC128B.128 [R54+0x4100], [R46.64], !P3 ;  /* 0x041000002e367fae */ /* 0x0203e2000d901d4c */
[--C-:B------:R-:W-:Y:S01]  /*5bd0*/  IMAD.X R45, R43, 0x1, R55.reuse, P0 ;  /* 0x000000012b2d7824 */ /* 0x100fe200000e0637 */
[----:B--2---:R-:W-:Y:S04]  /*5be0*/  IADD3 R48, P0, R58, R11, RZ ;  /* 0x0000000b3a307210 */ /* 0x004fe80007f1e0ff */
[----:B------:R2:W-:Y:S01]  /*5bf0*/  LDGSTS.E.BYPASS.LTC128B.128 [R54+0x6100], [R44.64], !P4 ;  /* 0x061000002c367fae */ /* 0x0005e2000e101d4c */
[----:B------:R-:W-:Y:S01]  /*5c00*/  IMAD.X R49, R59, 0x1, R42, P0 ;  /* 0x000000013b317824 */ /* 0x000fe200000e062a */
[----:B------:R-:W-:Y:S04]  /*5c10*/  IADD3 R50, P0, R11, R210, RZ ;  /* 0x000000d20b327210 */ /* 0x000fe80007f1e0ff */
[----:B------:R4:W-:Y:S01]  /*5c20*/  LDGSTS.E.BYPASS.LTC128B.128 [R54+0x4900], [R48.64], !P3 ;  /* 0x0490000030367fae */ /* 0x0009e2000d901d4c */
[--C-:B------:R-:W-:Y:S01]  /*5c30*/  IMAD.X R51, R42, 0x1, R55.reuse, P0 ;  /* 0x000000012a337824 */ /* 0x100fe200000e0637 */
[----:B------:R-:W-:Y:S04]  /*5c40*/  IADD3 R42, P0, R58, R4, RZ ;  /* 0x000000043a2a7210 */ /* 0x000fe80007f1e0ff */
[----:B------:R4:W-:Y:S01]  /*5c50*/  LDGSTS.E.BYPASS.LTC128B.128 [R54+0x6900], [R50.64], !P4 ;  /* 0x0690000032367fae */ /* 0x0009e2000e101d4c */
[C---:B------:R-:W-:Y:S05]  /*5c60*/  IMAD.X R43, R59.reuse, 0x1, R6, P0 ;  /* 0x000000013b2b7824 */ /* 0x040fea00000e0606 */
[----:B------:R4:W-:Y:S01]  /*5c70*/  LDGSTS.E.BYPASS.LTC128B.128 [R54+0x5100], [R42.64], !P3 ;  /* 0x051000002a367fae */ /* 0x0009e2000d901d4c */
[-C--:B-1----:R-:W-:Y:S05]  /*5c80*/  IADD3 R46, P0, R4, R210.reuse, RZ ;  /* 0x000000d2042e7210 */ /* 0x082fea0007f1e0ff */
[--C-:B------:R-:W-:Y:S01]  /*5c90*/  IMAD.X R47, R6, 0x1, R55.reuse, P0 ;  /* 0x00000001062f7824 */ /* 0x100fe200000e0637 */
[----:B------:R-:W-:Y:S04]  /*5ca0*/  IADD3 R52, P0, R58, R3, RZ ;  /* 0x000000033a347210 */ /* 0x000fe80007f1e0ff */
[----:B------:R4:W-:Y:S01]  /*5cb0*/  LDGSTS.E.BYPASS.LTC128B.128 [R54+0x7100], [R46.64], !P4 ;  /* 0x071000002e367fae */ /* 0x0009e2000e101d4c */
[----:B---3--:R-:W-:Y:S01]  /*5cc0*/  IMAD.X R53, R59, 0x1, R0, P0 ;  /* 0x000000013b357824 */ /* 0x008fe200000e0600 */
[----:B--2---:R-:W-:Y:S04]  /*5cd0*/  IADD3 R44, P0, R3, R210, RZ ;  /* 0x000000d2032c7210 */ /* 0x004fe80007f1e0ff */
[----:B------:R4:W-:Y:S01]  /*5ce0*/  LDGSTS.E.BYPASS.LTC128B.128 [R54+0x5900], [R52.64], !P3 ;  /* 0x0590000034367fae */ /* 0x0009e2000d901d4c */
[----:B------:R-:W-:Y:S05]  /*5cf0*/  IMAD.X R45, R0, 0x1, R55, P0 ;  /* 0x00000001002d7824 */ /* 0x000fea00000e0637 */
[----:B------:R4:W-:Y:S01]  /*5d00*/  LDGSTS.E.BYPASS.LTC128B.128 [R54+0x7900], [R44.64], !P4 ;  /* 0x079000002c367fae */ /* 0x0009e2000e101d4c */
[----:B------:R-:W-:-:S05]  /*5d10*/  BRA `(.L_x_710) ;  /* 0x0000172000007947 */ /* 0x000fca0003800000 */
.L_x_709:
[----:B------:R-:W2:Y:S01]  /*5d20*/  LDL R2, [R1+0x4] ;  /* 0x0000040001027983 */ /* 0x000ea20000100800 */
[----:B------:R-:W-:Y:S04]  /*5d30*/  DEPBAR.LE SB0, 0x0 ;  /* 0x000080000000791a */ /* 0x000fe80000000000 */
[----:B-1----:R-:W3:Y:S01]  /*5d40*/  LDL R3, [R1] ;  /* 0x0000000001037983 */ /* 0x002ee20000100800 */
[----:B------:R-:W-:Y:S01]  /*5d50*/  SEL R7, RZ, 0x10, P3 ;  /* 0x00000010ff077807 */ /* 0x000fe20001800000 */
[----:B------:R-:W-:Y:S01]  /*5d60*/  UISETP.GE.AND UP0, UPT, UR7, 0x1, UPT ;  /* 0x000000010700788c */ /* 0x000fe2000bf06270 */
[----:B------:R-:W-:Y:S01]  /*5d70*/  SEL R6, RZ, 0x10, P4 ;  /* 0x00000010ff067807 */ /* 0x000fe20002000000 */
[----:B------:R-:W4:Y:S01]  /*5d80*/  LDL.64 R46, [R1+0x30] ;  /* 0x00003000012e7983 */ /* 0x000f220000100a00 */
[----:B------:R-:W-:Y:S02]  /*5d90*/  IADD3 R7, -R7, 0x10, RZ ;  /* 0x0000001007077810 */ /* 0x000fe40007ffe1ff */
[----:B------:R-:W-:Y:S02]  /*5da0*/  IADD3 R6, -R6, 0x10, RZ ;  /* 0x0000001006067810 */ /* 0x000fe40007ffe1ff */
[----:B------:R-:W-:Y:S01]  /*5db0*/  LOP3.LUT R7, R7, 0xf, RZ, 0xc0, !PT ;  /* 0x0000000f07077812 */ /* 0x000fe200078ec0ff */
[----:B------:R-:W5:Y:S01]  /*5dc0*/  LDL R41, [R1+0x2c] ;  /* 0x00002c0001297983 */ /* 0x000f620000100800 */
[----:B------:R-:W-:Y:S03]  /*5dd0*/  LOP3.LUT R6, R6, 0xf, RZ, 0xc0, !PT ;  /* 0x0000000f06067812 */ /* 0x000fe600078ec0ff */
[----:B------:R-:W4:Y:S04]  /*5de0*/  LDL R57, [R1+0x28] ;  /* 0x0000280001397983 */ /* 0x000f280000100800 */
[----:B------:R-:W4:Y:S04]  /*5df0*/  LDL R56, [R1+0x24] ;  /* 0x0000240001387983 */ /* 0x000f280000100800 */
[----:B------:R-:W-:Y:S08]  /*5e00*/  BAR.SYNC.DEFER_BLOCKING 0x0 ;  /* 0x0000000000007b1d */ /* 0x000ff00000010000 */
[----:B------:R-:W-:Y:S08]  /*5e10*/  LDSM.16.M88.4 R64, [R251+0x8100] ;  /* 0x00810000fb40783b */ /* 0x000ff00000000200 */
[----:B------:R-:W-:Y:S08]  /*5e20*/  LDSM.16.M88.4 R16, [R250+0x4100] ;  /* 0x00410000fa10783b */ /* 0x000ff00000000200 */
[----:B------:R-:W-:Y:S08]  /*5e30*/  LDSM.16.M88.4 R60, [R251+0xa100] ;  /* 0x00a10000fb3c783b */ /* 0x000ff00000000200 */
[----:B------:R-:W-:Y:S08]  /*5e40*/  LDSM.16.M88.4 R32, [R250+0x4900] ;  /* 0x00490000fa20783b */ /* 0x000ff00000000200 */
[----:B------:R-:W-:Y:S08]  /*5e50*/  LDSM.16.M88.4 R48, [R250+0x5100] ;  /* 0x00510000fa30783b */ /* 0x000ff00000000200 */
[----:B------:R-:W-:Y:S08]  /*5e60*/  LDSM.16.M88.4 R204, [R250+0x5900] ;  /* 0x00590000facc783b */ /* 0x000ff00000000200 */
[----:B------:R-:W-:Y:S08]  /*5e70*/  LDSM.16.M88.4 R208, [R247+0x8100] ;  /* 0x00810000f7d0783b */ /* 0x000ff00000000200 */
[----:B------:R-:W-:Y:S08]  /*5e80*/  LDSM.16.M88.4 R212, [R249] ;  /* 0x00000000f9d4783b */ /* 0x000ff00000000200 */
[----:B------:R-:W-:Y:S08]  /*5e90*/  LDSM.16.M88.4 R216, [R247+0xa100] ;  /* 0x00a10000f7d8783b */ /* 0x000ff00000000200 */
[----:B------:R-:W-:Y:S08]  /*5ea0*/  LDSM.16.M88.4 R220, [R239] ;  /* 0x00000000efdc783b */ /* 0x000ff00000000200 */
[----:B------:R-:W-:Y:S08]  /*5eb0*/  LDSM.16.M88.4 R224, [R238] ;  /* 0x00000000eee0783b */ /* 0x000ff00000000200 */
[----:B------:R-:W-:Y:S01]  /*5ec0*/  LDSM.16.M88.4 R228, [R237] ;  /* 0x00000000ede4783b */ /* 0x000fe20000000200 */
[----:B--2---:R-:W-:Y:S01]  /*5ed0*/  SHF.R.S32.HI R0, RZ, 0x1f, R2 ;  /* 0x0000001fff007819 */ /* 0x004fe20000011402 */
[----:B------:R-:W-:Y:S04]  /*5ee0*/  IMAD.WIDE.U32 R4, R2, c[0x0][0x208], RZ ;  /* 0x0000820002047a25 */ /* 0x000fe800078e00ff */
[----:B------:R-:W-:Y:S04]  /*5ef0*/  IMAD R0, R0, c[0x0][0x208], RZ ;  /* 0x0000820000007a24 */ /* 0x000fe800078e02ff */
[----:B------:R-:W-:Y:S01]  /*5f00*/  IMAD R0, R2, c[0x0][0x20c], R0 ;  /* 0x0000830002007a24 */ /* 0x000fe200078e0200 */
[----:B---3--:R-:W-:Y:S04]  /*5f10*/  SHF.R.S32.HI R2, RZ, 0x1f, R3 ;  /* 0x0000001fff027819 */ /* 0x008fe80000011403 */
[----:B------:R-:W-:Y:S01]  /*5f20*/  IADD3 R5, R5, R0, RZ ;  /* 0x0000000005057210 */ /* 0x000fe20007ffe0ff */
[----:B------:R-:W-:Y:S04]  /*5f30*/  IMAD R2, R2, c[0x0][0x218], RZ ;  /* 0x0000860002027a24 */ /* 0x000fe800078e02ff */
[C---:B------:R-:W-:Y:S04]  /*5f40*/  IMAD.WIDE.U32 R4, R3.reuse, c[0x0][0x218], R4 ;  /* 0x0000860003047a25 */ /* 0x040fe800078e0004 */
[----:B------:R-:W-:Y:S01]  /*5f50*/  IMAD R2, R3, c[0x0][0x21c], R2 ;  /* 0x0000870003027a24 */ /* 0x000fe200078e0202 */
[----:B------:R-:W-:Y:S04]  /*5f60*/  IADD3 R0, P0, R4, UR20, RZ ;  /* 0x0000001404007c10 */ /* 0x000fe8000ff1e0ff */
[----:B------:R-:W-:Y:S02]  /*5f70*/  IADD3.X R2, R5, UR5, R2, P0, !PT ;  /* 0x0000000505027c10 */ /* 0x000fe400087fe402 */
[C---:B------:R-:W-:Y:S04]  /*5f80*/  LEA R40, P0, R0.reuse, c[0x0][0x1f8], 0x1 ;  /* 0x00007e0000287a11 */ /* 0x040fe800078008ff */
[----:B------:R-:W-:Y:S01]  /*5f90*/  LEA.HI.X R0, R0, c[0x0][0x1fc], R2, 0x1, P0 ;  /* 0x00007f0000007a11 */ /* 0x000fe200000f0c02 */
[----:B------:R-:W-:Y:S08]  /*5fa0*/  SHFL.IDX PT, R38, R40, RZ, 0x181f ;  /* 0x00181fff28267589 */ /* 0x000ff000000e0000 */
[----:B------:R-:W4:Y:S08]  /*5fb0*/  SHFL.IDX PT, R2, R40, 0x3, 0x181f ;  /* 0x00781f0028027f89 */ /* 0x000f3000000e0000 */
[----:B------:R-:W1:Y:S08]  /*5fc0*/  SHFL.IDX PT, R3, R0, 0x3, 0x181f ;  /* 0x00781f0000037f89 */ /* 0x000e7000000e0000 */
[----:B------:R-:W2:Y:S01]  /*5fd0*/  SHFL.IDX PT, R39, R0, RZ, 0x181f ;  /* 0x00181fff00277589 */ /* 0x000ea200000e0000 */
[-C--:B----4-:R-:W-:Y:S07]  /*5fe0*/  IADD3 R52, P1, P0, R7, R2.reuse, R46 ;  /* 0x0000000207347210 */ /* 0x090fee000783e02e */
[----:B------:R-:W3:Y:S01]  /*5ff0*/  SHFL.IDX PT, R36, R40, 0x1, 0x181f ;  /* 0x00381f0028247f89 */ /* 0x000ee200000e0000 */
[-C--:B-1----:R-:W-:Y:S07]  /*6000*/  IADD3.X R53, RZ, R3.reuse, R47, P1, P0 ;  /* 0x00000003ff357210 */ /* 0x082fee0000fe042f */
[----:B------:R-:W1:Y:S01]  /*6010*/  SHFL.IDX PT, R37, R0, 0x1, 0x181f ;  /* 0x00381f0000257f89 */ /* 0x000e6200000e0000 */
[----:B-----5:R-:W-:Y:S02]  /*6020*/  IADD3 R2, P1, P0, R6, R2, R41 ;  /* 0x0000000206027210 */ /* 0x020fe4000783e029 */
[-C--:B------:R-:W-:Y:S03]  /*6030*/  HMMA.16816.F32 R4, R64, R16.reuse, RZ ;  /* 0x000000104004723c */ /* 0x080fe600000018ff */
[----:B------:R-:W-:Y:S02]  /*6040*/  IADD3.X R3, RZ, R3, R57, P1, P0 ;  /* 0x00000003ff037210 */ /* 0x000fe40000fe0439 */
[----:B------:R-:W-:Y:S01]  /*6050*/  IADD3 R44, P0, R46, R38, RZ ;  /* 0x000000262e2c7210 */ /* 0x000fe20007f1e0ff */
[----:B------:R-:W4:Y:S02]  /*6060*/  SHFL.IDX PT, R40, R40, 0x2, 0x181f ;  /* 0x00581f0028287f89 */ /* 0x000f2400000e0000 */
[C---:B------:R-:W-:Y:S04]  /*6070*/  HMMA.16816.F32 R8, R60.reuse, R16, RZ ;  /* 0x000000103c08723c */ /* 0x040fe800000018ff */
[----:B--2---:R-:W-:Y:S02]  /*6080*/  IADD3.X R45, R47, R39, RZ, P0, !PT ;  /* 0x000000272f2d7210 */ /* 0x004fe400007fe4ff */
[----:B------:R-:W-:Y:S01]  /*6090*/  IADD3 R38, P0, R38, R41, RZ ;  /* 0x0000002926267210 */ /* 0x000fe20007f1e0ff */
[----:B------:R-:W2:Y:S01]  /*60a0*/  SHFL.IDX PT, R0, R0, 0x2, 0x181f ;  /* 0x00581f0000007f89 */ /* 0x000ea200000e0000 */
[-C--:B------:R-:W-:Y:S04]  /*60b0*/  HMMA.16816.F32 R12, R60, R18.reuse, RZ ;  /* 0x000000123c0c723c */ /* 0x080fe800000018ff */
[----:B------:R-:W-:Y:S02]  /*60c0*/  IADD3.X R39, R39, R57, RZ, P0, !PT ;  /* 0x0000003927277210 */ /* 0x000fe400007fe4ff */
[----:B---3--:R-:W-:Y:S01]  /*60d0*/  IADD3 R42, P0, R46, R36, RZ ;  /* 0x000000242e2a7210 */ /* 0x008fe20007f1e0ff */
[----:B------:R4:W-:Y:S01]  /*60e0*/  LDGSTS.E.BYPASS.LTC128B.128 [R56+0x100], [R44.64], !P3 ;  /* 0x001000002c387fae */ /* 0x0009e2000d901d4c */
[C---:B------:R-:W-:Y:S04]  /*60f0*/  HMMA.16816.F32 R16, R64.reuse, R18, RZ ;  /* 0x000000124010723c */ /* 0x040fe800000018ff */
[----:B-1----:R-:W-:Y:S02]  /*6100*/  IADD3.X R43, R47, R37, RZ, P0, !PT ;  /* 0x000000252f2b7210 */ /* 0x002fe400007fe4ff */
[----:B------:R-:W-:Y:S01]  /*6110*/  IADD3 R54, P0, R36, R41, RZ ;  /* 0x0000002924367210 */ /* 0x000fe20007f1e0ff */
[----:B------:R1:W-:Y:S01]  /*6120*/  LDGSTS.E.BYPASS.LTC128B.128 [R56+0x2100], [R38.64], !P4 ;  /* 0x0210000026387fae */ /* 0x0003e2000e101d4c */
[-C--:B------:R-:W-:Y:S04]  /*6130*/  HMMA.16816.F32 R20, R64, R32.reuse, RZ ;  /* 0x000000204014723c */ /* 0x080fe800000018ff */
[----:B------:R-:W-:Y:S03]  /*6140*/  IADD3.X R55, R37, R57, RZ, P0, !PT ;  /* 0x0000003925377210 */ /* 0x000fe600007fe4ff */
[----:B------:R3:W-:Y:S01]  /*6150*/  LDGSTS.E.BYPASS.LTC128B.128 [R56+0x900], [R42.64], !P3 ;  /* 0x009000002a387fae */ /* 0x0007e2000d901d4c */
[C---:B------:R-:W-:Y:S07]  /*6160*/  HMMA.16816.F32 R24, R60.reuse, R32, RZ ;  /* 0x000000203c18723c */ /* 0x040fee00000018ff */
[----:B------:R5:W-:Y:S01]  /*6170*/  LDGSTS.E.BYPASS.LTC128B.128 [R56+0x2900], [R54.64], !P4 ;  /* 0x0290000036387fae */ /* 0x000be2000e101d4c */
[-C--:B------:R-:W-:Y:S01]  /*6180*/  HMMA.16816.F32 R28, R60, R34.reuse, RZ ;  /* 0x000000223c1c723c */ /* 0x080fe200000018ff */
[----:B----4-:R-:W-:Y:S07]  /*6190*/  IADD3 R44, P0, R46, R40, RZ ;  /* 0x000000282e2c7210 */ /* 0x010fee0007f1e0ff */
[C---:B------:R-:W-:Y:S04]  /*61a0*/  HMMA.16816.F32 R32, R64.reuse, R34, RZ ;  /* 0x000000224020723c */ /* 0x040fe800000018ff */
[----:B--2---:R-:W-:Y:S02]  /*61b0*/  IADD3.X R45, R47, R0, RZ, P0, !PT ;  /* 0x000000002f2d7210 */ /* 0x004fe400007fe4ff */
[----:B------:R-:W-:Y:S02]  /*61c0*/  IADD3 R46, P0, R40, R41, RZ ;  /* 0x00000029282e7210 */ /* 0x000fe40007f1e0ff */
[-C--:B-1----:R-:W-:Y:S01]  /*61d0*/  HMMA.16816.F32 R36, R64, R48.reuse, RZ ;  /* 0x000000304024723c */ /* 0x082fe200000018ff */
[----:B------:R1:W-:Y:S03]  /*61e0*/  LDGSTS.E.BYPASS.LTC128B.128 [R56+0x1100], [R44.64], !P3 ;  /* 0x011000002c387fae */ /* 0x0003e6000d901d4c */
[----:B------:R-:W-:Y:S02]  /*61f0*/  IADD3.X R47, R0, R57, RZ, P0, !PT ;  /* 0x00000039002f7210 */ /* 0x000fe400007fe4ff */
[----:B------:R-:W-:Y:S02]  /*6200*/  PLOP3.LUT P0, PT, PT, PT, UP0, 0x80, 0x0 ;  /* 0x000000000000781c */ /* 0x000fe40003f0f008 */
[C---:B---3--:R-:W-:Y:S01]  /*6210*/  HMMA.16816.F32 R40, R60.reuse, R48, RZ ;  /* 0x000000303c28723c */ /* 0x048fe200000018ff */
[----:B------:R1:W-:Y:S08]  /*6220*/  LDGSTS.E.BYPASS.LTC128B.128 [R56+0x3100], [R46.64], !P4 ;  /* 0x031000002e387fae */ /* 0x0003f0000e101d4c */
[----:B------:R5:W-:Y:S08]  /*6230*/  LDGSTS.E.BYPASS.LTC128B.128.ZFILL [R56+0x1900], [R52.64], P6 ;  /* 0x0190000034387fae */ /* 0x000bf0000b141d4c */
[----:B------:R2:W-:Y:S08]  /*6240*/  LDGSTS.E.BYPASS.LTC128B.128.ZFILL [R56+0x3900], [R2.64], P2 ;  /* 0x0390000002387fae */ /* 0x0005f00009141d4c */
[----:B------:R-:W0:Y:S01]  /*6250*/  LDGDEPBAR ;  /* 0x00000000000079af */ /* 0x000e220000000000 */
[-C--:B-1----:R-:W-:Y:S08]  /*6260*/  HMMA.16816.F32 R44, R60, R50.reuse, RZ ;  /* 0x000000323c2c723c */ /* 0x082ff000000018ff */
[C---:B------:R-:W-:Y:S08]  /*6270*/  HMMA.16816.F32 R48, R64.reuse, R50, RZ ;  /* 0x000000324030723c */ /* 0x040ff000000018ff */
[-C--:B-----5:R-:W-:Y:S08]  /*6280*/  HMMA.16816.F32 R52, R64, R204.reuse, RZ ;  /* 0x000000cc4034723c */ /* 0x0a0ff000000018ff */
[C---:B--2---:R-:W-:Y:S08]  /*6290*/  HMMA.16816.F32 R56, R60.reuse, R204, RZ ;  /* 0x000000cc3c38723c */ /* 0x044ff000000018ff */
[-C--:B------:R-:W-:Y:S08]  /*62a0*/  HMMA.16816.F32 R60, R60, R206.reuse, RZ ;  /* 0x000000ce3c3c723c */ /* 0x080ff000000018ff */
[----:B------:R-:W-:Y:S01]  /*62b0*/  HMMA.16816.F32 R64, R64, R206, RZ ;  /* 0x000000ce4040723c */ /* 0x000fe200000018ff */
[----:B------:R-:W-:Y:S07]  /*62c0*/  LDSM.16.M88.4 R204, [R246+0x8100] ;  /* 0x00810000f6cc783b */ /* 0x000fee0000000200 */
[-C--:B------:R-:W-:Y:S08]  /*62d0*/  HMMA.16816.F32 R4, R208, R212.reuse, R4 ;  /* 0x000000d4d004723c */ /* 0x080ff00000001804 */
[C---:B------:R-:W-:Y:S08]  /*62e0*/  HMMA.16816.F32 R8, R216.reuse, R212, R8 ;  /* 0x000000d4d808723c */ /* 0x040ff00000001808 */
[-C--:B------:R-:W-:Y:S08]  /*62f0*/  HMMA.16816.F32 R12, R216, R214.reuse, R12 ;  /* 0x000000d6d80c723c */ /* 0x080ff0000000180c */
[C---:B------:R-:W-:Y:S01]  /*6300*/  HMMA.16816.F32 R16, R208.reuse, R214, R16 ;  /* 0x000000d6d010723c */ /* 0x040fe20000001810 */
[----:B------:R-:W1:Y:S07]  /*6310*/  LDSM.16.M88.4 R212, [R245+0x4100] ;  /* 0x00410000f5d4783b */ /* 0x000e6e0000000200 */
[-C--:B------:R-:W-:Y:S08]  /*6320*/  HMMA.16816.F32 R20, R208, R220.reuse, R20 ;  /* 0x000000dcd014723c */ /* 0x080ff00000001814 */
[C---:B------:R-:W-:Y:S08]  /*6330*/  HMMA.16816.F32 R24, R216.reuse, R220, R24 ;  /* 0x000000dcd818723c */ /* 0x040ff00000001818 */
[-C--:B------:R-:W-:Y:S08]  /*6340*/  HMMA.16816.F32 R28, R216, R222.reuse, R28 ;  /* 0x000000ded81c723c */ /* 0x080ff0000000181c */
[C---:B------:R-:W-:Y:S01]  /*6350*/  HMMA.16816.F32 R32, R208.reuse, R222, R32 ;  /* 0x000000ded020723c */ /* 0x040fe20000001820 */
[----:B------:R-:W2:Y:S07]  /*6360*/  LDSM.16.M88.4 R220, [R246+0xa100] ;  /* 0x00a10000f6dc783b */ /* 0x000eae0000000200 */
[-C--:B------:R-:W-:Y:S08]  /*6370*/  HMMA.16816.F32 R36, R208, R224.reuse, R36 ;  /* 0x000000e0d024723c */ /* 0x080ff00000001824 */
[C---:B------:R-:W-:Y:S08]  /*6380*/  HMMA.16816.F32 R40, R216.reuse, R224, R40 ;  /* 0x000000e0d828723c */ /* 0x040ff00000001828 */
[-C--:B------:R-:W-:Y:S08]  /*6390*/  HMMA.16816.F32 R44, R216, R226.reuse, R44 ;  /* 0x000000e2d82c723c */ /* 0x080ff0000000182c */
[C---:B------:R-:W-:Y:S01]  /*63a0*/  HMMA.16816.F32 R48, R208.reuse, R226, R48 ;  /* 0x000000e2d030723c */ /* 0x040fe20000001830 */
[----:B------:R-:W-:Y:S07]  /*63b0*/  LDSM.16.M88.4 R224, [R245+0x5900] ;  /* 0x00590000f5e0783b */ /* 0x000fee0000000200 */
[-C--:B------:R-:W-:Y:S08]  /*63c0*/  HMMA.16816.F32 R52, R208, R228.reuse, R52 ;  /* 0x000000e4d034723c */ /* 0x080ff00000001834 */
[C---:B------:R-:W-:Y:S08]  /*63d0*/  HMMA.16816.F32 R56, R216.reuse, R228, R56 ;  /* 0x000000e4d838723c */ /* 0x040ff00000001838 */
[-C--:B------:R-:W-:Y:S01]  /*63e0*/  HMMA.16816.F32 R60, R216, R230.reuse, R60 ;  /* 0x000000e6d83c723c */ /* 0x080fe2000000183c */
[----:B------:R-:W-:Y:S07]  /*63f0*/  LDSM.16.M88.4 R216, [R245+0x5100] ;  /* 0x00510000f5d8783b */ /* 0x000fee0000000200 */
[----:B------:R-:W-:Y:S01]  /*6400*/  HMMA.16816.F32 R64, R208, R230, R64 ;  /* 0x000000e6d040723c */ /* 0x000fe20000001840 */
[----:B------:R-:W3:Y:S07]  /*6410*/  LDSM.16.M88.4 R208, [R245+0x4900] ;  /* 0x00490000f5d0783b */ /* 0x000eee0000000200 */
[-C--:B-1----:R-:W-:Y:S08]  /*6420*/  HMMA.16816.F32 R4, R204, R212.reuse, R4 ;  /* 0x000000d4cc04723c */ /* 0x082ff00000001804 */
[C---:B--2---:R-:W-:Y:S08]  /*6430*/  HMMA.16816.F32 R8, R220.reuse, R212, R8 ;  /* 0x000000d4dc08723c */ /* 0x044ff00000001808 */
[-C--:B------:R-:W-:Y:S08]  /*6440*/  HMMA.16816.F32 R12, R220, R214.reuse, R12 ;  /* 0x000000d6dc0c723c */ /* 0x080ff0000000180c */
[C---:B------:R-:W-:Y:S01]  /*6450*/  HMMA.16816.F32 R16, R204.reuse, R214, R16 ;  /* 0x000000d6cc10723c */ /* 0x040fe20000001810 */
[----:B------:R-:W-:Y:S07]  /*6460*/  LDSM.16.M88.4 R212, [R236] ;  /* 0x00000000ecd4783b */ /* 0x000fee0000000200 */
[-C--:B---3--:R-:W-:Y:S08]  /*6470*/  HMMA.16816.F32 R20, R204, R208.reuse, R20 ;  /* 0x000000d0cc14723c */ /* 0x088ff00000001814 */
        /* <DEDUP_REMOVED lines=11> */
[-C--:B------:R-:W-:Y:S01]  /*6530*/  HMMA.16816.F32 R60, R220, R226.reuse, R60 ;  /* 0x000000e2dc3c723c */ /* 0x080fe2000000183c */
[----:B------:R-:W-:Y:S07]  /*6540*/  LDSM.16.M88.4 R220, [R236+0x1000] ;  /* 0x00100000ecdc783b */ /* 0x000fee0000000200 */
[----:B------:R-:W-:Y:S01]  /*6550*/  HMMA.16816.F32 R64, R204, R226, R64 ;  /* 0x000000e2cc40723c */ /* 0x000fe20000001840 */
[----:B------:R-:W3:Y:S07]  /*6560*/  LDSM.16.M88.4 R204, [R236+0x800] ;  /* 0x00080000eccc783b */ /* 0x000eee0000000200 */
[-C--:B-1----:R-:W-:Y:S01]  /*6570*/  HMMA.16816.F32 R4, R208, R212.reuse, R4 ;  /* 0x000000d4d004723c */ /* 0x082fe20000001804 */
[----:B------:R-:W1:Y:S07]  /*6580*/  LDSM.16.M88.4 R224, [R236+0x1800] ;  /* 0x00180000ece0783b */ /* 0x000e6e0000000200 */
[C---:B--2---:R-:W-:Y:S08]  /*6590*/  HMMA.16816.F32 R8, R216.reuse, R212, R8 ;  /* 0x000000d4d808723c */ /* 0x044ff00000001808 */
[-C--:B------:R-:W-:Y:S08]  /*65a0*/  HMMA.16816.F32 R12, R216, R214.reuse, R12 ;  /* 0x000000d6d80c723c */ /* 0x080ff0000000180c */
[C---:B------:R-:W-:Y:S01]  /*65b0*/  HMMA.16816.F32 R16, R208.reuse, R214, R16 ;  /* 0x000000d6d010723c */ /* 0x040fe20000001810 */
[----:B------:R-:W-:Y:S07]  /*65c0*/  LDSM.16.M88.4 R212, [R250+0x6100] ;  /* 0x00610000fad4783b */ /* 0x000fee0000000200 */
[-C--:B---3--:R-:W-:Y:S08]  /*65d0*/  HMMA.16816.F32 R20, R208, R204.reuse, R20 ;  /* 0x000000ccd014723c */ /* 0x088ff00000001814 */
        /* <DEDUP_REMOVED lines=8> */
[----:B------:R-:W3:Y:S07]  /*6660*/  LDSM.16.M88.4 R220, [R251+0xe100] ;  /* 0x00e10000fbdc783b */ /* 0x000eee0000000200 */
[-C--:B-1----:R-:W-:Y:S08]  /*6670*/  HMMA.16816.F32 R52, R208, R224.reuse, R52 ;  /* 0x000000e0d034723c */ /* 0x082ff00000001834 */
[C---:B------:R-:W-:Y:S08]  /*6680*/  HMMA.16816.F32 R56, R216.reuse, R224, R56 ;  /* 0x000000e0d838723c */ /* 0x040ff00000001838 */
[-C--:B------:R-:W-:Y:S01]  /*6690*/  HMMA.16816.F32 R60, R216, R226.reuse, R60 ;  /* 0x000000e2d83c723c */ /* 0x080fe2000000183c */
[----:B------:R-:W-:Y:S07]  /*66a0*/  LDSM.16.M88.4 R216, [R250+0x7100] ;  /* 0x00710000fad8783b */ /* 0x000fee0000000200 */
[----:B------:R-:W-:Y:S01]  /*66b0*/  HMMA.16816.F32 R64, R208, R226, R64 ;  /* 0x000000e2d040723c */ /* 0x000fe20000001840 */
[----:B------:R-:W1:Y:S07]  /*66c0*/  LDSM.16.M88.4 R208, [R250+0x6900] ;  /* 0x00690000fad0783b */ /* 0x000e6e0000000200 */
[-C--:B--2---:R-:W-:Y:S01]  /*66d0*/  HMMA.16816.F32 R4, R204, R212.reuse, R4 ;  /* 0x000000d4cc04723c */ /* 0x084fe20000001804 */
[----:B------:R-:W2:Y:S07]  /*66e0*/  LDSM.16.M88.4 R224, [R250+0x7900] ;  /* 0x00790000fae0783b */ /* 0x000eae0000000200 */
[C---:B---3--:R-:W-:Y:S08]  /*66f0*/  HMMA.16816.F32 R8, R220.reuse, R212, R8 ;  /* 0x000000d4dc08723c */ /* 0x048ff00000001808 */
[-C--:B------:R-:W-:Y:S08]  /*6700*/  HMMA.16816.F32 R12, R220, R214.reuse, R12 ;  /* 0x000000d6dc0c723c */ /* 0x080ff0000000180c */
[C---:B------:R-:W-:Y:S01]  /*6710*/  HMMA.16816.F32 R16, R204.reuse, R214, R16 ;  /* 0x000000d6cc10723c */ /* 0x040fe20000001810 */
[----:B------:R-:W-:Y:S07]  /*6720*/  LDSM.16.M88.4 R212, [R235] ;  /* 0x00000000ebd4783b */ /* 0x000fee0000000200 */
[-C--:B-1----:R-:W-:Y:S08]  /*6730*/  HMMA.16816.F32 R20, R204, R208.reuse, R20 ;  /* 0x000000d0cc14723c */ /* 0x082ff00000001814 */
        /* <DEDUP_REMOVED lines=8> */
[----:B------:R-:W3:Y:S07]  /*67c0*/  LDSM.16.M88.4 R216, [R247+0xe100] ;  /* 0x00e10000f7d8783b */ /* 0x000eee0000000200 */
[-C--:B--2---:R-:W-:Y:S08]  /*67d0*/  HMMA.16816.F32 R52, R204, R224.reuse, R52 ;  /* 0x000000e0cc34723c */ /* 0x084ff00000001834 */
[C---:B------:R-:W-:Y:S08]  /*67e0*/  HMMA.16816.F32 R56, R220.reuse, R224, R56 ;  /* 0x000000e0dc38723c */ /* 0x040ff00000001838 */
[-C--:B------:R-:W-:Y:S01]  /*67f0*/  HMMA.16816.F32 R60, R220, R226.reuse, R60 ;  /* 0x000000e2dc3c723c */ /* 0x080fe2000000183c */
[----:B------:R-:W-:Y:S07]  /*6800*/  LDSM.16.M88.4 R220, [R233] ;  /* 0x00000000e9dc783b */ /* 0x000fee0000000200 */
[----:B------:R-:W-:Y:S01]  /*6810*/  HMMA.16816.F32 R64, R204, R226, R64 ;  /* 0x000000e2cc40723c */ /* 0x000fe20000001840 */
[----:B------:R-:W2:Y:S07]  /*6820*/  LDSM.16.M88.4 R204, [R234] ;  /* 0x00000000eacc783b */ /* 0x000eae0000000200 */
[-C--:B-1----:R-:W-:Y:S01]  /*6830*/  HMMA.16816.F32 R4, R208, R212.reuse, R4 ;  /* 0x000000d4d004723c */ /* 0x082fe20000001804 */
[----:B------:R-:W1:Y:S07]  /*6840*/  LDSM.16.M88.4 R224, [R232] ;  /* 0x00000000e8e0783b */ /* 0x000e6e0000000200 */
[C---:B---3--:R-:W-:Y:S08]  /*6850*/  HMMA.16816.F32 R8, R216.reuse, R212, R8 ;  /* 0x000000d4d808723c */ /* 0x048ff00000001808 */
[-C--:B------:R-:W-:Y:S08]  /*6860*/  HMMA.16816.F32 R12, R216, R214.reuse, R12 ;  /* 0x000000d6d80c723c */ /* 0x080ff0000000180c */
[C---:B------:R-:W-:Y:S01]  /*6870*/  HMMA.16816.F32 R16, R208.reuse, R214, R16 ;  /* 0x000000d6d010723c */ /* 0x040fe20000001810 */
[----:B------:R-:W-:Y:S07]  /*6880*/  LDSM.16.M88.4 R212, [R245+0x6100] ;  /* 0x00610000f5d4783b */ /* 0x000fee0000000200 */
[-C--:B--2---:R-:W-:Y:S08]  /*6890*/  HMMA.16816.F32 R20, R208, R204.reuse, R20 ;  /* 0x000000ccd014723c */ /* 0x084ff00000001814 */
        /* <DEDUP_REMOVED lines=12> */
[----:B------:R-:W1:Y:S07]  /*6960*/  LDSM.16.M88.4 R216, [R245+0x6900] ;  /* 0x00690000f5d8783b */ /* 0x000e6e0000000200 */
[----:B------:R-:W-:Y:S01]  /*6970*/  HMMA.16816.F32 R64, R208, R226, R64 ;  /* 0x000000e2d040723c */ /* 0x000fe20000001840 */
[----:B------:R-:W4:Y:S07]  /*6980*/  LDSM.16.M88.4 R208, [R245+0x7100] ;  /* 0x00710000f5d0783b */ /* 0x000f2e0000000200 */
[-C--:B--2---:R-:W-:Y:S01]  /*6990*/  HMMA.16816.F32 R4, R204, R212.reuse, R4 ;  /* 0x000000d4cc04723c */ /* 0x084fe20000001804 */
[----:B------:R-:W2:Y:S07]  /*69a0*/  LDSM.16.M88.4 R224, [R245+0x7900] ;  /* 0x00790000f5e0783b */ /* 0x000eae0000000200 */
[C---:B---3--:R-:W-:Y:S08]  /*69b0*/  HMMA.16816.F32 R8, R220.reuse, R212, R8 ;  /* 0x000000d4dc08723c */ /* 0x048ff00000001808 */
[-C--:B------:R-:W-:Y:S08]  /*69c0*/  HMMA.16816.F32 R12, R220, R214.reuse, R12 ;  /* 0x000000d6dc0c723c */ /* 0x080ff0000000180c */
[C---:B------:R-:W-:Y:S01]  /*69d0*/  HMMA.16816.F32 R16, R204.reuse, R214, R16 ;  /* 0x000000d6cc10723c */ /* 0x040fe20000001810 */
[----:B------:R-:W-:Y:S07]  /*69e0*/  LDSM.16.M88.4 R212, [R244+0xc100] ;  /* 0x00c10000f4d4783b */ /* 0x000fee0000000200 */
[-C--:B-1----:R-:W-:Y:S08]  /*69f0*/  HMMA.16816.F32 R20, R204, R216.reuse, R20 ;  /* 0x000000d8cc14723c */ /* 0x082ff00000001814 */
[C---:B------:R-:W-:Y:S08]  /*6a00*/  HMMA.16816.F32 R24, R220.reuse, R216, R24 ;  /* 0x000000d8dc18723c */ /* 0x040ff00000001818 */
[-C--:B------:R-:W-:Y:S08]  /*6a10*/  HMMA.16816.F32 R28, R220, R218.reuse, R28 ;  /* 0x000000dadc1c723c */ /* 0x080ff0000000181c */
[C---:B------:R-:W-:Y:S01]  /*6a20*/  HMMA.16816.F32 R32, R204.reuse, R218, R32 ;  /* 0x000000dacc20723c */ /* 0x040fe20000001820 */
[----:B------:R-:W1:Y:S07]  /*6a30*/  LDSM.16.M88.4 R216, [R236+0x2000] ;  /* 0x00200000ecd8783b */ /* 0x000e6e0000000200 */
[-C--:B----4-:R-:W-:Y:S08]  /*6a40*/  HMMA.16816.F32 R36, R204, R208.reuse, R36 ;  /* 0x000000d0cc24723c */ /* 0x090ff00000001824 */
[C---:B------:R-:W-:Y:S08]  /*6a50*/  HMMA.16816.F32 R40, R220.reuse, R208, R40 ;  /* 0x000000d0dc28723c */ /* 0x040ff00000001828 */
[-C--:B------:R-:W-:Y:S08]  /*6a60*/  HMMA.16816.F32 R44, R220, R210.reuse, R44 ;  /* 0x000000d2dc2c723c */ /* 0x080ff0000000182c */
[C---:B------:R-:W-:Y:S01]  /*6a70*/  HMMA.16816.F32 R48, R204.reuse, R210, R48 ;  /* 0x000000d2cc30723c */ /* 0x040fe20000001830 */
[----:B------:R-:W3:Y:S07]  /*6a80*/  LDSM.16.M88.4 R208, [R243+0xe100] ;  /* 0x00e10000f3d0783b */ /* 0x000eee0000000200 */
[-C--:B--2---:R-:W-:Y:S08]  /*6a90*/  HMMA.16816.F32 R52, R204, R224.reuse, R52 ;  /* 0x000000e0cc34723c */ /* 0x084ff00000001834 */
[C---:B------:R-:W-:Y:S08]  /*6aa0*/  HMMA.16816.F32 R56, R220.reuse, R224, R56 ;  /* 0x000000e0dc38723c */ /* 0x040ff00000001838 */
[-C--:B------:R-:W-:Y:S08]  /*6ab0*/  HMMA.16816.F32 R60, R220, R226.reuse, R60 ;  /* 0x000000e2dc3c723c */ /* 0x080ff0000000183c */
[----:B------:R-:W-:Y:S08]  /*6ac0*/  HMMA.16816.F32 R64, R204, R226, R64 ;  /* 0x000000e2cc40723c */ /* 0x000ff00000001840 */
[-C--:B-1----:R-:W-:Y:S08]  /*6ad0*/  HMMA.16816.F32 R4, R212, R216.reuse, R4 ;  /* 0x000000d8d404723c */ /* 0x082ff00000001804 */
[C---:B---3--:R-:W-:Y:S08]  /*6ae0*/  HMMA.16816.F32 R8, R208.reuse, R216, R8 ;  /* 0x000000d8d008723c */ /* 0x048ff00000001808 */
[-C--:B------:R-:W-:Y:S08]  /*6af0*/  HMMA.16816.F32 R12, R208, R218.reuse, R12 ;  /* 0x000000dad00c723c */ /* 0x080ff0000000180c */
        /* <DEDUP_REMOVED lines=14> */
[----:B------:R-:W-:Y:S02]  /*6be0*/  FMUL.FTZ R16, R16, c[0x0][0x320] ;  /* 0x0000c80010107a20 */ /* 0x000fe40000410000 */
[----:B------:R-:W-:Y:S02]  /*6bf0*/  FMUL.FTZ R17, R17, c[0x0][0x320] ;  /* 0x0000c80011117a20 */ /* 0x000fe40000410000 */
[----:B------:R-:W-:Y:S02]  /*6c00*/  FMUL.FTZ R18, R18, c[0x0][0x320] ;  /* 0x0000c80012127a20 */ /* 0x000fe40000410000 */
[----:B------:R-:W-:Y:S03]  /*6c10*/  FMUL.FTZ R19, R19, c[0x0][0x320] ;  /* 0x0000c80013137a20 */ /* 0x000fe60000410000 */
[----:B------:R-:W-:Y:S10]  /*6c20*/  MUFU.TANH R206, R8 ;  /* 0x0000000800ce7308 */ /* 0x000ff40000002400 */
[----:B------:R-:W-:Y:S01]  /*6c30*/  MUFU.TANH R217, R9 ;  /* 0x0000000900d97308 */ /* 0x000fe20000002400 */
[----:B-1----:R-:W1:Y:S09]  /*6c40*/  LDSM.16.M88.4 R4, [R236+0x2800] ;  /* 0x00280000ec04783b */ /* 0x002e720000000200 */
[----:B------:R-:W-:Y:S10]  /*6c50*/  MUFU.TANH R207, R10 ;  /* 0x0000000a00cf7308 */ /* 0x000ff40000002400 */
[----:B------:R2:W-:Y:S10]  /*6c60*/  MUFU.TANH R205, R11 ;  /* 0x0000000b00cd7308 */ /* 0x0005f40000002400 */
[----:B------:R3:W-:Y:S10]  /*6c70*/  MUFU.TANH R221, R12 ;  /* 0x0000000c00dd7308 */ /* 0x0007f40000002400 */
[----:B------:R4:W-:Y:S01]  /*6c80*/  MUFU.TANH R220, R13 ;  /* 0x0000000d00dc7308 */ /* 0x0009e20000002400 */
[----:B--2---:R-:W2:Y:S01]  /*6c90*/  LDSM.16.M88.4 R8, [R236+0x3000] ;  /* 0x00300000ec08783b */ /* 0x004ea20000000200 */
[-C--:B-1----:R-:W-:Y:S08]  /*6ca0*/  HMMA.16816.F32 R20, R212, R4.reuse, R20 ;  /* 0x00000004d414723c */ /* 0x082ff00000001814 */
[----:B------:R-:W-:Y:S01]  /*6cb0*/  MUFU.TANH R218, R16 ;  /* 0x0000001000da7308 */ /* 0x000fe20000002400 */
[C---:B------:R-:W-:Y:S04]  /*6cc0*/  HMMA.16816.F32 R24, R208.reuse, R4, R24 ;  /* 0x00000004d018723c */ /* 0x040fe80000001818 */
[----:B---3--:R-:W-:Y:S05]  /*6cd0*/  FMUL.FTZ R12, R14, c[0x0][0x320] ;  /* 0x0000c8000e0c7a20 */ /* 0x008fea0000410000 */
[----:B------:R1:W-:Y:S01]  /*6ce0*/  MUFU.TANH R219, R17 ;  /* 0x0000001100db7308 */ /* 0x0003e20000002400 */
[-C--:B------:R-:W-:Y:S03]  /*6cf0*/  HMMA.16816.F32 R28, R208, R6.reuse, R28 ;  /* 0x00000006d01c723c */ /* 0x080fe6000000181c */
[----:B----4-:R-:W-:Y:S05]  /*6d00*/  FMUL.FTZ R13, R15, c[0x0][0x320] ;  /* 0x0000c8000f0d7a20 */ /* 0x010fea0000410000 */
[C---:B------:R-:W-:Y:S01]  /*6d10*/  HMMA.16816.F32 R32, R212.reuse, R6, R32 ;  /* 0x00000006d420723c */ /* 0x040fe20000001820 */
[----:B------:R-:W-:Y:S01]  /*6d20*/  MUFU.TANH R230, R18 ;  /* 0x0000001200e67308 */ /* 0x000fe20000002400 */
[----:B------:R-:W3:Y:S01]  /*6d30*/  LDSM.16.M88.4 R4, [R236+0x3800] ;  /* 0x00380000ec04783b */ /* 0x000ee20000000200 */
[----:B------:R-:W-:Y:S04]  /*6d40*/  DEPBAR.LE SB0, 0x0 ;  /* 0x000080000000791a */ /* 0x000fe80000000000 */
[----:B------:R-:W-:Y:S02]  /*6d50*/  FMUL.FTZ R20, R20, c[0x0][0x320] ;  /* 0x0000c80014147a20 */ /* 0x000fe40000410000 */
[----:B------:R-:W-:Y:S02]  /*6d60*/  FMUL.FTZ R26, R26, c[0x0][0x320] ;  /* 0x0000c8001a1a7a20 */ /* 0x000fe40000410000 */
[----:B------:R4:W-:Y:S01]  /*6d70*/  MUFU.TANH R223, R19 ;  /* 0x0000001300df7308 */ /* 0x0009e20000002400 */
[----:B------:R-:W-:Y:S01]  /*6d80*/  BAR.SYNC.DEFER_BLOCKING 0x0 ;  /* 0x0000000000007b1d */ /* 0x000fe20000010000 */
[----:B------:R-:W-:Y:S01]  /*6d90*/  FMUL.FTZ R27, R27, c[0x0][0x320] ;  /* 0x0000c8001b1b7a20 */ /* 0x000fe20000410000 */
[-C--:B--2---:R-:W-:Y:S05]  /*6da0*/  HMMA.16816.F32 R36, R212, R8.reuse, R36 ;  /* 0x00000008d424723c */ /* 0x084fea0000001824 */
[----:B------:R-:W-:Y:S02]  /*6db0*/  FMUL.FTZ R29, R29, c[0x0][0x320] ;  /* 0x0000c8001d1d7a20 */ /* 0x000fe40000410000 */
[----:B------:R2:W-:Y:S01]  /*6dc0*/  MUFU.TANH R225, R26 ;  /* 0x0000001a00e17308 */ /* 0x0005e20000002400 */
[----:B------:R-:W-:Y:S01]  /*6dd0*/  FMUL.FTZ R30, R30, c[0x0][0x320] ;  /* 0x0000c8001e1e7a20 */ /* 0x000fe20000410000 */
[C---:B------:R-:W-:Y:S04]  /*6de0*/  HMMA.16816.F32 R40, R208.reuse, R8, R40 ;  /* 0x00000008d028723c */ /* 0x040fe80000001828 */
[----:B------:R-:W-:Y:S02]  /*6df0*/  FMUL.FTZ R31, R31, c[0x0][0x320] ;  /* 0x0000c8001f1f7a20 */ /* 0x000fe40000410000 */
[----:B-1----:R-:W-:Y:S02]  /*6e00*/  FMUL.FTZ R17, R22, c[0x0][0x320] ;  /* 0x0000c80016117a20 */ /* 0x002fe40000410000 */
[----:B------:R1:W-:Y:S01]  /*6e10*/  MUFU.TANH R224, R27 ;  /* 0x0000001b00e07308 */ /* 0x0003e20000002400 */
[-C--:B------:R-:W-:Y:S03]  /*6e20*/  HMMA.16816.F32 R44, R208, R10.reuse, R44 ;  /* 0x0000000ad02c723c */ /* 0x080fe6000000182c */
[----:B----4-:R-:W-:Y:S02]  /*6e30*/  FMUL.FTZ R19, R21, c[0x0][0x320] ;  /* 0x0000c80015137a20 */ /* 0x010fe40000410000 */
[----:B------:R-:W-:Y:S02]  /*6e40*/  FMUL.FTZ R16, R23, c[0x0][0x320] ;  /* 0x0000c80017107a20 */ /* 0x000fe40000410000 */
[----:B------:R-:W-:Y:S01]  /*6e50*/  FMUL.FTZ R14, R24, c[0x0][0x320] ;  /* 0x0000c800180e7a20 */ /* 0x000fe20000410000 */
[C---:B------:R-:W-:Y:S01]  /*6e60*/  HMMA.16816.F32 R48, R212.reuse, R10, R48 ;  /* 0x0000000ad430723c */ /* 0x040fe20000001830 */
[----:B------:R4:W-:Y:S03]  /*6e70*/  MUFU.TANH R228, R29 ;  /* 0x0000001d00e47308 */ /* 0x0009e60000002400 */
[----:B------:R-:W-:Y:S02]  /*6e80*/  FMUL.FTZ R15, R25, c[0x0][0x320] ;  /* 0x0000c800190f7a20 */ /* 0x000fe40000410000 */
[----:B------:R-:W-:Y:S02]  /*6e90*/  FMUL.FTZ R18, R28, c[0x0][0x320] ;  /* 0x0000c8001c127a20 */ /* 0x000fe40000410000 */
[----:B------:R-:W-:Y:S01]  /*6ea0*/  FMUL.FTZ R43, R43, c[0x0][0x320] ;  /* 0x0000c8002b2b7a20 */ /* 0x000fe20000410000 */
[-C--:B---3--:R-:W-:Y:S02]  /*6eb0*/  HMMA.16816.F32 R52, R212, R4.reuse, R52 ;  /* 0x00000004d434723c */ /* 0x088fe40000001834 */
[----:B------:R-:W-:Y:S01]  /*6ec0*/  MUFU.TANH R227, R30 ;  /* 0x0000001e00e37308 */ /* 0x000fe20000002400 */
[----:B--2---:R-:W-:Y:S02]  /*6ed0*/  FMUL.FTZ R26, R32, c[0x0][0x320] ;  /* 0x0000c800201a7a20 */ /* 0x004fe40000410000 */
[----:B------:R-:W-:Y:S02]  /*6ee0*/  FMUL.FTZ R22, R34, c[0x0][0x320] ;  /* 0x0000c80022167a20 */ /* 0x000fe40000410000 */
[----:B-1----:R-:W-:Y:S01]  /*6ef0*/  FMUL.FTZ R27, R33, c[0x0][0x320] ;  /* 0x0000c800211b7a20 */ /* 0x002fe20000410000 */
[C---:B------:R-:W-:Y:S04]  /*6f00*/  HMMA.16816.F32 R56, R208.reuse, R4, R56 ;  /* 0x00000004d038723c */ /* 0x040fe80000001838 */
[----:B------:R1:W-:Y:S01]  /*6f10*/  MUFU.TANH R226, R31 ;  /* 0x0000001f00e27308 */ /* 0x0003e20000002400 */
[----:B------:R-:W-:Y:S02]  /*6f20*/  FMUL.FTZ R21, R35, c[0x0][0x320] ;  /* 0x0000c80023157a20 */ /* 0x000fe40000410000 */
[----:B------:R-:W-:Y:S01]  /*6f30*/  FMUL.FTZ R28, R37, c[0x0][0x320] ;  /* 0x0000c800251c7a20 */ /* 0x000fe20000410000 */
[-C--:B------:R-:W-:Y:S04]  /*6f40*/  HMMA.16816.F32 R60, R208, R6.reuse, R60 ;  /* 0x00000006d03c723c */ /* 0x080fe8000000183c */
[----:B----4-:R-:W-:Y:S02]  /*6f50*/  FMUL.FTZ R29, R36, c[0x0][0x320] ;  /* 0x0000c800241d7a20 */ /* 0x010fe40000410000 */
[----:B------:R-:W2:Y:S01]  /*6f60*/  MUFU.TANH R0, R43 ;  /* 0x0000002b00007308 */ /* 0x000ea20000002400 */
[----:B------:R-:W-:Y:S01]  /*6f70*/  FMUL.FTZ R25, R38, c[0x0][0x320] ;  /* 0x0000c80026197a20 */ /* 0x000fe20000410000 */
[----:B------:R-:W-:Y:S04]  /*6f80*/  HMMA.16816.F32 R64, R212, R6, R64 ;  /* 0x00000006d440723c */ /* 0x000fe80000001840 */
[----:B------:R-:W-:Y:S02]  /*6f90*/  FMUL.FTZ R24, R39, c[0x0][0x320] ;  /* 0x0000c80027187a20 */ /* 0x000fe40000410000 */
[----:B------:R-:W-:Y:S02]  /*6fa0*/  FMUL.FTZ R8, R40, c[0x0][0x320] ;  /* 0x0000c80028087a20 */ /* 0x000fe40000410000 */
[----:B------:R-:W3:Y:S01]  /*6fb0*/  MUFU.TANH R2, R2 ;  /* 0x0000000200027308 */ /* 0x000ee20000002400 */
[----:B------:R-:W-:Y:S03]  /*6fc0*/  FMUL.FTZ R9, R41, c[0x0][0x320] ;  /* 0x0000c80029097a20 */ /* 0x000fe60000410000 */
[----:B------:R-:W-:Y:S02]  /*6fd0*/  FMUL.FTZ R23, R44, c[0x0][0x320] ;  /* 0x0000c8002c177a20 */ /* 0x000fe40000410000 */
[----:B------:R-:W-:Y:S02]  /*6fe0*/  FMUL.FTZ R10, R45, c[0x0][0x320] ;  /* 0x0000c8002d0a7a20 */ /* 0x000fe40000410000 */
[----:B------:R-:W-:Y:S02]  /*6ff0*/  FMUL.FTZ R37, R48, c[0x0][0x320] ;  /* 0x0000c80030257a20 */ /* 0x000fe40000410000 */
[----:B------:R-:W4:Y:S01]  /*7000*/  MUFU.TANH R12, R12 ;  /* 0x0000000c000c7308 */ /* 0x000f220000002400 */
[----:B------:R-:W-:Y:S02]  /*7010*/  FMUL.FTZ R36, R49, c[0x0][0x320] ;  /* 0x0000c80031247a20 */ /* 0x000fe40000410000 */
[----:B-1----:R-:W-:Y:S01]  /*7020*/  FMUL.FTZ R31, R50, c[0x0][0x320] ;  /* 0x0000c800321f7a20 */ /* 0x002fe20000410000 */
[----:B--2---:R1:W-:Y:S01]  /*7030*/  STL [R1+0x44], R0 ;  /* 0x0000440001007387 */ /* 0x0043e20000100800 */
[----:B------:R-:W-:Y:S02]  /*7040*/  FMUL.FTZ R30, R51, c[0x0][0x320] ;  /* 0x0000c800331e7a20 */ /* 0x000fe40000410000 */
[----:B------:R-:W-:Y:S02]  /*7050*/  FMUL.FTZ R38, R52, c[0x0][0x320] ;  /* 0x0000c80034267a20 */ /* 0x000fe40000410000 */
[----:B------:R-:W-:Y:S01]  /*7060*/  FMUL.FTZ R39, R53, c[0x0][0x320] ;  /* 0x0000c80035277a20 */ /* 0x000fe20000410000 */
[----:B------:R-:W2:Y:S01]  /*7070*/  MUFU.TANH R13, R13 ;  /* 0x0000000d000d7308 */ /* 0x000ea20000002400 */
        /* <DEDUP_REMOVED lines=53> */
[----:B------:R1:W1:Y:S10]  /*73d0*/  MUFU.TANH R202, R62 ;  /* 0x0000003e00ca7308 */ /* 0x0002740000002400 */
[----:B------:R1:W1:Y:S10]  /*73e0*/  MUFU.TANH R201, R63 ;  /* 0x0000003f00c97308 */ /* 0x0002740000002400 */
[----:B------:R1:W1:Y:S10]  /*73f0*/  MUFU.TANH R211, R64 ;  /* 0x0000004000d37308 */ /* 0x0002740000002400 */
[----:B------:R-:W1:Y:S10]  /*7400*/  MUFU.TANH R41, R41 ;  /* 0x0000002900297308 */ /* 0x000e740000002400 */
[----:B------:R1:W1:Y:S10]  /*7410*/  MUFU.TANH R209, R66 ;  /* 0x0000004200d17308 */ /* 0x0002740000002400 */
[----:B------:R-:W1:Y:S02]  /*7420*/  MUFU.TANH R40, R40 ;  /* 0x0000002800287308 */ /* 0x000e640000002400 */
[----:B-1234-:R-:W-:-:S05]  /*7430*/  @P0 BRA `(.L_x_711) ;  /* 0xffffe4a000000947 */ /* 0x01efca000383ffff */
.L_x_710:
[----:B----4-:R-:W2:Y:S01]  /*7440*/  LDL.LU R51, [R1+0x44] ;  /* 0x0000440001337983 */ /* 0x010ea20000300800 */
        /* <DEDUP_REMOVED lines=39> */
[----:B------:R-:W1:Y:S01]  /*76c0*/  SHFL.BFLY PT, R6, R42, 0x2, 0x1f ;  /* 0x0c401f002a067f89 */ /* 0x000e6200000e0000 */
        /* <DEDUP_REMOVED lines=12> */
[----:B------:R-:W3:Y:S01]  /*7790*/  SHFL.BFLY PT, R11, R4, 0x2, 0x1f ;  /* 0x0c401f00040b7f89 */ /* 0x000ee200000e0000 */
[----:B------:R-:W-:Y:S02]  /*77a0*/  FMNMX.FTZ R0, R33, R0, !PT ;  /* 0x0000000021007209 */ /* 0x000fe40007810000 */
[----:B------:R-:W-:Y:S02]  /*77b0*/  FMNMX.FTZ R3, R225, R3, !PT ;  /* 0x00000003e1037209 */ /* 0x000fe40007810000 */
[----:B------:R-:W-:Y:S02]  /*77c0*/  FMNMX.FTZ R0, R7, R0, !PT ;  /* 0x0000000007007209 */ /* 0x000fe40007810000 */
[----:B------:R-:W-:Y:S02]  /*77d0*/  FMNMX.FTZ R3, R224, R3, !PT ;  /* 0x00000003e0037209 */ /* 0x000fe40007810000 */
[----:B------:R-:W-:Y:S02]  /*77e0*/  MOV R54, R231 ;  /* 0x000000e700367202 */ /* 0x000fe40000000f00 */
[----:B------:R-:W-:Y:S02]  /*77f0*/  FMNMX.FTZ R3, R227, R3, !PT ;  /* 0x00000003e3037209 */ /* 0x000fe40007810000 */
[----:B------:R-:W-:Y:S02]  /*7800*/  MOV R63, R196 ;  /* 0x000000c4003f7202 */ /* 0x000fe40000000f00 */
[----:B------:R-:W-:Y:S02]  /*7810*/  FMNMX.FTZ R3, R226, R3, !PT ;  /* 0x00000003e2037209 */ /* 0x000fe40007810000 */
[----:B------:R-:W-:Y:S02]  /*7820*/  MOV R58, R229 ;  /* 0x000000e5003a7202 */ /* 0x000fe40000000f00 */
[----:B------:R-:W-:Y:S02]  /*7830*/  FMNMX.FTZ R3, R54, R3, !PT ;  /* 0x0000000336037209 */ /* 0x000fe40007810000 */
[----:B------:R-:W-:Y:S01]  /*7840*/  ISETP.LT.AND P0, PT, RZ, UR7, PT ;  /* 0x00000007ff007c0c */ /* 0x000fe2000bf01270 */
[----:B------:R-:W-:Y:S01]  /*7850*/  UIADD3 UR7, UR7, -0x1, URZ ;  /* 0xffffffff07077890 */ /* 0x000fe2000fffe03f */
[----:B--2---:R-:W-:Y:S02]  /*7860*/  FMNMX.FTZ R3, R51, R3, !PT ;  /* 0x0000000333037209 */ /* 0x004fe40007810000 */
[----:B-1----:R-:W-:Y:S02]  /*7870*/  FMNMX.FTZ R6, R42, R6, !PT ;  /* 0x000000062a067209 */ /* 0x002fe40007810000 */
[----:B------:R-:W1:Y:S01]  /*7880*/  SHFL.BFLY PT, R42, R0, 0x2, 0x1f ;  /* 0x0c401f00002a7f89 */ /* 0x000e6200000e0000 */
[----:B---3--:R-:W-:Y:S02]  /*7890*/  FMNMX.FTZ R11, R4, R11, !PT ;  /* 0x0000000b040b7209 */ /* 0x008fe40007810000 */
[----:B------:R-:W-:Y:S04]  /*78a0*/  FMNMX.FTZ R4, R63, R3, !PT ;  /* 0x000000033f047209 */ /* 0x000fe80007810000 */
[----:B------:R-:W-:Y:S01]  /*78b0*/  FMNMX.FTZ R4, R58, R4, !PT ;  /* 0x000000043a047209 */ /* 0x000fe20007810000 */
[----:B------:R-:W2:Y:S08]  /*78c0*/  SHFL.BFLY PT, R196, R6, 0x1, 0x1f ;  /* 0x0c201f0006c47f89 */ /* 0x000eb000000e0000 */
[----:B------:R-:W3:Y:S01]  /*78d0*/  SHFL.BFLY PT, R3, R11, 0x1, 0x1f ;  /* 0x0c201f000b037f89 */ /* 0x000ee200000e0000 */
[----:B-1----:R-:W-:Y:S02]  /*78e0*/  FMNMX.FTZ R42, R0, R42, !PT ;  /* 0x0000002a002a7209 */ /* 0x002fe40007810000 */
[----:B------:R-:W-:Y:S05]  /*78f0*/  FMNMX.FTZ R0, R57, R4, !PT ;  /* 0x0000000439007209 */ /* 0x000fea0007810000 */
[----:B------:R-:W-:Y:S01]  /*7900*/  SHFL.BFLY PT, R43, R42, 0x1, 0x1f ;  /* 0x0c201f002a2b7f89 */ /* 0x000fe200000e0000 */
[----:B------:R-:W-:Y:S02]  /*7910*/  FMNMX.FTZ R0, R56, R0, !PT ;  /* 0x0000000038007209 */ /* 0x000fe40007810000 */
[----:B--2---:R-:W-:Y:S02]  /*7920*/  FMNMX.FTZ R196, R6, R196, !PT ;  /* 0x000000c406c47209 */ /* 0x004fe40007810000 */
[----:B------:R-:W-:Y:S03]  /*7930*/  FMNMX.FTZ R0, R202, R0, !PT ;  /* 0x00000000ca007209 */ /* 0x000fe60007810000 */
[C---:B------:R-:W-:Y:S01]  /*7940*/  FMUL.FTZ R210, R196.reuse, c[0x0][0x2d0] ;  /* 0x0000b400c4d27a20 */ /* 0x040fe20000410000 */
[----:B------:R-:W-:Y:S01]  /*7950*/  FMNMX.FTZ R4, R201, R0, !PT ;  /* 0x00000000c9047209 */ /* 0x000fe20007810000 */
[----:B------:R-:W-:Y:S01]  /*7960*/  FADD.FTZ R6, -R196, R199 ;  /* 0x000000c7c4067221 */ /* 0x000fe20000010100 */
[----:B---3--:R-:W-:Y:S01]  /*7970*/  FMNMX.FTZ R3, R11, R3, !PT ;  /* 0x000000030b037209 */ /* 0x008fe20007810000 */
[--C-:B------:R-:W-:Y:S02]  /*7980*/  FFMA.FTZ R2, R2, c[0x0][0x2d0], -R210.reuse ;  /* 0x0000b40002027a23 */ /* 0x100fe400000108d2 */
[----:B------:R-:W1:Y:S01]  /*7990*/  SHFL.BFLY PT, R0, R4, 0x2, 0x1f ;  /* 0x0c401f0004007f89 */ /* 0x000e6200000e0000 */
[--C-:B------:R-:W-:Y:S01]  /*79a0*/  FFMA.FTZ R215, R38, c[0x0][0x2d0], -R210.reuse ;  /* 0x0000b40026d77a23 */ /* 0x100fe200000108d2 */
[----:B------:R2:W-:Y:S01]  /*79b0*/  MUFU.EX2 R11, R2 ;  /* 0x00000002000b7308 */ /* 0x0005e20000000800 */
[----:B------:R-:W-:Y:S02]  /*79c0*/  FMUL.FTZ R208, R3, c[0x0][0x2d0] ;  /* 0x0000b40003d07a20 */ /* 0x000fe40000410000 */
[----:B------:R-:W-:Y:S02]  /*79d0*/  FFMA.FTZ R229, R218, c[0x0][0x2d0], -R210 ;  /* 0x0000b400dae57a23 */ /* 0x000fe400000108d2 */
[--C-:B------:R-:W-:Y:S02]  /*79e0*/  FFMA.FTZ R204, R204, c[0x0][0x2d0], -R208.reuse ;  /* 0x0000b400cccc7a23 */ /* 0x100fe400000108d0 */
[--C-:B------:R-:W-:Y:S02]  /*79f0*/  FFMA.FTZ R213, R35, c[0x0][0x2d0], -R208.reuse ;  /* 0x0000b40023d57a23 */ /* 0x100fe400000108d0 */
[--C-:B------:R-:W-:Y:S01]  /*7a00*/  FFMA.FTZ R218, R230, c[0x0][0x2d0], -R208.reuse ;  /* 0x0000b400e6da7a23 */ /* 0x100fe200000108d0 */
[----:B------:R3:W-:Y:S01]  /*7a10*/  MUFU.EX2 R49, R204 ;  /* 0x000000cc00317308 */ /* 0x0007e20000000800 */
[--C-:B------:R-:W-:Y:S02]  /*7a20*/  FFMA.FTZ R216, R216, c[0x0][0x2d0], -R208.reuse ;  /* 0x0000b400d8d87a23 */ /* 0x100fe400000108d0 */
[--C-:B------:R-:W-:Y:S02]  /*7a30*/  FFMA.FTZ R61, R25, c[0x0][0x2d0], -R208.reuse ;  /* 0x0000b400193d7a23 */ /* 0x100fe400000108d0 */
[----:B------:R-:W-:Y:S02]  /*7a40*/  FFMA.FTZ R62, R24, c[0x0][0x2d0], -R208 ;  /* 0x0000b400183e7a23 */ /* 0x000fe400000108d0 */
[----:B------:R-:W-:Y:S02]  /*7a50*/  FADD.FTZ R199, -R3, R200 ;  /* 0x000000c803c77221 */ /* 0x000fe40000010100 */
[----:B------:R-:W-:Y:S01]  /*7a60*/  FMUL.FTZ R6, R6, c[0x0][0x2d0] ;  /* 0x0000b40006067a20 */ /* 0x000fe20000410000 */
[----:B------:R4:W-:Y:S01]  /*7a70*/  MUFU.EX2 R55, R216 ;  /* 0x000000d800377308 */ /* 0x0009e20000000800 */
[--C-:B------:R-:W-:Y:S01]  /*7a80*/  FFMA.FTZ R222, R222, c[0x0][0x2d0], -R210.reuse ;  /* 0x0000b400dede7a23 */ /* 0x100fe200000108d2 */
[----:B-1----:R-:W-:Y:S01]  /*7a90*/  FMNMX.FTZ R4, R4, R0, !PT ;  /* 0x0000000004047209 */ /* 0x002fe20007810000 */
[----:B------:R-:W-:Y:S01]  /*7aa0*/  FFMA.FTZ R219, R219, c[0x0][0x2d0], -R210 ;  /* 0x0000b400dbdb7a23 */ /* 0x000fe200000108d2 */
[----:B--2---:R-:W-:Y:S01]  /*7ab0*/  FMNMX.FTZ R2, R42, R43, !PT ;  /* 0x0000002b2a027209 */ /* 0x004fe20007810000 */
[----:B------:R-:W-:Y:S02]  /*7ac0*/  FFMA.FTZ R43, R31, c[0x0][0x2d0], -R208 ;  /* 0x0000b4001f2b7a23 */ /* 0x000fe400000108d0 */
[----:B------:R-:W1:Y:S01]  /*7ad0*/  SHFL.BFLY PT, R0, R4, 0x1, 0x1f ;  /* 0x0c201f0004007f89 */ /* 0x000e6200000e0000 */
[----:B------:R-:W-:Y:S02]  /*7ae0*/  FMUL.FTZ R199, R199, c[0x0][0x2d0] ;  /* 0x0000b400c7c77a20 */ /* 0x000fe40000410000 */
[----:B------:R-:W2:Y:S01]  /*7af0*/  MUFU.EX2 R52, R222 ;  /* 0x000000de00347308 */ /* 0x000ea20000000800 */
[----:B------:R-:W-:Y:S02]  /*7b00*/  FADD.FTZ R198, -R2, R198 ;  /* 0x000000c602c67221 */ /* 0x000fe40000010100 */
[----:B------:R-:W-:Y:S02]  /*7b10*/  FFMA.FTZ R42, R36, c[0x0][0x2d0], -R210 ;  /* 0x0000b400242a7a23 */ /* 0x000fe400000108d2 */
[----:B---3--:R-:W-:Y:S02]  /*7b20*/  FMUL.FTZ R204, R2, c[0x0][0x2d0] ;  /* 0x0000b40002cc7a20 */ /* 0x008fe40000410000 */
        /* <DEDUP_REMOVED lines=8> */
[----:B------:R3:W-:Y:S01]  /*7bb0*/  MUFU.EX2 R59, R206 ;  /* 0x000000ce003b7308 */ /* 0x0007e20000000800 */
[----:B-1----:R-:W-:Y:S01]  /*7bc0*/  FMNMX.FTZ R0, R4, R0, !PT ;  /* 0x0000000004007209 */ /* 0x002fe20007810000 */
[--C-:B------:R-:W-:Y:S02]  /*7bd0*/  FFMA.FTZ R228, R228, c[0x0][0x2d0], -R204.reuse ;  /* 0x0000b400e4e47a23 */ /* 0x100fe400000108cc */
[--C-:B------:R-:W-:Y:S02]  /*7be0*/  FFMA.FTZ R8, R8, c[0x0][0x2d0], -R204.reuse ;  /* 0x0000b40008087a23 */ /* 0x100fe400000108cc */
[----:B------:R-:W-:Y:S02]  /*7bf0*/  FMUL.FTZ R64, R0, c[0x0][0x2d0] ;  /* 0x0000b40000407a20 */ /* 0x000fe40000410000 */
[----:B------:R-:W-:Y:S02]  /*7c00*/  FFMA.FTZ R9, R9, c[0x0][0x2d0], -R204 ;  /* 0x0000b40009097a23 */ /* 0x000fe400000108cc */
[----:B------:R-:W-:Y:S01]  /*7c10*/  FFMA.FTZ R207, R207, c[0x0][0x2d0], -R64 ;  /* 0x0000b400cfcf7a23 */ /* 0x000fe20000010840 */
[----:B------:R1:W5:Y:S01]  /*7c20*/  MUFU.EX2 R48, R217 ;  /* 0x000000d900307308 */ /* 0x0003620000000800 */
[----:B------:R-:W-:Y:S02]  /*7c30*/  FFMA.FTZ R10, R10, c[0x0][0x2d0], -R204 ;  /* 0x0000b4000a0a7a23 */ /* 0x000fe400000108cc */
[----:B------:R-:W-:Y:S02]  /*7c40*/  FFMA.FTZ R231, R205, c[0x0][0x2d0], -R64 ;  /* 0x0000b400cde77a23 */ /* 0x000fe40000010840 */
[----:B------:R-:W-:Y:S02]  /*7c50*/  FFMA.FTZ R205, R33, c[0x0][0x2d0], -R204 ;  /* 0x0000b40021cd7a23 */ /* 0x000fe400000108cc */
[----:B------:R-:W-:Y:S02]  /*7c60*/  FFMA.FTZ R230, R12, c[0x0][0x2d0], -R64 ;  /* 0x0000b4000ce67a23 */ /* 0x000fe40000010840 */
[----:B------:R-:W-:Y:S01]  /*7c70*/  FFMA.FTZ R12, R23, c[0x0][0x2d0], -R204 ;  /* 0x0000b400170c7a23 */ /* 0x000fe200000108cc */
[----:B------:R5:W-:Y:S01]  /*7c80*/  MUFU.EX2 R66, R207 ;  /* 0x000000cf00427308 */ /* 0x000be20000000800 */
[----:B----4-:R-:W-:Y:S02]  /*7c90*/  FFMA.FTZ R216, R223, c[0x0][0x2d0], -R208 ;  /* 0x0000b400dfd87a23 */ /* 0x010fe400000108d0 */
[----:B---3--:R-:W-:Y:S02]  /*7ca0*/  FFMA.FTZ R206, R5, c[0x0][0x2d0], -R204 ;  /* 0x0000b40005ce7a23 */ /* 0x008fe400000108cc */
[----:B------:R-:W-:Y:S02]  /*7cb0*/  FFMA.FTZ R223, R26, c[0x0][0x2d0], -R210 ;  /* 0x0000b4001adf7a23 */ /* 0x000fe400000108d2 */
[----:B------:R-:W-:Y:S02]  /*7cc0*/  FADD.FTZ R197, -R0, R197 ;  /* 0x000000c500c57221 */ /* 0x000fe40000010100 */
[----:B------:R-:W-:Y:S01]  /*7cd0*/  FFMA.FTZ R200, R13, c[0x0][0x2d0], -R64 ;  /* 0x0000b4000dc87a23 */ /* 0x000fe20000010840 */
[----:B------:R3:W4:Y:S01]  /*7ce0*/  MUFU.EX2 R53, R221 ;  /* 0x000000dd00357308 */ /* 0x0007220000000800 */
[----:B------:R-:W-:Y:S02]  /*7cf0*/  FMUL.FTZ R197, R197, c[0x0][0x2d0] ;  /* 0x0000b400c5c57a20 */ /* 0x000fe40000410000 */
[----:B------:R-:W-:Y:S01]  /*7d00*/  FFMA.FTZ R67, R29, c[0x0][0x2d0], -R210 ;  /* 0x0000b4001d437a23 */ /* 0x000fe200000108d2 */
[----:B--2---:R-:W-:Y:S01]  /*7d10*/  MOV R29, R52 ;  /* 0x00000034001d7202 */ /* 0x004fe20000000f00 */
[----:B-1----:R-:W-:Y:S02]  /*7d20*/  FFMA.FTZ R217, R220, c[0x0][0x2d0], -R204 ;  /* 0x0000b400dcd97a23 */ /* 0x002fe400000108cc */
[--C-:B------:R-:W-:Y:S01]  /*7d30*/  FFMA.FTZ R60, R28, c[0x0][0x2d0], -R210.reuse ;  /* 0x0000b4001c3c7a23 */ /* 0x100fe200000108d2 */
[----:B------:R-:W-:Y:S01]  /*7d40*/  MOV R28, R49 ;  /* 0x00000031001c7202 */ /* 0x000fe20000000f00 */
[--C-:B------:R-:W-:Y:S01]  /*7d50*/  FFMA.FTZ R214, R39, c[0x0][0x2d0], -R210.reuse ;  /* 0x0000b40027d67a23 */ /* 0x100fe200000108d2 */
[----:B------:R-:W-:Y:S01]  /*7d60*/  MUFU.EX2 R199, R199 ;  /* 0x000000c700c77308 */ /* 0x000fe20000000800 */
[----:B------:R-:W-:Y:S01]  /*7d70*/  FFMA.FTZ R211, R211, c[0x0][0x2d0], -R210 ;  /* 0x0000b400d3d37a23 */ /* 0x000fe200000108d2 */
[----:B-----5:R-:W-:Y:S01]  /*7d80*/  MOV R39, R48 ;  /* 0x0000003000277202 */ /* 0x020fe20000000f00 */
[----:B------:R-:W-:Y:S02]  /*7d90*/  FFMA.FTZ R212, R34, c[0x0][0x2d0], -R208 ;  /* 0x0000b40022d47a23 */ /* 0x000fe400000108d0 */
[--C-:B------:R-:W-:Y:S02]  /*7da0*/  FFMA.FTZ R207, R32, c[0x0][0x2d0], -R204.reuse ;  /* 0x0000b40020cf7a23 */ /* 0x100fe400000108cc */
[----:B------:R-:W-:Y:S02]  /*7db0*/  FFMA.FTZ R204, R7, c[0x0][0x2d0], -R204 ;  /* 0x0000b40007cc7a23 */ /* 0x000fe400000108cc */
[----:B------:R-:W2:Y:S01]  /*7dc0*/  LDL.LU R7, [R1+0x40] ;  /* 0x0000400001077983 */ /* 0x000ea20000300800 */
[----:B------:R-:W-:Y:S01]  /*7dd0*/  MUFU.EX2 R229, R229 ;  /* 0x000000e500e57308 */ /* 0x000fe20000000800 */
[----:B------:R-:W-:Y:S02]  /*7de0*/  FFMA.FTZ R209, R209, c[0x0][0x2d0], -R208 ;  /* 0x0000b400d1d17a23 */ /* 0x000fe400000108d0 */
[--C-:B------:R-:W-:Y:S02]  /*7df0*/  FFMA.FTZ R44, R20, c[0x0][0x2d0], -R210.reuse ;  /* 0x0000b400142c7a23 */ /* 0x100fe400000108d2 */
[--C-:B---3--:R-:W-:Y:S02]  /*7e00*/  FFMA.FTZ R221, R27, c[0x0][0x2d0], -R210.reuse ;  /* 0x0000b4001bdd7a23 */ /* 0x108fe400000108d2 */
[----:B------:R-:W1:Y:S01]  /*7e10*/  LDSM.16.MT88.4 R24, [R248+0x100] ;  /* 0x00010000f818783b */ /* 0x000e620000004200 */
[--C-:B------:R-:W-:Y:S02]  /*7e20*/  FFMA.FTZ R45, R19, c[0x0][0x2d0], -R210.reuse ;  /* 0x0000b400132d7a23 */ /* 0x100fe400000108d2 */
[----:B------:R-:W-:Y:S01]  /*7e30*/  MUFU.EX2 R218, R218 ;  /* 0x000000da00da7308 */ /* 0x000fe20000000800 */
[--C-:B------:R-:W-:Y:S02]  /*7e40*/  FFMA.FTZ R50, R37, c[0x0][0x2d0], -R210.reuse ;  /* 0x0000b40025327a23 */ /* 0x100fe400000108d2 */
[----:B------:R-:W-:Y:S02]  /*7e50*/  FFMA.FTZ R210, R41, c[0x0][0x2d0], -R210 ;  /* 0x0000b40029d27a23 */ /* 0x000fe400000108d2 */
[--C-:B------:R-:W-:Y:S02]  /*7e60*/  FFMA.FTZ R46, R17, c[0x0][0x2d0], -R208.reuse ;  /* 0x0000b400112e7a23 */ /* 0x100fe400000108d0 */
[--C-:B------:R-:W-:Y:S02]  /*7e70*/  FFMA.FTZ R47, R16, c[0x0][0x2d0], -R208.reuse ;  /* 0x0000b400102f7a23 */ /* 0x100fe400000108d0 */
[--C-:B------:R-:W-:Y:S01]  /*7e80*/  FFMA.FTZ R222, R22, c[0x0][0x2d0], -R208.reuse ;  /* 0x0000b40016de7a23 */ /* 0x100fe200000108d0 */
[----:B------:R-:W-:Y:S01]  /*7e90*/  MUFU.EX2 R216, R216 ;  /* 0x000000d800d87308 */ /* 0x000fe20000000800 */
[--C-:B------:R-:W-:Y:S02]  /*7ea0*/  FFMA.FTZ R220, R21, c[0x0][0x2d0], -R208.reuse ;  /* 0x0000b40015dc7a23 */ /* 0x100fe400000108d0 */
[--C-:B------:R-:W-:Y:S02]  /*7eb0*/  FFMA.FTZ R30, R30, c[0x0][0x2d0], -R208.reuse ;  /* 0x0000b4001e1e7a23 */ /* 0x100fe400000108d0 */
[----:B------:R-:W-:Y:S02]  /*7ec0*/  FFMA.FTZ R208, R40, c[0x0][0x2d0], -R208 ;  /* 0x0000b40028d07a23 */ /* 0x000fe400000108d0 */
[C---:B------:R-:W-:Y:S01]  /*7ed0*/  FMUL.FTZ R64, R6.reuse, R180 ;  /* 0x000000b406407220 */ /* 0x040fe20000410000 */
[----:B------:R-:W-:Y:S01]  /*7ee0*/  MOV R180, R43 ;  /* 0x0000002b00b47202 */ /* 0x000fe20000000f00 */
[C---:B------:R-:W-:Y:S01]  /*7ef0*/  FMUL.FTZ R65, R6.reuse, R181 ;  /* 0x000000b506417220 */ /* 0x040fe20000410000 */
[----:B------:R-:W-:Y:S01]  /*7f00*/  MUFU.EX2 R219, R219 ;  /* 0x000000db00db7308 */ /* 0x000fe20000000800 */
[----:B------:R-:W-:Y:S01]  /*7f10*/  MOV R181, R42 ;  /* 0x0000002a00b57202 */ /* 0x000fe20000000f00 */
[C---:B------:R-:W-:Y:S01]  /*7f20*/  FMUL.FTZ R16, R6.reuse, R192 ;  /* 0x000000c006107220 */ /* 0x040fe20000410000 */
[----:B------:R-:W3:Y:S01]  /*7f30*/  LDSM.16.MT88.4 R40, [R242+0x100] ;  /* 0x00010000f228783b */ /* 0x000ee20000004200 */
[----:B----4-:R-:W-:Y:S01]  /*7f40*/  MOV R192, R53 ;  /* 0x0000003500c07202 */ /* 0x010fe20000000f00 */
[C---:B------:R-:W-:Y:S01]  /*7f50*/  FMUL.FTZ R17, R6.reuse, R193 ;  /* 0x000000c106117220 */ /* 0x040fe20000410000 */
[----:B------:R-:W-:Y:S01]  /*7f60*/  MOV R193, R10 ;  /* 0x0000000a00c17202 */ /* 0x000fe20000000f00 */
[C---:B------:R-:W-:Y:S01]  /*7f70*/  FMUL.FTZ R32, R6.reuse, R188 ;  /* 0x000000bc06207220 */ /* 0x040fe20000410000 */
[----:B------:R-:W-:Y:S01]  /*7f80*/  MOV R188, R12 ;  /* 0x0000000c00bc7202 */ /* 0x000fe20000000f00 */
[C---:B------:R-:W-:Y:S01]  /*7f90*/  FMUL.FTZ R33, R6.reuse, R189 ;  /* 0x000000bd06217220 */ /* 0x040fe20000410000 */
[----:B------:R-:W4:Y:S01]  /*7fa0*/  MUFU.EX2 R198, R198 ;  /* 0x000000c600c67308 */ /* 0x000f220000000800 */
[C---:B------:R-:W-:Y:S01]  /*7fb0*/  FMUL.FTZ R68, R6.reuse, R68 ;  /* 0x0000004406447220 */ /* 0x040fe20000410000 */
[----:B------:R-:W-:Y:S01]  /*7fc0*/  MOV R189, R9 ;  /* 0x0000000900bd7202 */ /* 0x000fe20000000f00 */
[C---:B------:R-:W-:Y:S02]  /*7fd0*/  FMUL.FTZ R69, R6.reuse, R69 ;  /* 0x0000004506457220 */ /* 0x040fe40000410000 */
[C---:B------:R-:W-:Y:S02]  /*7fe0*/  FMUL.FTZ R80, R6.reuse, R80 ;  /* 0x0000005006507220 */ /* 0x040fe40000410000 */
[C---:B------:R-:W-:Y:S02]  /*7ff0*/  FMUL.FTZ R81, R6.reuse, R81 ;  /* 0x0000005106517220 */ /* 0x040fe40000410000 */
[C---:B------:R-:W-:Y:S01]  /*8000*/  FMUL.FTZ R84, R6.reuse, R84 ;  /* 0x0000005406547220 */ /* 0x040fe20000410000 */
[----:B------:R-:W5:Y:S01]  /*8010*/  MUFU.EX2 R197, R197 ;  /* 0x000000c500c57308 */ /* 0x000f620000000800 */
[C---:B------:R-:W-:Y:S02]  /*8020*/  FMUL.FTZ R85, R6.reuse, R85 ;  /* 0x0000005506557220 */ /* 0x040fe40000410000 */
[C---:B------:R-:W-:Y:S02]  /*8030*/  FMUL.FTZ R96, R6.reuse, R96 ;  /* 0x0000006006607220 */ /* 0x040fe40000410000 */
        /* <DEDUP_REMOVED lines=9> */
[----:B------:R-:W1:Y:S01]  /*80d0*/  MUFU.EX2 R231, R231 ;  /* 0x000000e700e77308 */ /* 0x000e620000000800 */
[----:B------:R-:W-:Y:S01]  /*80e0*/  F2FP.PACK_AB R176, R29, R11 ;  /* 0x0000000b1db0723e */ /* 0x000fe200000000ff */
[----:B------:R-:W-:Y:S01]  /*80f0*/  FMUL.FTZ R5, R6, R177 ;  /* 0x000000b106057220 */ /* 0x000fe20000410000 */
[----:B------:R-:W-:Y:S01]  /*8100*/  F2FP.PACK_AB R177, R28, R55 ;  /* 0x000000371cb1723e */ /* 0x000fe200000000ff */
[C---:B------:R-:W-:Y:S02]  /*8110*/  FMUL.FTZ R20, R6.reuse, R172 ;  /* 0x000000ac06147220 */ /* 0x040fe40000410000 */
[C---:B------:R-:W-:Y:S01]  /*8120*/  FMUL.FTZ R21, R6.reuse, R173 ;  /* 0x000000ad06157220 */ /* 0x040fe20000410000 */
[----:B------:R-:W-:Y:S01]  /*8130*/  MOV R173, R62 ;  /* 0x0000003e00ad7202 */ /* 0x000fe20000000f00 */
[C---:B------:R-:W-:Y:S01]  /*8140*/  FMUL.FTZ R36, R6.reuse, R168 ;  /* 0x000000a806247220 */ /* 0x040fe20000410000 */
[----:B------:R-:W-:Y:S01]  /*8150*/  MOV R168, R35 ;  /* 0x0000002300a87202 */ /* 0x000fe20000000f00 */
[----:B------:R-:W-:Y:S01]  /*8160*/  MUFU.EX2 R230, R230 ;  /* 0x000000e600e67308 */ /* 0x000fe20000000800 */
[C---:B------:R-:W-:Y:S01]  /*8170*/  FMUL.FTZ R37, R6.reuse, R169 ;  /* 0x000000a906257220 */ /* 0x040fe20000410000 */
[----:B------:R-:W-:Y:S01]  /*8180*/  MOV R169, R46 ;  /* 0x0000002e00a97202 */ /* 0x000fe20000000f00 */
[C---:B------:R-:W-:Y:S01]  /*8190*/  FMUL.FTZ R48, R6.reuse, R184 ;  /* 0x000000b806307220 */ /* 0x040fe20000410000 */
[----:B------:R-:W-:Y:S01]  /*81a0*/  MOV R184, R8 ;  /* 0x0000000800b87202 */ /* 0x000fe20000000f00 */
[C---:B------:R-:W-:Y:S01]  /*81b0*/  FMUL.FTZ R49, R6.reuse, R185 ;  /* 0x000000b906317220 */ /* 0x040fe20000410000 */
[----:B------:R-:W-:Y:S01]  /*81c0*/  MOV R185, R30 ;  /* 0x0000001e00b97202 */ /* 0x000fe20000000f00 */
[C---:B------:R-:W-:Y:S01]  /*81d0*/  FMUL.FTZ R52, R6.reuse, R164 ;  /* 0x000000a406347220 */ /* 0x040fe20000410000 */
[----:B------:R-:W-:Y:S01]  /*81e0*/  MOV R164, R38 ;  /* 0x0000002600a47202 */ /* 0x000fe20000000f00 */
[C---:B------:R-:W-:Y:S01]  /*81f0*/  FMUL.FTZ R53, R6.reuse, R165 ;  /* 0x000000a506357220 */ /* 0x040fe20000410000 */
[----:B------:R-:W2:Y:S01]  /*8200*/  MUFU.EX2 R200, R200 ;  /* 0x000000c800c87308 */ /* 0x000ea20000000800 */
[C---:B------:R-:W-:Y:S01]  /*8210*/  FMUL.FTZ R128, R6.reuse, R128 ;  /* 0x0000008006807220 */ /* 0x040fe20000410000 */
[----:B------:R-:W-:Y:S01]  /*8220*/  MOV R165, R47 ;  /* 0x0000002f00a57202 */ /* 0x000fe20000000f00 */
[----:B------:R-:W-:Y:S02]  /*8230*/  FMUL.FTZ R129, R6, R129 ;  /* 0x0000008106817220 */ /* 0x000fe40000410000 */
[C---:B----4-:R-:W-:Y:S01]  /*8240*/  FMUL.FTZ R8, R198.reuse, R160 ;  /* 0x000000a0c6087220 */ /* 0x050fe20000410000 */
[----:B------:R-:W-:Y:S01]  /*8250*/  F2FP.PACK_AB R160, R39, R59 ;  /* 0x0000003b27a0723e */ /* 0x000fe200000000ff */
[----:B-----5:R-:W-:Y:S01]  /*8260*/  FMUL.FTZ R10, R197, R162 ;  /* 0x000000a2c50a7220 */ /* 0x020fe20000410000 */
[----:B-1----:R-:W-:Y:S01]  /*8270*/  F2FP.PACK_AB R162, R217, R192 ;  /* 0x000000c0d9a2723e */ /* 0x002fe200000000ff */
[C---:B------:R-:W-:Y:S01]  /*8280*/  FMUL.FTZ R9, R198.reuse, R161 ;  /* 0x000000a1c6097220 */ /* 0x040fe20000410000 */
[----:B------:R-:W-:Y:S01]  /*8290*/  F2FP.PACK_AB R161, R231, R66 ;  /* 0x00000042e7a1723e */ /* 0x000fe200000000ff */
[C---:B------:R-:W-:Y:S01]  /*82a0*/  FMUL.FTZ R12, R198.reuse, R156 ;  /* 0x0000009cc60c7220 */ /* 0x040fe20000410000 */
[----:B------:R-:W-:Y:S01]  /*82b0*/  MOV R156, R58 ;  /* 0x0000003a009c7202 */ /* 0x000fe20000000f00 */
[C---:B------:R-:W-:Y:S01]  /*82c0*/  FMUL.FTZ R14, R197.reuse, R158 ;  /* 0x0000009ec50e7220 */ /* 0x040fe20000410000 */
[----:B------:R-:W-:Y:S01]  /*82d0*/  MOV R158, R59 ;  /* 0x0000003b009e7202 */ /* 0x000fe20000000f00 */
[C---:B------:R-:W-:Y:S01]  /*82e0*/  FMUL.FTZ R13, R198.reuse, R157 ;  /* 0x0000009dc60d7220 */ /* 0x040fe20000410000 */
[----:B------:R-:W-:Y:S01]  /*82f0*/  MOV R157, R55 ;  /* 0x00000037009d7202 */ /* 0x000fe20000000f00 */
[----:B------:R-:W-:Y:S01]  /*8300*/  FMUL.FTZ R15, R197, R159 ;  /* 0x0000009fc50f7220 */ /* 0x000fe20000410000 */
        /* <DEDUP_REMOVED lines=9> */
[----:B------:R-:W-:Y:S01]  /*83a0*/  FMUL.FTZ R31, R197, R151 ;  /* 0x00000097c51f7220 */ /* 0x000fe20000410000 */
[----:B------:R-:W-:Y:S01]  /*83b0*/  MOV R151, R56 ;  /* 0x0000003800977202 */ /* 0x000fe20000000f00 */
[C---:B------:R-:W-:Y:S01]  /*83c0*/  FMUL.FTZ R22, R199.reuse, R174 ;  /* 0x000000aec7167220 */ /* 0x040fe20000410000 */
[----:B------:R-:W1:Y:S01]  /*83d0*/  LDSM.16.MT88.4 R56, [R241+0x100] ;  /* 0x00010000f138783b */ /* 0x000e620000004200 */
[C---:B------:R-:W-:Y:S01]  /*83e0*/  FMUL.FTZ R23, R199.reuse, R175 ;  /* 0x000000afc7177220 */ /* 0x040fe20000410000 */
[----:B------:R-:W-:Y:S01]  /*83f0*/  MOV R175, R39 ;  /* 0x0000002700af7202 */ /* 0x000fe20000000f00 */
[----:B------:R-:W-:Y:S01]  /*8400*/  FMUL.FTZ R35, R199, R191 ;  /* 0x000000bfc7237220 */ /* 0x000fe20000410000 */
[----:B------:R-:W-:Y:S01]  /*8410*/  MOV R191, R45 ;  /* 0x0000002d00bf7202 */ /* 0x000fe20000000f00 */
[C---:B------:R-:W-:Y:S01]  /*8420*/  FMUL.FTZ R45, R198.reuse, R141 ;  /* 0x0000008dc62d7220 */ /* 0x040fe20000410000 */
[----:B------:R-:W-:Y:S01]  /*8430*/  MOV R174, R67 ;  /* 0x0000004300ae7202 */ /* 0x000fe20000000f00 */
[C---:B------:R-:W-:Y:S01]  /*8440*/  FMUL.FTZ R46, R197.reuse, R142 ;  /* 0x0000008ec52e7220 */ /* 0x040fe20000410000 */
[----:B------:R-:W-:Y:S01]  /*8450*/  MUFU.EX2 R169, R169 ;  /* 0x000000a900a97308 */ /* 0x000fe20000000800 */
[----:B------:R-:W-:Y:S02]  /*8460*/  FMUL.FTZ R47, R197, R143 ;  /* 0x0000008fc52f7220 */ /* 0x000fe40000410000 */
[C---:B------:R-:W-:Y:S01]  /*8470*/  FMUL.FTZ R38, R199.reuse, R170 ;  /* 0x000000aac7267220 */ /* 0x040fe20000410000 */
[----:B------:R-:W-:Y:S01]  /*8480*/  MOV R170, R44 ;  /* 0x0000002c00aa7202 */ /* 0x000fe20000000f00 */
[C---:B------:R-:W-:Y:S02]  /*8490*/  FMUL.FTZ R44, R198.reuse, R140 ;  /* 0x0000008cc62c7220 */ /* 0x040fe40000410000 */
[----:B------:R-:W4:Y:S01]  /*84a0*/  LDSM.16.MT88.4 R140, [R240+0x100] ;  /* 0x00010000f08c783b */ /* 0x000f220000004200 */
[C---:B------:R-:W-:Y:S02]  /*84b0*/  FMUL.FTZ R39, R199.reuse, R171 ;  /* 0x000000abc7277220 */ /* 0x040fe40000410000 */
[----:B------:R-:W-:Y:S01]  /*84c0*/  FMUL.FTZ R50, R199, R186 ;  /* 0x000000bac7327220 */ /* 0x000fe20000410000 */
[----:B------:R-:W-:Y:S01]  /*84d0*/  MUFU.EX2 R171, R194 ;  /* 0x000000c200ab7308 */ /* 0x000fe20000000800 */
[C---:B------:R-:W-:Y:S02]  /*84e0*/  FMUL.FTZ R60, R198.reuse, R132 ;  /* 0x00000084c63c7220 */ /* 0x040fe40000410000 */
[C---:B------:R-:W-:Y:S02]  /*84f0*/  FMUL.FTZ R61, R198.reuse, R133 ;  /* 0x00000085c63d7220 */ /* 0x040fe40000410000 */
[----:B------:R-:W-:Y:S02]  /*8500*/  FMUL.FTZ R62, R197, R134 ;  /* 0x00000086c53e7220 */ /* 0x000fe40000410000 */
[C---:B------:R-:W-:Y:S02]  /*8510*/  FMUL.FTZ R55, R199.reuse, R167 ;  /* 0x000000a7c7377220 */ /* 0x040fe40000410000 */
[C---:B------:R-:W-:Y:S01]  /*8520*/  FMUL.FTZ R67, R199.reuse, R183 ;  /* 0x000000b7c7437220 */ /* 0x040fe20000410000 */
[----:B------:R-:W-:Y:S01]  /*8530*/  MUFU.EX2 R186, R206 ;  /* 0x000000ce00ba7308 */ /* 0x000fe20000000800 */
[C---:B------:R-:W-:Y:S02]  /*8540*/  FMUL.FTZ R70, R199.reuse, R70 ;  /* 0x00000046c7467220 */ /* 0x040fe40000410000 */
[----:B------:R-:W-:Y:S02]  /*8550*/  FMUL.FTZ R71, R199, R71 ;  /* 0x00000047c7477220 */ /* 0x000fe40000410000 */
[C---:B------:R-:W-:Y:S02]  /*8560*/  FMUL.FTZ R72, R198.reuse, R72 ;  /* 0x00000048c6487220 */ /* 0x040fe40000410000 */
[C---:B------:R-:W-:Y:S02]  /*8570*/  FMUL.FTZ R73, R198.reuse, R73 ;  /* 0x00000049c6497220 */ /* 0x040fe40000410000 */
[C---:B------:R-:W-:Y:S01]  /*8580*/  FMUL.FTZ R74, R197.reuse, R74 ;  /* 0x0000004ac54a7220 */ /* 0x040fe20000410000 */
[----:B------:R-:W-:Y:S01]  /*8590*/  MUFU.EX2 R183, R211 ;  /* 0x000000d300b77308 */ /* 0x000fe20000000800 */
[C---:B------:R-:W-:Y:S02]  /*85a0*/  FMUL.FTZ R75, R197.reuse, R75 ;  /* 0x0000004bc54b7220 */ /* 0x040fe40000410000 */
[C---:B------:R-:W-:Y:S02]  /*85b0*/  FMUL.FTZ R76, R198.reuse, R76 ;  /* 0x0000004cc64c7220 */ /* 0x040fe40000410000 */
[C---:B------:R-:W-:Y:S02]  /*85c0*/  FMUL.FTZ R77, R198.reuse, R77 ;  /* 0x0000004dc64d7220 */ /* 0x040fe40000410000 */
[C---:B------:R-:W-:Y:S02]  /*85d0*/  FMUL.FTZ R78, R197.reuse, R78 ;  /* 0x0000004ec54e7220 */ /* 0x040fe40000410000 */
[----:B------:R-:W-:Y:S01]  /*85e0*/  FMUL.FTZ R79, R197, R79 ;  /* 0x0000004fc54f7220 */ /* 0x000fe20000410000 */
[----:B------:R-:W-:Y:S01]  /*85f0*/  MUFU.EX2 R170, R170 ;  /* 0x000000aa00aa7308 */ /* 0x000fe20000000800 */
[C---:B------:R-:W-:Y:S02]  /*8600*/  FMUL.FTZ R82, R199.reuse, R82 ;  /* 0x00000052c7527220 */ /* 0x040fe40000410000 */
[C---:B------:R-:W-:Y:S02]  /*8610*/  FMUL.FTZ R83, R199.reuse, R83 ;  /* 0x00000053c7537220 */ /* 0x040fe40000410000 */
[C---:B------:R-:W-:Y:S02]  /*8620*/  FMUL.FTZ R86, R199.reuse, R86 ;  /* 0x00000056c7567220 */ /* 0x040fe40000410000 */
[----:B------:R-:W-:Y:S02]  /*8630*/  FMUL.FTZ R87, R199, R87 ;  /* 0x00000057c7577220 */ /* 0x000fe40000410000 */
[C---:B------:R-:W-:Y:S01]  /*8640*/  FMUL.FTZ R88, R198.reuse, R88 ;  /* 0x00000058c6587220 */ /* 0x040fe20000410000 */
[----:B------:R-:W-:Y:S01]  /*8650*/  MUFU.EX2 R165, R165 ;  /* 0x000000a500a57308 */ /* 0x000fe20000000800 */
        /* <DEDUP_REMOVED lines=11> */
[----:B------:R-:W5:Y:S01]  /*8710*/  MUFU.EX2 R164, R164 ;  /* 0x000000a400a47308 */ /* 0x000f620000000800 */
[----:B------:R-:W-:Y:S02]  /*8720*/  FMUL.FTZ R103, R199, R103 ;  /* 0x00000067c7677220 */ /* 0x000fe40000410000 */
[C---:B------:R-:W-:Y:S02]  /*8730*/  FMUL.FTZ R104, R198.reuse, R104 ;  /* 0x00000068c6687220 */ /* 0x040fe40000410000 */
        /* <DEDUP_REMOVED lines=19> */
[----:B------:R-:W-:Y:S02]  /*8870*/  FMUL.FTZ R131, R199, R131 ;  /* 0x00000083c7837220 */ /* 0x000fe40000410000 */
[C---:B------:R-:W-:Y:S01]  /*8880*/  FMUL.FTZ R124, R198.reuse, R124 ;  /* 0x0000007cc67c7220 */ /* 0x040fe20000410000 */
[----:B------:R-:W-:Y:S01]  /*8890*/  MUFU.EX2 R222, R222 ;  /* 0x000000de00de7308 */ /* 0x000fe20000000800 */
[----:B------:R-:W-:Y:S02]  /*88a0*/  FMUL.FTZ R125, R198, R125 ;  /* 0x0000007dc67d7220 */ /* 0x000fe40000410000 */
[C---:B------:R-:W-:Y:S02]  /*88b0*/  FMUL.FTZ R126, R197.reuse, R126 ;  /* 0x0000007ec57e7220 */ /* 0x040fe40000410000 */
[----:B------:R-:W-:Y:S05]  /*88c0*/  FMUL.FTZ R127, R197, R127 ;  /* 0x0000007fc57f7220 */ /* 0x000fea0000410000 */
[----:B------:R-:W-:Y:S10]  /*88d0*/  MUFU.EX2 R220, R220 ;  /* 0x000000dc00dc7308 */ /* 0x000ff40000000800 */
[----:B------:R-:W-:Y:S01]  /*88e0*/  MUFU.EX2 R173, R173 ;  /* 0x000000ad00ad7308 */ /* 0x000fe20000000800 */
[----:B--2---:R-:W-:Y:S02]  /*88f0*/  FFMA.FTZ R172, R6, R7, R11 ;  /* 0x0000000706ac7223 */ /* 0x004fe4000001000b */
[----:B------:R-:W-:Y:S01]  /*8900*/  FMUL.FTZ R6, R199, R178 ;  /* 0x000000b2c7067220 */ /* 0x000fe20000410000 */
[----:B------:R-:W-:Y:S01]  /*8910*/  F2FP.PACK_AB R178, R219, R229 ;  /* 0x000000e5dbb2723e */ /* 0x000fe200000000ff */
[----:B------:R-:W-:Y:S01]  /*8920*/  FMUL.FTZ R7, R199, R179 ;  /* 0x000000b3c7077220 */ /* 0x000fe20000410000 */
[----:B------:R-:W-:Y:S01]  /*8930*/  F2FP.PACK_AB R179, R216, R218 ;  /* 0x000000dad8b3723e */ /* 0x000fe200000000ff */
[C---:B------:R-:W-:Y:S01]  /*8940*/  FMUL.FTZ R11, R197.reuse, R163 ;  /* 0x000000a3c50b7220 */ /* 0x040fe20000410000 */
[----:B------:R-:W-:Y:S05]  /*8950*/  F2FP.PACK_AB R163, R200, R230 ;  /* 0x000000e6c8a3723e */ /* 0x000fea00000000ff */
[-C--:B------:R-:W-:Y:S08]  /*8960*/  HMMA.16816.F32 R4, R176, R24.reuse, R4 ;  /* 0x00000018b004723c */ /* 0x080ff00000001804 */
[C---:B------:R-:W-:Y:S07]  /*8970*/  HMMA.16816.F32 R8, R160.reuse, R24, R8 ;  /* 0x00000018a008723c */ /* 0x040fee0000001808 */
[C---:B------:R-:W-:Y:S01]  /*8980*/  FMUL.FTZ R24, R198.reuse, R152 ;  /* 0x00000098c6187220 */ /* 0x040fe20000410000 */
[-C--:B------:R-:W-:Y:S04]  /*8990*/  HMMA.16816.F32 R12, R160, R26.reuse, R12 ;  /* 0x0000001aa00c723c */ /* 0x080fe8000000180c */
[----:B------:R-:W-:Y:S01]  /*89a0*/  MOV R152, R63 ;  /* 0x0000003f00987202 */ /* 0x000fe20000000f00 */
[----:B------:R-:W-:Y:S02]  /*89b0*/  FMUL.FTZ R63, R197, R135 ;  /* 0x00000087c53f7220 */ /* 0x000fe40000410000 */
[----:B------:R-:W2:Y:S01]  /*89c0*/  LDSM.16.MT88.4 R132, [R248+0x2100] ;  /* 0x00210000f884783b */ /* 0x000ea20000004200 */
[C---:B------:R-:W-:Y:S04]  /*89d0*/  HMMA.16816.F32 R16, R176.reuse, R26, R16 ;  /* 0x0000001ab010723c */ /* 0x040fe80000001810 */
[C---:B------:R-:W-:Y:S01]  /*89e0*/  FMUL.FTZ R25, R198.reuse, R153 ;  /* 0x00000099c6197220 */ /* 0x040fe20000410000 */
[----:B------:R-:W-:Y:S01]  /*89f0*/  MOV R153, R51 ;  /* 0x0000003300997202 */ /* 0x000fe20000000f00 */
[----:B------:R-:W-:Y:S02]  /*8a00*/  FMUL.FTZ R51, R199, R187 ;  /* 0x000000bbc7337220 */ /* 0x000fe40000410000 */
[-C--:B---3--:R-:W-:Y:S01]  /*8a10*/  HMMA.16816.F32 R20, R176, R40.reuse, R20 ;  /* 0x00000028b014723c */ /* 0x088fe20000001814 */
[----:B------:R-:W-:Y:S03]  /*8a20*/  MUFU.EX2 R187, R184 ;  /* 0x000000b800bb7308 */ /* 0x000fe60000000800 */
[C---:B------:R-:W-:Y:S01]  /*8a30*/  FMUL.FTZ R27, R197.reuse, R155 ;  /* 0x0000009bc51b7220 */ /* 0x040fe20000410000 */
[----:B------:R-:W-:Y:S01]  /*8a40*/  MOV R155, R28 ;  /* 0x0000001c009b7202 */ /* 0x000fe20000000f00 */
[C---:B------:R-:W-:Y:S01]  /*8a50*/  FMUL.FTZ R26, R197.reuse, R154 ;  /* 0x0000009ac51a7220 */ /* 0x040fe20000410000 */
[----:B------:R-:W-:Y:S01]  /*8a60*/  MOV R154, R54 ;  /* 0x00000036009a7202 */ /* 0x000fe20000000f00 */
[C---:B------:R-:W-:Y:S01]  /*8a70*/  FMUL.FTZ R28, R198.reuse, R148 ;  /* 0x00000094c61c7220 */ /* 0x040fe20000410000 */
[----:B------:R-:W-:Y:S03]  /*8a80*/  MOV R148, R29 ;  /* 0x0000001d00947202 */ /* 0x000fe60000000f00 */
[----:B------:R-:W-:Y:S01]  /*8a90*/  FMUL.FTZ R29, R198, R149 ;  /* 0x00000095c61d7220 */ /* 0x000fe20000410000 */
[C---:B------:R-:W-:Y:S04]  /*8aa0*/  HMMA.16816.F32 R24, R160.reuse, R40, R24 ;  /* 0x00000028a018723c */ /* 0x040fe80000001818 */
[----:B------:R-:W-:Y:S01]  /*8ab0*/  MOV R149, R66 ;  /* 0x0000004200957202 */ /* 0x000fe20000000f00 */
[----:B------:R-:W-:Y:S02]  /*8ac0*/  FADD.FTZ R172, R148, R172 ;  /* 0x000000ac94ac7221 */ /* 0x000fe40000010000 */
[C---:B------:R-:W-:Y:S01]  /*8ad0*/  FMUL.FTZ R40, R198.reuse, R144 ;  /* 0x00000090c6287220 */ /* 0x040fe20000410000 */
[-C--:B------:R-:W-:Y:S04]  /*8ae0*/  HMMA.16816.F32 R28, R160, R42.reuse, R28 ;  /* 0x0000002aa01c723c */ /* 0x080fe8000000181c */
[C---:B------:R-:W-:Y:S02]  /*8af0*/  FMUL.FTZ R41, R198.reuse, R145 ;  /* 0x00000091c6297220 */ /* 0x040fe40000410000 */
[----:B------:R-:W-:Y:S02]  /*8b00*/  FFMA.FTZ R203, R197, R203, R149 ;  /* 0x000000cbc5cb7223 */ /* 0x000fe40000010095 */
[C---:B------:R-:W-:Y:S04]  /*8b10*/  HMMA.16816.F32 R32, R176.reuse, R42, R32 ;  /* 0x0000002ab020723c */ /* 0x040fe80000001820 */
[C---:B------:R-:W-:Y:S02]  /*8b20*/  FMUL.FTZ R54, R199.reuse, R166 ;  /* 0x000000a6c7367220 */ /* 0x040fe40000410000 */
[----:B------:R-:W-:Y:S01]  /*8b30*/  FMUL.FTZ R66, R199, R182 ;  /* 0x000000b6c7427220 */ /* 0x000fe20000410000 */
[----:B------:R3:W-:Y:S01]  /*8b40*/  MUFU.EX2 R166, R191 ;  /* 0x000000bf00a67308 */ /* 0x0007e20000000800 */
[-C--:B-1----:R-:W-:Y:S04]  /*8b50*/  HMMA.16816.F32 R36, R176, R56.reuse, R36 ;  /* 0x00000038b024723c */ /* 0x082fe80000001824 */
[C---:B------:R-:W-:Y:S02]  /*8b60*/  FMUL.FTZ R42, R197.reuse, R146 ;  /* 0x00000092c52a7220 */ /* 0x040fe40000410000 */
[----:B------:R-:W-:Y:S02]  /*8b70*/  FMUL.FTZ R43, R197, R147 ;  /* 0x00000093c52b7220 */ /* 0x000fe40000410000 */
[----:B------:R-:W-:Y:S01]  /*8b80*/  LDSM.16.MT88.4 R144, [R242+0x900] ;  /* 0x00090000f290783b */ /* 0x000fe20000004200 */
[----:B------:R-:W-:Y:S02]  /*8b90*/  FADD.FTZ R172, R229, R172 ;  /* 0x000000ace5ac7221 */ /* 0x000fe40000010000 */
[----:B------:R-:W-:Y:S02]  /*8ba0*/  MUFU.EX2 R229, R215 ;  /* 0x000000d700e57308 */ /* 0x000fe40000000800 */
[C---:B------:R-:W-:Y:S04]  /*8bb0*/  HMMA.16816.F32 R40, R160.reuse, R56, R40 ;  /* 0x00000038a028723c */ /* 0x040fe80000001828 */
[----:B------:R-:W-:Y:S03]  /*8bc0*/  FADD.FTZ R219, R219, R172 ;  /* 0x000000acdbdb7221 */ /* 0x000fe60000010000 */
[C---:B------:R-:W-:Y:S01]  /*8bd0*/  FMUL.FTZ R56, R198.reuse, R136 ;  /* 0x00000088c6387220 */ /* 0x040fe20000410000 */
[-C--:B------:R-:W-:Y:S04]  /*8be0*/  HMMA.16816.F32 R44, R160, R58.reuse, R44 ;  /* 0x0000003aa02c723c */ /* 0x080fe8000000182c */
[----:B------:R-:W-:Y:S01]  /*8bf0*/  FMUL.FTZ R57, R198, R137 ;  /* 0x00000089c6397220 */ /* 0x000fe20000410000 */
[----:B---3--:R-:W-:Y:S01]  /*8c00*/  MOV R191, R150 ;  /* 0x0000009600bf7202 */ /* 0x008fe20000000f00 */
[----:B------:R-:W-:Y:S02]  /*8c10*/  FMUL.FTZ R150, R0, c[0x0][0x2d0] ;  /* 0x0000b40000967a20 */ /* 0x000fe40000410000 */
[C---:B------:R-:W-:Y:S04]  /*8c20*/  HMMA.16816.F32 R48, R176.reuse, R58, R48 ;  /* 0x0000003ab030723c */ /* 0x040fe80000001830 */
[--C-:B------:R-:W-:Y:S02]  /*8c30*/  FFMA.FTZ R167, R225, c[0x0][0x2d0], -R150.reuse ;  /* 0x0000b400e1a77a23 */ /* 0x100fe40000010896 */
[--C-:B------:R-:W-:Y:S01]  /*8c40*/  FFMA.FTZ R224, R224, c[0x0][0x2d0], -R150.reuse ;  /* 0x0000b400e0e07a23 */ /* 0x100fe20000010896 */
[----:B------:R-:W1:Y:S01]  /*8c50*/  MUFU.EX2 R225, R191 ;  /* 0x000000bf00e17308 */ /* 0x000e620000000800 */
[-C--:B----4-:R-:W-:Y:S04]  /*8c60*/  HMMA.16816.F32 R52, R176, R140.reuse, R52 ;  /* 0x0000008cb034723c */ /* 0x090fe80000001834 */
[C---:B------:R-:W-:Y:S02]  /*8c70*/  FMUL.FTZ R58, R197.reuse, R138 ;  /* 0x0000008ac53a7220 */ /* 0x040fe40000410000 */
[----:B------:R-:W-:Y:S02]  /*8c80*/  FMUL.FTZ R59, R197, R139 ;  /* 0x0000008bc53b7220 */ /* 0x000fe40000410000 */
[----:B------:R-:W-:Y:S01]  /*8c90*/  LDSM.16.MT88.4 R136, [R248+0x900] ;  /* 0x00090000f888783b */ /* 0x000fe20000004200 */
[--C-:B------:R-:W-:Y:S01]  /*8ca0*/  FFMA.FTZ R227, R227, c[0x0][0x2d0], -R150.reuse ;  /* 0x0000b400e3e37a23 */ /* 0x100fe20000010896 */
[----:B------:R-:W-:Y:S02]  /*8cb0*/  MUFU.EX2 R167, R167 ;  /* 0x000000a700a77308 */ /* 0x000fe40000000800 */
[--C-:B------:R-:W-:Y:S01]  /*8cc0*/  FFMA.FTZ R226, R226, c[0x0][0x2d0], -R150.reuse ;  /* 0x0000b400e2e27a23 */ /* 0x100fe20000010896 */
[C---:B------:R-:W-:Y:S04]  /*8cd0*/  HMMA.16816.F32 R56, R160.reuse, R140, R56 ;  /* 0x0000008ca038723c */ /* 0x040fe80000001838 */
[--C-:B------:R-:W-:Y:S02]  /*8ce0*/  FFMA.FTZ R154, R154, c[0x0][0x2d0], -R150.reuse ;  /* 0x0000b4009a9a7a23 */ /* 0x100fe40000010896 */
[--C-:B------:R-:W-:Y:S01]  /*8cf0*/  FFMA.FTZ R153, R153, c[0x0][0x2d0], -R150.reuse ;  /* 0x0000b40099997a23 */ /* 0x100fe20000010896 */
[----:B-----5:R-:W-:Y:S01]  /*8d00*/  F2FP.PACK_AB R140, R164, R168 ;  /* 0x000000a8a48c723e */ /* 0x020fe200000000ff */
[-C--:B------:R-:W-:Y:S01]  /*8d10*/  HMMA.16816.F32 R60, R160, R142.reuse, R60 ;  /* 0x0000008ea03c723c */ /* 0x080fe2000000183c */
[----:B------:R-:W-:Y:S03]  /*8d20*/  MUFU.EX2 R184, R154 ;  /* 0x0000009a00b87308 */ /* 0x000fe60000000800 */
[--C-:B------:R-:W-:Y:S02]  /*8d30*/  FFMA.FTZ R152, R152, c[0x0][0x2d0], -R150.reuse ;  /* 0x0000b40098987a23 */ /* 0x100fe40000010896 */
[--C-:B------:R-:W-:Y:S02]  /*8d40*/  FFMA.FTZ R156, R156, c[0x0][0x2d0], -R150.reuse ;  /* 0x0000b4009c9c7a23 */ /* 0x100fe40000010896 */
[C---:B------:R-:W-:Y:S03]  /*8d50*/  HMMA.16816.F32 R64, R176.reuse, R142, R64 ;  /* 0x0000008eb040723c */ /* 0x040fe60000001840 */
[----:B------:R-:W-:Y:S01]  /*8d60*/  MUFU.EX2 R182, R153 ;  /* 0x0000009900b67308 */ /* 0x000fe20000000800 */
[--C-:B------:R-:W-:Y:S02]  /*8d70*/  FFMA.FTZ R202, R202, c[0x0][0x2d0], -R150.reuse ;  /* 0x0000b400caca7a23 */ /* 0x100fe40000010896 */
[--C-:B------:R-:W-:Y:S01]  /*8d80*/  FFMA.FTZ R201, R201, c[0x0][0x2d0], -R150.reuse ;  /* 0x0000b400c9c97a23 */ /* 0x100fe20000010896 */
[----:B-1----:R-:W-:Y:S01]  /*8d90*/  F2FP.PACK_AB R142, R228, R225 ;  /* 0x000000e1e48e723e */ /* 0x002fe200000000ff */
[-C--:B--2---:R-:W-:Y:S04]  /*8da0*/  HMMA.16816.F32 R68, R176, R132.reuse, R68 ;  /* 0x00000084b044723c */ /* 0x084fe80000001844 */
[----:B------:R-:W-:Y:S01]  /*8db0*/  FADD.FTZ R219, R170, R219 ;  /* 0x000000dbaadb7221 */ /* 0x000fe20000010000 */
[----:B------:R-:W1:Y:S03]  /*8dc0*/  MUFU.EX2 R224, R224 ;  /* 0x000000e000e07308 */ /* 0x000e660000000800 */
[C---:B------:R-:W-:Y:S07]  /*8dd0*/  HMMA.16816.F32 R72, R160.reuse, R132, R72 ;  /* 0x00000084a048723c */ /* 0x040fee0000001848 */
[----:B------:R-:W-:Y:S01]  /*8de0*/  MUFU.EX2 R227, R227 ;  /* 0x000000e300e37308 */ /* 0x000fe20000000800 */
[-C--:B------:R-:W-:Y:S08]  /*8df0*/  HMMA.16816.F32 R76, R160, R134.reuse, R76 ;  /* 0x00000086a04c723c */ /* 0x080ff0000000184c */
[C---:B------:R-:W-:Y:S01]  /*8e00*/  HMMA.16816.F32 R80, R176.reuse, R134, R80 ;  /* 0x00000086b050723c */ /* 0x040fe20000001850 */
[----:B------:R-:W2:Y:S01]  /*8e10*/  LDSM.16.MT88.4 R132, [R242+0x2100] ;  /* 0x00210000f284783b */ /* 0x000ea20000004200 */
[----:B------:R-:W3:Y:S02]  /*8e20*/  MUFU.EX2 R226, R226 ;  /* 0x000000e200e27308 */ /* 0x000ee40000000800 */
[----:B-1----:R-:W-:Y:S08]  /*8e30*/  F2FP.PACK_AB R141, R224, R167 ;  /* 0x000000a7e08d723e */ /* 0x002ff000000000ff */
[----:B------:R-:W-:Y:S10]  /*8e40*/  MUFU.EX2 R197, R159 ;  /* 0x0000009f00c57308 */ /* 0x000ff40000000800 */
[----:B------:R-:W-:Y:S01]  /*8e50*/  MUFU.EX2 R159, R193 ;  /* 0x000000c1009f7308 */ /* 0x000fe20000000800 */
[----:B---3--:R-:W-:Y:S09]  /*8e60*/  F2FP.PACK_AB R143, R226, R227 ;  /* 0x000000e3e28f723e */ /* 0x008ff200000000ff */
[----:B------:R-:W-:Y:S01]  /*8e70*/  MUFU.EX2 R172, R202 ;  /* 0x000000ca00ac7308 */ /* 0x000fe20000000800 */
[-C--:B--2---:R-:W-:Y:S08]  /*8e80*/  HMMA.16816.F32 R84, R176, R132.reuse, R84 ;  /* 0x00000084b054723c */ /* 0x084ff00000001854 */
[C---:B------:R-:W-:Y:S08]  /*8e90*/  HMMA.16816.F32 R88, R160.reuse, R132, R88 ;  /* 0x00000084a058723c */ /* 0x040ff00000001858 */
[-C--:B------:R-:W-:Y:S08]  /*8ea0*/  HMMA.16816.F32 R92, R160, R134.reuse, R92 ;  /* 0x00000086a05c723c */ /* 0x080ff0000000185c */
[C---:B------:R-:W-:Y:S01]  /*8eb0*/  HMMA.16816.F32 R96, R176.reuse, R134, R96 ;  /* 0x00000086b060723c */ /* 0x040fe20000001860 */
[----:B------:R-:W1:Y:S07]  /*8ec0*/  LDSM.16.MT88.4 R132, [R241+0x2100] ;  /* 0x00210000f184783b */ /* 0x000e6e0000004200 */
[-C--:B-1----:R-:W-:Y:S08]  /*8ed0*/  HMMA.16816.F32 R100, R176, R132.reuse, R100 ;  /* 0x00000084b064723c */ /* 0x082ff00000001864 */
[C---:B------:R-:W-:Y:S08]  /*8ee0*/  HMMA.16816.F32 R104, R160.reuse, R132, R104 ;  /* 0x00000084a068723c */ /* 0x040ff00000001868 */
[-C--:B------:R-:W-:Y:S08]  /*8ef0*/  HMMA.16816.F32 R108, R160, R134.reuse, R108 ;  /* 0x00000086a06c723c */ /* 0x080ff0000000186c */
[C---:B------:R-:W-:Y:S01]  /*8f00*/  HMMA.16816.F32 R112, R176.reuse, R134, R112 ;  /* 0x00000086b070723c */ /* 0x040fe20000001870 */
[----:B------:R-:W1:Y:S07]  /*8f10*/  LDSM.16.MT88.4 R132, [R240+0x2100] ;  /* 0x00210000f084783b */ /* 0x000e6e0000004200 */
[-C--:B-1----:R-:W-:Y:S08]  /*8f20*/  HMMA.16816.F32 R116, R176, R132.reuse, R116 ;  /* 0x00000084b074723c */ /* 0x082ff00000001874 */
[C---:B------:R-:W-:Y:S01]  /*8f30*/  HMMA.16816.F32 R120, R160.reuse, R132, R120 ;  /* 0x00000084a078723c */ /* 0x040fe20000001878 */
[----:B------:R-:W2:Y:S04]  /*8f40*/  LDL.LU R133, [R1+0x3c] ;  /* 0x00003c0001857983 */ /* 0x000ea80000300800 */
[----:B------:R-:W3:Y:S03]  /*8f50*/  LDL.LU R132, [R1+0x38] ;  /* 0x0000380001847983 */ /* 0x000ee60000300800 */
[-C--:B------:R-:W-:Y:S01]  /*8f60*/  HMMA.16816.F32 R124, R160, R134.reuse, R124 ;  /* 0x00000086a07c723c */ /* 0x080fe2000000187c */
[----:B------:R-:W-:Y:S06]  /*8f70*/  MUFU.EX2 R163, R185 ;  /* 0x000000b900a37308 */ /* 0x000fec0000000800 */
[--C-:B------:R-:W-:Y:S01]  /*8f80*/  FFMA.FTZ R161, R190, c[0x0][0x2d0], -R150.reuse ;  /* 0x0000b400bea17a23 */ /* 0x100fe20000010896 */
[----:B------:R-:W-:Y:S03]  /*8f90*/  HMMA.16816.F32 R128, R176, R134, R128 ;  /* 0x00000086b080723c */ /* 0x000fe60000001880 */
[----:B------:R-:W-:Y:S01]  /*8fa0*/  MUFU.EX2 R185, R212 ;  /* 0x000000d400b97308 */ /* 0x000fe20000000800 */
[----:B------:R-:W-:Y:S02]  /*8fb0*/  FFMA.FTZ R160, R151, c[0x0][0x2d0], -R150 ;  /* 0x0000b40097a07a23 */ /* 0x000fe40000010896 */
[----:B------:R-:W1:Y:S01]  /*8fc0*/  LDSM.16.MT88.4 R148, [R241+0x900] ;  /* 0x00090000f194783b */ /* 0x000e620000004200 */
[----:B------:R-:W-:Y:S01]  /*8fd0*/  F2FP.PACK_AB R134, R221, R223 ;  /* 0x000000dfdd86723e */ /* 0x000fe200000000ff */
[----:B------:R-:W-:Y:S01]  /*8fe0*/  FADD.FTZ R162, R231, R203 ;  /* 0x000000cbe7a27221 */ /* 0x000fe20000010000 */
[----:B------:R-:W-:Y:S03]  /*8ff0*/  F2FP.PACK_AB R135, R220, R222 ;  /* 0x000000dedc87723e */ /* 0x000fe600000000ff */
[----:B------:R-:W-:Y:S01]  /*9000*/  FADD.FTZ R162, R230, R162 ;  /* 0x000000a2e6a27221 */ /* 0x000fe20000010000 */
[----:B------:R-:W-:Y:S03]  /*9010*/  MUFU.EX2 R176, R210 ;  /* 0x000000d200b07308 */ /* 0x000fe60000000800 */
[----:B------:R-:W-:Y:S04]  /*9020*/  FADD.FTZ R162, R200, R162 ;  /* 0x000000a2c8a27221 */ /* 0x000fe80000010000 */
[----:B------:R-:W-:Y:S03]  /*9030*/  FADD.FTZ R167, R167, R162 ;  /* 0x000000a2a7a77221 */ /* 0x000fe60000010000 */
[----:B------:R-:W4:Y:S10]  /*9040*/  MUFU.EX2 R230, R214 ;  /* 0x000000d600e67308 */ /* 0x000f340000000800 */
[----:B------:R5:W-:Y:S10]  /*9050*/  MUFU.EX2 R231, R213 ;  /* 0x000000d500e77308 */ /* 0x000bf40000000800 */
[----:B------:R-:W-:Y:S01]  /*9060*/  MUFU.EX2 R177, R174 ;  /* 0x000000ae00b17308 */ /* 0x000fe20000000800 */
[----:B----4-:R-:W-:Y:S09]  /*9070*/  F2FP.PACK_AB R200, R230, R229 ;  /* 0x000000e5e6c8723e */ /* 0x010ff200000000ff */
[----:B------:R-:W-:Y:S01]  /*9080*/  MUFU.EX2 R174, R189 ;  /* 0x000000bd00ae7308 */ /* 0x000fe20000000800 */
[----:B-----5:R-:W-:Y:S09]  /*9090*/  LDSM.16.MT88.4 R212, [R242+0x3900] ;  /* 0x00390000f2d4783b */ /* 0x020ff20000004200 */
[----:B------:R-:W-:Y:S10]  /*90a0*/  MUFU.EX2 R179, R180 ;  /* 0x000000b400b37308 */ /* 0x000ff40000000800 */
[----:B------:R4:W-:Y:S10]  /*90b0*/  MUFU.EX2 R180, R188 ;  /* 0x000000bc00b47308 */ /* 0x0009f40000000800 */
[----:B------:R-:W-:Y:S10]  /*90c0*/  MUFU.EX2 R178, R204 ;  /* 0x000000cc00b27308 */ /* 0x000ff40000000800 */
[----:B------:R-:W5:Y:S01]  /*90d0*/  MUFU.EX2 R160, R160 ;  /* 0x000000a000a07308 */ /* 0x000f620000000800 */
[----:B----4-:R-:W-:Y:S01]  /*90e0*/  LDSM.16.MT88.4 R188, [R242+0x1900] ;  /* 0x00190000f2bc783b */ /* 0x010fe20000004200 */
[----:B--2---:R-:W-:Y:S01]  /*90f0*/  FFMA.FTZ R157, R199, R133, R157 ;  /* 0x00000085c79d7223 */ /* 0x004fe2000001009d */
[----:B------:R-:W-:Y:S07]  /*9100*/  F2FP.PACK_AB R133, R165, R169 ;  /* 0x000000a9a585723e */ /* 0x000fee00000000ff */
[----:B------:R2:W-:Y:S01]  /*9110*/  MUFU.EX2 R199, R195 ;  /* 0x000000c300c77308 */ /* 0x0005e20000000800 */
[----:B---3--:R-:W-:Y:S01]  /*9120*/  FFMA.FTZ R158, R198, R132, R158 ;  /* 0x00000084c69e7223 */ /* 0x008fe2000001009e */
[C---:B------:R-:W-:Y:S01]  /*9130*/  F2FP.PACK_AB R132, R166.reuse, R170 ;  /* 0x000000aaa684723e */ /* 0x040fe200000000ff */
[----:B------:R-:W-:Y:S01]  /*9140*/  FADD.FTZ R157, R155, R157 ;  /* 0x0000009d9b9d7221 */ /* 0x000fe20000010000 */
[----:B------:R-:W-:Y:S01]  /*9150*/  MOV R170, R187 ;  /* 0x000000bb00aa7202 */ /* 0x000fe20000000f00 */
[----:B------:R-:W-:Y:S02]  /*9160*/  FADD.FTZ R166, R166, R219 ;  /* 0x000000dba6a67221 */ /* 0x000fe40000010000 */
[----:B------:R-:W-:Y:S01]  /*9170*/  FADD.FTZ R157, R218, R157 ;  /* 0x0000009dda9d7221 */ /* 0x000fe20000010000 */
[----:B------:R-:W-:Y:S01]  /*9180*/  MOV R218, R159 ;  /* 0x0000009f00da7202 */ /* 0x000fe20000000f00 */
[-C--:B------:R-:W-:Y:S01]  /*9190*/  HMMA.16816.F32 R4, R132, R136.reuse, R4 ;  /* 0x000000888404723c */ /* 0x080fe20000001804 */
[----:B------:R-:W-:Y:S04]  /*91a0*/  MUFU.EX2 R198, R181 ;  /* 0x000000b500c67308 */ /* 0x000fe80000000800 */
[----:B------:R-:W-:Y:S02]  /*91b0*/  FADD.FTZ R216, R216, R157 ;  /* 0x0000009dd8d87221 */ /* 0x000fe40000010000 */
[----:B------:R-:W-:Y:S01]  /*91c0*/  FADD.FTZ R158, R175, R158 ;  /* 0x0000009eaf9e7221 */ /* 0x000fe20000010000 */
[C---:B------:R-:W-:Y:S03]  /*91d0*/  HMMA.16816.F32 R8, R140.reuse, R136, R8 ;  /* 0x000000888c08723c */ /* 0x040fe60000001808 */
[----:B------:R3:W-:Y:S01]  /*91e0*/  MUFU.EX2 R181, R152 ;  /* 0x0000009800b57308 */ /* 0x0007e20000000800 */
[----:B------:R-:W-:Y:S02]  /*91f0*/  FADD.FTZ R158, R192, R158 ;  /* 0x0000009ec09e7221 */ /* 0x000fe40000010000 */
[----:B--2---:R-:W-:Y:S01]  /*9200*/  LDSM.16.MT88.4 R192, [R248+0x1900] ;  /* 0x00190000f8c0783b */ /* 0x004fe20000004200 */
[----:B------:R-:W-:Y:S01]  /*9210*/  FADD.FTZ R216, R169, R216 ;  /* 0x000000d8a9d87221 */ /* 0x000fe20000010000 */
[-C--:B------:R-:W-:Y:S04]  /*9220*/  HMMA.16816.F32 R12, R140, R138.reuse, R12 ;  /* 0x0000008a8c0c723c */ /* 0x080fe8000000180c */
[----:B------:R-:W-:Y:S01]  /*9230*/  FADD.FTZ R217, R217, R158 ;  /* 0x0000009ed9d97221 */ /* 0x000fe20000010000 */
[----:B------:R-:W-:Y:S01]  /*9240*/  MUFU.EX2 R175, R209 ;  /* 0x000000d100af7308 */ /* 0x000fe20000000800 */
[----:B------:R-:W-:Y:S01]  /*9250*/  FADD.FTZ R165, R165, R216 ;  /* 0x000000d8a5a57221 */ /* 0x000fe20000010000 */
[----:B-----5:R-:W-:Y:S01]  /*9260*/  MOV R169, R160 ;  /* 0x000000a000a97202 */ /* 0x020fe20000000f00 */
[C---:B------:R-:W-:Y:S01]  /*9270*/  HMMA.16816.F32 R16, R132.reuse, R138, R16 ;  /* 0x0000008a8410723c */ /* 0x040fe20000001810 */
[----:B------:R-:W2:Y:S03]  /*9280*/  LDSM.16.MT88.4 R136, [R240+0x900] ;  /* 0x00090000f088783b */ /* 0x000ea60000004200 */
[----:B------:R-:W-:Y:S01]  /*9290*/  FADD.FTZ R217, R168, R217 ;  /* 0x000000d9a8d97221 */ /* 0x000fe20000010000 */
[----:B------:R-:W-:Y:S03]  /*92a0*/  MOV R168, R183 ;  /* 0x000000b700a87202 */ /* 0x000fe60000000f00 */
[-C--:B------:R-:W-:Y:S01]  /*92b0*/  HMMA.16816.F32 R20, R132, R144.reuse, R20 ;  /* 0x000000908414723c */ /* 0x080fe20000001814 */
[----:B---3--:R-:W-:Y:S07]  /*92c0*/  LDSM.16.MT88.4 R152, [R242+0x1100] ;  /* 0x00110000f298783b */ /* 0x008fee0000004200 */
        /* <DEDUP_REMOVED lines=25> */
[C---:B------:R-:W-:Y:S01]  /*9460*/  HMMA.16816.F32 R104, R140.reuse, R136, R104 ;  /* 0x000000888c68723c */ /* 0x040fe20000001868 */
[----:B------:R2:W4:Y:S06]  /*9470*/  MUFU.EX2 R136, R156 ;  /* 0x0000009c00887308 */ /* 0x00052c0000000800 */
[----:B------:R-:W-:Y:S01]  /*9480*/  F2FP.PACK_AB R137, R182, R184 ;  /* 0x000000b8b689723e */ /* 0x000fe200000000ff */
[-C--:B------:R-:W-:Y:S08]  /*9490*/  HMMA.16816.F32 R108, R140, R138.reuse, R108 ;  /* 0x0000008a8c6c723c */ /* 0x080ff0000000186c */
[C---:B------:R-:W-:Y:S07]  /*94a0*/  HMMA.16816.F32 R112, R132.reuse, R138, R112 ;  /* 0x0000008a8470723c */ /* 0x040fee0000001870 */
[----:B------:R-:W-:Y:S01]  /*94b0*/  F2FP.PACK_AB R138, R218, R180 ;  /* 0x000000b4da8a723e */ /* 0x000fe200000000ff */
[-C--:B---3--:R-:W-:Y:S01]  /*94c0*/  HMMA.16816.F32 R116, R132, R144.reuse, R116 ;  /* 0x000000908474723c */ /* 0x088fe20000001874 */
[----:B--2---:R-:W-:Y:S03]  /*94d0*/  LDSM.16.MT88.4 R156, [R242+0x3100] ;  /* 0x00310000f29c783b */ /* 0x004fe60000004200 */
[----:B----4-:R-:W-:Y:S02]  /*94e0*/  MOV R203, R136 ;  /* 0x0000008800cb7202 */ /* 0x010fe40000000f00 */
[----:B------:R-:W-:Y:S02]  /*94f0*/  F2FP.PACK_AB R136, R174, R187 ;  /* 0x000000bbae88723e */ /* 0x000fe400000000ff */
[C---:B------:R-:W-:Y:S04]  /*9500*/  HMMA.16816.F32 R120, R140.reuse, R144, R120 ;  /* 0x000000908c78723c */ /* 0x040fe80000001878 */
[----:B------:R-:W-:Y:S04]  /*9510*/  F2FP.PACK_AB R139, R203, R181 ;  /* 0x000000b5cb8b723e */ /* 0x000fe800000000ff */
[-C--:B------:R-:W-:Y:S01]  /*9520*/  HMMA.16816.F32 R124, R140, R146.reuse, R124 ;  /* 0x000000928c7c723c */ /* 0x080fe2000000187c */
[----:B------:R-:W2:Y:S07]  /*9530*/  LDSM.16.MT88.4 R140, [R241+0x1100] ;  /* 0x00110000f18c783b */ /* 0x000eae0000004200 */
[----:B------:R-:W-:Y:S01]  /*9540*/  HMMA.16816.F32 R128, R132, R146, R128 ;  /* 0x000000928480723c */ /* 0x000fe20000001880 */
[----:B------:R-:W3:Y:S06]  /*9550*/  LDSM.16.MT88.4 R144, [R240+0x1100] ;  /* 0x00110000f090783b */ /* 0x000eec0000004200 */
[----:B------:R-:W-:Y:S02]  /*9560*/  F2FP.PACK_AB R132, R199, R177 ;  /* 0x000000b1c784723e */ /* 0x000fe400000000ff */
[----:B------:R-:W-:Y:S03]  /*9570*/  F2FP.PACK_AB R133, R173, R171 ;  /* 0x000000abad85723e */ /* 0x000fe600000000ff */
[----:B------:R-:W-:Y:S02]  /*9580*/  F2FP.PACK_AB R134, R198, R197 ;  /* 0x000000c5c686723e */ /* 0x000fe400000000ff */
[----:B------:R-:W-:Y:S07]  /*9590*/  F2FP.PACK_AB R135, R163, R179 ;  /* 0x000000b3a387723e */ /* 0x000fee00000000ff */
[-C--:B-1----:R-:W-:Y:S08]  /*95a0*/  HMMA.16816.F32 R4, R132, R148.reuse, R4 ;  /* 0x000000948404723c */ /* 0x082ff00000001804 */
        /* <DEDUP_REMOVED lines=8> */
[----:B------:R-:W4:Y:S07]  /*9630*/  LDSM.16.MT88.4 R152, [R241+0x3100] ;  /* 0x00310000f198783b */ /* 0x000f2e0000004200 */
[-C--:B--2---:R-:W-:Y:S08]  /*9640*/  HMMA.16816.F32 R36, R132, R140.reuse, R36 ;  /* 0x0000008c8424723c */ /* 0x084ff00000001824 */
[C---:B------:R-:W-:Y:S08]  /*9650*/  HMMA.16816.F32 R40, R136.reuse, R140, R40 ;  /* 0x0000008c8828723c */ /* 0x040ff00000001828 */
[-C--:B------:R-:W-:Y:S08]  /*9660*/  HMMA.16816.F32 R44, R136, R142.reuse, R44 ;  /* 0x0000008e882c723c */ /* 0x080ff0000000182c */
[C---:B------:R-:W-:Y:S01]  /*9670*/  HMMA.16816.F32 R48, R132.reuse, R142, R48 ;  /* 0x0000008e8430723c */ /* 0x040fe20000001830 */
[----:B------:R-:W2:Y:S07]  /*9680*/  LDSM.16.MT88.4 R140, [R240+0x3100] ;  /* 0x00310000f08c783b */ /* 0x000eae0000004200 */
[-C--:B---3--:R-:W-:Y:S08]  /*9690*/  HMMA.16816.F32 R52, R132, R144.reuse, R52 ;  /* 0x000000908434723c */ /* 0x088ff00000001834 */
[C---:B------:R-:W-:Y:S01]  /*96a0*/  HMMA.16816.F32 R56, R136.reuse, R144, R56 ;  /* 0x000000908838723c */ /* 0x040fe20000001838 */
[----:B------:R-:W-:Y:S06]  /*96b0*/  MUFU.EX2 R144, R205 ;  /* 0x000000cd00907308 */ /* 0x000fec0000000800 */
[----:B------:R-:W-:Y:S01]  /*96c0*/  MOV R145, R177 ;  /* 0x000000b100917202 */ /* 0x000fe20000000f00 */
[-C--:B------:R-:W-:Y:S03]  /*96d0*/  HMMA.16816.F32 R60, R136, R146.reuse, R60 ;  /* 0x00000092883c723c */ /* 0x080fe6000000183c */
[----:B------:R3:W-:Y:S05]  /*96e0*/  MUFU.EX2 R177, R208 ;  /* 0x000000d000b17308 */ /* 0x0007ea0000000800 */
[C---:B------:R-:W-:Y:S05]  /*96f0*/  HMMA.16816.F32 R64, R132.reuse, R146, R64 ;  /* 0x000000928440723c */ /* 0x040fea0000001840 */
[----:B------:R-:W-:Y:S03]  /*9700*/  MUFU.EX2 R146, R207 ;  /* 0x000000cf00927308 */ /* 0x000fe60000000800 */
[-C--:B-1----:R-:W-:Y:S07]  /*9710*/  HMMA.16816.F32 R68, R132, R148.reuse, R68 ;  /* 0x000000948444723c */ /* 0x082fee0000001844 */
[----:B------:R-:W1:Y:S01]  /*9720*/  MUFU.EX2 R147, R161 ;  /* 0x000000a100937308 */ /* 0x000e620000000800 */
[C---:B------:R-:W-:Y:S01]  /*9730*/  HMMA.16816.F32 R72, R136.reuse, R148, R72 ;  /* 0x000000948848723c */ /* 0x040fe20000001848 */
[----:B---3--:R-:W-:Y:S06]  /*9740*/  LDSM.16.MT88.4 R208, [R248+0x3900] ;  /* 0x00390000f8d0783b */ /* 0x008fec0000004200 */
[----:B------:R-:W-:Y:S01]  /*9750*/  MOV R149, R182 ;  /* 0x000000b600957202 */ /* 0x000fe20000000f00 */
[-C--:B------:R-:W-:Y:S01]  /*9760*/  HMMA.16816.F32 R76, R136, R150.reuse, R76 ;  /* 0x00000096884c723c */ /* 0x080fe2000000184c */
[----:B------:R3:W5:Y:S07]  /*9770*/  MUFU.EX2 R148, R201 ;  /* 0x000000c900947308 */ /* 0x00076e0000000800 */
[C---:B------:R-:W-:Y:S07]  /*9780*/  HMMA.16816.F32 R80, R132.reuse, R150, R80 ;  /* 0x000000968450723c */ /* 0x040fee0000001850 */
[----:B------:R-:W-:Y:S01]  /*9790*/  MOV R151, R180 ;  /* 0x000000b400977202 */ /* 0x000fe20000000f00 */
[-C--:B------:R-:W-:Y:S04]  /*97a0*/  HMMA.16816.F32 R84, R132, R156.reuse, R84 ;  /* 0x0000009c8454723c */ /* 0x080fe80000001854 */
[----:B------:R-:W-:Y:S02]  /*97b0*/  MOV R150, R179 ;  /* 0x000000b300967202 */ /* 0x000fe40000000f00 */
[----:B-1----:R-:W-:Y:S02]  /*97c0*/  F2FP.PACK_AB R205, R169, R147 ;  /* 0x00000093a9cd723e */ /* 0x002fe400000000ff */
[C---:B------:R-:W-:Y:S08]  /*97d0*/  HMMA.16816.F32 R88, R136.reuse, R156, R88 ;  /* 0x0000009c8858723c */ /* 0x040ff00000001858 */
[-C--:B------:R-:W-:Y:S08]  /*97e0*/  HMMA.16816.F32 R92, R136, R158.reuse, R92 ;  /* 0x0000009e885c723c */ /* 0x080ff0000000185c */
[C---:B------:R-:W-:Y:S08]  /*97f0*/  HMMA.16816.F32 R96, R132.reuse, R158, R96 ;  /* 0x0000009e8460723c */ /* 0x040ff00000001860 */
[-C--:B----4-:R-:W-:Y:S08]  /*9800*/  HMMA.16816.F32 R100, R132, R152.reuse, R100 ;  /* 0x000000988464723c */ /* 0x090ff00000001864 */
[C---:B------:R-:W-:Y:S08]  /*9810*/  HMMA.16816.F32 R104, R136.reuse, R152, R104 ;  /* 0x000000988868723c */ /* 0x040ff00000001868 */
[-C--:B------:R-:W-:Y:S08]  /*9820*/  HMMA.16816.F32 R108, R136, R154.reuse, R108 ;  /* 0x0000009a886c723c */ /* 0x080ff0000000186c */
[C---:B------:R-:W-:Y:S08]  /*9830*/  HMMA.16816.F32 R112, R132.reuse, R154, R112 ;  /* 0x0000009a8470723c */ /* 0x040ff00000001870 */
[-C--:B--2---:R-:W-:Y:S08]  /*9840*/  HMMA.16816.F32 R116, R132, R140.reuse, R116 ;  /* 0x0000008c8474723c */ /* 0x084ff00000001874 */
[C---:B------:R-:W-:Y:S07]  /*9850*/  HMMA.16816.F32 R120, R136.reuse, R140, R120 ;  /* 0x0000008c8878723c */ /* 0x040fee0000001878 */
[----:B------:R-:W-:Y:S01]  /*9860*/  MOV R141, R218 ;  /* 0x000000da008d7202 */ /* 0x000fe20000000f00 */
[-C--:B------:R-:W-:Y:S04]  /*9870*/  HMMA.16816.F32 R124, R136, R142.reuse, R124 ;  /* 0x0000008e887c723c */ /* 0x080fe8000000187c */
[----:B------:R-:W-:Y:S03]  /*9880*/  MOV R140, R203 ;  /* 0x000000cb008c7202 */ /* 0x000fe60000000f00 */
[----:B------:R-:W-:Y:S01]  /*9890*/  MOV R139, R185 ;  /* 0x000000b9008b7202 */ /* 0x000fe20000000f00 */
[----:B------:R-:W-:Y:S04]  /*98a0*/  HMMA.16816.F32 R128, R132, R142, R128 ;  /* 0x0000008e8480723c */ /* 0x000fe80000001880 */
[----:B---3--:R-:W-:Y:S02]  /*98b0*/  F2FP.PACK_AB R201, R139, R231 ;  /* 0x000000e78bc9723e */ /* 0x008fe400000000ff */
[----:B------:R-:W-:Y:S02]  /*98c0*/  MOV R136, R186 ;  /* 0x000000ba00887202 */ /* 0x000fe40000000f00 */
[----:B------:R-:W-:Y:S04]  /*98d0*/  MOV R133, R177 ;  /* 0x000000b100857202 */ /* 0x000fe80000000f00 */
[----:B------:R-:W-:Y:S02]  /*98e0*/  MOV R134, R176 ;  /* 0x000000b000867202 */ /* 0x000fe40000000f00 */
[----:B------:R-:W-:Y:S02]  /*98f0*/  MOV R143, R175 ;  /* 0x000000af008f7202 */ /* 0x000fe40000000f00 */
[----:B------:R-:W-:Y:S02]  /*9900*/  F2FP.PACK_AB R202, R134, R168 ;  /* 0x000000a886ca723e */ /* 0x000fe400000000ff */
[----:B------:R-:W-:Y:S02]  /*9910*/  F2FP.PACK_AB R203, R133, R143 ;  /* 0x0000008f85cb723e */ /* 0x000fe400000000ff */
[----:B-----5:R-:W-:Y:S02]  /*9920*/  MOV R137, R148 ;  /* 0x0000009400897202 */ /* 0x020fe40000000f00 */
[----:B------:R-:W-:Y:S02]  /*9930*/  MOV R132, R178 ;  /* 0x000000b200847202 */ /* 0x000fe40000000f00 */
[----:B------:R-:W-:Y:S01]  /*9940*/  MOV R142, R144 ;  /* 0x00000090008e7202 */ /* 0x000fe20000000f00 */
[-C--:B------:R-:W-:Y:S01]  /*9950*/  HMMA.16816.F32 R176, R200, R192.reuse, R4 ;  /* 0x000000c0c8b0723c */ /* 0x080fe20000001804 */
[----:B------:R-:W-:Y:S04]  /*9960*/  LDSM.16.MT88.4 R4, [R240+0x3900] ;  /* 0x00390000f004783b */ /* 0x000fe80000004200 */
[----:B------:R-:W-:Y:S01]  /*9970*/  MOV R135, R172 ;  /* 0x000000ac00877202 */ /* 0x000fe20000000f00 */
[----:B------:R-:W-:Y:S01]  /*9980*/  FADD.FTZ R144, R164, R217 ;  /* 0x000000d9a4907221 */ /* 0x000fe20000010000 */
[----:B------:R-:W-:Y:S02]  /*9990*/  F2FP.PACK_AB R204, R136, R146 ;  /* 0x0000009288cc723e */ /* 0x000fe400000000ff */
[----:B------:R-:W-:Y:S01]  /*99a0*/  F2FP.PACK_AB R206, R132, R142 ;  /* 0x0000008e84ce723e */ /* 0x000fe200000000ff */
[----:B------:R-:W-:Y:S02]  /*99b0*/  LDSM.16.MT88.4 R216, [R241+0x3900] ;  /* 0x00390000f1d8783b */ /* 0x000fe40000004200 */
[----:B------:R-:W-:Y:S02]  /*99c0*/  F2FP.PACK_AB R207, R137, R135 ;  /* 0x0000008789cf723e */ /* 0x000fe400000000ff */
[----:B------:R-:W-:Y:S02]  /*99d0*/  MOV R164, R163 ;  /* 0x000000a300a47202 */ /* 0x000fe40000000f00 */
[----:B------:R-:W-:Y:S02]  /*99e0*/  MOV R138, R184 ;  /* 0x000000b8008a7202 */ /* 0x000fe40000000f00 */
[----:B------:R-:W1:Y:S01]  /*99f0*/  LDSM.16.MT88.4 R184, [R241+0x1900] ;  /* 0x00190000f1b8783b */ /* 0x000e620000004200 */
[C---:B------:R-:W-:Y:S04]  /*9a00*/  HMMA.16816.F32 R160, R204.reuse, R192, R8 ;  /* 0x000000c0cca0723c */ /* 0x040fe80000001808 */
[----:B------:R-:W-:Y:S03]  /*9a10*/  MOV R148, R181 ;  /* 0x000000b500947202 */ /* 0x000fe60000000f00 */
[----:B------:R-:W2:Y:S01]  /*9a20*/  LDSM.16.MT88.4 R180, [R240+0x1900] ;  /* 0x00190000f0b4783b */ /* 0x000ea20000004200 */
[-C--:B------:R-:W-:Y:S04]  /*9a30*/  HMMA.16816.F32 R156, R204, R194.reuse, R12 ;  /* 0x000000c2cc9c723c */ /* 0x080fe8000000180c */
[----:B------:R-:W-:Y:S02]  /*9a40*/  MOV R9, R133 ;  /* 0x0000008500097202 */ /* 0x000fe40000000f00 */
[----:B------:R-:W-:Y:S02]  /*9a50*/  MOV R8, R134 ;  /* 0x0000008600087202 */ /* 0x000fe40000000f00 */
[C---:B------:R-:W-:Y:S04]  /*9a60*/  HMMA.16816.F32 R192, R200.reuse, R194, R16 ;  /* 0x000000c2c8c0723c */ /* 0x040fe80000001810 */
[----:B------:R-:W-:Y:S02]  /*9a70*/  MOV R10, R174 ;  /* 0x000000ae000a7202 */ /* 0x000fe40000000f00 */
[----:B------:R-:W-:Y:S02]  /*9a80*/  MOV R11, R173 ;  /* 0x000000ad000b7202 */ /* 0x000fe40000000f00 */
[-C--:B------:R-:W-:Y:S04]  /*9a90*/  HMMA.16816.F32 R172, R200, R188.reuse, R20 ;  /* 0x000000bcc8ac723c */ /* 0x080fe80000001814 */
[----:B------:R-:W-:Y:S02]  /*9aa0*/  MOV R12, R168 ;  /* 0x000000a8000c7202 */ /* 0x000fe40000000f00 */
[----:B------:R-:W-:Y:S02]  /*9ab0*/  MOV R14, R142 ;  /* 0x0000008e000e7202 */ /* 0x000fe40000000f00 */
[C---:B------:R-:W-:Y:S04]  /*9ac0*/  HMMA.16816.F32 R152, R204.reuse, R188, R24 ;  /* 0x000000bccc98723c */ /* 0x040fe80000001818 */
[----:B------:R-:W-:Y:S02]  /*9ad0*/  MOV R19, R169 ;  /* 0x000000a900137202 */ /* 0x000fe40000000f00 */
[----:B------:R-:W-:Y:S02]  /*9ae0*/  MOV R23, R146 ;  /* 0x0000009200177202 */ /* 0x000fe40000000f00 */
[----:B------:R-:W-:Y:S04]  /*9af0*/  MOV R25, R150 ;  /* 0x0000009600197202 */ /* 0x000fe80000000f00 */
[----:B------:R-:W-:Y:S02]  /*9b00*/  MOV R26, R151 ;  /* 0x00000097001a7202 */ /* 0x000fe40000000f00 */
[----:B------:R-:W-:Y:S02]  /*9b10*/  MOV R27, R148 ;  /* 0x00000094001b7202 */ /* 0x000fe40000000f00 */
[----:B------:R-:W-:Y:S02]  /*9b20*/  MOV R24, R149 ;  /* 0x0000009500187202 */ /* 0x000fe40000000f00 */
[-C--:B------:R-:W-:Y:S03]  /*9b30*/  HMMA.16816.F32 R148, R204, R190.reuse, R28 ;  /* 0x000000becc94723c */ /* 0x080fe6000000181c */
[----:B------:R-:W-:Y:S02]  /*9b40*/  MOV R13, R143 ;  /* 0x0000008f000d7202 */ /* 0x000fe40000000f00 */
[----:B------:R-:W-:Y:S02]  /*9b50*/  MOV R18, R136 ;  /* 0x0000008800127202 */ /* 0x000fe40000000f00 */
[----:B------:R-:W-:Y:S01]  /*9b60*/  MOV R31, R10 ;  /* 0x0000000a001f7202 */ /* 0x000fe20000000f00 */
[C---:B------:R-:W-:Y:S04]  /*9b70*/  HMMA.16816.F32 R188, R200.reuse, R190, R32 ;  /* 0x000000bec8bc723c */ /* 0x040fe80000001820 */
[----:B------:R-:W-:Y:S02]  /*9b80*/  MOV R28, R170 ;  /* 0x000000aa001c7202 */ /* 0x000fe40000000f00 */
[----:B------:R-:W-:Y:S02]  /*9b90*/  MOV R16, R147 ;  /* 0x0000009300107202 */ /* 0x000fe40000000f00 */
[----:B------:R-:W-:Y:S02]  /*9ba0*/  MOV R35, R171 ;  /* 0x000000ab00237202 */ /* 0x000fe40000000f00 */
[-C--:B-1----:R-:W-:Y:S03]  /*9bb0*/  HMMA.16816.F32 R168, R200, R184.reuse, R36 ;  /* 0x000000b8c8a8723c */ /* 0x082fe60000001824 */
[----:B------:R-:W-:Y:S02]  /*9bc0*/  MOV R34, R145 ;  /* 0x0000009100227202 */ /* 0x000fe40000000f00 */
[----:B------:R-:W-:Y:S02]  /*9bd0*/  MOV R33, R144 ;  /* 0x0000009000217202 */ /* 0x000fe40000000f00 */
[----:B------:R-:W-:Y:S01]  /*9be0*/  MOV R10, R132 ;  /* 0x00000084000a7202 */ /* 0x000fe20000000f00 */
[C---:B------:R-:W-:Y:S04]  /*9bf0*/  HMMA.16816.F32 R144, R204.reuse, R184, R40 ;  /* 0x000000b8cc90723c */ /* 0x040fe80000001828 */
[----:B------:R-:W-:Y:S01]  /*9c00*/  MOV R21, R141 ;  /* 0x0000008d00157202 */ /* 0x000fe20000000f00 */
[----:B------:R-:W-:Y:S01]  /*9c10*/  FADD.FTZ R225, R225, R33 ;  /* 0x00000021e1e17221 */ /* 0x000fe20000010000 */
[----:B------:R-:W-:Y:S02]  /*9c20*/  MOV R22, R140 ;  /* 0x0000008c00167202 */ /* 0x000fe40000000f00 */
[-C--:B------:R-:W-:Y:S04]  /*9c30*/  HMMA.16816.F32 R140, R204, R186.reuse, R44 ;  /* 0x000000bacc8c723c */ /* 0x080fe8000000182c */
[----:B------:R-:W-:Y:S01]  /*9c40*/  MOV R17, R139 ;  /* 0x0000008b00117202 */ /* 0x000fe20000000f00 */
[----:B------:R-:W-:Y:S01]  /*9c50*/  FADD.FTZ R225, R228, R225 ;  /* 0x000000e1e4e17221 */ /* 0x000fe20000010000 */
[----:B------:R-:W-:Y:S02]  /*9c60*/  MOV R20, R164 ;  /* 0x000000a400147202 */ /* 0x000fe40000000f00 */
[C---:B------:R-:W-:Y:S04]  /*9c70*/  HMMA.16816.F32 R184, R200.reuse, R186, R48 ;  /* 0x000000bac8b8723c */ /* 0x040fe80000001830 */
[----:B------:R-:W-:Y:S01]  /*9c80*/  MOV R32, R165 ;  /* 0x000000a500207202 */ /* 0x000fe20000000f00 */
[----:B------:R-:W-:Y:S01]  /*9c90*/  FADD.FTZ R225, R28, R225 ;  /* 0x000000e11ce17221 */ /* 0x000fe20000010000 */
[----:B------:R-:W-:Y:S02]  /*9ca0*/  MOV R39, R166 ;  /* 0x000000a600277202 */ /* 0x000fe40000000f00 */
[----:B------:R-:W-:Y:S01]  /*9cb0*/  MOV R38, R167 ;  /* 0x000000a700267202 */ /* 0x000fe20000000f00 */
[----:B------:R-:W-:Y:S01]  /*9cc0*/  FADD.FTZ R225, R31, R225 ;  /* 0x000000e11fe17221 */ /* 0x000fe20000010000 */
[-C--:B--2---:R-:W-:Y:S03]  /*9cd0*/  HMMA.16816.F32 R164, R200, R180.reuse, R52 ;  /* 0x000000b4c8a4723c */ /* 0x084fe60000001834 */
[----:B------:R-:W-:Y:S01]  /*9ce0*/  MOV R30, R11 ;  /* 0x0000000b001e7202 */ /* 0x000fe20000000f00 */
[----:B------:R-:W-:Y:S01]  /*9cf0*/  FADD.FTZ R225, R26, R225 ;  /* 0x000000e11ae17221 */ /* 0x000fe20000010000 */
[----:B------:R-:W-:Y:S01]  /*9d00*/  MOV R11, R137 ;  /* 0x00000089000b7202 */ /* 0x000fe20000000f00 */
[----:B------:R-:W-:Y:S01]  /*9d10*/  FADD.FTZ R223, R223, R39 ;  /* 0x00000027dfdf7221 */ /* 0x000fe20000010000 */
[----:B------:R-:W-:Y:S01]  /*9d20*/  MOV R29, R138 ;  /* 0x0000008a001d7202 */ /* 0x000fe20000000f00 */
[----:B------:R-:W-:Y:S01]  /*9d30*/  FADD.FTZ R225, R21, R225 ;  /* 0x000000e115e17221 */ /* 0x000fe20000010000 */
[C---:B------:R-:W-:Y:S04]  /*9d40*/  HMMA.16816.F32 R136, R204.reuse, R180, R56 ;  /* 0x000000b4cc88723c */ /* 0x040fe80000001838 */
[----:B------:R-:W-:Y:S01]  /*9d50*/  MOV R15, R135 ;  /* 0x00000087000f7202 */ /* 0x000fe20000000f00 */
[----:B------:R-:W-:Y:S02]  /*9d60*/  FADD.FTZ R225, R23, R225 ;  /* 0x000000e117e17221 */ /* 0x000fe40000010000 */
[----:B------:R-:W-:Y:S01]  /*9d70*/  FADD.FTZ R223, R221, R223 ;  /* 0x000000dfdddf7221 */ /* 0x000fe20000010000 */
[-C--:B------:R-:W-:Y:S04]  /*9d80*/  HMMA.16816.F32 R132, R204, R182.reuse, R60 ;  /* 0x000000b6cc84723c */ /* 0x080fe8000000183c */
[----:B------:R-:W-:Y:S02]  /*9d90*/  FADD.FTZ R225, R18, R225 ;  /* 0x000000e112e17221 */ /* 0x000fe40000010000 */
[----:B------:R-:W-:Y:S02]  /*9da0*/  FADD.FTZ R223, R34, R223 ;  /* 0x000000df22df7221 */ /* 0x000fe40000010000 */
[C---:B------:R-:W-:Y:S04]  /*9db0*/  HMMA.16816.F32 R180, R200.reuse, R182, R64 ;  /* 0x000000b6c8b4723c */ /* 0x040fe80000001840 */
[----:B------:R-:W-:Y:S02]  /*9dc0*/  FADD.FTZ R225, R14, R225 ;  /* 0x000000e10ee17221 */ /* 0x000fe40000010000 */
[----:B------:R-:W-:Y:S01]  /*9dd0*/  FADD.FTZ R223, R199, R223 ;  /* 0x000000dfc7df7221 */ /* 0x000fe20000010000 */
[----:B------:R-:W-:Y:S01]  /*9de0*/  MOV R199, R196 ;  /* 0x000000c400c77202 */ /* 0x000fe20000000f00 */
[-C--:B------:R-:W-:Y:S04]  /*9df0*/  HMMA.16816.F32 R68, R200, R208.reuse, R68 ;  /* 0x000000d0c844723c */ /* 0x080fe80000001844 */
[----:B------:R-:W-:Y:S01]  /*9e00*/  FADD.FTZ R223, R197, R223 ;  /* 0x000000dfc5df7221 */ /* 0x000fe20000010000 */
[----:B------:R-:W-:Y:S01]  /*9e10*/  MOV R197, R0 ;  /* 0x0000000000c57202 */ /* 0x000fe20000000f00 */
[----:B------:R-:W-:Y:S02]  /*9e20*/  FADD.FTZ R222, R222, R32 ;  /* 0x00000020dede7221 */ /* 0x000fe40000010000 */
[C---:B------:R-:W-:Y:S04]  /*9e30*/  HMMA.16816.F32 R72, R204.reuse, R208, R72 ;  /* 0x000000d0cc48723c */ /* 0x040fe80000001848 */
[----:B------:R-:W-:Y:S01]  /*9e40*/  FADD.FTZ R223, R198, R223 ;  /* 0x000000dfc6df7221 */ /* 0x000fe20000010000 */
[----:B------:R-:W-:Y:S01]  /*9e50*/  MOV R198, R2 ;  /* 0x0000000200c67202 */ /* 0x000fe20000000f00 */
[----:B------:R-:W-:Y:S02]  /*9e60*/  FADD.FTZ R222, R220, R222 ;  /* 0x000000dedcde7221 */ /* 0x000fe40000010000 */
[-C--:B------:R-:W-:Y:S04]  /*9e70*/  HMMA.16816.F32 R76, R204, R210.reuse, R76 ;  /* 0x000000d2cc4c723c */ /* 0x080fe8000000184c */
[----:B------:R-:W-:Y:S02]  /*9e80*/  FADD.FTZ R223, R229, R223 ;  /* 0x000000dfe5df7221 */ /* 0x000fe40000010000 */
[----:B------:R-:W-:Y:S02]  /*9e90*/  FADD.FTZ R222, R35, R222 ;  /* 0x000000de23de7221 */ /* 0x000fe40000010000 */
[C---:B------:R-:W-:Y:S04]  /*9ea0*/  HMMA.16816.F32 R80, R200.reuse, R210, R80 ;  /* 0x000000d2c850723c */ /* 0x040fe80000001850 */
[----:B------:R-:W-:Y:S02]  /*9eb0*/  FADD.FTZ R223, R230, R223 ;  /* 0x000000dfe6df7221 */ /* 0x000fe40000010000 */
        /* <DEDUP_REMOVED lines=17> */
[----:B------:R-:W-:Y:S04]  /*9fd0*/  FADD.FTZ R224, R24, R224 ;  /* 0x000000e018e07221 */ /* 0x000fe80000010000 */
[-C--:B------:R-:W-:Y:S04]  /*9fe0*/  HMMA.16816.F32 R108, R204, R218.reuse, R108 ;  /* 0x000000dacc6c723c */ /* 0x080fe8000000186c */
[----:B------:R-:W-:Y:S04]  /*9ff0*/  FADD.FTZ R224, R27, R224 ;  /* 0x000000e01be07221 */ /* 0x000fe80000010000 */
[C---:B------:R-:W-:Y:S04]  /*a000*/  HMMA.16816.F32 R112, R200.reuse, R218, R112 ;  /* 0x000000dac870723c */ /* 0x040fe80000001870 */
[----:B------:R-:W-:Y:S04]  /*a010*/  FADD.FTZ R224, R22, R224 ;  /* 0x000000e016e07221 */ /* 0x000fe80000010000 */
[-C--:B------:R-:W-:Y:S04]  /*a020*/  HMMA.16816.F32 R116, R200, R4.reuse, R116 ;  /* 0x00000004c874723c */ /* 0x080fe80000001874 */
[----:B------:R-:W-:Y:S04]  /*a030*/  FADD.FTZ R224, R16, R224 ;  /* 0x000000e010e07221 */ /* 0x000fe80000010000 */
[C---:B------:R-:W-:Y:S04]  /*a040*/  HMMA.16816.F32 R120, R204.reuse, R4, R120 ;  /* 0x00000004cc78723c */ /* 0x040fe80000001878 */
[----:B------:R-:W-:Y:S03]  /*a050*/  FADD.FTZ R224, R19, R224 ;  /* 0x000000e013e07221 */ /* 0x000fe60000010000 */
[----:B------:R-:W-:Y:S01]  /*a060*/  FADD.FTZ R5, R9, R222 ;  /* 0x000000de09057221 */ /* 0x000fe20000010000 */
[-C--:B------:R-:W-:Y:S04]  /*a070*/  HMMA.16816.F32 R124, R204, R6.reuse, R124 ;  /* 0x00000006cc7c723c */ /* 0x080fe8000000187c */
[----:B------:R-:W-:Y:S02]  /*a080*/  FADD.FTZ R4, R10, R225 ;  /* 0x000000e10a047221 */ /* 0x000fe40000010000 */
[----:B------:R-:W-:Y:S02]  /*a090*/  FADD.FTZ R224, R15, R224 ;  /* 0x000000e00fe07221 */ /* 0x000fe40000010000 */
[----:B------:R-:W-:Y:S07]  /*a0a0*/  HMMA.16816.F32 R128, R200, R6, R128 ;  /* 0x00000006c880723c */ /* 0x000fee0000001880 */
[----:B------:R-:W-:Y:S01]  /*a0b0*/  FADD.FTZ R6, R8, R223 ;  /* 0x000000df08067221 */ /* 0x000fe20000010000 */
[----:B------:R-:W-:Y:S01]  /*a0c0*/  MOV R200, R3 ;  /* 0x0000000300c87202 */ /* 0x000fe20000000f00 */
[----:B------:R-:W-:Y:S03]  /*a0d0*/  FADD.FTZ R203, R11, R224 ;  /* 0x000000e00bcb7221 */ /* 0x000fe60000010000 */
[----:B------:R1:W-:Y:S04]  /*a0e0*/  STL [R1+0x40], R6 ;  /* 0x0000400601007387 */ /* 0x0003e80000100800 */
[----:B------:R1:W-:Y:S04]  /*a0f0*/  STL [R1+0x3c], R5 ;  /* 0x00003c0501007387 */ /* 0x0003e80000100800 */
[----:B------:R1:W-:Y:S02]  /*a100*/  STL [R1+0x38], R4 ;  /* 0x0000380401007387 */ /* 0x0003e40000100800 */
[----:B-1----:R-:W-:-:S05]  /*a110*/  @P0 BRA `(.L_x_709) ;  /* 0xffffbc0000000947 */ /* 0x002fca000383ffff */
.L_x_708:
[----:B-1----:R-:W2:Y:S04]  /*a120*/  LDL.LU R6, [R1+0x40] ;  /* 0x0000400001067983 */ /* 0x002ea80000300800 */
[----:B------:R-:W1:Y:S04]  /*a130*/  SHFL.BFLY PT, R9, R203, 0x2, 0x1f ;  /* 0x0c401f00cb097f89 */ /* 0x000e6800000e0000 */
[----:B------:R-:W3:Y:S01]  /*a140*/  S2R R11, SR_TID.X ;  /* 0x00000000000b7919 */ /* 0x000ee20000002100 */
[----:B------:R-:W4:Y:S01]  /*a150*/  S2UR UR7, SR_CTAID.Y ;  /* 0x00000000000779c3 */ /* 0x000f220000002600 */
[----:B------:R-:W-:-:S02]  /*a160*/  ULDC.64 UR4, c[0x0][0x490] ;  /* 0x0001240000047ab9 */ /* 0x000fc40000000a00 */
[----:B------:R-:W2:Y:S04]  /*a170*/  LDL.LU R7, [R1+0x3c] ;  /* 0x00003c0001077983 */ /* 0x000ea80000300800 */
[----:B------:R-:W2:Y:S04]  /*a180*/  LDL.LU R10, [R1+0x38] ;  /* 0x00003800010a7983 */ /* 0x000ea80000300800 */
[----:B------:R-:W2:Y:S01]  /*a190*/  LDL.LU R18, [R1+0x10] ;  /* 0x0000100001127983 */ /* 0x000ea20000300800 */
[----:B------:R-:W-:-:S03]  /*a1a0*/  MOV R14, RZ ;  /* 0x000000ff000e7202 */ /* 0x000fc60000000f00 */
[----:B------:R-:W2:Y:S01]  /*a1b0*/  LDL.LU R30, [R1+0x20] ;  /* 0x00002000011e7983 */ /* 0x000ea20000300800 */
[----:B-1----:R-:W-:Y:S01]  /*a1c0*/  FADD.FTZ R203, R9, R203 ;  /* 0x000000cb09cb7221 */ /* 0x002fe20000010000 */
[----:B------:R-:W-:Y:S02]  /*a1d0*/  MOV R9, c[0x0][0x4e8] ;  /* 0x00013a0000097a02 */ /* 0x000fe40000000f00 */
[----:B---3--:R-:W-:Y:S02]  /*a1e0*/  SHF.R.S32.HI R12, RZ, 0x1f, R11 ;  /* 0x0000001fff0c7819 */ /* 0x008fe4000001140b */
[----:B------:R-:W-:Y:S01]  /*a1f0*/  ISETP.NE.AND P0, PT, R9, 0x1, PT ;  /* 0x000000010900780c */ /* 0x000fe20003f05270 */
[----:B----4-:R-:W-:-:S04]  /*a200*/  USHF.R.S32.HI UR6, URZ, 0x1f, UR7 ;  /* 0x0000001f3f067899 */ /* 0x010fc80008011407 */
[----:B------:R-:W-:Y:S02]  /*a210*/  UIMAD UR8, UR6, UR4, URZ ;  /* 0x00000004060872a4 */ /* 0x000fe4000f8e023f */
[----:B------:R-:W-:Y:S02]  /*a220*/  UIMAD.WIDE.U32 UR10, UR7, UR4, URZ ;  /* 0x00000004070a72a5 */ /* 0x000fe4000f8e003f */
[----:B------:R-:W-:-:S03]  /*a230*/  UIMAD UR8, UR7, UR5, UR8 ;  /* 0x00000005070872a4 */ /* 0x000fc6000f8e0208 */
[----:B------:R-:W-:Y:S02]  /*a240*/  ULDC.64 UR4, c[0x0][0x3e8] ;  /* 0x0000fa0000047ab9 */ /* 0x000fe40000000a00 */
[----:B------:R-:W-:-:S06]  /*a250*/  UIMAD.WIDE.U32 UR14, UR7, UR4, URZ ;  /* 0x00000004070e72a5 */ /* 0x000fcc000f8e003f */
[----:B------:R-:W-:Y:S02]  /*a260*/  MOV R22, UR14 ;  /* 0x0000000e00167c02 */ /* 0x000fe40008000f00 */
[----:B------:R-:W-:Y:S02]  /*a270*/  MOV R23, UR15 ;  /* 0x0000000f00177c02 */ /* 0x000fe40008000f00 */
[----:B------:R-:W-:Y:S02]  /*a280*/  MOV R27, 0xff800000 ;  /* 0xff800000001b7802 */ /* 0x000fe40000000f00 */
[----:B------:R-:W-:Y:S02]  /*a290*/  MOV R29, 0xff800000 ;  /* 0xff800000001d7802 */ /* 0x000fe40000000f00 */
[----:B------:R-:W-:Y:S02]  /*a2a0*/  MOV R28, 0xff800000 ;  /* 0xff800000001c7802 */ /* 0x000fe40000000f00 */
[----:B------:R-:W-:Y:S01]  /*a2b0*/  MOV R26, 0xff800000 ;  /* 0xff800000001a7802 */ /* 0x000fe20000000f00 */
[----:B------:R-:W-:Y:S06]  /*a2c0*/  BAR.SYNC.DEFER_BLOCKING 0x1, 0x80 ;  /* 0x0042000000007b1d */ /* 0x000fec0000010000 */
[----:B--2---:R-:W1:Y:S04]  /*a2d0*/  SHFL.BFLY PT, R5, R6, 0x2, 0x1f ;  /* 0x0c401f0006057f89 */ /* 0x004e6800000e0000 */
[----:B------:R-:W2:Y:S01]  /*a2e0*/  SHFL.BFLY PT, R4, R7, 0x2, 0x1f ;  /* 0x0c401f0007047f89 */ /* 0x000ea200000e0000 */
[----:B------:R-:W-:-:S04]  /*a2f0*/  @P0 IMAD.HI.U32 R13, R18, c[0x0][0x4ec], RZ ;  /* 0x00013b00120d0a27 */ /* 0x000fc800078e00ff */
[----:B-1----:R-:W-:Y:S02]  /*a300*/  FADD.FTZ R5, R5, R6 ;  /* 0x0000000605057221 */ /* 0x002fe40000010000 */
[----:B------:R-:W1:Y:S04]  /*a310*/  SHFL.BFLY PT, R6, R10, 0x2, 0x1f ;  /* 0x0c401f000a067f89 */ /* 0x000e6800000e0000 */
[----:B------:R-:W3:Y:S01]  /*a320*/  SHFL.BFLY PT, R8, R5, 0x1, 0x1f ;  /* 0x0c201f0005087f89 */ /* 0x000ee200000e0000 */
[----:B--2---:R-:W-:-:S05]  /*a330*/  FADD.FTZ R4, R4, R7 ;  /* 0x0000000704047221 */ /* 0x004fca0000010000 */
[----:B------:R-:W2:Y:S01]  /*a340*/  SHFL.BFLY PT, R7, R4, 0x1, 0x1f ;  /* 0x0c201f0004077f89 */ /* 0x000ea200000e0000 */
[----:B-1----:R-:W-:Y:S01]  /*a350*/  FADD.FTZ R6, R6, R10 ;  /* 0x0000000a06067221 */ /* 0x002fe20000010000 */
[----:B------:R-:W-:Y:S02]  /*a360*/  MOV R10, R18 ;  /* 0x00000012000a7202 */ /* 0x000fe40000000f00 */
[----:B------:R-:W-:Y:S01]  /*a370*/  @P0 SHF.R.U32.HI R10, RZ, c[0x0][0x4f0], R13 ;  /* 0x00013c00ff0a0a19 */ /* 0x000fe2000001160d */
[----:B---3--:R-:W-:Y:S01]  /*a380*/  FADD.FTZ R8, R5, R8 ;  /* 0x0000000805087221 */ /* 0x008fe20000010000 */
[----:B------:R-:W1:Y:S01]  /*a390*/  SHFL.BFLY PT, R16, R6, 0x1, 0x1f ;  /* 0x0c201f0006107f89 */ /* 0x000e6200000e0000 */
[----:B------:R-:W-:-:S03]  /*a3a0*/  MOV R13, RZ ;  /* 0x000000ff000d7202 */ /* 0x000fc60000000f00 */
[----:B------:R-:W-:Y:S01]  /*a3b0*/  FSETP.NE.FTZ.AND P3, PT, R8, RZ, PT ;  /* 0x000000ff0800720b */ /* 0x000fe20003f75000 */
[----:B------:R-:W3:Y:S01]  /*a3c0*/  SHFL.BFLY PT, R5, R203, 0x1, 0x1f ;  /* 0x0c201f00cb057f89 */ /* 0x000ee200000e0000 */
[----:B--2---:R-:W-:Y:S01]  /*a3d0*/  FADD.FTZ R7, R4, R7 ;  /* 0x0000000704077221 */ /* 0x004fe20000010000 */
[CC--:B------:R-:W-:Y:S02]  /*a3e0*/  LEA.HI R4, R12.reuse, R11.reuse, RZ, 0x5 ;  /* 0x0000000b0c047211 */ /* 0x0c0fe400078f28ff */
[----:B------:R-:W-:Y:S02]  /*a3f0*/  LEA.HI R12, R12, R11, RZ, 0x2 ;  /* 0x0000000b0c0c7211 */ /* 0x000fe400078f10ff */
[----:B------:R-:W-:Y:S02]  /*a400*/  LOP3.LUT R15, R4, 0xffffffe0, RZ, 0xc0, !PT ;  /* 0xffffffe0040f7812 */ /* 0x000fe400078ec0ff */
[----:B------:R-:W-:-:S04]  /*a410*/  LOP3.LUT R17, R12, 0xfffffffc, RZ, 0xc0, !PT ;  /* 0xfffffffc0c117812 */ /* 0x000fc800078ec0ff */
[----:B------:R-:W-:Y:S01]  /*a420*/  @P3 MUFU.RCP R14, R8 ;  /* 0x00000008000e3308 */ /* 0x000fe20000001000 */
[-C--:B------:R-:W-:Y:S02]  /*a430*/  IADD3 R15, -R15, R11.reuse, RZ ;  /* 0x0000000b0f0f7210 */ /* 0x080fe40007ffe1ff */
[----:B------:R-:W-:Y:S02]  /*a440*/  FSETP.NE.FTZ.AND P2, PT, R7, RZ, PT ;  /* 0x000000ff0700720b */ /* 0x000fe40003f55000 */
[----:B------:R-:W-:Y:S01]  /*a450*/  LOP3.LUT P4, RZ, R15, 0x3, RZ, 0xc0, !PT ;  /* 0x000000030fff7812 */ /* 0x000fe2000788c0ff */
[----:B-1----:R-:W-:Y:S01]  /*a460*/  FADD.FTZ R6, R6, R16 ;  /* 0x0000001006067221 */ /* 0x002fe20000010000 */
[----:B------:R-:W-:Y:S02]  /*a470*/  IADD3 R16, -R10, RZ, RZ ;  /* 0x000000ff0a107210 */ /* 0x000fe40007ffe1ff */
[----:B------:R-:W-:Y:S02]  /*a480*/  IADD3 R11, -R17, R11, RZ ;  /* 0x0000000b110b7210 */ /* 0x000fe40007ffe1ff */
[----:B------:R-:W-:Y:S01]  /*a490*/  FSETP.NE.FTZ.AND P1, PT, R6, RZ, PT ;  /* 0x000000ff0600720b */ /* 0x000fe20003f35000 */
[----:B------:R-:W-:-:S02]  /*a4a0*/  IMAD R15, R16, c[0x0][0x4e8], R18 ;  /* 0x00013a00100f7a24 */ /* 0x000fc400078e0212 */
[----:B------:R-:W-:Y:S01]  /*a4b0*/  CS2R R16, SRZ ;  /* 0x0000000000107805 */ /* 0x000fe2000001ff00 */
[--C-:B------:R-:W-:Y:S01]  /*a4c0*/  SHF.R.S32.HI R18, RZ, 0x2, R12.reuse ;  /* 0x00000002ff127819 */ /* 0x100fe2000001140c */
[----:B---3--:R-:W-:Y:S01]  /*a4d0*/  FADD.FTZ R5, R203, R5 ;  /* 0x00000005cb057221 */ /* 0x008fe20000010000 */
[----:B------:R-:W-:Y:S01]  /*a4e0*/  SHF.R.S32.HI R12, RZ, 0x1f, R12 ;  /* 0x0000001fff0c7819 */ /* 0x000fe2000001140c */
[----:B------:R-:W-:Y:S03]  /*a4f0*/  @P2 MUFU.RCP R13, R7 ;  /* 0x00000007000d2308 */ /* 0x000fe60000001000 */
[----:B------:R-:W-:-:S05]  /*a500*/  LEA.HI R12, R12, R18, RZ, 0x3 ;  /* 0x000000120c0c7211 */ /* 0x000fca00078f18ff */
[----:B------:R-:W-:Y:S01]  /*a510*/  @P1 MUFU.RCP R16, R6 ;  /* 0x0000000600101308 */ /* 0x000fe20000001000 */
[----:B------:R-:W-:-:S07]  /*a520*/  LOP3.LUT R12, R12, 0xfffffff8, RZ, 0xc0, !PT ;  /* 0xfffffff80c0c7812 */ /* 0x000fce00078ec0ff */
[----:B------:R-:W1:Y:S01]  /*a530*/  @P1 MUFU.LG2 R6, R6 ;  /* 0x0000000600061308 */ /* 0x000e620000000c00 */
[----:B------:R-:W-:-:S07]  /*a540*/  IADD3 R12, R18, -R12, RZ ;  /* 0x8000000c120c7210 */ /* 0x000fce0007ffe0ff */
[----:B------:R-:W2:Y:S01]  /*a550*/  @P3 MUFU.LG2 R8, R8 ;  /* 0x0000000800083308 */ /* 0x000ea20000000c00 */
[----:B------:R-:W-:-:S07]  /*a560*/  MOV R18, R22 ;  /* 0x0000001600127202 */ /* 0x000fce0000000f00 */
[----:B------:R-:W3:Y:S01]  /*a570*/  @P2 MUFU.LG2 R7, R7 ;  /* 0x0000000700072308 */ /* 0x000ee20000000c00 */
[----:B------:R-:W-:Y:S01]  /*a580*/  @P1 MOV R22, 0x3f317218 ;  /* 0x3f31721800161802 */ /* 0x000fe20000000f00 */
[----:B-1----:R-:W-:Y:S01]  /*a590*/  @P1 FMUL.FTZ R6, R6, 0.69314718246459960938 ;  /* 0x3f31721806061820 */ /* 0x002fe20000410000 */
[----:B------:R-:W-:Y:S02]  /*a5a0*/  @P3 MOV R24, 0x3f317218 ;  /* 0x3f31721800183802 */ /* 0x000fe40000000f00 */
[----:B------:R-:W-:Y:S01]  /*a5b0*/  @P2 MOV R23, 0x3f317218 ;  /* 0x3f31721800172802 */ /* 0x000fe20000000f00 */
[----:B------:R-:W-:Y:S01]  /*a5c0*/  @P1 FMUL.FTZ R22, R22, c[0x0][0x2d0] ;  /* 0x0000b40016161a20 */ /* 0x000fe20000410000 */
[----:B------:R-:W-:Y:S01]  /*a5d0*/  SHF.R.S32.HI R4, RZ, 0x5, R4 ;  /* 0x00000005ff047819 */ /* 0x000fe20000011404 */
[----:B--2---:R-:W-:Y:S02]  /*a5e0*/  @P3 FMUL.FTZ R8, R8, 0.69314718246459960938 ;  /* 0x3f31721808083820 */ /* 0x004fe40000410000 */
[----:B------:R-:W-:-:S02]  /*a5f0*/  @P3 FMUL.FTZ R24, R24, c[0x0][0x2d0] ;  /* 0x0000b40018183a20 */ /* 0x000fc40000410000 */
[----:B------:R-:W-:Y:S01]  /*a600*/  @P1 FFMA.FTZ R27, R22, R2, R6 ;  /* 0x00000002161b1223 */ /* 0x000fe20000010006 */
[----:B------:R-:W-:Y:S01]  /*a610*/  SHF.R.S32.HI R2, RZ, 0x1f, R4 ;  /* 0x0000001fff027819 */ /* 0x000fe20000011404 */
[----:B------:R-:W-:Y:S02]  /*a620*/  @P2 FMUL.FTZ R23, R23, c[0x0][0x2d0] ;  /* 0x0000b40017172a20 */ /* 0x000fe40000410000 */
[----:B---3--:R-:W-:Y:S02]  /*a630*/  @P2 FMUL.FTZ R7, R7, 0.69314718246459960938 ;  /* 0x3f31721807072820 */ /* 0x008fe40000410000 */
[----:B------:R-:W-:Y:S01]  /*a640*/  @P3 FFMA.FTZ R29, R24, R196, R8 ;  /* 0x000000c4181d3223 */ /* 0x000fe20000010008 */
[----:B------:R-:W-:Y:S01]  /*a650*/  LEA.HI R8, R2, R4, RZ, 0x2 ;  /* 0x0000000402087211 */ /* 0x000fe200078f10ff */
[----:B------:R-:W-:Y:S01]  /*a660*/  @P2 FFMA.FTZ R28, R23, R3, R7 ;  /* 0x00000003171c2223 */ /* 0x000fe20000010007 */
[----:B------:R-:W-:Y:S02]  /*a670*/  LEA.HI R7, R11, R11, RZ, 0x1 ;  /* 0x0000000b0b077211 */ /* 0x000fe400078f08ff */
[----:B------:R-:W-:-:S02]  /*a680*/  FSETP.NE.FTZ.AND P0, PT, R5, RZ, PT ;  /* 0x000000ff0500720b */ /* 0x000fc40003f15000 */
[----:B------:R-:W-:Y:S02]  /*a690*/  LOP3.LUT R8, R8, 0xffffffc, RZ, 0xc0, !PT ;  /* 0x0ffffffc08087812 */ /* 0x000fe400078ec0ff */
[----:B------:R-:W-:Y:S02]  /*a6a0*/  LOP3.LUT R6, R7, 0x1ffffffe, RZ, 0xc0, !PT ;  /* 0x1ffffffe07067812 */ /* 0x000fe400078ec0ff */
[C---:B------:R-:W-:Y:S02]  /*a6b0*/  IADD3 R8, R4.reuse, -R8, RZ ;  /* 0x8000000804087210 */ /* 0x040fe40007ffe0ff */
[----:B------:R-:W-:Y:S02]  /*a6c0*/  LEA R4, R4, R11, 0x9 ;  /* 0x0000000b04047211 */ /* 0x000fe400078e48ff */
[----:B------:R-:W-:Y:S02]  /*a6d0*/  IADD3 R6, R11, -R6, RZ ;  /* 0x800000060b067210 */ /* 0x000fe40007ffe0ff */
[----:B------:R-:W-:-:S02]  /*a6e0*/  SHF.R.S32.HI R11, RZ, 0x2, R30 ;  /* 0x00000002ff0b7819 */ /* 0x000fc4000001141e */
[----:B------:R-:W2:Y:S01]  /*a6f0*/  LDL.LU R30, [R1+0xc] ;  /* 0x00000c00011e7983 */ /* 0x000ea20000300800 */
[----:B------:R-:W1:Y:S02]  /*a700*/  @P0 MUFU.RCP R17, R5 ;  /* 0x0000000500110308 */ /* 0x000e640000001000 */
[C---:B-1----:R-:W-:Y:S02]  /*a710*/  FMUL.FTZ R79, R17.reuse, R79 ;  /* 0x0000004f114f7220 */ /* 0x042fe40000410000 */
[----:B------:R-:W-:-:S05]  /*a720*/  FMUL.FTZ R78, R17, R78 ;  /* 0x0000004e114e7220 */ /* 0x000fca0000410000 */
[----:B------:R-:W-:Y:S02]  /*a730*/  F2FP.PACK_AB R78, R79, R78 ;  /* 0x0000004e4f4e723e */ /* 0x000fe400000000ff */
[----:B------:R-:W3:Y:S01]  /*a740*/  LDL R79, [R1+0x8] ;  /* 0x00000800014f7983 */ /* 0x000ee20000100800 */
[C---:B------:R-:W-:Y:S02]  /*a750*/  FMUL.FTZ R77, R16.reuse, R77 ;  /* 0x0000004d104d7220 */ /* 0x040fe40000410000 */
[----:B------:R-:W-:Y:S02]  /*a760*/  FMUL.FTZ R76, R16, R76 ;  /* 0x0000004c104c7220 */ /* 0x000fe40000410000 */
[C---:B------:R-:W-:Y:S02]  /*a770*/  FMUL.FTZ R75, R17.reuse, R75 ;  /* 0x0000004b114b7220 */ /* 0x040fe40000410000 */
[----:B------:R-:W-:Y:S01]  /*a780*/  FMUL.FTZ R74, R17, R74 ;  /* 0x0000004a114a7220 */ /* 0x000fe20000410000 */
[----:B------:R-:W-:-:S02]  /*a790*/  F2FP.PACK_AB R76, R77, R76 ;  /* 0x0000004c4d4c723e */ /* 0x000fc400000000ff */
[----:B------:R1:W5:Y:S02]  /*a7a0*/  LDL R77, [R1+0x1c] ;  /* 0x00001c00014d7983 */ /* 0x0003640000100800 */
[----:B------:R-:W-:Y:S02]  /*a7b0*/  F2FP.PACK_AB R74, R75, R74 ;  /* 0x0000004a4b4a723e */ /* 0x000fe400000000ff */
[----:B------:R1:W5:Y:S01]  /*a7c0*/  LDL R75, [R1+0x18] ;  /* 0x00001800014b7983 */ /* 0x0003620000100800 */
[----:B------:R4:W4:Y:S02]  /*a7d0*/  @P0 MUFU.LG2 R25, R5 ;  /* 0x0000000500190308 */ /* 0x0009240000000c00 */
[----:B----4-:R-:W-:Y:S01]  /*a7e0*/  @P0 MOV R5, 0x3f317218 ;  /* 0x3f31721800050802 */ /* 0x010fe20000000f00 */
[----:B------:R-:W-:-:S04]  /*a7f0*/  @P0 FMUL.FTZ R25, R25, 0.69314718246459960938 ;  /* 0x3f31721819190820 */ /* 0x000fc80000410000 */
[----:B------:R-:W-:-:S04]  /*a800*/  @P0 FMUL.FTZ R5, R5, c[0x0][0x2d0] ;  /* 0x0000b40005050a20 */ /* 0x000fc80000410000 */
[----:B------:R-:W-:Y:S02]  /*a810*/  @P0 FFMA.FTZ R26, R5, R0, R25 ;  /* 0x00000000051a0223 */ /* 0x000fe40000010019 */
[----:B------:R-:W4:Y:S01]  /*a820*/  S2R R0, SR_CTAID.Z ;  /* 0x0000000000007919 */ /* 0x000f220000002700 */
[----:B------:R-:W-:-:S04]  /*a830*/  UIMAD UR6, UR6, UR4, URZ ;  /* 0x00000004060672a4 */ /* 0x000fc8000f8e023f */
[----:B------:R-:W-:Y:S02]  /*a840*/  UIMAD UR5, UR7, UR5, UR6 ;  /* 0x00000005070572a4 */ /* 0x000fe4000f8e0206 */
[----:B------:R-:W-:Y:S02]  /*a850*/  UIADD3 UR8, UR11, UR8, URZ ;  /* 0x000000080b087290 */ /* 0x000fe4000fffe03f */
[----:B------:R-:W-:Y:S01]  /*a860*/  UIADD3 UR5, UR15, UR5, URZ ;  /* 0x000000050f057290 */ /* 0x000fe2000fffe03f */
[----:B------:R-:W-:Y:S02]  /*a870*/  MOV R21, UR11 ;  /* 0x0000000b00157c02 */ /* 0x000fe40008000f00 */
[----:B------:R-:W-:Y:S02]  /*a880*/  MOV R20, UR10 ;  /* 0x0000000a00147c02 */ /* 0x000fe40008000f00 */
[----:B------:R-:W-:Y:S02]  /*a890*/  MOV R21, UR8 ;  /* 0x0000000800157c02 */ /* 0x000fe40008000f00 */
[----:B------:R-:W-:-:S02]  /*a8a0*/  MOV R19, UR5 ;  /* 0x0000000500137c02 */ /* 0x000fc40008000f00 */
[----:B----4-:R-:W-:-:S05]  /*a8b0*/  SHF.R.S32.HI R3, RZ, 0x1f, R0 ;  /* 0x0000001fff037819 */ /* 0x010fca0000011400 */
[C---:B------:R-:W-:Y:S02]  /*a8c0*/  IMAD R5, R3.reuse, c[0x0][0x498], RZ ;  /* 0x0001260003057a24 */ /* 0x040fe400078e02ff */
[----:B------:R-:W-:Y:S02]  /*a8d0*/  IMAD R3, R3, c[0x0][0x3f0], RZ ;  /* 0x0000fc0003037a24 */ /* 0x000fe400078e02ff */
[C---:B------:R-:W-:Y:S02]  /*a8e0*/  IMAD R5, R0.reuse, c[0x0][0x49c], R5 ;  /* 0x0001270000057a24 */ /* 0x040fe400078e0205 */
[C---:B------:R-:W-:Y:S02]  /*a8f0*/  IMAD R3, R0.reuse, c[0x0][0x3f4], R3 ;  /* 0x0000fd0000037a24 */ /* 0x040fe400078e0203 */
[----:B------:R-:W-:-:S04]  /*a900*/  IMAD.WIDE.U32 R20, R0, c[0x0][0x498], R20 ;  /* 0x0001260000147a25 */ /* 0x000fc800078e0014 */
[----:B------:R-:W-:Y:S01]  /*a910*/  IMAD.WIDE.U32 R18, R0, c[0x0][0x3f0], R18 ;  /* 0x0000fc0000127a25 */ /* 0x000fe200078e0012 */
[C---:B------:R-:W-:Y:S01]  /*a920*/  SHF.L.U32 R0, R12.reuse, 0x6, RZ ;  /* 0x000000060c007819 */ /* 0x040fe200000006ff */
[----:B------:R-:W4:Y:S01]  /*a930*/  S2R R2, SR_CTAID.X ;  /* 0x0000000000027919 */ /* 0x000f220000002500 */
[----:B------:R-:W-:Y:S02]  /*a940*/  R2P PR, R12, 0x6 ;  /* 0x000000060c007804 */ /* 0x000fe40000000000 */
[----:B------:R-:W-:Y:S02]  /*a950*/  LOP3.LUT R0, R0, 0x1c0, RZ, 0xc0, !PT ;  /* 0x000001c000007812 */ /* 0x000fe400078ec0ff */
[----:B------:R-:W-:Y:S02]  /*a960*/  LOP3.LUT R12, R12, 0x1, RZ, 0xc0, !PT ;  /* 0x000000010c0c7812 */ /* 0x000fe400078ec0ff */
[----:B------:R-:W-:Y:S02]  /*a970*/  IADD3 R19, R19, R3, RZ ;  /* 0x0000000313137210 */ /* 0x000fe40007ffe0ff */
[----:B------:R-:W-:-:S02]  /*a980*/  LEA.HI R3, R0, R0, RZ, 0x1d ;  /* 0x0000000000037211 */ /* 0x000fc400078fe8ff */
[----:B------:R-:W-:Y:S02]  /*a990*/  ISETP.NE.U32.AND P0, PT, R12, 0x1, PT ;  /* 0x000000010c00780c */ /* 0x000fe40003f05070 */
[----:B------:R-:W-:Y:S02]  /*a9a0*/  LEA R3, R4, R3, 0x1 ;  /* 0x0000000304037211 */ /* 0x000fe400078e08ff */
[----:B------:R-:W-:Y:S02]  /*a9b0*/  SHF.R.S32.HI R0, RZ, 0x1f, R10 ;  /* 0x0000001fff007819 */ /* 0x000fe4000001140a */
[----:B------:R-:W-:Y:S02]  /*a9c0*/  SHF.L.U32 R7, R7, 0x5, RZ ;  /* 0x0000000507077819 */ /* 0x000fe400000006ff */
[----:B------:R-:W-:Y:S01]  /*a9d0*/  SHF.L.U32 R3, R3, 0x1, RZ ;  /* 0x0000000103037819 */ /* 0x000fe200000006ff */
[----:B------:R-:W-:Y:S01]  /*a9e0*/  IMAD R0, R0, c[0x0][0x3e0], RZ ;  /* 0x0000f80000007a24 */ /* 0x000fe200078e02ff */
[----:B------:R-:W-:-:S02]  /*a9f0*/  LEA R8, R8, R11, 0x4 ;  /* 0x0000000b08087211 */ /* 0x000fc400078e20ff */
[----:B------:R-:W-:Y:S02]  /*aa00*/  LOP3.LUT R7, R7, 0xffffffc0, RZ, 0xc0, !PT ;  /* 0xffffffc007077812 */ /* 0x000fe400078ec0ff */
[C---:B------:R-:W-:Y:S01]  /*aa10*/  IADD3 R11, R3.reuse, 0x80, RZ ;  /* 0x00000080030b7810 */ /* 0x040fe20007ffe0ff */
[C---:B------:R-:W-:Y:S02]  /*aa20*/  IMAD R0, R10.reuse, c[0x0][0x3e4], R0 ;  /* 0x0000f9000a007a24 */ /* 0x040fe400078e0200 */
[----:B------:R-:W-:Y:S01]  /*aa30*/  IMAD.WIDE.U32 R18, R10, c[0x0][0x3e0], R18 ;  /* 0x0000f8000a127a25 */ /* 0x000fe200078e0012 */
[----:B------:R-:W-:Y:S02]  /*aa40*/  IADD3 R10, R3, 0x70, RZ ;  /* 0x00000070030a7810 */ /* 0x000fe40007ffe0ff */
[----:B------:R-:W-:Y:S02]  /*aa50*/  LEA R6, R6, R7, 0x3 ;  /* 0x0000000706067211 */ /* 0x000fe400078e18ff */
[----:B------:R-:W-:-:S02]  /*aa60*/  @P0 IADD3 R10, R11, 0x10, RZ ;  /* 0x000000100b0a0810 */ /* 0x000fc40007ffe0ff */
[C---:B------:R-:W-:Y:S02]  /*aa70*/  ISETP.NE.AND P0, PT, R9.reuse, 0x1, PT ;  /* 0x000000010900780c */ /* 0x040fe40003f05270 */
[----:B------:R-:W-:Y:S02]  /*aa80*/  IADD3 R6, R8, R6, RZ ;  /* 0x0000000608067210 */ /* 0x000fe40007ffe0ff */
[C---:B----4-:R-:W-:Y:S01]  /*aa90*/  LEA R8, R2.reuse, R8, 0x7 ;  /* 0x0000000802087211 */ /* 0x050fe200078e38ff */
[----:B------:R-:W-:Y:S01]  /*aaa0*/  IMAD R4, R9, c[0x0][0x388], RZ ;  /* 0x0000e20009047a24 */ /* 0x000fe200078e02ff */
[----:B------:R-:W-:Y:S02]  /*aab0*/  LEA R6, R2, R6, 0x7 ;  /* 0x0000000602067211 */ /* 0x000fe400078e38ff */
[C---:B------:R-:W-:Y:S02]  /*aac0*/  IADD3 R2, R8.reuse, 0x40, RZ ;  /* 0x0000004008027810 */ /* 0x040fe40007ffe0ff */
[----:B------:R-:W-:-:S02]  /*aad0*/  IADD3 R7, R8, 0x8, RZ ;  /* 0x0000000808077810 */ /* 0x000fc40007ffe0ff */
[----:B------:R-:W-:Y:S01]  /*aae0*/  ISETP.GE.OR P3, PT, R2, R4, P4 ;  /* 0x000000040200720c */ /* 0x000fe20002766670 */
[----:B------:R-:W-:Y:S01]  /*aaf0*/  @P0 IMAD.HI.U32 R2, R6, c[0x0][0x4ec], RZ ;  /* 0x00013b0006020a27 */ /* 0x000fe200078e00ff */
[----:B------:R-:W-:Y:S02]  /*ab00*/  IADD3 R19, R19, R0, RZ ;  /* 0x0000000013137210 */ /* 0x000fe40007ffe0ff */
[CC--:B------:R-:W-:Y:S02]  /*ab10*/  ISETP.GE.OR P6, PT, R8.reuse, R4.reuse, P4 ;  /* 0x000000040800720c */ /* 0x0c0fe400027c6670 */
[----:B------:R-:W-:Y:S02]  /*ab20*/  ISETP.GE.OR P5, PT, R7, R4, P4 ;  /* 0x000000040700720c */ /* 0x000fe400027a6670 */
[----:B------:R-:W-:Y:S02]  /*ab30*/  SHF.R.S32.HI R0, RZ, 0x1f, R15 ;  /* 0x0000001fff007819 */ /* 0x000fe4000001140f */
[----:B------:R-:W-:-:S02]  /*ab40*/  IADD3 R8, R8, 0x48, RZ ;  /* 0x0000004808087810 */ /* 0x000fc40007ffe0ff */
[----:B------:R-:W-:Y:S02]  /*ab50*/  MOV R7, R6 ;  /* 0x0000000600077202 */ /* 0x000fe40000000f00 */
[----:B------:R-:W-:Y:S01]  /*ab60*/  @P0 SHF.R.U32.HI R7, RZ, c[0x0][0x4f0], R2 ;  /* 0x00013c00ff070a19 */ /* 0x000fe20000011602 */
[----:B------:R-:W-:Y:S01]  /*ab70*/  IMAD R2, R0, c[0x0][0x3d8], RZ ;  /* 0x0000f60000027a24 */ /* 0x000fe200078e02ff */
[----:B------:R-:W-:Y:S01]  /*ab80*/  ISETP.GE.OR P4, PT, R8, R4, P4 ;  /* 0x000000040800720c */ /* 0x000fe20002786670 */
[C---:B------:R-:W-:Y:S01]  /*ab90*/  FMUL.FTZ R177, R14.reuse, R177 ;  /* 0x000000b10eb17220 */ /* 0x040fe20000410000 */
[----:B------:R-:W-:Y:S01]  /*aba0*/  IADD3 R0, -R7, RZ, RZ ;  /* 0x000000ff07007210 */ /* 0x000fe20007ffe1ff */
[C---:B------:R-:W-:Y:S01]  /*abb0*/  FMUL.FTZ R176, R14.reuse, R176 ;  /* 0x000000b00eb07220 */ /* 0x040fe20000410000 */
[----:B------:R-:W-:Y:S01]  /*abc0*/  SHF.R.S32.HI R8, RZ, 0x1f, R7 ;  /* 0x0000001fff087819 */ /* 0x000fe20000011407 */
[----:B------:R-:W-:Y:S01]  /*abd0*/  FMUL.FTZ R179, R13, R179 ;  /* 0x000000b30db37220 */ /* 0x000fe20000410000 */
[----:B------:R-:W-:Y:S01]  /*abe0*/  IADD3 R20, P0, R7, R20, RZ ;  /* 0x0000001407147210 */ /* 0x000fe20007f1e0ff */
[----:B------:R-:W-:Y:S01]  /*abf0*/  FMUL.FTZ R178, R13, R178 ;  /* 0x000000b20db27220 */ /* 0x000fe20000410000 */
[----:B------:R-:W-:Y:S01]  /*ac00*/  MOV R7, 0x20 ;  /* 0x0000002000077802 */ /* 0x000fe20000000f00 */
[----:B------:R-:W-:-:S02]  /*ac10*/  FMUL.FTZ R193, R14, R193 ;  /* 0x000000c10ec17220 */ /* 0x000fc40000410000 */
[----:B------:R-:W-:Y:S02]  /*ac20*/  FMUL.FTZ R192, R14, R192 ;  /* 0x000000c00ec07220 */ /* 0x000fe40000410000 */
[C---:B------:R-:W-:Y:S02]  /*ac30*/  FMUL.FTZ R195, R13.reuse, R195 ;  /* 0x000000c30dc37220 */ /* 0x040fe40000410000 */
[----:B------:R-:W-:Y:S02]  /*ac40*/  FMUL.FTZ R194, R13, R194 ;  /* 0x000000c20dc27220 */ /* 0x000fe40000410000 */
[C---:B------:R-:W-:Y:S02]  /*ac50*/  FMUL.FTZ R161, R16.reuse, R161 ;  /* 0x000000a110a17220 */ /* 0x040fe40000410000 */
[----:B------:R-:W-:Y:S02]  /*ac60*/  FMUL.FTZ R160, R16, R160 ;  /* 0x000000a010a07220 */ /* 0x000fe40000410000 */
[----:B------:R-:W-:-:S02]  /*ac70*/  FMUL.FTZ R163, R17, R163 ;  /* 0x000000a311a37220 */ /* 0x000fc40000410000 */
[C---:B------:R-:W-:Y:S01]  /*ac80*/  FMUL.FTZ R162, R17.reuse, R162 ;  /* 0x000000a211a27220 */ /* 0x040fe20000410000 */
[----:B------:R-:W-:Y:S01]  /*ac90*/  IADD3.X R21, R8, R21, R5, P0, !PT ;  /* 0x0000001508157210 */ /* 0x000fe200007fe405 */
[C---:B------:R-:W-:Y:S02]  /*aca0*/  FMUL.FTZ R157, R16.reuse, R157 ;  /* 0x0000009d109d7220 */ /* 0x040fe40000410000 */
[----:B------:R-:W-:Y:S02]  /*acb0*/  FMUL.FTZ R156, R16, R156 ;  /* 0x0000009c109c7220 */ /* 0x000fe40000410000 */
[C---:B------:R-:W-:Y:S02]  /*acc0*/  FMUL.FTZ R159, R17.reuse, R159 ;  /* 0x0000009f119f7220 */ /* 0x040fe40000410000 */
[----:B------:R-:W-:Y:S01]  /*acd0*/  FMUL.FTZ R158, R17, R158 ;  /* 0x0000009e119e7220 */ /* 0x000fe20000410000 */
[----:B------:R-:W-:Y:S01]  /*ace0*/  F2FP.PACK_AB R176, R177, R176 ;  /* 0x000000b0b1b0723e */ /* 0x000fe200000000ff */
[C---:B------:R-:W-:Y:S01]  /*acf0*/  FMUL.FTZ R173, R14.reuse, R173 ;  /* 0x000000ad0ead7220 */ /* 0x040fe20000410000 */
[----:B------:R-:W-:Y:S01]  /*ad00*/  F2FP.PACK_AB R178, R179, R178 ;  /* 0x000000b2b3b2723e */ /* 0x000fe200000000ff */
[C---:B------:R-:W-:Y:S01]  /*ad10*/  FMUL.FTZ R172, R14.reuse, R172 ;  /* 0x000000ac0eac7220 */ /* 0x040fe20000410000 */
[----:B------:R-:W-:Y:S01]  /*ad20*/  SEL R7, R7, 0xffffffe0, !P1 ;  /* 0xffffffe007077807 */ /* 0x000fe20004800000 */
[C---:B------:R-:W-:Y:S01]  /*ad30*/  FMUL.FTZ R175, R13.reuse, R175 ;  /* 0x000000af0daf7220 */ /* 0x040fe20000410000 */
[----:B------:R-:W-:Y:S01]  /*ad40*/  MOV R8, 0x40 ;  /* 0x0000004000087802 */ /* 0x000fe20000000f00 */
[----:B------:R-:W-:Y:S01]  /*ad50*/  FMUL.FTZ R174, R13, R174 ;  /* 0x000000ae0dae7220 */ /* 0x000fe20000410000 */
[----:B------:R-:W-:Y:S01]  /*ad60*/  F2FP.PACK_AB R192, R193, R192 ;  /* 0x000000c0c1c0723e */ /* 0x000fe200000000ff */
[C---:B------:R-:W-:Y:S01]  /*ad70*/  FMUL.FTZ R189, R14.reuse, R189 ;  /* 0x000000bd0ebd7220 */ /* 0x040fe20000410000 */
[----:B------:R-:W-:Y:S01]  /*ad80*/  F2FP.PACK_AB R194, R195, R194 ;  /* 0x000000c2c3c2723e */ /* 0x000fe200000000ff */
[----:B------:R-:W-:-:S02]  /*ad90*/  FMUL.FTZ R188, R14, R188 ;  /* 0x000000bc0ebc7220 */ /* 0x000fc40000410000 */
[C---:B------:R-:W-:Y:S02]  /*ada0*/  FMUL.FTZ R191, R13.reuse, R191 ;  /* 0x000000bf0dbf7220 */ /* 0x040fe40000410000 */
[----:B------:R-:W-:Y:S01]  /*adb0*/  FMUL.FTZ R190, R13, R190 ;  /* 0x000000be0dbe7220 */ /* 0x000fe20000410000 */
[----:B------:R-:W-:Y:S01]  /*adc0*/  F2FP.PACK_AB R160, R161, R160 ;  /* 0x000000a0a1a0723e */ /* 0x000fe200000000ff */
[C---:B------:R-:W-:Y:S01]  /*add0*/  FMUL.FTZ R153, R16.reuse, R153 ;  /* 0x0000009910997220 */ /* 0x040fe20000410000 */
[----:B------:R-:W-:Y:S01]  /*ade0*/  F2FP.PACK_AB R162, R163, R162 ;  /* 0x000000a2a3a2723e */ /* 0x000fe200000000ff */
[C---:B------:R-:W-:Y:S02]  /*adf0*/  FMUL.FTZ R152, R16.reuse, R152 ;  /* 0x0000009810987220 */ /* 0x040fe40000410000 */
[C---:B------:R-:W-:Y:S02]  /*ae00*/  FMUL.FTZ R155, R17.reuse, R155 ;  /* 0x0000009b119b7220 */ /* 0x040fe40000410000 */
        /* <DEDUP_REMOVED lines=10> */
[----:B------:R-:W-:Y:S01]  /*aeb0*/  FMUL.FTZ R168, R14, R168 ;  /* 0x000000a80ea87220 */ /* 0x000fe20000410000 */
[----:B------:R-:W-:Y:S01]  /*aec0*/  SEL R8, R8, 0xffffffc0, !P2 ;  /* 0xffffffc008087807 */ /* 0x000fe20005000000 */
[C---:B------:R-:W-:Y:S02]  /*aed0*/  FMUL.FTZ R171, R13.reuse, R171 ;  /* 0x000000ab0dab7220 */ /* 0x040fe40000410000 */
[----:B------:R-:W-:-:S02]  /*aee0*/  FMUL.FTZ R170, R13, R170 ;  /* 0x000000aa0daa7220 */ /* 0x000fc40000410000 */
[----:B------:R-:W-:Y:S01]  /*aef0*/  IMAD R0, R0, c[0x0][0x4e8], R6 ;  /* 0x00013a0000007a24 */ /* 0x000fe200078e0206 */
[----:B------:R-:W-:Y:S01]  /*af00*/  IADD3 R6, R3, R7, RZ ;  /* 0x0000000703067210 */ /* 0x000fe20007ffe0ff */
[C---:B------:R-:W-:Y:S01]  /*af10*/  FMUL.FTZ R185, R14.reuse, R185 ;  /* 0x000000b90eb97220 */ /* 0x040fe20000410000 */
[----:B------:R-:W-:Y:S01]  /*af20*/  F2FP.PACK_AB R188, R189, R188 ;  /* 0x000000bcbdbc723e */ /* 0x000fe200000000ff */
[----:B------:R-:W-:Y:S01]  /*af30*/  FMUL.FTZ R184, R14, R184 ;  /* 0x000000b80eb87220 */ /* 0x000fe20000410000 */
[----:B------:R-:W-:Y:S01]  /*af40*/  F2FP.PACK_AB R190, R191, R190 ;  /* 0x000000bebfbe723e */ /* 0x000fe200000000ff */
[C---:B------:R-:W-:Y:S01]  /*af50*/  FMUL.FTZ R187, R13.reuse, R187 ;  /* 0x000000bb0dbb7220 */ /* 0x040fe20000410000 */
[----:B------:R-:W-:Y:S01]  /*af60*/  STS [R3+0x80], R176 ;  /* 0x000080b003007388 */ /* 0x000fe20000000800 */
[----:B------:R-:W-:Y:S01]  /*af70*/  FMUL.FTZ R186, R13, R186 ;  /* 0x000000ba0dba7220 */ /* 0x000fe20000410000 */
[----:B------:R-:W-:Y:S01]  /*af80*/  IADD3 R7, R7, R10, RZ ;  /* 0x0000000a07077210 */ /* 0x000fe20007ffe0ff */
[C---:B------:R-:W-:Y:S01]  /*af90*/  FMUL.FTZ R145, R16.reuse, R145 ;  /* 0x0000009110917220 */ /* 0x040fe20000410000 */
[----:B------:R-:W-:Y:S01]  /*afa0*/  STS [R3+0x480], R178 ;  /* 0x000480b203007388 */ /* 0x000fe20000000800 */
[C---:B------:R-:W-:Y:S01]  /*afb0*/  FMUL.FTZ R144, R16.reuse, R144 ;  /* 0x0000009010907220 */ /* 0x040fe20000410000 */
[----:B------:R-:W-:Y:S01]  /*afc0*/  F2FP.PACK_AB R152, R153, R152 ;  /* 0x000000989998723e */ /* 0x000fe200000000ff */
[----:B------:R-:W-:Y:S01]  /*afd0*/  FMUL.FTZ R147, R17, R147 ;  /* 0x0000009311937220 */ /* 0x000fe20000410000 */
[----:B------:R-:W-:Y:S01]  /*afe0*/  F2FP.PACK_AB R154, R155, R154 ;  /* 0x0000009a9b9a723e */ /* 0x000fe200000000ff */
[----:B------:R-:W-:Y:S01]  /*aff0*/  FMUL.FTZ R146, R17, R146 ;  /* 0x0000009211927220 */ /* 0x000fe20000410000 */
[----:B------:R-:W-:Y:S01]  /*b000*/  STS [R10], R192 ;  /* 0x000000c00a007388 */ /* 0x000fe20000000800 */
[C---:B------:R-:W-:Y:S01]  /*b010*/  FMUL.FTZ R141, R16.reuse, R141 ;  /* 0x0000008d108d7220 */ /* 0x040fe20000410000 */
[----:B------:R-:W-:Y:S01]  /*b020*/  F2FP.PACK_AB R148, R149, R148 ;  /* 0x000000949594723e */ /* 0x000fe200000000ff */
[----:B------:R-:W-:Y:S01]  /*b030*/  FMUL.FTZ R140, R16, R140 ;  /* 0x0000008c108c7220 */ /* 0x000fe20000410000 */
[----:B------:R-:W-:Y:S01]  /*b040*/  STS [R10+0x400], R194 ;  /* 0x000400c20a007388 */ /* 0x000fe20000000800 */
[----:B------:R-:W-:Y:S01]  /*b050*/  FMUL.FTZ R143, R17, R143 ;  /* 0x0000008f118f7220 */ /* 0x000fe20000410000 */
[----:B------:R-:W-:Y:S01]  /*b060*/  F2FP.PACK_AB R150, R151, R150 ;  /* 0x000000969796723e */ /* 0x000fe200000000ff */
[----:B------:R-:W-:Y:S01]  /*b070*/  FMUL.FTZ R142, R17, R142 ;  /* 0x0000008e118e7220 */ /* 0x000fe20000410000 */
[----:B------:R-:W-:Y:S01]  /*b080*/  STS [R3+0x2080], R160 ;  /* 0x002080a003007388 */ /* 0x000fe20000000800 */
[C---:B------:R-:W-:Y:S01]  /*b090*/  FMUL.FTZ R165, R14.reuse, R165 ;  /* 0x000000a50ea57220 */ /* 0x040fe20000410000 */
[----:B------:R-:W-:Y:S01]  /*b0a0*/  F2FP.PACK_AB R168, R169, R168 ;  /* 0x000000a8a9a8723e */ /* 0x000fe200000000ff */
[C---:B------:R-:W-:Y:S01]  /*b0b0*/  FMUL.FTZ R164, R14.reuse, R164 ;  /* 0x000000a40ea47220 */ /* 0x040fe20000410000 */
[----:B------:R-:W-:Y:S01]  /*b0c0*/  STS [R3+0x2480], R162 ;  /* 0x002480a203007388 */ /* 0x000fe20000000800 */
[----:B------:R-:W-:Y:S01]  /*b0d0*/  FMUL.FTZ R167, R13, R167 ;  /* 0x000000a70da77220 */ /* 0x000fe20000410000 */
[----:B------:R-:W-:Y:S01]  /*b0e0*/  F2FP.PACK_AB R170, R171, R170 ;  /* 0x000000aaabaa723e */ /* 0x000fe200000000ff */
[----:B------:R-:W-:Y:S01]  /*b0f0*/  FMUL.FTZ R166, R13, R166 ;  /* 0x000000a60da67220 */ /* 0x000fe20000410000 */
[----:B------:R-:W-:Y:S01]  /*b100*/  STS [R10+0x2000], R156 ;  /* 0x0020009c0a007388 */ /* 0x000fe20000000800 */
[C---:B------:R-:W-:Y:S01]  /*b110*/  FMUL.FTZ R181, R14.reuse, R181 ;  /* 0x000000b50eb57220 */ /* 0x040fe20000410000 */
[----:B------:R-:W-:Y:S01]  /*b120*/  IADD3 R9, R3, R8, RZ ;  /* 0x0000000803097210 */ /* 0x000fe20007ffe0ff */
[----:B------:R-:W-:Y:S01]  /*b130*/  FMUL.FTZ R180, R14, R180 ;  /* 0x000000b40eb47220 */ /* 0x000fe20000410000 */
[----:B------:R-:W-:Y:S01]  /*b140*/  STS [R10+0x2400], R158 ;  /* 0x0024009e0a007388 */ /* 0x000fe20000000800 */
[----:B------:R-:W-:Y:S01]  /*b150*/  FMUL.FTZ R183, R13, R183 ;  /* 0x000000b70db77220 */ /* 0x000fe20000410000 */
        /* <DEDUP_REMOVED lines=9> */
[----:B------:R-:W-:Y:S01]  /*b1f0*/  FMUL.FTZ R138, R17, R138 ;  /* 0x0000008a118a7220 */ /* 0x000fe20000410000 */
[----:B------:R-:W-:Y:S01]  /*b200*/  F2FP.PACK_AB R144, R145, R144 ;  /* 0x000000909190723e */ /* 0x000fe200000000ff */
[C---:B------:R-:W-:Y:S01]  /*b210*/  FMUL.FTZ R133, R16.reuse, R133 ;  /* 0x0000008510857220 */ /* 0x040fe20000410000 */
[----:B------:R-:W-:Y:S01]  /*b220*/  F2FP.PACK_AB R146, R147, R146 ;  /* 0x000000929392723e */ /* 0x000fe200000000ff */
[----:B------:R-:W-:Y:S01]  /*b230*/  FMUL.FTZ R132, R16, R132 ;  /* 0x0000008410847220 */ /* 0x000fe20000410000 */
[----:B------:R-:W-:Y:S01]  /*b240*/  STS [R7], R188 ;  /* 0x000000bc07007388 */ /* 0x000fe20000000800 */
        /* <DEDUP_REMOVED lines=13> */
[----:B------:R-:W-:Y:S01]  /*b320*/  F2FP.PACK_AB R166, R167, R166 ;  /* 0x000000a6a7a6723e */ /* 0x000fe200000000ff */
[----:B------:R-:W-:Y:S01]  /*b330*/  FMUL.FTZ R80, R14, R80 ;  /* 0x000000500e507220 */ /* 0x000fe20000410000 */
[----:B------:R-:W-:Y:S01]  /*b340*/  STS [R7+0x2000], R148 ;  /* 0x0020009407007388 */ /* 0x000fe20000000800 */
[C---:B------:R-:W-:Y:S01]  /*b350*/  FMUL.FTZ R83, R13.reuse, R83 ;  /* 0x000000530d537220 */ /* 0x040fe20000410000 */
[----:B------:R-:W-:Y:S01]  /*b360*/  IADD3 R12, R8, R6, RZ ;  /* 0x00000006080c7210 */ /* 0x000fe20007ffe0ff */
[----:B------:R-:W-:Y:S01]  /*b370*/  FMUL.FTZ R82, R13, R82 ;  /* 0x000000520d527220 */ /* 0x000fe20000410000 */
[----:B------:R-:W-:Y:S01]  /*b380*/  STS [R7+0x2400], R150 ;  /* 0x0024009607007388 */ /* 0x000fe20000000800 */
[C---:B------:R-:W-:Y:S01]  /*b390*/  FMUL.FTZ R73, R16.reuse, R73 ;  /* 0x0000004910497220 */ /* 0x040fe20000410000 */
[----:B------:R-:W-:Y:S01]  /*b3a0*/  F2FP.PACK_AB R180, R181, R180 ;  /* 0x000000b4b5b4723e */ /* 0x000fe200000000ff */
[----:B------:R-:W-:Y:S01]  /*b3b0*/  FMUL.FTZ R72, R16, R72 ;  /* 0x0000004810487220 */ /* 0x000fe20000410000 */
[----:B------:R-:W-:Y:S01]  /*b3c0*/  F2FP.PACK_AB R182, R183, R182 ;  /* 0x000000b6b7b6723e */ /* 0x000fe200000000ff */
[----:B------:R-:W-:Y:S01]  /*b3d0*/  STS [R9+0x80], R168 ;  /* 0x000080a809007388 */ /* 0x000fe20000000800 */
[----:B------:R-:W-:Y:S01]  /*b3e0*/  IADD3 R8, R7, R8, RZ ;  /* 0x0000000807087210 */ /* 0x000fe20007ffe0ff */
[C---:B------:R-:W-:Y:S01]  /*b3f0*/  FMUL.FTZ R85, R14.reuse, R85 ;  /* 0x000000550e557220 */ /* 0x040fe20000410000 */
[----:B------:R-:W-:Y:S01]  /*b400*/  F2FP.PACK_AB R136, R137, R136 ;  /* 0x000000888988723e */ /* 0x000fe200000000ff */
[----:B------:R-:W-:Y:S01]  /*b410*/  STS [R9+0x480], R170 ;  /* 0x000480aa09007388 */ /* 0x000fe20000000800 */
[----:B------:R-:W-:Y:S01]  /*b420*/  F2FP.PACK_AB R138, R139, R138 ;  /* 0x0000008a8b8a723e */ /* 0x000fe200000000ff */
[C---:B------:R-:W-:Y:S01]  /*b430*/  FMUL.FTZ R84, R14.reuse, R84 ;  /* 0x000000540e547220 */ /* 0x040fe20000410000 */
[----:B------:R-:W-:Y:S01]  /*b440*/  SHF.R.S32.HI R5, RZ, 0x1f, R0 ;  /* 0x0000001fff057819 */ /* 0x000fe20000011400 */
[----:B------:R-:W-:Y:S01]  /*b450*/  STS [R11], R184 ;  /* 0x000000b80b007388 */ /* 0x000fe20000000800 */
[----:B------:R-:W-:Y:S01]  /*b460*/  FMUL.FTZ R87, R13, R87 ;  /* 0x000000570d577220 */ /* 0x000fe20000410000 */
[----:B------:R-:W-:Y:S01]  /*b470*/  F2FP.PACK_AB R132, R133, R132 ;  /* 0x000000848584723e */ /* 0x000fe200000000ff */
[----:B------:R-:W-:Y:S01]  /*b480*/  FMUL.FTZ R86, R13, R86 ;  /* 0x000000560d567220 */ /* 0x000fe20000410000 */
[----:B------:R-:W-:Y:S01]  /*b490*/  STS [R11+0x400], R186 ;  /* 0x000400ba0b007388 */ /* 0x000fe20000000800 */
[----:B------:R-:W-:Y:S01]  /*b4a0*/  F2FP.PACK_AB R134, R135, R134 ;  /* 0x000000868786723e */ /* 0x000fe200000000ff */
[C---:B------:R-:W-:Y:S01]  /*b4b0*/  FMUL.FTZ R97, R14.reuse, R97 ;  /* 0x000000610e617220 */ /* 0x040fe20000410000 */
[----:B------:R-:W-:Y:S01]  /*b4c0*/  F2FP.PACK_AB R68, R69, R68 ;  /* 0x000000444544723e */ /* 0x000fe200000000ff */
[----:B------:R-:W-:Y:S01]  /*b4d0*/  STS [R9+0x2080], R144 ;  /* 0x0020809009007388 */ /* 0x000fe20000000800 */
[----:B------:R-:W-:Y:S01]  /*b4e0*/  FMUL.FTZ R96, R14, R96 ;  /* 0x000000600e607220 */ /* 0x000fe20000410000 */
[----:B------:R-:W-:Y:S01]  /*b4f0*/  F2FP.PACK_AB R70, R71, R70 ;  /* 0x000000464746723e */ /* 0x000fe200000000ff */
[C---:B------:R-:W-:Y:S01]  /*b500*/  FMUL.FTZ R99, R13.reuse, R99 ;  /* 0x000000630d637220 */ /* 0x040fe20000410000 */
[----:B------:R-:W-:Y:S01]  /*b510*/  STS [R9+0x2480], R146 ;  /* 0x0024809209007388 */ /* 0x000fe20000000800 */
[----:B------:R-:W-:Y:S01]  /*b520*/  FMUL.FTZ R98, R13, R98 ;  /* 0x000000620d627220 */ /* 0x000fe20000410000 */
[----:B------:R-:W-:Y:S01]  /*b530*/  F2FP.PACK_AB R80, R81, R80 ;  /* 0x000000505150723e */ /* 0x000fe200000000ff */
[C---:B------:R-:W-:Y:S01]  /*b540*/  FMUL.FTZ R89, R16.reuse, R89 ;  /* 0x0000005910597220 */ /* 0x040fe20000410000 */
[----:B------:R-:W-:Y:S01]  /*b550*/  STS [R11+0x2000], R140 ;  /* 0x0020008c0b007388 */ /* 0x000fe20000000800 */
[C---:B------:R-:W-:Y:S01]  /*b560*/  FMUL.FTZ R88, R16.reuse, R88 ;  /* 0x0000005810587220 */ /* 0x040fe20000410000 */
[----:B------:R-:W-:Y:S01]  /*b570*/  F2FP.PACK_AB R82, R83, R82 ;  /* 0x000000525352723e */ /* 0x000fe200000000ff */
[C---:B------:R-:W-:Y:S01]  /*b580*/  FMUL.FTZ R91, R17.reuse, R91 ;  /* 0x0000005b115b7220 */ /* 0x040fe20000410000 */
[----:B------:R-:W-:Y:S01]  /*b590*/  STS [R11+0x2400], R142 ;  /* 0x0024008e0b007388 */ /* 0x000fe20000000800 */
[----:B------:R-:W-:Y:S01]  /*b5a0*/  FMUL.FTZ R90, R17, R90 ;  /* 0x0000005a115a7220 */ /* 0x000fe20000410000 */
[----:B------:R-:W-:Y:S01]  /*b5b0*/  F2FP.PACK_AB R72, R73, R72 ;  /* 0x000000484948723e */ /* 0x000fe200000000ff */
[C---:B------:R-:W-:Y:S01]  /*b5c0*/  FMUL.FTZ R93, R16.reuse, R93 ;  /* 0x0000005d105d7220 */ /* 0x040fe20000410000 */
[----:B------:R-:W-:Y:S01]  /*b5d0*/  STS [R12+0x80], R164 ;  /* 0x000080a40c007388 */ /* 0x000fe20000000800 */
[----:B------:R-:W-:-:S02]  /*b5e0*/  FMUL.FTZ R92, R16, R92 ;  /* 0x0000005c105c7220 */ /* 0x000fc40000410000 */
[C---:B------:R-:W-:Y:S01]  /*b5f0*/  FMUL.FTZ R95, R17.reuse, R95 ;  /* 0x0000005f115f7220 */ /* 0x040fe20000410000 */
[----:B------:R-:W-:Y:S01]  /*b600*/  STS [R12+0x480], R166 ;  /* 0x000480a60c007388 */ /* 0x000fe20000000800 */
[----:B------:R-:W-:Y:S01]  /*b610*/  FMUL.FTZ R94, R17, R94 ;  /* 0x0000005e115e7220 */ /* 0x000fe20000410000 */
[----:B------:R-:W-:Y:S01]  /*b620*/  F2FP.PACK_AB R84, R85, R84 ;  /* 0x000000545554723e */ /* 0x000fe200000000ff */
[C---:B------:R-:W-:Y:S01]  /*b630*/  FMUL.FTZ R101, R14.reuse, R101 ;  /* 0x000000650e657220 */ /* 0x040fe20000410000 */
[----:B------:R-:W-:Y:S01]  /*b640*/  STS [R8], R180 ;  /* 0x000000b408007388 */ /* 0x000fe20000000800 */
[----:B------:R-:W-:Y:S01]  /*b650*/  FMUL.FTZ R100, R14, R100 ;  /* 0x000000640e647220 */ /* 0x000fe20000410000 */
[----:B------:R-:W-:Y:S01]  /*b660*/  F2FP.PACK_AB R86, R87, R86 ;  /* 0x000000565756723e */ /* 0x000fe200000000ff */
[C---:B------:R-:W-:Y:S01]  /*b670*/  FMUL.FTZ R103, R13.reuse, R103 ;  /* 0x000000670d677220 */ /* 0x040fe20000410000 */
[----:B------:R-:W-:Y:S01]  /*b680*/  STS [R8+0x400], R182 ;  /* 0x000400b608007388 */ /* 0x000fe20000000800 */
[----:B------:R-:W-:-:S02]  /*b690*/  FMUL.FTZ R102, R13, R102 ;  /* 0x000000660d667220 */ /* 0x000fc40000410000 */
[----:B------:R-:W-:Y:S01]  /*b6a0*/  IMAD R5, R5, c[0x0][0x488], RZ ;  /* 0x0001220005057a24 */ /* 0x000fe200078e02ff */
[----:B------:R-:W-:Y:S01]  /*b6b0*/  STS [R12+0x2080], R136 ;  /* 0x002080880c007388 */ /* 0x000fe20000000800 */
        /* <DEDUP_REMOVED lines=33> */
[----:B------:R-:W-:Y:S01]  /*b8d0*/  FMUL.FTZ R131, R13, R131 ;  /* 0x000000830d837220 */ /* 0x000fe20000410000 */
[----:B------:R-:W-:Y:S01]  /*b8e0*/  STS [R3+0x6480], R74 ;  /* 0x0064804a03007388 */ /* 0x000fe20000000800 */
[C---:B------:R-:W-:Y:S01]  /*b8f0*/  IMAD.WIDE.U32 R20, R0.reuse, c[0x0][0x488], R20 ;  /* 0x0001220000147a25 */ /* 0x040fe200078e0014 */
[----:B------:R-:W-:Y:S02]  /*b900*/  F2FP.PACK_AB R112, R113, R112 ;  /* 0x000000707170723e */ /* 0x000fe400000000ff */
[----:B------:R-:W-:Y:S01]  /*b910*/  STS [R10+0x6000], R76 ;  /* 0x0060004c0a007388 */ /* 0x000fe20000000800 */
[----:B------:R-:W-:Y:S01]  /*b920*/  IMAD R5, R0, c[0x0][0x48c], R5 ;  /* 0x0001230000057a24 */ /* 0x000fe200078e0205 */
[----:B------:R-:W-:Y:S01]  /*b930*/  F2FP.PACK_AB R114, R115, R114 ;  /* 0x000000727372723e */ /* 0x000fe200000000ff */
[----:B------:R-:W-:Y:S01]  /*b940*/  FMUL.FTZ R14, R14, R128 ;  /* 0x000000800e0e7220 */ /* 0x000fe20000410000 */
[----:B------:R-:W-:Y:S01]  /*b950*/  STS [R10+0x6400], R78 ;  /* 0x0064004e0a007388 */ /* 0x000fe20000000800 */
[----:B------:R-:W-:Y:S01]  /*b960*/  FMUL.FTZ R13, R13, R130 ;  /* 0x000000820d0d7220 */ /* 0x000fe20000410000 */
[----:B------:R-:W-:Y:S01]  /*b970*/  F2FP.PACK_AB R104, R105, R104 ;  /* 0x000000686968723e */ /* 0x000fe200000000ff */
[C---:B------:R-:W-:Y:S01]  /*b980*/  FMUL.FTZ R121, R16.reuse, R121 ;  /* 0x0000007910797220 */ /* 0x040fe20000410000 */
[----:B------:R-:W-:Y:S01]  /*b990*/  STS [R6+0x4080], R84 ;  /* 0x0040805406007388 */ /* 0x000fe20000000800 */
[C---:B------:R-:W-:Y:S01]  /*b9a0*/  FMUL.FTZ R120, R16.reuse, R120 ;  /* 0x0000007810787220 */ /* 0x040fe20000410000 */
[----:B------:R-:W-:Y:S01]  /*b9b0*/  F2FP.PACK_AB R106, R107, R106 ;  /* 0x0000006a6b6a723e */ /* 0x000fe200000000ff */
[----:B------:R-:W-:Y:S01]  /*b9c0*/  FMUL.FTZ R125, R16, R125 ;  /* 0x0000007d107d7220 */ /* 0x000fe20000410000 */
[----:B------:R-:W-:Y:S01]  /*b9d0*/  STS [R6+0x4480], R86 ;  /* 0x0044805606007388 */ /* 0x000fe20000000800 */
[----:B------:R-:W-:-:S02]  /*b9e0*/  FMUL.FTZ R123, R17, R123 ;  /* 0x0000007b117b7220 */ /* 0x000fc40000410000 */
[C---:B------:R-:W-:Y:S01]  /*b9f0*/  FMUL.FTZ R122, R17.reuse, R122 ;  /* 0x0000007a117a7220 */ /* 0x040fe20000410000 */
[----:B------:R-:W-:Y:S01]  /*ba00*/  STS [R7+0x4000], R96 ;  /* 0x0040006007007388 */ /* 0x000fe20000000800 */
[----:B------:R-:W-:Y:S01]  /*ba10*/  FMUL.FTZ R127, R17, R127 ;  /* 0x0000007f117f7220 */ /* 0x000fe20000410000 */
[----:B------:R-:W-:Y:S01]  /*ba20*/  F2FP.PACK_AB R108, R109, R108 ;  /* 0x0000006c6d6c723e */ /* 0x000fe200000000ff */
[----:B------:R-:W-:Y:S01]  /*ba30*/  FMUL.FTZ R16, R16, R124 ;  /* 0x0000007c10107220 */ /* 0x000fe20000410000 */
[----:B------:R-:W-:Y:S01]  /*ba40*/  STS [R7+0x4400], R98 ;  /* 0x0044006207007388 */ /* 0x000fe20000000800 */
[----:B------:R-:W-:Y:S01]  /*ba50*/  FMUL.FTZ R17, R17, R126 ;  /* 0x0000007e11117220 */ /* 0x000fe20000410000 */
[----:B------:R-:W-:Y:S02]  /*ba60*/  F2FP.PACK_AB R110, R111, R110 ;  /* 0x0000006e6f6e723e */ /* 0x000fe400000000ff */
[----:B------:R-:W-:Y:S01]  /*ba70*/  STS [R6+0x6080], R88 ;  /* 0x0060805806007388 */ /* 0x000fe20000000800 */
[----:B------:R-:W-:-:S02]  /*ba80*/  F2FP.PACK_AB R116, R117, R116 ;  /* 0x000000747574723e */ /* 0x000fc400000000ff */
[----:B------:R-:W-:Y:S01]  /*ba90*/  F2FP.PACK_AB R118, R119, R118 ;  /* 0x000000767776723e */ /* 0x000fe200000000ff */
[----:B------:R-:W-:Y:S01]  /*baa0*/  STS [R6+0x6480], R90 ;  /* 0x0064805a06007388 */ /* 0x000fe20000000800 */
[----:B------:R-:W-:Y:S02]  /*bab0*/  LEA R0, P0, R20, c[0x0][0x450], 0x2 ;  /* 0x0001140014007a11 */ /* 0x000fe400078010ff */
[----:B------:R-:W-:Y:S01]  /*bac0*/  IADD3 R5, R21, R5, RZ ;  /* 0x0000000515057210 */ /* 0x000fe20007ffe0ff */
[----:B------:R-:W-:Y:S01]  /*bad0*/  STS [R7+0x6000], R92 ;  /* 0x0060005c07007388 */ /* 0x000fe20000000800 */
[----:B------:R-:W-:Y:S02]  /*bae0*/  F2FP.PACK_AB R14, R129, R14 ;  /* 0x0000000e810e723e */ /* 0x000fe400000000ff */
[----:B------:R-:W-:Y:S01]  /*baf0*/  F2FP.PACK_AB R13, R131, R13 ;  /* 0x0000000d830d723e */ /* 0x000fe200000000ff */
[----:B------:R-:W-:Y:S01]  /*bb00*/  STS [R7+0x6400], R94 ;  /* 0x0064005e07007388 */ /* 0x000fe20000000800 */
[----:B------:R-:W-:-:S02]  /*bb10*/  F2FP.PACK_AB R120, R121, R120 ;  /* 0x000000787978723e */ /* 0x000fc400000000ff */
[----:B------:R-:W-:Y:S01]  /*bb20*/  F2FP.PACK_AB R122, R123, R122 ;  /* 0x0000007a7b7a723e */ /* 0x000fe200000000ff */
[----:B------:R-:W-:Y:S01]  /*bb30*/  STS [R9+0x4080], R100 ;  /* 0x0040806409007388 */ /* 0x000fe20000000800 */
[----:B------:R-:W-:-:S03]  /*bb40*/  F2FP.PACK_AB R16, R125, R16 ;  /* 0x000000107d10723e */ /* 0x000fc600000000ff */
[----:B------:R-:W-:Y:S01]  /*bb50*/  STS [R9+0x4480], R102 ;  /* 0x0044806609007388 */ /* 0x000fe20000000800 */
[----:B------:R-:W-:-:S03]  /*bb60*/  F2FP.PACK_AB R17, R127, R17 ;  /* 0x000000117f11723e */ /* 0x000fc600000000ff */
[----:B------:R-:W-:Y:S01]  /*bb70*/  STS [R11+0x4000], R112 ;  /* 0x004000700b007388 */ /* 0x000fe20000000800 */
[----:B------:R-:W-:-:S03]  /*bb80*/  LEA.HI.X R5, R20, c[0x0][0x454], R5, 0x2, P0 ;  /* 0x0001150014057a11 */ /* 0x000fc600000f1405 */
        /* <DEDUP_REMOVED lines=14> */
[----:B------:R-:W4:Y:S04]  /*bc70*/  SHFL.IDX PT, R21, R5, RZ, 0x1c1f ;  /* 0x001c1fff05157589 */ /* 0x000f2800000e0000 */
[----:B------:R-:W-:Y:S06]  /*bc80*/  BAR.SYNC.DEFER_BLOCKING 0x1, 0x80 ;  /* 0x0042000000007b1d */ /* 0x000fec0000010000 */
[----:B------:R-:W-:Y:S04]  /*bc90*/  SHFL.IDX PT, R24, R0, 0x1, 0x1c1f ;  /* 0x003c1f0000187f89 */ /* 0x000fe800000e0000 */
[----:B------:R-:W1:Y:S04]  /*bca0*/  SHFL.IDX PT, R25, R5, 0x1, 0x1c1f ;  /* 0x003c1f0005197f89 */ /* 0x000e6800000e0000 */
[----:B------:R-:W-:Y:S04]  /*bcb0*/  SHFL.IDX PT, R22, R0, 0x2, 0x1c1f ;  /* 0x005c1f0000167f89 */ /* 0x000fe800000e0000 */
[----:B------:R-:W3:Y:S04]  /*bcc0*/  SHFL.IDX PT, R23, R5, 0x2, 0x1c1f ;  /* 0x005c1f0005177f89 */ /* 0x000ee800000e0000 */
[----:B------:R-:W-:Y:S04]  /*bcd0*/  SHFL.IDX PT, R6, R0, 0x3, 0x1c1f ;  /* 0x007c1f0000067f89 */ /* 0x000fe800000e0000 */
[----:B------:R-:W3:Y:S01]  /*bce0*/  SHFL.IDX PT, R7, R5, 0x3, 0x1c1f ;  /* 0x007c1f0005077f89 */ /* 0x000ee200000e0000 */
[----:B--2---:R-:W-:-:S03]  /*bcf0*/  SHF.L.U32 R16, R30, 0x1, RZ ;  /* 0x000000011e107819 */ /* 0x004fc600000006ff */
[----:B----4-:R2:W-:Y:S01]  /*bd00*/  @!P6 ST.E [R20.64], R29 ;  /* 0x0000001d1400e985 */ /* 0x0105e2000c10190c */
[----:B------:R-:W-:-:S03]  /*bd10*/  IMAD R2, R15, c[0x0][0x3dc], R2 ;  /* 0x0000f7000f027a24 */ /* 0x000fc600078e0202 */
[----:B-1----:R2:W-:Y:S01]  /*bd20*/  @!P5 ST.E [R24.64], R28 ;  /* 0x0000001c1800d985 */ /* 0x0025e2000c10190c */
[----:B------:R-:W-:-:S03]  /*bd30*/  IMAD.WIDE.U32 R18, R15, c[0x0][0x3d8], R18 ;  /* 0x0000f6000f127a25 */ /* 0x000fc600078e0012 */
[----:B---3--:R2:W-:Y:S04]  /*bd40*/  @!P3 ST.E [R22.64], R27 ;  /* 0x0000001b1600b985 */ /* 0x0085e8000c10190c */
[----:B------:R2:W-:Y:S04]  /*bd50*/  @!P4 ST.E [R6.64], R26 ;  /* 0x0000001a0600c985 */ /* 0x0005e8000c10190c */
[----:B------:R2:W1:Y:S04]  /*bd60*/  LDS.128 R64, [R16+0x880] ;  /* 0x0008800010407984 */ /* 0x0004680000000c00 */
[----:B------:R2:W3:Y:S04]  /*bd70*/  LDS.128 R60, [R16+0x1080] ;  /* 0x00108000103c7984 */ /* 0x0004e80000000c00 */
[----:B------:R2:W4:Y:S04]  /*bd80*/  LDS.128 R56, [R16+0x1880] ;  /* 0x0018800010387984 */ /* 0x0005280000000c00 */
[----:B------:R2:W1:Y:S04]  /*bd90*/  LDS.128 R52, [R16+0x2080] ;  /* 0x0020800010347984 */ /* 0x0004680000000c00 */
        /* <DEDUP_REMOVED lines=9> */
[----:B------:R2:W1:Y:S01]  /*be30*/  LDS.128 R8, [R16+0x7880] ;  /* 0x0078800010087984 */ /* 0x0004620000000c00 */
[----:B------:R-:W-:-:S02]  /*be40*/  IADD3 R2, R19, R2, RZ ;  /* 0x0000000213027210 */ /* 0x000fc40007ffe0ff */
[----:B------:R-:W-:-:S04]  /*be50*/  LEA R0, P0, R18, c[0x0][0x380], 0x1 ;  /* 0x0000e00012007a11 */ /* 0x000fc800078008ff */
[----:B------:R-:W-:Y:S02]  /*be60*/  LEA.HI.X R2, R18, c[0x0][0x384], R2, 0x1, P0 ;  /* 0x0000e10012027a11 */ /* 0x000fe400000f0c02 */
[----:B------:R-:W-:Y:S01]  /*be70*/  ISETP.GE.AND P0, PT, R79, R4, PT ;  /* 0x000000044f00720c */ /* 0x000fe20003f06270 */
[----:B------:R2:W1:Y:S01]  /*be80*/  SHFL.IDX PT, R6, R0, RZ, 0x181f ;  /* 0x00181fff00067589 */ /* 0x00046200000e0000 */
[----:B------:R-:W-:Y:S03]  /*be90*/  BSSY B0, `(.L_x_712) ;  /* 0x000000e000007945 */ /* 0x000fe60003800000 */
[----:B------:R2:W1:Y:S08]  /*bea0*/  SHFL.IDX PT, R7, R2, RZ, 0x181f ;  /* 0x00181fff02077589 */ /* 0x00047000000e0000 */
[----:B------:R-:W-:Y:S05]  /*beb0*/  @P0 BRA `(.L_x_713) ;  /* 0x000000b000000947 */ /* 0x000fea0003800000 */
[----:B---34-:R-:W3:Y:S01]  /*bec0*/  LDS.128 R68, [R16+0x80] ;  /* 0x0000800010447984 */ /* 0x018ee20000000c00 */
[----:B-----5:R-:W-:-:S02]  /*bed0*/  ISETP.GE.AND P0, PT, R75, c[0x0][0x3c8], PT ;  /* 0x0000f2004b007a0c */ /* 0x020fc40003f06270 */
[----:B------:R-:W-:Y:S01]  /*bee0*/  ISETP.GE.AND P1, PT, R77, c[0x0][0x3c8], PT ;  /* 0x0000f2004d007a0c */ /* 0x000fe20003f26270 */
[----:B--2---:R-:W2:Y:S10]  /*bef0*/  LDS.128 R16, [R16+0x4080] ;  /* 0x0040800010107984 */ /* 0x004eb40000000c00 */
[----:B------:R-:W-:-:S02]  /*bf00*/  @!P0 SHF.R.S32.HI R3, RZ, 0x1f, R75 ;  /* 0x0000001fff038819 */ /* 0x000fc4000001144b */
[----:B-1----:R-:W-:Y:S02]  /*bf10*/  @!P1 IMAD.WIDE R72, R77, 0x2, R6 ;  /* 0x000000024d489825 */ /* 0x002fe400078e0206 */
[----:B------:R-:W-:-:S04]  /*bf20*/  @!P0 LEA.HI R3, R3, R75, RZ, 0x3 ;  /* 0x0000004b03038211 */ /* 0x000fc800078f18ff */
[----:B------:R-:W-:-:S05]  /*bf30*/  @!P0 LOP3.LUT R3, R3, 0xfffffff8, RZ, 0xc0, !PT ;  /* 0xfffffff803038812 */ /* 0x000fca00078ec0ff */
[----:B------:R-:W-:Y:S01]  /*bf40*/  @!P0 IMAD.WIDE R6, R3, 0x2, R6 ;  /* 0x0000000203068825 */ /* 0x000fe200078e0206 */
[----:B---3--:R1:W-:Y:S04]  /*bf50*/  @!P1 ST.E.128 [R72.64], R68 ;  /* 0x0000004448009985 */ /* 0x0083e8000c101d0c */
[----:B--2---:R1:W-:Y:S02]  /*bf60*/  @!P0 ST.E.128 [R6.64], R16 ;  /* 0x0000001006008985 */ /* 0x0043e4000c101d0c */
.L_x_713:
[----:B---34-:R-:W-:Y:S05]  /*bf70*/  BSYNC B0 ;  /* 0x0000000000007941 */ /* 0x018fea0003800000 */
.L_x_712:
[----:B------:R-:W-:Y:S01]  /*bf80*/  IADD3 R3, R79, 0x10, RZ ;  /* 0x000000104f037810 */ /* 0x000fe20007ffe0ff */
[----:B-12---:R1:W2:Y:S01]  /*bf90*/  SHFL.IDX PT, R7, R2, 0x1, 0x181f ;  /* 0x00381f0002077f89 */ /* 0x0062a200000e0000 */
        /* <DEDUP_REMOVED lines=13> */
.L_x_715:
[----:B------:R-:W-:Y:S05]  /*c070*/  BSYNC B0 ;  /* 0x0000000000007941 */ /* 0x000fea0003800000 */
.L_x_714:
[----:B------:R-:W-:Y:S01]  /*c080*/  IADD3 R3, R79, 0x20, RZ ;  /* 0x000000204f037810 */ /* 0x000fe20007ffe0ff */
[----:B--2---:R2:W4:Y:S01]  /*c090*/  SHFL.IDX PT, R7, R2, 0x2, 0x181f ;  /* 0x00581f0002077f89 */ /* 0x00452200000e0000 */
[----:B------:R-:W-:Y:S02]  /*c0a0*/  BSSY B0, `(.L_x_716) ;  /* 0x000000d000007945 */ /* 0x000fe40003800000 */
[----:B------:R-:W-:Y:S01]  /*c0b0*/  ISETP.GE.AND P0, PT, R3, R4, PT ;  /* 0x000000040300720c */ /* 0x000fe20003f06270 */
[----:B---3--:R2:W3:-:S12]  /*c0c0*/  SHFL.IDX PT, R6, R0, 0x2, 0x181f ;  /* 0x00581f0000067f89 */ /* 0x0084d800000e0000 */
[----:B------:R-:W-:Y:S05]  /*c0d0*/  @P0 BRA `(.L_x_717) ;  /* 0x0000009000000947 */ /* 0x000fea0003800000 */
[----:B-----5:R-:W-:Y:S02]  /*c0e0*/  ISETP.GE.AND P0, PT, R75, c[0x0][0x3c8], PT ;  /* 0x0000f2004b007a0c */ /* 0x020fe40003f06270 */
        /* <DEDUP_REMOVED lines=8> */
.L_x_717:
[----:B------:R-:W-:Y:S05]  /*c170*/  BSYNC B0 ;  /* 0x0000000000007941 */ /* 0x000fea0003800000 */
.L_x_716:
[----:B------:R-:W-:Y:S01]  /*c180*/  IADD3 R3, R79, 0x30, RZ ;  /* 0x000000304f037810 */ /* 0x000fe20007ffe0ff */
[----:B---34-:R3:W4:Y:S01]  /*c190*/  SHFL.IDX PT, R7, R2, 0x3, 0x181f ;  /* 0x00781f0002077f89 */ /* 0x01872200000e0000 */
[----:B------:R-:W-:Y:S02]  /*c1a0*/  BSSY B0, `(.L_x_718) ;  /* 0x000000d000007945 */ /* 0x000fe40003800000 */
[----:B------:R-:W-:Y:S01]  /*c1b0*/  ISETP.GE.AND P0, PT, R3, R4, PT ;  /* 0x000000040300720c */ /* 0x000fe20003f06270 */
[----:B------:R3:W1:-:S12]  /*c1c0*/  SHFL.IDX PT, R6, R0, 0x3, 0x181f ;  /* 0x00781f0000067f89 */ /* 0x00065800000e0000 */
[----:B------:R-:W-:Y:S05]  /*c1d0*/  @P0 BRA `(.L_x_719) ;  /* 0x0000009000000947 */ /* 0x000fea0003800000 */
[----:B-----5:R-:W-:Y:S02]  /*c1e0*/  ISETP.GE.AND P0, PT, R75, c[0x0][0x3c8], PT ;  /* 0x0000f2004b007a0c */ /* 0x020fe40003f06270 */
[----:B------:R-:W-:-:S11]  /*c1f0*/  ISETP.GE.AND P1, PT, R77, c[0x0][0x3c8], PT ;  /* 0x0000f2004d007a0c */ /* 0x000fd60003f26270 */
[----:B------:R-:W-:Y:S02]  /*c200*/  @!P0 SHF.R.S32.HI R3, RZ, 0x1f, R75 ;  /* 0x0000001fff038819 */ /* 0x000fe4000001144b */
[----:B-1--4-:R-:W-:Y:S02]  /*c210*/  @!P1 IMAD.WIDE R16, R77, 0x2, R6 ;  /* 0x000000024d109825 */ /* 0x012fe400078e0206 */
[----:B------:R-:W-:-:S03]  /*c220*/  @!P0 LEA.HI R3, R3, R75, RZ, 0x3 ;  /* 0x0000004b03038211 */ /* 0x000fc600078f18ff */
[----:B------:R1:W-:Y:S01]  /*c230*/  @!P1 ST.E.128 [R16.64], R56 ;  /* 0x0000003810009985 */ /* 0x0003e2000c101d0c */
[----:B------:R-:W-:-:S05]  /*c240*/  @!P0 LOP3.LUT R3, R3, 0xfffffff8, RZ, 0xc0, !PT ;  /* 0xfffffff803038812 */ /* 0x000fca00078ec0ff */
[----:B------:R-:W-:-:S05]  /*c250*/  @!P0 IMAD.WIDE R6, R3, 0x2, R6 ;  /* 0x0000000203068825 */ /* 0x000fca00078e0206 */
[----:B------:R1:W-:Y:S02]  /*c260*/  @!P0 ST.E.128 [R6.64], R28 ;  /* 0x0000001c06008985 */ /* 0x0003e4000c101d0c */
.L_x_719:
[----:B------:R-:W-:Y:S05]  /*c270*/  BSYNC B0 ;  /* 0x0000000000007941 */ /* 0x000fea0003800000 */
.L_x_718:
[----:B------:R-:W-:Y:S01]  /*c280*/  IADD3 R3, R79, 0x40, RZ ;  /* 0x000000404f037810 */ /* 0x000fe20007ffe0ff */
[----:B-1--4-:R1:W4:Y:S01]  /*c290*/  SHFL.IDX PT, R7, R2, 0x4, 0x181f ;  /* 0x00981f0002077f89 */ /* 0x01232200000e0000 */
[----:B------:R-:W-:Y:S02]  /*c2a0*/  BSSY B0, `(.L_x_720) ;  /* 0x000000d000007945 */ /* 0x000fe40003800000 */
[----:B------:R-:W-:Y:S01]  /*c2b0*/  ISETP.GE.AND P0, PT, R3, R4, PT ;  /* 0x000000040300720c */ /* 0x000fe20003f06270 */
[----:B------:R1:W2:-:S12]  /*c2c0*/  SHFL.IDX PT, R6, R0, 0x4, 0x181f ;  /* 0x00981f0000067f89 */ /* 0x00029800000e0000 */
[----:B------:R-:W-:Y:S05]  /*c2d0*/  @P0 BRA `(.L_x_721) ;  /* 0x0000009000000947 */ /* 0x000fea0003800000 */
[----:B-----5:R-:W-:Y:S02]  /*c2e0*/  ISETP.GE.AND P0, PT, R75, c[0x0][0x3c8], PT ;  /* 0x0000f2004b007a0c */ /* 0x020fe40003f06270 */
[----:B------:R-:W-:-:S11]  /*c2f0*/  ISETP.GE.AND P1, PT, R77, c[0x0][0x3c8], PT ;  /* 0x0000f2004d007a0c */ /* 0x000fd60003f26270 */
[----:B------:R-:W-:Y:S02]  /*c300*/  @!P0 SHF.R.S32.HI R3, RZ, 0x1f, R75 ;  /* 0x0000001fff038819 */ /* 0x000fe4000001144b */
[----:B--2-4-:R-:W-:Y:S02]  /*c310*/  @!P1 IMAD.WIDE R16, R77, 0x2, R6 ;  /* 0x000000024d109825 */ /* 0x014fe400078e0206 */
[----:B------:R-:W-:-:S03]  /*c320*/  @!P0 LEA.HI R3, R3, R75, RZ, 0x3 ;  /* 0x0000004b03038211 */ /* 0x000fc600078f18ff */
[----:B------:R2:W-:Y:S01]  /*c330*/  @!P1 ST.E.128 [R16.64], R52 ;  /* 0x0000003410009985 */ /* 0x0005e2000c101d0c */
[----:B------:R-:W-:-:S05]  /*c340*/  @!P0 LOP3.LUT R3, R3, 0xfffffff8, RZ, 0xc0, !PT ;  /* 0xfffffff803038812 */ /* 0x000fca00078ec0ff */
[----:B------:R-:W-:-:S05]  /*c350*/  @!P0 IMAD.WIDE R6, R3, 0x2, R6 ;  /* 0x0000000203068825 */ /* 0x000fca00078e0206 */
[----:B------:R2:W-:Y:S02]  /*c360*/  @!P0 ST.E.128 [R6.64], R24 ;  /* 0x0000001806008985 */ /* 0x0005e4000c101d0c */
.L_x_721:
[----:B------:R-:W-:Y:S05]  /*c370*/  BSYNC B0 ;  /* 0x0000000000007941 */ /* 0x000fea0003800000 */
.L_x_720:
[----:B------:R-:W-:Y:S01]  /*c380*/  IADD3 R3, R79, 0x50, RZ ;  /* 0x000000504f037810 */ /* 0x000fe20007ffe0ff */
[----:B--2-4-:R2:W4:Y:S01]  /*c390*/  SHFL.IDX PT, R7, R2, 0x5, 0x181f ;  /* 0x00b81f0002077f89 */ /* 0x01452200000e0000 */
        /* <DEDUP_REMOVED lines=13> */
.L_x_723:
[----:B------:R-:W-:Y:S05]  /*c470*/  BSYNC B0 ;  /* 0x0000000000007941 */ /* 0x000fea0003800000 */
.L_x_722:
        /* <DEDUP_REMOVED lines=15> */
.L_x_725:
[----:B------:R-:W-:Y:S05]  /*c570*/  BSYNC B0 ;  /* 0x0000000000007941 */ /* 0x000fea0003800000 */
.L_x_724:
[----:B------:R-:W1:Y:S04]  /*c580*/  SHFL.IDX PT, R3, R2, 0x7, 0x181f ;  /* 0x00f81f0002037f89 */ /* 0x000e6800000e0000 */
[----:B-123--:R1:W2:Y:S02]  /*c590*/  SHFL.IDX PT, R2, R0, 0x7, 0x181f ;  /* 0x00f81f0000027f89 */ /* 0x00e2a400000e0000 */
[----:B-1----:R-:W-:-:S04]  /*c5a0*/  IADD3 R0, R79, 0x70, RZ ;  /* 0x000000704f007810 */ /* 0x002fc80007ffe0ff */
[----:B------:R-:W-:-:S13]  /*c5b0*/  ISETP.GE.AND P0, PT, R0, R4, PT ;  /* 0x000000040000720c */ /* 0x000fda0003f06270 */
[----:B------:R-:W-:Y:S05]  /*c5c0*/  @P0 EXIT ;  /* 0x000000000000094d */ /* 0x000fea0003800000 */
[----:B--2--5:R-:W-:-:S13]  /*c5d0*/  ISETP.GE.AND P0, PT, R77, c[0x0][0x3c8], PT ;  /* 0x0000f2004d007a0c */ /* 0x024fda0003f06270 */
[----:B------:R-:W-:-:S05]  /*c5e0*/  @!P0 IMAD.WIDE R4, R77, 0x2, R2 ;  /* 0x000000024d048825 */ /* 0x000fca00078e0202 */
        /* <DEDUP_REMOVED lines=9> */
.L_x_726:
        /* <DEDUP_REMOVED lines=16> */
.L_x_4341:


//--------------------- .text._ZN7cutlass13device_kernelIN5flash19enable_sm80_to_sm89INS1_16FlashAttnFwdSm80INS1_25CollectiveMainloopFwdSm80ILi4ELi1ELb0EN4cute5tupleIJNS5_1CILi128EEENS7_ILi64EEES8_EEELi128ENS_6half_tEfNS_4arch4Sm80ELb0ELb0ELb1ELb1ELb1ELb0ELb1ELb0EEENS1_21CollectiveEpilogueFwdINS6_IJS8_S8_S9_EEENS6_IJNS7_ILi1EEESH_SH_EEESB_SD_Li128ELb1ELb1ELb0ELb0EEENS1_19SingleTileSchedulerILb1ELb0ELb1ELi128EEEEEEEEEvNT_6ParamsE --------------------------
	.section	.text._ZN7cutlass13device_kernelIN5flash19enable_sm80_to_sm89INS1_16FlashAttnFwdSm80INS1_25CollectiveMainloopFwdSm80ILi4ELi1ELb0EN4cute5tupleIJNS5_1CILi128EEENS7_ILi64EEES8_EEELi128ENS_6half_tEfNS_4arch4Sm80ELb0ELb0ELb1ELb1ELb1ELb0ELb1ELb0EEENS1_21CollectiveEpilogueFwdINS6_IJS8_S8_S9_EEENS6_IJNS7_ILi1EEESH_SH_EEESB_SD_Li128ELb1ELb1ELb0ELb0EEENS1_19SingleTileSchedulerILb1ELb0ELb1ELi128EEEEEEEEEvNT_6ParamsE,"ax",@progbits
	.sectioninfo	@"SHI_REGISTERS=255"
	.align	128
.text._ZN7cutlass13device_kernelIN5flash19enable_sm80_to_sm89INS1_16FlashAttnFwdSm80INS1_25CollectiveMainloopFwdSm80ILi4ELi1ELb0EN4cute5tupleIJNS5_1CILi128EEENS7_ILi64EEES8_EEELi128ENS_6half_tEfNS_4arch4Sm80ELb0ELb0ELb1ELb1ELb1ELb0ELb1ELb0EEENS1_21CollectiveEpilogueFwdINS6_IJS8_S8_S9_EEENS6_IJNS7_ILi1EEESH_SH_EEESB_SD_Li128ELb1ELb1ELb0ELb0EEENS1_19SingleTileSchedulerILb1ELb0ELb1ELi128EEEEEEEEEvNT_6ParamsE:
        .type           _ZN7cutlass13device_kernelIN5flash19enable_sm80_to_sm89INS1_16FlashAttnFwdSm80INS1_25CollectiveMainloopFwdSm80ILi4ELi1ELb0EN4cute5tupleIJNS5_1CILi128EEENS7_ILi64EEES8_EEELi128ENS_6half_tEfNS_4arch4Sm80ELb0ELb0ELb1ELb1ELb1ELb0ELb1ELb0EEENS1_21CollectiveEpilogueFwdINS6_IJS8_S8_S9_EEENS6_IJNS7_ILi1EEESH_SH_EEESB_SD_Li128ELb1ELb1ELb0ELb0EEENS1_19SingleTileSchedulerILb1ELb0ELb1ELi128EEEEEEEEEvNT_6ParamsE,@function
        .size           _ZN7cutlass13device_kernelIN5flash19enable_sm80_to_sm89INS1_16FlashAttnFwdSm80INS1_25CollectiveMainloopFwdSm80ILi4ELi1ELb0EN4cute5tupleIJNS5_1CILi128EEENS7_ILi64EEES8_EEELi128ENS_6half_tEfNS_4arch4Sm80ELb0ELb0ELb1ELb1ELb1ELb0ELb1ELb0EEENS1_21CollectiveEpilogueFwdINS6_IJS8_S8_S9_EEENS6_IJNS7_ILi1EEESH_SH_EEESB_SD_Li128ELb1ELb1ELb0ELb0EEENS1_19SingleTileSchedulerILb1ELb0ELb1ELi128EEEEEEEEEvNT_6ParamsE,(.L_x_4342 - _ZN7cutlass13device_kernelIN5flash19enable_sm80_to_sm89INS1_16FlashAttnFwdSm80INS1_25CollectiveMainloopFwdSm80ILi4ELi1ELb0EN4cute5tupleIJNS5_1CILi128EEENS7_ILi64EEES8_EEELi128ENS_6half_tEfNS_4arch4Sm80ELb0ELb0ELb1ELb1ELb1ELb0ELb1ELb0EEENS1_21CollectiveEpilogueFwdINS6_IJS8_S8_S9_EEENS6_IJNS7_ILi1EEESH_SH_EEESB_SD_Li128ELb1ELb1ELb0ELb0EEENS1_19SingleTileSchedulerILb1ELb0ELb1ELi128EEEEEEEEEvNT_6ParamsE)
        .other          _ZN7cutlass13device_kernelIN5flash19enable_sm80_to_sm89INS1_16FlashAttnFwdSm80INS1_25CollectiveMainloopFwdSm80ILi4ELi1ELb0EN4cute5tupleIJNS5_1CILi128EEENS7_ILi64EEES8_EEELi128ENS_6half_tEfNS_4arch4Sm80ELb0ELb0ELb1ELb1ELb1ELb0ELb1ELb0EEENS1_21CollectiveEpilogueFwdINS6_IJS8_S8_S9_EEENS6_IJNS7_ILi1EEESH_SH_EEESB_SD_Li128ELb1ELb1ELb0ELb0EEENS1_19SingleTileSchedulerILb1ELb0ELb1ELi128EEEEEEEEEvNT_6ParamsE,@"STO_CUDA_ENTRY STV_DEFAULT"
_ZN7cutlass13device_kernelIN5flash19enable_sm80_to_sm89INS1_16FlashAttnFwdSm80INS1_25CollectiveMainloopFwdSm80ILi4ELi1ELb0EN4cute5tupleIJNS5_1CILi128EEENS7_ILi64EEES8_EEELi128ENS_6half_tEfNS_4arch4Sm80ELb0ELb0ELb1ELb1ELb1ELb0ELb1ELb0EEENS1_21CollectiveEpilogueFwdINS6_IJS8_S8_S9_EEENS6_IJNS7_ILi1EEESH_SH_EEESB_SD_Li128ELb1ELb1ELb0ELb0EEENS1_19SingleTileSchedulerILb1ELb0ELb1ELi128EEEEEEEEEvNT_6ParamsE:
        /* <DEDUP_REMOVED lines=21> */
.L_x_728:
        /* <DEDUP_REMOVED lines=13> */
.L_x_730:
[----:B------:R-:W-:Y:S02]  /*0220*/  ULDC UR6, c[0x0][0x54c] ;  /* 0x0001530000067ab9 */ /* 0x000fe40000000800 */
.L_x_729:
[----:B------:R-:W-:Y:S02]  /*0230*/  ULDC UR4, c[0x0][0x548] ;  /* 0x0001520000047ab9 */ /* 0x000fe40000000800 */
[----:B------:R-:W-:-:S02]  /*0240*/  USHF.L.U32 UR5, UR5, 0x7, URZ ;  /* 0x0000000705057899 */ /* 0x000fc4000800063f */
[----:B------:R-:W-:-:S04]  /*0250*/  UIMAD UR4, UR6, UR4, URZ ;  /* 0x00000004060472a4 */ /* 0x000fc8000f8e023f */
[----:B------:R-:W-:-:S04]  /*0260*/  UISETP.GE.AND UP0, UPT, UR5, UR4, UPT ;  /* 0x000000040500728c */ /* 0x000fc8000bf06270 */
[----:B------:R-:W-:Y:S01]  /*0270*/  USEL UR10, UR10, 0xffffffff, !UP0 ;  /* 0xffffffff0a0a7887 */ /* 0x000fe2000c000000 */
[----:B------:R-:W-:Y:S05]  /*0280*/  BRA `(.L_x_731) ;  /* 0x000001b000007947 */ /* 0x000fea0003800000 */
.L_x_727:
        /* <DEDUP_REMOVED lines=8> */
.L_x_732:
        /* <DEDUP_REMOVED lines=13> */
.L_x_734:
[----:B------:R-:W-:Y:S02]  /*03e0*/  ULDC UR6, c[0x0][0x54c] ;  /* 0x0001530000067ab9 */ /* 0x000fe40000000800 */
.L_x_733:
[----:B------:R-:W-:Y:S02]  /*03f0*/  ULDC UR4, c[0x0][0x548] ;  /* 0x0001520000047ab9 */ /* 0x000fe40000000800 */
[----:B------:R-:W-:-:S02]  /*0400*/  USHF.L.U32 UR5, UR5, 0x7, URZ ;  /* 0x0000000705057899 */ /* 0x000fc4000800063f */
[----:B------:R-:W-:-:S04]  /*0410*/  UIMAD UR4, UR6, UR4, URZ ;  /* 0x00000004060472a4 */ /* 0x000fc8000f8e023f */
[----:B------:R-:W-:-:S04]  /*0420*/  UISETP.GE.AND UP0, UPT, UR5, UR4, UPT ;  /* 0x000000040500728c */ /* 0x000fc8000bf06270 */
[----:B------:R-:W-:-:S06]  /*0430*/  USEL UR10, UR10, 0xffffffff, !UP0 ;  /* 0xffffffff0a0a7887 */ /* 0x000fcc000c000000 */
.L_x_731:
        /* <DEDUP_REMOVED lines=19> */
[----:B------:R-:W2:Y:S01]  /*0570*/  @P2 LDG.E R2, [R2.64] ;  /* 0x0000000c02022981 */ /* 0x000ea2000c1e1900 */
[----:B------:R-:W-:-:S04]  /*0580*/  UISETP.NE.U32.AND UP0, UPT, URZ, UR4, UPT ;  /* 0x000000043f00728c */ /* 0x000fc8000bf05070 */
[----:B------:R-:W-:Y:S01]  /*0590*/  UISETP.NE.AND.EX UP0, UPT, URZ, UR5, UPT, UP0 ;  /* 0x000000053f00728c */ /* 0x000fe2000bf05300 */
[----:B------:R-:W3:Y:S02]  /*05a0*/  @P1 LDG.E R0, [R6.64] ;  /* 0x0000000c06001981 */ /* 0x000ee4000c1e1900 */
[----:B------:R-:W-:-:S03]  /*05b0*/  ULDC.64 UR4, c[0x0][0x360] ;  /* 0x0000d80000047ab9 */ /* 0x000fc60000000a00 */
[----:B------:R-:W-:-:S05]  /*05c0*/  PLOP3.LUT P0, PT, PT, PT, UP0, 0x80, 0x0 ;  /* 0x000000000000781c */ /* 0x000fca0003f0f008 */
[----:B------:R-:W-:Y:S01]  /*05d0*/  @UP0 UIMAD.WIDE UR4, UR10, UR15, UR4 ;  /* 0x0000000f0a0402a5 */ /* 0x000fe2000f8e0204 */
[----:B------:R-:W-:-:S05]  /*05e0*/  MOV R9, c[0x0][0x168] ;  /* 0x00005a0000097a02 */ /* 0x000fca0000000f00 */
[----:B------:R-:W-:Y:S01]  /*05f0*/  IMAD.U32 R4, RZ, RZ, UR4 ;  /* 0x00000004ff047e24 */ /* 0x000fe2000f8e00ff */
[----:B------:R-:W-:-:S05]  /*0600*/  MOV R5, UR5 ;  /* 0x0000000500057c02 */ /* 0x000fca0008000f00 */
[----:B------:R1:W5:Y:S01]  /*0610*/  @P0 LDG.E R9, [R4.64] ;  /* 0x0000000c04090981 */ /* 0x000362000c1e1900 */
[----:B------:R-:W4:Y:S01]  /*0620*/  S2UR UR8, SR_CTAID.Y ;  /* 0x00000000000879c3 */ /* 0x000f220000002600 */
[----:B------:R-:W-:Y:S02]  /*0630*/  UMOV UR9, URZ ;  /* 0x0000003f00097c82 */ /* 0x000fe40008000000 */
[----:B------:R-:W-:Y:S02]  /*0640*/  UMOV UR14, URZ ;  /* 0x0000003f000e7c82 */ /* 0x000fe40008000000 */
[----:B------:R-:W-:Y:S02]  /*0650*/  ULDC UR5, c[0x0][0x2ac] ;  /* 0x0000ab0000057ab9 */ /* 0x000fe40000000800 */
[----:B------:R-:W-:Y:S02]  /*0660*/  ULDC UR4, c[0x0][0x1d0] ;  /* 0x0000740000047ab9 */ /* 0x000fe40000000800 */
[----:B------:R-:W-:-:S02]  /*0670*/  UIMAD UR4, UR5, UR4, URZ ;  /* 0x00000004050472a4 */ /* 0x000fc4000f8e023f */
[----:B----4-:R-:W-:Y:S01]  /*0680*/  USHF.R.S32.HI UR7, URZ, 0x1f, UR8 ;  /* 0x0000001f3f077899 */ /* 0x010fe20008011408 */
[----:B--2---:R1:W2:Y:S08]  /*0690*/  @P2 R2UR UR9, R2 ;  /* 0x00000000020923c2 */ /* 0x0042b000000e0000 */
[----:B---3--:R1:W3:Y:S02]  /*06a0*/  @P1 R2UR UR14, R0 ;  /* 0x00000000000e13c2 */ /* 0x0082e400000e0000 */
[----:B-1-3--:R-:W-:Y:S05]  /*06b0*/  @P0 BRA `(.L_x_735) ;  /* 0x0000004000000947 */ /* 0x00afea0003800000 */
[----:B------:R-:W-:Y:S05]  /*06c0*/  @!P1 BRA `(.L_x_735) ;  /* 0x0000003000009947 */ /* 0x000fea0003800000 */
[----:B------:R-:W3:Y:S04]  /*06d0*/  LDG.E R0, [R6.64] ;  /* 0x0000000c06007981 */ /* 0x000ee8000c1e1900 */
[----:B------:R-:W3:Y:S02]  /*06e0*/  LDG.E R2, [R6.64+0x4] ;  /* 0x0000040c06027981 */ /* 0x000ee4000c1e1900 */
[----:B---3-5:R-:W-:-:S02]  /*06f0*/  IADD3 R9, -R0, R2, RZ ;  /* 0x0000000200097210 */ /* 0x028fc40007ffe1ff */
.L_x_735:
[----:B------:R-:W-:-:S04]  /*0700*/  ISETP.NE.U32.AND P0, PT, RZ, c[0x0][0x368], PT ;  /* 0x0000da00ff007a0c */ /* 0x000fc80003f05070 */
[----:B------:R-:W-:-:S13]  /*0710*/  ISETP.NE.AND.EX P0, PT, RZ, c[0x0][0x36c], PT, P0 ;  /* 0x0000db00ff007a0c */ /* 0x000fda0003f05300 */
[----:B------:R-:W-:Y:S05]  /*0720*/  @!P0 BRA `(.L_x_736) ;  /* 0x0000007000008947 */ /* 0x000fea0003800000 */
[----:B------:R-:W-:Y:S02]  /*0730*/  ULDC.64 UR4, c[0x0][0x368] ;  /* 0x0000da0000047ab9 */ /* 0x000fe40000000a00 */
[----:B------:R-:W-:-:S06]  /*0740*/  UIMAD.WIDE UR4, UR10, UR15, UR4 ;  /* 0x0000000f0a0472a5 */ /* 0x000fcc000f8e0204 */
[----:B------:R-:W-:Y:S02]  /*0750*/  MOV R2, UR4 ;  /* 0x0000000400027c02 */ /* 0x000fe40008000f00 */
[----:B------:R-:W-:-:S05]  /*0760*/  MOV R3, UR5 ;  /* 0x0000000500037c02 */ /* 0x000fca0008000f00 */
[----:B------:R-:W3:Y:S02]  /*0770*/  LDG.E R0, [R2.64] ;  /* 0x0000000c02007981 */ /* 0x000ee4000c1e1900 */
[----:B---3--:R1:W3:Y:S02]  /*0780*/  R2UR UR4, R0 ;  /* 0x00000000000473c2 */ /* 0x0082e400000e0000 */
[----:B-1-3--:R-:W-:Y:S05]  /*0790*/  BRA `(.L_x_737) ;  /* 0x000000c000007947 */ /* 0x00afea0003800000 */
.L_x_736:
[----:B------:R-:W-:-:S04]  /*07a0*/  ISETP.NE.U32.AND P0, PT, RZ, c[0x0][0x350], PT ;  /* 0x0000d400ff007a0c */ /* 0x000fc80003f05070 */
[----:B------:R-:W-:-:S13]  /*07b0*/  ISETP.NE.AND.EX P0, PT, RZ, c[0x0][0x354], PT, P0 ;  /* 0x0000d500ff007a0c */ /* 0x000fda0003f05300 */
[----:B------:R-:W-:Y:S05]  /*07c0*/  @!P0 BRA `(.L_x_737) ;  /* 0x0000009000008947 */ /* 0x000fea0003800000 */
[----:B------:R-:W-:Y:S02]  /*07d0*/  ULDC.64 UR4, c[0x0][0x350] ;  /* 0x0000d40000047ab9 */ /* 0x000fe40000000a00 */
[----:B------:R-:W-:-:S06]  /*07e0*/  UIMAD.WIDE UR4, UR10, UR15, UR4 ;  /* 0x0000000f0a0472a5 */ /* 0x000fcc000f8e0204 */
[----:B------:R-:W-:Y:S02]  /*07f0*/  MOV R2, UR4 ;  /* 0x0000000400027c02 */ /* 0x000fe40008000f00 */
[----:B------:R-:W-:-:S05]  /*0800*/  MOV R3, UR5 ;  /* 0x0000000500037c02 */ /* 0x000fca0008000f00 */
[----:B------:R-:W3:Y:S04]  /*0810*/  LDG.E R4, [R2.64] ;  /* 0x0000000c02047981 */ /* 0x000ee8000c1e1900 */
[----:B------:R-:W4:Y:S01]  /*0820*/  LDG.E R0, [R2.64+0x4] ;  /* 0x0000040c02007981 */ /* 0x000f22000c1e1900 */
[----:B---3--:R-:W1:Y:S08]  /*0830*/  R2UR UR5, R4 ;  /* 0x00000000040573c2 */ /* 0x008e7000000e0000 */
[----:B----4-:R-:W1:Y:S02]  /*0840*/  R2UR UR4, R0 ;  /* 0x00000000000473c2 */ /* 0x010e6400000e0000 */
[----:B-1----:R-:W-:-:S06]  /*0850*/  UIADD3 UR4, -UR5, UR4, URZ ;  /* 0x0000000405047290 */ /* 0x002fcc000fffe13f */
.L_x_737:
[----:B--2---:R-:W-:Y:S01]  /*0860*/  UIADD3 UR6, -UR9, UR4, URZ ;  /* 0x0000000409067290 */ /* 0x004fe2000fffe13f */
[----:B------:R-:W-:Y:S01]  /*0870*/  PLOP3.LUT P4, PT, PT, PT, PT, 0x80, 0x0 ;  /* 0x000000000000781c */ /* 0x000fe20003f8f070 */
[----:B------:R-:W-:Y:S01]  /*0880*/  CS2R R14, SRZ ;  /* 0x00000000000e7805 */ /* 0x000fe2000001ff00 */
[----:B------:R-:W-:Y:S01]  /*0890*/  IMAD.MOV.U32 R126, RZ, RZ, RZ ;  /* 0x000000ffff7e7224 */ /* 0x000fe200078e00ff */
[----:B------:R-:W-:Y:S01]  /*08a0*/  UISETP.GE.AND UP0, UPT, UR6, 0x1, UPT ;  /* 0x000000010600788c */ /* 0x000fe2000bf06270 */
[----:B------:R-:W-:Y:S01]  /*08b0*/  IMAD.MOV.U32 R124, RZ, RZ, RZ ;  /* 0x000000ffff7c7224 */ /* 0x000fe200078e00ff */
[----:B------:R-:W-:Y:S01]  /*08c0*/  UIADD3 UR4, UR6, 0x3f, URZ ;  /* 0x0000003f06047890 */ /* 0x000fe2000fffe03f */
[----:B------:R-:W-:Y:S01]  /*08d0*/  CS2R R130, SRZ ;  /* 0x0000000000827805 */ /* 0x000fe2000001ff00 */
[----:B------:R-:W-:Y:S01]  /*08e0*/  CS2R R128, SRZ ;  /* 0x0000000000807805 */ /* 0x000fe2000001ff00 */
[----:B------:R-:W-:Y:S01]  /*08f0*/  CS2R R16, SRZ ;  /* 0x0000000000107805 */ /* 0x000fe2000001ff00 */
[----:B------:R-:W-:Y:S01]  /*0900*/  PLOP3.LUT P0, PT, PT, PT, UP0, 0x80, 0x0 ;  /* 0x000000000000781c */ /* 0x000fe20003f0f008 */
[----:B------:R-:W-:Y:S01]  /*0910*/  USHF.R.S32.HI UR11, URZ, 0x1f, UR4 ;  /* 0x0000001f3f0b7899 */ /* 0x000fe20008011404 */
[----:B------:R-:W-:Y:S01]  /*0920*/  MOV R122, RZ ;  /* 0x000000ff007a7202 */ /* 0x000fe20000000f00 */
[----:B------:R-:W-:Y:S01]  /*0930*/  CS2R R120, SRZ ;  /* 0x0000000000787805 */ /* 0x000fe2000001ff00 */
[----:B------:R-:W-:Y:S01]  /*0940*/  CS2R R12, SRZ ;  /* 0x00000000000c7805 */ /* 0x000fe2000001ff00 */
[----:B------:R-:W-:Y:S01]  /*0950*/  ULEA.HI UR11, UR11, UR4, URZ, 0x6 ;  /* 0x000000040b0b7291 */ /* 0x000fe2000f8f303f */
[----:B------:R-:W-:Y:S01]  /*0960*/  IMAD.MOV.U32 R118, RZ, RZ, RZ ;  /* 0x000000ffff767224 */ /* 0x000fe200078e00ff */
[----:B------:R-:W-:Y:S01]  /*0970*/  MOV R116, RZ ;  /* 0x000000ff00747202 */ /* 0x000fe20000000f00 */
[----:B------:R-:W-:Y:S01]  /*0980*/  IMAD.MOV.U32 R110, RZ, RZ, RZ ;  /* 0x000000ffff6e7224 */ /* 0x000fe200078e00ff */
[----:B------:R-:W-:Y:S01]  /*0990*/  CS2R R18, SRZ ;  /* 0x0000000000127805 */ /* 0x000fe2000001ff00 */
        /* <DEDUP_REMOVED lines=20> */
[----:B------:R-:W-:Y:S01]  /*0ae0*/  MOV R33, RZ ;  /* 0x000000ff00217202 */ /* 0x000fe20000000f00 */
[----:B------:R-:W-:Y:S01]  /*0af0*/  IMAD.MOV.U32 R84, RZ, RZ, RZ ;  /* 0x000000ffff547224 */ /* 0x000fe200078e00ff */
[----:B------:R-:W-:Y:S01]  /*0b00*/  CS2R R78, SRZ ;  /* 0x00000000004e7805 */ /* 0x000fe2000001ff00 */
        /* <DEDUP_REMOVED lines=33> */
[----:B------:R-:W-:Y:S01]  /*0d20*/  CS2R R54, SRZ ;  /* 0x0000000000367805 */ /* 0x000fe2000001ff00 */
[----:B------:R-:W-:Y:S01]  /*0d30*/  IMAD.MOV.U32 R168, RZ, RZ, RZ ;  /* 0x000000ffffa87224 */ /* 0x000fe200078e00ff */
        /* <DEDUP_REMOVED lines=10> */
[----:B------:R-:W-:Y:S01]  /*0de0*/  MOV R158, RZ ;  /* 0x000000ff009e7202 */ /* 0x000fe20000000f00 */
[----:B------:R-:W-:Y:S01]  /*0df0*/  CS2R R156, SRZ ;  /* 0x00000000009c7805 */ /* 0x000fe2000001ff00 */
[----:B------:R-:W-:Y:S01]  /*0e00*/  CS2R R146, SRZ ;  /* 0x0000000000927805 */ /* 0x000fe2000001ff00 */
[----:B------:R-:W-:Y:S01]  /*0e10*/  CS2R R58, SRZ ;  /* 0x00000000003a7805 */ /* 0x000fe2000001ff00 */
[----:B------:R-:W-:Y:S01]  /*0e20*/  IMAD.MOV.U32 R144, RZ, RZ, RZ ;  /* 0x000000ffff907224 */ /* 0x000fe200078e00ff */
[----:B------:R-:W-:Y:S01]  /*0e30*/  MOV R150, RZ ;  /* 0x000000ff00967202 */ /* 0x000fe20000000f00 */
[----:B------:R-:W-:Y:S01]  /*0e40*/  IMAD.MOV.U32 R148, RZ, RZ, RZ ;  /* 0x000000ffff947224 */ /* 0x000fe200078e00ff */
        /* <DEDUP_REMOVED lines=11> */
[----:B------:R-:W1:Y:S01]  /*0f00*/  S2R R13, SR_CTAID.X ;  /* 0x00000000000d7919 */ /* 0x000e620000002500 */
[----:B------:R-:W-:Y:S01]  /*0f10*/  SHF.R.S32.HI R23, RZ, 0x1f, R159 ;  /* 0x0000001fff177819 */ /* 0x000fe2000001149f */
[----:B------:R-:W-:Y:S02]  /*0f20*/  USHF.R.S32.HI UR15, URZ, 0x1f, UR14 ;  /* 0x0000001f3f0f7899 */ /* 0x000fe4000801140e */
[----:B------:R2:W3:Y:S01]  /*0f30*/  @P0 LDG.E R7, [R2.64] ;  /* 0x0000000c02070981 */ /* 0x0004e2000c1e1900 */
[----:B------:R-:W-:Y:S01]  /*0f40*/  ULDC.64 UR4, c[0x0][0x178] ;  /* 0x00005e0000047ab9 */ /* 0x000fe20000000a00 */
[----:B------:R-:W-:Y:S01]  /*0f50*/  LEA.HI R14, R23, R159, RZ, 0x4 ;  /* 0x0000009f170e7211 */ /* 0x000fe200078f20ff */
[----:B------:R-:W-:Y:S01]  /*0f60*/  UIMAD UR15, UR15, UR4, URZ ;  /* 0x000000040f0f72a4 */ /* 0x000fe2000f8e023f */
[----:B-----5:R-:W-:Y:S01]  /*0f70*/  IMAD R9, R9, c[0x0][0x2c4], RZ ;  /* 0x0000b10009097a24 */ /* 0x020fe200078e02ff */
[----:B------:R-:W-:Y:S01]  /*0f80*/  UIMAD.WIDE.U32 UR16, UR14, UR4, URZ ;  /* 0x000000040e1072a5 */ /* 0x000fe2000f8e003f */
[----:B------:R-:W-:Y:S01]  /*0f90*/  BSSY B0, `(.L_x_739) ;  /* 0x0000055000007945 */ /* 0x000fe20003800000 */
[----:B------:R-:W-:-:S02]  /*0fa0*/  UIMAD UR15, UR14, UR5, UR15 ;  /* 0x000000050e0f72a4 */ /* 0x000fc4000f8e020f */
[----:B------:R-:W-:Y:S02]  /*0fb0*/  USHF.R.S32.HI UR11, URZ, 0x6, UR11 ;  /* 0x000000063f0b7899 */ /* 0x000fe4000801140b */
[----:B------:R-:W-:Y:S02]  /*0fc0*/  ULDC.64 UR4, c[0x0][0x1b8] ;  /* 0x00006e0000047ab9 */ /* 0x000fe40000000a00 */
[----:B------:R-:W-:Y:S02]  /*0fd0*/  UIADD3 UR17, UR17, UR15, URZ ;  /* 0x0000000f11117290 */ /* 0x000fe4000fffe03f */
[----:B------:R-:W-:Y:S02]  /*0fe0*/  USHF.R.S32.HI UR15, URZ, 0x1f, UR10 ;  /* 0x0000001f3f0f7899 */ /* 0x000fe4000801140a */
[----:B------:R-:W-:Y:S02]  /*0ff0*/  UIMAD UR14, UR7, UR4, URZ ;  /* 0x00000004070e72a4 */ /* 0x000fe4000f8e023f */
[----:B------:R-:W-:-:S02]  /*1000*/  USEL UR15, UR15, URZ, !UP1 ;  /* 0x0000003f0f0f7287 */ /* 0x000fc4000c800000 */
[----:B------:R-:W-:Y:S02]  /*1010*/  UIMAD UR14, UR8, UR5, UR14 ;  /* 0x00000005080e72a4 */ /* 0x000fe4000f8e020e */
[----:B------:R-:W-:Y:S01]  /*1020*/  UIMAD.WIDE.U32 UR18, UR8, UR4, UR16 ;  /* 0x00000004081272a5 */ /* 0x000fe2000f8e0010 */
[----:B--2---:R-:W-:Y:S01]  /*1030*/  LEA.HI R2, R23, R159, RZ, 0x3 ;  /* 0x0000009f17027211 */ /* 0x004fe200078f18ff */
[----:B------:R-:W-:Y:S01]  /*1040*/  IMAD.MOV.U32 R3, RZ, RZ, c[0x0][0x2c4] ;  /* 0x0000b100ff037624 */ /* 0x000fe200078e00ff */
[----:B------:R-:W-:Y:S02]  /*1050*/  ULDC.64 UR4, c[0x0][0x1c0] ;  /* 0x0000700000047ab9 */ /* 0x000fe40000000a00 */
[----:B------:R-:W-:Y:S01]  /*1060*/  LOP3.LUT R0, R2, 0xfffffff8, RZ, 0xc0, !PT ;  /* 0xfffffff802007812 */ /* 0x000fe200078ec0ff */
[----:B------:R-:W-:Y:S01]  /*1070*/  USEL UR16, UR10, URZ, !UP1 ;  /* 0x0000003f0a107287 */ /* 0x000fe2000c800000 */
[----:B------:R-:W-:Y:S01]  /*1080*/  SHF.R.S32.HI R17, RZ, 0x3, R2 ;  /* 0x00000003ff117819 */ /* 0x000fe20000011402 */
[----:B------:R-:W-:Y:S01]  /*1090*/  UIMAD UR15, UR15, UR4, URZ ;  /* 0x000000040f0f72a4 */ /* 0x000fe2000f8e023f */
[----:B------:R-:W-:Y:S01]  /*10a0*/  ISETP.NE.AND P1, PT, R3, 0x1, PT ;  /* 0x000000010300780c */ /* 0x000fe20003f25270 */
[----:B------:R-:W-:Y:S01]  /*10b0*/  IMAD.IADD R34, R159, 0x1, -R0 ;  /* 0x000000019f227824 */ /* 0x000fe200078e0a00 */
[----:B------:R-:W-:-:S02]  /*10c0*/  UIADD3 UR19, UR19, UR14, URZ ;  /* 0x0000000e13137290 */ /* 0x000fc4000fffe03f */
[----:B------:R-:W-:Y:S01]  /*10d0*/  UIMAD UR5, UR16, UR5, UR15 ;  /* 0x00000005100572a4 */ /* 0x000fe2000f8e020f */
[C---:B------:R-:W-:Y:S01]  /*10e0*/  IMAD R158, R34.reuse, 0x10, R17 ;  /* 0x00000010229e7824 */ /* 0x040fe200078e0211 */
[----:B------:R-:W-:Y:S01]  /*10f0*/  UIMAD.WIDE.U32 UR16, UR16, UR4, UR18 ;  /* 0x00000004101072a5 */ /* 0x000fe2000f8e0012 */
[----:B------:R-:W-:Y:S02]  /*1100*/  IMAD.SHL.U32 R132, R34, 0x8, RZ ;  /* 0x0000000822847824 */ /* 0x000fe400078e00ff */
[----:B-1----:R-:W-:Y:S01]  /*1110*/  IMAD R4, R13, 0x80, R158 ;  /* 0x000000800d047824 */ /* 0x002fe200078e029e */
[----:B------:R-:W-:Y:S01]  /*1120*/  UIADD3 UR5, UR17, UR5, URZ ;  /* 0x0000000511057290 */ /* 0x000fe2000fffe03f */
[----:B------:R1:W-:Y:S01]  /*1130*/  STL [R1+0x44], R158 ;  /* 0x0000449e01007387 */ /* 0x0003e20000100800 */
[----:B------:R-:W-:Y:S01]  /*1140*/  IMAD.U32 R3, RZ, RZ, UR17 ;  /* 0x00000011ff037e24 */ /* 0x000fe2000f8e00ff */
[----:B------:R-:W-:Y:S01]  /*1150*/  IADD3 R22, R132, 0x40, RZ ;  /* 0x0000004084167810 */ /* 0x000fe20007ffe0ff */
[----:B------:R-:W-:Y:S01]  /*1160*/  @P1 IMAD.HI.U32 R2, R4, c[0x0][0x2c8], RZ ;  /* 0x0000b20004021a27 */ /* 0x000fe200078e00ff */
[----:B------:R-:W-:-:S02]  /*1170*/  ISETP.GE.AND P3, PT, R132, c[0x0][0x198], PT ;  /* 0x0000660084007a0c */ /* 0x000fc40003f66270 */
[----:B------:R-:W-:Y:S01]  /*1180*/  MOV R3, UR5 ;  /* 0x0000000500037c02 */ /* 0x000fe20008000f00 */
[----:B------:R-:W-:Y:S01]  /*1190*/  IMAD.MOV.U32 R0, RZ, RZ, R4 ;  /* 0x000000ffff007224 */ /* 0x000fe200078e0004 */
[----:B------:R-:W-:Y:S01]  /*11a0*/  @P1 SHF.R.U32.HI R0, RZ, c[0x0][0x2cc], R2 ;  /* 0x0000b300ff001a19 */ /* 0x000fe20000011602 */
[----:B------:R-:W-:Y:S02]  /*11b0*/  IMAD.U32 R2, RZ, RZ, UR16 ;  /* 0x00000010ff027e24 */ /* 0x000fe4000f8e00ff */
[----:B------:R-:W-:Y:S01]  /*11c0*/  IMAD R13, R13, 0x80, R17 ;  /* 0x000000800d0d7824 */ /* 0x000fe200078e0211 */
[--C-:B------:R-:W-:Y:S01]  /*11d0*/  SHF.R.S32.HI R6, RZ, 0x1f, R0.reuse ;  /* 0x0000001fff067819 */ /* 0x100fe20000011400 */
[----:B------:R-:W-:Y:S02]  /*11e0*/  IMAD.MOV R5, RZ, RZ, -R0 ;  /* 0x000000ffff057224 */ /* 0x000fe400078e0a00 */
[----:B------:R-:W-:Y:S01]  /*11f0*/  IMAD.WIDE.U32 R2, R0, c[0x0][0x1b0], R2 ;  /* 0x00006c0000027a25 */ /* 0x000fe200078e0002 */
[----:B------:R-:W-:-:S03]  /*1200*/  ISETP.GE.AND P4, PT, R13, R9, PT ;  /* 0x000000090d00720c */ /* 0x000fc60003f86270 */
[----:B------:R-:W-:Y:S02]  /*1210*/  IMAD R6, R6, c[0x0][0x1b0], RZ ;  /* 0x00006c0006067a24 */ /* 0x000fe400078e02ff */
[----:B------:R-:W-:Y:S02]  /*1220*/  IMAD R4, R5, c[0x0][0x2c4], R4 ;  /* 0x0000b10005047a24 */ /* 0x000fe400078e0204 */
[----:B------:R-:W-:-:S03]  /*1230*/  IMAD R5, R0, c[0x0][0x1b4], R6 ;  /* 0x00006d0000057a24 */ /* 0x000fc600078e0206 */
[----:B------:R-:W-:Y:S01]  /*1240*/  SHF.R.S32.HI R0, RZ, 0x1f, R4 ;  /* 0x0000001fff007819 */ /* 0x000fe20000011404 */
[----:B------:R-:W-:-:S04]  /*1250*/  IMAD.IADD R3, R3, 0x1, R5 ;  /* 0x0000000103037824 */ /* 0x000fc800078e0205 */
[----:B------:R-:W-:Y:S02]  /*1260*/  IMAD R0, R0, c[0x0][0x1a8], RZ ;  /* 0x00006a0000007a24 */ /* 0x000fe400078e02ff */
[----:B------:R-:W-:-:S04]  /*1270*/  IMAD.WIDE.U32 R2, R4, c[0x0][0x1a8], R2 ;  /* 0x00006a0004027a25 */ /* 0x000fc800078e0002 */
[----:B------:R-:W-:Y:S01]  /*1280*/  IMAD R5, R4, c[0x0][0x1ac], R0 ;  /* 0x00006b0004057a24 */ /* 0x000fe200078e0200 */
[----:B------:R-:W-:Y:S02]  /*1290*/  LOP3.LUT R0, R14, 0xfffffff0, RZ, 0xc0, !PT ;  /* 0xfffffff00e007812 */ /* 0x000fe400078ec0ff */
[C---:B------:R-:W-:Y:S01]  /*12a0*/  LEA R12, P1, R2.reuse, c[0x0][0x160], 0x1 ;  /* 0x00005800020c7a11 */ /* 0x040fe200078208ff */
[----:B------:R-:W-:Y:S02]  /*12b0*/  IMAD.IADD R4, R3, 0x1, R5 ;  /* 0x0000000103047824 */ /* 0x000fe400078e0205 */
[----:B------:R-:W-:Y:S02]  /*12c0*/  IMAD.IADD R3, R159, 0x1, -R0 ;  /* 0x000000019f037824 */ /* 0x000fe400078e0a00 */
[----:B------:R-:W-:Y:S01]  /*12d0*/  IMAD.SHL.U32 R0, R17, 0x40, RZ ;  /* 0x0000004011007824 */ /* 0x000fe200078e00ff */
[----:B------:R-:W-:Y:S02]  /*12e0*/  LEA.HI.X R11, R2, c[0x0][0x164], R4, 0x1, P1 ;  /* 0x00005900020b7a11 */ /* 0x000fe400008f0c04 */
[----:B------:R-:W-:Y:S01]  /*12f0*/  SHF.R.S32.HI R2, RZ, 0x1f, R3 ;  /* 0x0000001fff027819 */ /* 0x000fe20000011403 */
[----:B------:R1:W2:Y:S01]  /*1300*/  SHFL.IDX PT, R4, R12, RZ, 0x181f ;  /* 0x00181fff0c047589 */ /* 0x0002a200000e0000 */
[----:B------:R-:W-:-:S02]  /*1310*/  LOP3.LUT R0, R0, 0x1c0, RZ, 0xc0, !PT ;  /* 0x000001c000007812 */ /* 0x000fc400078ec0ff */
[----:B------:R-:W-:Y:S01]  /*1320*/  LEA.HI R19, R2, R3, RZ, 0x3 ;  /* 0x0000000302137211 */ /* 0x000fe200078f18ff */
[----:B------:R1:W4:Y:S01]  /*1330*/  SHFL.IDX PT, R5, R11, RZ, 0x181f ;  /* 0x00181fff0b057589 */ /* 0x00032200000e0000 */
[----:B------:R-:W-:Y:S02]  /*1340*/  SHF.R.U32.HI R2, RZ, 0x3, R0 ;  /* 0x00000003ff027819 */ /* 0x000fe40000011600 */
[----:B------:R-:W-:Y:S02]  /*1350*/  LOP3.LUT R0, R0, 0x38, R132, 0xf8, !PT ;  /* 0x0000003800007812 */ /* 0x000fe400078ef884 */
[----:B------:R-:W-:Y:S02]  /*1360*/  LOP3.LUT R6, R19, 0xfffffff8, RZ, 0xc0, !PT ;  /* 0xfffffff813067812 */ /* 0x000fe400078ec0ff */
[----:B------:R-:W-:Y:S02]  /*1370*/  LOP3.LUT R2, R0, R2, RZ, 0x3c, !PT ;  /* 0x0000000200027212 */ /* 0x000fe400078e3cff */
[----:B------:R-:W-:-:S02]  /*1380*/  LEA.HI R0, R23, R159, RZ, 0x6 ;  /* 0x0000009f17007211 */ /* 0x000fc400078f30ff */
[----:B------:R-:W-:Y:S01]  /*1390*/  IADD3 R18, R3, -R6, RZ ;  /* 0x8000000603127210 */ /* 0x000fe20007ffe0ff */
[----:B------:R-:W-:Y:S02]  /*13a0*/  IMAD.MOV.U32 R3, RZ, RZ, 0x10 ;  /* 0x00000010ff037424 */ /* 0x000fe400078e00ff */
[----:B------:R-:W-:Y:S02]  /*13b0*/  IMAD.SHL.U32 R0, R0, 0x8, RZ ;  /* 0x0000000800007824 */ /* 0x000fe400078e00ff */
[----:B------:R-:W-:-:S03]  /*13c0*/  IMAD.MOV.U32 R6, RZ, RZ, 0x20 ;  /* 0x00000020ff067424 */ /* 0x000fc600078e00ff */
[----:B------:R-:W-:Y:S01]  /*13d0*/  LOP3.LUT R10, R2, 0xfffffe00, R0, 0xf8, !PT ;  /* 0xfffffe00020a7812 */ /* 0x000fe200078ef800 */
[----:B---3--:R1:W3:Y:S01]  /*13e0*/  @P0 R2UR UR14, R7 ;  /* 0x00000000070e03c2 */ /* 0x0082e200000e0000 */
[----:B------:R-:W-:Y:S01]  /*13f0*/  ISETP.GE.AND P0, PT, R22, c[0x0][0x198], PT ;  /* 0x0000660016007a0c */ /* 0x000fe20003f06270 */
[----:B---3--:R-:W-:-:S03]  /*1400*/  @!UP0 UMOV UR14, UR10 ;  /* 0x0000000a000e8c82 */ /* 0x008fc60008000000 */
[----:B------:R-:W-:-:S05]  /*1410*/  R2P PR, R18, 0x6 ;  /* 0x0000000612007804 */ /* 0x000fca0000000000 */
[----:B------:R-:W-:Y:S02]  /*1420*/  SEL R3, R3, 0xfffffff0, !P1 ;  /* 0xfffffff003037807 */ /* 0x000fe40004800000 */
[----:B------:R-:W-:Y:S01]  /*1430*/  SEL R0, R6, 0xffffffe0, !P2 ;  /* 0xffffffe006007807 */ /* 0x000fe20005000000 */
[----:B------:R-:W-:Y:S05]  /*1440*/  @P4 BRA `(.L_x_740) ;  /* 0x0000009000004947 */ /* 0x000fea0003800000 */
[----:B--2-4-:R-:W-:Y:S01]  /*1450*/  SHF.R.S32.HI R2, RZ, 0x1f, R22 ;  /* 0x0000001fff027819 */ /* 0x014fe20000011416 */
[----:B-1----:R-:W-:-:S03]  /*1460*/  IMAD.WIDE R6, R132, 0x2, R4 ;  /* 0x0000000284067825 */ /* 0x002fc600078e0204 */
[----:B------:R-:W-:-:S04]  /*1470*/  LEA.HI R2, R2, R22, RZ, 0x3 ;  /* 0x0000001602027211 */ /* 0x000fc800078f18ff */
[----:B------:R-:W-:Y:S02]  /*1480*/  LOP3.LUT R8, R2, 0xfffffff8, RZ, 0xc0, !PT ;  /* 0xfffffff802087812 */ /* 0x000fe400078ec0ff */
[----:B------:R-:W-:-:S03]  /*1490*/  SHF.L.U32 R2, R10, 0x1, RZ ;  /* 0x000000010a027819 */ /* 0x000fc600000006ff */
[----:B------:R-:W-:Y:S02]  /*14a0*/  IMAD.WIDE R4, R8, 0x2, R4 ;  /* 0x0000000208047825 */ /* 0x000fe400078e0204 */
[----:B------:R-:W-:Y:S01]  /*14b0*/  @!PT LDS RZ, [RZ] ;  /* 0x00000000fffff984 */ /* 0x000fe20000000800 */
[----:B------:R1:W-:Y:S04]  /*14c0*/  LDGSTS.E.BYPASS.LTC128B.128 [R2+0x8100], [R6.64], !P3 ;  /* 0x0810000006027fae */ /* 0x0003e8000d901d4c */
[----:B------:R1:W-:Y:S02]  /*14d0*/  LDGSTS.E.BYPASS.LTC128B.128 [R2+0xc100], [R4.64], !P0 ;  /* 0x0c10000004027fae */ /* 0x0003e4000c101d4c */
.L_x_740:
[----:B--2-4-:R-:W-:Y:S05]  /*14e0*/  BSYNC B0 ;  /* 0x0000000000007941 */ /* 0x014fea0003800000 */
.L_x_739:
[----:B-1----:R-:W-:Y:S01]  /*14f0*/  IADD3 R2, R13, 0x10, RZ ;  /* 0x000000100d027810 */ /* 0x002fe20007ffe0ff */
[----:B------:R1:W2:Y:S01]  /*1500*/  SHFL.IDX PT, R5, R11, 0x1, 0x181f ;  /* 0x00381f000b057f89 */ /* 0x0002a200000e0000 */
[----:B------:R-:W-:Y:S02]  /*1510*/  BSSY B0, `(.L_x_741) ;  /* 0x000000d000007945 */ /* 0x000fe40003800000 */
[----:B------:R-:W-:Y:S01]  /*1520*/  ISETP.GE.AND P1, PT, R2, R9, PT ;  /* 0x000000090200720c */ /* 0x000fe20003f26270 */
[----:B------:R1:W3:-:S12]  /*1530*/  SHFL.IDX PT, R4, R12, 0x1, 0x181f ;  /* 0x00381f000c047f89 */ /* 0x0002d800000e0000 */
[----:B------:R-:W-:Y:S05]  /*1540*/  @P1 BRA `(.L_x_742) ;  /* 0x0000009000001947 */ /* 0x000fea0003800000 */
[----:B------:R-:W-:Y:S01]  /*1550*/  SHF.R.S32.HI R2, RZ, 0x1f, R22 ;  /* 0x0000001fff027819 */ /* 0x000fe20000011416 */
[----:B--23--:R-:W-:-:S03]  /*1560*/  IMAD.WIDE R6, R132, 0x2, R4 ;  /* 0x0000000284067825 */ /* 0x00cfc600078e0204 */
[----:B------:R-:W-:-:S04]  /*1570*/  LEA.HI R2, R2, R22, RZ, 0x3 ;  /* 0x0000001602027211 */ /* 0x000fc800078f18ff */
[----:B------:R-:W-:Y:S02]  /*1580*/  LOP3.LUT R8, R2, 0xfffffff8, RZ, 0xc0, !PT ;  /* 0xfffffff802087812 */ /* 0x000fe400078ec0ff */
[----:B------:R-:W-:-:S03]  /*1590*/  SHF.L.U32 R2, R10, 0x1, RZ ;  /* 0x000000010a027819 */ /* 0x000fc600000006ff */
[----:B------:R-:W-:Y:S02]  /*15a0*/  IMAD.WIDE R4, R8, 0x2, R4 ;  /* 0x0000000208047825 */ /* 0x000fe400078e0204 */
[----:B------:R-:W-:Y:S01]  /*15b0*/  @!PT LDS RZ, [RZ] ;  /* 0x00000000fffff984 */ /* 0x000fe20000000800 */
[----:B------:R2:W-:Y:S04]  /*15c0*/  LDGSTS.E.BYPASS.LTC128B.128 [R2+0x8900], [R6.64], !P3 ;  /* 0x0890000006027fae */ /* 0x0005e8000d901d4c */
[----:B------:R2:W-:Y:S02]  /*15d0*/  LDGSTS.E.BYPASS.LTC128B.128 [R2+0xc900], [R4.64], !P0 ;  /* 0x0c90000004027fae */ /* 0x0005e4000c101d4c */
.L_x_742:
[----:B------:R-:W-:Y:S05]  /*15e0*/  BSYNC B0 ;  /* 0x0000000000007941 */ /* 0x000fea0003800000 */
.L_x_741:
[----:B--2---:R-:W-:Y:S01]  /*15f0*/  IADD3 R2, R13, 0x20, RZ ;  /* 0x000000200d027810 */ /* 0x004fe20007ffe0ff */
[----:B------:R2:W4:Y:S01]  /*1600*/  SHFL.IDX PT, R5, R11, 0x2, 0x181f ;  /* 0x00581f000b057f89 */ /* 0x00052200000e0000 */
[----:B------:R-:W-:Y:S02]  /*1610*/  BSSY B0, `(.L_x_743) ;  /* 0x000000d000007945 */ /* 0x000fe40003800000 */
[----:B------:R-:W-:Y:S01]  /*1620*/  ISETP.GE.AND P1, PT, R2, R9, PT ;  /* 0x000000090200720c */ /* 0x000fe20003f26270 */
[----:B---3--:R2:W3:-:S12]  /*1630*/  SHFL.IDX PT, R4, R12, 0x2, 0x181f ;  /* 0x00581f000c047f89 */ /* 0x0084d800000e0000 */
[----:B------:R-:W-:Y:S05]  /*1640*/  @P1 BRA `(.L_x_744) ;  /* 0x0000009000001947 */ /* 0x000fea0003800000 */
[----:B------:R-:W-:Y:S01]  /*1650*/  SHF.R.S32.HI R2, RZ, 0x1f, R22 ;  /* 0x0000001fff027819 */ /* 0x000fe20000011416 */
[----:B---34-:R-:W-:-:S03]  /*1660*/  IMAD.WIDE R6, R132, 0x2, R4 ;  /* 0x0000000284067825 */ /* 0x018fc600078e0204 */
[----:B------:R-:W-:-:S04]  /*1670*/  LEA.HI R2, R2, R22, RZ, 0x3 ;  /* 0x0000001602027211 */ /* 0x000fc800078f18ff */
[----:B------:R-:W-:Y:S02]  /*1680*/  LOP3.LUT R8, R2, 0xfffffff8, RZ, 0xc0, !PT ;  /* 0xfffffff802087812 */ /* 0x000fe400078ec0ff */
[----:B------:R-:W-:-:S03]  /*1690*/  SHF.L.U32 R2, R10, 0x1, RZ ;  /* 0x000000010a027819 */ /* 0x000fc600000006ff */
[----:B------:R-:W-:Y:S02]  /*16a0*/  IMAD.WIDE R4, R8, 0x2, R4 ;  /* 0x0000000208047825 */ /* 0x000fe400078e0204 */
[----:B------:R-:W-:Y:S01]  /*16b0*/  @!PT LDS RZ, [RZ] ;  /* 0x00000000fffff984 */ /* 0x000fe20000000800 */
[----:B------:R3:W-:Y:S04]  /*16c0*/  LDGSTS.E.BYPASS.LTC128B.128 [R2+0x9100], [R6.64], !P3 ;  /* 0x0910000006027fae */ /* 0x0007e8000d901d4c */
[----:B------:R3:W-:Y:S02]  /*16d0*/  LDGSTS.E.BYPASS.LTC128B.128 [R2+0xd100], [R4.64], !P0 ;  /* 0x0d10000004027fae */ /* 0x0007e4000c101d4c */
.L_x_744:
[----:B------:R-:W-:Y:S05]  /*16e0*/  BSYNC B0 ;  /* 0x0000000000007941 */ /* 0x000fea0003800000 */
.L_x_743:
[----:B---3--:R-:W-:Y:S01]  /*16f0*/  IADD3 R2, R13, 0x30, RZ ;  /* 0x000000300d027810 */ /* 0x008fe20007ffe0ff */
[----:B----4-:R3:W4:Y:S01]  /*1700*/  SHFL.IDX PT, R5, R11, 0x3, 0x181f ;  /* 0x00781f000b057f89 */ /* 0x01072200000e0000 */
[----:B------:R-:W-:Y:S02]  /*1710*/  BSSY B0, `(.L_x_745) ;  /* 0x000000d000007945 */ /* 0x000fe40003800000 */
[----:B------:R-:W-:Y:S01]  /*1720*/  ISETP.GE.AND P1, PT, R2, R9, PT ;  /* 0x000000090200720c */ /* 0x000fe20003f26270 */
[----:B------:R3:W1:-:S12]  /*1730*/  SHFL.IDX PT, R4, R12, 0x3, 0x181f ;  /* 0x00781f000c047f89 */ /* 0x00065800000e0000 */
[----:B------:R-:W-:Y:S05]  /*1740*/  @P1 BRA `(.L_x_746) ;  /* 0x0000009000001947 */ /* 0x000fea0003800000 */
[----:B------:R-:W-:Y:S01]  /*1750*/  SHF.R.S32.HI R2, RZ, 0x1f, R22 ;  /* 0x0000001fff027819 */ /* 0x000fe20000011416 */
[----:B-1--4-:R-:W-:-:S03]  /*1760*/  IMAD.WIDE R6, R132, 0x2, R4 ;  /* 0x0000000284067825 */ /* 0x012fc600078e0204 */
[----:B------:R-:W-:-:S04]  /*1770*/  LEA.HI R2, R2, R22, RZ, 0x3 ;  /* 0x0000001602027211 */ /* 0x000fc800078f18ff */
[----:B------:R-:W-:Y:S02]  /*1780*/  LOP3.LUT R8, R2, 0xfffffff8, RZ, 0xc0, !PT ;  /* 0xfffffff802087812 */ /* 0x000fe400078ec0ff */
[----:B------:R-:W-:-:S03]  /*1790*/  SHF.L.U32 R2, R10, 0x1, RZ ;  /* 0x000000010a027819 */ /* 0x000fc600000006ff */
[----:B------:R-:W-:Y:S02]  /*17a0*/  IMAD.WIDE R4, R8, 0x2, R4 ;  /* 0x0000000208047825 */ /* 0x000fe400078e0204 */
[----:B------:R-:W-:Y:S01]  /*17b0*/  @!PT LDS RZ, [RZ] ;  /* 0x00000000fffff984 */ /* 0x000fe20000000800 */
[----:B------:R1:W-:Y:S04]  /*17c0*/  LDGSTS.E.BYPASS.LTC128B.128 [R2+0x9900], [R6.64], !P3 ;  /* 0x0990000006027fae */ /* 0x0003e8000d901d4c */
[----:B------:R1:W-:Y:S02]  /*17d0*/  LDGSTS.E.BYPASS.LTC128B.128 [R2+0xd900], [R4.64], !P0 ;  /* 0x0d90000004027fae */ /* 0x0003e4000c101d4c */
.L_x_746:
[----:B------:R-:W-:Y:S05]  /*17e0*/  BSYNC B0 ;  /* 0x0000000000007941 */ /* 0x000fea0003800000 */
.L_x_745:
[----:B-1----:R-:W-:Y:S01]  /*17f0*/  IADD3 R2, R13, 0x40, RZ ;  /* 0x000000400d027810 */ /* 0x002fe20007ffe0ff */
[----:B----4-:R1:W4:Y:S01]  /*1800*/  SHFL.IDX PT, R5, R11, 0x4, 0x181f ;  /* 0x00981f000b057f89 */ /* 0x01032200000e0000 */
[----:B------:R-:W-:Y:S02]  /*1810*/  BSSY B0, `(.L_x_747) ;  /* 0x000000d000007945 */ /* 0x000fe40003800000 */
[----:B------:R-:W-:Y:S01]  /*1820*/  ISETP.GE.AND P1, PT, R2, R9, PT ;  /* 0x000000090200720c */ /* 0x000fe20003f26270 */
[----:B------:R1:W2:-:S12]  /*1830*/  SHFL.IDX PT, R4, R12, 0x4, 0x181f ;  /* 0x00981f000c047f89 */ /* 0x00029800000e0000 */
[----:B------:R-:W-:Y:S05]  /*1840*/  @P1 BRA `(.L_x_748) ;  /* 0x0000009000001947 */ /* 0x000fea0003800000 */
[----:B------:R-:W-:Y:S01]  /*1850*/  SHF.R.S32.HI R2, RZ, 0x1f, R22 ;  /* 0x0000001fff027819 */ /* 0x000fe20000011416 */
[----:B--2-4-:R-:W-:-:S03]  /*1860*/  IMAD.WIDE R6, R132, 0x2, R4 ;  /* 0x0000000284067825 */ /* 0x014fc600078e0204 */
[----:B------:R-:W-:-:S04]  /*1870*/  LEA.HI R2, R2, R22, RZ, 0x3 ;  /* 0x0000001602027211 */ /* 0x000fc800078f18ff */
[----:B------:R-:W-:Y:S02]  /*1880*/  LOP3.LUT R8, R2, 0xfffffff8, RZ, 0xc0, !PT ;  /* 0xfffffff802087812 */ /* 0x000fe400078ec0ff */
[----:B------:R-:W-:-:S03]  /*1890*/  SHF.L.U32 R2, R10, 0x1, RZ ;  /* 0x000000010a027819 */ /* 0x000fc600000006ff */
[----:B------:R-:W-:Y:S02]  /*18a0*/  IMAD.WIDE R4, R8, 0x2, R4 ;  /* 0x0000000208047825 */ /* 0x000fe400078e0204 */
[----:B------:R-:W-:Y:S01]  /*18b0*/  @!PT LDS RZ, [RZ] ;  /* 0x00000000fffff984 */ /* 0x000fe20000000800 */
[----:B------:R2:W-:Y:S04]  /*18c0*/  LDGSTS.E.BYPASS.LTC128B.128 [R2+0xa100], [R6.64], !P3 ;  /* 0x0a10000006027fae */ /* 0x0005e8000d901d4c */
[----:B------:R2:W-:Y:S02]  /*18d0*/  LDGSTS.E.BYPASS.LTC128B.128 [R2+0xe100], [R4.64], !P0 ;  /* 0x0e10000004027fae */ /* 0x0005e4000c101d4c */
.L_x_748:
[----:B------:R-:W-:Y:S05]  /*18e0*/  BSYNC B0 ;  /* 0x0000000000007941 */ /* 0x000fea0003800000 */
.L_x_747:
[----:B--2---:R-:W-:Y:S01]  /*18f0*/  IADD3 R2, R13, 0x50, RZ ;  /* 0x000000500d027810 */ /* 0x004fe20007ffe0ff */
        /* <DEDUP_REMOVED lines=14> */
.L_x_750:
[----:B------:R-:W-:Y:S05]  /*19e0*/  BSYNC B0 ;  /* 0x0000000000007941 */ /* 0x000fea0003800000 */
.L_x_749:
        /* <DEDUP_REMOVED lines=15> */
.L_x_752:
[----:B------:R-:W-:Y:S05]  /*1ae0*/  BSYNC B0 ;  /* 0x0000000000007941 */ /* 0x000fea0003800000 */
.L_x_751:
[----:B--2-4-:R-:W-:Y:S01]  /*1af0*/  IMAD.MOV.U32 R5, RZ, RZ, c[0x0][0x2b8] ;  /* 0x0000ae00ff057624 */ /* 0x014fe200078e00ff */
[----:B------:R-:W-:Y:S01]  /*1b00*/  MOV R2, UR11 ;  /* 0x0000000b00027c02 */ /* 0x000fe20008000f00 */
[----:B------:R-:W-:Y:S01]  /*1b10*/  SHFL.IDX PT, R4, R12, 0x7, 0x181f ;  /* 0x00f81f000c047f89 */ /* 0x000fe200000e0000 */
[----:B------:R-:W-:Y:S01]  /*1b20*/  IADD3 R6, R13, 0x70, RZ ;  /* 0x000000700d067810 */ /* 0x000fe20007ffe0ff */
[----:B------:R-:W-:Y:S01]  /*1b30*/  USHF.R.S32.HI UR15, URZ, 0x1f, UR14 ;  /* 0x0000001f3f0f7899 */ /* 0x000fe2000801140e */
[----:B------:R-:W-:Y:S01]  /*1b40*/  LEA R2, R2, R158, 0x6 ;  /* 0x0000009e02027211 */ /* 0x000fe200078e30ff */
[----:B------:R-:W-:Y:S01]  /*1b50*/  ULDC.64 UR4, c[0x0][0x2b0] ;  /* 0x0000ac0000047ab9 */ /* 0x000fe20000000a00 */
[----:B------:R-:W-:Y:S01]  /*1b60*/  ISETP.NE.AND P1, PT, R5, 0x1, PT ;  /* 0x000000010500780c */ /* 0x000fe20003f25270 */
[----:B------:R-:W-:Y:S01]  /*1b70*/  UIMAD UR15, UR15, UR4, URZ ;  /* 0x000000040f0f72a4 */ /* 0x000fe2000f8e023f */
[----:B------:R-:W2:Y:S01]  /*1b80*/  SHFL.IDX PT, R5, R11, 0x7, 0x181f ;  /* 0x00f81f000b057f89 */ /* 0x000ea200000e0000 */
[----:B------:R-:W-:Y:S01]  /*1b90*/  IADD3 R2, R2, -0x40, RZ ;  /* 0xffffffc002027810 */ /* 0x000fe20007ffe0ff */
[----:B------:R-:W-:Y:S01]  /*1ba0*/  UIMAD.WIDE.U32 UR16, UR14, UR4, URZ ;  /* 0x000000040e1072a5 */ /* 0x000fe2000f8e003f */
[----:B------:R-:W-:Y:S01]  /*1bb0*/  ISETP.GE.AND P4, PT, R6, R9, PT ;  /* 0x000000090600720c */ /* 0x000fe20003f86270 */
[----:B------:R-:W-:Y:S01]  /*1bc0*/  UIMAD UR14, UR14, UR5, UR15 ;  /* 0x000000050e0e72a4 */ /* 0x000fe2000f8e020f */
[C---:B------:R-:W-:Y:S01]  /*1bd0*/  IADD3 R8, R2.reuse, UR9, RZ ;  /* 0x0000000902087c10 */ /* 0x040fe2000fffe0ff */
[----:B------:R-:W-:Y:S01]  /*1be0*/  IMAD.MOV.U32 R24, RZ, RZ, RZ ;  /* 0x000000ffff187224 */ /* 0x000fe200078e00ff */
[----:B------:R-:W-:Y:S01]  /*1bf0*/  SHF.R.S32.HI R7, RZ, 0x1f, R22 ;  /* 0x0000001fff077819 */ /* 0x000fe20000011416 */
[----:B------:R-:W-:Y:S01]  /*1c00*/  UIADD3 UR14, UR17, UR14, URZ ;  /* 0x0000000e110e7290 */ /* 0x000fe2000fffe03f */
[----:B------:R-:W-:Y:S01]  /*1c10*/  ISETP.GE.AND P5, PT, R2, UR6, PT ;  /* 0x0000000602007c0c */ /* 0x000fe2000bfa6270 */
[----:B------:R-:W-:Y:S01]  /*1c20*/  IMAD.MOV.U32 R2, RZ, RZ, R8 ;  /* 0x000000ffff027224 */ /* 0x000fe200078e0008 */
[----:B------:R-:W-:Y:S01]  /*1c30*/  SHF.L.U32 R156, R10, 0x1, RZ ;  /* 0x000000010a9c7819 */ /* 0x000fe200000006ff */
[----:B------:R-:W-:Y:S01]  /*1c40*/  @P1 IMAD.HI.U32 R6, R8, c[0x0][0x2bc], RZ ;  /* 0x0000af0008061a27 */ /* 0x000fe200078e00ff */
[----:B------:R-:W-:Y:S01]  /*1c50*/  ISETP.GT.OR P5, PT, R158, 0x3f, P5 ;  /* 0x0000003f9e00780c */ /* 0x000fe20002fa4670 */
[----:B------:R-:W-:Y:S01]  /*1c60*/  ULDC.64 UR4, c[0x0][0x1e8] ;  /* 0x00007a0000047ab9 */ /* 0x000fe20000000a00 */
[----:B------:R-:W-:Y:S01]  /*1c70*/  SHF.R.S32.HI R16, RZ, 0x4, R14 ;  /* 0x00000004ff107819 */ /* 0x000fe2000001140e */
[----:B------:R-:W-:Y:S01]  /*1c80*/  STL [R1+0x4], R156 ;  /* 0x0000049c01007387 */ /* 0x000fe20000100800 */
[----:B------:R-:W-:-:S02]  /*1c90*/  @P1 SHF.R.U32.HI R2, RZ, c[0x0][0x2c0], R6 ;  /* 0x0000b000ff021a19 */ /* 0x000fc40000011606 */
[----:B------:R-:W-:-:S04]  /*1ca0*/  LEA.HI R6, R7, R22, RZ, 0x3 ;  /* 0x0000001607067211 */ /* 0x000fc800078f18ff */
[----:B------:R-:W-:Y:S01]  /*1cb0*/  LOP3.LUT R134, R6, 0xfffffff8, RZ, 0xc0, !PT ;  /* 0xfffffff806867812 */ /* 0x000fe200078ec0ff */
[--C-:B-123--:R-:W-:Y:S02]  /*1cc0*/  @!P4 IMAD.WIDE R10, R132, 0x2, R4.reuse ;  /* 0x00000002840ac825 */ /* 0x10efe400078e0204 */
[----:B------:R-:W-:Y:S02]  /*1cd0*/  @!P5 IADD3 R7, P2, R2, UR16, RZ ;  /* 0x000000100207dc10 */ /* 0x000fe4000ff5e0ff */
[----:B------:R-:W-:Y:S01]  /*1ce0*/  @!P4 IMAD.WIDE R4, R134, 0x2, R4 ;  /* 0x000000028604c825 */ /* 0x000fe200078e0204 */
[----:B------:R-:W-:Y:S01]  /*1cf0*/  @!PT LDS RZ, [RZ] ;  /* 0x00000000fffff984 */ /* 0x000fe20000000800 */
[----:B------:R1:W-:Y:S01]  /*1d00*/  @!P4 LDGSTS.E.BYPASS.LTC128B.128 [R156+0xb900], [R10.64], !P3 ;  /* 0x0b9000000a9ccfae */ /* 0x0003e2000d901d4c */
[C---:B------:R-:W-:Y:S02]  /*1d10*/  @!P5 LEA.HI.X.SX32 R9, R2.reuse, UR14, 0x1, P2 ;  /* 0x0000000e0209dc11 */ /* 0x040fe400090f0eff */
[C---:B------:R-:W-:Y:S01]  /*1d20*/  @!P5 LEA R6, P2, R7.reuse, c[0x0][0x2a0], 0x2 ;  /* 0x0000a8000706da11 */ /* 0x040fe200078410ff */
[----:B------:R2:W-:Y:S03]  /*1d30*/  @!P4 LDGSTS.E.BYPASS.LTC128B.128 [R156+0xf900], [R4.64], !P0 ;  /* 0x0f900000049ccfae */ /* 0x0005e6000c101d4c */
[----:B------:R-:W-:Y:S01]  /*1d40*/  @!P5 LEA.HI.X R7, R7, c[0x0][0x2a4], R9, 0x2, P2 ;  /* 0x0000a9000707da11 */ /* 0x000fe200010f1409 */
[----:B------:R-:W0:Y:S04]  /*1d50*/  LDGDEPBAR ;  /* 0x00000000000079af */ /* 0x000e280000000000 */
[----:B------:R-:W-:Y:S06]  /*1d60*/  BAR.SYNC.DEFER_BLOCKING 0x0 ;  /* 0x0000000000007b1d */ /* 0x000fec0000010000 */
[----:B------:R-:W3:Y:S01]  /*1d70*/  @!P5 LDG.E R24, [R6.64] ;  /* 0x0000000c0618d981 */ /* 0x000ee2000c1e1900 */
[----:B------:R-:W-:Y:S01]  /*1d80*/  IADD3 R2, -R2, RZ, RZ ;  /* 0x000000ff02027210 */ /* 0x000fe20007ffe1ff */
[----:B------:R-:W-:Y:S01]  /*1d90*/  UIMAD UR15, UR7, UR4, URZ ;  /* 0x00000004070f72a4 */ /* 0x000fe2000f8e023f */
[----:B------:R-:W-:Y:S01]  /*1da0*/  ISETP.GE.AND P4, PT, R132, c[0x0][0x1d4], PT ;  /* 0x0000750084007a0c */ /* 0x000fe20003f86270 */
[----:B------:R-:W-:Y:S01]  /*1db0*/  UIMAD.WIDE.U32 UR20, UR8, UR4, URZ ;  /* 0x00000004081472a5 */ /* 0x000fe2000f8e003f */
[----:B------:R-:W-:Y:S01]  /*1dc0*/  ISETP.GE.AND P3, PT, R22, c[0x0][0x1d4], PT ;  /* 0x0000750016007a0c */ /* 0x000fe20003f66270 */
[----:B------:R-:W-:Y:S01]  /*1dd0*/  IMAD R25, R2, c[0x0][0x2b8], R8 ;  /* 0x0000ae0002197a24 */ /* 0x000fe200078e0208 */
[----:B------:R-:W-:Y:S01]  /*1de0*/  UIMAD UR5, UR8, UR5, UR15 ;  /* 0x00000005080572a4 */ /* 0x000fe2000f8e020f */
[----:B------:R-:W-:Y:S01]  /*1df0*/  LEA.HI R155, R23, R159, RZ, 0x5 ;  /* 0x0000009f179b7211 */ /* 0x000fe200078f28ff */
[----:B------:R-:W-:Y:S01]  /*1e00*/  ULEA UR15, UR11, 0xffffffc0, 0x6 ;  /* 0xffffffc00b0f7891 */ /* 0x000fe2000f8e303f */
[----:B--2---:R-:W-:Y:S01]  /*1e10*/  IMAD.WIDE.U32 R4, R25, c[0x0][0x1e0], RZ ;  /* 0x0000780019047a25 */ /* 0x004fe200078e00ff */
[----:B------:R-:W-:Y:S01]  /*1e20*/  SHF.R.S32.HI R20, RZ, 0x1f, R25 ;  /* 0x0000001fff147819 */ /* 0x000fe20000011419 */
[----:B------:R-:W-:Y:S01]  /*1e30*/  UIADD3 UR18, UR21, UR5, URZ ;  /* 0x0000000515127290 */ /* 0x000fe2000fffe03f */
[----:B------:R-:W-:Y:S01]  /*1e40*/  STL [R1+0x30], R25 ;  /* 0x0000301901007387 */ /* 0x000fe20000100800 */
[----:B------:R-:W-:Y:S01]  /*1e50*/  UIADD3 UR15, UR6, -UR15, URZ ;  /* 0x8000000f060f7290 */ /* 0x000fe2000fffe03f */
[----:B------:R-:W-:Y:S01]  /*1e60*/  SHF.R.S32.HI R157, RZ, 0x1f, R132 ;  /* 0x0000001fff9d7819 */ /* 0x000fe20000011484 */
[----:B------:R-:W-:Y:S01]  /*1e70*/  IMAD R2, R20, c[0x0][0x1e0], RZ ;  /* 0x0000780014027a24 */ /* 0x000fe200078e02ff */
[----:B------:R-:W-:-:S02]  /*1e80*/  ULDC.64 UR4, c[0x0][0x210] ;  /* 0x0000840000047ab9 */ /* 0x000fc40000000a00 */
[----:B------:R-:W-:Y:S01]  /*1e90*/  UIMAD UR7, UR7, UR4, URZ ;  /* 0x00000004070772a4 */ /* 0x000fe2000f8e023f */
[----:B------:R-:W-:Y:S01]  /*1ea0*/  IMAD R2, R25, c[0x0][0x1e4], R2 ;  /* 0x0000790019027a24 */ /* 0x000fe200078e0202 */
[----:B------:R-:W-:Y:S01]  /*1eb0*/  IADD3 R33, -R17, UR15, RZ ;  /* 0x0000000f11217c10 */ /* 0x000fe2000fffe1ff */
[----:B------:R-:W-:Y:S02]  /*1ec0*/  UIMAD.WIDE.U32 UR22, UR8, UR4, URZ ;  /* 0x00000004081672a5 */ /* 0x000fe4000f8e003f */
[----:B------:R-:W-:Y:S01]  /*1ed0*/  IMAD.IADD R5, R5, 0x1, R2 ;  /* 0x0000000105057824 */ /* 0x000fe200078e0202 */
[C---:B------:R-:W-:Y:S01]  /*1ee0*/  ISETP.GE.AND P6, PT, R33.reuse, 0x1, PT ;  /* 0x000000012100780c */ /* 0x040fe20003fc6270 */
[----:B------:R-:W-:Y:S01]  /*1ef0*/  UIMAD UR5, UR8, UR5, UR7 ;  /* 0x00000005080572a4 */ /* 0x000fe2000f8e0207 */
[C---:B------:R-:W-:Y:S01]  /*1f00*/  ISETP.GE.AND P5, PT, R33.reuse, 0x11, PT ;  /* 0x000000112100780c */ /* 0x040fe20003fa6270 */
[----:B------:R-:W-:Y:S01]  /*1f10*/  UISETP.GE.AND UP0, UPT, UR6, 0x41, UPT ;  /* 0x000000410600788c */ /* 0x000fe2000bf06270 */
[----:B------:R-:W-:Y:S01]  /*1f20*/  ISETP.GE.AND P2, PT, R33, 0x21, PT ;  /* 0x000000212100780c */ /* 0x000fe20003f46270 */
[----:B------:R-:W-:Y:S01]  /*1f30*/  UIADD3 UR5, UR23, UR5, URZ ;  /* 0x0000000517057290 */ /* 0x000fe2000fffe03f */
[----:B---3--:R-:W-:Y:S01]  /*1f40*/  SHF.R.S32.HI R21, RZ, 0x1f, R24 ;  /* 0x0000001fff157819 */ /* 0x008fe20000011418 */
[----:B------:R-:W-:Y:S01]  /*1f50*/  IMAD.WIDE.U32 R4, R24, c[0x0][0x1f0], R4 ;  /* 0x00007c0018047a25 */ /* 0x000fe200078e0004 */
[----:B------:R-:W-:Y:S03]  /*1f60*/  STL [R1+0x28], R24 ;  /* 0x0000281801007387 */ /* 0x000fe60000100800 */
[----:B------:R-:W-:Y:S01]  /*1f70*/  IMAD R6, R21, c[0x0][0x1f0], RZ ;  /* 0x00007c0015067a24 */ /* 0x000fe200078e02ff */
[----:B------:R-:W-:-:S03]  /*1f80*/  IADD3 R2, P0, R4, UR20, RZ ;  /* 0x0000001404027c10 */ /* 0x000fc6000ff1e0ff */
[----:B------:R-:W-:-:S05]  /*1f90*/  IMAD R6, R24, c[0x0][0x1f4], R6 ;  /* 0x00007d0018067a24 */ /* 0x000fca00078e0206 */
[----:B------:R-:W-:Y:S02]  /*1fa0*/  IADD3.X R4, R5, UR18, R6, P0, !PT ;  /* 0x0000001205047c10 */ /* 0x000fe400087fe406 */
[----:B------:R-:W-:-:S04]  /*1fb0*/  LEA R6, P0, R2, c[0x0][0x1c8], 0x1 ;  /* 0x0000720002067a11 */ /* 0x000fc800078008ff */
[----:B------:R-:W-:Y:S01]  /*1fc0*/  LEA.HI.X R2, R2, c[0x0][0x1cc], R4, 0x1, P0 ;  /* 0x0000730002027a11 */ /* 0x000fe200000f0c04 */
[----:B-1----:R-:W-:Y:S01]  /*1fd0*/  SHFL.IDX PT, R10, R6, RZ, 0x181f ;  /* 0x00181fff060a7589 */ /* 0x002fe200000e0000 */
[----:B------:R-:W-:-:S03]  /*1fe0*/  ISETP.GT.AND P0, PT, R33, 0x30, PT ;  /* 0x000000302100780c */ /* 0x000fc60003f04270 */
[----:B------:R-:W1:Y:S04]  /*1ff0*/  SHFL.IDX PT, R11, R2, RZ, 0x181f ;  /* 0x00181fff020b7589 */ /* 0x000e6800000e0000 */
[----:B------:R-:W-:Y:S04]  /*2000*/  SHFL.IDX PT, R4, R6, 0x1, 0x181f ;  /* 0x00381f0006047f89 */ /* 0x000fe800000e0000 */
[----:B------:R-:W2:Y:S04]  /*2010*/  SHFL.IDX PT, R5, R2, 0x1, 0x181f ;  /* 0x00381f0002057f89 */ /* 0x000ea800000e0000 */
[----:B------:R-:W-:Y:S04]  /*2020*/  SHFL.IDX PT, R8, R6, 0x2, 0x181f ;  /* 0x00581f0006087f89 */ /* 0x000fe800000e0000 */
[----:B------:R-:W3:Y:S04]  /*2030*/  SHFL.IDX PT, R9, R2, 0x2, 0x181f ;  /* 0x00581f0002097f89 */ /* 0x000ee800000e0000 */
[----:B------:R-:W-:Y:S04]  /*2040*/  SHFL.IDX PT, R6, R6, 0x3, 0x181f ;  /* 0x00781f0006067f89 */ /* 0x000fe800000e0000 */
[----:B------:R4:W5:Y:S01]  /*2050*/  SHFL.IDX PT, R7, R2, 0x3, 0x181f ;  /* 0x00781f0002077f89 */ /* 0x00096200000e0000 */
[----:B-1----:R-:W-:Y:S01]  /*2060*/  @P6 IMAD.WIDE R12, R134, 0x2, R10 ;  /* 0x00000002860c6825 */ /* 0x002fe200078e020a */
[----:B----4-:R-:W-:-:S03]  /*2070*/  LEA.HI R2, R14, R16, RZ, 0x1 ;  /* 0x000000100e027211 */ /* 0x010fc600078f08ff */
[----:B------:R-:W-:Y:S01]  /*2080*/  @P6 IMAD.WIDE R14, R132, 0x2, R10 ;  /* 0x00000002840e6825 */ /* 0x000fe200078e020a */
[----:B------:R-:W-:-:S03]  /*2090*/  LOP3.LUT R2, R2, 0xfffffffe, RZ, 0xc0, !PT ;  /* 0xfffffffe02027812 */ /* 0x000fc600078ec0ff */
[----:B--2---:R-:W-:Y:S01]  /*20a0*/  @P5 IMAD.WIDE R10, R132, 0x2, R4 ;  /* 0x00000002840a5825 */ /* 0x004fe200078e0204 */
[----:B------:R1:W-:Y:S01]  /*20b0*/  @P6 LDGSTS.E.BYPASS.LTC128B.128 [R156+0x4100], [R14.64], !P4 ;  /* 0x041000000e9c6fae */ /* 0x0003e2000e101d4c */
[----:B------:R-:W-:-:S03]  /*20c0*/  IADD3 R16, R16, -R2, RZ ;  /* 0x8000000210107210 */ /* 0x000fc60007ffe0ff */
[----:B------:R2:W-:Y:S01]  /*20d0*/  @P6 LDGSTS.E.BYPASS.LTC128B.128 [R156+0x6100], [R12.64], !P3 ;  /* 0x061000000c9c6fae */ /* 0x0005e2000d901d4c */
[----:B------:R-:W-:-:S03]  /*20e0*/  SHF.L.U32 R2, R34, 0x6, RZ ;  /* 0x0000000622027819 */ /* 0x000fc600000006ff */
[----:B------:R3:W-:Y:S01]  /*20f0*/  @P5 LDGSTS.E.BYPASS.LTC128B.128 [R156+0x4900], [R10.64], !P4 ;  /* 0x049000000a9c5fae */ /* 0x0007e2000e101d4c */
[----:B------:R-:W-:Y:S01]  /*2100*/  LOP3.LUT R2, R2, 0x1c0, RZ, 0xc0, !PT ;  /* 0x000001c002027812 */ /* 0x000fe200078ec0ff */
[----:B--2---:R-:W-:-:S04]  /*2110*/  @P5 IMAD.WIDE R12, R134, 0x2, R4 ;  /* 0x00000002860c5825 */ /* 0x004fc800078e0204 */
[--C-:B---3--:R-:W-:Y:S01]  /*2120*/  @P2 IMAD.WIDE R10, R132, 0x2, R8.reuse ;  /* 0x00000002840a2825 */ /* 0x108fe200078e0208 */
[----:B------:R2:W-:Y:S01]  /*2130*/  @P5 LDGSTS.E.BYPASS.LTC128B.128 [R156+0x6900], [R12.64], !P3 ;  /* 0x069000000c9c5fae */ /* 0x0005e2000d901d4c */
[----:B------:R-:W-:Y:S02]  /*2140*/  ISETP.GE.AND P5, PT, R22, c[0x0][0x1d4], PT ;  /* 0x0000750016007a0c */ /* 0x000fe40003fa6270 */
[----:B------:R-:W-:Y:S01]  /*2150*/  @P2 IMAD.WIDE R8, R134, 0x2, R8 ;  /* 0x0000000286082825 */ /* 0x000fe200078e0208 */
[----:B------:R3:W-:Y:S03]  /*2160*/  @P2 LDGSTS.E.BYPASS.LTC128B.128 [R156+0x5100], [R10.64], !P4 ;  /* 0x051000000a9c2fae */ /* 0x0007e6000e101d4c */
[--C-:B-----5:R-:W-:Y:S01]  /*2170*/  @P0 IMAD.WIDE R4, R132, 0x2, R6.reuse ;  /* 0x0000000284040825 */ /* 0x120fe200078e0206 */
[----:B------:R4:W-:Y:S03]  /*2180*/  @P2 LDGSTS.E.BYPASS.LTC128B.128 [R156+0x7100], [R8.64], !P3 ;  /* 0x07100000089c2fae */ /* 0x0009e6000d901d4c */
[----:B------:R-:W-:Y:S01]  /*2190*/  @P0 IMAD.WIDE R6, R134, 0x2, R6 ;  /* 0x0000000286060825 */ /* 0x000fe200078e0206 */
[----:B------:R5:W-:Y:S04]  /*21a0*/  @P0 LDGSTS.E.BYPASS.LTC128B.128 [R156+0x5900], [R4.64], !P4 ;  /* 0x05900000049c0fae */ /* 0x000be8000e101d4c */
[----:B------:R1:W-:Y:S04]  /*21b0*/  @P0 LDGSTS.E.BYPASS.LTC128B.128 [R156+0x7900], [R6.64], !P3 ;  /* 0x07900000069c0fae */ /* 0x0003e8000d901d4c */
[----:B------:R-:W0:Y:S01]  /*21c0*/  LDGDEPBAR ;  /* 0x00000000000079af */ /* 0x000e220000000000 */
[----:B--2---:R-:W-:-:S04]  /*21d0*/  IMAD.WIDE.U32 R12, R25, c[0x0][0x208], RZ ;  /* 0x00008200190c7a25 */ /* 0x004fc800078e00ff */
[----:B----4-:R-:W-:Y:S02]  /*21e0*/  IMAD.SHL.U32 R8, R17, 0x8, RZ ;  /* 0x0000000811087824 */ /* 0x010fe400078e00ff */
[----:B-----5:R-:W-:Y:S01]  /*21f0*/  IMAD.SHL.U32 R4, R18, 0x40, RZ ;  /* 0x0000004012047824 */ /* 0x020fe200078e00ff */
[----:B------:R-:W-:Y:S02]  /*2200*/  SHF.L.U32 R5, R16, 0x3, RZ ;  /* 0x0000000310057819 */ /* 0x000fe400000006ff */
[----:B------:R-:W-:Y:S01]  /*2210*/  LOP3.LUT R8, R2, 0x8, R8, 0xf8, !PT ;  /* 0x0000000802087812 */ /* 0x000fe200078ef808 */
[----:B------:R-:W-:-:S04]  /*2220*/  DEPBAR.LE SB0, 0x1 ;  /* 0x000080400000791a */ /* 0x000fc80000000000 */
[----:B------:R-:W-:-:S04]  /*2230*/  DEPBAR.LE SB0, 0x0 ;  /* 0x000080000000791a */ /* 0x000fc80000000000 */
[----:B------:R-:W-:Y:S02]  /*2240*/  LOP3.LUT R4, R4, 0x1c0, RZ, 0xc0, !PT ;  /* 0x000001c004047812 */ /* 0x000fe400078ec0ff */
[----:B-1----:R-:W-:Y:S02]  /*2250*/  SHF.R.U32.HI R6, RZ, 0x3, R2 ;  /* 0x00000003ff067819 */ /* 0x002fe40000011602 */
[----:B------:R-:W-:Y:S01]  /*2260*/  LOP3.LUT R7, R4, 0x8, R5, 0xf8, !PT ;  /* 0x0000000804077812 */ /* 0x000fe200078ef805 */
[----:B------:R-:W-:Y:S01]  /*2270*/  IMAD.SHL.U32 R5, R19, 0x40, RZ ;  /* 0x0000004013057824 */ /* 0x000fe200078e00ff */
[----:B------:R-:W-:Y:S02]  /*2280*/  SHF.R.U32.HI R4, RZ, 0x3, R4 ;  /* 0x00000003ff047819 */ /* 0x000fe40000011604 */
[----:B------:R-:W-:Y:S02]  /*2290*/  SHF.L.U32 R2, R155, 0x5, RZ ;  /* 0x000000059b027819 */ /* 0x000fe400000006ff */
[----:B------:R-:W-:-:S02]  /*22a0*/  LOP3.LUT R6, R8, R6, RZ, 0x3c, !PT ;  /* 0x0000000608067212 */ /* 0x000fc400078e3cff */
[----:B------:R-:W-:Y:S02]  /*22b0*/  LOP3.LUT R154, R7, R4, RZ, 0x3c, !PT ;  /* 0x00000004079a7212 */ /* 0x000fe400078e3cff */
[----:B------:R-:W-:Y:S02]  /*22c0*/  LOP3.LUT R153, R5, 0xfffffe00, RZ, 0xc0, !PT ;  /* 0xfffffe0005997812 */ /* 0x000fe400078ec0ff */
[----:B------:R-:W-:Y:S01]  /*22d0*/  LOP3.LUT R4, R2, 0x7ffffc00, RZ, 0xc0, !PT ;  /* 0x7ffffc0002047812 */ /* 0x000fe200078ec0ff */
[----:B------:R-:W-:-:S03]  /*22e0*/  IMAD R2, R16, 0x200, R6 ;  /* 0x0000020010027824 */ /* 0x000fc600078e0206 */
[----:B------:R-:W-:Y:S02]  /*22f0*/  IADD3 R4, R154, R153, R4 ;  /* 0x000000999a047210 */ /* 0x000fe40007ffe004 */
[----:B------:R-:W-:Y:S01]  /*2300*/  SHF.L.U32 R232, R2, 0x1, RZ ;  /* 0x0000000102e87819 */ /* 0x000fe200000006ff */
[----:B------:R-:W-:Y:S01]  /*2310*/  BAR.SYNC.DEFER_BLOCKING 0x0 ;  /* 0x0000000000007b1d */ /* 0x000fe20000010000 */
[----:B------:R-:W-:Y:S02]  /*2320*/  IMAD R2, R20, c[0x0][0x208], RZ ;  /* 0x0000820014027a24 */ /* 0x000fe400078e02ff */
[----:B------:R-:W-:Y:S01]  /*2330*/  IMAD.SHL.U32 R239, R4, 0x2, RZ ;  /* 0x0000000204ef7824 */ /* 0x000fe200078e00ff */
[----:B------:R-:W-:Y:S01]  /*2340*/  IADD3 R243, R232, 0x4120, RZ ;  /* 0x00004120e8f37810 */ /* 0x000fe20007ffe0ff */
[----:B------:R-:W-:Y:S02]  /*2350*/  IMAD R2, R25, c[0x0][0x20c], R2 ;  /* 0x0000830019027a24 */ /* 0x000fe400078e0202 */
[----:B------:R-:W-:Y:S01]  /*2360*/  IMAD R241, R3, 0x2, R239 ;  /* 0x0000000203f17824 */ /* 0x000fe200078e02ef */
[----:B------:R-:W-:-:S02]  /*2370*/  LEA R240, R0, R239, 0x1 ;  /* 0x000000ef00f07211 */ /* 0x000fc400078e08ff */
[----:B------:R-:W-:Y:S01]  /*2380*/  IADD3 R13, R13, R2, RZ ;  /* 0x000000020d0d7210 */ /* 0x000fe20007ffe0ff */
[----:B------:R-:W-:Y:S01]  /*2390*/  IMAD R2, R21, c[0x0][0x218], RZ ;  /* 0x0000860015027a24 */ /* 0x000fe200078e02ff */
[----:B------:R-:W-:Y:S02]  /*23a0*/  LEA R242, R0, R241, 0x1 ;  /* 0x000000f100f27211 */ /* 0x000fe400078e08ff */
[----:B------:R-:W-:Y:S01]  /*23b0*/  LEA R244, R3, R240, 0x1 ;  /* 0x000000f003f47211 */ /* 0x000fe200078e08ff */
[----:B------:R-:W-:-:S04]  /*23c0*/  IMAD.WIDE.U32 R12, R24, c[0x0][0x218], R12 ;  /* 0x00008600180c7a25 */ /* 0x000fc800078e000c */
[----:B------:R-:W-:Y:S01]  /*23d0*/  IMAD R2, R24, c[0x0][0x21c], R2 ;  /* 0x0000870018027a24 */ /* 0x000fe200078e0202 */
[----:B------:R-:W-:Y:S01]  /*23e0*/  IADD3 R14, P2, R12, UR22, RZ ;  /* 0x000000160c0e7c10 */ /* 0x000fe2000ff5e0ff */
[----:B------:R-:W-:Y:S01]  /*23f0*/  IMAD.WIDE R24, R132, 0x2, RZ ;  /* 0x0000000284187825 */ /* 0x000fe200078e02ff */
[----:B------:R-:W-:Y:S02]  /*2400*/  LDSM.16.M88.4 R4, [R239+0xa100] ;  /* 0x00a10000ef04783b */ /* 0x000fe40000000200 */
[C---:B------:R-:W-:Y:S02]  /*2410*/  LEA R12, P0, R14.reuse, c[0x0][0x1f8], 0x1 ;  /* 0x00007e000e0c7a11 */ /* 0x040fe400078008ff */
[----:B------:R-:W-:Y:S01]  /*2420*/  IADD3.X R2, R13, UR5, R2, P2, !PT ;  /* 0x000000050d027c10 */ /* 0x000fe200097fe402 */
[----:B------:R-:W1:Y:S03]  /*2430*/  LDSM.16.M88.4 R16, [R232+0x4100] ;  /* 0x00410000e810783b */ /* 0x000e660000000200 */
[----:B------:R-:W-:Y:S01]  /*2440*/  LEA.HI.X R2, R14, c[0x0][0x1fc], R2, 0x1, P0 ;  /* 0x00007f000e027a11 */ /* 0x000fe200000f0c02 */
[----:B------:R-:W-:Y:S01]  /*2450*/  LDSM.16.M88.4 R36, [R232+0x4900] ;  /* 0x00490000e824783b */ /* 0x000fe20000000200 */
[----:B------:R-:W-:-:S03]  /*2460*/  LOP3.LUT P0, RZ, R34, 0x2, RZ, 0xc0, !PT ;  /* 0x0000000222ff7812 */ /* 0x000fc6000780c0ff */
[----:B------:R-:W-:Y:S04]  /*2470*/  LDSM.16.M88.4 R40, [R232+0x5100] ;  /* 0x00510000e828783b */ /* 0x000fe80000000200 */
[----:B------:R-:W-:Y:S04]  /*2480*/  LDSM.16.M88.4 R48, [R232+0x5900] ;  /* 0x00590000e830783b */ /* 0x000fe80000000200 */
[----:B------:R-:W-:Y:S04]  /*2490*/  SHFL.IDX PT, R20, R12, RZ, 0x181f ;  /* 0x00181fff0c147589 */ /* 0x000fe800000e0000 */
[----:B------:R-:W2:Y:S04]  /*24a0*/  SHFL.IDX PT, R13, R12, 0x2, 0x181f ;  /* 0x00581f000c0d7f89 */ /* 0x000ea800000e0000 */
[----:B------:R-:W-:Y:S04]  /*24b0*/  SHFL.IDX PT, R21, R2, RZ, 0x181f ;  /* 0x00181fff02157589 */ /* 0x000fe800000e0000 */
[----:B------:R-:W-:Y:S04]  /*24c0*/  SHFL.IDX PT, R30, R12, 0x3, 0x181f ;  /* 0x00781f000c1e7f89 */ /* 0x000fe800000e0000 */
[----:B------:R-:W4:Y:S04]  /*24d0*/  SHFL.IDX PT, R31, R2, 0x2, 0x181f ;  /* 0x00581f00021f7f89 */ /* 0x000f2800000e0000 */
[----:B------:R-:W-:Y:S01]  /*24e0*/  SHFL.IDX PT, R32, R2, 0x1, 0x181f ;  /* 0x00381f0002207f89 */ /* 0x000fe200000e0000 */
[----:B-1----:R-:W-:Y:S03]  /*24f0*/  HMMA.16816.F32 R64, R4, R16, RZ ;  /* 0x000000100440723c */ /* 0x002fe600000018ff */
[----:B---3--:R-:W1:Y:S01]  /*2500*/  LDSM.16.M88.4 R8, [R239+0x8100] ;  /* 0x00810000ef08783b */ /* 0x008e620000000200 */
[----:B--2---:R-:W-:-:S04]  /*2510*/  IADD3 R14, P2, R24, R13, RZ ;  /* 0x0000000d180e7210 */ /* 0x004fc80007f5e0ff */
[C---:B------:R-:W-:Y:S08]  /*2520*/  HMMA.16816.F32 R68, R4.reuse, R36, RZ ;  /* 0x000000240444723c */ /* 0x040ff000000018ff */
[----:B------:R-:W-:Y:S01]  /*2530*/  HMMA.16816.F32 R72, R4, R40, RZ ;  /* 0x000000280448723c */ /* 0x000fe200000018ff */
[----:B----4-:R-:W-:-:S07]  /*2540*/  IMAD.X R15, R25, 0x1, R31, P2 ;  /* 0x00000001190f7824 */ /* 0x010fce00010e061f */
[C---:B------:R-:W-:Y:S08]  /*2550*/  HMMA.16816.F32 R76, R4.reuse, R48, RZ ;  /* 0x00000030044c723c */ /* 0x040ff000000018ff */
[C---:B------:R-:W-:Y:S08]  /*2560*/  HMMA.16816.F32 R84, R4.reuse, R18, RZ ;  /* 0x000000120454723c */ /* 0x040ff000000018ff */
[C---:B------:R-:W-:Y:S08]  /*2570*/  HMMA.16816.F32 R92, R4.reuse, R38, RZ ;  /* 0x00000026045c723c */ /* 0x040ff000000018ff */
[C---:B------:R-:W-:Y:S08]  /*2580*/  HMMA.16816.F32 R100, R4.reuse, R42, RZ ;  /* 0x0000002a0464723c */ /* 0x040ff000000018ff */
[----:B------:R-:W-:Y:S01]  /*2590*/  HMMA.16816.F32 R96, R4, R50, RZ ;  /* 0x000000320460723c */ /* 0x000fe200000018ff */
[----:B------:R-:W2:Y:S04]  /*25a0*/  SHFL.IDX PT, R6, R12, 0x1, 0x181f ;  /* 0x00381f000c067f89 */ /* 0x000ea800000e0000 */
[----:B------:R3:W4:Y:S02]  /*25b0*/  SHFL.IDX PT, R7, R2, 0x3, 0x181f ;  /* 0x00781f0002077f89 */ /* 0x00072400000e0000 */
[----:B------:R-:W-:Y:S01]  /*25c0*/  IMAD.WIDE R4, R134, 0x2, RZ ;  /* 0x0000000286047825 */ /* 0x000fe200078e02ff */
[C---:B-1----:R-:W-:Y:S08]  /*25d0*/  HMMA.16816.F32 R108, R8.reuse, R16, RZ ;  /* 0x00000010086c723c */ /* 0x042ff000000018ff */
[C---:B------:R-:W-:Y:S01]  /*25e0*/  HMMA.16816.F32 R140, R8.reuse, R18, RZ ;  /* 0x00000012088c723c */ /* 0x040fe200000018ff */
[----:B------:R-:W-:Y:S07]  /*25f0*/  LDSM.16.M88.4 R16, [R241+0xa100] ;  /* 0x00a10000f110783b */ /* 0x000fee0000000200 */
[----:B------:R-:W-:Y:S01]  /*2600*/  HMMA.16816.F32 R104, R8, R36, RZ ;  /* 0x000000240868723c */ /* 0x000fe200000018ff */
[----:B--2---:R-:W-:-:S02]  /*2610*/  IADD3 R22, P6, R24, R6, RZ ;  /* 0x0000000618167210 */ /* 0x004fc40007fde0ff */
[----:B---3--:R-:W-:Y:S02]  /*2620*/  IADD3 R2, R232, 0x4100, RZ ;  /* 0x00004100e8027810 */ /* 0x008fe40007ffe0ff */
[----:B------:R-:W-:Y:S02]  /*2630*/  IADD3.X R23, R25, R32, RZ, P6, !PT ;  /* 0x0000002019177210 */ /* 0x000fe400037fe4ff */
[----:B------:R-:W-:Y:S01]  /*2640*/  @P0 IADD3 R243, R2, -0x20, RZ ;  /* 0xffffffe002f30810 */ /* 0x000fe20007ffe0ff */
[----:B------:R-:W-:Y:S01]  /*2650*/  HMMA.16816.F32 R112, R8, R38, RZ ;  /* 0x000000260870723c */ /* 0x000fe200000018ff */
[----:B------:R-:W-:Y:S01]  /*2660*/  IADD3 R26, P0, R20, R24, RZ ;  /* 0x00000018141a7210 */ /* 0x000fe20007f1e0ff */
[----:B------:R-:W-:Y:S01]  /*2670*/  IMAD.MOV.U32 R2, RZ, RZ, 0x40 ;  /* 0x00000040ff027424 */ /* 0x000fe200078e00ff */
[----:B------:R-:W-:Y:S01]  /*2680*/  ISETP.GE.AND P6, PT, R132, c[0x0][0x1d4], PT ;  /* 0x0000750084007a0c */ /* 0x000fe20003fc6270 */
[----:B------:R-:W1:Y:S01]  /*2690*/  LDSM.16.M88.4 R56, [R243] ;  /* 0x00000000f338783b */ /* 0x000e620000000200 */
[----:B------:R-:W-:-:S02]  /*26a0*/  IADD3.X R27, R21, R25, RZ, P0, !PT ;  /* 0x00000019151b7210 */ /* 0x000fc400007fe4ff */
[----:B------:R-:W-:Y:S01]  /*26b0*/  IADD3 R28, P0, R24, R30, RZ ;  /* 0x0000001e181c7210 */ /* 0x000fe20007f1e0ff */
[----:B------:R-:W2:Y:S01]  /*26c0*/  LDSM.16.M88.4 R52, [R243+0x800] ;  /* 0x00080000f334783b */ /* 0x000ea20000000200 */
[----:B------:R-:W-:Y:S01]  /*26d0*/  IADD3 R24, P2, R20, R4, RZ ;  /* 0x0000000414187210 */ /* 0x000fe20007f5e0ff */
[C---:B------:R-:W-:Y:S01]  /*26e0*/  HMMA.16816.F32 R60, R8.reuse, R48, RZ ;  /* 0x00000030083c723c */ /* 0x040fe200000018ff */
[----:B----4-:R-:W-:Y:S01]  /*26f0*/  IADD3.X R29, R25, R7, RZ, P0, !PT ;  /* 0x00000007191d7210 */ /* 0x010fe200007fe4ff */
[----:B------:R-:W-:Y:S01]  /*2700*/  LDSM.16.M88.4 R44, [R243+0x1000] ;  /* 0x00100000f32c783b */ /* 0x000fe20000000200 */
[----:B------:R-:W-:Y:S02]  /*2710*/  IADD3.X R25, R21, R5, RZ, P2, !PT ;  /* 0x0000000515197210 */ /* 0x000fe400017fe4ff */
[C---:B------:R-:W-:Y:S01]  /*2720*/  IADD3 R12, P2, R4.reuse, R13, RZ ;  /* 0x0000000d040c7210 */ /* 0x040fe20007f5e0ff */
[----:B------:R-:W3:Y:S01]  /*2730*/  LDSM.16.M88.4 R36, [R243+0x1800] ;  /* 0x00180000f324783b */ /* 0x000ee20000000200 */
[----:B------:R-:W-:Y:S01]  /*2740*/  IADD3 R20, P0, R4, R6, RZ ;  /* 0x0000000604147210 */ /* 0x000fe20007f1e0ff */
[----:B------:R-:W-:Y:S01]  /*2750*/  HMMA.16816.F32 R88, R8, R40, RZ ;  /* 0x000000280858723c */ /* 0x000fe200000018ff */
[----:B------:R-:W-:-:S02]  /*2760*/  IADD3.X R13, R5, R31, RZ, P2, !PT ;  /* 0x0000001f050d7210 */ /* 0x000fc400017fe4ff */
[----:B------:R-:W-:Y:S01]  /*2770*/  ISETP.LT.OR P2, PT, R33, 0x1, P6 ;  /* 0x000000012100780c */ /* 0x000fe20003741670 */
[----:B------:R-:W-:Y:S01]  /*2780*/  IMAD.X R21, R5, 0x1, R32, P0 ;  /* 0x0000000105157824 */ /* 0x000fe200000e0620 */
[----:B------:R-:W-:Y:S02]  /*2790*/  IADD3 R30, P0, R4, R30, RZ ;  /* 0x0000001e041e7210 */ /* 0x000fe40007f1e0ff */
[----:B------:R-:W-:Y:S01]  /*27a0*/  IADD3 R251, R243, 0x800, RZ ;  /* 0x00000800f3fb7810 */ /* 0x000fe20007ffe0ff */
[----:B------:R-:W-:Y:S01]  /*27b0*/  HMMA.16816.F32 R80, R8, R42, RZ ;  /* 0x0000002a0850723c */ /* 0x000fe200000018ff */
[----:B------:R-:W-:Y:S02]  /*27c0*/  IADD3.X R31, R5, R7, RZ, P0, !PT ;  /* 0x00000007051f7210 */ /* 0x000fe400007fe4ff */
[----:B------:R-:W-:Y:S01]  /*27d0*/  ISETP.LT.OR P0, PT, R33, 0x1, P5 ;  /* 0x000000012100780c */ /* 0x000fe20002f01670 */
[----:B------:R-:W4:Y:S01]  /*27e0*/  LDSM.16.M88.4 R4, [R241+0x8100] ;  /* 0x00810000f104783b */ /* 0x000f220000000200 */
[----:B------:R-:W-:-:S02]  /*27f0*/  IADD3 R250, R243, 0x1000, RZ ;  /* 0x00001000f3fa7810 */ /* 0x000fc40007ffe0ff */
[----:B------:R-:W-:Y:S01]  /*2800*/  IADD3 R249, R243, 0x1800, RZ ;  /* 0x00001800f3f97810 */ /* 0x000fe20007ffe0ff */
[----:B------:R-:W-:Y:S01]  /*2810*/  @!PT LDS RZ, [RZ] ;  /* 0x00000000fffff984 */ /* 0x000fe20000000800 */
[----:B------:R-:W-:Y:S01]  /*2820*/  @!PT LDS RZ, [RZ] ;  /* 0x00000000fffff984 */ /* 0x000fe20000000800 */
[----:B------:R-:W-:Y:S01]  /*2830*/  @!PT LDS RZ, [RZ] ;  /* 0x00000000fffff984 */ /* 0x000fe20000000800 */
[----:B------:R5:W-:Y:S01]  /*2840*/  LDGSTS.E.BYPASS.LTC128B.128 [R156+0x100], [R26.64], !P2 ;  /* 0x001000001a9c7fae */ /* 0x000be2000d101d4c */
[----:B------:R-:W-:Y:S01]  /*2850*/  ISETP.LT.OR P2, PT, R33, 0x11, P6 ;  /* 0x000000112100780c */ /* 0x000fe20003741670 */
[----:B------:R-:W-:Y:S01]  /*2860*/  HMMA.16816.F32 R48, R8, R50, RZ ;  /* 0x000000320830723c */ /* 0x000fe200000018ff */
[C---:B------:R-:W-:Y:S02]  /*2870*/  IADD3 R248, R243.reuse, 0x2000, RZ ;  /* 0x00002000f3f87810 */ /* 0x040fe40007ffe0ff */
[C---:B------:R-:W-:Y:S02]  /*2880*/  IADD3 R247, R243.reuse, 0x2800, RZ ;  /* 0x00002800f3f77810 */ /* 0x040fe40007ffe0ff */
[----:B------:R-:W-:Y:S01]  /*2890*/  IADD3 R246, R243, 0x3000, RZ ;  /* 0x00003000f3f67810 */ /* 0x000fe20007ffe0ff */
[----:B------:R5:W-:Y:S01]  /*28a0*/  LDGSTS.E.BYPASS.LTC128B.128 [R156+0x2100], [R24.64], !P0 ;  /* 0x02100000189c7fae */ /* 0x000be2000c101d4c */
[----:B------:R-:W-:Y:S01]  /*28b0*/  ISETP.LT.OR P0, PT, R33, 0x11, P5 ;  /* 0x000000112100780c */ /* 0x000fe20002f01670 */
[----:B-1----:R-:W-:Y:S01]  /*28c0*/  HMMA.16816.F32 R40, R16, R56, R64 ;  /* 0x000000381028723c */ /* 0x002fe20000001840 */
[----:B------:R-:W-:-:S03]  /*28d0*/  IADD3 R245, R243, 0x3800, RZ ;  /* 0x00003800f3f57810 */ /* 0x000fc60007ffe0ff */
[----:B------:R1:W-:Y:S01]  /*28e0*/  LDGSTS.E.BYPASS.LTC128B.128 [R156+0x900], [R22.64], !P2 ;  /* 0x00900000169c7fae */ /* 0x0003e2000d101d4c */
[C---:B------:R-:W-:Y:S02]  /*28f0*/  ISETP.LT.OR P2, PT, R33.reuse, 0x21, P6 ;  /* 0x000000212100780c */ /* 0x040fe40003741670 */
[C---:B------:R-:W-:Y:S01]  /*2900*/  ISETP.LT.OR P6, PT, R33.reuse, 0x31, P6 ;  /* 0x000000312100780c */ /* 0x040fe200037c1670 */
[C---:B--2---:R-:W-:Y:S04]  /*2910*/  HMMA.16816.F32 R128, R16.reuse, R52, R68 ;  /* 0x000000341080723c */ /* 0x044fe80000001844 */
[----:B------:R1:W-:Y:S01]  /*2920*/  LDGSTS.E.BYPASS.LTC128B.128 [R156+0x2900], [R20.64], !P0 ;  /* 0x02900000149c7fae */ /* 0x0003e2000c101d4c */
[C---:B------:R-:W-:Y:S02]  /*2930*/  ISETP.LT.OR P0, PT, R33.reuse, 0x21, P5 ;  /* 0x000000212100780c */ /* 0x040fe40002f01670 */
[----:B------:R-:W-:Y:S01]  /*2940*/  ISETP.LT.OR P5, PT, R33, 0x31, P5 ;  /* 0x000000312100780c */ /* 0x000fe20002fa1670 */
[----:B---3--:R-:W-:Y:S02]  /*2950*/  HMMA.16816.F32 R68, R16, R36, R76 ;  /* 0x000000241044723c */ /* 0x008fe4000000184c */
[----:B------:R2:W-:Y:S01]  /*2960*/  LDGSTS.E.BYPASS.LTC128B.128 [R156+0x1100], [R14.64], !P2 ;  /* 0x011000000e9c7fae */ /* 0x0005e2000d101d4c */
[----:B------:R-:W-:-:S04]  /*2970*/  LOP3.LUT P2, RZ, R34, 0x4, RZ, 0xc0, !PT ;  /* 0x0000000422ff7812 */ /* 0x000fc8000784c0ff */
[----:B------:R-:W-:Y:S01]  /*2980*/  SEL R2, R2, 0xffffffc0, !P2 ;  /* 0xffffffc002027807 */ /* 0x000fe20005000000 */
[----:B------:R-:W-:Y:S01]  /*2990*/  HMMA.16816.F32 R72, R16, R44, R72 ;  /* 0x0000002c1048723c */ /* 0x000fe20000001848 */
[----:B------:R-:W-:Y:S01]  /*29a0*/  PLOP3.LUT P2, PT, PT, PT, UP0, 0x40, 0x0 ;  /* 0x000000000000781c */ /* 0x000fe20003f4e808 */
[----:B------:R2:W-:Y:S01]  /*29b0*/  LDGSTS.E.BYPASS.LTC128B.128 [R156+0x3100], [R12.64], !P0 ;  /* 0x031000000c9c7fae */ /* 0x0005e2000c101d4c */
[----:B------:R-:W-:Y:S01]  /*29c0*/  IADD3 R238, R232, R2, RZ ;  /* 0x00000002e8ee7210 */ /* 0x000fe20007ffe0ff */
[----:B------:R-:W-:Y:S01]  /*29d0*/  IMAD.IADD R237, R2, 0x1, R243 ;  /* 0x0000000102ed7824 */ /* 0x000fe200078e02f3 */
[----:B------:R-:W-:Y:S01]  /*29e0*/  ISETP.GT.AND P0, PT, R158, 0x3f, PT ;  /* 0x0000003f9e00780c */ /* 0x000fe20003f04270 */
[----:B------:R3:W-:Y:S02]  /*29f0*/  LDGSTS.E.BYPASS.LTC128B.128 [R156+0x1900], [R28.64], !P6 ;  /* 0x019000001c9c7fae */ /* 0x0007e4000f101d4c */
[----:B----4-:R-:W-:Y:S02]  /*2a00*/  HMMA.16816.F32 R32, R4, R56, R108 ;  /* 0x000000380420723c */ /* 0x010fe4000000186c */
[----:B------:R3:W-:Y:S04]  /*2a10*/  LDGSTS.E.BYPASS.LTC128B.128 [R156+0x3900], [R30.64], !P5 ;  /* 0x039000001e9c7fae */ /* 0x0007e8000e901d4c */
[----:B------:R-:W-:Y:S02]  /*2a20*/  LDSM.16.M88.4 R8, [R240+0xa100] ;  /* 0x00a10000f008783b */ /* 0x000fe40000000200 */
[C---:B------:R-:W-:Y:S02]  /*2a30*/  HMMA.16816.F32 R64, R16.reuse, R58, R84 ;  /* 0x0000003a1040723c */ /* 0x040fe40000001854 */
[----:B-1----:R-:W-:Y:S04]  /*2a40*/  LDSM.16.M88.4 R20, [R238+0x5100] ;  /* 0x00510000ee14783b */ /* 0x002fe80000000200 */
[----:B-----5:R-:W-:Y:S02]  /*2a50*/  LDSM.16.M88.4 R24, [R238+0x4900] ;  /* 0x00490000ee18783b */ /* 0x020fe40000000200 */
[C---:B------:R-:W-:Y:S02]  /*2a60*/  HMMA.16816.F32 R76, R16.reuse, R54, R92 ;  /* 0x00000036104c723c */ /* 0x040fe4000000185c */
[----:B------:R-:W-:Y:S04]  /*2a70*/  LDSM.16.M88.4 R84, [R237+0x1000] ;  /* 0x00100000ed54783b */ /* 0x000fe80000000200 */
[----:B--2---:R-:W-:Y:S02]  /*2a80*/  LDSM.16.M88.4 R12, [R240+0x8100] ;  /* 0x00810000f00c783b */ /* 0x004fe40000000200 */
[C---:B------:R-:W-:Y:S02]  /*2a90*/  HMMA.16816.F32 R144, R16.reuse, R46, R100 ;  /* 0x0000002e1090723c */ /* 0x040fe40000001864 */
[----:B------:R-:W-:Y:S04]  /*2aa0*/  LDSM.16.M88.4 R100, [R237+0x1800] ;  /* 0x00180000ed64783b */ /* 0x000fe80000000200 */
[----:B---3--:R-:W1:Y:S02]  /*2ab0*/  LDSM.16.M88.4 R28, [R238+0x4100] ;  /* 0x00410000ee1c783b */ /* 0x008e640000000200 */
[----:B------:R-:W-:Y:S02]  /*2ac0*/  HMMA.16816.F32 R136, R16, R38, R96 ;  /* 0x000000261088723c */ /* 0x000fe40000001860 */
[----:B------:R-:W2:Y:S04]  /*2ad0*/  LDSM.16.M88.4 R16, [R238+0x5900] ;  /* 0x00590000ee10783b */ /* 0x000ea80000000200 */
[----:B------:R-:W0:Y:S02]  /*2ae0*/  LDGDEPBAR ;  /* 0x00000000000079af */ /* 0x000e240000000000 */
[C---:B------:R-:W-:Y:S08]  /*2af0*/  HMMA.16816.F32 R92, R4.reuse, R58, R140 ;  /* 0x0000003a045c723c */ /* 0x040ff0000000188c */
[C---:B------:R-:W-:Y:S01]  /*2b00*/  HMMA.16816.F32 R116, R4.reuse, R36, R60 ;  /* 0x000000240474723c */ /* 0x040fe2000000183c */
[----:B------:R-:W-:Y:S07]  /*2b10*/  LDSM.16.M88.4 R60, [R232+0x6100] ;  /* 0x00610000e83c783b */ /* 0x000fee0000000200 */
[C---:B------:R-:W-:Y:S01]  /*2b20*/  HMMA.16816.F32 R48, R4.reuse, R38, R48 ;  /* 0x000000260430723c */ /* 0x040fe20000001830 */
[----:B------:R-:W-:Y:S07]  /*2b30*/  LDSM.16.M88.4 R36, [R242+0x8100] ;  /* 0x00810000f224783b */ /* 0x000fee0000000200 */
[----:B------:R-:W-:Y:S08]  /*2b40*/  HMMA.16816.F32 R120, R4, R52, R104 ;  /* 0x000000340478723c */ /* 0x000ff00000001868 */
[----:B-1----:R-:W-:Y:S01]  /*2b50*/  HMMA.16816.F32 R56, R8, R28, R40 ;  /* 0x0000001c0838723c */ /* 0x002fe20000001828 */
[----:B------:R-:W1:Y:S07]  /*2b60*/  LDSM.16.M88.4 R40, [R237] ;  /* 0x00000000ed28783b */ /* 0x000e6e0000000200 */
[C---:B------:R-:W-:Y:S08]  /*2b70*/  HMMA.16816.F32 R124, R4.reuse, R44, R88 ;  /* 0x0000002c047c723c */ /* 0x040ff00000001858 */
[C---:B------:R-:W-:Y:S01]  /*2b80*/  HMMA.16816.F32 R112, R4.reuse, R54, R112 ;  /* 0x000000360470723c */ /* 0x040fe20000001870 */
[----:B------:R-:W-:Y:S07]  /*2b90*/  LDSM.16.M88.4 R52, [R237+0x800] ;  /* 0x00080000ed34783b */ /* 0x000fee0000000200 */
[----:B------:R-:W-:Y:S01]  /*2ba0*/  HMMA.16816.F32 R108, R4, R46, R80 ;  /* 0x0000002e046c723c */ /* 0x000fe20000001850 */
[----:B------:R-:W3:Y:S07]  /*2bb0*/  LDSM.16.M88.4 R4, [R242+0xa100] ;  /* 0x00a10000f204783b */ /* 0x000eee0000000200 */
[----:B------:R-:W-:Y:S01]  /*2bc0*/  HMMA.16816.F32 R44, R12, R28, R32 ;  /* 0x0000001c0c2c723c */ /* 0x000fe20000001820 */
[----:B------:R-:W4:Y:S07]  /*2bd0*/  LDSM.16.M88.4 R32, [R239+0xc100] ;  /* 0x00c10000ef20783b */ /* 0x000f2e0000000200 */
[C---:B------:R-:W-:Y:S08]  /*2be0*/  HMMA.16816.F32 R96, R8.reuse, R20, R72 ;  /* 0x000000140860723c */ /* 0x040ff00000001848 */
[C---:B--2---:R-:W-:Y:S08]  /*2bf0*/  HMMA.16816.F32 R88, R8.reuse, R16, R68 ;  /* 0x000000100858723c */ /* 0x044ff00000001844 */
[C---:B------:R-:W-:Y:S08]  /*2c00*/  HMMA.16816.F32 R104, R8.reuse, R24, R128 ;  /* 0x000000180868723c */ /* 0x040ff00000001880 */
[C---:B------:R-:W-:Y:S08]  /*2c10*/  HMMA.16816.F32 R80, R8.reuse, R30, R64 ;  /* 0x0000001e0850723c */ /* 0x040ff00000001840 */
[C---:B------:R-:W-:Y:S08]  /*2c20*/  HMMA.16816.F32 R76, R8.reuse, R26, R76 ;  /* 0x0000001a084c723c */ /* 0x040ff0000000184c */
[C---:B------:R-:W-:Y:S08]  /*2c30*/  HMMA.16816.F32 R72, R8.reuse, R22, R144 ;  /* 0x000000160848723c */ /* 0x040ff00000001890 */
[----:B------:R-:W-:Y:S08]  /*2c40*/  HMMA.16816.F32 R68, R8, R18, R136 ;  /* 0x000000120844723c */ /* 0x000ff00000001888 */
[----:B-1----:R-:W-:Y:S08]  /*2c50*/  HMMA.16816.F32 R8, R36, R40, R44 ;  /* 0x000000282408723c */ /* 0x002ff0000000182c */
[C---:B------:R-:W-:Y:S01]  /*2c60*/  HMMA.16816.F32 R64, R12.reuse, R30, R92 ;  /* 0x0000001e0c40723c */ /* 0x040fe2000000185c */
[----:B------:R-:W1:Y:S07]  /*2c70*/  LDSM.16.M88.4 R28, [R239+0xe100] ;  /* 0x00e10000ef1c783b */ /* 0x000e6e0000000200 */
[C---:B------:R-:W-:Y:S08]  /*2c80*/  HMMA.16816.F32 R92, R12.reuse, R24, R120 ;  /* 0x000000180c5c723c */ /* 0x040ff00000001878 */
[C---:B------:R-:W-:Y:S08]  /*2c90*/  HMMA.16816.F32 R120, R12.reuse, R16, R116 ;  /* 0x000000100c78723c */ /* 0x040ff00000001874 */
[C---:B------:R-:W-:Y:S01]  /*2ca0*/  HMMA.16816.F32 R112, R12.reuse, R26, R112 ;  /* 0x0000001a0c70723c */ /* 0x040fe20000001870 */
[----:B------:R-:W-:Y:S07]  /*2cb0*/  LDSM.16.M88.4 R24, [R241+0xc100] ;  /* 0x00c10000f118783b */ /* 0x000fee0000000200 */
[C---:B------:R-:W-:Y:S08]  /*2cc0*/  HMMA.16816.F32 R124, R12.reuse, R20, R124 ;  /* 0x000000140c7c723c */ /* 0x040ff0000000187c */
[C---:B------:R-:W-:Y:S01]  /*2cd0*/  HMMA.16816.F32 R108, R12.reuse, R22, R108 ;  /* 0x000000160c6c723c */ /* 0x040fe2000000186c */
[----:B------:R-:W-:Y:S07]  /*2ce0*/  LDSM.16.M88.4 R20, [R241+0xe100] ;  /* 0x00e10000f114783b */ /* 0x000fee0000000200 */
[----:B------:R-:W-:Y:S01]  /*2cf0*/  HMMA.16816.F32 R116, R12, R18, R48 ;  /* 0x000000120c74723c */ /* 0x000fe20000001830 */
[----:B------:R-:W-:Y:S04]  /*2d00*/  LDSM.16.M88.4 R48, [R238+0x6100] ;  /* 0x00610000ee30783b */ /* 0x000fe80000000200 */
[----:B------:R-:W-:Y:S03]  /*2d10*/  LDSM.16.M88.4 R16, [R240+0xc100] ;  /* 0x00c10000f010783b */ /* 0x000fe60000000200 */
[----:B---3--:R-:W-:Y:S01]  /*2d20*/  HMMA.16816.F32 R12, R4, R40, R56 ;  /* 0x00000028040c723c */ /* 0x008fe20000001838 */
[----:B------:R-:W2:Y:S07]  /*2d30*/  LDSM.16.M88.4 R56, [R243+0x2000] ;  /* 0x00200000f338783b */ /* 0x000eae0000000200 */
[----:B----4-:R-:W-:Y:S08]  /*2d40*/  HMMA.16816.F32 R8, R32, R60, R8 ;  /* 0x0000003c2008723c */ /* 0x010ff00000001808 */
[C---:B------:R-:W-:Y:S08]  /*2d50*/  HMMA.16816.F32 R80, R4.reuse, R42, R80 ;  /* 0x0000002a0450723c */ /* 0x040ff00000001850 */
[C---:B------:R-:W-:Y:S08]  /*2d60*/  HMMA.16816.F32 R104, R4.reuse, R52, R104 ;  /* 0x000000340468723c */ /* 0x040ff00000001868 */
[C---:B------:R-:W-:Y:S08]  /*2d70*/  HMMA.16816.F32 R128, R4.reuse, R54, R76 ;  /* 0x000000360480723c */ /* 0x040ff0000000184c */
[C---:B------:R-:W-:Y:S08]  /*2d80*/  HMMA.16816.F32 R96, R4.reuse, R84, R96 ;  /* 0x000000540460723c */ /* 0x040ff00000001860 */
[C---:B------:R-:W-:Y:S08]  /*2d90*/  HMMA.16816.F32 R136, R4.reuse, R86, R72 ;  /* 0x000000560488723c */ /* 0x040ff00000001848 */
[C---:B------:R-:W-:Y:S08]  /*2da0*/  HMMA.16816.F32 R140, R4.reuse, R100, R88 ;  /* 0x00000064048c723c */ /* 0x040ff00000001858 */
[----:B------:R-:W-:Y:S08]  /*2db0*/  HMMA.16816.F32 R144, R4, R102, R68 ;  /* 0x000000660490723c */ /* 0x000ff00000001844 */
[----:B-1----:R-:W-:Y:S01]  /*2dc0*/  HMMA.16816.F32 R4, R28, R60, R12 ;  /* 0x0000003c1c04723c */ /* 0x002fe2000000180c */
[----:B------:R-:W1:Y:S07]  /*2dd0*/  LDSM.16.M88.4 R12, [R240+0xe100] ;  /* 0x00e10000f00c783b */ /* 0x000e6e0000000200 */
[----:B--2---:R-:W-:Y:S01]  /*2de0*/  HMMA.16816.F32 R44, R24, R56, R8 ;  /* 0x00000038182c723c */ /* 0x004fe20000001808 */
[----:B------:R-:W-:Y:S07]  /*2df0*/  LDSM.16.M88.4 R8, [R242+0xc100] ;  /* 0x00c10000f208783b */ /* 0x000fee0000000200 */
[C---:B------:R-:W-:Y:S01]  /*2e00*/  HMMA.16816.F32 R64, R36.reuse, R42, R64 ;  /* 0x0000002a2440723c */ /* 0x040fe20000001840 */
[----:B------:R-:W2:Y:S07]  /*2e10*/  LDSM.16.M88.4 R40, [R237+0x2000] ;  /* 0x00200000ed28783b */ /* 0x000eae0000000200 */
[C---:B------:R-:W-:Y:S08]  /*2e20*/  HMMA.16816.F32 R92, R36.reuse, R52, R92 ;  /* 0x00000034245c723c */ /* 0x040ff0000000185c */
[----:B------:R-:W-:Y:S08]  /*2e30*/  HMMA.16816.F32 R112, R36, R54, R112 ;  /* 0x000000362470723c */ /* 0x000ff00000001870 */
[----:B------:R-:W-:Y:S01]  /*2e40*/  HMMA.16816.F32 R52, R20, R56, R4 ;  /* 0x000000381434723c */ /* 0x000fe20000001804 */
[----:B------:R-:W-:Y:S07]  /*2e50*/  LDSM.16.M88.4 R4, [R244+0xe100] ;  /* 0x00e10000f404783b */ /* 0x000fee0000000200 */
[----:B------:R-:W-:Y:S01]  /*2e60*/  HMMA.16816.F32 R68, R16, R48, R44 ;  /* 0x000000301044723c */ /* 0x000fe2000000182c */
[----:B------:R-:W3:Y:S07]  /*2e70*/  LDSM.16.M88.4 R44, [R232+0x6900] ;  /* 0x00690000e82c783b */ /* 0x000eee0000000200 */
[-C--:B------:R-:W-:Y:S08]  /*2e80*/  HMMA.16816.F32 R64, R32, R62.reuse, R64 ;  /* 0x0000003e2040723c */ /* 0x080ff00000001840 */
[----:B------:R-:W-:Y:S08]  /*2e90*/  HMMA.16816.F32 R72, R28, R62, R80 ;  /* 0x0000003e1c48723c */ /* 0x000ff00000001850 */
[----:B-1----:R-:W-:Y:S01]  /*2ea0*/  HMMA.16816.F32 R60, R12, R48, R52 ;  /* 0x000000300c3c723c */ /* 0x002fe20000001834 */
[----:B------:R-:W1:Y:S07]  /*2eb0*/  LDSM.16.M88.4 R52, [R243+0x2800] ;  /* 0x00280000f334783b */ /* 0x000e6e0000000200 */
[----:B------:R-:W-:Y:S08]  /*2ec0*/  HMMA.16816.F32 R64, R24, R58, R64 ;  /* 0x0000003a1840723c */ /* 0x000ff00000001840 */
[----:B--2---:R-:W-:Y:S08]  /*2ed0*/  HMMA.16816.F32 R76, R8, R40, R68 ;  /* 0x00000028084c723c */ /* 0x004ff00000001844 */
[----:B------:R-:W-:Y:S08]  /*2ee0*/  HMMA.16816.F32 R72, R20, R58, R72 ;  /* 0x0000003a1448723c */ /* 0x000ff00000001848 */
[----:B---3--:R-:W-:Y:S08]  /*2ef0*/  HMMA.16816.F32 R68, R32, R44, R92 ;  /* 0x0000002c2044723c */ /* 0x008ff0000000185c */
[----:B------:R-:W-:Y:S01]  /*2f00*/  HMMA.16816.F32 R124, R36, R84, R124 ;  /* 0x00000054247c723c */ /* 0x000fe2000000187c */
[----:B------:R-:W-:-:S04]  /*2f10*/  FMUL.FTZ R2, R76, c[0x0][0x320] ;  /* 0x0000c8004c027a20 */ /* 0x000fc80000410000 */
[----:B------:R2:W3:Y:S03]  /*2f20*/  MUFU.TANH R152, R2 ;  /* 0x0000000200987308 */ /* 0x0004e60000002400 */
[C---:B------:R-:W-:Y:S08]  /*2f30*/  HMMA.16816.F32 R108, R36.reuse, R86, R108 ;  /* 0x00000056246c723c */ /* 0x040ff0000000186c */
[----:B------:R-:W-:Y:S01]  /*2f40*/  HMMA.16816.F32 R120, R36, R100, R120 ;  /* 0x000000642478723c */ /* 0x000fe20000001878 */
[----:B--2---:R-:W-:-:S07]  /*2f50*/  FMUL.FTZ R2, R77, c[0x0][0x320] ;  /* 0x0000c8004d027a20 */ /* 0x004fce0000410000 */
[----:B------:R-:W-:Y:S01]  /*2f60*/  HMMA.16816.F32 R116, R36, R102, R116 ;  /* 0x000000662474723c */ /* 0x000fe20000001874 */
[----:B------:R-:W2:Y:S01]  /*2f70*/  LDSM.16.M88.4 R36, [R238+0x6900] ;  /* 0x00690000ee24783b */ /* 0x000ea20000000200 */
[----:B------:R4:W1:Y:S06]  /*2f80*/  MUFU.TANH R151, R2 ;  /* 0x0000000200977308 */ /* 0x00086c0000002400 */
[----:B------:R-:W-:Y:S08]  /*2f90*/  HMMA.16816.F32 R80, R4, R40, R60 ;  /* 0x000000280450723c */ /* 0x000ff0000000183c */
[----:B------:R-:W-:Y:S01]  /*2fa0*/  HMMA.16816.F32 R60, R16, R50, R64 ;  /* 0x00000032103c723c */ /* 0x000fe20000001840 */
[----:B----4-:R-:W-:-:S04]  /*2fb0*/  FMUL.FTZ R2, R78, c[0x0][0x320] ;  /* 0x0000c8004e027a20 */ /* 0x010fc80000410000 */
[----:B------:R4:W1:Y:S03]  /*2fc0*/  MUFU.TANH R150, R2 ;  /* 0x0000000200967308 */ /* 0x0008660000002400 */
[----:B------:R-:W-:Y:S08]  /*2fd0*/  HMMA.16816.F32 R56, R28, R44, R104 ;  /* 0x0000002c1c38723c */ /* 0x000ff00000001868 */
[----:B------:R-:W-:Y:S01]  /*2fe0*/  HMMA.16816.F32 R64, R12, R50, R72 ;  /* 0x000000320c40723c */ /* 0x000fe20000001848 */
[----:B------:R-:W5:Y:S01]  /*2ff0*/  LDSM.16.M88.4 R48, [R237+0x2800] ;  /* 0x00280000ed30783b */ /* 0x000f620000000200 */
[----:B----4-:R-:W-:-:S06]  /*3000*/  FMUL.FTZ R2, R79, c[0x0][0x320] ;  /* 0x0000c8004f027a20 */ /* 0x010fcc0000410000 */
[----:B-1----:R-:W-:Y:S01]  /*3010*/  HMMA.16816.F32 R68, R24, R52, R68 ;  /* 0x000000341844723c */ /* 0x002fe20000001844 */
[----:B------:R1:W4:Y:S07]  /*3020*/  MUFU.TANH R149, R2 ;  /* 0x0000000200957308 */ /* 0x00032e0000002400 */
[----:B------:R-:W-:Y:S08]  /*3030*/  HMMA.16816.F32 R72, R8, R42, R60 ;  /* 0x0000002a0848723c */ /* 0x000ff0000000183c */
[----:B------:R-:W-:Y:S01]  /*3040*/  HMMA.16816.F32 R60, R20, R52, R56 ;  /* 0x00000034143c723c */ /* 0x000fe20000001838 */
[----:B------:R-:W3:Y:S01]  /*3050*/  LDSM.16.M88.4 R56, [R232+0x7100] ;  /* 0x00710000e838783b */ /* 0x000ee20000000200 */
[----:B-1----:R-:W-:-:S04]  /*3060*/  FMUL.FTZ R2, R80, c[0x0][0x320] ;  /* 0x0000c80050027a20 */ /* 0x002fc80000410000 */
[----:B------:R1:W1:Y:S02]  /*3070*/  MUFU.TANH R148, R2 ;  /* 0x0000000200947308 */ /* 0x0002640000002400 */
[----:B------:R-:W-:Y:S08]  /*3080*/  HMMA.16816.F32 R84, R4, R42, R64 ;  /* 0x0000002a0454723c */ /* 0x000ff00000001840 */
[----:B------:R-:W-:Y:S01]  /*3090*/  HMMA.16816.F32 R40, R32, R46, R112 ;  /* 0x0000002e2028723c */ /* 0x000fe20000001870 */
[----:B-1----:R-:W-:-:S07]  /*30a0*/  FMUL.FTZ R2, R81, c[0x0][0x320] ;  /* 0x0000c80051027a20 */ /* 0x002fce0000410000 */
[----:B--2---:R-:W-:Y:S01]  /*30b0*/  HMMA.16816.F32 R64, R16, R36, R68 ;  /* 0x000000241040723c */ /* 0x004fe20000001844 */
[----:B------:R1:W2:Y:S07]  /*30c0*/  MUFU.TANH R135, R2 ;  /* 0x0000000200877308 */ /* 0x0002ae0000002400 */
[----:B------:R-:W-:Y:S08]  /*30d0*/  HMMA.16816.F32 R68, R28, R46, R128 ;  /* 0x0000002e1c44723c */ /* 0x000ff00000001880 */
[----:B------:R-:W-:Y:S01]  /*30e0*/  HMMA.16816.F32 R44, R12, R36, R60 ;  /* 0x000000240c2c723c */ /* 0x000fe2000000183c */
[----:B-1----:R-:W-:-:S04]  /*30f0*/  FMUL.FTZ R2, R82, c[0x0][0x320] ;  /* 0x0000c80052027a20 */ /* 0x002fc80000410000 */
[----:B------:R1:W1:Y:S03]  /*3100*/  MUFU.TANH R133, R2 ;  /* 0x0000000200857308 */ /* 0x0002660000002400 */
[----:B------:R-:W-:Y:S01]  /*3110*/  HMMA.16816.F32 R60, R24, R54, R40 ;  /* 0x00000036183c723c */ /* 0x000fe20000001828 */
[----:B------:R-:W2:Y:S01]  /*3120*/  LDSM.16.M88.4 R40, [R243+0x3000] ;  /* 0x00300000f328783b */ /* 0x000ea20000000200 */
[----:B-1----:R-:W-:Y:S11]  /*3130*/  FMUL.FTZ R2, R83, c[0x0][0x320] ;  /* 0x0000c80053027a20 */ /* 0x002ff60000410000 */
[----:B------:R-:W-:Y:S03]  /*3140*/  @!UPT UIADD3 URZ, URZ, URZ, URZ ;  /* 0x0000003f3f3ff290 */ /* 0x000fe6000fffe03f */
[----:B-----5:R-:W-:Y:S01]  /*3150*/  HMMA.16816.F32 R76, R4, R48, R44 ;  /* 0x00000030044c723c */ /* 0x020fe2000000182c */
[----:B------:R1:W1:Y:S07]  /*3160*/  MUFU.TANH R114, R2 ;  /* 0x0000000200727308 */ /* 0x00026e0000002400 */
[----:B------:R-:W-:Y:S08]  /*3170*/  HMMA.16816.F32 R60, R16, R38, R60 ;  /* 0x00000026103c723c */ /* 0x000ff0000000183c */
[----:B---3--:R-:W-:Y:S01]  /*3180*/  HMMA.16816.F32 R44, R28, R56, R96 ;  /* 0x000000381c2c723c */ /* 0x008fe20000001860 */
[----:B-1----:R-:W-:-:S04]  /*3190*/  FMUL.FTZ R2, R72, c[0x0][0x320] ;  /* 0x0000c80048027a20 */ /* 0x002fc80000410000 */
[----:B------:R1:W3:Y:S02]  /*31a0*/  MUFU.TANH R115, R2 ;  /* 0x0000000200737308 */ /* 0x0002e40000002400 */
[----:B-1----:R-:W-:-:S06]  /*31b0*/  FMUL.FTZ R2, R73, c[0x0][0x320] ;  /* 0x0000c80049027a20 */ /* 0x002fcc0000410000 */
[----:B------:R1:W1:Y:S02]  /*31c0*/  MUFU.TANH R113, R2 ;  /* 0x0000000200717308 */ /* 0x0002640000002400 */
        /* <DEDUP_REMOVED lines=8> */
[----:B-1----:R-:W-:-:S04]  /*3250*/  FMUL.FTZ R2, R84, c[0x0][0x320] ;  /* 0x0000c80054027a20 */ /* 0x002fc80000410000 */
[----:B------:R1:W1:Y:S11]  /*3260*/  MUFU.TANH R106, R2 ;  /* 0x00000002006a7308 */ /* 0x0002760000002400 */
[----:B------:R-:W-:Y:S01]  /*3270*/  HMMA.16816.F32 R64, R12, R38, R64 ;  /* 0x000000260c40723c */ /* 0x000fe20000001840 */
[----:B------:R-:W3:Y:S01]  /*3280*/  LDSM.16.M88.4 R36, [R237+0x3000] ;  /* 0x00300000ed24783b */ /* 0x000ee20000000200 */
[----:B-1----:R-:W-:-:S06]  /*3290*/  FMUL.FTZ R2, R85, c[0x0][0x320] ;  /* 0x0000c80055027a20 */ /* 0x002fcc0000410000 */
[----:B--2---:R-:W-:Y:S01]  /*32a0*/  HMMA.16816.F32 R68, R24, R40, R68 ;  /* 0x000000281844723c */ /* 0x004fe20000001844 */
[----:B------:R1:W2:Y:S11]  /*32b0*/  MUFU.TANH R105, R2 ;  /* 0x0000000200697308 */ /* 0x0002b60000002400 */
[----:B------:R-:W-:Y:S04]  /*32c0*/  @!UPT UIADD3 URZ, URZ, URZ, URZ ;  /* 0x0000003f3f3ff290 */ /* 0x000fe8000fffe03f */
[----:B------:R-:W-:Y:S01]  /*32d0*/  HMMA.16816.F32 R80, R4, R50, R64 ;  /* 0x000000320450723c */ /* 0x000fe20000001840 */
[----:B-1----:R-:W-:-:S04]  /*32e0*/  FMUL.FTZ R2, R86, c[0x0][0x320] ;  /* 0x0000c80056027a20 */ /* 0x002fc80000410000 */
[----:B------:R1:W1:Y:S03]  /*32f0*/  MUFU.TANH R104, R2 ;  /* 0x0000000200687308 */ /* 0x0002660000002400 */
[----:B-----5:R-:W-:Y:S08]  /*3300*/  HMMA.16816.F32 R64, R16, R52, R68 ;  /* 0x000000341040723c */ /* 0x020ff00000001844 */
[----:B------:R-:W-:Y:S01]  /*3310*/  HMMA.16816.F32 R68, R28, R58, R136 ;  /* 0x0000003a1c44723c */ /* 0x000fe20000001888 */
[----:B-1----:R-:W-:-:S04]  /*3320*/  FMUL.FTZ R2, R87, c[0x0][0x320] ;  /* 0x0000c80057027a20 */ /* 0x002fc80000410000 */
[----:B------:R1:W1:Y:S11]  /*3330*/  MUFU.TANH R102, R2 ;  /* 0x0000000200667308 */ /* 0x0002760000002400 */
[----:B------:R-:W-:Y:S08]  /*3340*/  @!UPT UIADD3 URZ, URZ, URZ, URZ ;  /* 0x0000003f3f3ff290 */ /* 0x000ff0000fffe03f */
[----:B------:R-:W-:Y:S01]  /*3350*/  HMMA.16816.F32 R68, R20, R42, R68 ;  /* 0x0000002a1444723c */ /* 0x000fe20000001844 */
[----:B-1----:R-:W-:-:S04]  /*3360*/  FMUL.FTZ R2, R72, c[0x0][0x320] ;  /* 0x0000c80048027a20 */ /* 0x002fc80000410000 */
[----:B------:R1:W1:Y:S02]  /*3370*/  MUFU.TANH R103, R2 ;  /* 0x0000000200677308 */ /* 0x0002640000002400 */
[----:B-1----:R-:W-:Y:S11]  /*3380*/  FMUL.FTZ R2, R73, c[0x0][0x320] ;  /* 0x0000c80049027a20 */ /* 0x002ff60000410000 */
[----:B------:R-:W-:Y:S06]  /*3390*/  @!UPT UIADD3 URZ, URZ, URZ, URZ ;  /* 0x0000003f3f3ff290 */ /* 0x000fec000fffe03f */
[----:B------:R-:W-:Y:S01]  /*33a0*/  HMMA.16816.F32 R68, R12, R54, R68 ;  /* 0x000000360c44723c */ /* 0x000fe20000001844 */
[----:B------:R1:W1:Y:S02]  /*33b0*/  MUFU.TANH R101, R2 ;  /* 0x0000000200657308 */ /* 0x0002640000002400 */
[----:B-1----:R-:W-:-:S06]  /*33c0*/  FMUL.FTZ R2, R74, c[0x0][0x320] ;  /* 0x0000c8004a027a20 */ /* 0x002fcc0000410000 */
[----:B------:R1:W1:Y:S11]  /*33d0*/  MUFU.TANH R100, R2 ;  /* 0x0000000200647308 */ /* 0x0002760000002400 */
[----:B------:R-:W-:Y:S04]  /*33e0*/  @!UPT UIADD3 URZ, URZ, URZ, URZ ;  /* 0x0000003f3f3ff290 */ /* 0x000fe8000fffe03f */
[----:B---3--:R-:W-:Y:S01]  /*33f0*/  HMMA.16816.F32 R68, R4, R38, R68 ;  /* 0x000000260444723c */ /* 0x008fe20000001844 */
[----:B-1----:R-:W-:-:S07]  /*3400*/  FMUL.FTZ R2, R75, c[0x0][0x320] ;  /* 0x0000c8004b027a20 */ /* 0x002fce0000410000 */
[----:B------:R-:W-:Y:S01]  /*3410*/  HMMA.16816.F32 R72, R8, R50, R60 ;  /* 0x000000320848723c */ /* 0x000fe2000000183c */
[----:B------:R1:W3:Y:S07]  /*3420*/  MUFU.TANH R95, R2 ;  /* 0x00000002005f7308 */ /* 0x0002ee0000002400 */
[----:B------:R-:W-:Y:S01]  /*3430*/  HMMA.16816.F32 R60, R20, R40, R44 ;  /* 0x00000028143c723c */ /* 0x000fe2000000182c */
[----:B------:R-:W5:Y:S07]  /*3440*/  LDSM.16.M88.4 R44, [R232+0x7900] ;  /* 0x00790000e82c783b */ /* 0x000f6e0000000200 */
[----:B------:R-:W-:-:S02]  /*3450*/  FMUL.FTZ R68, R68, c[0x0][0x320] ;  /* 0x0000c80044447a20 */ /* 0x000fc40000410000 */
[----:B------:R-:W-:Y:S02]  /*3460*/  FMUL.FTZ R69, R69, c[0x0][0x320] ;  /* 0x0000c80045457a20 */ /* 0x000fe40000410000 */
[----:B------:R-:W-:Y:S01]  /*3470*/  FMUL.FTZ R70, R70, c[0x0][0x320] ;  /* 0x0000c80046467a20 */ /* 0x000fe20000410000 */
[----:B------:R-:W-:Y:S01]  /*3480*/  HMMA.16816.F32 R48, R32, R58, R108 ;  /* 0x0000003a2030723c */ /* 0x000fe2000000186c */
[----:B------:R-:W2:Y:S01]  /*3490*/  MUFU.TANH R68, R68 ;  /* 0x0000004400447308 */ /* 0x000ea20000002400 */
[----:B-1----:R-:W-:-:S07]  /*34a0*/  FMUL.FTZ R2, R76, c[0x0][0x320] ;  /* 0x0000c8004c027a20 */ /* 0x002fce0000410000 */
[----:B------:R1:W1:Y:S02]  /*34b0*/  MUFU.TANH R94, R2 ;  /* 0x00000002005e7308 */ /* 0x0002640000002400 */
[----:B------:R-:W-:Y:S06]  /*34c0*/  HMMA.16816.F32 R56, R12, R52, R60 ;  /* 0x000000340c38723c */ /* 0x000fec000000183c */
[----:B------:R-:W2:Y:S07]  /*34d0*/  MUFU.TANH R69, R69 ;  /* 0x0000004500457308 */ /* 0x000eae0000002400 */
[----:B------:R-:W-:Y:S01]  /*34e0*/  HMMA.16816.F32 R60, R24, R42, R48 ;  /* 0x0000002a183c723c */ /* 0x000fe20000001830 */
[----:B-1----:R-:W-:Y:S01]  /*34f0*/  FMUL.FTZ R2, R77, c[0x0][0x320] ;  /* 0x0000c8004d027a20 */ /* 0x002fe20000410000 */
[----:B------:R-:W1:Y:S01]  /*3500*/  LDSM.16.M88.4 R48, [R243+0x3800] ;  /* 0x00380000f330783b */ /* 0x000e620000000200 */
[----:B------:R-:W1:Y:S03]  /*3510*/  MUFU.TANH R70, R70 ;  /* 0x0000004600467308 */ /* 0x000e660000002400 */
[----:B------:R-:W1:Y:S05]  /*3520*/  LDSM.16.M88.4 R40, [R238+0x7900] ;  /* 0x00790000ee28783b */ /* 0x000e6a0000000200 */
[----:B------:R2:W1:Y:S02]  /*3530*/  MUFU.TANH R93, R2 ;  /* 0x00000002005d7308 */ /* 0x0004640000002400 */
[----:B--2---:R-:W-:-:S06]  /*3540*/  FMUL.FTZ R2, R78, c[0x0][0x320] ;  /* 0x0000c8004e027a20 */ /* 0x004fcc0000410000 */
[----:B------:R2:W1:Y:S02]  /*3550*/  MUFU.TANH R92, R2 ;  /* 0x00000002005c7308 */ /* 0x0004640000002400 */
[----:B--2---:R-:W-:Y:S02]  /*3560*/  FMUL.FTZ R2, R79, c[0x0][0x320] ;  /* 0x0000c8004f027a20 */ /* 0x004fe40000410000 */
[----:B------:R-:W-:Y:S04]  /*3570*/  HMMA.16816.F32 R76, R4, R36, R56 ;  /* 0x00000024044c723c */ /* 0x000fe80000001838 */
[----:B------:R2:W1:Y:S04]  /*3580*/  MUFU.TANH R89, R2 ;  /* 0x0000000200597308 */ /* 0x0004680000002400 */
[----:B------:R-:W-:Y:S08]  /*3590*/  HMMA.16816.F32 R56, R16, R54, R60 ;  /* 0x000000361038723c */ /* 0x000ff0000000183c */
[----:B-----5:R-:W-:Y:S01]  /*35a0*/  HMMA.16816.F32 R60, R28, R44, R140 ;  /* 0x0000002c1c3c723c */ /* 0x020fe2000000188c */
[----:B--2---:R-:W-:-:S04]  /*35b0*/  FMUL.FTZ R2, R72, c[0x0][0x320] ;  /* 0x0000c80048027a20 */ /* 0x004fc80000410000 */
[----:B------:R2:W1:Y:S03]  /*35c0*/  MUFU.TANH R91, R2 ;  /* 0x00000002005b7308 */ /* 0x0004660000002400 */
[----:B------:R-:W-:Y:S01]  /*35d0*/  HMMA.16816.F32 R28, R28, R46, R144 ;  /* 0x0000002e1c1c723c */ /* 0x000fe20000001890 */
[----:B--2---:R-:W-:Y:S11]  /*35e0*/  FMUL.FTZ R2, R73, c[0x0][0x320] ;  /* 0x0000c80049027a20 */ /* 0x004ff60000410000 */
[----:B------:R-:W-:Y:S04]  /*35f0*/  @!UPT UIADD3 URZ, URZ, URZ, URZ ;  /* 0x0000003f3f3ff290 */ /* 0x000fe8000fffe03f */
[----:B-1----:R-:W-:Y:S01]  /*3600*/  HMMA.16816.F32 R60, R20, R48, R60 ;  /* 0x00000030143c723c */ /* 0x002fe2000000183c */
[----:B------:R1:W2:Y:S02]  /*3610*/  MUFU.TANH R90, R2 ;  /* 0x00000002005a7308 */ /* 0x0002a40000002400 */
        /* <DEDUP_REMOVED lines=8> */
[----:B------:R-:W-:Y:S08]  /*36a0*/  @!UPT UIADD3 URZ, URZ, URZ, URZ ;  /* 0x0000003f3f3ff290 */ /* 0x000ff0000fffe03f */
[----:B------:R-:W-:Y:S01]  /*36b0*/  HMMA.16816.F32 R52, R24, R48, R64 ;  /* 0x000000301834723c */ /* 0x000fe20000001840 */
[----:B-1----:R-:W-:-:S07]  /*36c0*/  FMUL.FTZ R2, R81, c[0x0][0x320] ;  /* 0x0000c80051027a20 */ /* 0x002fce0000410000 */
[----:B------:R-:W-:Y:S01]  /*36d0*/  HMMA.16816.F32 R64, R8, R38, R56 ;  /* 0x000000260840723c */ /* 0x000fe20000001838 */
[----:B------:R1:W1:Y:S07]  /*36e0*/  MUFU.TANH R85, R2 ;  /* 0x0000000200557308 */ /* 0x00026e0000002400 */
[----:B------:R-:W-:Y:S01]  /*36f0*/  HMMA.16816.F32 R56, R32, R46, R116 ;  /* 0x0000002e2038723c */ /* 0x000fe20000001874 */
[----:B------:R-:W5:Y:S01]  /*3700*/  LDSM.16.M88.4 R32, [R237+0x3800] ;  /* 0x00380000ed20783b */ /* 0x000f620000000200 */
[----:B------:R-:W-:-:S06]  /*3710*/  DEPBAR.LE SB0, 0x0 ;  /* 0x000080000000791a */ /* 0x000fcc0000000000 */
[----:B------:R-:W-:Y:S01]  /*3720*/  HMMA.16816.F32 R52, R16, R40, R52 ;  /* 0x000000281034723c */ /* 0x000fe20000001834 */
[----:B-1----:R-:W-:-:S04]  /*3730*/  FMUL.FTZ R2, R82, c[0x0][0x320] ;  /* 0x0000c80052027a20 */ /* 0x002fc80000410000 */
[----:B------:R1:W1:Y:S03]  /*3740*/  MUFU.TANH R82, R2 ;  /* 0x0000000200527308 */ /* 0x0002660000002400 */
[----:B------:R-:W-:Y:S01]  /*3750*/  HMMA.16816.F32 R36, R12, R40, R60 ;  /* 0x000000280c24723c */ /* 0x000fe2000000183c */
[----:B------:R-:W-:Y:S02]  /*3760*/  FMUL.FTZ R65, R65, c[0x0][0x320] ;  /* 0x0000c80041417a20 */ /* 0x000fe40000410000 */
[----:B------:R-:W-:Y:S02]  /*3770*/  FMUL.FTZ R66, R66, c[0x0][0x320] ;  /* 0x0000c80042427a20 */ /* 0x000fe40000410000 */
[----:B------:R-:W-:Y:S02]  /*3780*/  FMUL.FTZ R67, R67, c[0x0][0x320] ;  /* 0x0000c80043437a20 */ /* 0x000fe40000410000 */
[----:B------:R-:W2:Y:S01]  /*3790*/  MUFU.TANH R65, R65 ;  /* 0x0000004100417308 */ /* 0x000ea20000002400 */
[----:B------:R-:W-:Y:S01]  /*37a0*/  HMMA.16816.F32 R24, R24, R50, R56 ;  /* 0x000000321818723c */ /* 0x000fe20000001838 */
[----:B-1----:R-:W-:-:S06]  /*37b0*/  FMUL.FTZ R2, R83, c[0x0][0x320] ;  /* 0x0000c80053027a20 */ /* 0x002fcc0000410000 */
[----:B------:R-:W1:Y:S01]  /*37c0*/  MUFU.TANH R66, R66 ;  /* 0x0000004200427308 */ /* 0x000e620000002400 */
[----:B------:R-:W-:Y:S07]  /*37d0*/  HMMA.16816.F32 R48, R20, R50, R28 ;  /* 0x000000321430723c */ /* 0x000fee000000181c */
[----:B------:R1:W1:Y:S01]  /*37e0*/  MUFU.TANH R81, R2 ;  /* 0x0000000200517308 */ /* 0x0002620000002400 */
[----:B-----5:R-:W-:Y:S07]  /*37f0*/  HMMA.16816.F32 R52, R8, R32, R52 ;  /* 0x000000200834723c */ /* 0x020fee0000001834 */
[----:B------:R-:W2:Y:S01]  /*3800*/  MUFU.TANH R67, R67 ;  /* 0x0000004300437308 */ /* 0x000ea20000002400 */
[----:B------:R-:W-:Y:S01]  /*3810*/  HMMA.16816.F32 R16, R16, R42, R24 ;  /* 0x0000002a1010723c */ /* 0x000fe20000001818 */
[----:B-1----:R-:W-:-:S07]  /*3820*/  FMUL.FTZ R2, R72, c[0x0][0x320] ;  /* 0x0000c80048027a20 */ /* 0x002fce0000410000 */
[----:B------:R-:W-:Y:S01]  /*3830*/  HMMA.16816.F32 R12, R12, R42, R48 ;  /* 0x0000002a0c0c723c */ /* 0x000fe20000001830 */
[----:B------:R1:W1:Y:S07]  /*3840*/  MUFU.TANH R83, R2 ;  /* 0x0000000200537308 */ /* 0x00026e0000002400 */
[----:B------:R-:W-:Y:S01]  /*3850*/  HMMA.16816.F32 R20, R4, R32, R36 ;  /* 0x000000200414723c */ /* 0x000fe20000001824 */
[----:B------:R-:W-:Y:S02]  /*3860*/  FMUL.FTZ R52, R52, c[0x0][0x320] ;  /* 0x0000c80034347a20 */ /* 0x000fe40000410000 */
[----:B------:R-:W-:-:S02]  /*3870*/  FMUL.FTZ R53, R53, c[0x0][0x320] ;  /* 0x0000c80035357a20 */ /* 0x000fc40000410000 */
[----:B------:R-:W-:Y:S02]  /*3880*/  FMUL.FTZ R54, R54, c[0x0][0x320] ;  /* 0x0000c80036367a20 */ /* 0x000fe40000410000 */
[----:B------:R-:W2:Y:S01]  /*3890*/  MUFU.TANH R52, R52 ;  /* 0x0000003400347308 */ /* 0x000ea20000002400 */
[----:B------:R-:W-:Y:S01]  /*38a0*/  HMMA.16816.F32 R8, R8, R34, R16 ;  /* 0x000000220808723c */ /* 0x000fe20000001810 */
[----:B-1----:R-:W-:-:S06]  /*38b0*/  FMUL.FTZ R2, R73, c[0x0][0x320] ;  /* 0x0000c80049027a20 */ /* 0x002fcc0000410000 */
[----:B------:R1:W1:Y:S01]  /*38c0*/  MUFU.TANH R84, R2 ;  /* 0x0000000200547308 */ /* 0x0002620000002400 */
[----:B------:R-:W-:Y:S07]  /*38d0*/  HMMA.16816.F32 R4, R4, R34, R12 ;  /* 0x000000220404723c */ /* 0x000fee000000180c */
[----:B------:R-:W2:Y:S01]  /*38e0*/  MUFU.TANH R53, R53 ;  /* 0x0000003500357308 */ /* 0x000ea20000002400 */
[----:B------:R-:W-:Y:S01]  /*38f0*/  FMUL.FTZ R20, R20, c[0x0][0x320] ;  /* 0x0000c80014147a20 */ /* 0x000fe20000410000 */
[----:B------:R-:W-:Y:S01]  /*3900*/  SHF.R.S32.HI R15, RZ, 0x1f, R134 ;  /* 0x0000001fff0f7819 */ /* 0x000fe20000011486 */
[----:B------:R-:W-:-:S02]  /*3910*/  FMUL.FTZ R21, R21, c[0x0][0x320] ;  /* 0x0000c80015157a20 */ /* 0x000fc40000410000 */
[----:B------:R-:W-:Y:S02]  /*3920*/  FMUL.FTZ R22, R22, c[0x0][0x320] ;  /* 0x0000c80016167a20 */ /* 0x000fe40000410000 */
[----:B------:R-:W-:Y:S01]  /*3930*/  FMUL.FTZ R23, R23, c[0x0][0x320] ;  /* 0x0000c80017177a20 */ /* 0x000fe20000410000 */
[----:B------:R-:W2:Y:S01]  /*3940*/  MUFU.TANH R54, R54 ;  /* 0x0000003600367308 */ /* 0x000ea20000002400 */
[----:B-1----:R-:W-:Y:S02]  /*3950*/  FMUL.FTZ R2, R74, c[0x0][0x320] ;  /* 0x0000c8004a027a20 */ /* 0x002fe40000410000 */
[----:B------:R-:W-:Y:S02]  /*3960*/  FMUL.FTZ R8, R8, c[0x0][0x320] ;  /* 0x0000c80008087a20 */ /* 0x000fe40000410000 */
[----:B------:R-:W-:Y:S02]  /*3970*/  FMUL.FTZ R9, R9, c[0x0][0x320] ;  /* 0x0000c80009097a20 */ /* 0x000fe40000410000 */
[----:B------:R-:W-:Y:S01]  /*3980*/  FMUL.FTZ R10, R10, c[0x0][0x320] ;  /* 0x0000c8000a0a7a20 */ /* 0x000fe20000410000 */
[----:B------:R1:W1:Y:S01]  /*3990*/  MUFU.TANH R80, R2 ;  /* 0x0000000200507308 */ /* 0x0002620000002400 */
[----:B------:R-:W-:-:S02]  /*39a0*/  FMUL.FTZ R11, R11, c[0x0][0x320] ;  /* 0x0000c8000b0b7a20 */ /* 0x000fc40000410000 */
[----:B------:R-:W-:Y:S02]  /*39b0*/  FMUL.FTZ R5, R5, c[0x0][0x320] ;  /* 0x0000c80005057a20 */ /* 0x000fe40000410000 */
[----:B------:R-:W-:Y:S02]  /*39c0*/  FMUL.FTZ R6, R6, c[0x0][0x320] ;  /* 0x0000c80006067a20 */ /* 0x000fe40000410000 */
[----:B------:R-:W-:Y:S01]  /*39d0*/  FMUL.FTZ R7, R7, c[0x0][0x320] ;  /* 0x0000c80007077a20 */ /* 0x000fe20000410000 */
[----:B------:R-:W2:Y:S01]  /*39e0*/  MUFU.TANH R33, R20 ;  /* 0x0000001400217308 */ /* 0x000ea20000002400 */
[----:B------:R-:W-:Y:S02]  /*39f0*/  FMUL.FTZ R4, R4, c[0x0][0x320] ;  /* 0x0000c80004047a20 */ /* 0x000fe40000410000 */
[----:B-1----:R-:W-:-:S05]  /*3a00*/  FMUL.FTZ R2, R75, c[0x0][0x320] ;  /* 0x0000c8004b027a20 */ /* 0x002fca0000410000 */
[----:B------:R-:W1:Y:S08]  /*3a10*/  MUFU.TANH R32, R21 ;  /* 0x0000001500207308 */ /* 0x000e700000002400 */
[----:B------:R5:W1:Y:S08]  /*3a20*/  MUFU.TANH R75, R2 ;  /* 0x00000002004b7308 */ /* 0x000a700000002400 */
[----:B------:R-:W1:Y:S01]  /*3a30*/  MUFU.TANH R31, R22 ;  /* 0x00000016001f7308 */ /* 0x000e620000002400 */
[----:B-----5:R-:W-:-:S07]  /*3a40*/  FMUL.FTZ R2, R76, c[0x0][0x320] ;  /* 0x0000c8004c027a20 */ /* 0x020fce0000410000 */
        /* <DEDUP_REMOVED lines=16> */
[----:B------:R5:W1:Y:S08]  /*3b50*/  MUFU.TANH R28, R4 ;  /* 0x00000004001c7308 */ /* 0x000a700000002400 */
[----:B------:R1:W1:Y:S01]  /*3b60*/  MUFU.TANH R44, R2 ;  /* 0x00000002002c7308 */ /* 0x0002620000002400 */
[----:B-----5:R-:W-:Y:S01]  /*3b70*/  LOP3.LUT R4, R154, R153, RZ, 0xfc, !PT ;  /* 0x000000999a047212 */ /* 0x020fe200078efcff */
[----:B-1----:R-:W-:-:S06]  /*3b80*/  FMUL.FTZ R2, R71, c[0x0][0x320] ;  /* 0x0000c80047027a20 */ /* 0x002fcc0000410000 */
[----:B------:R1:W1:Y:S02]  /*3b90*/  MUFU.TANH R40, R2 ;  /* 0x0000000200287308 */ /* 0x0002640000002400 */
[----:B-1----:R-:W-:-:S06]  /*3ba0*/  FMUL.FTZ R2, R55, c[0x0][0x320] ;  /* 0x0000c80037027a20 */ /* 0x002fcc0000410000 */
[----:B------:R1:W1:Y:S02]  /*3bb0*/  MUFU.TANH R190, R2 ;  /* 0x0000000200be7308 */ /* 0x0002640000002400 */
[----:B-1----:R-:W-:-:S05]  /*3bc0*/  IADD3 R2, R156, 0x100, RZ ;  /* 0x000001009c027810 */ /* 0x002fca0007ffe0ff */
[----:B------:R1:W-:Y:S04]  /*3bd0*/  STL [R1+0x2c], R2 ;  /* 0x00002c0201007387 */ /* 0x0003e80000100800 */
[----:B------:R-:W-:Y:S06]  /*3be0*/  BAR.SYNC.DEFER_BLOCKING 0x0 ;  /* 0x0000000000007b1d */ /* 0x000fec0000010000 */
[----:B------:R-:W-:Y:S05]  /*3bf0*/  @P2 BRA `(.L_x_753) ;  /* 0x0000049000002947 */ /* 0x000fea0003800000 */
[----:B--234-:R-:W-:Y:S01]  /*3c00*/  ULEA UR4, UR11, UR9, 0x6 ;  /* 0x000000090b047291 */ /* 0x01cfe2000f8e303f */
[----:B------:R-:W-:-:S05]  /*3c10*/  IMAD.MOV.U32 R9, RZ, RZ, RZ ;  /* 0x000000ffff097224 */ /* 0x000fca00078e00ff */
[----:B------:R-:W-:-:S05]  /*3c20*/  IMAD.U32 R5, RZ, RZ, UR4 ;  /* 0x00000004ff057e24 */ /* 0x000fca000f8e00ff */
[----:B------:R-:W-:-:S05]  /*3c30*/  IADD3 R5, R5, -0x80, R158 ;  /* 0xffffff8005057810 */ /* 0x000fca0007ffe09e */
[----:B------:R-:W-:-:S04]  /*3c40*/  @P1 IMAD.HI.U32 R6, R5, c[0x0][0x2bc], RZ ;  /* 0x0000af0005061a27 */ /* 0x000fc800078e00ff */
[----:B-1----:R-:W-:Y:S01]  /*3c50*/  IMAD.MOV.U32 R2, RZ, RZ, R5 ;  /* 0x000000ffff027224 */ /* 0x002fe200078e0005 */
        /* <DEDUP_REMOVED lines=9> */
[----:B------:R-:W-:Y:S01]  /*3cf0*/  SEL R25, RZ, 0x10, P3 ;  /* 0x00000010ff197807 */ /* 0x000fe20001800000 */
[----:B------:R-:W-:Y:S01]  /*3d00*/  IMAD R10, R2, c[0x0][0x2b8], R5 ;  /* 0x0000ae00020a7a24 */ /* 0x000fe200078e0205 */
[----:B------:R-:W-:Y:S02]  /*3d10*/  IADD3 R22, -R26, 0x10, RZ ;  /* 0x000000101a167810 */ /* 0x000fe40007ffe1ff */
[----:B------:R-:W-:Y:S02]  /*3d20*/  IADD3 R11, -R25, 0x10, RZ ;  /* 0x00000010190b7810 */ /* 0x000fe40007ffe1ff */
[----:B------:R-:W-:Y:S01]  /*3d30*/  SHF.R.S32.HI R2, RZ, 0x1f, R10 ;  /* 0x0000001fff027819 */ /* 0x000fe2000001140a */
[----:B------:R-:W-:Y:S01]  /*3d40*/  STL [R1+0x30], R10 ;  /* 0x0000300a01007387 */ /* 0x000fe20000100800 */
[----:B------:R-:W-:-:S02]  /*3d50*/  LOP3.LUT R22, R22, 0xf, RZ, 0xc0, !PT ;  /* 0x0000000f16167812 */ /* 0x000fc400078ec0ff */
[----:B------:R-:W-:Y:S01]  /*3d60*/  LOP3.LUT R11, R11, 0xf, RZ, 0xc0, !PT ;  /* 0x0000000f0b0b7812 */ /* 0x000fe200078ec0ff */
[----:B------:R-:W-:-:S04]  /*3d70*/  IMAD R2, R2, c[0x0][0x1e0], RZ ;  /* 0x0000780002027a24 */ /* 0x000fc800078e02ff */
[C---:B------:R-:W-:Y:S02]  /*3d80*/  IMAD R2, R10.reuse, c[0x0][0x1e4], R2 ;  /* 0x000079000a027a24 */ /* 0x040fe400078e0202 */
[----:B-1----:R-:W-:-:S04]  /*3d90*/  IMAD.WIDE.U32 R6, R10, c[0x0][0x1e0], RZ ;  /* 0x000078000a067a25 */ /* 0x002fc800078e00ff */
[----:B------:R-:W-:Y:S01]  /*3da0*/  IMAD.IADD R7, R7, 0x1, R2 ;  /* 0x0000000107077824 */ /* 0x000fe200078e0202 */
[----:B--2---:R-:W-:-:S03]  /*3db0*/  SHF.R.S32.HI R2, RZ, 0x1f, R9 ;  /* 0x0000001fff027819 */ /* 0x004fc60000011409 */
[----:B------:R-:W-:Y:S01]  /*3dc0*/  IMAD.WIDE.U32 R6, R9, c[0x0][0x1f0], R6 ;  /* 0x00007c0009067a25 */ /* 0x000fe200078e0006 */
[----:B------:R-:W-:Y:S03]  /*3dd0*/  STL [R1+0x28], R9 ;  /* 0x0000280901007387 */ /* 0x000fe60000100800 */
[----:B------:R-:W-:-:S04]  /*3de0*/  IMAD R2, R2, c[0x0][0x1f0], RZ ;  /* 0x00007c0002027a24 */ /* 0x000fc800078e02ff */
[----:B------:R-:W-:Y:S01]  /*3df0*/  IMAD R5, R9, c[0x0][0x1f4], R2 ;  /* 0x00007d0009057a24 */ /* 0x000fe200078e0202 */
[----:B------:R-:W-:-:S04]  /*3e00*/  IADD3 R2, P2, R6, UR20, RZ ;  /* 0x0000001406027c10 */ /* 0x000fc8000ff5e0ff */
[----:B------:R-:W-:Y:S02]  /*3e10*/  IADD3.X R6, R7, UR18, R5, P2, !PT ;  /* 0x0000001207067c10 */ /* 0x000fe400097fe405 */
[----:B------:R-:W-:-:S04]  /*3e20*/  LEA R5, P2, R2, c[0x0][0x1c8], 0x1 ;  /* 0x0000720002057a11 */ /* 0x000fc800078408ff */
[----:B------:R-:W-:Y:S01]  /*3e30*/  LEA.HI.X R2, R2, c[0x0][0x1cc], R6, 0x1, P2 ;  /* 0x0000730002027a11 */ /* 0x000fe200010f0c06 */
[----:B------:R-:W1:Y:S01]  /*3e40*/  SHFL.IDX PT, R10, R5, 0x3, 0x181f ;  /* 0x00781f00050a7f89 */ /* 0x000e6200000e0000 */
[----:B------:R-:W-:-:S03]  /*3e50*/  SHF.L.U64.HI R6, R132, 0x1, R157 ;  /* 0x0000000184067819 */ /* 0x000fc6000001029d */
[----:B------:R-:W2:Y:S04]  /*3e60*/  SHFL.IDX PT, R7, R2, 0x3, 0x181f ;  /* 0x00781f0002077f89 */ /* 0x000ea800000e0000 */
[----:B------:R-:W3:Y:S04]  /*3e70*/  SHFL.IDX PT, R18, R5, RZ, 0x181f ;  /* 0x00181fff05127589 */ /* 0x000ee800000e0000 */
[----:B------:R-:W-:Y:S04]  /*3e80*/  SHFL.IDX PT, R14, R5, 0x1, 0x181f ;  /* 0x00381f00050e7f89 */ /* 0x000fe800000e0000 */
[----:B------:R-:W4:Y:S04]  /*3e90*/  SHFL.IDX PT, R8, R2, RZ, 0x181f ;  /* 0x00181fff02087589 */ /* 0x000f2800000e0000 */
[----:B------:R5:W5:Y:S04]  /*3ea0*/  SHFL.IDX PT, R9, R5, 0x2, 0x181f ;  /* 0x00581f0005097f89 */ /* 0x000b6800000e0000 */
[----:B------:R-:W5:Y:S01]  /*3eb0*/  SHFL.IDX PT, R13, R2, 0x1, 0x181f ;  /* 0x00381f00020d7f89 */ /* 0x000f6200000e0000 */
[----:B-1----:R-:W-:-:S03]  /*3ec0*/  IADD3 R22, P5, P2, R22, R10, R12 ;  /* 0x0000000a16167210 */ /* 0x002fc60007abe00c */
[----:B------:R1:W1:Y:S01]  /*3ed0*/  SHFL.IDX PT, R24, R2, 0x2, 0x181f ;  /* 0x00581f0002187f89 */ /* 0x00026200000e0000 */
[----:B--2---:R-:W-:Y:S02]  /*3ee0*/  IADD3.X R23, RZ, R7, R6, P5, P2 ;  /* 0x00000007ff177210 */ /* 0x004fe40002fe4406 */
[----:B---3--:R-:W-:-:S05]  /*3ef0*/  IADD3 R20, P6, R18, R12, RZ ;  /* 0x0000000c12147210 */ /* 0x008fca0007fde0ff */
[----:B----4-:R-:W-:Y:S01]  /*3f00*/  IMAD.X R21, R8, 0x1, R6, P6 ;  /* 0x0000000108157824 */ /* 0x010fe200030e0606 */
[----:B-----5:R-:W-:-:S04]  /*3f10*/  SHF.L.U64.HI R5, R134, 0x1, R15 ;  /* 0x0000000186057819 */ /* 0x020fc8000001020f */
[----:B------:R2:W-:Y:S01]  /*3f20*/  LDGSTS.E.BYPASS.LTC128B.128 [R156+0x4100], [R20.64], !P4 ;  /* 0x04100000149c7fae */ /* 0x0005e2000e101d4c */
[----:B-1----:R-:W-:-:S05]  /*3f30*/  IMAD.SHL.U32 R2, R134, 0x2, RZ ;  /* 0x0000000286027824 */ /* 0x002fca00078e00ff */
[----:B------:R-:W-:-:S04]  /*3f40*/  IADD3 R10, P5, P2, R11, R10, R2 ;  /* 0x0000000a0b0a7210 */ /* 0x000fc80007abe002 */
[--C-:B------:R-:W-:Y:S02]  /*3f50*/  IADD3.X R11, RZ, R7, R5.reuse, P5, P2 ;  /* 0x00000007ff0b7210 */ /* 0x100fe40002fe4405 */
[----:B------:R-:W-:Y:S02]  /*3f60*/  IADD3 R18, P5, R18, R2, RZ ;  /* 0x0000000212127210 */ /* 0x000fe40007fbe0ff */
[C---:B------:R-:W-:Y:S02]  /*3f70*/  IADD3 R16, P2, R14.reuse, R12, RZ ;  /* 0x0000000c0e107210 */ /* 0x040fe40007f5e0ff */
[----:B------:R-:W-:Y:S01]  /*3f80*/  IADD3 R14, P6, R14, R2, RZ ;  /* 0x000000020e0e7210 */ /* 0x000fe20007fde0ff */
[--C-:B------:R-:W-:Y:S01]  /*3f90*/  IMAD.X R19, R8, 0x1, R5.reuse, P5 ;  /* 0x0000000108137824 */ /* 0x100fe200028e0605 */
[----:B------:R-:W-:Y:S01]  /*3fa0*/  IADD3 R12, P5, R9, R12, RZ ;  /* 0x0000000c090c7210 */ /* 0x000fe20007fbe0ff */
[--C-:B------:R-:W-:Y:S01]  /*3fb0*/  IMAD.X R17, R13, 0x1, R6.reuse, P2 ;  /* 0x000000010d117824 */ /* 0x100fe200010e0606 */
        /* <DEDUP_REMOVED lines=13> */
.L_x_753:
[----:B-1234-:R-:W-:Y:S01]  /*4090*/  LOP3.LUT R2, R155, 0xffffffe0, RZ, 0xc0, !PT ;  /* 0xffffffe09b027812 */ /* 0x01efe200078ec0ff */
[----:B------:R-:W-:Y:S01]  /*40a0*/  IMAD.U32 R5, RZ, RZ, UR15 ;  /* 0x0000000fff057e24 */ /* 0x000fe2000f8e00ff */
[----:B------:R-:W-:Y:S01]  /*40b0*/  STL [R1+0x8c], R251 ;  /* 0x00008cfb01007387 */ /* 0x000fe20000100800 */
[----:B------:R-:W-:-:S02]  /*40c0*/  IMAD.SHL.U32 R233, R4, 0x2, RZ ;  /* 0x0000000204e97824 */ /* 0x000fc400078e00ff */
[----:B------:R-:W-:Y:S01]  /*40d0*/  IMAD.IADD R2, R159, 0x1, -R2 ;  /* 0x000000019f027824 */ /* 0x000fe200078e0a02 */
[----:B------:R-:W-:Y:S01]  /*40e0*/  STL [R1+0x88], R250 ;  /* 0x000088fa01007387 */ /* 0x000fe20000100800 */
[----:B------:R-:W-:Y:S01]  /*40f0*/  IMAD R234, R3, 0x2, R233 ;  /* 0x0000000203ea7824 */ /* 0x000fe200078e02e9 */
[C---:B------:R-:W-:Y:S02]  /*4100*/  LEA R236, R0.reuse, R233, 0x1 ;  /* 0x000000e900ec7211 */ /* 0x040fe400078e08ff */
[----:B------:R-:W-:Y:S01]  /*4110*/  SHF.R.S32.HI R8, RZ, 0x1f, R2 ;  /* 0x0000001fff087819 */ /* 0x000fe20000011402 */
[----:B------:R-:W-:Y:S01]  /*4120*/  STL [R1+0x84], R249 ;  /* 0x000084f901007387 */ /* 0x000fe20000100800 */
[----:B------:R-:W-:Y:S02]  /*4130*/  IMAD R235, R0, 0x2, R234 ;  /* 0x0000000200eb7824 */ /* 0x000fe400078e02ea */
[----:B------:R-:W-:Y:S01]  /*4140*/  LEA.HI R8, R8, R2, RZ, 0x2 ;  /* 0x0000000208087211 */ /* 0x000fe200078f10ff */
[----:B------:R-:W-:Y:S03]  /*4150*/  STL [R1+0x80], R248 ;  /* 0x000080f801007387 */ /* 0x000fe60000100800 */
[----:B------:R-:W-:Y:S01]  /*4160*/  LOP3.LUT R8, R8, 0x7ffffffc, RZ, 0xc0, !PT ;  /* 0x7ffffffc08087812 */ /* 0x000fe200078ec0ff */
[----:B------:R-:W-:Y:S03]  /*4170*/  STL [R1+0x7c], R247 ;  /* 0x00007cf701007387 */ /* 0x000fe60000100800 */
[----:B------:R-:W-:Y:S01]  /*4180*/  IADD3 R8, R2, -R8, RZ ;  /* 0x8000000802087210 */ /* 0x000fe20007ffe0ff */
[----:B------:R-:W-:Y:S04]  /*4190*/  STL [R1+0x78], R246 ;  /* 0x000078f601007387 */ /* 0x000fe80000100800 */
[----:B------:R-:W-:Y:S01]  /*41a0*/  IMAD R8, R8, -0x2, R5 ;  /* 0xfffffffe08087824 */ /* 0x000fe200078e0205 */
[----:B------:R-:W-:Y:S04]  /*41b0*/  STL [R1+0x74], R245 ;  /* 0x000074f501007387 */ /* 0x000fe80000100800 */
[C---:B------:R-:W-:Y:S01]  /*41c0*/  ISETP.GT.AND P2, PT, R8.reuse, RZ, PT ;  /* 0x000000ff0800720c */ /* 0x040fe20003f44270 */
[----:B------:R-:W-:Y:S01]  /*41d0*/  STL [R1+0x70], R244 ;  /* 0x000070f401007387 */ /* 0x000fe20000100800 */
[----:B------:R-:W-:-:S02]  /*41e0*/  ISETP.GT.AND P6, PT, R8, 0x1, PT ;  /* 0x000000010800780c */ /* 0x000fc40003fc4270 */
[----:B------:R-:W-:Y:S01]  /*41f0*/  ISETP.GT.AND P5, PT, R8, 0x8, PT ;  /* 0x000000080800780c */ /* 0x000fe20003fa4270 */
[----:B------:R-:W-:Y:S01]  /*4200*/  STL [R1+0x6c], R243 ;  /* 0x00006cf301007387 */ /* 0x000fe20000100800 */
[----:B------:R-:W-:Y:S02]  /*4210*/  FSEL R6, R148, -INF , P2 ;  /* 0xff80000094067808 */ /* 0x000fe40001000000 */
[----:B------:R-:W-:Y:S01]  /*4220*/  FSEL R7, R135, -INF , P6 ;  /* 0xff80000087077808 */ /* 0x000fe20003000000 */
[----:B------:R-:W-:Y:S01]  /*4230*/  STL [R1+0x68], R242 ;  /* 0x000068f201007387 */ /* 0x000fe20000100800 */
[----:B------:R-:W-:Y:S02]  /*4240*/  FSEL R11, R133, -INF , P2 ;  /* 0xff800000850b7808 */ /* 0x000fe40001000000 */
[----:B------:R-:W-:Y:S01]  /*4250*/  FSEL R120, R150, -INF , P2 ;  /* 0xff80000096787808 */ /* 0x000fe20001000000 */
[----:B------:R-:W-:Y:S01]  /*4260*/  STL [R1+0x64], R241 ;  /* 0x000064f101007387 */ /* 0x000fe20000100800 */
[----:B------:R-:W-:-:S02]  /*4270*/  FSEL R96, R152, -INF , P2 ;  /* 0xff80000098607808 */ /* 0x000fc40001000000 */
[----:B------:R-:W-:Y:S01]  /*4280*/  ISETP.GT.AND P2, PT, R8, 0x9, PT ;  /* 0x000000090800780c */ /* 0x000fe20003f44270 */
[----:B------:R-:W-:Y:S01]  /*4290*/  STL [R1+0x60], R240 ;  /* 0x000060f001007387 */ /* 0x000fe20000100800 */
[----:B------:R-:W-:Y:S02]  /*42a0*/  FSEL R9, R106, -INF , P5 ;  /* 0xff8000006a097808 */ /* 0x000fe40002800000 */
[----:B------:R-:W-:Y:S01]  /*42b0*/  FMNMX.FTZ R2, R6, R7, !PT ;  /* 0x0000000706027209 */ /* 0x000fe20007810000 */
        /* <DEDUP_REMOVED lines=15> */
[----:B------:R1:W-:Y:S01]  /*43b0*/  STL [R1+0x48], R132 ;  /* 0x0000488401007387 */ /* 0x0003e20000100800 */
[----:B------:R-:W-:Y:S02]  /*43c0*/  FSEL R17, R94, -INF , P6 ;  /* 0xff8000005e117808 */ /* 0x000fe40003000000 */
[----:B------:R-:W-:Y:S01]  /*43d0*/  FMNMX.FTZ R2, R10, R2, !PT ;  /* 0x000000020a027209 */ /* 0x000fe20007810000 */
[----:B------:R-:W-:Y:S01]  /*43e0*/  LDSM.16.MT88.4 R60, [R235+0x900] ;  /* 0x00090000eb3c783b */ /* 0x000fe20000004200 */
[----:B------:R-:W-:Y:S02]  /*43f0*/  FSEL R16, R102, -INF , P2 ;  /* 0xff80000066107808 */ /* 0x000fe40001000000 */
[----:B------:R-:W-:Y:S01]  /*4400*/  FSEL R123, R107, -INF , P2 ;  /* 0xff8000006b7b7808 */ /* 0x000fe20001000000 */
[----:B------:R-:W-:Y:S01]  /*4410*/  LDSM.16.MT88.4 R56, [R233+0x900] ;  /* 0x00090000e938783b */ /* 0x000fe20000004200 */
[----:B------:R-:W-:-:S02]  /*4420*/  FSEL R99, R113, -INF , P2 ;  /* 0xff80000071637808 */ /* 0x000fc40001000000 */
[----:B------:R-:W-:Y:S01]  /*4430*/  ISETP.GT.AND P2, PT, R8, 0x18, PT ;  /* 0x000000180800780c */ /* 0x000fe20003f44270 */
[----:B------:R-:W-:Y:S01]  /*4440*/  LDSM.16.MT88.4 R104, [R236+0x2100] ;  /* 0x00210000ec68783b */ /* 0x000fe20000004200 */
        /* <DEDUP_REMOVED lines=11> */
[----:B------:R-:W0:Y:S01]  /*4500*/  LDGDEPBAR ;  /* 0x00000000000079af */ /* 0x000e220000000000 */
[----:B------:R-:W-:Y:S02]  /*4510*/  FSEL R22, R89, -INF , P5 ;  /* 0xff80000059167808 */ /* 0x000fe40002800000 */
[----:B------:R-:W-:Y:S02]  /*4520*/  FSEL R125, R95, -INF , P5 ;  /* 0xff8000005f7d7808 */ /* 0x000fe40002800000 */
[----:B------:R-:W-:Y:S01]  /*4530*/  FSEL R113, R101, -INF , P5 ;  /* 0xff80000065717808 */ /* 0x000fe20002800000 */
[----:B------:R-:W-:Y:S01]  /*4540*/  LDSM.16.MT88.4 R92, [R233+0x2100] ;  /* 0x00210000e95c783b */ /* 0x000fe20000004200 */
[----:B------:R-:W-:-:S02]  /*4550*/  ISETP.GT.AND P5, PT, R8, 0x20, PT ;  /* 0x000000200800780c */ /* 0x000fc40003fa4270 */
[----:B------:R-:W-:Y:S01]  /*4560*/  FSEL R20, R85, -INF , P6 ;  /* 0xff80000055147808 */ /* 0x000fe20003000000 */
[----:B------:R-:W-:Y:S01]  /*4570*/  LDSM.16.MT88.4 R100, [R234+0x2100] ;  /* 0x00210000ea64783b */ /* 0x000fe20000004200 */
[----:B------:R-:W-:Y:S02]  /*4580*/  FMNMX.FTZ R2, R19, R2, !PT ;  /* 0x0000000213027209 */ /* 0x000fe40007810000 */
[----:B------:R-:W-:Y:S02]  /*4590*/  FSEL R23, R82, -INF , P2 ;  /* 0xff80000052177808 */ /* 0x000fe40001000000 */
[----:B------:R-:W-:Y:S02]  /*45a0*/  FSEL R126, R88, -INF , P2 ;  /* 0xff800000587e7808 */ /* 0x000fe40001000000 */
[----:B------:R-:W-:Y:S02]  /*45b0*/  FSEL R115, R91, -INF , P2 ;  /* 0xff8000005b737808 */ /* 0x000fe40001000000 */
[----:B------:R-:W-:-:S02]  /*45c0*/  ISETP.GT.AND P2, PT, R8, 0x21, PT ;  /* 0x000000210800780c */ /* 0x000fc40003f44270 */
[----:B------:R-:W-:Y:S02]  /*45d0*/  FSEL R180, R74, -INF , P5 ;  /* 0xff8000004ab47808 */ /* 0x000fe40002800000 */
        /* <DEDUP_REMOVED lines=16> */
[----:B------:R-:W-:Y:S01]  /*46e0*/  FSEL R168, R84, -INF , P2 ;  /* 0xff80000054a87808 */ /* 0x000fe20001000000 */
[----:B------:R-:W-:Y:S01]  /*46f0*/  LDSM.16.MT88.4 R72, [R236+0x900] ;  /* 0x00090000ec48783b */ /* 0x000fe20000004200 */
[----:B------:R-:W-:Y:S02]  /*4700*/  ISETP.GT.AND P2, PT, R8, 0x30, PT ;  /* 0x000000300800780c */ /* 0x000fe40003f44270 */
[----:B------:R-:W-:Y:S01]  /*4710*/  FSEL R173, R69, -INF , P5 ;  /* 0xff80000045ad7808 */ /* 0x000fe20002800000 */
[----:B------:R-:W-:Y:S01]  /*4720*/  LDSM.16.MT88.4 R84, [R236+0x100] ;  /* 0x00010000ec54783b */ /* 0x000fe20000004200 */
[----:B------:R-:W-:-:S02]  /*4730*/  FMNMX.FTZ R2, R174, R2, !PT ;  /* 0x00000002ae027209 */ /* 0x000fc40007810000 */
[----:B------:R-:W-:Y:S02]  /*4740*/  FSEL R181, R40, -INF , P5 ;  /* 0xff80000028b57808 */ /* 0x000fe40002800000 */
[----:B------:R-:W-:Y:S01]  /*4750*/  FSEL R136, R67, -INF , P5 ;  /* 0xff80000043887808 */ /* 0x000fe20002800000 */
[----:B------:R-:W-:Y:S01]  /*4760*/  LDSM.16.MT88.4 R40, [R233+0x100] ;  /* 0x00010000e928783b */ /* 0x000fe20000004200 */
[----:B------:R-:W-:Y:S02]  /*4770*/  FSEL R133, R65, -INF , P5 ;  /* 0xff80000041857808 */ /* 0x000fe40002800000 */
[----:B------:R-:W-:Y:S02]  /*4780*/  FSEL R205, R33, -INF , P2 ;  /* 0xff80000021cd7808 */ /* 0x000fe40001000000 */
[----:B------:R-:W-:Y:S02]  /*4790*/  ISETP.GT.AND P5, PT, R8, 0x31, PT ;  /* 0x000000310800780c */ /* 0x000fe40003fa4270 */
[----:B------:R-:W-:-:S02]  /*47a0*/  FMNMX.FTZ R2, R173, R2, !PT ;  /* 0x00000002ad027209 */ /* 0x000fc40007810000 */
[----:B------:R-:W-:Y:S02]  /*47b0*/  FSEL R182, R70, -INF , P6 ;  /* 0xff80000046b67808 */ /* 0x000fe40003000000 */
[----:B------:R-:W-:Y:S01]  /*47c0*/  FSEL R170, R66, -INF , P6 ;  /* 0xff80000042aa7808 */ /* 0x000fe20003000000 */
[----:B------:R-:W-:Y:S01]  /*47d0*/  LDSM.16.MT88.4 R68, [R233+0x2900] ;  /* 0x00290000e944783b */ /* 0x000fe20000004200 */
[----:B------:R-:W-:Y:S02]  /*47e0*/  FSEL R135, R44, -INF , P6 ;  /* 0xff8000002c877808 */ /* 0x000fe40003000000 */
[----:B------:R-:W-:Y:S01]  /*47f0*/  ISETP.GT.AND P6, PT, R8, 0x38, PT ;  /* 0x000000380800780c */ /* 0x000fe20003fc4270 */
[----:B------:R-:W-:Y:S01]  /*4800*/  LDSM.16.MT88.4 R64, [R234+0x2900] ;  /* 0x00290000ea40783b */ /* 0x000fe20000004200 */
[----:B-1----:R-:W-:Y:S02]  /*4810*/  FSEL R132, R32, -INF , P5 ;  /* 0xff80000020847808 */ /* 0x002fe40002800000 */
[----:B------:R-:W-:-:S02]  /*4820*/  FMNMX.FTZ R2, R205, R2, !PT ;  /* 0x00000002cd027209 */ /* 0x000fc40007810000 */
[----:B------:R-:W-:Y:S02]  /*4830*/  ISETP.GT.AND P5, PT, R8, 0x39, PT ;  /* 0x000000390800780c */ /* 0x000fe40003fa4270 */
[----:B------:R-:W-:Y:S02]  /*4840*/  FSEL R241, R28, -INF , P6 ;  /* 0xff8000001cf17808 */ /* 0x000fe40003000000 */
[----:B------:R-:W-:Y:S02]  /*4850*/  FMNMX.FTZ R2, R132, R2, !PT ;  /* 0x0000000284027209 */ /* 0x000fe40007810000 */
[----:B------:R-:W-:Y:S02]  /*4860*/  FSEL R237, R27, -INF , P5 ;  /* 0xff8000001bed7808 */ /* 0x000fe40002800000 */
[----:B------:R-:W-:Y:S02]  /*4870*/  FMNMX.FTZ R2, R241, R2, !PT ;  /* 0x00000002f1027209 */ /* 0x000fe40007810000 */
[----:B------:R-:W-:-:S02]  /*4880*/  FSEL R240, R31, -INF , P2 ;  /* 0xff8000001ff07808 */ /* 0x000fc40001000000 */
[----:B------:R-:W-:Y:S02]  /*4890*/  FMNMX.FTZ R2, R237, R2, !PT ;  /* 0x00000002ed027209 */ /* 0x000fe40007810000 */
[----:B------:R-:W-:Y:S02]  /*48a0*/  FSEL R229, R54, -INF , P2 ;  /* 0xff80000036e57808 */ /* 0x000fe40001000000 */
[----:B------:R-:W-:Y:S01]  /*48b0*/  FSEL R228, R52, -INF , P2 ;  /* 0xff80000034e47808 */ /* 0x000fe20001000000 */
[----:B------:R-:W1:Y:S01]  /*48c0*/  SHFL.BFLY PT, R5, R2, 0x2, 0x1f ;  /* 0x0c401f0002057f89 */ /* 0x000e6200000e0000 */
[----:B------:R-:W-:Y:S02]  /*48d0*/  FSEL R232, R30, -INF , P6 ;  /* 0xff8000001ee87808 */ /* 0x000fe40003000000 */
[----:B------:R-:W-:Y:S02]  /*48e0*/  FSEL R212, R29, -INF , P5 ;  /* 0xff8000001dd47808 */ /* 0x000fe40002800000 */
[----:B------:R-:W-:-:S02]  /*48f0*/  FMNMX.FTZ R0, R96, R97, !PT ;  /* 0x0000006160007209 */ /* 0x000fc40007810000 */
[----:B------:R-:W-:Y:S02]  /*4900*/  FSEL R191, R35, -INF , P6 ;  /* 0xff80000023bf7808 */ /* 0x000fe40003000000 */
[----:B------:R-:W-:Y:S02]  /*4910*/  FMNMX.FTZ R0, R98, R0, !PT ;  /* 0x0000000062007209 */ /* 0x000fe40007810000 */
[----:B------:R-:W-:Y:S02]  /*4920*/  FSEL R195, R34, -INF , P5 ;  /* 0xff80000022c37808 */ /* 0x000fe40002800000 */
[----:B------:R-:W-:Y:S02]  /*4930*/  FMNMX.FTZ R0, R99, R0, !PT ;  /* 0x0000000063007209 */ /* 0x000fe40007810000 */
[----:B------:R-:W-:Y:S02]  /*4940*/  FSEL R189, R189, -INF , P6 ;  /* 0xff800000bdbd7808 */ /* 0x000fe40003000000 */
[----:B------:R-:W-:-:S02]  /*4950*/  FMNMX.FTZ R0, R112, R0, !PT ;  /* 0x0000000070007209 */ /* 0x000fc40007810000 */
[----:B------:R-:W-:Y:S02]  /*4960*/  FSEL R188, R188, -INF , P5 ;  /* 0xff800000bcbc7808 */ /* 0x000fe40002800000 */
[----:B------:R-:W-:Y:S02]  /*4970*/  FMNMX.FTZ R0, R113, R0, !PT ;  /* 0x0000000071007209 */ /* 0x000fe40007810000 */
[----:B-1----:R-:W-:Y:S02]  /*4980*/  FMNMX.FTZ R2, R2, R5, !PT ;  /* 0x0000000502027209 */ /* 0x002fe40007810000 */
[----:B------:R-:W-:-:S03]  /*4990*/  FMNMX.FTZ R0, R115, R0, !PT ;  /* 0x0000000073007209 */ /* 0x000fc60007810000 */
[----:B------:R-:W1:Y:S01]  /*49a0*/  SHFL.BFLY PT, R137, R2, 0x1, 0x1f ;  /* 0x0c201f0002897f89 */ /* 0x000e6200000e0000 */
        /* <DEDUP_REMOVED lines=8> */
[C---:B------:R-:W-:Y:S01]  /*4a30*/  FSETP.NEU.FTZ.AND P2, PT, R137.reuse, -INF , PT ;  /* 0xff8000008900780b */ /* 0x040fe20003f5d000 */
[----:B------:R-:W-:Y:S01]  /*4a40*/  FMUL.FTZ R13, R137, c[0x0][0x2d0] ;  /* 0x0000b400890d7a20 */ /* 0x000fe20000410000 */
[----:B------:R-:W-:-:S04]  /*4a50*/  FMNMX.FTZ R2, R15, R2, !PT ;  /* 0x000000020f027209 */ /* 0x000fc80007810000 */
[----:B------:R-:W-:Y:S02]  /*4a60*/  FMNMX.FTZ R2, R16, R2, !PT ;  /* 0x0000000210027209 */ /* 0x000fe40007810000 */
[----:B------:R-:W-:Y:S02]  /*4a70*/  FSEL R13, R13, RZ, P2 ;  /* 0x000000ff0d0d7208 */ /* 0x000fe40001000000 */
[----:B------:R-:W-:Y:S02]  /*4a80*/  FMNMX.FTZ R2, R21, R2, !PT ;  /* 0x0000000215027209 */ /* 0x000fe40007810000 */
[----:B------:R-:W-:Y:S02]  /*4a90*/  ISETP.GT.AND P2, PT, R8, 0x31, PT ;  /* 0x000000310800780c */ /* 0x000fe40003f44270 */
[----:B------:R-:W-:Y:S02]  /*4aa0*/  FMNMX.FTZ R2, R22, R2, !PT ;  /* 0x0000000216027209 */ /* 0x000fe40007810000 */
[----:B------:R-:W-:-:S02]  /*4ab0*/  FSEL R239, R36, -INF , P2 ;  /* 0xff80000024ef7808 */ /* 0x000fc40001000000 */
        /* <DEDUP_REMOVED lines=11> */
[----:B-1----:R-:W-:-:S05]  /*4b70*/  FMNMX.FTZ R2, R2, R5, !PT ;  /* 0x0000000502027209 */ /* 0x002fca0007810000 */
[----:B------:R-:W1:Y:S02]  /*4b80*/  SHFL.BFLY PT, R5, R2, 0x1, 0x1f ;  /* 0x0c201f0002057f89 */ /* 0x000e6400000e0000 */
[----:B-1----:R-:W-:Y:S01]  /*4b90*/  FMNMX.FTZ R2, R5, R2, !PT ;  /* 0x0000000205027209 */ /* 0x002fe20007810000 */
[----:B------:R-:W-:-:S03]  /*4ba0*/  FFMA.FTZ R5, R6, c[0x0][0x2d0], -R13 ;  /* 0x0000b40006057a23 */ /* 0x000fc6000001080d */
[C---:B------:R-:W-:Y:S01]  /*4bb0*/  FSETP.NEU.FTZ.AND P2, PT, R2.reuse, -INF , PT ;  /* 0xff8000000200780b */ /* 0x040fe20003f5d000 */
[----:B------:R-:W-:Y:S01]  /*4bc0*/  FMUL.FTZ R12, R2, c[0x0][0x2d0] ;  /* 0x0000b400020c7a20 */ /* 0x000fe20000410000 */
[----:B------:R1:W-:Y:S04]  /*4bd0*/  MUFU.EX2 R134, R5 ;  /* 0x0000000500867308 */ /* 0x0003e80000000800 */
[----:B------:R-:W-:Y:S02]  /*4be0*/  FSEL R12, R12, RZ, P2 ;  /* 0x000000ff0c0c7208 */ /* 0x000fe40001000000 */
[----:B------:R-:W-:Y:S02]  /*4bf0*/  ISETP.GT.AND P2, PT, R8, 0x31, PT ;  /* 0x000000310800780c */ /* 0x000fe40003f44270 */
[----:B------:R-:W-:Y:S01]  /*4c00*/  FMNMX.FTZ R8, R120, R121, !PT ;  /* 0x0000007978087209 */ /* 0x000fe20007810000 */
[--C-:B------:R-:W-:Y:S01]  /*4c10*/  FFMA.FTZ R3, R15, c[0x0][0x2d0], -R12.reuse ;  /* 0x0000b4000f037a23 */ /* 0x100fe2000001080c */
[----:B------:R-:W-:Y:S01]  /*4c20*/  FSEL R194, R53, -INF , P2 ;  /* 0xff80000035c27808 */ /* 0x000fe20001000000 */
[----:B------:R-:W-:Y:S01]  /*4c30*/  FFMA.FTZ R4, R14, c[0x0][0x2d0], -R12 ;  /* 0x0000b4000e047a23 */ /* 0x000fe2000001080c */
[----:B------:R-:W-:Y:S01]  /*4c40*/  FMNMX.FTZ R8, R122, R8, !PT ;  /* 0x000000087a087209 */ /* 0x000fe20007810000 */
[----:B------:R2:W-:Y:S01]  /*4c50*/  MUFU.EX2 R246, R3 ;  /* 0x0000000300f67308 */ /* 0x0005e20000000800 */
[----:B------:R-:W-:Y:S01]  /*4c60*/  FMNMX.FTZ R0, R194, R0, !PT ;  /* 0x00000000c2007209 */ /* 0x000fe20007810000 */
[----:B------:R-:W-:Y:S01]  /*4c70*/  LDSM.16.MT88.4 R52, [R234+0x900] ;  /* 0x00090000ea34783b */ /* 0x000fe20000004200 */
[----:B-1----:R-:W-:Y:S01]  /*4c80*/  FFMA.FTZ R5, R7, c[0x0][0x2d0], -R13 ;  /* 0x0000b40007057a23 */ /* 0x002fe2000001080d */
[----:B------:R-:W-:-:S02]  /*4c90*/  FSEL R190, R190, -INF , P2 ;  /* 0xff800000bebe7808 */ /* 0x000fc40001000000 */
[----:B------:R-:W-:Y:S02]  /*4ca0*/  FMNMX.FTZ R0, R191, R0, !PT ;  /* 0x00000000bf007209 */ /* 0x000fe40007810000 */
[----:B------:R1:W3:Y:S02]  /*4cb0*/  MUFU.EX2 R214, R5 ;  /* 0x0000000500d67308 */ /* 0x0002e40000000800 */
[----:B------:R-:W-:Y:S01]  /*4cc0*/  FMNMX.FTZ R0, R195, R0, !PT ;  /* 0x00000000c3007209 */ /* 0x000fe20007810000 */
[----:B--2---:R-:W-:-:S05]  /*4cd0*/  FFMA.FTZ R3, R16, c[0x0][0x2d0], -R12 ;  /* 0x0000b40010037a23 */ /* 0x004fca000001080c */
[----:B------:R3:W-:Y:S01]  /*4ce0*/  MUFU.EX2 R230, R4 ;  /* 0x0000000400e67308 */ /* 0x0007e20000000800 */
[----:B-1----:R-:W-:-:S07]  /*4cf0*/  FFMA.FTZ R5, R9, c[0x0][0x2d0], -R13 ;  /* 0x0000b40009057a23 */ /* 0x002fce000001080d */
[----:B------:R1:W2:Y:S01]  /*4d00*/  MUFU.EX2 R213, R3 ;  /* 0x0000000300d57308 */ /* 0x0002a20000000800 */
[----:B------:R-:W4:Y:S07]  /*4d10*/  SHFL.BFLY PT, R9, R0, 0x2, 0x1f ;  /* 0x0c401f0000097f89 */ /* 0x000f2e00000e0000 */
[----:B------:R4:W-:Y:S01]  /*4d20*/  MUFU.EX2 R206, R5 ;  /* 0x0000000500ce7308 */ /* 0x0009e20000000800 */
[----:B---3--:R-:W-:Y:S01]  /*4d30*/  F2FP.PACK_AB R4, R214, R134 ;  /* 0x00000086d604723e */ /* 0x008fe200000000ff */
[----:B-1----:R-:W-:Y:S01]  /*4d40*/  FFMA.FTZ R3, R17, c[0x0][0x2d0], -R13 ;  /* 0x0000b40011037a23 */ /* 0x002fe2000001080d */
[----:B--2---:R-:W-:-:S05]  /*4d50*/  F2FP.PACK_AB R7, R213, R246 ;  /* 0x000000f6d507723e */ /* 0x004fca00000000ff */
[----:B------:R1:W-:Y:S01]  /*4d60*/  MUFU.EX2 R238, R3 ;  /* 0x0000000300ee7308 */ /* 0x0003e20000000800 */
[----:B----4-:R-:W-:Y:S01]  /*4d70*/  FFMA.FTZ R5, R10, c[0x0][0x2d0], -R13 ;  /* 0x0000b4000a057a23 */ /* 0x010fe2000001080d */
[----:B------:R-:W-:-:S06]  /*4d80*/  FMNMX.FTZ R0, R0, R9, !PT ;  /* 0x0000000900007209 */ /* 0x000fcc0007810000 */
[----:B------:R2:W3:Y:S01]  /*4d90*/  MUFU.EX2 R243, R5 ;  /* 0x0000000500f37308 */ /* 0x0004e20000000800 */
[----:B------:R-:W4:Y:S01]  /*4da0*/  SHFL.BFLY PT, R16, R0, 0x1, 0x1f ;  /* 0x0c201f0000107f89 */ /* 0x000f2200000e0000 */
[----:B-1----:R-:W-:-:S06]  /*4db0*/  FFMA.FTZ R3, R18, c[0x0][0x2d0], -R13 ;  /* 0x0000b40012037a23 */ /* 0x002fcc000001080d */
[----:B------:R1:W-:Y:S01]  /*4dc0*/  MUFU.EX2 R250, R3 ;  /* 0x0000000300fa7308 */ /* 0x0003e20000000800 */
[----:B--2---:R-:W-:Y:S01]  /*4dd0*/  FFMA.FTZ R5, R11, c[0x0][0x2d0], -R12 ;  /* 0x0000b4000b057a23 */ /* 0x004fe2000001080c */
[----:B---3--:R-:W-:-:S06]  /*4de0*/  F2FP.PACK_AB R6, R243, R206 ;  /* 0x000000cef306723e */ /* 0x008fcc00000000ff */
[----:B------:R-:W2:Y:S01]  /*4df0*/  MUFU.EX2 R242, R5 ;  /* 0x0000000500f27308 */ /* 0x000ea20000000800 */
[----:B----4-:R-:W-:Y:S02]  /*4e00*/  FMNMX.FTZ R139, R0, R16, !PT ;  /* 0x00000010008b7209 */ /* 0x010fe40007810000 */
[----:B-1----:R-:W-:Y:S01]  /*4e10*/  FMNMX.FTZ R3, R123, R8, !PT ;  /* 0x000000087b037209 */ /* 0x002fe20007810000 */
[----:B------:R-:W-:Y:S01]  /*4e20*/  FFMA.FTZ R8, R19, c[0x0][0x2d0], -R13 ;  /* 0x0000b40013087a23 */ /* 0x000fe2000001080d */
[----:B------:R-:W-:Y:S02]  /*4e30*/  FSETP.NEU.FTZ.AND P2, PT, R139, -INF , PT ;  /* 0xff8000008b00780b */ /* 0x000fe40003f5d000 */
[----:B------:R-:W-:Y:S01]  /*4e40*/  FMNMX.FTZ R3, R124, R3, !PT ;  /* 0x000000037c037209 */ /* 0x000fe20007810000 */
[----:B------:R1:W-:Y:S03]  /*4e50*/  MUFU.EX2 R207, R8 ;  /* 0x0000000800cf7308 */ /* 0x0003e60000000800 */
[----:B------:R-:W-:-:S02]  /*4e60*/  FMNMX.FTZ R3, R125, R3, !PT ;  /* 0x000000037d037209 */ /* 0x000fc40007810000 */
[----:B--2---:R-:W-:Y:S02]  /*4e70*/  F2FP.PACK_AB R5, R230, R242 ;  /* 0x000000f2e605723e */ /* 0x004fe400000000ff */
[----:B------:R-:W-:-:S04]  /*4e80*/  FMNMX.FTZ R3, R126, R3, !PT ;  /* 0x000000037e037209 */ /* 0x000fc80007810000 */
[----:B------:R-:W-:Y:S01]  /*4e90*/  FMNMX.FTZ R3, R127, R3, !PT ;  /* 0x000000037f037209 */ /* 0x000fe20007810000 */
[----:B------:R-:W-:Y:S03]  /*4ea0*/  HMMA.16816.F32 R152, R4, R92, RZ ;  /* 0x0000005c0498723c */ /* 0x000fe600000018ff */
[----:B------:R-:W-:Y:S01]  /*4eb0*/  FMNMX.FTZ R3, R172, R3, !PT ;  /* 0x00000003ac037209 */ /* 0x000fe20007810000 */
[----:B-1----:R-:W-:-:S04]  /*4ec0*/  FFMA.FTZ R8, R20, c[0x0][0x2d0], -R13 ;  /* 0x0000b40014087a23 */ /* 0x002fc8000001080d */
[----:B------:R1:W2:Y:S01]  /*4ed0*/  MUFU.EX2 R185, R8 ;  /* 0x0000000800b97308 */ /* 0x0002a20000000800 */
[C---:B------:R-:W-:Y:S08]  /*4ee0*/  HMMA.16816.F32 R160, R4.reuse, R88, RZ ;  /* 0x0000005804a0723c */ /* 0x040ff000000018ff */
[----:B------:R-:W-:Y:S01]  /*4ef0*/  HMMA.16816.F32 R148, R4, R100, RZ ;  /* 0x000000640494723c */ /* 0x000fe200000018ff */
[----:B-1----:R-:W-:Y:S01]  /*4f00*/  FFMA.FTZ R8, R21, c[0x0][0x2d0], -R12 ;  /* 0x0000b40015087a23 */ /* 0x002fe2000001080c */
[----:B--2---:R-:W-:-:S06]  /*4f10*/  F2FP.PACK_AB R10, R185, R207 ;  /* 0x000000cfb90a723e */ /* 0x004fcc00000000ff */
[C---:B------:R-:W-:Y:S01]  /*4f20*/  HMMA.16816.F32 R44, R4.reuse, R40, RZ ;  /* 0x00000028042c723c */ /* 0x040fe200000018ff */
[----:B------:R1:W-:Y:S07]  /*4f30*/  MUFU.EX2 R251, R8 ;  /* 0x0000000800fb7308 */ /* 0x0003ee0000000800 */
[C---:B------:R-:W-:Y:S08]  /*4f40*/  HMMA.16816.F32 R164, R4.reuse, R84, RZ ;  /* 0x0000005404a4723c */ /* 0x040ff000000018ff */
[----:B------:R-:W-:Y:S01]  /*4f50*/  HMMA.16816.F32 R144, R4, R104, RZ ;  /* 0x000000680490723c */ /* 0x000fe200000018ff */
[----:B-1----:R-:W-:Y:S01]  /*4f60*/  FMNMX.FTZ R8, R171, R3, !PT ;  /* 0x00000003ab087209 */ /* 0x002fe20007810000 */
[----:B------:R-:W-:-:S03]  /*4f70*/  FFMA.FTZ R3, R22, c[0x0][0x2d0], -R12 ;  /* 0x0000b40016037a23 */ /* 0x000fc6000001080c */
[----:B------:R-:W-:Y:S01]  /*4f80*/  FMNMX.FTZ R8, R170, R8, !PT ;  /* 0x00000008aa087209 */ /* 0x000fe20007810000 */
[----:B------:R1:W2:Y:S02]  /*4f90*/  MUFU.EX2 R249, R3 ;  /* 0x0000000300f97308 */ /* 0x0002a40000000800 */
[C---:B------:R-:W-:Y:S08]  /*4fa0*/  HMMA.16816.F32 R156, R4.reuse, R76, RZ ;  /* 0x0000004c049c723c */ /* 0x040ff000000018ff */
[----:B------:R-:W-:Y:S01]  /*4fb0*/  HMMA.16816.F32 R140, R4, R108, RZ ;  /* 0x0000006c048c723c */ /* 0x000fe200000018ff */
[----:B-1----:R-:W-:Y:S01]  /*4fc0*/  FMNMX.FTZ R3, R136, R8, !PT ;  /* 0x0000000888037209 */ /* 0x002fe20007810000 */
[----:B------:R-:W-:Y:S01]  /*4fd0*/  FFMA.FTZ R8, R23, c[0x0][0x2d0], -R12 ;  /* 0x0000b40017087a23 */ /* 0x000fe2000001080c */
[----:B--2---:R-:W-:-:S05]  /*4fe0*/  F2FP.PACK_AB R9, R249, R251 ;  /* 0x000000fbf909723e */ /* 0x004fca00000000ff */
[----:B------:R-:W-:Y:S01]  /*4ff0*/  HMMA.16816.F32 R128, R4, R42, RZ ;  /* 0x0000002a0480723c */ /* 0x000fe200000018ff */
[----:B------:R-:W-:Y:S01]  /*5000*/  FMNMX.FTZ R3, R229, R3, !PT ;  /* 0x00000003e5037209 */ /* 0x000fe20007810000 */
[----:B------:R1:W-:Y:S03]  /*5010*/  MUFU.EX2 R187, R8 ;  /* 0x0000000800bb7308 */ /* 0x0003e60000000800 */
[----:B------:R-:W-:-:S03]  /*5020*/  FMNMX.FTZ R3, R190, R3, !PT ;  /* 0x00000003be037209 */ /* 0x000fc60007810000 */
[----:B------:R-:W-:Y:S01]  /*5030*/  HMMA.16816.F32 R116, R4, R78, RZ ;  /* 0x0000004e0474723c */ /* 0x000fe200000018ff */
[----:B------:R-:W-:-:S04]  /*5040*/  FMNMX.FTZ R3, R189, R3, !PT ;  /* 0x00000003bd037209 */ /* 0x000fc80007810000 */
[----:B------:R-:W-:Y:S01]  /*5050*/  FMNMX.FTZ R14, R188, R3, !PT ;  /* 0x00000003bc0e7209 */ /* 0x000fe20007810000 */
[----:B------:R-:W-:Y:S02]  /*5060*/  FMUL.FTZ R3, R139, c[0x0][0x2d0] ;  /* 0x0000b4008b037a20 */ /* 0x000fe40000410000 */
[C---:B------:R-:W-:Y:S01]  /*5070*/  HMMA.16816.F32 R80, R4.reuse, R86, RZ ;  /* 0x000000560450723c */ /* 0x040fe200000018ff */
[----:B-1----:R-:W-:Y:S01]  /*5080*/  FFMA.FTZ R8, R24, c[0x0][0x2d0], -R12 ;  /* 0x0000b40018087a23 */ /* 0x002fe2000001080c */
[----:B------:R-:W1:Y:S01]  /*5090*/  SHFL.BFLY PT, R15, R14, 0x2, 0x1f ;  /* 0x0c401f000e0f7f89 */ /* 0x000e6200000e0000 */
[----:B------:R-:W-:Y:S02]  /*50a0*/  FSEL R3, R3, RZ, P2 ;  /* 0x000000ff03037208 */ /* 0x000fe40001000000 */
[----:B------:R2:W3:Y:S03]  /*50b0*/  MUFU.EX2 R247, R8 ;  /* 0x0000000800f77308 */ /* 0x0004e60000000800 */
[C---:B------:R-:W-:Y:S08]  /*50c0*/  HMMA.16816.F32 R36, R4.reuse, R90, RZ ;  /* 0x0000005a0424723c */ /* 0x040ff000000018ff */
[----:B------:R-:W-:Y:S01]  /*50d0*/  HMMA.16816.F32 R32, R4, R94, RZ ;  /* 0x0000005e0420723c */ /* 0x000fe200000018ff */
[----:B--2---:R-:W-:-:S02]  /*50e0*/  F2FP.PACK_AB R8, R250, R238 ;  /* 0x000000eefa08723e */ /* 0x004fc400000000ff */
[----:B---3--:R-:W-:-:S05]  /*50f0*/  F2FP.PACK_AB R11, R247, R187 ;  /* 0x000000bbf70b723e */ /* 0x008fca00000000ff */
[----:B------:R-:W-:Y:S01]  /*5100*/  HMMA.16816.F32 R28, R4, R102, RZ ;  /* 0x00000066041c723c */ /* 0x000fe200000018ff */
[----:B-1----:R-:W-:-:S07]  /*5110*/  FMNMX.FTZ R0, R14, R15, !PT ;  /* 0x0000000f0e007209 */ /* 0x002fce0007810000 */
[C---:B------:R-:W-:Y:S07]  /*5120*/  HMMA.16816.F32 R16, R8.reuse, R68, R152 ;  /* 0x000000440810723c */ /* 0x040fee0000001898 */
[----:B------:R-:W-:Y:S01]  /*5130*/  IMAD.MOV.U32 R155, RZ, RZ, R214 ;  /* 0x000000ffff9b7224 */ /* 0x000fe200078e00d6 */
[C---:B------:R-:W-:Y:S08]  /*5140*/  HMMA.16816.F32 R176, R8.reuse, R60, R160 ;  /* 0x0000003c08b0723c */ /* 0x040ff000000018a0 */
[----:B------:R-:W-:Y:S01]  /*5150*/  HMMA.16816.F32 R208, R8, R56, R44 ;  /* 0x0000003808d0723c */ /* 0x000fe2000000182c */
[----:B------:R-:W-:Y:S07]  /*5160*/  LDSM.16.MT88.4 R44, [R235+0x2900] ;  /* 0x00290000eb2c783b */ /* 0x000fee0000004200 */
[----:B------:R-:W-:Y:S01]  /*5170*/  MOV R204, R17 ;  /* 0x0000001100cc7202 */ /* 0x000fe20000000f00 */
[----:B------:R-:W-:Y:S01]  /*5180*/  IMAD.MOV.U32 R154, RZ, RZ, R19 ;  /* 0x000000ffff9a7224 */ /* 0x000fe200078e0013 */
[----:B------:R-:W-:Y:S01]  /*5190*/  MOV R152, R16 ;  /* 0x0000001000987202 */ /* 0x000fe20000000f00 */
[----:B------:R-:W-:Y:S01]  /*51a0*/  IMAD.MOV.U32 R153, RZ, RZ, R18 ;  /* 0x000000ffff997224 */ /* 0x000fe200078e0012 */
[----:B------:R-:W-:Y:S08]  /*51b0*/  HMMA.16816.F32 R24, R4, R106, RZ ;  /* 0x0000006a0418723c */ /* 0x000ff000000018ff */
[----:B------:R-:W-:Y:S08]  /*51c0*/  HMMA.16816.F32 R16, R8, R64, R148 ;  /* 0x000000400810723c */ /* 0x000ff00000001894 */
[----:B------:R-:W-:Y:S01]  /*51d0*/  HMMA.16816.F32 R20, R4, R110, RZ ;  /* 0x0000006e0414723c */ /* 0x000fe200000018ff */
[----:B------:R-:W1:Y:S06]  /*51e0*/  SHFL.BFLY PT, R5, R0, 0x1, 0x1f ;  /* 0x0c201f0000057f89 */ /* 0x000e6c00000e0000 */
[----:B------:R-:W-:Y:S01]  /*51f0*/  FFMA.FTZ R4, R96, c[0x0][0x2d0], -R3 ;  /* 0x0000b40060047a23 */ /* 0x000fe20000010803 */
[C---:B------:R-:W-:Y:S03]  /*5200*/  HMMA.16816.F32 R224, R8.reuse, R72, R164 ;  /* 0x0000004808e0723c */ /* 0x040fe600000018a4 */
[----:B------:R2:W-:Y:S04]  /*5210*/  MUFU.EX2 R193, R4 ;  /* 0x0000000400c17308 */ /* 0x0005e80000000800 */
[----:B------:R-:W-:Y:S01]  /*5220*/  IMAD.MOV.U32 R167, RZ, RZ, R176 ;  /* 0x000000ffffa77224 */ /* 0x000fe200078e00b0 */
[----:B------:R-:W-:Y:S01]  /*5230*/  MOV R166, R177 ;  /* 0x000000b100a67202 */ /* 0x000fe20000000f00 */
[----:B------:R-:W-:Y:S01]  /*5240*/  IMAD.MOV.U32 R165, RZ, RZ, R178 ;  /* 0x000000ffffa57224 */ /* 0x000fe200078e00b2 */
[----:B------:R-:W-:Y:S01]  /*5250*/  MOV R177, R19 ;  /* 0x0000001300b17202 */ /* 0x000fe20000000f00 */
[----:B------:R-:W-:Y:S01]  /*5260*/  IMAD.MOV.U32 R164, RZ, RZ, R179 ;  /* 0x000000ffffa47224 */ /* 0x000fe200078e00b3 */
[----:B------:R-:W-:Y:S01]  /*5270*/  HMMA.16816.F32 R220, R8, R52, R156 ;  /* 0x0000003408dc723c */ /* 0x000fe2000000189c */
[----:B------:R-:W-:-:S02]  /*5280*/  IMAD.MOV.U32 R179, RZ, RZ, R17 ;  /* 0x000000ffffb37224 */ /* 0x000fc400078e0011 */
[----:B------:R-:W-:Y:S02]  /*5290*/  IMAD.MOV.U32 R178, RZ, RZ, R18 ;  /* 0x000000ffffb27224 */ /* 0x000fe400078e0012 */
[----:B------:R-:W-:Y:S01]  /*52a0*/  IMAD.MOV.U32 R176, RZ, RZ, R16 ;  /* 0x000000ffffb07224 */ /* 0x000fe200078e0010 */
[----:B-1----:R-:W-:Y:S01]  /*52b0*/  FMNMX.FTZ R138, R0, R5, !PT ;  /* 0x00000005008a7209 */ /* 0x002fe20007810000 */
[--C-:B--2---:R-:W-:Y:S01]  /*52c0*/  FFMA.FTZ R4, R97, c[0x0][0x2d0], -R3.reuse ;  /* 0x0000b40061047a23 */ /* 0x104fe20000010803 */
[C---:B------:R-:W-:Y:S01]  /*52d0*/  HMMA.16816.F32 R16, R8.reuse, R48, R144 ;  /* 0x000000300810723c */ /* 0x040fe20000001890 */
[--C-:B------:R-:W-:Y:S01]  /*52e0*/  FFMA.FTZ R0, R113, c[0x0][0x2d0], -R3.reuse ;  /* 0x0000b40071007a23 */ /* 0x100fe20000010803 */
[----:B------:R-:W-:Y:S01]  /*52f0*/  FSETP.NEU.FTZ.AND P2, PT, R138, -INF , PT ;  /* 0xff8000008a00780b */ /* 0x000fe20003f5d000 */
[----:B------:R1:W-:Y:S05]  /*5300*/  MUFU.EX2 R192, R4 ;  /* 0x0000000400c07308 */ /* 0x0003ea0000000800 */
[C---:B------:R-:W-:Y:S03]  /*5310*/  HMMA.16816.F32 R128, R8.reuse, R58, R128 ;  /* 0x0000003a0880723c */ /* 0x040fe60000001880 */
[----:B------:R2:W-:Y:S05]  /*5320*/  MUFU.EX2 R147, R0 ;  /* 0x0000000000937308 */ /* 0x0005ea0000000800 */
[----:B------:R-:W-:Y:S01]  /*5330*/  HMMA.16816.F32 R156, R8, R54, R116 ;  /* 0x00000036089c723c */ /* 0x000fe20000001874 */
[----:B-1----:R-:W-:-:S04]  /*5340*/  FFMA.FTZ R4, R98, c[0x0][0x2d0], -R3 ;  /* 0x0000b40062047a23 */ /* 0x002fc80000010803 */
[----:B------:R1:W-:Y:S03]  /*5350*/  MUFU.EX2 R245, R4 ;  /* 0x0000000400f57308 */ /* 0x0003e60000000800 */
[----:B------:R-:W-:Y:S01]  /*5360*/  IMAD.MOV.U32 R146, RZ, RZ, R17 ;  /* 0x000000ffff927224 */ /* 0x000fe200078e0011 */
[----:B------:R-:W-:Y:S01]  /*5370*/  MOV R145, R19 ;  /* 0x0000001300917202 */ /* 0x000fe20000000f00 */
[----:B------:R-:W-:Y:S01]  /*5380*/  IMAD.MOV.U32 R144, RZ, RZ, R18 ;  /* 0x000000ffff907224 */ /* 0x000fe200078e0012 */
[----:B------:R-:W-:Y:S01]  /*5390*/  HMMA.16816.F32 R196, R8, R74, R80 ;  /* 0x0000004a08c4723c */ /* 0x000fe20000001850 */
[----:B--2---:R-:W-:-:S05]  /*53a0*/  FMUL.FTZ R0, R138, c[0x0][0x2d0] ;  /* 0x0000b4008a007a20 */ /* 0x004fca0000410000 */
[----:B------:R-:W-:Y:S02]  /*53b0*/  FSEL R0, R0, RZ, P2 ;  /* 0x000000ff00007208 */ /* 0x000fe40001000000 */
[----:B------:R-:W-:Y:S01]  /*53c0*/  HMMA.16816.F32 R200, R8, R62, R36 ;  /* 0x0000003e08c8723c */ /* 0x000fe20000001824 */
[----:B-1----:R-:W-:-:S04]  /*53d0*/  FFMA.FTZ R4, R99, c[0x0][0x2d0], -R3 ;  /* 0x0000b40063047a23 */ /* 0x002fc80000010803 */
[----:B------:R1:W-:Y:S03]  /*53e0*/  MUFU.EX2 R244, R4 ;  /* 0x0000000400f47308 */ /* 0x0003e60000000800 */
[C---:B------:R-:W-:Y:S01]  /*53f0*/  HMMA.16816.F32 R216, R8.reuse, R66, R28 ;  /* 0x0000004208d8723c */ /* 0x040fe2000000181c */
[--C-:B-1----:R-:W-:Y:S02]  /*5400*/  FFMA.FTZ R4, R112, c[0x0][0x2d0], -R3.reuse ;  /* 0x0000b40070047a23 */ /* 0x102fe40000010803 */
[----:B------:R-:W-:Y:S02]  /*5410*/  IMAD.MOV.U32 R112, RZ, RZ, R16 ;  /* 0x000000ffff707224 */ /* 0x000fe400078e0010 */
[----:B------:R1:W-:Y:S03]  /*5420*/  MUFU.EX2 R15, R4 ;  /* 0x00000004000f7308 */ /* 0x0003e60000000800 */
[----:B------:R-:W-:Y:S01]  /*5430*/  HMMA.16816.F32 R16, R8, R44, R140 ;  /* 0x0000002c0810723c */ /* 0x000fe2000000188c */
[----:B-1----:R-:W-:Y:S01]  /*5440*/  FFMA.FTZ R4, R115, c[0x0][0x2d0], -R3 ;  /* 0x0000b40073047a23 */ /* 0x002fe20000010803 */
[----:B------:R-:W-:-:S03]  /*5450*/  MOV R115, R213 ;  /* 0x000000d500737202 */ /* 0x000fc60000000f00 */
[----:B------:R1:W-:Y:S11]  /*5460*/  MUFU.EX2 R248, R4 ;  /* 0x0000000400f87308 */ /* 0x0003f60000000800 */
[----:B------:R-:W-:Y:S08]  /*5470*/  @!UPT UIADD3 URZ, URZ, URZ, URZ ;  /* 0x0000003f3f3ff290 */ /* 0x000ff0000fffe03f */
[----:B------:R-:W-:Y:S01]  /*5480*/  MOV R141, R18 ;  /* 0x00000012008d7202 */ /* 0x000fe20000000f00 */
[----:B------:R-:W-:Y:S01]  /*5490*/  IMAD.MOV.U32 R140, RZ, RZ, R19 ;  /* 0x000000ffff8c7224 */ /* 0x000fe200078e0013 */
[----:B------:R-:W-:Y:S01]  /*54a0*/  MOV R98, R16 ;  /* 0x0000001000627202 */ /* 0x000fe20000000f00 */
[----:B------:R-:W-:Y:S02]  /*54b0*/  IMAD.MOV.U32 R113, RZ, RZ, R17 ;  /* 0x000000ffff717224 */ /* 0x000fe400078e0011 */
[C---:B------:R-:W-:Y:S01]  /*54c0*/  HMMA.16816.F32 R16, R8.reuse, R70, R32 ;  /* 0x000000460810723c */ /* 0x040fe20000001820 */
[----:B-1----:R-:W-:Y:S02]  /*54d0*/  FFMA.FTZ R4, R114, c[0x0][0x2d0], -R3 ;  /* 0x0000b40072047a23 */ /* 0x002fe40000010803 */
[----:B------:R-:W-:Y:S02]  /*54e0*/  IMAD.MOV.U32 R114, RZ, RZ, R212 ;  /* 0x000000ffff727224 */ /* 0x000fe400078e00d4 */
[----:B------:R1:W2:Y:S03]  /*54f0*/  MUFU.EX2 R186, R4 ;  /* 0x0000000400ba7308 */ /* 0x0002a60000000800 */
[----:B------:R-:W-:Y:S11]  /*5500*/  HMMA.16816.F32 R212, R8, R46, R20 ;  /* 0x0000002e08d4723c */ /* 0x000ff60000001814 */
[----:B------:R-:W-:Y:S05]  /*5510*/  @!UPT UIADD3 URZ, URZ, URZ, URZ ;  /* 0x0000003f3f3ff290 */ /* 0x000fea000fffe03f */
[----:B------:R-:W-:Y:S01]  /*5520*/  IMAD.MOV.U32 R83, RZ, RZ, R17 ;  /* 0x000000ffff537224 */ /* 0x000fe200078e0011 */
[----:B------:R-:W-:Y:S01]  /*5530*/  MOV R81, R19 ;  /* 0x0000001300517202 */ /* 0x000fe20000000f00 */
[----:B-1----:R-:W-:Y:S01]  /*5540*/  FFMA.FTZ R4, R120, c[0x0][0x2d0], -R0 ;  /* 0x0000b40078047a23 */ /* 0x002fe20000010800 */
[----:B--2---:R-:W-:Y:S01]  /*5550*/  F2FP.PACK_AB R6, R186, R248 ;  /* 0x000000f8ba06723e */ /* 0x004fe200000000ff */
[----:B------:R-:W-:Y:S02]  /*5560*/  IMAD.MOV.U32 R82, RZ, RZ, R18 ;  /* 0x000000ffff527224 */ /* 0x000fe400078e0012 */
[----:B------:R1:W-:Y:S01]  /*5570*/  MUFU.EX2 R97, R4 ;  /* 0x0000000400617308 */ /* 0x0003e20000000800 */
[----:B------:R-:W-:Y:S02]  /*5580*/  IMAD.MOV.U32 R80, RZ, RZ, R16 ;  /* 0x000000ffff507224 */ /* 0x000fe400078e0010 */
[----:B-1----:R-:W-:-:S05]  /*5590*/  FFMA.FTZ R4, R121, c[0x0][0x2d0], -R0 ;  /* 0x0000b40079047a23 */ /* 0x002fca0000010800 */
[----:B------:R1:W2:Y:S02]  /*55a0*/  MUFU.EX2 R96, R4 ;  /* 0x0000000400607308 */ /* 0x0002a40000000800 */
[----:B-1----:R-:W-:-:S06]  /*55b0*/  FFMA.FTZ R4, R122, c[0x0][0x2d0], -R0 ;  /* 0x0000b4007a047a23 */ /* 0x002fcc0000010800 */
[----:B------:R1:W-:Y:S02]  /*55c0*/  MUFU.EX2 R99, R4 ;  /* 0x0000000400637308 */ /* 0x0003e40000000800 */
[----:B-1----:R-:W-:Y:S02]  /*55d0*/  FFMA.FTZ R4, R123, c[0x0][0x2d0], -R0 ;  /* 0x0000b4007b047a23 */ /* 0x002fe40000010800 */
[----:B------:R-:W-:Y:S04]  /*55e0*/  HMMA.16816.F32 R120, R8, R50, R24 ;  /* 0x000000320878723c */ /* 0x000fe80000001818 */
[----:B------:R1:W3:Y:S03]  /*55f0*/  MUFU.EX2 R14, R4 ;  /* 0x00000004000e7308 */ /* 0x0002e60000000800 */
[----:B------:R-:W-:-:S02]  /*5600*/  F2FP.PACK_AB R8, R192, R193 ;  /* 0x000000c1c008723e */ /* 0x000fc400000000ff */
[----:B------:R-:W-:Y:S02]  /*5610*/  F2FP.PACK_AB R10, R244, R245 ;  /* 0x000000f5f40a723e */ /* 0x000fe400000000ff */
[----:B--2---:R-:W-:Y:S01]  /*5620*/  F2FP.PACK_AB R9, R96, R97 ;  /* 0x000000616009723e */ /* 0x004fe200000000ff */
[----:B-1----:R-:W-:Y:S01]  /*5630*/  FFMA.FTZ R4, R124, c[0x0][0x2d0], -R0 ;  /* 0x0000b4007c047a23 */ /* 0x002fe20000010800 */
[----:B---3--:R-:W-:-:S03]  /*5640*/  F2FP.PACK_AB R11, R14, R99 ;  /* 0x000000630e0b723e */ /* 0x008fc600000000ff */
[----:B------:R1:W-:Y:S04]  /*5650*/  MUFU.EX2 R252, R4 ;  /* 0x0000000400fc7308 */ /* 0x0003e80000000800 */
[C---:B------:R-:W-:Y:S08]  /*5660*/  HMMA.16816.F32 R20, R8.reuse, R40, RZ ;  /* 0x000000280814723c */ /* 0x040ff000000018ff */
[----:B------:R-:W-:Y:S01]  /*5670*/  HMMA.16816.F32 R16, R8, R76, RZ ;  /* 0x0000004c0810723c */ /* 0x000fe200000018ff */
[----:B-1----:R-:W-:-:S06]  /*5680*/  FFMA.FTZ R4, R125, c[0x0][0x2d0], -R0 ;  /* 0x0000b4007d047a23 */ /* 0x002fcc0000010800 */
[----:B------:R-:W-:Y:S01]  /*5690*/  IMAD.MOV.U32 R77, RZ, RZ, R83 ;  /* 0x000000ffff4d7224 */ /* 0x000fe200078e0053 */
[----:B------:R1:W2:Y:S01]  /*56a0*/  MUFU.EX2 R142, R4 ;  /* 0x00000004008e7308 */ /* 0x0002a20000000800 */
[----:B------:R-:W-:Y:S01]  /*56b0*/  HMMA.16816.F32 R36, R8, R84, RZ ;  /* 0x000000540824723c */ /* 0x000fe200000018ff */
[----:B------:R-:W-:-:S06]  /*56c0*/  IMAD.MOV.U32 R76, RZ, RZ, R80 ;  /* 0x000000ffff4c7224 */ /* 0x000fcc00078e0050 */
[----:B------:R-:W-:Y:S01]  /*56d0*/  MOV R85, R147 ;  /* 0x0000009300557202 */ /* 0x000fe20000000f00 */
[----:B------:R-:W-:Y:S01]  /*56e0*/  HMMA.16816.F32 R32, R8, R88, RZ ;  /* 0x000000580820723c */ /* 0x000fe200000018ff */
[----:B------:R-:W-:Y:S02]  /*56f0*/  IMAD.MOV.U32 R84, RZ, RZ, R82 ;  /* 0x000000ffff547224 */ /* 0x000fe400078e0052 */
[----:B-1----:R-:W-:Y:S01]  /*5700*/  FFMA.FTZ R4, R126, c[0x0][0x2d0], -R0 ;  /* 0x0000b4007e047a23 */ /* 0x002fe20000010800 */
[----:B--2---:R-:W-:-:S04]  /*5710*/  F2FP.PACK_AB R5, R142, R252 ;  /* 0x000000fc8e05723e */ /* 0x004fc800000000ff */
[C---:B------:R-:W-:Y:S01]  /*5720*/  HMMA.16816.F32 R28, R8.reuse, R92, RZ ;  /* 0x0000005c081c723c */ /* 0x040fe200000018ff */
[----:B------:R-:W-:Y:S01]  /*5730*/  MOV R88, R98 ;  /* 0x0000006200587202 */ /* 0x000fe20000000f00 */
[----:B------:R1:W-:Y:S01]  /*5740*/  MUFU.EX2 R231, R4 ;  /* 0x0000000400e77308 */ /* 0x0003e20000000800 */
[----:B------:R-:W-:Y:S02]  /*5750*/  IMAD.MOV.U32 R98, RZ, RZ, R206 ;  /* 0x000000ffff627224 */ /* 0x000fe400078e00ce */
[----:B------:R-:W-:Y:S02]  /*5760*/  IMAD.MOV.U32 R89, RZ, RZ, R205 ;  /* 0x000000ffff597224 */ /* 0x000fe400078e00cd */
[----:B------:R-:W-:Y:S01]  /*5770*/  IMAD.MOV.U32 R92, RZ, RZ, R140 ;  /* 0x000000ffff5c7224 */ /* 0x000fe200078e008c */
[----:B------:R-:W-:Y:S01]  /*5780*/  HMMA.16816.F32 R24, R8, R100, RZ ;  /* 0x000000640818723c */ /* 0x000fe200000018ff */
[----:B------:R-:W-:Y:S01]  /*5790*/  IMAD.MOV.U32 R93, RZ, RZ, R113 ;  /* 0x000000ffff5d7224 */ /* 0x000fe200078e0071 */
[----:B------:R-:W-:-:S05]  /*57a0*/  MOV R140, R112 ;  /* 0x00000070008c7202 */ /* 0x000fca0000000f00 */
[----:B------:R-:W-:Y:S01]  /*57b0*/  IMAD.MOV.U32 R100, RZ, RZ, R141 ;  /* 0x000000ffff647224 */ /* 0x000fe200078e008d */
[----:B------:R-:W-:Y:S01]  /*57c0*/  MOV R101, R155 ;  /* 0x0000009b00657202 */ /* 0x000fe20000000f00 */
[----:B------:R-:W-:Y:S01]  /*57d0*/  IMAD.MOV.U32 R155, RZ, RZ, R207 ;  /* 0x000000ffff9b7224 */ /* 0x000fe200078e00cf */
[----:B------:R-:W-:Y:S01]  /*57e0*/  HMMA.16816.F32 R40, R8, R42, RZ ;  /* 0x0000002a0828723c */ /* 0x000fe200000018ff */
[----:B-1----:R-:W-:Y:S02]  /*57f0*/  FFMA.FTZ R4, R127, c[0x0][0x2d0], -R0 ;  /* 0x0000b4007f047a23 */ /* 0x002fe40000010800 */
[----:B------:R-:W-:Y:S02]  /*5800*/  IMAD.MOV.U32 R141, RZ, RZ, R179 ;  /* 0x000000ffff8d7224 */ /* 0x000fe400078e00b3 */
[----:B------:R1:W2:Y:S02]  /*5810*/  MUFU.EX2 R143, R4 ;  /* 0x00000004008f7308 */ /* 0x0002a40000000800 */
[----:B-1----:R-:W-:Y:S01]  /*5820*/  F2FP.PACK_AB R4, R147, R15 ;  /* 0x0000000f9304723e */ /* 0x002fe200000000ff */
[----:B------:R-:W-:Y:S01]  /*5830*/  IMAD.MOV.U32 R147, RZ, RZ, R204 ;  /* 0x000000ffff937224 */ /* 0x000fe200078e00cc */
[----:B--2---:R-:W-:-:S07]  /*5840*/  F2FP.PACK_AB R7, R143, R231 ;  /* 0x000000e78f07723e */ /* 0x004fce00000000ff */
[C---:B------:R-:W-:Y:S07]  /*5850*/  HMMA.16816.F32 R148, R4.reuse, R56, R20 ;  /* 0x000000380494723c */ /* 0x040fee0000001814 */
[----:B------:R-:W-:Y:S01]  /*5860*/  MOV R56, R145 ;  /* 0x0000009100387202 */ /* 0x000fe20000000f00 */
[----:B------:R-:W-:Y:S01]  /*5870*/  HMMA.16816.F32 R160, R4, R52, R16 ;  /* 0x0000003404a0723c */ /* 0x000fe20000001810 */
[----:B------:R-:W-:Y:S01]  /*5880*/  IMAD.MOV.U32 R57, RZ, RZ, R144 ;  /* 0x000000ffff397224 */ /* 0x000fe200078e0090 */
[----:B------:R-:W-:Y:S01]  /*5890*/  MOV R145, R177 ;  /* 0x000000b100917202 */ /* 0x000fe20000000f00 */
[----:B------:R-:W-:-:S04]  /*58a0*/  IMAD.MOV.U32 R144, RZ, RZ, R178 ;  /* 0x000000ffff907224 */ /* 0x000fc800078e00b2 */
[----:B------:R-:W-:Y:S01]  /*58b0*/  IMAD.MOV.U32 R53, RZ, RZ, R146 ;  /* 0x000000ffff357224 */ /* 0x000fe200078e0092 */
[----:B------:R-:W-:Y:S01]  /*58c0*/  HMMA.16816.F32 R20, R8, R104, RZ ;  /* 0x000000680814723c */ /* 0x000fe200000018ff */
[----:B------:R-:W-:Y:S01]  /*58d0*/  MOV R52, R81 ;  /* 0x0000005100347202 */ /* 0x000fe20000000f00 */
[----:B------:R-:W-:-:S05]  /*58e0*/  IMAD.MOV.U32 R146, RZ, RZ, R176 ;  /* 0x000000ffff927224 */ /* 0x000fca00078e00b0 */
[----:B------:R-:W-:Y:S01]  /*58f0*/  MOV R104, R140 ;  /* 0x0000008c00687202 */ /* 0x000fe20000000f00 */
[----:B------:R-:W-:Y:S01]  /*5900*/  HMMA.16816.F32 R16, R8, R108, RZ ;  /* 0x0000006c0810723c */ /* 0x000fe200000018ff */
[----:B------:R-:W-:-:S06]  /*5910*/  MOV R105, R53 ;  /* 0x0000003500697202 */ /* 0x000fcc0000000f00 */
[----:B------:R-:W-:Y:S01]  /*5920*/  IMAD.MOV.U32 R109, RZ, RZ, R114 ;  /* 0x000000ffff6d7224 */ /* 0x000fe200078e0072 */
[----:B------:R-:W-:Y:S01]  /*5930*/  MOV R108, R115 ;  /* 0x00000073006c7202 */ /* 0x000fe20000000f00 */
[C---:B------:R-:W-:Y:S07]  /*5940*/  HMMA.16816.F32 R176, R4.reuse, R72, R36 ;  /* 0x0000004804b0723c */ /* 0x040fee0000001824 */
[----:B------:R-:W-:Y:S01]  /*5950*/  IMAD.MOV.U32 R73, RZ, RZ, R147 ;  /* 0x000000ffff497224 */ /* 0x000fe200078e0093 */
[----:B------:R-:W-:Y:S01]  /*5960*/  HMMA.16816.F32 R80, R4, R60, R32 ;  /* 0x0000003c0450723c */ /* 0x000fe20000001820 */
[----:B------:R-:W-:-:S07]  /*5970*/  IMAD.MOV.U32 R72, RZ, RZ, R152 ;  /* 0x000000ffff487224 */ /* 0x000fce00078e0098 */
[C---:B------:R-:W-:Y:S08]  /*5980*/  HMMA.16816.F32 R124, R4.reuse, R68, R28 ;  /* 0x00000044047c723c */ /* 0x040ff0000000181c */
[C---:B------:R-:W-:Y:S08]  /*5990*/  HMMA.16816.F32 R116, R4.reuse, R64, R24 ;  /* 0x000000400474723c */ /* 0x040ff00000001818 */
[C---:B------:R-:W-:Y:S08]  /*59a0*/  HMMA.16816.F32 R112, R4.reuse, R48, R20 ;  /* 0x000000300470723c */ /* 0x040ff00000001814 */
[----:B------:R-:W-:Y:S08]  /*59b0*/  HMMA.16816.F32 R204, R4, R44, R16 ;  /* 0x0000002c04cc723c */ /* 0x000ff00000001810 */
[C---:B------:R-:W-:Y:S07]  /*59c0*/  HMMA.16816.F32 R36, R8.reuse, R78, RZ ;  /* 0x0000004e0824723c */ /* 0x040fee00000018ff */
[----:B------:R-:W-:Y:S01]  /*59d0*/  IMAD.MOV.U32 R79, RZ, RZ, R52 ;  /* 0x000000ffff4f7224 */ /* 0x000fe200078e0034 */
[----:B------:R-:W-:Y:S01]  /*59e0*/  HMMA.16816.F32 R32, R8, R86, RZ ;  /* 0x000000560820723c */ /* 0x000fe200000018ff */
[----:B------:R-:W-:Y:S01]  /*59f0*/  IMAD.MOV.U32 R78, RZ, RZ, R84 ;  /* 0x000000ffff4e7224 */ /* 0x000fe200078e0054 */
[----:B------:R-:W-:-:S05]  /*5a00*/  MOV R84, R185 ;  /* 0x000000b900547202 */ /* 0x000fca0000000f00 */
[----:B------:R-:W-:Y:S01]  /*5a10*/  IMAD.MOV.U32 R86, RZ, RZ, R100 ;  /* 0x000000ffff567224 */ /* 0x000fe200078e0064 */
[----:B------:R-:W-:Y:S01]  /*5a20*/  HMMA.16816.F32 R28, R8, R90, RZ ;  /* 0x0000005a081c723c */ /* 0x000fe200000018ff */
[----:B------:R-:W-:Y:S02]  /*5a30*/  MOV R100, R155 ;  /* 0x0000009b00647202 */ /* 0x000fe40000000f00 */
[----:B------:R-:W-:Y:S01]  /*5a40*/  MOV R87, R92 ;  /* 0x0000005c00577202 */ /* 0x000fe20000000f00 */
[----:B------:R-:W-:-:S03]  /*5a50*/  IMAD.MOV.U32 R92, RZ, RZ, R187 ;  /* 0x000000ffff5c7224 */ /* 0x000fc600078e00bb */
[----:B------:R-:W-:Y:S01]  /*5a60*/  IMAD.MOV.U32 R90, RZ, RZ, R144 ;  /* 0x000000ffff5a7224 */ /* 0x000fe200078e0090 */
[----:B------:R-:W-:Y:S01]  /*5a70*/  HMMA.16816.F32 R24, R8, R94, RZ ;  /* 0x0000005e0818723c */ /* 0x000fe200000018ff */
[----:B------:R-:W-:-:S06]  /*5a80*/  MOV R91, R145 ;  /* 0x00000091005b7202 */ /* 0x000fcc0000000f00 */
[----:B------:R-:W-:Y:S01]  /*5a90*/  IMAD.MOV.U32 R94, RZ, RZ, R88 ;  /* 0x000000ffff5e7224 */ /* 0x000fe200078e0058 */
[C---:B------:R-:W-:Y:S01]  /*5aa0*/  HMMA.16816.F32 R20, R8.reuse, R102, RZ ;  /* 0x000000660814723c */ /* 0x040fe200000018ff */
[----:B------:R-:W-:Y:S02]  /*5ab0*/  IMAD.MOV.U32 R88, RZ, RZ, R146 ;  /* 0x000000ffff587224 */ /* 0x000fe400078e0092 */
[----:B------:R-:W-:Y:S02]  /*5ac0*/  IMAD.MOV.U32 R95, RZ, RZ, R93 ;  /* 0x000000ffff5f7224 */ /* 0x000fe400078e005d */
[----:B------:R-:W-:Y:S02]  /*5ad0*/  IMAD.MOV.U32 R93, RZ, RZ, R186 ;  /* 0x000000ffff5d7224 */ /* 0x000fe400078e00ba */
[----:B------:R-:W-:Y:S01]  /*5ae0*/  MOV R103, R89 ;  /* 0x0000005900677202 */ /* 0x000fe20000000f00 */
[----:B------:R-:W-:Y:S01]  /*5af0*/  HMMA.16816.F32 R16, R8, R106, RZ ;  /* 0x0000006a0810723c */ /* 0x000fe200000018ff */
[----:B------:R-:W-:-:S02]  /*5b00*/  IMAD.MOV.U32 R89, RZ, RZ, R141 ;  /* 0x000000ffff597224 */ /* 0x000fc400078e008d */
[----:B------:R-:W-:-:S04]  /*5b10*/  IMAD.MOV.U32 R102, RZ, RZ, R56 ;  /* 0x000000ffff667224 */ /* 0x000fc800078e0038 */
[----:B------:R-:W-:Y:S01]  /*5b20*/  IMAD.MOV.U32 R107, RZ, RZ, R57 ;  /* 0x000000ffff6b7224 */ /* 0x000fe200078e0039 */
[----:B------:R-:W-:Y:S01]  /*5b30*/  HMMA.16816.F32 R8, R8, R110, RZ ;  /* 0x0000006e0808723c */ /* 0x000fe200000018ff */
[----:B------:R-:W-:-:S06]  /*5b40*/  MOV R106, R154 ;  /* 0x0000009a006a7202 */ /* 0x000fcc0000000f00 */
[----:B------:R-:W-:Y:S01]  /*5b50*/  IMAD.MOV.U32 R111, RZ, RZ, R153 ;  /* 0x000000ffff6f7224 */ /* 0x000fe200078e0099 */
[----:B------:R-:W-:Y:S01]  /*5b60*/  HMMA.16816.F32 R40, R4, R58, R40 ;  /* 0x0000003a0428723c */ /* 0x000fe20000001828 */
[----:B------:R-:W-:Y:S02]  /*5b70*/  IMAD.MOV.U32 R110, RZ, RZ, R94 ;  /* 0x000000ffff6e7224 */ /* 0x000fe400078e005e */
[----:B------:R-:W-:-:S05]  /*5b80*/  IMAD.MOV.U32 R94, RZ, RZ, R108 ;  /* 0x000000ffff5e7224 */ /* 0x000fca00078e006c */
[C---:B------:R-:W-:Y:S08]  /*5b90*/  HMMA.16816.F32 R36, R4.reuse, R54, R36 ;  /* 0x000000360424723c */ /* 0x040ff00000001824 */
[C---:B------:R-:W-:Y:S08]  /*5ba0*/  HMMA.16816.F32 R32, R4.reuse, R74, R32 ;  /* 0x0000004a0420723c */ /* 0x040ff00000001820 */
[----:B------:R-:W-:Y:S01]  /*5bb0*/  HMMA.16816.F32 R28, R4, R62, R28 ;  /* 0x0000003e041c723c */ /* 0x000fe2000000181c */
[----:B------:R-:W-:Y:S01]  /*5bc0*/  MOV R75, R106 ;  /* 0x0000006a004b7202 */ /* 0x000fe20000000f00 */
[----:B------:R-:W-:-:S02]  /*5bd0*/  IMAD.MOV.U32 R106, RZ, RZ, R107 ;  /* 0x000000ffff6a7224 */ /* 0x000fc400078e006b */
[----:B------:R-:W-:Y:S02]  /*5be0*/  IMAD.MOV.U32 R74, RZ, RZ, R111 ;  /* 0x000000ffff4a7224 */ /* 0x000fe400078e006f */
[----:B------:R-:W-:Y:S01]  /*5bf0*/  IMAD.MOV.U32 R107, RZ, RZ, R102 ;  /* 0x000000ffff6b7224 */ /* 0x000fe200078e0066 */
[----:B------:R-:W-:Y:S01]  /*5c00*/  MOV R102, R86 ;  /* 0x0000005600667202 */ /* 0x000fe20000000f00 */
[----:B------:R-:W-:Y:S01]  /*5c10*/  HMMA.16816.F32 R68, R4, R70, R24 ;  /* 0x000000460444723c */ /* 0x000fe20000001818 */
[----:B------:R-:W-:Y:S01]  /*5c20*/  LDSM.16.MT88.4 R24, [R234+0x1100] ;  /* 0x00110000ea18783b */ /* 0x000fe20000004200 */
[----:B------:R-:W-:Y:S01]  /*5c30*/  IMAD.MOV.U32 R111, RZ, RZ, R95 ;  /* 0x000000ffff6f7224 */ /* 0x000fe200078e005f */
[----:B------:R-:W-:Y:S01]  /*5c40*/  MOV R95, R109 ;  /* 0x0000006d005f7202 */ /* 0x000fe20000000f00 */
[----:B------:R-:W-:-:S04]  /*5c50*/  IMAD.MOV.U32 R86, RZ, RZ, R251 ;  /* 0x000000ffff567224 */ /* 0x000fc800078e00fb */
[C---:B------:R-:W-:Y:S01]  /*5c60*/  HMMA.16816.F32 R64, R4.reuse, R66, R20 ;  /* 0x000000420440723c */ /* 0x040fe20000001814 */
[----:B------:R-:W-:Y:S07]  /*5c70*/  LDSM.16.MT88.4 R20, [R236+0x1100] ;  /* 0x00110000ec14783b */ /* 0x000fee0000004200 */
[C---:B------:R-:W-:Y:S01]  /*5c80*/  HMMA.16816.F32 R48, R4.reuse, R50, R16 ;  /* 0x000000320430723c */ /* 0x040fe20000001810 */
[----:B------:R-:W1:Y:S07]  /*5c90*/  LDSM.16.MT88.4 R16, [R233+0x1100] ;  /* 0x00110000e910783b */ /* 0x000e6e0000004200 */
[----:B------:R-:W-:Y:S01]  /*5ca0*/  HMMA.16816.F32 R44, R4, R46, R8 ;  /* 0x0000002e042c723c */ /* 0x000fe20000001808 */
[----:B------:R-:W-:Y:S01]  /*5cb0*/  MOV R108, R249 ;  /* 0x000000f9006c7202 */ /* 0x000fe20000000f00 */
[----:B------:R-:W-:Y:S01]  /*5cc0*/  IMAD.MOV.U32 R109, RZ, RZ, R248 ;  /* 0x000000ffff6d7224 */ /* 0x000fe200078e00f8 */
[----:B------:R2:W5:Y:S04]  /*5cd0*/  LDL.LU R251, [R1+0x8c] ;  /* 0x00008c0001fb7983 */ /* 0x0005680000300800 */
[----:B------:R-:W-:-:S02]  /*5ce0*/  FFMA.FTZ R4, R169, c[0x0][0x2d0], -R3 ;  /* 0x0000b400a9047a23 */ /* 0x000fc40000010803 */
[----:B------:R-:W-:Y:S01]  /*5cf0*/  FFMA.FTZ R5, R174, c[0x0][0x2d0], -R13 ;  /* 0x0000b400ae057a23 */ /* 0x000fe2000001080d */
[----:B------:R-:W-:Y:S01]  /*5d00*/  MOV R174, R165 ;  /* 0x000000a500ae7202 */ /* 0x000fe20000000f00 */
[----:B------:R3:W-:Y:S08]  /*5d10*/  MUFU.EX2 R61, R4 ;  /* 0x00000004003d7308 */ /* 0x0007f00000000800 */
[----:B------:R-:W-:Y:S01]  /*5d20*/  MUFU.EX2 R59, R5 ;  /* 0x00000005003b7308 */ /* 0x000fe20000000800 */
[----:B---3--:R-:W-:-:S07]  /*5d30*/  FFMA.FTZ R4, R168, c[0x0][0x2d0], -R3 ;  /* 0x0000b400a8047a23 */ /* 0x008fce0000010803 */
[----:B------:R3:W4:Y:S02]  /*5d40*/  MUFU.EX2 R140, R4 ;  /* 0x00000004008c7308 */ /* 0x0007240000000800 */
[----:B---3--:R-:W-:Y:S01]  /*5d50*/  FFMA.FTZ R4, R135, c[0x0][0x2d0], -R3 ;  /* 0x0000b40087047a23 */ /* 0x008fe20000010803 */
[----:B----4-:R-:W-:-:S05]  /*5d60*/  F2FP.PACK_AB R8, R140, R61 ;  /* 0x0000003d8c08723e */ /* 0x010fca00000000ff */
[----:B------:R3:W-:Y:S02]  /*5d70*/  MUFU.EX2 R135, R4 ;  /* 0x0000000400877308 */ /* 0x0007e40000000800 */
[----:B---3--:R-:W-:-:S06]  /*5d80*/  FFMA.FTZ R4, R133, c[0x0][0x2d0], -R3 ;  /* 0x0000b40085047a23 */ /* 0x008fcc0000010803 */
[----:B------:R3:W4:Y:S02]  /*5d90*/  MUFU.EX2 R141, R4 ;  /* 0x00000004008d7308 */ /* 0x0007240000000800 */
[----:B---3--:R-:W-:Y:S01]  /*5da0*/  FFMA.FTZ R4, R172, c[0x0][0x2d0], -R0 ;  /* 0x0000b400ac047a23 */ /* 0x008fe20000010800 */
[----:B----4-:R-:W-:Y:S01]  /*5db0*/  F2FP.PACK_AB R10, R141, R135 ;  /* 0x000000878d0a723e */ /* 0x010fe200000000ff */
[----:B------:R-:W-:-:S04]  /*5dc0*/  IMAD.MOV.U32 R172, RZ, RZ, R167 ;  /* 0x000000ffffac7224 */ /* 0x000fc800078e00a7 */
[----:B------:R3:W-:Y:S02]  /*5dd0*/  MUFU.EX2 R57, R4 ;  /* 0x0000000400397308 */ /* 0x0007e40000000800 */
[----:B---3--:R-:W-:-:S06]  /*5de0*/  FFMA.FTZ R4, R171, c[0x0][0x2d0], -R0 ;  /* 0x0000b400ab047a23 */ /* 0x008fcc0000010800 */
[----:B------:R3:W4:Y:S02]  /*5df0*/  MUFU.EX2 R60, R4 ;  /* 0x00000004003c7308 */ /* 0x0007240000000800 */
[----:B---3--:R-:W-:Y:S01]  /*5e00*/  FFMA.FTZ R4, R170, c[0x0][0x2d0], -R0 ;  /* 0x0000b400aa047a23 */ /* 0x008fe20000010800 */
[----:B----4-:R-:W-:-:S05]  /*5e10*/  F2FP.PACK_AB R9, R60, R57 ;  /* 0x000000393c09723e */ /* 0x010fca00000000ff */
[----:B------:R3:W-:Y:S02]  /*5e20*/  MUFU.EX2 R63, R4 ;  /* 0x00000004003f7308 */ /* 0x0007e40000000800 */
[----:B---3--:R-:W-:-:S06]  /*5e30*/  FFMA.FTZ R4, R136, c[0x0][0x2d0], -R0 ;  /* 0x0000b40088047a23 */ /* 0x008fcc0000010800 */
[----:B------:R3:W4:Y:S02]  /*5e40*/  MUFU.EX2 R133, R4 ;  /* 0x0000000400857308 */ /* 0x0007240000000800 */
[----:B---3--:R-:W-:Y:S01]  /*5e50*/  FFMA.FTZ R4, R180, c[0x0][0x2d0], -R13 ;  /* 0x0000b400b4047a23 */ /* 0x008fe2000001080d */
[----:B----4-:R-:W-:-:S05]  /*5e60*/  F2FP.PACK_AB R11, R133, R63 ;  /* 0x0000003f850b723e */ /* 0x010fca00000000ff */
[----:B------:R3:W-:Y:S02]  /*5e70*/  MUFU.EX2 R54, R4 ;  /* 0x0000000400367308 */ /* 0x0007e40000000800 */
[C---:B-1----:R-:W-:Y:S08]  /*5e80*/  HMMA.16816.F32 R148, R8.reuse, R16, R148 ;  /* 0x000000100894723c */ /* 0x042ff00000001894 */
[----:B------:R-:W-:Y:S01]  /*5e90*/  HMMA.16816.F32 R40, R8, R18, R40 ;  /* 0x000000120828723c */ /* 0x000fe20000001828 */
[----:B---3--:R-:W-:-:S02]  /*5ea0*/  FFMA.FTZ R4, R175, c[0x0][0x2d0], -R13 ;  /* 0x0000b400af047a23 */ /* 0x008fc4000001080d */
[----:B------:R-:W-:Y:S02]  /*5eb0*/  IMAD.MOV.U32 R175, RZ, RZ, R164 ;  /* 0x000000ffffaf7224 */ /* 0x000fe400078e00a4 */
[----:B------:R1:W-:Y:S03]  /*5ec0*/  MUFU.EX2 R56, R4 ;  /* 0x0000000400387308 */ /* 0x0003e60000000800 */
[C---:B------:R-:W-:Y:S08]  /*5ed0*/  HMMA.16816.F32 R176, R8.reuse, R20, R176 ;  /* 0x0000001408b0723c */ /* 0x040ff000000018b0 */
[----:B------:R-:W-:Y:S01]  /*5ee0*/  HMMA.16816.F32 R32, R8, R22, R32 ;  /* 0x000000160820723c */ /* 0x000fe20000001820 */
[----:B-1----:R-:W-:-:S07]  /*5ef0*/  FFMA.FTZ R4, R173, c[0x0][0x2d0], -R13 ;  /* 0x0000b400ad047a23 */ /* 0x002fce000001080d */
[C---:B------:R-:W-:Y:S01]  /*5f00*/  HMMA.16816.F32 R160, R8.reuse, R24, R160 ;  /* 0x0000001808a0723c */ /* 0x040fe200000018a0 */
[----:B------:R-:W-:Y:S01]  /*5f10*/  IMAD.MOV.U32 R173, RZ, RZ, R166 ;  /* 0x000000ffffad7224 */ /* 0x000fe200078e00a6 */
[----:B------:R1:W3:Y:S06]  /*5f20*/  MUFU.EX2 R62, R4 ;  /* 0x00000004003e7308 */ /* 0x0002ec0000000800 */
[----:B------:R-:W-:Y:S01]  /*5f30*/  HMMA.16816.F32 R36, R8, R26, R36 ;  /* 0x0000001a0824723c */ /* 0x000fe20000001824 */
[----:B-1----:R-:W-:Y:S01]  /*5f40*/  FFMA.FTZ R4, R184, c[0x0][0x2d0], -R12 ;  /* 0x0000b400b8047a23 */ /* 0x002fe2000001080c */
[----:B---3--:R-:W-:-:S03]  /*5f50*/  F2FP.PACK_AB R6, R62, R59 ;  /* 0x0000003b3e06723e */ /* 0x008fc600000000ff */
[----:B------:R1:W-:Y:S02]  /*5f60*/  MUFU.EX2 R52, R4 ;  /* 0x0000000400347308 */ /* 0x0003e40000000800 */
[----:B-1----:R-:W-:-:S06]  /*5f70*/  FFMA.FTZ R4, R183, c[0x0][0x2d0], -R12 ;  /* 0x0000b400b7047a23 */ /* 0x002fcc000001080c */
[----:B------:R1:W3:Y:S02]  /*5f80*/  MUFU.EX2 R53, R4 ;  /* 0x0000000400357308 */ /* 0x0002e40000000800 */
[----:B-1----:R-:W-:Y:S01]  /*5f90*/  FFMA.FTZ R4, R182, c[0x0][0x2d0], -R12 ;  /* 0x0000b400b6047a23 */ /* 0x002fe2000001080c */
[----:B---3--:R-:W-:-:S05]  /*5fa0*/  F2FP.PACK_AB R5, R53, R52 ;  /* 0x000000343505723e */ /* 0x008fca00000000ff */
[----:B------:R1:W-:Y:S02]  /*5fb0*/  MUFU.EX2 R55, R4 ;  /* 0x0000000400377308 */ /* 0x0003e40000000800 */
[----:B-1----:R-:W-:-:S06]  /*5fc0*/  FFMA.FTZ R4, R181, c[0x0][0x2d0], -R12 ;  /* 0x0000b400b5047a23 */ /* 0x002fcc000001080c */
[----:B------:R1:W3:Y:S02]  /*5fd0*/  MUFU.EX2 R58, R4 ;  /* 0x00000004003a7308 */ /* 0x0002e40000000800 */
[----:B-1----:R-:W-:Y:S02]  /*5fe0*/  F2FP.PACK_AB R4, R56, R54 ;  /* 0x000000363804723e */ /* 0x002fe400000000ff */
[----:B---3--:R-:W-:-:S07]  /*5ff0*/  F2FP.PACK_AB R7, R58, R55 ;  /* 0x000000373a07723e */ /* 0x008fce00000000ff */
[C---:B------:R-:W-:Y:S08]  /*6000*/  HMMA.16816.F32 R144, R4.reuse, R16, R208 ;  /* 0x000000100490723c */ /* 0x040ff000000018d0 */
[C---:B------:R-:W-:Y:S01]  /*6010*/  HMMA.16816.F32 R152, R4.reuse, R18, R128 ;  /* 0x000000120498723c */ /* 0x040fe20000001880 */
[----:B------:R-:W1:Y:S07]  /*6020*/  LDSM.16.MT88.4 R16, [R235+0x1100] ;  /* 0x00110000eb10783b */ /* 0x000e6e0000004200 */
[C---:B------:R-:W-:Y:S08]  /*6030*/  HMMA.16816.F32 R180, R4.reuse, R20, R224 ;  /* 0x0000001404b4723c */ /* 0x040ff000000018e0 */
[C---:B------:R-:W-:Y:S01]  /*6040*/  HMMA.16816.F32 R184, R4.reuse, R22, R196 ;  /* 0x0000001604b8723c */ /* 0x040fe200000018c4 */
[----:B------:R-:W-:Y:S07]  /*6050*/  LDSM.16.MT88.4 R20, [R234+0x3100] ;  /* 0x00310000ea14783b */ /* 0x000fee0000004200 */
[----:B------:R-:W-:Y:S01]  /*6060*/  HMMA.16816.F32 R164, R4, R24, R220 ;  /* 0x0000001804a4723c */ /* 0x000fe200000018dc */
[----:B------:R-:W-:-:S07]  /*6070*/  IMAD.MOV.U32 R136, RZ, RZ, R102 ;  /* 0x000000ffff887224 */ /* 0x000fce00078e0066 */
[----:B------:R-:W-:Y:S01]  /*6080*/  HMMA.16816.F32 R168, R4, R26, R156 ;  /* 0x0000001a04a8723c */ /* 0x000fe2000000189c */
[----:B------:R-:W3:Y:S07]  /*6090*/  LDSM.16.MT88.4 R24, [R233+0x3100] ;  /* 0x00310000e918783b */ /* 0x000eee0000004200 */
[-C--:B-1----:R-:W-:Y:S08]  /*60a0*/  HMMA.16816.F32 R224, R8, R16.reuse, R80 ;  /* 0x0000001008e0723c */ /* 0x082ff00000001850 */
[C---:B------:R-:W-:Y:S07]  /*60b0*/  HMMA.16816.F32 R196, R4.reuse, R16, R172 ;  /* 0x0000001004c4723c */ /* 0x040fee00000018ac */
[----:B------:R-:W-:Y:S01]  /*60c0*/  MOV R172, R103 ;  /* 0x0000006700ac7202 */ /* 0x000fe20000000f00 */
[----:B------:R-:W-:Y:S01]  /*60d0*/  HMMA.16816.F32 R200, R4, R18, R200 ;  /* 0x0000001204c8723c */ /* 0x000fe200000018c8 */
[----:B------:R-:W-:-:S07]  /*60e0*/  IMAD.MOV.U32 R103, RZ, RZ, R87 ;  /* 0x000000ffff677224 */ /* 0x000fce00078e0057 */
[----:B------:R-:W-:Y:S01]  /*60f0*/  HMMA.16816.F32 R220, R8, R18, R28 ;  /* 0x0000001208dc723c */ /* 0x000fe2000000181c */
[----:B------:R-:W1:Y:S04]  /*6100*/  LDSM.16.MT88.4 R16, [R236+0x3100] ;  /* 0x00310000ec10783b */ /* 0x000e680000004200 */
[----:B------:R-:W4:Y:S01]  /*6110*/  LDSM.16.MT88.4 R28, [R235+0x3100] ;  /* 0x00310000eb1c783b */ /* 0x000f220000004200 */
[----:B------:R-:W-:Y:S01]  /*6120*/  IMAD.MOV.U32 R87, RZ, RZ, R250 ;  /* 0x000000ffff577224 */ /* 0x000fe200078e00fa */
[----:B------:R-:W-:Y:S01]  /*6130*/  MOV R174, R110 ;  /* 0x0000006e00ae7202 */ /* 0x000fe20000000f00 */
[----:B------:R-:W-:Y:S01]  /*6140*/  IMAD.MOV.U32 R173, RZ, RZ, R172 ;  /* 0x000000ffffad7224 */ /* 0x000fe200078e00ac */
[----:B------:R-:W-:Y:S01]  /*6150*/  MOV R172, R103 ;  /* 0x0000006700ac7202 */ /* 0x000fe20000000f00 */
[----:B------:R-:W-:Y:S01]  /*6160*/  IMAD.MOV.U32 R175, RZ, RZ, R111 ;  /* 0x000000ffffaf7224 */ /* 0x000fe200078e006f */
[----:B------:R-:W-:Y:S01]  /*6170*/  MOV R102, R86 ;  /* 0x0000005600667202 */ /* 0x000fe20000000f00 */
[----:B------:R-:W-:Y:S01]  /*6180*/  IMAD.MOV.U32 R110, RZ, RZ, R94 ;  /* 0x000000ffff6e7224 */ /* 0x000fe200078e005e */
[----:B---3--:R-:W-:Y:S01]  /*6190*/  HMMA.16816.F32 R72, R4, R24, R72 ;  /* 0x000000180448723c */ /* 0x008fe20000001848 */
[----:B------:R-:W-:Y:S01]  /*61a0*/  IMAD.MOV.U32 R111, RZ, RZ, R95 ;  /* 0x000000ffff6f7224 */ /* 0x000fe200078e005f */
[----:B------:R-:W-:Y:S01]  /*61b0*/  MOV R95, R109 ;  /* 0x0000006d005f7202 */ /* 0x000fe20000000f00 */
[----:B------:R-:W-:Y:S01]  /*61c0*/  IMAD.MOV.U32 R103, RZ, RZ, R87 ;  /* 0x000000ffff677224 */ /* 0x000fe200078e0057 */
[----:B------:R2:W5:Y:S01]  /*61d0*/  LDL.LU R250, [R1+0x88] ;  /* 0x0000880001fa7983 */ /* 0x0005620000300800 */
[----:B------:R-:W-:Y:S01]  /*61e0*/  IMAD.MOV.U32 R94, RZ, RZ, R108 ;  /* 0x000000ffff5e7224 */ /* 0x000fe200078e006c */
[----:B------:R-:W-:Y:S01]  /*61f0*/  MOV R108, R93 ;  /* 0x0000005d006c7202 */ /* 0x000fe20000000f00 */
        /* <DEDUP_REMOVED lines=8> */
[----:B------:R-:W-:-:S02]  /*6280*/  IMAD.MOV.U32 R84, RZ, RZ, R244 ;  /* 0x000000ffff547224 */ /* 0x000fc400078e00f4 */
[----:B------:R-:W-:Y:S01]  /*6290*/  IMAD.MOV.U32 R210, RZ, RZ, R174 ;  /* 0x000000ffffd27224 */ /* 0x000fe200078e00ae */
[----:B------:R-:W-:Y:S01]  /*62a0*/  MOV R111, R94 ;  /* 0x0000005e006f7202 */ /* 0x000fe20000000f00 */
[----:B------:R-:W-:Y:S01]  /*62b0*/  IMAD.MOV.U32 R211, RZ, RZ, R175 ;  /* 0x000000ffffd37224 */ /* 0x000fe200078e00af */
[C---:B------:R-:W-:Y:S01]  /*62c0*/  HMMA.16816.F32 R88, R4.reuse, R20, R88 ;  /* 0x000000140458723c */ /* 0x040fe20000001858 */
[----:B------:R-:W-:Y:S01]  /*62d0*/  IMAD.MOV.U32 R174, RZ, RZ, R172 ;  /* 0x000000ffffae7224 */ /* 0x000fe200078e00ac */
[----:B------:R-:W-:Y:S01]  /*62e0*/  MOV R94, R87 ;  /* 0x00000057005e7202 */ /* 0x000fe20000000f00 */
[----:B------:R-:W-:Y:S01]  /*62f0*/  IMAD.MOV.U32 R93, RZ, RZ, R245 ;  /* 0x000000ffff5d7224 */ /* 0x000fe200078e00f5 */
[----:B------:R2:W5:Y:S01]  /*6300*/  LDL.LU R249, [R1+0x84] ;  /* 0x0000840001f97983 */ /* 0x0005620000300800 */
[----:B------:R-:W-:Y:S02]  /*6310*/  IMAD.MOV.U32 R175, RZ, RZ, R110 ;  /* 0x000000ffffaf7224 */ /* 0x000fe400078e006e */
[----:B------:R-:W-:Y:S01]  /*6320*/  IMAD.MOV.U32 R172, RZ, RZ, R102 ;  /* 0x000000ffffac7224 */ /* 0x000fe200078e0066 */
[----:B------:R-:W-:Y:S01]  /*6330*/  MOV R87, R100 ;  /* 0x0000006400577202 */ /* 0x000fe20000000f00 */
[----:B------:R-:W-:Y:S01]  /*6340*/  IMAD.MOV.U32 R110, RZ, RZ, R103 ;  /* 0x000000ffff6e7224 */ /* 0x000fe200078e0067 */
[----:B------:R-:W-:Y:S01]  /*6350*/  MOV R130, R210 ;  /* 0x000000d200827202 */ /* 0x000fe20000000f00 */
[----:B------:R-:W-:Y:S01]  /*6360*/  IMAD.MOV.U32 R102, RZ, RZ, R95 ;  /* 0x000000ffff667224 */ /* 0x000fe200078e005f */
[----:B------:R-:W-:Y:S01]  /*6370*/  MOV R100, R84 ;  /* 0x0000005400647202 */ /* 0x000fe20000000f00 */
[----:B------:R-:W-:Y:S01]  /*6380*/  IMAD.MOV.U32 R103, RZ, RZ, R86 ;  /* 0x000000ffff677224 */ /* 0x000fe200078e0056 */
[----:B-1----:R-:W-:Y:S01]  /*6390*/  HMMA.16816.F32 R104, R4, R16, R104 ;  /* 0x000000100468723c */ /* 0x002fe20000001868 */
[----:B------:R-:W-:Y:S01]  /*63a0*/  IMAD.MOV.U32 R95, RZ, RZ, R108 ;  /* 0x000000ffff5f7224 */ /* 0x000fe200078e006c */
[----:B------:R-:W-:Y:S01]  /*63b0*/  MOV R84, R242 ;  /* 0x000000f200547202 */ /* 0x000fe20000000f00 */
[----:B------:R-:W-:Y:S01]  /*63c0*/  IMAD.MOV.U32 R86, RZ, RZ, R109 ;  /* 0x000000ffff567224 */ /* 0x000fe200078e006d */
[----:B------:R2:W5:Y:S01]  /*63d0*/  LDL.LU R248, [R1+0x80] ;  /* 0x0000800001f87983 */ /* 0x0005620000300800 */
[----:B------:R-:W-:-:S02]  /*63e0*/  IMAD.MOV.U32 R108, RZ, RZ, R92 ;  /* 0x000000ffff6c7224 */ /* 0x000fc400078e005c */
[----:B------:R-:W-:Y:S02]  /*63f0*/  IMAD.MOV.U32 R109, RZ, RZ, R93 ;  /* 0x000000ffff6d7224 */ /* 0x000fe400078e005d */
[----:B------:R-:W-:Y:S02]  /*6400*/  IMAD.MOV.U32 R129, RZ, RZ, R209 ;  /* 0x000000ffff817224 */ /* 0x000fe400078e00d1 */
[----:B------:R-:W-:Y:S02]  /*6410*/  IMAD.MOV.U32 R131, RZ, RZ, R211 ;  /* 0x000000ffff837224 */ /* 0x000fe400078e00d3 */
        /* <DEDUP_REMOVED lines=12> */
[----:B------:R-:W-:Y:S01]  /*64e0*/  HMMA.16816.F32 R76, R4, R26, R76 ;  /* 0x0000001a044c723c */ /* 0x000fe2000000184c */
[----:B------:R-:W-:Y:S01]  /*64f0*/  IMAD.MOV.U32 R136, RZ, RZ, R103 ;  /* 0x000000ffff887224 */ /* 0x000fe200078e0067 */
[----:B------:R2:W5:Y:S01]  /*6500*/  LDL.LU R247, [R1+0x7c] ;  /* 0x00007c0001f77983 */ /* 0x0005620000300800 */
[----:B------:R-:W-:-:S02]  /*6510*/  IMAD.MOV.U32 R172, RZ, RZ, R110 ;  /* 0x000000ffffac7224 */ /* 0x000fc400078e006e */
[----:B------:R-:W-:Y:S01]  /*6520*/  IMAD.MOV.U32 R102, RZ, RZ, R86 ;  /* 0x000000ffff667224 */ /* 0x000fe200078e0056 */
[----:B------:R-:W-:Y:S01]  /*6530*/  MOV R128, R209 ;  /* 0x000000d100807202 */ /* 0x000fe20000000f00 */
[----:B------:R-:W-:Y:S01]  /*6540*/  IMAD.MOV.U32 R103, RZ, RZ, R87 ;  /* 0x000000ffff677224 */ /* 0x000fe200078e0057 */
[----:B------:R-:W-:Y:S01]  /*6550*/  MOV R87, R92 ;  /* 0x0000005c00577202 */ /* 0x000fe20000000f00 */
[----:B------:R-:W-:Y:S01]  /*6560*/  IMAD.MOV.U32 R95, RZ, RZ, R109 ;  /* 0x000000ffff5f7224 */ /* 0x000fe200078e006d */
[----:B------:R-:W-:Y:S01]  /*6570*/  HMMA.16816.F32 R64, R8, R22, R64 ;  /* 0x000000160840723c */ /* 0x000fe20000001840 */
[----:B------:R-:W-:Y:S01]  /*6580*/  IMAD.MOV.U32 R110, RZ, RZ, R94 ;  /* 0x000000ffff6e7224 */ /* 0x000fe200078e005e */
[----:B------:R-:W-:Y:S01]  /*6590*/  MOV R94, R108 ;  /* 0x0000006c005e7202 */ /* 0x000fe20000000f00 */
[----:B------:R-:W-:Y:S01]  /*65a0*/  IMAD.MOV.U32 R86, RZ, RZ, R100 ;  /* 0x000000ffff567224 */ /* 0x000fe200078e0064 */
[----:B------:R-:W-:Y:S01]  /*65b0*/  MOV R100, R14 ;  /* 0x0000000e00647202 */ /* 0x000fe20000000f00 */
[----:B------:R-:W-:Y:S01]  /*65c0*/  IMAD.MOV.U32 R109, RZ, RZ, R84 ;  /* 0x000000ffff6d7224 */ /* 0x000fe200078e0054 */
[----:B------:R2:W5:Y:S01]  /*65d0*/  LDL.LU R246, [R1+0x78] ;  /* 0x0000780001f67983 */ /* 0x0005620000300800 */
[----:B------:R-:W-:-:S02]  /*65e0*/  IMAD.MOV.U32 R84, RZ, RZ, R237 ;  /* 0x000000ffff547224 */ /* 0x000fc400078e00ed */
[----:B------:R-:W-:Y:S02]  /*65f0*/  IMAD.MOV.U32 R108, RZ, RZ, R93 ;  /* 0x000000ffff6c7224 */ /* 0x000fe400078e005d */
[----:B------:R-:W-:Y:S01]  /*6600*/  IMAD.MOV.U32 R158, RZ, RZ, R131 ;  /* 0x000000ffff9e7224 */ /* 0x000fe200078e0083 */
[----:B------:R-:W-:Y:S01]  /*6610*/  MOV R131, R173 ;  /* 0x000000ad00837202 */ /* 0x000fe20000000f00 */
[----:B------:R-:W-:Y:S01]  /*6620*/  IMAD.MOV.U32 R130, RZ, RZ, R210 ;  /* 0x000000ffff827224 */ /* 0x000fe200078e00d2 */
[----:B------:R-:W-:Y:S01]  /*6630*/  MOV R209, R111 ;  /* 0x0000006f00d17202 */ /* 0x000fe20000000f00 */
[----:B------:R-:W-:Y:S02]  /*6640*/  IMAD.MOV.U32 R93, RZ, RZ, R239 ;  /* 0x000000ffff5d7224 */ /* 0x000fe400078e00ef */
[----:B------:R-:W-:Y:S02]  /*6650*/  IMAD.MOV.U32 R159, RZ, RZ, R208 ;  /* 0x000000ffff9f7224 */ /* 0x000fe400078e00d0 */
[----:B------:R-:W-:-:S02]  /*6660*/  IMAD.MOV.U32 R92, RZ, RZ, R240 ;  /* 0x000000ffff5c7224 */ /* 0x000fc400078e00f0 */
        /* <DEDUP_REMOVED lines=14> */
[C---:B------:R-:W-:Y:S01]  /*6750*/  HMMA.16816.F32 R48, R8.reuse, R18, R48 ;  /* 0x000000120830723c */ /* 0x040fe20000001830 */
[----:B------:R-:W-:Y:S01]  /*6760*/  IMAD.MOV.U32 R103, RZ, RZ, R108 ;  /* 0x000000ffff677224 */ /* 0x000fe200078e006c */
[----:B------:R-:W-:Y:S01]  /*6770*/  MOV R14, R238 ;  /* 0x000000ee000e7202 */ /* 0x000fe20000000f00 */
[----:B------:R-:W-:Y:S01]  /*6780*/  IMAD.MOV.U32 R86, RZ, RZ, R109 ;  /* 0x000000ffff567224 */ /* 0x000fe200078e006d */
[----:B------:R2:W5:Y:S01]  /*6790*/  LDL.LU R245, [R1+0x74] ;  /* 0x0000740001f57983 */ /* 0x0005620000300800 */
[----:B------:R-:W-:Y:S02]  /*67a0*/  IMAD.MOV.U32 R109, RZ, RZ, R93 ;  /* 0x000000ffff6d7224 */ /* 0x000fe400078e005d */
[----:B------:R-:W-:Y:S02]  /*67b0*/  IMAD.MOV.U32 R84, RZ, RZ, R232 ;  /* 0x000000ffff547224 */ /* 0x000fe400078e00e8 */
[----:B------:R-:W-:Y:S01]  /*67c0*/  IMAD.MOV.U32 R82, RZ, RZ, R159 ;  /* 0x000000ffff527224 */ /* 0x000fe200078e009f */
[----:B------:R-:W-:Y:S01]  /*67d0*/  MOV R159, R209 ;  /* 0x000000d1009f7202 */ /* 0x000fe20000000f00 */
[----:B------:R-:W-:Y:S01]  /*67e0*/  IMAD.MOV.U32 R110, RZ, RZ, R95 ;  /* 0x000000ffff6e7224 */ /* 0x000fe200078e005f */
[----:B------:R-:W-:Y:S01]  /*67f0*/  MOV R157, R211 ;  /* 0x000000d3009d7202 */ /* 0x000fe20000000f00 */
[----:B------:R-:W-:Y:S01]  /*6800*/  IMAD.MOV.U32 R108, RZ, RZ, R92 ;  /* 0x000000ffff6c7224 */ /* 0x000fe200078e005c */
[----:B----4-:R-:W-:Y:S01]  /*6810*/  HMMA.16816.F32 R44, R8, R30, R44 ;  /* 0x0000001e082c723c */ /* 0x010fe2000000182c */
[----:B------:R-:W-:Y:S01]  /*6820*/  IMAD.MOV.U32 R209, RZ, RZ, R102 ;  /* 0x000000ffffd17224 */ /* 0x000fe200078e0066 */
[----:B------:R-:W-:Y:S01]  /*6830*/  MOV R102, R87 ;  /* 0x0000005700667202 */ /* 0x000fe20000000f00 */
[----:B------:R-:W-:Y:S01]  /*6840*/  IMAD.MOV.U32 R128, RZ, RZ, R208 ;  /* 0x000000ffff807224 */ /* 0x000fe200078e00d0 */
[----:B------:R-:W-:Y:S01]  /*6850*/  MOV R208, R111 ;  /* 0x0000006f00d07202 */ /* 0x000fe20000000f00 */
[----:B------:R-:W-:Y:S01]  /*6860*/  IMAD.MOV.U32 R158, RZ, RZ, R210 ;  /* 0x000000ffff9e7224 */ /* 0x000fe200078e00d2 */
[----:B------:R-:W-:Y:S01]  /*6870*/  MOV R210, R103 ;  /* 0x0000006700d27202 */ /* 0x000fe20000000f00 */
[----:B------:R-:W-:Y:S01]  /*6880*/  IMAD.MOV.U32 R211, RZ, RZ, R86 ;  /* 0x000000ffffd37224 */ /* 0x000fe200078e0056 */
[C---:B------:R-:W-:Y:S01]  /*6890*/  HMMA.16816.F32 R92, R4.reuse, R22, R216 ;  /* 0x00000016045c723c */ /* 0x040fe200000018d8 */
[----:B------:R-:W-:Y:S01]  /*68a0*/  IMAD.MOV.U32 R87, RZ, RZ, R100 ;  /* 0x000000ffff577224 */ /* 0x000fe200078e0064 */
[----:B------:R-:W-:Y:S01]  /*68b0*/  MOV R86, R109 ;  /* 0x0000006d00567202 */ /* 0x000fe20000000f00 */
[----:B------:R-:W-:Y:S01]  /*68c0*/  IMAD.MOV.U32 R103, RZ, RZ, R108 ;  /* 0x000000ffff677224 */ /* 0x000fe200078e006c */
[----:B------:R-:W-:Y:S01]  /*68d0*/  MOV R100, R84 ;  /* 0x0000005400647202 */ /* 0x000fe20000000f00 */
[----:B------:R-:W-:Y:S01]  /*68e0*/  IMAD.MOV.U32 R84, RZ, RZ, R85 ;  /* 0x000000ffff547224 */ /* 0x000fe200078e0055 */
[----:B------:R2:W5:Y:S01]  /*68f0*/  LDL.LU R244, [R1+0x70] ;  /* 0x0000700001f47983 */ /* 0x0005620000300800 */
[----:B------:R-:W-:Y:S01]  /*6900*/  MOV R219, R156 ;  /* 0x0000009c00db7202 */ /* 0x000fe20000000f00 */
[----:B------:R-:W-:Y:S01]  /*6910*/  IMAD.MOV.U32 R156, RZ, RZ, R110 ;  /* 0x000000ffff9c7224 */ /* 0x000fe200078e006e */
[----:B------:R-:W-:Y:S01]  /*6920*/  MOV R85, R134 ;  /* 0x0000008600557202 */ /* 0x000fe20000000f00 */
[C---:B------:R-:W-:Y:S01]  /*6930*/  HMMA.16816.F32 R108, R4.reuse, R18, R120 ;  /* 0x00000012046c723c */ /* 0x040fe20000001878 */
[----:B------:R-:W-:Y:S01]  /*6940*/  IMAD.MOV.U32 R218, RZ, RZ, R132 ;  /* 0x000000ffffda7224 */ /* 0x000fe200078e0084 */
[----:B------:R2:W5:Y:S04]  /*6950*/  LDL.LU R243, [R1+0x6c] ;  /* 0x00006c0001f37983 */ /* 0x0005680000300800 */
[----:B------:R2:W5:Y:S02]  /*6960*/  LDL.LU R242, [R1+0x68] ;  /* 0x0000680001f27983 */ /* 0x0005640000300800 */
[C---:B------:R-:W-:Y:S02]  /*6970*/  HMMA.16816.F32 R120, R4.reuse, R28, R80 ;  /* 0x0000001c0478723c */ /* 0x040fe40000001850 */
[----:B------:R2:W5:Y:S04]  /*6980*/  LDL.LU R241, [R1+0x64] ;  /* 0x0000640001f17983 */ /* 0x0005680000300800 */
[----:B------:R2:W5:Y:S01]  /*6990*/  LDL.LU R240, [R1+0x60] ;  /* 0x0000600001f07983 */ /* 0x0005620000300800 */
        /* <DEDUP_REMOVED lines=11> */
[----:B------:R2:W5:Y:S01]  /*6a50*/  LDL.LU R239, [R1+0x5c] ;  /* 0x00005c0001ef7983 */ /* 0x0005620000300800 */
[----:B------:R-:W-:Y:S03]  /*6a60*/  HMMA.16816.F32 R84, R4, R30, R212 ;  /* 0x0000001e0454723c */ /* 0x000fe600000018d4 */
[----:B------:R2:W5:Y:S04]  /*6a70*/  LDL.LU R238, [R1+0x58] ;  /* 0x0000580001ee7983 */ /* 0x0005680000300800 */
[--C-:B------:R-:W-:Y:S01]  /*6a80*/  FFMA.FTZ R4, R228, c[0x0][0x2d0], -R3.reuse ;  /* 0x0000b400e4047a23 */ /* 0x100fe20000010803 */
[----:B------:R-:W-:Y:S01]  /*6a90*/  MOV R7, R219 ;  /* 0x000000db00077202 */ /* 0x000fe20000000f00 */
[----:B------:R-:W-:Y:S01]  /*6aa0*/  IMAD.MOV.U32 R6, RZ, RZ, R218 ;  /* 0x000000ffff067224 */ /* 0x000fe200078e00da */
[C---:B------:R-:W-:Y:S01]  /*6ab0*/  HMMA.16816.F32 R212, R8.reuse, R26, R68 ;  /* 0x0000001a08d4723c */ /* 0x040fe20000001844 */
[----:B------:R1:W-:Y:S01]  /*6ac0*/  MUFU.EX2 R22, R4 ;  /* 0x0000000400167308 */ /* 0x0003e20000000800 */
[----:B------:R-:W-:Y:S01]  /*6ad0*/  MOV R5, R103 ;  /* 0x0000006700057202 */ /* 0x000fe20000000f00 */
[----:B------:R2:W5:Y:S05]  /*6ae0*/  LDL.LU R237, [R1+0x54] ;  /* 0x0000540001ed7983 */ /* 0x00056a0000300800 */
[----:B------:R-:W-:Y:S01]  /*6af0*/  HMMA.16816.F32 R216, R8, R24, R124 ;  /* 0x0000001808d8723c */ /* 0x000fe2000000187c */
[----:B------:R-:W-:Y:S01]  /*6b00*/  MOV R70, R7 ;  /* 0x0000000700467202 */ /* 0x000fe20000000f00 */
[----:B------:R-:W-:Y:S01]  /*6b10*/  IMAD.MOV.U32 R71, RZ, RZ, R208 ;  /* 0x000000ffff477224 */ /* 0x000fe200078e00d0 */
[----:B------:R2:W5:Y:S01]  /*6b20*/  LDL.LU R232, [R1+0x50] ;  /* 0x0000500001e87983 */ /* 0x0005620000300800 */
[----:B-1----:R-:W-:-:S03]  /*6b30*/  FFMA.FTZ R4, R194, c[0x0][0x2d0], -R3 ;  /* 0x0000b400c2047a23 */ /* 0x002fc60000010803 */
[----:B------:R-:W-:Y:S01]  /*6b40*/  MOV R124, R209 ;  /* 0x000000d1007c7202 */ /* 0x000fe20000000f00 */
[----:B------:R-:W-:Y:S01]  /*6b50*/  IMAD.MOV.U32 R125, RZ, RZ, R210 ;  /* 0x000000ffff7d7224 */ /* 0x000fe200078e00d2 */
[----:B------:R-:W-:Y:S01]  /*6b60*/  MOV R126, R211 ;  /* 0x000000d3007e7202 */ /* 0x000fe20000000f00 */
[----:B------:R1:W3:Y:S01]  /*6b70*/  MUFU.EX2 R24, R4 ;  /* 0x0000000400187308 */ /* 0x0002e20000000800 */
[----:B------:R-:W-:Y:S02]  /*6b80*/  IMAD.MOV.U32 R127, RZ, RZ, R102 ;  /* 0x000000ffff7f7224 */ /* 0x000fe400078e0066 */
[----:B------:R-:W-:Y:S01]  /*6b90*/  IMAD.MOV.U32 R69, RZ, RZ, R6 ;  /* 0x000000ffff457224 */ /* 0x000fe200078e0006 */
[----:B------:R-:W-:Y:S01]  /*6ba0*/  MOV R7, R101 ;  /* 0x0000006500077202 */ /* 0x000fe20000000f00 */
[----:B------:R2:W5:Y:S01]  /*6bb0*/  LDL.LU R134, [R1+0x4c] ;  /* 0x00004c0001867983 */ /* 0x0005620000300800 */
[--C-:B-1----:R-:W-:Y:S01]  /*6bc0*/  FFMA.FTZ R4, R191, c[0x0][0x2d0], -R3.reuse ;  /* 0x0000b400bf047a23 */ /* 0x102fe20000010803 */
[----:B------:R-:W-:Y:S01]  /*6bd0*/  HMMA.16816.F32 R208, R8, R20, R116 ;  /* 0x0000001408d0723c */ /* 0x000fe20000001874 */
[----:B------:R-:W-:Y:S01]  /*6be0*/  FFMA.FTZ R3, R195, c[0x0][0x2d0], -R3 ;  /* 0x0000b400c3037a23 */ /* 0x000fe20000010803 */
[----:B------:R2:W5:Y:S03]  /*6bf0*/  LDL.LU R132, [R1+0x48] ;  /* 0x0000480001847983 */ /* 0x0005660000300800 */
[----:B------:R1:W-:Y:S02]  /*6c00*/  MUFU.EX2 R23, R3 ;  /* 0x0000000300177308 */ /* 0x0003e40000000800 */
[----:B-1----:R-:W-:-:S06]  /*6c10*/  FFMA.FTZ R3, R229, c[0x0][0x2d0], -R0 ;  /* 0x0000b400e5037a23 */ /* 0x002fcc0000010800 */
[----:B------:R1:W-:Y:S01]  /*6c20*/  MUFU.EX2 R18, R3 ;  /* 0x0000000300127308 */ /* 0x0003e20000000800 */
[----:B------:R-:W-:Y:S02]  /*6c30*/  IMAD.MOV.U32 R6, RZ, RZ, R100 ;  /* 0x000000ffff067224 */ /* 0x000fe400078e0064 */
[----:B-1----:R-:W-:-:S05]  /*6c40*/  FFMA.FTZ R3, R190, c[0x0][0x2d0], -R0 ;  /* 0x0000b400be037a23 */ /* 0x002fca0000010800 */
[----:B------:R1:W4:Y:S02]  /*6c50*/  MUFU.EX2 R19, R3 ;  /* 0x0000000300137308 */ /* 0x0003240000000800 */
[--C-:B-1----:R-:W-:Y:S02]  /*6c60*/  FFMA.FTZ R3, R189, c[0x0][0x2d0], -R0.reuse ;  /* 0x0000b400bd037a23 */ /* 0x102fe40000010800 */
[----:B------:R-:W-:Y:S01]  /*6c70*/  FFMA.FTZ R0, R188, c[0x0][0x2d0], -R0 ;  /* 0x0000b400bc007a23 */ /* 0x000fe20000010800 */
[----:B------:R-:W-:Y:S03]  /*6c80*/  HMMA.16816.F32 R100, R8, R16, R112 ;  /* 0x000000100864723c */ /* 0x000fe60000001870 */
[----:B------:R-:W-:Y:S01]  /*6c90*/  MUFU.EX2 R21, R3 ;  /* 0x0000000300157308 */ /* 0x000fe20000000800 */
[----:B------:R-:W-:Y:S07]  /*6ca0*/  LDSM.16.MT88.4 R188, [R236+0x1900] ;  /* 0x00190000ecbc783b */ /* 0x000fee0000004200 */
[----:B------:R1:W-:Y:S02]  /*6cb0*/  MUFU.EX2 R20, R0 ;  /* 0x0000000000147308 */ /* 0x0003e40000000800 */
[----:B-1----:R-:W-:-:S02]  /*6cc0*/  FFMA.FTZ R0, R70, c[0x0][0x2d0], -R13 ;  /* 0x0000b40046007a23 */ /* 0x002fc4000001080d */
        /* <DEDUP_REMOVED lines=19> */
[----:B------:R-:W-:-:S02]  /*6e00*/  MOV R130, R15 ;  /* 0x0000000f00827202 */ /* 0x000fc40000000f00 */
[----:B------:R1:W-:Y:S01]  /*6e10*/  MUFU.EX2 R15, R0 ;  /* 0x00000000000f7308 */ /* 0x0003e20000000800 */
[----:B------:R-:W-:Y:S01]  /*6e20*/  IMAD.MOV.U32 R27, RZ, RZ, R71 ;  /* 0x000000ffff1b7224 */ /* 0x000fe200078e0047 */
[----:B------:R-:W-:Y:S01]  /*6e30*/  MOV R68, R124 ;  /* 0x0000007c00447202 */ /* 0x000fe20000000f00 */
[----:B------:R-:W-:Y:S01]  /*6e40*/  IMAD.MOV.U32 R71, RZ, RZ, R6 ;  /* 0x000000ffff477224 */ /* 0x000fe200078e0006 */
[----:B------:R-:W-:Y:S01]  /*6e50*/  MOV R124, R7 ;  /* 0x00000007007c7202 */ /* 0x000fe20000000f00 */
[----:B------:R-:W-:Y:S02]  /*6e60*/  IMAD.MOV.U32 R6, RZ, RZ, R128 ;  /* 0x000000ffff067224 */ /* 0x000fe400078e0080 */
[----:B-1----:R-:W-:-:S04]  /*6e70*/  FFMA.FTZ R0, R69, c[0x0][0x2d0], -R13 ;  /* 0x0000b40045007a23 */ /* 0x002fc8000001080d */
[----:B------:R1:W-:Y:S01]  /*6e80*/  MUFU.EX2 R16, R0 ;  /* 0x0000000000107308 */ /* 0x0003e20000000800 */
[----:B------:R-:W-:Y:S01]  /*6e90*/  IMAD.MOV.U32 R69, RZ, RZ, R126 ;  /* 0x000000ffff457224 */ /* 0x000fe200078e007e */
[----:B------:R-:W-:Y:S01]  /*6ea0*/  MOV R128, R129 ;  /* 0x0000008100807202 */ /* 0x000fe20000000f00 */
[----:B------:R-:W-:Y:S02]  /*6eb0*/  IMAD.MOV.U32 R126, RZ, RZ, R158 ;  /* 0x000000ffff7e7224 */ /* 0x000fe400078e009e */
[----:B------:R-:W-:Y:S01]  /*6ec0*/  IMAD.MOV.U32 R129, RZ, RZ, R130 ;  /* 0x000000ffff817224 */ /* 0x000fe200078e0082 */
[----:B------:R-:W-:Y:S01]  /*6ed0*/  MOV R130, R14 ;  /* 0x0000000e00827202 */ /* 0x000fe20000000f00 */
[----:B------:R-:W-:Y:S02]  /*6ee0*/  IMAD.MOV.U32 R7, RZ, RZ, R80 ;  /* 0x000000ffff077224 */ /* 0x000fe400078e0050 */
[----:B-1----:R-:W-:-:S04]  /*6ef0*/  FFMA.FTZ R0, R70, c[0x0][0x2d0], -R13 ;  /* 0x0000b40046007a23 */ /* 0x002fc8000001080d */
[----:B------:R1:W-:Y:S01]  /*6f00*/  MUFU.EX2 R17, R0 ;  /* 0x0000000000117308 */ /* 0x0003e20000000800 */
[----:B------:R-:W-:Y:S01]  /*6f10*/  MOV R80, R81 ;  /* 0x0000005100507202 */ /* 0x000fe20000000f00 */
[----:B------:R-:W-:Y:S01]  /*6f20*/  IMAD.MOV.U32 R81, RZ, RZ, R82 ;  /* 0x000000ffff517224 */ /* 0x000fe200078e0052 */
[----:B------:R-:W-:Y:S01]  /*6f30*/  MOV R70, R5 ;  /* 0x0000000500467202 */ /* 0x000fe20000000f00 */
[----:B------:R-:W-:Y:S01]  /*6f40*/  FFMA.FTZ R3, R69, c[0x0][0x2d0], -R12 ;  /* 0x0000b40045037a23 */ /* 0x000fe2000001080c */
[----:B------:R-:W-:Y:S01]  /*6f50*/  MOV R82, R83 ;  /* 0x0000005300527202 */ /* 0x000fe20000000f00 */
[----:B------:R-:W-:Y:S01]  /*6f60*/  IMAD.MOV.U32 R114, RZ, RZ, R124 ;  /* 0x000000ffff727224 */ /* 0x000fe200078e007c */
[----:B------:R-:W-:Y:S01]  /*6f70*/  MOV R5, R159 ;  /* 0x0000009f00057202 */ /* 0x000fe20000000f00 */
[----:B------:R-:W-:Y:S01]  /*6f80*/  IMAD.MOV.U32 R115, RZ, RZ, R126 ;  /* 0x000000ffff737224 */ /* 0x000fe200078e007e */
[----:B------:R-:W-:Y:S01]  /*6f90*/  MOV R124, R174 ;  /* 0x000000ae007c7202 */ /* 0x000fe20000000f00 */
[----:B-1----:R-:W-:Y:S01]  /*6fa0*/  FFMA.FTZ R0, R125, c[0x0][0x2d0], -R13 ;  /* 0x0000b4007d007a23 */ /* 0x002fe2000001080d */
[----:B------:R-:W-:-:S03]  /*6fb0*/  MOV R125, R157 ;  /* 0x0000009d007d7202 */ /* 0x000fc60000000f00 */
[----:B------:R1:W-:Y:S01]  /*6fc0*/  MUFU.EX2 R14, R0 ;  /* 0x00000000000e7308 */ /* 0x0003e20000000800 */
[----:B------:R-:W-:Y:S01]  /*6fd0*/  IMAD.MOV.U32 R83, RZ, RZ, R156 ;  /* 0x000000ffff537224 */ /* 0x000fe200078e009c */
[----:B------:R-:W-:Y:S01]  /*6fe0*/  MOV R126, R172 ;  /* 0x000000ac007e7202 */ /* 0x000fe20000000f00 */
[----:B------:R-:W-:Y:S01]  /*6ff0*/  IMAD.MOV.U32 R69, RZ, RZ, R173 ;  /* 0x000000ffff457224 */ /* 0x000fe200078e00ad */
[----:B------:R-:W2:Y:S01]  /*7000*/  LDSM.16.MT88.4 R156, [R233+0x1900] ;  /* 0x00190000e99c783b */ /* 0x000ea20000004200 */
[----:B------:R-:W-:Y:S01]  /*7010*/  HMMA.16816.F32 R116, R8, R28, R204 ;  /* 0x0000001c0874723c */ /* 0x000fe200000018cc */
[----:B-1----:R-:W-:Y:S01]  /*7020*/  FFMA.FTZ R0, R27, c[0x0][0x2d0], -R12 ;  /* 0x0000b4001b007a23 */ /* 0x002fe2000001080c */
[----:B------:R-:W-:Y:S01]  /*7030*/  MOV R27, R125 ;  /* 0x0000007d001b7202 */ /* 0x000fe20000000f00 */
[----:B------:R-:W-:Y:S01]  /*7040*/  IMAD.MOV.U32 R125, RZ, RZ, R175 ;  /* 0x000000ffff7d7224 */ /* 0x000fe200078e00af */
[----:B------:R-:W1:Y:S01]  /*7050*/  MUFU.EX2 R25, R4 ;  /* 0x0000000400197308 */ /* 0x000e620000000800 */
[----:B------:R-:W1:Y:S01]  /*7060*/  LDSM.16.MT88.4 R172, [R234+0x1900] ;  /* 0x00190000eaac783b */ /* 0x000e620000004200 */
[----:B------:R-:W-:Y:S01]  /*7070*/  IMAD.MOV.U32 R113, RZ, RZ, R70 ;  /* 0x000000ffff717224 */ /* 0x000fe200078e0046 */
[----:B------:R-:W-:Y:S01]  /*7080*/  MOV R112, R71 ;  /* 0x0000004700707202 */ /* 0x000fe20000000f00 */
[----:B------:R-:W-:Y:S01]  /*7090*/  FADD.FTZ R10, R114, R230 ;  /* 0x000000e6720a7221 */ /* 0x000fe20000010000 */
[----:B------:R-:W-:-:S02]  /*70a0*/  MOV R28, R124 ;  /* 0x0000007c001c7202 */ /* 0x000fc40000000f00 */
[----:B------:R-:W-:Y:S01]  /*70b0*/  MOV R30, R126 ;  /* 0x0000007e001e7202 */ /* 0x000fe20000000f00 */
[----:B------:R3:W-:Y:S01]  /*70c0*/  MUFU.EX2 R11, R0 ;  /* 0x00000000000b7308 */ /* 0x0007e20000000800 */
[----:B------:R-:W-:Y:S01]  /*70d0*/  FADD.FTZ R9, R97, R96 ;  /* 0x0000006061097221 */ /* 0x000fe20000010000 */
[----:B------:R-:W-:Y:S01]  /*70e0*/  LDSM.16.MT88.4 R204, [R235+0x1900] ;  /* 0x00190000ebcc783b */ /* 0x000fe20000004200 */
[----:B---3--:R-:W-:-:S05]  /*70f0*/  FFMA.FTZ R0, R68, c[0x0][0x2d0], -R12 ;  /* 0x0000b40044007a23 */ /* 0x008fca000001080c */
[----:B------:R3:W1:Y:S02]  /*7100*/  MUFU.EX2 R26, R0 ;  /* 0x00000000001a7308 */ /* 0x0006640000000800 */
[----:B---3--:R-:W-:-:S06]  /*7110*/  FFMA.FTZ R0, R6, c[0x0][0x2d0], -R12 ;  /* 0x0000b40006007a23 */ /* 0x008fcc000001080c */
[----:B------:R-:W-:Y:S08]  /*7120*/  MUFU.EX2 R12, R3 ;  /* 0x00000003000c7308 */ /* 0x000ff00000000800 */
[----:B------:R-:W3:Y:S01]  /*7130*/  MUFU.EX2 R13, R0 ;  /* 0x00000000000d7308 */ /* 0x000ee20000000800 */
[----:B------:R-:W-:Y:S01]  /*7140*/  MOV R68, R5 ;  /* 0x0000000500447202 */ /* 0x000fe20000000f00 */
[----:B------:R-:W-:Y:S01]  /*7150*/  IMAD.MOV.U32 R6, RZ, RZ, R128 ;  /* 0x000000ffff067224 */ /* 0x000fe200078e0080 */
[----:B------:R-:W-:Y:S01]  /*7160*/  MOV R5, R129 ;  /* 0x0000008100057202 */ /* 0x000fe20000000f00 */
[----:B------:R-:W-:Y:S01]  /*7170*/  IMAD.MOV.U32 R71, RZ, RZ, R130 ;  /* 0x000000ffff477224 */ /* 0x000fe200078e0082 */
[----:B------:R-:W-:Y:S01]  /*7180*/  MOV R70, R131 ;  /* 0x0000008300467202 */ /* 0x000fe20000000f00 */
[----:B------:R-:W-:Y:S01]  /*7190*/  IMAD.MOV.U32 R31, RZ, RZ, R125 ;  /* 0x000000ffff1f7224 */ /* 0x000fe200078e007d */
[----:B------:R-:W-:Y:S01]  /*71a0*/  F2FP.PACK_AB R128, R24, R22 ;  /* 0x000000161880723e */ /* 0x000fe200000000ff */
[----:B------:R-:W-:Y:S01]  /*71b0*/  IMAD.MOV.U32 R230, RZ, RZ, R127 ;  /* 0x000000ffffe67224 */ /* 0x000fe200078e007f */
[----:B----4-:R-:W-:-:S02]  /*71c0*/  F2FP.PACK_AB R129, R19, R18 ;  /* 0x000000121381723e */ /* 0x010fc400000000ff */
[----:B-1----:R-:W-:Y:S02]  /*71d0*/  F2FP.PACK_AB R130, R23, R25 ;  /* 0x000000191782723e */ /* 0x002fe400000000ff */
[----:B------:R-:W-:Y:S02]  /*71e0*/  F2FP.PACK_AB R131, R20, R21 ;  /* 0x000000151483723e */ /* 0x000fe400000000ff */
[----:B------:R-:W-:Y:S02]  /*71f0*/  F2FP.PACK_AB R124, R16, R15 ;  /* 0x0000000f107c723e */ /* 0x000fe400000000ff */
[----:B------:R-:W-:Y:S02]  /*7200*/  F2FP.PACK_AB R125, R26, R11 ;  /* 0x0000000b1a7d723e */ /* 0x000fe400000000ff */
[----:B------:R-:W-:Y:S02]  /*7210*/  F2FP.PACK_AB R126, R14, R17 ;  /* 0x000000110e7e723e */ /* 0x000fe400000000ff */
[----:B---3--:R-:W-:Y:S01]  /*7220*/  F2FP.PACK_AB R127, R13, R12 ;  /* 0x0000000c0d7f723e */ /* 0x008fe200000000ff */
[-C--:B--2---:R-:W-:Y:S08]  /*7230*/  HMMA.16816.F32 R148, R128, R156.reuse, R148 ;  /* 0x0000009c8094723c */ /* 0x084ff00000001894 */
[C---:B------:R-:W-:Y:S08]  /*7240*/  HMMA.16816.F32 R144, R124.reuse, R156, R144 ;  /* 0x0000009c7c90723c */ /* 0x040ff00000001890 */
[----:B------:R-:W-:Y:S08]  /*7250*/  HMMA.16816.F32 R152, R124, R158, R152 ;  /* 0x0000009e7c98723c */ /* 0x000ff00000001898 */
[-C--:B------:R-:W-:Y:S08]  /*7260*/  HMMA.16816.F32 R160, R128, R172.reuse, R160 ;  /* 0x000000ac80a0723c */ /* 0x080ff000000018a0 */
[C---:B------:R-:W-:Y:S08]  /*7270*/  HMMA.16816.F32 R164, R124.reuse, R172, R164 ;  /* 0x000000ac7ca4723c */ /* 0x040ff000000018a4 */
[----:B------:R-:W-:Y:S08]  /*7280*/  HMMA.16816.F32 R168, R124, R174, R168 ;  /* 0x000000ae7ca8723c */ /* 0x000ff000000018a8 */
[C---:B------:R-:W-:Y:S07]  /*7290*/  HMMA.16816.F32 R156, R128.reuse, R158, R40 ;  /* 0x0000009e809c723c */ /* 0x040fee0000001828 */
[----:B------:R-:W-:Y:S01]  /*72a0*/  MOV R41, R5 ;  /* 0x0000000500297202 */ /* 0x000fe20000000f00 */
[----:B------:R-:W-:Y:S01]  /*72b0*/  HMMA.16816.F32 R172, R128, R174, R36 ;  /* 0x000000ae80ac723c */ /* 0x000fe20000001824 */
[----:B------:R-:W-:-:S06]  /*72c0*/  IMAD.MOV.U32 R40, RZ, RZ, R6 ;  /* 0x000000ffff287224 */ /* 0x000fcc00078e0006 */
[----:B------:R-:W-:Y:S02]  /*72d0*/  MOV R39, R7 ;  /* 0x0000000700277202 */ /* 0x000fe40000000f00 */
[----:B------:R-:W1:Y:S01]  /*72e0*/  LDSM.16.MT88.4 R4, [R235+0x3900] ;  /* 0x00390000eb04783b */ /* 0x000e620000004200 */
[----:B------:R-:W-:Y:S01]  /*72f0*/  FADD.FTZ R3, R193, R192 ;  /* 0x000000c0c1037221 */ /* 0x000fe20000010000 */
[----:B------:R-:W-:Y:S01]  /*7300*/  HMMA.16816.F32 R176, R128, R188, R176 ;  /* 0x000000bc80b0723c */ /* 0x000fe200000018b0 */
[----:B------:R-:W-:Y:S01]  /*7310*/  IMAD.MOV.U32 R0, RZ, RZ, R82 ;  /* 0x000000ffff007224 */ /* 0x000fe200078e0052 */
[----:B------:R-:W-:Y:S02]  /*7320*/  MOV R36, R83 ;  /* 0x0000005300247202 */ /* 0x000fe40000000f00 */
[----:B------:R-:W-:Y:S01]  /*7330*/  MOV R37, R81 ;  /* 0x0000005100257202 */ /* 0x000fe20000000f00 */
[----:B------:R-:W-:-:S03]  /*7340*/  FADD.FTZ R0, R0, R3 ;  /* 0x0000000300007221 */ /* 0x000fc60000010000 */
[----:B------:R-:W-:Y:S01]  /*7350*/  HMMA.16816.F32 R180, R124, R188, R180 ;  /* 0x000000bc7cb4723c */ /* 0x000fe200000018b4 */
[----:B------:R-:W-:-:S07]  /*7360*/  FADD.FTZ R8, R113, R112 ;  /* 0x0000007071087221 */ /* 0x000fce0000010000 */
[----:B------:R-:W-:Y:S01]  /*7370*/  HMMA.16816.F32 R184, R124, R190, R184 ;  /* 0x000000be7cb8723c */ /* 0x000fe200000018b8 */
[----:B------:R-:W-:-:S07]  /*7380*/  FADD.FTZ R10, R36, R10 ;  /* 0x0000000a240a7221 */ /* 0x000fce0000010000 */
[----:B------:R-:W-:Y:S01]  /*7390*/  HMMA.16816.F32 R188, R128, R190, R32 ;  /* 0x000000be80bc723c */ /* 0x000fe20000001820 */
[----:B------:R-:W-:Y:S01]  /*73a0*/  IMAD.MOV.U32 R38, RZ, RZ, R80 ;  /* 0x000000ffff267224 */ /* 0x000fe200078e0050 */
[----:B------:R-:W-:Y:S01]  /*73b0*/  MOV R43, R70 ;  /* 0x00000046002b7202 */ /* 0x000fe20000000f00 */
[----:B------:R-:W-:Y:S01]  /*73c0*/  IMAD.MOV.U32 R228, RZ, RZ, R115 ;  /* 0x000000ffffe47224 */ /* 0x000fe200078e0073 */
[----:B------:R-:W2:Y:S03]  /*73d0*/  LDSM.16.MT88.4 R80, [R233+0x3900] ;  /* 0x00390000e950783b */ /* 0x000ea60000004200 */
[----:B------:R-:W-:Y:S01]  /*73e0*/  IMAD.MOV.U32 R34, RZ, RZ, R99 ;  /* 0x000000ffff227224 */ /* 0x000fe200078e0063 */
[----:B------:R-:W-:Y:S01]  /*73f0*/  MOV R35, R98 ;  /* 0x0000006200237202 */ /* 0x000fe20000000f00 */
[----:B------:R-:W-:Y:S01]  /*7400*/  IMAD.MOV.U32 R42, RZ, RZ, R71 ;  /* 0x000000ffff2a7224 */ /* 0x000fe200078e0047 */
[----:B------:R-:W3:Y:S01]  /*7410*/  LDSM.16.MT88.4 R96, [R234+0x3900] ;  /* 0x00390000ea60783b */ /* 0x000ee20000004200 */
[----:B------:R-:W-:-:S02]  /*7420*/  FADD.FTZ R3, R34, R9 ;  /* 0x0000000922037221 */ /* 0x000fc40000010000 */
[----:B------:R-:W-:Y:S01]  /*7430*/  FADD.FTZ R9, R37, R0 ;  /* 0x0000000025097221 */ /* 0x000fe20000010000 */
[----:B-1----:R-:W-:Y:S01]  /*7440*/  HMMA.16816.F32 R120, R124, R4, R120 ;  /* 0x000000047c78723c */ /* 0x002fe20000001878 */
[----:B------:R-:W-:Y:S01]  /*7450*/  FADD.FTZ R8, R35, R8 ;  /* 0x0000000823087221 */ /* 0x000fe20000010000 */
[----:B------:R-:W1:Y:S01]  /*7460*/  LDSM.16.MT88.4 R112, [R236+0x3900] ;  /* 0x00390000ec70783b */ /* 0x000e620000004200 */
[----:B------:R-:W-:Y:S02]  /*7470*/  FADD.FTZ R0, R40, R10 ;  /* 0x0000000a28007221 */ /* 0x000fe40000010000 */
[----:B------:R-:W-:-:S03]  /*7480*/  FADD.FTZ R9, R41, R9 ;  /* 0x0000000929097221 */ /* 0x000fc60000010000 */
[----:B------:R-:W-:Y:S07]  /*7490*/  HMMA.16816.F32 R116, R128, R4, R116 ;  /* 0x000000048074723c */ /* 0x000fee0000001874 */
[----:B------:R-:W-:Y:S02]  /*74a0*/  FADD.FTZ R4, R38, R3 ;  /* 0x0000000326047221 */ /* 0x000fe40000010000 */
[----:B------:R-:W-:Y:S02]  /*74b0*/  FADD.FTZ R3, R39, R8 ;  /* 0x0000000827037221 */ /* 0x000fe40000010000 */
[----:B------:R-:W-:-:S02]  /*74c0*/  FADD.FTZ R5, R43, R0 ;  /* 0x000000002b057221 */ /* 0x000fc40000010000 */
[----:B------:R-:W-:Y:S02]  /*74d0*/  FADD.FTZ R0, R230, R9 ;  /* 0x00000009e6007221 */ /* 0x000fe40000010000 */
[----:B------:R-:W-:Y:S02]  /*74e0*/  FADD.FTZ R8, R252, R4 ;  /* 0x00000004fc087221 */ /* 0x000fe40000010000 */
[----:B------:R-:W-:Y:S01]  /*74f0*/  FADD.FTZ R4, R42, R3 ;  /* 0x000000032a047221 */ /* 0x000fe20000010000 */
[----:B------:R-:W-:Y:S01]  /*7500*/  MOV R229, R68 ;  /* 0x0000004400e57202 */ /* 0x000fe20000000f00 */
[----:B------:R-:W-:Y:S02]  /*7510*/  FADD.FTZ R0, R28, R0 ;  /* 0x000000001c007221 */ /* 0x000fe40000010000 */
[----:B------:R-:W-:Y:S02]  /*7520*/  FADD.FTZ R3, R142, R8 ;  /* 0x000000088e037221 */ /* 0x000fe40000010000 */
[----:B------:R-:W-:-:S02]  /*7530*/  FADD.FTZ R5, R31, R5 ;  /* 0x000000051f057221 */ /* 0x000fc40000010000 */
[----:B------:R-:W-:Y:S02]  /*7540*/  IMAD.MOV.U32 R29, RZ, RZ, R69 ;  /* 0x000000ffff1d7224 */ /* 0x000fe400078e0045 */
        /* <DEDUP_REMOVED lines=31> */
[----:B------:R-:W-:Y:S01]  /*7740*/  FADD.FTZ R5, R26, R5 ;  /* 0x000000051a057221 */ /* 0x000fe20000010000 */
[----:B------:R-:W-:Y:S01]  /*7750*/  HMMA.16816.F32 R196, R124, R204, R196 ;  /* 0x000000cc7cc4723c */ /* 0x000fe200000018c4 */
[----:B------:R-:W-:Y:S02]  /*7760*/  FADD.FTZ R4, R16, R4 ;  /* 0x0000000410047221 */ /* 0x000fe40000010000 */
[----:B------:R-:W-:Y:S02]  /*7770*/  FADD.FTZ R0, R23, R0 ;  /* 0x0000000017007221 */ /* 0x000fe40000010000 */
[----:B------:R-:W-:-:S03]  /*7780*/  FADD.FTZ R3, R21, R3 ;  /* 0x0000000315037221 */ /* 0x000fc60000010000 */
[----:B------:R-:W-:Y:S01]  /*7790*/  HMMA.16816.F32 R200, R124, R206, R200 ;  /* 0x000000ce7cc8723c */ /* 0x000fe200000018c8 */
[----:B------:R-:W-:Y:S02]  /*77a0*/  FADD.FTZ R5, R12, R5 ;  /* 0x000000050c057221 */ /* 0x000fe40000010000 */
[----:B------:R-:W-:-:S05]  /*77b0*/  FADD.FTZ R4, R17, R4 ;  /* 0x0000000411047221 */ /* 0x000fca0000010000 */
[C---:B--2---:R-:W-:Y:S01]  /*77c0*/  HMMA.16816.F32 R72, R124.reuse, R80, R72 ;  /* 0x000000507c48723c */ /* 0x044fe20000001848 */
[----:B------:R2:W-:Y:S07]  /*77d0*/  STL [R1+0x38], R0 ;  /* 0x0000380001007387 */ /* 0x0005ee0000100800 */
[C---:B------:R-:W-:Y:S08]  /*77e0*/  HMMA.16816.F32 R76, R124.reuse, R82, R76 ;  /* 0x000000527c4c723c */ /* 0x040ff0000000184c */
[C---:B---3--:R-:W-:Y:S08]  /*77f0*/  HMMA.16816.F32 R88, R124.reuse, R96, R88 ;  /* 0x000000607c58723c */ /* 0x048ff00000001858 */
[----:B------:R-:W-:Y:S01]  /*7800*/  HMMA.16816.F32 R92, R124, R98, R92 ;  /* 0x000000627c5c723c */ /* 0x000fe2000000185c */
[----:B--2---:R-:W-:-:S07]  /*7810*/  FADD.FTZ R0, R13, R5 ;  /* 0x000000050d007221 */ /* 0x004fce0000010000 */
[C---:B-1----:R-:W-:Y:S08]  /*7820*/  HMMA.16816.F32 R104, R124.reuse, R112, R104 ;  /* 0x000000707c68723c */ /* 0x042ff00000001868 */
[C---:B------:R-:W-:Y:S08]  /*7830*/  HMMA.16816.F32 R108, R124.reuse, R114, R108 ;  /* 0x000000727c6c723c */ /* 0x040ff0000000186c */
[----:B------:R-:W-:Y:S08]  /*7840*/  HMMA.16816.F32 R124, R124, R6, R84 ;  /* 0x000000067c7c723c */ /* 0x000ff00000001854 */
        /* <DEDUP_REMOVED lines=8> */
[----:B------:R-:W-:Y:S07]  /*78d0*/  HMMA.16816.F32 R128, R128, R6, R44 ;  /* 0x000000068080723c */ /* 0x000fee000000182c */
[----:B------:R-:W-:-:S02]  /*78e0*/  FADD.FTZ R6, R20, R3 ;  /* 0x0000000314067221 */ /* 0x000fc40000010000 */
[----:B------:R-:W-:-:S03]  /*78f0*/  FADD.FTZ R3, R14, R4 ;  /* 0x000000040e037221 */ /* 0x000fc60000010000 */
[----:B------:R1:W-:Y:S04]  /*7900*/  STL [R1+0x34], R6 ;  /* 0x0000340601007387 */ /* 0x0003e80000100800 */
[----:B------:R1:W-:Y:S04]  /*7910*/  STL [R1+0x3c], R0 ;  /* 0x00003c0001007387 */ /* 0x0003e80000100800 */
[----:B------:R1:W-:Y:S01]  /*7920*/  STL [R1+0x40], R3 ;  /* 0x0000400301007387 */ /* 0x0003e20000100800 */
[----:B------:R-:W-:Y:S11]  /*7930*/  PLOP3.LUT P2, PT, PT, PT, UP0, 0x40, 0x0 ;  /* 0x000000000000781c */ /* 0x000ff60003f4e808 */
[----:B------:R-:W-:Y:S02]  /*7940*/  @!UPT UIADD3 URZ, URZ, URZ, URZ ;  /* 0x0000003f3f3ff290 */ /* 0x000fe4000fffe03f */
[----:B------:R-:W-:Y:S05]  /*7950*/  @P2 BRA `(.L_x_754) ;  /* 0x0000529000002947 */ /* 0x000fea0003800000 */
[----:B-----5:R-:W-:Y:S01]  /*7960*/  SHF.R.S32.HI R27, RZ, 0x1f, R132 ;  /* 0x0000001fff1b7819 */ /* 0x020fe20000011484 */
[C---:B------:R-:W-:Y:S01]  /*7970*/  IMAD.SHL.U32 R4, R132.reuse, 0x2, RZ ;  /* 0x0000000284047824 */ /* 0x040fe200078e00ff */
[----:B------:R-:W-:Y:S01]  /*7980*/  SHF.R.S32.HI R136, RZ, 0x1f, R134 ;  /* 0x0000001fff887819 */ /* 0x000fe20000011486 */
[----:B------:R-:W-:Y:S01]  /*7990*/  IMAD.MOV.U32 R141, RZ, RZ, R2 ;  /* 0x000000ffff8d7224 */ /* 0x000fe200078e0002 */
[----:B-1----:R-:W-:Y:S01]  /*79a0*/  SHF.L.U64.HI R0, R132, 0x1, R27 ;  /* 0x0000000184007819 */ /* 0x002fe2000001021b */
[----:B------:R-:W-:Y:S01]  /*79b0*/  IMAD.MOV.U32 R132, RZ, RZ, R138 ;  /* 0x000000ffff847224 */ /* 0x000fe200078e008a */
[C---:B------:R-:W-:Y:S01]  /*79c0*/  SHF.L.U64.HI R3, R134.reuse, 0x1, R136 ;  /* 0x0000000186037819 */ /* 0x040fe20000010288 */
[----:B------:R-:W-:Y:S01]  /*79d0*/  UIADD3 UR11, UR11, -0x2, URZ ;  /* 0xfffffffe0b0b7890 */ /* 0x000fe2000fffe03f */
[----:B------:R-:W-:Y:S01]  /*79e0*/  MOV R140, R137 ;  /* 0x00000089008c7202 */ /* 0x000fe20000000f00 */
[----:B------:R1:W-:Y:S04]  /*79f0*/  STL [R1+0x14], R0 ;  /* 0x0000140001007387 */ /* 0x0003e80000100800 */
[----:B------:R-:W-:Y:S04]  /*7a00*/  STL [R1+0x10], R4 ;  /* 0x0000100401007387 */ /* 0x000fe80000100800 */
[----:B------:R2:W-:Y:S01]  /*7a10*/  STL [R1+0xc], R3 ;  /* 0x00000c0301007387 */ /* 0x0005e20000100800 */
[----:B-1----:R-:W-:-:S05]  /*7a20*/  IMAD.SHL.U32 R0, R134, 0x2, RZ ;  /* 0x0000000286007824 */ /* 0x002fca00078e00ff */
[----:B------:R1:W-:Y:S01]  /*7a30*/  STL [R1+0x8], R0 ;  /* 0x0000080001007387 */ /* 0x0003e20000100800 */
[----:B--2---:R-:W-:Y:S01]  /*7a40*/  MOV R3, R139 ;  /* 0x0000008b00037202 */ /* 0x004fe20000000f00 */
[----:B------:R-:W-:Y:S05]  /*7a50*/  BRA `(.L_x_755) ;  /* 0x0000044000007947 */ /* 0x000fea0003800000 */
.L_x_757:
[----:B------:R-:W2:Y:S01]  /*7a60*/  LDL R12, [R1+0x44] ;  /* 0x00004400010c7983 */ /* 0x000ea20000100800 */
[----:B------:R-:W-:Y:S01]  /*7a70*/  ULEA UR4, UR11, UR9, 0x6 ;  /* 0x000000090b047291 */ /* 0x000fe2000f8e303f */
[----:B------:R-:W-:Y:S02]  /*7a80*/  IMAD.MOV.U32 R7, RZ, RZ, RZ ;  /* 0x000000ffff077224 */ /* 0x000fe400078e00ff */
[----:B------:R-:W3:Y:S03]  /*7a90*/  LDL R39, [R1+0x10] ;  /* 0x0000100001277983 */ /* 0x000ee60000100800 */
[----:B------:R-:W-:Y:S01]  /*7aa0*/  IMAD.U32 R2, RZ, RZ, UR4 ;  /* 0x00000004ff027e24 */ /* 0x000fe2000f8e00ff */
[----:B------:R-:W4:Y:S04]  /*7ab0*/  LDL R38, [R1+0x8] ;  /* 0x0000080001267983 */ /* 0x000f280000100800 */
[----:B------:R-:W5:Y:S04]  /*7ac0*/  LDL R37, [R1+0x14] ;  /* 0x0000140001257983 */ /* 0x000f680000100800 */
[----:B------:R-:W3:Y:S04]  /*7ad0*/  LDL R36, [R1+0xc] ;  /* 0x00000c0001247983 */ /* 0x000ee80000100800 */
        /* <DEDUP_REMOVED lines=18> */
[----:B--2---:R-:W-:Y:S01]  /*7c00*/  STL [R1+0x28], R7 ;  /* 0x0000280701007387 */ /* 0x004fe20000100800 */
        /* <DEDUP_REMOVED lines=9> */
[----:B------:R-:W5:Y:S04]  /*7ca0*/  SHFL.IDX PT, R5, R0, RZ, 0x181f ;  /* 0x00181fff00057589 */ /* 0x000f6800000e0000 */
[----:B------:R-:W1:Y:S04]  /*7cb0*/  SHFL.IDX PT, R12, R2, 0x1, 0x181f ;  /* 0x00381f00020c7f89 */ /* 0x000e6800000e0000 */
[----:B------:R-:W2:Y:S04]  /*7cc0*/  SHFL.IDX PT, R13, R0, 0x1, 0x181f ;  /* 0x00381f00000d7f89 */ /* 0x000ea800000e0000 */
[----:B------:R-:W2:Y:S04]  /*7cd0*/  SHFL.IDX PT, R11, R2, 0x2, 0x181f ;  /* 0x00581f00020b7f89 */ /* 0x000ea800000e0000 */
[----:B------:R-:W2:Y:S04]  /*7ce0*/  SHFL.IDX PT, R14, R0, 0x2, 0x181f ;  /* 0x00581f00000e7f89 */ /* 0x000ea800000e0000 */
[----:B------:R-:W2:Y:S01]  /*7cf0*/  SHFL.IDX PT, R2, R2, 0x3, 0x181f ;  /* 0x00781f0002027f89 */ /* 0x000ea200000e0000 */
[CC--:B---3--:R-:W-:Y:S02]  /*7d00*/  IADD3 R8, P6, R6.reuse, R39.reuse, RZ ;  /* 0x0000002706087210 */ /* 0x0c8fe40007fde0ff */
[----:B----4-:R-:W-:Y:S01]  /*7d10*/  IADD3 R6, P5, R6, R38, RZ ;  /* 0x0000002606067210 */ /* 0x010fe20007fbe0ff */
[----:B------:R-:W3:Y:S02]  /*7d20*/  SHFL.IDX PT, R0, R0, 0x3, 0x181f ;  /* 0x00781f0000007f89 */ /* 0x000ee400000e0000 */
[C-C-:B-----5:R-:W-:Y:S01]  /*7d30*/  IMAD.X R9, R5.reuse, 0x1, R37.reuse, P6 ;  /* 0x0000000105097824 */ /* 0x160fe200030e0625 */
[----:B------:R-:W-:Y:S02]  /*7d40*/  IADD3.X R7, R5, R36, RZ, P5, !PT ;  /* 0x0000002405077210 */ /* 0x000fe40002ffe4ff */
[CC--:B-1----:R-:W-:Y:S02]  /*7d50*/  IADD3 R4, P2, R12.reuse, R39.reuse, RZ ;  /* 0x000000270c047210 */ /* 0x0c2fe40007f5e0ff */
[----:B------:R1:W-:Y:S01]  /*7d60*/  LDGSTS.E.BYPASS.LTC128B.128 [R35+0x4100], [R8.64], !P4 ;  /* 0x0410000008237fae */ /* 0x0003e2000e101d4c */
[-C--:B------:R-:W-:Y:S02]  /*7d70*/  IADD3 R12, P5, R12, R38.reuse, RZ ;  /* 0x000000260c0c7210 */ /* 0x080fe40007fbe0ff */
[--C-:B--2---:R-:W-:Y:S01]  /*7d80*/  IMAD.X R5, R13, 0x1, R37.reuse, P2 ;  /* 0x000000010d057824 */ /* 0x104fe200010e0625 */
[----:B------:R2:W-:Y:S01]  /*7d90*/  LDGSTS.E.BYPASS.LTC128B.128 [R35+0x6100], [R6.64], !P3 ;  /* 0x0610000006237fae */ /* 0x0005e2000d901d4c */
[-C--:B------:R-:W-:Y:S01]  /*7da0*/  IADD3 R10, P2, R11, R39.reuse, RZ ;  /* 0x000000270b0a7210 */ /* 0x080fe20007f5e0ff */
[--C-:B------:R-:W-:Y:S02]  /*7db0*/  IMAD.X R13, R13, 0x1, R36.reuse, P5 ;  /* 0x000000010d0d7824 */ /* 0x100fe400028e0624 */
[----:B------:R4:W-:Y:S04]  /*7dc0*/  LDGSTS.E.BYPASS.LTC128B.128 [R35+0x4900], [R4.64], !P4 ;  /* 0x0490000004237fae */ /* 0x0009e8000e101d4c */
[----:B------:R3:W-:Y:S01]  /*7dd0*/  LDGSTS.E.BYPASS.LTC128B.128 [R35+0x6900], [R12.64], !P3 ;  /* 0x069000000c237fae */ /* 0x0007e2000d901d4c */
[----:B-1----:R-:W-:Y:S01]  /*7de0*/  IADD3 R8, P6, R11, R38, RZ ;  /* 0x000000260b087210 */ /* 0x002fe20007fde0ff */
[--C-:B------:R-:W-:Y:S01]  /*7df0*/  IMAD.X R11, R14, 0x1, R37.reuse, P2 ;  /* 0x000000010e0b7824 */ /* 0x100fe200010e0625 */
[----:B--2---:R-:W-:Y:S04]  /*7e00*/  IADD3 R6, P5, R2, R39, RZ ;  /* 0x0000002702067210 */ /* 0x004fe80007fbe0ff */
[----:B------:R1:W-:Y:S01]  /*7e10*/  LDGSTS.E.BYPASS.LTC128B.128 [R35+0x5100], [R10.64], !P4 ;  /* 0x051000000a237fae */ /* 0x0003e2000e101d4c */
[----:B------:R-:W-:Y:S02]  /*7e20*/  IADD3.X R9, R14, R36, RZ, P6, !PT ;  /* 0x000000240e097210 */ /* 0x000fe400037fe4ff */
[----:B----4-:R-:W-:Y:S01]  /*7e30*/  IADD3 R4, P2, R2, R38, RZ ;  /* 0x0000002602047210 */ /* 0x010fe20007f5e0ff */
[C---:B---3--:R-:W-:Y:S02]  /*7e40*/  IMAD.X R7, R0.reuse, 0x1, R37, P5 ;  /* 0x0000000100077824 */ /* 0x048fe400028e0625 */
[----:B------:R1:W-:Y:S02]  /*7e50*/  LDGSTS.E.BYPASS.LTC128B.128 [R35+0x7100], [R8.64], !P3 ;  /* 0x0710000008237fae */ /* 0x0003e4000d901d4c */
[----:B------:R-:W-:Y:S02]  /*7e60*/  IMAD.X R5, R0, 0x1, R36, P2 ;  /* 0x0000000100057824 */ /* 0x000fe400010e0624 */
[----:B------:R1:W-:Y:S04]  /*7e70*/  LDGSTS.E.BYPASS.LTC128B.128 [R35+0x5900], [R6.64], !P4 ;  /* 0x0590000006237fae */ /* 0x0003e8000e101d4c */
[----:B------:R1:W-:Y:S01]  /*7e80*/  LDGSTS.E.BYPASS.LTC128B.128 [R35+0x7900], [R4.64], !P3 ;  /* 0x0790000004237fae */ /* 0x0003e2000d901d4c */
[----:B------:R-:W-:-:S05]  /*7e90*/  BRA `(.L_x_756) ;  /* 0x0000171000007947 */ /* 0x000fca0003800000 */
.L_x_755:
[----:B------:R-:W2:Y:S01]  /*7ea0*/  LDL R4, [R1+0x30] ;  /* 0x0000300001047983 */ /* 0x000ea20000100800 */
[----:B------:R-:W-:Y:S04]  /*7eb0*/  DEPBAR.LE SB0, 0x0 ;  /* 0x000080000000791a */ /* 0x000fe80000000000 */
[----:B------:R-:W3:Y:S01]  /*7ec0*/  LDL R2, [R1+0x28] ;  /* 0x0000280001027983 */ /* 0x000ee20000100800 */
[----:B------:R-:W-:Y:S03]  /*7ed0*/  UISETP.GE.AND UP0, UPT, UR11, 0x1, UPT ;  /* 0x000000010b00788c */ /* 0x000fe6000bf06270 */
[----:B------:R-:W4:Y:S04]  /*7ee0*/  LDL R58, [R1+0x10] ;  /* 0x00001000013a7983 */ /* 0x000f280000100800 */
[----:B------:R-:W5:Y:S04]  /*7ef0*/  LDL R57, [R1+0x14] ;  /* 0x0000140001397983 */ /* 0x000f680000100800 */
[----:B------:R-:W4:Y:S04]  /*7f00*/  LDL R56, [R1+0x8] ;  /* 0x0000080001387983 */ /* 0x000f280000100800 */
[----:B------:R-:W4:Y:S04]  /*7f10*/  LDL R54, [R1+0x2c] ;  /* 0x00002c0001367983 */ /* 0x000f280000100800 */
[----:B------:R-:W4:Y:S04]  /*7f20*/  LDL R55, [R1+0xc] ;  /* 0x00000c0001377983 */ /* 0x000f280000100800 */
[----:B------:R-:W-:Y:S08]  /*7f30*/  BAR.SYNC.DEFER_BLOCKING 0x0 ;  /* 0x0000000000007b1d */ /* 0x000ff00000010000 */
[----:B------:R-:W-:Y:S08]  /*7f40*/  LDSM.16.M88.4 R64, [R239+0x8100] ;  /* 0x00810000ef40783b */ /* 0x000ff00000000200 */
[----:B------:R-:W1:Y:S08]  /*7f50*/  LDSM.16.M88.4 R16, [R232+0x4100] ;  /* 0x00410000e810783b */ /* 0x000e700000000200 */
[----:B------:R-:W1:Y:S08]  /*7f60*/  LDSM.16.M88.4 R60, [R239+0xa100] ;  /* 0x00a10000ef3c783b */ /* 0x000e700000000200 */
[----:B------:R-:W1:Y:S08]  /*7f70*/  LDSM.16.M88.4 R32, [R232+0x4900] ;  /* 0x00490000e820783b */ /* 0x000e700000000200 */
        /* <DEDUP_REMOVED lines=8> */
[----:B-12---:R-:W-:Y:S01]  /*8000*/  SHF.R.S32.HI R0, RZ, 0x1f, R4 ;  /* 0x0000001fff007819 */ /* 0x006fe20000011404 */
[----:B------:R-:W-:Y:S04]  /*8010*/  IMAD.WIDE.U32 R8, R4, c[0x0][0x208], RZ ;  /* 0x0000820004087a25 */ /* 0x000fe800078e00ff */
[----:B------:R-:W-:Y:S04]  /*8020*/  IMAD R0, R0, c[0x0][0x208], RZ ;  /* 0x0000820000007a24 */ /* 0x000fe800078e02ff */
[----:B------:R-:W-:Y:S02]  /*8030*/  IMAD R0, R4, c[0x0][0x20c], R0 ;  /* 0x0000830004007a24 */ /* 0x000fe400078e0200 */
[-C--:B------:R-:W-:Y:S03]  /*8040*/  HMMA.16816.F32 R4, R64, R16.reuse, RZ ;  /* 0x000000104004723c */ /* 0x080fe600000018ff */
[----:B------:R-:W-:Y:S02]  /*8050*/  IADD3 R9, R9, R0, RZ ;  /* 0x0000000009097210 */ /* 0x000fe40007ffe0ff */
[----:B---3--:R-:W-:Y:S03]  /*8060*/  SHF.R.S32.HI R0, RZ, 0x1f, R2 ;  /* 0x0000001fff007819 */ /* 0x008fe60000011402 */
[----:B------:R-:W-:Y:S02]  /*8070*/  IMAD.WIDE.U32 R12, R2, c[0x0][0x218], R8 ;  /* 0x00008600020c7a25 */ /* 0x000fe400078e0008 */
[C---:B------:R-:W-:Y:S02]  /*8080*/  HMMA.16816.F32 R8, R60.reuse, R16, RZ ;  /* 0x000000103c08723c */ /* 0x040fe400000018ff */
[----:B------:R-:W-:Y:S04]  /*8090*/  IMAD R0, R0, c[0x0][0x218], RZ ;  /* 0x0000860000007a24 */ /* 0x000fe800078e02ff */
[----:B------:R-:W-:Y:S01]  /*80a0*/  IMAD R2, R2, c[0x0][0x21c], R0 ;  /* 0x0000870002027a24 */ /* 0x000fe200078e0200 */
[----:B------:R-:W-:Y:S05]  /*80b0*/  IADD3 R0, P2, R12, UR22, RZ ;  /* 0x000000160c007c10 */ /* 0x000fea000ff5e0ff */
[----:B------:R-:W-:Y:S02]  /*80c0*/  IADD3.X R16, R13, UR5, R2, P2, !PT ;  /* 0x000000050d107c10 */ /* 0x000fe400097fe402 */
[-C--:B------:R-:W-:Y:S01]  /*80d0*/  HMMA.16816.F32 R12, R60, R18.reuse, RZ ;  /* 0x000000123c0c723c */ /* 0x080fe200000018ff */
[C---:B------:R-:W-:Y:S04]  /*80e0*/  LEA R2, P2, R0.reuse, c[0x0][0x1f8], 0x1 ;  /* 0x00007e0000027a11 */ /* 0x040fe800078408ff */
[----:B------:R-:W-:Y:S01]  /*80f0*/  LEA.HI.X R0, R0, c[0x0][0x1fc], R16, 0x1, P2 ;  /* 0x00007f0000007a11 */ /* 0x000fe200010f0c10 */
[----:B------:R-:W4:Y:S02]  /*8100*/  SHFL.IDX PT, R38, R2, RZ, 0x181f ;  /* 0x00181fff02267589 */ /* 0x000f2400000e0000 */
[C---:B------:R-:W-:Y:S06]  /*8110*/  HMMA.16816.F32 R16, R64.reuse, R18, RZ ;  /* 0x000000124010723c */ /* 0x040fec00000018ff */
[----:B------:R-:W5:Y:S02]  /*8120*/  SHFL.IDX PT, R39, R0, RZ, 0x181f ;  /* 0x00181fff00277589 */ /* 0x000f6400000e0000 */
[-C--:B------:R-:W-:Y:S06]  /*8130*/  HMMA.16816.F32 R20, R64, R32.reuse, RZ ;  /* 0x000000204014723c */ /* 0x080fec00000018ff */
[----:B------:R-:W1:Y:S02]  /*8140*/  SHFL.IDX PT, R46, R2, 0x1, 0x181f ;  /* 0x00381f00022e7f89 */ /* 0x000e6400000e0000 */
[C---:B------:R-:W-:Y:S06]  /*8150*/  HMMA.16816.F32 R24, R60.reuse, R32, RZ ;  /* 0x000000203c18723c */ /* 0x040fec00000018ff */
[----:B------:R-:W2:Y:S01]  /*8160*/  SHFL.IDX PT, R43, R0, 0x1, 0x181f ;  /* 0x00381f00002b7f89 */ /* 0x000ea200000e0000 */
[C---:B----4-:R-:W-:Y:S01]  /*8170*/  IADD3 R36, P5, R38.reuse, R58, RZ ;  /* 0x0000003a26247210 */ /* 0x050fe20007fbe0ff */
[-C--:B------:R-:W-:Y:S01]  /*8180*/  HMMA.16816.F32 R28, R60, R34.reuse, RZ ;  /* 0x000000223c1c723c */ /* 0x080fe200000018ff */
[----:B------:R-:W-:Y:S03]  /*8190*/  IADD3 R38, P2, R38, R56, RZ ;  /* 0x0000003826267210 */ /* 0x000fe60007f5e0ff */
[C---:B-----5:R-:W-:Y:S02]  /*81a0*/  IADD3.X R37, R39.reuse, R57, RZ, P5, !PT ;  /* 0x0000003927257210 */ /* 0x060fe40002ffe4ff */
[----:B------:R-:W3:Y:S02]  /*81b0*/  SHFL.IDX PT, R52, R2, 0x2, 0x181f ;  /* 0x00581f0002347f89 */ /* 0x000ee400000e0000 */
[C---:B------:R-:W-:Y:S04]  /*81c0*/  HMMA.16816.F32 R32, R64.reuse, R34, RZ ;  /* 0x000000224020723c */ /* 0x040fe800000018ff */
[----:B------:R-:W-:Y:S02]  /*81d0*/  IADD3.X R39, R39, R55, RZ, P2, !PT ;  /* 0x0000003727277210 */ /* 0x000fe400017fe4ff */
[C---:B-1----:R-:W-:Y:S01]  /*81e0*/  IADD3 R40, P2, R46.reuse, R58, RZ ;  /* 0x0000003a2e287210 */ /* 0x042fe20007f5e0ff */
[----:B------:R1:W-:Y:S01]  /*81f0*/  LDGSTS.E.BYPASS.LTC128B.128 [R54], [R36.64], !P4 ;  /* 0x0000000024367fae */ /* 0x0003e2000e101d4c */
[----:B------:R-:W-:Y:S04]  /*8200*/  IADD3 R46, P6, R46, R56, RZ ;  /* 0x000000382e2e7210 */ /* 0x000fe80007fde0ff */
[C---:B--2---:R-:W-:Y:S03]  /*8210*/  IADD3.X R41, R43.reuse, R57, RZ, P2, !PT ;  /* 0x000000392b297210 */ /* 0x044fe600017fe4ff */
[----:B------:R-:W2:Y:S01]  /*8220*/  SHFL.IDX PT, R42, R0, 0x2, 0x181f ;  /* 0x00581f00002a7f89 */ /* 0x000ea200000e0000 */
[----:B------:R-:W-:Y:S07]  /*8230*/  IADD3.X R47, R43, R55, RZ, P6, !PT ;  /* 0x000000372b2f7210 */ /* 0x000fee00037fe4ff */
[----:B------:R1:W-:Y:S01]  /*8240*/  LDGSTS.E.BYPASS.LTC128B.128 [R54+0x2000], [R38.64], !P3 ;  /* 0x0200000026367fae */ /* 0x0003e2000d901d4c */
[C---:B---3--:R-:W-:Y:S02]  /*8250*/  IADD3 R44, P5, R52.reuse, R58, RZ ;  /* 0x0000003a342c7210 */ /* 0x048fe40007fbe0ff */
[----:B------:R-:W-:Y:S05]  /*8260*/  IADD3 R52, P2, R52, R56, RZ ;  /* 0x0000003834347210 */ /* 0x000fea0007f5e0ff */
[----:B------:R3:W-:Y:S08]  /*8270*/  LDGSTS.E.BYPASS.LTC128B.128 [R54+0x800], [R40.64], !P4 ;  /* 0x0080000028367fae */ /* 0x0007f0000e101d4c */
[----:B------:R4:W-:Y:S01]  /*8280*/  LDGSTS.E.BYPASS.LTC128B.128 [R54+0x2800], [R46.64], !P3 ;  /* 0x028000002e367fae */ /* 0x0009e2000d901d4c */
[C---:B--2---:R-:W-:Y:S02]  /*8290*/  IADD3.X R45, R42.reuse, R57, RZ, P5, !PT ;  /* 0x000000392a2d7210 */ /* 0x044fe40002ffe4ff */
[----:B------:R-:W-:Y:S05]  /*82a0*/  IADD3.X R53, R42, R55, RZ, P2, !PT ;  /* 0x000000372a357210 */ /* 0x000fea00017fe4ff */
[----:B------:R4:W-:Y:S01]  /*82b0*/  LDGSTS.E.BYPASS.LTC128B.128 [R54+0x1000], [R44.64], !P4 ;  /* 0x010000002c367fae */ /* 0x0009e2000e101d4c */
[-C--:B-1----:R-:W-:Y:S07]  /*82c0*/  HMMA.16816.F32 R36, R64, R48.reuse, RZ ;  /* 0x000000304024723c */ /* 0x082fee00000018ff */
[----:B------:R-:W1:Y:S01]  /*82d0*/  SHFL.IDX PT, R2, R2, 0x3, 0x181f ;  /* 0x00781f0002027f89 */ /* 0x000e6200000e0000 */
[C---:B---3--:R-:W-:Y:S07]  /*82e0*/  HMMA.16816.F32 R40, R60.reuse, R48, RZ ;  /* 0x000000303c28723c */ /* 0x048fee00000018ff */
[----:B------:R-:W2:Y:S08]  /*82f0*/  SHFL.IDX PT, R0, R0, 0x3, 0x181f ;  /* 0x00781f0000007f89 */ /* 0x000eb000000e0000 */
[----:B------:R3:W-:Y:S01]  /*8300*/  LDGSTS.E.BYPASS.LTC128B.128 [R54+0x3000], [R52.64], !P3 ;  /* 0x0300000034367fae */ /* 0x0007e2000d901d4c */
[-C--:B----4-:R-:W-:Y:S01]  /*8310*/  HMMA.16816.F32 R44, R60, R50.reuse, RZ ;  /* 0x000000323c2c723c */ /* 0x090fe200000018ff */
[----:B-1----:R-:W-:Y:S04]  /*8320*/  IADD3 R48, P2, R2, R58, RZ ;  /* 0x0000003a02307210 */ /* 0x002fe80007f5e0ff */
[----:B--2---:R-:W-:Y:S05]  /*8330*/  IADD3.X R49, R0, R57, RZ, P2, !PT ;  /* 0x0000003900317210 */ /* 0x004fea00017fe4ff */
[----:B------:R1:W-:Y:S02]  /*8340*/  LDGSTS.E.BYPASS.LTC128B.128 [R54+0x1800], [R48.64], !P4 ;  /* 0x0180000030367fae */ /* 0x0003e4000e101d4c */
[----:B---3--:R-:W-:Y:S04]  /*8350*/  IADD3 R52, P2, R2, R56, RZ ;  /* 0x0000003802347210 */ /* 0x008fe80007f5e0ff */
[----:B------:R-:W-:Y:S02]  /*8360*/  IADD3.X R53, R0, R55, RZ, P2, !PT ;  /* 0x0000003700357210 */ /* 0x000fe400017fe4ff */
[----:B------:R-:W-:Y:S03]  /*8370*/  PLOP3.LUT P2, PT, PT, PT, UP0, 0x80, 0x0 ;  /* 0x000000000000781c */ /* 0x000fe60003f4f008 */
[----:B------:R2:W-:Y:S08]  /*8380*/  LDGSTS.E.BYPASS.LTC128B.128 [R54+0x3800], [R52.64], !P3 ;  /* 0x0380000034367fae */ /* 0x0005f0000d901d4c */
[----:B------:R-:W0:Y:S01]  /*8390*/  LDGDEPBAR ;  /* 0x00000000000079af */ /* 0x000e220000000000 */
[C---:B-1----:R-:W-:Y:S08]  /*83a0*/  HMMA.16816.F32 R48, R64.reuse, R50, RZ ;  /* 0x000000324030723c */ /* 0x042ff000000018ff */
[-C--:B--2---:R-:W-:Y:S08]  /*83b0*/  HMMA.16816.F32 R52, R64, R136.reuse, RZ ;  /* 0x000000884034723c */ /* 0x084ff000000018ff */
[C---:B------:R-:W-:Y:S08]  /*83c0*/  HMMA.16816.F32 R56, R60.reuse, R136, RZ ;  /* 0x000000883c38723c */ /* 0x040ff000000018ff */
        /* <DEDUP_REMOVED lines=150> */
[----:B------:R-:W-:Y:S05]  /*8d30*/  FMUL.FTZ R14, R14, c[0x0][0x320] ;  /* 0x0000c8000e0e7a20 */ /* 0x000fea0000410000 */
[----:B------:R1:W-:Y:S10]  /*8d40*/  MUFU.TANH R223, R7 ;  /* 0x0000000700df7308 */ /* 0x0003f40000002400 */
        /* <DEDUP_REMOVED lines=11> */
[----:B---3--:R-:W-:Y:S02]  /*8e00*/  FMUL.FTZ R15, R17, c[0x0][0x320] ;  /* 0x0000c800110f7a20 */ /* 0x008fe40000410000 */
[----:B------:R-:W-:Y:S03]  /*8e10*/  FMUL.FTZ R17, R19, c[0x0][0x320] ;  /* 0x0000c80013117a20 */ /* 0x000fe60000410000 */
[----:B------:R-:W-:Y:S01]  /*8e20*/  MUFU.TANH R217, R13 ;  /* 0x0000000d00d97308 */ /* 0x000fe20000002400 */
[-C--:B------:R-:W-:Y:S03]  /*8e30*/  HMMA.16816.F32 R28, R208, R6.reuse, R28 ;  /* 0x00000006d01c723c */ /* 0x080fe6000000181c */
[----:B----4-:R-:W-:Y:S05]  /*8e40*/  FMUL.FTZ R16, R18, c[0x0][0x320] ;  /* 0x0000c80012107a20 */ /* 0x010fea0000410000 */
[C---:B------:R-:W-:Y:S01]  /*8e50*/  HMMA.16816.F32 R32, R212.reuse, R6, R32 ;  /* 0x00000006d420723c */ /* 0x040fe20000001820 */
[----:B------:R-:W-:Y:S01]  /*8e60*/  MUFU.TANH R224, R14 ;  /* 0x0000000e00e07308 */ /* 0x000fe20000002400 */
[----:B------:R-:W1:Y:S01]  /*8e70*/  LDSM.16.M88.4 R4, [R237+0x3800] ;  /* 0x00380000ed04783b */ /* 0x000e620000000200 */
[----:B------:R-:W-:Y:S04]  /*8e80*/  DEPBAR.LE SB0, 0x0 ;  /* 0x000080000000791a */ /* 0x000fe80000000000 */
[----:B------:R-:W-:Y:S02]  /*8e90*/  FMUL.FTZ R20, R20, c[0x0][0x320] ;  /* 0x0000c80014147a20 */ /* 0x000fe40000410000 */
[----:B------:R-:W-:Y:S02]  /*8ea0*/  FMUL.FTZ R21, R21, c[0x0][0x320] ;  /* 0x0000c80015157a20 */ /* 0x000fe40000410000 */
[----:B------:R-:W3:Y:S01]  /*8eb0*/  MUFU.TANH R0, R20 ;  /* 0x0000001400007308 */ /* 0x000ee20000002400 */
[----:B------:R-:W-:Y:S01]  /*8ec0*/  BAR.SYNC.DEFER_BLOCKING 0x0 ;  /* 0x0000000000007b1d */ /* 0x000fe20000010000 */
[----:B------:R-:W-:Y:S02]  /*8ed0*/  FMUL.FTZ R22, R22, c[0x0][0x320] ;  /* 0x0000c80016167a20 */ /* 0x000fe40000410000 */
[----:B------:R-:W-:Y:S01]  /*8ee0*/  FMUL.FTZ R24, R24, c[0x0][0x320] ;  /* 0x0000c80018187a20 */ /* 0x000fe20000410000 */
[-C--:B--2---:R-:W-:Y:S05]  /*8ef0*/  HMMA.16816.F32 R36, R212, R8.reuse, R36 ;  /* 0x00000008d424723c */ /* 0x084fea0000001824 */
[----:B------:R-:W2:Y:S01]  /*8f00*/  MUFU.TANH R2, R21 ;  /* 0x0000001500027308 */ /* 0x000ea20000002400 */
[----:B------:R-:W-:Y:S02]  /*8f10*/  FMUL.FTZ R23, R23, c[0x0][0x320] ;  /* 0x0000c80017177a20 */ /* 0x000fe40000410000 */
[----:B------:R-:W-:Y:S01]  /*8f20*/  FMUL.FTZ R32, R32, c[0x0][0x320] ;  /* 0x0000c80020207a20 */ /* 0x000fe20000410000 */
[C---:B------:R-:W-:Y:S04]  /*8f30*/  HMMA.16816.F32 R40, R208.reuse, R8, R40 ;  /* 0x00000008d028723c */ /* 0x040fe80000001828 */
[----:B------:R-:W-:Y:S02]  /*8f40*/  FMUL.FTZ R25, R25, c[0x0][0x320] ;  /* 0x0000c80019197a20 */ /* 0x000fe40000410000 */
[----:B------:R-:W-:Y:S01]  /*8f50*/  MUFU.TANH R15, R15 ;  /* 0x0000000f000f7308 */ /* 0x000fe20000002400 */
[----:B------:R-:W-:Y:S01]  /*8f60*/  FMUL.FTZ R26, R26, c[0x0][0x320] ;  /* 0x0000c8001a1a7a20 */ /* 0x000fe20000410000 */
[-C--:B------:R-:W-:Y:S01]  /*8f70*/  HMMA.16816.F32 R44, R208, R10.reuse, R44 ;  /* 0x0000000ad02c723c */ /* 0x080fe2000000182c */
[----:B---3--:R3:W-:Y:S03]  /*8f80*/  STL [R1+0x20], R0 ;  /* 0x0000200001007387 */ /* 0x0087e60000100800 */
[----:B------:R-:W-:Y:S02]  /*8f90*/  FMUL.FTZ R27, R27, c[0x0][0x320] ;  /* 0x0000c8001b1b7a20 */ /* 0x000fe40000410000 */
[----:B------:R-:W-:Y:S02]  /*8fa0*/  FMUL.FTZ R28, R28, c[0x0][0x320] ;  /* 0x0000c8001c1c7a20 */ /* 0x000fe40000410000 */
[----:B------:R-:W-:Y:S01]  /*8fb0*/  MUFU.TANH R16, R16 ;  /* 0x0000001000107308 */ /* 0x000fe20000002400 */
[C---:B------:R-:W-:Y:S01]  /*8fc0*/  HMMA.16816.F32 R48, R212.reuse, R10, R48 ;  /* 0x0000000ad430723c */ /* 0x040fe20000001830 */
[----:B--2---:R-:W-:Y:S03]  /*8fd0*/  STL [R1+0x1c], R2 ;  /* 0x00001c0201007387 */ /* 0x004fe60000100800 */
[----:B------:R-:W-:Y:S02]  /*8fe0*/  FMUL.FTZ R29, R29, c[0x0][0x320] ;  /* 0x0000c8001d1d7a20 */ /* 0x000fe40000410000 */
[----:B------:R-:W-:Y:S02]  /*8ff0*/  FMUL.FTZ R30, R30, c[0x0][0x320] ;  /* 0x0000c8001e1e7a20 */ /* 0x000fe40000410000 */
[-C--:B-1----:R-:W-:Y:S01]  /*9000*/  HMMA.16816.F32 R52, R212, R4.reuse, R52 ;  /* 0x00000004d434723c */ /* 0x082fe20000001834 */
[----:B------:R-:W-:Y:S03]  /*9010*/  MUFU.TANH R17, R17 ;  /* 0x0000001100117308 */ /* 0x000fe60000002400 */
[----:B------:R-:W-:Y:S02]  /*9020*/  FMUL.FTZ R31, R31, c[0x0][0x320] ;  /* 0x0000c8001f1f7a20 */ /* 0x000fe40000410000 */
[----:B------:R-:W-:Y:S02]  /*9030*/  FMUL.FTZ R33, R33, c[0x0][0x320] ;  /* 0x0000c80021217a20 */ /* 0x000fe40000410000 */
[C---:B------:R-:W-:Y:S03]  /*9040*/  HMMA.16816.F32 R56, R208.reuse, R4, R56 ;  /* 0x00000004d038723c */ /* 0x040fe60000001838 */
[----:B---3--:R-:W1:Y:S01]  /*9050*/  MUFU.TANH R0, R22 ;  /* 0x0000001600007308 */ /* 0x008e620000002400 */
[----:B------:R-:W-:Y:S02]  /*9060*/  FMUL.FTZ R34, R34, c[0x0][0x320] ;  /* 0x0000c80022227a20 */ /* 0x000fe40000410000 */
[----:B------:R-:W-:Y:S02]  /*9070*/  FMUL.FTZ R42, R42, c[0x0][0x320] ;  /* 0x0000c8002a2a7a20 */ /* 0x000fe40000410000 */
[-C--:B------:R-:W-:Y:S04]  /*9080*/  HMMA.16816.F32 R60, R208, R6.reuse, R60 ;  /* 0x00000006d03c723c */ /* 0x080fe8000000183c */
[----:B------:R-:W-:Y:S01]  /*9090*/  FMUL.FTZ R44, R44, c[0x0][0x320] ;  /* 0x0000c8002c2c7a20 */ /* 0x000fe20000410000 */
[----:B------:R-:W-:Y:S01]  /*90a0*/  MUFU.TANH R22, R23 ;  /* 0x0000001700167308 */ /* 0x000fe20000002400 */
[----:B------:R-:W-:Y:S02]  /*90b0*/  FMUL.FTZ R45, R45, c[0x0][0x320] ;  /* 0x0000c8002d2d7a20 */ /* 0x000fe40000410000 */
[----:B------:R-:W-:Y:S04]  /*90c0*/  HMMA.16816.F32 R64, R212, R6, R64 ;  /* 0x00000006d440723c */ /* 0x000fe80000001840 */
[----:B------:R-:W-:Y:S02]  /*90d0*/  FMUL.FTZ R46, R46, c[0x0][0x320] ;  /* 0x0000c8002e2e7a20 */ /* 0x000fe40000410000 */
[----:B------:R-:W-:Y:S01]  /*90e0*/  FMUL.FTZ R47, R47, c[0x0][0x320] ;  /* 0x0000c8002f2f7a20 */ /* 0x000fe20000410000 */
[----:B------:R-:W-:Y:S01]  /*90f0*/  MUFU.TANH R21, R25 ;  /* 0x0000001900157308 */ /* 0x000fe20000002400 */
[----:B------:R-:W-:Y:S01]  /*9100*/  FMUL.FTZ R48, R48, c[0x0][0x320] ;  /* 0x0000c80030307a20 */ /* 0x000fe20000410000 */
[----:B-1----:R1:W-:Y:S03]  /*9110*/  STL [R1+0x18], R0 ;  /* 0x0000180001007387 */ /* 0x0023e60000100800 */
        /* <DEDUP_REMOVED lines=15> */
[----:B-1----:R-:W1:Y:S01]  /*9210*/  MUFU.TANH R0, R24 ;  /* 0x0000001800007308 */ /* 0x002e620000002400 */
        /* <DEDUP_REMOVED lines=14> */
[----:B-1----:R1:W-:Y:S01]  /*9300*/  STL [R1+0x24], R0 ;  /* 0x0000240001007387 */ /* 0x0023e20000100800 */
[----:B------:R-:W-:Y:S05]  /*9310*/  FMUL.FTZ R67, R67, c[0x0][0x320] ;  /* 0x0000c80043437a20 */ /* 0x000fea0000410000 */
[----:B------:R-:W-:Y:S10]  /*9320*/  MUFU.TANH R18, R30 ;  /* 0x0000001e00127308 */ /* 0x000ff40000002400 */
[----:B------:R-:W-:Y:S10]  /*9330*/  MUFU.TANH R26, R31 ;  /* 0x0000001f001a7308 */ /* 0x000ff40000002400 */
[----:B-1----:R-:W1:Y:S10]  /*9340*/  MUFU.TANH R0, R32 ;  /* 0x0000002000007308 */ /* 0x002e740000002400 */
[----:B------:R-:W2:Y:S10]  /*9350*/  MUFU.TANH R33, R33 ;  /* 0x0000002100217308 */ /* 0x000eb40000002400 */
[----:B------:R3:W4:Y:S01]  /*9360*/  MUFU.TANH R32, R34 ;  /* 0x0000002200207308 */ /* 0x0007220000002400 */
[----:B-1----:R1:W-:Y:S09]  /*9370*/  STL [R1], R0 ;  /* 0x0000000001007387 */ /* 0x0023f20000100800 */
[----:B------:R3:W2:Y:S10]  /*9380*/  MUFU.TANH R34, R35 ;  /* 0x0000002300227308 */ /* 0x0006b40000002400 */
        /* <DEDUP_REMOVED lines=34> */
.L_x_756:
[----:B------:R-:W2:Y:S01]  /*95b0*/  LDL.LU R40, [R1+0x20] ;  /* 0x0000200001287983 */ /* 0x000ea20000300800 */
[----:B------:R-:W-:Y:S01]  /*95c0*/  FMNMX.FTZ R0, R143, R3, !PT ;  /* 0x000000038f007209 */ /* 0x000fe20007810000 */
[----:B-1----:R-:W-:Y:S01]  /*95d0*/  IMAD.MOV.U32 R35, RZ, RZ, R138 ;  /* 0x000000ffff237224 */ /* 0x002fe200078e008a */
[----:B------:R-:W-:Y:S01]  /*95e0*/  FMNMX.FTZ R2, R222, R140, !PT ;  /* 0x0000008cde027209 */ /* 0x000fe20007810000 */
[----:B------:R-:W3:Y:S01]  /*95f0*/  LDL.LU R41, [R1+0x1c] ;  /* 0x00001c0001297983 */ /* 0x000ee20000300800 */
[----:B------:R-:W-:Y:S02]  /*9600*/  FMNMX.FTZ R0, R221, R0, !PT ;  /* 0x00000000dd007209 */ /* 0x000fe40007810000 */
[----:B------:R-:W-:Y:S01]  /*9610*/  MOV R49, R33 ;  /* 0x0000002100317202 */ /* 0x000fe20000000f00 */
[----:B------:R-:W4:Y:S01]  /*9620*/  LDL.LU R43, [R1] ;  /* 0x00000000012b7983 */ /* 0x000f220000300800 */
[----:B------:R-:W-:Y:S02]  /*9630*/  FMNMX.FTZ R0, R142, R0, !PT ;  /* 0x000000008e007209 */ /* 0x000fe40007810000 */
[----:B------:R-:W-:Y:S01]  /*9640*/  FMNMX.FTZ R2, R225, R2, !PT ;  /* 0x00000002e1027209 */ /* 0x000fe20007810000 */
[----:B------:R-:W-:Y:S01]  /*9650*/  STL [R1+0x78], R248 ;  /* 0x000078f801007387 */ /* 0x000fe20000100800 */
[----:B------:R-:W-:Y:S02]  /*9660*/  FMNMX.FTZ R0, R15, R0, !PT ;  /* 0x000000000f007209 */ /* 0x000fe40007810000 */
[----:B------:R-:W-:Y:S01]  /*9670*/  FMNMX.FTZ R2, R218, R2, !PT ;  /* 0x00000002da027209 */ /* 0x000fe20007810000 */
[----:B------:R-:W-:Y:S01]  /*9680*/  STL [R1+0x74], R247 ;  /* 0x000074f701007387 */ /* 0x000fe20000100800 */
[----:B------:R-:W-:Y:S02]  /*9690*/  MOV R53, R20 ;  /* 0x0000001400357202 */ /* 0x000fe40000000f00 */
[----:B------:R-:W-:Y:S01]  /*96a0*/  FMNMX.FTZ R2, R217, R2, !PT ;  /* 0x00000002d9027209 */ /* 0x000fe20007810000 */
[----:B------:R-:W-:Y:S01]  /*96b0*/  STL [R1+0x70], R246 ;  /* 0x000070f601007387 */ /* 0x000fe20000100800 */
[----:B------:R-:W-:Y:S02]  /*96c0*/  FMNMX.FTZ R4, R216, R132, !PT ;  /* 0x00000084d8047209 */ /* 0x000fe40007810000 */
        /* <DEDUP_REMOVED lines=9> */
[----:B------:R-:W-:Y:S01]  /*9760*/  MOV R52, R32 ;  /* 0x0000002000347202 */ /* 0x000fe20000000f00 */
[----:B------:R1:W-:Y:S01]  /*9770*/  STL [R1+0x60], R242 ;  /* 0x000060f201007387 */ /* 0x0003e20000100800 */
[----:B------:R-:W-:Y:S02]  /*9780*/  MOV R54, R134 ;  /* 0x0000008600367202 */ /* 0x000fe40000000f00 */
[----:B------:R-:W-:Y:S01]  /*9790*/  FMNMX.FTZ R5, R219, R5, !PT ;  /* 0x00000005db057209 */ /* 0x000fe20007810000 */
[----:B------:R-:W-:Y:S01]  /*97a0*/  LDSM.16.MT88.4 R36, [R234+0x100] ;  /* 0x00010000ea24783b */ /* 0x000fe20000004200 */
[----:B------:R-:W-:Y:S02]  /*97b0*/  MOV R33, R133 ;  /* 0x0000008500217202 */ /* 0x000fe40000000f00 */
[----:B------:R-:W-:Y:S02]  /*97c0*/  FMNMX.FTZ R5, R54, R5, !PT ;  /* 0x0000000536057209 */ /* 0x000fe40007810000 */
[----:B------:R-:W-:Y:S01]  /*97d0*/  ISETP.LT.AND P2, PT, RZ, UR11, PT ;  /* 0x0000000bff007c0c */ /* 0x000fe2000bf41270 */
[----:B------:R-:W-:Y:S01]  /*97e0*/  UIADD3 UR11, UR11, -0x1, URZ ;  /* 0xffffffff0b0b7890 */ /* 0x000fe2000fffe03f */
[----:B------:R-:W-:Y:S01]  /*97f0*/  FMNMX.FTZ R5, R33, R5, !PT ;  /* 0x0000000521057209 */ /* 0x000fe20007810000 */
[----:B------:R-:W0:Y:S03]  /*9800*/  LDGDEPBAR ;  /* 0x00000000000079af */ /* 0x000e260000000000 */
[----:B------:R-:W-:Y:S04]  /*9810*/  FMNMX.FTZ R5, R18, R5, !PT ;  /* 0x0000000512057209 */ /* 0x000fe80007810000 */
[----:B------:R-:W-:Y:S04]  /*9820*/  FMNMX.FTZ R5, R26, R5, !PT ;  /* 0x000000051a057209 */ /* 0x000fe80007810000 */
[----:B------:R-:W-:Y:S01]  /*9830*/  FMNMX.FTZ R5, R27, R5, !PT ;  /* 0x000000051b057209 */ /* 0x000fe20007810000 */
[----:B-1----:R-:W2:Y:S04]  /*9840*/  LDL.LU R242, [R1+0x18] ;  /* 0x0000180001f27983 */ /* 0x002ea80000300800 */
[----:B------:R1:W-:Y:S04]  /*9850*/  STL [R1+0x5c], R241 ;  /* 0x00005cf101007387 */ /* 0x0003e80000100800 */
[----:B-1----:R-:W2:Y:S04]  /*9860*/  LDL.LU R241, [R1+0x24] ;  /* 0x0000240001f17983 */ /* 0x002ea80000300800 */
[----:B------:R1:W-:Y:S04]  /*9870*/  STL [R1+0x58], R240 ;  /* 0x000058f001007387 */ /* 0x0003e80000100800 */
[----:B------:R1:W-:Y:S04]  /*9880*/  STL [R1+0x54], R239 ;  /* 0x000054ef01007387 */ /* 0x0003e80000100800 */
[----:B------:R1:W-:Y:S04]  /*9890*/  STL [R1+0x50], R238 ;  /* 0x000050ee01007387 */ /* 0x0003e80000100800 */
[----:B------:R1:W-:Y:S04]  /*98a0*/  STL [R1+0x4c], R237 ;  /* 0x00004ced01007387 */ /* 0x0003e80000100800 */
[----:B------:R1:W-:Y:S02]  /*98b0*/  STL [R1+0x48], R232 ;  /* 0x000048e801007387 */ /* 0x0003e40000100800 */
[----:B-1----:R-:W-:Y:S02]  /*98c0*/  MOV R240, R23 ;  /* 0x0000001700f07202 */ /* 0x002fe40000000f00 */
[----:B------:R-:W-:Y:S02]  /*98d0*/  MOV R239, R139 ;  /* 0x0000008b00ef7202 */ /* 0x000fe40000000f00 */
[----:B------:R-:W-:Y:S02]  /*98e0*/  MOV R238, R22 ;  /* 0x0000001600ee7202 */ /* 0x000fe40000000f00 */
[----:B------:R-:W-:Y:S02]  /*98f0*/  MOV R237, R21 ;  /* 0x0000001500ed7202 */ /* 0x000fe40000000f00 */
[----:B------:R-:W-:Y:S01]  /*9900*/  LDSM.16.MT88.4 R20, [R233+0x100] ;  /* 0x00010000e914783b */ /* 0x000fe20000004200 */
[----:B------:R-:W-:Y:S02]  /*9910*/  MOV R232, R137 ;  /* 0x0000008900e87202 */ /* 0x000fe40000000f00 */
[----:B--2---:R-:W-:Y:S02]  /*9920*/  FMNMX.FTZ R2, R241, R2, !PT ;  /* 0x00000002f1027209 */ /* 0x004fe40007810000 */
[----:B------:R-:W-:Y:S02]  /*9930*/  FMNMX.FTZ R0, R40, R0, !PT ;  /* 0x0000000028007209 */ /* 0x000fe40007810000 */
[----:B------:R-:W-:Y:S02]  /*9940*/  FMNMX.FTZ R2, R237, R2, !PT ;  /* 0x00000002ed027209 */ /* 0x000fe40007810000 */
[----:B---3--:R-:W-:Y:S02]  /*9950*/  FMNMX.FTZ R0, R41, R0, !PT ;  /* 0x0000000029007209 */ /* 0x008fe40007810000 */
[----:B------:R-:W-:Y:S02]  /*9960*/  FMNMX.FTZ R2, R53, R2, !PT ;  /* 0x0000000235027209 */ /* 0x000fe40007810000 */
        /* <DEDUP_REMOVED lines=21> */
[----:B------:R-:W1:Y:S03]  /*9ac0*/  SHFL.BFLY PT, R7, R0, 0x2, 0x1f ;  /* 0x0c401f0000077f89 */ /* 0x000e6600000e0000 */
[----:B------:R-:W-:Y:S04]  /*9ad0*/  FMNMX.FTZ R4, R52, R4, !PT ;  /* 0x0000000434047209 */ /* 0x000fe80007810000 */
[----:B------:R-:W-:Y:S01]  /*9ae0*/  FMNMX.FTZ R4, R34, R4, !PT ;  /* 0x0000000422047209 */ /* 0x000fe20007810000 */
[----:B------:R-:W2:Y:S03]  /*9af0*/  SHFL.BFLY PT, R137, R2, 0x2, 0x1f ;  /* 0x0c401f0002897f89 */ /* 0x000ea600000e0000 */
[----:B------:R-:W-:Y:S04]  /*9b00*/  FMNMX.FTZ R4, R29, R4, !PT ;  /* 0x000000041d047209 */ /* 0x000fe80007810000 */
[----:B------:R-:W-:Y:S04]  /*9b10*/  FMNMX.FTZ R4, R24, R4, !PT ;  /* 0x0000000418047209 */ /* 0x000fe80007810000 */
[----:B------:R-:W-:Y:S04]  /*9b20*/  FMNMX.FTZ R4, R48, R4, !PT ;  /* 0x0000000430047209 */ /* 0x000fe80007810000 */
[----:B------:R-:W-:Y:S02]  /*9b30*/  FMNMX.FTZ R4, R47, R4, !PT ;  /* 0x000000042f047209 */ /* 0x000fe40007810000 */
[----:B-1----:R-:W-:Y:S02]  /*9b40*/  FMNMX.FTZ R0, R0, R7, !PT ;  /* 0x0000000700007209 */ /* 0x002fe40007810000 */
[----:B------:R-:W-:Y:S03]  /*9b50*/  FMNMX.FTZ R4, R252, R4, !PT ;  /* 0x00000004fc047209 */ /* 0x000fe60007810000 */
[----:B------:R-:W1:Y:S01]  /*9b60*/  SHFL.BFLY PT, R139, R0, 0x1, 0x1f ;  /* 0x0c201f00008b7f89 */ /* 0x000e6200000e0000 */
[----:B------:R-:W-:Y:S02]  /*9b70*/  FMNMX.FTZ R4, R231, R4, !PT ;  /* 0x00000004e7047209 */ /* 0x000fe40007810000 */
[----:B--2---:R-:W-:Y:S02]  /*9b80*/  FMNMX.FTZ R137, R2, R137, !PT ;  /* 0x0000008902897209 */ /* 0x004fe40007810000 */
[----:B------:R-:W-:Y:S02]  /*9b90*/  FMNMX.FTZ R2, R28, R5, !PT ;  /* 0x000000051c027209 */ /* 0x000fe40007810000 */
[----:B------:R-:W-:Y:S01]  /*9ba0*/  FMNMX.FTZ R4, R214, R4, !PT ;  /* 0x00000004d6047209 */ /* 0x000fe20007810000 */
[----:B------:R-:W2:Y:S01]  /*9bb0*/  SHFL.BFLY PT, R5, R137, 0x1, 0x1f ;  /* 0x0c201f0089057f89 */ /* 0x000ea200000e0000 */
[----:B------:R-:W-:Y:S02]  /*9bc0*/  FMNMX.FTZ R2, R239, R2, !PT ;  /* 0x00000002ef027209 */ /* 0x000fe40007810000 */
[----:B------:R-:W-:Y:S02]  /*9bd0*/  FMNMX.FTZ R4, R213, R4, !PT ;  /* 0x00000004d5047209 */ /* 0x000fe40007810000 */
[----:B------:R-:W-:Y:S03]  /*9be0*/  FMNMX.FTZ R2, R45, R2, !PT ;  /* 0x000000022d027209 */ /* 0x000fe60007810000 */
[----:B------:R-:W3:Y:S01]  /*9bf0*/  SHFL.BFLY PT, R6, R4, 0x2, 0x1f ;  /* 0x0c401f0004067f89 */ /* 0x000ee200000e0000 */
[----:B-1----:R-:W-:Y:S05]  /*9c00*/  FMNMX.FTZ R139, R0, R139, !PT ;  /* 0x0000008b008b7209 */ /* 0x002fea0007810000 */
[C---:B------:R-:W-:Y:S01]  /*9c10*/  FADD.FTZ R0, -R139.reuse, R3 ;  /* 0x000000038b007221 */ /* 0x040fe20000010100 */
[----:B------:R-:W-:Y:S01]  /*9c20*/  FMNMX.FTZ R3, R46, R2, !PT ;  /* 0x000000022e037209 */ /* 0x000fe20007810000 */
[----:B------:R-:W-:Y:S01]  /*9c30*/  FMUL.FTZ R208, R139, c[0x0][0x2d0] ;  /* 0x0000b4008bd07a20 */ /* 0x000fe20000410000 */
[----:B--2---:R-:W-:Y:S01]  /*9c40*/  FMNMX.FTZ R137, R137, R5, !PT ;  /* 0x0000000589897209 */ /* 0x004fe20007810000 */
[----:B------:R-:W-:Y:S01]  /*9c50*/  FMUL.FTZ R2, R0, c[0x0][0x2d0] ;  /* 0x0000b40000027a20 */ /* 0x000fe20000410000 */
[----:B------:R-:W-:Y:S01]  /*9c60*/  FMNMX.FTZ R0, R240, R3, !PT ;  /* 0x00000003f0007209 */ /* 0x000fe20007810000 */
[--C-:B------:R-:W-:Y:S02]  /*9c70*/  FFMA.FTZ R212, R212, c[0x0][0x2d0], -R208.reuse ;  /* 0x0000b400d4d47a23 */ /* 0x100fe400000108d0 */
[----:B------:R-:W1:Y:S01]  /*9c80*/  MUFU.EX2 R134, R2 ;  /* 0x0000000200867308 */ /* 0x000e620000000800 */
[----:B------:R-:W-:Y:S01]  /*9c90*/  FMNMX.FTZ R0, R136, R0, !PT ;  /* 0x0000000088007209 */ /* 0x000fe20007810000 */
[----:B------:R-:W-:Y:S01]  /*9ca0*/  FMUL.FTZ R210, R137, c[0x0][0x2d0] ;  /* 0x0000b40089d27a20 */ /* 0x000fe20000410000 */
[----:B---3--:R-:W-:Y:S01]  /*9cb0*/  FMNMX.FTZ R4, R4, R6, !PT ;  /* 0x0000000604047209 */ /* 0x008fe20007810000 */
[--C-:B------:R-:W-:Y:S01]  /*9cc0*/  FFMA.FTZ R227, R227, c[0x0][0x2d0], -R208.reuse ;  /* 0x0000b400e3e37a23 */ /* 0x100fe200000108d0 */
[----:B------:R-:W-:Y:S03]  /*9cd0*/  FMNMX.FTZ R0, R135, R0, !PT ;  /* 0x0000000087007209 */ /* 0x000fe60007810000 */
[----:B------:R-:W2:Y:S08]  /*9ce0*/  SHFL.BFLY PT, R138, R4, 0x1, 0x1f ;  /* 0x0c201f00048a7f89 */ /* 0x000eb000000e0000 */
[----:B------:R-:W3:Y:S01]  /*9cf0*/  SHFL.BFLY PT, R3, R0, 0x2, 0x1f ;  /* 0x0c401f0000037f89 */ /* 0x000ee200000e0000 */
[C---:B-1----:R-:W-:Y:S02]  /*9d00*/  FMUL.FTZ R5, R134.reuse, R149 ;  /* 0x0000009586057220 */ /* 0x042fe40000410000 */
[C---:B------:R-:W-:Y:S01]  /*9d10*/  FMUL.FTZ R32, R134.reuse, R172 ;  /* 0x000000ac86207220 */ /* 0x040fe20000410000 */
[----:B------:R-:W-:Y:S01]  /*9d20*/  MOV R172, R33 ;  /* 0x0000002100ac7202 */ /* 0x000fe20000000f00 */
[C---:B------:R-:W-:Y:S01]  /*9d30*/  FMUL.FTZ R33, R134.reuse, R173 ;  /* 0x000000ad86217220 */ /* 0x040fe20000410000 */
[----:B------:R-:W-:Y:S01]  /*9d40*/  MOV R173, R34 ;  /* 0x0000002200ad7202 */ /* 0x000fe20000000f00 */
[----:B------:R-:W-:Y:S01]  /*9d50*/  FMUL.FTZ R64, R134, R204 ;  /* 0x000000cc86407220 */ /* 0x000fe20000410000 */
[----:B--2---:R-:W-:Y:S01]  /*9d60*/  FMNMX.FTZ R138, R4, R138, !PT ;  /* 0x0000008a048a7209 */ /* 0x004fe20007810000 */
[----:B------:R-:W-:Y:S02]  /*9d70*/  FFMA.FTZ R4, R143, c[0x0][0x2d0], -R208 ;  /* 0x0000b4008f047a23 */ /* 0x000fe400000108d0 */
[----:B------:R-:W-:Y:S02]  /*9d80*/  FMUL.FTZ R65, R134, R205 ;  /* 0x000000cd86417220 */ /* 0x000fe40000410000 */
[C---:B------:R-:W-:Y:S01]  /*9d90*/  FMUL.FTZ R209, R138.reuse, c[0x0][0x2d0] ;  /* 0x0000b4008ad17a20 */ /* 0x040fe20000410000 */
[----:B------:R-:W-:Y:S01]  /*9da0*/  MUFU.EX2 R8, R4 ;  /* 0x0000000400087308 */ /* 0x000fe20000000800 */
[----:B------:R-:W-:Y:S01]  /*9db0*/  FADD.FTZ R2, -R138, R132 ;  /* 0x000000848a027221 */ /* 0x000fe20000010100 */
[----:B---3--:R-:W-:Y:S01]  /*9dc0*/  FMNMX.FTZ R0, R0, R3, !PT ;  /* 0x0000000300007209 */ /* 0x008fe20007810000 */
[----:B------:R-:W-:Y:S02]  /*9dd0*/  FFMA.FTZ R3, R15, c[0x0][0x2d0], -R208 ;  /* 0x0000b4000f037a23 */ /* 0x000fe400000108d0 */
[----:B------:R-:W-:Y:S02]  /*9de0*/  FMUL.FTZ R2, R2, c[0x0][0x2d0] ;  /* 0x0000b40002027a20 */ /* 0x000fe40000410000 */
[C---:B------:R-:W-:Y:S02]  /*9df0*/  FMUL.FTZ R68, R134.reuse, R68 ;  /* 0x0000004486447220 */ /* 0x040fe40000410000 */
[C---:B------:R-:W-:Y:S01]  /*9e00*/  FMUL.FTZ R69, R134.reuse, R69 ;  /* 0x0000004586457220 */ /* 0x040fe20000410000 */
[----:B------:R1:W-:Y:S01]  /*9e10*/  MUFU.EX2 R245, R3 ;  /* 0x0000000300f57308 */ /* 0x0003e20000000800 */
[C---:B------:R-:W-:Y:S02]  /*9e20*/  FMUL.FTZ R80, R134.reuse, R80 ;  /* 0x0000005086507220 */ /* 0x040fe40000410000 */
[C---:B------:R-:W-:Y:S02]  /*9e30*/  FMUL.FTZ R81, R134.reuse, R81 ;  /* 0x0000005186517220 */ /* 0x040fe40000410000 */
[C---:B------:R-:W-:Y:S02]  /*9e40*/  FMUL.FTZ R84, R134.reuse, R84 ;  /* 0x0000005486547220 */ /* 0x040fe40000410000 */
[C---:B------:R-:W-:Y:S02]  /*9e50*/  FMUL.FTZ R85, R134.reuse, R85 ;  /* 0x0000005586557220 */ /* 0x040fe40000410000 */
[C---:B------:R-:W-:Y:S01]  /*9e60*/  FMUL.FTZ R96, R134.reuse, R96 ;  /* 0x0000006086607220 */ /* 0x040fe20000410000 */
[----:B------:R2:W3:Y:S01]  /*9e70*/  MUFU.EX2 R133, R2 ;  /* 0x0000000200857308 */ /* 0x0004e20000000800 */
[C---:B------:R-:W-:Y:S02]  /*9e80*/  FMUL.FTZ R97, R134.reuse, R97 ;  /* 0x0000006186617220 */ /* 0x040fe40000410000 */
[C---:B------:R-:W-:Y:S02]  /*9e90*/  FMUL.FTZ R100, R134.reuse, R100 ;  /* 0x0000006486647220 */ /* 0x040fe40000410000 */
[----:B------:R-:W-:Y:S02]  /*9ea0*/  FMUL.FTZ R101, R134, R101 ;  /* 0x0000006586657220 */ /* 0x000fe40000410000 */
[--C-:B------:R-:W-:Y:S02]  /*9eb0*/  FFMA.FTZ R214, R214, c[0x0][0x2d0], -R209.reuse ;  /* 0x0000b400d6d67a23 */ /* 0x100fe400000108d1 */
[C---:B------:R-:W-:Y:S02]  /*9ec0*/  FMUL.FTZ R112, R134.reuse, R112 ;  /* 0x0000007086707220 */ /* 0x040fe40000410000 */
[C---:B------:R-:W-:Y:S02]  /*9ed0*/  FMUL.FTZ R113, R134.reuse, R113 ;  /* 0x0000007186717220 */ /* 0x040fe40000410000 */
[----:B------:R-:W-:Y:S02]  /*9ee0*/  FMUL.FTZ R116, R134, R116 ;  /* 0x0000007486747220 */ /* 0x000fe40000410000 */
[--C-:B-1----:R-:W-:Y:S02]  /*9ef0*/  FFMA.FTZ R3, R216, c[0x0][0x2d0], -R209.reuse ;  /* 0x0000b400d8037a23 */ /* 0x102fe400000108d1 */
[C---:B------:R-:W-:Y:S02]  /*9f00*/  FMUL.FTZ R117, R134.reuse, R117 ;  /* 0x0000007586757220 */ /* 0x040fe40000410000 */
[----:B------:R1:W-:Y:S01]  /*9f10*/  MUFU.EX2 R9, R3 ;  /* 0x0000000300097308 */ /* 0x0003e20000000800 */
[C---:B------:R-:W-:Y:S02]  /*9f20*/  FMUL.FTZ R128, R134.reuse, R128 ;  /* 0x0000008086807220 */ /* 0x040fe40000410000 */
[----:B------:R-:W-:Y:S02]  /*9f30*/  FMUL.FTZ R129, R134, R129 ;  /* 0x0000008186817220 */ /* 0x000fe40000410000 */
[----:B--2---:R-:W-:Y:S02]  /*9f40*/  FADD.FTZ R2, -R137, R140 ;  /* 0x0000008c89027221 */ /* 0x004fe40000010100 */
[C---:B---3--:R-:W-:Y:S02]  /*9f50*/  FMUL.FTZ R6, R133.reuse, R150 ;  /* 0x0000009685067220 */ /* 0x048fe40000410000 */
[----:B------:R-:W-:Y:S02]  /*9f60*/  FMUL.FTZ R2, R2, c[0x0][0x2d0] ;  /* 0x0000b40002027a20 */ /* 0x000fe40000410000 */
[C---:B------:R-:W-:Y:S02]  /*9f70*/  FMUL.FTZ R7, R133.reuse, R151 ;  /* 0x0000009785077220 */ /* 0x040fe40000410000 */
[----:B------:R2:W3:Y:S01]  /*9f80*/  MUFU.EX2 R132, R2 ;  /* 0x0000000200847308 */ /* 0x0004e20000000800 */
[C---:B------:R-:W-:Y:S01]  /*9f90*/  FMUL.FTZ R34, R133.reuse, R174 ;  /* 0x000000ae85227220 */ /* 0x040fe20000410000 */
[----:B------:R-:W-:Y:S01]  /*9fa0*/  MOV R174, R54 ;  /* 0x0000003600ae7202 */ /* 0x000fe20000000f00 */
[C---:B------:R-:W-:Y:S02]  /*9fb0*/  FMUL.FTZ R66, R133.reuse, R206 ;  /* 0x000000ce85427220 */ /* 0x040fe40000410000 */
[C---:B------:R-:W-:Y:S02]  /*9fc0*/  FMUL.FTZ R67, R133.reuse, R207 ;  /* 0x000000cf85437220 */ /* 0x040fe40000410000 */
[C---:B------:R-:W-:Y:S02]  /*9fd0*/  FMUL.FTZ R70, R133.reuse, R70 ;  /* 0x0000004685467220 */ /* 0x040fe40000410000 */
[----:B------:R-:W-:Y:S02]  /*9fe0*/  FMUL.FTZ R71, R133, R71 ;  /* 0x0000004785477220 */ /* 0x000fe40000410000 */
[--C-:B-1----:R-:W-:Y:S02]  /*9ff0*/  FFMA.FTZ R3, R223, c[0x0][0x2d0], -R209.reuse ;  /* 0x0000b400df037a23 */ /* 0x102fe400000108d1 */
[C---:B------:R-:W-:Y:S02]  /*a000*/  FMUL.FTZ R82, R133.reuse, R82 ;  /* 0x0000005285527220 */ /* 0x040fe40000410000 */
[----:B------:R1:W-:Y:S01]  /*a010*/  MUFU.EX2 R223, R3 ;  /* 0x0000000300df7308 */ /* 0x0003e20000000800 */
[C---:B------:R-:W-:Y:S02]  /*a020*/  FMUL.FTZ R83, R133.reuse, R83 ;  /* 0x0000005385537220 */ /* 0x040fe40000410000 */
[C---:B------:R-:W-:Y:S02]  /*a030*/  FMUL.FTZ R86, R133.reuse, R86 ;  /* 0x0000005685567220 */ /* 0x040fe40000410000 */
[C---:B------:R-:W-:Y:S02]  /*a040*/  FMUL.FTZ R87, R133.reuse, R87 ;  /* 0x0000005785577220 */ /* 0x040fe40000410000 */
[----:B------:R-:W-:Y:S02]  /*a050*/  FMUL.FTZ R98, R133, R98 ;  /* 0x0000006285627220 */ /* 0x000fe40000410000 */
[--C-:B--2---:R-:W-:Y:S02]  /*a060*/  FFMA.FTZ R2, R221, c[0x0][0x2d0], -R208.reuse ;  /* 0x0000b400dd027a23 */ /* 0x104fe400000108d0 */
[C---:B---3--:R-:W-:Y:S01]  /*a070*/  FMUL.FTZ R13, R132.reuse, R153 ;  /* 0x00000099840d7220 */ /* 0x048fe20000410000 */
[----:B------:R-:W-:Y:S01]  /*a080*/  MOV R153, R27 ;  /* 0x0000001b00997202 */ /* 0x000fe20000000f00 */
[----:B------:R2:W-:Y:S01]  /*a090*/  MUFU.EX2 R10, R2 ;  /* 0x00000002000a7308 */ /* 0x0005e20000000800 */
[C---:B------:R-:W-:Y:S01]  /*a0a0*/  FMUL.FTZ R12, R132.reuse, R152 ;  /* 0x00000098840c7220 */ /* 0x040fe20000410000 */
[----:B------:R-:W-:Y:S01]  /*a0b0*/  MOV R152, R40 ;  /* 0x0000002800987202 */ /* 0x000fe20000000f00 */
[C---:B------:R-:W-:Y:S02]  /*a0c0*/  FMUL.FTZ R40, R132.reuse, R180 ;  /* 0x000000b484287220 */ /* 0x040fe40000410000 */
[C---:B------:R-:W-:Y:S02]  /*a0d0*/  FMUL.FTZ R56, R132.reuse, R196 ;  /* 0x000000c484387220 */ /* 0x040fe40000410000 */
[----:B------:R-:W-:Y:S02]  /*a0e0*/  FMUL.FTZ R57, R132, R197 ;  /* 0x000000c584397220 */ /* 0x000fe40000410000 */
[--C-:B------:R-:W-:Y:S02]  /*a0f0*/  FFMA.FTZ R152, R152, c[0x0][0x2d0], -R208.reuse ;  /* 0x0000b40098987a23 */ /* 0x100fe400000108d0 */
[----:B-1----:R-:W-:Y:S02]  /*a100*/  FFMA.FTZ R3, R16, c[0x0][0x2d0], -R209 ;  /* 0x0000b40010037a23 */ /* 0x002fe400000108d1 */
[----:B------:R-:W-:Y:S01]  /*a110*/  FMUL.FTZ R16, R134, R156 ;  /* 0x0000009c86107220 */ /* 0x000fe20000410000 */
[----:B------:R-:W-:Y:S01]  /*a120*/  MUFU.EX2 R197, R152 ;  /* 0x0000009800c57308 */ /* 0x000fe20000000800 */
[----:B------:R-:W-:Y:S02]  /*a130*/  IMAD.MOV.U32 R156, RZ, RZ, R35 ;  /* 0x000000ffff9c7224 */ /* 0x000fe400078e0023 */
[C---:B------:R-:W-:Y:S01]  /*a140*/  FMUL.FTZ R35, R133.reuse, R175 ;  /* 0x000000af85237220 */ /* 0x040fe20000410000 */
[----:B------:R-:W-:Y:S01]  /*a150*/  MOV R175, R52 ;  /* 0x0000003400af7202 */ /* 0x000fe20000000f00 */
[C---:B------:R-:W-:Y:S02]  /*a160*/  FMUL.FTZ R60, R132.reuse, R200 ;  /* 0x000000c8843c7220 */ /* 0x040fe40000410000 */
[C---:B------:R-:W-:Y:S02]  /*a170*/  FMUL.FTZ R61, R132.reuse, R201 ;  /* 0x000000c9843d7220 */ /* 0x040fe40000410000 */
[----:B------:R-:W-:Y:S01]  /*a180*/  FMUL.FTZ R72, R132, R72 ;  /* 0x0000004884487220 */ /* 0x000fe20000410000 */
[----:B------:R1:W-:Y:S01]  /*a190*/  MUFU.EX2 R247, R3 ;  /* 0x0000000300f77308 */ /* 0x0003e20000000800 */
[----:B--2---:R-:W-:Y:S02]  /*a1a0*/  FFMA.FTZ R2, R142, c[0x0][0x2d0], -R208 ;  /* 0x0000b4008e027a23 */ /* 0x004fe400000108d0 */
[C---:B------:R-:W-:Y:S02]  /*a1b0*/  FMUL.FTZ R73, R132.reuse, R73 ;  /* 0x0000004984497220 */ /* 0x040fe40000410000 */
[C---:B------:R-:W-:Y:S02]  /*a1c0*/  FMUL.FTZ R76, R132.reuse, R76 ;  /* 0x0000004c844c7220 */ /* 0x040fe40000410000 */
[C---:B------:R-:W-:Y:S02]  /*a1d0*/  FMUL.FTZ R77, R132.reuse, R77 ;  /* 0x0000004d844d7220 */ /* 0x040fe40000410000 */
[C---:B------:R-:W-:Y:S01]  /*a1e0*/  FMUL.FTZ R88, R132.reuse, R88 ;  /* 0x0000005884587220 */ /* 0x040fe20000410000 */
[----:B------:R2:W3:Y:S01]  /*a1f0*/  MUFU.EX2 R248, R2 ;  /* 0x0000000200f87308 */ /* 0x0004e20000000800 */
[C---:B------:R-:W-:Y:S02]  /*a200*/  FMUL.FTZ R89, R132.reuse, R89 ;  /* 0x0000005984597220 */ /* 0x040fe40000410000 */
[C---:B------:R-:W-:Y:S02]  /*a210*/  FMUL.FTZ R92, R132.reuse, R92 ;  /* 0x0000005c845c7220 */ /* 0x040fe40000410000 */
[C---:B------:R-:W-:Y:S02]  /*a220*/  FMUL.FTZ R93, R132.reuse, R93 ;  /* 0x0000005d845d7220 */ /* 0x040fe40000410000 */
[C---:B------:R-:W-:Y:S02]  /*a230*/  FMUL.FTZ R99, R133.reuse, R99 ;  /* 0x0000006385637220 */ /* 0x040fe40000410000 */
[C---:B------:R-:W-:Y:S02]  /*a240*/  FMUL.FTZ R102, R133.reuse, R102 ;  /* 0x0000006685667220 */ /* 0x040fe40000410000 */
[----:B------:R-:W-:Y:S02]  /*a250*/  FMUL.FTZ R103, R133, R103 ;  /* 0x0000006785677220 */ /* 0x000fe40000410000 */
[----:B------:R-:W-:Y:S02]  /*a260*/  FMUL.FTZ R104, R132, R104 ;  /* 0x0000006884687220 */ /* 0x000fe40000410000 */
[--C-:B-1----:R-:W-:Y:S02]  /*a270*/  FFMA.FTZ R3, R222, c[0x0][0x2d0], -R210.reuse ;  /* 0x0000b400de037a23 */ /* 0x102fe400000108d2 */
[C---:B------:R-:W-:Y:S02]  /*a280*/  FMUL.FTZ R105, R132.reuse, R105 ;  /* 0x0000006984697220 */ /* 0x040fe40000410000 */
[----:B------:R1:W-:Y:S01]  /*a290*/  MUFU.EX2 R221, R3 ;  /* 0x0000000300dd7308 */ /* 0x0003e20000000800 */
[C---:B------:R-:W-:Y:S02]  /*a2a0*/  FMUL.FTZ R108, R132.reuse, R108 ;  /* 0x0000006c846c7220 */ /* 0x040fe40000410000 */
[----:B------:R-:W-:Y:S01]  /*a2b0*/  FMUL.FTZ R109, R132, R109 ;  /* 0x0000006d846d7220 */ /* 0x000fe20000410000 */
[----:B--2---:R-:W2:Y:S01]  /*a2c0*/  SHFL.BFLY PT, R2, R0, 0x1, 0x1f ;  /* 0x0c201f0000027f89 */ /* 0x004ea200000e0000 */
[----:B---3--:R-:W-:Y:S01]  /*a2d0*/  F2FP.PACK_AB R142, R245, R248 ;  /* 0x000000f8f58e723e */ /* 0x008fe200000000ff */
[--C-:B------:R-:W-:Y:S02]  /*a2e0*/  FFMA.FTZ R156, R156, c[0x0][0x2d0], -R210.reuse ;  /* 0x0000b4009c9c7a23 */ /* 0x100fe400000108d2 */
[C---:B------:R-:W-:Y:S02]  /*a2f0*/  FMUL.FTZ R114, R133.reuse, R114 ;  /* 0x0000007285727220 */ /* 0x040fe40000410000 */
[C---:B------:R-:W-:Y:S02]  /*a300*/  FMUL.FTZ R115, R133.reuse, R115 ;  /* 0x0000007385737220 */ /* 0x040fe40000410000 */
[C---:B------:R-:W-:Y:S02]  /*a310*/  FMUL.FTZ R118, R133.reuse, R118 ;  /* 0x0000007685767220 */ /* 0x040fe40000410000 */
[----:B------:R-:W-:Y:S02]  /*a320*/  FMUL.FTZ R119, R133, R119 ;  /* 0x0000007785777220 */ /* 0x000fe40000410000 */
[C---:B------:R-:W-:Y:S02]  /*a330*/  FMUL.FTZ R120, R132.reuse, R120 ;  /* 0x0000007884787220 */ /* 0x040fe40000410000 */
[C---:B------:R-:W-:Y:S02]  /*a340*/  FMUL.FTZ R121, R132.reuse, R121 ;  /* 0x0000007984797220 */ /* 0x040fe40000410000 */
[C---:B------:R-:W-:Y:S02]  /*a350*/  FMUL.FTZ R124, R132.reuse, R124 ;  /* 0x0000007c847c7220 */ /* 0x040fe40000410000 */
[----:B------:R-:W-:Y:S02]  /*a360*/  FMUL.FTZ R125, R132, R125 ;  /* 0x0000007d847d7220 */ /* 0x000fe40000410000 */
[--C-:B-1----:R-:W-:Y:S01]  /*a370*/  FFMA.FTZ R3, R225, c[0x0][0x2d0], -R210.reuse ;  /* 0x0000b400e1037a23 */ /* 0x102fe200000108d2 */
[----:B------:R-:W-:Y:S01]  /*a380*/  MOV R225, R10 ;  /* 0x0000000a00e17202 */ /* 0x000fe20000000f00 */
[----:B------:R-:W-:Y:S02]  /*a390*/  FMUL.FTZ R130, R133, R130 ;  /* 0x0000008285827220 */ /* 0x000fe40000410000 */
[----:B------:R1:W-:Y:S01]  /*a3a0*/  MUFU.EX2 R222, R3 ;  /* 0x0000000300de7308 */ /* 0x0003e20000000800 */
[----:B--2---:R-:W-:Y:S01]  /*a3b0*/  FMNMX.FTZ R2, R2, R0, !PT ;  /* 0x0000000002027209 */ /* 0x004fe20007810000 */
[--C-:B------:R-:W-:Y:S02]  /*a3c0*/  FFMA.FTZ R0, R17, c[0x0][0x2d0], -R209.reuse ;  /* 0x0000b40011007a23 */ /* 0x100fe400000108d1 */
[----:B------:R-:W-:Y:S01]  /*a3d0*/  FMUL.FTZ R17, R134, R157 ;  /* 0x0000009d86117220 */ /* 0x000fe20000410000 */
[----:B------:R-:W-:Y:S01]  /*a3e0*/  MOV R157, R18 ;  /* 0x00000012009d7202 */ /* 0x000fe20000000f00 */
[C---:B------:R-:W-:Y:S01]  /*a3f0*/  FMUL.FTZ R18, R133.reuse, R158 ;  /* 0x0000009e85127220 */ /* 0x040fe20000410000 */
[----:B------:R-:W-:Y:S01]  /*a400*/  MOV R158, R19 ;  /* 0x00000013009e7202 */ /* 0x000fe20000000f00 */
[C---:B------:R-:W-:Y:S01]  /*a410*/  FMUL.FTZ R19, R133.reuse, R159 ;  /* 0x0000009f85137220 */ /* 0x040fe20000410000 */
[----:B------:R-:W-:Y:S01]  /*a420*/  MOV R159, R42 ;  /* 0x0000002a009f7202 */ /* 0x000fe20000000f00 */
[----:B------:R2:W3:Y:S01]  /*a430*/  MUFU.EX2 R244, R0 ;  /* 0x0000000000f47308 */ /* 0x0004e20000000800 */
[----:B------:R-:W-:Y:S02]  /*a440*/  FMUL.FTZ R131, R133, R131 ;  /* 0x0000008385837220 */ /* 0x000fe40000410000 */
[----:B------:R-:W-:Y:S02]  /*a450*/  FFMA.FTZ R231, R231, c[0x0][0x2d0], -R209 ;  /* 0x0000b400e7e77a23 */ /* 0x000fe400000108d1 */
[--C-:B-1----:R-:W-:Y:S05]  /*a460*/  FFMA.FTZ R3, R218, c[0x0][0x2d0], -R210.reuse ;  /* 0x0000b400da037a23 */ /* 0x102fea00000108d2 */
[----:B------:R1:W-:Y:S01]  /*a470*/  MUFU.EX2 R246, R3 ;  /* 0x0000000300f67308 */ /* 0x0003e20000000800 */
[----:B--2---:R-:W-:Y:S01]  /*a480*/  FADD.FTZ R0, -R2, R141 ;  /* 0x0000008d02007221 */ /* 0x004fe20000010100 */
[----:B---3--:R-:W-:Y:S03]  /*a490*/  F2FP.PACK_AB R143, R244, R247 ;  /* 0x000000f7f48f723e */ /* 0x008fe600000000ff */
[----:B------:R-:W-:Y:S06]  /*a4a0*/  FMUL.FTZ R0, R0, c[0x0][0x2d0] ;  /* 0x0000b40000007a20 */ /* 0x000fec0000410000 */
[----:B------:R-:W2:Y:S01]  /*a4b0*/  MUFU.EX2 R0, R0 ;  /* 0x0000000000007308 */ /* 0x000ea20000000800 */
[----:B-1----:R-:W-:Y:S09]  /*a4c0*/  FFMA.FTZ R3, R217, c[0x0][0x2d0], -R210 ;  /* 0x0000b400d9037a23 */ /* 0x002ff200000108d2 */
[----:B------:R1:W3:Y:S01]  /*a4d0*/  MUFU.EX2 R243, R3 ;  /* 0x0000000300f37308 */ /* 0x0002e20000000800 */
[C---:B--2---:R-:W-:Y:S02]  /*a4e0*/  FMUL.FTZ R10, R0.reuse, R146 ;  /* 0x00000092000a7220 */ /* 0x044fe40000410000 */
[C---:B------:R-:W-:Y:S02]  /*a4f0*/  FMUL.FTZ R11, R0.reuse, R147 ;  /* 0x00000093000b7220 */ /* 0x040fe40000410000 */
[C---:B------:R-:W-:Y:S02]  /*a500*/  FMUL.FTZ R14, R0.reuse, R154 ;  /* 0x0000009a000e7220 */ /* 0x040fe40000410000 */
[----:B------:R-:W-:Y:S01]  /*a510*/  FMUL.FTZ R15, R0, R155 ;  /* 0x0000009b000f7220 */ /* 0x000fe20000410000 */
[----:B------:R-:W-:Y:S01]  /*a520*/  MOV R155, R26 ;  /* 0x0000001a009b7202 */ /* 0x000fe20000000f00 */
[----:B------:R-:W-:Y:S02]  /*a530*/  IMAD.MOV.U32 R154, RZ, RZ, R28 ;  /* 0x000000ffff9a7224 */ /* 0x000fe400078e001c */
[----:B------:R-:W-:Y:S02]  /*a540*/  FMUL.FTZ R28, R132, R168 ;  /* 0x000000a8841c7220 */ /* 0x000fe40000410000 */
[----:B-1----:R-:W-:Y:S01]  /*a550*/  FMUL.FTZ R3, R2, c[0x0][0x2d0] ;  /* 0x0000b40002037a20 */ /* 0x002fe20000410000 */
[----:B---3--:R-:W-:Y:S01]  /*a560*/  F2FP.PACK_AB R146, R243, R246 ;  /* 0x000000f6f392723e */ /* 0x008fe200000000ff */
[----:B------:R-:W-:Y:S02]  /*a570*/  IMAD.MOV.U32 R168, RZ, RZ, R29 ;  /* 0x000000ffffa87224 */ /* 0x000fe400078e001d */
[--C-:B------:R-:W-:Y:S02]  /*a580*/  FFMA.FTZ R4, R220, c[0x0][0x2d0], -R3.reuse ;  /* 0x0000b400dc047a23 */ /* 0x100fe40000010803 */
[----:B------:R-:W-:Y:S01]  /*a590*/  FMUL.FTZ R29, R132, R169 ;  /* 0x000000a9841d7220 */ /* 0x000fe20000410000 */
[----:B------:R-:W-:Y:S01]  /*a5a0*/  MOV R169, R30 ;  /* 0x0000001e00a97202 */ /* 0x000fe20000000f00 */
[----:B------:R1:W-:Y:S01]  /*a5b0*/  MUFU.EX2 R216, R4 ;  /* 0x0000000400d87308 */ /* 0x0003e20000000800 */
[C---:B------:R-:W-:Y:S01]  /*a5c0*/  FMUL.FTZ R30, R0.reuse, R170 ;  /* 0x000000aa001e7220 */ /* 0x040fe20000410000 */
[----:B------:R-:W-:Y:S01]  /*a5d0*/  MOV R170, R31 ;  /* 0x0000001f00aa7202 */ /* 0x000fe20000000f00 */
[C---:B------:R-:W-:Y:S01]  /*a5e0*/  FMUL.FTZ R31, R0.reuse, R171 ;  /* 0x000000ab001f7220 */ /* 0x040fe20000410000 */
[----:B------:R-:W-:Y:S01]  /*a5f0*/  MOV R171, R53 ;  /* 0x0000003500ab7202 */ /* 0x000fe20000000f00 */
[C---:B------:R-:W-:Y:S01]  /*a600*/  FMUL.FTZ R26, R0.reuse, R166 ;  /* 0x000000a6001a7220 */ /* 0x040fe20000410000 */
[----:B------:R-:W2:Y:S01]  /*a610*/  LDSM.16.MT88.4 R52, [R236+0x100] ;  /* 0x00010000ec34783b */ /* 0x000ea20000004200 */
[C---:B------:R-:W-:Y:S01]  /*a620*/  FMUL.FTZ R27, R0.reuse, R167 ;  /* 0x000000a7001b7220 */ /* 0x040fe20000410000 */
[----:B------:R-:W-:Y:S01]  /*a630*/  MOV R166, R47 ;  /* 0x0000002f00a67202 */ /* 0x000fe20000000f00 */
[C---:B------:R-:W-:Y:S01]  /*a640*/  FMUL.FTZ R42, R0.reuse, R182 ;  /* 0x000000b6002a7220 */ /* 0x040fe20000410000 */
[----:B------:R-:W-:Y:S01]  /*a650*/  MOV R167, R48 ;  /* 0x0000003000a77202 */ /* 0x000fe20000000f00 */
[C---:B------:R-:W-:Y:S02]  /*a660*/  FMUL.FTZ R47, R0.reuse, R187 ;  /* 0x000000bb002f7220 */ /* 0x040fe40000410000 */
[----:B------:R-:W-:Y:S02]  /*a670*/  IMAD.MOV.U32 R220, RZ, RZ, R46 ;  /* 0x000000ffffdc7224 */ /* 0x000fe400078e002e */
[----:B------:R-:W-:Y:S02]  /*a680*/  FMUL.FTZ R46, R0, R186 ;  /* 0x000000ba002e7220 */ /* 0x000fe40000410000 */
[----:B------:R-:W-:Y:S02]  /*a690*/  FMUL.FTZ R48, R134, R188 ;  /* 0x000000bc86307220 */ /* 0x000fe40000410000 */
[C---:B------:R-:W-:Y:S02]  /*a6a0*/  FMUL.FTZ R58, R0.reuse, R198 ;  /* 0x000000c6003a7220 */ /* 0x040fe40000410000 */
[C---:B------:R-:W-:Y:S01]  /*a6b0*/  FMUL.FTZ R59, R0.reuse, R199 ;  /* 0x000000c7003b7220 */ /* 0x040fe20000410000 */
[----:B------:R-:W-:Y:S01]  /*a6c0*/  MUFU.EX2 R198, R212 ;  /* 0x000000d400c67308 */ /* 0x000fe20000000800 */
[----:B------:R-:W-:Y:S02]  /*a6d0*/  FMUL.FTZ R62, R0, R202 ;  /* 0x000000ca003e7220 */ /* 0x000fe40000410000 */
[--C-:B-1----:R-:W-:Y:S01]  /*a6e0*/  FFMA.FTZ R4, R226, c[0x0][0x2d0], -R3.reuse ;  /* 0x0000b400e2047a23 */ /* 0x102fe20000010803 */
[----:B------:R-:W-:Y:S01]  /*a6f0*/  MOV R226, R9 ;  /* 0x0000000900e27202 */ /* 0x000fe20000000f00 */
[----:B------:R-:W-:Y:S02]  /*a700*/  FMUL.FTZ R9, R132, R145 ;  /* 0x0000009184097220 */ /* 0x000fe40000410000 */
[C---:B------:R-:W-:Y:S01]  /*a710*/  FMUL.FTZ R63, R0.reuse, R203 ;  /* 0x000000cb003f7220 */ /* 0x040fe20000410000 */
[----:B------:R-:W-:Y:S01]  /*a720*/  F2FP.PACK_AB R141, R223, R226 ;  /* 0x000000e2df8d723e */ /* 0x000fe200000000ff */
[C---:B------:R-:W-:Y:S01]  /*a730*/  FMUL.FTZ R74, R0.reuse, R74 ;  /* 0x0000004a004a7220 */ /* 0x040fe20000410000 */
[----:B------:R-:W1:Y:S01]  /*a740*/  MUFU.EX2 R217, R4 ;  /* 0x0000000400d97308 */ /* 0x000e620000000800 */
[C---:B------:R-:W-:Y:S02]  /*a750*/  FMUL.FTZ R75, R0.reuse, R75 ;  /* 0x0000004b004b7220 */ /* 0x040fe40000410000 */
        /* <DEDUP_REMOVED lines=10> */
[----:B------:R-:W-:Y:S01]  /*a800*/  FMUL.FTZ R122, R0, R122 ;  /* 0x0000007a007a7220 */ /* 0x000fe20000410000 */
[----:B-1----:R-:W-:Y:S01]  /*a810*/  F2FP.PACK_AB R145, R217, R216 ;  /* 0x000000d8d991723e */ /* 0x002fe200000000ff */
[--C-:B------:R-:W-:Y:S01]  /*a820*/  FFMA.FTZ R4, R224, c[0x0][0x2d0], -R3.reuse ;  /* 0x0000b400e0047a23 */ /* 0x100fe20000010803 */
[----:B------:R-:W-:Y:S01]  /*a830*/  MOV R224, R8 ;  /* 0x0000000800e07202 */ /* 0x000fe20000000f00 */
[----:B------:R-:W-:Y:S01]  /*a840*/  FMUL.FTZ R8, R132, R144 ;  /* 0x0000009084087220 */ /* 0x000fe20000410000 */
[----:B------:R-:W-:Y:S01]  /*a850*/  F2FP.PACK_AB R144, R222, R221 ;  /* 0x000000ddde90723e */ /* 0x000fe200000000ff */
[----:B------:R1:W-:Y:S01]  /*a860*/  MUFU.EX2 R218, R4 ;  /* 0x0000000400da7308 */ /* 0x0003e20000000800 */
[----:B------:R-:W-:Y:S01]  /*a870*/  F2FP.PACK_AB R140, R225, R224 ;  /* 0x000000e0e18c723e */ /* 0x000fe200000000ff */
[C---:B------:R-:W-:Y:S02]  /*a880*/  FMUL.FTZ R123, R0.reuse, R123 ;  /* 0x0000007b007b7220 */ /* 0x040fe40000410000 */
[C---:B------:R-:W-:Y:S02]  /*a890*/  FMUL.FTZ R126, R0.reuse, R126 ;  /* 0x0000007e007e7220 */ /* 0x040fe40000410000 */
[----:B------:R-:W-:Y:S02]  /*a8a0*/  FMUL.FTZ R127, R0, R127 ;  /* 0x0000007f007f7220 */ /* 0x000fe40000410000 */
[--C-:B-1----:R-:W-:Y:S04]  /*a8b0*/  FFMA.FTZ R4, R219, c[0x0][0x2d0], -R3.reuse ;  /* 0x0000b400db047a23 */ /* 0x102fe80000010803 */
[----:B------:R1:W3:Y:S02]  /*a8c0*/  MUFU.EX2 R219, R4 ;  /* 0x0000000400db7308 */ /* 0x0002e40000000800 */
[C---:B-1----:R-:W-:Y:S01]  /*a8d0*/  FMUL.FTZ R4, R134.reuse, R148 ;  /* 0x0000009486047220 */ /* 0x042fe20000410000 */
[----:B---3--:R-:W-:Y:S01]  /*a8e0*/  F2FP.PACK_AB R147, R219, R218 ;  /* 0x000000dadb93723e */ /* 0x008fe200000000ff */
[----:B------:R-:W1:Y:S05]  /*a8f0*/  LDSM.16.MT88.4 R148, [R235+0x100] ;  /* 0x00010000eb94783b */ /* 0x000e6a0000004200 */
[-C--:B------:R-:W-:Y:S08]  /*a900*/  HMMA.16816.F32 R4, R140, R20.reuse, R4 ;  /* 0x000000148c04723c */ /* 0x080ff00000001804 */
[C---:B------:R-:W-:Y:S07]  /*a910*/  HMMA.16816.F32 R8, R144.reuse, R20, R8 ;  /* 0x000000149008723c */ /* 0x040fee0000001808 */
[C---:B------:R-:W-:Y:S01]  /*a920*/  FMUL.FTZ R20, R134.reuse, R160 ;  /* 0x000000a086147220 */ /* 0x040fe20000410000 */
[-C--:B------:R-:W-:Y:S01]  /*a930*/  HMMA.16816.F32 R12, R144, R22.reuse, R12 ;  /* 0x00000016900c723c */ /* 0x080fe2000000180c */
[----:B------:R-:W-:Y:S03]  /*a940*/  FMUL.FTZ R21, R134, R161 ;  /* 0x000000a186157220 */ /* 0x000fe60000410000 */
[----:B------:R-:W-:Y:S01]  /*a950*/  MOV R160, R51 ;  /* 0x0000003300a07202 */ /* 0x000fe20000000f00 */
[C---:B------:R-:W-:Y:S01]  /*a960*/  FMUL.FTZ R51, R133.reuse, R191 ;  /* 0x000000bf85337220 */ /* 0x040fe20000410000 */
[----:B------:R-:W-:Y:S01]  /*a970*/  MOV R161, R50 ;  /* 0x0000003200a17202 */ /* 0x000fe20000000f00 */
[----:B------:R-:W3:Y:S01]  /*a980*/  LDL.LU R191, [R1+0x38] ;  /* 0x0000380001bf7983 */ /* 0x000ee20000300800 */
[C---:B------:R-:W-:Y:S01]  /*a990*/  HMMA.16816.F32 R16, R140.reuse, R22, R16 ;  /* 0x000000168c10723c */ /* 0x040fe20000001810 */
[C---:B------:R-:W-:Y:S02]  /*a9a0*/  FMUL.FTZ R50, R133.reuse, R190 ;  /* 0x000000be85327220 */ /* 0x040fe40000410000 */
[----:B------:R-:W4:Y:S01]  /*a9b0*/  LDL.LU R190, [R1+0x34] ;  /* 0x0000340001be7983 */ /* 0x000f220000300800 */
[----:B------:R-:W-:Y:S02]  /*a9c0*/  MOV R180, R160 ;  /* 0x000000a000b47202 */ /* 0x000fe40000000f00 */
[----:B------:R-:W-:Y:S01]  /*a9d0*/  MOV R160, R154 ;  /* 0x0000009a00a07202 */ /* 0x000fe20000000f00 */
[C---:B------:R-:W-:Y:S01]  /*a9e0*/  FMUL.FTZ R22, R133.reuse, R162 ;  /* 0x000000a285167220 */ /* 0x040fe20000410000 */
[----:B------:R-:W-:Y:S01]  /*a9f0*/  MOV R162, R25 ;  /* 0x0000001900a27202 */ /* 0x000fe20000000f00 */
[C---:B------:R-:W-:Y:S03]  /*aa00*/  FMUL.FTZ R23, R133.reuse, R163 ;  /* 0x000000a385177220 */ /* 0x040fe60000410000 */
[--C-:B------:R-:W-:Y:S01]  /*aa10*/  FFMA.FTZ R160, R160, c[0x0][0x2d0], -R3.reuse ;  /* 0x0000b400a0a07a23 */ /* 0x100fe20000010803 */
[----:B------:R-:W-:Y:S01]  /*aa20*/  MOV R163, R24 ;  /* 0x0000001800a37202 */ /* 0x000fe20000000f00 */
[--C-:B------:R-:W-:Y:S02]  /*aa30*/  FFMA.FTZ R162, R162, c[0x0][0x2d0], -R210.reuse ;  /* 0x0000b400a2a27a23 */ /* 0x100fe400000108d2 */
[-C--:B------:R-:W-:Y:S01]  /*aa40*/  HMMA.16816.F32 R20, R140, R36.reuse, R20 ;  /* 0x000000248c14723c */ /* 0x080fe20000001814 */
[C---:B------:R-:W-:Y:S01]  /*aa50*/  FMUL.FTZ R24, R132.reuse, R164 ;  /* 0x000000a484187220 */ /* 0x040fe20000410000 */
[----:B------:R-:W-:Y:S01]  /*aa60*/  MOV R164, R44 ;  /* 0x0000002c00a47202 */ /* 0x000fe20000000f00 */
[C---:B------:R-:W-:Y:S01]  /*aa70*/  FMUL.FTZ R25, R132.reuse, R165 ;  /* 0x000000a584197220 */ /* 0x040fe20000410000 */
[----:B------:R-:W-:Y:S01]  /*aa80*/  MOV R165, R45 ;  /* 0x0000002d00a57202 */ /* 0x000fe20000000f00 */
[C---:B------:R-:W-:Y:S02]  /*aa90*/  FMUL.FTZ R44, R132.reuse, R184 ;  /* 0x000000b8842c7220 */ /* 0x040fe40000410000 */
[----:B------:R-:W-:Y:S02]  /*aaa0*/  FMUL.FTZ R45, R132, R185 ;  /* 0x000000b9842d7220 */ /* 0x000fe40000410000 */
[----:B------:R-:W-:Y:S01]  /*aab0*/  MUFU.EX2 R185, R156 ;  /* 0x0000009c00b97308 */ /* 0x000fe20000000800 */
[C---:B------:R-:W-:Y:S02]  /*aac0*/  HMMA.16816.F32 R24, R144.reuse, R36, R24 ;  /* 0x000000249018723c */ /* 0x040fe40000001818 */
[--C-:B------:R-:W-:Y:S02]  /*aad0*/  FFMA.FTZ R164, R164, c[0x0][0x2d0], -R210.reuse ;  /* 0x0000b400a4a47a23 */ /* 0x100fe400000108d2 */
[--C-:B------:R-:W-:Y:S03]  /*aae0*/  FFMA.FTZ R180, R180, c[0x0][0x2d0], -R210.reuse ;  /* 0x0000b400b4b47a23 */ /* 0x100fe600000108d2 */
[C---:B------:R-:W-:Y:S01]  /*aaf0*/  FMUL.FTZ R36, R134.reuse, R176 ;  /* 0x000000b086247220 */ /* 0x040fe20000410000 */
[-C--:B------:R-:W-:Y:S01]  /*ab00*/  HMMA.16816.F32 R28, R144, R38.reuse, R28 ;  /* 0x00000026901c723c */ /* 0x080fe2000000181c */
[----:B------:R-:W-:Y:S03]  /*ab10*/  MUFU.EX2 R207, R164 ;  /* 0x000000a400cf7308 */ /* 0x000fe60000000800 */
[C---:B------:R-:W-:Y:S01]  /*ab20*/  FMUL.FTZ R37, R134.reuse, R177 ;  /* 0x000000b186257220 */ /* 0x040fe20000410000 */
[----:B------:R-:W-:Y:S01]  /*ab30*/  MOV R176, R49 ;  /* 0x0000003100b07202 */ /* 0x000fe20000000f00 */
[----:B------:R-:W-:Y:S01]  /*ab40*/  FMUL.FTZ R49, R134, R189 ;  /* 0x000000bd86317220 */ /* 0x000fe20000410000 */
[----:B------:R-:W-:Y:S01]  /*ab50*/  MOV R177, R43 ;  /* 0x0000002b00b17202 */ /* 0x000fe20000000f00 */
[C---:B------:R-:W-:Y:S01]  /*ab60*/  HMMA.16816.F32 R32, R140.reuse, R38, R32 ;  /* 0x000000268c20723c */ /* 0x040fe20000001820 */
[----:B------:R-:W-:Y:S01]  /*ab70*/  FMUL.FTZ R43, R0, R183 ;  /* 0x000000b7002b7220 */ /* 0x000fe20000410000 */
[----:B------:R-:W4:Y:S02]  /*ab80*/  LDL.LU R189, [R1+0x40] ;  /* 0x0000400001bd7983 */ /* 0x000f240000300800 */
[--C-:B------:R-:W-:Y:S02]  /*ab90*/  FFMA.FTZ R183, R136, c[0x0][0x2d0], -R3.reuse ;  /* 0x0000b40088b77a23 */ /* 0x100fe40000010803 */
[----:B------:R-:W4:Y:S01]  /*aba0*/  LDL.LU R188, [R1+0x3c] ;  /* 0x00003c0001bc7983 */ /* 0x000f220000300800 */
[C---:B------:R-:W-:Y:S01]  /*abb0*/  FMUL.FTZ R39, R133.reuse, R179 ;  /* 0x000000b385277220 */ /* 0x040fe20000410000 */
[----:B------:R-:W-:Y:S01]  /*abc0*/  MOV R179, R159 ;  /* 0x0000009f00b37202 */ /* 0x000fe20000000f00 */
[----:B------:R-:W-:Y:S03]  /*abd0*/  FMUL.FTZ R38, R133, R178 ;  /* 0x000000b285267220 */ /* 0x000fe60000410000 */
[----:B------:R-:W-:Y:S01]  /*abe0*/  MOV R178, R41 ;  /* 0x0000002900b27202 */ /* 0x000fe20000000f00 */
[----:B------:R-:W-:Y:S02]  /*abf0*/  FFMA.FTZ R182, R179, c[0x0][0x2d0], -R210 ;  /* 0x0000b400b3b67a23 */ /* 0x000fe400000108d2 */
[--C-:B------:R-:W-:Y:S01]  /*ac00*/  FFMA.FTZ R179, R220, c[0x0][0x2d0], -R3.reuse ;  /* 0x0000b400dcb37a23 */ /* 0x100fe20000010803 */
[-C--:B--2---:R-:W-:Y:S01]  /*ac10*/  HMMA.16816.F32 R36, R140, R52.reuse, R36 ;  /* 0x000000348c24723c */ /* 0x084fe20000001824 */
[----:B------:R-:W-:Y:S02]  /*ac20*/  FMUL.FTZ R41, R132, R181 ;  /* 0x000000b584297220 */ /* 0x000fe40000410000 */
[----:B------:R-:W-:Y:S02]  /*ac30*/  FFMA.FTZ R152, R178, c[0x0][0x2d0], -R208 ;  /* 0x0000b400b2987a23 */ /* 0x000fe400000108d0 */
[----:B------:R-:W-:Y:S02]  /*ac40*/  FFMA.FTZ R181, R240, c[0x0][0x2d0], -R3 ;  /* 0x0000b400f0b57a23 */ /* 0x000fe40000010803 */
[----:B------:R-:W-:Y:S01]  /*ac50*/  IMAD.MOV.U32 R178, RZ, RZ, R177 ;  /* 0x000000ffffb27224 */ /* 0x000fe200078e00b1 */
[C---:B------:R-:W-:Y:S01]  /*ac60*/  HMMA.16816.F32 R40, R144.reuse, R52, R40 ;  /* 0x000000349028723c */ /* 0x040fe20000001828 */
[----:B------:R-:W-:Y:S03]  /*ac70*/  MOV R177, R176 ;  /* 0x000000b000b17202 */ /* 0x000fe60000000f00 */
[----:B------:R-:W-:Y:S02]  /*ac80*/  MOV R176, R175 ;  /* 0x000000af00b07202 */ /* 0x000fe40000000f00 */
[----:B------:R-:W-:Y:S01]  /*ac90*/  MOV R175, R173 ;  /* 0x000000ad00af7202 */ /* 0x000fe20000000f00 */
[C---:B------:R-:W-:Y:S01]  /*aca0*/  FMUL.FTZ R52, R134.reuse, R192 ;  /* 0x000000c086347220 */ /* 0x040fe20000410000 */
[-C--:B------:R-:W-:Y:S01]  /*acb0*/  HMMA.16816.F32 R44, R144, R54.reuse, R44 ;  /* 0x00000036902c723c */ /* 0x080fe2000000182c */
[----:B------:R-:W-:Y:S03]  /*acc0*/  FMUL.FTZ R53, R134, R193 ;  /* 0x000000c186357220 */ /* 0x000fe60000410000 */
[----:B------:R-:W-:Y:S02]  /*acd0*/  MOV R173, R172 ;  /* 0x000000ac00ad7202 */ /* 0x000fe40000000f00 */
[----:B------:R-:W-:Y:S02]  /*ace0*/  MOV R172, R170 ;  /* 0x000000aa00ac7202 */ /* 0x000fe40000000f00 */
[C---:B------:R-:W-:Y:S01]  /*acf0*/  HMMA.16816.F32 R48, R140.reuse, R54, R48 ;  /* 0x000000368c30723c */ /* 0x040fe20000001830 */
[----:B------:R-:W-:Y:S03]  /*ad00*/  MOV R170, R169 ;  /* 0x000000a900aa7202 */ /* 0x000fe60000000f00 */
[----:B------:R-:W-:Y:S01]  /*ad10*/  IMAD.MOV.U32 R169, RZ, RZ, R168 ;  /* 0x000000ffffa97224 */ /* 0x000fe200078e00a8 */
[----:B------:R-:W-:Y:S02]  /*ad20*/  MOV R168, R163 ;  /* 0x000000a300a87202 */ /* 0x000fe40000000f00 */
[C---:B------:R-:W-:Y:S01]  /*ad30*/  FMUL.FTZ R54, R133.reuse, R194 ;  /* 0x000000c285367220 */ /* 0x040fe20000410000 */
[----:B------:R-:W-:Y:S01]  /*ad40*/  MOV R163, R158 ;  /* 0x0000009e00a37202 */ /* 0x000fe20000000f00 */
[----:B------:R-:W-:Y:S02]  /*ad50*/  FMUL.FTZ R55, R133, R195 ;  /* 0x000000c385377220 */ /* 0x000fe40000410000 */
[----:B------:R-:W-:Y:S01]  /*ad60*/  MUFU.EX2 R195, R227 ;  /* 0x000000e300c37308 */ /* 0x000fe20000000800 */
[----:B------:R-:W-:Y:S01]  /*ad70*/  MOV R158, R157 ;  /* 0x0000009d009e7202 */ /* 0x000fe20000000f00 */
[----:B------:R-:W-:Y:S01]  /*ad80*/  FFMA.FTZ R163, R163, c[0x0][0x2d0], -R210 ;  /* 0x0000b400a3a37a23 */ /* 0x000fe200000108d2 */
[----:B------:R-:W-:Y:S02]  /*ad90*/  MOV R157, R155 ;  /* 0x0000009b009d7202 */ /* 0x000fe40000000f00 */
[-C--:B-1----:R-:W-:Y:S01]  /*ada0*/  HMMA.16816.F32 R52, R140, R148.reuse, R52 ;  /* 0x000000948c34723c */ /* 0x082fe20000001834 */
[----:B------:R-:W-:Y:S04]  /*adb0*/  MOV R155, R239 ;  /* 0x000000ef009b7202 */ /* 0x000fe80000000f00 */
[----:B------:R1:W-:Y:S03]  /*adc0*/  MUFU.EX2 R239, R152 ;  /* 0x0000009800ef7308 */ /* 0x0003e60000000800 */
[C---:B------:R-:W-:Y:S07]  /*add0*/  HMMA.16816.F32 R56, R144.reuse, R148, R56 ;  /* 0x000000949038723c */ /* 0x040fee0000001838 */
[----:B------:R-:W-:Y:S01]  /*ade0*/  MUFU.EX2 R203, R163 ;  /* 0x000000a300cb7308 */ /* 0x000fe20000000800 */
[-C--:B------:R-:W-:Y:S08]  /*adf0*/  HMMA.16816.F32 R60, R144, R150.reuse, R60 ;  /* 0x00000096903c723c */ /* 0x080ff0000000183c */
[C---:B------:R-:W-:Y:S01]  /*ae00*/  HMMA.16816.F32 R64, R140.reuse, R150, R64 ;  /* 0x000000968c40723c */ /* 0x040fe20000001840 */
[----:B------:R-:W2:Y:S01]  /*ae10*/  LDSM.16.MT88.4 R148, [R233+0x2100] ;  /* 0x00210000e994783b */ /* 0x000ea20000004200 */
[----:B------:R-:W-:Y:S02]  /*ae20*/  MUFU.EX2 R227, R181 ;  /* 0x000000b500e37308 */ /* 0x000fe40000000800 */
[--C-:B-1----:R-:W-:Y:S08]  /*ae30*/  FFMA.FTZ R152, R242, c[0x0][0x2d0], -R209.reuse ;  /* 0x0000b400f2987a23 */ /* 0x102ff000000108d1 */
[----:B------:R1:W-:Y:S02]  /*ae40*/  MUFU.EX2 R242, R152 ;  /* 0x0000009800f27308 */ /* 0x0003e40000000800 */
[----:B-1----:R-:W-:Y:S08]  /*ae50*/  FFMA.FTZ R152, R238, c[0x0][0x2d0], -R209 ;  /* 0x0000b400ee987a23 */ /* 0x002ff000000108d1 */
[----:B------:R1:W-:Y:S01]  /*ae60*/  MUFU.EX2 R238, R152 ;  /* 0x0000009800ee7308 */ /* 0x0003e20000000800 */
[-C--:B--2---:R-:W-:Y:S08]  /*ae70*/  HMMA.16816.F32 R68, R140, R148.reuse, R68 ;  /* 0x000000948c44723c */ /* 0x084ff00000001844 */
[C---:B------:R-:W-:Y:S08]  /*ae80*/  HMMA.16816.F32 R72, R144.reuse, R148, R72 ;  /* 0x000000949048723c */ /* 0x040ff00000001848 */
[-C--:B------:R-:W-:Y:S01]  /*ae90*/  HMMA.16816.F32 R76, R144, R150.reuse, R76 ;  /* 0x00000096904c723c */ /* 0x080fe2000000184c */
[----:B-1----:R-:W-:Y:S07]  /*aea0*/  FFMA.FTZ R152, R178, c[0x0][0x2d0], -R208 ;  /* 0x0000b400b2987a23 */ /* 0x002fee00000108d0 */
[C---:B------:R-:W-:Y:S01]  /*aeb0*/  HMMA.16816.F32 R80, R140.reuse, R150, R80 ;  /* 0x000000968c50723c */ /* 0x040fe20000001850 */
[----:B------:R-:W1:Y:S01]  /*aec0*/  LDSM.16.MT88.4 R148, [R234+0x2100] ;  /* 0x00210000ea94783b */ /* 0x000e620000004200 */
[----:B------:R2:W-:Y:S02]  /*aed0*/  MUFU.EX2 R200, R152 ;  /* 0x0000009800c87308 */ /* 0x0005e40000000800 */
[----:B------:R-:W-:Y:S02]  /*aee0*/  MOV R178, R161 ;  /* 0x000000a100b27202 */ /* 0x000fe40000000f00 */
[----:B------:R-:W-:Y:S03]  /*aef0*/  MOV R161, R153 ;  /* 0x0000009900a17202 */ /* 0x000fe60000000f00 */
[----:B------:R-:W-:Y:S03]  /*af00*/  FFMA.FTZ R178, R178, c[0x0][0x2d0], -R210 ;  /* 0x0000b400b2b27a23 */ /* 0x000fe600000108d2 */
[----:B------:R-:W-:Y:S02]  /*af10*/  FFMA.FTZ R161, R161, c[0x0][0x2d0], -R3 ;  /* 0x0000b400a1a17a23 */ /* 0x000fe40000010803 */
[----:B--2---:R-:W-:Y:S02]  /*af20*/  FFMA.FTZ R152, R177, c[0x0][0x2d0], -R208 ;  /* 0x0000b400b1987a23 */ /* 0x004fe400000108d0 */
[--C-:B------:R-:W-:Y:S02]  /*af30*/  FFMA.FTZ R177, R252, c[0x0][0x2d0], -R209.reuse ;  /* 0x0000b400fcb17a23 */ /* 0x100fe400000108d1 */
[----:B------:R-:W-:Y:S01]  /*af40*/  MUFU.EX2 R252, R214 ;  /* 0x000000d600fc7308 */ /* 0x000fe20000000800 */
[-C--:B-1----:R-:W-:Y:S09]  /*af50*/  HMMA.16816.F32 R84, R140, R148.reuse, R84 ;  /* 0x000000948c54723c */ /* 0x082ff20000001854 */
[----:B------:R1:W-:Y:S01]  /*af60*/  MUFU.EX2 R187, R152 ;  /* 0x0000009800bb7308 */ /* 0x0003e20000000800 */
[C---:B------:R-:W-:Y:S08]  /*af70*/  HMMA.16816.F32 R88, R144.reuse, R148, R88 ;  /* 0x000000949058723c */ /* 0x040ff00000001858 */
[-C--:B------:R-:W-:Y:S08]  /*af80*/  HMMA.16816.F32 R92, R144, R150.reuse, R92 ;  /* 0x00000096905c723c */ /* 0x080ff0000000185c */
[C---:B------:R-:W-:Y:S01]  /*af90*/  HMMA.16816.F32 R96, R140.reuse, R150, R96 ;  /* 0x000000968c60723c */ /* 0x040fe20000001860 */
[----:B------:R-:W2:Y:S03]  /*afa0*/  LDSM.16.MT88.4 R148, [R236+0x2100] ;  /* 0x00210000ec94783b */ /* 0x000ea60000004200 */
[--C-:B-1----:R-:W-:Y:S04]  /*afb0*/  FFMA.FTZ R152, R241, c[0x0][0x2d0], -R210.reuse ;  /* 0x0000b400f1987a23 */ /* 0x102fe800000108d2 */
[----:B------:R1:W-:Y:S04]  /*afc0*/  MUFU.EX2 R241, R152 ;  /* 0x0000009800f17308 */ /* 0x0003e80000000800 */
[----:B-1----:R-:W-:Y:S06]  /*afd0*/  FFMA.FTZ R152, R237, c[0x0][0x2d0], -R210 ;  /* 0x0000b400ed987a23 */ /* 0x002fec00000108d2 */
[----:B------:R1:W-:Y:S01]  /*afe0*/  MUFU.EX2 R237, R152 ;  /* 0x0000009800ed7308 */ /* 0x0003e20000000800 */
[-C--:B--2---:R-:W-:Y:S01]  /*aff0*/  HMMA.16816.F32 R100, R140, R148.reuse, R100 ;  /* 0x000000948c64723c */ /* 0x084fe20000001864 */
[----:B---3--:R-:W-:Y:S07]  /*b000*/  FFMA.FTZ R134, R134, R191, R224 ;  /* 0x000000bf86867223 */ /* 0x008fee00000100e0 */
[C---:B------:R-:W-:Y:S01]  /*b010*/  HMMA.16816.F32 R104, R144.reuse, R148, R104 ;  /* 0x000000949068723c */ /* 0x040fe20000001868 */
[----:B------:R-:W-:Y:S06]  /*b020*/  MUFU.EX2 R224, R183 ;  /* 0x000000b700e07308 */ /* 0x000fec0000000800 */
[----:B------:R-:W-:Y:S01]  /*b030*/  FFMA.FTZ R148, R176, c[0x0][0x2d0], -R209 ;  /* 0x0000b400b0947a23 */ /* 0x000fe200000108d1 */
[-C--:B------:R-:W-:Y:S01]  /*b040*/  HMMA.16816.F32 R108, R144, R150.reuse, R108 ;  /* 0x00000096906c723c */ /* 0x080fe2000000186c */
[--C-:B------:R-:W-:Y:S02]  /*b050*/  FFMA.FTZ R176, R228, c[0x0][0x2d0], -R208.reuse ;  /* 0x0000b400e4b07a23 */ /* 0x100fe400000108d0 */
[----:B------:R2:W-:Y:S01]  /*b060*/  MUFU.EX2 R206, R148 ;  /* 0x0000009400ce7308 */ /* 0x0005e20000000800 */
[----:B-1----:R-:W-:Y:S02]  /*b070*/  FFMA.FTZ R152, R174, c[0x0][0x2d0], -R3 ;  /* 0x0000b400ae987a23 */ /* 0x002fe40000010803 */
[----:B------:R-:W-:Y:S01]  /*b080*/  FFMA.FTZ R174, R170, c[0x0][0x2d0], -R208 ;  /* 0x0000b400aaae7a23 */ /* 0x000fe200000108d0 */
[----:B------:R-:W-:Y:S01]  /*b090*/  MOV R170, R169 ;  /* 0x000000a900aa7202 */ /* 0x000fe20000000f00 */
[C---:B------:R-:W-:Y:S01]  /*b0a0*/  HMMA.16816.F32 R112, R140.reuse, R150, R112 ;  /* 0x000000968c70723c */ /* 0x040fe20000001870 */
[----:B------:R-:W-:Y:S03]  /*b0b0*/  MOV R169, R168 ;  /* 0x000000a800a97202 */ /* 0x000fe60000000f00 */
[----:B------:R-:W-:Y:S01]  /*b0c0*/  IMAD.MOV.U32 R168, RZ, RZ, R167 ;  /* 0x000000ffffa87224 */ /* 0x000fe200078e00a7 */
[----:B------:R1:W-:Y:S01]  /*b0d0*/  MUFU.EX2 R196, R152 ;  /* 0x0000009800c47308 */ /* 0x0003e20000000800 */
[----:B------:R-:W-:Y:S02]  /*b0e0*/  MOV R167, R166 ;  /* 0x000000a600a77202 */ /* 0x000fe40000000f00 */
[----:B------:R-:W-:Y:S04]  /*b0f0*/  MOV R166, R165 ;  /* 0x000000a500a67202 */ /* 0x000fe80000000f00 */
[----:B------:R-:W-:Y:S03]  /*b100*/  MOV R165, R232 ;  /* 0x000000e800a57202 */ /* 0x000fe60000000f00 */
[----:B------:R-:W-:Y:S02]  /*b110*/  MUFU.EX2 R174, R174 ;  /* 0x000000ae00ae7308 */ /* 0x000fe40000000800 */
[----:B------:R-:W-:Y:S02]  /*b120*/  FFMA.FTZ R165, R165, c[0x0][0x2d0], -R210 ;  /* 0x0000b400a5a57a23 */ /* 0x000fe400000108d2 */
[----:B--2---:R-:W-:Y:S02]  /*b130*/  FFMA.FTZ R148, R175, c[0x0][0x2d0], -R209 ;  /* 0x0000b400af947a23 */ /* 0x004fe400000108d1 */
[--C-:B------:R-:W-:Y:S02]  /*b140*/  FFMA.FTZ R175, R172, c[0x0][0x2d0], -R208.reuse ;  /* 0x0000b400acaf7a23 */ /* 0x100fe400000108d0 */
[--C-:B------:R-:W-:Y:S02]  /*b150*/  FFMA.FTZ R172, R229, c[0x0][0x2d0], -R208.reuse ;  /* 0x0000b400e5ac7a23 */ /* 0x100fe400000108d0 */
[----:B------:R2:W-:Y:S01]  /*b160*/  MUFU.EX2 R186, R148 ;  /* 0x0000009400ba7308 */ /* 0x0005e20000000800 */
[----:B----4-:R-:W-:Y:S02]  /*b170*/  FFMA.FTZ R136, R132, R189, R221 ;  /* 0x000000bd84887223 */ /* 0x010fe400000100dd */
[----:B-1----:R-:W-:Y:S02]  /*b180*/  FFMA.FTZ R152, R173, c[0x0][0x2d0], -R3 ;  /* 0x0000b400ad987a23 */ /* 0x002fe40000010803 */
[--C-:B------:R-:W-:Y:S02]  /*b190*/  FFMA.FTZ R173, R230, c[0x0][0x2d0], -R208.reuse ;  /* 0x0000b400e6ad7a23 */ /* 0x100fe400000108d0 */
[----:B------:R-:W-:Y:S03]  /*b1a0*/  FFMA.FTZ R208, R211, c[0x0][0x2d0], -R208 ;  /* 0x0000b400d3d07a23 */ /* 0x000fe600000108d0 */
[----:B------:R1:W-:Y:S01]  /*b1b0*/  MUFU.EX2 R232, R152 ;  /* 0x0000009800e87308 */ /* 0x0003e20000000800 */
[----:B------:R-:W-:Y:S02]  /*b1c0*/  FFMA.FTZ R0, R0, R188, R216 ;  /* 0x000000bc00007223 */ /* 0x000fe400000100d8 */
[----:B------:R-:W-:Y:S02]  /*b1d0*/  FADD.FTZ R136, R222, R136 ;  /* 0x00000088de887221 */ /* 0x000fe40000010000 */
[----:B------:R-:W-:Y:S02]  /*b1e0*/  FADD.FTZ R0, R217, R0 ;  /* 0x00000000d9007221 */ /* 0x000fe40000010000 */
[----:B------:R-:W-:Y:S02]  /*b1f0*/  FADD.FTZ R136, R246, R136 ;  /* 0x00000088f6887221 */ /* 0x000fe40000010000 */
[----:B------:R-:W-:Y:S01]  /*b200*/  FADD.FTZ R0, R218, R0 ;  /* 0x00000000da007221 */ /* 0x000fe20000010000 */
[----:B------:R-:W-:Y:S01]  /*b210*/  MUFU.EX2 R199, R175 ;  /* 0x000000af00c77308 */ /* 0x000fe20000000800 */
[----:B--2---:R-:W2:Y:S09]  /*b220*/  LDSM.16.MT88.4 R148, [R235+0x2100] ;  /* 0x00210000eb94783b */ /* 0x004eb20000004200 */
[----:B------:R-:W-:Y:S01]  /*b230*/  MUFU.EX2 R204, R173 ;  /* 0x000000ad00cc7308 */ /* 0x000fe20000000800 */
[--C-:B-1----:R-:W-:Y:S02]  /*b240*/  FFMA.FTZ R152, R171, c[0x0][0x2d0], -R210.reuse ;  /* 0x0000b400ab987a23 */ /* 0x102fe400000108d2 */
[----:B------:R-:W-:Y:S02]  /*b250*/  FFMA.FTZ R210, R215, c[0x0][0x2d0], -R210 ;  /* 0x0000b400d7d27a23 */ /* 0x000fe400000108d2 */
[--C-:B------:R-:W-:Y:S05]  /*b260*/  FFMA.FTZ R171, R170, c[0x0][0x2d0], -R209.reuse ;  /* 0x0000b400aaab7a23 */ /* 0x100fea00000108d1 */
[----:B------:R1:W-:Y:S01]  /*b270*/  MUFU.EX2 R184, R152 ;  /* 0x0000009800b87308 */ /* 0x0003e20000000800 */
[--C-:B------:R-:W-:Y:S02]  /*b280*/  FFMA.FTZ R170, R169, c[0x0][0x2d0], -R209.reuse ;  /* 0x0000b400a9aa7a23 */ /* 0x100fe400000108d1 */
[--C-:B------:R-:W-:Y:S02]  /*b290*/  FFMA.FTZ R169, R168, c[0x0][0x2d0], -R209.reuse ;  /* 0x0000b400a8a97a23 */ /* 0x100fe400000108d1 */
[----:B------:R-:W-:Y:S01]  /*b2a0*/  FFMA.FTZ R168, R167, c[0x0][0x2d0], -R209 ;  /* 0x0000b400a7a87a23 */ /* 0x000fe200000108d1 */
[----:B------:R-:W-:Y:S01]  /*b2b0*/  MOV R167, R166 ;  /* 0x000000a600a77202 */ /* 0x000fe20000000f00 */
[----:B------:R-:W-:Y:S02]  /*b2c0*/  IMAD.MOV.U32 R166, RZ, RZ, R155 ;  /* 0x000000ffffa67224 */ /* 0x000fe400078e009b */
[----:B------:R-:W-:Y:S01]  /*b2d0*/  FFMA.FTZ R209, R213, c[0x0][0x2d0], -R209 ;  /* 0x0000b400d5d17a23 */ /* 0x000fe200000108d1 */
[----:B------:R-:W-:Y:S01]  /*b2e0*/  MUFU.EX2 R205, R169 ;  /* 0x000000a900cd7308 */ /* 0x000fe20000000800 */
[--C-:B------:R-:W-:Y:S02]  /*b2f0*/  FFMA.FTZ R166, R166, c[0x0][0x2d0], -R3.reuse ;  /* 0x0000b400a6a67a23 */ /* 0x100fe40000010803 */
[--C-:B------:R-:W-:Y:S07]  /*b300*/  FFMA.FTZ R167, R167, c[0x0][0x2d0], -R3.reuse ;  /* 0x0000b400a7a77a23 */ /* 0x100fee0000010803 */
[----:B------:R-:W3:Y:S01]  /*b310*/  MUFU.EX2 R213, R172 ;  /* 0x000000ac00d57308 */ /* 0x000ee20000000800 */
[-C--:B--2---:R-:W-:Y:S01]  /*b320*/  HMMA.16816.F32 R116, R140, R148.reuse, R116 ;  /* 0x000000948c74723c */ /* 0x084fe20000001874 */
[----:B-1----:R-:W1:Y:S08]  /*b330*/  LDSM.16.MT88.4 R152, [R233+0x900] ;  /* 0x00090000e998783b */ /* 0x002e700000004200 */
[----:B------:R-:W-:Y:S01]  /*b340*/  MUFU.EX2 R215, R168 ;  /* 0x000000a800d77308 */ /* 0x000fe20000000800 */
[C---:B------:R-:W-:Y:S07]  /*b350*/  HMMA.16816.F32 R120, R144.reuse, R148, R120 ;  /* 0x000000949078723c */ /* 0x040fee0000001878 */
[----:B------:R-:W-:Y:S01]  /*b360*/  FFMA.FTZ R148, R158, c[0x0][0x2d0], -R3 ;  /* 0x0000b4009e947a23 */ /* 0x000fe20000010803 */
[-C--:B------:R-:W-:Y:S01]  /*b370*/  HMMA.16816.F32 R124, R144, R150.reuse, R124 ;  /* 0x00000096907c723c */ /* 0x080fe2000000187c */
[----:B------:R-:W-:Y:S03]  /*b380*/  MUFU.EX2 R211, R166 ;  /* 0x000000a600d37308 */ /* 0x000fe60000000800 */
[----:B---3--:R-:W-:Y:S03]  /*b390*/  IMAD.MOV.U32 R181, RZ, RZ, R213 ;  /* 0x000000ffffb57224 */ /* 0x008fe600078e00d5 */
[--C-:B------:R-:W-:Y:S01]  /*b3a0*/  FFMA.FTZ R144, R157, c[0x0][0x2d0], -R3.reuse ;  /* 0x0000b4009d907a23 */ /* 0x100fe20000010803 */
[----:B------:R-:W-:Y:S01]  /*b3b0*/  HMMA.16816.F32 R128, R140, R150, R128 ;  /* 0x000000968c80723c */ /* 0x000fe20000001880 */
[----:B------:R-:W2:Y:S02]  /*b3c0*/  LDSM.16.MT88.4 R156, [R234+0x900] ;  /* 0x00090000ea9c783b */ /* 0x000ea40000004200 */
[----:B------:R3:W-:Y:S01]  /*b3d0*/  MUFU.EX2 R192, R148 ;  /* 0x0000009400c07308 */ /* 0x0007e20000000800 */
[----:B------:R-:W-:Y:S01]  /*b3e0*/  F2FP.PACK_AB R145, R232, R196 ;  /* 0x000000c4e891723e */ /* 0x000fe200000000ff */
[----:B------:R-:W-:Y:S01]  /*b3f0*/  FFMA.FTZ R3, R135, c[0x0][0x2d0], -R3 ;  /* 0x0000b40087037a23 */ /* 0x000fe20000010803 */
[----:B------:R-:W-:Y:S02]  /*b400*/  F2FP.PACK_AB R146, R185, R184 ;  /* 0x000000b8b992723e */ /* 0x000fe400000000ff */
[----:B------:R-:W-:Y:S04]  /*b410*/  F2FP.PACK_AB R140, R239, R197 ;  /* 0x000000c5ef8c723e */ /* 0x000fe800000000ff */
[----:B------:R-:W-:Y:S01]  /*b420*/  F2FP.PACK_AB R141, R238, R242 ;  /* 0x000000f2ee8d723e */ /* 0x000fe200000000ff */
[----:B------:R4:W4:Y:S01]  /*b430*/  MUFU.EX2 R193, R144 ;  /* 0x0000009000c17308 */ /* 0x0009220000000800 */
[----:B------:R-:W-:Y:S02]  /*b440*/  F2FP.PACK_AB R143, R186, R206 ;  /* 0x000000ceba8f723e */ /* 0x000fe400000000ff */
[----:B------:R-:W-:Y:S07]  /*b450*/  F2FP.PACK_AB R142, R187, R200 ;  /* 0x000000c8bb8e723e */ /* 0x000fee00000000ff */
[-C--:B-1----:R-:W-:Y:S01]  /*b460*/  HMMA.16816.F32 R4, R140, R152.reuse, R4 ;  /* 0x000000988c04723c */ /* 0x082fe20000001804 */
[----:B------:R-:W1:Y:S01]  /*b470*/  MUFU.EX2 R135, R160 ;  /* 0x000000a000877308 */ /* 0x000e620000000800 */
[----:B---3--:R-:W3:Y:S09]  /*b480*/  LDSM.16.MT88.4 R148, [R236+0x900] ;  /* 0x00090000ec94783b */ /* 0x008ef20000004200 */
[----:B------:R-:W-:Y:S01]  /*b490*/  MUFU.EX2 R168, R162 ;  /* 0x000000a200a87308 */ /* 0x000fe20000000800 */
[----:B----4-:R-:W-:Y:S02]  /*b4a0*/  F2FP.PACK_AB R144, R237, R241 ;  /* 0x000000f1ed90723e */ /* 0x010fe400000000ff */
[----:B------:R-:W-:Y:S07]  /*b4b0*/  F2FP.PACK_AB R147, R193, R192 ;  /* 0x000000c0c193723e */ /* 0x000fee00000000ff */
[----:B------:R4:W-:Y:S01]  /*b4c0*/  MUFU.EX2 R240, R167 ;  /* 0x000000a700f07308 */ /* 0x0009e20000000800 */
[C---:B------:R-:W-:Y:S01]  /*b4d0*/  HMMA.16816.F32 R8, R144.reuse, R152, R8 ;  /* 0x000000989008723c */ /* 0x040fe20000001808 */
[----:B-1----:R-:W-:Y:S02]  /*b4e0*/  MOV R166, R135 ;  /* 0x0000008700a67202 */ /* 0x002fe40000000f00 */
[----:B------:R-:W-:Y:S05]  /*b4f0*/  F2FP.PACK_AB R135, R215, R205 ;  /* 0x000000cdd787723e */ /* 0x000fea00000000ff */
[-C--:B------:R-:W-:Y:S01]  /*b500*/  HMMA.16816.F32 R12, R144, R154.reuse, R12 ;  /* 0x0000009a900c723c */ /* 0x080fe2000000180c */
[----:B------:R1:W-:Y:S07]  /*b510*/  MUFU.EX2 R216, R177 ;  /* 0x000000b100d87308 */ /* 0x0003ee0000000800 */
[C---:B------:R-:W-:Y:S01]  /*b520*/  HMMA.16816.F32 R16, R140.reuse, R154, R16 ;  /* 0x0000009a8c10723c */ /* 0x040fe20000001810 */
[----:B------:R-:W3:Y:S02]  /*b530*/  LDSM.16.MT88.4 R152, [R235+0x900] ;  /* 0x00090000eb98783b */ /* 0x000ee40000004200 */
[----:B------:R-:W-:Y:S01]  /*b540*/  MUFU.EX2 R202, R208 ;  /* 0x000000d000ca7308 */ /* 0x000fe20000000800 */
[----:B----4-:R-:W-:Y:S04]  /*b550*/  MOV R167, R206 ;  /* 0x000000ce00a77202 */ /* 0x010fe80000000f00 */
[-C--:B--2---:R-:W-:Y:S05]  /*b560*/  HMMA.16816.F32 R20, R140, R156.reuse, R20 ;  /* 0x0000009c8c14723c */ /* 0x084fea0000001814 */
[----:B------:R2:W4:Y:S03]  /*b570*/  MUFU.EX2 R194, R170 ;  /* 0x000000aa00c27308 */ /* 0x0005260000000800 */
[C---:B------:R-:W-:Y:S01]  /*b580*/  HMMA.16816.F32 R24, R144.reuse, R156, R24 ;  /* 0x0000009c9018723c */ /* 0x040fe20000001818 */
[----:B-1----:R-:W-:Y:S06]  /*b590*/  MOV R177, R204 ;  /* 0x000000cc00b17202 */ /* 0x002fec0000000f00 */
[----:B------:R-:W-:Y:S01]  /*b5a0*/  FFMA.FTZ R156, R133, R190, R226 ;  /* 0x000000be859c7223 */ /* 0x000fe200000100e2 */
[-C--:B------:R-:W-:Y:S01]  /*b5b0*/  HMMA.16816.F32 R28, R144, R158.reuse, R28 ;  /* 0x0000009e901c723c */ /* 0x080fe2000000181c */
[----:B------:R-:W-:Y:S01]  /*b5c0*/  LDSM.16.MT88.4 R188, [R236+0x1900] ;  /* 0x00190000ecbc783b */ /* 0x000fe20000004200 */
[----:B------:R-:W1:Y:S02]  /*b5d0*/  MUFU.EX2 R201, R171 ;  /* 0x000000ab00c97308 */ /* 0x000e640000000800 */
[----:B------:R-:W-:Y:S04]  /*b5e0*/  FADD.FTZ R164, R223, R156 ;  /* 0x0000009cdfa47221 */ /* 0x000fe80000010000 */
[C---:B------:R-:W-:Y:S01]  /*b5f0*/  HMMA.16816.F32 R32, R140.reuse, R158, R32 ;  /* 0x0000009e8c20723c */ /* 0x040fe20000001820 */
[----:B------:R-:W-:Y:S03]  /*b600*/  LDSM.16.MT88.4 R156, [R233+0x3100] ;  /* 0x00310000e99c783b */ /* 0x000fe60000004200 */
[----:B------:R1:W-:Y:S01]  /*b610*/  MUFU.EX2 R171, R161 ;  /* 0x000000a100ab7308 */ /* 0x0003e20000000800 */
[----:B--2---:R-:W-:Y:S02]  /*b620*/  MOV R170, R174 ;  /* 0x000000ae00aa7202 */ /* 0x004fe40000000f00 */
[----:B----4-:R-:W-:Y:S01]  /*b630*/  MOV R169, R194 ;  /* 0x000000c200a97202 */ /* 0x010fe20000000f00 */
[-C--:B---3--:R-:W-:Y:S01]  /*b640*/  HMMA.16816.F32 R36, R140, R148.reuse, R36 ;  /* 0x000000948c24723c */ /* 0x088fe20000001824 */
[----:B------:R-:W-:Y:S03]  /*b650*/  LDSM.16.MT88.4 R172, [R234+0x1900] ;  /* 0x00190000eaac783b */ /* 0x000fe60000004200 */
[----:B------:R-:W-:Y:S02]  /*b660*/  F2FP.PACK_AB R132, R170, R199 ;  /* 0x000000c7aa84723e */ /* 0x000fe400000000ff */
[----:B------:R2:W3:Y:S02]  /*b670*/  MUFU.EX2 R220, R165 ;  /* 0x000000a500dc7308 */ /* 0x0004e40000000800 */
[C---:B------:R-:W-:Y:S01]  /*b680*/  HMMA.16816.F32 R40, R144.reuse, R148, R40 ;  /* 0x000000949028723c */ /* 0x040fe20000001828 */
[----:B-1----:R-:W-:Y:S07]  /*b690*/  F2FP.PACK_AB R133, R169, R201 ;  /* 0x000000c9a985723e */ /* 0x002fee00000000ff */
[-C--:B------:R-:W-:Y:S01]  /*b6a0*/  HMMA.16816.F32 R44, R144, R150.reuse, R44 ;  /* 0x00000096902c723c */ /* 0x080fe2000000182c */
[----:B------:R-:W-:Y:S01]  /*b6b0*/  MUFU.EX2 R194, R231 ;  /* 0x000000e700c27308 */ /* 0x000fe20000000800 */
[----:B------:R-:W-:Y:S06]  /*b6c0*/  LDSM.16.MT88.4 R160, [R236+0x3100] ;  /* 0x00310000eca0783b */ /* 0x000fec0000004200 */
[C---:B------:R-:W-:Y:S03]  /*b6d0*/  HMMA.16816.F32 R48, R140.reuse, R150, R48 ;  /* 0x000000968c30723c */ /* 0x040fe60000001830 */
[----:B------:R-:W-:Y:S01]  /*b6e0*/  MUFU.EX2 R231, R209 ;  /* 0x000000d100e77308 */ /* 0x000fe20000000800 */
[----:B------:R-:W1:Y:S01]  /*b6f0*/  LDSM.16.MT88.4 R148, [R233+0x2900] ;  /* 0x00290000e994783b */ /* 0x000e620000004200 */
[----:B--2---:R-:W-:Y:S01]  /*b700*/  FADD.FTZ R165, R225, R134 ;  /* 0x00000086e1a57221 */ /* 0x004fe20000010000 */
[----:B------:R-:W-:Y:S02]  /*b710*/  F2FP.PACK_AB R134, R213, R204 ;  /* 0x000000ccd586723e */ /* 0x000fe400000000ff */
[-C--:B------:R-:W-:Y:S05]  /*b720*/  HMMA.16816.F32 R52, R140, R152.reuse, R52 ;  /* 0x000000988c34723c */ /* 0x080fea0000001834 */
[----:B------:R-:W-:Y:S03]  /*b730*/  MUFU.EX2 R225, R210 ;  /* 0x000000d200e17308 */ /* 0x000fe60000000800 */
[C---:B------:R-:W-:Y:S07]  /*b740*/  HMMA.16816.F32 R56, R144.reuse, R152, R56 ;  /* 0x000000989038723c */ /* 0x040fee0000001838 */
[----:B------:R2:W-:Y:S01]  /*b750*/  MUFU.EX2 R230, R178 ;  /* 0x000000b200e67308 */ /* 0x0005e20000000800 */
[-C--:B------:R-:W-:Y:S08]  /*b760*/  HMMA.16816.F32 R60, R144, R154.reuse, R60 ;  /* 0x0000009a903c723c */ /* 0x080ff0000000183c */
[C---:B------:R-:W-:Y:S01]  /*b770*/  HMMA.16816.F32 R64, R140.reuse, R154, R64 ;  /* 0x0000009a8c40723c */ /* 0x040fe20000001840 */
[----:B------:R-:W4:Y:S01]  /*b780*/  LDSM.16.MT88.4 R152, [R234+0x2900] ;  /* 0x00290000ea98783b */ /* 0x000f220000004200 */
[----:B------:R3:W3:Y:S06]  /*b790*/  MUFU.EX2 R229, R180 ;  /* 0x000000b400e57308 */ /* 0x0006ec0000000800 */
[-C--:B-1----:R-:W-:Y:S04]  /*b7a0*/  HMMA.16816.F32 R68, R140, R148.reuse, R68 ;  /* 0x000000948c44723c */ /* 0x082fe80000001844 */
[----:B------:R1:W1:Y:S01]  /*b7b0*/  MUFU.EX2 R228, R179 ;  /* 0x000000b300e47308 */ /* 0x0002620000000800 */
[----:B--2---:R-:W-:Y:S03]  /*b7c0*/  MOV R178, R205 ;  /* 0x000000cd00b27202 */ /* 0x004fe60000000f00 */
[C---:B------:R-:W-:Y:S06]  /*b7d0*/  HMMA.16816.F32 R72, R144.reuse, R148, R72 ;  /* 0x000000949048723c */ /* 0x040fec0000001848 */
[----:B------:R2:W2:Y:S01]  /*b7e0*/  MUFU.EX2 R226, R182 ;  /* 0x000000b600e27308 */ /* 0x0004a20000000800 */
[----:B---3--:R-:W-:Y:S01]  /*b7f0*/  MOV R180, R207 ;  /* 0x000000cf00b47202 */ /* 0x008fe20000000f00 */
[-C--:B------:R-:W-:Y:S08]  /*b800*/  HMMA.16816.F32 R76, R144, R150.reuse, R76 ;  /* 0x00000096904c723c */ /* 0x080ff0000000184c */
[----:B------:R3:W3:Y:S01]  /*b810*/  MUFU.EX2 R223, R3 ;  /* 0x0000000300df7308 */ /* 0x0006e20000000800 */
[C---:B------:R-:W-:Y:S01]  /*b820*/  HMMA.16816.F32 R80, R140.reuse, R150, R80 ;  /* 0x000000968c50723c */ /* 0x040fe20000001850 */
[----:B------:R-:W3:Y:S02]  /*b830*/  LDSM.16.MT88.4 R148, [R236+0x2900] ;  /* 0x00290000ec94783b */ /* 0x000ee40000004200 */
[----:B-1----:R-:W-:Y:S06]  /*b840*/  MOV R179, R211 ;  /* 0x000000d300b37202 */ /* 0x002fec0000000f00 */
[----:B------:R-:W1:Y:S01]  /*b850*/  MUFU.EX2 R176, R176 ;  /* 0x000000b000b07308 */ /* 0x000e620000000800 */
[-C--:B----4-:R-:W-:Y:S02]  /*b860*/  HMMA.16816.F32 R84, R140, R152.reuse, R84 ;  /* 0x000000988c54723c */ /* 0x090fe40000001854 */
[----:B--2---:R-:W-:Y:S02]  /*b870*/  MOV R182, R215 ;  /* 0x000000d700b67202 */ /* 0x004fe40000000f00 */
[----:B------:R-:W-:Y:S04]  /*b880*/  LDSM.16.MT88.4 R212, [R234+0x3900] ;  /* 0x00390000ead4783b */ /* 0x000fe80000004200 */
[C---:B------:R-:W-:Y:S01]  /*b890*/  HMMA.16816.F32 R88, R144.reuse, R152, R88 ;  /* 0x000000989058723c */ /* 0x040fe20000001858 */
[----:B---3--:R-:W-:Y:S07]  /*b8a0*/  FADD.FTZ R3, R247, R164 ;  /* 0x000000a4f7037221 */ /* 0x008fee0000010000 */
[-C--:B------:R-:W-:Y:S01]  /*b8b0*/  HMMA.16816.F32 R92, R144, R154.reuse, R92 ;  /* 0x0000009a905c723c */ /* 0x080fe2000000185c */
[----:B------:R-:W-:Y:S03]  /*b8c0*/  FADD.FTZ R221, R244, R3 ;  /* 0x00000003f4dd7221 */ /* 0x000fe60000010000 */
[----:B------:R-:W-:Y:S04]  /*b8d0*/  MOV R3, R197 ;  /* 0x000000c500037202 */ /* 0x000fe80000000f00 */
[C---:B------:R-:W-:Y:S01]  /*b8e0*/  HMMA.16816.F32 R96, R140.reuse, R154, R96 ;  /* 0x0000009a8c60723c */ /* 0x040fe20000001860 */
[----:B------:R-:W2:Y:S07]  /*b8f0*/  LDSM.16.MT88.4 R152, [R235+0x2900] ;  /* 0x00290000eb98783b */ /* 0x000eae0000004200 */
[-C--:B------:R-:W-:Y:S08]  /*b900*/  HMMA.16816.F32 R100, R140, R148.reuse, R100 ;  /* 0x000000948c64723c */ /* 0x080ff00000001864 */
[C---:B------:R-:W-:Y:S08]  /*b910*/  HMMA.16816.F32 R104, R144.reuse, R148, R104 ;  /* 0x000000949068723c */ /* 0x040ff00000001868 */
[-C--:B------:R-:W-:Y:S08]  /*b920*/  HMMA.16816.F32 R108, R144, R150.reuse, R108 ;  /* 0x00000096906c723c */ /* 0x080ff0000000186c */
[C---:B------:R-:W-:Y:S01]  /*b930*/  HMMA.16816.F32 R112, R140.reuse, R150, R112 ;  /* 0x000000968c70723c */ /* 0x040fe20000001870 */
[----:B------:R-:W3:Y:S07]  /*b940*/  LDSM.16.MT88.4 R148, [R233+0x1100] ;  /* 0x00110000e994783b */ /* 0x000eee0000004200 */
[-C--:B--2---:R-:W-:Y:S08]  /*b950*/  HMMA.16816.F32 R116, R140, R152.reuse, R116 ;  /* 0x000000988c74723c */ /* 0x084ff00000001874 */
[C---:B------:R-:W-:Y:S08]  /*b960*/  HMMA.16816.F32 R120, R144.reuse, R152, R120 ;  /* 0x000000989078723c */ /* 0x040ff00000001878 */
[-C--:B------:R-:W-:Y:S01]  /*b970*/  HMMA.16816.F32 R124, R144, R154.reuse, R124 ;  /* 0x0000009a907c723c */ /* 0x080fe2000000187c */
[----:B------:R-:W2:Y:S07]  /*b980*/  LDSM.16.MT88.4 R144, [R234+0x1100] ;  /* 0x00110000ea90783b */ /* 0x000eae0000004200 */
[----:B------:R-:W-:Y:S01]  /*b990*/  HMMA.16816.F32 R128, R140, R154, R128 ;  /* 0x0000009a8c80723c */ /* 0x000fe20000001880 */
[----:B------:R-:W4:Y:S06]  /*b9a0*/  LDSM.16.MT88.4 R152, [R236+0x1100] ;  /* 0x00110000ec98783b */ /* 0x000f2c0000004200 */
[----:B------:R-:W-:Y:S01]  /*b9b0*/  F2FP.PACK_AB R142, R220, R207 ;  /* 0x000000cfdc8e723e */ /* 0x000fe200000000ff */
[-C--:B---3--:R-:W-:Y:S01]  /*b9c0*/  HMMA.16816.F32 R4, R132, R148.reuse, R4 ;  /* 0x000000948404723c */ /* 0x088fe20000001804 */
[----:B------:R-:W-:Y:S03]  /*b9d0*/  LDSM.16.MT88.4 R204, [R235+0x1900] ;  /* 0x00190000ebcc783b */ /* 0x000fe60000004200 */
[----:B------:R-:W-:Y:S02]  /*b9e0*/  F2FP.PACK_AB R143, R240, R211 ;  /* 0x000000d3f08f723e */ /* 0x000fe400000000ff */
[----:B------:R-:W-:Y:S02]  /*b9f0*/  F2FP.PACK_AB R140, R168, R203 ;  /* 0x000000cba88c723e */ /* 0x000fe400000000ff */
[----:B------:R-:W-:Y:S01]  /*ba00*/  F2FP.PACK_AB R141, R166, R171 ;  /* 0x000000aba68d723e */ /* 0x000fe200000000ff */
[----:B------:R-:W-:Y:S06]  /*ba10*/  LDSM.16.MT88.4 R208, [R233+0x3900] ;  /* 0x00390000e9d0783b */ /* 0x000fec0000004200 */
[C---:B------:R-:W-:Y:S08]  /*ba20*/  HMMA.16816.F32 R8, R140.reuse, R148, R8 ;  /* 0x000000948c08723c */ /* 0x040ff00000001808 */
[-C--:B------:R-:W-:Y:S08]  /*ba30*/  HMMA.16816.F32 R12, R140, R150.reuse, R12 ;  /* 0x000000968c0c723c */ /* 0x080ff0000000180c */
[C---:B------:R-:W-:Y:S01]  /*ba40*/  HMMA.16816.F32 R16, R132.reuse, R150, R16 ;  /* 0x000000968410723c */ /* 0x040fe20000001810 */
[----:B------:R-:W3:Y:S07]  /*ba50*/  LDSM.16.MT88.4 R148, [R235+0x1100] ;  /* 0x00110000eb94783b */ /* 0x000eee0000004200 */
[-C--:B--2---:R-:W-:Y:S08]  /*ba60*/  HMMA.16816.F32 R20, R132, R144.reuse, R20 ;  /* 0x000000908414723c */ /* 0x084ff00000001814 */
[C---:B------:R-:W-:Y:S08]  /*ba70*/  HMMA.16816.F32 R24, R140.reuse, R144, R24 ;  /* 0x000000908c18723c */ /* 0x040ff00000001818 */
[-C--:B------:R-:W-:Y:S08]  /*ba80*/  HMMA.16816.F32 R28, R140, R146.reuse, R28 ;  /* 0x000000928c1c723c */ /* 0x080ff0000000181c */
[C---:B------:R-:W-:Y:S01]  /*ba90*/  HMMA.16816.F32 R32, R132.reuse, R146, R32 ;  /* 0x000000928420723c */ /* 0x040fe20000001820 */
[----:B------:R-:W2:Y:S07]  /*baa0*/  LDSM.16.MT88.4 R144, [R234+0x3100] ;  /* 0x00310000ea90783b */ /* 0x000eae0000004200 */
[-C--:B----4-:R-:W-:Y:S08]  /*bab0*/  HMMA.16816.F32 R36, R132, R152.reuse, R36 ;  /* 0x000000988424723c */ /* 0x090ff00000001824 */
[C---:B------:R-:W-:Y:S08]  /*bac0*/  HMMA.16816.F32 R40, R140.reuse, R152, R40 ;  /* 0x000000988c28723c */ /* 0x040ff00000001828 */
[-C--:B------:R-:W-:Y:S08]  /*bad0*/  HMMA.16816.F32 R44, R140, R154.reuse, R44 ;  /* 0x0000009a8c2c723c */ /* 0x080ff0000000182c */
[C---:B------:R-:W-:Y:S01]  /*bae0*/  HMMA.16816.F32 R48, R132.reuse, R154, R48 ;  /* 0x0000009a8430723c */ /* 0x040fe20000001830 */
[----:B------:R-:W4:Y:S07]  /*baf0*/  LDSM.16.MT88.4 R152, [R235+0x3100] ;  /* 0x00310000eb98783b */ /* 0x000f2e0000004200 */
[-C--:B---3--:R-:W-:Y:S08]  /*bb00*/  HMMA.16816.F32 R52, R132, R148.reuse, R52 ;  /* 0x000000948434723c */ /* 0x088ff00000001834 */
[C---:B------:R-:W-:Y:S08]  /*bb10*/  HMMA.16816.F32 R56, R140.reuse, R148, R56 ;  /* 0x000000948c38723c */ /* 0x040ff00000001838 */
[-C--:B------:R-:W-:Y:S08]  /*bb20*/  HMMA.16816.F32 R60, R140, R150.reuse, R60 ;  /* 0x000000968c3c723c */ /* 0x080ff0000000183c */
[C---:B------:R-:W-:Y:S08]  /*bb30*/  HMMA.16816.F32 R64, R132.reuse, R150, R64 ;  /* 0x000000968440723c */ /* 0x040ff00000001840 */
[-C--:B------:R-:W-:Y:S08]  /*bb40*/  HMMA.16816.F32 R68, R132, R156.reuse, R68 ;  /* 0x0000009c8444723c */ /* 0x080ff00000001844 */
[C---:B------:R-:W-:Y:S08]  /*bb50*/  HMMA.16816.F32 R72, R140.reuse, R156, R72 ;  /* 0x0000009c8c48723c */ /* 0x040ff00000001848 */
[-C--:B------:R-:W-:Y:S08]  /*bb60*/  HMMA.16816.F32 R76, R140, R158.reuse, R76 ;  /* 0x0000009e8c4c723c */ /* 0x080ff0000000184c */
[C---:B------:R-:W-:Y:S01]  /*bb70*/  HMMA.16816.F32 R80, R132.reuse, R158, R80 ;  /* 0x0000009e8450723c */ /* 0x040fe20000001850 */
[----:B------:R-:W3:Y:S07]  /*bb80*/  LDSM.16.MT88.4 R156, [R233+0x1900] ;  /* 0x00190000e99c783b */ /* 0x000eee0000004200 */
[-C--:B--2---:R-:W-:Y:S08]  /*bb90*/  HMMA.16816.F32 R84, R132, R144.reuse, R84 ;  /* 0x000000908454723c */ /* 0x084ff00000001854 */
[C---:B------:R-:W-:Y:S07]  /*bba0*/  HMMA.16816.F32 R88, R140.reuse, R144, R88 ;  /* 0x000000908c58723c */ /* 0x040fee0000001858 */
[----:B------:R-:W-:Y:S01]  /*bbb0*/  FADD.FTZ R144, R248, R165 ;  /* 0x000000a5f8907221 */ /* 0x000fe20000010000 */
[-C--:B------:R-:W-:Y:S01]  /*bbc0*/  HMMA.16816.F32 R92, R140, R146.reuse, R92 ;  /* 0x000000928c5c723c */ /* 0x080fe2000000185c */
[----:B------:R2:W5:Y:S03]  /*bbd0*/  LDL.LU R248, [R1+0x78] ;  /* 0x0000780001f87983 */ /* 0x0005660000300800 */
[----:B------:R-:W-:Y:S01]  /*bbe0*/  FADD.FTZ R222, R245, R144 ;  /* 0x00000090f5de7221 */ /* 0x000fe20000010000 */
[----:B------:R2:W5:Y:S03]  /*bbf0*/  LDL.LU R247, [R1+0x74] ;  /* 0x0000740001f77983 */ /* 0x0005660000300800 */
[C---:B------:R-:W-:Y:S01]  /*bc00*/  HMMA.16816.F32 R96, R132.reuse, R146, R96 ;  /* 0x000000928460723c */ /* 0x040fe20000001860 */
[----:B------:R2:W5:Y:S03]  /*bc10*/  LDL.LU R246, [R1+0x70] ;  /* 0x0000700001f67983 */ /* 0x0005660000300800 */
[----:B------:R-:W-:Y:S01]  /*bc20*/  FADD.FTZ R3, R3, R222 ;  /* 0x000000de03037221 */ /* 0x000fe20000010000 */
[----:B------:R2:W5:Y:S03]  /*bc30*/  LDL.LU R245, [R1+0x6c] ;  /* 0x00006c0001f57983 */ /* 0x0005660000300800 */
[-C--:B------:R-:W-:Y:S01]  /*bc40*/  HMMA.16816.F32 R100, R132, R160.reuse, R100 ;  /* 0x000000a08464723c */ /* 0x080fe20000001864 */
[----:B------:R2:W5:Y:S03]  /*bc50*/  LDL.LU R244, [R1+0x68] ;  /* 0x0000680001f47983 */ /* 0x0005660000300800 */
[----:B------:R-:W-:Y:S04]  /*bc60*/  FADD.FTZ R3, R239, R3 ;  /* 0x00000003ef037221 */ /* 0x000fe80000010000 */
[C---:B------:R-:W-:Y:S07]  /*bc70*/  HMMA.16816.F32 R104, R140.reuse, R160, R104 ;  /* 0x000000a08c68723c */ /* 0x040fee0000001868 */
[----:B------:R-:W-:Y:S01]  /*bc80*/  MOV R161, R220 ;  /* 0x000000dc00a17202 */ /* 0x000fe20000000f00 */
[-C--:B------:R-:W-:Y:S01]  /*bc90*/  HMMA.16816.F32 R108, R140, R162.reuse, R108 ;  /* 0x000000a28c6c723c */ /* 0x080fe2000000186c */
[----:B------:R-:W-:Y:S02]  /*bca0*/  FADD.FTZ R220, R243, R136 ;  /* 0x00000088f3dc7221 */ /* 0x000fe40000010000 */
[----:B------:R2:W5:Y:S01]  /*bcb0*/  LDL.LU R243, [R1+0x64] ;  /* 0x0000640001f37983 */ /* 0x0005620000300800 */
[----:B------:R-:W-:Y:S01]  /*bcc0*/  FADD.FTZ R136, R219, R0 ;  /* 0x00000000db887221 */ /* 0x000fe20000010000 */
[----:B------:R-:W-:Y:S03]  /*bcd0*/  MOV R0, R216 ;  /* 0x000000d800007202 */ /* 0x000fe60000000f00 */
[C---:B------:R-:W-:Y:S08]  /*bce0*/  HMMA.16816.F32 R112, R132.reuse, R162, R112 ;  /* 0x000000a28470723c */ /* 0x040ff00000001870 */
[-C--:B----4-:R-:W-:Y:S08]  /*bcf0*/  HMMA.16816.F32 R116, R132, R152.reuse, R116 ;  /* 0x000000988474723c */ /* 0x090ff00000001874 */
[C---:B------:R-:W-:Y:S08]  /*bd00*/  HMMA.16816.F32 R120, R140.reuse, R152, R120 ;  /* 0x000000988c78723c */ /* 0x040ff00000001878 */
[-C--:B------:R-:W-:Y:S07]  /*bd10*/  HMMA.16816.F32 R124, R140, R154.reuse, R124 ;  /* 0x0000009a8c7c723c */ /* 0x080fee000000187c */
[----:B------:R-:W-:Y:S01]  /*bd20*/  F2FP.PACK_AB R140, R229, R230 ;  /* 0x000000e6e58c723e */ /* 0x000fe200000000ff */
[----:B------:R-:W-:Y:S01]  /*bd30*/  HMMA.16816.F32 R128, R132, R154, R128 ;  /* 0x0000009a8480723c */ /* 0x000fe20000001880 */
[----:B------:R-:W-:Y:S03]  /*bd40*/  F2FP.PACK_AB R141, R227, R228 ;  /* 0x000000e4e38d723e */ /* 0x000fe600000000ff */
[----:B------:R-:W-:Y:S02]  /*bd50*/  F2FP.PACK_AB R142, R225, R226 ;  /* 0x000000e2e18e723e */ /* 0x000fe400000000ff */
[----:B------:R-:W-:Y:S02]  /*bd60*/  F2FP.PACK_AB R143, R223, R224 ;  /* 0x000000e0df8f723e */ /* 0x000fe400000000ff */
[----:B------:R-:W-:Y:S02]  /*bd70*/  F2FP.PACK_AB R133, R194, R216 ;  /* 0x000000d8c285723e */ /* 0x000fe400000000ff */
[----:B------:R-:W4:Y:S02]  /*bd80*/  LDSM.16.MT88.4 R216, [R236+0x3900] ;  /* 0x00390000ecd8783b */ /* 0x000f240000004200 */
[----:B-1----:R-:W-:Y:S02]  /*bd90*/  F2FP.PACK_AB R132, R195, R176 ;  /* 0x000000b0c384723e */ /* 0x002fe400000000ff */
[----:B------:R-:W-:Y:S02]  /*bda0*/  F2FP.PACK_AB R134, R202, R198 ;  /* 0x000000c6ca86723e */ /* 0x000fe400000000ff */
[----:B------:R-:W-:Y:S07]  /*bdb0*/  F2FP.PACK_AB R135, R231, R252 ;  /* 0x000000fce787723e */ /* 0x000fee00000000ff */
[-C--:B---3--:R-:W-:Y:S01]  /*bdc0*/  HMMA.16816.F32 R148, R132, R156.reuse, R4 ;  /* 0x0000009c8494723c */ /* 0x088fe20000001804 */
[----:B------:R-:W1:Y:S07]  /*bdd0*/  LDSM.16.MT88.4 R4, [R235+0x3900] ;  /* 0x00390000eb04783b */ /* 0x000e6e0000004200 */
[C---:B------:R-:W-:Y:S07]  /*bde0*/  HMMA.16816.F32 R144, R140.reuse, R156, R8 ;  /* 0x0000009c8c90723c */ /* 0x040fee0000001808 */
[----:B------:R-:W-:Y:S01]  /*bdf0*/  MOV R11, R176 ;  /* 0x000000b0000b7202 */ /* 0x000fe20000000f00 */
[-C--:B------:R-:W-:Y:S01]  /*be00*/  HMMA.16816.F32 R152, R140, R158.reuse, R12 ;  /* 0x0000009e8c98723c */ /* 0x080fe2000000180c */
[----:B------:R-:W-:Y:S03]  /*be10*/  MOV R9, R161 ;  /* 0x000000a100097202 */ /* 0x000fe60000000f00 */
[----:B------:R-:W-:Y:S02]  /*be20*/  MOV R8, R196 ;  /* 0x000000c400087202 */ /* 0x000fe40000000f00 */
[----:B------:R-:W-:Y:S01]  /*be30*/  MOV R10, R200 ;  /* 0x000000c8000a7202 */ /* 0x000fe20000000f00 */
[----:B------:R-:W-:Y:S01]  /*be40*/  IMAD.MOV.U32 R12, RZ, RZ, R182 ;  /* 0x000000ffff0c7224 */ /* 0x000fe200078e00b6 */
[C---:B------:R-:W-:Y:S01]  /*be50*/  HMMA.16816.F32 R156, R132.reuse, R158, R16 ;  /* 0x0000009e849c723c */ /* 0x040fe20000001810 */
[----:B------:R-:W-:Y:S03]  /*be60*/  MOV R13, R194 ;  /* 0x000000c2000d7202 */ /* 0x000fe60000000f00 */
[----:B------:R-:W-:Y:S01]  /*be70*/  MOV R14, R198 ;  /* 0x000000c6000e7202 */ /* 0x000fe20000000f00 */
[----:B------:R-:W-:Y:S01]  /*be80*/  FADD.FTZ R8, R8, R136 ;  /* 0x0000008808087221 */ /* 0x000fe20000010000 */
[----:B------:R-:W-:Y:S01]  /*be90*/  MOV R15, R202 ;  /* 0x000000ca000f7202 */ /* 0x000fe20000000f00 */
[----:B------:R-:W-:Y:S01]  /*bea0*/  FADD.FTZ R10, R10, R3 ;  /* 0x000000030a0a7221 */ /* 0x000fe20000010000 */
[-C--:B------:R-:W-:Y:S01]  /*beb0*/  HMMA.16816.F32 R160, R132, R172.reuse, R20 ;  /* 0x000000ac84a0723c */ /* 0x080fe20000001814 */
[----:B------:R-:W-:Y:S03]  /*bec0*/  MOV R17, R179 ;  /* 0x000000b300117202 */ /* 0x000fe60000000f00 */
[----:B------:R-:W-:Y:S02]  /*bed0*/  MOV R18, R181 ;  /* 0x000000b500127202 */ /* 0x000fe40000000f00 */
[----:B------:R-:W-:Y:S02]  /*bee0*/  MOV R16, R180 ;  /* 0x000000b400107202 */ /* 0x000fe40000000f00 */
[----:B------:R-:W-:Y:S04]  /*bef0*/  MOV R21, R167 ;  /* 0x000000a700157202 */ /* 0x000fe80000000f00 */
[----:B------:R-:W-:Y:S02]  /*bf00*/  MOV R20, R166 ;  /* 0x000000a600147202 */ /* 0x000fe40000000f00 */
[C---:B------:R-:W-:Y:S01]  /*bf10*/  HMMA.16816.F32 R164, R140.reuse, R172, R24 ;  /* 0x000000ac8ca4723c */ /* 0x040fe20000001818 */
[----:B------:R-:W-:Y:S02]  /*bf20*/  MOV R23, R178 ;  /* 0x000000b200177202 */ /* 0x000fe40000000f00 */
[----:B------:R-:W-:Y:S02]  /*bf30*/  MOV R22, R177 ;  /* 0x000000b100167202 */ /* 0x000fe40000000f00 */
[----:B------:R-:W-:Y:S02]  /*bf40*/  MOV R19, R195 ;  /* 0x000000c300137202 */ /* 0x000fe40000000f00 */
[----:B------:R-:W-:Y:S01]  /*bf50*/  IMAD.MOV.U32 R27, RZ, RZ, R168 ;  /* 0x000000ffff1b7224 */ /* 0x000fe200078e00a8 */
[----:B------:R-:W-:Y:S04]  /*bf60*/  MOV R26, R169 ;  /* 0x000000a9001a7202 */ /* 0x000fe80000000f00 */
[----:B------:R-:W-:Y:S02]  /*bf70*/  MOV R25, R170 ;  /* 0x000000aa00197202 */ /* 0x000fe40000000f00 */
[----:B------:R-:W-:Y:S02]  /*bf80*/  MOV R24, R171 ;  /* 0x000000ab00187202 */ /* 0x000fe40000000f00 */
[-C--:B------:R-:W-:Y:S07]  /*bf90*/  HMMA.16816.F32 R168, R140, R174.reuse, R28 ;  /* 0x000000ae8ca8723c */ /* 0x080fee000000181c */
[----:B------:R-:W-:Y:S01]  /*bfa0*/  MOV R31, R203 ;  /* 0x000000cb001f7202 */ /* 0x000fe20000000f00 */
[C---:B------:R-:W-:Y:S01]  /*bfb0*/  HMMA.16816.F32 R172, R132.reuse, R174, R32 ;  /* 0x000000ae84ac723c */ /* 0x040fe20000001820 */
[----:B------:R-:W-:Y:S03]  /*bfc0*/  MOV R30, R201 ;  /* 0x000000c9001e7202 */ /* 0x000fe60000000f00 */
[----:B------:R-:W-:Y:S01]  /*bfd0*/  MOV R28, R193 ;  /* 0x000000c1001c7202 */ /* 0x000fe20000000f00 */
[----:B------:R-:W-:Y:S02]  /*bfe0*/  IMAD.MOV.U32 R29, RZ, RZ, R199 ;  /* 0x000000ffff1d7224 */ /* 0x000fe400078e00c7 */
[----:B------:R-:W-:Y:S01]  /*bff0*/  MOV R34, R186 ;  /* 0x000000ba00227202 */ /* 0x000fe20000000f00 */
[-C--:B------:R-:W-:Y:S01]  /*c000*/  HMMA.16816.F32 R176, R132, R188.reuse, R36 ;  /* 0x000000bc84b0723c */ /* 0x080fe20000001824 */
[----:B------:R-:W-:Y:S03]  /*c010*/  MOV R33, R187 ;  /* 0x000000bb00217202 */ /* 0x000fe60000000f00 */
[----:B------:R-:W-:Y:S01]  /*c020*/  MOV R35, R185 ;  /* 0x000000b900237202 */ /* 0x000fe20000000f00 */
[----:B------:R-:W-:Y:S02]  /*c030*/  IMAD.MOV.U32 R32, RZ, RZ, R192 ;  /* 0x000000ffff207224 */ /* 0x000fe400078e00c0 */
[----:B------:R-:W-:Y:S01]  /*c040*/  MOV R39, R184 ;  /* 0x000000b800277202 */ /* 0x000fe20000000f00 */
[C---:B------:R-:W-:Y:S04]  /*c050*/  HMMA.16816.F32 R180, R140.reuse, R188, R40 ;  /* 0x000000bc8cb4723c */ /* 0x040fe80000001828 */
[----:B------:R-:W-:Y:S02]  /*c060*/  MOV R38, R39 ;  /* 0x0000002700267202 */ /* 0x000fe40000000f00 */
[----:B------:R-:W-:Y:S02]  /*c070*/  MOV R39, R32 ;  /* 0x0000002000277202 */ /* 0x000fe40000000f00 */
[----:B------:R-:W-:Y:S01]  /*c080*/  MOV R32, R33 ;  /* 0x0000002100207202 */ /* 0x000fe20000000f00 */
[----:B------:R-:W-:Y:S01]  /*c090*/  IMAD.MOV.U32 R33, RZ, RZ, R34 ;  /* 0x000000ffff217224 */ /* 0x000fe200078e0022 */
[-C--:B------:R-:W-:Y:S02]  /*c0a0*/  HMMA.16816.F32 R184, R140, R190.reuse, R44 ;  /* 0x000000be8cb8723c */ /* 0x080fe4000000182c */
[----:B------:R-:W-:Y:S02]  /*c0b0*/  MOV R34, R35 ;  /* 0x0000002300227202 */ /* 0x000fe40000000f00 */
[----:B------:R-:W-:Y:S02]  /*c0c0*/  MOV R35, R28 ;  /* 0x0000001c00237202 */ /* 0x000fe40000000f00 */
[----:B------:R-:W-:Y:S02]  /*c0d0*/  MOV R28, R29 ;  /* 0x0000001d001c7202 */ /* 0x000fe40000000f00 */
[----:B------:R-:W-:Y:S01]  /*c0e0*/  MOV R29, R30 ;  /* 0x0000001e001d7202 */ /* 0x000fe20000000f00 */
[C---:B------:R-:W-:Y:S03]  /*c0f0*/  HMMA.16816.F32 R188, R132.reuse, R190, R48 ;  /* 0x000000be84bc723c */ /* 0x040fe60000001830 */
[----:B------:R-:W-:Y:S02]  /*c100*/  MOV R30, R31 ;  /* 0x0000001f001e7202 */ /* 0x000fe40000000f00 */
[----:B------:R-:W-:Y:S02]  /*c110*/  MOV R31, R24 ;  /* 0x00000018001f7202 */ /* 0x000fe40000000f00 */
[----:B------:R-:W-:Y:S01]  /*c120*/  MOV R24, R25 ;  /* 0x0000001900187202 */ /* 0x000fe20000000f00 */
[----:B------:R-:W-:Y:S01]  /*c130*/  IMAD.MOV.U32 R25, RZ, RZ, R26 ;  /* 0x000000ffff197224 */ /* 0x000fe200078e001a */
[----:B------:R-:W-:Y:S01]  /*c140*/  MOV R26, R27 ;  /* 0x0000001b001a7202 */ /* 0x000fe20000000f00 */
[-C--:B------:R-:W-:Y:S02]  /*c150*/  HMMA.16816.F32 R192, R132, R204.reuse, R52 ;  /* 0x000000cc84c0723c */ /* 0x080fe40000001834 */
[----:B------:R-:W-:Y:S02]  /*c160*/  MOV R27, R20 ;  /* 0x00000014001b7202 */ /* 0x000fe40000000f00 */
[----:B------:R-:W-:Y:S02]  /*c170*/  MOV R20, R21 ;  /* 0x0000001500147202 */ /* 0x000fe40000000f00 */
[----:B------:R-:W-:Y:S02]  /*c180*/  MOV R21, R22 ;  /* 0x0000001600157202 */ /* 0x000fe40000000f00 */
[----:B------:R-:W-:Y:S01]  /*c190*/  MOV R22, R23 ;  /* 0x0000001700167202 */ /* 0x000fe20000000f00 */
[C---:B------:R-:W-:Y:S03]  /*c1a0*/  HMMA.16816.F32 R196, R140.reuse, R204, R56 ;  /* 0x000000cc8cc4723c */ /* 0x040fe60000001838 */
[----:B------:R-:W-:Y:S02]  /*c1b0*/  MOV R23, R16 ;  /* 0x0000001000177202 */ /* 0x000fe40000000f00 */
[----:B------:R-:W-:Y:S01]  /*c1c0*/  MOV R16, R17 ;  /* 0x0000001100107202 */ /* 0x000fe20000000f00 */
[----:B------:R-:W-:Y:S01]  /*c1d0*/  IMAD.MOV.U32 R17, RZ, RZ, R18 ;  /* 0x000000ffff117224 */ /* 0x000fe200078e0012 */
[----:B------:R-:W-:Y:S01]  /*c1e0*/  MOV R18, R12 ;  /* 0x0000000c00127202 */ /* 0x000fe20000000f00 */
[-C--:B------:R-:W-:Y:S01]  /*c1f0*/  HMMA.16816.F32 R200, R140, R206.reuse, R60 ;  /* 0x000000ce8cc8723c */ /* 0x080fe2000000183c */
[----:B------:R-:W-:Y:S03]  /*c200*/  MOV R12, R9 ;  /* 0x00000009000c7202 */ /* 0x000fe60000000f00 */
[----:B------:R-:W-:Y:S01]  /*c210*/  MOV R9, R0 ;  /* 0x0000000000097202 */ /* 0x000fe20000000f00 */
[----:B------:R-:W-:Y:S01]  /*c220*/  FADD.FTZ R0, R242, R221 ;  /* 0x000000ddf2007221 */ /* 0x000fe20000010000 */
[----:B------:R-:W-:Y:S01]  /*c230*/  MOV R37, R38 ;  /* 0x0000002600257202 */ /* 0x000fe20000000f00 */
[----:B------:R2:W5:Y:S01]  /*c240*/  LDL.LU R242, [R1+0x60] ;  /* 0x0000600001f27983 */ /* 0x0005620000300800 */
[----:B------:R-:W-:Y:S01]  /*c250*/  MOV R38, R39 ;  /* 0x0000002700267202 */ /* 0x000fe20000000f00 */
[----:B------:R-:W-:Y:S01]  /*c260*/  FADD.FTZ R0, R238, R0 ;  /* 0x00000000ee007221 */ /* 0x000fe20000010000 */
[C---:B------:R-:W-:Y:S02]  /*c270*/  HMMA.16816.F32 R204, R132.reuse, R206, R64 ;  /* 0x000000ce84cc723c */ /* 0x040fe40000001840 */
[----:B------:R-:W-:Y:S02]  /*c280*/  MOV R39, R32 ;  /* 0x0000002000277202 */ /* 0x000fe40000000f00 */
[----:B------:R-:W-:Y:S01]  /*c290*/  MOV R32, R33 ;  /* 0x0000002100207202 */ /* 0x000fe20000000f00 */
[----:B------:R-:W-:Y:S01]  /*c2a0*/  IMAD.MOV.U32 R33, RZ, RZ, R34 ;  /* 0x000000ffff217224 */ /* 0x000fe200078e0022 */
[----:B------:R-:W-:Y:S02]  /*c2b0*/  MOV R34, R35 ;  /* 0x0000002300227202 */ /* 0x000fe40000000f00 */
[----:B------:R-:W-:Y:S01]  /*c2c0*/  MOV R35, R28 ;  /* 0x0000001c00237202 */ /* 0x000fe20000000f00 */
[-C--:B------:R-:W-:Y:S03]  /*c2d0*/  HMMA.16816.F32 R68, R132, R208.reuse, R68 ;  /* 0x000000d08444723c */ /* 0x080fe60000001844 */
[----:B------:R-:W-:Y:S02]  /*c2e0*/  MOV R28, R29 ;  /* 0x0000001d001c7202 */ /* 0x000fe40000000f00 */
[----:B------:R-:W-:Y:S02]  /*c2f0*/  MOV R29, R30 ;  /* 0x0000001e001d7202 */ /* 0x000fe40000000f00 */
[----:B------:R-:W-:Y:S01]  /*c300*/  MOV R30, R31 ;  /* 0x0000001f001e7202 */ /* 0x000fe20000000f00 */
[C---:B------:R-:W-:Y:S01]  /*c310*/  HMMA.16816.F32 R72, R140.reuse, R208, R72 ;  /* 0x000000d08c48723c */ /* 0x040fe20000001848 */
[----:B------:R-:W-:Y:S03]  /*c320*/  MOV R31, R24 ;  /* 0x00000018001f7202 */ /* 0x000fe60000000f00 */
        /* <DEDUP_REMOVED lines=14> */
[----:B------:R-:W-:Y:S01]  /*c410*/  FADD.FTZ R9, R241, R220 ;  /* 0x000000dcf1097221 */ /* 0x000fe20000010000 */
[-C--:B------:R-:W-:Y:S01]  /*c420*/  HMMA.16816.F32 R84, R132, R212.reuse, R84 ;  /* 0x000000d48454723c */ /* 0x080fe20000001854 */
[----:B------:R2:W5:Y:S01]  /*c430*/  LDL.LU R241, [R1+0x5c] ;  /* 0x00005c0001f17983 */ /* 0x0005620000300800 */
[----:B------:R-:W-:Y:S02]  /*c440*/  MOV R36, R37 ;  /* 0x0000002500247202 */ /* 0x000fe40000000f00 */
[----:B------:R-:W-:Y:S02]  /*c450*/  MOV R37, R38 ;  /* 0x0000002600257202 */ /* 0x000fe40000000f00 */
[----:B------:R-:W-:Y:S02]  /*c460*/  MOV R38, R39 ;  /* 0x0000002700267202 */ /* 0x000fe40000000f00 */
[----:B------:R-:W-:Y:S01]  /*c470*/  MOV R39, R32 ;  /* 0x0000002000277202 */ /* 0x000fe20000000f00 */
[C---:B------:R-:W-:Y:S03]  /*c480*/  HMMA.16816.F32 R88, R140.reuse, R212, R88 ;  /* 0x000000d48c58723c */ /* 0x040fe60000001858 */
[----:B------:R-:W-:Y:S01]  /*c490*/  MOV R32, R33 ;  /* 0x0000002100207202 */ /* 0x000fe20000000f00 */
[----:B------:R-:W-:Y:S01]  /*c4a0*/  IMAD.MOV.U32 R33, RZ, RZ, R34 ;  /* 0x000000ffff217224 */ /* 0x000fe200078e0022 */
[----:B------:R-:W-:Y:S02]  /*c4b0*/  MOV R34, R35 ;  /* 0x0000002300227202 */ /* 0x000fe40000000f00 */
[----:B------:R-:W-:Y:S01]  /*c4c0*/  MOV R35, R28 ;  /* 0x0000001c00237202 */ /* 0x000fe20000000f00 */
[-C--:B------:R-:W-:Y:S01]  /*c4d0*/  HMMA.16816.F32 R92, R140, R214.reuse, R92 ;  /* 0x000000d68c5c723c */ /* 0x080fe2000000185c */
[----:B------:R-:W-:Y:S03]  /*c4e0*/  MOV R28, R29 ;  /* 0x0000001d001c7202 */ /* 0x000fe60000000f00 */
        /* <DEDUP_REMOVED lines=8> */
[-C--:B----4-:R-:W-:Y:S01]  /*c570*/  HMMA.16816.F32 R100, R132, R216.reuse, R100 ;  /* 0x000000d88464723c */ /* 0x090fe20000001864 */
        /* <DEDUP_REMOVED lines=10> */
[----:B------:R2:W5:Y:S03]  /*c620*/  LDL.LU R240, [R1+0x58] ;  /* 0x0000580001f07983 */ /* 0x0005660000300800 */
[----:B------:R-:W-:Y:S01]  /*c630*/  MOV R43, R36 ;  /* 0x00000024002b7202 */ /* 0x000fe20000000f00 */
[----:B------:R2:W5:Y:S01]  /*c640*/  LDL.LU R239, [R1+0x54] ;  /* 0x0000540001ef7983 */ /* 0x0005620000300800 */
[----:B------:R-:W-:Y:S02]  /*c650*/  MOV R36, R37 ;  /* 0x0000002500247202 */ /* 0x000fe40000000f00 */
[----:B------:R-:W-:Y:S01]  /*c660*/  MOV R37, R38 ;  /* 0x0000002600257202 */ /* 0x000fe20000000f00 */
[----:B------:R2:W5:Y:S01]  /*c670*/  LDL.LU R238, [R1+0x50] ;  /* 0x0000500001ee7983 */ /* 0x0005620000300800 */
[C---:B------:R-:W-:Y:S02]  /*c680*/  HMMA.16816.F32 R112, R132.reuse, R218, R112 ;  /* 0x000000da8470723c */ /* 0x040fe40000001870 */
[----:B------:R-:W-:Y:S02]  /*c690*/  MOV R38, R39 ;  /* 0x0000002700267202 */ /* 0x000fe40000000f00 */
[----:B------:R-:W-:Y:S01]  /*c6a0*/  MOV R39, R32 ;  /* 0x0000002000277202 */ /* 0x000fe20000000f00 */
[----:B------:R-:W-:Y:S01]  /*c6b0*/  IMAD.MOV.U32 R32, RZ, RZ, R33 ;  /* 0x000000ffff207224 */ /* 0x000fe200078e0021 */
[----:B------:R-:W-:Y:S02]  /*c6c0*/  MOV R33, R34 ;  /* 0x0000002200217202 */ /* 0x000fe40000000f00 */
[----:B------:R-:W-:Y:S01]  /*c6d0*/  MOV R34, R35 ;  /* 0x0000002300227202 */ /* 0x000fe20000000f00 */
[-C--:B-1----:R-:W-:Y:S03]  /*c6e0*/  HMMA.16816.F32 R116, R132, R4.reuse, R116 ;  /* 0x000000048474723c */ /* 0x082fe60000001874 */
        /* <DEDUP_REMOVED lines=13> */
[----:B------:R-:W-:Y:S01]  /*c7c0*/  HMMA.16816.F32 R128, R132, R6, R128 ;  /* 0x000000068480723c */ /* 0x000fe20000001880 */
[----:B------:R-:W-:Y:S03]  /*c7d0*/  MOV R22, R23 ;  /* 0x0000001700167202 */ /* 0x000fe60000000f00 */
[----:B------:R-:W-:Y:S01]  /*c7e0*/  MOV R23, R16 ;  /* 0x0000001000177202 */ /* 0x000fe20000000f00 */
[----:B------:R-:W-:Y:S01]  /*c7f0*/  IMAD.MOV.U32 R16, RZ, RZ, R17 ;  /* 0x000000ffff107224 */ /* 0x000fe200078e0011 */
[----:B------:R-:W-:Y:S01]  /*c800*/  MOV R17, R12 ;  /* 0x0000000c00117202 */ /* 0x000fe20000000f00 */
[----:B------:R-:W-:Y:S01]  /*c810*/  FADD.FTZ R12, R237, R9 ;  /* 0x00000009ed0c7221 */ /* 0x000fe20000010000 */
[----:B------:R-:W-:Y:S01]  /*c820*/  MOV R42, R25 ;  /* 0x00000019002a7202 */ /* 0x000fe20000000f00 */
[----:B------:R2:W5:Y:S03]  /*c830*/  LDL.LU R237, [R1+0x4c] ;  /* 0x00004c0001ed7983 */ /* 0x0005660000300800 */
[----:B------:R-:W-:Y:S01]  /*c840*/  MOV R25, R26 ;  /* 0x0000001a00197202 */ /* 0x000fe20000000f00 */
[----:B------:R-:W-:Y:S01]  /*c850*/  FADD.FTZ R9, R42, R0 ;  /* 0x000000002a097221 */ /* 0x000fe20000010000 */
[----:B------:R-:W-:Y:S01]  /*c860*/  MOV R26, R27 ;  /* 0x0000001b001a7202 */ /* 0x000fe20000000f00 */
[----:B------:R-:W-:Y:S01]  /*c870*/  FADD.FTZ R0, R37, R10 ;  /* 0x0000000a25007221 */ /* 0x000fe20000010000 */
[----:B------:R-:W-:Y:S02]  /*c880*/  MOV R27, R20 ;  /* 0x00000014001b7202 */ /* 0x000fe40000000f00 */
[----:B------:R-:W-:Y:S02]  /*c890*/  MOV R20, R21 ;  /* 0x0000001500147202 */ /* 0x000fe40000000f00 */
[----:B------:R-:W-:Y:S01]  /*c8a0*/  MOV R21, R22 ;  /* 0x0000001600157202 */ /* 0x000fe20000000f00 */
[----:B------:R-:W-:Y:S01]  /*c8b0*/  IMAD.MOV.U32 R22, RZ, RZ, R23 ;  /* 0x000000ffff167224 */ /* 0x000fe200078e0017 */
[----:B------:R-:W-:Y:S02]  /*c8c0*/  MOV R23, R16 ;  /* 0x0000001000177202 */ /* 0x000fe40000000f00 */
[----:B------:R-:W-:Y:S02]  /*c8d0*/  MOV R16, R17 ;  /* 0x0000001100107202 */ /* 0x000fe40000000f00 */
[----:B------:R-:W-:Y:S01]  /*c8e0*/  MOV R17, R11 ;  /* 0x0000000b00117202 */ /* 0x000fe20000000f00 */
[----:B------:R-:W-:Y:S01]  /*c8f0*/  FADD.FTZ R11, R232, R8 ;  /* 0x00000008e80b7221 */ /* 0x000fe20000010000 */
[----:B------:R-:W-:Y:S01]  /*c900*/  MOV R141, R2 ;  /* 0x00000002008d7202 */ /* 0x000fe20000000f00 */
[----:B------:R-:W-:Y:S01]  /*c910*/  FADD.FTZ R8, R43, R12 ;  /* 0x0000000c2b087221 */ /* 0x000fe20000010000 */
[----:B------:R2:W5:Y:S01]  /*c920*/  LDL.LU R232, [R1+0x48] ;  /* 0x0000480001e87983 */ /* 0x0005620000300800 */
[----:B------:R-:W-:Y:S01]  /*c930*/  FADD.FTZ R3, R36, R11 ;  /* 0x0000000b24037221 */ /* 0x000fe20000010000 */
[----:B------:R-:W-:Y:S01]  /*c940*/  MOV R132, R138 ;  /* 0x0000008a00847202 */ /* 0x000fe20000000f00 */
[----:B------:R-:W-:Y:S01]  /*c950*/  FADD.FTZ R12, R38, R9 ;  /* 0x00000009260c7221 */ /* 0x000fe20000010000 */
[----:B------:R-:W-:Y:S01]  /*c960*/  MOV R140, R137 ;  /* 0x00000089008c7202 */ /* 0x000fe20000000f00 */
[----:B------:R-:W-:Y:S02]  /*c970*/  FADD.FTZ R11, R39, R8 ;  /* 0x00000008270b7221 */ /* 0x000fe40000010000 */
        /* <DEDUP_REMOVED lines=27> */
[----:B------:R-:W-:Y:S01]  /*cb30*/  FADD.FTZ R5, R252, R5 ;  /* 0x00000005fc057221 */ /* 0x000fe20000010000 */
[----:B------:R-:W-:Y:S01]  /*cb40*/  STL [R1+0x38], R6 ;  /* 0x0000380601007387 */ /* 0x000fe20000100800 */
[----:B------:R-:W-:Y:S02]  /*cb50*/  FADD.FTZ R3, R226, R0 ;  /* 0x00000000e2037221 */ /* 0x000fe40000010000 */
[----:B------:R-:W-:Y:S02]  /*cb60*/  FADD.FTZ R0, R224, R4 ;  /* 0x00000004e0007221 */ /* 0x000fe40000010000 */
[----:B------:R-:W-:Y:S02]  /*cb70*/  FADD.FTZ R4, R231, R5 ;  /* 0x00000005e7047221 */ /* 0x000fe40000010000 */
[----:B------:R-:W-:Y:S02]  /*cb80*/  FADD.FTZ R3, R225, R3 ;  /* 0x00000003e1037221 */ /* 0x000fe40000010000 */
[----:B------:R-:W-:Y:S01]  /*cb90*/  FADD.FTZ R0, R223, R0 ;  /* 0x00000000df007221 */ /* 0x000fe20000010000 */
[----:B------:R-:W-:Y:S04]  /*cba0*/  STL [R1+0x34], R4 ;  /* 0x0000340401007387 */ /* 0x000fe80000100800 */
[----:B------:R1:W-:Y:S04]  /*cbb0*/  STL [R1+0x40], R3 ;  /* 0x0000400301007387 */ /* 0x0003e80000100800 */
[----:B------:R2:W-:Y:S01]  /*cbc0*/  STL [R1+0x3c], R0 ;  /* 0x00003c0001007387 */ /* 0x0005e20000100800 */
[----:B-1----:R-:W-:Y:S01]  /*cbd0*/  MOV R3, R139 ;  /* 0x0000008b00037202 */ /* 0x002fe20000000f00 */
[----:B--2--5:R-:W-:-:S05]  /*cbe0*/  @P2 BRA `(.L_x_755) ;  /* 0xffffb2b000002947 */ /* 0x024fca000383ffff */
.L_x_754:
[----:B-1----:R-:W2:Y:S04]  /*cbf0*/  LDL.LU R0, [R1+0x38] ;  /* 0x0000380001007983 */ /* 0x002ea80000300800 */
[----:B------:R-:W3:Y:S04]  /*cc00*/  LDL.LU R4, [R1+0x34] ;  /* 0x0000340001047983 */ /* 0x000ee80000300800 */
[----:B------:R-:W4:Y:S04]  /*cc10*/  LDL.LU R8, [R1+0x40] ;  /* 0x0000400001087983 */ /* 0x000f280000300800 */
[----:B------:R-:W4:Y:S01]  /*cc20*/  LDL.LU R5, [R1+0x3c] ;  /* 0x00003c0001057983 */ /* 0x000f220000300800 */
[----:B------:R-:W-:-:S02]  /*cc30*/  MOV R62, 0xff800000 ;  /* 0xff800000003e7802 */ /* 0x000fc40000000f00 */
[----:B------:R-:W-:Y:S02]  /*cc40*/  MOV R63, 0xff800000 ;  /* 0xff800000003f7802 */ /* 0x000fe40000000f00 */
[----:B------:R-:W-:Y:S02]  /*cc50*/  MOV R64, 0xff800000 ;  /* 0xff80000000407802 */ /* 0x000fe40000000f00 */
[----:B------:R-:W-:Y:S02]  /*cc60*/  MOV R65, 0xff800000 ;  /* 0xff80000000417802 */ /* 0x000fe40000000f00 */
[----:B------:R-:W-:Y:S01]  /*cc70*/  PLOP3.LUT P4, PT, PT, PT, PT, 0x8, 0x0 ;  /* 0x000000000000781c */ /* 0x000fe20003f8e170 */
[----:B--2---:R-:W1:Y:S04]  /*cc80*/  SHFL.BFLY PT, R11, R0, 0x2, 0x1f ;  /* 0x0c401f00000b7f89 */ /* 0x004e6800000e0000 */
[----:B---3--:R-:W2:Y:S04]  /*cc90*/  SHFL.BFLY PT, R9, R4, 0x2, 0x1f ;  /* 0x0c401f0004097f89 */ /* 0x008ea800000e0000 */
[----:B----4-:R-:W3:Y:S04]  /*cca0*/  SHFL.BFLY PT, R7, R8, 0x2, 0x1f ;  /* 0x0c401f0008077f89 */ /* 0x010ee800000e0000 */
[----:B------:R-:W4:Y:S01]  /*ccb0*/  SHFL.BFLY PT, R6, R5, 0x2, 0x1f ;  /* 0x0c401f0005067f89 */ /* 0x000f2200000e0000 */
[----:B-1----:R-:W-:-:S02]  /*ccc0*/  FADD.FTZ R11, R11, R0 ;  /* 0x000000000b0b7221 */ /* 0x002fc40000010000 */
[----:B--2---:R-:W-:-:S03]  /*ccd0*/  FADD.FTZ R9, R9, R4 ;  /* 0x0000000409097221 */ /* 0x004fc60000010000 */
[----:B------:R-:W1:Y:S01]  /*cce0*/  SHFL.BFLY PT, R0, R11, 0x1, 0x1f ;  /* 0x0c201f000b007f89 */ /* 0x000e6200000e0000 */
[----:B---3--:R-:W-:-:S03]  /*ccf0*/  FADD.FTZ R7, R7, R8 ;  /* 0x0000000807077221 */ /* 0x008fc60000010000 */
[----:B------:R-:W2:Y:S01]  /*cd00*/  SHFL.BFLY PT, R4, R9, 0x1, 0x1f ;  /* 0x0c201f0009047f89 */ /* 0x000ea200000e0000 */
[----:B----4-:R-:W-:-:S03]  /*cd10*/  FADD.FTZ R6, R6, R5 ;  /* 0x0000000506067221 */ /* 0x010fc60000010000 */
[----:B------:R-:W3:Y:S04]  /*cd20*/  SHFL.BFLY PT, R3, R7, 0x1, 0x1f ;  /* 0x0c201f0007037f89 */ /* 0x000ee800000e0000 */
[----:B------:R-:W4:Y:S01]  /*cd30*/  SHFL.BFLY PT, R5, R6, 0x1, 0x1f ;  /* 0x0c201f0006057f89 */ /* 0x000f2200000e0000 */
[----:B-1----:R-:W-:Y:S01]  /*cd40*/  FADD.FTZ R11, R11, R0 ;  /* 0x000000000b0b7221 */ /* 0x002fe20000010000 */
[----:B------:R-:W-:Y:S01]  /*cd50*/  MOV R0, RZ ;  /* 0x000000ff00007202 */ /* 0x000fe20000000f00 */
[----:B--2---:R-:W-:-:S03]  /*cd60*/  FADD.FTZ R9, R9, R4 ;  /* 0x0000000409097221 */ /* 0x004fc60000010000 */
[----:B------:R-:W-:Y:S02]  /*cd70*/  FSETP.NE.FTZ.AND P3, PT, R11, RZ, PT ;  /* 0x000000ff0b00720b */ /* 0x000fe40003f75000 */
[----:B------:R-:W-:Y:S01]  /*cd80*/  MOV R4, RZ ;  /* 0x000000ff00047202 */ /* 0x000fe20000000f00 */
[----:B---3--:R-:W-:Y:S01]  /*cd90*/  FADD.FTZ R7, R7, R3 ;  /* 0x0000000307077221 */ /* 0x008fe20000010000 */
[----:B------:R-:W-:Y:S02]  /*cda0*/  FSETP.NE.FTZ.AND P2, PT, R9, RZ, PT ;  /* 0x000000ff0900720b */ /* 0x000fe40003f55000 */
[----:B------:R-:W-:Y:S01]  /*cdb0*/  MOV R3, RZ ;  /* 0x000000ff00037202 */ /* 0x000fe20000000f00 */
[----:B----4-:R-:W-:Y:S01]  /*cdc0*/  FADD.FTZ R6, R5, R6 ;  /* 0x0000000605067221 */ /* 0x010fe20000010000 */
[----:B------:R-:W-:-:S04]  /*cdd0*/  FSETP.NE.FTZ.AND P1, PT, R7, RZ, PT ;  /* 0x000000ff0700720b */ /* 0x000fc80003f35000 */
[----:B------:R-:W-:Y:S01]  /*cde0*/  FSETP.NE.FTZ.AND P0, PT, R6, RZ, PT ;  /* 0x000000ff0600720b */ /* 0x000fe20003f15000 */
[----:B------:R-:W1:Y:S08]  /*cdf0*/  @P3 MUFU.RCP R0, R11 ;  /* 0x0000000b00003308 */ /* 0x000e700000001000 */
[----:B------:R-:W2:Y:S04]  /*ce00*/  @P1 MUFU.RCP R3, R7 ;  /* 0x0000000700031308 */ /* 0x000ea80000001000 */
[----:B------:R-:W-:Y:S01]  /*ce10*/  @P0 MOV R8, 0x3f317218 ;  /* 0x3f31721800080802 */ /* 0x000fe20000000f00 */
[----:B-1----:R-:W-:-:S03]  /*ce20*/  FMUL.FTZ R148, R0, R148 ;  /* 0x0000009400947220 */ /* 0x002fc60000410000 */
[----:B------:R-:W1:Y:S01]  /*ce30*/  @P2 MUFU.RCP R4, R9 ;  /* 0x0000000900042308 */ /* 0x000e620000001000 */
[C---:B------:R-:W-:Y:S02]  /*ce40*/  FMUL.FTZ R58, R0.reuse, R149 ;  /* 0x00000095003a7220 */ /* 0x040fe40000410000 */
[C---:B------:R-:W-:Y:S02]  /*ce50*/  FMUL.FTZ R156, R0.reuse, R156 ;  /* 0x0000009c009c7220 */ /* 0x040fe40000410000 */
[C---:B------:R-:W-:Y:S02]  /*ce60*/  FMUL.FTZ R157, R0.reuse, R157 ;  /* 0x0000009d009d7220 */ /* 0x040fe40000410000 */
[C---:B------:R-:W-:Y:S01]  /*ce70*/  FMUL.FTZ R160, R0.reuse, R160 ;  /* 0x000000a000a07220 */ /* 0x040fe20000410000 */
[----:B------:R-:W-:Y:S01]  /*ce80*/  @P3 MUFU.LG2 R11, R11 ;  /* 0x0000000b000b3308 */ /* 0x000fe20000000c00 */
[C---:B------:R-:W-:Y:S02]  /*ce90*/  FMUL.FTZ R52, R0.reuse, R161 ;  /* 0x000000a100347220 */ /* 0x040fe40000410000 */
[----:B------:R-:W-:-:S02]  /*cea0*/  FMUL.FTZ R172, R0, R172 ;  /* 0x000000ac00ac7220 */ /* 0x000fc40000410000 */
[C---:B------:R-:W-:Y:S02]  /*ceb0*/  FMUL.FTZ R173, R0.reuse, R173 ;  /* 0x000000ad00ad7220 */ /* 0x040fe40000410000 */
[C---:B------:R-:W-:Y:S01]  /*cec0*/  FMUL.FTZ R176, R0.reuse, R176 ;  /* 0x000000b000b07220 */ /* 0x040fe20000410000 */
[----:B------:R-:W-:Y:S01]  /*ced0*/  @P2 MUFU.LG2 R9, R9 ;  /* 0x0000000900092308 */ /* 0x000fe20000000c00 */
[C---:B------:R-:W-:Y:S02]  /*cee0*/  FMUL.FTZ R50, R0.reuse, R177 ;  /* 0x000000b100327220 */ /* 0x040fe40000410000 */
[C---:B------:R-:W-:Y:S02]  /*cef0*/  FMUL.FTZ R188, R0.reuse, R188 ;  /* 0x000000bc00bc7220 */ /* 0x040fe40000410000 */
[C---:B------:R-:W-:Y:S02]  /*cf00*/  FMUL.FTZ R46, R0.reuse, R189 ;  /* 0x000000bd002e7220 */ /* 0x040fe40000410000 */
[C---:B------:R-:W-:Y:S01]  /*cf10*/  FMUL.FTZ R192, R0.reuse, R192 ;  /* 0x000000c000c07220 */ /* 0x040fe20000410000 */
[----:B------:R-:W-:Y:S01]  /*cf20*/  @P1 MUFU.LG2 R7, R7 ;  /* 0x0000000700071308 */ /* 0x000fe20000000c00 */
        /* <DEDUP_REMOVED lines=19> */
[----:B------:R-:W-:Y:S01]  /*d060*/  MOV R0, RZ ;  /* 0x000000ff00007202 */ /* 0x000fe20000000f00 */
[----:B--2---:R-:W-:-:S02]  /*d070*/  FMUL.FTZ R144, R3, R144 ;  /* 0x0000009003907220 */ /* 0x004fc40000410000 */
[C---:B------:R-:W-:Y:S02]  /*d080*/  FMUL.FTZ R59, R3.reuse, R145 ;  /* 0x00000091033b7220 */ /* 0x040fe40000410000 */
[C---:B------:R-:W-:Y:S01]  /*d090*/  FMUL.FTZ R152, R3.reuse, R152 ;  /* 0x0000009803987220 */ /* 0x040fe20000410000 */
[----:B------:R-:W2:Y:S01]  /*d0a0*/  @P0 MUFU.RCP R0, R6 ;  /* 0x0000000600000308 */ /* 0x000ea20000001000 */
[C---:B------:R-:W-:Y:S02]  /*d0b0*/  FMUL.FTZ R56, R3.reuse, R153 ;  /* 0x0000009903387220 */ /* 0x040fe40000410000 */
[C---:B------:R-:W-:Y:S02]  /*d0c0*/  FMUL.FTZ R164, R3.reuse, R164 ;  /* 0x000000a403a47220 */ /* 0x040fe40000410000 */
[C---:B------:R-:W-:Y:S02]  /*d0d0*/  FMUL.FTZ R55, R3.reuse, R165 ;  /* 0x000000a503377220 */ /* 0x040fe40000410000 */
[C---:B------:R-:W-:Y:S01]  /*d0e0*/  FMUL.FTZ R168, R3.reuse, R168 ;  /* 0x000000a803a87220 */ /* 0x040fe20000410000 */
[----:B------:R-:W3:Y:S01]  /*d0f0*/  @P0 MUFU.LG2 R6, R6 ;  /* 0x0000000600060308 */ /* 0x000ee20000000c00 */
        /* <DEDUP_REMOVED lines=25> */
[----:B------:R-:W-:Y:S01]  /*d290*/  @P2 MOV R3, 0x3f317218 ;  /* 0x3f31721800032802 */ /* 0x000fe20000000f00 */
[----:B-1----:R-:W-:-:S02]  /*d2a0*/  FMUL.FTZ R150, R4, R150 ;  /* 0x0000009604967220 */ /* 0x002fc40000410000 */
        /* <DEDUP_REMOVED lines=32> */
[C---:B--2---:R-:W-:Y:S02]  /*d4b0*/  FMUL.FTZ R146, R0.reuse, R146 ;  /* 0x0000009200927220 */ /* 0x044fe40000410000 */
        /* <DEDUP_REMOVED lines=30> */
[----:B------:R-:W-:Y:S01]  /*d6a0*/  FMUL.FTZ R14, R0, R127 ;  /* 0x0000007f000e7220 */ /* 0x000fe20000410000 */
[----:B------:R-:W-:Y:S01]  /*d6b0*/  @P1 MOV R0, 0x3f317218 ;  /* 0x3f31721800001802 */ /* 0x000fe20000000f00 */
[----:B------:R-:W-:Y:S02]  /*d6c0*/  @P2 FMUL.FTZ R5, R3, c[0x0][0x2d0] ;  /* 0x0000b40003052a20 */ /* 0x000fe40000410000 */
[----:B------:R-:W-:Y:S02]  /*d6d0*/  @P3 FMUL.FTZ R10, R4, c[0x0][0x2d0] ;  /* 0x0000b400040a3a20 */ /* 0x000fe40000410000 */
[----:B------:R-:W-:-:S02]  /*d6e0*/  @P1 FMUL.FTZ R3, R0, c[0x0][0x2d0] ;  /* 0x0000b40000031a20 */ /* 0x000fc40000410000 */
[----:B------:R-:W-:Y:S02]  /*d6f0*/  @P3 FMUL.FTZ R11, R11, 0.69314718246459960938 ;  /* 0x3f3172180b0b3820 */ /* 0x000fe40000410000 */
[----:B------:R-:W-:Y:S02]  /*d700*/  @P2 FMUL.FTZ R9, R9, 0.69314718246459960938 ;  /* 0x3f31721809092820 */ /* 0x000fe40000410000 */
[----:B------:R-:W-:Y:S02]  /*d710*/  @P1 FMUL.FTZ R7, R7, 0.69314718246459960938 ;  /* 0x3f31721807071820 */ /* 0x000fe40000410000 */
[----:B---3--:R-:W-:Y:S02]  /*d720*/  @P0 FMUL.FTZ R4, R6, 0.69314718246459960938 ;  /* 0x3f31721806040820 */ /* 0x008fe40000410000 */
[----:B------:R-:W-:Y:S02]  /*d730*/  @P0 FMUL.FTZ R0, R8, c[0x0][0x2d0] ;  /* 0x0000b40008000a20 */ /* 0x000fe40000410000 */
[----:B------:R-:W-:-:S02]  /*d740*/  @P3 FFMA.FTZ R62, R10, R139, R11 ;  /* 0x0000008b0a3e3223 */ /* 0x000fc4000001000b */
[----:B------:R-:W-:Y:S02]  /*d750*/  @P2 FFMA.FTZ R63, R5, R138, R9 ;  /* 0x0000008a053f2223 */ /* 0x000fe40000010009 */
[----:B------:R-:W-:Y:S02]  /*d760*/  @P1 FFMA.FTZ R64, R3, R137, R7 ;  /* 0x0000008903401223 */ /* 0x000fe40000010007 */
[----:B------:R-:W-:Y:S02]  /*d770*/  @P0 FFMA.FTZ R65, R0, R2, R4 ;  /* 0x0000000200410223 */ /* 0x000fe40000010004 */
.L_x_738:
        /* <DEDUP_REMOVED lines=72> */
[----:B------:R1:W-:Y:S01]  /*dc00*/  STS [R2], R7 ;  /* 0x0000000702007388 */ /* 0x0003e20000000800 */
        /* <DEDUP_REMOVED lines=18> */
[----:B-1----:R-:W-:Y:S01]  /*dd30*/  IMAD.MOV.U32 R7, RZ, RZ, 0x40 ;  /* 0x00000040ff077424 */ /* 0x002fe200078e00ff */
[----:B------:R-:W-:Y:S02]  /*dd40*/  F2FP.PACK_AB R29, R29, R90 ;  /* 0x0000005a1d1d723e */ /* 0x000fe400000000ff */
[----:B------:R-:W-:Y:S01]  /*dd50*/  STS [R3+0x480], R51 ;  /* 0x0004803303007388 */ /* 0x000fe20000000800 */
[----:B------:R-:W-:Y:S02]  /*dd60*/  F2FP.PACK_AB R26, R26, R92 ;  /* 0x0000005c1a1a723e */ /* 0x000fe400000000ff */
[----:B------:R-:W-:Y:S01]  /*dd70*/  SEL R7, R7, 0xffffffc0, !P2 ;  /* 0xffffffc007077807 */ /* 0x000fe20005000000 */
[----:B------:R1:W-:Y:S01]  /*dd80*/  STS [R4+0x400], R6 ;  /* 0x0004000604007388 */ /* 0x0003e20000000800 */
        /* <DEDUP_REMOVED lines=17> */
[----:B-1----:R-:W-:Y:S01]  /*dea0*/  IMAD.IADD R6, R0, 0x1, R7 ;  /* 0x0000000100067824 */ /* 0x002fe200078e0207 */
[----:B-----5:R-:W-:-:S02]  /*deb0*/  F2FP.PACK_AB R9, R131, R130 ;  /* 0x000000828309723e */ /* 0x020fc400000000ff */
[----:B------:R-:W-:Y:S01]  /*dec0*/  F2FP.PACK_AB R11, R121, R120 ;  /* 0x00000078790b723e */ /* 0x000fe200000000ff */
[----:B--2---:R-:W-:Y:S01]  /*ded0*/  IMAD.IADD R8, R7, 0x1, R2 ;  /* 0x0000000107087824 */ /* 0x004fe200078e0202 */
[----:B------:R-:W-:Y:S01]  /*dee0*/  STS [R6+0x80], R50 ;  /* 0x0000803206007388 */ /* 0x000fe20000000800 */
[----:B------:R-:W-:Y:S02]  /*def0*/  F2FP.PACK_AB R16, R16, R122 ;  /* 0x0000007a1010723e */ /* 0x000fe400000000ff */
[----:B------:R-:W-:Y:S01]  /*df00*/  F2FP.PACK_AB R15, R15, R124 ;  /* 0x0000007c0f0f723e */ /* 0x000fe200000000ff */
[----:B------:R-:W-:Y:S01]  /*df10*/  STS [R6+0x480], R49 ;  /* 0x0004803106007388 */ /* 0x000fe20000000800 */
[----:B------:R-:W-:Y:S02]  /*df20*/  F2FP.PACK_AB R14, R14, R126 ;  /* 0x0000007e0e0e723e */ /* 0x000fe400000000ff */
[----:B------:R-:W-:Y:S01]  /*df30*/  PLOP3.LUT P1, PT, PT, PT, UP1, 0x80, 0x0 ;  /* 0x000000000000781c */ /* 0x000fe20003f2f018 */
[----:B------:R1:W-:Y:S04]  /*df40*/  STS [R8+0x400], R5 ;  /* 0x0004000508007388 */ /* 0x0003e80000000800 */
[----:B------:R-:W-:Y:S04]  /*df50*/  STS [R8], R46 ;  /* 0x0000002e08007388 */ /* 0x000fe80000000800 */
[----:B------:R-:W-:Y:S04]  /*df60*/  STS [R6+0x2080], R48 ;  /* 0x0020803006007388 */ /* 0x000fe80000000800 */
[----:B------:R-:W-:Y:S04]  /*df70*/  STS [R6+0x2480], R182 ;  /* 0x002480b606007388 */ /* 0x000fe80000000800 */
[----:B------:R-:W-:Y:S04]  /*df80*/  STS [R8+0x2000], R47 ;  /* 0x0020002f08007388 */ /* 0x000fe80000000800 */
[----:B------:R-:W-:Y:S01]  /*df90*/  STS [R8+0x2400], R186 ;  /* 0x002400ba08007388 */ /* 0x000fe20000000800 */
[----:B-1----:R-:W-:-:S02]  /*dfa0*/  IMAD.IADD R5, R7, 0x1, R3 ;  /* 0x0000000107057824 */ /* 0x002fc400078e0203 */
        /* <DEDUP_REMOVED lines=37> */
[----:B------:R3:W-:Y:S04]  /*e200*/  STS [R5+0x6080], R11 ;  /* 0x0060800b05007388 */ /* 0x0007e80000000800 */
[----:B------:R3:W-:Y:S01]  /*e210*/  STS [R5+0x6480], R16 ;  /* 0x0064801005007388 */ /* 0x0007e20000000800 */
[----:B-1----:R-:W-:-:S03]  /*e220*/  IMAD.U32 R8, RZ, RZ, UR4 ;  /* 0x00000004ff087e24 */ /* 0x002fc6000f8e00ff */
[----:B------:R3:W-:Y:S04]  /*e230*/  STS [R7+0x6000], R15 ;  /* 0x0060000f07007388 */ /* 0x0007e80000000800 */
[----:B------:R3:W-:Y:S01]  /*e240*/  STS [R7+0x6400], R14 ;  /* 0x0064000e07007388 */ /* 0x0007e20000000800 */
[----:B--2---:R-:W-:-:S03]  /*e250*/  IMAD.U32 R9, RZ, RZ, UR5 ;  /* 0x00000005ff097e24 */ /* 0x004fc6000f8e00ff */
        /* <DEDUP_REMOVED lines=23> */
.L_x_759:
[----:B---3--:R-:W-:Y:S01]  /*e3d0*/  LOP3.LUT R0, R61, 0xffffffe0, RZ, 0xc0, !PT ;  /* 0xffffffe03d007812 */ /* 0x008fe200078ec0ff */
[----:B------:R-:W-:Y:S01]  /*e3e0*/  IMAD.MOV.U32 R2, RZ, RZ, c[0x0][0x4e8] ;  /* 0x00013a00ff027624 */ /* 0x000fe200078e00ff */
[----:B------:R-:W-:Y:S01]  /*e3f0*/  SHF.R.S32.HI R3, RZ, 0x1f, R60 ;  /* 0x0000001fff037819 */ /* 0x000fe2000001143c */
[----:B------:R-:W1:Y:S01]  /*e400*/  S2R R76, SR_CTAID.X ;  /* 0x00000000004c7919 */ /* 0x000e620000002500 */
[----:B------:R-:W-:Y:S01]  /*e410*/  ULDC.64 UR4, c[0x0][0x490] ;  /* 0x0001240000047ab9 */ /* 0x000fe20000000a00 */
[----:B------:R-:W-:Y:S01]  /*e420*/  IMAD.IADD R5, R67, 0x1, -R0 ;  /* 0x0000000143057824 */ /* 0x000fe200078e0a00 */
[----:B------:R-:W-:Y:S01]  /*e430*/  LEA.HI R0, R32, R32, RZ, 0x1 ;  /* 0x0000002020007211 */ /* 0x000fe200078f08ff */
[----:B------:R-:W-:Y:S01]  /*e440*/  USHF.R.S32.HI UR7, URZ, 0x1f, UR10 ;  /* 0x0000001f3f077899 */ /* 0x000fe2000801140a */
[----:B------:R-:W-:Y:S01]  /*e450*/  LEA.HI R3, R3, R60, RZ, 0x2 ;  /* 0x0000003c03037211 */ /* 0x000fe200078f10ff */
[----:B------:R-:W-:Y:S01]  /*e460*/  UIMAD UR6, UR9, UR4, URZ ;  /* 0x00000004090672a4 */ /* 0x000fe2000f8e023f */
[----:B------:R-:W-:Y:S01]  /*e470*/  SHF.R.S32.HI R6, RZ, 0x1f, R5 ;  /* 0x0000001fff067819 */ /* 0x000fe20000011405 */
[----:B------:R-:W-:Y:S01]  /*e480*/  UMOV UR18, UR14 ;  /* 0x0000000e00127c82 */ /* 0x000fe20008000000 */
[----:B------:R-:W-:Y:S01]  /*e490*/  ISETP.NE.AND P2, PT, R2, 0x1, PT ;  /* 0x000000010200780c */ /* 0x000fe20003f45270 */
[C---:B------:R-:W-:Y:S01]  /*e4a0*/  IMAD.SHL.U32 R2, R0.reuse, 0x20, RZ ;  /* 0x0000002000027824 */ /* 0x040fe200078e00ff */
[----:B------:R-:W-:Y:S01]  /*e4b0*/  LOP3.LUT R4, R0, 0x1ffffffe, RZ, 0xc0, !PT ;  /* 0x1ffffffe00047812 */ /* 0x000fe200078ec0ff */
[----:B------:R-:W-:Y:S01]  /*e4c0*/  UMOV UR19, UR15 ;  /* 0x0000000f00137c82 */ /* 0x000fe20008000000 */
[----:B------:R-:W-:Y:S01]  /*e4d0*/  LOP3.LUT R3, R3, 0xffffffc, RZ, 0xc0, !PT ;  /* 0x0ffffffc03037812 */ /* 0x000fe200078ec0ff */
[----:B------:R-:W-:Y:S01]  /*e4e0*/  USEL UR11, UR10, URZ, !UP1 ;  /* 0x0000003f0a0b7287 */ /* 0x000fe2000c800000 */
[----:B------:R-:W-:Y:S01]  /*e4f0*/  LEA.HI R0, R6, R5, RZ, 0x2 ;  /* 0x0000000506007211 */ /* 0x000fe200078f10ff */
[----:B------:R-:W-:Y:S01]  /*e500*/  IMAD.IADD R4, R32, 0x1, -R4 ;  /* 0x0000000120047824 */ /* 0x000fe200078e0a04 */
[----:B------:R-:W-:Y:S01]  /*e510*/  LOP3.LUT R2, R2, 0xffffffc0, RZ, 0xc0, !PT ;  /* 0xffffffc002027812 */ /* 0x000fe200078ec0ff */
[----:B------:R-:W-:Y:S01]  /*e520*/  IMAD.IADD R3, R60, 0x1, -R3 ;  /* 0x000000013c037824 */ /* 0x000fe200078e0a03 */
[----:B------:R-:W-:Y:S01]  /*e530*/  SHF.R.S32.HI R0, RZ, 0x2, R0 ;  /* 0x00000002ff007819 */ /* 0x000fe20000011400 */
[----:B------:R-:W-:Y:S01]  /*e540*/  USEL UR10, UR7, URZ, !UP1 ;  /* 0x0000003f070a7287 */ /* 0x000fe2000c800000 */
[----:B------:R-:W-:Y:S01]  /*e550*/  LOP3.LUT P0, RZ, R5, 0x3, RZ, 0xc0, !PT ;  /* 0x0000000305ff7812 */ /* 0x000fe2000780c0ff */
[----:B------:R-:W-:Y:S01]  /*e560*/  IMAD R2, R4, 0x8, R2 ;  /* 0x0000000804027824 */ /* 0x000fe200078e0202 */
[----:B------:R-:W-:Y:S01]  /*e570*/  UIMAD.WIDE.U32 UR18, UR8, UR4, UR18 ;  /* 0x00000004081272a5 */ /* 0x000fe2000f8e0012 */
[----:B------:R-:W-:Y:S01]  /*e580*/  IMAD R15, R3, 0x10, R0 ;  /* 0x00000010030f7824 */ /* 0x000fe200078e0200 */
[----:B------:R-:W-:Y:S01]  /*e590*/  UIMAD UR6, UR8, UR5, UR6 ;  /* 0x00000005080672a4 */ /* 0x000fe2000f8e0206 */
[-C--:B------:R-:W-:Y:S01]  /*e5a0*/  LEA.HI R4, R66, R67.reuse, RZ, 0x3 ;  /* 0x0000004342047211 */ /* 0x080fe200078f18ff */
[----:B-----5:R-:W-:Y:S01]  /*e5b0*/  IMAD R17, R17, c[0x0][0x4e8], RZ ;  /* 0x00013a0011117a24 */ /* 0x020fe200078e02ff */
[----:B------:R-:W-:Y:S01]  /*e5c0*/  ULDC.64 UR4, c[0x0][0x498] ;  /* 0x0001260000047ab9 */ /* 0x000fe20000000a00 */
[----:B------:R-:W-:Y:S01]  /*e5d0*/  IMAD.IADD R2, R15, 0x1, R2 ;  /* 0x000000010f027824 */ /* 0x000fe200078e0202 */
[----:B------:R-:W-:Y:S01]  /*e5e0*/  UIMAD UR16, UR10, UR4, URZ ;  /* 0x000000040a1072a4 */ /* 0x000fe2000f8e023f */
[----:B------:R-:W-:Y:S01]  /*e5f0*/  LOP3.LUT R6, R4, 0xfffffff8, RZ, 0xc0, !PT ;  /* 0xfffffff804067812 */ /* 0x000fe200078ec0ff */
[----:B------:R-:W-:Y:S01]  /*e600*/  UIADD3 UR19, UR19, UR6, URZ ;  /* 0x0000000613137290 */ /* 0x000fe2000fffe03f */
[----:B-1----:R-:W-:Y:S01]  /*e610*/  IMAD R2, R76, 0x80, R2 ;  /* 0x000000804c027824 */ /* 0x002fe200078e0202 */
[----:B------:R-:W-:Y:S01]  /*e620*/  UIMAD UR16, UR11, UR5, UR16 ;  /* 0x000000050b1072a4 */ /* 0x000fe2000f8e0210 */
[----:B------:R-:W-:Y:S01]  /*e630*/  SHF.R.S32.HI R19, RZ, 0x3, R4 ;  /* 0x00000003ff137819 */ /* 0x000fe20000011404 */
[----:B------:R-:W-:Y:S01]  /*e640*/  UIMAD.WIDE.U32 UR18, UR11, UR4, UR18 ;  /* 0x000000040b1272a5 */ /* 0x000fe2000f8e0012 */
[----:B------:R-:W-:Y:S01]  /*e650*/  @P2 IMAD.HI.U32 R3, R2, c[0x0][0x4ec], RZ ;  /* 0x00013b0002032a27 */ /* 0x000fe200078e00ff */
[----:B------:R-:W-:Y:S01]  /*e660*/  ULDC.64 UR6, c[0x0][0x3a0] ;  /* 0x0000e80000067ab9 */ /* 0x000fe20000000a00 */
[----:B------:R-:W-:Y:S01]  /*e670*/  LEA.HI R21, R66, R67, RZ, 0x6 ;  /* 0x0000004342157211 */ /* 0x000fe200078f30ff */
[----:B------:R-:W-:Y:S01]  /*e680*/  ULDC.64 UR4, c[0x0][0x3e8] ;  /* 0x0000fa0000047ab9 */ /* 0x000fe20000000a00 */
[----:B------:R-:W-:Y:S01]  /*e690*/  IMAD.MOV.U32 R0, RZ, RZ, R2 ;  /* 0x000000ffff007224 */ /* 0x000fe200078e0002 */
[----:B------:R-:W-:Y:S01]  /*e6a0*/  @P2 SHF.R.U32.HI R0, RZ, c[0x0][0x4f0], R3 ;  /* 0x00013c00ff002a19 */ /* 0x000fe20000011603 */
[----:B------:R-:W-:Y:S01]  /*e6b0*/  IMAD.IADD R6, R67, 0x1, -R6 ;  /* 0x0000000143067824 */ /* 0x000fe200078e0a06 */
[----:B------:R-:W-:Y:S01]  /*e6c0*/  UIMAD UR9, UR9, UR4, URZ ;  /* 0x00000004090972a4 */ /* 0x000fe2000f8e023f */
[----:B------:R-:W-:Y:S01]  /*e6d0*/  IMAD R15, R76, 0x80, R15 ;  /* 0x000000804c0f7824 */ /* 0x000fe200078e020f */
[----:B------:R-:W-:Y:S01]  /*e6e0*/  IADD3 R8, P1, R0, UR18, RZ ;  /* 0x0000001200087c10 */ /* 0x000fe2000ff3e0ff */
[----:B------:R-:W-:Y:S01]  /*e6f0*/  IMAD.MOV R3, RZ, RZ, -R0 ;  /* 0x000000ffff037224 */ /* 0x000fe200078e0a00 */
[----:B------:R-:W-:Y:S01]  /*e700*/  UIMAD UR5, UR8, UR5, UR9 ;  /* 0x00000005080572a4 */ /* 0x000fe2000f8e0209 */
[----:B------:R-:W-:Y:S01]  /*e710*/  BSSY B0, `(.L_x_760) ;  /* 0x0000069000007945 */ /* 0x000fe20003800000 */
[----:B------:R-:W-:Y:S01]  /*e720*/  ISETP.GE.OR P3, PT, R15, R17, P0 ;  /* 0x000000110f00720c */ /* 0x000fe20000766670 */
[----:B------:R-:W-:Y:S01]  /*e730*/  IMAD R5, R3, c[0x0][0x4e8], R2 ;  /* 0x00013a0003057a24 */ /* 0x000fe200078e0202 */
[----:B------:R-:W-:Y:S01]  /*e740*/  SHF.R.S32.HI R3, RZ, 0x1f, R0 ;  /* 0x0000001fff037819 */ /* 0x000fe20000011400 */
[----:B------:R-:W-:Y:S01]  /*e750*/  IMAD.U32 R2, RZ, RZ, UR16 ;  /* 0x00000010ff027e24 */ /* 0x000fe2000f8e00ff */
[----:B------:R-:W-:Y:S01]  /*e760*/  UIMAD.WIDE.U32 UR16, UR14, UR6, URZ ;  /* 0x000000060e1072a5 */ /* 0x000fe2000f8e003f */
[----:B------:R-:W-:Y:S01]  /*e770*/  IMAD.SHL.U32 R0, R19, 0x40, RZ ;  /* 0x0000004013007824 */ /* 0x000fe200078e00ff */
[----:B------:R-:W-:-:S02]  /*e780*/  UIMAD UR6, UR15, UR6, URZ ;  /* 0x000000060f0672a4 */ /* 0x000fc4000f8e023f */
[----:B------:R-:W-:Y:S02]  /*e790*/  IADD3.X R9, R3, UR19, R2, P1, !PT ;  /* 0x0000001303097c10 */ /* 0x000fe40008ffe402 */
[C---:B------:R-:W-:Y:S01]  /*e7a0*/  LEA R2, R6.reuse, R19, 0x4 ;  /* 0x0000001306027211 */ /* 0x040fe200078e20ff */
[----:B------:R-:W-:Y:S01]  /*e7b0*/  IMAD.SHL.U32 R6, R6, 0x8, RZ ;  /* 0x0000000806067824 */ /* 0x000fe200078e00ff */
[----:B------:R-:W-:Y:S01]  /*e7c0*/  LOP3.LUT R0, R0, 0x1c0, RZ, 0xc0, !PT ;  /* 0x000001c000007812 */ /* 0x000fe200078ec0ff */
[----:B------:R-:W-:Y:S02]  /*e7d0*/  UIMAD UR6, UR14, UR7, UR6 ;  /* 0x000000070e0672a4 */ /* 0x000fe4000f8e0206 */
[----:B------:R-:W-:Y:S01]  /*e7e0*/  IMAD R4, R76, 0x80, R2 ;  /* 0x000000804c047824 */ /* 0x000fe200078e0202 */
[----:B------:R-:W-:Y:S01]  /*e7f0*/  SHF.R.U32.HI R7, RZ, 0x3, R0 ;  /* 0x00000003ff077819 */ /* 0x000fe20000011600 */
[----:B------:R-:W-:Y:S01]  /*e800*/  UIADD3 UR7, UR17, UR6, URZ ;  /* 0x0000000611077290 */ /* 0x000fe2000fffe03f */
[----:B------:R-:W-:Y:S01]  /*e810*/  LOP3.LUT R0, R0, 0x38, R6, 0xf8, !PT ;  /* 0x0000003800007812 */ /* 0x000fe200078ef806 */
[----:B------:R-:W-:Y:S01]  /*e820*/  @P2 IMAD.HI.U32 R3, R4, c[0x0][0x4ec], RZ ;  /* 0x00013b0004032a27 */ /* 0x000fe200078e00ff */
[----:B------:R-:W-:Y:S01]  /*e830*/  SHF.R.S32.HI R2, RZ, 0x1f, R5 ;  /* 0x0000001fff027819 */ /* 0x000fe20000011405 */
[----:B------:R-:W-:Y:S01]  /*e840*/  UMOV UR6, UR16 ;  /* 0x0000001000067c82 */ /* 0x000fe20008000000 */
[----:B------:R-:W-:Y:S01]  /*e850*/  LOP3.LUT R20, R0, R7, RZ, 0x3c, !PT ;  /* 0x0000000700147212 */ /* 0x000fe200078e3cff */
[----:B------:R-:W-:Y:S01]  /*e860*/  UIMAD.WIDE.U32 UR8, UR8, UR4, UR6 ;  /* 0x00000004080872a5 */ /* 0x000fe2000f8e0006 */
[----:B------:R-:W-:Y:S01]  /*e870*/  IMAD.MOV.U32 R14, RZ, RZ, R4 ;  /* 0x000000ffff0e7224 */ /* 0x000fe200078e0004 */
[----:B------:R-:W-:Y:S01]  /*e880*/  @P2 SHF.R.U32.HI R14, RZ, c[0x0][0x4f0], R3 ;  /* 0x00013c00ff0e2a19 */ /* 0x000fe20000011603 */
[----:B------:R-:W-:Y:S01]  /*e890*/  IMAD R0, R2, c[0x0][0x488], RZ ;  /* 0x0001220002007a24 */ /* 0x000fe200078e02ff */
[----:B------:R-:W-:Y:S01]  /*e8a0*/  UIADD3 UR9, UR9, UR5, URZ ;  /* 0x0000000509097290 */ /* 0x000fe2000fffe03f */
[----:B------:R-:W-:Y:S01]  /*e8b0*/  IMAD.WIDE.U32 R2, R5, c[0x0][0x488], R8 ;  /* 0x0001220005027a25 */ /* 0x000fe200078e0008 */
[----:B------:R-:W-:Y:S01]  /*e8c0*/  IADD3 R8, R15, 0x8, RZ ;  /* 0x000000080f087810 */ /* 0x000fe20007ffe0ff */
[----:B------:R-:W-:Y:S01]  /*e8d0*/  ULDC.64 UR4, c[0x0][0x3f0] ;  /* 0x0000fc0000047ab9 */ /* 0x000fe20000000a00 */
[----:B------:R-:W-:Y:S01]  /*e8e0*/  SHF.R.S32.HI R9, RZ, 0x1f, R14 ;  /* 0x0000001fff097819 */ /* 0x000fe2000001140e */
[----:B------:R-:W-:Y:S01]  /*e8f0*/  IMAD R0, R5, c[0x0][0x48c], R0 ;  /* 0x0001230005007a24 */ /* 0x000fe200078e0200 */
[----:B------:R-:W-:Y:S01]  /*e900*/  UIMAD UR10, UR10, UR4, URZ ;  /* 0x000000040a0a72a4 */ /* 0x000fe2000f8e023f */
[----:B------:R-:W-:Y:S01]  /*e910*/  LEA R5, P1, R2, c[0x0][0x450], 0x2 ;  /* 0x0001140002057a11 */ /* 0x000fe200078210ff */
[----:B------:R-:W-:Y:S01]  /*e920*/  UIMAD.WIDE.U32 UR8, UR11, UR4, UR8 ;  /* 0x000000040b0872a5 */ /* 0x000fe2000f8e0008 */
[----:B------:R-:W-:Y:S01]  /*e930*/  IMAD.IADD R0, R3, 0x1, R0 ;  /* 0x0000000103007824 */ /* 0x000fe200078e0200 */
[----:B------:R-:W-:Y:S01]  /*e940*/  UIMAD UR5, UR11, UR5, UR10 ;  /* 0x000000050b0572a4 */ /* 0x000fe2000f8e020a */
[----:B------:R-:W-:Y:S01]  /*e950*/  IMAD.MOV R7, RZ, RZ, -R14 ;  /* 0x000000ffff077224 */ /* 0x000fe200078e0a0e */
[----:B------:R-:W-:Y:S01]  /*e960*/  ISETP.GE.OR P2, PT, R8, R17, P0 ;  /* 0x000000110800720c */ /* 0x000fe20000746670 */
[----:B------:R-:W-:Y:S01]  /*e970*/  IMAD R16, R9, c[0x0][0x3e0], RZ ;  /* 0x0000f80009107a24 */ /* 0x000fe200078e02ff */
[----:B------:R-:W-:Y:S01]  /*e980*/  LEA.HI.X R0, R2, c[0x0][0x454], R0, 0x2, P1 ;  /* 0x0001150002007a11 */ /* 0x000fe200008f1400 */
[----:B------:R-:W-:Y:S01]  /*e990*/  UIADD3 UR5, UR9, UR5, URZ ;  /* 0x0000000509057290 */ /* 0x000fe2000fffe03f */
[----:B------:R-:W-:Y:S01]  /*e9a0*/  SHFL.IDX PT, R10, R5, RZ, 0x1c1f ;  /* 0x001c1fff050a7589 */ /* 0x000fe200000e0000 */
[----:B------:R-:W-:Y:S01]  /*e9b0*/  IMAD R7, R7, c[0x0][0x4e8], R4 ;  /* 0x00013a0007077a24 */ /* 0x000fe200078e0204 */
[----:B------:R-:W-:Y:S01]  /*e9c0*/  MOV R3, UR9 ;  /* 0x0000000900037c02 */ /* 0x000fe20008000f00 */
[----:B------:R-:W-:Y:S01]  /*e9d0*/  IMAD.U32 R2, RZ, RZ, UR8 ;  /* 0x00000008ff027e24 */ /* 0x000fe2000f8e00ff */
[----:B------:R-:W1:Y:S01]  /*e9e0*/  SHFL.IDX PT, R11, R0, RZ, 0x1c1f ;  /* 0x001c1fff000b7589 */ /* 0x000e6200000e0000 */
[----:B------:R-:W-:-:S02]  /*e9f0*/  IMAD.U32 R3, RZ, RZ, UR5 ;  /* 0x00000005ff037e24 */ /* 0x000fc4000f8e00ff */
[C---:B------:R-:W-:Y:S01]  /*ea00*/  IMAD R18, R14.reuse, c[0x0][0x3e4], R16 ;  /* 0x0000f9000e127a24 */ /* 0x040fe200078e0210 */
[----:B------:R-:W-:Y:S01]  /*ea10*/  SHFL.IDX PT, R8, R5, 0x1, 0x1c1f ;  /* 0x003c1f0005087f89 */ /* 0x000fe200000e0000 */
[----:B------:R-:W-:Y:S01]  /*ea20*/  IMAD.WIDE.U32 R2, R14, c[0x0][0x3e0], R2 ;  /* 0x0000f8000e027a25 */ /* 0x000fe200078e0002 */
[C---:B------:R-:W-:Y:S02]  /*ea30*/  IADD3 R14, R15.reuse, 0x40, RZ ;  /* 0x000000400f0e7810 */ /* 0x040fe40007ffe0ff */
[----:B------:R-:W2:Y:S01]  /*ea40*/  SHFL.IDX PT, R9, R0, 0x1, 0x1c1f ;  /* 0x003c1f0000097f89 */ /* 0x000ea200000e0000 */
[----:B------:R-:W-:Y:S01]  /*ea50*/  IADD3 R15, R15, 0x48, RZ ;  /* 0x000000480f0f7810 */ /* 0x000fe20007ffe0ff */
[----:B------:R-:W-:Y:S01]  /*ea60*/  IMAD.SHL.U32 R16, R21, 0x8, RZ ;  /* 0x0000000815107824 */ /* 0x000fe200078e00ff */
[-C--:B------:R-:W-:Y:S01]  /*ea70*/  ISETP.GE.OR P1, PT, R14, R17.reuse, P0 ;  /* 0x000000110e00720c */ /* 0x080fe20000726670 */
[----:B------:R-:W-:Y:S01]  /*ea80*/  SHFL.IDX PT, R12, R5, 0x2, 0x1c1f ;  /* 0x005c1f00050c7f89 */ /* 0x000fe200000e0000 */
[----:B------:R-:W-:Y:S01]  /*ea90*/  ISETP.GE.OR P0, PT, R15, R17, P0 ;  /* 0x000000110f00720c */ /* 0x000fe20000706670 */
[----:B------:R-:W-:Y:S01]  /*eaa0*/  IMAD.IADD R3, R3, 0x1, R18 ;  /* 0x0000000103037824 */ /* 0x000fe200078e0212 */
[----:B------:R-:W-:Y:S01]  /*eab0*/  LOP3.LUT R15, R20, 0x7ffffe00, R16, 0xf8, !PT ;  /* 0x7ffffe00140f7812 */ /* 0x000fe200078ef810 */
[----:B------:R-:W3:Y:S02]  /*eac0*/  SHFL.IDX PT, R13, R0, 0x2, 0x1c1f ;  /* 0x005c1f00000d7f89 */ /* 0x000ee400000e0000 */
[----:B------:R-:W-:-:S02]  /*ead0*/  IMAD.WIDE.U32 R2, R7, c[0x0][0x3d8], R2 ;  /* 0x0000f60007027a25 */ /* 0x000fc400078e0002 */
[----:B------:R-:W-:Y:S04]  /*eae0*/  SHFL.IDX PT, R4, R5, 0x3, 0x1c1f ;  /* 0x007c1f0005047f89 */ /* 0x000fe800000e0000 */
[----:B------:R4:W4:Y:S04]  /*eaf0*/  SHFL.IDX PT, R5, R0, 0x3, 0x1c1f ;  /* 0x007c1f0000057f89 */ /* 0x00092800000e0000 */
[----:B-1----:R1:W-:Y:S04]  /*eb00*/  @!P3 ST.E [R10.64], R62 ;  /* 0x0000003e0a00b985 */ /* 0x0023e8000c10190c */
[----:B--2---:R1:W-:Y:S04]  /*eb10*/  @!P2 ST.E [R8.64], R63 ;  /* 0x0000003f0800a985 */ /* 0x0043e8000c10190c */
[----:B---3--:R1:W-:Y:S01]  /*eb20*/  @!P1 ST.E [R12.64], R64 ;  /* 0x000000400c009985 */ /* 0x0083e2000c10190c */
[----:B----4-:R-:W-:-:S03]  /*eb30*/  SHF.R.S32.HI R0, RZ, 0x1f, R7 ;  /* 0x0000001fff007819 */ /* 0x010fc60000011407 */
[----:B------:R1:W-:Y:S01]  /*eb40*/  @!P0 ST.E [R4.64], R65 ;  /* 0x0000004104008985 */ /* 0x0003e2000c10190c */
[----:B------:R-:W-:Y:S01]  /*eb50*/  LEA R18, P0, R2, c[0x0][0x380], 0x1 ;  /* 0x0000e00002127a11 */ /* 0x000fe200078008ff */
[----:B------:R-:W-:-:S04]  /*eb60*/  IMAD R0, R0, c[0x0][0x3d8], RZ ;  /* 0x0000f60000007a24 */ /* 0x000fc800078e02ff */
[----:B------:R-:W-:Y:S02]  /*eb70*/  IMAD R14, R7, c[0x0][0x3dc], R0 ;  /* 0x0000f700070e7a24 */ /* 0x000fe400078e0200 */
[----:B------:R-:W-:Y:S02]  /*eb80*/  IMAD.SHL.U32 R0, R15, 0x2, RZ ;  /* 0x000000020f007824 */ /* 0x000fe400078e00ff */
[----:B------:R-:W-:Y:S02]  /*eb90*/  IMAD.IADD R3, R3, 0x1, R14 ;  /* 0x0000000103037824 */ /* 0x000fe400078e020e */
[----:B------:R-:W-:Y:S01]  /*eba0*/  IMAD R7, R76, 0x80, R19 ;  /* 0x000000804c077824 */ /* 0x000fe200078e0213 */
[----:B------:R1:W2:Y:S02]  /*ebb0*/  LDS.128 R24, [R0+0x880] ;  /* 0x0008800000187984 */ /* 0x0002a40000000c00 */
[----:B------:R-:W-:Y:S02]  /*ebc0*/  LEA.HI.X R16, R2, c[0x0][0x384], R3, 0x1, P0 ;  /* 0x0000e10002107a11 */ /* 0x000fe400000f0c03 */
[----:B------:R1:W3:Y:S01]  /*ebd0*/  LDS.128 R32, [R0+0x1080] ;  /* 0x0010800000207984 */ /* 0x0002e20000000c00 */
[----:B------:R-:W-:-:S03]  /*ebe0*/  ISETP.GE.AND P0, PT, R7, R17, PT ;  /* 0x000000110700720c */ /* 0x000fc60003f06270 */
        /* <DEDUP_REMOVED lines=12> */
[----:B------:R1:W1:Y:S04]  /*ecb0*/  SHFL.IDX PT, R2, R18, RZ, 0x181f ;  /* 0x00181fff12027589 */ /* 0x00026800000e0000 */
[----:B------:R1:W1:Y:S01]  /*ecc0*/  SHFL.IDX PT, R3, R16, RZ, 0x181f ;  /* 0x00181fff10037589 */ /* 0x00026200000e0000 */
[----:B------:R-:W-:Y:S05]  /*ecd0*/  @P0 BRA `(.L_x_761) ;  /* 0x000000c000000947 */ /* 0x000fea0003800000 */
[----:B-1234-:R-:W1:Y:S01]  /*ece0*/  LDS.128 R12, [R0+0x80] ;  /* 0x00008000000c7984 */ /* 0x01ee620000000c00 */
[----:B------:R-:W-:-:S02]  /*ecf0*/  IADD3 R4, R6, 0x40, RZ ;  /* 0x0000004006047810 */ /* 0x000fc40007ffe0ff */
[----:B------:R-:W-:Y:S01]  /*ed00*/  ISETP.GE.AND P1, PT, R6, c[0x0][0x3c8], PT ;  /* 0x0000f20006007a0c */ /* 0x000fe20003f26270 */
[----:B------:R2:W3:Y:S01]  /*ed10*/  LDS.128 R8, [R0+0x4080] ;  /* 0x0040800000087984 */ /* 0x0004e20000000c00 */
[----:B------:R-:W-:-:S13]  /*ed20*/  ISETP.GE.AND P0, PT, R4, c[0x0][0x3c8], PT ;  /* 0x0000f20004007a0c */ /* 0x000fda0003f06270 */
[----:B--2---:R-:W-:-:S04]  /*ed30*/  @!P0 SHF.R.S32.HI R0, RZ, 0x1f, R4 ;  /* 0x0000001fff008819 */ /* 0x004fc80000011404 */
[----:B------:R-:W-:Y:S01]  /*ed40*/  @!P0 LEA.HI R0, R0, R4, RZ, 0x3 ;  /* 0x0000000400008211 */ /* 0x000fe200078f18ff */
[----:B------:R-:W-:-:S03]  /*ed50*/  @!P1 IMAD.WIDE R4, R6, 0x2, R2 ;  /* 0x0000000206049825 */ /* 0x000fc600078e0202 */
[----:B------:R-:W-:-:S05]  /*ed60*/  @!P0 LOP3.LUT R0, R0, 0xfffffff8, RZ, 0xc0, !PT ;  /* 0xfffffff800008812 */ /* 0x000fca00078ec0ff */
[----:B------:R-:W-:Y:S01]  /*ed70*/  @!P0 IMAD.WIDE R2, R0, 0x2, R2 ;  /* 0x0000000200028825 */ /* 0x000fe200078e0202 */
[----:B-1----:R1:W-:Y:S04]  /*ed80*/  @!P1 ST.E.128 [R4.64], R12 ;  /* 0x0000000c04009985 */ /* 0x0023e8000c101d0c */
[----:B---3--:R1:W-:Y:S02]  /*ed90*/  @!P0 ST.E.128 [R2.64], R8 ;  /* 0x0000000802008985 */ /* 0x0083e4000c101d0c */
.L_x_761:
[----:B--234-:R-:W-:Y:S05]  /*eda0*/  BSYNC B0 ;  /* 0x0000000000007941 */ /* 0x01cfea0003800000 */
.L_x_760:
[----:B-1----:R-:W-:Y:S01]  /*edb0*/  IADD3 R0, R7, 0x10, RZ ;  /* 0x0000001007007810 */ /* 0x002fe20007ffe0ff */
[----:B------:R1:W2:Y:S01]  /*edc0*/  SHFL.IDX PT, R3, R16, 0x1, 0x181f ;  /* 0x00381f0010037f89 */ /* 0x0002a200000e0000 */
[----:B------:R-:W-:Y:S02]  /*edd0*/  BSSY B0, `(.L_x_762) ;  /* 0x000000e000007945 */ /* 0x000fe40003800000 */
[----:B------:R-:W-:Y:S01]  /*ede0*/  ISETP.GE.AND P0, PT, R0, R17, PT ;  /* 0x000000110000720c */ /* 0x000fe20003f06270 */
[----:B------:R1:W3:-:S12]  /*edf0*/  SHFL.IDX PT, R2, R18, 0x1, 0x181f ;  /* 0x00381f0012027f89 */ /* 0x0002d800000e0000 */
[----:B------:R-:W-:Y:S05]  /*ee00*/  @P0 BRA `(.L_x_763) ;  /* 0x000000a000000947 */ /* 0x000fea0003800000 */
[C---:B------:R-:W-:Y:S02]  /*ee10*/  IADD3 R4, R6.reuse, 0x40, RZ ;  /* 0x0000004006047810 */ /* 0x040fe40007ffe0ff */
[----:B------:R-:W-:Y:S02]  /*ee20*/  ISETP.GE.AND P1, PT, R6, c[0x0][0x3c8], PT ;  /* 0x0000f20006007a0c */ /* 0x000fe40003f26270 */
[----:B------:R-:W-:-:S13]  /*ee30*/  ISETP.GE.AND P0, PT, R4, c[0x0][0x3c8], PT ;  /* 0x0000f20004007a0c */ /* 0x000fda0003f06270 */
[----:B------:R-:W-:-:S04]  /*ee40*/  @!P0 SHF.R.S32.HI R0, RZ, 0x1f, R4 ;  /* 0x0000001fff008819 */ /* 0x000fc80000011404 */
[----:B------:R-:W-:Y:S01]  /*ee50*/  @!P0 LEA.HI R0, R0, R4, RZ, 0x3 ;  /* 0x0000000400008211 */ /* 0x000fe200078f18ff */
[----:B--23--:R-:W-:-:S03]  /*ee60*/  @!P1 IMAD.WIDE R4, R6, 0x2, R2 ;  /* 0x0000000206049825 */ /* 0x00cfc600078e0202 */
[----:B------:R-:W-:Y:S02]  /*ee70*/  @!P0 LOP3.LUT R0, R0, 0xfffffff8, RZ, 0xc0, !PT ;  /* 0xfffffff800008812 */ /* 0x000fe400078ec0ff */
[----:B------:R2:W-:Y:S03]  /*ee80*/  @!P1 ST.E.128 [R4.64], R24 ;  /* 0x0000001804009985 */ /* 0x0005e6000c101d0c */
[----:B------:R-:W-:-:S05]  /*ee90*/  @!P0 IMAD.WIDE R2, R0, 0x2, R2 ;  /* 0x0000000200028825 */ /* 0x000fca00078e0202 */
[----:B------:R2:W-:Y:S02]  /*eea0*/  @!P0 ST.E.128 [R2.64], R20 ;  /* 0x0000001402008985 */ /* 0x0005e4000c101d0c */
.L_x_763:
[----:B------:R-:W-:Y:S05]  /*eeb0*/  BSYNC B0 ;  /* 0x0000000000007941 */ /* 0x000fea0003800000 */
.L_x_762:
[----:B------:R-:W-:Y:S01]  /*eec0*/  IADD3 R0, R7, 0x20, RZ ;  /* 0x0000002007007810 */ /* 0x000fe20007ffe0ff */
[----:B--2---:R2:W4:Y:S01]  /*eed0*/  SHFL.IDX PT, R3, R16, 0x2, 0x181f ;  /* 0x00581f0010037f89 */ /* 0x00452200000e0000 */
[----:B------:R-:W-:Y:S02]  /*eee0*/  BSSY B0, `(.L_x_764) ;  /* 0x000000e000007945 */ /* 0x000fe40003800000 */
[----:B------:R-:W-:Y:S01]  /*eef0*/  ISETP.GE.AND P0, PT, R0, R17, PT ;  /* 0x000000110000720c */ /* 0x000fe20003f06270 */
[----:B---3--:R2:W3:-:S12]  /*ef00*/  SHFL.IDX PT, R2, R18, 0x2, 0x181f ;  /* 0x00581f0012027f89 */ /* 0x0084d800000e0000 */
[----:B------:R-:W-:Y:S05]  /*ef10*/  @P0 BRA `(.L_x_765) ;  /* 0x000000a000000947 */ /* 0x000fea0003800000 */
[C---:B------:R-:W-:Y:S02]  /*ef20*/  IADD3 R4, R6.reuse, 0x40, RZ ;  /* 0x0000004006047810 */ /* 0x040fe40007ffe0ff */
[----:B------:R-:W-:Y:S02]  /*ef30*/  ISETP.GE.AND P1, PT, R6, c[0x0][0x3c8], PT ;  /* 0x0000f20006007a0c */ /* 0x000fe40003f26270 */
[----:B------:R-:W-:-:S13]  /*ef40*/  ISETP.GE.AND P0, PT, R4, c[0x0][0x3c8], PT ;  /* 0x0000f20004007a0c */ /* 0x000fda0003f06270 */
[----:B------:R-:W-:-:S04]  /*ef50*/  @!P0 SHF.R.S32.HI R0, RZ, 0x1f, R4 ;  /* 0x0000001fff008819 */ /* 0x000fc80000011404 */
[----:B------:R-:W-:Y:S01]  /*ef60*/  @!P0 LEA.HI R0, R0, R4, RZ, 0x3 ;  /* 0x0000000400008211 */ /* 0x000fe200078f18ff */
[----:B---34-:R-:W-:-:S03]  /*ef70*/  @!P1 IMAD.WIDE R4, R6, 0x2, R2 ;  /* 0x0000000206049825 */ /* 0x018fc600078e0202 */
[----:B------:R-:W-:Y:S02]  /*ef80*/  @!P0 LOP3.LUT R0, R0, 0xfffffff8, RZ, 0xc0, !PT ;  /* 0xfffffff800008812 */ /* 0x000fe400078ec0ff */
[----:B------:R3:W-:Y:S03]  /*ef90*/  @!P1 ST.E.128 [R4.64], R32 ;  /* 0x0000002004009985 */ /* 0x0007e6000c101d0c */
[----:B------:R-:W-:-:S05]  /*efa0*/  @!P0 IMAD.WIDE R2, R0, 0x2, R2 ;  /* 0x0000000200028825 */ /* 0x000fca00078e0202 */
[----:B------:R3:W-:Y:S02]  /*efb0*/  @!P0 ST.E.128 [R2.64], R28 ;  /* 0x0000001c02008985 */ /* 0x0007e4000c101d0c */
.L_x_765:
[----:B------:R-:W-:Y:S05]  /*efc0*/  BSYNC B0 ;  /* 0x0000000000007941 */ /* 0x000fea0003800000 */
.L_x_764:
[----:B------:R-:W-:Y:S01]  /*efd0*/  IADD3 R0, R7, 0x30, RZ ;  /* 0x0000003007007810 */ /* 0x000fe20007ffe0ff */
[----:B---34-:R3:W4:Y:S01]  /*efe0*/  SHFL.IDX PT, R3, R16, 0x3, 0x181f ;  /* 0x00781f0010037f89 */ /* 0x01872200000e0000 */
[----:B------:R-:W-:Y:S02]  /*eff0*/  BSSY B0, `(.L_x_766) ;  /* 0x000000e000007945 */ /* 0x000fe40003800000 */
[----:B------:R-:W-:Y:S01]  /*f000*/  ISETP.GE.AND P0, PT, R0, R17, PT ;  /* 0x000000110000720c */ /* 0x000fe20003f06270 */
[----:B------:R3:W1:-:S12]  /*f010*/  SHFL.IDX PT, R2, R18, 0x3, 0x181f ;  /* 0x00781f0012027f89 */ /* 0x00065800000e0000 */
[----:B------:R-:W-:Y:S05]  /*f020*/  @P0 BRA `(.L_x_767) ;  /* 0x000000a000000947 */ /* 0x000fea0003800000 */
[C---:B------:R-:W-:Y:S02]  /*f030*/  IADD3 R4, R6.reuse, 0x40, RZ ;  /* 0x0000004006047810 */ /* 0x040fe40007ffe0ff */
[----:B------:R-:W-:Y:S02]  /*f040*/  ISETP.GE.AND P1, PT, R6, c[0x0][0x3c8], PT ;  /* 0x0000f20006007a0c */ /* 0x000fe40003f26270 */
[----:B------:R-:W-:-:S13]  /*f050*/  ISETP.GE.AND P0, PT, R4, c[0x0][0x3c8], PT ;  /* 0x0000f20004007a0c */ /* 0x000fda0003f06270 */
[----:B------:R-:W-:-:S04]  /*f060*/  @!P0 SHF.R.S32.HI R0, RZ, 0x1f, R4 ;  /* 0x0000001fff008819 */ /* 0x000fc80000011404 */
[----:B------:R-:W-:Y:S01]  /*f070*/  @!P0 LEA.HI R0, R0, R4, RZ, 0x3 ;  /* 0x0000000400008211 */ /* 0x000fe200078f18ff */
[----:B-1--4-:R-:W-:-:S03]  /*f080*/  @!P1 IMAD.WIDE R4, R6, 0x2, R2 ;  /* 0x0000000206049825 */ /* 0x012fc600078e0202 */
[----:B------:R-:W-:Y:S02]  /*f090*/  @!P0 LOP3.LUT R0, R0, 0xfffffff8, RZ, 0xc0, !PT ;  /* 0xfffffff800008812 */ /* 0x000fe400078ec0ff */
[----:B------:R1:W-:Y:S03]  /*f0a0*/  @!P1 ST.E.128 [R4.64], R40 ;  /* 0x0000002804009985 */ /* 0x0003e6000c101d0c */
[----:B------:R-:W-:-:S05]  /*f0b0*/  @!P0 IMAD.WIDE R2, R0, 0x2, R2 ;  /* 0x0000000200028825 */ /* 0x000fca00078e0202 */
[----:B------:R1:W-:Y:S02]  /*f0c0*/  @!P0 ST.E.128 [R2.64], R36 ;  /* 0x0000002402008985 */ /* 0x0003e4000c101d0c */
.L_x_767:
[----:B------:R-:W-:Y:S05]  /*f0d0*/  BSYNC B0 ;  /* 0x0000000000007941 */ /* 0x000fea0003800000 */
.L_x_766:
[----:B------:R-:W-:Y:S01]  /*f0e0*/  IADD3 R0, R7, 0x40, RZ ;  /* 0x0000004007007810 */ /* 0x000fe20007ffe0ff */
[----:B-1--4-:R1:W4:Y:S01]  /*f0f0*/  SHFL.IDX PT, R3, R16, 0x4, 0x181f ;  /* 0x00981f0010037f89 */ /* 0x01232200000e0000 */
[----:B------:R-:W-:Y:S02]  /*f100*/  BSSY B0, `(.L_x_768) ;  /* 0x000000e000007945 */ /* 0x000fe40003800000 */
[----:B------:R-:W-:Y:S01]  /*f110*/  ISETP.GE.AND P0, PT, R0, R17, PT ;  /* 0x000000110000720c */ /* 0x000fe20003f06270 */
[----:B------:R1:W2:-:S12]  /*f120*/  SHFL.IDX PT, R2, R18, 0x4, 0x181f ;  /* 0x00981f0012027f89 */ /* 0x00029800000e0000 */
[----:B------:R-:W-:Y:S05]  /*f130*/  @P0 BRA `(.L_x_769) ;  /* 0x000000a000000947 */ /* 0x000fea0003800000 */
[C---:B------:R-:W-:Y:S02]  /*f140*/  IADD3 R4, R6.reuse, 0x40, RZ ;  /* 0x0000004006047810 */ /* 0x040fe40007ffe0ff */
[----:B------:R-:W-:Y:S02]  /*f150*/  ISETP.GE.AND P1, PT, R6, c[0x0][0x3c8], PT ;  /* 0x0000f20006007a0c */ /* 0x000fe40003f26270 */
[----:B------:R-:W-:-:S13]  /*f160*/  ISETP.GE.AND P0, PT, R4, c[0x0][0x3c8], PT ;  /* 0x0000f20004007a0c */ /* 0x000fda0003f06270 */
[----:B------:R-:W-:-:S04]  /*f170*/  @!P0 SHF.R.S32.HI R0, RZ, 0x1f, R4 ;  /* 0x0000001fff008819 */ /* 0x000fc80000011404 */
[----:B------:R-:W-:Y:S01]  /*f180*/  @!P0 LEA.HI R0, R0, R4, RZ, 0x3 ;  /* 0x0000000400008211 */ /* 0x000fe200078f18ff */
[----:B--2-4-:R-:W-:-:S03]  /*f190*/  @!P1 IMAD.WIDE R4, R6, 0x2, R2 ;  /* 0x0000000206049825 */ /* 0x014fc600078e0202 */
[----:B------:R-:W-:Y:S02]  /*f1a0*/  @!P0 LOP3.LUT R0, R0, 0xfffffff8, RZ, 0xc0, !PT ;  /* 0xfffffff800008812 */ /* 0x000fe400078ec0ff */
[----:B------:R2:W-:Y:S03]  /*f1b0*/  @!P1 ST.E.128 [R4.64], R48 ;  /* 0x0000003004009985 */ /* 0x0005e6000c101d0c */
[----:B------:R-:W-:-:S05]  /*f1c0*/  @!P0 IMAD.WIDE R2, R0, 0x2, R2 ;  /* 0x0000000200028825 */ /* 0x000fca00078e0202 */
[----:B------:R2:W-:Y:S02]  /*f1d0*/  @!P0 ST.E.128 [R2.64], R44 ;  /* 0x0000002c02008985 */ /* 0x0005e4000c101d0c */
.L_x_769:
[----:B------:R-:W-:Y:S05]  /*f1e0*/  BSYNC B0 ;  /* 0x0000000000007941 */ /* 0x000fea0003800000 */
.L_x_768:
[----:B------:R-:W-:Y:S01]  /*f1f0*/  IADD3 R0, R7, 0x50, RZ ;  /* 0x0000005007007810 */ /* 0x000fe20007ffe0ff */
[----:B--2-4-:R2:W4:Y:S01]  /*f200*/  SHFL.IDX PT, R3, R16, 0x5, 0x181f ;  /* 0x00b81f0010037f89 */ /* 0x01452200000e0000 */
        /* <DEDUP_REMOVED lines=14> */
.L_x_771:
[----:B------:R-:W-:Y:S05]  /*f2f0*/  BSYNC B0 ;  /* 0x0000000000007941 */ /* 0x000fea0003800000 */
.L_x_770:
        /* <DEDUP_REMOVED lines=16> */
.L_x_773:
[----:B------:R-:W-:Y:S05]  /*f400*/  BSYNC B0 ;  /* 0x0000000000007941 */ /* 0x000fea0003800000 */
.L_x_772:
[----:B------:R-:W-:Y:S01]  /*f410*/  IADD3 R0, R7, 0x70, RZ ;  /* 0x0000007007007810 */ /* 0x000fe20007ffe0ff */
[----:B--2-4-:R2:W4:Y:S03]  /*f420*/  SHFL.IDX PT, R3, R16, 0x7, 0x181f ;  /* 0x00f81f0010037f89 */ /* 0x01452600000e0000 */
[----:B------:R-:W-:Y:S01]  /*f430*/  ISETP.GE.AND P0, PT, R0, R17, PT ;  /* 0x000000110000720c */ /* 0x000fe20003f06270 */
[----:B------:R2:W1:-:S12]  /*f440*/  SHFL.IDX PT, R2, R18, 0x7, 0x181f ;  /* 0x00f81f0012027f89 */ /* 0x00045800000e0000 */
[----:B------:R-:W-:Y:S05]  /*f450*/  @P0 EXIT ;  /* 0x000000000000094d */ /* 0x000fea0003800000 */
[C---:B------:R-:W-:Y:S02]  /*f460*/  ISETP.GE.AND P0, PT, R6.reuse, c[0x0][0x3c8], PT ;  /* 0x0000f20006007a0c */ /* 0x040fe40003f06270 */
[----:B------:R-:W-:-:S11]  /*f470*/  IADD3 R0, R6, 0x40, RZ ;  /* 0x0000004006007810 */ /* 0x000fd60007ffe0ff */
        /* <DEDUP_REMOVED lines=10> */
.L_x_758:
        /* <DEDUP_REMOVED lines=31> */
.L_x_774:
        /* <DEDUP_REMOVED lines=43> */
.L_x_776:
[----:B------:R-:W-:Y:S05]  /*f9c0*/  BSYNC B0 ;  /* 0x0000000000007941 */ /* 0x000fea0003800000 */
.L_x_775:
        /* <DEDUP_REMOVED lines=17> */
[----:B------:R-:W-:Y:S02]  /*fae0*/  LEA R0, R7, R8, 0x4 ;  /* 0x0000000807007211 */ /* 0x000fe400078e20ff */
[----:B------:R-:W-:Y:S02]  /*faf0*/  UIMAD UR7, UR8, UR5, UR7 ;  /* 0x00000005080772a4 */ /* 0x000fe4000f8e0207 */
[----:B------:R-:W-:Y:S01]  /*fb00*/  UIMAD.WIDE.U32 UR8, UR8, UR4, UR16 ;  /* 0x00000004080872a5 */ /* 0x000fe2000f8e0010 */
[C---:B--2---:R-:W-:Y:S02]  /*fb10*/  IMAD R0, R12.reuse, 0x80, R0 ;  /* 0x000000800c007824 */ /* 0x044fe400078e0200 */
        /* <DEDUP_REMOVED lines=21> */
[----:B------:R-:W-:Y:S01]  /*fc70*/  IMAD.IADD R3, R3, 0x1, R6 ;  /* 0x0000000103037824 */ /* 0x000fe200078e0206 */
[----:B------:R-:W-:Y:S01]  /*fc80*/  SHF.L.U32 R6, R7, 0x3, RZ ;  /* 0x0000000307067819 */ /* 0x000fe200000006ff */
[C---:B------:R-:W-:Y:S02]  /*fc90*/  IMAD R0, R5.reuse, c[0x0][0x3dc], R0 ;  /* 0x0000f70005007a24 */ /* 0x040fe400078e0200 */
[----:B------:R-:W-:Y:S01]  /*fca0*/  IMAD.WIDE.U32 R2, R5, c[0x0][0x3d8], R2 ;  /* 0x0000f60005027a25 */ /* 0x000fe200078e0002 */
[----:B------:R-:W-:-:S04]  /*fcb0*/  IADD3 R7, R6, 0x40, RZ ;  /* 0x0000004006077810 */ /* 0x000fc80007ffe0ff */
        /* <DEDUP_REMOVED lines=16> */
.L_x_778:
[----:B------:R-:W-:Y:S05]  /*fdc0*/  BSYNC B0 ;  /* 0x0000000000007941 */ /* 0x000fea0003800000 */
.L_x_777:
        /* <DEDUP_REMOVED lines=15> */
.L_x_780:
[----:B------:R-:W-:Y:S05]  /*fec0*/  BSYNC B0 ;  /* 0x0000000000007941 */ /* 0x000fea0003800000 */
.L_x_779:
[----:B------:R-:W-:Y:S01]  /*fed0*/  IADD3 R0, R8, 0x20, RZ ;  /* 0x0000002008007810 */ /* 0x000fe20007ffe0ff */
[----:B---3--:R3:W1:Y:S01]  /*fee0*/  SHFL.IDX PT, R3, R9, 0x2, 0x181f ;  /* 0x00581f0009037f89 */ /* 0x00866200000e0000 */
        /* <DEDUP_REMOVED lines=13> */
.L_x_782:
[----:B------:R-:W-:Y:S05]  /*ffc0*/  BSYNC B0 ;  /* 0x0000000000007941 */ /* 0x000fea0003800000 */
.L_x_781:
[----:B------:R-:W-:Y:S01]  /*ffd0*/  IADD3 R0, R8, 0x30, RZ ;  /* 0x0000003008007810 */ /* 0x000fe20007ffe0ff */
[----:B-1----:R1:W2:Y:S01]  /*ffe0*/  SHFL.IDX PT, R3, R9, 0x3, 0x181f ;  /* 0x00781f0009037f89 */ /* 0x0022a200000e0000 */
[----:B------:R-:W-:Y:S02]  /*fff0*/  BSSY B0, `(.L_x_783) ;  /* 0x000000d000007945 */ /* 0x000fe40003800000 */
[----:B------:R-:W-:Y:S01]  /*10000*/  ISETP.GE.AND P0, PT, R0, R10, PT ;  /* 0x0000000a0000720c */ /* 0x000fe20003f06270 */
[----:B----4-:R1:W4:-:S12]  /*10010*/  SHFL.IDX PT, R2, R11, 0x3, 0x181f ;  /* 0x00781f000b027f89 */ /* 0x01031800000e0000 */
        /* <DEDUP_REMOVED lines=8> */
[----:B------:R-:W-:-:S05]  /*100a0*/  @!P0 IMAD.WIDE R2, R0, 0x2, R2 ;  /* 0x0000000200028825 */ /* 0x000fca00078e0202 */
[----:B------:R2:W-:Y:S02]  /*100b0*/  @!P0 ST.E.128 [R2.64], RZ ;  /* 0x000000ff02008985 */ /* 0x0005e4000c101d0c */
.L_x_784:
[----:B------:R-:W-:Y:S05]  /*100c0*/  BSYNC B0 ;  /* 0x0000000000007941 */ /* 0x000fea0003800000 */
.L_x_783:
[----:B------:R-:W-:Y:S01]  /*100d0*/  IADD3 R0, R8, 0x40, RZ ;  /* 0x0000004008007810 */ /* 0x000fe20007ffe0ff */
[----:B--2---:R2:W1:Y:S01]  /*100e0*/  SHFL.IDX PT, R3, R9, 0x4, 0x181f ;  /* 0x00981f0009037f89 */ /* 0x00446200000e0000 */
        /* <DEDUP_REMOVED lines=13> */
.L_x_786:
[----:B------:R-:W-:Y:S05]  /*101c0*/  BSYNC B0 ;  /* 0x0000000000007941 */ /* 0x000fea0003800000 */
.L_x_785:
        /* <DEDUP_REMOVED lines=15> */
.L_x_788:
[----:B------:R-:W-:Y:S05]  /*102c0*/  BSYNC B0 ;  /* 0x0000000000007941 */ /* 0x000fea0003800000 */
.L_x_787:
        /* <DEDUP_REMOVED lines=15> */
.L_x_790:
[----:B------:R-:W-:Y:S05]  /*103c0*/  BSYNC B0 ;  /* 0x0000000000007941 */ /* 0x000fea0003800000 */
.L_x_789:
        /* <DEDUP_REMOVED lines=16> */
.L_x_791:
        /* <DEDUP_REMOVED lines=11> */
.L_x_4342:


//--------------------- .text._ZN7cutlass13device_kernelIN5flash19enable_sm80_to_sm89INS1_16FlashAttnFwdSm80INS1_25CollectiveMainloopFwdSm80ILi4ELi1ELb0EN4cute5tupleIJNS5_1CILi128EEENS7_ILi64EEES8_EEELi128ENS_6half_tEfNS_4arch4Sm80ELb0ELb0ELb1ELb1ELb1ELb1ELb1ELb0EEENS1_21CollectiveEpilogueFwdINS6_IJS8_S8_S9_EEENS6_IJNS7_ILi1EEESH_SH_EEESB_SD_Li128ELb1ELb1ELb0ELb0EEENS1_19SingleTileSchedulerILb1ELb0ELb1ELi128EEEEEEEEEvNT_6ParamsE --------------------------
	.section	.text._ZN7cutlass13device_kernelIN5flash19enable_sm80_to_sm89INS1_16FlashAttnFwdSm80INS1_25CollectiveMainloopFwdSm80ILi4ELi1ELb0EN4cute5tupleIJNS5_1CILi128EEENS7_ILi64EEES8_EEELi128ENS_6half_tEfNS_4arch4Sm80ELb0ELb0ELb1ELb1ELb1ELb1ELb1ELb0EEENS1_21CollectiveEpilogueFwdINS6_IJS8_S8_S9_EEENS6_IJNS7_ILi1EEESH_SH_EEESB_SD_Li128ELb1ELb1ELb0ELb0EEENS1_19SingleTileSchedulerILb1ELb0ELb1ELi128EEEEEEEEEvNT_6ParamsE,"ax",@progbits
	.sectioninfo	@"SHI_REGISTERS=255"
	.align	128
.text._ZN7cutlass13device_kernelIN5flash19enable_sm80_to_sm89INS1_16FlashAttnFwdSm80INS1_25CollectiveMainloopFwdSm80ILi4ELi1ELb0EN4cute5tupleIJNS5_1CILi128EEENS7_ILi64EEES8_EEELi128ENS_6half_tEfNS_4arch4Sm80ELb0ELb0ELb1ELb1ELb1ELb1ELb1ELb0EEENS1_21CollectiveEpilogueFwdINS6_IJS8_S8_S9_EEENS6_IJNS7_ILi1EEESH_SH_EEESB_SD_Li128ELb1ELb1ELb0ELb0EEENS1_19SingleTileSchedulerILb1ELb0ELb1ELi128EEEEEEEEEvNT_6ParamsE:
        .type           _ZN7cutlass13device_kernelIN5flash19enable_sm80_to_sm89INS1_16FlashAttnFwdSm80INS1_25CollectiveMainloopFwdSm80ILi4ELi1ELb0EN4cute5tupleIJNS5_1CILi128EEENS7_ILi64EEES8_EEELi128ENS_6half_tEfNS_4arch4Sm80ELb0ELb0ELb1ELb1ELb1ELb1ELb1ELb0EEENS1_21CollectiveEpilogueFwdINS6_IJS8_S8_S9_EEENS6_IJNS7_ILi1EEESH_SH_EEESB_SD_Li128ELb1ELb1ELb0ELb0EEENS1_19SingleTileSchedulerILb1ELb0ELb1ELi128EEEEEEEEEvNT_6ParamsE,@function
        .size           _ZN7cutlass13device_kernelIN5flash19enable_sm80_to_sm89INS1_16FlashAttnFwdSm80INS1_25CollectiveMainloopFwdSm80ILi4ELi1ELb0EN4cute5tupleIJNS5_1CILi128EEENS7_ILi64EEES8_EEELi128ENS_6half_tEfNS_4arch4Sm80ELb0ELb0ELb1ELb1ELb1ELb1ELb1ELb0EEENS1_21CollectiveEpilogueFwdINS6_IJS8_S8_S9_EEENS6_IJNS7_ILi1EEESH_SH_EEESB_SD_Li128ELb1ELb1ELb0ELb0EEENS1_19SingleTileSchedulerILb1ELb0ELb1ELi128EEEEEEEEEvNT_6ParamsE,(.L_x_4343 - _ZN7cutlass13device_kernelIN5flash19enable_sm80_to_sm89INS1_16FlashAttnFwdSm80INS1_25CollectiveMainloopFwdSm80ILi4ELi1ELb0EN4cute5tupleIJNS5_1CILi128EEENS7_ILi64EEES8_EEELi128ENS_6half_tEfNS_4arch4Sm80ELb0ELb0ELb1ELb1ELb1ELb1ELb1ELb0EEENS1_21CollectiveEpilogueFwdINS6_IJS8_S8_S9_EEENS6_IJNS7_ILi1EEESH_SH_EEESB_SD_Li128ELb1ELb1ELb0ELb0EEENS1_19SingleTileSchedulerILb1ELb0ELb1ELi128EEEEEEEEEvNT_6ParamsE)
        .other          _ZN7cutlass13device_kernelIN5flash19enable_sm80_to_sm89INS1_16FlashAttnFwdSm80INS1_25CollectiveMainloopFwdSm80ILi4ELi1ELb0EN4cute5tupleIJNS5_1CILi128EEENS7_ILi64EEES8_EEELi128ENS_6half_tEfNS_4arch4Sm80ELb0ELb0ELb1ELb1ELb1ELb1ELb1ELb0EEENS1_21CollectiveEpilogueFwdINS6_IJS8_S8_S9_EEENS6_IJNS7_ILi1EEESH_SH_EEESB_SD_Li128ELb1ELb1ELb0ELb0EEENS1_19SingleTileSchedulerILb1ELb0ELb1ELi128EEEEEEEEEvNT_6ParamsE,@"STO_CUDA_ENTRY STV_DEFAULT"
_ZN7cutlass13device_kernelIN5flash19enable_sm80_to_sm89INS1_16FlashAttnFwdSm80INS1_25CollectiveMainloopFwdSm80ILi4ELi1ELb0EN4cute5tupleIJNS5_1CILi128EEENS7_ILi64EEES8_EEELi128ENS_6half_tEfNS_4arch4Sm80ELb0ELb0ELb1ELb1ELb1ELb1ELb1ELb0EEENS1_21CollectiveEpilogueFwdINS6_IJS8_S8_S9_EEENS6_IJNS7_ILi1EEESH_SH_EEESB_SD_Li128ELb1ELb1ELb0ELb0EEENS1_19SingleTileSchedulerILb1ELb0ELb1ELi128EEEEEEEEEvNT_6ParamsE:
        /* <DEDUP_REMOVED lines=21> */
.L_x_793:
        /* <DEDUP_REMOVED lines=13> */
.L_x_795:
[----:B------:R-:W-:Y:S02]  /*0220*/  ULDC UR6, c[0x0][0x54c] ;  /* 0x0001530000067ab9 */ /* 0x000fe40000000800 */
.L_x_794:
[----:B------:R-:W-:Y:S02]  /*0230*/  ULDC UR4, c[0x0][0x548] ;  /* 0x0001520000047ab9 */ /* 0x000fe40000000800 */
[----:B------:R-:W-:-:S02]  /*0240*/  USHF.L.U32 UR5, UR17, 0x7, URZ ;  /* 0x0000000711057899 */ /* 0x000fc4000800063f */
[----:B------:R-:W-:-:S04]  /*0250*/  UIMAD UR4, UR6, UR4, URZ ;  /* 0x00000004060472a4 */ /* 0x000fc8000f8e023f */
[----:B------:R-:W-:-:S04]  /*0260*/  UISETP.GE.AND UP0, UPT, UR5, UR4, UPT ;  /* 0x000000040500728c */ /* 0x000fc8000bf06270 */
[----:B------:R-:W-:Y:S01]  /*0270*/  USEL UR24, UR24, 0xffffffff, !UP0 ;  /* 0xffffffff18187887 */ /* 0x000fe2000c000000 */
[----:B------:R-:W-:Y:S05]  /*0280*/  BRA `(.L_x_796) ;  /* 0x000001b000007947 */ /* 0x000fea0003800000 */
.L_x_792:
        /* <DEDUP_REMOVED lines=8> */
.L_x_797:
        /* <DEDUP_REMOVED lines=13> */
.L_x_799:
[----:B------:R-:W-:Y:S02]  /*03e0*/  ULDC UR6, c[0x0][0x54c] ;  /* 0x0001530000067ab9 */ /* 0x000fe40000000800 */
.L_x_798:
[----:B------:R-:W-:Y:S02]  /*03f0*/  ULDC UR4, c[0x0][0x548] ;  /* 0x0001520000047ab9 */ /* 0x000fe40000000800 */
[----:B------:R-:W-:-:S02]  /*0400*/  USHF.L.U32 UR5, UR17, 0x7, URZ ;  /* 0x0000000711057899 */ /* 0x000fc4000800063f */
[----:B------:R-:W-:-:S04]  /*0410*/  UIMAD UR4, UR6, UR4, URZ ;  /* 0x00000004060472a4 */ /* 0x000fc8000f8e023f */
[----:B------:R-:W-:-:S04]  /*0420*/  UISETP.GE.AND UP0, UPT, UR5, UR4, UPT ;  /* 0x000000040500728c */ /* 0x000fc8000bf06270 */
[----:B------:R-:W-:-:S06]  /*0430*/  USEL UR24, UR24, 0xffffffff, !UP0 ;  /* 0xffffffff18187887 */ /* 0x000fcc000c000000 */
.L_x_796:
        /* <DEDUP_REMOVED lines=64> */
.L_x_800:
        /* <DEDUP_REMOVED lines=10> */
.L_x_801:
[----:B------:R-:W-:Y:S05]  /*08e0*/  @!P4 BRA `(.L_x_802) ;  /* 0x000000500000c947 */ /* 0x000fea0003800000 */
[----:B-1--4-:R1:W4:Y:S04]  /*08f0*/  LDG.E R0, [R4.64] ;  /* 0x0000002204007981 */ /* 0x012328000c1e1900 */
[----:B-1-3--:R-:W3:Y:S01]  /*0900*/  LDG.E R4, [R4.64+0x4] ;  /* 0x0000042204047981 */ /* 0x00aee2000c1e1900 */
[----:B----4-:R-:W1:Y:S08]  /*0910*/  R2UR UR22, R0 ;  /* 0x00000000001673c2 */ /* 0x010e7000000e0000 */
[----:B---3--:R-:W1:Y:S02]  /*0920*/  R2UR UR4, R4 ;  /* 0x00000000040473c2 */ /* 0x008e6400000e0000 */
[----:B-1----:R-:W-:-:S06]  /*0930*/  UIADD3 UR22, -UR22, UR4, URZ ;  /* 0x0000000416167290 */ /* 0x002fcc000fffe13f */
.L_x_802:
[----:B-1--4-:R1:W4:Y:S01]  /*0940*/  @P0 LDG.E R0, [R2.64] ;  /* 0x0000002202000981 */ /* 0x012322000c1e1900 */
[----:B------:R-:W-:-:S03]  /*0950*/  ULDC.64 UR4, c[0x0][0x378] ;  /* 0x0000de0000047ab9 */ /* 0x000fc60000000a00 */
[----:B-1-3--:R-:W3:Y:S01]  /*0960*/  @P0 LDG.E R2, [R2.64+0x4] ;  /* 0x0000042202020981 */ /* 0x00aee2000c1e1900 */
[----:B------:R-:W-:Y:S01]  /*0970*/  UISETP.NE.U32.AND UP0, UPT, URZ, UR4, UPT ;  /* 0x000000043f00728c */ /* 0x000fe2000bf05070 */
[----:B------:R-:W-:-:S03]  /*0980*/  IMAD.U32 R142, RZ, RZ, UR22 ;  /* 0x00000016ff8e7e24 */ /* 0x000fc6000f8e00ff */
[----:B------:R-:W-:-:S03]  /*0990*/  UISETP.NE.AND.EX UP0, UPT, URZ, UR5, UPT, UP0 ;  /* 0x000000053f00728c */ /* 0x000fc6000bf05300 */
[----:B------:R-:W-:-:S03]  /*09a0*/  ULDC.64 UR4, c[0x0][0x378] ;  /* 0x0000de0000047ab9 */ /* 0x000fc60000000a00 */
[----:B------:R-:W-:-:S05]  /*09b0*/  PLOP3.LUT P1, PT, PT, PT, UP0, 0x80, 0x0 ;  /* 0x000000000000781c */ /* 0x000fca0003f2f008 */
[----:B------:R-:W-:-:S06]  /*09c0*/  @UP0 UIMAD.WIDE UR4, UR24, UR45, UR4 ;  /* 0x0000002d180402a5 */ /* 0x000fcc000f8e0204 */
[----:B------:R-:W-:Y:S01]  /*09d0*/  MOV R4, UR4 ;  /* 0x0000000400047c02 */ /* 0x000fe20008000f00 */
[----:B------:R-:W-:-:S05]  /*09e0*/  IMAD.U32 R5, RZ, RZ, UR5 ;  /* 0x00000005ff057e24 */ /* 0x000fca000f8e00ff */
[----:B------:R1:W5:Y:S01]  /*09f0*/  @P1 LDG.E R142, [R4.64] ;  /* 0x00000022048e1981 */ /* 0x000362000c1e1900 */
[----:B------:R-:W-:Y:S01]  /*0a00*/  UIADD3 UR5, -UR19, UR22, URZ ;  /* 0x0000001613057290 */ /* 0x000fe2000fffe13f */
[----:B----4-:R-:W4:Y:S08]  /*0a10*/  @P0 R2UR UR4, R0 ;  /* 0x00000000000403c2 */ /* 0x010f3000000e0000 */
[----:B---3--:R-:W4:Y:S02]  /*0a20*/  @P0 R2UR UR6, R2 ;  /* 0x00000000020603c2 */ /* 0x008f2400000e0000 */
[----:B----4-:R-:W-:-:S02]  /*0a30*/  @UP2 UIADD3 UR21, -UR4, UR6, URZ ;  /* 0x0000000604152290 */ /* 0x010fc4000fffe13f */
[----:B------:R-:W-:Y:S02]  /*0a40*/  UIADD3 UR6, -UR5, URZ, URZ ;  /* 0x0000003f05067290 */ /* 0x000fe4000fffe13f */
[----:B------:R-:W-:Y:S02]  /*0a50*/  UIADD3 UR9, UR5, UR21, URZ ;  /* 0x0000001505097290 */ /* 0x000fe4000fffe03f */
        /* <DEDUP_REMOVED lines=19> */
[----:B-1----:R-:W-:Y:S02]  /*0b90*/  ULDC.64 UR4, c[0x0][0x340] ;  /* 0x0000d00000047ab9 */ /* 0x002fe40000000a00 */
[----:B------:R-:W-:Y:S02]  /*0ba0*/  UISETP.NE.U32.AND UP0, UPT, URZ, UR4, UPT ;  /* 0x000000043f00728c */ /* 0x000fe4000bf05070 */
[----:B------:R-:W-:Y:S02]  /*0bb0*/  ULDC.64 UR28, c[0x0][0x240] ;  /* 0x00009000001c7ab9 */ /* 0x000fe40000000a00 */
        /* <DEDUP_REMOVED lines=8> */
[----:B------:R-:W-:Y:S01]  /*0c40*/  UMOV UR43, 0x6 ;  /* 0x00000006002b7882 */ /* 0x000fe20000000000 */
[----:B------:R-:W-:Y:S01]  /*0c50*/  LEA.HI R0, R14, R159, RZ, 0x3 ;  /* 0x0000009f0e007211 */ /* 0x000fe200078f18ff */
[----:B------:R1:W3:Y:S01]  /*0c60*/  @P4 LDG.E R9, [R2.64] ;  /* 0x0000002202094981 */ /* 0x0002e2000c1e1900 */
[----:B------:R-:W-:Y:S01]  /*0c70*/  UMOV UR40, 0x5 ;  /* 0x0000000500287882 */ /* 0x000fe20000000000 */
[----:B------:R-:W-:Y:S01]  /*0c80*/  IMAD.U32 R4, RZ, RZ, UR16 ;  /* 0x00000010ff047e24 */ /* 0x000fe2000f8e00ff */
[----:B------:R-:W-:Y:S01]  /*0c90*/  SHF.R.S32.HI R95, RZ, 0x3, R0 ;  /* 0x00000003ff5f7819 */ /* 0x000fe20000011400 */
[----:B------:R-:W-:Y:S01]  /*0ca0*/  ULDC UR13, c[0x0][0x23c] ;  /* 0x00008f00000d7ab9 */ /* 0x000fe20000000800 */
[----:B------:R-:W-:Y:S01]  /*0cb0*/  LOP3.LUT R0, R0, 0xfffffff8, RZ, 0xc0, !PT ;  /* 0xfffffff800007812 */ /* 0x000fe200078ec0ff */
[----:B------:R-:W-:Y:S01]  /*0cc0*/  ULDC.64 UR4, c[0x0][0x238] ;  /* 0x00008e0000047ab9 */ /* 0x000fe20000000a00 */
[----:B------:R-:W-:Y:S01]  /*0cd0*/  SHF.R.S32.HI R11, RZ, 0x1f, R95 ;  /* 0x0000001fff0b7819 */ /* 0x000fe2000001145f */
[----:B------:R-:W-:Y:S01]  /*0ce0*/  UIMAD UR28, UR15, UR28, URZ ;  /* 0x0000001c0f1c72a4 */ /* 0x000fe2000f8e023f */
[----:B-----5:R-:W-:Y:S01]  /*0cf0*/  IADD3 R118, P0, R95, R8, RZ ;  /* 0x000000085f767210 */ /* 0x020fe20007f1e0ff */
[----:B------:R-:W-:Y:S01]  /*0d00*/  IMAD.IADD R25, R159, 0x1, -R0 ;  /* 0x000000019f197824 */ /* 0x000fe200078e0a00 */
[----:B------:R-:W-:Y:S01]  /*0d10*/  IADD3 R138, -R95, UR21, RZ ;  /* 0x000000155f8a7c10 */ /* 0x000fe2000fffe1ff */
[----:B------:R-:W-:Y:S01]  /*0d20*/  USHF.L.U64.HI UR10, UR4, UR43, UR5 ;  /* 0x0000002b040a7299 */ /* 0x000fe20008010205 */
[----:B------:R-:W-:Y:S01]  /*0d30*/  LEA.HI.X.SX32 R119, R8, R11, 0x1, P0 ;  /* 0x0000000b08777211 */ /* 0x000fe200000f0eff */
[C---:B------:R-:W-:Y:S01]  /*0d40*/  IMAD.SHL.U32 R20, R25.reuse, 0x8, RZ ;  /* 0x0000000819147824 */ /* 0x040fe200078e00ff */
[----:B------:R-:W-:Y:S01]  /*0d50*/  USHF.L.U32 UR11, UR4, 0x6, URZ ;  /* 0x00000006040b7899 */ /* 0x000fe2000800063f */
[----:B------:R-:W-:Y:S01]  /*0d60*/  IMAD.SHL.U32 R32, R25, 0x4, RZ ;  /* 0x0000000419207824 */ /* 0x000fe200078e00ff */
[----:B------:R-:W-:Y:S01]  /*0d70*/  UIMAD.WIDE.U32 UR26, UR4, 0x20, URZ ;  /* 0x00000020041a78a5 */ /* 0x000fe2000f8e003f */
[----:B------:R-:W-:Y:S01]  /*0d80*/  IMAD R10, R11, c[0x0][0x280], RZ ;  /* 0x0000a0000b0a7a24 */ /* 0x000fe200078e02ff */
[----:B------:R-:W-:Y:S01]  /*0d90*/  SHF.R.S32.HI R21, RZ, 0x1f, R20 ;  /* 0x0000001fff157819 */ /* 0x000fe20000011414 */
[----:B------:R-:W-:Y:S01]  /*0da0*/  USHF.L.U64.HI UR13, UR4, UR40, UR13 ;  /* 0x00000028040d7299 */ /* 0x000fe2000801020d */
[----:B------:R-:W-:Y:S01]  /*0db0*/  SHF.R.S32.HI R33, RZ, 0x1f, R32 ;  /* 0x0000001fff217819 */ /* 0x000fe20000011420 */
[----:B------:R-:W-:Y:S01]  /*0dc0*/  USHF.L.U32 UR14, UR4, 0x5, URZ ;  /* 0x00000005040e7899 */ /* 0x000fe2000800063f */
[----:B------:R-:W-:Y:S01]  /*0dd0*/  IADD3 R91, R20, 0x40, RZ ;  /* 0x00000040145b7810 */ /* 0x000fe20007ffe0ff */
[----:B------:R-:W-:Y:S01]  /*0de0*/  UIMAD UR33, UR16, UR29, UR28 ;  /* 0x0000001d102172a4 */ /* 0x000fe2000f8e021c */
[----:B-1----:R-:W-:Y:S01]  /*0df0*/  IMAD.U32 R2, RZ, RZ, UR18 ;  /* 0x00000012ff027e24 */ /* 0x002fe2000f8e00ff */
[----:B------:R-:W-:Y:S01]  /*0e00*/  ULDC.64 UR4, c[0x0][0x260] ;  /* 0x0000980000047ab9 */ /* 0x000fe20000000a00 */
[----:B------:R-:W-:Y:S01]  /*0e10*/  IMAD.WIDE.U32 R4, R4, c[0x0][0x260], R20 ;  /* 0x0000980004047a25 */ /* 0x000fe200078e0014 */
[----:B------:R-:W-:Y:S01]  /*0e20*/  UIMAD UR4, UR15, UR4, URZ ;  /* 0x000000040f0472a4 */ /* 0x000fe2000f8e023f */
[----:B------:R-:W-:Y:S01]  /*0e30*/  ISETP.GE.AND P6, PT, R20, c[0x0][0x1d4], PT ;  /* 0x0000750014007a0c */ /* 0x000fe20003fc6270 */
[----:B------:R-:W-:Y:S01]  /*0e40*/  ULDC UR31, c[0x0][0x284] ;  /* 0x0000a100001f7ab9 */ /* 0x000fe20000000800 */
[----:B------:R-:W-:Y:S01]  /*0e50*/  IMAD R0, R2, -0x40, R138 ;  /* 0xffffffc002007824 */ /* 0x000fe200078e028a */
[----:B------:R-:W-:Y:S01]  /*0e60*/  UIMAD UR28, UR16, UR5, UR4 ;  /* 0x00000005101c72a4 */ /* 0x000fe2000f8e0204 */
[----:B------:R-:W-:Y:S01]  /*0e70*/  IMAD R2, R119, c[0x0][0x238], RZ ;  /* 0x00008e0077027a24 */ /* 0x000fe200078e02ff */
[----:B------:R-:W-:Y:S01]  /*0e80*/  UMOV UR41, 0x30 ;  /* 0x0000003000297882 */ /* 0x000fe20000000000 */
[----:B------:R-:W-:Y:S01]  /*0e90*/  IMAD.MOV.U32 R12, RZ, RZ, R4 ;  /* 0x000000ffff0c7224 */ /* 0x000fe200078e0004 */
[----:B------:R-:W-:Y:S01]  /*0ea0*/  ISETP.GE.AND P3, PT, R0, 0x1, PT ;  /* 0x000000010000780c */ /* 0x000fe20003f66270 */
[----:B------:R-:W-:Y:S01]  /*0eb0*/  IMAD R6, R118, c[0x0][0x23c], R2 ;  /* 0x00008f0076067a24 */ /* 0x000fe200078e0202 */
[----:B------:R-:W-:Y:S01]  /*0ec0*/  ISETP.GE.AND P2, PT, R0, 0x11, PT ;  /* 0x000000110000780c */ /* 0x000fe20003f46270 */
[----:B------:R-:W-:Y:S01]  /*0ed0*/  IMAD.WIDE.U32 R2, R118, c[0x0][0x238], R20 ;  /* 0x00008e0076027a25 */ /* 0x000fe200078e0014 */
[C---:B------:R-:W-:Y:S01]  /*0ee0*/  ISETP.GE.AND P1, PT, R0.reuse, 0x21, PT ;  /* 0x000000210000780c */ /* 0x040fe20003f26270 */
[----:B------:R-:W-:Y:S01]  /*0ef0*/  ULDC.64 UR4, c[0x0][0x280] ;  /* 0x0000a00000047ab9 */ /* 0x000fe20000000a00 */
[----:B------:R-:W-:Y:S01]  /*0f00*/  ISETP.GT.AND P0, PT, R0, 0x30, PT ;  /* 0x000000300000780c */ /* 0x000fe20003f04270 */
[----:B------:R-:W-:Y:S01]  /*0f10*/  IMAD.IADD R3, R3, 0x1, R6 ;  /* 0x0000000103037824 */ /* 0x000fe200078e0206 */
[----:B------:R-:W-:Y:S01]  /*0f20*/  USEL UR39, UR24, URZ, !UP2 ;  /* 0x0000003f18277287 */ /* 0x000fe2000d000000 */
[----:B------:R-:W-:Y:S01]  /*0f30*/  IMAD.U32 R0, RZ, RZ, UR16 ;  /* 0x00000010ff007e24 */ /* 0x000fe2000f8e00ff */
[----:B------:R-:W-:Y:S01]  /*0f40*/  USHF.L.U64.HI UR29, UR4, UR43, UR31 ;  /* 0x0000002b041d7299 */ /* 0x000fe2000801021f */
[----:B------:R-:W-:Y:S01]  /*0f50*/  IADD3 R13, R5, UR28, RZ ;  /* 0x0000001c050d7c10 */ /* 0x000fe2000fffe0ff */
[----:B------:R-:W-:Y:S01]  /*0f60*/  USHF.L.U64.HI UR12, UR4, UR40, UR5 ;  /* 0x00000028040c7299 */ /* 0x000fe20008010205 */
[----:B------:R-:W-:Y:S01]  /*0f70*/  IMAD.WIDE.U32 R2, R0, c[0x0][0x240], R2 ;  /* 0x0000900000027a25 */ /* 0x000fe200078e0002 */
[----:B------:R-:W-:Y:S01]  /*0f80*/  UIMAD UR25, UR41, UR5, URZ ;  /* 0x00000005291972a4 */ /* 0x000fe2000f8e023f */
[----:B------:R-:W-:Y:S01]  /*0f90*/  ISETP.GE.AND P5, PT, R91, c[0x0][0x1d4], PT ;  /* 0x000075005b007a0c */ /* 0x000fe20003fa6270 */
[----:B------:R-:W-:Y:S01]  /*0fa0*/  USHF.L.U64.HI UR31, UR4, UR45, UR31 ;  /* 0x0000002d041f7299 */ /* 0x000fe2000801021f */
[----:B------:R-:W-:Y:S01]  /*0fb0*/  IMAD R0, R11, c[0x0][0x290], RZ ;  /* 0x0000a4000b007a24 */ /* 0x000fe200078e02ff */
[----:B------:R-:W-:Y:S01]  /*0fc0*/  IADD3 R3, R3, UR33, RZ ;  /* 0x0000002103037c10 */ /* 0x000fe2000fffe0ff */
[----:B------:R-:W-:Y:S01]  /*0fd0*/  USHF.R.S32.HI UR33, URZ, 0x1f, UR24 ;  /* 0x0000001f3f217899 */ /* 0x000fe20008011418 */
[----:B------:R-:W-:Y:S01]  /*0fe0*/  IMAD.U32 R98, RZ, RZ, UR39 ;  /* 0x00000027ff627e24 */ /* 0x000fe2000f8e00ff */
[----:B------:R-:W-:Y:S01]  /*0ff0*/  UIMAD.WIDE.U32 UR36, UR4, 0x30, URZ ;  /* 0x00000030042478a5 */ /* 0x000fe2000f8e003f */
[C---:B------:R-:W-:Y:S01]  /*1000*/  IMAD.WIDE.U32 R4, R95.reuse, c[0x0][0x290], R32 ;  /* 0x0000a4005f047a25 */ /* 0x040fe200078e0020 */
[----:B------:R-:W-:Y:S01]  /*1010*/  USEL UR38, UR33, URZ, !UP2 ;  /* 0x0000003f21267287 */ /* 0x000fe2000d000000 */
[C---:B------:R-:W-:Y:S01]  /*1020*/  IADD3 R146, R95.reuse, 0x10, RZ ;  /* 0x000000105f927810 */ /* 0x040fe20007ffe0ff */
[----:B------:R-:W-:Y:S01]  /*1030*/  USHF.L.U32 UR28, UR4, 0x5, URZ ;  /* 0x00000005041c7899 */ /* 0x000fe2000800063f */
[C---:B------:R-:W-:Y:S01]  /*1040*/  IMAD R11, R95.reuse, c[0x0][0x294], R0 ;  /* 0x0000a5005f0b7a24 */ /* 0x040fe200078e0200 */
[----:B------:R-:W-:Y:S01]  /*1050*/  USHF.L.U32 UR30, UR4, 0x6, URZ ;  /* 0x00000006041e7899 */ /* 0x000fe2000800063f */
[----:B------:R-:W-:Y:S01]  /*1060*/  IMAD.WIDE.U32 R126, R98, c[0x0][0x248], R2 ;  /* 0x00009200627e7a25 */ /* 0x000fe200078e0002 */
[----:B------:R-:W-:Y:S01]  /*1070*/  USHF.L.U32 UR32, UR4, 0x4, URZ ;  /* 0x0000000404207899 */ /* 0x000fe2000800063f */
[----:B------:R-:W-:Y:S01]  /*1080*/  LEA.HI R0, R14, R159, RZ, 0x6 ;  /* 0x0000009f0e007211 */ /* 0x000fe200078f30ff */
[----:B------:R-:W-:Y:S01]  /*1090*/  ULDC UR48, c[0x0][0x23c] ;  /* 0x00008f0000307ab9 */ /* 0x000fe20000000800 */
[----:B------:R-:W-:Y:S01]  /*10a0*/  IMAD.MOV.U32 R18, RZ, RZ, R4 ;  /* 0x000000ffff127224 */ /* 0x000fe200078e0004 */
[----:B------:R-:W-:Y:S01]  /*10b0*/  ULDC.64 UR4, c[0x0][0x248] ;  /* 0x0000920000047ab9 */ /* 0x000fe20000000a00 */
[----:B------:R-:W-:Y:S01]  /*10c0*/  IMAD.SHL.U32 R4, R95, 0x40, RZ ;  /* 0x000000405f047824 */ /* 0x000fe200078e00ff */
[----:B------:R-:W-:Y:S01]  /*10d0*/  UIMAD UR4, UR38, UR4, URZ ;  /* 0x00000004260472a4 */ /* 0x000fe2000f8e023f */
[----:B------:R-:W-:Y:S01]  /*10e0*/  IMAD.SHL.U32 R0, R0, 0x8, RZ ;  /* 0x0000000800007824 */ /* 0x000fe200078e00ff */
[----:B------:R-:W-:Y:S01]  /*10f0*/  USHF.L.U32 UR52, UR48, 0x5, URZ ;  /* 0x0000000530347899 */ /* 0x000fe2000800063f */
[----:B------:R-:W-:Y:S01]  /*1100*/  IMAD.U32 R2, RZ, RZ, UR11 ;  /* 0x0000000bff027e24 */ /* 0x000fe2000f8e00ff */
[----:B------:R-:W-:Y:S01]  /*1110*/  UIMAD UR44, UR39, UR5, UR4 ;  /* 0x00000005272c72a4 */ /* 0x000fe2000f8e0204 */
[----:B------:R-:W-:Y:S01]  /*1120*/  IMAD.MOV.U32 R122, RZ, RZ, R126 ;  /* 0x000000ffff7a7224 */ /* 0x000fe200078e007e */
[----:B------:R-:W-:Y:S01]  /*1130*/  LOP3.LUT R120, R4, 0x1c0, RZ, 0xc0, !PT ;  /* 0x000001c004787812 */ /* 0x000fe200078ec0ff */
[----:B------:R-:W-:Y:S01]  /*1140*/  ULDC.64 UR4, c[0x0][0x290] ;  /* 0x0000a40000047ab9 */ /* 0x000fe20000000a00 */
[----:B------:R-:W-:Y:S01]  /*1150*/  LOP3.LUT R129, R0, 0xfffffe00, RZ, 0xc0, !PT ;  /* 0xfffffe0000817812 */ /* 0x000fe200078ec0ff */
[----:B------:R-:W-:Y:S01]  /*1160*/  USHF.L.U64.HI UR40, UR4, UR40, UR5 ;  /* 0x0000002804287299 */ /* 0x000fe20008010205 */
[----:B------:R-:W-:Y:S01]  /*1170*/  IADD3 R123, R127, UR44, RZ ;  /* 0x0000002c7f7b7c10 */ /* 0x000fe2000fffe0ff */
[----:B------:R-:W-:Y:S01]  /*1180*/  UIMAD UR41, UR41, UR5, URZ ;  /* 0x00000005292972a4 */ /* 0x000fe2000f8e023f */
[----:B------:R-:W-:Y:S01]  /*1190*/  LOP3.LUT R0, R120, 0x38, R20, 0xf8, !PT ;  /* 0x0000003878007812 */ /* 0x000fe200078ef814 */
[----:B------:R-:W-:Y:S01]  /*11a0*/  USHF.R.S32.HI UR44, URZ, 0x1f, UR18 ;  /* 0x0000001f3f2c7899 */ /* 0x000fe20008011412 */
[----:B------:R-:W-:Y:S01]  /*11b0*/  SHF.R.U32.HI R150, RZ, 0x3, R120 ;  /* 0x00000003ff967819 */ /* 0x000fe20000011678 */
[----:B------:R-:W-:Y:S01]  /*11c0*/  UIMAD UR5, UR10, UR18, URZ ;  /* 0x000000120a0572a4 */ /* 0x000fe2000f8e023f */
[----:B------:R-:W-:Y:S01]  /*11d0*/  IMAD.WIDE.U32 R2, R2, UR18, R122 ;  /* 0x0000001202027c25 */ /* 0x000fe2000f8e007a */
[----:B------:R-:W-:Y:S01]  /*11e0*/  UIADD3 UR27, UR27, UR52, URZ ;  /* 0x000000341b1b7290 */ /* 0x000fe2000fffe03f */
[----:B------:R-:W-:Y:S01]  /*11f0*/  LOP3.LUT R0, R129, R0, R150, 0xf6, !PT ;  /* 0x0000000081007212 */ /* 0x000fe200078ef696 */
[----:B------:R-:W-:Y:S01]  /*1200*/  UIMAD UR5, UR44, UR11, UR5 ;  /* 0x0000000b2c0572a4 */ /* 0x000fe2000f8e0205 */
[C---:B------:R-:W-:Y:S01]  /*1210*/  IMAD R10, R95.reuse, c[0x0][0x284], R10 ;  /* 0x0000a1005f0a7a24 */ /* 0x040fe200078e020a */
[C---:B------:R-:W-:Y:S01]  /*1220*/  IADD3 R144, R95.reuse, 0x30, RZ ;  /* 0x000000305f907810 */ /* 0x040fe20007ffe0ff */
[C---:B------:R-:W-:Y:S01]  /*1230*/  IMAD.WIDE.U32 R6, R95.reuse, c[0x0][0x280], R32 ;  /* 0x0000a0005f067a25 */ /* 0x040fe200078e0020 */
[----:B------:R-:W-:Y:S01]  /*1240*/  IADD3 R145, R95, 0x20, RZ ;  /* 0x000000205f917810 */ /* 0x000fe20007ffe0ff */
[----:B------:R-:W-:Y:S01]  /*1250*/  VOTEU.ANY UP1, P0 ;  /* 0x00000000003f7886 */ /* 0x000fe20000020100 */
[----:B------:R-:W-:Y:S01]  /*1260*/  IADD3 R3, R3, UR5, RZ ;  /* 0x0000000503037c10 */ /* 0x000fe2000fffe0ff */
[----:B------:R-:W-:Y:S01]  /*1270*/  IMAD.IADD R23, R7, 0x1, R10 ;  /* 0x0000000107177824 */ /* 0x000fe200078e020a */
[----:B------:R-:W-:Y:S01]  /*1280*/  ULDC UR42, c[0x0][0x294] ;  /* 0x0000a500002a7ab9 */ /* 0x000fe20000000800 */
[----:B------:R-:W-:Y:S01]  /*1290*/  IMAD.MOV.U32 R22, RZ, RZ, R6 ;  /* 0x000000ffff167224 */ /* 0x000fe200078e0006 */
[----:B------:R-:W-:Y:S01]  /*12a0*/  @UP1 UIMAD UR48, UR48, 0x30, URZ ;  /* 0x00000030303018a4 */ /* 0x000fe2000f8e023f */
[----:B------:R-:W-:Y:S01]  /*12b0*/  IMAD.WIDE.U32 R6, R95, c[0x0][0x280], R20 ;  /* 0x0000a0005f067a25 */ /* 0x000fe200078e0014 */
[----:B------:R-:W-:Y:S01]  /*12c0*/  USHF.L.U64.HI UR43, UR4, UR43, UR42 ;  /* 0x0000002b042b7299 */ /* 0x000fe2000801022a */
[----:B------:R-:W-:Y:S01]  /*12d0*/  SHF.R.S32.HI R82, RZ, 0x1f, R91 ;  /* 0x0000001fff527819 */ /* 0x000fe2000001145b */
[----:B------:R-:W-:Y:S01]  /*12e0*/  USHF.L.U64.HI UR45, UR4, UR45, UR42 ;  /* 0x0000002d042d7299 */ /* 0x000fe2000801022a */
[----:B------:R-:W-:Y:S01]  /*12f0*/  IMAD.IADD R19, R5, 0x1, R11 ;  /* 0x0000000105137824 */ /* 0x000fe200078e020b */
[----:B------:R-:W-:Y:S01]  /*1300*/  UIMAD.WIDE.U32 UR50, UR4, 0x30, URZ ;  /* 0x00000030043278a5 */ /* 0x000fe2000f8e003f */
[----:B------:R-:W-:Y:S01]  /*1310*/  IMAD.SHL.U32 R77, R0, 0x2, RZ ;  /* 0x00000002004d7824 */ /* 0x000fe200078e00ff */
[----:B------:R-:W-:Y:S01]  /*1320*/  USHF.L.U32 UR42, UR4, 0x5, URZ ;  /* 0x00000005042a7899 */ /* 0x000fe2000800063f */
[----:B------:R-:W-:Y:S01]  /*1330*/  IMAD.IADD R17, R10, 0x1, R7 ;  /* 0x000000010a117824 */ /* 0x000fe200078e0207 */
[----:B------:R-:W-:Y:S01]  /*1340*/  USHF.L.U32 UR44, UR4, 0x6, URZ ;  /* 0x00000006042c7899 */ /* 0x000fe2000800063f */
[----:B------:R-:W-:Y:S01]  /*1350*/  IMAD.MOV.U32 R7, RZ, RZ, c[0x0][0x238] ;  /* 0x00008e00ff077624 */ /* 0x000fe200078e00ff */
[----:B------:R-:W-:Y:S01]  /*1360*/  USHF.L.U32 UR47, UR4, 0x4, URZ ;  /* 0x00000004042f7899 */ /* 0x000fe2000800063f */
[----:B------:R-:W-:Y:S01]  /*1370*/  IMAD.MOV.U32 R16, RZ, RZ, R6 ;  /* 0x000000ffff107224 */ /* 0x000fe200078e0006 */
[----:B------:R-:W-:Y:S01]  /*1380*/  LEA.HI R82, R82, R91, RZ, 0x3 ;  /* 0x0000005b52527211 */ /* 0x000fe200078f18ff */
[----:B------:R-:W-:Y:S01]  /*1390*/  IMAD.MOV.U32 R6, RZ, RZ, c[0x0][0x23c] ;  /* 0x00008f00ff067624 */ /* 0x000fe200078e00ff */
[----:B------:R-:W-:Y:S01]  /*13a0*/  ULDC.64 UR4, c[0x0][0x1e8] ;  /* 0x00007a0000047ab9 */ /* 0x000fe20000000a00 */
[----:B------:R-:W-:Y:S01]  /*13b0*/  IMAD.WIDE.U32 R98, R98, c[0x0][0x268], R12 ;  /* 0x00009a0062627a25 */ /* 0x000fe200078e000c */
[----:B------:R-:W-:Y:S01]  /*13c0*/  SHF.R.S32.HI R12, RZ, 0x1f, R144 ;  /* 0x0000001fff0c7819 */ /* 0x000fe20000011490 */
[----:B------:R-:W-:Y:S01]  /*13d0*/  UIMAD UR49, UR15, UR4, URZ ;  /* 0x000000040f3172a4 */ /* 0x000fe2000f8e023f */
[----:B------:R-:W-:Y:S01]  /*13e0*/  LOP3.LUT R82, R82, 0xfffffff8, RZ, 0xc0, !PT ;  /* 0xfffffff852527812 */ /* 0x000fe200078ec0ff */
[----:B------:R-:W-:Y:S01]  /*13f0*/  IMAD.SHL.U32 R13, R144, 0x40, RZ ;  /* 0x00000040900d7824 */ /* 0x000fe200078e00ff */
[----:B------:R-:W-:Y:S01]  /*1400*/  UIMAD.WIDE.U32 UR54, UR16, UR4, URZ ;  /* 0x00000004103672a5 */ /* 0x000fe2000f8e003f */
[----:B------:R-:W-:Y:S01]  /*1410*/  IMAD.MOV.U32 R152, RZ, RZ, c[0x0][0x2b8] ;  /* 0x0000ae00ff987624 */ /* 0x000fe200078e00ff */
[----:B------:R-:W-:Y:S01]  /*1420*/  UIMAD UR49, UR16, UR5, UR49 ;  /* 0x00000005103172a4 */ /* 0x000fe2000f8e0231 */
[----:B------:R-:W-:Y:S01]  /*1430*/  IMAD.MOV.U32 R151, RZ, RZ, c[0x0][0x27c] ;  /* 0x00009f00ff977624 */ /* 0x000fe200078e00ff */
[----:B------:R-:W-:Y:S01]  /*1440*/  LOP3.LUT R121, R13, 0x1c0, RZ, 0xc0, !PT ;  /* 0x000001c00d797812 */ /* 0x000fe200078ec0ff */
[----:B------:R-:W-:Y:S01]  /*1450*/  ULDC.64 UR4, c[0x0][0x210] ;  /* 0x0000840000047ab9 */ /* 0x000fe20000000a00 */
[----:B------:R-:W-:Y:S01]  /*1460*/  IMAD.MOV.U32 R143, RZ, RZ, c[0x0][0x27c] ;  /* 0x00009f00ff8f7624 */ /* 0x000fe200078e00ff */
[----:B------:R-:W-:Y:S01]  /*1470*/  UIMAD UR52, UR15, UR4, URZ ;  /* 0x000000040f3472a4 */ /* 0x000fe2000f8e023f */
[----:B------:R-:W-:Y:S01]  /*1480*/  SHF.R.U32.HI R147, RZ, 0x3, R121 ;  /* 0x00000003ff937819 */ /* 0x000fe20000011679 */
[----:B------:R-:W-:Y:S01]  /*1490*/  UIMAD.WIDE.U32 UR56, UR16, UR4, URZ ;  /* 0x00000004103872a5 */ /* 0x000fe2000f8e003f */
[C---:B------:R-:W-:Y:S01]  /*14a0*/  IMAD.WIDE.U32 R106, R142.reuse, c[0x0][0x280], R22 ;  /* 0x0000a0008e6a7a25 */ /* 0x040fe200078e0016 */
[----:B------:R-:W-:Y:S01]  /*14b0*/  UIMAD UR52, UR16, UR5, UR52 ;  /* 0x00000005103472a4 */ /* 0x000fe2000f8e0234 */
[----:B------:R-:W-:Y:S01]  /*14c0*/  P2R R140, PR, RZ, 0x20 ;  /* 0x00000020ff8c7803 */ /* 0x000fe20000000000 */
[----:B------:R-:W-:Y:S01]  /*14d0*/  UIADD3 UR25, UR37, UR25, URZ ;  /* 0x0000001925197290 */ /* 0x000fe2000fffe03f */
[C---:B------:R-:W-:Y:S01]  /*14e0*/  IMAD.WIDE.U32 R104, R142.reuse, c[0x0][0x290], R18 ;  /* 0x0000a4008e687a25 */ /* 0x040fe200078e0012 */
[----:B------:R-:W-:Y:S01]  /*14f0*/  ULDC.64 UR4, c[0x0][0x268] ;  /* 0x00009a0000047ab9 */ /* 0x000fe20000000a00 */
[----:B------:R-:W-:Y:S01]  /*1500*/  P2R R141, PR, RZ, 0x40 ;  /* 0x00000040ff8d7803 */ /* 0x000fe20000000000 */
[----:B------:R-:W-:Y:S01]  /*1510*/  UIMAD UR4, UR38, UR4, URZ ;  /* 0x00000004260472a4 */ /* 0x000fe2000f8e023f */
[----:B------:R-:W-:Y:S01]  /*1520*/  IMAD.WIDE.U32 R102, R142, c[0x0][0x280], R16 ;  /* 0x0000a0008e667a25 */ /* 0x000fe200078e0010 */
[----:B------:R-:W-:Y:S01]  /*1530*/  IADD3 R137, R26, UR22, RZ ;  /* 0x000000161a897c10 */ /* 0x000fe2000fffe0ff */
[----:B------:R-:W-:Y:S01]  /*1540*/  UIADD3 UR41, UR51, UR41, URZ ;  /* 0x0000002933297290 */ /* 0x000fe2000fffe03f */
[----:B------:R-:W-:Y:S01]  /*1550*/  IADD3 R34, R32, 0x20, RZ ;  /* 0x0000002020227810 */ /* 0x000fe20007ffe0ff */
[----:B------:R-:W-:Y:S01]  /*1560*/  UIMAD UR39, UR39, UR5, UR4 ;  /* 0x00000005272772a4 */ /* 0x000fe2000f8e0204 */
[----:B------:R-:W-:Y:S01]  /*1570*/  IMAD.SHL.U32 R143, R143, 0x2, RZ ;  /* 0x000000028f8f7824 */ /* 0x000fe200078e00ff */
[----:B------:R-:W-:Y:S01]  /*1580*/  SHF.R.S32.HI R92, RZ, 0x1f, R82 ;  /* 0x0000001fff5c7819 */ /* 0x000fe20000011452 */
[----:B------:R-:W-:Y:S01]  /*1590*/  ULDC.64 UR4, c[0x0][0x2b0] ;  /* 0x0000ac0000047ab9 */ /* 0x000fe20000000a00 */
[----:B------:R-:W-:Y:S01]  /*15a0*/  IMAD.U32 R90, RZ, RZ, UR18 ;  /* 0x00000012ff5a7e24 */ /* 0x000fe2000f8e00ff */
[----:B------:R-:W-:Y:S01]  /*15b0*/  UIADD3 UR49, UR55, UR49, URZ ;  /* 0x0000003137317290 */ /* 0x000fe2000fffe03f */
[----:B------:R-:W-:Y:S01]  /*15c0*/  IMAD R117, R25, 0x10, R95 ;  /* 0x0000001019757824 */ /* 0x000fe200078e025f */
[----:B------:R-:W-:Y:S01]  /*15d0*/  IADD3 R108, R99, UR39, RZ ;  /* 0x00000027636c7c10 */ /* 0x000fe2000fffe0ff */
[----:B------:R-:W-:Y:S01]  /*15e0*/  UIADD3 UR52, UR57, UR52, URZ ;  /* 0x0000003439347290 */ /* 0x000fe2000fffe03f */
[----:B---3--:R1:W3:Y:S01]  /*15f0*/  @P4 R2UR UR46, R9 ;  /* 0x00000000092e43c2 */ /* 0x0082e200000e0000 */
[----:B------:R-:W-:-:S04]  /*1600*/  @P3 LEA R4, P4, R2, c[0x0][0x220], 0x1 ;  /* 0x0000880002043a11 */ /* 0x000fc800078808ff */
[----:B------:R-:W-:Y:S02]  /*1610*/  @P3 LEA.HI.X R5, R2, c[0x0][0x224], R3, 0x1, P4 ;  /* 0x0000890002053a11 */ /* 0x000fe400020f0c03 */
[----:B------:R-:W-:-:S03]  /*1620*/  ISETP.GE.AND P4, PT, R20, c[0x0][0x27c], PT ;  /* 0x00009f0014007a0c */ /* 0x000fc60003f86270 */
[----:B------:R-:W-:Y:S01]  /*1630*/  @!PT LDS RZ, [RZ] ;  /* 0x00000000fffff984 */ /* 0x000fe20000000800 */
[----:B------:R-:W-:Y:S01]  /*1640*/  @!PT LDS RZ, [RZ] ;  /* 0x00000000fffff984 */ /* 0x000fe20000000800 */
[----:B------:R-:W-:Y:S01]  /*1650*/  @!PT LDS RZ, [RZ] ;  /* 0x00000000fffff984 */ /* 0x000fe20000000800 */
[----:B------:R4:W-:Y:S01]  /*1660*/  @P3 LDGSTS.E.BYPASS.LTC128B.128 [R77+0x4100], [R4.64], !P6 ;  /* 0x04100000044d3fae */ /* 0x0009e2000f101d62 */
[----:B------:R-:W-:-:S03]  /*1670*/  P2R R139, PR, RZ, 0x10 ;  /* 0x00000010ff8b7803 */ /* 0x000fc60000000000 */
[----:B------:R4:W-:Y:S01]  /*1680*/  @P3 LDGSTS.E.BYPASS.LTC128B.128 [R77+0x6100], [R4.64+0x80], !P5 ;  /* 0x06100080044d3fae */ /* 0x0009e2000e901d62 */
[----:B------:R-:W-:-:S04]  /*1690*/  @P2 LEA R0, P3, R7, R2, 0x4 ;  /* 0x0000000207002211 */ /* 0x000fc800078620ff */
[----:B------:R-:W-:Y:S01]  /*16a0*/  @P2 LEA.HI.X R6, R7, R3, R6, 0x4, P3 ;  /* 0x0000000307062211 */ /* 0x000fe200018f2406 */
[----:B-1----:R-:W-:Y:S01]  /*16b0*/  IMAD.WIDE.U32 R8, R95, c[0x0][0x290], R20 ;  /* 0x0000a4005f087a25 */ /* 0x002fe200078e0014 */
[----:B---3--:R-:W-:Y:S02]  /*16c0*/  @UP0 USHF.R.S32.HI UR59, URZ, 0x1f, UR46 ;  /* 0x0000001f3f3b0899 */ /* 0x008fe4000801142e */
[----:B------:R-:W-:Y:S01]  /*16d0*/  @UP0 UMOV UR58, UR46 ;  /* 0x0000002e003a0c82 */ /* 0x000fe20008000000 */
[----:B------:R-:W-:Y:S01]  /*16e0*/  IMAD.MOV.U32 R14, RZ, RZ, R8 ;  /* 0x000000ffff0e7224 */ /* 0x000fe200078e0008 */
[C---:B------:R-:W-:Y:S01]  /*16f0*/  @P2 LEA R8, P3, R0.reuse, c[0x0][0x220], 0x1 ;  /* 0x0000880000082a11 */ /* 0x040fe200078608ff */
[----:B------:R-:W-:Y:S01]  /*1700*/  IMAD.IADD R15, R11, 0x1, R9 ;  /* 0x000000010b0f7824 */ /* 0x000fe200078e0209 */
[----:B------:R-:W-:Y:S01]  /*1710*/  SHF.R.S32.HI R11, RZ, 0x1f, R146 ;  /* 0x0000001fff0b7819 */ /* 0x000fe20000011492 */
[----:B------:R-:W-:Y:S01]  /*1720*/  @!UP0 UMOV UR59, UR33 ;  /* 0x00000021003b8c82 */ /* 0x000fe20008000000 */
[----:B------:R-:W-:Y:S01]  /*1730*/  @P2 LEA.HI.X R9, R0, c[0x0][0x224], R6, 0x1, P3 ;  /* 0x0000890000092a11 */ /* 0x000fe200018f0c06 */
[----:B------:R-:W-:Y:S01]  /*1740*/  UIMAD UR33, UR59, UR4, URZ ;  /* 0x000000043b2172a4 */ /* 0x000fe2000f8e023f */
[----:B------:R-:W-:Y:S01]  /*1750*/  @P1 IADD3 R0, P3, R2, UR26, RZ ;  /* 0x0000001a02001c10 */ /* 0x000fe2000ff7e0ff */
[----:B------:R-:W-:Y:S01]  /*1760*/  IMAD.WIDE.U32 R100, R142, c[0x0][0x290], R14 ;  /* 0x0000a4008e647a25 */ /* 0x000fe200078e000e */
[----:B------:R-:W-:Y:S01]  /*1770*/  LEA.HI R11, R11, R146, RZ, 0x3 ;  /* 0x000000920b0b7211 */ /* 0x000fe200078f18ff */
[----:B------:R1:W-:Y:S01]  /*1780*/  @P2 LDGSTS.E.BYPASS.LTC128B.128 [R77+0x4900], [R8.64], !P6 ;  /* 0x04900000084d2fae */ /* 0x0003e2000f101d62 */
[----:B------:R-:W-:-:S02]  /*1790*/  @!UP0 UMOV UR58, UR24 ;  /* 0x00000018003a8c82 */ /* 0x000fc40008000000 */
[----:B------:R-:W-:Y:S01]  /*17a0*/  UIMAD.WIDE.U32 UR60, UR58, UR4, URZ ;  /* 0x000000043a3c72a5 */ /* 0x000fe2000f8e003f */
[----:B----4-:R-:W-:Y:S01]  /*17b0*/  SEL R4, RZ, c[0x0][0x27c], !P4 ;  /* 0x00009f00ff047a07 */ /* 0x010fe20006000000 */
[----:B------:R1:W-:Y:S01]  /*17c0*/  @P2 LDGSTS.E.BYPASS.LTC128B.128 [R77+0x6900], [R8.64+0x80], !P5 ;  /* 0x06900080084d2fae */ /* 0x0003e2000e901d62 */
[----:B------:R-:W-:Y:S02]  /*17d0*/  UIMAD UR5, UR58, UR5, UR33 ;  /* 0x000000053a0572a4 */ /* 0x000fe4000f8e0221 */
[----:B------:R-:W-:Y:S01]  /*17e0*/  UIADD3 UR26, UP0, UR26, 0x80, URZ ;  /* 0x000000801a1a7890 */ /* 0x000fe2000ff1e03f */
[----:B------:R-:W-:Y:S01]  /*17f0*/  IMAD.IADD R4, R20, 0x1, R4 ;  /* 0x0000000114047824 */ /* 0x000fe200078e0204 */
[----:B------:R-:W-:Y:S02]  /*1800*/  UIADD3 UR5, UR61, UR5, URZ ;  /* 0x000000053d057290 */ /* 0x000fe4000fffe03f */
[----:B------:R-:W-:Y:S02]  /*1810*/  ULDC.U8 UR4, c[0x0][0x298] ;  /* 0x0000a60000047ab9 */ /* 0x000fe40000000000 */
[----:B------:R-:W-:-:S04]  /*1820*/  SHF.R.S32.HI R5, RZ, 0x1f, R4 ;  /* 0x0000001fff057819 */ /* 0x000fc80000011404 */
[CC--:B------:R-:W-:Y:S02]  /*1830*/  LEA.HI R10, R5.reuse, R4.reuse, RZ, 0x3 ;  /* 0x00000004050a7211 */ /* 0x0c0fe400078f18ff */
[----:B------:R-:W-:Y:S01]  /*1840*/  LEA.HI R24, R5, R4, RZ, 0x6 ;  /* 0x0000000405187211 */ /* 0x000fe200078f30ff */
[----:B------:R-:W-:Y:S01]  /*1850*/  IMAD.SHL.U32 R5, R145, 0x40, RZ ;  /* 0x0000004091057824 */ /* 0x000fe200078e00ff */
[----:B------:R-:W-:Y:S01]  /*1860*/  @P1 IADD3.X R4, R3, UR27, RZ, P3, !PT ;  /* 0x0000001b03041c10 */ /* 0x000fe20009ffe4ff */
[----:B------:R-:W-:Y:S01]  /*1870*/  @P0 IMAD.WIDE.U32 R2, R7, 0x30, R2 ;  /* 0x0000003007020825 */ /* 0x000fe200078e0002 */
[C---:B------:R-:W-:Y:S01]  /*1880*/  @P1 LEA R6, P3, R0.reuse, c[0x0][0x220], 0x1 ;  /* 0x0000880000061a11 */ /* 0x040fe200078608ff */
[----:B------:R-:W-:Y:S01]  /*1890*/  UIADD3.X UR27, URZ, UR27, URZ, UP0, !UPT ;  /* 0x0000001b3f1b7290 */ /* 0x000fe200087fe43f */
[----:B------:R-:W-:Y:S01]  /*18a0*/  LOP3.LUT R124, R5, 0x1c0, RZ, 0xc0, !PT ;  /* 0x000001c0057c7812 */ /* 0x000fe200078ec0ff */
[----:B------:R-:W-:Y:S01]  /*18b0*/  IMAD.SHL.U32 R5, R11, 0x40, RZ ;  /* 0x000000400b057824 */ /* 0x000fe200078e00ff */
[----:B------:R-:W-:Y:S01]  /*18c0*/  @P1 LEA.HI.X R7, R0, c[0x0][0x224], R4, 0x1, P3 ;  /* 0x0000890000071a11 */ /* 0x000fe200018f0c04 */
[----:B------:R-:W-:Y:S01]  /*18d0*/  IMAD.SHL.U32 R0, R146, 0x40, RZ ;  /* 0x0000004092007824 */ /* 0x000fe200078e00ff */
[----:B------:R-:W-:-:S02]  /*18e0*/  SHF.R.S32.HI R4, RZ, 0x1f, R145 ;  /* 0x0000001fff047819 */ /* 0x000fc40000011491 */
[----:B------:R-:W-:Y:S01]  /*18f0*/  LOP3.LUT R132, R5, 0xfffffe00, RZ, 0xc0, !PT ;  /* 0xfffffe0005847812 */ /* 0x000fe200078ec0ff */
[----:B------:R1:W-:Y:S01]  /*1900*/  @P1 LDGSTS.E.BYPASS.LTC128B.128 [R77+0x5100], [R6.64], !P6 ;  /* 0x05100000064d1fae */ /* 0x0003e2000f101d62 */
[----:B------:R-:W-:Y:S02]  /*1910*/  LOP3.LUT R125, R0, 0x1c0, RZ, 0xc0, !PT ;  /* 0x000001c0007d7812 */ /* 0x000fe400078ec0ff */
[----:B------:R-:W-:Y:S01]  /*1920*/  LEA.HI R0, R12, R144, RZ, 0x3 ;  /* 0x000000900c007211 */ /* 0x000fe200078f18ff */
[----:B------:R1:W-:Y:S01]  /*1930*/  @P1 LDGSTS.E.BYPASS.LTC128B.128 [R77+0x7100], [R6.64+0x80], !P5 ;  /* 0x07100080064d1fae */ /* 0x0003e2000e901d62 */
[----:B------:R-:W-:Y:S02]  /*1940*/  LEA.HI R4, R4, R145, RZ, 0x3 ;  /* 0x0000009104047211 */ /* 0x000fe400078f18ff */
[----:B------:R-:W-:Y:S01]  /*1950*/  SHF.R.U32.HI R149, RZ, 0x3, R125 ;  /* 0x00000003ff957819 */ /* 0x000fe2000001167d */
[----:B------:R-:W-:Y:S01]  /*1960*/  IMAD.SHL.U32 R0, R0, 0x40, RZ ;  /* 0x0000004000007824 */ /* 0x000fe200078e00ff */
[----:B------:R-:W-:Y:S01]  /*1970*/  LOP3.LUT R5, R120, 0x38, R10, 0xf8, !PT ;  /* 0x0000003878057812 */ /* 0x000fe200078ef80a */
[----:B------:R-:W-:Y:S01]  /*1980*/  IMAD.SHL.U32 R4, R4, 0x40, RZ ;  /* 0x0000004004047824 */ /* 0x000fe200078e00ff */
[----:B------:R-:W-:-:S02]  /*1990*/  @P0 IADD3 R3, R3, UR48, RZ ;  /* 0x0000003003030c10 */ /* 0x000fc4000fffe0ff */
[----:B------:R-:W-:Y:S01]  /*19a0*/  LOP3.LUT R130, R0, 0xfffffe00, RZ, 0xc0, !PT ;  /* 0xfffffe0000827812 */ /* 0x000fe200078ec0ff */
[----:B------:R-:W-:Y:S01]  /*19b0*/  IMAD.SHL.U32 R0, R24, 0x40, RZ ;  /* 0x0000004018007824 */ /* 0x000fe200078e00ff */
[----:B------:R-:W-:Y:S02]  /*19c0*/  LOP3.LUT R131, R4, 0xfffffe00, RZ, 0xc0, !PT ;  /* 0xfffffe0004837812 */ /* 0x000fe400078ec0ff */
[----:B------:R-:W-:Y:S02]  /*19d0*/  LOP3.LUT R4, R125, 0x38, R10, 0xf8, !PT ;  /* 0x000000387d047812 */ /* 0x000fe400078ef80a */
[----:B------:R-:W-:Y:S02]  /*19e0*/  LOP3.LUT R0, R0, 0xfffff000, RZ, 0xc0, !PT ;  /* 0xfffff00000007812 */ /* 0x000fe400078ec0ff */
[----:B------:R-:W-:Y:S02]  /*19f0*/  LOP3.LUT R4, R4, R149, RZ, 0x3c, !PT ;  /* 0x0000009504047212 */ /* 0x000fe400078e3cff */
[----:B------:R-:W-:-:S02]  /*1a00*/  LOP3.LUT R5, R5, R150, RZ, 0x3c, !PT ;  /* 0x0000009605057212 */ /* 0x000fc400078e3cff */
[-C--:B------:R-:W-:Y:S02]  /*1a10*/  IADD3 R13, R4, R0.reuse, R132 ;  /* 0x00000000040d7210 */ /* 0x080fe40007ffe084 */
[C---:B------:R-:W-:Y:S02]  /*1a20*/  @P0 LEA R4, P3, R2.reuse, c[0x0][0x220], 0x1 ;  /* 0x0000880002040a11 */ /* 0x040fe400078608ff */
[----:B------:R-:W-:Y:S01]  /*1a30*/  IADD3 R24, R5, R0, R129 ;  /* 0x0000000005187210 */ /* 0x000fe20007ffe081 */
[----:B------:R-:W-:Y:S01]  /*1a40*/  IMAD.SHL.U32 R135, R13, 0x2, RZ ;  /* 0x000000020d877824 */ /* 0x000fe200078e00ff */
[----:B------:R-:W-:Y:S02]  /*1a50*/  @P0 LEA.HI.X R5, R2, c[0x0][0x224], R3, 0x1, P3 ;  /* 0x0000890002050a11 */ /* 0x000fe400018f0c03 */
[----:B------:R-:W-:Y:S01]  /*1a60*/  SHF.R.U32.HI R148, RZ, 0x3, R124 ;  /* 0x00000003ff947819 */ /* 0x000fe2000001167c */
[----:B------:R-:W-:Y:S01]  /*1a70*/  IMAD.SHL.U32 R136, R24, 0x2, RZ ;  /* 0x0000000218887824 */ /* 0x000fe200078e00ff */
[--C-:B------:R-:W-:Y:S01]  /*1a80*/  LOP3.LUT R12, R124, 0x38, R10.reuse, 0xf8, !PT ;  /* 0x000000387c0c7812 */ /* 0x100fe200078ef80a */
[----:B------:R1:W-:Y:S01]  /*1a90*/  @P0 LDGSTS.E.BYPASS.LTC128B.128 [R77+0x5900], [R4.64], !P6 ;  /* 0x05900000044d0fae */ /* 0x0003e2000f101d62 */
[----:B------:R-:W-:-:S02]  /*1aa0*/  LOP3.LUT R11, R121, 0x38, R10, 0xf8, !PT ;  /* 0x00000038790b7812 */ /* 0x000fc400078ef80a */
[----:B------:R-:W-:Y:S01]  /*1ab0*/  LOP3.LUT R12, R12, R148, RZ, 0x3c, !PT ;  /* 0x000000940c0c7212 */ /* 0x000fe200078e3cff */
[----:B------:R1:W-:Y:S01]  /*1ac0*/  @P0 LDGSTS.E.BYPASS.LTC128B.128 [R77+0x7900], [R4.64+0x80], !P5 ;  /* 0x07900080044d0fae */ /* 0x0003e2000e901d62 */
[----:B------:R-:W-:Y:S02]  /*1ad0*/  LOP3.LUT R11, R11, R147, RZ, 0x3c, !PT ;  /* 0x000000930b0b7212 */ /* 0x000fe400078e3cff */
[-C--:B------:R-:W-:Y:S01]  /*1ae0*/  IADD3 R12, R12, R0.reuse, R131 ;  /* 0x000000000c0c7210 */ /* 0x080fe20007ffe083 */
[----:B------:R-:W0:Y:S01]  /*1af0*/  LDGDEPBAR ;  /* 0x00000000000079af */ /* 0x000e220000000000 */
[----:B------:R-:W-:Y:S02]  /*1b00*/  IADD3 R11, R11, R0, R130 ;  /* 0x000000000b0b7210 */ /* 0x000fe40007ffe082 */
[----:B------:R-:W-:Y:S01]  /*1b10*/  SHF.R.S32.HI R0, RZ, 0x1f, R142 ;  /* 0x0000001fff007819 */ /* 0x000fe2000001148e */
[----:B------:R-:W-:Y:S01]  /*1b20*/  IMAD.SHL.U32 R134, R12, 0x2, RZ ;  /* 0x000000020c867824 */ /* 0x000fe200078e00ff */
[----:B------:R-:W-:Y:S01]  /*1b30*/  LOP3.LUT R93, R10, 0xfffffff8, RZ, 0xc0, !PT ;  /* 0xfffffff80a5d7812 */ /* 0x000fe200078ec0ff */
[----:B------:R-:W-:Y:S01]  /*1b40*/  IMAD.SHL.U32 R133, R11, 0x2, RZ ;  /* 0x000000020b857824 */ /* 0x000fe200078e00ff */
[----:B------:R-:W-:Y:S01]  /*1b50*/  BAR.SYNC.DEFER_BLOCKING 0x0 ;  /* 0x0000000000007b1d */ /* 0x000fe20000010000 */
[----:B------:R-:W-:Y:S01]  /*1b60*/  IMAD R2, R0, c[0x0][0x280], RZ ;  /* 0x0000a00000027a24 */ /* 0x000fe200078e02ff */
[----:B------:R-:W-:Y:S01]  /*1b70*/  ISETP.GE.AND P5, PT, R20, c[0x0][0x1d4], PT ;  /* 0x0000750014007a0c */ /* 0x000fe20003fa6270 */
[----:B------:R-:W-:Y:S01]  /*1b80*/  IMAD R0, R0, c[0x0][0x290], RZ ;  /* 0x0000a40000007a24 */ /* 0x000fe200078e02ff */
[----:B------:R-:W-:Y:S01]  /*1b90*/  SHF.R.S32.HI R114, RZ, 0x3, R10 ;  /* 0x00000003ff727819 */ /* 0x000fe2000001140a */
[C---:B------:R-:W-:Y:S01]  /*1ba0*/  IMAD R2, R142.reuse, c[0x0][0x284], R2 ;  /* 0x0000a1008e027a24 */ /* 0x040fe200078e0202 */
[----:B------:R-:W-:Y:S01]  /*1bb0*/  SHF.R.S32.HI R110, RZ, 0x1f, R93 ;  /* 0x0000001fff6e7819 */ /* 0x000fe2000001145d */
[----:B------:R-:W-:Y:S01]  /*1bc0*/  IMAD R0, R142, c[0x0][0x294], R0 ;  /* 0x0000a5008e007a24 */ /* 0x000fe200078e0200 */
[----:B------:R-:W-:Y:S01]  /*1bd0*/  ISETP.NE.AND P1, PT, R152, 0x1, PT ;  /* 0x000000019800780c */ /* 0x000fe20003f25270 */
[----:B------:R-:W-:Y:S01]  /*1be0*/  IMAD.IADD R113, R107, 0x1, R2 ;  /* 0x000000016b717824 */ /* 0x000fe200078e0202 */
[----:B------:R-:W-:Y:S01]  /*1bf0*/  ISETP.GE.AND P0, PT, R151, 0x1, PT ;  /* 0x000000019700780c */ /* 0x000fe20003f06270 */
[----:B------:R-:W-:-:S02]  /*1c00*/  IMAD.IADD R111, R2, 0x1, R103 ;  /* 0x00000001026f7824 */ /* 0x000fc400078e0267 */
[----:B------:R-:W-:Y:S02]  /*1c10*/  IMAD.IADD R112, R105, 0x1, R0 ;  /* 0x0000000169707824 */ /* 0x000fe400078e0200 */
[----:B------:R-:W-:Y:S02]  /*1c20*/  IMAD.IADD R109, R0, 0x1, R101 ;  /* 0x00000001006d7824 */ /* 0x000fe400078e0265 */
.L_x_850:
        /* <DEDUP_REMOVED lines=10> */
[----:B-1----:R-:W-:Y:S04]  /*1cd0*/  IMAD.MOV.U32 R4, RZ, RZ, R0 ;  /* 0x000000ffff047224 */ /* 0x002fe800078e0000 */
[----:B------:R-:W-:Y:S05]  /*1ce0*/  @P1 IMAD.HI.U32 R2, R0, c[0x0][0x2bc], RZ ;  /* 0x0000af0000021a27 */ /* 0x000fea00078e00ff */
[----:B------:R-:W-:Y:S04]  /*1cf0*/  @P1 SHF.R.U32.HI R4, RZ, c[0x0][0x2c0], R2 ;  /* 0x0000b000ff041a19 */ /* 0x000fe80000011602 */
[C---:B------:R-:W-:Y:S04]  /*1d00*/  @!P0 IADD3 R3, P1, R4.reuse, UR60, RZ ;  /* 0x0000003c04038c10 */ /* 0x040fe8000ff3e0ff */
[----:B------:R-:W-:Y:S02]  /*1d10*/  @!P0 LEA.HI.X.SX32 R5, R4, UR5, 0x1, P1 ;  /* 0x0000000504058c11 */ /* 0x000fe400088f0eff */
[C---:B------:R-:W-:Y:S04]  /*1d20*/  @!P0 LEA R2, P1, R3.reuse, c[0x0][0x2a0], 0x2 ;  /* 0x0000a80003028a11 */ /* 0x040fe800078210ff */
[----:B------:R-:W-:Y:S05]  /*1d30*/  @!P0 LEA.HI.X R3, R3, c[0x0][0x2a4], R5, 0x2, P1 ;  /* 0x0000a90003038a11 */ /* 0x000fea00008f1405 */
[----:B------:R1:W3:Y:S04]  /*1d40*/  @!P0 LDG.E R94, [R2.64] ;  /* 0x00000022025e8981 */ /* 0x0002e8000c1e1900 */
[----:B------:R-:W-:Y:S01]  /*1d50*/  BAR.SYNC.DEFER_BLOCKING 0x0 ;  /* 0x0000000000007b1d */ /* 0x000fe20000010000 */
[----:B-1----:R-:W-:Y:S04]  /*1d60*/  IMAD.MOV R2, RZ, RZ, -R4 ;  /* 0x000000ffff027224 */ /* 0x002fe800078e0a04 */
[----:B------:R-:W-:Y:S04]  /*1d70*/  IMAD R96, R2, c[0x0][0x2b8], R0 ;  /* 0x0000ae0002607a24 */ /* 0x000fe800078e0200 */
[C---:B------:R-:W-:Y:S01]  /*1d80*/  IMAD.WIDE.U32 R2, R96.reuse, c[0x0][0x1e0], RZ ;  /* 0x0000780060027a25 */ /* 0x040fe200078e00ff */
[----:B------:R-:W-:Y:S05]  /*1d90*/  SHF.R.S32.HI R115, RZ, 0x1f, R96 ;  /* 0x0000001fff737819 */ /* 0x000fea0000011460 */
[----:B------:R-:W-:Y:S04]  /*1da0*/  IMAD R0, R115, c[0x0][0x1e0], RZ ;  /* 0x0000780073007a24 */ /* 0x000fe800078e02ff */
[----:B------:R-:W-:Y:S04]  /*1db0*/  IMAD R0, R96, c[0x0][0x1e4], R0 ;  /* 0x0000790060007a24 */ /* 0x000fe800078e0200 */
[----:B------:R-:W-:Y:S01]  /*1dc0*/  IMAD.IADD R3, R3, 0x1, R0 ;  /* 0x0000000103037824 */ /* 0x000fe200078e0200 */
[----:B---3--:R-:W-:Y:S03]  /*1dd0*/  SHF.R.S32.HI R116, RZ, 0x1f, R94 ;  /* 0x0000001fff747819 */ /* 0x008fe6000001145e */
[----:B------:R-:W-:Y:S04]  /*1de0*/  IMAD.WIDE.U32 R2, R94, c[0x0][0x1f0], R2 ;  /* 0x00007c005e027a25 */ /* 0x000fe800078e0002 */
[----:B------:R-:W-:Y:S01]  /*1df0*/  IMAD R4, R116, c[0x0][0x1f0], RZ ;  /* 0x00007c0074047a24 */ /* 0x000fe200078e02ff */
[----:B------:R-:W-:Y:S03]  /*1e00*/  IADD3 R0, P0, R2, UR54, RZ ;  /* 0x0000003602007c10 */ /* 0x000fe6000ff1e0ff */
[----:B------:R-:W-:Y:S05]  /*1e10*/  IMAD R4, R94, c[0x0][0x1f4], R4 ;  /* 0x00007d005e047a24 */ /* 0x000fea00078e0204 */
[----:B------:R-:W-:Y:S02]  /*1e20*/  IADD3.X R2, R3, UR49, R4, P0, !PT ;  /* 0x0000003103027c10 */ /* 0x000fe400087fe404 */
[C---:B--2---:R-:W-:Y:S04]  /*1e30*/  LEA R88, P0, R0.reuse, c[0x0][0x1c8], 0x1 ;  /* 0x0000720000587a11 */ /* 0x044fe800078008ff */
[----:B------:R-:W-:Y:S01]  /*1e40*/  LEA.HI.X R87, R0, c[0x0][0x1cc], R2, 0x1, P0 ;  /* 0x0000730000577a11 */ /* 0x000fe200000f0c02 */
[----:B------:R-:W-:-:S05]  /*1e50*/  @!P2 BRA `(.L_x_805) ;  /* 0x00004e700000a947 */ /* 0x000fca0003800000 */
[C---:B------:R-:W-:Y:S01]  /*1e60*/  IMAD R3, R90.reuse, UR29, RZ ;  /* 0x0000001d5a037c24 */ /* 0x040fe2000f8e02ff */
[----:B------:R-:W-:Y:S01]  /*1e70*/  ISETP.NE.AND P0, PT, RZ, UR4, PT ;  /* 0x00000004ff007c0c */ /* 0x000fe2000bf05270 */
[C---:B------:R-:W-:Y:S01]  /*1e80*/  IMAD R2, R90.reuse, UR43, RZ ;  /* 0x0000002b5a027c24 */ /* 0x040fe2000f8e02ff */
[----:B------:R-:W-:Y:S01]  /*1e90*/  SHF.R.S32.HI R0, RZ, 0x1f, R90 ;  /* 0x0000001fff007819 */ /* 0x000fe2000001145a */
[----:B------:R-:W-:Y:S04]  /*1ea0*/  IMAD.WIDE.U32 R36, R90, UR30, RZ ;  /* 0x0000001e5a247c25 */ /* 0x000fe8000f8e00ff */
[C---:B------:R-:W-:Y:S02]  /*1eb0*/  IMAD R3, R0.reuse, UR30, R3 ;  /* 0x0000001e00037c24 */ /* 0x040fe4000f8e0203 */
[----:B------:R-:W-:Y:S01]  /*1ec0*/  IMAD R0, R0, UR44, R2 ;  /* 0x0000002c00007c24 */ /* 0x000fe2000f8e0202 */
[----:B------:R-:W-:Y:S01]  /*1ed0*/  IADD3 R2, -R97, UR21, RZ ;  /* 0x0000001561027c10 */ /* 0x000fe2000fffe1ff */
[----:B------:R-:W-:Y:S01]  /*1ee0*/  IMAD.WIDE.U32 R68, R90, UR44, RZ ;  /* 0x0000002c5a447c25 */ /* 0x000fe2000f8e00ff */
        /* <DEDUP_REMOVED lines=32> */
.L_x_808:
[----:B------:R-:W-:Y:S05]  /*20f0*/  BSYNC B0 ;  /* 0x0000000000007941 */ /* 0x000fea0003800000 */
.L_x_807:
        /* <DEDUP_REMOVED lines=39> */
.L_x_810:
[----:B------:R-:W-:Y:S05]  /*2370*/  BSYNC B0 ;  /* 0x0000000000007941 */ /* 0x000fea0003800000 */
.L_x_809:
        /* <DEDUP_REMOVED lines=40> */
.L_x_812:
[----:B------:R-:W-:Y:S05]  /*2600*/  BSYNC B0 ;  /* 0x0000000000007941 */ /* 0x000fea0003800000 */
.L_x_811:
        /* <DEDUP_REMOVED lines=38> */
.L_x_814:
[----:B------:R-:W-:Y:S05]  /*2870*/  BSYNC B0 ;  /* 0x0000000000007941 */ /* 0x000fea0003800000 */
.L_x_813:
[----:B-1---5:R-:W-:Y:S01]  /*2880*/  MOV R4, R54 ;  /* 0x0000003600047202 */ /* 0x022fe20000000f00 */
[----:B------:R1:W3:Y:S01]  /*2890*/  SHFL.IDX PT, R68, R87, RZ, 0x181f ;  /* 0x00181fff57447589 */ /* 0x0002e200000e0000 */
[----:B------:R-:W-:Y:S01]  /*28a0*/  IMAD.MOV.U32 R6, RZ, RZ, R56 ;  /* 0x000000ffff067224 */ /* 0x000fe200078e0038 */
[----:B------:R-:W-:Y:S01]  /*28b0*/  BSSY B1, `(.L_x_815) ;  /* 0x000007f000017945 */ /* 0x000fe20003800000 */
[----:B------:R-:W-:Y:S02]  /*28c0*/  IMAD.MOV.U32 R5, RZ, RZ, R57 ;  /* 0x000000ffff057224 */ /* 0x000fe400078e0039 */
[----:B------:R-:W-:Y:S01]  /*28d0*/  IMAD.MOV.U32 R0, RZ, RZ, R55 ;  /* 0x000000ffff007224 */ /* 0x000fe200078e0037 */
[----:B------:R1:W4:Y:S02]  /*28e0*/  SHFL.IDX PT, R65, R88, RZ, 0x181f ;  /* 0x00181fff58417589 */ /* 0x00032400000e0000 */
        /* <DEDUP_REMOVED lines=11> */
[C---:B----4-:R-:W-:Y:S01]  /*29a0*/  LEA R66, P0, R20.reuse, R65, 0x1 ;  /* 0x0000004114427211 */ /* 0x050fe200078008ff */
[----:B------:R-:W4:Y:S03]  /*29b0*/  LDS.128 R8, [R77+0x4100] ;  /* 0x004100004d087984 */ /* 0x000f260000000c00 */
        /* <DEDUP_REMOVED lines=52> */
.L_x_818:
[----:B------:R-:W-:Y:S05]  /*2d00*/  BSYNC B0 ;  /* 0x0000000000007941 */ /* 0x000fea0003800000 */
.L_x_817:
[----:B------:R-:W-:Y:S11]  /*2d10*/  ISETP.GE.AND P0, PT, R91, c[0x0][0x1d4], PT ;  /* 0x000075005b007a0c */ /* 0x000ff60003f06270 */
[----:B------:R-:W-:Y:S02]  /*2d20*/  @!UPT UIADD3 URZ, URZ, URZ, URZ ;  /* 0x0000003f3f3ff290 */ /* 0x000fe4000fffe03f */
[----:B------:R-:W-:-:S05]  /*2d30*/  @P0 BRA `(.L_x_816) ;  /* 0x0000036000000947 */ /* 0x000fca0003800000 */
[C---:B----4-:R-:W-:Y:S01]  /*2d40*/  LEA R42, P0, R82.reuse, R65, 0x1 ;  /* 0x00000041522a7211 */ /* 0x050fe200078008ff */
[----:B---3--:R-:W3:Y:S03]  /*2d50*/  LDS.128 R8, [R77+0x6100] ;  /* 0x006100004d087984 */ /* 0x008ee60000000c00 */
        /* <DEDUP_REMOVED lines=52> */
.L_x_816:
[----:B------:R-:W-:Y:S05]  /*30a0*/  BSYNC B1 ;  /* 0x0000000000017941 */ /* 0x000fea0003800000 */
.L_x_815:
[----:B------:R1:W4:Y:S01]  /*30b0*/  SHFL.IDX PT, R41, R87, 0x1, 0x181f ;  /* 0x00381f0057297f89 */ /* 0x00032200000e0000 */
[----:B------:R-:W-:Y:S03]  /*30c0*/  BSSY B1, `(.L_x_819) ;  /* 0x0000075000017945 */ /* 0x000fe60003800000 */
[----:B------:R1:W3:Y:S01]  /*30d0*/  SHFL.IDX PT, R40, R88, 0x1, 0x181f ;  /* 0x00381f0058287f89 */ /* 0x0002e200000e0000 */
[----:B------:R-:W-:-:S05]  /*30e0*/  @P6 BRA `(.L_x_820) ;  /* 0x0000072000006947 */ /* 0x000fca0003800000 */
[----:B------:R-:W-:Y:S01]  /*30f0*/  BSSY B0, `(.L_x_821) ;  /* 0x0000038000007945 */ /* 0x000fe20003800000 */
[----:B------:R-:W-:-:S05]  /*3100*/  @P5 BRA `(.L_x_822) ;  /* 0x0000036000005947 */ /* 0x000fca0003800000 */
[C---:B---3--:R-:W-:Y:S01]  /*3110*/  LEA R38, P0, R20.reuse, R40, 0x1 ;  /* 0x0000002814267211 */ /* 0x048fe200078008ff */
[----:B------:R-:W3:Y:S03]  /*3120*/  LDS.128 R8, [R77+0x4900] ;  /* 0x004900004d087984 */ /* 0x000ee60000000c00 */
[----:B----4-:R-:W-:Y:S02]  /*3130*/  LEA.HI.X R39, R20, R41, R21, 0x1, P0 ;  /* 0x0000002914277211 */ /* 0x010fe400000f0c15 */
        /* <DEDUP_REMOVED lines=51> */
.L_x_822:
[----:B------:R-:W-:Y:S05]  /*3470*/  BSYNC B0 ;  /* 0x0000000000007941 */ /* 0x000fea0003800000 */
.L_x_821:
[----:B------:R-:W-:Y:S11]  /*3480*/  ISETP.GE.AND P0, PT, R91, c[0x0][0x1d4], PT ;  /* 0x000075005b007a0c */ /* 0x000ff60003f06270 */
[----:B------:R-:W-:Y:S02]  /*3490*/  @!UPT UIADD3 URZ, URZ, URZ, URZ ;  /* 0x0000003f3f3ff290 */ /* 0x000fe4000fffe03f */
        /* <DEDUP_REMOVED lines=55> */
.L_x_820:
[----:B------:R-:W-:Y:S05]  /*3810*/  BSYNC B1 ;  /* 0x0000000000017941 */ /* 0x000fea0003800000 */
.L_x_819:
[----:B---3--:R3:W1:Y:S01]  /*3820*/  SHFL.IDX PT, R38, R87, 0x2, 0x181f ;  /* 0x00581f0057267f89 */ /* 0x00866200000e0000 */
[----:B------:R-:W-:Y:S03]  /*3830*/  BSSY B1, `(.L_x_823) ;  /* 0x0000075000017945 */ /* 0x000fe60003800000 */
        /* <DEDUP_REMOVED lines=58> */
.L_x_826:
[----:B------:R-:W-:Y:S05]  /*3be0*/  BSYNC B0 ;  /* 0x0000000000007941 */ /* 0x000fea0003800000 */
.L_x_825:
[----:B------:R-:W-:Y:S11]  /*3bf0*/  ISETP.GE.AND P0, PT, R91, c[0x0][0x1d4], PT ;  /* 0x000075005b007a0c */ /* 0x000ff60003f06270 */
[----:B------:R-:W-:Y:S02]  /*3c00*/  @!UPT UIADD3 URZ, URZ, URZ, URZ ;  /* 0x0000003f3f3ff290 */ /* 0x000fe4000fffe03f */
[----:B------:R-:W-:-:S05]  /*3c10*/  @P0 BRA `(.L_x_824) ;  /* 0x0000036000000947 */ /* 0x000fca0003800000 */
[C---:B----4-:R-:W-:Y:S01]  /*3c20*/  LEA R18, P0, R82.reuse, R30, 0x1 ;  /* 0x0000001e52127211 */ /* 0x050fe200078008ff */
[----:B-1----:R-:W1:Y:S03]  /*3c30*/  LDS.128 R8, [R77+0x7100] ;  /* 0x007100004d087984 */ /* 0x002e660000000c00 */
        /* <DEDUP_REMOVED lines=52> */
.L_x_824:
[----:B------:R-:W-:Y:S05]  /*3f80*/  BSYNC B1 ;  /* 0x0000000000017941 */ /* 0x000fea0003800000 */
.L_x_823:
[----:B-1----:R1:W3:Y:S04]  /*3f90*/  SHFL.IDX PT, R29, R87, 0x3, 0x181f ;  /* 0x00781f00571d7f89 */ /* 0x0022e800000e0000 */
[----:B------:R1:W4:Y:S01]  /*3fa0*/  SHFL.IDX PT, R28, R88, 0x3, 0x181f ;  /* 0x00781f00581c7f89 */ /* 0x00032200000e0000 */
        /* <DEDUP_REMOVED lines=57> */
.L_x_829:
[----:B------:R-:W-:Y:S05]  /*4340*/  BSYNC B0 ;  /* 0x0000000000007941 */ /* 0x000fea0003800000 */
.L_x_828:
[----:B------:R-:W-:Y:S11]  /*4350*/  ISETP.GE.AND P0, PT, R91, c[0x0][0x1d4], PT ;  /* 0x000075005b007a0c */ /* 0x000ff60003f06270 */
[----:B------:R-:W-:Y:S02]  /*4360*/  @!UPT UIADD3 URZ, URZ, URZ, URZ ;  /* 0x0000003f3f3ff290 */ /* 0x000fe4000fffe03f */
[----:B------:R-:W-:-:S05]  /*4370*/  @P0 BRA `(.L_x_827) ;  /* 0x00002d7000000947 */ /* 0x000fca0003800000 */
[C---:B---34-:R-:W-:Y:S01]  /*4380*/  LEA R22, P0, R82.reuse, R28, 0x1 ;  /* 0x0000001c52167211 */ /* 0x058fe200078008ff */
[----:B------:R-:W3:Y:S03]  /*4390*/  LDS.128 R8, [R77+0x7900] ;  /* 0x007900004d087984 */ /* 0x000ee60000000c00 */
        /* <DEDUP_REMOVED lines=53> */
.L_x_806:
[-C--:B------:R-:W-:Y:S01]  /*46f0*/  ISETP.GE.AND P0, PT, R146, R89.reuse, PT ;  /* 0x000000599200720c */ /* 0x080fe20003f06270 */
        /* <DEDUP_REMOVED lines=16> */
[----:B------:R-:W-:Y:S01]  /*4800*/  @!P4 IADD3 R0, P1, P0, R102, UR32, R36 ;  /* 0x000000206600cc10 */ /* 0x000fe2000f83e024 */
[----:B------:R-:W-:Y:S01]  /*4810*/  CS2R R44, SRZ ;  /* 0x00000000002c7805 */ /* 0x000fe2000001ff00 */
[----:B------:R1:W3:Y:S01]  /*4820*/  SHFL.IDX PT, R75, R87, RZ, 0x181f ;  /* 0x00181fff574b7589 */ /* 0x0002e200000e0000 */
[----:B------:R-:W-:Y:S01]  /*4830*/  BSSY B0, `(.L_x_830) ;  /* 0x00000d7000007945 */ /* 0x000fe20003800000 */
[----:B------:R-:W-:Y:S02]  /*4840*/  @!P4 IADD3.X R2, R111, UR31, R41, P1, P0 ;  /* 0x0000001f6f02cc10 */ /* 0x000fe40008fe0429 */
[----:B------:R-:W-:Y:S04]  /*4850*/  @!P4 IADD3 R3, P1, P0, R100, UR47, R68 ;  /* 0x0000002f6403cc10 */ /* 0x000fe8000f83e044 */
[----:B------:R-:W-:Y:S01]  /*4860*/  @!P4 IADD3.X R8, R109, UR45, R43, P1, P0 ;  /* 0x0000002d6d08cc10 */ /* 0x000fe20008fe042b */
[----:B------:R1:W4:Y:S01]  /*4870*/  SHFL.IDX PT, R74, R88, RZ, 0x181f ;  /* 0x00181fff584a7589 */ /* 0x00032200000e0000 */
[-C--:B------:R-:W-:Y:S04]  /*4880*/  ISETP.GE.AND P0, PT, R145, R89.reuse, PT ;  /* 0x000000599100720c */ /* 0x080fe80003f06270 */
[----:B------:R-:W-:Y:S11]  /*4890*/  ISETP.GE.OR P2, PT, R20, c[0x0][0x27c], P0 ;  /* 0x00009f0014007a0c */ /* 0x000ff60000746670 */
[----:B------:R-:W-:Y:S02]  /*48a0*/  @!UPT UIADD3 URZ, URZ, URZ, URZ ;  /* 0x0000003f3f3ff290 */ /* 0x000fe4000fffe03f */
[----:B------:R-:W-:Y:S04]  /*48b0*/  @!P2 IADD3 R6, P1, P0, R102, UR28, R36 ;  /* 0x0000001c6606ac10 */ /* 0x000fe8000f83e024 */
        /* <DEDUP_REMOVED lines=13> */
[----:B------:R2:W3:Y:S01]  /*4990*/  @!P4 LDG.E.128 R56, [R4.64] ;  /* 0x000000220438c981 */ /* 0x0004e2000c1e1d00 */
[----:B------:R-:W-:Y:S02]  /*49a0*/  @!P4 LEA.HI.X R3, R3, c[0x0][0x28c], R8, 0x1, P0 ;  /* 0x0000a3000303ca11 */ /* 0x000fe400000f0c08 */
[C---:B------:R-:W-:Y:S04]  /*49b0*/  @!P2 LEA R8, P0, R6.reuse, c[0x0][0x270], 0x1 ;  /* 0x00009c000608aa11 */ /* 0x040fe800078008ff */
[----:B------:R-:W-:Y:S01]  /*49c0*/  @!P2 LEA.HI.X R9, R6, c[0x0][0x274], R9, 0x1, P0 ;  /* 0x00009d000609aa11 */ /* 0x000fe200000f0c09 */
[----:B------:R1:W4:Y:S01]  /*49d0*/  @!P4 LDG.E.128 R16, [R2.64] ;  /* 0x000000220210c981 */ /* 0x000322000c1e1d00 */
[C---:B------:R-:W-:Y:S04]  /*49e0*/  @!P2 LEA R6, P0, R7.reuse, c[0x0][0x288], 0x1 ;  /* 0x0000a2000706aa11 */ /* 0x040fe800078008ff */
[----:B------:R-:W-:Y:S02]  /*49f0*/  @!P2 LEA.HI.X R7, R7, c[0x0][0x28c], R12, 0x1, P0 ;  /* 0x0000a3000707aa11 */ /* 0x000fe400000f0c0c */
[C---:B------:R-:W-:Y:S01]  /*4a00*/  @!P1 LEA R12, P0, R10.reuse, c[0x0][0x270], 0x1 ;  /* 0x00009c000a0c9a11 */ /* 0x040fe200078008ff */
[----:B------:R1:W4:Y:S03]  /*4a10*/  @!P2 LDG.E.128 R60, [R8.64] ;  /* 0x00000022083ca981 */ /* 0x000326000c1e1d00 */
[----:B------:R-:W-:Y:S02]  /*4a20*/  @!P1 LEA.HI.X R13, R10, c[0x0][0x274], R13, 0x1, P0 ;  /* 0x00009d000a0d9a11 */ /* 0x000fe400000f0c0d */
[C---:B------:R-:W-:Y:S03]  /*4a30*/  @!P1 LEA R10, P0, R11.reuse, c[0x0][0x288], 0x1 ;  /* 0x0000a2000b0a9a11 */ /* 0x040fe600078008ff */
[----:B------:R1:W4:Y:S01]  /*4a40*/  @!P2 LDG.E.128 R24, [R6.64] ;  /* 0x000000220618a981 */ /* 0x000322000c1e1d00 */
[----:B------:R-:W-:Y:S01]  /*4a50*/  @!P1 LEA.HI.X R11, R11, c[0x0][0x28c], R14, 0x1, P0 ;  /* 0x0000a3000b0b9a11 */ /* 0x000fe200000f0c0e */
[----:B--2---:R-:W-:Y:S01]  /*4a60*/  CS2R R4, SRZ ;  /* 0x0000000000047805 */ /* 0x004fe2000001ff00 */
[-C--:B------:R-:W-:Y:S04]  /*4a70*/  ISETP.GE.AND P0, PT, R95, R89.reuse, PT ;  /* 0x000000595f00720c */ /* 0x080fe80003f06270 */
[----:B------:R-:W-:Y:S01]  /*4a80*/  ISETP.GE.OR P0, PT, R20, c[0x0][0x27c], P0 ;  /* 0x00009f0014007a0c */ /* 0x000fe20000706670 */
[----:B------:R-:W2:Y:S08]  /*4a90*/  @!P1 LDG.E.128 R64, [R12.64] ;  /* 0x000000220c409981 */ /* 0x000eb0000c1e1d00 */
[----:B------:R-:W2:Y:S04]  /*4aa0*/  @!P1 LDG.E.128 R28, [R10.64] ;  /* 0x000000220a1c9981 */ /* 0x000ea8000c1e1d00 */
        /* <DEDUP_REMOVED lines=13> */
[----:B---3--:R-:W-:Y:S02]  /*4b80*/  IMAD.MOV.U32 R8, RZ, RZ, R58 ;  /* 0x000000ffff087224 */ /* 0x008fe400078e003a */
[----:B-1----:R-:W-:Y:S02]  /*4b90*/  IMAD.MOV.U32 R3, RZ, RZ, R59 ;  /* 0x000000ffff037224 */ /* 0x002fe400078e003b */
        /* <DEDUP_REMOVED lines=21> */
[----:B--2---:R-:W-:Y:S02]  /*4cf0*/  IMAD.MOV.U32 R8, RZ, RZ, R66 ;  /* 0x000000ffff087224 */ /* 0x004fe400078e0042 */
        /* <DEDUP_REMOVED lines=31> */
[C---:B------:R-:W-:Y:S02]  /*4ef0*/  LEA R80, P0, R93.reuse, R74, 0x1 ;  /* 0x0000004a5d507211 */ /* 0x040fe400078008ff */
        /* <DEDUP_REMOVED lines=106> */
.L_x_831:
[----:B------:R-:W-:Y:S05]  /*55a0*/  BSYNC B0 ;  /* 0x0000000000007941 */ /* 0x000fea0003800000 */
.L_x_830:
        /* <DEDUP_REMOVED lines=122> */
.L_x_833:
[----:B------:R-:W-:Y:S05]  /*5d50*/  BSYNC B0 ;  /* 0x0000000000007941 */ /* 0x000fea0003800000 */
.L_x_832:
        /* <DEDUP_REMOVED lines=122> */
.L_x_835:
[----:B------:R-:W-:Y:S05]  /*6500*/  BSYNC B0 ;  /* 0x0000000000007941 */ /* 0x000fea0003800000 */
.L_x_834:
        /* <DEDUP_REMOVED lines=124> */
.L_x_805:
[----:B------:R1:W3:Y:S01]  /*6cd0*/  SHFL.IDX PT, R3, R87, RZ, 0x181f ;  /* 0x00181fff57037589 */ /* 0x0002e200000e0000 */
[----:B------:R-:W-:Y:S01]  /*6ce0*/  IADD3 R0, -R97, UR21, RZ ;  /* 0x0000001561007c10 */ /* 0x000fe2000fffe1ff */
[----:B------:R-:W-:Y:S02]  /*6cf0*/  BSSY B0, `(.L_x_836) ;  /* 0x0000011000007945 */ /* 0x000fe40003800000 */
[----:B------:R1:W4:Y:S01]  /*6d00*/  SHFL.IDX PT, R2, R88, RZ, 0x181f ;  /* 0x00181fff58027589 */ /* 0x00032200000e0000 */
[----:B------:R-:W-:Y:S05]  /*6d10*/  IMNMX R89, R0, 0x40, PT ;  /* 0x0000004000597817 */ /* 0x000fea0003800200 */
[----:B------:R-:W-:Y:S05]  /*6d20*/  IMAD.IADD R12, R89, 0x1, -R95 ;  /* 0x00000001590c7824 */ /* 0x000fea00078e0a5f */
[----:B------:R-:W-:Y:S11]  /*6d30*/  ISETP.GE.AND P0, PT, R12, 0x1, PT ;  /* 0x000000010c00780c */ /* 0x000ff60003f06270 */
[----:B------:R-:W-:Y:S02]  /*6d40*/  @!UPT UIADD3 URZ, URZ, URZ, URZ ;  /* 0x0000003f3f3ff290 */ /* 0x000fe4000fffe03f */
[----:B------:R-:W-:-:S05]  /*6d50*/  @!P0 BRA `(.L_x_837) ;  /* 0x000000a000008947 */ /* 0x000fca0003800000 */
[----:B-1-34-:R-:W1:Y:S01]  /*6d60*/  @!P5 LDS.128 R8, [R77+0x4100] ;  /* 0x004100004d08d984 */ /* 0x01ae620000000c00 */
        /* <DEDUP_REMOVED lines=9> */
.L_x_837:
[----:B-1-34-:R-:W-:Y:S05]  /*6e00*/  BSYNC B0 ;  /* 0x0000000000007941 */ /* 0x01afea0003800000 */
.L_x_836:
[----:B------:R1:W3:Y:S01]  /*6e10*/  SHFL.IDX PT, R0, R87, 0x1, 0x181f ;  /* 0x00381f0057007f89 */ /* 0x0002e200000e0000 */
[----:B------:R-:W-:Y:S01]  /*6e20*/  ISETP.GE.AND P0, PT, R12, 0x11, PT ;  /* 0x000000110c00780c */ /* 0x000fe20003f06270 */
[----:B------:R-:W-:Y:S02]  /*6e30*/  BSSY B0, `(.L_x_838) ;  /* 0x000000d000007945 */ /* 0x000fe40003800000 */
[----:B------:R1:W4:Y:S10]  /*6e40*/  SHFL.IDX PT, R2, R88, 0x1, 0x181f ;  /* 0x00381f0058027f89 */ /* 0x00033400000e0000 */
[----:B------:R-:W-:-:S05]  /*6e50*/  @!P0 BRA `(.L_x_839) ;  /* 0x000000a000008947 */ /* 0x000fca0003800000 */
[----:B------:R-:W5:Y:S01]  /*6e60*/  @!P5 LDS.128 R8, [R77+0x4900] ;  /* 0x004900004d08d984 */ /* 0x000f620000000c00 */
[C---:B----4-:R-:W-:Y:S04]  /*6e70*/  @!P5 LEA R4, P0, R20.reuse, R2, 0x1 ;  /* 0x000000021404d211 */ /* 0x050fe800078008ff */
[----:B---3--:R-:W-:Y:S02]  /*6e80*/  @!P5 LEA.HI.X R5, R20, R0, R21, 0x1, P0 ;  /* 0x000000001405d211 */ /* 0x008fe400000f0c15 */
[----:B------:R-:W-:Y:S11]  /*6e90*/  ISETP.GE.AND P0, PT, R91, c[0x0][0x1d4], PT ;  /* 0x000075005b007a0c */ /* 0x000ff60003f06270 */
[----:B------:R-:W-:Y:S02]  /*6ea0*/  @!UPT UIADD3 URZ, URZ, URZ, URZ ;  /* 0x0000003f3f3ff290 */ /* 0x000fe4000fffe03f */
[C---:B------:R-:W-:Y:S04]  /*6eb0*/  @!P0 LEA R2, P1, R82.reuse, R2, 0x1 ;  /* 0x0000000252028211 */ /* 0x040fe800078208ff */
[----:B------:R-:W-:Y:S01]  /*6ec0*/  @!P0 LEA.HI.X R3, R82, R0, R92, 0x1, P1 ;  /* 0x0000000052038211 */ /* 0x000fe200008f0c5c */
[----:B-----5:R-:W-:Y:S04]  /*6ed0*/  @!P5 ST.E.128 [R4.64], R8 ;  /* 0x000000080400d985 */ /* 0x020fe8000c101d22 */
[----:B------:R-:W3:Y:S04]  /*6ee0*/  @!P0 LDS.128 R4, [R77+0x6900] ;  /* 0x006900004d048984 */ /* 0x000ee80000000c00 */
[----:B---3--:R3:W-:Y:S02]  /*6ef0*/  @!P0 ST.E.128 [R2.64], R4 ;  /* 0x0000000402008985 */ /* 0x0087e4000c101d22 */
.L_x_839:
[----:B------:R-:W-:Y:S05]  /*6f00*/  BSYNC B0 ;  /* 0x0000000000007941 */ /* 0x000fea0003800000 */
.L_x_838:
[----:B---3--:R3:W1:Y:S01]  /*6f10*/  SHFL.IDX PT, R0, R87, 0x2, 0x181f ;  /* 0x00581f0057007f89 */ /* 0x00866200000e0000 */
[----:B------:R-:W-:Y:S01]  /*6f20*/  ISETP.GE.AND P0, PT, R12, 0x21, PT ;  /* 0x000000210c00780c */ /* 0x000fe20003f06270 */
[----:B------:R-:W-:Y:S02]  /*6f30*/  BSSY B0, `(.L_x_840) ;  /* 0x000000d000007945 */ /* 0x000fe40003800000 */
[----:B----4-:R3:W4:Y:S10]  /*6f40*/  SHFL.IDX PT, R2, R88, 0x2, 0x181f ;  /* 0x00581f0058027f89 */ /* 0x01073400000e0000 */
[----:B------:R-:W-:-:S05]  /*6f50*/  @!P0 BRA `(.L_x_841) ;  /* 0x000000a000008947 */ /* 0x000fca0003800000 */
[----:B------:R-:W5:Y:S01]  /*6f60*/  @!P5 LDS.128 R8, [R77+0x5100] ;  /* 0x005100004d08d984 */ /* 0x000f620000000c00 */
[C---:B----4-:R-:W-:Y:S04]  /*6f70*/  @!P5 LEA R4, P0, R20.reuse, R2, 0x1 ;  /* 0x000000021404d211 */ /* 0x050fe800078008ff */
        /* <DEDUP_REMOVED lines=8> */
.L_x_841:
[----:B------:R-:W-:Y:S05]  /*7000*/  BSYNC B0 ;  /* 0x0000000000007941 */ /* 0x000fea0003800000 */
.L_x_840:
[----:B-1----:R1:W3:Y:S01]  /*7010*/  SHFL.IDX PT, R0, R87, 0x3, 0x181f ;  /* 0x00781f0057007f89 */ /* 0x0022e200000e0000 */
[----:B------:R-:W-:Y:S03]  /*7020*/  ISETP.GE.AND P0, PT, R12, 0x31, PT ;  /* 0x000000310c00780c */ /* 0x000fe60003f06270 */
[----:B----4-:R1:W4:Y:S10]  /*7030*/  SHFL.IDX PT, R2, R88, 0x3, 0x181f ;  /* 0x00781f0058027f89 */ /* 0x01033400000e0000 */
        /* <DEDUP_REMOVED lines=11> */
.L_x_827:
[----:B------:R-:W-:Y:S05]  /*70f0*/  BSYNC B2 ;  /* 0x0000000000027941 */ /* 0x000fea0003800000 */
.L_x_804:
[----:B---3--:R-:W-:Y:S01]  /*7100*/  IMAD.IADD R0, R138, 0x1, -R97 ;  /* 0x000000018a007824 */ /* 0x008fe200078e0a61 */
[----:B----4-:R-:W-:Y:S01]  /*7110*/  LEA R2, P0, R90, R118, 0x6 ;  /* 0x000000765a027211 */ /* 0x010fe200078030ff */
        /* <DEDUP_REMOVED lines=8> */
[----:B-1----:R-:W-:Y:S02]  /*71a0*/  @P1 IADD3.X R12, RZ, R3, RZ, P0, !PT ;  /* 0x00000003ff0c1210 */ /* 0x002fe400007fe4ff */
        /* <DEDUP_REMOVED lines=8> */
[----:B------:R-:W-:Y:S01]  /*7230*/  @P3 IMAD.MOV.U32 R4, RZ, RZ, R98 ;  /* 0x000000ffff043224 */ /* 0x000fe200078e0062 */
        /* <DEDUP_REMOVED lines=14> */
[----:B------:R-:W-:Y:S02]  /*7320*/  @P1 IMAD R0, R12, c[0x0][0x258], RZ ;  /* 0x000096000c001a24 */ /* 0x000fe400078e02ff */
[----:B------:R-:W-:Y:S02]  /*7330*/  @P1 IMAD.MOV.U32 R2, RZ, RZ, R98 ;  /* 0x000000ffff021224 */ /* 0x000fe400078e0062 */
[C---:B------:R-:W-:Y:S02]  /*7340*/  @P1 IMAD R0, R8.reuse, c[0x0][0x25c], R0 ;  /* 0x0000970008001a24 */ /* 0x040fe400078e0200 */
[----:B------:R-:W-:Y:S04]  /*7350*/  @P1 IMAD.WIDE.U32 R2, R8, c[0x0][0x258], R2 ;  /* 0x0000960008021a25 */ /* 0x000fe800078e0002 */
[----:B------:R-:W-:Y:S01]  /*7360*/  @P1 IMAD.IADD R0, R3, 0x1, R0 ;  /* 0x0000000103001824 */ /* 0x000fe200078e0200 */
[C---:B------:R-:W-:Y:S01]  /*7370*/  @P1 LEA R4, P4, R2.reuse, c[0x0][0x250], 0x1 ;  /* 0x0000940002041a11 */ /* 0x040fe200078808ff */
[----:B------:R-:W-:Y:S03]  /*7380*/  @P0 IMAD.MOV.U32 R3, RZ, RZ, R108 ;  /* 0x000000ffff030224 */ /* 0x000fe600078e006c */
[----:B------:R-:W-:Y:S01]  /*7390*/  @P1 LEA.HI.X R5, R2, c[0x0][0x254], R0, 0x1, P4 ;  /* 0x0000950002051a11 */ /* 0x000fe200020f0c00 */
[----:B------:R-:W-:Y:S01]  /*73a0*/  @P0 IMAD R0, R13, c[0x0][0x258], RZ ;  /* 0x000096000d000a24 */ /* 0x000fe200078e02ff */
[----:B------:R-:W-:Y:S02]  /*73b0*/  @P0 MOV R2, R98 ;  /* 0x0000006200020202 */ /* 0x000fe40000000f00 */
[----:B------:R-:W-:Y:S01]  /*73c0*/  IADD3 R13, -R95, R89, RZ ;  /* 0x000000595f0d7210 */ /* 0x000fe20007ffe1ff */
[C---:B------:R-:W-:Y:S02]  /*73d0*/  @P0 IMAD R0, R9.reuse, c[0x0][0x25c], R0 ;  /* 0x0000970009000a24 */ /* 0x040fe400078e0200 */
[----:B------:R-:W-:Y:S05]  /*73e0*/  @P0 IMAD.WIDE.U32 R2, R9, c[0x0][0x258], R2 ;  /* 0x0000960009020a25 */ /* 0x000fea00078e0002 */
        /* <DEDUP_REMOVED lines=43> */
.L_x_843:
[----:B------:R-:W-:Y:S05]  /*76a0*/  BSYNC B0 ;  /* 0x0000000000007941 */ /* 0x000fea0003800000 */
.L_x_842:
        /* <DEDUP_REMOVED lines=15> */
.L_x_845:
[----:B------:R-:W-:Y:S05]  /*77a0*/  BSYNC B0 ;  /* 0x0000000000007941 */ /* 0x000fea0003800000 */
.L_x_844:
[----:B------:R3:W4:Y:S01]  /*77b0*/  SHFL.IDX PT, R0, R12, 0x2, 0x181f ;  /* 0x00581f000c007f89 */ /* 0x00072200000e0000 */
[----:B------:R-:W-:Y:S01]  /*77c0*/  ISETP.GE.AND P0, PT, R13, 0x21, PT ;  /* 0x000000210d00780c */ /* 0x000fe20003f06270 */
[----:B------:R-:W-:Y:S02]  /*77d0*/  BSSY B0, `(.L_x_846) ;  /* 0x000000d000007945 */ /* 0x000fe40003800000 */
[----:B-1----:R3:W1:Y:S10]  /*77e0*/  SHFL.IDX PT, R2, R14, 0x2, 0x181f ;  /* 0x00581f000e027f89 */ /* 0x00267400000e0000 */
[----:B------:R-:W-:-:S05]  /*77f0*/  @!P0 BRA `(.L_x_847) ;  /* 0x000000a000008947 */ /* 0x000fca0003800000 */
[----:B------:R-:W5:Y:S01]  /*7800*/  @!P5 LDS.128 R8, [R77+0x1100] ;  /* 0x001100004d08d984 */ /* 0x000f620000000c00 */
[C---:B-1----:R-:W-:Y:S04]  /*7810*/  @!P5 LEA R4, P0, R20.reuse, R2, 0x1 ;  /* 0x000000021404d211 */ /* 0x042fe800078008ff */
[----:B----4-:R-:W-:Y:S02]  /*7820*/  @!P5 LEA.HI.X R5, R20, R0, R21, 0x1, P0 ;  /* 0x000000001405d211 */ /* 0x010fe400000f0c15 */
[----:B------:R-:W-:Y:S11]  /*7830*/  ISETP.GE.AND P0, PT, R91, c[0x0][0x1d4], PT ;  /* 0x000075005b007a0c */ /* 0x000ff60003f06270 */
[----:B------:R-:W-:Y:S02]  /*7840*/  @!UPT UIADD3 URZ, URZ, URZ, URZ ;  /* 0x0000003f3f3ff290 */ /* 0x000fe4000fffe03f */
[C---:B------:R-:W-:Y:S04]  /*7850*/  @!P0 LEA R2, P1, R82.reuse, R2, 0x1 ;  /* 0x0000000252028211 */ /* 0x040fe800078208ff */
[----:B------:R-:W-:Y:S01]  /*7860*/  @!P0 LEA.HI.X R3, R82, R0, R92, 0x1, P1 ;  /* 0x0000000052038211 */ /* 0x000fe200008f0c5c */
[----:B-----5:R-:W-:Y:S04]  /*7870*/  @!P5 ST.E.128 [R4.64], R8 ;  /* 0x000000080400d985 */ /* 0x020fe8000c101d22 */
[----:B------:R-:W1:Y:S04]  /*7880*/  @!P0 LDS.128 R4, [R77+0x3100] ;  /* 0x003100004d048984 */ /* 0x000e680000000c00 */
[----:B-1----:R1:W-:Y:S02]  /*7890*/  @!P0 ST.E.128 [R2.64], R4 ;  /* 0x0000000402008985 */ /* 0x0023e4000c101d22 */
.L_x_847:
[----:B------:R-:W-:Y:S05]  /*78a0*/  BSYNC B0 ;  /* 0x0000000000007941 */ /* 0x000fea0003800000 */
.L_x_846:
[----:B----4-:R4:W3:Y:S01]  /*78b0*/  SHFL.IDX PT, R0, R12, 0x3, 0x181f ;  /* 0x00781f000c007f89 */ /* 0x0108e200000e0000 */
        /* <DEDUP_REMOVED lines=14> */
.L_x_849:
[----:B------:R-:W-:Y:S05]  /*79a0*/  BSYNC B0 ;  /* 0x0000000000007941 */ /* 0x000fea0003800000 */
.L_x_848:
[C---:B------:R-:W-:Y:S01]  /*79b0*/  ISETP.GT.AND P0, PT, R90.reuse, UR6, PT ;  /* 0x000000065a007c0c */ /* 0x040fe2000bf04270 */
[----:B---34-:R-:W-:Y:S01]  /*79c0*/  IMAD.U32 R14, RZ, RZ, UR14 ;  /* 0x0000000eff0e7e24 */ /* 0x018fe2000f8e00ff */
[----:B------:R-:W-:Y:S11]  /*79d0*/  IADD3 R90, R90, -0x1, RZ ;  /* 0xffffffff5a5a7810 */ /* 0x000ff60007ffe0ff */
[----:B-1----:R-:W-:Y:S01]  /*79e0*/  @P0 SHF.R.S32.HI R2, RZ, 0x1f, R90 ;  /* 0x0000001fff020819 */ /* 0x002fe2000001145a */
[----:B------:R-:W-:Y:S02]  /*79f0*/  @P0 IMAD R0, R90, UR10, RZ ;  /* 0x0000000a5a000c24 */ /* 0x000fe4000f8e02ff */
[----:B------:R-:W-:Y:S02]  /*7a00*/  @P0 IMAD.MOV.U32 R4, RZ, RZ, R126 ;  /* 0x000000ffff040224 */ /* 0x000fe400078e007e */
[----:B------:R-:W-:Y:S02]  /*7a10*/  @P0 IMAD.MOV.U32 R5, RZ, RZ, R123 ;  /* 0x000000ffff050224 */ /* 0x000fe400078e007b */
[----:B------:R-:W-:Y:S02]  /*7a20*/  @P0 IMAD R0, R2, UR11, R0 ;  /* 0x0000000b02000c24 */ /* 0x000fe4000f8e0200 */
[----:B------:R-:W-:Y:S04]  /*7a30*/  @P0 IMAD.WIDE.U32 R4, R90, UR11, R4 ;  /* 0x0000000b5a040c25 */ /* 0x000fe8000f8e0004 */
        /* <DEDUP_REMOVED lines=8> */
[----:B------:R-:W-:Y:S02]  /*7ac0*/  @P0 IADD3.X R15, RZ, UR13, R3, P2, P1 ;  /* 0x0000000dff0f0c10 */ /* 0x000fe400097e2403 */
[----:B------:R-:W-:Y:S01]  /*7ad0*/  @P0 IADD3 R6, P1, R2, UR14, RZ ;  /* 0x0000000e02060c10 */ /* 0x000fe2000ff3e0ff */
[----:B------:R1:W-:Y:S03]  /*7ae0*/  @P0 LDGSTS.E.BYPASS.LTC128B.128 [R77+0x6100], [R2.64+0x80], !P6 ;  /* 0x06100080024d0fae */ /* 0x0003e6000f101d62 */
[----:B------:R-:W-:Y:S02]  /*7af0*/  @P0 IADD3.X R7, R3, UR13, RZ, P1, !PT ;  /* 0x0000000d03070c10 */ /* 0x000fe40008ffe4ff */
[C---:B------:R-:W-:Y:S03]  /*7b00*/  @P0 IADD3 R4, P1, R6.reuse, UR14, RZ ;  /* 0x0000000e06040c10 */ /* 0x040fe6000ff3e0ff */
[----:B------:R1:W-:Y:S01]  /*7b10*/  @P0 LDGSTS.E.BYPASS.LTC128B.128 [R77+0x4900], [R6.64], !P4 ;  /* 0x04900000064d0fae */ /* 0x0003e2000e101d62 */
[C---:B------:R-:W-:Y:S02]  /*7b20*/  @P0 IADD3.X R5, R7.reuse, UR13, RZ, P1, !PT ;  /* 0x0000000d07050c10 */ /* 0x040fe40008ffe4ff */
[----:B------:R-:W-:Y:S01]  /*7b30*/  @P0 IADD3 R12, P1, R6, UR26, RZ ;  /* 0x0000001a060c0c10 */ /* 0x000fe2000ff3e0ff */
[----:B------:R1:W-:Y:S03]  /*7b40*/  @P0 LDGSTS.E.BYPASS.LTC128B.128 [R77+0x6900], [R14.64], !P6 ;  /* 0x069000000e4d0fae */ /* 0x0003e6000f101d62 */
[----:B------:R-:W-:Y:S01]  /*7b50*/  @P0 IADD3.X R13, R7, UR27, RZ, P1, !PT ;  /* 0x0000001b070d0c10 */ /* 0x000fe20008ffe4ff */
[----:B------:R1:W-:Y:S01]  /*7b60*/  @P0 LDGSTS.E.BYPASS.LTC128B.128 [R77+0x5100], [R4.64], !P4 ;  /* 0x05100000044d0fae */ /* 0x0003e2000e101d62 */
[C---:B------:R-:W-:Y:S03]  /*7b70*/  @P0 IADD3 R10, P1, R4.reuse, UR14, RZ ;  /* 0x0000000e040a0c10 */ /* 0x040fe6000ff3e0ff */
[----:B------:R1:W-:Y:S01]  /*7b80*/  @P0 LDGSTS.E.BYPASS.LTC128B.128 [R77+0x7100], [R12.64], !P6 ;  /* 0x071000000c4d0fae */ /* 0x0003e2000f101d62 */
[C---:B------:R-:W-:Y:S02]  /*7b90*/  @P0 IADD3.X R11, R5.reuse, UR13, RZ, P1, !PT ;  /* 0x0000000d050b0c10 */ /* 0x040fe40008ffe4ff */
[----:B------:R-:W-:Y:S03]  /*7ba0*/  @P0 IADD3 R8, P1, R4, UR26, RZ ;  /* 0x0000001a04080c10 */ /* 0x000fe6000ff3e0ff */
[----:B------:R1:W-:Y:S01]  /*7bb0*/  @P0 LDGSTS.E.BYPASS.LTC128B.128 [R77+0x5900], [R10.64], !P4 ;  /* 0x059000000a4d0fae */ /* 0x0003e2000e101d62 */
[----:B------:R-:W-:Y:S05]  /*7bc0*/  @P0 IADD3.X R9, R5, UR27, RZ, P1, !PT ;  /* 0x0000001b05090c10 */ /* 0x000fea0008ffe4ff */
[----:B------:R1:W-:Y:S04]  /*7bd0*/  @P0 LDGSTS.E.BYPASS.LTC128B.128 [R77+0x7900], [R8.64], !P6 ;  /* 0x07900000084d0fae */ /* 0x0003e8000f101d62 */
[----:B------:R-:W0:Y:S01]  /*7be0*/  LDGDEPBAR ;  /* 0x00000000000079af */ /* 0x000e220000000000 */
[----:B------:R-:W-:-:S05]  /*7bf0*/  @P0 BRA `(.L_x_850) ;  /* 0xffffa03000000947 */ /* 0x000fca000383ffff */
[----:B------:R-:W-:Y:S06]  /*7c00*/  BAR.SYNC.DEFER_BLOCKING 0x0 ;  /* 0x0000000000007b1d */ /* 0x000fec0000010000 */
.L_x_803:
[----:B-1----:R-:W-:Y:S01]  /*7c10*/  UISETP.GE.AND UP0, UPT, UR9, 0x1, UPT ;  /* 0x000000010900788c */ /* 0x002fe2000bf06270 */
[----:B------:R-:W-:Y:S01]  /*7c20*/  PLOP3.LUT P4, PT, PT, PT, PT, 0x80, 0x0 ;  /* 0x000000000000781c */ /* 0x000fe20003f8f070 */
[----:B------:R-:W-:Y:S01]  /*7c30*/  CS2R R14, SRZ ;  /* 0x00000000000e7805 */ /* 0x000fe2000001ff00 */
[----:B------:R-:W-:Y:S01]  /*7c40*/  IMAD.MOV.U32 R126, RZ, RZ, RZ ;  /* 0x000000ffff7e7224 */ /* 0x000fe200078e00ff */
[----:B------:R-:W-:Y:S01]  /*7c50*/  CS2R R130, SRZ ;  /* 0x0000000000827805 */ /* 0x000fe2000001ff00 */
[----:B------:R-:W-:Y:S01]  /*7c60*/  IMAD.MOV.U32 R124, RZ, RZ, RZ ;  /* 0x000000ffff7c7224 */ /* 0x000fe200078e00ff */
[----:B------:R-:W-:Y:S01]  /*7c70*/  PLOP3.LUT P0, PT, PT, PT, UP0, 0x80, 0x0 ;  /* 0x000000000000781c */ /* 0x000fe20003f0f008 */
[----:B------:R-:W-:Y:S01]  /*7c80*/  CS2R R128, SRZ ;  /* 0x0000000000807805 */ /* 0x000fe2000001ff00 */
[----:B------:R-:W-:Y:S01]  /*7c90*/  CS2R R16, SRZ ;  /* 0x0000000000107805 */ /* 0x000fe2000001ff00 */
[----:B------:R-:W-:Y:S01]  /*7ca0*/  MOV R122, RZ ;  /* 0x000000ff007a7202 */ /* 0x000fe20000000f00 */
[----:B------:R-:W-:Y:S01]  /*7cb0*/  CS2R R120, SRZ ;  /* 0x0000000000787805 */ /* 0x000fe2000001ff00 */
[----:B------:R-:W-:Y:S01]  /*7cc0*/  CS2R R12, SRZ ;  /* 0x00000000000c7805 */ /* 0x000fe2000001ff00 */
        /* <DEDUP_REMOVED lines=15> */
[----:B-----5:R-:W-:Y:S01]  /*7dc0*/  CS2R R26, SRZ ;  /* 0x00000000001a7805 */ /* 0x020fe2000001ff00 */
[----:B------:R-:W-:Y:S01]  /*7dd0*/  MOV R92, RZ ;  /* 0x000000ff005c7202 */ /* 0x000fe20000000f00 */
[----:B------:R-:W-:Y:S01]  /*7de0*/  IMAD.MOV.U32 R98, RZ, RZ, RZ ;  /* 0x000000ffff627224 */ /* 0x000fe200078e00ff */
[----:B------:R-:W-:Y:S01]  /*7df0*/  MOV R28, RZ ;  /* 0x000000ff001c7202 */ /* 0x000fe20000000f00 */
[----:B------:R-:W-:Y:S01]  /*7e00*/  IMAD.MOV.U32 R96, RZ, RZ, RZ ;  /* 0x000000ffff607224 */ /* 0x000fe200078e00ff */
[----:B------:R-:W-:Y:S01]  /*7e10*/  CS2R R90, SRZ ;  /* 0x00000000005a7805 */ /* 0x000fe2000001ff00 */
[----:B------:R-:W-:Y:S01]  /*7e20*/  CS2R R30, SRZ ;  /* 0x00000000001e7805 */ /* 0x000fe2000001ff00 */
[----:B--2---:R-:W-:Y:S01]  /*7e30*/  MOV R88, RZ ;  /* 0x000000ff00587202 */ /* 0x004fe20000000f00 */
        /* <DEDUP_REMOVED lines=55> */
[----:B------:R-:W-:Y:S01]  /*81b0*/  IMAD.MOV.U32 R148, RZ, RZ, RZ ;  /* 0x000000ffff947224 */ /* 0x000fe200078e00ff */
[----:B------:R-:W-:Y:S01]  /*81c0*/  MOV R64, RZ ;  /* 0x000000ff00407202 */ /* 0x000fe20000000f00 */
        /* <DEDUP_REMOVED lines=9> */
[----:B------:R-:W-:Y:S01]  /*8260*/  @UP1 UIMAD.WIDE UR4, UR24, UR4, UR10 ;  /* 0x00000004180412a5 */ /* 0x000fe2000f8e020a */
[----:B------:R-:W1:Y:S01]  /*8270*/  S2R R19, SR_CTAID.X ;  /* 0x0000000000137919 */ /* 0x000e620000002500 */
[----:B------:R-:W-:Y:S01]  /*8280*/  SHF.R.S32.HI R156, RZ, 0x1f, R159 ;  /* 0x0000001fff9c7819 */ /* 0x000fe2000001149f */
[----:B------:R-:W-:Y:S02]  /*8290*/  USHF.R.S32.HI UR6, URZ, 0x1f, UR20 ;  /* 0x0000001f3f067899 */ /* 0x000fe40008011414 */
[----:B------:R-:W-:Y:S01]  /*82a0*/  ULDC.64 UR10, c[0x0][0x348] ;  /* 0x0000d200000a7ab9 */ /* 0x000fe20000000a00 */
[----:B------:R-:W-:Y:S02]  /*82b0*/  IMAD.U32 R2, RZ, RZ, UR4 ;  /* 0x00000004ff027e24 */ /* 0x000fe4000f8e00ff */
[----:B------:R-:W-:Y:S01]  /*82c0*/  IMAD.U32 R3, RZ, RZ, UR5 ;  /* 0x00000005ff037e24 */ /* 0x000fe2000f8e00ff */
[----:B------:R-:W-:-:S02]  /*82d0*/  ULDC.64 UR4, c[0x0][0x178] ;  /* 0x00005e0000047ab9 */ /* 0x000fc40000000a00 */
[----:B------:R-:W-:Y:S02]  /*82e0*/  UIMAD UR6, UR6, UR4, URZ ;  /* 0x00000004060672a4 */ /* 0x000fe4000f8e023f */
[----:B------:R-:W-:Y:S01]  /*82f0*/  UIMAD.WIDE.U32 UR12, UR20, UR4, URZ ;  /* 0x00000004140c72a5 */ /* 0x000fe2000f8e003f */
[----:B------:R2:W3:Y:S01]  /*8300*/  @P4 LDG.E R7, [R2.64] ;  /* 0x0000002202074981 */ /* 0x0004e2000c1e1900 */
[----:B------:R-:W-:Y:S01]  /*8310*/  UIMAD UR20, UR20, UR5, UR6 ;  /* 0x00000005141472a4 */ /* 0x000fe2000f8e0206 */
[----:B------:R-:W-:Y:S01]  /*8320*/  IMAD.MOV.U32 R164, RZ, RZ, c[0x0][0x2b8] ;  /* 0x0000ae00ffa47624 */ /* 0x000fe200078e00ff */
[----:B------:R-:W-:Y:S01]  /*8330*/  UISETP.NE.U32.AND UP0, UPT, URZ, UR10, UPT ;  /* 0x0000000a3f00728c */ /* 0x000fe2000bf05070 */
[----:B------:R-:W-:Y:S01]  /*8340*/  IMAD.MOV.U32 R58, RZ, RZ, RZ ;  /* 0x000000ffff3a7224 */ /* 0x000fe200078e00ff */
[----:B------:R-:W-:Y:S02]  /*8350*/  ULDC.64 UR4, c[0x0][0x1b8] ;  /* 0x00006e0000047ab9 */ /* 0x000fe40000000a00 */
[----:B------:R-:W-:-:S02]  /*8360*/  UIADD3 UR13, UR13, UR20, URZ ;  /* 0x000000140d0d7290 */ /* 0x000fc4000fffe03f */
[----:B------:R-:W-:Y:S02]  /*8370*/  UIMAD UR6, UR15, UR4, URZ ;  /* 0x000000040f0672a4 */ /* 0x000fe4000f8e023f */
[----:B------:R-:W-:Y:S02]  /*8380*/  UISETP.NE.AND.EX UP0, UPT, URZ, UR11, UPT, UP0 ;  /* 0x0000000b3f00728c */ /* 0x000fe4000bf05300 */
[----:B------:R-:W-:Y:S02]  /*8390*/  USHF.R.S32.HI UR10, URZ, 0x1f, UR24 ;  /* 0x0000001f3f0a7899 */ /* 0x000fe40008011418 */
[----:B------:R-:W-:Y:S02]  /*83a0*/  UIMAD UR6, UR16, UR5, UR6 ;  /* 0x00000005100672a4 */ /* 0x000fe4000f8e0206 */
[----:B------:R-:W-:Y:S02]  /*83b0*/  UIMAD.WIDE.U32 UR12, UR16, UR4, UR12 ;  /* 0x00000004100c72a5 */ /* 0x000fe4000f8e000c */
[----:B------:R-:W-:-:S02]  /*83c0*/  USEL UR10, UR10, URZ, !UP0 ;  /* 0x0000003f0a0a7287 */ /* 0x000fc4000c000000 */
[----:B------:R-:W-:Y:S02]  /*83d0*/  ULDC.64 UR4, c[0x0][0x1c0] ;  /* 0x0000700000047ab9 */ /* 0x000fe40000000a00 */
[----:B------:R-:W-:Y:S01]  /*83e0*/  USEL UR11, UR24, URZ, !UP0 ;  /* 0x0000003f180b7287 */ /* 0x000fe2000c000000 */
[----:B--2---:R-:W-:Y:S01]  /*83f0*/  LEA.HI R2, R156, R159, RZ, 0x3 ;  /* 0x0000009f9c027211 */ /* 0x004fe200078f18ff */
[----:B------:R-:W-:Y:S01]  /*8400*/  IMAD.MOV.U32 R3, RZ, RZ, c[0x0][0x2c4] ;  /* 0x0000b100ff037624 */ /* 0x000fe200078e00ff */
[----:B------:R-:W-:Y:S02]  /*8410*/  UIMAD UR10, UR10, UR4, URZ ;  /* 0x000000040a0a72a4 */ /* 0x000fe4000f8e023f */
[----:B------:R-:W-:Y:S01]  /*8420*/  LOP3.LUT R0, R2, 0xfffffff8, RZ, 0xc0, !PT ;  /* 0xfffffff802007812 */ /* 0x000fe200078ec0ff */
[----:B------:R-:W-:Y:S01]  /*8430*/  UIADD3 UR13, UR13, UR6, URZ ;  /* 0x000000060d0d7290 */ /* 0x000fe2000fffe03f */
[----:B------:R-:W-:Y:S01]  /*8440*/  SHF.R.S32.HI R42, RZ, 0x3, R2 ;  /* 0x00000003ff2a7819 */ /* 0x000fe20000011402 */
[----:B------:R-:W-:Y:S01]  /*8450*/  UIMAD UR5, UR11, UR5, UR10 ;  /* 0x000000050b0572a4 */ /* 0x000fe2000f8e020a */
[----:B------:R-:W-:Y:S01]  /*8460*/  ISETP.NE.AND P0, PT, R3, 0x1, PT ;  /* 0x000000010300780c */ /* 0x000fe20003f05270 */
[----:B------:R-:W-:Y:S01]  /*8470*/  IMAD.IADD R96, R159, 0x1, -R0 ;  /* 0x000000019f607824 */ /* 0x000fe200078e0a00 */
[----:B------:R-:W-:-:S02]  /*8480*/  UIMAD.WIDE.U32 UR12, UR11, UR4, UR12 ;  /* 0x000000040b0c72a5 */ /* 0x000fc4000f8e000c */
[----:B------:R-:W-:Y:S01]  /*8490*/  UIADD3 UR6, UR7, -0x40, URZ ;  /* 0xffffffc007067890 */ /* 0x000fe2000fffe03f */
[C---:B------:R-:W-:Y:S01]  /*84a0*/  IMAD R163, R96.reuse, 0x10, R42 ;  /* 0x0000001060a37824 */ /* 0x040fe200078e022a */
[----:B------:R-:W-:Y:S01]  /*84b0*/  UIADD3 UR5, UR13, UR5, URZ ;  /* 0x000000050d057290 */ /* 0x000fe2000fffe03f */
[----:B------:R-:W-:Y:S01]  /*84c0*/  IMAD.SHL.U32 R132, R96, 0x8, RZ ;  /* 0x0000000860847824 */ /* 0x000fe200078e00ff */
[----:B------:R-:W-:Y:S01]  /*84d0*/  ULDC UR4, c[0x0][0x2c4] ;  /* 0x0000b10000047ab9 */ /* 0x000fe20000000800 */
[----:B-1----:R-:W-:Y:S01]  /*84e0*/  IMAD R4, R19, 0x80, R163 ;  /* 0x0000008013047824 */ /* 0x002fe200078e02a3 */
[----:B------:R-:W-:Y:S01]  /*84f0*/  UIMAD UR23, UR23, UR4, URZ ;  /* 0x00000004171772a4 */ /* 0x000fe2000f8e023f */
[----:B------:R-:W-:Y:S01]  /*8500*/  IMAD.U32 R3, RZ, RZ, UR13 ;  /* 0x0000000dff037e24 */ /* 0x000fe2000f8e00ff */
[----:B------:R-:W-:Y:S01]  /*8510*/  IADD3 R55, R132, 0x40, RZ ;  /* 0x0000004084377810 */ /* 0x000fe20007ffe0ff */
[----:B------:R-:W-:Y:S01]  /*8520*/  @P0 IMAD.HI.U32 R2, R4, c[0x0][0x2c8], RZ ;  /* 0x0000b20004020a27 */ /* 0x000fe200078e00ff */
[----:B------:R-:W-:Y:S01]  /*8530*/  LEA.HI R57, R156, R159, RZ, 0x4 ;  /* 0x0000009f9c397211 */ /* 0x000fe200078f20ff */
[----:B------:R-:W-:Y:S02]  /*8540*/  STL [R1+0x48], R163 ;  /* 0x000048a301007387 */ /* 0x000fe40000100800 */
[----:B------:R-:W-:Y:S01]  /*8550*/  IMAD.MOV.U32 R0, RZ, RZ, R4 ;  /* 0x000000ffff007224 */ /* 0x000fe200078e0004 */
[----:B------:R-:W-:Y:S01]  /*8560*/  @P0 SHF.R.U32.HI R0, RZ, c[0x0][0x2cc], R2 ;  /* 0x0000b300ff000a19 */ /* 0x000fe20000011602 */
[----:B------:R-:W-:-:S02]  /*8570*/  IMAD.U32 R2, RZ, RZ, UR12 ;  /* 0x0000000cff027e24 */ /* 0x000fc4000f8e00ff */
[----:B------:R-:W-:Y:S01]  /*8580*/  IMAD.U32 R3, RZ, RZ, UR5 ;  /* 0x00000005ff037e24 */ /* 0x000fe2000f8e00ff */
[--C-:B------:R-:W-:Y:S01]  /*8590*/  SHF.R.S32.HI R6, RZ, 0x1f, R0.reuse ;  /* 0x0000001fff067819 */ /* 0x100fe20000011400 */
[----:B------:R-:W-:Y:S01]  /*85a0*/  IMAD.MOV R5, RZ, RZ, -R0 ;  /* 0x000000ffff057224 */ /* 0x000fe200078e0a00 */
[----:B------:R-:W-:Y:S01]  /*85b0*/  ULDC.64 UR4, c[0x0][0x2b0] ;  /* 0x0000ac0000047ab9 */ /* 0x000fe20000000a00 */
[----:B------:R-:W-:-:S04]  /*85c0*/  IMAD.WIDE.U32 R2, R0, c[0x0][0x1b0], R2 ;  /* 0x00006c0000027a25 */ /* 0x000fc800078e0002 */
[----:B------:R-:W-:Y:S02]  /*85d0*/  IMAD R6, R6, c[0x0][0x1b0], RZ ;  /* 0x00006c0006067a24 */ /* 0x000fe400078e02ff */
[----:B------:R-:W-:Y:S02]  /*85e0*/  IMAD R4, R5, c[0x0][0x2c4], R4 ;  /* 0x0000b10005047a24 */ /* 0x000fe400078e0204 */
[----:B------:R-:W-:Y:S02]  /*85f0*/  IMAD R5, R0, c[0x0][0x1b4], R6 ;  /* 0x00006d0000057a24 */ /* 0x000fe400078e0206 */
[----:B------:R-:W-:Y:S01]  /*8600*/  IMAD R19, R19, 0x80, R42 ;  /* 0x0000008013137824 */ /* 0x000fe200078e022a */
[----:B------:R-:W-:Y:S01]  /*8610*/  SHF.R.S32.HI R0, RZ, 0x1f, R4 ;  /* 0x0000001fff007819 */ /* 0x000fe20000011404 */
[----:B------:R-:W-:-:S03]  /*8620*/  IMAD.IADD R3, R3, 0x1, R5 ;  /* 0x0000000103037824 */ /* 0x000fc600078e0205 */
[C---:B------:R-:W-:Y:S01]  /*8630*/  IADD3 R5, R19.reuse, 0x10, RZ ;  /* 0x0000001013057810 */ /* 0x040fe20007ffe0ff */
[----:B------:R-:W-:Y:S01]  /*8640*/  IMAD R0, R0, c[0x0][0x1a8], RZ ;  /* 0x00006a0000007a24 */ /* 0x000fe200078e02ff */
[----:B------:R-:W-:Y:S01]  /*8650*/  ISETP.GE.AND P6, PT, R19, UR23, PT ;  /* 0x0000001713007c0c */ /* 0x000fe2000bfc6270 */
[C---:B------:R-:W-:Y:S01]  /*8660*/  IMAD.WIDE.U32 R2, R4.reuse, c[0x0][0x1a8], R2 ;  /* 0x00006a0004027a25 */ /* 0x040fe200078e0002 */
[----:B------:R-:W-:Y:S02]  /*8670*/  ISETP.GE.AND P2, PT, R5, UR23, PT ;  /* 0x0000001705007c0c */ /* 0x000fe4000bf46270 */
[C---:B------:R-:W-:Y:S01]  /*8680*/  IADD3 R5, R19.reuse, 0x30, RZ ;  /* 0x0000003013057810 */ /* 0x040fe20007ffe0ff */
[----:B------:R-:W-:Y:S01]  /*8690*/  IMAD R0, R4, c[0x0][0x1ac], R0 ;  /* 0x00006b0004007a24 */ /* 0x000fe200078e0200 */
[----:B------:R-:W-:Y:S02]  /*86a0*/  LEA R16, P5, R2, c[0x0][0x160], 0x1 ;  /* 0x0000580002107a11 */ /* 0x000fe400078a08ff */
[----:B------:R-:W-:Y:S01]  /*86b0*/  IADD3 R4, R19, 0x40, RZ ;  /* 0x0000004013047810 */ /* 0x000fe20007ffe0ff */
[----:B------:R-:W-:Y:S01]  /*86c0*/  IMAD.IADD R0, R3, 0x1, R0 ;  /* 0x0000000103007824 */ /* 0x000fe200078e0200 */
[----:B------:R-:W-:Y:S01]  /*86d0*/  IADD3 R6, R19, 0x20, RZ ;  /* 0x0000002013067810 */ /* 0x000fe20007ffe0ff */
[----:B------:R-:W-:Y:S01]  /*86e0*/  SHFL.IDX PT, R12, R16, 0x3, 0x181f ;  /* 0x00781f00100c7f89 */ /* 0x000fe200000e0000 */
[----:B------:R-:W-:-:S02]  /*86f0*/  ISETP.GE.AND P0, PT, R5, UR23, PT ;  /* 0x0000001705007c0c */ /* 0x000fc4000bf06270 */
[----:B------:R-:W-:Y:S01]  /*8700*/  LEA.HI.X R15, R2, c[0x0][0x164], R0, 0x1, P5 ;  /* 0x00005900020f7a11 */ /* 0x000fe200028f0c00 */
[----:B------:R-:W-:Y:S01]  /*8710*/  IMAD.SHL.U32 R0, R42, 0x40, RZ ;  /* 0x000000402a007824 */ /* 0x000fe200078e00ff */
[----:B------:R-:W-:Y:S01]  /*8720*/  ISETP.GE.AND P3, PT, R4, UR23, PT ;  /* 0x0000001704007c0c */ /* 0x000fe2000bf66270 */
[----:B------:R-:W-:Y:S01]  /*8730*/  SHFL.IDX PT, R2, R16, 0x1, 0x181f ;  /* 0x00381f0010027f89 */ /* 0x000fe200000e0000 */
[----:B------:R-:W-:Y:S02]  /*8740*/  ISETP.GE.AND P1, PT, R6, UR23, PT ;  /* 0x0000001706007c0c */ /* 0x000fe4000bf26270 */
[----:B------:R-:W-:Y:S01]  /*8750*/  LEA.HI R6, R156, R159, RZ, 0x6 ;  /* 0x0000009f9c067211 */ /* 0x000fe200078f30ff */
[----:B------:R-:W-:Y:S01]  /*8760*/  SHFL.IDX PT, R4, R16, RZ, 0x181f ;  /* 0x00181fff10047589 */ /* 0x000fe200000e0000 */
[----:B------:R-:W-:Y:S02]  /*8770*/  LOP3.LUT R23, R0, 0x1c0, RZ, 0xc0, !PT ;  /* 0x000001c000177812 */ /* 0x000fe400078ec0ff */
[----:B------:R-:W-:Y:S01]  /*8780*/  ISETP.GE.AND P5, PT, R132, c[0x0][0x198], PT ;  /* 0x0000660084007a0c */ /* 0x000fe20003fa6270 */
[----:B------:R-:W1:Y:S01]  /*8790*/  SHFL.IDX PT, R5, R15, RZ, 0x181f ;  /* 0x00181fff0f057589 */ /* 0x000e6200000e0000 */
[----:B------:R-:W-:Y:S01]  /*87a0*/  IMAD.SHL.U32 R0, R6, 0x8, RZ ;  /* 0x0000000806007824 */ /* 0x000fe200078e00ff */
[----:B------:R-:W-:-:S02]  /*87b0*/  SHF.R.U32.HI R25, RZ, 0x3, R23 ;  /* 0x00000003ff197819 */ /* 0x000fc40000011617 */
[----:B------:R-:W2:Y:S01]  /*87c0*/  SHFL.IDX PT, R3, R15, 0x1, 0x181f ;  /* 0x00381f000f037f89 */ /* 0x000ea200000e0000 */
[--C-:B------:R-:W-:Y:S02]  /*87d0*/  @!P6 SHF.R.S32.HI R6, RZ, 0x1f, R55.reuse ;  /* 0x0000001fff06e819 */ /* 0x100fe40000011437 */
[----:B------:R-:W-:Y:S01]  /*87e0*/  LOP3.LUT R24, R0, 0xfffffe00, RZ, 0xc0, !PT ;  /* 0xfffffe0000187812 */ /* 0x000fe200078ec0ff */
[----:B------:R-:W4:Y:S01]  /*87f0*/  SHFL.IDX PT, R13, R15, 0x3, 0x181f ;  /* 0x00781f000f0d7f89 */ /* 0x000f2200000e0000 */
[-C--:B------:R-:W-:Y:S02]  /*8800*/  @!P6 LEA.HI R6, R6, R55.reuse, RZ, 0x3 ;  /* 0x000000370606e211 */ /* 0x080fe400078f18ff */
[----:B------:R-:W-:Y:S02]  /*8810*/  @!P2 SHF.R.S32.HI R0, RZ, 0x1f, R55 ;  /* 0x0000001fff00a819 */ /* 0x000fe40000011437 */
[----:B------:R-:W-:Y:S02]  /*8820*/  @!P6 LOP3.LUT R10, R6, 0xfffffff8, RZ, 0xc0, !PT ;  /* 0xfffffff8060ae812 */ /* 0x000fe400078ec0ff */
[----:B------:R-:W-:Y:S01]  /*8830*/  @!P2 LEA.HI R0, R0, R55, RZ, 0x3 ;  /* 0x000000370000a211 */ /* 0x000fe200078f18ff */
[----:B------:R-:W-:Y:S01]  /*8840*/  SHFL.IDX PT, R6, R16, 0x2, 0x181f ;  /* 0x00581f0010067f89 */ /* 0x000fe200000e0000 */
[----:B------:R-:W-:-:S02]  /*8850*/  P2R R20, PR, RZ, 0x40 ;  /* 0x00000040ff147803 */ /* 0x000fc40000000000 */
[----:B------:R-:W-:Y:S01]  /*8860*/  @!P2 LOP3.LUT R17, R0, 0xfffffff8, RZ, 0xc0, !PT ;  /* 0xfffffff80011a812 */ /* 0x000fe200078ec0ff */
[----:B-1----:R-:W-:-:S04]  /*8870*/  @!P6 IMAD.WIDE R8, R132, 0x2, R4 ;  /* 0x000000028408e825 */ /* 0x002fc800078e0204 */
[----:B------:R-:W-:-:S04]  /*8880*/  @!P6 IMAD.WIDE R10, R10, 0x2, R4 ;  /* 0x000000020a0ae825 */ /* 0x000fc800078e0204 */
[----:B--2---:R-:W-:-:S04]  /*8890*/  @!P2 IMAD.WIDE R4, R132, 0x2, R2 ;  /* 0x000000028404a825 */ /* 0x004fc800078e0202 */
[----:B------:R-:W-:Y:S01]  /*88a0*/  @!P2 IMAD.WIDE R2, R17, 0x2, R2 ;  /* 0x000000021102a825 */ /* 0x000fe200078e0202 */
[----:B---3--:R1:W2:Y:S01]  /*88b0*/  @P4 R2UR UR11, R7 ;  /* 0x00000000070b43c2 */ /* 0x0082a200000e0000 */
[----:B------:R-:W-:Y:S01]  /*88c0*/  ISETP.GE.AND P4, PT, R55, c[0x0][0x198], PT ;  /* 0x0000660037007a0c */ /* 0x000fe20003f86270 */
[----:B--2---:R-:W-:Y:S02]  /*88d0*/  @!UP1 UMOV UR11, UR24 ;  /* 0x00000018000b9c82 */ /* 0x004fe40008000000 */
[----:B------:R-:W-:Y:S02]  /*88e0*/  USHF.R.S32.HI UR10, URZ, 0x1f, UR11 ;  /* 0x0000001f3f0a7899 */ /* 0x000fe4000801140b */
[----:B------:R-:W-:Y:S02]  /*88f0*/  UIMAD.WIDE.U32 UR12, UR11, UR4, URZ ;  /* 0x000000040b0c72a5 */ /* 0x000fe4000f8e003f */
[----:B------:R-:W-:-:S04]  /*8900*/  UIMAD UR10, UR10, UR4, URZ ;  /* 0x000000040a0a72a4 */ /* 0x000fc8000f8e023f */
[----:B------:R-:W-:-:S03]  /*8910*/  UIMAD UR10, UR11, UR5, UR10 ;  /* 0x000000050b0a72a4 */ /* 0x000fc6000f8e020a */
[----:B------:R-:W-:Y:S02]  /*8920*/  ULDC.64 UR4, c[0x0][0x1e8] ;  /* 0x00007a0000047ab9 */ /* 0x000fe40000000a00 */
[----:B------:R-:W-:Y:S01]  /*8930*/  UIADD3 UR10, UR13, UR10, URZ ;  /* 0x0000000a0d0a7290 */ /* 0x000fe2000fffe03f */
[----:B-1----:R-:W-:-:S04]  /*8940*/  LOP3.LUT R7, R23, 0x38, R132, 0xf8, !PT ;  /* 0x0000003817077812 */ /* 0x002fc800078ef884 */
[----:B------:R-:W-:-:S05]  /*8950*/  LOP3.LUT R7, R7, R25, RZ, 0x3c, !PT ;  /* 0x0000001907077212 */ /* 0x000fca00078e3cff */
[----:B------:R-:W-:Y:S02]  /*8960*/  IMAD.IADD R54, R24, 0x1, R7 ;  /* 0x0000000118367824 */ /* 0x000fe400078e0207 */
[----:B------:R-:W1:Y:S02]  /*8970*/  SHFL.IDX PT, R7, R15, 0x2, 0x181f ;  /* 0x00581f000f077f89 */ /* 0x000e6400000e0000 */
[C---:B------:R-:W-:Y:S02]  /*8980*/  @!P6 IMAD.SHL.U32 R0, R54.reuse, 0x2, RZ ;  /* 0x000000023600e824 */ /* 0x040fe400078e00ff */
[----:B------:R-:W-:-:S03]  /*8990*/  @!P2 IMAD.SHL.U32 R14, R54, 0x2, RZ ;  /* 0x00000002360ea824 */ /* 0x000fc600078e00ff */
[----:B------:R4:W-:Y:S04]  /*89a0*/  @!P6 LDGSTS.E.BYPASS.LTC128B.128 [R0+0x8100], [R8.64], !P5 ;  /* 0x081000000800efae */ /* 0x0009e8000e901d62 */
[----:B------:R2:W-:Y:S01]  /*89b0*/  @!P6 LDGSTS.E.BYPASS.LTC128B.128 [R0+0xc100], [R10.64], !P4 ;  /* 0x0c1000000a00efae */ /* 0x0005e2000e101d62 */
[----:B------:R-:W-:-:S03]  /*89c0*/  ISETP.NE.AND P6, PT, R164, 0x1, PT ;  /* 0x00000001a400780c */ /* 0x000fc60003fc5270 */
[----:B------:R3:W-:Y:S04]  /*89d0*/  @!P2 LDGSTS.E.BYPASS.LTC128B.128 [R14+0x8900], [R4.64], !P5 ;  /* 0x08900000040eafae */ /* 0x0007e8000e901d62 */
[----:B------:R5:W-:Y:S01]  /*89e0*/  @!P2 LDGSTS.E.BYPASS.LTC128B.128 [R14+0xc900], [R2.64], !P4 ;  /* 0x0c900000020eafae */ /* 0x000be2000e101d62 */
[----:B----4-:R-:W-:Y:S01]  /*89f0*/  @!P0 IMAD.WIDE R8, R132, 0x2, R12 ;  /* 0x0000000284088825 */ /* 0x010fe200078e020c */
[--C-:B--2---:R-:W-:Y:S02]  /*8a00*/  @!P1 SHF.R.S32.HI R0, RZ, 0x1f, R55.reuse ;  /* 0x0000001fff009819 */ /* 0x104fe40000011437 */
[----:B---3--:R-:W-:Y:S02]  /*8a10*/  @!P0 SHF.R.S32.HI R4, RZ, 0x1f, R55 ;  /* 0x0000001fff048819 */ /* 0x008fe40000011437 */
[----:B------:R-:W-:-:S02]  /*8a20*/  IADD3 R5, R19, 0x50, RZ ;  /* 0x0000005013057810 */ /* 0x000fc40007ffe0ff */
[-C--:B-----5:R-:W-:Y:S01]  /*8a30*/  @!P1 LEA.HI R2, R0, R55.reuse, RZ, 0x3 ;  /* 0x0000003700029211 */ /* 0x0a0fe200078f18ff */
[----:B------:R-:W-:Y:S01]  /*8a40*/  SHFL.IDX PT, R3, R15, 0x5, 0x181f ;  /* 0x00b81f000f037f89 */ /* 0x000fe200000e0000 */
[----:B------:R-:W-:Y:S01]  /*8a50*/  @!P0 LEA.HI R0, R4, R55, RZ, 0x3 ;  /* 0x0000003704008211 */ /* 0x000fe200078f18ff */
[----:B------:R-:W-:Y:S01]  /*8a60*/  @!P0 IMAD.SHL.U32 R14, R54, 0x2, RZ ;  /* 0x00000002360e8824 */ /* 0x000fe200078e00ff */
[----:B------:R-:W-:Y:S01]  /*8a70*/  @!P1 LOP3.LUT R2, R2, 0xfffffff8, RZ, 0xc0, !PT ;  /* 0xfffffff802029812 */ /* 0x000fe200078ec0ff */
[----:B------:R-:W-:Y:S01]  /*8a80*/  SHFL.IDX PT, R4, R16, 0x4, 0x181f ;  /* 0x00981f0010047f89 */ /* 0x000fe200000e0000 */
[----:B------:R-:W-:Y:S02]  /*8a90*/  ISETP.GE.AND P2, PT, R5, UR23, PT ;  /* 0x0000001705007c0c */ /* 0x000fe4000bf46270 */
[----:B------:R-:W-:Y:S01]  /*8aa0*/  @!P0 LOP3.LUT R17, R0, 0xfffffff8, RZ, 0xc0, !PT ;  /* 0xfffffff800118812 */ /* 0x000fe200078ec0ff */
[----:B------:R-:W2:Y:S01]  /*8ab0*/  SHFL.IDX PT, R5, R15, 0x4, 0x181f ;  /* 0x00981f000f057f89 */ /* 0x000ea200000e0000 */
[----:B-1----:R-:W-:-:S03]  /*8ac0*/  @!P1 IMAD.WIDE R10, R2, 0x2, R6 ;  /* 0x00000002020a9825 */ /* 0x002fc600078e0206 */
[----:B------:R-:W1:Y:S01]  /*8ad0*/  SHFL.IDX PT, R2, R16, 0x5, 0x181f ;  /* 0x00b81f0010027f89 */ /* 0x000e6200000e0000 */
[----:B------:R-:W-:Y:S02]  /*8ae0*/  @!P1 IMAD.SHL.U32 R0, R54, 0x2, RZ ;  /* 0x0000000236009824 */ /* 0x000fe400078e00ff */
[----:B------:R-:W-:-:S05]  /*8af0*/  @!P1 IMAD.WIDE R6, R132, 0x2, R6 ;  /* 0x0000000284069825 */ /* 0x000fca00078e0206 */
[----:B------:R3:W-:Y:S04]  /*8b00*/  @!P1 LDGSTS.E.BYPASS.LTC128B.128 [R0+0x9100], [R6.64], !P5 ;  /* 0x0910000006009fae */ /* 0x0007e8000e901d62 */
[----:B------:R4:W-:Y:S04]  /*8b10*/  @!P1 LDGSTS.E.BYPASS.LTC128B.128 [R0+0xd100], [R10.64], !P4 ;  /* 0x0d1000000a009fae */ /* 0x0009e8000e101d62 */
[----:B------:R5:W-:Y:S01]  /*8b20*/  @!P0 LDGSTS.E.BYPASS.LTC128B.128 [R14+0x9900], [R8.64], !P5 ;  /* 0x09900000080e8fae */ /* 0x000be2000e901d62 */
[----:B---3--:R-:W-:Y:S01]  /*8b30*/  @!P0 IMAD.WIDE R6, R17, 0x2, R12 ;  /* 0x0000000211068825 */ /* 0x008fe200078e020c */
[----:B------:R-:W-:-:S02]  /*8b40*/  IADD3 R13, R19, 0x70, RZ ;  /* 0x00000070130d7810 */ /* 0x000fc40007ffe0ff */
[--C-:B----4-:R-:W-:Y:S02]  /*8b50*/  @!P3 SHF.R.S32.HI R0, RZ, 0x1f, R55.reuse ;  /* 0x0000001fff00b819 */ /* 0x110fe40000011437 */
[----:B------:R3:W-:Y:S01]  /*8b60*/  @!P0 LDGSTS.E.BYPASS.LTC128B.128 [R14+0xd900], [R6.64], !P4 ;  /* 0x0d900000060e8fae */ /* 0x0007e2000e101d62 */
[----:B------:R-:W-:Y:S01]  /*8b70*/  @!P2 IMAD.SHL.U32 R12, R54, 0x2, RZ ;  /* 0x00000002360ca824 */ /* 0x000fe200078e00ff */
[----:B------:R-:W-:Y:S02]  /*8b80*/  ISETP.GE.AND P0, PT, R13, UR23, PT ;  /* 0x000000170d007c0c */ /* 0x000fe4000bf06270 */
[----:B-----5:R-:W-:Y:S02]  /*8b90*/  @!P2 SHF.R.S32.HI R8, RZ, 0x1f, R55 ;  /* 0x0000001fff08a819 */ /* 0x020fe40000011437 */
[----:B------:R-:W-:-:S04]  /*8ba0*/  IADD3 R9, R19, 0x60, RZ ;  /* 0x0000006013097810 */ /* 0x000fc80007ffe0ff */
[----:B------:R-:W-:Y:S02]  /*8bb0*/  ISETP.GE.AND P1, PT, R9, UR23, PT ;  /* 0x0000001709007c0c */ /* 0x000fe4000bf26270 */
[----:B------:R-:W-:Y:S01]  /*8bc0*/  SHFL.IDX PT, R9, R15, 0x6, 0x181f ;  /* 0x00d81f000f097f89 */ /* 0x000fe200000e0000 */
[-C--:B---3--:R-:W-:Y:S02]  /*8bd0*/  @!P3 LEA.HI R6, R0, R55.reuse, RZ, 0x3 ;  /* 0x000000370006b211 */ /* 0x088fe400078f18ff */
[----:B------:R-:W-:Y:S02]  /*8be0*/  @!P2 LEA.HI R0, R8, R55, RZ, 0x3 ;  /* 0x000000370800a211 */ /* 0x000fe400078f18ff */
[----:B------:R-:W-:Y:S01]  /*8bf0*/  @!P3 LOP3.LUT R6, R6, 0xfffffff8, RZ, 0xc0, !PT ;  /* 0xfffffff80606b812 */ /* 0x000fe200078ec0ff */
[----:B------:R-:W3:Y:S01]  /*8c00*/  SHFL.IDX PT, R8, R16, 0x6, 0x181f ;  /* 0x00d81f0010087f89 */ /* 0x000ee200000e0000 */
[----:B------:R-:W-:Y:S01]  /*8c10*/  @!P2 LOP3.LUT R7, R0, 0xfffffff8, RZ, 0xc0, !PT ;  /* 0xfffffff80007a812 */ /* 0x000fe200078ec0ff */
[----:B------:R-:W-:-:S02]  /*8c20*/  @!P3 IMAD.SHL.U32 R0, R54, 0x2, RZ ;  /* 0x000000023600b824 */ /* 0x000fc400078e00ff */
[----:B--2---:R-:W-:-:S04]  /*8c30*/  @!P3 IMAD.WIDE R10, R6, 0x2, R4 ;  /* 0x00000002060ab825 */ /* 0x004fc800078e0204 */
[----:B------:R-:W-:-:S04]  /*8c40*/  @!P3 IMAD.WIDE R4, R132, 0x2, R4 ;  /* 0x000000028404b825 */ /* 0x000fc800078e0204 */
[--C-:B-1----:R-:W-:Y:S01]  /*8c50*/  @!P2 IMAD.WIDE R6, R7, 0x2, R2.reuse ;  /* 0x000000020706a825 */ /* 0x102fe200078e0202 */
[----:B------:R1:W-:Y:S03]  /*8c60*/  @!P3 LDGSTS.E.BYPASS.LTC128B.128 [R0+0xa100], [R4.64], !P5 ;  /* 0x0a1000000400bfae */ /* 0x0003e6000e901d62 */
[----:B------:R-:W-:Y:S01]  /*8c70*/  @!P2 IMAD.WIDE R2, R132, 0x2, R2 ;  /* 0x000000028402a825 */ /* 0x000fe200078e0202 */
[----:B------:R2:W-:Y:S04]  /*8c80*/  @!P3 LDGSTS.E.BYPASS.LTC128B.128 [R0+0xe100], [R10.64], !P4 ;  /* 0x0e1000000a00bfae */ /* 0x0005e8000e101d62 */
[----:B------:R4:W-:Y:S04]  /*8c90*/  @!P2 LDGSTS.E.BYPASS.LTC128B.128 [R12+0xa900], [R2.64], !P5 ;  /* 0x0a900000020cafae */ /* 0x0009e8000e901d62 */
[----:B------:R5:W-:Y:S01]  /*8ca0*/  @!P2 LDGSTS.E.BYPASS.LTC128B.128 [R12+0xe900], [R6.64], !P4 ;  /* 0x0e900000060cafae */ /* 0x000be2000e101d62 */
[----:B-1----:R-:W-:-:S02]  /*8cb0*/  IADD3 R4, R163, UR6, RZ ;  /* 0x00000006a3047c10 */ /* 0x002fc4000fffe0ff */
[----:B--2---:R-:W-:Y:S01]  /*8cc0*/  @!P1 SHF.R.S32.HI R0, RZ, 0x1f, R55 ;  /* 0x0000001fff009819 */ /* 0x004fe20000011437 */
[----:B------:R-:W-:Y:S01]  /*8cd0*/  @!P1 IMAD.SHL.U32 R10, R54, 0x2, RZ ;  /* 0x00000002360a9824 */ /* 0x000fe200078e00ff */
[----:B------:R-:W-:Y:S02]  /*8ce0*/  ISETP.GE.AND P2, PT, R4, UR9, PT ;  /* 0x0000000904007c0c */ /* 0x000fe4000bf46270 */
[----:B------:R-:W-:Y:S02]  /*8cf0*/  @!P1 LEA.HI R0, R0, R55, RZ, 0x3 ;  /* 0x0000003700009211 */ /* 0x000fe400078f18ff */
[----:B------:R-:W-:Y:S01]  /*8d00*/  ISETP.GT.OR P2, PT, R163, 0x3f, P2 ;  /* 0x0000003fa300780c */ /* 0x000fe20001744670 */
[----:B-----5:R-:W-:Y:S01]  /*8d10*/  SHFL.IDX PT, R6, R16, 0x7, 0x181f ;  /* 0x00f81f0010067f89 */ /* 0x020fe200000e0000 */
[----:B------:R-:W-:Y:S02]  /*8d20*/  @!P1 LOP3.LUT R0, R0, 0xfffffff8, RZ, 0xc0, !PT ;  /* 0xfffffff800009812 */ /* 0x000fe400078ec0ff */
[----:B----4-:R-:W-:Y:S01]  /*8d30*/  IADD3 R12, R4, UR19, RZ ;  /* 0x00000013040c7c10 */ /* 0x010fe2000fffe0ff */
[----:B------:R-:W1:Y:S01]  /*8d40*/  SHFL.IDX PT, R7, R15, 0x7, 0x181f ;  /* 0x00f81f000f077f89 */ /* 0x000e6200000e0000 */
[----:B---3--:R-:W-:-:S04]  /*8d50*/  @!P1 IMAD.WIDE R4, R132, 0x2, R8 ;  /* 0x0000000284049825 */ /* 0x008fc800078e0208 */
[----:B------:R-:W-:Y:S01]  /*8d60*/  @!P1 IMAD.WIDE R2, R0, 0x2, R8 ;  /* 0x0000000200029825 */ /* 0x000fe200078e0208 */
[----:B------:R-:W-:Y:S01]  /*8d70*/  @!P0 SHF.R.S32.HI R0, RZ, 0x1f, R55 ;  /* 0x0000001fff008819 */ /* 0x000fe20000011437 */
[----:B------:R2:W-:Y:S02]  /*8d80*/  @!P1 LDGSTS.E.BYPASS.LTC128B.128 [R10+0xb100], [R4.64], !P5 ;  /* 0x0b100000040a9fae */ /* 0x0005e4000e901d62 */
[----:B------:R-:W-:Y:S02]  /*8d90*/  @P6 IMAD.HI.U32 R13, R12, c[0x0][0x2bc], RZ ;  /* 0x0000af000c0d6a27 */ /* 0x000fe400078e00ff */
[----:B------:R3:W-:Y:S02]  /*8da0*/  @!P1 LDGSTS.E.BYPASS.LTC128B.128 [R10+0xf100], [R2.64], !P4 ;  /* 0x0f100000020a9fae */ /* 0x0007e4000e101d62 */
[----:B------:R-:W-:Y:S01]  /*8db0*/  IMAD.MOV.U32 R11, RZ, RZ, R12 ;  /* 0x000000ffff0b7224 */ /* 0x000fe200078e000c */
[----:B------:R-:W-:Y:S01]  /*8dc0*/  @P6 SHF.R.U32.HI R11, RZ, c[0x0][0x2c0], R13 ;  /* 0x0000b000ff0b6a19 */ /* 0x000fe2000001160d */
[----:B-1----:R-:W-:Y:S01]  /*8dd0*/  @!P0 IMAD.WIDE R8, R132, 0x2, R6 ;  /* 0x0000000284088825 */ /* 0x002fe200078e0206 */
[----:B--2---:R-:W-:-:S02]  /*8de0*/  @!P0 LEA.HI R4, R0, R55, RZ, 0x3 ;  /* 0x0000003700048211 */ /* 0x004fc400078f18ff */
[C---:B------:R-:W-:Y:S02]  /*8df0*/  @!P2 IADD3 R0, P1, R11.reuse, UR12, RZ ;  /* 0x0000000c0b00ac10 */ /* 0x040fe4000ff3e0ff */
[----:B------:R-:W-:Y:S01]  /*8e00*/  @!P0 LOP3.LUT R4, R4, 0xfffffff8, RZ, 0xc0, !PT ;  /* 0xfffffff804048812 */ /* 0x000fe200078ec0ff */
[----:B---3--:R-:W-:Y:S01]  /*8e10*/  @!P0 IMAD.SHL.U32 R10, R54, 0x2, RZ ;  /* 0x00000002360a8824 */ /* 0x008fe200078e00ff */
[----:B------:R-:W-:Y:S02]  /*8e20*/  @!P2 LEA.HI.X.SX32 R3, R11, UR10, 0x1, P1 ;  /* 0x0000000a0b03ac11 */ /* 0x000fe400088f0eff */
[----:B------:R-:W-:Y:S01]  /*8e30*/  @!P2 LEA R2, P1, R0, c[0x0][0x2a0], 0x2 ;  /* 0x0000a8000002aa11 */ /* 0x000fe200078210ff */
[----:B------:R-:W-:Y:S01]  /*8e40*/  @!P0 IMAD.WIDE R4, R4, 0x2, R6 ;  /* 0x0000000204048825 */ /* 0x000fe200078e0206 */
[----:B------:R1:W-:Y:S02]  /*8e50*/  @!P0 LDGSTS.E.BYPASS.LTC128B.128 [R10+0xb900], [R8.64], !P5 ;  /* 0x0b900000080a8fae */ /* 0x0003e4000e901d62 */
[----:B------:R-:W-:-:S02]  /*8e60*/  @!P2 LEA.HI.X R3, R0, c[0x0][0x2a4], R3, 0x2, P1 ;  /* 0x0000a9000003aa11 */ /* 0x000fc400008f1403 */
[----:B------:R2:W-:Y:S04]  /*8e70*/  @!P0 LDGSTS.E.BYPASS.LTC128B.128 [R10+0xf900], [R4.64], !P4 ;  /* 0x0f900000040a8fae */ /* 0x0005e8000e101d62 */
[----:B------:R-:W0:Y:S04]  /*8e80*/  LDGDEPBAR ;  /* 0x00000000000079af */ /* 0x000e280000000000 */
[----:B------:R-:W-:Y:S06]  /*8e90*/  BAR.SYNC.DEFER_BLOCKING 0x0 ;  /* 0x0000000000007b1d */ /* 0x000fec0000010000 */
[----:B------:R3:W4:Y:S01]  /*8ea0*/  @!P2 LDG.E R58, [R2.64] ;  /* 0x00000022023aa981 */ /* 0x000722000c1e1900 */
[----:B------:R-:W-:Y:S01]  /*8eb0*/  IMAD.MOV R0, RZ, RZ, -R11 ;  /* 0x000000ffff007224 */ /* 0x000fe200078e0a0b */
[----:B------:R-:W-:Y:S01]  /*8ec0*/  UIMAD UR11, UR15, UR4, URZ ;  /* 0x000000040f0b72a4 */ /* 0x000fe2000f8e023f */
[----:B------:R-:W-:Y:S01]  /*8ed0*/  ISETP.GE.AND P5, PT, R132, c[0x0][0x1d4], PT ;  /* 0x0000750084007a0c */ /* 0x000fe20003fa6270 */
[----:B------:R-:W-:Y:S01]  /*8ee0*/  UIMAD.WIDE.U32 UR20, UR16, UR4, URZ ;  /* 0x00000004101472a5 */ /* 0x000fe2000f8e003f */
[----:B------:R-:W-:Y:S01]  /*8ef0*/  IMAD R59, R0, c[0x0][0x2b8], R12 ;  /* 0x0000ae00003b7a24 */ /* 0x000fe200078e020c */
[----:B------:R-:W-:Y:S01]  /*8f00*/  UIMAD UR11, UR16, UR5, UR11 ;  /* 0x00000005100b72a4 */ /* 0x000fe2000f8e020b */
[----:B------:R-:W-:Y:S01]  /*8f10*/  ISETP.GE.AND P4, PT, R55, c[0x0][0x1d4], PT ;  /* 0x0000750037007a0c */ /* 0x000fe20003f86270 */
[----:B------:R-:W-:-:S02]  /*8f20*/  UIADD3 UR6, UR9, -UR6, URZ ;  /* 0x8000000609067290 */ /* 0x000fc4000fffe03f */
[----:B------:R-:W-:Y:S01]  /*8f30*/  SHF.R.S32.HI R51, RZ, 0x1f, R59 ;  /* 0x0000001fff337819 */ /* 0x000fe2000001143b */
[----:B------:R-:W-:Y:S01]  /*8f40*/  UIADD3 UR11, UR21, UR11, URZ ;  /* 0x0000000b150b7290 */ /* 0x000fe2000fffe03f */
[----:B------:R-:W-:Y:S01]  /*8f50*/  STL [R1+0x34], R59 ;  /* 0x0000343b01007387 */ /* 0x000fe20000100800 */
[----:B------:R-:W-:Y:S01]  /*8f60*/  ULDC.64 UR4, c[0x0][0x210] ;  /* 0x0000840000047ab9 */ /* 0x000fe20000000a00 */
[----:B------:R-:W-:Y:S01]  /*8f70*/  IADD3 R97, -R42, UR6, RZ ;  /* 0x000000062a617c10 */ /* 0x000fe2000fffe1ff */
[----:B------:R-:W-:Y:S01]  /*8f80*/  IMAD R0, R51, c[0x0][0x1e0], RZ ;  /* 0x0000780033007a24 */ /* 0x000fe200078e02ff */
[----:B------:R-:W-:Y:S01]  /*8f90*/  UIMAD UR15, UR15, UR4, URZ ;  /* 0x000000040f0f72a4 */ /* 0x000fe2000f8e023f */
[----:B------:R-:W-:Y:S01]  /*8fa0*/  SEL R157, RZ, 0x10, P4 ;  /* 0x00000010ff9d7807 */ /* 0x000fe20002000000 */
[----:B------:R-:W-:Y:S01]  /*8fb0*/  UIMAD.WIDE.U32 UR26, UR16, UR4, URZ ;  /* 0x00000004101a72a5 */ /* 0x000fe2000f8e003f */
[----:B------:R-:W-:Y:S01]  /*8fc0*/  IMAD R0, R59, c[0x0][0x1e4], R0 ;  /* 0x000079003b007a24 */ /* 0x000fe200078e0200 */
[----:B------:R-:W-:Y:S01]  /*8fd0*/  ISETP.GE.AND P2, PT, R97, 0x11, PT ;  /* 0x000000116100780c */ /* 0x000fe20003f46270 */
[----:B------:R-:W-:Y:S01]  /*8fe0*/  UIMAD UR5, UR16, UR5, UR15 ;  /* 0x00000005100572a4 */ /* 0x000fe2000f8e020f */
[----:B---3--:R-:W-:-:S03]  /*8ff0*/  IMAD.WIDE.U32 R2, R59, c[0x0][0x1e0], RZ ;  /* 0x000078003b027a25 */ /* 0x008fc600078e00ff */
[----:B------:R-:W-:Y:S01]  /*9000*/  UIADD3 UR5, UR27, UR5, URZ ;  /* 0x000000051b057290 */ /* 0x000fe2000fffe03f */
[----:B------:R-:W-:-:S07]  /*9010*/  IMAD.IADD R3, R3, 0x1, R0 ;  /* 0x0000000103037824 */ /* 0x000fce00078e0200 */
[----:B------:R-:W-:Y:S01]  /*9020*/  @P2 IMAD.SHL.U32 R16, R54, 0x2, RZ ;  /* 0x0000000236102824 */ /* 0x000fe200078e00ff */
[----:B----4-:R-:W-:Y:S01]  /*9030*/  SHF.R.S32.HI R53, RZ, 0x1f, R58 ;  /* 0x0000001fff357819 */ /* 0x010fe2000001143a */
[----:B------:R-:W-:Y:S01]  /*9040*/  IMAD.WIDE.U32 R2, R58, c[0x0][0x1f0], R2 ;  /* 0x00007c003a027a25 */ /* 0x000fe200078e0002 */
[----:B------:R-:W-:Y:S03]  /*9050*/  STL [R1+0x30], R58 ;  /* 0x0000303a01007387 */ /* 0x000fe60000100800 */
[----:B------:R-:W-:Y:S01]  /*9060*/  IMAD R0, R53, c[0x0][0x1f0], RZ ;  /* 0x00007c0035007a24 */ /* 0x000fe200078e02ff */
[----:B--2---:R-:W-:-:S03]  /*9070*/  IADD3 R4, P1, R2, UR20, RZ ;  /* 0x0000001402047c10 */ /* 0x004fc6000ff3e0ff */
[----:B------:R-:W-:Y:S01]  /*9080*/  IMAD R2, R58, c[0x0][0x1f4], R0 ;  /* 0x00007d003a027a24 */ /* 0x000fe200078e0200 */
[----:B-1----:R-:W-:-:S04]  /*9090*/  LEA R9, P0, R4, c[0x0][0x1c8], 0x1 ;  /* 0x0000720004097a11 */ /* 0x002fc800078008ff */
[----:B------:R-:W-:Y:S01]  /*90a0*/  IADD3.X R2, R3, UR11, R2, P1, !PT ;  /* 0x0000000b03027c10 */ /* 0x000fe20008ffe402 */
[----:B------:R-:W-:Y:S01]  /*90b0*/  SHFL.IDX PT, R6, R9, 0x1, 0x181f ;  /* 0x00381f0009067f89 */ /* 0x000fe200000e0000 */
[C---:B------:R-:W-:Y:S02]  /*90c0*/  ISETP.GE.AND P1, PT, R97.reuse, 0x21, PT ;  /* 0x000000216100780c */ /* 0x040fe40003f26270 */
[----:B------:R-:W-:Y:S02]  /*90d0*/  LEA.HI.X R8, R4, c[0x0][0x1cc], R2, 0x1, P0 ;  /* 0x0000730004087a11 */ /* 0x000fe400000f0c02 */
[----:B------:R-:W-:Y:S01]  /*90e0*/  ISETP.GE.AND P0, PT, R97, 0x1, PT ;  /* 0x000000016100780c */ /* 0x000fe20003f06270 */
[----:B------:R-:W-:Y:S04]  /*90f0*/  SHFL.IDX PT, R2, R9, RZ, 0x181f ;  /* 0x00181fff09027589 */ /* 0x000fe800000e0000 */
[----:B------:R-:W1:Y:S04]  /*9100*/  SHFL.IDX PT, R3, R8, RZ, 0x181f ;  /* 0x00181fff08037589 */ /* 0x000e6800000e0000 */
[----:B------:R-:W2:Y:S01]  /*9110*/  SHFL.IDX PT, R7, R8, 0x1, 0x181f ;  /* 0x00381f0008077f89 */ /* 0x000ea200000e0000 */
[----:B------:R-:W-:-:S03]  /*9120*/  @P1 SHF.R.S32.HI R11, RZ, 0x1f, R55 ;  /* 0x0000001fff0b1819 */ /* 0x000fc60000011437 */
[----:B------:R-:W-:-:S04]  /*9130*/  @P0 SHF.R.S32.HI R0, RZ, 0x1f, R55 ;  /* 0x0000001fff000819 */ /* 0x000fc80000011437 */
[----:B------:R-:W-:-:S04]  /*9140*/  @P0 LEA.HI R0, R0, R55, RZ, 0x3 ;  /* 0x0000003700000211 */ /* 0x000fc800078f18ff */
[----:B------:R-:W-:Y:S01]  /*9150*/  @P0 LOP3.LUT R10, R0, 0xfffffff8, RZ, 0xc0, !PT ;  /* 0xfffffff8000a0812 */ /* 0x000fe200078ec0ff */
[----:B------:R-:W-:Y:S02]  /*9160*/  @P0 IMAD.SHL.U32 R0, R54, 0x2, RZ ;  /* 0x0000000236000824 */ /* 0x000fe400078e00ff */
[----:B-1----:R-:W-:-:S04]  /*9170*/  @P0 IMAD.WIDE R4, R132, 0x2, R2 ;  /* 0x0000000284040825 */ /* 0x002fc800078e0202 */
[----:B------:R-:W-:Y:S01]  /*9180*/  @P0 IMAD.WIDE R2, R10, 0x2, R2 ;  /* 0x000000020a020825 */ /* 0x000fe200078e0202 */
[----:B------:R1:W-:Y:S01]  /*9190*/  @P0 LDGSTS.E.BYPASS.LTC128B.128 [R0+0x4100], [R4.64], !P5 ;  /* 0x0410000004000fae */ /* 0x0003e2000e901d62 */
[----:B------:R-:W-:-:S03]  /*91a0*/  LOP3.LUT R10, R57, 0xfffffff0, RZ, 0xc0, !PT ;  /* 0xfffffff0390a7812 */ /* 0x000fc600078ec0ff */
[----:B------:R3:W-:Y:S01]  /*91b0*/  @P0 LDGSTS.E.BYPASS.LTC128B.128 [R0+0x6100], [R2.64], !P4 ;  /* 0x0610000002000fae */ /* 0x0007e2000e101d62 */
[----:B------:R-:W-:Y:S01]  /*91c0*/  ISETP.GE.AND P0, PT, R97, 0x31, PT ;  /* 0x000000316100780c */ /* 0x000fe20003f06270 */
[----:B------:R-:W-:-:S12]  /*91d0*/  IMAD.IADD R12, R159, 0x1, -R10 ;  /* 0x000000019f0c7824 */ /* 0x000fd800078e0a0a */
[--C-:B------:R-:W-:Y:S01]  /*91e0*/  @P0 SHF.R.S32.HI R10, RZ, 0x1f, R55.reuse ;  /* 0x0000001fff0a0819 */ /* 0x100fe20000011437 */
[----:B-1----:R-:W-:Y:S04]  /*91f0*/  SHFL.IDX PT, R4, R9, 0x2, 0x181f ;  /* 0x00581f0009047f89 */ /* 0x002fe800000e0000 */
[----:B------:R-:W1:Y:S01]  /*9200*/  SHFL.IDX PT, R5, R8, 0x2, 0x181f ;  /* 0x00581f0008057f89 */ /* 0x000e6200000e0000 */
[----:B---3--:R-:W-:-:S03]  /*9210*/  @P2 SHF.R.S32.HI R0, RZ, 0x1f, R55 ;  /* 0x0000001fff002819 */ /* 0x008fc60000011437 */
[----:B------:R-:W-:Y:S01]  /*9220*/  SHFL.IDX PT, R2, R9, 0x3, 0x181f ;  /* 0x00781f0009027f89 */ /* 0x000fe200000e0000 */
[----:B------:R-:W-:-:S03]  /*9230*/  @P2 LEA.HI R0, R0, R55, RZ, 0x3 ;  /* 0x0000003700002211 */ /* 0x000fc600078f18ff */
[----:B------:R3:W4:Y:S01]  /*9240*/  SHFL.IDX PT, R3, R8, 0x3, 0x181f ;  /* 0x00781f0008037f89 */ /* 0x00072200000e0000 */
[----:B------:R-:W-:-:S05]  /*9250*/  @P2 LOP3.LUT R0, R0, 0xfffffff8, RZ, 0xc0, !PT ;  /* 0xfffffff800002812 */ /* 0x000fca00078ec0ff */
[----:B--2---:R-:W-:Y:S01]  /*9260*/  @P2 IMAD.WIDE R14, R0, 0x2, R6 ;  /* 0x00000002000e2825 */ /* 0x004fe200078e0206 */
[----:B------:R-:W-:-:S03]  /*9270*/  @P1 LEA.HI R0, R11, R55, RZ, 0x3 ;  /* 0x000000370b001211 */ /* 0x000fc600078f18ff */
[----:B------:R-:W-:Y:S01]  /*9280*/  @P0 IMAD.SHL.U32 R11, R54, 0x2, RZ ;  /* 0x00000002360b0824 */ /* 0x000fe200078e00ff */
[----:B------:R-:W-:Y:S01]  /*9290*/  @P1 LOP3.LUT R0, R0, 0xfffffff8, RZ, 0xc0, !PT ;  /* 0xfffffff800001812 */ /* 0x000fe200078ec0ff */
[----:B---3--:R-:W-:Y:S01]  /*92a0*/  @P2 IMAD.WIDE R8, R132, 0x2, R6 ;  /* 0x0000000284082825 */ /* 0x008fe200078e0206 */
[----:B------:R-:W-:Y:S02]  /*92b0*/  SHF.R.S32.HI R7, RZ, 0x1f, R12 ;  /* 0x0000001fff077819 */ /* 0x000fe4000001140c */
[----:B------:R-:W-:Y:S01]  /*92c0*/  @P0 LEA.HI R6, R10, R55, RZ, 0x3 ;  /* 0x000000370a060211 */ /* 0x000fe200078f18ff */
[----:B------:R-:W-:Y:S01]  /*92d0*/  @P1 IMAD.SHL.U32 R10, R54, 0x2, RZ ;  /* 0x00000002360a1824 */ /* 0x000fe200078e00ff */
[----:B------:R-:W-:Y:S01]  /*92e0*/  LEA.HI R56, R7, R12, RZ, 0x3 ;  /* 0x0000000c07387211 */ /* 0x000fe200078f18ff */
[----:B------:R2:W-:Y:S01]  /*92f0*/  @P2 LDGSTS.E.BYPASS.LTC128B.128 [R16+0x4900], [R8.64], !P5 ;  /* 0x0490000008102fae */ /* 0x0005e2000e901d62 */
[----:B------:R-:W-:Y:S01]  /*9300*/  @P0 LOP3.LUT R13, R6, 0xfffffff8, RZ, 0xc0, !PT ;  /* 0xfffffff8060d0812 */ /* 0x000fe200078ec0ff */
[----:B-1----:R-:W-:-:S02]  /*9310*/  @P1 IMAD.WIDE R6, R132, 0x2, R4 ;  /* 0x0000000284061825 */ /* 0x002fc400078e0204 */
[----:B------:R1:W-:Y:S04]  /*9320*/  @P2 LDGSTS.E.BYPASS.LTC128B.128 [R16+0x6900], [R14.64], !P4 ;  /* 0x069000000e102fae */ /* 0x0003e8000e101d62 */
[----:B------:R1:W-:Y:S01]  /*9330*/  @P1 LDGSTS.E.BYPASS.LTC128B.128 [R10+0x5100], [R6.64], !P5 ;  /* 0x05100000060a1fae */ /* 0x0003e2000e901d62 */
[----:B--2---:R-:W-:Y:S01]  /*9340*/  @P1 IMAD.WIDE R8, R0, 0x2, R4 ;  /* 0x0000000200081825 */ /* 0x004fe200078e0204 */
[----:B------:R-:W-:-:S03]  /*9350*/  LOP3.LUT R0, R56, 0xfffffff8, RZ, 0xc0, !PT ;  /* 0xfffffff838007812 */ /* 0x000fc600078ec0ff */
[--C-:B----4-:R-:W-:Y:S01]  /*9360*/  @P0 IMAD.WIDE R4, R13, 0x2, R2.reuse ;  /* 0x000000020d040825 */ /* 0x110fe200078e0202 */
[----:B------:R1:W-:Y:S03]  /*9370*/  @P1 LDGSTS.E.BYPASS.LTC128B.128 [R10+0x7100], [R8.64], !P4 ;  /* 0x07100000080a1fae */ /* 0x0003e6000e101d62 */
[----:B------:R-:W-:-:S04]  /*9380*/  @P0 IMAD.WIDE R2, R132, 0x2, R2 ;  /* 0x0000000284020825 */ /* 0x000fc800078e0202 */
[----:B------:R-:W-:Y:S01]  /*9390*/  IMAD.IADD R52, R12, 0x1, -R0 ;  /* 0x000000010c347824 */ /* 0x000fe200078e0a00 */
[----:B------:R2:W-:Y:S04]  /*93a0*/  @P0 LDGSTS.E.BYPASS.LTC128B.128 [R11+0x5900], [R2.64], !P5 ;  /* 0x05900000020b0fae */ /* 0x0005e8000e901d62 */
[----:B------:R3:W-:Y:S01]  /*93b0*/  @P0 LDGSTS.E.BYPASS.LTC128B.128 [R11+0x7900], [R4.64], !P4 ;  /* 0x07900000040b0fae */ /* 0x0007e2000e101d62 */
[----:B------:R-:W-:Y:S02]  /*93c0*/  R2P PR, R52, 0x6 ;  /* 0x0000000634007804 */ /* 0x000fe40000000000 */
[----:B------:R-:W-:Y:S01]  /*93d0*/  ISETP.LT.AND P0, PT, RZ, c[0x0][0x27c], PT ;  /* 0x00009f00ff007a0c */ /* 0x000fe20003f01270 */
[----:B------:R-:W0:Y:S01]  /*93e0*/  LDGDEPBAR ;  /* 0x00000000000079af */ /* 0x000e220000000000 */
[----:B------:R-:W-:Y:S01]  /*93f0*/  ISETP.GT.AND P6, PT, R163, 0x3f, PT ;  /* 0x0000003fa300780c */ /* 0x000fe20003fc4270 */
[----:B--2---:R-:W-:-:S02]  /*9400*/  IMAD.MOV.U32 R3, RZ, RZ, 0x20 ;  /* 0x00000020ff037424 */ /* 0x004fc400078e00ff */
[----:B---3--:R-:W-:-:S03]  /*9410*/  IMAD.MOV.U32 R4, RZ, RZ, 0x10 ;  /* 0x00000010ff047424 */ /* 0x008fc600078e00ff */
[----:B------:R-:W-:Y:S02]  /*9420*/  SEL R3, R3, 0xffffffe0, !P2 ;  /* 0xffffffe003037807 */ /* 0x000fe40005000000 */
[----:B------:R-:W-:-:S03]  /*9430*/  SEL R4, R4, 0xfffffff0, !P1 ;  /* 0xfffffff004047807 */ /* 0x000fc60004800000 */
[----:B------:R-:W-:Y:S05]  /*9440*/  @P0 BRA `(.L_x_852) ;  /* 0x0000002000000947 */ /* 0x000fea0003800000 */
[----:B-1----:R-:W-:-:S04]  /*9450*/  DEPBAR.LE SB0, 0x1 ;  /* 0x000080400000791a */ /* 0x002fc80000000000 */
[----:B------:R-:W-:Y:S05]  /*9460*/  BRA `(.L_x_853) ;  /* 0x0000657000007947 */ /* 0x000fea0003800000 */
.L_x_852:
[----:B-1----:R-:W-:Y:S01]  /*9470*/  SHF.R.S32.HI R0, RZ, 0x1f, R142 ;  /* 0x0000001fff007819 */ /* 0x002fe2000001148e */
[----:B------:R-:W-:Y:S01]  /*9480*/  ULDC.U8 UR4, c[0x0][0x298] ;  /* 0x0000a60000047ab9 */ /* 0x000fe20000000000 */
[----:B------:R-:W-:Y:S01]  /*9490*/  IMAD.WIDE.U32 R8, R142, c[0x0][0x280], RZ ;  /* 0x0000a0008e087a25 */ /* 0x000fe200078e00ff */
[----:B------:R-:W-:Y:S01]  /*94a0*/  ISETP.NE.AND P1, PT, RZ, UR4, PT ;  /* 0x00000004ff007c0c */ /* 0x000fe2000bf25270 */
[----:B------:R-:W-:Y:S01]  /*94b0*/  BSSY B2, `(.L_x_853) ;  /* 0x0000652000027945 */ /* 0x000fe20003800000 */
[----:B------:R-:W-:Y:S01]  /*94c0*/  SHF.L.U32 R32, R54, 0x1, RZ ;  /* 0x0000000136207819 */ /* 0x000fe200000006ff */
[----:B------:R-:W-:Y:S01]  /*94d0*/  IMAD R2, R0, c[0x0][0x280], RZ ;  /* 0x0000a00000027a24 */ /* 0x000fe200078e02ff */
[----:B------:R-:W-:Y:S01]  /*94e0*/  LEA R18, P0, R8, c[0x0][0x270], 0x1 ;  /* 0x00009c0008127a11 */ /* 0x000fe200078008ff */
[----:B------:R-:W-:Y:S02]  /*94f0*/  IMAD R0, R0, c[0x0][0x290], RZ ;  /* 0x0000a40000007a24 */ /* 0x000fe400078e02ff */
[----:B------:R-:W-:-:S02]  /*9500*/  IMAD R2, R142, c[0x0][0x284], R2 ;  /* 0x0000a1008e027a24 */ /* 0x000fc400078e0202 */
[----:B------:R-:W-:-:S03]  /*9510*/  IMAD.WIDE.U32 R6, R142, c[0x0][0x290], RZ ;  /* 0x0000a4008e067a25 */ /* 0x000fc600078e00ff */
[----:B------:R-:W-:Y:S01]  /*9520*/  IADD3 R2, R2, R9, RZ ;  /* 0x0000000902027210 */ /* 0x000fe20007ffe0ff */
[----:B------:R-:W-:-:S03]  /*9530*/  IMAD R0, R142, c[0x0][0x294], R0 ;  /* 0x0000a5008e007a24 */ /* 0x000fc600078e0200 */
[----:B------:R-:W-:Y:S02]  /*9540*/  LEA.HI.X R19, R8, c[0x0][0x274], R2, 0x1, P0 ;  /* 0x00009d0008137a11 */ /* 0x000fe400000f0c02 */
[----:B------:R-:W-:Y:S02]  /*9550*/  LEA R16, P0, R6, c[0x0][0x288], 0x1 ;  /* 0x0000a20006107a11 */ /* 0x000fe400078008ff */
[----:B------:R-:W-:-:S04]  /*9560*/  IADD3 R0, R0, R7, RZ ;  /* 0x0000000700007210 */ /* 0x000fc80007ffe0ff */
[----:B------:R-:W-:Y:S01]  /*9570*/  LEA.HI.X R17, R6, c[0x0][0x28c], R0, 0x1, P0 ;  /* 0x0000a30006117a11 */ /* 0x000fe200000f0c00 */
[----:B------:R-:W-:Y:S05]  /*9580*/  @!P1 BRA `(.L_x_854) ;  /* 0x00002f4000009947 */ /* 0x000fea0003800000 */
[----:B------:R-:W-:Y:S01]  /*9590*/  ISETP.NE.AND P2, PT, R20, RZ, PT ;  /* 0x000000ff1400720c */ /* 0x000fe20003f45270 */
[----:B------:R-:W-:Y:S01]  /*95a0*/  BSSY B0, `(.L_x_855) ;  /* 0x0000017000007945 */ /* 0x000fe20003800000 */
[----:B------:R-:W-:Y:S01]  /*95b0*/  SHF.L.U32 R26, R96, 0x2, RZ ;  /* 0x00000002601a7819 */ /* 0x000fe200000006ff */
[----:B------:R-:W-:Y:S01]  /*95c0*/  CS2R R8, SRZ ;  /* 0x0000000000087805 */ /* 0x000fe2000001ff00 */
[----:B------:R-:W-:Y:S01]  /*95d0*/  CS2R R12, SRZ ;  /* 0x00000000000c7805 */ /* 0x000fe2000001ff00 */
[----:B------:R-:W-:Y:S01]  /*95e0*/  CS2R R6, SRZ ;  /* 0x0000000000067805 */ /* 0x000fe2000001ff00 */
[----:B------:R-:W-:-:S07]  /*95f0*/  CS2R R10, SRZ ;  /* 0x00000000000a7805 */ /* 0x000fce000001ff00 */
[----:B------:R-:W-:Y:S05]  /*9600*/  @P2 BRA `(.L_x_856) ;  /* 0x0000010000002947 */ /* 0x000fea0003800000 */
[C---:B------:R-:W-:Y:S01]  /*9610*/  IADD3 R2, R26.reuse, 0x20, RZ ;  /* 0x000000201a027810 */ /* 0x040fe20007ffe0ff */
[----:B------:R-:W-:Y:S01]  /*9620*/  CS2R R8, SRZ ;  /* 0x0000000000087805 */ /* 0x000fe2000001ff00 */
[----:B------:R-:W-:Y:S01]  /*9630*/  ISETP.GE.AND P1, PT, R26, c[0x0][0x27c], PT ;  /* 0x00009f001a007a0c */ /* 0x000fe20003f26270 */
[----:B------:R-:W-:Y:S01]  /*9640*/  CS2R R6, SRZ ;  /* 0x0000000000067805 */ /* 0x000fe2000001ff00 */
[----:B------:R-:W-:-:S11]  /*9650*/  ISETP.GE.AND P0, PT, R2, c[0x0][0x27c], PT ;  /* 0x00009f0002007a0c */ /* 0x000fd60003f06270 */
[----:B------:R-:W-:Y:S02]  /*9660*/  @!P1 IMAD.WIDE R20, R26, 0x2, R18 ;  /* 0x000000021a149825 */ /* 0x000fe400078e0212 */
[----:B------:R-:W-:-:S03]  /*9670*/  @!P0 SHF.R.S32.HI R0, RZ, 0x1f, R2 ;  /* 0x0000001fff008819 */ /* 0x000fc60000011402 */
[----:B------:R1:W5:Y:S01]  /*9680*/  @!P1 LD.E.64 R12, [R20.64] ;  /* 0x00000022140c9980 */ /* 0x000362000c101b00 */
[----:B------:R-:W-:-:S04]  /*9690*/  @!P0 LEA.HI R0, R0, R2, RZ, 0x2 ;  /* 0x0000000200008211 */ /* 0x000fc800078f10ff */
[----:B------:R-:W-:-:S05]  /*96a0*/  @!P0 LOP3.LUT R0, R0, 0xfffffffc, RZ, 0xc0, !PT ;  /* 0xfffffffc00008812 */ /* 0x000fca00078ec0ff */
[----:B------:R-:W-:-:S04]  /*96b0*/  @!P0 IMAD.WIDE R14, R0, 0x2, R16 ;  /* 0x00000002000e8825 */ /* 0x000fc800078e0210 */
[----:B------:R-:W-:Y:S01]  /*96c0*/  @!P0 IMAD.WIDE R18, R0, 0x2, R18 ;  /* 0x0000000200128825 */ /* 0x000fe200078e0212 */
[----:B------:R1:W5:Y:S03]  /*96d0*/  @!P0 LD.E.64 R6, [R14.64] ;  /* 0x000000220e068980 */ /* 0x000366000c101b00 */
[----:B------:R-:W-:Y:S01]  /*96e0*/  @!P1 IMAD.WIDE R16, R26, 0x2, R16 ;  /* 0x000000021a109825 */ /* 0x000fe200078e0210 */
[----:B------:R1:W5:Y:S04]  /*96f0*/  @!P0 LD.E.64 R8, [R18.64] ;  /* 0x0000002212088980 */ /* 0x000368000c101b00 */
[----:B------:R1:W5:Y:S02]  /*9700*/  @!P1 LD.E.64 R10, [R16.64] ;  /* 0x00000022100a9980 */ /* 0x000364000c101b00 */
.L_x_856:
[----:B------:R-:W-:Y:S05]  /*9710*/  BSYNC B0 ;  /* 0x0000000000007941 */ /* 0x000fea0003800000 */
.L_x_855:
[----:B------:R-:W-:Y:S01]  /*9720*/  UIMAD UR4, UR17, -0x80, UR23 ;  /* 0xffffff80110478a4 */ /* 0x000fe2000f8e0217 */
[----:B-1---5:R-:W-:Y:S01]  /*9730*/  IMAD.MOV.U32 R21, RZ, RZ, R12 ;  /* 0x000000ffff157224 */ /* 0x022fe200078e000c */
[----:B------:R-:W-:Y:S01]  /*9740*/  SHF.R.U64 R19, R12, 0x10, R13 ;  /* 0x000000100c137819 */ /* 0x000fe2000000120d */
[----:B------:R-:W-:Y:S01]  /*9750*/  IMAD.MOV.U32 R18, RZ, RZ, R8 ;  /* 0x000000ffff127224 */ /* 0x000fe200078e0008 */
[----:B------:R-:W-:Y:S01]  /*9760*/  UISETP.LT.AND UP0, UPT, UR4, 0x80, UPT ;  /* 0x000000800400788c */ /* 0x000fe2000bf01270 */
[----:B------:R-:W-:Y:S01]  /*9770*/  SHF.R.U64 R15, R8, 0x10, R9 ;  /* 0x00000010080f7819 */ /* 0x000fe20000001209 */
[--C-:B------:R-:W-:Y:S01]  /*9780*/  IMAD.MOV.U32 R20, RZ, RZ, R13.reuse ;  /* 0x000000ffff147224 */ /* 0x100fe200078e000d */
[----:B------:R-:W-:Y:S01]  /*9790*/  SHF.R.U32.HI R16, RZ, 0x10, R13 ;  /* 0x00000010ff107819 */ /* 0x000fe2000001160d */
[----:B------:R-:W-:Y:S01]  /*97a0*/  USEL UR4, UR4, 0x80, UP0 ;  /* 0x0000008004047887 */ /* 0x000fe20008000000 */
[--C-:B------:R-:W-:Y:S01]  /*97b0*/  IMAD.MOV.U32 R17, RZ, RZ, R9.reuse ;  /* 0x000000ffff117224 */ /* 0x100fe200078e0009 */
[----:B------:R-:W-:Y:S01]  /*97c0*/  SHF.R.U32.HI R12, RZ, 0x10, R9 ;  /* 0x00000010ff0c7819 */ /* 0x000fe20000011609 */
[----:B------:R-:W-:Y:S01]  /*97d0*/  IMAD.MOV.U32 R8, RZ, RZ, R7 ;  /* 0x000000ffff087224 */ /* 0x000fe200078e0007 */
[--C-:B------:R-:W-:Y:S01]  /*97e0*/  SHF.R.U32.HI R5, RZ, 0x10, R11.reuse ;  /* 0x00000010ff057819 */ /* 0x100fe2000001160b */
[----:B------:R-:W-:Y:S01]  /*97f0*/  IMAD.MOV.U32 R14, RZ, RZ, R10 ;  /* 0x000000ffff0e7224 */ /* 0x000fe200078e000a */
[----:B------:R-:W-:Y:S01]  /*9800*/  ISETP.GE.AND P0, PT, R42, UR4, PT ;  /* 0x000000042a007c0c */ /* 0x000fe2000bf06270 */
[--C-:B------:R-:W-:Y:S01]  /*9810*/  IMAD.MOV.U32 R13, RZ, RZ, R11.reuse ;  /* 0x000000ffff0d7224 */ /* 0x100fe200078e000b */
[----:B------:R-:W-:Y:S01]  /*9820*/  SHF.R.U64 R10, R10, 0x10, R11 ;  /* 0x000000100a0a7819 */ /* 0x000fe2000000120b */
[----:B------:R-:W-:Y:S01]  /*9830*/  IMAD.MOV.U32 R9, RZ, RZ, R6 ;  /* 0x000000ffff097224 */ /* 0x000fe200078e0006 */
        /* <DEDUP_REMOVED lines=18> */
[--C-:B------:R-:W-:Y:S02]  /*9960*/  HADD2.F32 R7, -RZ, R18.reuse.H0_H0 ;  /* 0x20000012ff077230 */ /* 0x100fe40000004100 */
[----:B------:R-:W-:Y:S02]  /*9970*/  HADD2.F32 R0, -RZ, R18.H1_H1 ;  /* 0x30000012ff007230 */ /* 0x000fe40000004100 */
[----:B------:R-:W-:Y:S02]  /*9980*/  HADD2.F32 R5, -RZ, R21.H0_H0 ;  /* 0x20000015ff057230 */ /* 0x000fe40000004100 */
[----:B------:R-:W-:Y:S02]  /*9990*/  HADD2.F32 R2, -RZ, R19.H1_H1 ;  /* 0x30000013ff027230 */ /* 0x000fe40000004100 */
[--C-:B-1----:R-:W-:Y:S02]  /*99a0*/  HADD2.F32 R12, -RZ, R8.reuse.H0_H0 ;  /* 0x20000008ff0c7230 */ /* 0x102fe40000004100 */
[----:B------:R-:W-:-:S02]  /*99b0*/  HADD2.F32 R8, -RZ, R8.H1_H1 ;  /* 0x30000008ff087230 */ /* 0x000fc40000004100 */
[--C-:B------:R-:W-:Y:S02]  /*99c0*/  HADD2.F32 R6, -RZ, R9.reuse.H0_H0 ;  /* 0x20000009ff067230 */ /* 0x100fe40000004100 */
[----:B------:R-:W-:Y:S02]  /*99d0*/  HADD2.F32 R9, -RZ, R9.H1_H1 ;  /* 0x30000009ff097230 */ /* 0x000fe40000004100 */
[--C-:B------:R-:W-:Y:S02]  /*99e0*/  HADD2.F32 R14, -RZ, R10.reuse.H0_H0 ;  /* 0x2000000aff0e7230 */ /* 0x100fe40000004100 */
[----:B------:R-:W-:Y:S01]  /*99f0*/  HADD2.F32 R13, -RZ, R10.H1_H1 ;  /* 0x3000000aff0d7230 */ /* 0x000fe20000004100 */
[-C--:B------:R-:W-:Y:S01]  /*9a00*/  FMUL.FTZ R10, R12, R7.reuse ;  /* 0x000000070c0a7220 */ /* 0x080fe20000410000 */
[--C-:B------:R-:W-:Y:S02]  /*9a10*/  HADD2.F32 R16, -RZ, R11.reuse.H0_H0 ;  /* 0x2000000bff107230 */ /* 0x100fe40000004100 */
[----:B------:R-:W-:Y:S01]  /*9a20*/  HADD2.F32 R15, -RZ, R11.H1_H1 ;  /* 0x3000000bff0f7230 */ /* 0x000fe20000004100 */
[----:B------:R-:W-:-:S02]  /*9a30*/  FMUL.FTZ R11, R8, R7 ;  /* 0x00000007080b7220 */ /* 0x000fc40000410000 */
[CC--:B------:R-:W-:Y:S02]  /*9a40*/  FMUL.FTZ R7, R9.reuse, R0.reuse ;  /* 0x0000000009077220 */ /* 0x0c0fe40000410000 */
[----:B------:R-:W-:Y:S02]  /*9a50*/  FMUL.FTZ R0, R6, R0 ;  /* 0x0000000006007220 */ /* 0x000fe40000410000 */
[-C--:B------:R-:W-:Y:S02]  /*9a60*/  FFMA.FTZ R17, R12, R5.reuse, -R11 ;  /* 0x000000050c117223 */ /* 0x080fe4000001080b */
[-C--:B------:R-:W-:Y:S01]  /*9a70*/  FFMA.FTZ R11, R6, R2.reuse, -R7 ;  /* 0x00000002060b7223 */ /* 0x080fe20000010807 */
[--C-:B------:R-:W-:Y:S01]  /*9a80*/  HADD2.F32 R6, -RZ, R20.reuse.H0_H0 ;  /* 0x20000014ff067230 */ /* 0x100fe20000004100 */
[----:B------:R-:W-:Y:S01]  /*9a90*/  FFMA.FTZ R9, R9, R2, R0 ;  /* 0x0000000209097223 */ /* 0x000fe20000010000 */
[----:B------:R-:W-:Y:S01]  /*9aa0*/  HADD2.F32 R0, -RZ, R19.H0_H0 ;  /* 0x20000013ff007230 */ /* 0x000fe20000004100 */
[----:B------:R-:W-:Y:S01]  /*9ab0*/  FFMA.FTZ R12, R8, R5, R10 ;  /* 0x00000005080c7223 */ /* 0x000fe2000001000a */
[----:B------:R-:W-:Y:S01]  /*9ac0*/  HADD2.F32 R5, -RZ, R21.H1_H1 ;  /* 0x30000015ff057230 */ /* 0x000fe20000004100 */
[-C--:B------:R-:W-:Y:S01]  /*9ad0*/  FMUL.FTZ R8, R13, R6.reuse ;  /* 0x000000060d087220 */ /* 0x080fe20000410000 */
[----:B------:R-:W-:Y:S01]  /*9ae0*/  HADD2.F32 R2, -RZ, R20.H1_H1 ;  /* 0x30000014ff027230 */ /* 0x000fe20000004100 */
[----:B------:R-:W-:Y:S01]  /*9af0*/  FMUL.FTZ R7, R14, R6 ;  /* 0x000000060e077220 */ /* 0x000fe20000410000 */
[----:B------:R-:W-:Y:S01]  /*9b00*/  F2FP.PACK_AB R9, R9, R11 ;  /* 0x0000000b0909723e */ /* 0x000fe200000000ff */
[----:B------:R-:W-:-:S02]  /*9b10*/  FMUL.FTZ R6, R15, R0 ;  /* 0x000000000f067220 */ /* 0x000fc40000410000 */
[----:B------:R-:W-:Y:S02]  /*9b20*/  FMUL.FTZ R0, R16, R0 ;  /* 0x0000000010007220 */ /* 0x000fe40000410000 */
[----:B------:R-:W-:Y:S01]  /*9b30*/  FFMA.FTZ R10, R14, R5, -R8 ;  /* 0x000000050e0a7223 */ /* 0x000fe20000010808 */
[----:B------:R-:W-:Y:S01]  /*9b40*/  F2FP.PACK_AB R8, R12, R17 ;  /* 0x000000110c08723e */ /* 0x000fe200000000ff */
[----:B------:R-:W-:Y:S02]  /*9b50*/  FFMA.FTZ R7, R13, R5, R7 ;  /* 0x000000050d077223 */ /* 0x000fe40000010007 */
[-C--:B------:R-:W-:Y:S02]  /*9b60*/  FFMA.FTZ R6, R16, R2.reuse, -R6 ;  /* 0x0000000210067223 */ /* 0x080fe40000010806 */
[----:B------:R-:W-:Y:S01]  /*9b70*/  FFMA.FTZ R0, R15, R2, R0 ;  /* 0x000000020f007223 */ /* 0x000fe20000010000 */
[----:B------:R-:W-:-:S04]  /*9b80*/  F2FP.PACK_AB R10, R7, R10 ;  /* 0x0000000a070a723e */ /* 0x000fc800000000ff */
[----:B------:R-:W-:-:S05]  /*9b90*/  F2FP.PACK_AB R11, R0, R6 ;  /* 0x00000006000b723e */ /* 0x000fca00000000ff */
[----:B------:R1:W-:Y:S02]  /*9ba0*/  STS.128 [R32+0x8100], R8 ;  /* 0x0081000820007388 */ /* 0x0003e40000000c00 */
.L_x_860:
[----:B------:R-:W-:Y:S05]  /*9bb0*/  BSYNC B0 ;  /* 0x0000000000007941 */ /* 0x000fea0003800000 */
.L_x_859:
[----:B------:R-:W-:-:S04]  /*9bc0*/  IADD3 R0, R26, 0x20, RZ ;  /* 0x000000201a007810 */ /* 0x000fc80007ffe0ff */
[----:B------:R-:W-:-:S13]  /*9bd0*/  ISETP.GE.AND P0, PT, R0, c[0x0][0x27c], PT ;  /* 0x00009f0000007a0c */ /* 0x000fda0003f06270 */
[----:B------:R-:W-:Y:S05]  /*9be0*/  @P0 BRA `(.L_x_858) ;  /* 0x0000026000000947 */ /* 0x000fea0003800000 */
[----:B-1----:R-:W1:Y:S01]  /*9bf0*/  LDS.128 R8, [R32+0xc100] ;  /* 0x00c1000020087984 */ /* 0x002e620000000c00 */
[--C-:B------:R-:W-:Y:S02]  /*9c00*/  HADD2.F32 R7, -RZ, R22.reuse.H0_H0 ;  /* 0x20000016ff077230 */ /* 0x100fe40000004100 */
[----:B------:R-:W-:Y:S02]  /*9c10*/  HADD2.F32 R0, -RZ, R22.H1_H1 ;  /* 0x30000016ff007230 */ /* 0x000fe40000004100 */
[----:B------:R-:W-:Y:S02]  /*9c20*/  HADD2.F32 R5, -RZ, R24.H1_H1 ;  /* 0x30000018ff057230 */ /* 0x000fe40000004100 */
        /* <DEDUP_REMOVED lines=15> */
[----:B------:R-:W-:Y:S01]  /*9d20*/  HADD2.F32 R6, -RZ, R24.H0_H0 ;  /* 0x20000018ff067230 */ /* 0x000fe20000004100 */
[----:B------:R-:W-:Y:S01]  /*9d30*/  FFMA.FTZ R9, R9, R2, R0 ;  /* 0x0000000209097223 */ /* 0x000fe20000010000 */
[----:B------:R-:W-:Y:S01]  /*9d40*/  HADD2.F32 R0, -RZ, R23.H0_H0 ;  /* 0x20000017ff007230 */ /* 0x000fe20000004100 */
[----:B------:R-:W-:Y:S01]  /*9d50*/  FFMA.FTZ R12, R8, R5, R10 ;  /* 0x00000005080c7223 */ /* 0x000fe2000001000a */
[--C-:B------:R-:W-:Y:S01]  /*9d60*/  HADD2.F32 R5, -RZ, R25.reuse.H1_H1 ;  /* 0x30000019ff057230 */ /* 0x100fe20000004100 */
[-C--:B------:R-:W-:Y:S01]  /*9d70*/  FMUL.FTZ R8, R13, R6.reuse ;  /* 0x000000060d087220 */ /* 0x080fe20000410000 */
[----:B------:R-:W-:Y:S01]  /*9d80*/  HADD2.F32 R2, -RZ, R25.H0_H0 ;  /* 0x20000019ff027230 */ /* 0x000fe20000004100 */
        /* <DEDUP_REMOVED lines=12> */
.L_x_858:
[----:B------:R-:W-:Y:S05]  /*9e50*/  BSYNC B1 ;  /* 0x0000000000017941 */ /* 0x000fea0003800000 */
.L_x_857:
        /* <DEDUP_REMOVED lines=18> */
[C---:B------:R-:W-:Y:S01]  /*9f80*/  FMUL.FTZ R10, R7.reuse, R12 ;  /* 0x0000000c070a7220 */ /* 0x040fe20000410000 */
[--C-:B------:R-:W-:Y:S02]  /*9f90*/  HADD2.F32 R16, -RZ, R11.reuse.H0_H0 ;  /* 0x2000000bff107230 */ /* 0x100fe40000004100 */
[----:B------:R-:W-:Y:S01]  /*9fa0*/  HADD2.F32 R15, -RZ, R11.H1_H1 ;  /* 0x3000000bff0f7230 */ /* 0x000fe20000004100 */
[----:B------:R-:W-:-:S02]  /*9fb0*/  FMUL.FTZ R11, R7, R8 ;  /* 0x00000008070b7220 */ /* 0x000fc40000410000 */
[CC--:B------:R-:W-:Y:S02]  /*9fc0*/  FMUL.FTZ R7, R0.reuse, R9.reuse ;  /* 0x0000000900077220 */ /* 0x0c0fe40000410000 */
[----:B------:R-:W-:Y:S02]  /*9fd0*/  FMUL.FTZ R0, R0, R6 ;  /* 0x0000000600007220 */ /* 0x000fe40000410000 */
[C---:B------:R-:W-:Y:S02]  /*9fe0*/  FFMA.FTZ R17, R5.reuse, R12, -R11 ;  /* 0x0000000c05117223 */ /* 0x040fe4000001080b */
[C---:B------:R-:W-:Y:S01]  /*9ff0*/  FFMA.FTZ R11, R2.reuse, R6, -R7 ;  /* 0x00000006020b7223 */ /* 0x040fe20000010807 */
[--C-:B------:R-:W-:Y:S01]  /*a000*/  HADD2.F32 R6, -RZ, R20.reuse.H0_H0 ;  /* 0x20000014ff067230 */ /* 0x100fe20000004100 */
[----:B------:R-:W-:Y:S01]  /*a010*/  FFMA.FTZ R9, R2, R9, R0 ;  /* 0x0000000902097223 */ /* 0x000fe20000010000 */
[----:B------:R-:W-:Y:S01]  /*a020*/  HADD2.F32 R0, -RZ, R19.H0_H0 ;  /* 0x20000013ff007230 */ /* 0x000fe20000004100 */
[----:B------:R-:W-:Y:S01]  /*a030*/  FFMA.FTZ R12, R5, R8, R10 ;  /* 0x00000008050c7223 */ /* 0x000fe2000001000a */
[----:B------:R-:W-:Y:S01]  /*a040*/  HADD2.F32 R5, -RZ, R21.H1_H1 ;  /* 0x30000015ff057230 */ /* 0x000fe20000004100 */
[C---:B------:R-:W-:Y:S01]  /*a050*/  FMUL.FTZ R8, R6.reuse, R13 ;  /* 0x0000000d06087220 */ /* 0x040fe20000410000 */
[----:B------:R-:W-:Y:S01]  /*a060*/  HADD2.F32 R2, -RZ, R20.H1_H1 ;  /* 0x30000014ff027230 */ /* 0x000fe20000004100 */
[----:B------:R-:W-:Y:S01]  /*a070*/  FMUL.FTZ R7, R6, R14 ;  /* 0x0000000e06077220 */ /* 0x000fe20000410000 */
[----:B------:R-:W-:Y:S01]  /*a080*/  F2FP.PACK_AB R9, R9, R11 ;  /* 0x0000000b0909723e */ /* 0x000fe200000000ff */
[----:B------:R-:W-:-:S02]  /*a090*/  FMUL.FTZ R6, R0, R15 ;  /* 0x0000000f00067220 */ /* 0x000fc40000410000 */
[----:B------:R-:W-:Y:S02]  /*a0a0*/  FMUL.FTZ R0, R0, R16 ;  /* 0x0000001000007220 */ /* 0x000fe40000410000 */
[C---:B------:R-:W-:Y:S01]  /*a0b0*/  FFMA.FTZ R10, R5.reuse, R14, -R8 ;  /* 0x0000000e050a7223 */ /* 0x040fe20000010808 */
[----:B------:R-:W-:Y:S01]  /*a0c0*/  F2FP.PACK_AB R8, R12, R17 ;  /* 0x000000110c08723e */ /* 0x000fe200000000ff */
[----:B------:R-:W-:Y:S02]  /*a0d0*/  FFMA.FTZ R7, R5, R13, R7 ;  /* 0x0000000d05077223 */ /* 0x000fe40000010007 */
[C---:B------:R-:W-:Y:S02]  /*a0e0*/  FFMA.FTZ R6, R2.reuse, R16, -R6 ;  /* 0x0000001002067223 */ /* 0x040fe40000010806 */
[----:B------:R-:W-:Y:S01]  /*a0f0*/  FFMA.FTZ R0, R2, R15, R0 ;  /* 0x0000000f02007223 */ /* 0x000fe20000010000 */
[----:B------:R-:W-:-:S04]  /*a100*/  F2FP.PACK_AB R10, R7, R10 ;  /* 0x0000000a070a723e */ /* 0x000fc800000000ff */
[----:B------:R-:W-:-:S05]  /*a110*/  F2FP.PACK_AB R11, R0, R6 ;  /* 0x00000006000b723e */ /* 0x000fca00000000ff */
[----:B------:R1:W-:Y:S02]  /*a120*/  STS.128 [R32+0x8900], R8 ;  /* 0x0089000820007388 */ /* 0x0003e40000000c00 */
.L_x_864:
[----:B------:R-:W-:Y:S05]  /*a130*/  BSYNC B0 ;  /* 0x0000000000007941 */ /* 0x000fea0003800000 */
.L_x_863:
        /* <DEDUP_REMOVED lines=22> */
[----:B------:R-:W-:Y:S01]  /*a2a0*/  HADD2.F32 R6, -RZ, R24.H0_H0 ;  /* 0x20000018ff067230 */ /* 0x000fe20000004100 */
[----:B------:R-:W-:Y:S01]  /*a2b0*/  FFMA.FTZ R9, R2, R9, R0 ;  /* 0x0000000902097223 */ /* 0x000fe20000010000 */
[----:B------:R-:W-:Y:S01]  /*a2c0*/  HADD2.F32 R0, -RZ, R23.H0_H0 ;  /* 0x20000017ff007230 */ /* 0x000fe20000004100 */
[----:B------:R-:W-:Y:S01]  /*a2d0*/  FFMA.FTZ R12, R5, R8, R10 ;  /* 0x00000008050c7223 */ /* 0x000fe2000001000a */
[--C-:B------:R-:W-:Y:S01]  /*a2e0*/  HADD2.F32 R5, -RZ, R25.reuse.H1_H1 ;  /* 0x30000019ff057230 */ /* 0x100fe20000004100 */
[C---:B------:R-:W-:Y:S01]  /*a2f0*/  FMUL.FTZ R8, R6.reuse, R13 ;  /* 0x0000000d06087220 */ /* 0x040fe20000410000 */
[----:B------:R-:W-:Y:S01]  /*a300*/  HADD2.F32 R2, -RZ, R25.H0_H0 ;  /* 0x20000019ff027230 */ /* 0x000fe20000004100 */
        /* <DEDUP_REMOVED lines=12> */
.L_x_862:
[----:B------:R-:W-:Y:S05]  /*a3d0*/  BSYNC B1 ;  /* 0x0000000000017941 */ /* 0x000fea0003800000 */
.L_x_861:
        /* <DEDUP_REMOVED lines=45> */
.L_x_868:
[----:B------:R-:W-:Y:S05]  /*a6b0*/  BSYNC B0 ;  /* 0x0000000000007941 */ /* 0x000fea0003800000 */
.L_x_867:
        /* <DEDUP_REMOVED lines=41> */
.L_x_866:
[----:B------:R-:W-:Y:S05]  /*a950*/  BSYNC B1 ;  /* 0x0000000000017941 */ /* 0x000fea0003800000 */
.L_x_865:
        /* <DEDUP_REMOVED lines=45> */
.L_x_872:
[----:B------:R-:W-:Y:S05]  /*ac30*/  BSYNC B0 ;  /* 0x0000000000007941 */ /* 0x000fea0003800000 */
.L_x_871:
        /* <DEDUP_REMOVED lines=41> */
.L_x_870:
[----:B------:R-:W-:Y:S05]  /*aed0*/  BSYNC B1 ;  /* 0x0000000000017941 */ /* 0x000fea0003800000 */
.L_x_869:
        /* <DEDUP_REMOVED lines=45> */
.L_x_876:
[----:B------:R-:W-:Y:S05]  /*b1b0*/  BSYNC B0 ;  /* 0x0000000000007941 */ /* 0x000fea0003800000 */
.L_x_875:
        /* <DEDUP_REMOVED lines=41> */
.L_x_874:
[----:B------:R-:W-:Y:S05]  /*b450*/  BSYNC B1 ;  /* 0x0000000000017941 */ /* 0x000fea0003800000 */
.L_x_873:
        /* <DEDUP_REMOVED lines=45> */
.L_x_880:
[----:B------:R-:W-:Y:S05]  /*b730*/  BSYNC B0 ;  /* 0x0000000000007941 */ /* 0x000fea0003800000 */
.L_x_879:
        /* <DEDUP_REMOVED lines=41> */
.L_x_878:
[----:B------:R-:W-:Y:S05]  /*b9d0*/  BSYNC B1 ;  /* 0x0000000000017941 */ /* 0x000fea0003800000 */
.L_x_877:
        /* <DEDUP_REMOVED lines=45> */
.L_x_884:
[----:B------:R-:W-:Y:S05]  /*bcb0*/  BSYNC B0 ;  /* 0x0000000000007941 */ /* 0x000fea0003800000 */
.L_x_883:
        /* <DEDUP_REMOVED lines=41> */
.L_x_882:
[----:B------:R-:W-:Y:S05]  /*bf50*/  BSYNC B1 ;  /* 0x0000000000017941 */ /* 0x000fea0003800000 */
.L_x_881:
[----:B------:R-:W-:-:S04]  /*bf60*/  IADD3 R0, R42, 0x70, RZ ;  /* 0x000000702a007810 */ /* 0x000fc80007ffe0ff */
        /* <DEDUP_REMOVED lines=43> */
.L_x_887:
[----:B------:R-:W-:Y:S05]  /*c220*/  BSYNC B0 ;  /* 0x0000000000007941 */ /* 0x000fea0003800000 */
.L_x_886:
        /* <DEDUP_REMOVED lines=40> */
[----:B------:R1:W-:Y:S01]  /*c4b0*/  STS.128 [R32+0xf900], R8 ;  /* 0x00f9000820007388 */ /* 0x0003e20000000c00 */
[----:B------:R-:W-:Y:S05]  /*c4c0*/  BRA `(.L_x_885) ;  /* 0x0000350000007947 */ /* 0x000fea0003800000 */
.L_x_854:
[----:B------:R-:W-:Y:S01]  /*c4d0*/  ISETP.NE.AND P0, PT, R20, RZ, PT ;  /* 0x000000ff1400720c */ /* 0x000fe20003f05270 */
[----:B------:R-:W-:Y:S01]  /*c4e0*/  BSSY B0, `(.L_x_888) ;  /* 0x000000d000007945 */ /* 0x000fe20003800000 */
[----:B------:R-:W-:Y:S01]  /*c4f0*/  CS2R R10, SRZ ;  /* 0x00000000000a7805 */ /* 0x000fe2000001ff00 */
[----:B------:R-:W-:Y:S01]  /*c500*/  CS2R R8, SRZ ;  /* 0x0000000000087805 */ /* 0x000fe2000001ff00 */
[----:B------:R-:W-:Y:S01]  /*c510*/  CS2R R14, SRZ ;  /* 0x00000000000e7805 */ /* 0x000fe2000001ff00 */
[----:B------:R-:W-:-:S08]  /*c520*/  CS2R R12, SRZ ;  /* 0x00000000000c7805 */ /* 0x000fd0000001ff00 */
[----:B------:R-:W-:Y:S05]  /*c530*/  @P0 BRA `(.L_x_889) ;  /* 0x0000007000000947 */ /* 0x000fea0003800000 */
[----:B------:R-:W-:Y:S01]  /*c540*/  ISETP.GE.AND P0, PT, R132, c[0x0][0x27c], PT ;  /* 0x00009f0084007a0c */ /* 0x000fe20003f06270 */
[----:B------:R-:W-:-:S12]  /*c550*/  CS2R R10, SRZ ;  /* 0x00000000000a7805 */ /* 0x000fd8000001ff00 */
[----:B------:R-:W-:Y:S05]  /*c560*/  @P0 BRA `(.L_x_889) ;  /* 0x0000004000000947 */ /* 0x000fea0003800000 */
[----:B------:R-:W-:-:S04]  /*c570*/  IMAD.WIDE R8, R132, 0x2, R18 ;  /* 0x0000000284087825 */ /* 0x000fc800078e0212 */
[----:B------:R-:W-:Y:S02]  /*c580*/  IMAD.WIDE R12, R132, 0x2, R16 ;  /* 0x00000002840c7825 */ /* 0x000fe400078e0210 */
[----:B------:R-:W5:Y:S04]  /*c590*/  LD.E.128 R8, [R8.64] ;  /* 0x0000002208087980 */ /* 0x000f68000c101d00 */
[----:B------:R-:W5:Y:S02]  /*c5a0*/  LD.E.128 R12, [R12.64] ;  /* 0x000000220c0c7980 */ /* 0x000f64000c101d00 */
.L_x_889:
[----:B------:R-:W-:Y:S05]  /*c5b0*/  BSYNC B0 ;  /* 0x0000000000007941 */ /* 0x000fea0003800000 */
.L_x_888:
[----:B------:R-:W-:Y:S01]  /*c5c0*/  UIMAD UR4, UR17, -0x80, UR23 ;  /* 0xffffff80110478a4 */ /* 0x000fe2000f8e0217 */
[----:B------:R-:W-:Y:S01]  /*c5d0*/  ISETP.GE.AND P0, PT, R132, c[0x0][0x27c], PT ;  /* 0x00009f0084007a0c */ /* 0x000fe20003f06270 */
[--C-:B-----5:R-:W-:Y:S01]  /*c5e0*/  IMAD.MOV.U32 R21, RZ, RZ, R9.reuse ;  /* 0x000000ffff157224 */ /* 0x120fe200078e0009 */
[--C-:B------:R-:W-:Y:S01]  /*c5f0*/  SHF.R.U64 R20, R8, 0x10, R9.reuse ;  /* 0x0000001008147819 */ /* 0x100fe20000001209 */
[----:B------:R-:W-:Y:S01]  /*c600*/  UISETP.LT.AND UP0, UPT, UR4, 0x80, UPT ;  /* 0x000000800400788c */ /* 0x000fe2000bf01270 */
[----:B------:R-:W-:Y:S01]  /*c610*/  SHF.R.U32.HI R17, RZ, 0x10, R9 ;  /* 0x00000010ff117819 */ /* 0x000fe20000011609 */
[----:B------:R-:W-:Y:S01]  /*c620*/  IMAD.MOV.U32 R19, RZ, RZ, R10 ;  /* 0x000000ffff137224 */ /* 0x000fe200078e000a */
[--C-:B------:R-:W-:Y:S01]  /*c630*/  SHF.R.U64 R16, R10, 0x10, R11.reuse ;  /* 0x000000100a107819 */ /* 0x100fe2000000120b */
[----:B------:R-:W-:Y:S01]  /*c640*/  USEL UR4, UR4, 0x80, UP0 ;  /* 0x0000008004047887 */ /* 0x000fe20008000000 */
[--C-:B------:R-:W-:Y:S01]  /*c650*/  IMAD.MOV.U32 R18, RZ, RZ, R11.reuse ;  /* 0x000000ffff127224 */ /* 0x100fe200078e000b */
[----:B------:R-:W-:Y:S01]  /*c660*/  SHF.R.U32.HI R9, RZ, 0x10, R11 ;  /* 0x00000010ff097819 */ /* 0x000fe2000001160b */
[----:B------:R-:W-:Y:S01]  /*c670*/  IMAD.MOV.U32 R22, RZ, RZ, R8 ;  /* 0x000000ffff167224 */ /* 0x000fe200078e0008 */
[--C-:B------:R-:W-:Y:S01]  /*c680*/  SHF.R.U64 R8, R12, 0x10, R13.reuse ;  /* 0x000000100c087819 */ /* 0x100fe2000000120d */
[----:B------:R-:W-:Y:S01]  /*c690*/  IMAD.MOV.U32 R11, RZ, RZ, R12 ;  /* 0x000000ffff0b7224 */ /* 0x000fe200078e000c */
[----:B------:R-:W-:Y:S01]  /*c6a0*/  ISETP.GE.OR P1, PT, R42, UR4, P0 ;  /* 0x000000042a007c0c */ /* 0x000fe20008726670 */
[--C-:B------:R-:W-:Y:S01]  /*c6b0*/  IMAD.MOV.U32 R10, RZ, RZ, R13.reuse ;  /* 0x000000ffff0a7224 */ /* 0x100fe200078e000d */
[----:B------:R-:W-:Y:S01]  /*c6c0*/  SHF.R.U32.HI R5, RZ, 0x10, R13 ;  /* 0x00000010ff057819 */ /* 0x000fe2000001160d */
        /* <DEDUP_REMOVED lines=16> */
[----:B------:R-:W-:Y:S01]  /*c7d0*/  MOV R0, c[0x0][0x27c] ;  /* 0x00009f0000007a02 */ /* 0x000fe20000000f00 */
[----:B------:R-:W1:Y:S01]  /*c7e0*/  LDS.128 R12, [R32+0x8100] ;  /* 0x00810000200c7984 */ /* 0x000e620000000c00 */
[----:B------:R-:W-:-:S02]  /*c7f0*/  HADD2.F32 R6, -RZ, R43.H0_H0 ;  /* 0x2000002bff067230 */ /* 0x000fc40000004100 */
[----:B------:R-:W-:Y:S01]  /*c800*/  LEA.HI R0, R0, R96, RZ, 0x1d ;  /* 0x0000006000007211 */ /* 0x000fe200078fe8ff */
[----:B------:R-:W-:Y:S02]  /*c810*/  HADD2.F32 R18, -RZ, R44.H1_H1 ;  /* 0x3000002cff127230 */ /* 0x000fe40000004100 */
[----:B------:R-:W-:Y:S01]  /*c820*/  HADD2.F32 R16, -RZ, R46.H0_H0 ;  /* 0x2000002eff107230 */ /* 0x000fe20000004100 */
[----:B------:R-:W-:Y:S01]  /*c830*/  SHF.R.S32.HI R5, RZ, 0x1f, R0 ;  /* 0x0000001fff057819 */ /* 0x000fe20000011400 */
[----:B------:R-:W-:Y:S01]  /*c840*/  HADD2.F32 R17, -RZ, R47.H0_H0 ;  /* 0x2000002fff117230 */ /* 0x000fe20000004100 */
[----:B------:R-:W-:Y:S02]  /*c850*/  SHF.L.U32 R2, R0, 0x3, RZ ;  /* 0x0000000300027819 */ /* 0x000fe400000006ff */
[----:B------:R-:W-:Y:S01]  /*c860*/  LEA.HI R0, R5, R0, RZ, 0x3 ;  /* 0x0000000005007211 */ /* 0x000fe200078f18ff */
[----:B------:R-:W-:Y:S01]  /*c870*/  HADD2.F32 R5, -RZ, R44.H0_H0 ;  /* 0x2000002cff057230 */ /* 0x000fe20000004100 */
[----:B------:R-:W-:-:S02]  /*c880*/  LOP3.LUT R2, R23, 0x38, R2, 0xf8, !PT ;  /* 0x0000003817027812 */ /* 0x000fc400078ef802 */
[----:B------:R-:W-:Y:S02]  /*c890*/  SHF.L.U32 R0, R0, 0xa, RZ ;  /* 0x0000000a00007819 */ /* 0x000fe400000006ff */
[----:B------:R-:W-:Y:S02]  /*c8a0*/  LOP3.LUT R2, R2, R25, RZ, 0x3c, !PT ;  /* 0x0000001902027212 */ /* 0x000fe400078e3cff */
[----:B------:R-:W-:-:S04]  /*c8b0*/  LOP3.LUT R0, R0, 0x7fffe000, RZ, 0xc0, !PT ;  /* 0x7fffe00000007812 */ /* 0x000fc800078ec0ff */
[----:B------:R-:W-:-:S04]  /*c8c0*/  IADD3 R0, R2, R0, R24 ;  /* 0x0000000002007210 */ /* 0x000fc80007ffe018 */
[----:B------:R-:W-:Y:S01]  /*c8d0*/  SHF.L.U32 R37, R0, 0x1, RZ ;  /* 0x0000000100257819 */ /* 0x000fe200000006ff */
[----:B------:R-:W-:-:S04]  /*c8e0*/  HADD2.F32 R0, -RZ, R43.H1_H1 ;  /* 0x3000002bff007230 */ /* 0x000fc80000004100 */
[----:B------:R-:W2:Y:S01]  /*c8f0*/  LDS.128 R8, [R37+0x8100] ;  /* 0x0081000025087984 */ /* 0x000ea20000000c00 */
[--C-:B-1----:R-:W-:Y:S02]  /*c900*/  HADD2.F32 R23, -RZ, R12.reuse.H0_H0 ;  /* 0x2000000cff177230 */ /* 0x102fe40000004100 */
[----:B------:R-:W-:Y:S02]  /*c910*/  HADD2.F32 R22, -RZ, R12.H1_H1 ;  /* 0x3000000cff167230 */ /* 0x000fe40000004100 */
[--C-:B------:R-:W-:Y:S01]  /*c920*/  HADD2.F32 R25, -RZ, R13.reuse.H0_H0 ;  /* 0x2000000dff197230 */ /* 0x100fe20000004100 */
[----:B------:R-:W-:Y:S01]  /*c930*/  FMUL.FTZ R2, R23, R6 ;  /* 0x0000000617027220 */ /* 0x000fe20000410000 */
[--C-:B------:R-:W-:Y:S02]  /*c940*/  HADD2.F32 R27, -RZ, R14.reuse.H0_H0 ;  /* 0x2000000eff1b7230 */ /* 0x100fe40000004100 */
[----:B------:R-:W-:Y:S02]  /*c950*/  HADD2.F32 R26, -RZ, R14.H1_H1 ;  /* 0x3000000eff1a7230 */ /* 0x000fe40000004100 */
[----:B------:R-:W-:-:S02]  /*c960*/  HADD2.F32 R24, -RZ, R13.H1_H1 ;  /* 0x3000000dff187230 */ /* 0x000fc40000004100 */
[--C-:B------:R-:W-:Y:S02]  /*c970*/  HADD2.F32 R29, -RZ, R15.reuse.H0_H0 ;  /* 0x2000000fff1d7230 */ /* 0x100fe40000004100 */
[----:B------:R-:W-:Y:S02]  /*c980*/  HADD2.F32 R28, -RZ, R15.H1_H1 ;  /* 0x3000000fff1c7230 */ /* 0x000fe40000004100 */
[--C-:B--2---:R-:W-:Y:S02]  /*c990*/  HADD2.F32 R7, -RZ, R8.reuse.H0_H0 ;  /* 0x20000008ff077230 */ /* 0x104fe40000004100 */
[----:B------:R-:W-:Y:S02]  /*c9a0*/  HADD2.F32 R8, -RZ, R8.H1_H1 ;  /* 0x30000008ff087230 */ /* 0x000fe40000004100 */
[--C-:B------:R-:W-:Y:S01]  /*c9b0*/  HADD2.F32 R12, -RZ, R9.reuse.H0_H0 ;  /* 0x20000009ff0c7230 */ /* 0x100fe20000004100 */
[C---:B------:R-:W-:Y:S01]  /*c9c0*/  FFMA.FTZ R41, R7.reuse, R18, R2 ;  /* 0x0000001207297223 */ /* 0x040fe20000010002 */
[----:B------:R-:W-:Y:S01]  /*c9d0*/  HADD2.F32 R14, -RZ, R9.H1_H1 ;  /* 0x30000009ff0e7230 */ /* 0x000fe20000004100 */
[-C--:B------:R-:W-:Y:S01]  /*c9e0*/  FMUL.FTZ R2, R22, R0.reuse ;  /* 0x0000000016027220 */ /* 0x080fe20000410000 */
[----:B------:R-:W-:Y:S01]  /*c9f0*/  HADD2.F32 R13, -RZ, R10.H0_H0 ;  /* 0x2000000aff0d7230 */ /* 0x000fe20000004100 */
[C---:B------:R-:W-:Y:S01]  /*ca00*/  FMUL.FTZ R36, R8.reuse, R0 ;  /* 0x0000000008247220 */ /* 0x040fe20000410000 */
[--C-:B------:R-:W-:Y:S01]  /*ca10*/  HADD2.F32 R0, -RZ, R45.reuse.H1_H1 ;  /* 0x3000002dff007230 */ /* 0x100fe20000004100 */
[----:B------:R-:W-:Y:S01]  /*ca20*/  FMUL.FTZ R38, R7, R6 ;  /* 0x0000000607267220 */ /* 0x000fe20000410000 */
[----:B------:R-:W-:Y:S01]  /*ca30*/  HADD2.F32 R9, -RZ, R48.H1_H1 ;  /* 0x30000030ff097230 */ /* 0x000fe20000004100 */
[-C--:B------:R-:W-:Y:S01]  /*ca40*/  FMUL.FTZ R6, R25, R5.reuse ;  /* 0x0000000519067220 */ /* 0x080fe20000410000 */
[----:B------:R-:W-:Y:S01]  /*ca50*/  HADD2.F32 R15, -RZ, R10.H1_H1 ;  /* 0x3000000aff0f7230 */ /* 0x000fe20000004100 */
[----:B------:R-:W-:Y:S01]  /*ca60*/  FFMA.FTZ R40, R8, R16, R2 ;  /* 0x0000001008287223 */ /* 0x000fe20000010002 */
[----:B------:R-:W-:Y:S01]  /*ca70*/  HADD2.F32 R2, -RZ, R45.H0_H0 ;  /* 0x2000002dff027230 */ /* 0x000fe20000004100 */
[C---:B------:R-:W-:Y:S01]  /*ca80*/  FMUL.FTZ R34, R12.reuse, R5 ;  /* 0x000000050c227220 */ /* 0x040fe20000410000 */
[----:B------:R-:W-:Y:S01]  /*ca90*/  HADD2.F32 R8, -RZ, R46.H1_H1 ;  /* 0x3000002eff087230 */ /* 0x000fe20000004100 */
[----:B------:R-:W-:Y:S01]  /*caa0*/  FMUL.FTZ R5, R27, R0 ;  /* 0x000000001b057220 */ /* 0x000fe20000410000 */
[----:B------:R-:W-:Y:S01]  /*cab0*/  HADD2.F32 R10, -RZ, R48.H0_H0 ;  /* 0x20000030ff0a7230 */ /* 0x000fe20000004100 */
[----:B------:R-:W-:Y:S01]  /*cac0*/  FFMA.FTZ R39, R12, R17, R6 ;  /* 0x000000110c277223 */ /* 0x000fe20000010006 */
[----:B------:R-:W-:Y:S01]  /*cad0*/  HADD2.F32 R7, -RZ, R49.H1_H1 ;  /* 0x30000031ff077230 */ /* 0x000fe20000004100 */
[C---:B------:R-:W-:Y:S01]  /*cae0*/  FFMA.FTZ R33, R13.reuse, R9, R5 ;  /* 0x000000090d217223 */ /* 0x040fe20000010005 */
[--C-:B------:R-:W-:Y:S01]  /*caf0*/  HADD2.F32 R20, -RZ, R11.reuse.H0_H0 ;  /* 0x2000000bff147230 */ /* 0x100fe20000004100 */
[-C--:B------:R-:W-:Y:S01]  /*cb00*/  FMUL.FTZ R6, R24, R2.reuse ;  /* 0x0000000218067220 */ /* 0x080fe20000410000 */
[----:B------:R-:W-:Y:S01]  /*cb10*/  HADD2.F32 R19, -RZ, R11.H1_H1 ;  /* 0x3000000bff137230 */ /* 0x000fe20000004100 */
[----:B------:R-:W-:Y:S01]  /*cb20*/  FMUL.FTZ R31, R14, R2 ;  /* 0x000000020e1f7220 */ /* 0x000fe20000410000 */
[----:B------:R-:W-:Y:S01]  /*cb30*/  HADD2.F32 R2, -RZ, R49.H0_H0 ;  /* 0x20000031ff027230 */ /* 0x000fe20000004100 */
[----:B------:R-:W-:Y:S01]  /*cb40*/  FMUL.FTZ R21, R13, R0 ;  /* 0x000000000d157220 */ /* 0x000fe20000410000 */
[----:B------:R-:W-:Y:S01]  /*cb50*/  HADD2.F32 R0, -RZ, R47.H1_H1 ;  /* 0x3000002fff007230 */ /* 0x000fe20000004100 */
[----:B------:R-:W-:-:S02]  /*cb60*/  FMUL.FTZ R5, R26, R8 ;  /* 0x000000081a057220 */ /* 0x000fc40000410000 */
[----:B------:R-:W-:Y:S01]  /*cb70*/  FFMA.FTZ R35, R14, R10, R6 ;  /* 0x0000000a0e237223 */ /* 0x000fe20000010006 */
[--C-:B------:R-:W-:Y:S01]  /*cb80*/  HADD2.F32 R6, -RZ, R50.reuse.H1_H1 ;  /* 0x30000032ff067230 */ /* 0x100fe20000004100 */
[C---:B------:R-:W-:Y:S01]  /*cb90*/  FFMA.FTZ R30, R15.reuse, R7, R5 ;  /* 0x000000070f1e7223 */ /* 0x040fe20000010005 */
[----:B------:R-:W-:Y:S01]  /*cba0*/  HADD2.F32 R5, -RZ, R50.H0_H0 ;  /* 0x20000032ff057230 */ /* 0x000fe20000004100 */
[----:B------:R-:W-:Y:S02]  /*cbb0*/  FMUL.FTZ R14, R15, R8 ;  /* 0x000000080f0e7220 */ /* 0x000fe40000410000 */
[----:B------:R-:W-:Y:S02]  /*cbc0*/  FMUL.FTZ R8, R29, R2 ;  /* 0x000000021d087220 */ /* 0x000fe40000410000 */
[----:B------:R-:W-:Y:S02]  /*cbd0*/  FMUL.FTZ R11, R28, R0 ;  /* 0x000000001c0b7220 */ /* 0x000fe40000410000 */
[----:B------:R-:W-:-:S02]  /*cbe0*/  FMUL.FTZ R2, R20, R2 ;  /* 0x0000000214027220 */ /* 0x000fc40000410000 */
[C---:B------:R-:W-:Y:S02]  /*cbf0*/  FMUL.FTZ R0, R19.reuse, R0 ;  /* 0x0000000013007220 */ /* 0x040fe40000410000 */
[----:B------:R-:W-:Y:S02]  /*cc00*/  FFMA.FTZ R19, R19, R5, R11 ;  /* 0x0000000513137223 */ /* 0x000fe4000001000b */
[----:B------:R-:W-:Y:S02]  /*cc10*/  FFMA.FTZ R15, R25, R17, -R34 ;  /* 0x00000011190f7223 */ /* 0x000fe40000010822 */
[----:B------:R-:W-:Y:S01]  /*cc20*/  FFMA.FTZ R13, R24, R10, -R31 ;  /* 0x0000000a180d7223 */ /* 0x000fe2000001081f */
[----:B------:R-:W-:Y:S01]  /*cc30*/  F2FP.PACK_AB R10, R30, R33 ;  /* 0x000000211e0a723e */ /* 0x000fe200000000ff */
        /* <DEDUP_REMOVED lines=9> */
[----:B------:R-:W-:Y:S01]  /*ccd0*/  F2FP.PACK_AB R14, R14, R11 ;  /* 0x0000000b0e0e723e */ /* 0x000fe200000000ff */
[----:B------:R-:W-:Y:S01]  /*cce0*/  FFMA.FTZ R20, R20, R6, R8 ;  /* 0x0000000614147223 */ /* 0x000fe20000010008 */
[----:B------:R-:W-:Y:S02]  /*ccf0*/  F2FP.PACK_AB R8, R40, R41 ;  /* 0x000000292808723e */ /* 0x000fe400000000ff */
[----:B------:R-:W-:Y:S02]  /*cd00*/  F2FP.PACK_AB R15, R0, R2 ;  /* 0x00000002000f723e */ /* 0x000fe400000000ff */
[----:B------:R-:W-:-:S03]  /*cd10*/  F2FP.PACK_AB R11, R19, R20 ;  /* 0x00000014130b723e */ /* 0x000fc600000000ff */
[----:B------:R1:W-:Y:S04]  /*cd20*/  STS.128 [R32+0x8100], R12 ;  /* 0x0081000c20007388 */ /* 0x0003e80000000c00 */
[----:B------:R1:W-:Y:S02]  /*cd30*/  STS.128 [R37+0x8100], R8 ;  /* 0x0081000825007388 */ /* 0x0003e40000000c00 */
.L_x_891:
[----:B------:R-:W-:Y:S05]  /*cd40*/  BSYNC B0 ;  /* 0x0000000000007941 */ /* 0x000fea0003800000 */
.L_x_890:
[----:B------:R-:W-:Y:S01]  /*cd50*/  IADD3 R0, R42, 0x10, RZ ;  /* 0x000000102a007810 */ /* 0x000fe20007ffe0ff */
[----:B------:R-:W-:Y:S03]  /*cd60*/  BSSY B0, `(.L_x_892) ;  /* 0x0000064000007945 */ /* 0x000fe60003800000 */
[----:B------:R-:W-:-:S13]  /*cd70*/  ISETP.GE.OR P1, PT, R0, UR4, P0 ;  /* 0x0000000400007c0c */ /* 0x000fda0008726670 */
[----:B------:R-:W-:Y:S05]  /*cd80*/  @P1 BRA `(.L_x_893) ;  /* 0x0000061000001947 */ /* 0x000fea0003800000 */
[----:B------:R-:W-:Y:S01]  /*cd90*/  MOV R6, c[0x0][0x27c] ;  /* 0x00009f0000067a02 */ /* 0x000fe20000000f00 */
[----:B------:R-:W-:Y:S01]  /*cda0*/  HADD2.F32 R17, -RZ, R44.H1_H1 ;  /* 0x3000002cff117230 */ /* 0x000fe20000004100 */
[----:B------:R-:W-:Y:S01]  /*cdb0*/  SHF.R.S32.HI R2, RZ, 0x1f, R0 ;  /* 0x0000001fff027819 */ /* 0x000fe20000011400 */
[----:B------:R-:W-:Y:S01]  /*cdc0*/  HADD2.F32 R16, -RZ, R47.H0_H0 ;  /* 0x2000002fff107230 */ /* 0x000fe20000004100 */
[----:B------:R-:W-:Y:S02]  /*cdd0*/  LEA.HI R6, R6, R96, RZ, 0x1d ;  /* 0x0000006006067211 */ /* 0x000fe400078fe8ff */
[----:B------:R-:W-:Y:S02]  /*cde0*/  SHF.L.U32 R5, R0, 0x6, RZ ;  /* 0x0000000600057819 */ /* 0x000fe400000006ff */
[----:B------:R-:W-:Y:S02]  /*cdf0*/  LEA.HI R2, R2, R0, RZ, 0x3 ;  /* 0x0000000002027211 */ /* 0x000fe400078f18ff */
[----:B-1----:R-:W-:-:S02]  /*ce00*/  SHF.R.S32.HI R9, RZ, 0x1f, R6 ;  /* 0x0000001fff097819 */ /* 0x002fc40000011406 */
[----:B------:R-:W-:Y:S02]  /*ce10*/  LOP3.LUT R0, R5, 0x1c0, RZ, 0xc0, !PT ;  /* 0x000001c005007812 */ /* 0x000fe400078ec0ff */
[----:B------:R-:W-:Y:S02]  /*ce20*/  SHF.L.U32 R5, R2, 0x6, RZ ;  /* 0x0000000602057819 */ /* 0x000fe400000006ff */
[----:B------:R-:W-:Y:S02]  /*ce30*/  SHF.L.U32 R7, R6, 0x3, RZ ;  /* 0x0000000306077819 */ /* 0x000fe400000006ff */
[----:B------:R-:W-:Y:S02]  /*ce40*/  LEA.HI R6, R9, R6, RZ, 0x3 ;  /* 0x0000000609067211 */ /* 0x000fe400078f18ff */
[----:B------:R-:W-:Y:S02]  /*ce50*/  LOP3.LUT R8, R0, 0x38, R132, 0xf8, !PT ;  /* 0x0000003800087812 */ /* 0x000fe400078ef884 */
[----:B------:R-:W-:-:S02]  /*ce60*/  SHF.R.U32.HI R2, RZ, 0x3, R0 ;  /* 0x00000003ff027819 */ /* 0x000fc40000011600 */
[----:B------:R-:W-:Y:S02]  /*ce70*/  LOP3.LUT R5, R5, 0xfffffe00, RZ, 0xc0, !PT ;  /* 0xfffffe0005057812 */ /* 0x000fe400078ec0ff */
[----:B------:R-:W-:Y:S02]  /*ce80*/  LOP3.LUT R7, R0, 0x38, R7, 0xf8, !PT ;  /* 0x0000003800077812 */ /* 0x000fe400078ef807 */
[----:B------:R-:W-:Y:S01]  /*ce90*/  SHF.L.U32 R0, R6, 0xa, RZ ;  /* 0x0000000a06007819 */ /* 0x000fe200000006ff */
[----:B------:R-:W-:Y:S01]  /*cea0*/  HADD2.F32 R6, -RZ, R44.H0_H0 ;  /* 0x2000002cff067230 */ /* 0x000fe20000004100 */
[----:B------:R-:W-:Y:S02]  /*ceb0*/  LOP3.LUT R8, R5, R8, R2, 0xf6, !PT ;  /* 0x0000000805087212 */ /* 0x000fe400078ef602 */
[----:B------:R-:W-:Y:S02]  /*cec0*/  LOP3.LUT R2, R7, R2, RZ, 0x3c, !PT ;  /* 0x0000000207027212 */ /* 0x000fe400078e3cff */
[----:B------:R-:W-:-:S02]  /*ced0*/  LOP3.LUT R0, R0, 0x7fffe000, RZ, 0xc0, !PT ;  /* 0x7fffe00000007812 */ /* 0x000fc400078ec0ff */
[----:B------:R-:W-:Y:S02]  /*cee0*/  SHF.L.U32 R38, R8, 0x1, RZ ;  /* 0x0000000108267819 */ /* 0x000fe400000006ff */
[----:B------:R-:W-:Y:S01]  /*cef0*/  IADD3 R0, R2, R0, R5 ;  /* 0x0000000002007210 */ /* 0x000fe20007ffe005 */
[--C-:B------:R-:W-:Y:S02]  /*cf00*/  HADD2.F32 R2, -RZ, R43.reuse.H0_H0 ;  /* 0x2000002bff027230 */ /* 0x100fe40000004100 */
[----:B------:R-:W1:Y:S01]  /*cf10*/  LDS.128 R8, [R38+0x8100] ;  /* 0x0081000026087984 */ /* 0x000e620000000c00 */
[----:B------:R-:W-:Y:S01]  /*cf20*/  SHF.L.U32 R36, R0, 0x1, RZ ;  /* 0x0000000100247819 */ /* 0x000fe200000006ff */
[----:B------:R-:W-:-:S04]  /*cf30*/  HADD2.F32 R0, -RZ, R43.H1_H1 ;  /* 0x3000002bff007230 */ /* 0x000fc80000004100 */
[----:B------:R-:W2:Y:S01]  /*cf40*/  LDS.128 R12, [R36+0x8100] ;  /* 0x00810000240c7984 */ /* 0x000ea20000000c00 */
[--C-:B-1----:R-:W-:Y:S02]  /*cf50*/  HADD2.F32 R23, -RZ, R8.reuse.H0_H0 ;  /* 0x20000008ff177230 */ /* 0x102fe40000004100 */
[----:B------:R-:W-:Y:S02]  /*cf60*/  HADD2.F32 R22, -RZ, R8.H1_H1 ;  /* 0x30000008ff167230 */ /* 0x000fe40000004100 */
[----:B------:R-:W-:Y:S01]  /*cf70*/  HADD2.F32 R25, -RZ, R9.H0_H0 ;  /* 0x20000009ff197230 */ /* 0x000fe20000004100 */
[C---:B------:R-:W-:Y:S01]  /*cf80*/  FMUL.FTZ R7, R2.reuse, R23 ;  /* 0x0000001702077220 */ /* 0x040fe20000410000 */
[--C-:B--2---:R-:W-:Y:S02]  /*cf90*/  HADD2.F32 R5, -RZ, R12.reuse.H0_H0 ;  /* 0x2000000cff057230 */ /* 0x104fe40000004100 */
[----:B------:R-:W-:Y:S02]  /*cfa0*/  HADD2.F32 R12, -RZ, R12.H1_H1 ;  /* 0x3000000cff0c7230 */ /* 0x000fe40000004100 */
[--C-:B------:R-:W-:Y:S01]  /*cfb0*/  HADD2.F32 R19, -RZ, R15.reuse.H0_H0 ;  /* 0x2000000fff137230 */ /* 0x100fe20000004100 */
[-C--:B------:R-:W-:Y:S01]  /*cfc0*/  FMUL.FTZ R37, R2, R5.reuse ;  /* 0x0000000502257220 */ /* 0x080fe20000410000 */
[----:B------:R-:W-:Y:S01]  /*cfd0*/  HADD2.F32 R18, -RZ, R15.H1_H1 ;  /* 0x3000000fff127230 */ /* 0x000fe20000004100 */
[----:B------:R-:W-:Y:S01]  /*cfe0*/  FFMA.FTZ R41, R17, R5, R7 ;  /* 0x0000000511297223 */ /* 0x000fe20000010007 */
[----:B------:R-:W-:Y:S01]  /*cff0*/  HADD2.F32 R8, -RZ, R13.H0_H0 ;  /* 0x2000000dff087230 */ /* 0x000fe20000004100 */
[C---:B------:R-:W-:Y:S01]  /*d000*/  FMUL.FTZ R2, R0.reuse, R22 ;  /* 0x0000001600027220 */ /* 0x040fe20000410000 */
[----:B------:R-:W-:Y:S01]  /*d010*/  HADD2.F32 R15, -RZ, R46.H0_H0 ;  /* 0x2000002eff0f7230 */ /* 0x000fe20000004100 */
[-C--:B------:R-:W-:Y:S01]  /*d020*/  FMUL.FTZ R35, R0, R12.reuse ;  /* 0x0000000c00237220 */ /* 0x080fe20000410000 */
[----:B------:R-:W-:Y:S01]  /*d030*/  HADD2.F32 R27, -RZ, R10.H0_H0 ;  /* 0x2000000aff1b7230 */ /* 0x000fe20000004100 */
[C---:B------:R-:W-:Y:S01]  /*d040*/  FMUL.FTZ R5, R6.reuse, R25 ;  /* 0x0000001906057220 */ /* 0x040fe20000410000 */
[----:B------:R-:W-:Y:S01]  /*d050*/  HADD2.F32 R0, -RZ, R45.H1_H1 ;  /* 0x3000002dff007230 */ /* 0x000fe20000004100 */
[C---:B------:R-:W-:Y:S01]  /*d060*/  FFMA.FTZ R40, R15.reuse, R12, R2 ;  /* 0x0000000c0f287223 */ /* 0x040fe20000010002 */
[----:B------:R-:W-:Y:S01]  /*d070*/  HADD2.F32 R24, -RZ, R9.H1_H1 ;  /* 0x30000009ff187230 */ /* 0x000fe20000004100 */
[-C--:B------:R-:W-:Y:S01]  /*d080*/  FMUL.FTZ R33, R6, R8.reuse ;  /* 0x0000000806217220 */ /* 0x080fe20000410000 */
[--C-:B------:R-:W-:Y:S01]  /*d090*/  HADD2.F32 R29, -RZ, R11.reuse.H0_H0 ;  /* 0x2000000bff1d7230 */ /* 0x100fe20000004100 */
[----:B------:R-:W-:Y:S01]  /*d0a0*/  FFMA.FTZ R39, R16, R8, R5 ;  /* 0x0000000810277223 */ /* 0x000fe20000010005 */
[----:B------:R-:W-:Y:S01]  /*d0b0*/  HADD2.F32 R28, -RZ, R11.H1_H1 ;  /* 0x3000000bff1c7230 */ /* 0x000fe20000004100 */
[----:B------:R-:W-:Y:S01]  /*d0c0*/  FMUL.FTZ R5, R0, R27 ;  /* 0x0000001b00057220 */ /* 0x000fe20000410000 */
[----:B------:R-:W-:Y:S01]  /*d0d0*/  HADD2.F32 R11, -RZ, R14.H0_H0 ;  /* 0x2000000eff0b7230 */ /* 0x000fe20000004100 */
[----:B------:R-:W-:Y:S01]  /*d0e0*/  FFMA.FTZ R12, R15, R22, -R35 ;  /* 0x000000160f0c7223 */ /* 0x000fe20000010823 */
[----:B------:R-:W-:Y:S01]  /*d0f0*/  HADD2.F32 R9, -RZ, R48.H1_H1 ;  /* 0x30000030ff097230 */ /* 0x000fe20000004100 */
[----:B------:R-:W-:Y:S01]  /*d100*/  FFMA.FTZ R15, R16, R25, -R33 ;  /* 0x00000019100f7223 */ /* 0x000fe20000010821 */
[----:B------:R-:W-:Y:S01]  /*d110*/  HADD2.F32 R26, -RZ, R10.H1_H1 ;  /* 0x3000000aff1a7230 */ /* 0x000fe20000004100 */
[-C--:B------:R-:W-:Y:S01]  /*d120*/  FMUL.FTZ R21, R0, R11.reuse ;  /* 0x0000000b00157220 */ /* 0x080fe20000410000 */
[----:B------:R-:W-:Y:S01]  /*d130*/  HADD2.F32 R13, -RZ, R13.H1_H1 ;  /* 0x3000000dff0d7230 */ /* 0x000fe20000004100 */
[----:B------:R-:W-:Y:S01]  /*d140*/  FFMA.FTZ R32, R9, R11, R5 ;  /* 0x0000000b09207223 */ /* 0x000fe20000010005 */
[----:B------:R-:W-:Y:S01]  /*d150*/  HADD2.F32 R2, -RZ, R45.H0_H0 ;  /* 0x2000002dff027230 */ /* 0x000fe20000004100 */
[----:B------:R-:W-:Y:S01]  /*d160*/  FFMA.FTZ R17, R17, R23, -R37 ;  /* 0x0000001711117223 */ /* 0x000fe20000010825 */
[----:B------:R-:W-:-:S02]  /*d170*/  HADD2.F32 R8, -RZ, R46.H1_H1 ;  /* 0x3000002eff087230 */ /* 0x000fc40000004100 */
[----:B------:R-:W-:Y:S01]  /*d180*/  HADD2.F32 R14, -RZ, R14.H1_H1 ;  /* 0x3000000eff0e7230 */ /* 0x000fe20000004100 */
[C---:B------:R-:W-:Y:S01]  /*d190*/  FMUL.FTZ R6, R2.reuse, R24 ;  /* 0x0000001802067220 */ /* 0x040fe20000410000 */
[--C-:B------:R-:W-:Y:S01]  /*d1a0*/  HADD2.F32 R7, -RZ, R49.reuse.H1_H1 ;  /* 0x30000031ff077230 */ /* 0x100fe20000004100 */
[-C--:B------:R-:W-:Y:S01]  /*d1b0*/  FMUL.FTZ R31, R2, R13.reuse ;  /* 0x0000000d021f7220 */ /* 0x080fe20000410000 */
[----:B------:R-:W-:Y:S01]  /*d1c0*/  HADD2.F32 R10, -RZ, R48.H0_H0 ;  /* 0x20000030ff0a7230 */ /* 0x000fe20000004100 */
[C---:B------:R-:W-:Y:S01]  /*d1d0*/  FMUL.FTZ R5, R8.reuse, R26 ;  /* 0x0000001a08057220 */ /* 0x040fe20000410000 */
[----:B------:R-:W-:Y:S01]  /*d1e0*/  HADD2.F32 R2, -RZ, R49.H0_H0 ;  /* 0x20000031ff027230 */ /* 0x000fe20000004100 */
[-C--:B------:R-:W-:Y:S01]  /*d1f0*/  FMUL.FTZ R20, R8, R14.reuse ;  /* 0x0000000e08147220 */ /* 0x080fe20000410000 */
[----:B------:R-:W-:Y:S01]  /*d200*/  HADD2.F32 R0, -RZ, R47.H1_H1 ;  /* 0x3000002fff007230 */ /* 0x000fe20000004100 */
[----:B------:R-:W-:Y:S01]  /*d210*/  FFMA.FTZ R30, R7, R14, R5 ;  /* 0x0000000e071e7223 */ /* 0x000fe20000010005 */
[--C-:B------:R-:W-:Y:S01]  /*d220*/  HADD2.F32 R5, -RZ, R50.reuse.H0_H0 ;  /* 0x20000032ff057230 */ /* 0x100fe20000004100 */
[----:B------:R-:W-:Y:S01]  /*d230*/  FFMA.FTZ R34, R10, R13, R6 ;  /* 0x0000000d0a227223 */ /* 0x000fe20000010006 */
[----:B------:R-:W-:Y:S01]  /*d240*/  HADD2.F32 R6, -RZ, R50.H1_H1 ;  /* 0x30000032ff067230 */ /* 0x000fe20000004100 */
[----:B------:R-:W-:Y:S01]  /*d250*/  FMUL.FTZ R8, R2, R29 ;  /* 0x0000001d02087220 */ /* 0x000fe20000410000 */
[----:B------:R-:W-:Y:S01]  /*d260*/  F2FP.PACK_AB R12, R12, R17 ;  /* 0x000000110c0c723e */ /* 0x000fe200000000ff */
[----:B------:R-:W-:-:S02]  /*d270*/  FMUL.FTZ R11, R0, R28 ;  /* 0x0000001c000b7220 */ /* 0x000fc40000410000 */
[----:B------:R-:W-:Y:S02]  /*d280*/  FMUL.FTZ R2, R2, R19 ;  /* 0x0000001302027220 */ /* 0x000fe40000410000 */
[-C--:B------:R-:W-:Y:S02]  /*d290*/  FMUL.FTZ R0, R0, R18.reuse ;  /* 0x0000001200007220 */ /* 0x080fe40000410000 */
[----:B------:R-:W-:Y:S02]  /*d2a0*/  FFMA.FTZ R18, R5, R18, R11 ;  /* 0x0000001205127223 */ /* 0x000fe4000001000b */
        /* <DEDUP_REMOVED lines=15> */
.L_x_893:
[----:B------:R-:W-:Y:S05]  /*d3a0*/  BSYNC B0 ;  /* 0x0000000000007941 */ /* 0x000fea0003800000 */
.L_x_892:
        /* <DEDUP_REMOVED lines=101> */
.L_x_895:
[----:B------:R-:W-:Y:S05]  /*da00*/  BSYNC B0 ;  /* 0x0000000000007941 */ /* 0x000fea0003800000 */
.L_x_894:
        /* <DEDUP_REMOVED lines=101> */
.L_x_897:
[----:B------:R-:W-:Y:S05]  /*e060*/  BSYNC B0 ;  /* 0x0000000000007941 */ /* 0x000fea0003800000 */
.L_x_896:
[----:B------:R-:W-:Y:S01]  /*e070*/  IADD3 R0, R42, 0x40, RZ ;  /* 0x000000402a007810 */ /* 0x000fe20007ffe0ff */
[----:B------:R-:W-:Y:S03]  /*e080*/  BSSY B0, `(.L_x_898) ;  /* 0x0000064000007945 */ /* 0x000fe60003800000 */
[----:B------:R-:W-:-:S13]  /*e090*/  ISETP.GE.OR P1, PT, R0, UR4, P0 ;  /* 0x0000000400007c0c */ /* 0x000fda0008726670 */
[----:B------:R-:W-:Y:S05]  /*e0a0*/  @P1 BRA `(.L_x_899) ;  /* 0x0000061000001947 */ /* 0x000fea0003800000 */
[----:B------:R-:W-:Y:S01]  /*e0b0*/  SHF.R.S32.HI R2, RZ, 0x1f, R0 ;  /* 0x0000001fff027819 */ /* 0x000fe20000011400 */
[----:B------:R-:W-:Y:S01]  /*e0c0*/  HADD2.F32 R17, -RZ, R44.H1_H1 ;  /* 0x3000002cff117230 */ /* 0x000fe20000004100 */
[----:B-1----:R-:W-:Y:S01]  /*e0d0*/  MOV R9, c[0x0][0x27c] ;  /* 0x00009f0000097a02 */ /* 0x002fe20000000f00 */
[----:B------:R-:W-:Y:S01]  /*e0e0*/  HADD2.F32 R16, -RZ, R47.H0_H0 ;  /* 0x2000002fff107230 */ /* 0x000fe20000004100 */
[----:B------:R-:W-:Y:S02]  /*e0f0*/  SHF.L.U32 R5, R0, 0x6, RZ ;  /* 0x0000000600057819 */ /* 0x000fe400000006ff */
[----:B------:R-:W-:Y:S02]  /*e100*/  LEA.HI R2, R2, R0, RZ, 0x3 ;  /* 0x0000000002027211 */ /* 0x000fe400078f18ff */
[----:B------:R-:W-:Y:S02]  /*e110*/  LEA.HI R9, R9, R96, RZ, 0x1d ;  /* 0x0000006009097211 */ /* 0x000fe400078fe8ff */
[----:B------:R-:W-:-:S02]  /*e120*/  LOP3.LUT R0, R5, 0x1c0, RZ, 0xc0, !PT ;  /* 0x000001c005007812 */ /* 0x000fc400078ec0ff */
[----:B------:R-:W-:Y:S02]  /*e130*/  SHF.L.U32 R5, R2, 0x6, RZ ;  /* 0x0000000602057819 */ /* 0x000fe400000006ff */
[----:B------:R-:W-:Y:S02]  /*e140*/  SHF.R.S32.HI R10, RZ, 0x1f, R9 ;  /* 0x0000001fff0a7819 */ /* 0x000fe40000011409 */
[----:B------:R-:W-:Y:S02]  /*e150*/  SHF.L.U32 R7, R9, 0x3, RZ ;  /* 0x0000000309077819 */ /* 0x000fe400000006ff */
[----:B------:R-:W-:Y:S02]  /*e160*/  LOP3.LUT R6, R5, 0xfffffe00, RZ, 0xc0, !PT ;  /* 0xfffffe0005067812 */ /* 0x000fe400078ec0ff */
[----:B------:R-:W-:Y:S02]  /*e170*/  LEA.HI R5, R10, R9, RZ, 0x3 ;  /* 0x000000090a057211 */ /* 0x000fe400078f18ff */
[----:B------:R-:W-:-:S02]  /*e180*/  LOP3.LUT R8, R0, 0x38, R132, 0xf8, !PT ;  /* 0x0000003800087812 */ /* 0x000fc400078ef884 */
[----:B------:R-:W-:Y:S02]  /*e190*/  SHF.R.U32.HI R2, RZ, 0x3, R0 ;  /* 0x00000003ff027819 */ /* 0x000fe40000011600 */
[----:B------:R-:W-:Y:S02]  /*e1a0*/  LOP3.LUT R7, R0, 0x38, R7, 0xf8, !PT ;  /* 0x0000003800077812 */ /* 0x000fe400078ef807 */
[----:B------:R-:W-:Y:S02]  /*e1b0*/  SHF.L.U32 R0, R5, 0xa, RZ ;  /* 0x0000000a05007819 */ /* 0x000fe400000006ff */
        /* <DEDUP_REMOVED lines=8> */
[----:B------:R-:W-:Y:S02]  /*e240*/  HADD2.F32 R0, -RZ, R43.H1_H1 ;  /* 0x3000002bff007230 */ /* 0x000fe40000004100 */
[----:B------:R-:W-:Y:S02]  /*e250*/  HADD2.F32 R6, -RZ, R44.H0_H0 ;  /* 0x2000002cff067230 */ /* 0x000fe40000004100 */
[----:B------:R-:W2:Y:S01]  /*e260*/  LDS.128 R12, [R36+0x8100] ;  /* 0x00810000240c7984 */ /* 0x000ea20000000c00 */
[----:B-1----:R-:W-:-:S02]  /*e270*/  HADD2.F32 R23, -RZ, R8.H0_H0 ;  /* 0x20000008ff177230 */ /* 0x002fc40000004100 */
        /* <DEDUP_REMOVED lines=68> */
.L_x_899:
[----:B------:R-:W-:Y:S05]  /*e6c0*/  BSYNC B0 ;  /* 0x0000000000007941 */ /* 0x000fea0003800000 */
.L_x_898:
        /* <DEDUP_REMOVED lines=101> */
.L_x_901:
[----:B------:R-:W-:Y:S05]  /*ed20*/  BSYNC B0 ;  /* 0x0000000000007941 */ /* 0x000fea0003800000 */
.L_x_900:
        /* <DEDUP_REMOVED lines=101> */
.L_x_903:
[----:B------:R-:W-:Y:S05]  /*f380*/  BSYNC B0 ;  /* 0x0000000000007941 */ /* 0x000fea0003800000 */
.L_x_902:
[----:B------:R-:W-:-:S04]  /*f390*/  IADD3 R0, R42, 0x70, RZ ;  /* 0x000000702a007810 */ /* 0x000fc80007ffe0ff */
        /* <DEDUP_REMOVED lines=99> */
.L_x_885:
[----:B------:R-:W-:Y:S05]  /*f9d0*/  BSYNC B2 ;  /* 0x0000000000027941 */ /* 0x000fea0003800000 */
.L_x_853:
[----:B------:R-:W-:Y:S01]  /*f9e0*/  IMAD R0, R51, c[0x0][0x208], RZ ;  /* 0x0000820033007a24 */ /* 0x000fe200078e02ff */
[----:B-1----:R-:W-:Y:S01]  /*f9f0*/  SHF.R.S32.HI R9, RZ, 0x4, R57 ;  /* 0x00000004ff097819 */ /* 0x002fe20000011439 */
[----:B------:R-:W-:Y:S01]  /*fa00*/  IMAD.WIDE.U32 R6, R59, c[0x0][0x208], RZ ;  /* 0x000082003b067a25 */ /* 0x000fe200078e00ff */
[----:B------:R-:W-:Y:S01]  /*fa10*/  SHF.L.U32 R8, R42, 0x3, RZ ;  /* 0x000000032a087819 */ /* 0x000fe200000006ff */
[----:B------:R-:W-:-:S04]  /*fa20*/  DEPBAR.LE SB0, 0x0 ;  /* 0x000080000000791a */ /* 0x000fc80000000000 */
[----:B------:R-:W-:Y:S01]  /*fa30*/  IMAD R0, R59, c[0x0][0x20c], R0 ;  /* 0x000083003b007a24 */ /* 0x000fe200078e0200 */
[----:B------:R-:W-:Y:S01]  /*fa40*/  LEA.HI R5, R57, R9, RZ, 0x1 ;  /* 0x0000000939057211 */ /* 0x000fe200078f08ff */
[----:B------:R-:W-:Y:S01]  /*fa50*/  IMAD R2, R53, c[0x0][0x218], RZ ;  /* 0x0000860035027a24 */ /* 0x000fe200078e02ff */
[----:B------:R-:W-:Y:S01]  /*fa60*/  LEA.HI R156, R156, R159, RZ, 0x5 ;  /* 0x0000009f9c9c7211 */ /* 0x000fe200078f28ff */
[----:B------:R-:W-:Y:S01]  /*fa70*/  IMAD.WIDE R16, R132, 0x2, RZ ;  /* 0x0000000284107825 */ /* 0x000fe200078e02ff */
[----:B------:R-:W-:Y:S01]  /*fa80*/  IADD3 R7, R7, R0, RZ ;  /* 0x0000000007077210 */ /* 0x000fe20007ffe0ff */
[----:B------:R-:W-:Y:S01]  /*fa90*/  UISETP.GE.AND UP0, UPT, UR9, 0x41, UPT ;  /* 0x000000410900788c */ /* 0x000fe2000bf06270 */
[----:B------:R-:W-:Y:S01]  /*faa0*/  SHF.L.U32 R0, R96, 0x6, RZ ;  /* 0x0000000660007819 */ /* 0x000fe200000006ff */
[C---:B------:R-:W-:Y:S01]  /*fab0*/  IMAD R2, R58.reuse, c[0x0][0x21c], R2 ;  /* 0x000087003a027a24 */ /* 0x040fe200078e0202 */
[----:B------:R-:W-:Y:S01]  /*fac0*/  LOP3.LUT R5, R5, 0xfffffffe, RZ, 0xc0, !PT ;  /* 0xfffffffe05057812 */ /* 0x000fe200078ec0ff */
[----:B------:R-:W-:Y:S01]  /*fad0*/  IMAD.WIDE.U32 R6, R58, c[0x0][0x218], R6 ;  /* 0x000086003a067a25 */ /* 0x000fe200078e0006 */
[----:B------:R-:W-:-:S02]  /*fae0*/  LOP3.LUT R0, R0, 0x1c0, RZ, 0xc0, !PT ;  /* 0x000001c000007812 */ /* 0x000fc400078ec0ff */
[----:B------:R-:W-:Y:S01]  /*faf0*/  SHF.R.S32.HI R162, RZ, 0x1f, R132 ;  /* 0x0000001fffa27819 */ /* 0x000fe20000011484 */
[----:B------:R-:W-:Y:S01]  /*fb00*/  IMAD.IADD R5, R9, 0x1, -R5 ;  /* 0x0000000109057824 */ /* 0x000fe200078e0a05 */
[----:B------:R-:W-:Y:S01]  /*fb10*/  BAR.SYNC.DEFER_BLOCKING 0x0 ;  /* 0x0000000000007b1d */ /* 0x000fe20000010000 */
[----:B------:R-:W-:Y:S01]  /*fb20*/  IADD3 R6, P0, R6, UR26, RZ ;  /* 0x0000001a06067c10 */ /* 0x000fe2000ff1e0ff */
[----:B------:R-:W-:Y:S01]  /*fb30*/  IMAD.SHL.U32 R158, R54, 0x2, RZ ;  /* 0x00000002369e7824 */ /* 0x000fe200078e00ff */
[----:B------:R-:W-:Y:S02]  /*fb40*/  LOP3.LUT R8, R0, 0x8, R8, 0xf8, !PT ;  /* 0x0000000800087812 */ /* 0x000fe400078ef808 */
[----:B------:R-:W-:Y:S02]  /*fb50*/  IADD3.X R7, R7, UR5, R2, P0, !PT ;  /* 0x0000000507077c10 */ /* 0x000fe400087fe402 */
[----:B------:R-:W-:Y:S02]  /*fb60*/  SHF.R.U32.HI R2, RZ, 0x3, R0 ;  /* 0x00000003ff027819 */ /* 0x000fe40000011600 */
[----:B------:R-:W-:-:S02]  /*fb70*/  LEA R0, P0, R6, c[0x0][0x1f8], 0x1 ;  /* 0x00007e0006007a11 */ /* 0x000fc400078008ff */
[----:B------:R-:W-:Y:S02]  /*fb80*/  LOP3.LUT R8, R8, R2, RZ, 0x3c, !PT ;  /* 0x0000000208087212 */ /* 0x000fe400078e3cff */
[----:B------:R-:W-:Y:S01]  /*fb90*/  LEA.HI.X R2, R6, c[0x0][0x1fc], R7, 0x1, P0 ;  /* 0x00007f0006027a11 */ /* 0x000fe200000f0c07 */
[----:B------:R-:W-:Y:S01]  /*fba0*/  SHFL.IDX PT, R12, R0, RZ, 0x181f ;  /* 0x00181fff000c7589 */ /* 0x000fe200000e0000 */
[----:B------:R-:W-:Y:S02]  /*fbb0*/  LOP3.LUT P0, RZ, R96, 0x2, RZ, 0xc0, !PT ;  /* 0x0000000260ff7812 */ /* 0x000fe4000780c0ff */
[----:B------:R-:W-:Y:S01]  /*fbc0*/  SHF.L.U32 R6, R52, 0x6, RZ ;  /* 0x0000000634067819 */ /* 0x000fe200000006ff */
[----:B------:R-:W1:Y:S01]  /*fbd0*/  SHFL.IDX PT, R10, R0, 0x1, 0x181f ;  /* 0x00381f00000a7f89 */ /* 0x000e6200000e0000 */
[----:B------:R-:W-:Y:S02]  /*fbe0*/  SHF.R.S32.HI R7, RZ, 0x1f, R55 ;  /* 0x0000001fff077819 */ /* 0x000fe40000011437 */
[----:B------:R-:W-:Y:S01]  /*fbf0*/  LOP3.LUT R6, R6, 0x1c0, RZ, 0xc0, !PT ;  /* 0x000001c006067812 */ /* 0x000fe200078ec0ff */
[----:B------:R-:W2:Y:S04]  /*fc00*/  SHFL.IDX PT, R9, R0, 0x2, 0x181f ;  /* 0x00581f0000097f89 */ /* 0x000ea800000e0000 */
[----:B------:R3:W-:Y:S04]  /*fc10*/  SHFL.IDX PT, R14, R0, 0x3, 0x181f ;  /* 0x00781f00000e7f89 */ /* 0x0007e800000e0000 */
[----:B------:R-:W4:Y:S04]  /*fc20*/  SHFL.IDX PT, R13, R2, RZ, 0x181f ;  /* 0x00181fff020d7589 */ /* 0x000f2800000e0000 */
[----:B------:R-:W5:Y:S04]  /*fc30*/  SHFL.IDX PT, R11, R2, 0x1, 0x181f ;  /* 0x00381f00020b7f89 */ /* 0x000f6800000e0000 */
[----:B------:R-:W4:Y:S01]  /*fc40*/  SHFL.IDX PT, R20, R2, 0x3, 0x181f ;  /* 0x00781f0002147f89 */ /* 0x000f2200000e0000 */
[----:B-1----:R-:W-:-:S02]  /*fc50*/  IADD3 R50, P2, R16, R10, RZ ;  /* 0x0000000a10327210 */ /* 0x002fc40007f5e0ff */
[----:B--2---:R-:W-:Y:S02]  /*fc60*/  IADD3 R48, P1, R16, R9, RZ ;  /* 0x0000000910307210 */ /* 0x004fe40007f3e0ff */
[C---:B---3--:R-:W-:Y:S02]  /*fc70*/  LEA R0, R5.reuse, R8, 0x9 ;  /* 0x0000000805007211 */ /* 0x048fe400078e48ff */
[----:B------:R1:W2:Y:S01]  /*fc80*/  SHFL.IDX PT, R8, R2, 0x2, 0x181f ;  /* 0x00581f0002087f89 */ /* 0x0002a200000e0000 */
[----:B------:R-:W-:Y:S02]  /*fc90*/  SHF.L.U32 R5, R5, 0x3, RZ ;  /* 0x0000000305057819 */ /* 0x000fe400000006ff */
[----:B------:R-:W-:Y:S02]  /*fca0*/  IMAD.SHL.U32 R232, R0, 0x2, RZ ;  /* 0x0000000200e87824 */ /* 0x000fe400078e00ff */
[----:B------:R-:W-:Y:S02]  /*fcb0*/  LOP3.LUT R5, R6, 0x8, R5, 0xf8, !PT ;  /* 0x0000000806057812 */ /* 0x000fe400078ef805 */
[----:B------:R-:W-:Y:S01]  /*fcc0*/  SHF.R.U32.HI R6, RZ, 0x3, R6 ;  /* 0x00000003ff067819 */ /* 0x000fe20000011606 */
[----:B------:R-:W-:Y:S01]  /*fcd0*/  LDSM.16.M88.4 R40, [R232+0x4100] ;  /* 0x00410000e828783b */ /* 0x000fe20000000200 */
[----:B------:R-:W-:-:S02]  /*fce0*/  IADD3 R0, R232, 0x4100, RZ ;  /* 0x00004100e8007810 */ /* 0x000fc40007ffe0ff */
[----:B------:R-:W-:Y:S01]  /*fcf0*/  IADD3 R243, R232, 0x4120, RZ ;  /* 0x00004120e8f37810 */ /* 0x000fe20007ffe0ff */
[----:B------:R-:W-:Y:S01]  /*fd00*/  LDSM.16.M88.4 R36, [R232+0x4900] ;  /* 0x00490000e824783b */ /* 0x000fe20000000200 */
[----:B------:R-:W-:Y:S02]  /*fd10*/  @P0 IADD3 R243, R0, -0x20, RZ ;  /* 0xffffffe000f30810 */ /* 0x000fe40007ffe0ff */
[----:B------:R-:W-:Y:S01]  /*fd20*/  LEA.HI R0, R7, R55, RZ, 0x3 ;  /* 0x0000003707007211 */ /* 0x000fe200078f18ff */
[----:B------:R-:W-:Y:S01]  /*fd30*/  LDSM.16.M88.4 R32, [R232+0x5100] ;  /* 0x00510000e820783b */ /* 0x000fe20000000200 */
[----:B------:R-:W-:Y:S02]  /*fd40*/  IADD3 R52, P0, R12, R16, RZ ;  /* 0x000000100c347210 */ /* 0x000fe40007f1e0ff */
[----:B------:R-:W-:Y:S01]  /*fd50*/  LOP3.LUT R160, R0, 0xfffffff8, RZ, 0xc0, !PT ;  /* 0xfffffff800a07812 */ /* 0x000fe200078ec0ff */
[----:B------:R-:W-:Y:S01]  /*fd60*/  IMAD.SHL.U32 R0, R156, 0x20, RZ ;  /* 0x000000209c007824 */ /* 0x000fe200078e00ff */
[----:B------:R-:W-:Y:S01]  /*fd70*/  LOP3.LUT R5, R5, R6, RZ, 0x3c, !PT ;  /* 0x0000000605057212 */ /* 0x000fe200078e3cff */
[----:B------:R-:W-:Y:S01]  /*fd80*/  LDSM.16.M88.4 R28, [R232+0x5900] ;  /* 0x00590000e81c783b */ /* 0x000fe20000000200 */
[----:B----4-:R-:W-:Y:S01]  /*fd90*/  IADD3.X R53, R13, R17, RZ, P0, !PT ;  /* 0x000000110d357210 */ /* 0x010fe200007fe4ff */
[----:B------:R-:W-:Y:S01]  /*fda0*/  IMAD.WIDE R6, R160, 0x2, RZ ;  /* 0x00000002a0067825 */ /* 0x000fe200078e02ff */
[----:B------:R-:W-:Y:S01]  /*fdb0*/  IADD3 R46, P0, R16, R14, RZ ;  /* 0x0000000e102e7210 */ /* 0x000fe20007f1e0ff */
[----:B------:R-:W-:Y:S01]  /*fdc0*/  LDSM.16.M88.4 R68, [R243] ;  /* 0x00000000f344783b */ /* 0x000fe20000000200 */
[----:B-1----:R-:W-:-:S02]  /*fdd0*/  SHF.L.U32 R2, R56, 0x6, RZ ;  /* 0x0000000638027819 */ /* 0x002fc400000006ff */
[C---:B-----5:R-:W-:Y:S01]  /*fde0*/  IADD3.X R51, R17.reuse, R11, RZ, P2, !PT ;  /* 0x0000000b11337210 */ /* 0x060fe200017fe4ff */
[----:B------:R-:W-:Y:S01]  /*fdf0*/  LDSM.16.M88.4 R64, [R243+0x800] ;  /* 0x00080000f340783b */ /* 0x000fe20000000200 */
[C---:B------:R-:W-:Y:S02]  /*fe00*/  IADD3.X R47, R17.reuse, R20, RZ, P0, !PT ;  /* 0x00000014112f7210 */ /* 0x040fe400007fe4ff */
[----:B------:R-:W-:Y:S01]  /*fe10*/  IADD3 R18, P2, R6, R10, RZ ;  /* 0x0000000a06127210 */ /* 0x000fe20007f5e0ff */
[----:B------:R-:W-:Y:S01]  /*fe20*/  LDSM.16.M88.4 R60, [R243+0x1000] ;  /* 0x00100000f33c783b */ /* 0x000fe20000000200 */
[----:B--2---:R-:W-:Y:S02]  /*fe30*/  IADD3.X R49, R17, R8, RZ, P1, !PT ;  /* 0x0000000811317210 */ /* 0x004fe40000ffe4ff */
[----:B------:R-:W-:Y:S01]  /*fe40*/  LOP3.LUT R2, R2, 0xfffffe00, RZ, 0xc0, !PT ;  /* 0xfffffe0002027812 */ /* 0x000fe200078ec0ff */
[----:B------:R-:W-:Y:S01]  /*fe50*/  IMAD.X R19, R7, 0x1, R11, P2 ;  /* 0x0000000107137824 */ /* 0x000fe200010e060b */
[----:B------:R-:W-:Y:S01]  /*fe60*/  LOP3.LUT R0, R0, 0x7ffffc00, RZ, 0xc0, !PT ;  /* 0x7ffffc0000007812 */ /* 0x000fe200078ec0ff */
[----:B------:R-:W-:Y:S01]  /*fe70*/  LDSM.16.M88.4 R56, [R243+0x1800] ;  /* 0x00180000f338783b */ /* 0x000fe20000000200 */
[----:B------:R-:W-:-:S02]  /*fe80*/  IADD3 R44, P0, R12, R6, RZ ;  /* 0x000000060c2c7210 */ /* 0x000fc40007f1e0ff */
[----:B------:R-:W-:Y:S01]  /*fe90*/  ISETP.GE.AND P1, PT, R132, c[0x0][0x1d4], PT ;  /* 0x0000750084007a0c */ /* 0x000fe20003f26270 */
[----:B------:R-:W-:Y:S01]  /*fea0*/  STL [R1+0x28], R160 ;  /* 0x000028a001007387 */ /* 0x000fe20000100800 */
[----:B------:R-:W-:Y:S02]  /*feb0*/  IADD3 R0, R5, R2, R0 ;  /* 0x0000000205007210 */ /* 0x000fe40007ffe000 */
[----:B------:R-:W-:Y:S01]  /*fec0*/  IADD3.X R45, R13, R7, RZ, P0, !PT ;  /* 0x000000070d2d7210 */ /* 0x000fe200007fe4ff */
[----:B------:R-:W-:Y:S01]  /*fed0*/  STL [R1+0x18], R158 ;  /* 0x0000189e01007387 */ /* 0x000fe20000100800 */
[----:B------:R-:W-:Y:S02]  /*fee0*/  IADD3 R16, P0, R6, R9, RZ ;  /* 0x0000000906107210 */ /* 0x000fe40007f1e0ff */
[----:B------:R-:W-:Y:S02]  /*fef0*/  ISETP.LT.OR P2, PT, R97, 0x1, P1 ;  /* 0x000000016100780c */ /* 0x000fe40000f41670 */
[----:B------:R-:W-:-:S02]  /*ff00*/  SHF.L.U32 R239, R0, 0x1, RZ ;  /* 0x0000000100ef7819 */ /* 0x000fc400000006ff */
[C---:B------:R-:W-:Y:S02]  /*ff10*/  IADD3.X R17, R7.reuse, R8, RZ, P0, !PT ;  /* 0x0000000807117210 */ /* 0x040fe400007fe4ff */
[----:B------:R-:W-:Y:S01]  /*ff20*/  IADD3 R6, P0, R6, R14, RZ ;  /* 0x0000000e06067210 */ /* 0x000fe20007f1e0ff */
[----:B------:R-:W1:Y:S01]  /*ff30*/  LDSM.16.M88.4 R8, [R239+0x8100] ;  /* 0x00810000ef08783b */ /* 0x000e620000000200 */
[----:B------:R-:W-:Y:S02]  /*ff40*/  LEA R241, R4, R239, 0x1 ;  /* 0x000000ef04f17211 */ /* 0x000fe400078e08ff */
[----:B------:R-:W-:Y:S01]  /*ff50*/  IADD3.X R7, R7, R20, RZ, P0, !PT ;  /* 0x0000001407077210 */ /* 0x000fe200007fe4ff */
[----:B------:R-:W2:Y:S01]  /*ff60*/  LDSM.16.M88.4 R12, [R239+0xa100] ;  /* 0x00a10000ef0c783b */ /* 0x000ea20000000200 */
[----:B------:R-:W-:Y:S02]  /*ff70*/  ISETP.GE.AND P0, PT, R55, c[0x0][0x1d4], PT ;  /* 0x0000750037007a0c */ /* 0x000fe40003f06270 */
[----:B------:R-:W-:Y:S01]  /*ff80*/  MOV R0, 0x40 ;  /* 0x0000004000007802 */ /* 0x000fe20000000f00 */
[----:B------:R-:W3:Y:S01]  /*ff90*/  LDSM.16.M88.4 R24, [R241+0x8100] ;  /* 0x00810000f118783b */ /* 0x000ee20000000200 */
[----:B------:R-:W-:-:S02]  /*ffa0*/  ISETP.LT.OR P3, PT, R97, 0x21, P0 ;  /* 0x000000216100780c */ /* 0x000fc40000761670 */
[C---:B------:R-:W-:Y:S01]  /*ffb0*/  LEA R240, R3.reuse, R239, 0x1 ;  /* 0x000000ef03f07211 */ /* 0x040fe200078e08ff */
[----:B------:R-:W4:Y:S01]  /*ffc0*/  LDSM.16.M88.4 R20, [R241+0xa100] ;  /* 0x00a10000f114783b */ /* 0x000f220000000200 */
[----:B------:R-:W-:Y:S02]  /*ffd0*/  LEA R242, R3, R241, 0x1 ;  /* 0x000000f103f27211 */ /* 0x000fe400078e08ff */
[----:B------:R-:W-:Y:S01]  /*ffe0*/  LEA R244, R4, R240, 0x1 ;  /* 0x000000f004f47211 */ /* 0x000fe200078e08ff */
[----:B------:R-:W-:Y:S01]  /*fff0*/  @!PT LDS RZ, [RZ] ;  /* 0x00000000fffff984 */ /* 0x000fe20000000800 */
[----:B------:R-:W-:Y:S01]  /*10000*/  @!PT LDS RZ, [RZ] ;  /* 0x00000000fffff984 */ /* 0x000fe20000000800 */
[----:B------:R-:W-:Y:S01]  /*10010*/  @!PT LDS RZ, [RZ] ;  /* 0x00000000fffff984 */ /* 0x000fe20000000800 */
[----:B------:R5:W-:Y:S01]  /*10020*/  LDGSTS.E.BYPASS.LTC128B.128 [R158+0x100], [R52.64], !P2 ;  /* 0x00100000349e7fae */ /* 0x000be2000d101d62 */
[----:B------:R-:W-:Y:S02]  /*10030*/  ISETP.LT.OR P2, PT, R97, 0x1, P0 ;  /* 0x000000016100780c */ /* 0x000fe40000741670 */
[----:B------:R-:W-:Y:S02]  /*10040*/  SHF.R.S32.HI R161, RZ, 0x1f, R160 ;  /* 0x0000001fffa17819 */ /* 0x000fe400000114a0 */
[----:B------:R-:W-:-:S02]  /*10050*/  IADD3 R251, R243, 0x800, RZ ;  /* 0x00000800f3fb7810 */ /* 0x000fc40007ffe0ff */
[C---:B------:R-:W-:Y:S01]  /*10060*/  IADD3 R250, R243.reuse, 0x1000, RZ ;  /* 0x00001000f3fa7810 */ /* 0x040fe20007ffe0ff */
[----:B------:R-:W-:Y:S01]  /*10070*/  STL [R1+0x4c], R161 ;  /* 0x00004ca101007387 */ /* 0x000fe20000100800 */
[C---:B------:R-:W-:Y:S02]  /*10080*/  IADD3 R249, R243.reuse, 0x1800, RZ ;  /* 0x00001800f3f97810 */ /* 0x040fe40007ffe0ff */
[C---:B------:R-:W-:Y:S02]  /*10090*/  IADD3 R248, R243.reuse, 0x2000, RZ ;  /* 0x00002000f3f87810 */ /* 0x040fe40007ffe0ff */
[----:B------:R-:W-:Y:S01]  /*100a0*/  IADD3 R247, R243, 0x2800, RZ ;  /* 0x00002800f3f77810 */ /* 0x000fe20007ffe0ff */
[----:B------:R3:W-:Y:S01]  /*100b0*/  LDGSTS.E.BYPASS.LTC128B.128 [R158+0x2100], [R44.64], !P2 ;  /* 0x021000002c9e7fae */ /* 0x0007e2000d101d62 */
[----:B------:R-:W-:Y:S02]  /*100c0*/  ISETP.LT.OR P2, PT, R97, 0x11, P1 ;  /* 0x000000116100780c */ /* 0x000fe40000f41670 */
[----:B------:R-:W-:-:S02]  /*100d0*/  IADD3 R246, R243, 0x3000, RZ ;  /* 0x00003000f3f67810 */ /* 0x000fc40007ffe0ff */
[----:B------:R-:W-:Y:S01]  /*100e0*/  IADD3 R245, R243, 0x3800, RZ ;  /* 0x00003800f3f57810 */ /* 0x000fe20007ffe0ff */
[----:B-1----:R-:W-:Y:S08]  /*100f0*/  HMMA.16816.F32 R116, R8, R40, RZ ;  /* 0x000000280874723c */ /* 0x002ff000000018ff */
[----:B------:R1:W-:Y:S01]  /*10100*/  LDGSTS.E.BYPASS.LTC128B.128 [R158+0x900], [R50.64], !P2 ;  /* 0x00900000329e7fae */ /* 0x0003e2000d101d62 */
[C---:B------:R-:W-:Y:S01]  /*10110*/  ISETP.LT.OR P2, PT, R97.reuse, 0x11, P0 ;  /* 0x000000116100780c */ /* 0x040fe20000741670 */
[C---:B--2---:R-:W-:Y:S08]  /*10120*/  HMMA.16816.F32 R76, R12.reuse, R36, RZ ;  /* 0x000000240c4c723c */ /* 0x044ff000000018ff */
[----:B------:R-:W-:Y:S04]  /*10130*/  HMMA.16816.F32 R84, R12, R40, RZ ;  /* 0x000000280c54723c */ /* 0x000fe800000018ff */
[----:B------:R2:W-:Y:S01]  /*10140*/  LDGSTS.E.BYPASS.LTC128B.128 [R158+0x2900], [R18.64], !P2 ;  /* 0x02900000129e7fae */ /* 0x0005e2000d101d62 */
[----:B------:R-:W-:-:S03]  /*10150*/  ISETP.LT.OR P2, PT, R97, 0x21, P1 ;  /* 0x000000216100780c */ /* 0x000fc60000f41670 */
[C---:B------:R-:W-:Y:S10]  /*10160*/  HMMA.16816.F32 R72, R12.reuse, R32, RZ ;  /* 0x000000200c48723c */ /* 0x040ff400000018ff */
[----:B------:R1:W-:Y:S01]  /*10170*/  LDGSTS.E.BYPASS.LTC128B.128 [R158+0x1100], [R48.64], !P2 ;  /* 0x01100000309e7fae */ /* 0x0003e2000d101d62 */
[C---:B------:R-:W-:Y:S01]  /*10180*/  ISETP.LT.OR P2, PT, R97.reuse, 0x31, P1 ;  /* 0x000000316100780c */ /* 0x040fe20000f41670 */
[----:B------:R-:W-:Y:S01]  /*10190*/  HMMA.16816.F32 R80, R12, R42, RZ ;  /* 0x0000002a0c50723c */ /* 0x000fe200000018ff */
[----:B------:R-:W-:Y:S01]  /*101a0*/  ISETP.LT.OR P1, PT, R97, 0x31, P0 ;  /* 0x000000316100780c */ /* 0x000fe20000721670 */
[----:B------:R2:W-:Y:S01]  /*101b0*/  LDGSTS.E.BYPASS.LTC128B.128 [R158+0x3100], [R16.64], !P3 ;  /* 0x03100000109e7fae */ /* 0x0005e2000d901d62 */
[----:B------:R-:W-:-:S04]  /*101c0*/  LOP3.LUT P0, RZ, R96, 0x4, RZ, 0xc0, !PT ;  /* 0x0000000460ff7812 */ /* 0x000fc8000780c0ff */
[----:B------:R-:W-:Y:S01]  /*101d0*/  SEL R0, R0, 0xffffffc0, !P0 ;  /* 0xffffffc000007807 */ /* 0x000fe20004000000 */
[----:B------:R-:W-:Y:S01]  /*101e0*/  HMMA.16816.F32 R88, R12, R38, RZ ;  /* 0x000000260c58723c */ /* 0x000fe200000018ff */
[----:B------:R-:W-:Y:S02]  /*101f0*/  PLOP3.LUT P0, PT, PT, PT, UP0, 0x40, 0x0 ;  /* 0x000000000000781c */ /* 0x000fe40003f0e808 */
[----:B------:R-:W-:Y:S01]  /*10200*/  IADD3 R237, R0, R243, RZ ;  /* 0x000000f300ed7210 */ /* 0x000fe20007ffe0ff */
[----:B------:R-:W-:Y:S01]  /*10210*/  IMAD.IADD R238, R232, 0x1, R0 ;  /* 0x00000001e8ee7824 */ /* 0x000fe200078e0200 */
[----:B------:R3:W-:Y:S03]  /*10220*/  LDGSTS.E.BYPASS.LTC128B.128 [R158+0x1900], [R46.64], !P2 ;  /* 0x019000002e9e7fae */ /* 0x0007e6000d101d62 */
[C---:B------:R-:W-:Y:S01]  /*10230*/  HMMA.16816.F32 R120, R8.reuse, R42, RZ ;  /* 0x0000002a0878723c */ /* 0x040fe200000018ff */
[----:B------:R1:W-:Y:S04]  /*10240*/  LDGSTS.E.BYPASS.LTC128B.128 [R158+0x3900], [R6.64], !P1 ;  /* 0x03900000069e7fae */ /* 0x0003e8000c901d62 */
[----:B------:R-:W0:Y:S03]  /*10250*/  LDGDEPBAR ;  /* 0x00000000000079af */ /* 0x000e260000000000 */
[C---:B------:R-:W-:Y:S01]  /*10260*/  HMMA.16816.F32 R112, R8.reuse, R36, RZ ;  /* 0x000000240870723c */ /* 0x040fe200000018ff */
[----:B--2---:R-:W-:Y:S07]  /*10270*/  LDSM.16.M88.4 R16, [R240+0x8100] ;  /* 0x00810000f010783b */ /* 0x004fee0000000200 */
[----:B------:R-:W-:Y:S08]  /*10280*/  HMMA.16816.F32 R108, R8, R38, RZ ;  /* 0x00000026086c723c */ /* 0x000ff000000018ff */
[C---:B-----5:R-:W-:Y:S01]  /*10290*/  HMMA.16816.F32 R52, R12.reuse, R28, RZ ;  /* 0x0000001c0c34723c */ /* 0x060fe200000018ff */
[----:B---3--:R-:W2:Y:S07]  /*102a0*/  LDSM.16.M88.4 R44, [R238+0x4100] ;  /* 0x00410000ee2c783b */ /* 0x008eae0000000200 */
[C---:B------:R-:W-:Y:S08]  /*102b0*/  HMMA.16816.F32 R100, R12.reuse, R34, RZ ;  /* 0x000000220c64723c */ /* 0x040ff000000018ff */
[----:B------:R-:W-:Y:S01]  /*102c0*/  HMMA.16816.F32 R92, R12, R30, RZ ;  /* 0x0000001e0c5c723c */ /* 0x000fe200000018ff */
[----:B------:R-:W3:Y:S07]  /*102d0*/  LDSM.16.M88.4 R12, [R240+0xa100] ;  /* 0x00a10000f00c783b */ /* 0x000eee0000000200 */
[C---:B------:R-:W-:Y:S08]  /*102e0*/  HMMA.16816.F32 R104, R8.reuse, R32, RZ ;  /* 0x000000200868723c */ /* 0x040ff000000018ff */
[C---:B------:R-:W-:Y:S01]  /*102f0*/  HMMA.16816.F32 R40, R8.reuse, R34, RZ ;  /* 0x000000220828723c */ /* 0x040fe200000018ff */
[----:B------:R-:W-:Y:S07]  /*10300*/  LDSM.16.M88.4 R32, [R238+0x4900] ;  /* 0x00490000ee20783b */ /* 0x000fee0000000200 */
[C---:B------:R-:W-:Y:S08]  /*10310*/  HMMA.16816.F32 R36, R8.reuse, R28, RZ ;  /* 0x0000001c0824723c */ /* 0x040ff000000018ff */
[----:B------:R-:W-:Y:S01]  /*10320*/  HMMA.16816.F32 R8, R8, R30, RZ ;  /* 0x0000001e0808723c */ /* 0x000fe200000018ff */
[----:B------:R-:W5:Y:S07]  /*10330*/  LDSM.16.M88.4 R28, [R238+0x5100] ;  /* 0x00510000ee1c783b */ /* 0x000f6e0000000200 */
[----:B-1----:R-:W-:Y:S08]  /*10340*/  HMMA.16816.F32 R48, R24, R68, R116 ;  /* 0x000000441830723c */ /* 0x002ff00000001874 */
[C---:B----4-:R-:W-:Y:S08]  /*10350*/  HMMA.16816.F32 R124, R20.reuse, R64, R76 ;  /* 0x00000040147c723c */ /* 0x050ff0000000184c */
[C---:B------:R-:W-:Y:S08]  /*10360*/  HMMA.16816.F32 R76, R20.reuse, R60, R72 ;  /* 0x0000003c144c723c */ /* 0x040ff00000001848 */
[C---:B------:R-:W-:Y:S08]  /*10370*/  HMMA.16816.F32 R84, R20.reuse, R68, R84 ;  /* 0x000000441454723c */ /* 0x040ff00000001854 */
[C---:B------:R-:W-:Y:S08]  /*10380*/  HMMA.16816.F32 R72, R20.reuse, R56, R52 ;  /* 0x000000381448723c */ /* 0x040ff00000001834 */
[C---:B------:R-:W-:Y:S08]  /*10390*/  HMMA.16816.F32 R96, R20.reuse, R70, R80 ;  /* 0x000000461460723c */ /* 0x040ff00000001850 */
[C---:B------:R-:W-:Y:S01]  /*103a0*/  HMMA.16816.F32 R144, R20.reuse, R66, R88 ;  /* 0x000000421490723c */ /* 0x040fe20000001858 */
[----:B------:R-:W-:Y:S07]  /*103b0*/  LDSM.16.M88.4 R88, [R237+0x1000] ;  /* 0x00100000ed58783b */ /* 0x000fee0000000200 */
[C---:B------:R-:W-:Y:S08]  /*103c0*/  HMMA.16816.F32 R148, R20.reuse, R62, R100 ;  /* 0x0000003e1494723c */ /* 0x040ff00000001864 */
[----:B------:R-:W-:Y:S01]  /*103d0*/  HMMA.16816.F32 R140, R20, R58, R92 ;  /* 0x0000003a148c723c */ /* 0x000fe2000000185c */
[----:B------:R-:W1:Y:S07]  /*103e0*/  LDSM.16.M88.4 R20, [R238+0x5900] ;  /* 0x00590000ee14783b */ /* 0x000e6e0000000200 */
[C---:B------:R-:W-:Y:S08]  /*103f0*/  HMMA.16816.F32 R136, R24.reuse, R60, R104 ;  /* 0x0000003c1888723c */ /* 0x040ff00000001868 */
[C---:B------:R-:W-:Y:S01]  /*10400*/  HMMA.16816.F32 R128, R24.reuse, R64, R112 ;  /* 0x000000401880723c */ /* 0x040fe20000001870 */
[----:B------:R-:W-:Y:S07]  /*10410*/  LDSM.16.M88.4 R112, [R237+0x1800] ;  /* 0x00180000ed70783b */ /* 0x000fee0000000200 */
[C---:B------:R-:W-:Y:S01]  /*10420*/  HMMA.16816.F32 R116, R24.reuse, R56, R36 ;  /* 0x000000381874723c */ /* 0x040fe20000001824 */
[----:B------:R-:W-:Y:S07]  /*10430*/  LDSM.16.M88.4 R36, [R239+0xc100] ;  /* 0x00c10000ef24783b */ /* 0x000fee0000000200 */
[C---:B------:R-:W-:Y:S08]  /*10440*/  HMMA.16816.F32 R104, R24.reuse, R70, R120 ;  /* 0x000000461868723c */ /* 0x040ff00000001878 */
[C---:B------:R-:W-:Y:S01]  /*10450*/  HMMA.16816.F32 R108, R24.reuse, R66, R108 ;  /* 0x00000042186c723c */ /* 0x040fe2000000186c */
[----:B------:R-:W-:Y:S07]  /*10460*/  LDSM.16.M88.4 R64, [R232+0x6100] ;  /* 0x00610000e840783b */ /* 0x000fee0000000200 */
[C---:B------:R-:W-:Y:S01]  /*10470*/  HMMA.16816.F32 R100, R24.reuse, R62, R40 ;  /* 0x0000003e1864723c */ /* 0x040fe20000001828 */
[----:B------:R-:W-:Y:S07]  /*10480*/  LDSM.16.M88.4 R40, [R242+0x8100] ;  /* 0x00810000f228783b */ /* 0x000fee0000000200 */
[----:B------:R-:W-:Y:S01]  /*10490*/  HMMA.16816.F32 R52, R24, R58, R8 ;  /* 0x0000003a1834723c */ /* 0x000fe20000001808 */
[----:B------:R-:W4:Y:S04]  /*104a0*/  LDSM.16.M88.4 R24, [R237] ;  /* 0x00000000ed18783b */ /* 0x000f280000000200 */
[----:B------:R-:W4:Y:S03]  /*104b0*/  LDSM.16.M88.4 R8, [R242+0xa100] ;  /* 0x00a10000f208783b */ /* 0x000f260000000200 */
[-C--:B--2---:R-:W-:Y:S01]  /*104c0*/  HMMA.16816.F32 R48, R16, R44.reuse, R48 ;  /* 0x0000002c1030723c */ /* 0x084fe20000001830 */
[----:B------:R-:W2:Y:S07]  /*104d0*/  LDSM.16.M88.4 R56, [R237+0x800] ;  /* 0x00080000ed38783b */ /* 0x000eae0000000200 */
[C---:B---3--:R-:W-:Y:S08]  /*104e0*/  HMMA.16816.F32 R60, R12.reuse, R44, R84 ;  /* 0x0000002c0c3c723c */ /* 0x048ff00000001854 */
[C---:B-----5:R-:W-:Y:S08]  /*104f0*/  HMMA.16816.F32 R80, R12.reuse, R28, R76 ;  /* 0x0000001c0c50723c */ /* 0x060ff0000000184c */
[C---:B------:R-:W-:Y:S08]  /*10500*/  HMMA.16816.F32 R92, R12.reuse, R32, R124 ;  /* 0x000000200c5c723c */ /* 0x040ff0000000187c */
[C---:B-1----:R-:W-:Y:S08]  /*10510*/  HMMA.16816.F32 R72, R12.reuse, R20, R72 ;  /* 0x000000140c48723c */ /* 0x042ff00000001848 */
[C---:B------:R-:W-:Y:S08]  /*10520*/  HMMA.16816.F32 R96, R12.reuse, R46, R96 ;  /* 0x0000002e0c60723c */ /* 0x040ff00000001860 */
[C---:B------:R-:W-:Y:S08]  /*10530*/  HMMA.16816.F32 R84, R12.reuse, R34, R144 ;  /* 0x000000220c54723c */ /* 0x040ff00000001890 */
[C---:B------:R-:W-:Y:S08]  /*10540*/  HMMA.16816.F32 R76, R12.reuse, R30, R148 ;  /* 0x0000001e0c4c723c */ /* 0x040ff00000001894 */
[----:B------:R-:W-:Y:S08]  /*10550*/  HMMA.16816.F32 R68, R12, R22, R140 ;  /* 0x000000160c44723c */ /* 0x000ff0000000188c */
[----:B----4-:R-:W-:Y:S08]  /*10560*/  HMMA.16816.F32 R12, R40, R24, R48 ;  /* 0x00000018280c723c */ /* 0x010ff00000001830 */
[C---:B------:R-:W-:Y:S08]  /*10570*/  HMMA.16816.F32 R44, R16.reuse, R46, R104 ;  /* 0x0000002e102c723c */ /* 0x040ff00000001868 */
[C---:B------:R-:W-:Y:S08]  /*10580*/  HMMA.16816.F32 R120, R16.reuse, R20, R116 ;  /* 0x000000141078723c */ /* 0x040ff00000001874 */
[C---:B------:R-:W-:Y:S08]  /*10590*/  HMMA.16816.F32 R104, R16.reuse, R32, R128 ;  /* 0x000000201068723c */ /* 0x040ff00000001880 */
[C---:B------:R-:W-:Y:S01]  /*105a0*/  HMMA.16816.F32 R108, R16.reuse, R34, R108 ;  /* 0x00000022106c723c */ /* 0x040fe2000000186c */
[----:B------:R-:W1:Y:S07]  /*105b0*/  LDSM.16.M88.4 R32, [R239+0xe100] ;  /* 0x00e10000ef20783b */ /* 0x000e6e0000000200 */
[C---:B------:R-:W-:Y:S08]  /*105c0*/  HMMA.16816.F32 R136, R16.reuse, R28, R136 ;  /* 0x0000001c1088723c */ /* 0x040ff00000001888 */
[C---:B------:R-:W-:Y:S01]  /*105d0*/  HMMA.16816.F32 R100, R16.reuse, R30, R100 ;  /* 0x0000001e1064723c */ /* 0x040fe20000001864 */
[----:B------:R-:W-:Y:S07]  /*105e0*/  LDSM.16.M88.4 R28, [R241+0xc100] ;  /* 0x00c10000f11c783b */ /* 0x000fee0000000200 */
[----:B------:R-:W-:Y:S01]  /*105f0*/  HMMA.16816.F32 R116, R16, R22, R52 ;  /* 0x000000161074723c */ /* 0x000fe20000001834 */
[----:B------:R-:W-:Y:S04]  /*10600*/  LDSM.16.M88.4 R52, [R238+0x6100] ;  /* 0x00610000ee34783b */ /* 0x000fe80000000200 */
[----:B------:R-:W-:Y:S03]  /*10610*/  LDSM.16.M88.4 R20, [R240+0xc100] ;  /* 0x00c10000f014783b */ /* 0x000fe60000000200 */
[----:B------:R-:W-:Y:S01]  /*10620*/  HMMA.16816.F32 R16, R8, R24, R60 ;  /* 0x000000180810723c */ /* 0x000fe2000000183c */
[----:B------:R-:W3:Y:S07]  /*10630*/  LDSM.16.M88.4 R60, [R243+0x2000] ;  /* 0x00200000f33c783b */ /* 0x000eee0000000200 */
[----:B------:R-:W-:Y:S08]  /*10640*/  HMMA.16816.F32 R12, R36, R64, R12 ;  /* 0x00000040240c723c */ /* 0x000ff0000000180c */
[C---:B------:R-:W-:Y:S08]  /*10650*/  HMMA.16816.F32 R148, R8.reuse, R114, R68 ;  /* 0x000000720894723c */ /* 0x040ff00000001844 */
[-C--:B------:R-:W-:Y:S08]  /*10660*/  HMMA.16816.F32 R96, R8, R26.reuse, R96 ;  /* 0x0000001a0860723c */ /* 0x080ff00000001860 */
[----:B------:R-:W-:Y:S01]  /*10670*/  HMMA.16816.F32 R68, R40, R26, R44 ;  /* 0x0000001a2844723c */ /* 0x000fe2000000182c */
[----:B------:R-:W4:Y:S04]  /*10680*/  LDSM.16.M88.4 R24, [R241+0xe100] ;  /* 0x00e10000f118783b */ /* 0x000f280000000200 */
[----:B------:R-:W-:Y:S03]  /*10690*/  LDSM.16.M88.4 R44, [R237+0x2000] ;  /* 0x00200000ed2c783b */ /* 0x000fe60000000200 */
[C---:B--2---:R-:W-:Y:S08]  /*106a0*/  HMMA.16816.F32 R92, R8.reuse, R56, R92 ;  /* 0x00000038085c723c */ /* 0x044ff0000000185c */
[C---:B------:R-:W-:Y:S08]  /*106b0*/  HMMA.16816.F32 R124, R8.reuse, R58, R84 ;  /* 0x0000003a087c723c */ /* 0x040ff00000001854 */
[C---:B------:R-:W-:Y:S08]  /*106c0*/  HMMA.16816.F32 R128, R8.reuse, R88, R80 ;  /* 0x000000580880723c */ /* 0x040ff00000001850 */
[C---:B------:R-:W-:Y:S08]  /*106d0*/  HMMA.16816.F32 R140, R8.reuse, R90, R76 ;  /* 0x0000005a088c723c */ /* 0x040ff0000000184c */
[----:B------:R-:W-:Y:S08]  /*106e0*/  HMMA.16816.F32 R144, R8, R112, R72 ;  /* 0x000000700890723c */ /* 0x000ff00000001848 */
[----:B-1----:R-:W-:Y:S01]  /*106f0*/  HMMA.16816.F32 R8, R32, R64, R16 ;  /* 0x000000402008723c */ /* 0x002fe20000001810 */
[----:B------:R-:W1:Y:S07]  /*10700*/  LDSM.16.M88.4 R16, [R240+0xe100] ;  /* 0x00e10000f010783b */ /* 0x000e6e0000000200 */
[----:B---3--:R-:W-:Y:S01]  /*10710*/  HMMA.16816.F32 R48, R28, R60, R12 ;  /* 0x0000003c1c30723c */ /* 0x008fe2000000180c */
[----:B------:R-:W2:Y:S07]  /*10720*/  LDSM.16.M88.4 R12, [R242+0xc100] ;  /* 0x00c10000f20c783b */ /* 0x000eae0000000200 */
[C---:B------:R-:W-:Y:S08]  /*10730*/  HMMA.16816.F32 R104, R40.reuse, R56, R104 ;  /* 0x000000382868723c */ /* 0x040ff00000001868 */
[----:B------:R-:W-:Y:S08]  /*10740*/  HMMA.16816.F32 R108, R40, R58, R108 ;  /* 0x0000003a286c723c */ /* 0x000ff0000000186c */
[----:B----4-:R-:W-:Y:S01]  /*10750*/  HMMA.16816.F32 R56, R24, R60, R8 ;  /* 0x0000003c1838723c */ /* 0x010fe20000001808 */
        /* <DEDUP_REMOVED lines=170> */
[----:B------:R-:W-:Y:S02]  /*11200*/  FMUL.FTZ R26, R26, c[0x0][0x320] ;  /* 0x0000c8001a1a7a20 */ /* 0x000fe40000410000 */
        /* <DEDUP_REMOVED lines=37> */
[----:B------:R5:W1:Y:S02]  /*11460*/  MUFU.TANH R48, R0 ;  /* 0x0000000000307308 */ /* 0x000a640000002400 */
[----:B-----5:R-:W-:-:S06]  /*11470*/  FMUL.FTZ R0, R75, c[0x0][0x320] ;  /* 0x0000c8004b007a20 */ /* 0x020fcc0000410000 */
[----:B------:R5:W1:Y:S02]  /*11480*/  MUFU.TANH R34, R0 ;  /* 0x0000000000227308 */ /* 0x000a640000002400 */
[----:B-----5:R-:W-:-:S06]  /*11490*/  FMUL.FTZ R0, R59, c[0x0][0x320] ;  /* 0x0000c8003b007a20 */ /* 0x020fcc0000410000 */
[----:B------:R5:W1:Y:S02]  /*114a0*/  MUFU.TANH R190, R0 ;  /* 0x0000000000be7308 */ /* 0x000a640000002400 */
[----:B-----5:R-:W-:Y:S01]  /*114b0*/  LOP3.LUT R0, R5, R2, RZ, 0xfc, !PT ;  /* 0x0000000205007212 */ /* 0x020fe200078efcff */
[----:B------:R-:W-:Y:S06]  /*114c0*/  BAR.SYNC.DEFER_BLOCKING 0x0 ;  /* 0x0000000000007b1d */ /* 0x000fec0000010000 */
[----:B------:R-:W-:Y:S05]  /*114d0*/  @P0 BRA `(.L_x_904) ;  /* 0x0000049000000947 */ /* 0x000fea0003800000 */
[----:B-1234-:R-:W-:Y:S01]  /*114e0*/  IMAD.U32 R2, RZ, RZ, UR7 ;  /* 0x00000007ff027e24 */ /* 0x01efe2000f8e00ff */
        /* <DEDUP_REMOVED lines=16> */
[----:B------:R-:W-:Y:S01]  /*115f0*/  IMAD R10, R2, c[0x0][0x2b8], R5 ;  /* 0x0000ae00020a7a24 */ /* 0x000fe200078e0205 */
[----:B------:R-:W-:Y:S02]  /*11600*/  IADD3 R22, -R25, 0x10, RZ ;  /* 0x0000001019167810 */ /* 0x000fe40007ffe1ff */
[----:B------:R-:W-:Y:S02]  /*11610*/  LOP3.LUT R11, R11, 0xf, RZ, 0xc0, !PT ;  /* 0x0000000f0b0b7812 */ /* 0x000fe400078ec0ff */
[----:B------:R-:W-:Y:S01]  /*11620*/  SHF.R.S32.HI R2, RZ, 0x1f, R10 ;  /* 0x0000001fff027819 */ /* 0x000fe2000001140a */
[----:B------:R-:W-:Y:S01]  /*11630*/  STL [R1+0x34], R10 ;  /* 0x0000340a01007387 */ /* 0x000fe20000100800 */
[----:B------:R-:W-:-:S03]  /*11640*/  LOP3.LUT R22, R22, 0xf, RZ, 0xc0, !PT ;  /* 0x0000000f16167812 */ /* 0x000fc600078ec0ff */
        /* <DEDUP_REMOVED lines=50> */
.L_x_904:
[----:B-1234-:R-:W-:Y:S01]  /*11970*/  LOP3.LUT R2, R156, 0xffffffe0, RZ, 0xc0, !PT ;  /* 0xffffffe09c027812 */ /* 0x01efe200078ec0ff */
[----:B------:R-:W-:Y:S01]  /*11980*/  IMAD.U32 R6, RZ, RZ, UR6 ;  /* 0x00000006ff067e24 */ /* 0x000fe2000f8e00ff */
[----:B------:R-:W-:Y:S03]  /*11990*/  STL [R1+0x90], R251 ;  /* 0x000090fb01007387 */ /* 0x000fe60000100800 */
[----:B------:R-:W-:Y:S01]  /*119a0*/  IMAD.IADD R2, R159, 0x1, -R2 ;  /* 0x000000019f027824 */ /* 0x000fe200078e0a02 */
[----:B------:R-:W-:Y:S04]  /*119b0*/  STL [R1+0x8c], R250 ;  /* 0x00008cfa01007387 */ /* 0x000fe80000100800 */
[----:B------:R-:W-:Y:S01]  /*119c0*/  SHF.R.S32.HI R5, RZ, 0x1f, R2 ;  /* 0x0000001fff057819 */ /* 0x000fe20000011402 */
[----:B------:R-:W-:Y:S03]  /*119d0*/  STL [R1+0x88], R249 ;  /* 0x000088f901007387 */ /* 0x000fe60000100800 */
[----:B------:R-:W-:Y:S01]  /*119e0*/  LEA.HI R5, R5, R2, RZ, 0x2 ;  /* 0x0000000205057211 */ /* 0x000fe200078f10ff */
[----:B------:R-:W-:Y:S03]  /*119f0*/  STL [R1+0x84], R248 ;  /* 0x000084f801007387 */ /* 0x000fe60000100800 */
[----:B------:R-:W-:Y:S01]  /*11a00*/  LOP3.LUT R5, R5, 0x7ffffffc, RZ, 0xc0, !PT ;  /* 0x7ffffffc05057812 */ /* 0x000fe200078ec0ff */
[----:B------:R1:W-:Y:S03]  /*11a10*/  STL [R1+0x80], R247 ;  /* 0x000080f701007387 */ /* 0x0003e60000100800 */
[----:B------:R-:W-:Y:S01]  /*11a20*/  IADD3 R2, R2, -R5, RZ ;  /* 0x8000000502027210 */ /* 0x000fe20007ffe0ff */
[----:B------:R2:W-:Y:S04]  /*11a30*/  STL [R1+0x7c], R246 ;  /* 0x00007cf601007387 */ /* 0x0005e80000100800 */
[----:B------:R-:W-:Y:S01]  /*11a40*/  IMAD R2, R2, -0x2, R6 ;  /* 0xfffffffe02027824 */ /* 0x000fe200078e0206 */
[----:B------:R3:W-:Y:S04]  /*11a50*/  STL [R1+0x78], R245 ;  /* 0x000078f501007387 */ /* 0x0007e80000100800 */
        /* <DEDUP_REMOVED lines=26> */
[----:B------:R-:W-:Y:S02]  /*11c00*/  ISETP.GT.AND P3, PT, R2, 0x11, PT ;  /* 0x000000110200780c */ /* 0x000fe40003f64270 */
[----:B------:R-:W-:Y:S01]  /*11c10*/  FSEL R16, R98, -INF , P1 ;  /* 0xff80000062107808 */ /* 0x000fe20000800000 */
[----:B------:R-:W-:Y:S01]  /*11c20*/  STL [R1+0x50], R132 ;  /* 0x0000508401007387 */ /* 0x000fe20000100800 */
[----:B------:R-:W-:-:S02]  /*11c30*/  FMNMX.FTZ R5, R9, R5, !PT ;  /* 0x0000000509057209 */ /* 0x000fc40007810000 */
[----:B------:R-:W-:Y:S01]  /*11c40*/  FSEL R15, R106, -INF , P0 ;  /* 0xff8000006a0f7808 */ /* 0x000fe20000000000 */
[----:B------:R-:W-:Y:S01]  /*11c50*/  IMAD.SHL.U32 R233, R0, 0x2, RZ ;  /* 0x0000000200e97824 */ /* 0x000fe200078e00ff */
[----:B------:R-:W-:Y:S01]  /*11c60*/  FSEL R123, R111, -INF , P0 ;  /* 0xff8000006f7b7808 */ /* 0x000fe20000000000 */
[----:B------:R-:W0:Y:S01]  /*11c70*/  LDGDEPBAR ;  /* 0x00000000000079af */ /* 0x000e220000000000 */
[----:B------:R-:W-:Y:S02]  /*11c80*/  FSEL R103, R113, -INF , P0 ;  /* 0xff80000071677808 */ /* 0x000fe40000000000 */
[----:B------:R-:W-:Y:S02]  /*11c90*/  ISETP.GT.AND P0, PT, R2, 0x18, PT ;  /* 0x000000180200780c */ /* 0x000fe40003f04270 */
[----:B------:R-:W-:Y:S02]  /*11ca0*/  FSEL R17, R97, -INF , P3 ;  /* 0xff80000061117808 */ /* 0x000fe40001800000 */
[----:B------:R-:W-:-:S02]  /*11cb0*/  FMNMX.FTZ R5, R16, R5, !PT ;  /* 0x0000000510057209 */ /* 0x000fc40007810000 */
[----:B------:R-:W-:Y:S02]  /*11cc0*/  FSEL R14, R108, -INF , P2 ;  /* 0xff8000006c0e7808 */ /* 0x000fe40001000000 */
[----:B------:R-:W-:Y:S02]  /*11cd0*/  FSEL R122, R112, -INF , P2 ;  /* 0xff800000707a7808 */ /* 0x000fe40001000000 */
[----:B------:R-:W-:Y:S02]  /*11ce0*/  FSEL R102, R115, -INF , P2 ;  /* 0xff80000073667808 */ /* 0x000fe40001000000 */
[----:B------:R-:W-:Y:S02]  /*11cf0*/  FSEL R21, R93, -INF , P3 ;  /* 0xff8000005d157808 */ /* 0x000fe40001800000 */
[----:B------:R-:W-:Y:S02]  /*11d00*/  FSEL R125, R99, -INF , P3 ;  /* 0xff800000637d7808 */ /* 0x000fe40001800000 */
[----:B------:R-:W-:-:S02]  /*11d10*/  FSEL R20, R95, -INF , P1 ;  /* 0xff8000005f147808 */ /* 0x000fc40000800000 */
[----:B------:R-:W-:Y:S01]  /*11d20*/  FSEL R124, R104, -INF , P1 ;  /* 0xff800000687c7808 */ /* 0x000fe20000800000 */
[----:B------:R-:W-:Y:S01]  /*11d30*/  IMAD R234, R4, 0x2, R233 ;  /* 0x0000000204ea7824 */ /* 0x000fe200078e02e9 */
[----:B------:R-:W-:Y:S01]  /*11d40*/  ISETP.GT.AND P2, PT, R2, 0x19, PT ;  /* 0x000000190200780c */ /* 0x000fe20003f44270 */
[----:B------:R-:W-:Y:S01]  /*11d50*/  LDSM.16.MT88.4 R40, [R233+0x100] ;  /* 0x00010000e928783b */ /* 0x000fe20000004200 */
[----:B------:R-:W-:Y:S02]  /*11d60*/  FSEL R18, R90, -INF , P0 ;  /* 0xff8000005a127808 */ /* 0x000fe40000000000 */
[----:B------:R-:W-:Y:S02]  /*11d70*/  FMNMX.FTZ R5, R17, R5, !PT ;  /* 0x0000000511057209 */ /* 0x000fe40007810000 */
[----:B------:R-:W-:Y:S02]  /*11d80*/  FSEL R113, R105, -INF , P3 ;  /* 0xff80000069717808 */ /* 0x000fe40001800000 */
[----:B------:R-:W-:-:S02]  /*11d90*/  FSEL R112, R107, -INF , P1 ;  /* 0xff8000006b707808 */ /* 0x000fc40000800000 */
[----:B------:R-:W-:Y:S02]  /*11da0*/  FSEL R22, R86, -INF , P0 ;  /* 0xff80000056167808 */ /* 0x000fe40000000000 */
[----:B------:R-:W-:Y:S02]  /*11db0*/  FSEL R126, R92, -INF , P0 ;  /* 0xff8000005c7e7808 */ /* 0x000fe40000000000 */
[----:B------:R-:W-:Y:S01]  /*11dc0*/  FSEL R115, R94, -INF , P0 ;  /* 0xff8000005e737808 */ /* 0x000fe20000000000 */
[----:B------:R-:W-:Y:S01]  /*11dd0*/  IMAD R235, R3, 0x2, R234 ;  /* 0x0000000203eb7824 */ /* 0x000fe200078e02ea */
[----:B------:R-:W-:Y:S01]  /*11de0*/  ISETP.GT.AND P3, PT, R2, 0x20, PT ;  /* 0x000000200200780c */ /* 0x000fe20003f64270 */
[----:B------:R-:W-:Y:S01]  /*11df0*/  LDSM.16.MT88.4 R44, [R234+0x100] ;  /* 0x00010000ea2c783b */ /* 0x000fe20000004200 */
[----:B------:R-:W-:Y:S02]  /*11e00*/  FSEL R19, R89, -INF , P2 ;  /* 0xff80000059137808 */ /* 0x000fe40001000000 */
[----:B------:R-:W-:Y:S01]  /*11e10*/  FMNMX.FTZ R5, R18, R5, !PT ;  /* 0x0000000512057209 */ /* 0x000fe20007810000 */
[----:B------:R-:W-:Y:S01]  /*11e20*/  LDSM.16.MT88.4 R92, [R233+0x2100] ;  /* 0x00210000e95c783b */ /* 0x000fe20000004200 */
[----:B------:R-:W-:-:S02]  /*11e30*/  ISETP.GT.AND P1, PT, R2, 0x21, PT ;  /* 0x000000210200780c */ /* 0x000fc40003f24270 */
[----:B------:R-:W-:Y:S01]  /*11e40*/  FSEL R175, R78, -INF , P3 ;  /* 0xff8000004eaf7808 */ /* 0x000fe20001800000 */
[----:B------:R-:W-:Y:S01]  /*11e50*/  LDSM.16.MT88.4 R108, [R235+0x2100] ;  /* 0x00210000eb6c783b */ /* 0x000fe20000004200 */
[----:B------:R-:W-:Y:S02]  /*11e60*/  FMNMX.FTZ R5, R19, R5, !PT ;  /* 0x0000000513057209 */ /* 0x000fe40007810000 */
[----:B------:R-:W-:Y:S01]  /*11e70*/  ISETP.GT.AND P0, PT, R2, 0x28, PT ;  /* 0x000000280200780c */ /* 0x000fe20003f04270 */
[----:B------:R-:W-:Y:S01]  /*11e80*/  LDSM.16.MT88.4 R60, [R235+0x900] ;  /* 0x00090000eb3c783b */ /* 0x000fe20000004200 */
[----:B------:R-:W-:Y:S02]  /*11e90*/  FSEL R172, R77, -INF , P1 ;  /* 0xff8000004dac7808 */ /* 0x000fe40000800000 */
[----:B------:R-:W-:Y:S01]  /*11ea0*/  FMNMX.FTZ R5, R175, R5, !PT ;  /* 0x00000005af057209 */ /* 0x000fe20007810000 */
[----:B------:R-:W-:Y:S01]  /*11eb0*/  LDSM.16.MT88.4 R52, [R234+0x900] ;  /* 0x00090000ea34783b */ /* 0x000fe20000004200 */
[----:B------:R-:W-:-:S02]  /*11ec0*/  FSEL R182, R49, -INF , P1 ;  /* 0xff80000031b67808 */ /* 0x000fc40000800000 */
[----:B------:R-:W-:Y:S02]  /*11ed0*/  FSEL R170, R79, -INF , P1 ;  /* 0xff8000004faa7808 */ /* 0x000fe40000800000 */
[----:B------:R-:W-:Y:S02]  /*11ee0*/  FSEL R168, R88, -INF , P1 ;  /* 0xff80000058a87808 */ /* 0x000fe40000800000 */
[----:B------:R-:W-:Y:S02]  /*11ef0*/  FSEL R174, R72, -INF , P0 ;  /* 0xff80000048ae7808 */ /* 0x000fe40000000000 */
[----:B------:R-:W-:Y:S02]  /*11f00*/  ISETP.GT.AND P1, PT, R2, 0x29, PT ;  /* 0x000000290200780c */ /* 0x000fe40003f24270 */
[----:B------:R-:W-:Y:S02]  /*11f10*/  FMNMX.FTZ R5, R172, R5, !PT ;  /* 0x00000005ac057209 */ /* 0x000fe40007810000 */
[----:B------:R-:W-:-:S02]  /*11f20*/  FSEL R183, R76, -INF , P3 ;  /* 0xff8000004cb77808 */ /* 0x000fc40001800000 */
[----:B------:R-:W-:Y:S02]  /*11f30*/  FSEL R171, R84, -INF , P3 ;  /* 0xff80000054ab7808 */ /* 0x000fe40001800000 */
[----:B------:R-:W-:Y:S02]  /*11f40*/  FSEL R169, R87, -INF , P3 ;  /* 0xff80000057a97808 */ /* 0x000fe40001800000 */
[----:B------:R-:W-:Y:S02]  /*11f50*/  ISETP.GT.AND P3, PT, R2, 0x30, PT ;  /* 0x000000300200780c */ /* 0x000fe40003f64270 */
[----:B------:R-:W-:Y:S02]  /*11f60*/  FSEL R173, R73, -INF , P1 ;  /* 0xff80000049ad7808 */ /* 0x000fe40000800000 */
[----:B------:R-:W-:Y:S02]  /*11f70*/  FMNMX.FTZ R5, R174, R5, !PT ;  /* 0x00000005ae057209 */ /* 0x000fe40007810000 */
[----:B------:R-:W-:-:S02]  /*11f80*/  FSEL R23, R85, -INF , P2 ;  /* 0xff80000055177808 */ /* 0x000fc40001000000 */
[----:B------:R-:W-:Y:S02]  /*11f90*/  FSEL R127, R91, -INF , P2 ;  /* 0xff8000005b7f7808 */ /* 0x000fe40001000000 */
[----:B------:R-:W-:Y:S01]  /*11fa0*/  FSEL R114, R96, -INF , P2 ;  /* 0xff80000060727808 */ /* 0x000fe20001000000 */
[----:B------:R-:W-:Y:S01]  /*11fb0*/  LDSM.16.MT88.4 R88, [R235+0x100] ;  /* 0x00010000eb58783b */ /* 0x000fe20000004200 */
[----:B------:R-:W-:Y:S02]  /*11fc0*/  ISETP.GT.AND P2, PT, R2, 0x31, PT ;  /* 0x000000310200780c */ /* 0x000fe40003f44270 */
[----:B-1----:R-:W-:Y:S01]  /*11fd0*/  FSEL R247, R32, -INF , P3 ;  /* 0xff80000020f77808 */ /* 0x002fe20001800000 */
[----:B------:R-:W-:Y:S01]  /*11fe0*/  LDSM.16.MT88.4 R96, [R234+0x2100] ;  /* 0x00210000ea60783b */ /* 0x000fe20000004200 */
[----:B------:R-:W-:Y:S02]  /*11ff0*/  FMNMX.FTZ R5, R173, R5, !PT ;  /* 0x00000005ad057209 */ /* 0x000fe40007810000 */
[----:B------:R-:W-:-:S02]  /*12000*/  FSEL R180, R34, -INF , P1 ;  /* 0xff80000022b47808 */ /* 0x000fc40000800000 */
[----:B------:R-:W-:Y:S02]  /*12010*/  FSEL R135, R71, -INF , P1 ;  /* 0xff80000047877808 */ /* 0x000fe40000800000 */
[----:B------:R-:W-:Y:S02]  /*12020*/  FSEL R133, R69, -INF , P1 ;  /* 0xff80000045857808 */ /* 0x000fe40000800000 */
[----:B------:R-:W-:Y:S02]  /*12030*/  ISETP.GT.AND P1, PT, R2, 0x38, PT ;  /* 0x000000380200780c */ /* 0x000fe40003f24270 */
[----:B------:R-:W-:Y:S02]  /*12040*/  FSEL R12, R30, -INF , P3 ;  /* 0xff8000001e0c7808 */ /* 0x000fe40001800000 */
[----:B--2---:R-:W-:Y:S02]  /*12050*/  FSEL R246, R31, -INF , P2 ;  /* 0xff8000001ff67808 */ /* 0x004fe40001000000 */
[----:B------:R-:W-:Y:S01]  /*12060*/  FMNMX.FTZ R5, R247, R5, !PT ;  /* 0x00000005f7057209 */ /* 0x000fe20007810000 */
[----:B------:R-:W-:Y:S01]  /*12070*/  STL [R1+0x1c], R12 ;  /* 0x00001c0c01007387 */ /* 0x000fe20000100800 */
[----:B------:R-:W-:-:S02]  /*12080*/  FSEL R181, R74, -INF , P0 ;  /* 0xff8000004ab57808 */ /* 0x000fc40000000000 */
[----:B------:R-:W-:Y:S01]  /*12090*/  FSEL R136, R70, -INF , P0 ;  /* 0xff80000046887808 */ /* 0x000fe20000000000 */
[----:B------:R-:W-:Y:S01]  /*120a0*/  STL [R1+0x94], R247 ;  /* 0x000094f701007387 */ /* 0x000fe20000100800 */
[----:B------:R-:W-:Y:S02]  /*120b0*/  FSEL R134, R48, -INF , P0 ;  /* 0xff80000030867808 */ /* 0x000fe40000000000 */
[----:B------:R-:W-:Y:S01]  /*120c0*/  ISETP.GT.AND P0, PT, R2, 0x39, PT ;  /* 0x000000390200780c */ /* 0x000fe20003f04270 */
[----:B------:R-:W-:Y:S01]  /*120d0*/  STL [R1+0x98], R246 ;  /* 0x000098f601007387 */ /* 0x000fe20000100800 */
[----:B---3--:R-:W-:Y:S02]  /*120e0*/  FSEL R245, R27, -INF , P1 ;  /* 0xff8000001bf57808 */ /* 0x008fe40000800000 */
[----:B------:R-:W-:Y:S01]  /*120f0*/  FMNMX.FTZ R2, R246, R5, !PT ;  /* 0x00000005f6027209 */ /* 0x000fe20007810000 */
[----:B------:R-:W-:Y:S01]  /*12100*/  LDSM.16.MT88.4 R72, [R233+0x2900] ;  /* 0x00290000e948783b */ /* 0x000fe20000004200 */
[----:B------:R-:W-:-:S02]  /*12110*/  FSEL R204, R26, -INF , P0 ;  /* 0xff8000001acc7808 */ /* 0x000fc40000000000 */
[----:B------:R-:W-:Y:S01]  /*12120*/  FMNMX.FTZ R2, R245, R2, !PT ;  /* 0x00000002f5027209 */ /* 0x000fe20007810000 */
[----:B------:R1:W-:Y:S01]  /*12130*/  STL [R1+0x9c], R245 ;  /* 0x00009cf501007387 */ /* 0x0003e20000100800 */
[----:B------:R-:W-:Y:S02]  /*12140*/  FSEL R185, R33, -INF , P2 ;  /* 0xff80000021b97808 */ /* 0x000fe40001000000 */
[----:B------:R-:W-:Y:S01]  /*12150*/  FSEL R252, R58, -INF , P3 ;  /* 0xff8000003afc7808 */ /* 0x000fe20001800000 */
[----:B------:R-:W-:Y:S01]  /*12160*/  LDSM.16.MT88.4 R68, [R234+0x2900] ;  /* 0x00290000ea44783b */ /* 0x000fe20000004200 */
[----:B------:R-:W-:-:S03]  /*12170*/  FSEL R195, R56, -INF , P3 ;  /* 0xff80000038c37808 */ /* 0x000fc60001800000 */
[----:B-1----:R-:W2:Y:S01]  /*12180*/  LDL.LU R245, [R1+0x1c] ;  /* 0x00001c0001f57983 */ /* 0x002ea20000300800 */
[----:B------:R-:W-:Y:S02]  /*12190*/  FMNMX.FTZ R2, R204, R2, !PT ;  /* 0x00000002cc027209 */ /* 0x000fe40007810000 */
[----:B------:R-:W-:Y:S02]  /*121a0*/  FSEL R12, R28, -INF , P0 ;  /* 0xff8000001c0c7808 */ /* 0x000fe40000000000 */
[----:B------:R-:W-:Y:S01]  /*121b0*/  FSEL R193, R57, -INF , P2 ;  /* 0xff80000039c17808 */ /* 0x000fe20001000000 */
[----:B------:R-:W1:Y:S01]  /*121c0*/  SHFL.BFLY PT, R5, R2, 0x2, 0x1f ;  /* 0x0c401f0002057f89 */ /* 0x000e6200000e0000 */
[----:B------:R-:W-:Y:S02]  /*121d0*/  FSEL R191, R36, -INF , P1 ;  /* 0xff80000024bf7808 */ /* 0x000fe40000800000 */
[----:B------:R-:W-:Y:S01]  /*121e0*/  LEA R236, R3, R233, 0x1 ;  /* 0x000000e903ec7211 */ /* 0x000fe200078e08ff */
[----:B------:R-:W-:Y:S01]  /*121f0*/  LDSM.16.MT88.4 R56, [R233+0x900] ;  /* 0x00090000e938783b */ /* 0x000fe20000004200 */
[----:B------:R-:W-:-:S02]  /*12200*/  FSEL R194, R35, -INF , P0 ;  /* 0xff80000023c27808 */ /* 0x000fc40000000000 */
[----:B------:R-:W-:Y:S01]  /*12210*/  FSEL R190, R190, -INF , P2 ;  /* 0xff800000bebe7808 */ /* 0x000fe20001000000 */
[----:B------:R-:W-:Y:S01]  /*12220*/  LDSM.16.MT88.4 R104, [R236+0x2100] ;  /* 0x00210000ec68783b */ /* 0x000fe20000004200 */
[----:B------:R-:W-:Y:S02]  /*12230*/  FSEL R189, R189, -INF , P1 ;  /* 0xff800000bdbd7808 */ /* 0x000fe40000800000 */
[----:B------:R-:W-:Y:S01]  /*12240*/  FSEL R188, R188, -INF , P0 ;  /* 0xff800000bcbc7808 */ /* 0x000fe20000000000 */
[----:B------:R-:W-:Y:S04]  /*12250*/  LDSM.16.MT88.4 R84, [R236+0x100] ;  /* 0x00010000ec54783b */ /* 0x000fe80000004200 */
[----:B------:R-:W-:Y:S04]  /*12260*/  LDSM.16.MT88.4 R48, [R236+0x2900] ;  /* 0x00290000ec30783b */ /* 0x000fe80000004200 */
[----:B------:R-:W-:Y:S01]  /*12270*/  LDSM.16.MT88.4 R76, [R236+0x900] ;  /* 0x00090000ec4c783b */ /* 0x000fe20000004200 */
[----:B-1----:R-:W-:-:S05]  /*12280*/  FMNMX.FTZ R2, R2, R5, !PT ;  /* 0x0000000502027209 */ /* 0x002fca0007810000 */
[----:B------:R-:W1:Y:S02]  /*12290*/  SHFL.BFLY PT, R137, R2, 0x1, 0x1f ;  /* 0x0c201f0002897f89 */ /* 0x000e6400000e0000 */
[----:B-1----:R-:W-:Y:S02]  /*122a0*/  FMNMX.FTZ R137, R2, R137, !PT ;  /* 0x0000008902897209 */ /* 0x002fe40007810000 */
[----:B------:R-:W-:Y:S02]  /*122b0*/  FMNMX.FTZ R2, R10, R11, !PT ;  /* 0x0000000b0a027209 */ /* 0x000fe40007810000 */
[C---:B------:R-:W-:Y:S01]  /*122c0*/  FSETP.NEU.FTZ.AND P3, PT, R137.reuse, -INF , PT ;  /* 0xff8000008900780b */ /* 0x040fe20003f7d000 */
[----:B------:R-:W-:Y:S01]  /*122d0*/  FMUL.FTZ R13, R137, c[0x0][0x2d0] ;  /* 0x0000b400890d7a20 */ /* 0x000fe20000410000 */
[----:B------:R-:W-:Y:S01]  /*122e0*/  FMNMX.FTZ R2, R14, R2, !PT ;  /* 0x000000020e027209 */ /* 0x000fe20007810000 */
[----:B------:R1:W-:Y:S03]  /*122f0*/  STL [R1+0xa0], R137 ;  /* 0x0000a08901007387 */ /* 0x0003e60000100800 */
[----:B------:R-:W-:Y:S01]  /*12300*/  FMNMX.FTZ R2, R15, R2, !PT ;  /* 0x000000020f027209 */ /* 0x000fe20007810000 */
[----:B------:R-:W-:Y:S01]  /*12310*/  STL [R1+0x14], R12 ;  /* 0x0000140c01007387 */ /* 0x000fe20000100800 */
[----:B------:R-:W-:-:S02]  /*12320*/  FSEL R13, R13, RZ, P3 ;  /* 0x000000ff0d0d7208 */ /* 0x000fc40001800000 */
[----:B------:R-:W-:-:S03]  /*12330*/  FMNMX.FTZ R2, R20, R2, !PT ;  /* 0x0000000214027209 */ /* 0x000fc60007810000 */
[----:B------:R-:W-:Y:S01]  /*12340*/  FFMA.FTZ R3, R16, c[0x0][0x2d0], -R13 ;  /* 0x0000b40010037a23 */ /* 0x000fe2000001080d */
[----:B------:R-:W-:-:S03]  /*12350*/  FMNMX.FTZ R2, R21, R2, !PT ;  /* 0x0000000215027209 */ /* 0x000fc60007810000 */
[----:B------:R3:W-:Y:S01]  /*12360*/  MUFU.EX2 R238, R3 ;  /* 0x0000000300ee7308 */ /* 0x0007e20000000800 */
[----:B------:R-:W-:-:S04]  /*12370*/  FMNMX.FTZ R2, R22, R2, !PT ;  /* 0x0000000216027209 */ /* 0x000fc80007810000 */
[----:B------:R-:W-:-:S04]  /*12380*/  FMNMX.FTZ R2, R23, R2, !PT ;  /* 0x0000000217027209 */ /* 0x000fc80007810000 */
[----:B------:R-:W-:Y:S02]  /*12390*/  FMNMX.FTZ R2, R183, R2, !PT ;  /* 0x00000002b7027209 */ /* 0x000fe40007810000 */
[----:B-1----:R-:W-:Y:S02]  /*123a0*/  FSEL R137, R29, -INF , P1 ;  /* 0xff8000001d897808 */ /* 0x002fe40000800000 */
[----:B------:R-:W-:Y:S01]  /*123b0*/  FMNMX.FTZ R2, R182, R2, !PT ;  /* 0x00000002b6027209 */ /* 0x000fe20007810000 */
[----:B---3--:R-:W-:-:S03]  /*123c0*/  FFMA.FTZ R3, R17, c[0x0][0x2d0], -R13 ;  /* 0x0000b40011037a23 */ /* 0x008fc6000001080d */
[----:B------:R-:W-:Y:S01]  /*123d0*/  FMNMX.FTZ R2, R181, R2, !PT ;  /* 0x00000002b5027209 */ /* 0x000fe20007810000 */
[----:B------:R-:W-:Y:S03]  /*123e0*/  MUFU.EX2 R232, R3 ;  /* 0x0000000300e87308 */ /* 0x000fe60000000800 */
[----:B------:R-:W-:-:S04]  /*123f0*/  FMNMX.FTZ R2, R180, R2, !PT ;  /* 0x00000002b4027209 */ /* 0x000fc80007810000 */
[----:B--2---:R-:W-:-:S04]  /*12400*/  FMNMX.FTZ R2, R245, R2, !PT ;  /* 0x00000002f5027209 */ /* 0x004fc80007810000 */
        /* <DEDUP_REMOVED lines=10> */
[----:B------:R1:W-:Y:S01]  /*124b0*/  STL [R1+0xa4], R2 ;  /* 0x0000a40201007387 */ /* 0x0003e20000100800 */
[----:B------:R2:W-:Y:S03]  /*124c0*/  MUFU.EX2 R241, R5 ;  /* 0x0000000500f17308 */ /* 0x0005e60000000800 */
[----:B------:R-:W-:-:S05]  /*124d0*/  FSEL R12, R12, RZ, P3 ;  /* 0x000000ff0c0c7208 */ /* 0x000fca0001800000 */
[----:B------:R-:W-:-:S04]  /*124e0*/  FFMA.FTZ R0, R11, c[0x0][0x2d0], -R12 ;  /* 0x0000b4000b007a23 */ /* 0x000fc8000001080c */
[----:B------:R3:W-:Y:S01]  /*124f0*/  MUFU.EX2 R240, R0 ;  /* 0x0000000000f07308 */ /* 0x0007e20000000800 */
[----:B--2---:R-:W-:-:S07]  /*12500*/  FFMA.FTZ R5, R7, c[0x0][0x2d0], -R13 ;  /* 0x0000b40007057a23 */ /* 0x004fce000001080d */
[----:B------:R2:W4:Y:S01]  /*12510*/  MUFU.EX2 R242, R5 ;  /* 0x0000000500f27308 */ /* 0x0005220000000800 */
[----:B---3--:R-:W-:-:S07]  /*12520*/  FFMA.FTZ R0, R14, c[0x0][0x2d0], -R12 ;  /* 0x0000b4000e007a23 */ /* 0x008fce000001080c */
[----:B-1----:R1:W-:Y:S01]  /*12530*/  MUFU.EX2 R2, R0 ;  /* 0x0000000000027308 */ /* 0x0023e20000000800 */
[----:B--2---:R-:W-:Y:S01]  /*12540*/  FFMA.FTZ R5, R8, c[0x0][0x2d0], -R13 ;  /* 0x0000b40008057a23 */ /* 0x004fe2000001080d */
[----:B------:R-:W-:Y:S02]  /*12550*/  FMNMX.FTZ R8, R120, R121, !PT ;  /* 0x0000007978087209 */ /* 0x000fe40007810000 */
[----:B----4-:R-:W-:-:S04]  /*12560*/  F2FP.PACK_AB R4, R242, R241 ;  /* 0x000000f1f204723e */ /* 0x010fc800000000ff */
[----:B------:R2:W-:Y:S01]  /*12570*/  MUFU.EX2 R205, R5 ;  /* 0x0000000500cd7308 */ /* 0x0005e20000000800 */
[----:B------:R-:W-:-:S04]  /*12580*/  FMNMX.FTZ R8, R122, R8, !PT ;  /* 0x000000087a087209 */ /* 0x000fc80007810000 */
[----:B------:R-:W-:Y:S01]  /*12590*/  FMNMX.FTZ R3, R123, R8, !PT ;  /* 0x000000087b037209 */ /* 0x000fe20007810000 */
[--C-:B------:R-:W-:Y:S02]  /*125a0*/  FFMA.FTZ R8, R18, c[0x0][0x2d0], -R13.reuse ;  /* 0x0000b40012087a23 */ /* 0x100fe4000001080d */
[----:B-1----:R-:W-:Y:S01]  /*125b0*/  FFMA.FTZ R0, R15, c[0x0][0x2d0], -R12 ;  /* 0x0000b4000f007a23 */ /* 0x002fe2000001080c */
[----:B------:R-:W-:Y:S01]  /*125c0*/  FMNMX.FTZ R3, R124, R3, !PT ;  /* 0x000000037c037209 */ /* 0x000fe20007810000 */
[----:B------:R1:W-:Y:S03]  /*125d0*/  MUFU.EX2 R244, R8 ;  /* 0x0000000800f47308 */ /* 0x0003e60000000800 */
[----:B------:R-:W-:Y:S01]  /*125e0*/  FMNMX.FTZ R3, R125, R3, !PT ;  /* 0x000000037d037209 */ /* 0x000fe20007810000 */
[----:B--2---:R-:W-:-:S03]  /*125f0*/  FFMA.FTZ R5, R9, c[0x0][0x2d0], -R13 ;  /* 0x0000b40009057a23 */ /* 0x004fc6000001080d */
[----:B------:R-:W-:Y:S01]  /*12600*/  FMNMX.FTZ R3, R126, R3, !PT ;  /* 0x000000037e037209 */ /* 0x000fe20007810000 */
[----:B------:R2:W3:Y:S03]  /*12610*/  MUFU.EX2 R184, R0 ;  /* 0x0000000000b87308 */ /* 0x0004e60000000800 */
[----:B------:R-:W-:-:S04]  /*12620*/  FMNMX.FTZ R3, R127, R3, !PT ;  /* 0x000000037f037209 */ /* 0x000fc80007810000 */
[----:B------:R-:W-:Y:S01]  /*12630*/  FMNMX.FTZ R3, R171, R3, !PT ;  /* 0x00000003ab037209 */ /* 0x000fe20007810000 */
[----:B-1----:R-:W-:Y:S01]  /*12640*/  FFMA.FTZ R8, R19, c[0x0][0x2d0], -R13 ;  /* 0x0000b40013087a23 */ /* 0x002fe2000001080d */
[----:B------:R1:W4:Y:S01]  /*12650*/  MUFU.EX2 R251, R5 ;  /* 0x0000000500fb7308 */ /* 0x0003220000000800 */
[----:B--2---:R-:W-:-:S07]  /*12660*/  FMNMX.FTZ R0, R100, R101, !PT ;  /* 0x0000006564007209 */ /* 0x004fce0007810000 */
[----:B------:R2:W2:Y:S01]  /*12670*/  MUFU.EX2 R246, R8 ;  /* 0x0000000800f67308 */ /* 0x0004a20000000800 */
[----:B---3--:R-:W-:Y:S02]  /*12680*/  F2FP.PACK_AB R7, R184, R2 ;  /* 0x00000002b807723e */ /* 0x008fe400000000ff */
[----:B------:R-:W-:-:S04]  /*12690*/  FMNMX.FTZ R0, R102, R0, !PT ;  /* 0x0000000066007209 */ /* 0x000fc80007810000 */
[----:B------:R-:W-:Y:S01]  /*126a0*/  FMNMX.FTZ R0, R103, R0, !PT ;  /* 0x0000000067007209 */ /* 0x000fe20007810000 */
[--C-:B-1----:R-:W-:Y:S01]  /*126b0*/  FFMA.FTZ R5, R10, c[0x0][0x2d0], -R12.reuse ;  /* 0x0000b4000a057a23 */ /* 0x102fe2000001080c */
[----:B----4-:R-:W-:Y:S02]  /*126c0*/  F2FP.PACK_AB R6, R251, R205 ;  /* 0x000000cdfb06723e */ /* 0x010fe400000000ff */
[----:B------:R-:W-:Y:S01]  /*126d0*/  FMNMX.FTZ R0, R112, R0, !PT ;  /* 0x0000000070007209 */ /* 0x000fe20007810000 */
[----:B------:R-:W1:Y:S03]  /*126e0*/  MUFU.EX2 R207, R5 ;  /* 0x0000000500cf7308 */ /* 0x000e660000000800 */
[----:B------:R-:W-:Y:S01]  /*126f0*/  FMNMX.FTZ R0, R113, R0, !PT ;  /* 0x0000000071007209 */ /* 0x000fe20007810000 */
[----:B--2---:R-:W-:Y:S01]  /*12700*/  FFMA.FTZ R8, R20, c[0x0][0x2d0], -R12 ;  /* 0x0000b40014087a23 */ /* 0x004fe2000001080c */
[----:B------:R-:W-:-:S02]  /*12710*/  F2FP.PACK_AB R10, R246, R244 ;  /* 0x000000f4f60a723e */ /* 0x000fc400000000ff */
[----:B------:R-:W-:Y:S01]  /*12720*/  FMNMX.FTZ R0, R115, R0, !PT ;  /* 0x0000000073007209 */ /* 0x000fe20007810000 */
[----:B------:R2:W-:Y:S03]  /*12730*/  MUFU.EX2 R237, R8 ;  /* 0x0000000800ed7308 */ /* 0x0005e60000000800 */
[----:B------:R-:W-:-:S04]  /*12740*/  FMNMX.FTZ R0, R114, R0, !PT ;  /* 0x0000000072007209 */ /* 0x000fc80007810000 */
[----:B------:R-:W-:Y:S02]  /*12750*/  FMNMX.FTZ R0, R169, R0, !PT ;  /* 0x00000000a9007209 */ /* 0x000fe40007810000 */
[----:B-1----:R-:W-:Y:S02]  /*12760*/  F2FP.PACK_AB R5, R240, R207 ;  /* 0x000000cff005723e */ /* 0x002fe400000000ff */
[----:B------:R-:W-:-:S04]  /*12770*/  FMNMX.FTZ R0, R168, R0, !PT ;  /* 0x00000000a8007209 */ /* 0x000fc80007810000 */
[----:B------:R-:W-:Y:S01]  /*12780*/  FMNMX.FTZ R0, R134, R0, !PT ;  /* 0x0000000086007209 */ /* 0x000fe20007810000 */
[C---:B------:R-:W-:Y:S01]  /*12790*/  HMMA.16816.F32 R64, R4.reuse, R40, RZ ;  /* 0x000000280440723c */ /* 0x040fe200000018ff */
[----:B--2---:R-:W-:Y:S01]  /*127a0*/  FMNMX.FTZ R8, R170, R3, !PT ;  /* 0x00000003aa087209 */ /* 0x004fe20007810000 */
[----:B------:R-:W-:Y:S01]  /*127b0*/  FFMA.FTZ R3, R21, c[0x0][0x2d0], -R12 ;  /* 0x0000b40015037a23 */ /* 0x000fe2000001080c */
[----:B------:R-:W-:Y:S02]  /*127c0*/  FMNMX.FTZ R0, R133, R0, !PT ;  /* 0x0000000085007209 */ /* 0x000fe40007810000 */
[----:B------:R-:W-:Y:S01]  /*127d0*/  FMNMX.FTZ R8, R136, R8, !PT ;  /* 0x0000000888087209 */ /* 0x000fe20007810000 */
[----:B------:R1:W2:Y:S01]  /*127e0*/  MUFU.EX2 R138, R3 ;  /* 0x00000003008a7308 */ /* 0x0002a20000000800 */
[----:B------:R-:W-:Y:S01]  /*127f0*/  FMNMX.FTZ R0, R195, R0, !PT ;  /* 0x00000000c3007209 */ /* 0x000fe20007810000 */
[----:B------:R-:W-:Y:S03]  /*12800*/  HMMA.16816.F32 R160, R4, R88, RZ ;  /* 0x0000005804a0723c */ /* 0x000fe600000018ff */
[----:B------:R-:W-:-:S04]  /*12810*/  FMNMX.FTZ R0, R193, R0, !PT ;  /* 0x00000000c1007209 */ /* 0x000fc80007810000 */
[----:B------:R-:W-:Y:S01]  /*12820*/  FMNMX.FTZ R0, R191, R0, !PT ;  /* 0x00000000bf007209 */ /* 0x000fe20007810000 */
[C---:B------:R-:W-:Y:S03]  /*12830*/  HMMA.16816.F32 R144, R4.reuse, R104, RZ ;  /* 0x000000680490723c */ /* 0x040fe600000018ff */
[----:B------:R-:W-:Y:S02]  /*12840*/  FMNMX.FTZ R0, R194, R0, !PT ;  /* 0x00000000c2007209 */ /* 0x000fe40007810000 */
[----:B-1----:R-:W-:Y:S01]  /*12850*/  FMNMX.FTZ R3, R135, R8, !PT ;  /* 0x0000000887037209 */ /* 0x002fe20007810000 */
[----:B------:R-:W-:Y:S02]  /*12860*/  FFMA.FTZ R8, R22, c[0x0][0x2d0], -R12 ;  /* 0x0000b40016087a23 */ /* 0x000fe4000001080c */
[----:B------:R-:W1:Y:S01]  /*12870*/  SHFL.BFLY PT, R9, R0, 0x2, 0x1f ;  /* 0x0c401f0000097f89 */ /* 0x000e6200000e0000 */
[----:B------:R-:W-:Y:S01]  /*12880*/  HMMA.16816.F32 R156, R4, R44, RZ ;  /* 0x0000002c049c723c */ /* 0x000fe200000018ff */
[----:B------:R-:W-:Y:S01]  /*12890*/  FMNMX.FTZ R3, R252, R3, !PT ;  /* 0x00000003fc037209 */ /* 0x000fe20007810000 */
[----:B------:R3:W-:Y:S03]  /*128a0*/  MUFU.EX2 R243, R8 ;  /* 0x0000000800f37308 */ /* 0x0007e60000000800 */
[----:B------:R-:W-:-:S03]  /*128b0*/  FMNMX.FTZ R3, R190, R3, !PT ;  /* 0x00000003be037209 */ /* 0x000fc60007810000 */
[----:B------:R-:W-:Y:S01]  /*128c0*/  HMMA.16816.F32 R164, R4, R84, RZ ;  /* 0x0000005404a4723c */ /* 0x000fe200000018ff */
[----:B------:R-:W-:-:S04]  /*128d0*/  FMNMX.FTZ R3, R189, R3, !PT ;  /* 0x00000003bd037209 */ /* 0x000fc80007810000 */
[----:B------:R-:W-:-:S03]  /*128e0*/  FMNMX.FTZ R14, R188, R3, !PT ;  /* 0x00000003bc0e7209 */ /* 0x000fc60007810000 */
[C---:B------:R-:W-:Y:S01]  /*128f0*/  HMMA.16816.F32 R152, R4.reuse, R92, RZ ;  /* 0x0000005c0498723c */ /* 0x040fe200000018ff */
[----:B---3--:R-:W-:Y:S01]  /*12900*/  FFMA.FTZ R8, R23, c[0x0][0x2d0], -R12 ;  /* 0x0000b40017087a23 */ /* 0x008fe2000001080c */
[----:B------:R-:W-:Y:S03]  /*12910*/  SHFL.BFLY PT, R15, R14, 0x2, 0x1f ;  /* 0x0c401f000e0f7f89 */ /* 0x000fe600000e0000 */
[----:B------:R3:W4:Y:S01]  /*12920*/  MUFU.EX2 R206, R8 ;  /* 0x0000000800ce7308 */ /* 0x0007220000000800 */
[----:B-1----:R-:W-:Y:S02]  /*12930*/  FMNMX.FTZ R0, R0, R9, !PT ;  /* 0x0000000900007209 */ /* 0x002fe40007810000 */
[C---:B------:R-:W-:Y:S01]  /*12940*/  HMMA.16816.F32 R148, R4.reuse, R96, RZ ;  /* 0x000000600494723c */ /* 0x040fe200000018ff */
[----:B--2---:R-:W-:Y:S02]  /*12950*/  F2FP.PACK_AB R9, R138, R237 ;  /* 0x000000ed8a09723e */ /* 0x004fe400000000ff */
[----:B------:R-:W1:Y:S05]  /*12960*/  SHFL.BFLY PT, R16, R0, 0x1, 0x1f ;  /* 0x0c201f0000107f89 */ /* 0x000e6a00000e0000 */
[----:B------:R-:W-:Y:S01]  /*12970*/  HMMA.16816.F32 R140, R4, R108, RZ ;  /* 0x0000006c048c723c */ /* 0x000fe200000018ff */
[----:B---3--:R-:W-:-:S02]  /*12980*/  F2FP.PACK_AB R8, R232, R238 ;  /* 0x000000eee808723e */ /* 0x008fc400000000ff */
[----:B----4-:R-:W-:-:S05]  /*12990*/  F2FP.PACK_AB R11, R206, R243 ;  /* 0x000000f3ce0b723e */ /* 0x010fca00000000ff */
[C---:B------:R-:W-:Y:S08]  /*129a0*/  HMMA.16816.F32 R128, R4.reuse, R42, RZ ;  /* 0x0000002a0480723c */ /* 0x040ff000000018ff */
[----:B------:R-:W-:Y:S01]  /*129b0*/  HMMA.16816.F32 R116, R4, R46, RZ ;  /* 0x0000002e0474723c */ /* 0x000fe200000018ff */
[----:B-1----:R-:W-:Y:S02]  /*129c0*/  FMNMX.FTZ R139, R0, R16, !PT ;  /* 0x00000010008b7209 */ /* 0x002fe40007810000 */
[----:B------:R-:W-:-:S02]  /*129d0*/  FMNMX.FTZ R0, R14, R15, !PT ;  /* 0x0000000f0e007209 */ /* 0x000fc40007810000 */
[C---:B------:R-:W-:Y:S01]  /*129e0*/  FSETP.NEU.FTZ.AND P0, PT, R139.reuse, -INF , PT ;  /* 0xff8000008b00780b */ /* 0x040fe20003f1d000 */
[----:B------:R-:W-:Y:S02]  /*129f0*/  FMUL.FTZ R3, R139, c[0x0][0x2d0] ;  /* 0x0000b4008b037a20 */ /* 0x000fe40000410000 */
[----:B------:R-:W-:Y:S03]  /*12a00*/  HMMA.16816.F32 R80, R4, R86, RZ ;  /* 0x000000560450723c */ /* 0x000fe600000018ff */
[----:B------:R-:W-:-:S05]  /*12a10*/  FSEL R3, R3, RZ, P0 ;  /* 0x000000ff03037208 */ /* 0x000fca0000000000 */
[C---:B------:R-:W-:Y:S08]  /*12a20*/  HMMA.16816.F32 R36, R4.reuse, R90, RZ ;  /* 0x0000005a0424723c */ /* 0x040ff000000018ff */
[C---:B------:R-:W-:Y:S08]  /*12a30*/  HMMA.16816.F32 R32, R4.reuse, R94, RZ ;  /* 0x0000005e0420723c */ /* 0x040ff000000018ff */
[C---:B------:R-:W-:Y:S08]  /*12a40*/  HMMA.16816.F32 R28, R4.reuse, R98, RZ ;  /* 0x00000062041c723c */ /* 0x040ff000000018ff */
[C---:B------:R-:W-:Y:S08]  /*12a50*/  HMMA.16816.F32 R24, R4.reuse, R106, RZ ;  /* 0x0000006a0418723c */ /* 0x040ff000000018ff */
[----:B------:R-:W-:Y:S01]  /*12a60*/  HMMA.16816.F32 R20, R4, R110, RZ ;  /* 0x0000006e0414723c */ /* 0x000fe200000018ff */
[----:B------:R-:W1:Y:S06]  /*12a70*/  SHFL.BFLY PT, R5, R0, 0x1, 0x1f ;  /* 0x0c201f0000057f89 */ /* 0x000e6c00000e0000 */
[--C-:B------:R-:W-:Y:S01]  /*12a80*/  FFMA.FTZ R4, R100, c[0x0][0x2d0], -R3.reuse ;  /* 0x0000b40064047a23 */ /* 0x100fe20000010803 */
[C---:B------:R-:W-:Y:S01]  /*12a90*/  HMMA.16816.F32 R196, R8.reuse, R56, R64 ;  /* 0x0000003808c4723c */ /* 0x040fe20000001840 */
[----:B------:R-:W2:Y:S02]  /*12aa0*/  LDSM.16.MT88.4 R64, [R235+0x2900] ;  /* 0x00290000eb40783b */ /* 0x000ea40000004200 */
[----:B------:R3:W-:Y:S05]  /*12ab0*/  MUFU.EX2 R192, R4 ;  /* 0x0000000400c07308 */ /* 0x0007ea0000000800 */
[C---:B------:R-:W-:Y:S08]  /*12ac0*/  HMMA.16816.F32 R176, R8.reuse, R60, R160 ;  /* 0x0000003c08b0723c */ /* 0x040ff000000018a0 */
[----:B------:R-:W-:Y:S01]  /*12ad0*/  HMMA.16816.F32 R212, R8, R52, R156 ;  /* 0x0000003408d4723c */ /* 0x000fe2000000189c */
[----:B---3--:R-:W-:-:S04]  /*12ae0*/  FFMA.FTZ R4, R101, c[0x0][0x2d0], -R3 ;  /* 0x0000b40065047a23 */ /* 0x008fc80000010803 */
[----:B------:R3:W-:Y:S03]  /*12af0*/  MUFU.EX2 R15, R4 ;  /* 0x00000004000f7308 */ /* 0x0007e60000000800 */
[C---:B------:R-:W-:Y:S07]  /*12b00*/  HMMA.16816.F32 R156, R8.reuse, R72, R152 ;  /* 0x00000048089c723c */ /* 0x040fee0000001898 */
[----:B------:R-:W-:Y:S01]  /*12b10*/  MOV R154, R138 ;  /* 0x0000008a009a7202 */ /* 0x000fe20000000f00 */
[----:B------:R-:W-:Y:S01]  /*12b20*/  HMMA.16816.F32 R228, R8, R76, R164 ;  /* 0x0000004c08e4723c */ /* 0x000fe200000018a4 */
[----:B-1----:R-:W-:Y:S01]  /*12b30*/  FMNMX.FTZ R138, R0, R5, !PT ;  /* 0x00000005008a7209 */ /* 0x002fe20007810000 */
[----:B------:R-:W-:-:S03]  /*12b40*/  FFMA.FTZ R0, R113, c[0x0][0x2d0], -R3 ;  /* 0x0000b40071007a23 */ /* 0x000fc60000010803 */
[----:B------:R-:W-:Y:S01]  /*12b50*/  FSETP.NEU.FTZ.AND P0, PT, R138, -INF , PT ;  /* 0xff8000008a00780b */ /* 0x000fe20003f1d000 */
[----:B------:R1:W-:Y:S01]  /*12b60*/  MUFU.EX2 R155, R0 ;  /* 0x00000000009b7308 */ /* 0x0003e20000000800 */
[----:B---3--:R-:W-:Y:S01]  /*12b70*/  FFMA.FTZ R4, R102, c[0x0][0x2d0], -R3 ;  /* 0x0000b40066047a23 */ /* 0x008fe20000010803 */
[----:B------:R-:W-:Y:S01]  /*12b80*/  MOV R166, R179 ;  /* 0x000000b300a67202 */ /* 0x000fe20000000f00 */
[----:B------:R-:W-:Y:S01]  /*12b90*/  IMAD.MOV.U32 R167, RZ, RZ, R178 ;  /* 0x000000ffffa77224 */ /* 0x000fe200078e00b2 */
[C---:B------:R-:W-:Y:S01]  /*12ba0*/  HMMA.16816.F32 R148, R8.reuse, R68, R148 ;  /* 0x000000440894723c */ /* 0x040fe20000001894 */
[----:B------:R-:W-:Y:S02]  /*12bb0*/  IMAD.MOV.U32 R165, RZ, RZ, R177 ;  /* 0x000000ffffa57224 */ /* 0x000fe400078e00b1 */
[----:B------:R-:W-:Y:S01]  /*12bc0*/  IMAD.MOV.U32 R164, RZ, RZ, R176 ;  /* 0x000000ffffa47224 */ /* 0x000fe200078e00b0 */
[----:B------:R3:W-:Y:S02]  /*12bd0*/  MUFU.EX2 R132, R4 ;  /* 0x0000000400847308 */ /* 0x0007e40000000800 */
[----:B------:R-:W-:Y:S01]  /*12be0*/  MOV R6, R158 ;  /* 0x0000009e00067202 */ /* 0x000fe20000000f00 */
[----:B------:R-:W-:Y:S01]  /*12bf0*/  IMAD.MOV.U32 R17, RZ, RZ, R157 ;  /* 0x000000ffff117224 */ /* 0x000fe200078e009d */
[----:B------:R-:W-:Y:S01]  /*12c00*/  MOV R152, R156 ;  /* 0x0000009c00987202 */ /* 0x000fe20000000f00 */
[----:B------:R-:W-:Y:S01]  /*12c10*/  IMAD.MOV.U32 R153, RZ, RZ, R159 ;  /* 0x000000ffff997224 */ /* 0x000fe200078e009f */
[----:B------:R-:W-:Y:S01]  /*12c20*/  HMMA.16816.F32 R128, R8, R58, R128 ;  /* 0x0000003a0880723c */ /* 0x000fe20000001880 */
[----:B-1----:R-:W-:-:S05]  /*12c30*/  FMUL.FTZ R0, R138, c[0x0][0x2d0] ;  /* 0x0000b4008a007a20 */ /* 0x002fca0000410000 */
[----:B------:R-:W-:Y:S02]  /*12c40*/  FSEL R0, R0, RZ, P0 ;  /* 0x000000ff00007208 */ /* 0x000fe40000000000 */
[----:B------:R-:W-:Y:S01]  /*12c50*/  HMMA.16816.F32 R156, R8, R54, R116 ;  /* 0x00000036089c723c */ /* 0x000fe20000001874 */
[----:B---3--:R-:W-:-:S04]  /*12c60*/  FFMA.FTZ R4, R103, c[0x0][0x2d0], -R3 ;  /* 0x0000b40067047a23 */ /* 0x008fc80000010803 */
[----:B------:R1:W-:Y:S02]  /*12c70*/  MUFU.EX2 R250, R4 ;  /* 0x0000000400fa7308 */ /* 0x0003e40000000800 */
[----:B------:R-:W-:Y:S01]  /*12c80*/  MOV R118, R184 ;  /* 0x000000b800767202 */ /* 0x000fe20000000f00 */
[C---:B------:R-:W-:Y:S01]  /*12c90*/  HMMA.16816.F32 R100, R8.reuse, R48, R144 ;  /* 0x000000300864723c */ /* 0x040fe20000001890 */
[----:B------:R-:W-:Y:S01]  /*12ca0*/  IMAD.MOV.U32 R16, RZ, RZ, R151 ;  /* 0x000000ffff107224 */ /* 0x000fe200078e0097 */
[----:B------:R-:W-:Y:S01]  /*12cb0*/  MOV R7, R150 ;  /* 0x0000009600077202 */ /* 0x000fe20000000f00 */
[----:B------:R-:W-:Y:S02]  /*12cc0*/  IMAD.MOV.U32 R14, RZ, RZ, R148 ;  /* 0x000000ffff0e7224 */ /* 0x000fe400078e0094 */
[----:B------:R-:W-:Y:S02]  /*12cd0*/  IMAD.MOV.U32 R176, RZ, RZ, R149 ;  /* 0x000000ffffb07224 */ /* 0x000fe400078e0095 */
[----:B------:R-:W-:Y:S01]  /*12ce0*/  IMAD.MOV.U32 R147, RZ, RZ, R6 ;  /* 0x000000ffff937224 */ /* 0x000fe200078e0006 */
[----:B------:R-:W-:Y:S01]  /*12cf0*/  HMMA.16816.F32 R200, R8, R62, R36 ;  /* 0x0000003e08c8723c */ /* 0x000fe20000001824 */
[----:B------:R-:W-:Y:S01]  /*12d00*/  MOV R146, R17 ;  /* 0x0000001100927202 */ /* 0x000fe20000000f00 */
[----:B-1----:R-:W-:-:S06]  /*12d10*/  FFMA.FTZ R4, R112, c[0x0][0x2d0], -R3 ;  /* 0x0000b40070047a23 */ /* 0x002fcc0000010803 */
[C---:B------:R-:W-:Y:S01]  /*12d20*/  HMMA.16816.F32 R224, R8.reuse, R74, R32 ;  /* 0x0000004a08e0723c */ /* 0x040fe20000001820 */
[----:B------:R1:W3:Y:S07]  /*12d30*/  MUFU.EX2 R6, R4 ;  /* 0x0000000400067308 */ /* 0x0002ee0000000800 */
[----:B------:R-:W-:Y:S01]  /*12d40*/  IMAD.MOV.U32 R179, RZ, RZ, R101 ;  /* 0x000000ffffb37224 */ /* 0x000fe200078e0065 */
[----:B------:R-:W-:Y:S01]  /*12d50*/  MOV R178, R102 ;  /* 0x0000006600b27202 */ /* 0x000fe20000000f00 */
[----:B------:R-:W-:Y:S01]  /*12d60*/  IMAD.MOV.U32 R177, RZ, RZ, R103 ;  /* 0x000000ffffb17224 */ /* 0x000fe200078e0067 */
[----:B------:R-:W-:Y:S01]  /*12d70*/  HMMA.16816.F32 R220, R8, R70, R28 ;  /* 0x0000004608dc723c */ /* 0x000fe2000000181c */
[----:B------:R-:W-:-:S02]  /*12d80*/  IMAD.MOV.U32 R112, RZ, RZ, R100 ;  /* 0x000000ffff707224 */ /* 0x000fc400078e0064 */
[----:B-1----:R-:W-:-:S05]  /*12d90*/  FFMA.FTZ R4, R115, c[0x0][0x2d0], -R3 ;  /* 0x0000b40073047a23 */ /* 0x002fca0000010803 */
[----:B--2---:R-:W-:Y:S01]  /*12da0*/  HMMA.16816.F32 R100, R8, R64, R140 ;  /* 0x000000400864723c */ /* 0x004fe2000000188c */
[----:B------:R-:W-:Y:S01]  /*12db0*/  IMAD.MOV.U32 R115, RZ, RZ, R185 ;  /* 0x000000ffff737224 */ /* 0x000fe200078e00b9 */
[----:B------:R1:W-:Y:S01]  /*12dc0*/  MUFU.EX2 R248, R4 ;  /* 0x0000000400f87308 */ /* 0x0003e20000000800 */
[----:B---3--:R-:W-:-:S04]  /*12dd0*/  IMAD.MOV.U32 R119, RZ, RZ, R6 ;  /* 0x000000ffff777224 */ /* 0x008fc800078e0006 */
[----:B------:R-:W-:Y:S01]  /*12de0*/  IMAD.MOV.U32 R141, RZ, RZ, R16 ;  /* 0x000000ffff8d7224 */ /* 0x000fe200078e0010 */
[----:B------:R-:W-:Y:S01]  /*12df0*/  HMMA.16816.F32 R184, R8, R78, R80 ;  /* 0x0000004e08b8723c */ /* 0x000fe20000001850 */
[----:B------:R-:W-:Y:S01]  /*12e00*/  IMAD.MOV.U32 R142, RZ, RZ, R14 ;  /* 0x000000ffff8e7224 */ /* 0x000fe200078e000e */
[----:B------:R-:W-:-:S06]  /*12e10*/  MOV R140, R7 ;  /* 0x00000007008c7202 */ /* 0x000fcc0000000f00 */
[----:B------:R-:W-:Y:S01]  /*12e20*/  HMMA.16816.F32 R216, R8, R50, R24 ;  /* 0x0000003208d8723c */ /* 0x000fe20000001818 */
[----:B-1----:R-:W-:-:S07]  /*12e30*/  FFMA.FTZ R4, R114, c[0x0][0x2d0], -R3 ;  /* 0x0000b40072047a23 */ /* 0x002fce0000010803 */
[----:B------:R-:W-:Y:S01]  /*12e40*/  MOV R144, R102 ;  /* 0x0000006600907202 */ /* 0x000fe20000000f00 */
[----:B------:R-:W-:Y:S01]  /*12e50*/  IMAD.MOV.U32 R145, RZ, RZ, R101 ;  /* 0x000000ffff917224 */ /* 0x000fe200078e0065 */
[----:B------:R1:W2:Y:S01]  /*12e60*/  MUFU.EX2 R102, R4 ;  /* 0x0000000400667308 */ /* 0x0002a20000000800 */
[----:B------:R-:W-:Y:S01]  /*12e70*/  IMAD.MOV.U32 R113, RZ, RZ, R100 ;  /* 0x000000ffff717224 */ /* 0x000fe200078e0064 */
[----:B------:R-:W-:Y:S01]  /*12e80*/  HMMA.16816.F32 R208, R8, R66, R20 ;  /* 0x0000004208d0723c */ /* 0x000fe20000001814 */
[----:B------:R-:W-:-:S06]  /*12e90*/  IMAD.MOV.U32 R143, RZ, RZ, R103 ;  /* 0x000000ffff8f7224 */ /* 0x000fcc00078e0067 */
[----:B------:R-:W-:Y:S02]  /*12ea0*/  F2FP.PACK_AB R8, R15, R192 ;  /* 0x000000c00f08723e */ /* 0x000fe400000000ff */
[----:B------:R-:W-:Y:S01]  /*12eb0*/  F2FP.PACK_AB R10, R250, R132 ;  /* 0x00000084fa0a723e */ /* 0x000fe200000000ff */
[--C-:B-1----:R-:W-:Y:S01]  /*12ec0*/  FFMA.FTZ R4, R120, c[0x0][0x2d0], -R0.reuse ;  /* 0x0000b40078047a23 */ /* 0x102fe20000010800 */
[----:B--2---:R-:W-:Y:S02]  /*12ed0*/  F2FP.PACK_AB R6, R102, R248 ;  /* 0x000000f86606723e */ /* 0x004fe400000000ff */
[----:B------:R-:W-:Y:S01]  /*12ee0*/  MOV R120, R113 ;  /* 0x0000007100787202 */ /* 0x000fe20000000f00 */
[----:B------:R1:W-:Y:S02]  /*12ef0*/  MUFU.EX2 R101, R4 ;  /* 0x0000000400657308 */ /* 0x0003e40000000800 */
[----:B-1----:R-:W-:Y:S01]  /*12f00*/  FFMA.FTZ R4, R121, c[0x0][0x2d0], -R0 ;  /* 0x0000b40079047a23 */ /* 0x002fe20000010800 */
[----:B------:R-:W-:-:S02]  /*12f10*/  MOV R121, R145 ;  /* 0x0000009100797202 */ /* 0x000fc40000000f00 */
[----:B------:R-:W-:-:S03]  /*12f20*/  MOV R145, R152 ;  /* 0x0000009800917202 */ /* 0x000fc60000000f00 */
[----:B------:R1:W2:Y:S01]  /*12f30*/  MUFU.EX2 R100, R4 ;  /* 0x0000000400647308 */ /* 0x0002a20000000800 */
[----:B------:R-:W-:Y:S01]  /*12f40*/  MOV R152, R206 ;  /* 0x000000ce00987202 */ /* 0x000fe20000000f00 */
[----:B-1----:R-:W-:Y:S01]  /*12f50*/  FFMA.FTZ R4, R122, c[0x0][0x2d0], -R0 ;  /* 0x0000b4007a047a23 */ /* 0x002fe20000010800 */
[----:B--2---:R-:W-:Y:S01]  /*12f60*/  F2FP.PACK_AB R9, R100, R101 ;  /* 0x000000656409723e */ /* 0x004fe200000000ff */
[----:B------:R-:W-:-:S04]  /*12f70*/  IMAD.MOV.U32 R122, RZ, RZ, R144 ;  /* 0x000000ffff7a7224 */ /* 0x000fc800078e0090 */
[----:B------:R1:W-:Y:S01]  /*12f80*/  MUFU.EX2 R239, R4 ;  /* 0x0000000400ef7308 */ /* 0x0003e20000000800 */
[----:B------:R-:W-:Y:S02]  /*12f90*/  IMAD.MOV.U32 R144, RZ, RZ, R153 ;  /* 0x000000ffff907224 */ /* 0x000fe400078e0099 */
[----:B------:R-:W-:Y:S02]  /*12fa0*/  IMAD.MOV.U32 R153, RZ, RZ, R205 ;  /* 0x000000ffff997224 */ /* 0x000fe400078e00cd */
[----:B-1----:R-:W-:Y:S02]  /*12fb0*/  FFMA.FTZ R4, R123, c[0x0][0x2d0], -R0 ;  /* 0x0000b4007b047a23 */ /* 0x002fe40000010800 */
[----:B------:R-:W-:Y:S02]  /*12fc0*/  IMAD.MOV.U32 R123, RZ, RZ, R143 ;  /* 0x000000ffff7b7224 */ /* 0x000fe400078e008f */
[----:B------:R1:W2:Y:S01]  /*12fd0*/  MUFU.EX2 R247, R4 ;  /* 0x0000000400f77308 */ /* 0x0002a20000000800 */
[----:B------:R-:W-:-:S02]  /*12fe0*/  IMAD.MOV.U32 R143, RZ, RZ, R147 ;  /* 0x000000ffff8f7224 */ /* 0x000fc400078e0093 */
[----:B------:R-:W-:Y:S02]  /*12ff0*/  IMAD.MOV.U32 R147, RZ, RZ, R207 ;  /* 0x000000ffff937224 */ /* 0x000fe400078e00cf */
[----:B-1----:R-:W-:Y:S01]  /*13000*/  FFMA.FTZ R4, R124, c[0x0][0x2d0], -R0 ;  /* 0x0000b4007c047a23 */ /* 0x002fe20000010800 */
[----:B--2---:R-:W-:-:S03]  /*13010*/  F2FP.PACK_AB R11, R247, R239 ;  /* 0x000000eff70b723e */ /* 0x004fc600000000ff */
[----:B------:R1:W2:Y:S04]  /*13020*/  MUFU.EX2 R114, R4 ;  /* 0x0000000400727308 */ /* 0x0002a80000000800 */
[C---:B------:R-:W-:Y:S08]  /*13030*/  HMMA.16816.F32 R20, R8.reuse, R40, RZ ;  /* 0x000000280814723c */ /* 0x040ff000000018ff */
[----:B------:R-:W-:Y:S01]  /*13040*/  HMMA.16816.F32 R16, R8, R44, RZ ;  /* 0x0000002c0810723c */ /* 0x000fe200000018ff */
[----:B-1----:R-:W-:-:S06]  /*13050*/  FFMA.FTZ R4, R125, c[0x0][0x2d0], -R0 ;  /* 0x0000b4007d047a23 */ /* 0x002fcc0000010800 */
[----:B------:R-:W-:Y:S01]  /*13060*/  IMAD.MOV.U32 R45, RZ, RZ, R140 ;  /* 0x000000ffff2d7224 */ /* 0x000fe200078e008c */
[----:B------:R1:W3:Y:S01]  /*13070*/  MUFU.EX2 R249, R4 ;  /* 0x0000000400f97308 */ /* 0x0002e20000000800 */
[C---:B------:R-:W-:Y:S01]  /*13080*/  HMMA.16816.F32 R28, R8.reuse, R92, RZ ;  /* 0x0000005c081c723c */ /* 0x040fe200000018ff */
[----:B------:R-:W-:Y:S01]  /*13090*/  MOV R140, R141 ;  /* 0x0000008d008c7202 */ /* 0x000fe20000000f00 */
[----:B------:R-:W-:Y:S02]  /*130a0*/  IMAD.MOV.U32 R141, RZ, RZ, R142 ;  /* 0x000000ffff8d7224 */ /* 0x000fe400078e008e */
[----:B------:R-:W-:Y:S02]  /*130b0*/  IMAD.MOV.U32 R142, RZ, RZ, R146 ;  /* 0x000000ffff8e7224 */ /* 0x000fe400078e0092 */
[----:B------:R-:W-:Y:S01]  /*130c0*/  IMAD.MOV.U32 R146, RZ, RZ, R154 ;  /* 0x000000ffff927224 */ /* 0x000fe200078e009a */
[----:B--2---:R-:W-:Y:S01]  /*130d0*/  MOV R93, R114 ;  /* 0x00000072005d7202 */ /* 0x004fe20000000f00 */
[----:B------:R-:W-:Y:S01]  /*130e0*/  HMMA.16816.F32 R36, R8, R84, RZ ;  /* 0x000000540824723c */ /* 0x000fe200000018ff */
[----:B------:R-:W-:-:S02]  /*130f0*/  IMAD.MOV.U32 R92, RZ, RZ, R115 ;  /* 0x000000ffff5c7224 */ /* 0x000fc400078e0073 */
[----:B------:R-:W-:Y:S02]  /*13100*/  IMAD.MOV.U32 R154, RZ, RZ, R204 ;  /* 0x000000ffff9a7224 */ /* 0x000fe400078e00cc */
[----:B-1----:R-:W-:Y:S01]  /*13110*/  FFMA.FTZ R4, R126, c[0x0][0x2d0], -R0 ;  /* 0x0000b4007e047a23 */ /* 0x002fe20000010800 */
[----:B---3--:R-:W-:Y:S02]  /*13120*/  F2FP.PACK_AB R5, R249, R114 ;  /* 0x00000072f905723e */ /* 0x008fe400000000ff */
[----:B------:R-:W-:Y:S01]  /*13130*/  HMMA.16816.F32 R32, R8, R88, RZ ;  /* 0x000000580820723c */ /* 0x000fe200000018ff */
[----:B------:R-:W-:Y:S01]  /*13140*/  IMAD.MOV.U32 R85, RZ, RZ, R118 ;  /* 0x000000ffff557224 */ /* 0x000fe200078e0076 */
[----:B------:R1:W-:Y:S01]  /*13150*/  MUFU.EX2 R103, R4 ;  /* 0x0000000400677308 */ /* 0x0003e20000000800 */
[----:B------:R-:W-:-:S04]  /*13160*/  IMAD.MOV.U32 R84, RZ, RZ, R119 ;  /* 0x000000ffff547224 */ /* 0x000fc800078e0077 */
[----:B------:R-:W-:Y:S01]  /*13170*/  IMAD.MOV.U32 R89, RZ, RZ, R176 ;  /* 0x000000ffff597224 */ /* 0x000fe200078e00b0 */
[----:B------:R-:W-:Y:S01]  /*13180*/  HMMA.16816.F32 R24, R8, R96, RZ ;  /* 0x000000600818723c */ /* 0x000fe200000018ff */
[----:B------:R-:W-:-:S06]  /*13190*/  IMAD.MOV.U32 R88, RZ, RZ, R141 ;  /* 0x000000ffff587224 */ /* 0x000fcc00078e008d */
[----:B------:R-:W-:Y:S01]  /*131a0*/  IMAD.MOV.U32 R96, RZ, RZ, R154 ;  /* 0x000000ffff607224 */ /* 0x000fe200078e009a */
[----:B------:R-:W-:Y:S01]  /*131b0*/  HMMA.16816.F32 R40, R8, R42, RZ ;  /* 0x0000002a0828723c */ /* 0x000fe200000018ff */
[----:B------:R-:W-:Y:S02]  /*131c0*/  IMAD.MOV.U32 R97, RZ, RZ, R155 ;  /* 0x000000ffff617224 */ /* 0x000fe400078e009b */
[----:B-1----:R-:W-:-:S04]  /*131d0*/  FFMA.FTZ R4, R127, c[0x0][0x2d0], -R0 ;  /* 0x0000b4007f047a23 */ /* 0x002fc80000010800 */
[----:B------:R1:W2:Y:S02]  /*131e0*/  MUFU.EX2 R14, R4 ;  /* 0x00000004000e7308 */ /* 0x0002a40000000800 */
[----:B-1----:R-:W-:Y:S02]  /*131f0*/  F2FP.PACK_AB R4, R155, R119 ;  /* 0x000000779b04723e */ /* 0x002fe400000000ff */
[----:B--2---:R-:W-:-:S07]  /*13200*/  F2FP.PACK_AB R7, R14, R103 ;  /* 0x000000670e07723e */ /* 0x004fce00000000ff */
[C---:B------:R-:W-:Y:S08]  /*13210*/  HMMA.16816.F32 R148, R4.reuse, R56, R20 ;  /* 0x000000380494723c */ /* 0x040ff00000001814 */
[----:B------:R-:W-:Y:S07]  /*13220*/  HMMA.16816.F32 R160, R4, R52, R16 ;  /* 0x0000003404a0723c */ /* 0x000fee0000001810 */
[----:B------:R-:W-:Y:S01]  /*13230*/  IMAD.MOV.U32 R53, RZ, RZ, R142 ;  /* 0x000000ffff357224 */ /* 0x000fe200078e008e */
[----:B------:R-:W-:Y:S01]  /*13240*/  HMMA.16816.F32 R20, R8, R104, RZ ;  /* 0x000000680814723c */ /* 0x000fe200000018ff */
[----:B------:R-:W-:-:S06]  /*13250*/  IMAD.MOV.U32 R52, RZ, RZ, R145 ;  /* 0x000000ffff347224 */ /* 0x000fcc00078e0091 */
[----:B------:R-:W-:Y:S01]  /*13260*/  MOV R105, R179 ;  /* 0x000000b300697202 */ /* 0x000fe20000000f00 */
[----:B------:R-:W-:Y:S01]  /*13270*/  HMMA.16816.F32 R16, R8, R108, RZ ;  /* 0x0000006c0810723c */ /* 0x000fe200000018ff */
[----:B------:R-:W-:-:S06]  /*13280*/  MOV R104, R112 ;  /* 0x0000007000687202 */ /* 0x000fcc0000000f00 */
[----:B------:R-:W-:Y:S01]  /*13290*/  IMAD.MOV.U32 R108, RZ, RZ, R178 ;  /* 0x000000ffff6c7224 */ /* 0x000fe200078e00b2 */
[----:B------:R-:W-:Y:S01]  /*132a0*/  HMMA.16816.F32 R124, R4, R72, R28 ;  /* 0x00000048047c723c */ /* 0x000fe2000000181c */
[----:B------:R-:W-:-:S07]  /*132b0*/  IMAD.MOV.U32 R109, RZ, RZ, R177 ;  /* 0x000000ffff6d7224 */ /* 0x000fce00078e00b1 */
[----:B------:R-:W-:Y:S07]  /*132c0*/  HMMA.16816.F32 R176, R4, R76, R36 ;  /* 0x0000004c04b0723c */ /* 0x000fee0000001824 */
[----:B------:R-:W-:Y:S01]  /*132d0*/  IMAD.MOV.U32 R76, RZ, RZ, R152 ;  /* 0x000000ffff4c7224 */ /* 0x000fe200078e0098 */
[----:B------:R-:W-:Y:S01]  /*132e0*/  HMMA.16816.F32 R28, R8, R90, RZ ;  /* 0x0000005a081c723c */ /* 0x000fe200000018ff */
[----:B------:R-:W-:-:S06]  /*132f0*/  MOV R77, R153 ;  /* 0x00000099004d7202 */ /* 0x000fcc0000000f00 */
[----:B------:R-:W-:Y:S01]  /*13300*/  IMAD.MOV.U32 R90, RZ, RZ, R45 ;  /* 0x000000ffff5a7224 */ /* 0x000fe200078e002d */
[----:B------:R-:W-:Y:S01]  /*13310*/  HMMA.16816.F32 R80, R4, R60, R32 ;  /* 0x0000003c0450723c */ /* 0x000fe20000001820 */
[----:B------:R-:W-:-:S07]  /*13320*/  MOV R91, R140 ;  /* 0x0000008c005b7202 */ /* 0x000fce0000000f00 */
[C---:B------:R-:W-:Y:S08]  /*13330*/  HMMA.16816.F32 R112, R4.reuse, R68, R24 ;  /* 0x000000440470723c */ /* 0x040ff00000001818 */
[C---:B------:R-:W-:Y:S08]  /*13340*/  HMMA.16816.F32 R116, R4.reuse, R48, R20 ;  /* 0x000000300474723c */ /* 0x040ff00000001814 */
[----:B------:R-:W-:Y:S08]  /*13350*/  HMMA.16816.F32 R204, R4, R64, R16 ;  /* 0x0000004004cc723c */ /* 0x000ff00000001810 */
[C---:B------:R-:W-:Y:S08]  /*13360*/  HMMA.16816.F32 R36, R8.reuse, R46, RZ ;  /* 0x0000002e0824723c */ /* 0x040ff000000018ff */
[C---:B------:R-:W-:Y:S07]  /*13370*/  HMMA.16816.F32 R32, R8.reuse, R86, RZ ;  /* 0x000000560820723c */ /* 0x040fee00000018ff */
[----:B------:R-:W-:Y:S01]  /*13380*/  MOV R86, R146 ;  /* 0x0000009200567202 */ /* 0x000fe20000000f00 */
[----:B------:R-:W-:Y:S01]  /*13390*/  HMMA.16816.F32 R24, R8, R94, RZ ;  /* 0x0000005e0818723c */ /* 0x000fe200000018ff */
[----:B------:R-:W-:-:S06]  /*133a0*/  IMAD.MOV.U32 R87, RZ, RZ, R147 ;  /* 0x000000ffff577224 */ /* 0x000fcc00078e0093 */
[----:B------:R-:W-:Y:S01]  /*133b0*/  MOV R94, R143 ;  /* 0x0000008f005e7202 */ /* 0x000fe20000000f00 */
[----:B------:R-:W-:Y:S01]  /*133c0*/  HMMA.16816.F32 R20, R8, R98, RZ ;  /* 0x000000620814723c */ /* 0x000fe200000018ff */
[----:B------:R-:W-:-:S06]  /*133d0*/  IMAD.MOV.U32 R95, RZ, RZ, R144 ;  /* 0x000000ffff5f7224 */ /* 0x000fcc00078e0090 */
[----:B------:R-:W-:Y:S01]  /*133e0*/  MOV R98, R167 ;  /* 0x000000a700627202 */ /* 0x000fe20000000f00 */
[----:B------:R-:W-:Y:S01]  /*133f0*/  HMMA.16816.F32 R16, R8, R106, RZ ;  /* 0x0000006a0810723c */ /* 0x000fe200000018ff */
[----:B------:R-:W-:-:S06]  /*13400*/  IMAD.MOV.U32 R99, RZ, RZ, R166 ;  /* 0x000000ffff637224 */ /* 0x000fcc00078e00a6 */
[----:B------:R-:W-:Y:S01]  /*13410*/  IMAD.MOV.U32 R107, RZ, RZ, R165 ;  /* 0x000000ffff6b7224 */ /* 0x000fe200078e00a5 */
[----:B------:R-:W-:Y:S01]  /*13420*/  HMMA.16816.F32 R44, R8, R110, RZ ;  /* 0x0000006e082c723c */ /* 0x000fe200000018ff */
[----:B------:R-:W-:-:S06]  /*13430*/  MOV R106, R164 ;  /* 0x000000a4006a7202 */ /* 0x000fcc0000000f00 */
[--C-:B------:R-:W-:Y:S01]  /*13440*/  FFMA.FTZ R8, R169, c[0x0][0x2d0], -R3.reuse ;  /* 0x0000b400a9087a23 */ /* 0x100fe20000010803 */
[C---:B------:R-:W-:Y:S03]  /*13450*/  HMMA.16816.F32 R40, R4.reuse, R58, R40 ;  /* 0x0000003a0428723c */ /* 0x040fe60000001828 */
[----:B------:R1:W-:Y:S05]  /*13460*/  MUFU.EX2 R140, R8 ;  /* 0x00000008008c7308 */ /* 0x0003ea0000000800 */
[C---:B------:R-:W-:Y:S08]  /*13470*/  HMMA.16816.F32 R36, R4.reuse, R54, R36 ;  /* 0x000000360424723c */ /* 0x040ff00000001824 */
[----:B------:R-:W-:Y:S01]  /*13480*/  HMMA.16816.F32 R32, R4, R78, R32 ;  /* 0x0000004e0420723c */ /* 0x000fe20000001820 */
[----:B-1----:R-:W-:-:S04]  /*13490*/  FFMA.FTZ R8, R168, c[0x0][0x2d0], -R3 ;  /* 0x0000b400a8087a23 */ /* 0x002fc80000010803 */
[----:B------:R1:W-:Y:S03]  /*134a0*/  MUFU.EX2 R141, R8 ;  /* 0x00000008008d7308 */ /* 0x0003e60000000800 */
[C---:B------:R-:W-:Y:S08]  /*134b0*/  HMMA.16816.F32 R28, R4.reuse, R62, R28 ;  /* 0x0000003e041c723c */ /* 0x040ff0000000181c */
[C---:B------:R-:W-:Y:S08]  /*134c0*/  HMMA.16816.F32 R72, R4.reuse, R74, R24 ;  /* 0x0000004a0448723c */ /* 0x040ff00000001818 */
[C---:B------:R-:W-:Y:S01]  /*134d0*/  HMMA.16816.F32 R68, R4.reuse, R70, R20 ;  /* 0x000000460444723c */ /* 0x040fe20000001814 */
[----:B-1----:R-:W-:Y:S01]  /*134e0*/  FFMA.FTZ R8, R134, c[0x0][0x2d0], -R3 ;  /* 0x0000b40086087a23 */ /* 0x002fe20000010803 */
[----:B------:R-:W-:Y:S03]  /*134f0*/  LDSM.16.MT88.4 R24, [R234+0x1100] ;  /* 0x00110000ea18783b */ /* 0x000fe60000004200 */
[----:B------:R1:W-:Y:S03]  /*13500*/  MUFU.EX2 R142, R8 ;  /* 0x00000008008e7308 */ /* 0x0003e60000000800 */
[----:B------:R-:W-:Y:S01]  /*13510*/  HMMA.16816.F32 R48, R4, R50, R16 ;  /* 0x000000320430723c */ /* 0x000fe20000001810 */
[----:B------:R-:W2:Y:S01]  /*13520*/  LDSM.16.MT88.4 R16, [R233+0x1100] ;  /* 0x00110000e910783b */ /* 0x000ea20000004200 */
[----:B------:R-:W-:-:S03]  /*13530*/  IMAD.MOV.U32 R111, RZ, RZ, R246 ;  /* 0x000000ffff6f7224 */ /* 0x000fc600078e00f6 */
[----:B------:R-:W3:Y:S03]  /*13540*/  LDSM.16.MT88.4 R20, [R236+0x1100] ;  /* 0x00110000ec14783b */ /* 0x000ee60000004200 */
[----:B------:R-:W-:Y:S01]  /*13550*/  HMMA.16816.F32 R44, R4, R66, R44 ;  /* 0x00000042042c723c */ /* 0x000fe2000000182c */
[----:B-1----:R-:W-:-:S06]  /*13560*/  FFMA.FTZ R8, R133, c[0x0][0x2d0], -R3 ;  /* 0x0000b40085087a23 */ /* 0x002fcc0000010803 */
[----:B------:R-:W-:Y:S01]  /*13570*/  FFMA.FTZ R4, R174, c[0x0][0x2d0], -R13 ;  /* 0x0000b400ae047a23 */ /* 0x000fe2000001080d */
[----:B------:R1:W4:Y:S08]  /*13580*/  MUFU.EX2 R143, R8 ;  /* 0x00000008008f7308 */ /* 0x0003300000000800 */
[----:B------:R2:W-:Y:S01]  /*13590*/  MUFU.EX2 R60, R4 ;  /* 0x00000004003c7308 */ /* 0x0005e20000000800 */
[----:B-1----:R-:W-:Y:S01]  /*135a0*/  FFMA.FTZ R8, R171, c[0x0][0x2d0], -R0 ;  /* 0x0000b400ab087a23 */ /* 0x002fe20000010800 */
[----:B----4-:R-:W-:-:S06]  /*135b0*/  F2FP.PACK_AB R10, R143, R142 ;  /* 0x0000008e8f0a723e */ /* 0x010fcc00000000ff */
[----:B------:R1:W-:Y:S01]  /*135c0*/  MUFU.EX2 R64, R8 ;  /* 0x0000000800407308 */ /* 0x0003e20000000800 */
[----:B--2---:R-:W-:-:S07]  /*135d0*/  FFMA.FTZ R4, R173, c[0x0][0x2d0], -R13 ;  /* 0x0000b400ad047a23 */ /* 0x004fce000001080d */
[----:B------:R2:W4:Y:S01]  /*135e0*/  MUFU.EX2 R61, R4 ;  /* 0x00000004003d7308 */ /* 0x0005220000000800 */
[----:B-1----:R-:W-:-:S07]  /*135f0*/  FFMA.FTZ R8, R170, c[0x0][0x2d0], -R0 ;  /* 0x0000b400aa087a23 */ /* 0x002fce0000010800 */
[----:B------:R1:W1:Y:S01]  /*13600*/  MUFU.EX2 R65, R8 ;  /* 0x0000000800417308 */ /* 0x0002620000000800 */
[----:B--2---:R-:W-:Y:S01]  /*13610*/  FFMA.FTZ R4, R183, c[0x0][0x2d0], -R12 ;  /* 0x0000b400b7047a23 */ /* 0x004fe2000001080c */
[----:B----4-:R-:W-:-:S06]  /*13620*/  F2FP.PACK_AB R6, R61, R60 ;  /* 0x0000003c3d06723e */ /* 0x010fcc00000000ff */
[----:B------:R2:W-:Y:S01]  /*13630*/  MUFU.EX2 R56, R4 ;  /* 0x0000000400387308 */ /* 0x0005e20000000800 */
[----:B-1----:R-:W-:Y:S01]  /*13640*/  FFMA.FTZ R8, R136, c[0x0][0x2d0], -R0 ;  /* 0x0000b40088087a23 */ /* 0x002fe20000010800 */
[----:B------:R-:W-:-:S06]  /*13650*/  F2FP.PACK_AB R9, R65, R64 ;  /* 0x000000404109723e */ /* 0x000fcc00000000ff */
        /* <DEDUP_REMOVED lines=12> */
[----:B------:R-:W2:Y:S01]  /*13720*/  MUFU.EX2 R59, R4 ;  /* 0x00000004003b7308 */ /* 0x000ea20000000800 */
[----:B-1----:R-:W-:-:S07]  /*13730*/  FFMA.FTZ R8, R172, c[0x0][0x2d0], -R13 ;  /* 0x0000b400ac087a23 */ /* 0x002fce000001080d */
[----:B------:R1:W4:Y:S01]  /*13740*/  MUFU.EX2 R63, R8 ;  /* 0x00000008003f7308 */ /* 0x0003220000000800 */
[----:B--2---:R-:W-:Y:S02]  /*13750*/  F2FP.PACK_AB R7, R59, R58 ;  /* 0x0000003a3b07723e */ /* 0x004fe400000000ff */
[----:B-1----:R-:W-:Y:S02]  /*13760*/  F2FP.PACK_AB R8, R141, R140 ;  /* 0x0000008c8d08723e */ /* 0x002fe400000000ff */
[----:B----4-:R-:W-:-:S05]  /*13770*/  F2FP.PACK_AB R4, R63, R62 ;  /* 0x0000003e3f04723e */ /* 0x010fca00000000ff */
[-C--:B------:R-:W-:Y:S08]  /*13780*/  HMMA.16816.F32 R148, R8, R16.reuse, R148 ;  /* 0x000000100894723c */ /* 0x080ff00000001894 */
        /* <DEDUP_REMOVED lines=9> */
[C---:B---3--:R-:W-:Y:S08]  /*13820*/  HMMA.16816.F32 R176, R8.reuse, R20, R176 ;  /* 0x0000001408b0723c */ /* 0x048ff000000018b0 */
[----:B-1----:R-:W-:Y:S08]  /*13830*/  HMMA.16816.F32 R172, R8, R16, R80 ;  /* 0x0000001008ac723c */ /* 0x002ff00000001850 */
[C---:B------:R-:W-:Y:S08]  /*13840*/  HMMA.16816.F32 R180, R4.reuse, R20, R228 ;  /* 0x0000001404b4723c */ /* 0x040ff000000018e4 */
[-C--:B------:R-:W-:Y:S08]  /*13850*/  HMMA.16816.F32 R184, R4, R22.reuse, R184 ;  /* 0x0000001604b8723c */ /* 0x080ff000000018b8 */
        /* <DEDUP_REMOVED lines=9> */
[----:B------:R-:W1:Y:S01]  /*138f0*/  LDSM.16.MT88.4 R20, [R234+0x3100] ;  /* 0x00310000ea14783b */ /* 0x000e620000004200 */
[----:B------:R-:W-:-:S02]  /*13900*/  IMAD.MOV.U32 R107, RZ, RZ, R95 ;  /* 0x000000ffff6b7224 */ /* 0x000fc400078e005f */
[----:B------:R-:W-:Y:S01]  /*13910*/  IMAD.MOV.U32 R175, RZ, RZ, R99 ;  /* 0x000000ffffaf7224 */ /* 0x000fe200078e0063 */
[----:B------:R-:W-:Y:S01]  /*13920*/  MOV R99, R109 ;  /* 0x0000006d00637202 */ /* 0x000fe20000000f00 */
[----:B------:R-:W-:Y:S02]  /*13930*/  IMAD.MOV.U32 R98, RZ, RZ, R108 ;  /* 0x000000ffff627224 */ /* 0x000fe400078e006c */
[----:B------:R-:W-:Y:S01]  /*13940*/  IMAD.MOV.U32 R94, RZ, RZ, R92 ;  /* 0x000000ffff5e7224 */ /* 0x000fe200078e005c */
[----:B------:R-:W-:Y:S01]  /*13950*/  MOV R92, R84 ;  /* 0x00000054005c7202 */ /* 0x000fe20000000f00 */
[----:B------:R-:W-:Y:S01]  /*13960*/  IMAD.MOV.U32 R95, RZ, RZ, R2 ;  /* 0x000000ffff5f7224 */ /* 0x000fe200078e0002 */
[----:B------:R-:W-:Y:S01]  /*13970*/  MOV R84, R137 ;  /* 0x0000008900547202 */ /* 0x000fe20000000f00 */
[----:B------:R-:W-:Y:S01]  /*13980*/  IMAD.MOV.U32 R108, RZ, RZ, R93 ;  /* 0x000000ffff6c7224 */ /* 0x000fe200078e005d */
[----:B------:R3:W5:Y:S01]  /*13990*/  LDL.LU R2, [R1+0xa4] ;  /* 0x0000a40001027983 */ /* 0x0007620000300800 */
[----:B------:R-:W-:-:S02]  /*139a0*/  IMAD.MOV.U32 R93, RZ, RZ, R85 ;  /* 0x000000ffff5d7224 */ /* 0x000fc400078e0055 */
[----:B------:R-:W-:Y:S01]  /*139b0*/  IMAD.MOV.U32 R85, RZ, RZ, R245 ;  /* 0x000000ffff557224 */ /* 0x000fe200078e00f5 */
[----:B------:R-:W4:Y:S04]  /*139c0*/  LDL.LU R109, [R1+0x14] ;  /* 0x00001400016d7983 */ /* 0x000f280000300800 */
[----:B------:R3:W5:Y:S01]  /*139d0*/  LDL.LU R137, [R1+0xa0] ;  /* 0x0000a00001897983 */ /* 0x0007620000300800 */
[----:B------:R-:W-:-:S03]  /*139e0*/  IMAD.MOV.U32 R54, RZ, RZ, R106 ;  /* 0x000000ffff367224 */ /* 0x000fc600078e006a */
[----:B------:R-:W3:Y:S01]  /*139f0*/  LDL.LU R245, [R1+0x9c] ;  /* 0x00009c0001f57983 */ /* 0x000ee20000300800 */
[----:B------:R-:W-:-:S03]  /*13a00*/  IMAD.MOV.U32 R106, RZ, RZ, R98 ;  /* 0x000000ffff6a7224 */ /* 0x000fc600078e0062 */
[----:B------:R-:W3:Y:S01]  /*13a10*/  LDL.LU R246, [R1+0x98] ;  /* 0x0000980001f67983 */ /* 0x000ee20000300800 */
[----:B------:R-:W-:-:S03]  /*13a20*/  MOV R98, R247 ;  /* 0x000000f700627202 */ /* 0x000fc60000000f00 */
[----:B------:R-:W4:Y:S01]  /*13a30*/  LDL.LU R247, [R1+0x94] ;  /* 0x0000940001f77983 */ /* 0x000f220000300800 */
[C---:B------:R-:W-:Y:S08]  /*13a40*/  HMMA.16816.F32 R196, R4.reuse, R16, R172 ;  /* 0x0000001004c4723c */ /* 0x040ff000000018ac */
[-C--:B------:R-:W-:Y:S08]  /*13a50*/  HMMA.16816.F32 R200, R4, R18.reuse, R200 ;  /* 0x0000001204c8723c */ /* 0x080ff000000018c8 */
[----:B------:R-:W-:Y:S01]  /*13a60*/  HMMA.16816.F32 R228, R8, R18, R28 ;  /* 0x0000001208e4723c */ /* 0x000fe2000000181c */
[----:B------:R-:W1:Y:S04]  /*13a70*/  LDSM.16.MT88.4 R16, [R236+0x3100] ;  /* 0x00310000ec10783b */ /* 0x000e680000004200 */
[----:B------:R-:W1:Y:S01]  /*13a80*/  LDSM.16.MT88.4 R28, [R235+0x3100] ;  /* 0x00310000eb1c783b */ /* 0x000e620000004200 */
[----:B------:R-:W-:Y:S01]  /*13a90*/  MOV R55, R107 ;  /* 0x0000006b00377202 */ /* 0x000fe20000000f00 */
[----:B------:R-:W-:Y:S01]  /*13aa0*/  IMAD.MOV.U32 R107, RZ, RZ, R99 ;  /* 0x000000ffff6b7224 */ /* 0x000fe200078e0063 */
[----:B------:R-:W-:Y:S01]  /*13ab0*/  MOV R110, R94 ;  /* 0x0000005e006e7202 */ /* 0x000fe20000000f00 */
        /* <DEDUP_REMOVED lines=8> */
[C---:B--2---:R-:W-:Y:S01]  /*13b40*/  HMMA.16816.F32 R52, R4.reuse, R24, R52 ;  /* 0x000000180434723c */ /* 0x044fe20000001834 */
        /* <DEDUP_REMOVED lines=22> */
[C---:B------:R-:W-:Y:S01]  /*13cb0*/  HMMA.16816.F32 R104, R4.reuse, R16, R104 ;  /* 0x000000100468723c */ /* 0x040fe20000001868 */
[----:B------:R-:W-:Y:S01]  /*13cc0*/  IMAD.MOV.U32 R95, RZ, RZ, R76 ;  /* 0x000000ffff5f7224 */ /* 0x000fe200078e004c */
[----:B------:R2:W5:Y:S01]  /*13cd0*/  LDL.LU R249, [R1+0x88] ;  /* 0x0000880001f97983 */ /* 0x0005620000300800 */
[----:B------:R-:W-:Y:S02]  /*13ce0*/  IMAD.MOV.U32 R94, RZ, RZ, R87 ;  /* 0x000000ffff5e7224 */ /* 0x000fe400078e0057 */
[----:B------:R-:W-:Y:S01]  /*13cf0*/  IMAD.MOV.U32 R131, RZ, RZ, R67 ;  /* 0x000000ffff837224 */ /* 0x000fe200078e0043 */
[----:B------:R-:W-:Y:S01]  /*13d00*/  MOV R174, R136 ;  /* 0x0000008800ae7202 */ /* 0x000fe20000000f00 */
[----:B------:R-:W-:Y:S01]  /*13d10*/  IMAD.MOV.U32 R66, RZ, RZ, R78 ;  /* 0x000000ffff427224 */ /* 0x000fe200078e004e */
[----:B------:R-:W-:Y:S01]  /*13d20*/  HMMA.16816.F32 R120, R4, R28, R120 ;  /* 0x0000001c0478723c */ /* 0x000fe20000001878 */
[----:B------:R-:W-:Y:S01]  /*13d30*/  IMAD.MOV.U32 R173, RZ, RZ, R172 ;  /* 0x000000ffffad7224 */ /* 0x000fe200078e00ac */
[----:B------:R2:W5:Y:S01]  /*13d40*/  LDL.LU R248, [R1+0x84] ;  /* 0x0000840001f87983 */ /* 0x0005620000300800 */
        /* <DEDUP_REMOVED lines=9> */
[----:B------:R-:W-:Y:S02]  /*13de0*/  IMAD.MOV.U32 R172, RZ, RZ, R78 ;  /* 0x000000ffffac7224 */ /* 0x000fe400078e004e */
[----:B------:R-:W-:Y:S02]  /*13df0*/  IMAD.MOV.U32 R67, RZ, RZ, R79 ;  /* 0x000000ffff437224 */ /* 0x000fe400078e004f */
[----:B------:R-:W-:Y:S01]  /*13e00*/  IMAD.MOV.U32 R130, RZ, RZ, R173 ;  /* 0x000000ffff827224 */ /* 0x000fe200078e00ad */
[----:B------:R-:W-:Y:S01]  /*13e10*/  MOV R129, R110 ;  /* 0x0000006e00817202 */ /* 0x000fe20000000f00 */
[----:B------:R-:W-:-:S02]  /*13e20*/  IMAD.MOV.U32 R173, RZ, RZ, R66 ;  /* 0x000000ffffad7224 */ /* 0x000fc400078e0042 */
[----:B------:R-:W-:Y:S01]  /*13e30*/  IMAD.MOV.U32 R156, RZ, RZ, R238 ;  /* 0x000000ffff9c7224 */ /* 0x000fe200078e00ee */
[C---:B------:R-:W-:Y:S08]  /*13e40*/  HMMA.16816.F32 R48, R8.reuse, R18, R48 ;  /* 0x000000120830723c */ /* 0x040ff00000001830 */
[----:B------:R-:W-:Y:S01]  /*13e50*/  HMMA.16816.F32 R44, R8, R30, R44 ;  /* 0x0000001e082c723c */ /* 0x000fe2000000182c */
[----:B---3--:R-:W-:Y:S01]  /*13e60*/  IMAD.MOV.U32 R97, RZ, RZ, R246 ;  /* 0x000000ffff617224 */ /* 0x008fe200078e00f6 */
[----:B------:R-:W-:-:S03]  /*13e70*/  MOV R77, R245 ;  /* 0x000000f5004d7202 */ /* 0x000fc60000000f00 */
[----:B------:R-:W-:Y:S02]  /*13e80*/  IMAD.MOV.U32 R76, RZ, RZ, R97 ;  /* 0x000000ffff4c7224 */ /* 0x000fe400078e0061 */
[----:B----4-:R-:W-:Y:S02]  /*13e90*/  IMAD.MOV.U32 R96, RZ, RZ, R247 ;  /* 0x000000ffff607224 */ /* 0x010fe400078e00f7 */
[----:B------:R-:W-:Y:S01]  /*13ea0*/  IMAD.MOV.U32 R97, RZ, RZ, R244 ;  /* 0x000000ffff617224 */ /* 0x000fe200078e00f4 */
[----:B------:R-:W-:Y:S01]  /*13eb0*/  MOV R94, R76 ;  /* 0x0000004c005e7202 */ /* 0x000fe20000000f00 */
[----:B------:R-:W-:Y:S01]  /*13ec0*/  IMAD.MOV.U32 R87, RZ, RZ, R96 ;  /* 0x000000ffff577224 */ /* 0x000fe200078e0060 */
[----:B------:R2:W5:Y:S01]  /*13ed0*/  LDL.LU R247, [R1+0x80] ;  /* 0x0000800001f77983 */ /* 0x0005620000300800 */
[----:B------:R-:W-:Y:S02]  /*13ee0*/  IMAD.MOV.U32 R95, RZ, RZ, R77 ;  /* 0x000000ffff5f7224 */ /* 0x000fe400078e004d */
        /* <DEDUP_REMOVED lines=8> */
[----:B------:R-:W-:Y:S01]  /*13f70*/  IMAD.MOV.U32 R157, RZ, RZ, R77 ;  /* 0x000000ffff9d7224 */ /* 0x000fe200078e004d */
[----:B------:R-:W-:Y:S01]  /*13f80*/  MOV R215, R95 ;  /* 0x0000005f00d77202 */ /* 0x000fe20000000f00 */
[----:B------:R-:W-:Y:S01]  /*13f90*/  HMMA.16816.F32 R76, R4, R26, R224 ;  /* 0x0000001a044c723c */ /* 0x000fe200000018e0 */
        /* <DEDUP_REMOVED lines=10> */
[C---:B------:R-:W-:Y:S01]  /*14040*/  HMMA.16816.F32 R92, R4.reuse, R22, R220 ;  /* 0x00000016045c723c */ /* 0x040fe200000018dc */
[----:B------:R-:W-:Y:S01]  /*14050*/  IMAD.MOV.U32 R97, RZ, RZ, R239 ;  /* 0x000000ffff617224 */ /* 0x000fe200078e00ef */
[----:B------:R2:W5:Y:S04]  /*14060*/  LDL.LU R244, [R1+0x74] ;  /* 0x0000740001f47983 */ /* 0x0005680000300800 */
[----:B------:R2:W5:Y:S01]  /*14070*/  LDL.LU R243, [R1+0x70] ;  /* 0x0000700001f37983 */ /* 0x0005620000300800 */
[----:B------:R-:W-:Y:S01]  /*14080*/  MOV R221, R109 ;  /* 0x0000006d00dd7202 */ /* 0x000fe20000000f00 */
[----:B------:R-:W-:Y:S01]  /*14090*/  IMAD.MOV.U32 R222, RZ, RZ, R84 ;  /* 0x000000ffffde7224 */ /* 0x000fe200078e0054 */
[C---:B------:R-:W-:Y:S01]  /*140a0*/  HMMA.16816.F32 R108, R4.reuse, R18, R216 ;  /* 0x00000012046c723c */ /* 0x040fe200000018d8 */
[----:B------:R-:W-:Y:S01]  /*140b0*/  IMAD.MOV.U32 R223, RZ, RZ, R85 ;  /* 0x000000ffffdf7224 */ /* 0x000fe200078e0055 */
[----:B------:R2:W5:Y:S04]  /*140c0*/  LDL.LU R242, [R1+0x6c] ;  /* 0x00006c0001f27983 */ /* 0x0005680000300800 */
[----:B------:R2:W5:Y:S02]  /*140d0*/  LDL.LU R241, [R1+0x68] ;  /* 0x0000680001f17983 */ /* 0x0005640000300800 */
[----:B------:R-:W-:Y:S02]  /*140e0*/  HMMA.16816.F32 R84, R4, R30, R208 ;  /* 0x0000001e0454723c */ /* 0x000fe400000018d0 */
[----:B------:R2:W5:Y:S04]  /*140f0*/  LDL.LU R240, [R1+0x64] ;  /* 0x0000640001f07983 */ /* 0x0005680000300800 */
[----:B------:R2:W5:Y:S01]  /*14100*/  LDL.LU R239, [R1+0x60] ;  /* 0x0000600001ef7983 */ /* 0x0005620000300800 */
[----:B------:R-:W-:Y:S01]  /*14110*/  FFMA.FTZ R4, R195, c[0x0][0x2d0], -R3 ;  /* 0x0000b400c3047a23 */ /* 0x000fe20000010803 */
[----:B------:R-:W-:Y:S01]  /*14120*/  MOV R7, R225 ;  /* 0x000000e100077202 */ /* 0x000fe20000000f00 */
[----:B------:R-:W-:Y:S01]  /*14130*/  IMAD.MOV.U32 R6, RZ, RZ, R226 ;  /* 0x000000ffff067224 */ /* 0x000fe200078e00e2 */
[----:B------:R-:W-:Y:S01]  /*14140*/  MOV R5, R227 ;  /* 0x000000e300057202 */ /* 0x000fe20000000f00 */
[C---:B------:R-:W-:Y:S01]  /*14150*/  HMMA.16816.F32 R216, R8.reuse, R20, R112 ;  /* 0x0000001408d8723c */ /* 0x040fe20000001870 */
[----:B------:R2:W5:Y:S07]  /*14160*/  LDL.LU R238, [R1+0x5c] ;  /* 0x00005c0001ee7983 */ /* 0x00056e0000300800 */
[----:B------:R-:W-:Y:S01]  /*14170*/  HMMA.16816.F32 R224, R8, R24, R124 ;  /* 0x0000001808e0723c */ /* 0x000fe2000000187c */
[----:B------:R1:W-:Y:S06]  /*14180*/  MUFU.EX2 R24, R4 ;  /* 0x0000000400187308 */ /* 0x0003ec0000000800 */
[----:B------:R-:W-:Y:S01]  /*14190*/  IMAD.MOV.U32 R127, RZ, RZ, R221 ;  /* 0x000000ffff7f7224 */ /* 0x000fe200078e00dd */
[----:B------:R-:W-:Y:S01]  /*141a0*/  MOV R126, R222 ;  /* 0x000000de007e7202 */ /* 0x000fe20000000f00 */
[----:B------:R-:W-:-:S02]  /*141b0*/  IMAD.MOV.U32 R125, RZ, RZ, R223 ;  /* 0x000000ffff7d7224 */ /* 0x000fc400078e00df */
[----:B-1----:R-:W-:-:S04]  /*141c0*/  FFMA.FTZ R4, R193, c[0x0][0x2d0], -R3 ;  /* 0x0000b400c1047a23 */ /* 0x002fc80000010803 */
[----:B------:R1:W3:Y:S01]  /*141d0*/  MUFU.EX2 R25, R4 ;  /* 0x0000000400197308 */ /* 0x0002e20000000800 */
[----:B------:R-:W-:Y:S01]  /*141e0*/  HMMA.16816.F32 R220, R8, R26, R72 ;  /* 0x0000001a08dc723c */ /* 0x000fe20000001848 */
[----:B------:R-:W-:Y:S01]  /*141f0*/  MOV R124, R212 ;  /* 0x000000d4007c7202 */ /* 0x000fe20000000f00 */
[--C-:B-1----:R-:W-:Y:S02]  /*14200*/  FFMA.FTZ R4, R191, c[0x0][0x2d0], -R3.reuse ;  /* 0x0000b400bf047a23 */ /* 0x102fe40000010803 */
[----:B------:R-:W-:-:S04]  /*14210*/  FFMA.FTZ R3, R194, c[0x0][0x2d0], -R3 ;  /* 0x0000b400c2037a23 */ /* 0x000fc80000010803 */
[----:B------:R1:W-:Y:S01]  /*14220*/  MUFU.EX2 R26, R3 ;  /* 0x00000003001a7308 */ /* 0x0003e20000000800 */
[----:B------:R-:W-:Y:S01]  /*14230*/  IMAD.MOV.U32 R73, RZ, RZ, R213 ;  /* 0x000000ffff497224 */ /* 0x000fe200078e00d5 */
[----:B------:R-:W-:Y:S01]  /*14240*/  MOV R74, R214 ;  /* 0x000000d6004a7202 */ /* 0x000fe20000000f00 */
[----:B------:R-:W-:Y:S02]  /*14250*/  IMAD.MOV.U32 R75, RZ, RZ, R215 ;  /* 0x000000ffff4b7224 */ /* 0x000fe400078e00d7 */
[----:B------:R-:W-:Y:S01]  /*14260*/  HMMA.16816.F32 R212, R8, R22, R68 ;  /* 0x0000001608d4723c */ /* 0x000fe20000001844 */
[----:B-1----:R-:W-:-:S04]  /*14270*/  FFMA.FTZ R3, R252, c[0x0][0x2d0], -R0 ;  /* 0x0000b400fc037a23 */ /* 0x002fc80000010800 */
[----:B------:R1:W-:Y:S03]  /*14280*/  MUFU.EX2 R20, R3 ;  /* 0x0000000300147308 */ /* 0x0003e60000000800 */
[----:B------:R-:W-:Y:S01]  /*14290*/  HMMA.16816.F32 R208, R8, R16, R116 ;  /* 0x0000001008d0723c */ /* 0x000fe20000001874 */
[----:B-1----:R-:W-:-:S04]  /*142a0*/  FFMA.FTZ R3, R190, c[0x0][0x2d0], -R0 ;  /* 0x0000b400be037a23 */ /* 0x002fc80000010800 */
[----:B------:R1:W4:Y:S02]  /*142b0*/  MUFU.EX2 R22, R3 ;  /* 0x0000000300167308 */ /* 0x0003240000000800 */
[--C-:B-1----:R-:W-:Y:S02]  /*142c0*/  FFMA.FTZ R3, R189, c[0x0][0x2d0], -R0.reuse ;  /* 0x0000b400bd037a23 */ /* 0x102fe40000010800 */
[----:B------:R-:W-:-:S04]  /*142d0*/  FFMA.FTZ R0, R188, c[0x0][0x2d0], -R0 ;  /* 0x0000b400bc007a23 */ /* 0x000fc80000010800 */
[----:B------:R-:W-:Y:S01]  /*142e0*/  MUFU.EX2 R23, R3 ;  /* 0x0000000300177308 */ /* 0x000fe20000000800 */
[----:B------:R-:W-:Y:S07]  /*142f0*/  HMMA.16816.F32 R116, R8, R28, R204 ;  /* 0x0000001c0874723c */ /* 0x000fee00000018cc */
[----:B------:R-:W1:Y:S01]  /*14300*/  MUFU.EX2 R27, R4 ;  /* 0x00000004001b7308 */ /* 0x000e620000000800 */
[----:B------:R-:W-:Y:S01]  /*14310*/  IMAD.MOV.U32 R194, RZ, RZ, R81 ;  /* 0x000000ffffc27224 */ /* 0x000fe200078e0051 */
[----:B------:R-:W-:Y:S01]  /*14320*/  MOV R195, R80 ;  /* 0x0000005000c37202 */ /* 0x000fe20000000f00 */
[----:B------:R-:W-:Y:S05]  /*14330*/  LDSM.16.MT88.4 R188, [R236+0x1900] ;  /* 0x00190000ecbc783b */ /* 0x000fea0000004200 */
[----:B------:R1:W-:Y:S01]  /*14340*/  MUFU.EX2 R21, R0 ;  /* 0x0000000000157308 */ /* 0x0003e20000000800 */
[----:B------:R-:W-:-:S02]  /*14350*/  FADD.FTZ R9, R192, R15 ;  /* 0x0000000fc0097221 */ /* 0x000fc40000010000 */
[----:B------:R-:W-:Y:S01]  /*14360*/  FADD.FTZ R8, R101, R100 ;  /* 0x0000006465087221 */ /* 0x000fe20000010000 */
[----:B------:R-:W-:Y:S01]  /*14370*/  MOV R10, R99 ;  /* 0x00000063000a7202 */ /* 0x000fe20000000f00 */
[----:B------:R-:W-:Y:S01]  /*14380*/  LDSM.16.MT88.4 R204, [R235+0x1900] ;  /* 0x00190000ebcc783b */ /* 0x000fe20000004200 */
[----:B-1----:R-:W-:Y:S01]  /*14390*/  FFMA.FTZ R0, R73, c[0x0][0x2d0], -R13 ;  /* 0x0000b40049007a23 */ /* 0x002fe2000001080d */
[----:B------:R-:W-:Y:S01]  /*143a0*/  MOV R73, R74 ;  /* 0x0000004a00497202 */ /* 0x000fe20000000f00 */
[----:B------:R-:W-:Y:S01]  /*143b0*/  IMAD.MOV.U32 R74, RZ, RZ, R75 ;  /* 0x000000ffff4a7224 */ /* 0x000fe200078e004b */
[----:B------:R-:W-:Y:S01]  /*143c0*/  MOV R75, R124 ;  /* 0x0000007c004b7202 */ /* 0x000fe20000000f00 */
[----:B------:R-:W-:Y:S01]  /*143d0*/  IMAD.MOV.U32 R124, RZ, RZ, R125 ;  /* 0x000000ffff7c7224 */ /* 0x000fe200078e007d */
[----:B------:R-:W-:Y:S01]  /*143e0*/  MOV R125, R126 ;  /* 0x0000007e007d7202 */ /* 0x000fe20000000f00 */
[----:B------:R1:W-:Y:S01]  /*143f0*/  MUFU.EX2 R17, R0 ;  /* 0x0000000000117308 */ /* 0x0003e20000000800 */
        /* <DEDUP_REMOVED lines=8> */
[----:B-1----:R-:W-:Y:S01]  /*14480*/  FFMA.FTZ R0, R73, c[0x0][0x2d0], -R13 ;  /* 0x0000b40049007a23 */ /* 0x002fe2000001080d */
[----:B------:R-:W-:Y:S01]  /*14490*/  MOV R73, R74 ;  /* 0x0000004a00497202 */ /* 0x000fe20000000f00 */
[----:B------:R-:W-:Y:S01]  /*144a0*/  IMAD.MOV.U32 R74, RZ, RZ, R75 ;  /* 0x000000ffff4a7224 */ /* 0x000fe200078e004b */
[----:B------:R-:W-:Y:S01]  /*144b0*/  MOV R75, R124 ;  /* 0x0000007c004b7202 */ /* 0x000fe20000000f00 */
[----:B------:R-:W-:Y:S01]  /*144c0*/  IMAD.MOV.U32 R124, RZ, RZ, R125 ;  /* 0x000000ffff7c7224 */ /* 0x000fe200078e007d */
[----:B------:R-:W-:Y:S01]  /*144d0*/  MOV R125, R126 ;  /* 0x0000007e007d7202 */ /* 0x000fe20000000f00 */
[----:B------:R-:W-:Y:S01]  /*144e0*/  IMAD.MOV.U32 R126, RZ, RZ, R5 ;  /* 0x000000ffff7e7224 */ /* 0x000fe200078e0005 */
[----:B------:R1:W1:Y:S01]  /*144f0*/  MUFU.EX2 R18, R0 ;  /* 0x0000000000127308 */ /* 0x0002620000000800 */
        /* <DEDUP_REMOVED lines=8> */
[----:B------:R-:W-:Y:S02]  /*14580*/  IMAD.MOV.U32 R158, RZ, RZ, R159 ;  /* 0x000000ffff9e7224 */ /* 0x000fe400078e009f */
[----:B-1----:R-:W-:Y:S02]  /*14590*/  FFMA.FTZ R0, R73, c[0x0][0x2d0], -R13 ;  /* 0x0000b40049007a23 */ /* 0x002fe4000001080d */
        /* <DEDUP_REMOVED lines=12> */
[----:B------:R1:W-:Y:S01]  /*14660*/  MUFU.EX2 R19, R0 ;  /* 0x0000000000137308 */ /* 0x0003e20000000800 */
[----:B------:R-:W-:Y:S01]  /*14670*/  MOV R157, R158 ;  /* 0x0000009e009d7202 */ /* 0x000fe20000000f00 */
[----:B------:R-:W-:Y:S01]  /*14680*/  IMAD.MOV.U32 R158, RZ, RZ, R159 ;  /* 0x000000ffff9e7224 */ /* 0x000fe200078e009f */
[----:B------:R-:W-:-:S02]  /*14690*/  MOV R159, R129 ;  /* 0x00000081009f7202 */ /* 0x000fc40000000f00 */
[----:B------:R-:W-:Y:S02]  /*146a0*/  MOV R114, R74 ;  /* 0x0000004a00727202 */ /* 0x000fe40000000f00 */
[----:B------:R-:W-:Y:S01]  /*146b0*/  MOV R130, R131 ;  /* 0x0000008300827202 */ /* 0x000fe20000000f00 */
[----:B------:R-:W-:Y:S01]  /*146c0*/  IMAD.MOV.U32 R131, RZ, RZ, R173 ;  /* 0x000000ffff837224 */ /* 0x000fe200078e00ad */
[----:B------:R-:W-:Y:S01]  /*146d0*/  MOV R173, R232 ;  /* 0x000000e800ad7202 */ /* 0x000fe20000000f00 */
[----:B------:R-:W-:Y:S01]  /*146e0*/  IMAD.MOV.U32 R115, RZ, RZ, R75 ;  /* 0x000000ffff737224 */ /* 0x000fe200078e004b */
[----:B------:R-:W-:Y:S01]  /*146f0*/  MOV R72, R124 ;  /* 0x0000007c00487202 */ /* 0x000fe20000000f00 */
[----:B------:R-:W-:Y:S02]  /*14700*/  IMAD.MOV.U32 R124, RZ, RZ, R5 ;  /* 0x000000ffff7c7224 */ /* 0x000fe400078e0005 */
[----:B-1----:R-:W-:Y:S01]  /*14710*/  FFMA.FTZ R0, R73, c[0x0][0x2d0], -R13 ;  /* 0x0000b40049007a23 */ /* 0x002fe2000001080d */
[----:B------:R-:W-:Y:S01]  /*14720*/  MOV R73, R6 ;  /* 0x0000000600497202 */ /* 0x000fe20000000f00 */
[----:B------:R-:W-:Y:S01]  /*14730*/  IMAD.MOV.U32 R74, RZ, RZ, R7 ;  /* 0x000000ffff4a7224 */ /* 0x000fe200078e0007 */
[----:B------:R-:W-:Y:S01]  /*14740*/  MOV R75, R156 ;  /* 0x0000009c004b7202 */ /* 0x000fe20000000f00 */
[----:B------:R1:W-:Y:S01]  /*14750*/  MUFU.EX2 R16, R0 ;  /* 0x0000000000107308 */ /* 0x0003e20000000800 */
[----:B------:R-:W-:Y:S01]  /*14760*/  IMAD.MOV.U32 R5, RZ, RZ, R157 ;  /* 0x000000ffff057224 */ /* 0x000fe200078e009d */
[----:B------:R-:W-:Y:S01]  /*14770*/  MOV R6, R158 ;  /* 0x0000009e00067202 */ /* 0x000fe20000000f00 */
[----:B------:R-:W-:-:S02]  /*14780*/  IMAD.MOV.U32 R7, RZ, RZ, R159 ;  /* 0x000000ffff077224 */ /* 0x000fc400078e009f */
[----:B------:R-:W-:Y:S01]  /*14790*/  IMAD.MOV.U32 R129, RZ, RZ, R130 ;  /* 0x000000ffff817224 */ /* 0x000fe200078e0082 */
[----:B------:R-:W2:Y:S01]  /*147a0*/  LDSM.16.MT88.4 R156, [R233+0x1900] ;  /* 0x00190000e99c783b */ /* 0x000ea20000004200 */
[----:B------:R-:W-:Y:S01]  /*147b0*/  MOV R130, R131 ;  /* 0x0000008300827202 */ /* 0x000fe20000000f00 */
[----:B------:R-:W-:Y:S01]  /*147c0*/  IMAD.MOV.U32 R131, RZ, RZ, R173 ;  /* 0x000000ffff837224 */ /* 0x000fe200078e00ad */
[----:B------:R-:W-:Y:S01]  /*147d0*/  MOV R173, R174 ;  /* 0x000000ae00ad7202 */ /* 0x000fe20000000f00 */
[----:B------:R-:W-:Y:S02]  /*147e0*/  IMAD.MOV.U32 R174, RZ, RZ, R132 ;  /* 0x000000ffffae7224 */ /* 0x000fe400078e0084 */
[----:B-1----:R-:W-:-:S04]  /*147f0*/  FFMA.FTZ R0, R114, c[0x0][0x2d0], -R12 ;  /* 0x0000b40072007a23 */ /* 0x002fc8000001080c */
[----:B------:R1:W-:Y:S01]  /*14800*/  MUFU.EX2 R13, R0 ;  /* 0x00000000000d7308 */ /* 0x0003e20000000800 */
[----:B------:R-:W-:Y:S02]  /*14810*/  IMAD.MOV.U32 R112, RZ, RZ, R72 ;  /* 0x000000ffff707224 */ /* 0x000fe400078e0048 */
[----:B------:R-:W-:Y:S01]  /*14820*/  FFMA.FTZ R3, R115, c[0x0][0x2d0], -R12 ;  /* 0x0000b40073037a23 */ /* 0x000fe2000001080c */
[----:B------:R-:W-:Y:S01]  /*14830*/  MOV R115, R75 ;  /* 0x0000004b00737202 */ /* 0x000fe20000000f00 */
[----:B------:R-:W-:Y:S02]  /*14840*/  IMAD.MOV.U32 R114, RZ, RZ, R74 ;  /* 0x000000ffff727224 */ /* 0x000fe400078e004a */
[----:B-1----:R-:W-:Y:S01]  /*14850*/  FFMA.FTZ R0, R129, c[0x0][0x2d0], -R12 ;  /* 0x0000b40081007a23 */ /* 0x002fe2000001080c */
[----:B------:R-:W-:Y:S01]  /*14860*/  MOV R129, R130 ;  /* 0x0000008200817202 */ /* 0x000fe20000000f00 */
[----:B------:R-:W-:Y:S01]  /*14870*/  IMAD.MOV.U32 R130, RZ, RZ, R131 ;  /* 0x000000ffff827224 */ /* 0x000fe200078e0083 */
[----:B------:R-:W-:Y:S01]  /*14880*/  MOV R131, R173 ;  /* 0x000000ad00837202 */ /* 0x000fe20000000f00 */
[----:B------:R-:W-:Y:S01]  /*14890*/  IMAD.MOV.U32 R173, RZ, RZ, R174 ;  /* 0x000000ffffad7224 */ /* 0x000fe200078e00ae */
[----:B------:R-:W-:Y:S01]  /*148a0*/  MOV R174, R67 ;  /* 0x0000004300ae7202 */ /* 0x000fe20000000f00 */
[----:B------:R-:W-:Y:S01]  /*148b0*/  IMAD.MOV.U32 R67, RZ, RZ, R172 ;  /* 0x000000ffff437224 */ /* 0x000fe200078e00ac */
[----:B------:R-:W-:-:S02]  /*148c0*/  MOV R172, R14 ;  /* 0x0000000e00ac7202 */ /* 0x000fc40000000f00 */
[----:B------:R1:W1:Y:S01]  /*148d0*/  MUFU.EX2 R14, R0 ;  /* 0x00000000000e7308 */ /* 0x0002620000000800 */
        /* <DEDUP_REMOVED lines=12> */
[----:B------:R1:W-:Y:S01]  /*149a0*/  MUFU.EX2 R12, R3 ;  /* 0x00000003000c7308 */ /* 0x0003e20000000800 */
[----:B------:R-:W-:Y:S01]  /*149b0*/  MOV R113, R73 ;  /* 0x0000004900717202 */ /* 0x000fe20000000f00 */
[----:B------:R-:W-:Y:S01]  /*149c0*/  IMAD.MOV.U32 R73, RZ, RZ, R129 ;  /* 0x000000ffff497224 */ /* 0x000fe200078e0081 */
[----:B------:R-:W-:Y:S01]  /*149d0*/  MOV R114, R82 ;  /* 0x0000005200727202 */ /* 0x000fe20000000f00 */
[----:B------:R-:W-:Y:S01]  /*149e0*/  IMAD.MOV.U32 R71, RZ, RZ, R115 ;  /* 0x000000ffff477224 */ /* 0x000fe200078e0073 */
[----:B------:R-:W-:Y:S01]  /*149f0*/  MOV R130, R67 ;  /* 0x0000004300827202 */ /* 0x000fe20000000f00 */
[----:B------:R-:W-:Y:S01]  /*14a00*/  IMAD.MOV.U32 R30, RZ, RZ, R125 ;  /* 0x000000ffff1e7224 */ /* 0x000fe200078e007d */
[----:B------:R-:W-:Y:S01]  /*14a10*/  MOV R31, R124 ;  /* 0x0000007c001f7202 */ /* 0x000fe20000000f00 */
[----:B------:R2:W2:Y:S01]  /*14a20*/  MUFU.EX2 R15, R0 ;  /* 0x00000000000f7308 */ /* 0x0004a20000000800 */
[----:B------:R-:W-:Y:S01]  /*14a30*/  IMAD.MOV.U32 R82, RZ, RZ, R83 ;  /* 0x000000ffff527224 */ /* 0x000fe200078e0053 */
[----:B------:R-:W-:Y:S01]  /*14a40*/  MOV R131, R175 ;  /* 0x000000af00837202 */ /* 0x000fe20000000f00 */
[----:B------:R-:W-:Y:S01]  /*14a50*/  IMAD.MOV.U32 R129, RZ, RZ, R174 ;  /* 0x000000ffff817224 */ /* 0x000fe200078e00ae */
[----:B------:R-:W-:Y:S01]  /*14a60*/  MOV R83, R128 ;  /* 0x0000008000537202 */ /* 0x000fe20000000f00 */
[----:B------:R-:W-:Y:S01]  /*14a70*/  IMAD.MOV.U32 R67, RZ, RZ, R172 ;  /* 0x000000ffff437224 */ /* 0x000fe200078e00ac */
[----:B------:R-:W-:Y:S01]  /*14a80*/  MOV R100, R126 ;  /* 0x0000007e00647202 */ /* 0x000fe20000000f00 */
[----:B------:R-:W4:Y:S01]  /*14a90*/  LDSM.16.MT88.4 R172, [R234+0x1900] ;  /* 0x00190000eaac783b */ /* 0x000f220000004200 */
[----:B-1----:R-:W-:Y:S01]  /*14aa0*/  IMAD.MOV.U32 R3, RZ, RZ, R82 ;  /* 0x000000ffff037224 */ /* 0x002fe200078e0052 */
[----:B------:R-:W-:Y:S01]  /*14ab0*/  MOV R112, R72 ;  /* 0x0000004800707202 */ /* 0x000fe20000000f00 */
[----:B------:R-:W-:Y:S01]  /*14ac0*/  IMAD.MOV.U32 R70, RZ, RZ, R113 ;  /* 0x000000ffff467224 */ /* 0x000fe200078e0071 */
[----:B------:R-:W-:Y:S01]  /*14ad0*/  MOV R72, R130 ;  /* 0x0000008200487202 */ /* 0x000fe20000000f00 */
[----:B------:R-:W-:-:S02]  /*14ae0*/  IMAD.MOV.U32 R113, RZ, RZ, R73 ;  /* 0x000000ffff717224 */ /* 0x000fc400078e0049 */
[----:B------:R-:W-:Y:S01]  /*14af0*/  IMAD.MOV.U32 R101, RZ, RZ, R127 ;  /* 0x000000ffff657224 */ /* 0x000fe200078e007f */
[----:B------:R-:W-:Y:S01]  /*14b00*/  MOV R193, R7 ;  /* 0x0000000700c17202 */ /* 0x000fe20000000f00 */
[----:B------:R-:W-:Y:S01]  /*14b10*/  IMAD.MOV.U32 R192, RZ, RZ, R6 ;  /* 0x000000ffffc07224 */ /* 0x000fe200078e0006 */
[----:B--2---:R-:W-:Y:S01]  /*14b20*/  MOV R0, R83 ;  /* 0x0000005300007202 */ /* 0x004fe20000000f00 */
[----:B------:R1:W5:Y:S01]  /*14b30*/  LDL.LU R237, [R1+0x58] ;  /* 0x0000580001ed7983 */ /* 0x0003620000300800 */
[----:B------:R-:W-:-:S03]  /*14b40*/  IMAD.MOV.U32 R115, RZ, RZ, R129 ;  /* 0x000000ffff737224 */ /* 0x000fc600078e0081 */
[----:B------:R-:W2:Y:S01]  /*14b50*/  LDSM.16.MT88.4 R80, [R233+0x3900] ;  /* 0x00390000e950783b */ /* 0x000ea20000004200 */
[----:B------:R-:W-:Y:S01]  /*14b60*/  IMAD.MOV.U32 R73, RZ, RZ, R131 ;  /* 0x000000ffff497224 */ /* 0x000fe200078e0083 */
[----:B---3--:R-:W-:Y:S02]  /*14b70*/  F2FP.PACK_AB R128, R25, R24 ;  /* 0x000000181980723e */ /* 0x008fe400000000ff */
[----:B----4-:R-:W-:Y:S02]  /*14b80*/  F2FP.PACK_AB R129, R22, R20 ;  /* 0x000000141681723e */ /* 0x010fe400000000ff */
[----:B------:R-:W-:Y:S02]  /*14b90*/  F2FP.PACK_AB R130, R26, R27 ;  /* 0x0000001b1a82723e */ /* 0x000fe400000000ff */
[----:B------:R-:W-:Y:S02]  /*14ba0*/  F2FP.PACK_AB R124, R18, R17 ;  /* 0x00000011127c723e */ /* 0x000fe400000000ff */
[----:B------:R-:W-:-:S02]  /*14bb0*/  F2FP.PACK_AB R125, R14, R13 ;  /* 0x0000000d0e7d723e */ /* 0x000fc400000000ff */
[----:B------:R-:W-:Y:S02]  /*14bc0*/  F2FP.PACK_AB R126, R16, R19 ;  /* 0x00000013107e723e */ /* 0x000fe400000000ff */
[----:B------:R-:W-:Y:S02]  /*14bd0*/  F2FP.PACK_AB R127, R15, R12 ;  /* 0x0000000c0f7f723e */ /* 0x000fe400000000ff */
[----:B------:R-:W-:Y:S01]  /*14be0*/  MOV R29, R72 ;  /* 0x00000048001d7202 */ /* 0x000fe20000000f00 */
[----:B------:R-:W-:Y:S01]  /*14bf0*/  FADD.FTZ R0, R0, R9 ;  /* 0x0000000900007221 */ /* 0x000fe20000010000 */
[----:B------:R-:W-:Y:S01]  /*14c00*/  F2FP.PACK_AB R131, R21, R23 ;  /* 0x000000171583723e */ /* 0x000fe200000000ff */
[----:B------:R-:W-:Y:S01]  /*14c10*/  FADD.FTZ R11, R70, R69 ;  /* 0x00000045460b7221 */ /* 0x000fe20000010000 */
[----:B------:R-:W-:Y:S01]  /*14c20*/  MOV R68, R114 ;  /* 0x0000007200447202 */ /* 0x000fe20000000f00 */
[-C--:B------:R-:W-:Y:S01]  /*14c30*/  HMMA.16816.F32 R144, R124, R156.reuse, R144 ;  /* 0x0000009c7c90723c */ /* 0x080fe20000001890 */
[----:B------:R1:W5:Y:S07]  /*14c40*/  LDL.LU R232, [R1+0x54] ;  /* 0x0000540001e87983 */ /* 0x00036e0000300800 */
[----:B------:R-:W-:Y:S08]  /*14c50*/  HMMA.16816.F32 R148, R128, R156, R148 ;  /* 0x0000009c8094723c */ /* 0x000ff00000001894 */
[----:B------:R-:W-:Y:S01]  /*14c60*/  HMMA.16816.F32 R152, R124, R158, R152 ;  /* 0x0000009e7c98723c */ /* 0x000fe20000001898 */
[----:B------:R-:W-:-:S07]  /*14c70*/  IMAD.MOV.U32 R28, RZ, RZ, R73 ;  /* 0x000000ffff1c7224 */ /* 0x000fce00078e0049 */
[-C--:B------:R-:W-:Y:S08]  /*14c80*/  HMMA.16816.F32 R160, R128, R172.reuse, R160 ;  /* 0x000000ac80a0723c */ /* 0x080ff000000018a0 */
[C---:B------:R-:W-:Y:S08]  /*14c90*/  HMMA.16816.F32 R164, R124.reuse, R172, R164 ;  /* 0x000000ac7ca4723c */ /* 0x040ff000000018a4 */
[----:B------:R-:W-:Y:S08]  /*14ca0*/  HMMA.16816.F32 R168, R124, R174, R168 ;  /* 0x000000ae7ca8723c */ /* 0x000ff000000018a8 */
[-C--:B------:R-:W-:Y:S08]  /*14cb0*/  HMMA.16816.F32 R176, R128, R188.reuse, R176 ;  /* 0x000000bc80b0723c */ /* 0x080ff000000018b0 */
[C---:B------:R-:W-:Y:S08]  /*14cc0*/  HMMA.16816.F32 R180, R124.reuse, R188, R180 ;  /* 0x000000bc7cb4723c */ /* 0x040ff000000018b4 */
[----:B------:R-:W-:Y:S01]  /*14cd0*/  HMMA.16816.F32 R184, R124, R190, R184 ;  /* 0x000000be7cb8723c */ /* 0x000fe200000018b8 */
[----:B------:R-:W-:Y:S01]  /*14ce0*/  MOV R70, R112 ;  /* 0x0000007000467202 */ /* 0x000fe20000000f00 */
[----:B------:R-:W-:Y:S01]  /*14cf0*/  IMAD.MOV.U32 R252, RZ, RZ, R115 ;  /* 0x000000fffffc7224 */ /* 0x000fe200078e0073 */
[----:B------:R1:W5:Y:S05]  /*14d00*/  LDL.LU R132, [R1+0x50] ;  /* 0x0000500001847983 */ /* 0x00036a0000300800 */
[----:B------:R-:W-:Y:S07]  /*14d10*/  HMMA.16816.F32 R156, R128, R158, R40 ;  /* 0x0000009e809c723c */ /* 0x000fee0000001828 */
[----:B------:R-:W-:-:S02]  /*14d20*/  MOV R41, R5 ;  /* 0x0000000500297202 */ /* 0x000fc40000000f00 */
[----:B------:R-:W3:Y:S01]  /*14d30*/  LDSM.16.MT88.4 R4, [R235+0x3900] ;  /* 0x00390000eb04783b */ /* 0x000ee20000004200 */
[----:B------:R-:W-:Y:S01]  /*14d40*/  HMMA.16816.F32 R172, R128, R174, R36 ;  /* 0x000000ae80ac723c */ /* 0x000fe20000001824 */
[----:B------:R-:W-:Y:S01]  /*14d50*/  MOV R43, R74 ;  /* 0x0000004a002b7202 */ /* 0x000fe20000000f00 */
[----:B------:R-:W-:-:S05]  /*14d60*/  IMAD.MOV.U32 R42, RZ, RZ, R75 ;  /* 0x000000ffff2a7224 */ /* 0x000fca00078e004b */
[----:B------:R-:W-:Y:S01]  /*14d70*/  IMAD.MOV.U32 R38, RZ, RZ, R96 ;  /* 0x000000ffff267224 */ /* 0x000fe200078e0060 */
[----:B--2---:R-:W-:Y:S01]  /*14d80*/  HMMA.16816.F32 R72, R124, R80, R52 ;  /* 0x000000507c48723c */ /* 0x004fe20000001834 */
[----:B------:R-:W-:Y:S01]  /*14d90*/  MOV R39, R97 ;  /* 0x0000006100277202 */ /* 0x000fe20000000f00 */
[----:B------:R-:W-:Y:S01]  /*14da0*/  IMAD.MOV.U32 R40, RZ, RZ, R98 ;  /* 0x000000ffff287224 */ /* 0x000fe200078e0062 */
[----:B------:R-:W-:-:S05]  /*14db0*/  MOV R37, R100 ;  /* 0x0000006400257202 */ /* 0x000fca0000000f00 */
[----:B------:R-:W-:Y:S01]  /*14dc0*/  HMMA.16816.F32 R188, R128, R190, R32 ;  /* 0x000000be80bc723c */ /* 0x000fe20000001820 */
[----:B------:R-:W-:Y:S01]  /*14dd0*/  IMAD.MOV.U32 R54, RZ, RZ, R38 ;  /* 0x000000ffff367224 */ /* 0x000fe200078e0026 */
[----:B------:R-:W-:Y:S01]  /*14de0*/  MOV R55, R39 ;  /* 0x0000002700377202 */ /* 0x000fe20000000f00 */
[----:B------:R-:W-:Y:S01]  /*14df0*/  IMAD.MOV.U32 R36, RZ, RZ, R101 ;  /* 0x000000ffff247224 */ /* 0x000fe200078e0065 */
[----:B------:R-:W2:Y:S01]  /*14e00*/  LDSM.16.MT88.4 R96, [R234+0x3900] ;  /* 0x00390000ea60783b */ /* 0x000ea20000004200 */
[----:B------:R-:W-:Y:S02]  /*14e10*/  FADD.FTZ R3, R3, R54 ;  /* 0x0000003603037221 */ /* 0x000fe40000010000 */
[----:B------:R-:W-:Y:S01]  /*14e20*/  MOV R33, R41 ;  /* 0x0000002900217202 */ /* 0x000fe20000000f00 */
[----:B------:R-:W-:Y:S02]  /*14e30*/  IMAD.MOV.U32 R32, RZ, RZ, R40 ;  /* 0x000000ffff207224 */ /* 0x000fe400078e0028 */
[----:B------:R-:W-:-:S02]  /*14e40*/  FADD.FTZ R10, R10, R3 ;  /* 0x000000030a0a7221 */ /* 0x000fc40000010000 */
[----:B------:R-:W-:Y:S01]  /*14e50*/  FADD.FTZ R9, R33, R0 ;  /* 0x0000000021097221 */ /* 0x000fe20000010000 */
[----:B------:R-:W-:Y:S01]  /*14e60*/  MOV R35, R43 ;  /* 0x0000002b00237202 */ /* 0x000fe20000000f00 */
[----:B------:R-:W-:Y:S02]  /*14e70*/  IMAD.MOV.U32 R34, RZ, RZ, R42 ;  /* 0x000000ffff227224 */ /* 0x000fe400078e002a */
[----:B------:R-:W-:Y:S01]  /*14e80*/  FADD.FTZ R8, R55, R8 ;  /* 0x0000000837087221 */ /* 0x000fe20000010000 */
[----:B------:R-:W-:Y:S01]  /*14e90*/  MOV R41, R29 ;  /* 0x0000001d00297202 */ /* 0x000fe20000000f00 */
[----:B------:R-:W-:Y:S02]  /*14ea0*/  IMAD.MOV.U32 R40, RZ, RZ, R28 ;  /* 0x000000ffff287224 */ /* 0x000fe400078e001c */
[----:B------:R-:W-:Y:S02]  /*14eb0*/  FADD.FTZ R11, R32, R11 ;  /* 0x0000000b200b7221 */ /* 0x000fe40000010000 */
[----:B------:R-:W-:Y:S01]  /*14ec0*/  FADD.FTZ R0, R36, R10 ;  /* 0x0000000a24007221 */ /* 0x000fe20000010000 */
[----:B---3--:R-:W-:Y:S01]  /*14ed0*/  HMMA.16816.F32 R120, R124, R4, R120 ;  /* 0x000000047c78723c */ /* 0x008fe20000001878 */
[----:B------:R-:W-:Y:S01]  /*14ee0*/  FADD.FTZ R9, R37, R9 ;  /* 0x0000000925097221 */ /* 0x000fe20000010000 */
[----:B------:R-:W-:Y:S01]  /*14ef0*/  MOV R39, R31 ;  /* 0x0000001f00277202 */ /* 0x000fe20000000f00 */
[----:B------:R-:W-:Y:S01]  /*14f00*/  IMAD.MOV.U32 R38, RZ, RZ, R30 ;  /* 0x000000ffff267224 */ /* 0x000fe200078e001e */
[----:B------:R-:W-:Y:S01]  /*14f10*/  MOV R31, R70 ;  /* 0x00000046001f7202 */ /* 0x000fe20000000f00 */
[----:B------:R-:W-:-:S03]  /*14f20*/  IMAD.MOV.U32 R69, RZ, RZ, R113 ;  /* 0x000000ffff457224 */ /* 0x000fc600078e0071 */
[----:B------:R-:W-:Y:S01]  /*14f30*/  HMMA.16816.F32 R116, R128, R4, R116 ;  /* 0x000000048074723c */ /* 0x000fe20000001874 */
[----:B------:R-:W-:Y:S01]  /*14f40*/  FADD.FTZ R3, R35, R11 ;  /* 0x0000000b23037221 */ /* 0x000fe20000010000 */
[----:B------:R-:W3:Y:S01]  /*14f50*/  LDSM.16.MT88.4 R112, [R236+0x3900] ;  /* 0x00390000ec70783b */ /* 0x000ee20000004200 */
[----:B------:R-:W-:-:S04]  /*14f60*/  IMAD.MOV.U32 R42, RZ, RZ, R252 ;  /* 0x000000ffff2a7224 */ /* 0x000fc800078e00fc */
[----:B------:R-:W-:Y:S02]  /*14f70*/  FADD.FTZ R4, R34, R8 ;  /* 0x0000000822047221 */ /* 0x000fe40000010000 */
[----:B------:R-:W-:Y:S02]  /*14f80*/  FADD.FTZ R5, R40, R0 ;  /* 0x0000000028057221 */ /* 0x000fe40000010000 */
[----:B------:R-:W-:Y:S01]  /*14f90*/  FADD.FTZ R0, R41, R9 ;  /* 0x0000000929007221 */ /* 0x000fe20000010000 */
[----:B------:R-:W-:Y:S01]  /*14fa0*/  MOV R43, R68 ;  /* 0x00000044002b7202 */ /* 0x000fe20000000f00 */
[----:B------:R-:W-:Y:S01]  /*14fb0*/  FADD.FTZ R8, R38, R4 ;  /* 0x0000000426087221 */ /* 0x000fe20000010000 */
[----:B------:R-:W-:Y:S01]  /*14fc0*/  MOV R29, R66 ;  /* 0x00000042001d7202 */ /* 0x000fe20000000f00 */
[----:B------:R-:W-:Y:S01]  /*14fd0*/  IMAD.MOV.U32 R30, RZ, RZ, R69 ;  /* 0x000000ffff1e7224 */ /* 0x000fe200078e0045 */
[----:B------:R-:W-:Y:S01]  /*14fe0*/  MOV R66, R102 ;  /* 0x0000006600427202 */ /* 0x000fe20000000f00 */
[----:B------:R-:W-:-:S02]  /*14ff0*/  FADD.FTZ R4, R39, R3 ;  /* 0x0000000327047221 */ /* 0x000fc40000010000 */
[----:B------:R-:W-:Y:S02]  /*15000*/  FADD.FTZ R0, R31, R0 ;  /* 0x000000001f007221 */ /* 0x000fe40000010000 */
[----:B------:R-:W-:Y:S02]  /*15010*/  IMAD.MOV.U32 R28, RZ, RZ, R71 ;  /* 0x000000ffff1c7224 */ /* 0x000fe400078e0047 */
[----:B------:R-:W-:Y:S02]  /*15020*/  FADD.FTZ R3, R42, R8 ;  /* 0x000000082a037221 */ /* 0x000fe40000010000 */
[----:B------:R-:W-:Y:S02]  /*15030*/  IMAD.MOV.U32 R252, RZ, RZ, R103 ;  /* 0x000000fffffc7224 */ /* 0x000fe400078e0067 */
        /* <DEDUP_REMOVED lines=40> */
[C---:B------:R-:W-:Y:S01]  /*152c0*/  HMMA.16816.F32 R76, R124.reuse, R82, R76 ;  /* 0x000000527c4c723c */ /* 0x040fe2000000184c */
[----:B------:R4:W-:Y:S07]  /*152d0*/  STL [R1+0x3c], R0 ;  /* 0x00003c0001007387 */ /* 0x0009ee0000100800 */
[C---:B--2---:R-:W-:Y:S08]  /*152e0*/  HMMA.16816.F32 R88, R124.reuse, R96, R88 ;  /* 0x000000607c58723c */ /* 0x044ff00000001858 */
[C---:B------:R-:W-:Y:S08]  /*152f0*/  HMMA.16816.F32 R92, R124.reuse, R98, R92 ;  /* 0x000000627c5c723c */ /* 0x040ff0000000185c */
[----:B---3--:R-:W-:Y:S01]  /*15300*/  HMMA.16816.F32 R104, R124, R112, R104 ;  /* 0x000000707c68723c */ /* 0x008fe20000001868 */
[----:B----4-:R-:W-:-:S07]  /*15310*/  FADD.FTZ R0, R15, R5 ;  /* 0x000000050f007221 */ /* 0x010fce0000010000 */
        /* <DEDUP_REMOVED lines=19> */
[----:B------:R-:W2:Y:S04]  /*15450*/  LDL.LU R135, [R1+0x28] ;  /* 0x0000280001877983 */ /* 0x000ea80000300800 */
[----:B------:R-:W3:Y:S04]  /*15460*/  LDL R136, [R1+0x18] ;  /* 0x0000180001887983 */ /* 0x000ee80000100800 */
[----:B------:R-:W4:Y:S01]  /*15470*/  LDL.LU R67, [R1+0x4c] ;  /* 0x00004c0001437983 */ /* 0x000f220000300800 */
[----:B-----5:R-:W-:Y:S01]  /*15480*/  SHF.R.S32.HI R66, RZ, 0x1f, R132 ;  /* 0x0000001fff427819 */ /* 0x020fe20000011484 */
[C---:B-1----:R-:W-:Y:S01]  /*15490*/  IMAD.SHL.U32 R0, R132.reuse, 0x2, RZ ;  /* 0x0000000284007824 */ /* 0x042fe200078e00ff */
[----:B------:R-:W-:Y:S01]  /*154a0*/  MOV R140, R137 ;  /* 0x00000089008c7202 */ /* 0x000fe20000000f00 */
[----:B------:R-:W-:Y:S01]  /*154b0*/  IMAD.MOV.U32 R141, RZ, RZ, R2 ;  /* 0x000000ffff8d7224 */ /* 0x000fe200078e0002 */
[----:B------:R-:W-:Y:S01]  /*154c0*/  SHF.L.U64.HI R3, R132, 0x1, R66 ;  /* 0x0000000184037819 */ /* 0x000fe20000010242 */
[----:B------:R-:W-:Y:S01]  /*154d0*/  IMAD.MOV.U32 R132, RZ, RZ, R138 ;  /* 0x000000ffff847224 */ /* 0x000fe200078e008a */
[----:B------:R-:W-:-:S02]  /*154e0*/  ULDC UR6, c[0x0][0x210] ;  /* 0x0000840000067ab9 */ /* 0x000fc40000000800 */
[----:B------:R-:W-:Y:S01]  /*154f0*/  ULDC UR4, c[0x0][0x1e8] ;  /* 0x00007a0000047ab9 */ /* 0x000fe20000000800 */
[----:B------:R-:W-:Y:S01]  /*15500*/  STL [R1+0x14], R3 ;  /* 0x0000140301007387 */ /* 0x000fe20000100800 */
[----:B------:R-:W-:Y:S02]  /*15510*/  ULEA.HI.SX32 UR8, UR8, 0xfffffffe, 0x1a ;  /* 0xfffffffe08087891 */ /* 0x000fe4000f8fd23f */
[----:B------:R-:W-:Y:S01]  /*15520*/  UIMAD UR6, UR16, UR6, URZ ;  /* 0x00000006100672a4 */ /* 0x000fe2000f8e023f */
[----:B------:R2:W-:Y:S01]  /*15530*/  STL [R1+0x10], R0 ;  /* 0x0000100001007387 */ /* 0x0005e20000100800 */
[----:B------:R-:W-:Y:S02]  /*15540*/  UIMAD UR4, UR16, UR4, URZ ;  /* 0x00000004100472a4 */ /* 0x000fe4000f8e023f */
[----:B------:R-:W-:Y:S02]  /*15550*/  ULDC.64 UR20, c[0x0][0x118] ;  /* 0x0000460000147ab9 */ /* 0x000fe40000000a00 */
[----:B------:R-:W-:Y:S01]  /*15560*/  ULDC.64 UR14, c[0x0][0x118] ;  /* 0x00004600000e7ab9 */ /* 0x000fe20000000a00 */
[C---:B--2---:R-:W-:Y:S01]  /*15570*/  IMAD.SHL.U32 R0, R135.reuse, 0x2, RZ ;  /* 0x0000000287007824 */ /* 0x044fe200078e00ff */
[----:B----4-:R-:W-:-:S05]  /*15580*/  SHF.L.U64.HI R3, R135, 0x1, R67 ;  /* 0x0000000187037819 */ /* 0x010fca0000010243 */
[----:B------:R1:W-:Y:S04]  /*15590*/  STL [R1+0xc], R3 ;  /* 0x00000c0301007387 */ /* 0x0003e80000100800 */
[----:B------:R3:W-:Y:S01]  /*155a0*/  STL [R1+0x8], R0 ;  /* 0x0000080001007387 */ /* 0x0007e20000100800 */
[----:B-1----:R-:W-:Y:S02]  /*155b0*/  MOV R3, R139 ;  /* 0x0000008b00037202 */ /* 0x002fe40000000f00 */
[----:B---3--:R-:W-:-:S05]  /*155c0*/  IADD3 R0, R136, 0x100, RZ ;  /* 0x0000010088007810 */ /* 0x008fca0007ffe0ff */
[----:B------:R1:W-:Y:S01]  /*155d0*/  STL [R1+0x4], R0 ;  /* 0x0000040001007387 */ /* 0x0003e20000100800 */
[----:B------:R-:W-:Y:S05]  /*155e0*/  BRA `(.L_x_906) ;  /* 0x0000046000007947 */ /* 0x000fea0003800000 */
.L_x_908:
[----:B------:R-:W2:Y:S01]  /*155f0*/  LDL R12, [R1+0x48] ;  /* 0x00004800010c7983 */ /* 0x000ea20000100800 */
[----:B------:R-:W-:Y:S01]  /*15600*/  IMAD.MOV.U32 R2, RZ, RZ, c[0x0][0x2b8] ;  /* 0x0000ae00ff027624 */ /* 0x000fe200078e00ff */
[----:B------:R-:W-:Y:S01]  /*15610*/  ULEA UR7, UR8, UR19, 0x6 ;  /* 0x0000001308077291 */ /* 0x000fe2000f8e303f */
[----:B------:R-:W-:Y:S01]  /*15620*/  IMAD.MOV.U32 R7, RZ, RZ, RZ ;  /* 0x000000ffff077224 */ /* 0x000fe200078e00ff */
[----:B------:R-:W3:Y:S02]  /*15630*/  LDL R39, [R1+0x10] ;  /* 0x0000100001277983 */ /* 0x000ee40000100800 */
[----:B------:R-:W-:Y:S02]  /*15640*/  ISETP.NE.AND P3, PT, R2, 0x1, PT ;  /* 0x000000010200780c */ /* 0x000fe40003f65270 */
[----:B------:R-:W4:Y:S01]  /*15650*/  LDL R38, [R1+0x8] ;  /* 0x0000080001267983 */ /* 0x000f220000100800 */
[----:B------:R-:W-:Y:S03]  /*15660*/  IMAD.U32 R2, RZ, RZ, UR7 ;  /* 0x00000007ff027e24 */ /* 0x000fe6000f8e00ff */
        /* <DEDUP_REMOVED lines=42> */
[----:B------:R1:W-:Y:S03]  /*15910*/  LDGSTS.E.BYPASS.LTC128B.128 [R35+0x4100], [R8.64], !P5 ;  /* 0x0410000008237fae */ /* 0x0003e6000e901d4e */
[--C-:B--2---:R-:W-:Y:S01]  /*15920*/  IMAD.X R5, R13, 0x1, R37.reuse, P0 ;  /* 0x000000010d057824 */ /* 0x104fe200000e0625 */
[----:B------:R2:W-:Y:S01]  /*15930*/  LDGSTS.E.BYPASS.LTC128B.128 [R35+0x6100], [R6.64], !P4 ;  /* 0x0610000006237fae */ /* 0x0005e2000e101d4e */
[-C--:B------:R-:W-:Y:S02]  /*15940*/  IADD3 R12, P0, R12, R38.reuse, RZ ;  /* 0x000000260c0c7210 */ /* 0x080fe40007f1e0ff */
[-C--:B------:R-:W-:Y:S01]  /*15950*/  IADD3 R10, P3, R11, R39.reuse, RZ ;  /* 0x000000270b0a7210 */ /* 0x080fe20007f7e0ff */
[----:B------:R4:W-:Y:S02]  /*15960*/  LDGSTS.E.BYPASS.LTC128B.128 [R35+0x4900], [R4.64], !P5 ;  /* 0x0490000004237fae */ /* 0x0009e4000e901d4e */
[--C-:B------:R-:W-:Y:S05]  /*15970*/  IMAD.X R13, R13, 0x1, R36.reuse, P0 ;  /* 0x000000010d0d7824 */ /* 0x100fea00000e0624 */
        /* <DEDUP_REMOVED lines=13> */
.L_x_906:
        /* <DEDUP_REMOVED lines=369> */
.L_x_907:
        /* <DEDUP_REMOVED lines=868> */
.L_x_905:
        /* <DEDUP_REMOVED lines=183> */
[----:B-----5:R-:W-:Y:S02]  /*1b310*/  @P1 FFMA.FTZ R63, R3, R137, R7 ;  /* 0x00000089033f1223 */ /* 0x020fe40000010007 */
[----:B------:R-:W-:Y:S02]  /*1b320*/  @P0 FFMA.FTZ R64, R0, R2, R4 ;  /* 0x0000000200400223 */ /* 0x000fe40000010004 */
.L_x_851:
        /* <DEDUP_REMOVED lines=116> */
[----:B------:R-:W-:-:S02]  /*1ba70*/  F2FP.PACK_AB R9, R131, R130 ;  /* 0x000000828309723e */ /* 0x000fc400000000ff */
        /* <DEDUP_REMOVED lines=81> */
.L_x_910:
        /* <DEDUP_REMOVED lines=23> */
[----:B------:R-:W-:Y:S01]  /*1c100*/  UIMAD.WIDE.U32 UR18, UR16, UR4, UR18 ;  /* 0x00000004101272a5 */ /* 0x000fe2000f8e0012 */
[----:B------:R-:W-:Y:S01]  /*1c110*/  LOP3.LUT P0, RZ, R5, 0x3, RZ, 0xc0, !PT ;  /* 0x0000000305ff7812 */ /* 0x000fe2000780c0ff */
[----:B------:R-:W-:Y:S01]  /*1c120*/  IMAD R2, R4, 0x8, R2 ;  /* 0x0000000804027824 */ /* 0x000fe200078e0202 */
[----:B------:R-:W-:Y:S01]  /*1c130*/  UIMAD UR6, UR16, UR5, UR6 ;  /* 0x00000005100672a4 */ /* 0x000fe2000f8e0206 */
[----:B------:R-:W-:Y:S01]  /*1c140*/  IMAD R15, R3, 0x10, R0 ;  /* 0x00000010030f7824 */ /* 0x000fe200078e0200 */
[----:B------:R-:W-:Y:S01]  /*1c150*/  USEL UR24, UR24, URZ, !UP1 ;  /* 0x0000003f18187287 */ /* 0x000fe2000c800000 */
[-C--:B------:R-:W-:Y:S01]  /*1c160*/  LEA.HI R4, R65, R66.reuse, RZ, 0x3 ;  /* 0x0000004241047211 */ /* 0x080fe200078f18ff */
        /* <DEDUP_REMOVED lines=21> */
[----:B-----5:R-:W-:Y:S01]  /*1c2c0*/  IMAD R17, R17, c[0x0][0x4e8], RZ ;  /* 0x00013a0011117a24 */ /* 0x020fe200078e02ff */
[----:B------:R-:W-:Y:S01]  /*1c2d0*/  BSSY B0, `(.L_x_911) ;  /* 0x0000069000007945 */ /* 0x000fe20003800000 */
        /* <DEDUP_REMOVED lines=10> */
[----:B------:R-:W-:Y:S01]  /*1c380*/  UIMAD UR6, UR12, UR7, UR6 ;  /* 0x000000070c0672a4 */ /* 0x000fe2000f8e0206 */
[----:B------:R-:W-:Y:S01]  /*1c390*/  ISETP.GE.OR P2, PT, R15, R17, P0 ;  /* 0x000000110f00720c */ /* 0x000fe20000746670 */
        /* <DEDUP_REMOVED lines=92> */
.L_x_912:
[----:B--234-:R-:W-:Y:S05]  /*1c960*/  BSYNC B0 ;  /* 0x0000000000007941 */ /* 0x01cfea0003800000 */
.L_x_911:
        /* <DEDUP_REMOVED lines=16> */
.L_x_914:
[----:B------:R-:W-:Y:S05]  /*1ca70*/  BSYNC B0 ;  /* 0x0000000000007941 */ /* 0x000fea0003800000 */
.L_x_913:
        /* <DEDUP_REMOVED lines=16> */
.L_x_916:
[----:B------:R-:W-:Y:S05]  /*1cb80*/  BSYNC B0 ;  /* 0x0000000000007941 */ /* 0x000fea0003800000 */
.L_x_915:
        /* <DEDUP_REMOVED lines=16> */
.L_x_918:
[----:B------:R-:W-:Y:S05]  /*1cc90*/  BSYNC B0 ;  /* 0x0000000000007941 */ /* 0x000fea0003800000 */
.L_x_917:
        /* <DEDUP_REMOVED lines=16> */
.L_x_920:
[----:B------:R-:W-:Y:S05]  /*1cda0*/  BSYNC B0 ;  /* 0x0000000000007941 */ /* 0x000fea0003800000 */
.L_x_919:
        /* <DEDUP_REMOVED lines=16> */
.L_x_922:
[----:B------:R-:W-:Y:S05]  /*1ceb0*/  BSYNC B0 ;  /* 0x0000000000007941 */ /* 0x000fea0003800000 */
.L_x_921:
        /* <DEDUP_REMOVED lines=16> */
.L_x_924:
[----:B------:R-:W-:Y:S05]  /*1cfc0*/  BSYNC B0 ;  /* 0x0000000000007941 */ /* 0x000fea0003800000 */
.L_x_923:
        /* <DEDUP_REMOVED lines=17> */
.L_x_909:
        /* <DEDUP_REMOVED lines=31> */
.L_x_925:
        /* <DEDUP_REMOVED lines=43> */
.L_x_927:
[----:B------:R-:W-:Y:S05]  /*1d580*/  BSYNC B0 ;  /* 0x0000000000007941 */ /* 0x000fea0003800000 */
.L_x_926:
        /* <DEDUP_REMOVED lines=63> */
.L_x_929:
[----:B------:R-:W-:Y:S05]  /*1d980*/  BSYNC B0 ;  /* 0x0000000000007941 */ /* 0x000fea0003800000 */
.L_x_928:
        /* <DEDUP_REMOVED lines=15> */
.L_x_931:
[----:B------:R-:W-:Y:S05]  /*1da80*/  BSYNC B0 ;  /* 0x0000000000007941 */ /* 0x000fea0003800000 */
.L_x_930:
        /* <DEDUP_REMOVED lines=15> */
.L_x_933:
[----:B------:R-:W-:Y:S05]  /*1db80*/  BSYNC B0 ;  /* 0x0000000000007941 */ /* 0x000fea0003800000 */
.L_x_932:
        /* <DEDUP_REMOVED lines=15> */
.L_x_935:
[----:B------:R-:W-:Y:S05]  /*1dc80*/  BSYNC B0 ;  /* 0x0000000000007941 */ /* 0x000fea0003800000 */
.L_x_934:
        /* <DEDUP_REMOVED lines=15> */
.L_x_937:
[----:B------:R-:W-:Y:S05]  /*1dd80*/  BSYNC B0 ;  /* 0x0000000000007941 */ /* 0x000fea0003800000 */
.L_x_936:
        /* <DEDUP_REMOVED lines=15> */
.L_x_939:
[----:B------:R-:W-:Y:S05]  /*1de80*/  BSYNC B0 ;  /* 0x0000000000007941 */ /* 0x000fea0003800000 */
.L_x_938:
        /* <DEDUP_REMOVED lines=15> */
.L_x_941:
[----:B------:R-:W-:Y:S05]  /*1df80*/  BSYNC B0 ;  /* 0x0000000000007941 */ /* 0x000fea0003800000 */
.L_x_940:
        /* <DEDUP_REMOVED lines=16> */
.L_x_942:
        /* <DEDUP_REMOVED lines=15> */
.L_x_4343:


//--------------------- .text._ZN7cutlass13device_kernelIN5flash19enable_sm80_to_sm89INS1_16FlashAttnFwdSm80INS1_25CollectiveMainloopFwdSm80ILi4ELi1ELb0EN4cute5tupleIJNS5_1CILi128EEENS7_ILi48EEES8_EEELi128ENS_6half_tEfNS_4arch4Sm80ELb0ELb1ELb1ELb0ELb1ELb0ELb1ELb0EEENS1_21CollectiveEpilogueFwdINS6_IJS8_S8_S9_EEENS6_IJNS7_ILi1EEESH_SH_EEESB_SD_Li128ELb0ELb1ELb0ELb0EEENS1_19SingleTileSchedulerILb0ELb0ELb1ELi128EEEEEEEEEvNT_6ParamsE --------------------------
	.section	.text._ZN7cutlass13device_kernelIN5flash19enable_sm80_to_sm89INS1_16FlashAttnFwdSm80INS1_25CollectiveMainloopFwdSm80ILi4ELi1ELb0EN4cute5tupleIJNS5_1CILi128EEENS7_ILi48EEES8_EEELi128ENS_6half_tEfNS_4arch4Sm80ELb0ELb1ELb1ELb0ELb1ELb0ELb1ELb0EEENS1_21CollectiveEpilogueFwdINS6_IJS8_S8_S9_EEENS6_IJNS7_ILi1EEESH_SH_EEESB_SD_Li128ELb0ELb1ELb0ELb0EEENS1_19SingleTileSchedulerILb0ELb0ELb1ELi128EEEEEEEEEvNT_6ParamsE,"ax",@progbits
	.sectioninfo	@"SHI_REGISTERS=255"
	.align	128
.text._ZN7cutlass13device_kernelIN5flash19enable_sm80_to_sm89INS1_16FlashAttnFwdSm80INS1_25CollectiveMainloopFwdSm80ILi4ELi1ELb0EN4cute5tupleIJNS5_1CILi128EEENS7_ILi48EEES8_EEELi128ENS_6half_tEfNS_4arch4Sm80ELb0ELb1ELb1ELb0ELb1ELb0ELb1ELb0EEENS1_21CollectiveEpilogueFwdINS6_IJS8_S8_S9_EEENS6_IJNS7_ILi1EEESH_SH_EEESB_SD_Li128ELb0ELb1ELb0ELb0EEENS1_19SingleTileSchedulerILb0ELb0ELb1ELi128EEEEEEEEEvNT_6ParamsE:
        .type           _ZN7cutlass13device_kernelIN5flash19enable_sm80_to_sm89INS1_16FlashAttnFwdSm80INS1_25CollectiveMainloopFwdSm80ILi4ELi1ELb0EN4cute5tupleIJNS5_1CILi128EEENS7_ILi48EEES8_EEELi128ENS_6half_tEfNS_4arch4Sm80ELb0ELb1ELb1ELb0ELb1ELb0ELb1ELb0EEENS1_21CollectiveEpilogueFwdINS6_IJS8_S8_S9_EEENS6_IJNS7_ILi1EEESH_SH_EEESB_SD_Li128ELb0ELb1ELb0ELb0EEENS1_19SingleTileSchedulerILb0ELb0ELb1ELi128EEEEEEEEEvNT_6ParamsE,@function
        .size           _ZN7cutlass13device_kernelIN5flash19enable_sm80_to_sm89INS1_16FlashAttnFwdSm80INS1_25CollectiveMainloopFwdSm80ILi4ELi1ELb0EN4cute5tupleIJNS5_1CILi128EEENS7_ILi48EEES8_EEELi128ENS_6half_tEfNS_4arch4Sm80ELb0ELb1ELb1ELb0ELb1ELb0ELb1ELb0EEENS1_21CollectiveEpilogueFwdINS6_IJS8_S8_S9_EEENS6_IJNS7_ILi1EEESH_SH_EEESB_SD_Li128ELb0ELb1ELb0ELb0EEENS1_19SingleTileSchedulerILb0ELb0ELb1ELi128EEEEEEEEEvNT_6ParamsE,(.L_x_4344 - _ZN7cutlass13device_kernelIN5flash19enable_sm80_to_sm89INS1_16FlashAttnFwdSm80INS1_25CollectiveMainloopFwdSm80ILi4ELi1ELb0EN4cute5tupleIJNS5_1CILi128EEENS7_ILi48EEES8_EEELi128ENS_6half_tEfNS_4arch4Sm80ELb0ELb1ELb1ELb0ELb1ELb0ELb1ELb0EEENS1_21CollectiveEpilogueFwdINS6_IJS8_S8_S9_EEENS6_IJNS7_ILi1EEESH_SH_EEESB_SD_Li128ELb0ELb1ELb0ELb0EEENS1_19SingleTileSchedulerILb0ELb0ELb1ELi128EEEEEEEEEvNT_6ParamsE)
        .other          _ZN7cutlass13device_kernelIN5flash19enable_sm80_to_sm89INS1_16FlashAttnFwdSm80INS1_25CollectiveMainloopFwdSm80ILi4ELi1ELb0EN4cute5tupleIJNS5_1CILi128EEENS7_ILi48EEES8_EEELi128ENS_6half_tEfNS_4arch4Sm80ELb0ELb1ELb1ELb0ELb1ELb0ELb1ELb0EEENS1_21CollectiveEpilogueFwdINS6_IJS8_S8_S9_EEENS6_IJNS7_ILi1EEESH_SH_EEESB_SD_Li128ELb0ELb1ELb0ELb0EEENS1_19SingleTileSchedulerILb0ELb0ELb1ELi128EEEEEEEEEvNT_6ParamsE,@"STO_CUDA_ENTRY STV_DEFAULT"
_ZN7cutlass13device_kernelIN5flash19enable_sm80_to_sm89INS1_16FlashAttnFwdSm80INS1_25CollectiveMainloopFwdSm80ILi4ELi1ELb0EN4cute5tupleIJNS5_1CILi128EEENS7_ILi48EEES8_EEELi128ENS_6half_tEfNS_4arch4Sm80ELb0ELb1ELb1ELb0ELb1ELb0ELb1ELb0EEENS1_21CollectiveEpilogueFwdINS6_IJS8_S8_S9_EEENS6_IJNS7_ILi1EEESH_SH_EEESB_SD_Li128ELb0ELb1ELb0ELb0EEENS1_19SingleTileSchedulerILb0ELb0ELb1ELi128EEEEEEEEEvNT_6ParamsE:
        /* <DEDUP_REMOVED lines=9> */
[----:B------:R-:W-:-:S04]  /*0090*/  ULDC.64 UR20, c[0x0][0x118] ;  /* 0x0000460000147ab9 */ /* 0x000fc80000000a00 */
[----:B------:R-:W-:-:S05]  /*00a0*/  PLOP3.LUT P0, PT, PT, PT, UP0, 0x80, 0x0 ;  /* 0x000000000000781c */ /* 0x000fca0003f0f008 */
[----:B------:R-:W-:Y:S02]  /*00b0*/  @UP0 UMOV UR4, 0x4 ;  /* 0x0000000400040882 */ /* 0x000fe40000000000 */
[----:B------:R-:W-:-:S06]  /*00c0*/  @UP0 UIMAD.WIDE UR4, UR6, UR4, UR8 ;  /* 0x00000004060402a5 */ /* 0x000fcc000f8e0208 */
[----:B------:R-:W-:Y:S02]  /*00d0*/  IMAD.U32 R2, RZ, RZ, UR4 ;  /* 0x00000004ff027e24 */ /* 0x000fe4000f8e00ff */
[----:B------:R-:W-:Y:S01]  /*00e0*/  IMAD.U32 R3, RZ, RZ, UR5 ;  /* 0x00000005ff037e24 */ /* 0x000fe2000f8e00ff */
[----:B------:R-:W1:Y:S01]  /*00f0*/  S2UR UR27, SR_CTAID.X ;  /* 0x00000000001b79c3 */ /* 0x000e620000002500 */
[----:B------:R-:W-:Y:S02]  /*0100*/  ULDC UR8, c[0x0][0x2c4] ;  /* 0x0000b10000087ab9 */ /* 0x000fe40000000800 */
[----:B------:R-:W-:Y:S01]  /*0110*/  ULDC.64 UR4, c[0x0][0x2c8] ;  /* 0x0000b20000047ab9 */ /* 0x000fe20000000a00 */
[----:B------:R-:W2:Y:S01]  /*0120*/  @P0 LDG.E R2, [R2.64] ;  /* 0x0000001402020981 */ /* 0x000ea2000c1e1900 */
[----:B------:R-:W-:Y:S02]  /*0130*/  UISETP.NE.AND UP1, UPT, UR8, 0x1, UPT ;  /* 0x000000010800788c */ /* 0x000fe4000bf25270 */
[----:B------:R-:W-:Y:S01]  /*0140*/  UMOV UR11, URZ ;  /* 0x0000003f000b7c82 */ /* 0x000fe20008000000 */
[----:B------:R-:W3:Y:S01]  /*0150*/  S2UR UR10, SR_CTAID.Y ;  /* 0x00000000000a79c3 */ /* 0x000ee20000002600 */
[----:B------:R-:W4:Y:S01]  /*0160*/  S2R R129, SR_TID.X ;  /* 0x0000000000817919 */ /* 0x000f220000002100 */
[----:B------:R-:W-:-:S02]  /*0170*/  ULDC UR22, c[0x0][0x2ac] ;  /* 0x0000ab0000167ab9 */ /* 0x000fc40000000800 */
[----:B------:R-:W-:Y:S02]  /*0180*/  ULDC UR12, c[0x0][0x168] ;  /* 0x00005a00000c7ab9 */ /* 0x000fe40000000800 */
[----:B------:R-:W-:Y:S02]  /*0190*/  UP2UR UR13, UPR, URZ, 0x2 ;  /* 0x000000023f0d7883 */ /* 0x000fe40008000000 */
[----:B-1----:R-:W-:-:S04]  /*01a0*/  USHF.L.U32 UR27, UR27, 0x7, URZ ;  /* 0x000000071b1b7899 */ /* 0x002fc8000800063f */
[----:B------:R-:W-:Y:S02]  /*01b0*/  @UP1 UIADD3 UR14, UR27, 0x7f, URZ ;  /* 0x0000007f1b0e1890 */ /* 0x000fe4000fffe03f */
[----:B------:R-:W-:Y:S02]  /*01c0*/  UIADD3 UR7, UR27, 0x7f, URZ ;  /* 0x0000007f1b077890 */ /* 0x000fe4000fffe03f */
[----:B------:R-:W-:Y:S02]  /*01d0*/  UIMAD.WIDE.U32 UR14, UR14, UR4, URZ ;  /* 0x000000040e0e72a5 */ /* 0x000fe4000f8e003f */
[----:B---3--:R-:W-:-:S05]  /*01e0*/  USHF.R.S32.HI UR18, URZ, 0x1f, UR10 ;  /* 0x0000001f3f127899 */ /* 0x008fca000801140a */
[----:B------:R-:W-:Y:S02]  /*01f0*/  @UP1 UMOV UR9, UR15 ;  /* 0x0000000f00091c82 */ /* 0x000fe40008000000 */
[----:B------:R-:W-:Y:S02]  /*0200*/  @UP1 USHF.R.U32.HI UR7, URZ, UR5, UR9 ;  /* 0x000000053f071299 */ /* 0x000fe40008011609 */
[----:B------:R-:W-:Y:S02]  /*0210*/  UMOV UR14, 0x1 ;  /* 0x00000001000e7882 */ /* 0x000fe40000000000 */
[----:B------:R-:W-:Y:S02]  /*0220*/  ULDC.64 UR4, c[0x0][0x328] ;  /* 0x0000ca0000047ab9 */ /* 0x000fe40000000a00 */
[----:B------:R-:W-:Y:S02]  /*0230*/  UISETP.LE.AND UP0, UPT, UR14, UR5, UPT ;  /* 0x000000050e00728c */ /* 0x000fe4000bf03270 */
[----:B------:R-:W-:-:S02]  /*0240*/  ULDC UR9, c[0x0][0x1d0] ;  /* 0x0000740000097ab9 */ /* 0x000fc40000000800 */
[----:B------:R-:W-:-:S04]  /*0250*/  UIMAD UR9, UR22, UR9, URZ ;  /* 0x00000009160972a4 */ /* 0x000fc8000f8e023f */
[----:B------:R-:W-:-:S04]  /*0260*/  UIADD3 UR12, UR9, -UR12, UR14 ;  /* 0x8000000c090c7290 */ /* 0x000fc8000fffe00e */
[----:B------:R-:W-:Y:S02]  /*0270*/  UIADD3 UR5, UR12, UR7, URZ ;  /* 0x000000070c057290 */ /* 0x000fe4000fffe03f */
[----:B------:R-:W-:Y:S02]  /*0280*/  UP2UR UR12, UPR, URZ, 0x1 ;  /* 0x000000013f0c7883 */ /* 0x000fe40008000000 */
[----:B------:R-:W-:Y:S01]  /*0290*/  UIADD3 UR7, UR5, UR4, URZ ;  /* 0x0000000405077290 */ /* 0x000fe2000fffe03f */
[----:B--2---:R1:W2:Y:S01]  /*02a0*/  @P0 R2UR UR11, R2 ;  /* 0x00000000020b03c2 */ /* 0x0042a200000e0000 */
[----:B------:R-:W-:-:S13]  /*02b0*/  PLOP3.LUT P0, PT, PT, PT, UP0, 0x40, 0x0 ;  /* 0x000000000000781c */ /* 0x000fda0003f0e808 */
[----:B------:R-:W-:Y:S05]  /*02c0*/  @P0 BRA `(.L_x_943) ;  /* 0x0000014000000947 */ /* 0x000fea0003800000 */
[----:B----4-:R-:W-:Y:S01]  /*02d0*/  ISETP.LT.AND P0, PT, RZ, UR5, PT ;  /* 0x00000005ff007c0c */ /* 0x010fe2000bf01270 */
[----:B------:R-:W-:-:S12]  /*02e0*/  UIADD3 UR15, UR5, -0x1, URZ ;  /* 0xffffffff050f7890 */ /* 0x000fd8000fffe03f */
[----:B------:R-:W-:Y:S05]  /*02f0*/  @P0 BRA `(.L_x_944) ;  /* 0x0000008000000947 */ /* 0x000fea0003800000 */
[----:B------:R-:W-:Y:S02]  /*0300*/  ULDC UR4, c[0x0][0x32c] ;  /* 0x0000cb0000047ab9 */ /* 0x000fe40000000800 */
[----:B------:R-:W-:Y:S02]  /*0310*/  UISETP.NE.AND UP0, UPT, UR14, UR4, UPT ;  /* 0x000000040e00728c */ /* 0x000fe4000bf05270 */
[----:B------:R-:W-:-:S03]  /*0320*/  UIADD3 UR15, -UR5, URZ, URZ ;  /* 0x0000003f050f7290 */ /* 0x000fc6000fffe13f */
[----:B------:R-:W-:Y:S02]  /*0330*/  ULDC.64 UR4, c[0x0][0x330] ;  /* 0x0000cc0000047ab9 */ /* 0x000fe40000000a00 */
[----:B------:R-:W-:-:S04]  /*0340*/  UIMAD.WIDE.U32 UR16, UR15, UR4, URZ ;  /* 0x000000040f1072a5 */ /* 0x000fc8000f8e003f */
[----:B------:R-:W-:-:S04]  /*0350*/  @UP0 USHF.R.U32.HI UR15, URZ, UR5, UR17 ;  /* 0x000000053f0f0299 */ /* 0x000fc80008011611 */
[----:B------:R-:W-:Y:S01]  /*0360*/  ULOP3.LUT UR15, URZ, UR15, URZ, 0x33, !UPT ;  /* 0x0000000f3f0f7292 */ /* 0x000fe2000f8e333f */
[----:B------:R-:W-:Y:S05]  /*0370*/  BRA `(.L_x_945) ;  /* 0x0000005000007947 */ /* 0x000fea0003800000 */
.L_x_944:
[----:B------:R-:W-:Y:S02]  /*0380*/  ULDC UR4, c[0x0][0x32c] ;  /* 0x0000cb0000047ab9 */ /* 0x000fe40000000800 */
[----:B------:R-:W-:-:S03]  /*0390*/  UISETP.NE.AND UP0, UPT, UR14, UR4, UPT ;  /* 0x000000040e00728c */ /* 0x000fc6000bf05270 */
[----:B------:R-:W-:Y:S02]  /*03a0*/  ULDC.64 UR4, c[0x0][0x330] ;  /* 0x0000cc0000047ab9 */ /* 0x000fe40000000a00 */
[----:B------:R-:W-:-:S06]  /*03b0*/  UIMAD.WIDE.U32 UR16, UR15, UR4, URZ ;  /* 0x000000040f1072a5 */ /* 0x000fcc000f8e003f */
[----:B------:R-:W-:Y:S02]  /*03c0*/  @UP0 USHF.R.U32.HI UR15, URZ, UR5, UR17 ;  /* 0x000000053f0f0299 */ /* 0x000fe40008011611 */
.L_x_945:
[----:B------:R-:W-:Y:S02]  /*03d0*/  ULDC UR4, c[0x0][0x32c] ;  /* 0x0000cb0000047ab9 */ /* 0x000fe40000000800 */
[----:B------:R-:W-:-:S04]  /*03e0*/  UIMAD UR4, UR15, UR4, UR4 ;  /* 0x000000040f0472a4 */ /* 0x000fc8000f8e0204 */
[----:B------:R-:W-:-:S04]  /*03f0*/  UISETP.LT.AND UP0, UPT, UR7, UR4, UPT ;  /* 0x000000040700728c */ /* 0x000fc8000bf01270 */
[----:B------:R-:W-:Y:S02]  /*0400*/  USEL UR7, UR7, UR4, UP0 ;  /* 0x0000000407077287 */ /* 0x000fe40008000000 */
.L_x_943:
[----:B----4-:R-:W-:Y:S02]  /*0410*/  UISETP.NE.AND UP0, UPT, UR8, 0x1, UPT ;  /* 0x000000010800788c */ /* 0x010fe4000bf05270 */
[----:B------:R-:W-:Y:S02]  /*0420*/  UIADD3 UR14, UR9, 0x2f, URZ ;  /* 0x0000002f090e7890 */ /* 0x000fe4000fffe03f */
[----:B------:R-:W-:Y:S02]  /*0430*/  UIADD3 UR24, UR7, 0x2f, URZ ;  /* 0x0000002f07187890 */ /* 0x000fe4000fffe03f */
[----:B------:R-:W-:Y:S02]  /*0440*/  ULDC.64 UR4, c[0x0][0x2c8] ;  /* 0x0000b20000047ab9 */ /* 0x000fe40000000a00 */
[----:B------:R-:W-:Y:S02]  /*0450*/  UIMAD.WIDE.U32 UR16, UR27, UR4, URZ ;  /* 0x000000041b1072a5 */ /* 0x000fe4000f8e003f */
[----:B------:R-:W-:-:S02]  /*0460*/  UIMAD.WIDE UR14, UR14, 0x2aaaaaab, URZ ;  /* 0x2aaaaaab0e0e78a5 */ /* 0x000fc4000f8e023f */
[----:B------:R-:W-:Y:S02]  /*0470*/  UIMAD.WIDE UR24, UR24, 0x2aaaaaab, URZ ;  /* 0x2aaaaaab181878a5 */ /* 0x000fe4000f8e023f */
[----:B------:R-:W-:Y:S02]  /*0480*/  UISETP.NE.AND UP1, UPT, UR12, URZ, UPT ;  /* 0x0000003f0c00728c */ /* 0x000fe4000bf25270 */
[----:B------:R-:W-:Y:S02]  /*0490*/  UMOV UR4, UR27 ;  /* 0x0000001b00047c82 */ /* 0x000fe40008000000 */
[----:B------:R-:W-:Y:S02]  /*04a0*/  @UP0 USHF.R.U32.HI UR4, URZ, UR5, UR17 ;  /* 0x000000053f040299 */ /* 0x000fe40008011611 */
[----:B------:R-:W-:Y:S01]  /*04b0*/  PLOP3.LUT P0, PT, PT, PT, UP1, 0x40, 0x0 ;  /* 0x000000000000781c */ /* 0x000fe20003f0e818 */
[----:B------:R-:W-:Y:S02]  /*04c0*/  UMOV UR17, UR15 ;  /* 0x0000000f00117c82 */ /* 0x000fe40008000000 */
[----:B------:R-:W-:-:S02]  /*04d0*/  UMOV UR15, UR25 ;  /* 0x00000019000f7c82 */ /* 0x000fc40008000000 */
[----:B------:R-:W-:Y:S02]  /*04e0*/  USHF.R.U32.HI UR14, URZ, 0x1f, UR17 ;  /* 0x0000001f3f0e7899 */ /* 0x000fe40008011611 */
[----:B------:R-:W-:Y:S02]  /*04f0*/  USHF.R.U32.HI UR7, URZ, 0x1f, UR15 ;  /* 0x0000001f3f077899 */ /* 0x000fe4000801160f */
[----:B------:R-:W-:Y:S02]  /*0500*/  ULDC UR26, c[0x0][0x168] ;  /* 0x00005a00001a7ab9 */ /* 0x000fe40000000800 */
[----:B------:R-:W-:Y:S02]  /*0510*/  UIADD3 UR26, UR9, -UR26, URZ ;  /* 0x8000001a091a7290 */ /* 0x000fe4000fffe03f */
[----:B------:R-:W-:Y:S02]  /*0520*/  ULEA.HI.SX32 UR14, UR17, UR14, 0x1d ;  /* 0x0000000e110e7291 */ /* 0x000fe4000f8fea3f */
[----:B------:R-:W-:-:S02]  /*0530*/  ULEA.HI.SX32 UR15, UR15, UR7, 0x1d ;  /* 0x000000070f0f7291 */ /* 0x000fc4000f8fea3f */
[----:B------:R-:W-:Y:S02]  /*0540*/  UIADD3 UR4, UR26, UR4, URZ ;  /* 0x000000041a047290 */ /* 0x000fe4000fffe03f */
[----:B------:R-:W-:Y:S02]  /*0550*/  UISETP.LT.AND UP0, UPT, UR14, UR15, UPT ;  /* 0x0000000f0e00728c */ /* 0x000fe4000bf01270 */
[----:B------:R-:W-:Y:S02]  /*0560*/  ULDC UR5, c[0x0][0x324] ;  /* 0x0000c90000057ab9 */ /* 0x000fe40000000800 */
        /* <DEDUP_REMOVED lines=11> */
[----:B------:R-:W-:-:S07]  /*0620*/  UIMAD.WIDE.U32 UR16, UR14, UR4, URZ ;  /* 0x000000040e1072a5 */ /* 0x000fce000f8e003f */
[----:B------:R-:W-:Y:S02]  /*0630*/  @UP0 UMOV UR15, UR17 ;  /* 0x00000011000f0c82 */ /* 0x000fe40008000000 */
[----:B------:R-:W-:-:S04]  /*0640*/  @UP0 USHF.R.U32.HI UR14, URZ, UR5, UR15 ;  /* 0x000000053f0e0299 */ /* 0x000fc8000801160f */
[----:B------:R-:W-:Y:S01]  /*0650*/  ULOP3.LUT UR14, URZ, UR14, URZ, 0x33, !UPT ;  /* 0x0000000e3f0e7292 */ /* 0x000fe2000f8e333f */
[----:B------:R-:W-:Y:S05]  /*0660*/  BRA `(.L_x_948) ;  /* 0x0000006000007947 */ /* 0x000fea0003800000 */
.L_x_947:
[----:B------:R-:W-:Y:S02]  /*0670*/  ULDC UR4, c[0x0][0x32c] ;  /* 0x0000cb0000047ab9 */ /* 0x000fe40000000800 */
[----:B------:R-:W-:-:S03]  /*0680*/  UISETP.NE.AND UP0, UPT, UR4, 0x1, UPT ;  /* 0x000000010400788c */ /* 0x000fc6000bf05270 */
[----:B------:R-:W-:Y:S02]  /*0690*/  ULDC.64 UR4, c[0x0][0x330] ;  /* 0x0000cc0000047ab9 */ /* 0x000fe40000000a00 */
[----:B------:R-:W-:-:S07]  /*06a0*/  UIMAD.WIDE.U32 UR16, UR14, UR4, URZ ;  /* 0x000000040e1072a5 */ /* 0x000fce000f8e003f */
[----:B------:R-:W-:Y:S02]  /*06b0*/  @UP0 UMOV UR15, UR17 ;  /* 0x00000011000f0c82 */ /* 0x000fe40008000000 */
[----:B------:R-:W-:Y:S02]  /*06c0*/  @UP0 USHF.R.U32.HI UR14, URZ, UR5, UR15 ;  /* 0x000000053f0e0299 */ /* 0x000fe4000801160f */
.L_x_948:
[----:B------:R-:W-:Y:S02]  /*06d0*/  ULDC UR4, c[0x0][0x32c] ;  /* 0x0000cb0000047ab9 */ /* 0x000fe40000000800 */
[----:B------:R-:W-:-:S04]  /*06e0*/  UIMAD UR4, UR14, UR4, URZ ;  /* 0x000000040e0472a4 */ /* 0x000fc8000f8e023f */
[----:B------:R-:W-:-:S04]  /*06f0*/  UISETP.LT.AND UP0, UPT, UR7, UR4, UPT ;  /* 0x000000040700728c */ /* 0x000fc8000bf01270 */
[----:B------:R-:W-:-:S04]  /*0700*/  USEL UR7, UR7, UR4, !UP0 ;  /* 0x0000000407077287 */ /* 0x000fc8000c000000 */
.L_x_946:
[----:B------:R-:W-:Y:S01]  /*0710*/  UIMAD.WIDE UR4, UR7, 0x2aaaaaab, URZ ;  /* 0x2aaaaaab070478a5 */ /* 0x000fe2000f8e023f */
[----:B------:R-:W-:Y:S01]  /*0720*/  PLOP3.LUT P4, PT, PT, PT, PT, 0x80, 0x0 ;  /* 0x000000000000781c */ /* 0x000fe20003f8f070 */
[----:B------:R-:W-:Y:S01]  /*0730*/  CS2R R126, SRZ ;  /* 0x00000000007e7805 */ /* 0x000fe2000001ff00 */
[----:B------:R-:W-:Y:S01]  /*0740*/  CS2R R124, SRZ ;  /* 0x00000000007c7805 */ /* 0x000fe2000001ff00 */
[----:B------:R-:W-:Y:S01]  /*0750*/  USHF.R.U32.HI UR4, URZ, 0x1f, UR5 ;  /* 0x0000001f3f047899 */ /* 0x000fe20008011605 */
[----:B------:R-:W-:Y:S01]  /*0760*/  CS2R R22, SRZ ;  /* 0x0000000000167805 */ /* 0x000fe2000001ff00 */
[----:B------:R-:W-:Y:S01]  /*0770*/  IMAD.MOV.U32 R130, RZ, RZ, RZ ;  /* 0x000000ffff827224 */ /* 0x000fe200078e00ff */
[----:B------:R-:W-:Y:S01]  /*0780*/  CS2R R122, SRZ ;  /* 0x00000000007a7805 */ /* 0x000fe2000001ff00 */
[----:B------:R-:W-:Y:S01]  /*0790*/  ULEA.HI.SX32 UR4, UR5, UR4, 0x1d ;  /* 0x0000000405047291 */ /* 0x000fe2000f8fea3f */
[----:B------:R-:W-:Y:S01]  /*07a0*/  IMAD.MOV.U32 R128, RZ, RZ, RZ ;  /* 0x000000ffff807224 */ /* 0x000fe200078e00ff */
[----:B------:R-:W-:Y:S01]  /*07b0*/  CS2R R120, SRZ ;  /* 0x0000000000787805 */ /* 0x000fe2000001ff00 */
[----:B------:R-:W-:Y:S01]  /*07c0*/  CS2R R24, SRZ ;  /* 0x0000000000187805 */ /* 0x000fe2000001ff00 */
[----:B------:R-:W-:Y:S01]  /*07d0*/  UISETP.LT.AND UP0, UPT, URZ, UR4, UPT ;  /* 0x000000043f00728c */ /* 0x000fe2000bf01270 */
[----:B------:R-:W-:Y:S01]  /*07e0*/  MOV R118, RZ ;  /* 0x000000ff00767202 */ /* 0x000fe20000000f00 */
[----:B------:R-:W-:Y:S01]  /*07f0*/  IMAD.MOV.U32 R116, RZ, RZ, RZ ;  /* 0x000000ffff747224 */ /* 0x000fe200078e00ff */
[----:B------:R-:W-:Y:S01]  /*0800*/  CS2R R110, SRZ ;  /* 0x00000000006e7805 */ /* 0x000fe2000001ff00 */
[----:B------:R-:W-:Y:S01]  /*0810*/  USEL UR7, URZ, UR4, !UP0 ;  /* 0x000000043f077287 */ /* 0x000fe2000c000000 */
[----:B------:R-:W-:Y:S01]  /*0820*/  CS2R R108, SRZ ;  /* 0x00000000006c7805 */ /* 0x000fe2000001ff00 */
[----:B------:R-:W-:Y:S01]  /*0830*/  CS2R R26, SRZ ;  /* 0x00000000001a7805 */ /* 0x000fe2000001ff00 */
[----:B------:R-:W-:Y:S01]  /*0840*/  MOV R114, RZ ;  /* 0x000000ff00727202 */ /* 0x000fe20000000f00 */
[----:B------:R-:W-:Y:S01]  /*0850*/  UISETP.GT.AND UP0, UPT, UR23, UR7, UPT ;  /* 0x000000071700728c */ /* 0x000fe2000bf04270 */
[----:B------:R-:W-:Y:S01]  /*0860*/  IMAD.MOV.U32 R112, RZ, RZ, RZ ;  /* 0x000000ffff707224 */ /* 0x000fe200078e00ff */
[----:B------:R-:W-:Y:S01]  /*0870*/  CS2R R106, SRZ ;  /* 0x00000000006a7805 */ /* 0x000fe2000001ff00 */
[----:B------:R-:W-:Y:S01]  /*0880*/  CS2R R104, SRZ ;  /* 0x0000000000687805 */ /* 0x000fe2000001ff00 */
[----:B------:R-:W-:Y:S01]  /*0890*/  CS2R R30, SRZ ;  /* 0x00000000001e7805 */ /* 0x000fe2000001ff00 */
[----:B------:R-:W-:Y:S01]  /*08a0*/  MOV R102, RZ ;  /* 0x000000ff00667202 */ /* 0x000fe20000000f00 */
[----:B------:R-:W-:Y:S01]  /*08b0*/  CS2R R28, SRZ ;  /* 0x00000000001c7805 */ /* 0x000fe2000001ff00 */
[----:B------:R-:W-:Y:S01]  /*08c0*/  PLOP3.LUT P0, PT, PT, PT, UP0, 0x80, 0x0 ;  /* 0x000000000000781c */ /* 0x000fe20003f0f008 */
[----:B------:R-:W-:Y:S01]  /*08d0*/  IMAD.MOV.U32 R100, RZ, RZ, RZ ;  /* 0x000000ffff647224 */ /* 0x000fe200078e00ff */
[----:B------:R-:W-:Y:S01]  /*08e0*/  CS2R R94, SRZ ;  /* 0x00000000005e7805 */ /* 0x000fe2000001ff00 */
[----:B------:R-:W-:Y:S01]  /*08f0*/  CS2R R92, SRZ ;  /* 0x00000000005c7805 */ /* 0x000fe2000001ff00 */
[----:B------:R-:W-:Y:S01]  /*0900*/  MOV R98, RZ ;  /* 0x000000ff00627202 */ /* 0x000fe20000000f00 */
[----:B------:R-:W-:Y:S01]  /*0910*/  IMAD.MOV.U32 R96, RZ, RZ, RZ ;  /* 0x000000ffff607224 */ /* 0x000fe200078e00ff */
[----:B------:R-:W-:Y:S01]  /*0920*/  CS2R R90, SRZ ;  /* 0x00000000005a7805 */ /* 0x000fe2000001ff00 */
        /* <DEDUP_REMOVED lines=52> */
[----:B------:R-:W-:Y:S05]  /*0c70*/  @!P0 BRA `(.L_x_949) ;  /* 0x0001569000008947 */ /* 0x000fea0003800000 */
[----:B------:R-:W-:Y:S02]  /*0c80*/  ULDC.64 UR4, c[0x0][0x340] ;  /* 0x0000d00000047ab9 */ /* 0x000fe40000000a00 */
[----:B------:R-:W-:-:S02]  /*0c90*/  UISETP.NE.U32.AND UP0, UPT, URZ, UR4, UPT ;  /* 0x000000043f00728c */ /* 0x000fc4000bf05070 */
[----:B------:R-:W-:Y:S02]  /*0ca0*/  ULDC.64 UR14, c[0x0][0x340] ;  /* 0x0000d000000e7ab9 */ /* 0x000fe40000000a00 */
[----:B------:R-:W-:Y:S02]  /*0cb0*/  UISETP.NE.AND.EX UP0, UPT, URZ, UR5, UPT, UP0 ;  /* 0x000000053f00728c */ /* 0x000fe4000bf05300 */
[----:B------:R-:W-:-:S04]  /*0cc0*/  UISETP.NE.AND UP1, UPT, UR13, URZ, UPT ;  /* 0x0000003f0d00728c */ /* 0x000fc8000bf25270 */
[----:B------:R-:W-:-:S05]  /*0cd0*/  PLOP3.LUT P1, PT, PT, PT, UP0, 0x80, 0x0 ;  /* 0x000000000000781c */ /* 0x000fca0003f2f008 */
[----:B------:R-:W-:Y:S02]  /*0ce0*/  @UP0 UMOV UR4, 0x4 ;  /* 0x0000000400040882 */ /* 0x000fe40000000000 */
[----:B------:R-:W-:-:S06]  /*0cf0*/  @UP0 UIMAD.WIDE UR4, UR6, UR4, UR14 ;  /* 0x00000004060402a5 */ /* 0x000fcc000f8e020e */
[----:B-1----:R-:W-:Y:S02]  /*0d00*/  IMAD.U32 R2, RZ, RZ, UR4 ;  /* 0x00000004ff027e24 */ /* 0x002fe4000f8e00ff */
[----:B------:R-:W-:Y:S01]  /*0d10*/  IMAD.U32 R3, RZ, RZ, UR5 ;  /* 0x00000005ff037e24 */ /* 0x000fe2000f8e00ff */
[----:B------:R-:W-:Y:S01]  /*0d20*/  SHF.R.S32.HI R124, RZ, 0x1f, R129 ;  /* 0x0000001fff7c7819 */ /* 0x000fe20000011481 */
[----:B------:R-:W-:Y:S02]  /*0d30*/  ULDC.64 UR4, c[0x0][0x1b8] ;  /* 0x00006e0000047ab9 */ /* 0x000fe40000000a00 */
[----:B------:R-:W-:Y:S01]  /*0d40*/  UIMAD UR14, UR18, UR4, URZ ;  /* 0x00000004120e72a4 */ /* 0x000fe2000f8e023f */
[----:B------:R1:W3:Y:S01]  /*0d50*/  @P1 LDG.E R9, [R2.64] ;  /* 0x0000001402091981 */ /* 0x0002e2000c1e1900 */
[----:B------:R-:W-:Y:S01]  /*0d60*/  PLOP3.LUT P2, PT, PT, PT, UP1, 0x80, 0x0 ;  /* 0x000000000000781c */ /* 0x000fe20003f4f018 */
[----:B------:R-:W-:Y:S01]  /*0d70*/  UIMAD.WIDE.U32 UR16, UR10, UR4, URZ ;  /* 0x000000040a1072a5 */ /* 0x000fe2000f8e003f */
[----:B------:R-:W-:Y:S01]  /*0d80*/  PLOP3.LUT P0, PT, PT, PT, UP1, 0x80, 0x0 ;  /* 0x000000000000781c */ /* 0x000fe20003f0f018 */
[----:B------:R-:W-:Y:S01]  /*0d90*/  UIMAD UR14, UR10, UR5, UR14 ;  /* 0x000000050a0e72a4 */ /* 0x000fe2000f8e020e */
[----:B------:R-:W-:Y:S01]  /*0da0*/  IMAD.MOV.U32 R242, RZ, RZ, RZ ;  /* 0x000000fffff27224 */ /* 0x000fe200078e00ff */
[----:B------:R-:W-:-:S02]  /*0db0*/  USHF.R.S32.HI UR15, URZ, 0x1f, UR6 ;  /* 0x0000001f3f0f7899 */ /* 0x000fc40008011406 */
[----:B------:R-:W-:Y:S02]  /*0dc0*/  ULDC.64 UR4, c[0x0][0x1c0] ;  /* 0x0000700000047ab9 */ /* 0x000fe40000000a00 */
[----:B------:R-:W-:Y:S02]  /*0dd0*/  UIADD3 UR17, UR17, UR14, URZ ;  /* 0x0000000e11117290 */ /* 0x000fe4000fffe03f */
[----:B------:R-:W-:Y:S02]  /*0de0*/  UIMAD UR15, UR15, UR4, URZ ;  /* 0x000000040f0f72a4 */ /* 0x000fe4000f8e023f */
[----:B------:R-:W-:Y:S02]  /*0df0*/  UIMAD.WIDE.U32 UR16, UR6, UR4, UR16 ;  /* 0x00000004061072a5 */ /* 0x000fe4000f8e0010 */
[----:B------:R-:W-:Y:S02]  /*0e00*/  UIMAD UR5, UR6, UR5, UR15 ;  /* 0x00000005060572a4 */ /* 0x000fe4000f8e020f */
[----:B------:R-:W-:-:S02]  /*0e10*/  ULDC UR4, c[0x0][0x168] ;  /* 0x00005a0000047ab9 */ /* 0x000fc40000000800 */
[----:B------:R-:W-:Y:S02]  /*0e20*/  UIADD3 UR5, UR17, UR5, URZ ;  /* 0x0000000511057290 */ /* 0x000fe4000fffe03f */
[----:B------:R-:W-:Y:S02]  /*0e30*/  UIMAD UR8, UR8, UR4, URZ ;  /* 0x00000004080872a4 */ /* 0x000fe4000f8e023f */
[----:B------:R-:W-:Y:S01]  /*0e40*/  UMOV UR31, 0x30 ;  /* 0x00000030001f7882 */ /* 0x000fe20000000000 */
[----:B-1----:R-:W-:Y:S01]  /*0e50*/  LEA.HI R2, R124, R129, RZ, 0x3 ;  /* 0x000000817c027211 */ /* 0x002fe200078f18ff */
[----:B------:R-:W-:Y:S01]  /*0e60*/  IMAD.U32 R3, RZ, RZ, UR17 ;  /* 0x00000011ff037e24 */ /* 0x000fe2000f8e00ff */
[----:B------:R-:W-:Y:S01]  /*0e70*/  UIMAD UR19, UR23, UR31, -0x30 ;  /* 0xffffffd0171374a4 */ /* 0x000fe2000f8e021f */
[----:B------:R-:W-:Y:S01]  /*0e80*/  IMAD.U32 R3, RZ, RZ, UR5 ;  /* 0x00000005ff037e24 */ /* 0x000fe2000f8e00ff */
[----:B------:R-:W-:Y:S01]  /*0e90*/  LOP3.LUT R0, R2, 0xfffffff8, RZ, 0xc0, !PT ;  /* 0xfffffff802007812 */ /* 0x000fe200078ec0ff */
[----:B------:R-:W-:Y:S01]  /*0ea0*/  ULDC.64 UR4, c[0x0][0x2b0] ;  /* 0x0000ac0000047ab9 */ /* 0x000fe20000000a00 */
[----:B------:R-:W-:Y:S01]  /*0eb0*/  SHF.R.S32.HI R21, RZ, 0x3, R2 ;  /* 0x00000003ff157819 */ /* 0x000fe20000011402 */
[----:B------:R-:W-:-:S02]  /*0ec0*/  IMAD.U32 R2, RZ, RZ, UR16 ;  /* 0x00000010ff027e24 */ /* 0x000fc4000f8e00ff */
[----:B------:R-:W-:Y:S01]  /*0ed0*/  IMAD.IADD R40, R129, 0x1, -R0 ;  /* 0x0000000181287824 */ /* 0x000fe200078e0a00 */
[----:B------:R-:W-:-:S03]  /*0ee0*/  IADD3 R18, R21, UR27, RZ ;  /* 0x0000001b15127c10 */ /* 0x000fc6000fffe0ff */
[----:B------:R-:W-:Y:S01]  /*0ef0*/  IMAD R131, R40, 0x10, R21 ;  /* 0x0000001028837824 */ /* 0x000fe200078e0215 */
[----:B------:R-:W-:Y:S01]  /*0f00*/  IADD3 R20, R18, 0x30, RZ ;  /* 0x0000003012147810 */ /* 0x000fe20007ffe0ff */
[----:B------:R-:W-:Y:S01]  /*0f10*/  IMAD.SHL.U32 R128, R40, 0x8, RZ ;  /* 0x0000000828807824 */ /* 0x000fe200078e00ff */
[----:B------:R-:W-:Y:S02]  /*0f20*/  IADD3 R19, R18, 0x40, RZ ;  /* 0x0000004012137810 */ /* 0x000fe40007ffe0ff */
[----:B------:R-:W-:Y:S01]  /*0f30*/  IADD3 R5, R131, UR27, RZ ;  /* 0x0000001b83057c10 */ /* 0x000fe2000fffe0ff */
[----:B------:R-:W-:Y:S01]  /*0f40*/  UIMAD UR31, UR23, -0x30, UR31 ;  /* 0xffffffd0171f78a4 */ /* 0x000fe2000f8e021f */
[C---:B------:R-:W-:Y:S01]  /*0f50*/  IADD3 R42, R128.reuse, 0x40, RZ ;  /* 0x00000040802a7810 */ /* 0x040fe20007ffe0ff */
[----:B------:R-:W-:Y:S01]  /*0f60*/  STL [R1+0x14], R131 ;  /* 0x0000148301007387 */ /* 0x000fe20000100800 */
[----:B------:R-:W-:Y:S01]  /*0f70*/  ISETP.GE.AND P5, PT, R128, c[0x0][0x198], PT ;  /* 0x0000660080007a0c */ /* 0x000fe20003fa6270 */
[----:B------:R-:W-:Y:S01]  /*0f80*/  @P2 IMAD.HI.U32 R0, R5, c[0x0][0x2c8], RZ ;  /* 0x0000b20005002a27 */ /* 0x000fe200078e00ff */
[----:B------:R-:W-:-:S02]  /*0f90*/  ISETP.GE.AND P4, PT, R42, c[0x0][0x198], PT ;  /* 0x000066002a007a0c */ /* 0x000fc40003f86270 */
[----:B------:R-:W-:Y:S01]  /*0fa0*/  ISETP.GE.AND P6, PT, R20, UR8, PT ;  /* 0x0000000814007c0c */ /* 0x000fe2000bfc6270 */
[----:B------:R-:W-:Y:S01]  /*0fb0*/  IMAD.MOV.U32 R4, RZ, RZ, R5 ;  /* 0x000000ffff047224 */ /* 0x000fe200078e0005 */
[----:B------:R-:W-:Y:S01]  /*0fc0*/  @P0 SHF.R.U32.HI R4, RZ, c[0x0][0x2cc], R0 ;  /* 0x0000b300ff040a19 */ /* 0x000fe20000011600 */
[----:B---3--:R1:W3:Y:S03]  /*0fd0*/  @P1 R2UR UR16, R9 ;  /* 0x00000000091013c2 */ /* 0x0082e600000e0000 */
[--C-:B------:R-:W-:Y:S01]  /*0fe0*/  SHF.R.S32.HI R6, RZ, 0x1f, R4.reuse ;  /* 0x0000001fff067819 */ /* 0x100fe20000011404 */
[----:B------:R-:W-:Y:S01]  /*0ff0*/  IMAD.MOV R0, RZ, RZ, -R4 ;  /* 0x000000ffff007224 */ /* 0x000fe200078e0a04 */
[----:B------:R-:W-:Y:S01]  /*1000*/  ISETP.GE.AND P1, PT, R18, UR8, PT ;  /* 0x0000000812007c0c */ /* 0x000fe2000bf26270 */
[----:B------:R-:W-:Y:S01]  /*1010*/  IMAD.WIDE.U32 R2, R4, c[0x0][0x1b0], R2 ;  /* 0x00006c0004027a25 */ /* 0x000fe200078e0002 */
[----:B---3--:R-:W-:Y:S01]  /*1020*/  @!UP0 UMOV UR16, UR6 ;  /* 0x0000000600108c82 */ /* 0x008fe20008000000 */
[----:B------:R-:W-:Y:S01]  /*1030*/  LEA.HI R123, R124, R129, RZ, 0x5 ;  /* 0x000000817c7b7211 */ /* 0x000fe200078f28ff */
[----:B------:R-:W-:Y:S01]  /*1040*/  USHF.R.S32.HI UR6, URZ, 0x1f, UR16 ;  /* 0x0000001f3f067899 */ /* 0x000fe20008011410 */
[----:B------:R-:W-:Y:S01]  /*1050*/  IMAD R5, R0, c[0x0][0x2c4], R5 ;  /* 0x0000b10000057a24 */ /* 0x000fe200078e0205 */
[----:B------:R-:W-:Y:S01]  /*1060*/  UIMAD.WIDE.U32 UR14, UR16, UR4, URZ ;  /* 0x00000004100e72a5 */ /* 0x000fe2000f8e003f */
[----:B------:R-:W-:Y:S01]  /*1070*/  IMAD R6, R6, c[0x0][0x1b0], RZ ;  /* 0x00006c0006067a24 */ /* 0x000fe200078e02ff */
[----:B------:R-:W-:Y:S01]  /*1080*/  UIMAD UR6, UR6, UR4, URZ ;  /* 0x00000004060672a4 */ /* 0x000fe2000f8e023f */
[----:B------:R-:W-:Y:S01]  /*1090*/  SHF.R.S32.HI R130, RZ, 0x1f, R128 ;  /* 0x0000001fff827819 */ /* 0x000fe20000011480 */
[----:B------:R-:W-:Y:S01]  /*10a0*/  UIADD3 UR28, UR31, UR9, URZ ;  /* 0x000000091f1c7290 */ /* 0x000fe2000fffe03f */
[----:B------:R-:W-:Y:S01]  /*10b0*/  IMAD R4, R4, c[0x0][0x1b4], R6 ;  /* 0x00006d0004047a24 */ /* 0x000fe200078e0206 */
[----:B------:R-:W-:Y:S01]  /*10c0*/  SHF.R.S32.HI R0, RZ, 0x1f, R5 ;  /* 0x0000001fff007819 */ /* 0x000fe20000011405 */
[----:B------:R-:W-:Y:S01]  /*10d0*/  IMAD.SHL.U32 R6, R21, 0x40, RZ ;  /* 0x0000004015067824 */ /* 0x000fe200078e00ff */
[----:B------:R-:W-:Y:S01]  /*10e0*/  UIMAD UR6, UR16, UR5, UR6 ;  /* 0x00000005100672a4 */ /* 0x000fe2000f8e0206 */
[----:B------:R-:W-:Y:S01]  /*10f0*/  IMAD.IADD R3, R3, 0x1, R4 ;  /* 0x0000000103037824 */ /* 0x000fe200078e0204 */
[----:B------:R-:W-:Y:S01]  /*1100*/  STL [R1+0x10], R128 ;  /* 0x0000108001007387 */ /* 0x000fe20000100800 */
[----:B------:R-:W-:Y:S01]  /*1110*/  IMAD R4, R0, c[0x0][0x1a8], RZ ;  /* 0x00006a0000047a24 */ /* 0x000fe200078e02ff */
[----:B------:R-:W-:Y:S01]  /*1120*/  LOP3.LUT R0, R6, 0x1c0, RZ, 0xc0, !PT ;  /* 0x000001c006007812 */ /* 0x000fe200078ec0ff */
[----:B------:R-:W-:Y:S01]  /*1130*/  IMAD.WIDE.U32 R2, R5, c[0x0][0x1a8], R2 ;  /* 0x00006a0005027a25 */ /* 0x000fe200078e0002 */
[----:B------:R-:W-:-:S02]  /*1140*/  UIADD3 UR6, UR15, UR6, URZ ;  /* 0x000000060f067290 */ /* 0x000fc4000fffe03f */
[----:B------:R-:W-:Y:S01]  /*1150*/  ULDC.64 UR4, c[0x0][0x1e8] ;  /* 0x00007a0000047ab9 */ /* 0x000fe20000000a00 */
[----:B------:R-:W-:Y:S01]  /*1160*/  IMAD R6, R5, c[0x0][0x1ac], R4 ;  /* 0x00006b0005067a24 */ /* 0x000fe200078e0204 */
[----:B------:R-:W-:Y:S01]  /*1170*/  SHF.R.U32.HI R4, RZ, 0x3, R0 ;  /* 0x00000003ff047819 */ /* 0x000fe20000011600 */
[----:B------:R-:W-:Y:S01]  /*1180*/  IMAD.MOV.U32 R5, RZ, RZ, c[0x0][0x2b8] ;  /* 0x0000ae00ff057624 */ /* 0x000fe200078e00ff */
[----:B------:R-:W-:Y:S02]  /*1190*/  LOP3.LUT R0, R0, 0x38, R128, 0xf8, !PT ;  /* 0x0000003800007812 */ /* 0x000fe400078ef880 */
[----:B------:R-:W-:Y:S02]  /*11a0*/  LEA R15, P0, R2, c[0x0][0x160], 0x1 ;  /* 0x00005800020f7a11 */ /* 0x000fe400078008ff */
[----:B------:R-:W-:Y:S01]  /*11b0*/  LOP3.LUT R8, R0, R4, RZ, 0x3c, !PT ;  /* 0x0000000400087212 */ /* 0x000fe200078e3cff */
[----:B------:R-:W-:Y:S01]  /*11c0*/  IMAD.IADD R0, R3, 0x1, R6 ;  /* 0x0000000103007824 */ /* 0x000fe200078e0206 */
[----:B------:R-:W-:Y:S01]  /*11d0*/  LEA.HI R3, R124, R129, RZ, 0x6 ;  /* 0x000000817c037211 */ /* 0x000fe200078f30ff */
[----:B------:R-:W-:Y:S01]  /*11e0*/  SHFL.IDX PT, R6, R15, RZ, 0x181f ;  /* 0x00181fff0f067589 */ /* 0x000fe200000e0000 */
[----:B------:R-:W-:-:S02]  /*11f0*/  ISETP.NE.AND P3, PT, R5, 0x1, PT ;  /* 0x000000010500780c */ /* 0x000fc40003f65270 */
[----:B------:R-:W-:Y:S01]  /*1200*/  LEA.HI.X R14, R2, c[0x0][0x164], R0, 0x1, P0 ;  /* 0x00005900020e7a11 */ /* 0x000fe200000f0c00 */
[----:B------:R-:W-:Y:S01]  /*1210*/  IMAD.SHL.U32 R0, R3, 0x8, RZ ;  /* 0x0000000803007824 */ /* 0x000fe200078e00ff */
[----:B------:R-:W-:Y:S01]  /*1220*/  SHFL.IDX PT, R2, R15, 0x1, 0x181f ;  /* 0x00381f000f027f89 */ /* 0x000fe200000e0000 */
[C---:B------:R-:W-:Y:S02]  /*1230*/  IADD3 R5, R18.reuse, 0x10, RZ ;  /* 0x0000001012057810 */ /* 0x040fe40007ffe0ff */
[----:B------:R-:W-:Y:S01]  /*1240*/  IADD3 R4, R18, 0x20, RZ ;  /* 0x0000002012047810 */ /* 0x000fe20007ffe0ff */
[----:B------:R-:W3:Y:S01]  /*1250*/  SHFL.IDX PT, R7, R14, RZ, 0x181f ;  /* 0x00181fff0e077589 */ /* 0x000ee200000e0000 */
[----:B------:R-:W-:Y:S02]  /*1260*/  LOP3.LUT R8, R8, 0xfffffe00, R0, 0xf8, !PT ;  /* 0xfffffe0008087812 */ /* 0x000fe400078ef800 */
[----:B------:R-:W-:Y:S01]  /*1270*/  ISETP.GE.AND P0, PT, R5, UR8, PT ;  /* 0x0000000805007c0c */ /* 0x000fe2000bf06270 */
[----:B------:R-:W4:Y:S01]  /*1280*/  SHFL.IDX PT, R3, R14, 0x1, 0x181f ;  /* 0x00381f000e037f89 */ /* 0x000f2200000e0000 */
[----:B------:R-:W-:Y:S01]  /*1290*/  ISETP.GE.AND P2, PT, R4, UR8, PT ;  /* 0x0000000804007c0c */ /* 0x000fe2000bf46270 */
[----:B------:R-:W-:Y:S01]  /*12a0*/  IMAD.SHL.U32 R247, R8, 0x2, RZ ;  /* 0x0000000208f77824 */ /* 0x000fe200078e00ff */
[----:B------:R-:W-:Y:S01]  /*12b0*/  SHF.R.S32.HI R0, RZ, 0x1f, R42 ;  /* 0x0000001fff007819 */ /* 0x000fe2000001142a */
[----:B------:R-:W-:Y:S03]  /*12c0*/  SHFL.IDX PT, R4, R15, 0x2, 0x181f ;  /* 0x00581f000f047f89 */ /* 0x000fe600000e0000 */
[----:B------:R-:W-:Y:S01]  /*12d0*/  LEA.HI R0, R0, R42, RZ, 0x3 ;  /* 0x0000002a00007211 */ /* 0x000fe200078f18ff */
[----:B------:R-:W-:Y:S03]  /*12e0*/  SHFL.IDX PT, R5, R14, 0x2, 0x181f ;  /* 0x00581f000e057f89 */ /* 0x000fe600000e0000 */
[----:B------:R-:W-:Y:S01]  /*12f0*/  LOP3.LUT R126, R0, 0xfffffff8, RZ, 0xc0, !PT ;  /* 0xfffffff8007e7812 */ /* 0x000fe200078ec0ff */
[----:B------:R-:W-:Y:S01]  /*1300*/  SHFL.IDX PT, R8, R15, 0x3, 0x181f ;  /* 0x00781f000f087f89 */ /* 0x000fe200000e0000 */
[----:B------:R-:W-:-:S03]  /*1310*/  IADD3 R0, R18, 0x50, RZ ;  /* 0x0000005012007810 */ /* 0x000fc60007ffe0ff */
[----:B-1----:R-:W1:Y:S04]  /*1320*/  SHFL.IDX PT, R9, R14, 0x3, 0x181f ;  /* 0x00781f000e097f89 */ /* 0x002e6800000e0000 */
[----:B------:R-:W-:Y:S01]  /*1330*/  SHFL.IDX PT, R12, R15, 0x4, 0x181f ;  /* 0x00981f000f0c7f89 */ /* 0x000fe200000e0000 */
[----:B---3--:R-:W-:-:S03]  /*1340*/  @!P1 IMAD.WIDE R16, R128, 0x2, R6 ;  /* 0x0000000280109825 */ /* 0x008fc600078e0206 */
[----:B------:R-:W3:Y:S01]  /*1350*/  SHFL.IDX PT, R13, R14, 0x4, 0x181f ;  /* 0x00981f000e0d7f89 */ /* 0x000ee200000e0000 */
[----:B------:R-:W-:-:S03]  /*1360*/  @!P1 IMAD.WIDE R10, R126, 0x2, R6 ;  /* 0x000000027e0a9825 */ /* 0x000fc600078e0206 */
[----:B------:R2:W-:Y:S01]  /*1370*/  @!P1 LDGSTS.E.BYPASS.LTC128B.128 [R247+0x8080], [R16.64], !P5 ;  /* 0x0808000010f79fae */ /* 0x0005e2000e901d54 */
[----:B----4-:R-:W-:-:S03]  /*1380*/  @!P0 IMAD.WIDE R6, R128, 0x2, R2 ;  /* 0x0000000280068825 */ /* 0x010fc600078e0202 */
[----:B------:R1:W-:Y:S01]  /*1390*/  @!P1 LDGSTS.E.BYPASS.LTC128B.128 [R247+0xc080], [R10.64], !P4 ;  /* 0x0c0800000af79fae */ /* 0x0003e2000e101d54 */
[----:B------:R-:W-:-:S03]  /*13a0*/  ISETP.GE.AND P1, PT, R19, UR8, PT ;  /* 0x0000000813007c0c */ /* 0x000fc6000bf26270 */
[----:B------:R4:W-:Y:S01]  /*13b0*/  @!P0 LDGSTS.E.BYPASS.LTC128B.128 [R247+0x8880], [R6.64], !P5 ;  /* 0x0888000006f78fae */ /* 0x0009e2000e901d54 */
[----:B------:R-:W-:Y:S01]  /*13c0*/  UIMAD.WIDE.U32 UR16, UR10, UR4, URZ ;  /* 0x000000040a1072a5 */ /* 0x000fe2000f8e003f */
[----:B------:R-:W-:Y:S02]  /*13d0*/  IADD3 R41, -R21, UR28, RZ ;  /* 0x0000001c15297c10 */ /* 0x000fe4000fffe1ff */
[----:B------:R-:W-:Y:S01]  /*13e0*/  SHF.R.S32.HI R122, RZ, 0x5, R123 ;  /* 0x00000005ff7a7819 */ /* 0x000fe2000001147b */
[----:B------:R-:W-:Y:S01]  /*13f0*/  STL [R1+0x38], R126 ;  /* 0x0000387e01007387 */ /* 0x000fe20000100800 */
[----:B-1----:R-:W-:-:S04]  /*1400*/  @!P6 IMAD.WIDE R10, R128, 0x2, R8 ;  /* 0x00000002800ae825 */ /* 0x002fc800078e0208 */
[----:B----4-:R-:W-:-:S04]  /*1410*/  @!P0 IMAD.WIDE R6, R126, 0x2, R2 ;  /* 0x000000027e068825 */ /* 0x010fc800078e0202 */
[--C-:B------:R-:W-:Y:S01]  /*1420*/  @!P2 IMAD.WIDE R2, R128, 0x2, R4.reuse ;  /* 0x000000028002a825 */ /* 0x100fe200078e0204 */
[----:B------:R1:W-:Y:S01]  /*1430*/  @!P0 LDGSTS.E.BYPASS.LTC128B.128 [R247+0xc880], [R6.64], !P4 ;  /* 0x0c88000006f78fae */ /* 0x0003e2000e101d54 */
[----:B------:R-:W-:Y:S02]  /*1440*/  ISETP.GE.AND P0, PT, R0, UR8, PT ;  /* 0x0000000800007c0c */ /* 0x000fe4000bf06270 */
[----:B------:R-:W-:Y:S01]  /*1450*/  @!P2 IMAD.WIDE R4, R126, 0x2, R4 ;  /* 0x000000027e04a825 */ /* 0x000fe200078e0204 */
[----:B------:R4:W-:Y:S01]  /*1460*/  @!P2 LDGSTS.E.BYPASS.LTC128B.128 [R247+0x9080], [R2.64], !P5 ;  /* 0x0908000002f7afae */ /* 0x0009e2000e901d54 */
[----:B------:R-:W-:-:S03]  /*1470*/  IADD3 R0, R18, 0x60, RZ ;  /* 0x0000006012007810 */ /* 0x000fc60007ffe0ff */
[----:B------:R2:W-:Y:S01]  /*1480*/  @!P2 LDGSTS.E.BYPASS.LTC128B.128 [R247+0xd080], [R4.64], !P4 ;  /* 0x0d08000004f7afae */ /* 0x0005e2000e101d54 */
[----:B------:R-:W-:Y:S02]  /*1490*/  ISETP.GE.AND P2, PT, R0, UR8, PT ;  /* 0x0000000800007c0c */ /* 0x000fe4000bf46270 */
[----:B------:R-:W-:Y:S01]  /*14a0*/  IADD3 R0, R131, UR19, RZ ;  /* 0x0000001383007c10 */ /* 0x000fe2000fffe0ff */
[----:B------:R2:W-:Y:S04]  /*14b0*/  @!P6 LDGSTS.E.BYPASS.LTC128B.128 [R247+0x9880], [R10.64], !P5 ;  /* 0x098800000af7efae */ /* 0x0005e8000e901d54 */
[----:B-1----:R-:W-:Y:S01]  /*14c0*/  SHFL.IDX PT, R6, R15, 0x5, 0x181f ;  /* 0x00b81f000f067f89 */ /* 0x002fe200000e0000 */
[----:B----4-:R-:W-:-:S03]  /*14d0*/  @!P6 IMAD.WIDE R2, R126, 0x2, R8 ;  /* 0x000000027e02e825 */ /* 0x010fc600078e0208 */
[----:B------:R-:W1:Y:S01]  /*14e0*/  SHFL.IDX PT, R7, R14, 0x5, 0x181f ;  /* 0x00b81f000e077f89 */ /* 0x000e6200000e0000 */
[----:B---3--:R-:W-:-:S03]  /*14f0*/  @!P1 IMAD.WIDE R8, R128, 0x2, R12 ;  /* 0x0000000280089825 */ /* 0x008fc600078e020c */
[----:B------:R3:W-:Y:S01]  /*1500*/  @!P6 LDGSTS.E.BYPASS.LTC128B.128 [R247+0xd880], [R2.64], !P4 ;  /* 0x0d88000002f7efae */ /* 0x0007e2000e101d54 */
[----:B------:R-:W-:Y:S01]  /*1510*/  ISETP.GE.AND P6, PT, R0, UR9, PT ;  /* 0x0000000900007c0c */ /* 0x000fe2000bfc6270 */
[----:B--2---:R-:W-:Y:S02]  /*1520*/  @!P1 IMAD.WIDE R4, R126, 0x2, R12 ;  /* 0x000000027e049825 */ /* 0x004fe400078e020c */
[----:B------:R1:W-:Y:S01]  /*1530*/  @!P1 LDGSTS.E.BYPASS.LTC128B.128 [R247+0xa080], [R8.64], !P5 ;  /* 0x0a08000008f79fae */ /* 0x0003e2000e901d54 */
[----:B------:R-:W-:Y:S02]  /*1540*/  IADD3 R11, R18, 0x70, RZ ;  /* 0x00000070120b7810 */ /* 0x000fe40007ffe0ff */
[----:B------:R-:W-:Y:S01]  /*1550*/  IADD3 R12, R0, UR11, RZ ;  /* 0x0000000b000c7c10 */ /* 0x000fe2000fffe0ff */
[----:B------:R2:W-:Y:S01]  /*1560*/  @!P1 LDGSTS.E.BYPASS.LTC128B.128 [R247+0xe080], [R4.64], !P4 ;  /* 0x0e08000004f79fae */ /* 0x0005e2000e101d54 */
[----:B------:R-:W-:Y:S02]  /*1570*/  ISETP.GE.AND P1, PT, R11, UR8, PT ;  /* 0x000000080b007c0c */ /* 0x000fe4000bf26270 */
[----:B------:R-:W-:Y:S01]  /*1580*/  ISETP.GT.OR P6, PT, R131, 0x2f, P6 ;  /* 0x0000002f8300780c */ /* 0x000fe200037c4670 */
[----:B------:R-:W-:-:S04]  /*1590*/  @P3 IMAD.HI.U32 R10, R12, c[0x0][0x2bc], RZ ;  /* 0x0000af000c0a3a27 */ /* 0x000fc800078e00ff */
[----:B------:R-:W-:Y:S01]  /*15a0*/  IMAD.MOV.U32 R0, RZ, RZ, R12 ;  /* 0x000000ffff007224 */ /* 0x000fe200078e000c */
[----:B------:R-:W-:Y:S01]  /*15b0*/  @P3 SHF.R.U32.HI R0, RZ, c[0x0][0x2c0], R10 ;  /* 0x0000b000ff003a19 */ /* 0x000fe2000001160a */
[----:B---3--:R-:W-:Y:S04]  /*15c0*/  SHFL.IDX PT, R2, R15, 0x7, 0x181f ;  /* 0x00f81f000f027f89 */ /* 0x008fe800000e0000 */
[----:B------:R-:W-:Y:S01]  /*15d0*/  SHFL.IDX PT, R3, R14, 0x7, 0x181f ;  /* 0x00f81f000e037f89 */ /* 0x000fe200000e0000 */
[----:B-1----:R-:W-:-:S03]  /*15e0*/  @!P0 IMAD.WIDE R8, R128, 0x2, R6 ;  /* 0x0000000280088825 */ /* 0x002fc600078e0206 */
[----:B--2---:R-:W-:Y:S01]  /*15f0*/  SHFL.IDX PT, R4, R15, 0x6, 0x181f ;  /* 0x00d81f000f047f89 */ /* 0x004fe200000e0000 */
[----:B------:R-:W-:-:S03]  /*1600*/  @!P0 IMAD.WIDE R6, R126, 0x2, R6 ;  /* 0x000000027e068825 */ /* 0x000fc600078e0206 */
[----:B------:R-:W1:Y:S04]  /*1610*/  SHFL.IDX PT, R5, R14, 0x6, 0x181f ;  /* 0x00d81f000e057f89 */ /* 0x000e6800000e0000 */
[----:B------:R2:W-:Y:S04]  /*1620*/  @!P0 LDGSTS.E.BYPASS.LTC128B.128 [R247+0xa880], [R8.64], !P5 ;  /* 0x0a88000008f78fae */ /* 0x0005e8000e901d54 */
[----:B------:R3:W-:Y:S01]  /*1630*/  @!P0 LDGSTS.E.BYPASS.LTC128B.128 [R247+0xe880], [R6.64], !P4 ;  /* 0x0e88000006f78fae */ /* 0x0007e2000e101d54 */
[----:B-1----:R-:W-:-:S05]  /*1640*/  @!P2 IMAD.WIDE R10, R128, 0x2, R4 ;  /* 0x00000002800aa825 */ /* 0x002fca00078e0204 */
[----:B------:R1:W-:Y:S01]  /*1650*/  @!P2 LDGSTS.E.BYPASS.LTC128B.128 [R247+0xb080], [R10.64], !P5 ;  /* 0x0b0800000af7afae */ /* 0x0003e2000e901d54 */
[----:B--2---:R-:W-:-:S04]  /*1660*/  @!P2 IMAD.WIDE R8, R126, 0x2, R4 ;  /* 0x000000027e08a825 */ /* 0x004fc800078e0204 */
[--C-:B------:R-:W-:Y:S01]  /*1670*/  @!P1 IMAD.WIDE R4, R128, 0x2, R2.reuse ;  /* 0x0000000280049825 */ /* 0x100fe200078e0202 */
[----:B------:R2:W-:Y:S01]  /*1680*/  @!P2 LDGSTS.E.BYPASS.LTC128B.128 [R247+0xf080], [R8.64], !P4 ;  /* 0x0f08000008f7afae */ /* 0x0005e2000e101d54 */
[----:B---3--:R-:W-:Y:S02]  /*1690*/  @!P6 IADD3 R7, P0, R0, UR14, RZ ;  /* 0x0000000e0007ec10 */ /* 0x008fe4000ff1e0ff */
[----:B------:R-:W-:Y:S01]  /*16a0*/  @!P1 IMAD.WIDE R2, R126, 0x2, R2 ;  /* 0x000000027e029825 */ /* 0x000fe200078e0202 */
[----:B------:R3:W-:Y:S01]  /*16b0*/  @!P1 LDGSTS.E.BYPASS.LTC128B.128 [R247+0xb880], [R4.64], !P5 ;  /* 0x0b88000004f79fae */ /* 0x0007e2000e901d54 */
[----:B------:R-:W-:Y:S02]  /*16c0*/  @!P6 LEA.HI.X.SX32 R13, R0, UR6, 0x1, P0 ;  /* 0x00000006000dec11 */ /* 0x000fe400080f0eff */
[C---:B------:R-:W-:Y:S01]  /*16d0*/  @!P6 LEA R6, P0, R7.reuse, c[0x0][0x2a0], 0x2 ;  /* 0x0000a8000706ea11 */ /* 0x040fe200078010ff */
[----:B------:R4:W-:Y:S03]  /*16e0*/  @!P1 LDGSTS.E.BYPASS.LTC128B.128 [R247+0xf880], [R2.64], !P4 ;  /* 0x0f88000002f79fae */ /* 0x0009e6000e101d54 */
[----:B------:R-:W-:Y:S01]  /*16f0*/  @!P6 LEA.HI.X R7, R7, c[0x0][0x2a4], R13, 0x2, P0 ;  /* 0x0000a9000707ea11 */ /* 0x000fe200000f140d */
[----:B------:R-:W0:Y:S04]  /*1700*/  LDGDEPBAR ;  /* 0x00000000000079af */ /* 0x000e280000000000 */
[----:B------:R-:W-:Y:S06]  /*1710*/  BAR.SYNC.DEFER_BLOCKING 0x0 ;  /* 0x0000000000007b1d */ /* 0x000fec0000010000 */
[----:B------:R1:W5:Y:S01]  /*1720*/  @!P6 LDG.E R242, [R6.64] ;  /* 0x0000001406f2e981 */ /* 0x000362000c1e1900 */
[----:B------:R-:W-:Y:S01]  /*1730*/  IMAD.MOV R0, RZ, RZ, -R0 ;  /* 0x000000ffff007224 */ /* 0x000fe200078e0a00 */
[----:B------:R-:W-:Y:S01]  /*1740*/  UIMAD UR8, UR18, UR4, URZ ;  /* 0x00000004120872a4 */ /* 0x000fe2000f8e023f */
[----:B--2---:R-:W-:Y:S01]  /*1750*/  LEA.HI R8, R124, R129, RZ, 0x4 ;  /* 0x000000817c087211 */ /* 0x004fe200078f20ff */
[C---:B------:R-:W-:Y:S01]  /*1760*/  IMAD.WIDE R18, R128.reuse, 0x2, RZ ;  /* 0x0000000280127825 */ /* 0x040fe200078e02ff */
[C---:B------:R-:W-:Y:S01]  /*1770*/  ISETP.GE.AND P2, PT, R41.reuse, 0x1, PT ;  /* 0x000000012900780c */ /* 0x040fe20003f46270 */
[----:B------:R-:W-:Y:S01]  /*1780*/  UIMAD UR8, UR10, UR5, UR8 ;  /* 0x000000050a0872a4 */ /* 0x000fe2000f8e0208 */
[----:B------:R-:W-:Y:S01]  /*1790*/  ISETP.GE.AND P5, PT, R128, c[0x0][0x1d4], PT ;  /* 0x0000750080007a0c */ /* 0x000fe20003fa6270 */
[----:B------:R-:W-:Y:S01]  /*17a0*/  IMAD R243, R0, c[0x0][0x2b8], R12 ;  /* 0x0000ae0000f37a24 */ /* 0x000fe200078e020c */
[----:B------:R-:W-:Y:S01]  /*17b0*/  LOP3.LUT R12, R8, 0xfffffff0, RZ, 0xc0, !PT ;  /* 0xfffffff0080c7812 */ /* 0x000fe200078ec0ff */
[----:B------:R-:W-:Y:S01]  /*17c0*/  UIADD3 UR8, UR17, UR8, URZ ;  /* 0x0000000811087290 */ /* 0x000fe2000fffe03f */
[----:B------:R-:W-:Y:S01]  /*17d0*/  ISETP.GE.AND P1, PT, R41, 0x11, PT ;  /* 0x000000112900780c */ /* 0x000fe20003f26270 */
[C---:B----4-:R-:W-:Y:S01]  /*17e0*/  IMAD.WIDE.U32 R2, R243.reuse, c[0x0][0x1e0], RZ ;  /* 0x00007800f3027a25 */ /* 0x050fe200078e00ff */
[----:B------:R-:W-:Y:S01]  /*17f0*/  SHF.R.S32.HI R13, RZ, 0x1f, R243 ;  /* 0x0000001fff0d7819 */ /* 0x000fe200000114f3 */
[----:B------:R-:W-:Y:S01]  /*1800*/  ULDC.64 UR4, c[0x0][0x210] ;  /* 0x0000840000047ab9 */ /* 0x000fe20000000a00 */
[----:B------:R-:W-:Y:S01]  /*1810*/  SHF.R.S32.HI R14, RZ, 0x4, R8 ;  /* 0x00000004ff0e7819 */ /* 0x000fe20000011408 */
[----:B---3--:R-:W-:Y:S01]  /*1820*/  IMAD R5, R243, c[0x0][0x1e0], RZ ;  /* 0x00007800f3057a24 */ /* 0x008fe200078e02ff */
[----:B------:R-:W-:Y:S01]  /*1830*/  ISETP.GE.AND P4, PT, R42, c[0x0][0x1d4], PT ;  /* 0x000075002a007a0c */ /* 0x000fe20003f86270 */
[----:B------:R-:W-:Y:S01]  /*1840*/  IMAD R0, R13, c[0x0][0x1e0], RZ ;  /* 0x000078000d007a24 */ /* 0x000fe200078e02ff */
[----:B------:R-:W-:Y:S01]  /*1850*/  UIMAD UR18, UR18, UR4, URZ ;  /* 0x00000004121272a4 */ /* 0x000fe2000f8e023f */
[----:B------:R-:W-:Y:S01]  /*1860*/  IMAD.IADD R12, R129, 0x1, -R12 ;  /* 0x00000001810c7824 */ /* 0x000fe200078e0a0c */
[----:B------:R-:W-:Y:S01]  /*1870*/  UIMAD.WIDE.U32 UR24, UR10, UR4, URZ ;  /* 0x000000040a1872a5 */ /* 0x000fe2000f8e003f */
[----:B------:R-:W-:Y:S01]  /*1880*/  IMAD R0, R243, c[0x0][0x1e4], R0 ;  /* 0x00007900f3007a24 */ /* 0x000fe200078e0200 */
[----:B------:R-:W-:Y:S01]  /*1890*/  UIMAD UR18, UR10, UR5, UR18 ;  /* 0x000000050a1272a4 */ /* 0x000fe2000f8e0212 */
[----:B------:R-:W-:Y:S01]  /*18a0*/  IMAD R13, R13, c[0x0][0x208], RZ ;  /* 0x000082000d0d7a24 */ /* 0x000fe200078e02ff */
[----:B------:R-:W-:Y:S01]  /*18b0*/  SHF.R.S32.HI R16, RZ, 0x1f, R12 ;  /* 0x0000001fff107819 */ /* 0x000fe2000001140c */
[----:B------:R-:W-:Y:S01]  /*18c0*/  IMAD.IADD R3, R3, 0x1, R0 ;  /* 0x0000000103037824 */ /* 0x000fe200078e0200 */
[----:B------:R-:W-:Y:S01]  /*18d0*/  UIADD3 UR18, UR25, UR18, URZ ;  /* 0x0000001219127290 */ /* 0x000fe2000fffe03f */
[----:B-1----:R-:W-:Y:S01]  /*18e0*/  IMAD.U32 R7, RZ, RZ, UR10 ;  /* 0x0000000aff077e24 */ /* 0x002fe2000f8e00ff */
[----:B------:R-:W-:Y:S01]  /*18f0*/  LEA.HI R16, R16, R12, RZ, 0x3 ;  /* 0x0000000c10107211 */ /* 0x000fe200078f18ff */
[----:B------:R-:W-:Y:S01]  /*1900*/  IMAD R13, R243, c[0x0][0x20c], R13 ;  /* 0x00008300f30d7a24 */ /* 0x000fe200078e020d */
[----:B------:R-:W-:Y:S01]  /*1910*/  LOP3.LUT P6, RZ, R40, 0x2, RZ, 0xc0, !PT ;  /* 0x0000000228ff7812 */ /* 0x000fe200078cc0ff */
[----:B------:R-:W-:Y:S01]  /*1920*/  UIADD3 UR4, UR23, -0x1, URZ ;  /* 0xffffffff17047890 */ /* 0x000fe2000fffe03f */
[----:B------:R-:W-:Y:S01]  /*1930*/  LOP3.LUT R15, R16, 0xfffffff8, RZ, 0xc0, !PT ;  /* 0xfffffff8100f7812 */ /* 0x000fe200078ec0ff */
[----:B------:R-:W-:Y:S01]  /*1940*/  STL [R1+0x40], R130 ;  /* 0x0000408201007387 */ /* 0x000fe20000100800 */
[----:B------:R-:W-:Y:S01]  /*1950*/  SHF.R.S32.HI R127, RZ, 0x1f, R126 ;  /* 0x0000001fff7f7819 */ /* 0x000fe2000001147e */
[----:B------:R-:W-:Y:S01]  /*1960*/  UISETP.GT.AND UP0, UPT, UR4, UR7, UPT ;  /* 0x000000070400728c */ /* 0x000fe2000bf04270 */
[----:B------:R-:W-:Y:S01]  /*1970*/  SEL R125, RZ, 0x10, P4 ;  /* 0x00000010ff7d7807 */ /* 0x000fe20002000000 */
[----:B------:R-:W-:-:S02]  /*1980*/  IMAD.IADD R22, R12, 0x1, -R15 ;  /* 0x000000010c167824 */ /* 0x000fc400078e0a0f */
[----:B------:R-:W-:Y:S01]  /*1990*/  STL [R1+0x3c], R127 ;  /* 0x00003c7f01007387 */ /* 0x000fe20000100800 */
[----:B-----5:R-:W-:Y:S01]  /*19a0*/  SHF.R.S32.HI R17, RZ, 0x1f, R242 ;  /* 0x0000001fff117819 */ /* 0x020fe200000114f2 */
[----:B------:R-:W-:-:S04]  /*19b0*/  IMAD.WIDE.U32 R2, R242, c[0x0][0x1f0], R2 ;  /* 0x00007c00f2027a25 */ /* 0x000fc800078e0002 */
[----:B------:R-:W-:Y:S01]  /*19c0*/  IMAD R0, R17, c[0x0][0x1f0], RZ ;  /* 0x00007c0011007a24 */ /* 0x000fe200078e02ff */
[----:B------:R-:W-:-:S03]  /*19d0*/  IADD3 R4, P0, R2, UR16, RZ ;  /* 0x0000001002047c10 */ /* 0x000fc6000ff1e0ff */
[----:B------:R-:W-:-:S05]  /*19e0*/  IMAD R0, R242, c[0x0][0x1f4], R0 ;  /* 0x00007d00f2007a24 */ /* 0x000fca00078e0200 */
[----:B------:R-:W-:Y:S01]  /*19f0*/  IADD3.X R2, R3, UR8, R0, P0, !PT ;  /* 0x0000000803027c10 */ /* 0x000fe200087fe400 */
[----:B------:R-:W-:Y:S01]  /*1a00*/  IMAD R3, R242, c[0x0][0x1f0], R5 ;  /* 0x00007c00f2037a24 */ /* 0x000fe200078e0205 */
[----:B------:R-:W-:-:S04]  /*1a10*/  LEA R6, P0, R4, c[0x0][0x1c8], 0x1 ;  /* 0x0000720004067a11 */ /* 0x000fc800078008ff */
[----:B------:R-:W-:Y:S01]  /*1a20*/  LEA.HI.X R0, R4, c[0x0][0x1cc], R2, 0x1, P0 ;  /* 0x0000730004007a11 */ /* 0x000fe200000f0c02 */
[----:B------:R-:W-:Y:S01]  /*1a30*/  IMAD R4, R7, c[0x0][0x1e8], R3 ;  /* 0x00007a0007047a24 */ /* 0x000fe200078e0203 */
[----:B------:R-:W-:Y:S01]  /*1a40*/  SHFL.IDX PT, R2, R6, RZ, 0x181f ;  /* 0x00181fff06027589 */ /* 0x000fe200000e0000 */
[----:B------:R-:W-:-:S03]  /*1a50*/  ISETP.GT.AND P0, PT, R41, 0x20, PT ;  /* 0x000000202900780c */ /* 0x000fc60003f04270 */
[----:B------:R-:W1:Y:S01]  /*1a60*/  SHFL.IDX PT, R3, R0, RZ, 0x181f ;  /* 0x00181fff00037589 */ /* 0x000e6200000e0000 */
[----:B------:R-:W-:-:S03]  /*1a70*/  LEA R4, R4, c[0x0][0x1c8], 0x1 ;  /* 0x0000720004047a11 */ /* 0x000fc600078e08ff */
[----:B------:R-:W-:Y:S04]  /*1a80*/  SHFL.IDX PT, R6, R6, 0x1, 0x181f ;  /* 0x00381f0006067f89 */ /* 0x000fe800000e0000 */
[----:B------:R-:W-:Y:S04]  /*1a90*/  SHFL.IDX PT, R7, R0, 0x1, 0x181f ;  /* 0x00381f0000077f89 */ /* 0x000fe800000e0000 */
[----:B------:R-:W-:Y:S04]  /*1aa0*/  SHFL.IDX PT, R4, R4, 0x2, 0x181f ;  /* 0x00581f0004047f89 */ /* 0x000fe800000e0000 */
[----:B------:R2:W3:Y:S01]  /*1ab0*/  SHFL.IDX PT, R5, R0, 0x2, 0x181f ;  /* 0x00581f0000057f89 */ /* 0x0004e200000e0000 */
[----:B-1----:R-:W-:-:S05]  /*1ac0*/  @P2 IMAD.WIDE R10, R128, 0x2, R2 ;  /* 0x00000002800a2825 */ /* 0x002fca00078e0202 */
[----:B------:R1:W-:Y:S01]  /*1ad0*/  @P2 LDGSTS.E.BYPASS.LTC128B.128 [R247+0x5080], [R10.64], !P5 ;  /* 0x050800000af72fae */ /* 0x0003e2000e901d54 */
[----:B--2---:R-:W-:Y:S01]  /*1ae0*/  LEA.HI R0, R8, R14, RZ, 0x1 ;  /* 0x0000000e08007211 */ /* 0x004fe200078f08ff */
[----:B------:R-:W-:-:S03]  /*1af0*/  IMAD.WIDE.U32 R8, R243, c[0x0][0x208], RZ ;  /* 0x00008200f3087a25 */ /* 0x000fc600078e00ff */
[----:B------:R-:W-:Y:S01]  /*1b00*/  LOP3.LUT R0, R0, 0xfffffffe, RZ, 0xc0, !PT ;  /* 0xfffffffe00007812 */ /* 0x000fe200078ec0ff */
[----:B------:R-:W-:Y:S02]  /*1b10*/  IMAD.IADD R13, R9, 0x1, R13 ;  /* 0x00000001090d7824 */ /* 0x000fe400078e020d */
[----:B------:R-:W-:Y:S02]  /*1b20*/  IMAD.MOV.U32 R12, RZ, RZ, R8 ;  /* 0x000000ffff0c7224 */ /* 0x000fe400078e0008 */
[----:B------:R-:W-:-:S04]  /*1b30*/  @P2 IMAD.WIDE R8, R126, 0x2, R2 ;  /* 0x000000027e082825 */ /* 0x000fc800078e0202 */
[C---:B---3--:R-:W-:Y:S01]  /*1b40*/  @P0 IMAD.WIDE R2, R128.reuse, 0x2, R4 ;  /* 0x0000000280020825 */ /* 0x048fe200078e0204 */
[----:B------:R2:W-:Y:S03]  /*1b50*/  @P2 LDGSTS.E.BYPASS.LTC128B.128 [R247+0x6880], [R8.64], !P4 ;  /* 0x0688000008f72fae */ /* 0x0005e6000e101d54 */
[----:B-1----:R-:W-:-:S04]  /*1b60*/  @P1 IMAD.WIDE R10, R128, 0x2, R6 ;  /* 0x00000002800a1825 */ /* 0x002fc800078e0206 */
[----:B------:R-:W-:Y:S01]  /*1b70*/  @P1 IMAD.WIDE R6, R126, 0x2, R6 ;  /* 0x000000027e061825 */ /* 0x000fe200078e0206 */
[----:B------:R1:W-:Y:S03]  /*1b80*/  @P1 LDGSTS.E.BYPASS.LTC128B.128 [R247+0x5880], [R10.64], !P5 ;  /* 0x058800000af71fae */ /* 0x0003e6000e901d54 */
[----:B------:R-:W-:Y:S01]  /*1b90*/  IMAD.IADD R14, R14, 0x1, -R0 ;  /* 0x000000010e0e7824 */ /* 0x000fe200078e0a00 */
[----:B------:R3:W-:Y:S01]  /*1ba0*/  @P1 LDGSTS.E.BYPASS.LTC128B.128 [R247+0x7080], [R6.64], !P4 ;  /* 0x0708000006f71fae */ /* 0x0007e2000e101d54 */
[----:B------:R-:W-:Y:S02]  /*1bb0*/  IMAD.SHL.U32 R0, R40, 0x40, RZ ;  /* 0x0000004028007824 */ /* 0x000fe400078e00ff */
[----:B------:R-:W-:Y:S01]  /*1bc0*/  @P0 IMAD.WIDE R4, R126, 0x2, R4 ;  /* 0x000000027e040825 */ /* 0x000fe200078e0204 */
[----:B------:R4:W-:Y:S02]  /*1bd0*/  @P0 LDGSTS.E.BYPASS.LTC128B.128 [R247+0x6080], [R2.64], !P5 ;  /* 0x0608000002f70fae */ /* 0x0009e4000e901d54 */
[----:B------:R-:W-:-:S02]  /*1be0*/  LOP3.LUT R0, R0, 0x1c0, RZ, 0xc0, !PT ;  /* 0x000001c000007812 */ /* 0x000fc400078ec0ff */
[----:B------:R5:W-:Y:S04]  /*1bf0*/  @P0 LDGSTS.E.BYPASS.LTC128B.128 [R247+0x7880], [R4.64], !P4 ;  /* 0x0788000004f70fae */ /* 0x000be8000e101d54 */
[----:B------:R-:W0:Y:S01]  /*1c00*/  LDGDEPBAR ;  /* 0x00000000000079af */ /* 0x000e220000000000 */
[----:B--2---:R-:W-:Y:S01]  /*1c10*/  SHF.R.U32.HI R8, RZ, 0x3, R0 ;  /* 0x00000003ff087819 */ /* 0x004fe20000011600 */
[----:B---3--:R-:W-:Y:S02]  /*1c20*/  IMAD.SHL.U32 R6, R16, 0x40, RZ ;  /* 0x0000004010067824 */ /* 0x008fe400078e00ff */
[----:B----4-:R-:W-:-:S03]  /*1c30*/  IMAD.SHL.U32 R3, R21, 0x8, RZ ;  /* 0x0000000815037824 */ /* 0x010fc600078e00ff */
[----:B------:R-:W-:Y:S01]  /*1c40*/  LOP3.LUT R121, R6, 0xfffffe00, RZ, 0xc0, !PT ;  /* 0xfffffe0006797812 */ /* 0x000fe200078ec0ff */
[----:B------:R-:W-:Y:S02]  /*1c50*/  IMAD.SHL.U32 R2, R22, 0x40, RZ ;  /* 0x0000004016027824 */ /* 0x000fe400078e00ff */
[----:B-----5:R-:W-:Y:S01]  /*1c60*/  IMAD.SHL.U32 R5, R14, 0x8, RZ ;  /* 0x000000080e057824 */ /* 0x020fe200078e00ff */
[----:B------:R-:W-:Y:S01]  /*1c70*/  LOP3.LUT R9, R0, 0x8, R3, 0xf8, !PT ;  /* 0x0000000800097812 */ /* 0x000fe200078ef803 */
[----:B------:R-:W-:Y:S01]  /*1c80*/  IMAD R4, R17, c[0x0][0x218], RZ ;  /* 0x0000860011047a24 */ /* 0x000fe200078e02ff */
[----:B------:R-:W-:Y:S01]  /*1c90*/  LOP3.LUT R0, R2, 0x1c0, RZ, 0xc0, !PT ;  /* 0x000001c002007812 */ /* 0x000fe200078ec0ff */
[----:B------:R-:W-:Y:S01]  /*1ca0*/  IMAD.WIDE.U32 R2, R242, c[0x0][0x218], R12 ;  /* 0x00008600f2027a25 */ /* 0x000fe200078e000c */
[----:B------:R-:W-:Y:S01]  /*1cb0*/  LOP3.LUT R8, R9, R8, RZ, 0x3c, !PT ;  /* 0x0000000809087212 */ /* 0x000fe200078e3cff */
[----:B------:R-:W-:-:S04]  /*1cc0*/  DEPBAR.LE SB0, 0x1 ;  /* 0x000080400000791a */ /* 0x000fc80000000000 */
[----:B------:R-:W-:Y:S01]  /*1cd0*/  LOP3.LUT R7, R0, 0x8, R5, 0xf8, !PT ;  /* 0x0000000800077812 */ /* 0x000fe200078ef805 */
[----:B------:R-:W-:-:S04]  /*1ce0*/  DEPBAR.LE SB0, 0x0 ;  /* 0x000080000000791a */ /* 0x000fc80000000000 */
[----:B------:R-:W-:Y:S01]  /*1cf0*/  SHF.R.U32.HI R6, RZ, 0x3, R0 ;  /* 0x00000003ff067819 */ /* 0x000fe20000011600 */
[----:B------:R-:W-:Y:S01]  /*1d00*/  IMAD R0, R242, c[0x0][0x21c], R4 ;  /* 0x00008700f2007a24 */ /* 0x000fe200078e0204 */
[----:B------:R-:W-:Y:S01]  /*1d10*/  BAR.SYNC.DEFER_BLOCKING 0x0 ;  /* 0x0000000000007b1d */ /* 0x000fe20000010000 */
[----:B------:R-:W-:Y:S01]  /*1d20*/  IADD3 R5, P0, R2, UR24, RZ ;  /* 0x0000001802057c10 */ /* 0x000fe2000ff1e0ff */
[----:B------:R-:W-:Y:S01]  /*1d30*/  IMAD R2, R122, 0x400, R121 ;  /* 0x000004007a027824 */ /* 0x000fe200078e0279 */
[----:B------:R-:W-:Y:S02]  /*1d40*/  LOP3.LUT R120, R7, R6, RZ, 0x3c, !PT ;  /* 0x0000000607787212 */ /* 0x000fe400078e3cff */
[----:B------:R-:W-:Y:S01]  /*1d50*/  IADD3.X R3, R3, UR18, R0, P0, !PT ;  /* 0x0000001203037c10 */ /* 0x000fe200087fe400 */
[----:B------:R-:W-:Y:S01]  /*1d60*/  IMAD R0, R14, 0x200, R8 ;  /* 0x000002000e007824 */ /* 0x000fe200078e0208 */
[----:B------:R-:W-:Y:S01]  /*1d70*/  LEA R4, P0, R5, c[0x0][0x1f8], 0x1 ;  /* 0x00007e0005047a11 */ /* 0x000fe200078008ff */
[----:B------:R-:W-:-:S02]  /*1d80*/  IMAD.IADD R2, R120, 0x1, R2 ;  /* 0x0000000178027824 */ /* 0x000fc400078e0202 */
[----:B------:R-:W-:Y:S01]  /*1d90*/  IMAD.SHL.U32 R224, R0, 0x2, RZ ;  /* 0x0000000200e07824 */ /* 0x000fe200078e00ff */
[----:B------:R-:W-:Y:S01]  /*1da0*/  LEA.HI.X R3, R5, c[0x0][0x1fc], R3, 0x1, P0 ;  /* 0x00007f0005037a11 */ /* 0x000fe200000f0c03 */
[----:B------:R-:W2:Y:S01]  /*1db0*/  SHFL.IDX PT, R8, R4, 0x2, 0x181f ;  /* 0x00581f0004087f89 */ /* 0x000ea200000e0000 */
[----:B------:R-:W-:Y:S02]  /*1dc0*/  IMAD.SHL.U32 R231, R2, 0x2, RZ ;  /* 0x0000000202e77824 */ /* 0x000fe400078e00ff */
[C---:B------:R-:W-:Y:S01]  /*1dd0*/  IADD3 R17, R224.reuse, 0x5080, RZ ;  /* 0x00005080e0117810 */ /* 0x040fe20007ffe0ff */
[----:B------:R-:W3:Y:S01]  /*1de0*/  SHFL.IDX PT, R16, R4, RZ, 0x181f ;  /* 0x00181fff04107589 */ /* 0x000ee200000e0000 */
[----:B------:R-:W-:Y:S02]  /*1df0*/  IADD3 R235, R224, 0x50a0, RZ ;  /* 0x000050a0e0eb7810 */ /* 0x000fe40007ffe0ff */
[----:B------:R-:W-:Y:S01]  /*1e00*/  @P6 IADD3 R235, R17, -0x20, RZ ;  /* 0xffffffe011eb6810 */ /* 0x000fe20007ffe0ff */
[----:B-1----:R-:W1:Y:S03]  /*1e10*/  SHFL.IDX PT, R11, R4, 0x1, 0x181f ;  /* 0x00381f00040b7f89 */ /* 0x002e6600000e0000 */
[C---:B------:R-:W-:Y:S01]  /*1e20*/  IADD3 R241, R235.reuse, 0x800, RZ ;  /* 0x00000800ebf17810 */ /* 0x040fe20007ffe0ff */
[----:B------:R-:W4:Y:S01]  /*1e30*/  SHFL.IDX PT, R0, R3, 0x2, 0x181f ;  /* 0x00581f0003007f89 */ /* 0x000f2200000e0000 */
[----:B------:R-:W-:-:S02]  /*1e40*/  IADD3 R240, R235, 0x1000, RZ ;  /* 0x00001000ebf07810 */ /* 0x000fc40007ffe0ff */
[C---:B------:R-:W-:Y:S01]  /*1e50*/  IADD3 R239, R235.reuse, 0x1800, RZ ;  /* 0x00001800ebef7810 */ /* 0x040fe20007ffe0ff */
[----:B------:R-:W5:Y:S01]  /*1e60*/  SHFL.IDX PT, R10, R3, RZ, 0x181f ;  /* 0x00181fff030a7589 */ /* 0x000f6200000e0000 */
[C---:B------:R-:W-:Y:S02]  /*1e70*/  IADD3 R238, R235.reuse, 0x2000, RZ ;  /* 0x00002000ebee7810 */ /* 0x040fe40007ffe0ff */
[----:B------:R-:W-:Y:S01]  /*1e80*/  IADD3 R237, R235, 0x2800, RZ ;  /* 0x00002800ebed7810 */ /* 0x000fe20007ffe0ff */
[----:B------:R5:W5:Y:S01]  /*1e90*/  SHFL.IDX PT, R9, R3, 0x1, 0x181f ;  /* 0x00381f0003097f89 */ /* 0x000b6200000e0000 */
[----:B--2---:R-:W-:-:S03]  /*1ea0*/  IADD3 R30, P0, R18, R8, RZ ;  /* 0x00000008121e7210 */ /* 0x004fc60007f1e0ff */
[----:B------:R-:W-:Y:S01]  /*1eb0*/  LDSM.16.M88.4 R36, [R224+0x5080] ;  /* 0x00508000e024783b */ /* 0x000fe20000000200 */
[----:B---3--:R-:W-:-:S03]  /*1ec0*/  IADD3 R28, P2, R16, R18, RZ ;  /* 0x00000012101c7210 */ /* 0x008fc60007f5e0ff */
[----:B------:R-:W2:Y:S01]  /*1ed0*/  LDSM.16.M88.4 R12, [R231+0x8080] ;  /* 0x00808000e70c783b */ /* 0x000ea20000000200 */
[----:B-1----:R-:W-:-:S03]  /*1ee0*/  IADD3 R26, P1, R18, R11, RZ ;  /* 0x0000000b121a7210 */ /* 0x002fc60007f3e0ff */
[----:B------:R-:W1:Y:S01]  /*1ef0*/  LDSM.16.M88.4 R4, [R231+0xa080] ;  /* 0x00a08000e704783b */ /* 0x000e620000000200 */
[----:B----4-:R-:W-:-:S03]  /*1f00*/  IMAD.X R31, R19, 0x1, R0, P0 ;  /* 0x00000001131f7824 */ /* 0x010fc600000e0600 */
[----:B------:R-:W3:Y:S01]  /*1f10*/  LDSM.16.M88.4 R32, [R224+0x6080] ;  /* 0x00608000e020783b */ /* 0x000ee20000000200 */
[----:B-----5:R-:W-:-:S03]  /*1f20*/  IMAD.X R29, R10, 0x1, R19, P2 ;  /* 0x000000010a1d7824 */ /* 0x020fc600010e0613 */
[----:B------:R-:W4:Y:S01]  /*1f30*/  LDSM.16.M88.4 R44, [R224+0x5880] ;  /* 0x00588000e02c783b */ /* 0x000f220000000200 */
[----:B------:R-:W-:-:S03]  /*1f40*/  IMAD.WIDE R2, R126, 0x2, RZ ;  /* 0x000000027e027825 */ /* 0x000fc600078e02ff */
[----:B------:R-:W-:Y:S01]  /*1f50*/  LDSM.16.M88.4 R52, [R235] ;  /* 0x00000000eb34783b */ /* 0x000fe20000000200 */
[----:B------:R-:W-:Y:S01]  /*1f60*/  IMAD.X R27, R19, 0x1, R9, P1 ;  /* 0x00000001131b7824 */ /* 0x000fe200008e0609 */
[----:B------:R-:W-:Y:S02]  /*1f70*/  IADD3 R24, P0, R16, R2, RZ ;  /* 0x0000000210187210 */ /* 0x000fe40007f1e0ff */
[----:B------:R-:W-:Y:S01]  /*1f80*/  LDSM.16.M88.4 R56, [R235+0x800] ;  /* 0x00080000eb38783b */ /* 0x000fe20000000200 */
[----:B------:R-:W-:Y:S02]  /*1f90*/  IADD3 R20, P6, R2, R11, RZ ;  /* 0x0000000b02147210 */ /* 0x000fe40007fde0ff */
[----:B------:R-:W-:Y:S02]  /*1fa0*/  IMAD.X R25, R10, 0x1, R3, P0 ;  /* 0x000000010a197824 */ /* 0x000fe400000e0603 */
[----:B------:R-:W-:Y:S01]  /*1fb0*/  R2P PR, R22, 0x6 ;  /* 0x0000000616007804 */ /* 0x000fe20000000000 */
[C---:B------:R-:W-:Y:S01]  /*1fc0*/  IMAD.X R21, R3.reuse, 0x1, R9, P6 ;  /* 0x0000000103157824 */ /* 0x040fe200030e0609 */
[----:B------:R-:W-:Y:S01]  /*1fd0*/  IADD3 R22, P0, R2, R8, RZ ;  /* 0x0000000802167210 */ /* 0x000fe20007f1e0ff */
[----:B------:R-:W-:Y:S01]  /*1fe0*/  IMAD.MOV.U32 R2, RZ, RZ, 0x10 ;  /* 0x00000010ff027424 */ /* 0x000fe200078e00ff */
[----:B------:R-:W-:Y:S01]  /*1ff0*/  ISETP.GE.AND P6, PT, R128, c[0x0][0x1d4], PT ;  /* 0x0000750080007a0c */ /* 0x000fe20003fc6270 */
[----:B------:R-:W-:Y:S02]  /*2000*/  LDSM.16.M88.4 R64, [R235+0x1000] ;  /* 0x00100000eb40783b */ /* 0x000fe40000000200 */
[----:B------:R-:W-:Y:S01]  /*2010*/  IMAD.X R23, R3, 0x1, R0, P0 ;  /* 0x0000000103177824 */ /* 0x000fe200000e0600 */
[----:B------:R-:W-:Y:S01]  /*2020*/  ISETP.LT.OR P0, PT, R41, 0x1, P6 ;  /* 0x000000012900780c */ /* 0x000fe20003701670 */
[----:B------:R-:W-:Y:S01]  /*2030*/  IMAD.MOV.U32 R0, RZ, RZ, 0x40 ;  /* 0x00000040ff007424 */ /* 0x000fe200078e00ff */
[----:B------:R-:W-:Y:S01]  /*2040*/  SEL R3, R2, 0xfffffff0, !P1 ;  /* 0xfffffff002037807 */ /* 0x000fe20004800000 */
[----:B------:R-:W-:Y:S01]  /*2050*/  IMAD.MOV.U32 R2, RZ, RZ, 0x20 ;  /* 0x00000020ff027424 */ /* 0x000fe200078e00ff */
[----:B------:R-:W-:-:S03]  /*2060*/  ISETP.GE.AND P1, PT, R42, c[0x0][0x1d4], PT ;  /* 0x000075002a007a0c */ /* 0x000fc60003f26270 */
[----:B------:R-:W-:Y:S01]  /*2070*/  IMAD R233, R3, 0x2, R231 ;  /* 0x0000000203e97824 */ /* 0x000fe200078e02e7 */
[----:B--2---:R-:W-:Y:S01]  /*2080*/  HMMA.16816.F32 R88, R12, R36, RZ ;  /* 0x000000240c58723c */ /* 0x004fe200000018ff */
[----:B------:R-:W-:-:S03]  /*2090*/  SEL R2, R2, 0xffffffe0, !P2 ;  /* 0xffffffe002027807 */ /* 0x000fc60005000000 */
[----:B------:R-:W2:Y:S02]  /*20a0*/  LDSM.16.M88.4 R8, [R233+0xa080] ;  /* 0x00a08000e908783b */ /* 0x000ea40000000200 */
[C---:B------:R-:W-:Y:S02]  /*20b0*/  IMAD R232, R2.reuse, 0x2, R231 ;  /* 0x0000000202e87824 */ /* 0x040fe400078e02e7 */
[----:B------:R-:W5:Y:S01]  /*20c0*/  LDSM.16.M88.4 R16, [R233+0x8080] ;  /* 0x00808000e910783b */ /* 0x000f620000000200 */
[----:B-1----:R-:W-:Y:S01]  /*20d0*/  HMMA.16816.F32 R72, R4, R36, RZ ;  /* 0x000000240448723c */ /* 0x002fe200000018ff */
[----:B------:R-:W-:Y:S02]  /*20e0*/  IMAD R234, R2, 0x2, R233 ;  /* 0x0000000202ea7824 */ /* 0x000fe400078e02e9 */
[----:B------:R-:W-:Y:S01]  /*20f0*/  @!PT LDS RZ, [RZ] ;  /* 0x00000000fffff984 */ /* 0x000fe20000000800 */
[----:B------:R-:W-:Y:S01]  /*2100*/  @!PT LDS RZ, [RZ] ;  /* 0x00000000fffff984 */ /* 0x000fe20000000800 */
[----:B------:R-:W-:Y:S01]  /*2110*/  @!PT LDS RZ, [RZ] ;  /* 0x00000000fffff984 */ /* 0x000fe20000000800 */
[----:B------:R1:W-:Y:S01]  /*2120*/  LDGSTS.E.BYPASS.LTC128B.128 [R247+0x2080], [R28.64], !P0 ;  /* 0x020800001cf77fae */ /* 0x0003e2000c101d54 */
[----:B------:R-:W-:Y:S01]  /*2130*/  ISETP.LT.OR P0, PT, R41, 0x1, P1 ;  /* 0x000000012900780c */ /* 0x000fe20000f01670 */
[----:B------:R-:W-:-:S03]  /*2140*/  IMAD R236, R3, 0x2, R232 ;  /* 0x0000000203ec7824 */ /* 0x000fc600078e02e8 */
[-C--:B------:R-:W-:Y:S08]  /*2150*/  HMMA.16816.F32 R68, R4, R38.reuse, RZ ;  /* 0x000000260444723c */ /* 0x080ff000000018ff */
[----:B------:R-:W-:Y:S01]  /*2160*/  HMMA.16816.F32 R92, R12, R38, RZ ;  /* 0x000000260c5c723c */ /* 0x000fe200000018ff */
[----:B------:R1:W-:Y:S01]  /*2170*/  LDGSTS.E.BYPASS.LTC128B.128 [R247+0x3880], [R24.64], !P0 ;  /* 0x0388000018f77fae */ /* 0x0003e2000c101d54 */
[----:B------:R-:W-:-:S02]  /*2180*/  ISETP.LT.OR P0, PT, R41, 0x11, P6 ;  /* 0x000000112900780c */ /* 0x000fc40003701670 */
[----:B------:R-:W-:-:S04]  /*2190*/  ISETP.LT.OR P6, PT, R41, 0x21, P6 ;  /* 0x000000212900780c */ /* 0x000fc800037c1670 */
[C---:B---3--:R-:W-:Y:S07]  /*21a0*/  HMMA.16816.F32 R36, R4.reuse, R32, RZ ;  /* 0x000000200424723c */ /* 0x048fee00000018ff */
[----:B------:R1:W-:Y:S01]  /*21b0*/  LDGSTS.E.BYPASS.LTC128B.128 [R247+0x2880], [R26.64], !P0 ;  /* 0x028800001af77fae */ /* 0x0003e2000c101d54 */
[C---:B------:R-:W-:Y:S01]  /*21c0*/  ISETP.LT.OR P0, PT, R41.reuse, 0x11, P1 ;  /* 0x000000112900780c */ /* 0x040fe20000f01670 */
[----:B----4-:R-:W-:Y:S01]  /*21d0*/  HMMA.16816.F32 R48, R4, R44, RZ ;  /* 0x0000002c0430723c */ /* 0x010fe200000018ff */
[----:B------:R-:W-:-:S07]  /*21e0*/  ISETP.LT.OR P1, PT, R41, 0x21, P1 ;  /* 0x000000212900780c */ /* 0x000fce0000f21670 */
[----:B------:R-:W-:Y:S04]  /*21f0*/  HMMA.16816.F32 R60, R4, R46, RZ ;  /* 0x0000002e043c723c */ /* 0x000fe800000018ff */
[----:B------:R3:W-:Y:S01]  /*2200*/  LDGSTS.E.BYPASS.LTC128B.128 [R247+0x4080], [R20.64], !P0 ;  /* 0x0408000014f77fae */ /* 0x0007e2000c101d54 */
[----:B------:R-:W-:-:S03]  /*2210*/  LOP3.LUT P0, RZ, R40, 0x4, RZ, 0xc0, !PT ;  /* 0x0000000428ff7812 */ /* 0x000fc6000780c0ff */
[----:B------:R-:W-:Y:S01]  /*2220*/  HMMA.16816.F32 R4, R4, R34, RZ ;  /* 0x000000220404723c */ /* 0x000fe200000018ff */
[----:B------:R-:W-:Y:S01]  /*2230*/  SEL R0, R0, 0xffffffc0, !P0 ;  /* 0xffffffc000007807 */ /* 0x000fe20004000000 */
[----:B------:R4:W-:Y:S01]  /*2240*/  LDGSTS.E.BYPASS.LTC128B.128 [R247+0x3080], [R30.64], !P6 ;  /* 0x030800001ef77fae */ /* 0x0009e2000f101d54 */
[----:B------:R-:W-:Y:S02]  /*2250*/  PLOP3.LUT P0, PT, PT, PT, UP0, 0x80, 0x0 ;  /* 0x000000000000781c */ /* 0x000fe40003f0f008 */
[----:B------:R-:W-:Y:S01]  /*2260*/  ISETP.GT.AND P6, PT, R131, 0x2f, PT ;  /* 0x0000002f8300780c */ /* 0x000fe20003fc4270 */
[----:B------:R-:W-:Y:S01]  /*2270*/  IMAD.IADD R230, R224, 0x1, R0 ;  /* 0x00000001e0e67824 */ /* 0x000fe200078e0200 */
[----:B------:R3:W-:Y:S01]  /*2280*/  LDGSTS.E.BYPASS.LTC128B.128 [R247+0x4880], [R22.64], !P1 ;  /* 0x0488000016f77fae */ /* 0x0007e2000c901d54 */
[C---:B------:R-:W-:Y:S01]  /*2290*/  HMMA.16816.F32 R80, R12.reuse, R44, RZ ;  /* 0x0000002c0c50723c */ /* 0x040fe200000018ff */
[----:B------:R-:W-:Y:S01]  /*22a0*/  IMAD.IADD R229, R0, 0x1, R235 ;  /* 0x0000000100e57824 */ /* 0x000fe200078e02eb */
[----:B------:R-:W-:Y:S01]  /*22b0*/  LOP3.LUT R0, R120, R121, RZ, 0xfc, !PT ;  /* 0x0000007978007212 */ /* 0x000fe200078efcff */
[----:B-1----:R-:W-:Y:S04]  /*22c0*/  LDSM.16.M88.4 R24, [R230+0x5080] ;  /* 0x00508000e618783b */ /* 0x002fe80000000200 */
[----:B------:R-:W-:Y:S01]  /*22d0*/  LDSM.16.M88.4 R40, [R229] ;  /* 0x00000000e528783b */ /* 0x000fe20000000200 */
[C---:B------:R-:W-:Y:S03]  /*22e0*/  HMMA.16816.F32 R100, R12.reuse, R46, RZ ;  /* 0x0000002e0c64723c */ /* 0x040fe600000018ff */
[----:B------:R-:W0:Y:S05]  /*22f0*/  LDGDEPBAR ;  /* 0x00000000000079af */ /* 0x000e2a0000000000 */
[C---:B------:R-:W-:Y:S08]  /*2300*/  HMMA.16816.F32 R76, R12.reuse, R32, RZ ;  /* 0x000000200c4c723c */ /* 0x040ff000000018ff */
[----:B------:R-:W-:Y:S01]  /*2310*/  HMMA.16816.F32 R104, R12, R34, RZ ;  /* 0x000000220c68723c */ /* 0x000fe200000018ff */
[----:B------:R-:W1:Y:S04]  /*2320*/  LDSM.16.M88.4 R12, [R232+0xa080] ;  /* 0x00a08000e80c783b */ /* 0x000e680000000200 */
[----:B---3--:R-:W3:Y:S03]  /*2330*/  LDSM.16.M88.4 R20, [R230+0x5880] ;  /* 0x00588000e614783b */ /* 0x008ee60000000200 */
[C---:B--2---:R-:W-:Y:S01]  /*2340*/  HMMA.16816.F32 R108, R8.reuse, R64, R36 ;  /* 0x00000040086c723c */ /* 0x044fe20000001824 */
[----:B------:R-:W2:Y:S07]  /*2350*/  LDSM.16.M88.4 R36, [R230+0x6080] ;  /* 0x00608000e624783b */ /* 0x000eae0000000200 */
[C---:B------:R-:W-:Y:S08]  /*2360*/  HMMA.16816.F32 R116, R8.reuse, R52, R72 ;  /* 0x000000340874723c */ /* 0x040ff00000001848 */
[C---:B------:R-:W-:Y:S08]  /*2370*/  HMMA.16816.F32 R112, R8.reuse, R56, R48 ;  /* 0x000000380870723c */ /* 0x040ff00000001830 */
[C---:B------:R-:W-:Y:S01]  /*2380*/  HMMA.16816.F32 R96, R8.reuse, R54, R68 ;  /* 0x000000360860723c */ /* 0x040fe20000001844 */
[----:B------:R-:W-:Y:S07]  /*2390*/  LDSM.16.M88.4 R68, [R229+0x1000] ;  /* 0x00100000e544783b */ /* 0x000fee0000000200 */
[C---:B------:R-:W-:Y:S01]  /*23a0*/  HMMA.16816.F32 R84, R8.reuse, R58, R60 ;  /* 0x0000003a0854723c */ /* 0x040fe2000000183c */
[----:B------:R-:W-:Y:S07]  /*23b0*/  LDSM.16.M88.4 R60, [R229+0x800] ;  /* 0x00080000e53c783b */ /* 0x000fee0000000200 */
[----:B------:R-:W-:Y:S01]  /*23c0*/  HMMA.16816.F32 R72, R8, R66, R4 ;  /* 0x000000420848723c */ /* 0x000fe20000001804 */
[----:B------:R-:W1:Y:S04]  /*23d0*/  LDSM.16.M88.4 R8, [R232+0x8080] ;  /* 0x00808000e808783b */ /* 0x000e680000000200 */
[----:B------:R-:W1:Y:S03]  /*23e0*/  LDSM.16.M88.4 R4, [R234+0xa080] ;  /* 0x00a08000ea04783b */ /* 0x000e660000000200 */
[C---:B-----5:R-:W-:Y:S08]  /*23f0*/  HMMA.16816.F32 R48, R16.reuse, R52, R88 ;  /* 0x000000341030723c */ /* 0x060ff00000001858 */
[C---:B------:R-:W-:Y:S08]  /*2400*/  HMMA.16816.F32 R32, R16.reuse, R64, R76 ;  /* 0x000000401020723c */ /* 0x040ff0000000184c */
[C---:B------:R-:W-:Y:S08]  /*2410*/  HMMA.16816.F32 R52, R16.reuse, R54, R92 ;  /* 0x000000361034723c */ /* 0x040ff0000000185c */
[C---:B----4-:R-:W-:Y:S08]  /*2420*/  HMMA.16816.F32 R28, R16.reuse, R58, R100 ;  /* 0x0000003a101c723c */ /* 0x050ff00000001864 */
[C---:B------:R-:W-:Y:S08]  /*2430*/  HMMA.16816.F32 R44, R16.reuse, R56, R80 ;  /* 0x00000038102c723c */ /* 0x040ff00000001850 */
[----:B------:R-:W-:Y:S01]  /*2440*/  HMMA.16816.F32 R64, R16, R66, R104 ;  /* 0x000000421040723c */ /* 0x000fe20000001868 */
[----:B------:R-:W4:Y:S07]  /*2450*/  LDSM.16.M88.4 R16, [R234+0x8080] ;  /* 0x00808000ea10783b */ /* 0x000f2e0000000200 */
[C---:B-1----:R-:W-:Y:S08]  /*2460*/  HMMA.16816.F32 R56, R12.reuse, R24, R116 ;  /* 0x000000180c38723c */ /* 0x042ff00000001874 */
[C---:B------:R-:W-:Y:S08]  /*2470*/  HMMA.16816.F32 R76, R12.reuse, R26, R96 ;  /* 0x0000001a0c4c723c */ /* 0x040ff00000001860 */
[C---:B---3--:R-:W-:Y:S08]  /*2480*/  HMMA.16816.F32 R80, R12.reuse, R20, R112 ;  /* 0x000000140c50723c */ /* 0x048ff00000001870 */
[C---:B--2---:R-:W-:Y:S08]  /*2490*/  HMMA.16816.F32 R88, R12.reuse, R36, R108 ;  /* 0x000000240c58723c */ /* 0x044ff0000000186c */
[C---:B------:R-:W-:Y:S08]  /*24a0*/  HMMA.16816.F32 R84, R12.reuse, R22, R84 ;  /* 0x000000160c54723c */ /* 0x040ff00000001854 */
[----:B------:R-:W-:Y:S01]  /*24b0*/  HMMA.16816.F32 R92, R12, R38, R72 ;  /* 0x000000260c5c723c */ /* 0x000fe20000001848 */
[----:B------:R-:W-:Y:S07]  /*24c0*/  LDSM.16.M88.4 R12, [R231+0xe080] ;  /* 0x00e08000e70c783b */ /* 0x000fee0000000200 */
        /* <DEDUP_REMOVED lines=8> */
[----:B------:R-:W-:Y:S07]  /*2550*/  LDSM.16.M88.4 R44, [R235+0x2000] ;  /* 0x00200000eb2c783b */ /* 0x000fee0000000200 */
[----:B------:R-:W-:Y:S01]  /*2560*/  HMMA.16816.F32 R52, R8, R38, R64 ;  /* 0x000000260834723c */ /* 0x000fe20000001840 */
[----:B------:R-:W3:Y:S07]  /*2570*/  LDSM.16.M88.4 R8, [R231+0xc080] ;  /* 0x00c08000e708783b */ /* 0x000eee0000000200 */
[C---:B------:R-:W-:Y:S01]  /*2580*/  HMMA.16816.F32 R36, R4.reuse, R40, R56 ;  /* 0x000000280424723c */ /* 0x040fe20000001838 */
[----:B------:R-:W-:Y:S07]  /*2590*/  LDSM.16.M88.4 R56, [R235+0x2800] ;  /* 0x00280000eb38783b */ /* 0x000fee0000000200 */
[C---:B------:R-:W-:Y:S08]  /*25a0*/  HMMA.16816.F32 R20, R4.reuse, R42, R76 ;  /* 0x0000002a0414723c */ /* 0x040ff0000000184c */
[C---:B------:R-:W-:Y:S08]  /*25b0*/  HMMA.16816.F32 R64, R4.reuse, R60, R80 ;  /* 0x0000003c0440723c */ /* 0x040ff00000001850 */
[C---:B------:R-:W-:Y:S08]  /*25c0*/  HMMA.16816.F32 R72, R4.reuse, R62, R84 ;  /* 0x0000003e0448723c */ /* 0x040ff00000001854 */
[C---:B------:R-:W-:Y:S08]  /*25d0*/  HMMA.16816.F32 R76, R4.reuse, R68, R88 ;  /* 0x00000044044c723c */ /* 0x040ff00000001858 */
[----:B------:R-:W-:Y:S01]  /*25e0*/  HMMA.16816.F32 R92, R4, R70, R92 ;  /* 0x00000046045c723c */ /* 0x000fe2000000185c */
[----:B------:R-:W-:Y:S07]  /*25f0*/  LDSM.16.M88.4 R4, [R233+0xe080] ;  /* 0x00e08000e904783b */ /* 0x000fee0000000200 */
[C---:B----4-:R-:W-:Y:S01]  /*2600*/  HMMA.16816.F32 R84, R16.reuse, R40, R48 ;  /* 0x000000281054723c */ /* 0x050fe20000001830 */
[----:B------:R-:W4:Y:S07]  /*2610*/  LDSM.16.M88.4 R48, [R235+0x1800] ;  /* 0x00180000eb30783b */ /* 0x000f2e0000000200 */
[C---:B------:R-:W-:Y:S08]  /*2620*/  HMMA.16816.F32 R96, R16.reuse, R42, R96 ;  /* 0x0000002a1060723c */ /* 0x040ff00000001860 */
[C---:B------:R-:W-:Y:S08]  /*2630*/  HMMA.16816.F32 R100, R16.reuse, R60, R100 ;  /* 0x0000003c1064723c */ /* 0x040ff00000001864 */
[C---:B------:R-:W-:Y:S08]  /*2640*/  HMMA.16816.F32 R60, R16.reuse, R62, R108 ;  /* 0x0000003e103c723c */ /* 0x040ff0000000186c */
[C---:B------:R-:W-:Y:S08]  /*2650*/  HMMA.16816.F32 R104, R16.reuse, R68, R104 ;  /* 0x000000441068723c */ /* 0x040ff00000001868 */
[----:B------:R-:W-:Y:S08]  /*2660*/  HMMA.16816.F32 R88, R16, R70, R52 ;  /* 0x000000461058723c */ /* 0x000ff00000001834 */
[C---:B-1----:R-:W-:Y:S08]  /*2670*/  HMMA.16816.F32 R80, R12.reuse, R32, R36 ;  /* 0x000000200c50723c */ /* 0x042ff00000001824 */
[C---:B------:R-:W-:Y:S01]  /*2680*/  HMMA.16816.F32 R52, R12.reuse, R34, R20 ;  /* 0x000000220c34723c */ /* 0x040fe20000001814 */
[----:B------:R-:W1:Y:S07]  /*2690*/  LDSM.16.M88.4 R20, [R233+0xc080] ;  /* 0x00c08000e914783b */ /* 0x000e6e0000000200 */
[C---:B--2---:R-:W-:Y:S08]  /*26a0*/  HMMA.16816.F32 R40, R12.reuse, R28, R64 ;  /* 0x0000001c0c28723c */ /* 0x044ff00000001840 */
[C---:B------:R-:W-:Y:S08]  /*26b0*/  HMMA.16816.F32 R36, R12.reuse, R30, R72 ;  /* 0x0000001e0c24723c */ /* 0x040ff00000001848 */
[C---:B------:R-:W-:Y:S08]  /*26c0*/  HMMA.16816.F32 R16, R12.reuse, R24, R76 ;  /* 0x000000180c10723c */ /* 0x040ff0000000184c */
[----:B------:R-:W-:Y:S08]  /*26d0*/  HMMA.16816.F32 R12, R12, R26, R92 ;  /* 0x0000001a0c0c723c */ /* 0x000ff0000000185c */
[C---:B---3--:R-:W-:Y:S08]  /*26e0*/  HMMA.16816.F32 R72, R8.reuse, R32, R84 ;  /* 0x000000200848723c */ /* 0x048ff00000001854 */
[C---:B------:R-:W-:Y:S01]  /*26f0*/  HMMA.16816.F32 R68, R8.reuse, R34, R96 ;  /* 0x000000220844723c */ /* 0x040fe20000001860 */
[----:B------:R-:W-:Y:S07]  /*2700*/  LDSM.16.M88.4 R32, [R230+0x7880] ;  /* 0x00788000e620783b */ /* 0x000fee0000000200 */
[C---:B------:R-:W-:Y:S08]  /*2710*/  HMMA.16816.F32 R64, R8.reuse, R28, R100 ;  /* 0x0000001c0840723c */ /* 0x040ff00000001864 */
[C---:B------:R-:W-:Y:S08]  /*2720*/  HMMA.16816.F32 R60, R8.reuse, R30, R60 ;  /* 0x0000001e083c723c */ /* 0x040ff0000000183c */
[C---:B------:R-:W-:Y:S08]  /*2730*/  HMMA.16816.F32 R28, R8.reuse, R24, R104 ;  /* 0x00000018081c723c */ /* 0x040ff00000001868 */
[----:B------:R-:W-:Y:S01]  /*2740*/  HMMA.16816.F32 R8, R8, R26, R88 ;  /* 0x0000001a0808723c */ /* 0x000fe20000001858 */
[----:B------:R-:W-:Y:S07]  /*2750*/  LDSM.16.M88.4 R24, [R229+0x2000] ;  /* 0x00200000e518783b */ /* 0x000fee0000000200 */
[C---:B----4-:R-:W-:Y:S08]  /*2760*/  HMMA.16816.F32 R76, R4.reuse, R50, R52 ;  /* 0x00000032044c723c */ /* 0x050ff00000001834 */
[C---:B------:R-:W-:Y:S01]  /*2770*/  HMMA.16816.F32 R104, R4.reuse, R46, R36 ;  /* 0x0000002e0468723c */ /* 0x040fe20000001824 */
[----:B------:R-:W-:Y:S07]  /*2780*/  LDSM.16.M88.4 R36, [R230+0x7080] ;  /* 0x00708000e624783b */ /* 0x000fee0000000200 */
[C---:B------:R-:W-:Y:S01]  /*2790*/  HMMA.16816.F32 R100, R4.reuse, R56, R16 ;  /* 0x000000380464723c */ /* 0x040fe20000001810 */
[----:B------:R-:W2:Y:S07]  /*27a0*/  LDSM.16.M88.4 R16, [R232+0xe080] ;  /* 0x00e08000e810783b */ /* 0x000eae0000000200 */
[C---:B------:R-:W-:Y:S01]  /*27b0*/  HMMA.16816.F32 R108, R4.reuse, R44, R40 ;  /* 0x0000002c046c723c */ /* 0x040fe20000001828 */
[----:B------:R-:W3:Y:S07]  /*27c0*/  LDSM.16.M88.4 R40, [R230+0x6880] ;  /* 0x00688000e628783b */ /* 0x000eee0000000200 */
[C---:B------:R-:W-:Y:S01]  /*27d0*/  HMMA.16816.F32 R52, R4.reuse, R58, R12 ;  /* 0x0000003a0434723c */ /* 0x040fe2000000180c */
[----:B------:R-:W4:Y:S07]  /*27e0*/  LDSM.16.M88.4 R12, [R232+0xc080] ;  /* 0x00c08000e80c783b */ /* 0x000f2e0000000200 */
[-C--:B------:R-:W-:Y:S01]  /*27f0*/  HMMA.16816.F32 R80, R4, R48.reuse, R80 ;  /* 0x000000300450723c */ /* 0x080fe20000001850 */
[----:B------:R-:W5:Y:S07]  /*2800*/  LDSM.16.M88.4 R4, [R236+0xe080] ;  /* 0x00e08000ec04783b */ /* 0x000f6e0000000200 */
[C---:B-1----:R-:W-:Y:S08]  /*2810*/  HMMA.16816.F32 R96, R20.reuse, R48, R72 ;  /* 0x000000301460723c */ /* 0x042ff00000001848 */
[C---:B------:R-:W-:Y:S08]  /*2820*/  HMMA.16816.F32 R92, R20.reuse, R50, R68 ;  /* 0x00000032145c723c */ /* 0x040ff00000001844 */
[C---:B------:R-:W-:Y:S08]  /*2830*/  HMMA.16816.F32 R88, R20.reuse, R44, R64 ;  /* 0x0000002c1458723c */ /* 0x040ff00000001840 */
[C---:B------:R-:W-:Y:S08]  /*2840*/  HMMA.16816.F32 R84, R20.reuse, R46, R60 ;  /* 0x0000002e1454723c */ /* 0x040ff0000000183c */
[C---:B------:R-:W-:Y:S01]  /*2850*/  HMMA.16816.F32 R60, R20.reuse, R56, R28 ;  /* 0x00000038143c723c */ /* 0x040fe2000000181c */
[----:B------:R-:W-:Y:S07]  /*2860*/  LDSM.16.M88.4 R28, [R229+0x1800] ;  /* 0x00180000e51c783b */ /* 0x000fee0000000200 */
[----:B------:R-:W-:Y:S01]  /*2870*/  HMMA.16816.F32 R56, R20, R58, R8 ;  /* 0x0000003a1438723c */ /* 0x000fe20000001808 */
[----:B------:R-:W1:Y:S04]  /*2880*/  LDSM.16.M88.4 R20, [R229+0x2800] ;  /* 0x00280000e514783b */ /* 0x000e680000000200 */
[----:B------:R-:W1:Y:S01]  /*2890*/  LDSM.16.M88.4 R8, [R234+0xc080] ;  /* 0x00c08000ea08783b */ /* 0x000e620000000200 */
[----:B------:R-:W-:-:S04]  /*28a0*/  DEPBAR.LE SB0, 0x0 ;  /* 0x000080000000791a */ /* 0x000fc80000000000 */
[C---:B--2---:R-:W-:Y:S08]  /*28b0*/  HMMA.16816.F32 R72, R16.reuse, R36, R108 ;  /* 0x000000241048723c */ /* 0x044ff0000000186c */
[C---:B---3--:R-:W-:Y:S08]  /*28c0*/  HMMA.16816.F32 R80, R16.reuse, R40, R80 ;  /* 0x000000281050723c */ /* 0x048ff00000001850 */
[C---:B------:R-:W-:Y:S08]  /*28d0*/  HMMA.16816.F32 R76, R16.reuse, R42, R76 ;  /* 0x0000002a104c723c */ /* 0x040ff0000000184c */
[----:B------:R-:W-:Y:S08]  /*28e0*/  HMMA.16816.F32 R52, R16, R34, R52 ;  /* 0x000000221034723c */ /* 0x000ff00000001834 */
[C---:B----4-:R-:W-:Y:S08]  /*28f0*/  HMMA.16816.F32 R48, R12.reuse, R40, R96 ;  /* 0x000000280c30723c */ /* 0x050ff00000001860 */
[----:B------:R-:W-:Y:S08]  /*2900*/  HMMA.16816.F32 R44, R12, R42, R92 ;  /* 0x0000002a0c2c723c */ /* 0x000ff0000000185c */
[C---:B------:R-:W-:Y:S08]  /*2910*/  HMMA.16816.F32 R68, R16.reuse, R38, R104 ;  /* 0x000000261044723c */ /* 0x040ff00000001868 */
[----:B------:R-:W-:Y:S08]  /*2920*/  HMMA.16816.F32 R64, R16, R32, R100 ;  /* 0x000000201040723c */ /* 0x000ff00000001864 */
[C---:B------:R-:W-:Y:S08]  /*2930*/  HMMA.16816.F32 R40, R12.reuse, R36, R88 ;  /* 0x000000240c28723c */ /* 0x040ff00000001858 */
[C---:B------:R-:W-:Y:S08]  /*2940*/  HMMA.16816.F32 R36, R12.reuse, R38, R84 ;  /* 0x000000260c24723c */ /* 0x040ff00000001854 */
[C---:B------:R-:W-:Y:S08]  /*2950*/  HMMA.16816.F32 R16, R12.reuse, R32, R60 ;  /* 0x000000200c10723c */ /* 0x040ff0000000183c */
[----:B------:R-:W-:Y:S08]  /*2960*/  HMMA.16816.F32 R12, R12, R34, R56 ;  /* 0x000000220c0c723c */ /* 0x000ff00000001838 */
[C---:B-----5:R-:W-:Y:S08]  /*2970*/  HMMA.16816.F32 R84, R4.reuse, R24, R72 ;  /* 0x000000180454723c */ /* 0x060ff00000001848 */
[----:B-1----:R-:W-:Y:S08]  /*2980*/  HMMA.16816.F32 R72, R4, R22, R52 ;  /* 0x000000160448723c */ /* 0x002ff00000001834 */
[----:B------:R-:W-:Y:S08]  /*2990*/  HMMA.16816.F32 R52, R8, R30, R44 ;  /* 0x0000001e0834723c */ /* 0x000ff0000000182c */
[C---:B------:R-:W-:Y:S08]  /*29a0*/  HMMA.16816.F32 R92, R4.reuse, R28, R80 ;  /* 0x0000001c045c723c */ /* 0x040ff00000001850 */
[----:B------:R-:W-:Y:S08]  /*29b0*/  HMMA.16816.F32 R88, R4, R30, R76 ;  /* 0x0000001e0458723c */ /* 0x000ff0000000184c */
[C---:B------:R-:W-:Y:S08]  /*29c0*/  HMMA.16816.F32 R60, R8.reuse, R28, R48 ;  /* 0x0000001c083c723c */ /* 0x040ff00000001830 */
[----:B------:R-:W-:Y:S08]  /*29d0*/  HMMA.16816.F32 R44, R8, R24, R40 ;  /* 0x00000018082c723c */ /* 0x000ff00000001828 */
[C---:B------:R-:W-:Y:S08]  /*29e0*/  HMMA.16816.F32 R80, R4.reuse, R26, R68 ;  /* 0x0000001a0450723c */ /* 0x040ff00000001844 */
[----:B------:R-:W-:Y:S07]  /*29f0*/  HMMA.16816.F32 R76, R4, R20, R64 ;  /* 0x00000014044c723c */ /* 0x000fee0000001840 */
[----:B------:R-:W-:Y:S01]  /*2a00*/  IADD3 R4, R247, 0x2080, RZ ;  /* 0x00002080f7047810 */ /* 0x000fe20007ffe0ff */
[C---:B------:R-:W-:Y:S08]  /*2a10*/  HMMA.16816.F32 R56, R8.reuse, R26, R36 ;  /* 0x0000001a0838723c */ /* 0x040ff00000001824 */
[C---:B------:R-:W-:Y:S08]  /*2a20*/  HMMA.16816.F32 R48, R8.reuse, R20, R16 ;  /* 0x000000140830723c */ /* 0x040ff00000001810 */
[----:B------:R-:W-:Y:S01]  /*2a30*/  HMMA.16816.F32 R40, R8, R22, R12 ;  /* 0x000000160828723c */ /* 0x000fe2000000180c */
[----:B------:R-:W-:Y:S06]  /*2a40*/  BAR.SYNC.DEFER_BLOCKING 0x0 ;  /* 0x0000000000007b1d */ /* 0x000fec0000010000 */
[----:B------:R-:W-:Y:S05]  /*2a50*/  @!P0 BRA `(.L_x_950) ;  /* 0x000003e000008947 */ /* 0x000fea0003800000 */
[----:B------:R-:W-:Y:S02]  /*2a60*/  IMAD.U32 R4, RZ, RZ, UR19 ;  /* 0x00000013ff047e24 */ /* 0x000fe4000f8e00ff */
        /* <DEDUP_REMOVED lines=29> */
[----:B------:R-:W-:Y:S01]  /*2c40*/  SHFL.IDX PT, R7, R5, 0x2, 0x181f ;  /* 0x00581f0005077f89 */ /* 0x000fe200000e0000 */
[----:B------:R-:W-:-:S03]  /*2c50*/  IMAD.SHL.U32 R6, R126, 0x2, RZ ;  /* 0x000000027e067824 */ /* 0x000fc600078e00ff */
[----:B------:R-:W-:Y:S04]  /*2c60*/  SHFL.IDX PT, R9, R4, 0x2, 0x181f ;  /* 0x00581f0004097f89 */ /* 0x000fe800000e0000 */
[----:B------:R-:W1:Y:S04]  /*2c70*/  SHFL.IDX PT, R10, R5, RZ, 0x181f ;  /* 0x00181fff050a7589 */ /* 0x000e6800000e0000 */
[----:B------:R2:W3:Y:S04]  /*2c80*/  SHFL.IDX PT, R11, R5, 0x1, 0x181f ;  /* 0x00381f00050b7f89 */ /* 0x0004e800000e0000 */
[----:B------:R-:W4:Y:S04]  /*2c90*/  SHFL.IDX PT, R13, R4, RZ, 0x181f ;  /* 0x00181fff040d7589 */ /* 0x000f2800000e0000 */
[----:B------:R5:W3:Y:S01]  /*2ca0*/  SHFL.IDX PT, R18, R4, 0x1, 0x181f ;  /* 0x00381f0004127f89 */ /* 0x000ae200000e0000 */
[----:B-1----:R-:W-:-:S02]  /*2cb0*/  IADD3 R14, P2, R10, R15, RZ ;  /* 0x0000000f0a0e7210 */ /* 0x002fc40007f5e0ff */
[----:B--2---:R-:W-:-:S04]  /*2cc0*/  IADD3 R5, -R19, 0x10, RZ ;  /* 0x0000001013057810 */ /* 0x004fc80007ffe1ff */
[----:B------:R-:W-:Y:S02]  /*2cd0*/  LOP3.LUT R5, R5, 0xf, RZ, 0xc0, !PT ;  /* 0x0000000f05057812 */ /* 0x000fe400078ec0ff */
[----:B-----5:R-:W-:Y:S02]  /*2ce0*/  SHF.L.U64.HI R4, R128, 0x1, R130 ;  /* 0x0000000180047819 */ /* 0x020fe40000010282 */
[----:B------:R-:W-:Y:S02]  /*2cf0*/  IADD3 R16, P1, P0, R5, R7, R15 ;  /* 0x0000000705107210 */ /* 0x000fe4000783e00f */
[----:B------:R-:W-:Y:S02]  /*2d00*/  LOP3.LUT R5, R8, 0xf, RZ, 0xc0, !PT ;  /* 0x0000000f08057812 */ /* 0x000fe400078ec0ff */
[----:B------:R-:W-:Y:S02]  /*2d10*/  IADD3.X R17, RZ, R9, R4, P1, P0 ;  /* 0x00000009ff117210 */ /* 0x000fe40000fe0404 */
[----:B------:R-:W-:-:S02]  /*2d20*/  IADD3 R8, P1, P0, R5, R7, R6 ;  /* 0x0000000705087210 */ /* 0x000fc4000783e006 */
[----:B------:R-:W-:-:S04]  /*2d30*/  SHF.L.U64.HI R5, R126, 0x1, R127 ;  /* 0x000000017e057819 */ /* 0x000fc8000001027f */
[--C-:B------:R-:W-:Y:S02]  /*2d40*/  IADD3.X R9, RZ, R9, R5.reuse, P1, P0 ;  /* 0x00000009ff097210 */ /* 0x100fe40000fe0405 */
[-C--:B------:R-:W-:Y:S02]  /*2d50*/  IADD3 R12, P1, R10, R6.reuse, RZ ;  /* 0x000000060a0c7210 */ /* 0x080fe40007f3e0ff */
[----:B---3--:R-:W-:Y:S01]  /*2d60*/  IADD3 R10, P0, R11, R15, RZ ;  /* 0x0000000f0b0a7210 */ /* 0x008fe20007f1e0ff */
[--C-:B----4-:R-:W-:Y:S01]  /*2d70*/  IMAD.X R15, R13, 0x1, R4.reuse, P2 ;  /* 0x000000010d0f7824 */ /* 0x110fe200010e0604 */
        /* <DEDUP_REMOVED lines=10> */
[----:B------:R1:W-:Y:S04]  /*2e20*/  LDGSTS.E.BYPASS.LTC128B.128.ZFILL [R247+0x6080], [R16.64], P1 ;  /* 0x0608000010f77fae */ /* 0x0003e80008941d54 */
[----:B------:R1:W-:Y:S02]  /*2e30*/  LDGSTS.E.BYPASS.LTC128B.128.ZFILL [R247+0x7880], [R8.64], P0 ;  /* 0x0788000008f77fae */ /* 0x0003e40008141d54 */
.L_x_950:
[----:B------:R-:W-:Y:S01]  /*2e40*/  FMUL.FTZ R4, R52, c[0x0][0x320] ;  /* 0x0000c80034047a20 */ /* 0x000fe20000410000 */
[----:B-1----:R-:W-:Y:S01]  /*2e50*/  SHF.R.S32.HI R7, RZ, 0x1f, R122 ;  /* 0x0000001fff077819 */ /* 0x002fe2000001147a */
[----:B------:R-:W-:Y:S01]  /*2e60*/  FMUL.FTZ R5, R45, c[0x0][0x320] ;  /* 0x0000c8002d057a20 */ /* 0x000fe20000410000 */
[----:B------:R-:W-:Y:S01]  /*2e70*/  LEA.HI R6, R124, R129, RZ, 0x2 ;  /* 0x000000817c067211 */ /* 0x000fe200078f10ff */
[----:B------:R1:W2:Y:S01]  /*2e80*/  MUFU.TANH R36, R4 ;  /* 0x0000000400247308 */ /* 0x0002a20000002400 */
[----:B------:R-:W-:Y:S01]  /*2e90*/  FMUL.FTZ R8, R56, c[0x0][0x320] ;  /* 0x0000c80038087a20 */ /* 0x000fe20000410000 */
[----:B------:R-:W-:Y:S01]  /*2ea0*/  UISETP.NE.AND UP1, UPT, UR13, URZ, UPT ;  /* 0x0000003f0d00728c */ /* 0x000fe2000bf25270 */
[----:B------:R-:W-:Y:S01]  /*2eb0*/  LOP3.LUT R6, R6, 0xfffffffc, RZ, 0xc0, !PT ;  /* 0xfffffffc06067812 */ /* 0x000fe200078ec0ff */
[----:B------:R-:W-:Y:S01]  /*2ec0*/  UISETP.NE.AND UP0, UPT, UR12, URZ, UPT ;  /* 0x0000003f0c00728c */ /* 0x000fe2000bf05270 */
[----:B------:R-:W-:Y:S01]  /*2ed0*/  FMUL.FTZ R10, R57, c[0x0][0x320] ;  /* 0x0000c800390a7a20 */ /* 0x000fe20000410000 */
[----:B------:R-:W-:Y:S01]  /*2ee0*/  ULDC UR19, c[0x0][0x324] ;  /* 0x0000c90000137ab9 */ /* 0x000fe20000000800 */
[----:B------:R-:W0:Y:S01]  /*2ef0*/  LDGDEPBAR ;  /* 0x00000000000079af */ /* 0x000e220000000000 */
[----:B------:R3:W4:Y:S01]  /*2f00*/  MUFU.TANH R28, R5 ;  /* 0x00000005001c7308 */ /* 0x0007220000002400 */
[----:B------:R-:W-:Y:S01]  /*2f10*/  IMAD.IADD R6, R129, 0x1, -R6 ;  /* 0x0000000181067824 */ /* 0x000fe200078e0a06 */
[----:B------:R-:W-:Y:S01]  /*2f20*/  PLOP3.LUT P1, PT, PT, PT, UP1, 0x80, 0x0 ;  /* 0x000000000000781c */ /* 0x000fe20003f2f018 */
[----:B------:R-:W-:Y:S01]  /*2f30*/  ULDC UR4, c[0x0][0x1d0] ;  /* 0x0000740000047ab9 */ /* 0x000fe20000000800 */
[----:B------:R-:W-:Y:S01]  /*2f40*/  PLOP3.LUT P0, PT, PT, PT, UP1, 0x80, 0x0 ;  /* 0x000000000000781c */ /* 0x000fe20003f0f018 */
[----:B------:R-:W-:-:S02]  /*2f50*/  ULOP3.LUT UR19, URZ, UR19, URZ, 0x33, !UPT ;  /* 0x000000133f137292 */ /* 0x000fc4000f8e333f */
[----:B------:R-:W-:Y:S01]  /*2f60*/  UIMAD UR4, UR22, UR4, UR31 ;  /* 0x00000004160472a4 */ /* 0x000fe2000f8e021f */
[----:B-1----:R-:W-:Y:S01]  /*2f70*/  FMUL.FTZ R4, R53, c[0x0][0x320] ;  /* 0x0000c80035047a20 */ /* 0x002fe20000410000 */
[----:B------:R-:W1:Y:S01]  /*2f80*/  MUFU.TANH R27, R8 ;  /* 0x00000008001b7308 */ /* 0x000e620000002400 */
[----:B---3--:R-:W-:-:S07]  /*2f90*/  LEA.HI R5, R7, R122, RZ, 0x2 ;  /* 0x0000007a07057211 */ /* 0x008fce00078f10ff */
[----:B------:R3:W1:Y:S01]  /*2fa0*/  MUFU.TANH R35, R4 ;  /* 0x0000000400237308 */ /* 0x0006620000002400 */
[----:B------:R-:W-:-:S05]  /*2fb0*/  LOP3.LUT R5, R5, 0xffffffc, RZ, 0xc0, !PT ;  /* 0x0ffffffc05057812 */ /* 0x000fca00078ec0ff */
[----:B------:R-:W-:Y:S01]  /*2fc0*/  IMAD.IADD R9, R122, 0x1, -R5 ;  /* 0x000000017a097824 */ /* 0x000fe200078e0a05 */
[----:B------:R-:W-:Y:S01]  /*2fd0*/  LEA.HI R5, R6, R6, RZ, 0x1 ;  /* 0x0000000606057211 */ /* 0x000fe200078f08ff */
[----:B------:R5:W1:Y:S01]  /*2fe0*/  MUFU.TANH R26, R10 ;  /* 0x0000000a001a7308 */ /* 0x000a620000002400 */
[----:B---3--:R-:W-:-:S07]  /*2ff0*/  FMUL.FTZ R4, R44, c[0x0][0x320] ;  /* 0x0000c8002c047a20 */ /* 0x008fce0000410000 */
[----:B------:R3:W1:Y:S01]  /*3000*/  MUFU.TANH R29, R4 ;  /* 0x00000004001d7308 */ /* 0x0006620000002400 */
[----:B-----5:R-:W-:-:S07]  /*3010*/  FMUL.FTZ R10, R49, c[0x0][0x320] ;  /* 0x0000c800310a7a20 */ /* 0x020fce0000410000 */
[----:B------:R-:W1:Y:S01]  /*3020*/  MUFU.TANH R25, R10 ;  /* 0x0000000a00197308 */ /* 0x000e620000002400 */
[----:B---3--:R-:W-:-:S05]  /*3030*/  LOP3.LUT R4, R123, 0xffffffe0, RZ, 0xc0, !PT ;  /* 0xffffffe07b047812 */ /* 0x008fca00078ec0ff */
[----:B------:R-:W-:-:S05]  /*3040*/  IMAD.IADD R4, R129, 0x1, -R4 ;  /* 0x0000000181047824 */ /* 0x000fca00078e0a04 */
[----:B------:R-:W-:-:S04]  /*3050*/  SHF.R.S32.HI R7, RZ, 0x1f, R4 ;  /* 0x0000001fff077819 */ /* 0x000fc80000011404 */
[----:B------:R-:W-:-:S04]  /*3060*/  LEA.HI R7, R7, R4, RZ, 0x2 ;  /* 0x0000000407077211 */ /* 0x000fc800078f10ff */
[C---:B------:R-:W-:Y:S02]  /*3070*/  LEA.HI.SX32 R8, R7.reuse, UR27, 0x1e ;  /* 0x0000001b07087c11 */ /* 0x040fe4000f8ff2ff */
[----:B------:R-:W-:-:S03]  /*3080*/  LOP3.LUT R7, R7, 0x7ffffffc, RZ, 0xc0, !PT ;  /* 0x7ffffffc07077812 */ /* 0x000fc600078ec0ff */
[----:B------:R-:W-:Y:S01]  /*3090*/  IMAD R11, R9, 0x10, R8 ;  /* 0x00000010090b7824 */ /* 0x000fe200078e0208 */
[C---:B------:R-:W-:Y:S01]  /*30a0*/  LOP3.LUT R9, R5.reuse, 0x1ffffffe, RZ, 0xc0, !PT ;  /* 0x1ffffffe05097812 */ /* 0x040fe200078ec0ff */
[----:B------:R-:W-:Y:S02]  /*30b0*/  IMAD.SHL.U32 R8, R5, 0x20, RZ ;  /* 0x0000002005087824 */ /* 0x000fe400078e00ff */
[----:B------:R-:W-:Y:S02]  /*30c0*/  IMAD.IADD R7, R4, 0x1, -R7 ;  /* 0x0000000104077824 */ /* 0x000fe400078e0a07 */
[----:B------:R-:W-:Y:S01]  /*30d0*/  IMAD.IADD R6, R6, 0x1, -R9 ;  /* 0x0000000106067824 */ /* 0x000fe200078e0a09 */
[----:B------:R-:W-:Y:S01]  /*30e0*/  LOP3.LUT R5, R8, 0xffffffc0, RZ, 0xc0, !PT ;  /* 0xffffffc008057812 */ /* 0x000fe200078ec0ff */
[----:B------:R-:W-:Y:S01]  /*30f0*/  IMAD.U32 R4, RZ, RZ, UR28 ;  /* 0x0000001cff047e24 */ /* 0x000fe2000f8e00ff */
[----:B------:R-:W-:Y:S02]  /*3100*/  SHF.L.U32 R8, R7, 0x1, RZ ;  /* 0x0000000107087819 */ /* 0x000fe400000006ff */
[----:B------:R-:W-:-:S02]  /*3110*/  IADD3 R5, R5, R11, RZ ;  /* 0x0000000b05057210 */ /* 0x000fc40007ffe0ff */
[C---:B------:R-:W-:Y:S02]  /*3120*/  IADD3 R4, -R8.reuse, 0x1, R4 ;  /* 0x0000000108047810 */ /* 0x040fe40007ffe104 */
[----:B------:R-:W-:Y:S01]  /*3130*/  IADD3 R14, -R8, UR4, RZ ;  /* 0x00000004080e7c10 */ /* 0x000fe2000fffe1ff */
[----:B------:R-:W-:Y:S01]  /*3140*/  IMAD R12, R6, 0x8, R5 ;  /* 0x00000008060c7824 */ /* 0x000fe200078e0205 */
[----:B------:R-:W-:Y:S01]  /*3150*/  IADD3 R4, R4, -c[0x0][0x168], RZ ;  /* 0x80005a0004047a10 */ /* 0x000fe20007ffe0ff */
[----:B------:R-:W-:Y:S01]  /*3160*/  FMUL.FTZ R5, R40, c[0x0][0x320] ;  /* 0x0000c80028057a20 */ /* 0x000fe20000410000 */
[----:B------:R-:W-:Y:S01]  /*3170*/  IADD3 R16, -R8, UR31, RZ ;  /* 0x0000001f08107c10 */ /* 0x000fe2000fffe1ff */
[----:B------:R-:W-:Y:S01]  /*3180*/  @P1 IMAD.HI.U32 R6, R12, c[0x0][0x2c8], RZ ;  /* 0x0000b2000c061a27 */ /* 0x000fe200078e00ff */
[----:B------:R3:W-:Y:S01]  /*3190*/  STL [R1+0x30], R12 ;  /* 0x0000300c01007387 */ /* 0x0007e20000100800 */
[----:B------:R5:W1:Y:S01]  /*31a0*/  MUFU.TANH R24, R5 ;  /* 0x0000000500187308 */ /* 0x000a620000002400 */
[----:B------:R-:W-:-:S02]  /*31b0*/  IADD3 R13, R4, c[0x0][0x328], RZ ;  /* 0x0000ca00040d7a10 */ /* 0x000fc40007ffe0ff */
[----:B------:R-:W-:Y:S01]  /*31c0*/  STL [R1+0x1c], R8 ;  /* 0x00001c0801007387 */ /* 0x000fe20000100800 */
[----:B------:R-:W-:Y:S01]  /*31d0*/  IADD3 R15, R4, UR19, RZ ;  /* 0x00000013040f7c10 */ /* 0x000fe2000fffe0ff */
[----:B-----5:R-:W-:-:S04]  /*31e0*/  FMUL.FTZ R5, R41, c[0x0][0x320] ;  /* 0x0000c80029057a20 */ /* 0x020fc80000410000 */
[----:B------:R5:W1:Y:S01]  /*31f0*/  MUFU.TANH R21, R5 ;  /* 0x0000000500157308 */ /* 0x000a620000002400 */
[----:B---3--:R-:W-:Y:S02]  /*3200*/  @P0 SHF.R.U32.HI R12, RZ, c[0x0][0x2cc], R6 ;  /* 0x0000b300ff0c0a19 */ /* 0x008fe40000011606 */
[----:B------:R-:W-:-:S03]  /*3210*/  PLOP3.LUT P0, PT, PT, PT, UP0, 0x40, 0x0 ;  /* 0x000000000000781c */ /* 0x000fc60003f0e808 */
[----:B------:R-:W3:Y:S01]  /*3220*/  SHFL.IDX PT, R6, R12, RZ, 0x1c1f ;  /* 0x001c1fff0c067589 */ /* 0x000ee200000e0000 */
[----:B-----5:R-:W-:-:S04]  /*3230*/  FMUL.FTZ R5, R60, c[0x0][0x320] ;  /* 0x0000c8003c057a20 */ /* 0x020fc80000410000 */
[----:B------:R5:W1:Y:S01]  /*3240*/  MUFU.TANH R19, R5 ;  /* 0x0000000500137308 */ /* 0x000a620000002400 */
[----:B---3--:R-:W-:Y:S02]  /*3250*/  IMAD.IADD R4, R15, 0x1, R6 ;  /* 0x000000010f047824 */ /* 0x008fe400078e0206 */
[----:B-----5:R-:W-:-:S05]  /*3260*/  FMUL.FTZ R5, R61, c[0x0][0x320] ;  /* 0x0000c8003d057a20 */ /* 0x020fca0000410000 */
[----:B------:R3:W1:Y:S02]  /*3270*/  MUFU.TANH R18, R5 ;  /* 0x0000000500127308 */ /* 0x0006640000002400 */
[----:B---3--:R-:W-:-:S06]  /*3280*/  FMUL.FTZ R5, R48, c[0x0][0x320] ;  /* 0x0000c80030057a20 */ /* 0x008fcc0000410000 */
[----:B------:R3:W1:Y:S02]  /*3290*/  MUFU.TANH R17, R5 ;  /* 0x0000000500117308 */ /* 0x0006640000002400 */
[----:B---3--:R-:W-:-:S05]  /*32a0*/  IMAD.IADD R5, R13, 0x1, R6 ;  /* 0x000000010d057824 */ /* 0x008fca00078e0206 */
[----:B------:R-:W-:Y:S01]  /*32b0*/  IMNMX R5, R5, R14, PT ;  /* 0x0000000e05057217 */ /* 0x000fe20003800200 */
[----:B------:R-:W-:Y:S05]  /*32c0*/  @P0 BRA `(.L_x_951) ;  /* 0x0000015000000947 */ /* 0x000fea0003800000 */
[----:B-12-4-:R-:W-:Y:S01]  /*32d0*/  IMAD.U32 R7, RZ, RZ, UR9 ;  /* 0x00000009ff077e24 */ /* 0x016fe2000f8e00ff */
        /* <DEDUP_REMOVED lines=11> */
.L_x_953:
[----:B------:R-:W-:-:S04]  /*3390*/  MOV R7, c[0x0][0x32c] ;  /* 0x0000cb0000077a02 */ /* 0x000fc80000000f00 */
[----:B------:R-:W-:-:S13]  /*33a0*/  ISETP.NE.AND P0, PT, R7, 0x1, PT ;  /* 0x000000010700780c */ /* 0x000fda0003f05270 */
[----:B------:R-:W-:-:S05]  /*33b0*/  @P0 IMAD.HI.U32 R7, R6, c[0x0][0x330], RZ ;  /* 0x0000cc0006070a27 */ /* 0x000fca00078e00ff */
[----:B------:R-:W-:Y:S02]  /*33c0*/  @P0 SHF.R.U32.HI R6, RZ, c[0x0][0x334], R7 ;  /* 0x0000cd00ff060a19 */ /* 0x000fe40000011607 */
.L_x_954:
[----:B------:R-:W-:Y:S05]  /*33d0*/  BSYNC B0 ;  /* 0x0000000000007941 */ /* 0x000fea0003800000 */
.L_x_952:
[----:B------:R-:W-:-:S05]  /*33e0*/  IMAD R6, R6, c[0x0][0x32c], R16 ;  /* 0x0000cb0006067a24 */ /* 0x000fca00078e0210 */
[----:B------:R-:W-:Y:S02]  /*33f0*/  IADD3 R7, R6, c[0x0][0x32c], RZ ;  /* 0x0000cb0006077a10 */ /* 0x000fe40007ffe0ff */
[----:B------:R-:W-:Y:S02]  /*3400*/  IMNMX R4, R4, R6, !PT ;  /* 0x0000000604047217 */ /* 0x000fe40007800200 */
[----:B------:R-:W-:Y:S02]  /*3410*/  IMNMX R5, R5, R7, PT ;  /* 0x0000000705057217 */ /* 0x000fe40003800200 */
.L_x_951:
[----:B-12-4-:R-:W-:Y:S01]  /*3420*/  UISETP.GE.AND UP0, UPT, UR31, 0x1, UPT ;  /* 0x000000011f00788c */ /* 0x016fe2000bf06270 */
[----:B------:R-:W-:Y:S01]  /*3430*/  FMUL.FTZ R6, R50, c[0x0][0x320] ;  /* 0x0000c80032067a20 */ /* 0x000fe20000410000 */
[----:B------:R-:W-:Y:S01]  /*3440*/  UISETP.GE.AND UP1, UPT, UR31, 0xa, UPT ;  /* 0x0000000a1f00788c */ /* 0x000fe2000bf26270 */
[----:B------:R-:W-:Y:S01]  /*3450*/  FMUL.FTZ R10, R55, c[0x0][0x320] ;  /* 0x0000c800370a7a20 */ /* 0x000fe20000410000 */
[----:B------:R-:W-:Y:S01]  /*3460*/  UISETP.GE.AND UP3, UPT, UR31, 0x2, UPT ;  /* 0x000000021f00788c */ /* 0x000fe2000bf66270 */
[----:B------:R1:W2:Y:S01]  /*3470*/  MUFU.TANH R31, R6 ;  /* 0x00000006001f7308 */ /* 0x0002a20000002400 */
[----:B------:R-:W-:Y:S01]  /*3480*/  PLOP3.LUT P0, PT, PT, PT, UP0, 0x40, 0x0 ;  /* 0x000000000000781c */ /* 0x000fe20003f0e808 */
[----:B------:R-:W-:Y:S01]  /*3490*/  UISETP.GE.AND UP2, UPT, UR31, 0x9, UPT ;  /* 0x000000091f00788c */ /* 0x000fe2000bf46270 */
[----:B------:R-:W-:Y:S01]  /*34a0*/  FMUL.FTZ R8, R63, c[0x0][0x320] ;  /* 0x0000c8003f087a20 */ /* 0x000fe20000410000 */
[----:B------:R-:W-:Y:S01]  /*34b0*/  UP2UR UR30, UPR, URZ, 0x1 ;  /* 0x000000013f1e7883 */ /* 0x000fe20008000000 */
[C---:B------:R-:W-:Y:S01]  /*34c0*/  ISETP.GT.AND P0, PT, R4.reuse, RZ, P0 ;  /* 0x000000ff0400720c */ /* 0x040fe20000704270 */
[----:B------:R-:W-:Y:S01]  /*34d0*/  UISETP.GE.AND UP5, UPT, UR31, 0x19, UPT ;  /* 0x000000191f00788c */ /* 0x000fe2000bfa6270 */
[----:B------:R-:W-:Y:S01]  /*34e0*/  PLOP3.LUT P2, PT, PT, PT, UP3, 0x40, 0x0 ;  /* 0x000000000000781c */ /* 0x000fe20003f4e838 */
[----:B------:R-:W-:Y:S01]  /*34f0*/  UISETP.GE.AND UP0, UPT, UR31, 0x11, UPT ;  /* 0x000000111f00788c */ /* 0x000fe2000bf06270 */
[----:B------:R-:W-:Y:S01]  /*3500*/  ISETP.LT.OR P0, PT, R5, 0x1, P0 ;  /* 0x000000010500780c */ /* 0x000fe20000701670 */
[----:B------:R-:W-:Y:S01]  /*3510*/  UISETP.GE.AND UP6, UPT, UR31, 0x12, UPT ;  /* 0x000000121f00788c */ /* 0x000fe2000bfc6270 */
[----:B------:R-:W-:Y:S01]  /*3520*/  PLOP3.LUT P1, PT, PT, PT, UP2, 0x40, 0x0 ;  /* 0x000000000000781c */ /* 0x000fe20003f2e828 */
[----:B------:R-:W-:Y:S01]  /*3530*/  UP2UR UR28, UPR, URZ, 0x4 ;  /* 0x000000043f1c7883 */ /* 0x000fe20008000000 */
[----:B------:R-:W-:Y:S01]  /*3540*/  FSEL R37, R19, -INF , !P0 ;  /* 0xff80000013257808 */ /* 0x000fe20004000000 */
[----:B------:R-:W-:Y:S01]  /*3550*/  UP2UR UR29, UPR, URZ, 0x8 ;  /* 0x000000083f1d7883 */ /* 0x000fe20008000000 */
[----:B------:R-:W-:Y:S01]  /*3560*/  PLOP3.LUT P0, PT, PT, PT, UP1, 0x40, 0x0 ;  /* 0x000000000000781c */ /* 0x000fe20003f0e818 */
[----:B-1----:R-:W-:Y:S01]  /*3570*/  FMUL.FTZ R6, R51, c[0x0][0x320] ;  /* 0x0000c80033067a20 */ /* 0x002fe20000410000 */
[C---:B------:R-:W-:Y:S01]  /*3580*/  ISETP.GT.AND P2, PT, R4.reuse, 0x1, P2 ;  /* 0x000000010400780c */ /* 0x040fe20001744270 */
[----:B------:R-:W-:Y:S01]  /*3590*/  UISETP.GE.AND UP2, UPT, UR31, 0x22, UPT ;  /* 0x000000221f00788c */ /* 0x000fe2000bf46270 */
[C---:B------:R-:W-:Y:S01]  /*35a0*/  ISETP.GT.AND P0, PT, R4.reuse, 0x9, P0 ;  /* 0x000000090400780c */ /* 0x040fe20000704270 */
[----:B------:R1:W3:Y:S01]  /*35b0*/  MUFU.TANH R34, R6 ;  /* 0x0000000600227308 */ /* 0x0002e20000002400 */
[----:B------:R-:W-:Y:S01]  /*35c0*/  ISETP.GT.AND P1, PT, R4, 0x8, P1 ;  /* 0x000000080400780c */ /* 0x000fe20000f24270 */
[----:B------:R-:W-:Y:S01]  /*35d0*/  UISETP.GE.AND UP4, UPT, UR31, 0x1a, UPT ;  /* 0x0000001a1f00788c */ /* 0x000fe2000bf86270 */
[C---:B------:R-:W-:Y:S01]  /*35e0*/  ISETP.LT.OR P0, PT, R5.reuse, 0xa, P0 ;  /* 0x0000000a0500780c */ /* 0x040fe20000701670 */
[----:B------:R-:W-:Y:S01]  /*35f0*/  UISETP.GE.AND UP3, UPT, UR31, 0x21, UPT ;  /* 0x000000211f00788c */ /* 0x000fe2000bf66270 */
[C---:B------:R-:W-:Y:S01]  /*3600*/  ISETP.LT.OR P2, PT, R5.reuse, 0x2, P2 ;  /* 0x000000020500780c */ /* 0x040fe20001741670 */
[----:B------:R-:W-:Y:S01]  /*3610*/  UP2UR UR32, UPR, URZ, 0x40 ;  /* 0x000000403f207883 */ /* 0x000fe20008000000 */
[----:B------:R-:W-:Y:S01]  /*3620*/  ISETP.LT.OR P1, PT, R5, 0x9, P1 ;  /* 0x000000090500780c */ /* 0x000fe20000f21670 */
[----:B------:R-:W-:Y:S01]  /*3630*/  UP2UR UR5, UPR, URZ, 0x2 ;  /* 0x000000023f057883 */ /* 0x000fe20008000000 */
[----:B------:R-:W-:Y:S01]  /*3640*/  FSEL R39, R18, -INF , !P2 ;  /* 0xff80000012277808 */ /* 0x000fe20005000000 */
[----:B------:R-:W-:Y:S01]  /*3650*/  UP2UR UR4, UPR, URZ, 0x1 ;  /* 0x000000013f047883 */ /* 0x000fe20008000000 */
[----:B------:R-:W-:Y:S01]  /*3660*/  FSEL R41, R36, -INF , !P1 ;  /* 0xff80000024297808 */ /* 0x000fe20004800000 */
[----:B------:R-:W-:Y:S01]  /*3670*/  UISETP.GE.AND UP1, UPT, UR31, 0x29, UPT ;  /* 0x000000291f00788c */ /* 0x000fe2000bf26270 */
[----:B------:R-:W-:Y:S01]  /*3680*/  PLOP3.LUT P2, PT, PT, PT, UP0, 0x40, 0x0 ;  /* 0x000000000000781c */ /* 0x000fe20003f4e808 */
[----:B------:R-:W-:Y:S01]  /*3690*/  UISETP.GE.AND UP0, UPT, UR31, 0x2a, UPT ;  /* 0x0000002a1f00788c */ /* 0x000fe2000bf06270 */
[----:B------:R-:W-:Y:S01]  /*36a0*/  PLOP3.LUT P1, PT, PT, PT, UP6, 0x40, 0x0 ;  /* 0x000000000000781c */ /* 0x000fe20003f2e868 */
[----:B-1----:R-:W-:Y:S01]  /*36b0*/  FMUL.FTZ R6, R47, c[0x0][0x320] ;  /* 0x0000c8002f067a20 */ /* 0x002fe20000410000 */
[C---:B------:R-:W-:Y:S01]  /*36c0*/  ISETP.GT.AND P2, PT, R4.reuse, 0x10, P2 ;  /* 0x000000100400780c */ /* 0x040fe20001744270 */
[----:B------:R-:W-:Y:S01]  /*36d0*/  UISETP.NE.AND UP6, UPT, UR12, URZ, UPT ;  /* 0x0000003f0c00728c */ /* 0x000fe2000bfc5270 */
[----:B------:R-:W-:Y:S01]  /*36e0*/  ISETP.GT.AND P1, PT, R4, 0x11, P1 ;  /* 0x000000110400780c */ /* 0x000fe20000f24270 */
[----:B------:R1:W4:Y:S01]  /*36f0*/  MUFU.TANH R30, R6 ;  /* 0x00000006001e7308 */ /* 0x0003220000002400 */
[C---:B------:R-:W-:Y:S01]  /*3700*/  ISETP.LT.OR P2, PT, R5.reuse, 0x11, P2 ;  /* 0x000000110500780c */ /* 0x040fe20001741670 */
[----:B------:R-:W-:Y:S01]  /*3710*/  FMUL.FTZ R7, R62, c[0x0][0x320] ;  /* 0x0000c8003e077a20 */ /* 0x000fe20000410000 */
[----:B------:R-:W-:Y:S01]  /*3720*/  ISETP.LT.OR P1, PT, R5, 0x12, P1 ;  /* 0x000000120500780c */ /* 0x000fe20000f21670 */
[----:B------:R-:W-:Y:S01]  /*3730*/  FMUL.FTZ R9, R59, c[0x0][0x320] ;  /* 0x0000c8003b097a20 */ /* 0x000fe20000410000 */
[----:B------:R-:W-:Y:S01]  /*3740*/  FSEL R64, R29, -INF , !P2 ;  /* 0xff8000001d407808 */ /* 0x000fe20005000000 */
[----:B------:R-:W-:Y:S01]  /*3750*/  FMUL.FTZ R11, R46, c[0x0][0x320] ;  /* 0x0000c8002e0b7a20 */ /* 0x000fe20000410000 */
[----:B------:R-:W-:Y:S01]  /*3760*/  FSEL R70, R28, -INF , !P1 ;  /* 0xff8000001c467808 */ /* 0x000fe20004800000 */
[----:B------:R-:W2:Y:S01]  /*3770*/  MUFU.TANH R20, R10 ;  /* 0x0000000a00147308 */ /* 0x000ea20000002400 */
[----:B------:R-:W-:-:S02]  /*3780*/  PLOP3.LUT P2, PT, PT, PT, UP4, 0x40, 0x0 ;  /* 0x000000000000781c */ /* 0x000fc40003f4e848 */
[----:B------:R-:W-:Y:S02]  /*3790*/  PLOP3.LUT P1, PT, PT, PT, UP3, 0x40, 0x0 ;  /* 0x000000000000781c */ /* 0x000fe40003f2e838 */
[C---:B------:R-:W-:Y:S02]  /*37a0*/  ISETP.GT.AND P2, PT, R4.reuse, 0x19, P2 ;  /* 0x000000190400780c */ /* 0x040fe40001744270 */
[----:B------:R-:W-:Y:S01]  /*37b0*/  ISETP.GT.AND P1, PT, R4, 0x20, P1 ;  /* 0x000000200400780c */ /* 0x000fe20000f24270 */
[----:B-1----:R-:W-:Y:S01]  /*37c0*/  FMUL.FTZ R6, R54, c[0x0][0x320] ;  /* 0x0000c80036067a20 */ /* 0x002fe20000410000 */
[C---:B------:R-:W-:Y:S01]  /*37d0*/  ISETP.LT.OR P2, PT, R5.reuse, 0x1a, P2 ;  /* 0x0000001a0500780c */ /* 0x040fe20001741670 */
[----:B------:R-:W1:Y:S01]  /*37e0*/  MUFU.TANH R22, R9 ;  /* 0x0000000900167308 */ /* 0x000e620000002400 */
[----:B------:R-:W-:Y:S02]  /*37f0*/  ISETP.LT.OR P1, PT, R5, 0x21, P1 ;  /* 0x000000210500780c */ /* 0x000fe40000f21670 */
[----:B------:R-:W-:-:S02]  /*3800*/  FSEL R71, R26, -INF , !P2 ;  /* 0xff8000001a477808 */ /* 0x000fc40005000000 */
[----:B------:R-:W-:Y:S02]  /*3810*/  FSEL R245, R17, -INF , !P1 ;  /* 0xff80000011f57808 */ /* 0x000fe40004800000 */
[----:B------:R-:W-:Y:S01]  /*3820*/  PLOP3.LUT P2, PT, PT, PT, UP1, 0x40, 0x0 ;  /* 0x000000000000781c */ /* 0x000fe20003f4e818 */
[----:B------:R5:W1:Y:S01]  /*3830*/  MUFU.TANH R23, R6 ;  /* 0x0000000600177308 */ /* 0x000a620000002400 */
[----:B------:R-:W-:Y:S02]  /*3840*/  PLOP3.LUT P1, PT, PT, PT, UP0, 0x40, 0x0 ;  /* 0x000000000000781c */ /* 0x000fe40003f2e808 */
[C---:B------:R-:W-:Y:S02]  /*3850*/  ISETP.GT.AND P2, PT, R4.reuse, 0x28, P2 ;  /* 0x000000280400780c */ /* 0x040fe40001744270 */
[----:B------:R-:W-:Y:S02]  /*3860*/  ISETP.GT.AND P1, PT, R4, 0x29, P1 ;  /* 0x000000290400780c */ /* 0x000fe40000f24270 */
[C---:B------:R-:W-:Y:S01]  /*3870*/  ISETP.LT.OR P2, PT, R5.reuse, 0x29, P2 ;  /* 0x000000290500780c */ /* 0x040fe20001741670 */
[----:B------:R-:W1:Y:S01]  /*3880*/  MUFU.TANH R19, R8 ;  /* 0x0000000800137308 */ /* 0x000e620000002400 */
[----:B------:R-:W-:-:S02]  /*3890*/  ISETP.LT.OR P1, PT, R5, 0x2a, P1 ;  /* 0x0000002a0500780c */ /* 0x000fc40000f21670 */
[----:B------:R-:W-:Y:S02]  /*38a0*/  FSEL R207, R24, -INF , !P2 ;  /* 0xff80000018cf7808 */ /* 0x000fe40005000000 */
[----:B------:R-:W-:Y:S01]  /*38b0*/  FSEL R191, R21, -INF , !P1 ;  /* 0xff80000015bf7808 */ /* 0x000fe20004800000 */
[----:B-----5:R-:W-:Y:S01]  /*38c0*/  FMUL.FTZ R6, R42, c[0x0][0x320] ;  /* 0x0000c8002a067a20 */ /* 0x020fe20000410000 */
[----:B------:R-:W-:Y:S01]  /*38d0*/  FSEL R42, R35, -INF , !P0 ;  /* 0xff800000232a7808 */ /* 0x000fe20004000000 */
[----:B------:R-:W1:Y:S01]  /*38e0*/  MUFU.TANH R17, R7 ;  /* 0x0000000700117308 */ /* 0x000e620000002400 */
[----:B------:R-:W-:-:S04]  /*38f0*/  PLOP3.LUT P0, PT, PT, PT, UP5, 0x40, 0x0 ;  /* 0x000000000000781c */ /* 0x000fc80003f0e858 */
[----:B------:R-:W-:-:S03]  /*3900*/  ISETP.GT.AND P0, PT, R4, 0x18, P0 ;  /* 0x000000180400780c */ /* 0x000fc60000704270 */
[----:B------:R5:W1:Y:S01]  /*3910*/  MUFU.TANH R33, R6 ;  /* 0x0000000600217308 */ /* 0x000a620000002400 */
[----:B------:R-:W-:-:S04]  /*3920*/  ISETP.LT.OR P0, PT, R5, 0x19, P0 ;  /* 0x000000190500780c */ /* 0x000fc80000701670 */
[----:B------:R-:W-:Y:S02]  /*3930*/  FSEL R69, R27, -INF , !P0 ;  /* 0xff8000001b457808 */ /* 0x000fe40004000000 */
[----:B------:R-:W-:Y:S01]  /*3940*/  PLOP3.LUT P0, PT, PT, PT, UP2, 0x40, 0x0 ;  /* 0x000000000000781c */ /* 0x000fe20003f0e828 */
[----:B------:R-:W1:Y:S03]  /*3950*/  MUFU.TANH R18, R11 ;  /* 0x0000000b00127308 */ /* 0x000e660000002400 */
[----:B------:R-:W-:Y:S01]  /*3960*/  ISETP.GT.AND P0, PT, R4, 0x21, P0 ;  /* 0x000000210400780c */ /* 0x000fe20000704270 */
[----:B------:R-:W-:-:S03]  /*3970*/  FMUL.FTZ R4, R58, c[0x0][0x320] ;  /* 0x0000c8003a047a20 */ /* 0x000fc60000410000 */
[----:B------:R-:W-:Y:S01]  /*3980*/  ISETP.LT.OR P0, PT, R5, 0x22, P0 ;  /* 0x000000220500780c */ /* 0x000fe20000701670 */
[----:B-----5:R-:W-:Y:S01]  /*3990*/  FMUL.FTZ R6, R43, c[0x0][0x320] ;  /* 0x0000c8002b067a20 */ /* 0x020fe20000410000 */
[----:B------:R-:W1:Y:S02]  /*39a0*/  MUFU.TANH R11, R4 ;  /* 0x00000004000b7308 */ /* 0x000e640000002400 */
[----:B------:R-:W-:Y:S02]  /*39b0*/  FSEL R244, R25, -INF , !P0 ;  /* 0xff80000019f47808 */ /* 0x000fe40004000000 */
[----:B------:R-:W-:Y:S01]  /*39c0*/  PLOP3.LUT P0, PT, PT, PT, UP6, 0x40, 0x0 ;  /* 0x000000000000781c */ /* 0x000fe20003f0e868 */
[----:B------:R-:W-:-:S03]  /*39d0*/  UISETP.NE.AND UP6, UPT, UR32, URZ, UPT ;  /* 0x0000003f2000728c */ /* 0x000fc6000bfc5270 */
[----:B------:R5:W1:Y:S02]  /*39e0*/  MUFU.TANH R32, R6 ;  /* 0x0000000600207308 */ /* 0x000a640000002400 */
[----:B-----5:R-:W5:Y:S02]  /*39f0*/  SHFL.IDX PT, R6, R12, 0x1, 0x1c1f ;  /* 0x003c1f000c067f89 */ /* 0x020f6400000e0000 */
[--C-:B-----5:R-:W-:Y:S02]  /*3a00*/  IMAD.IADD R5, R13, 0x1, R6.reuse ;  /* 0x000000010d057824 */ /* 0x120fe400078e0206 */
[----:B------:R-:W-:-:S03]  /*3a10*/  IMAD.IADD R4, R15, 0x1, R6 ;  /* 0x000000010f047824 */ /* 0x000fc600078e0206 */
[----:B------:R-:W-:Y:S01]  /*3a20*/  IMNMX R5, R5, R14, PT ;  /* 0x0000000e05057217 */ /* 0x000fe20003800200 */
        /* <DEDUP_REMOVED lines=13> */
.L_x_957:
[----:B------:R-:W-:-:S04]  /*3b00*/  MOV R7, c[0x0][0x32c] ;  /* 0x0000cb0000077a02 */ /* 0x000fc80000000f00 */
[----:B------:R-:W-:-:S13]  /*3b10*/  ISETP.NE.AND P0, PT, R7, 0x1, PT ;  /* 0x000000010700780c */ /* 0x000fda0003f05270 */
[----:B------:R-:W-:-:S05]  /*3b20*/  @P0 IMAD.HI.U32 R7, R6, c[0x0][0x330], RZ ;  /* 0x0000cc0006070a27 */ /* 0x000fca00078e00ff */
[----:B------:R-:W-:Y:S02]  /*3b30*/  @P0 SHF.R.U32.HI R6, RZ, c[0x0][0x334], R7 ;  /* 0x0000cd00ff060a19 */ /* 0x000fe40000011607 */
.L_x_958:
[----:B------:R-:W-:Y:S05]  /*3b40*/  BSYNC B0 ;  /* 0x0000000000007941 */ /* 0x000fea0003800000 */
.L_x_956:
[----:B------:R-:W-:-:S05]  /*3b50*/  IMAD R6, R6, c[0x0][0x32c], R16 ;  /* 0x0000cb0006067a24 */ /* 0x000fca00078e0210 */
[----:B------:R-:W-:Y:S02]  /*3b60*/  IADD3 R7, R6, c[0x0][0x32c], RZ ;  /* 0x0000cb0006077a10 */ /* 0x000fe40007ffe0ff */
[----:B------:R-:W-:Y:S02]  /*3b70*/  IMNMX R4, R4, R6, !PT ;  /* 0x0000000604047217 */ /* 0x000fe40007800200 */
[----:B------:R-:W-:Y:S02]  /*3b80*/  IMNMX R5, R5, R7, PT ;  /* 0x0000000705057217 */ /* 0x000fe40003800200 */
.L_x_955:
[----:B-1234-:R-:W-:Y:S01]  /*3b90*/  UP2UR UR31, UPR, URZ, 0x1 ;  /* 0x000000013f1f7883 */ /* 0x01efe20008000000 */
[----:B------:R-:W-:Y:S01]  /*3ba0*/  FMUL.FTZ R6, R81, c[0x0][0x320] ;  /* 0x0000c80051067a20 */ /* 0x000fe20000410000 */
[----:B------:R-:W-:Y:S01]  /*3bb0*/  UISETP.NE.AND UP0, UPT, UR30, URZ, UPT ;  /* 0x0000003f1e00728c */ /* 0x000fe2000bf05270 */
[----:B------:R-:W-:Y:S01]  /*3bc0*/  FMUL.FTZ R8, R84, c[0x0][0x320] ;  /* 0x0000c80054087a20 */ /* 0x000fe20000410000 */
[----:B------:R-:W-:Y:S01]  /*3bd0*/  UP2UR UR32, UPR, URZ, 0x2 ;  /* 0x000000023f207883 */ /* 0x000fe20008000000 */
[----:B------:R1:W2:Y:S01]  /*3be0*/  MUFU.TANH R29, R6 ;  /* 0x00000006001d7308 */ /* 0x0002a20000002400 */
[----:B------:R-:W-:Y:S01]  /*3bf0*/  UP2UR UR34, UPR, URZ, 0x8 ;  /* 0x000000083f227883 */ /* 0x000fe20008000000 */
[----:B------:R-:W-:Y:S01]  /*3c00*/  FMUL.FTZ R10, R72, c[0x0][0x320] ;  /* 0x0000c800480a7a20 */ /* 0x000fe20000410000 */
[----:B------:R-:W-:Y:S01]  /*3c10*/  PLOP3.LUT P0, PT, PT, PT, UP0, 0x40, 0x0 ;  /* 0x000000000000781c */ /* 0x000fe20003f0e808 */
[----:B------:R-:W-:Y:S01]  /*3c20*/  UP2UR UR33, UPR, URZ, 0x4 ;  /* 0x000000043f217883 */ /* 0x000fe20008000000 */
[----:B------:R-:W-:Y:S01]  /*3c30*/  FMUL.FTZ R7, R73, c[0x0][0x320] ;  /* 0x0000c80049077a20 */ /* 0x000fe20000410000 */
[----:B------:R-:W-:Y:S01]  /*3c40*/  UISETP.NE.AND UP1, UPT, UR5, URZ, UPT ;  /* 0x0000003f0500728c */ /* 0x000fe2000bf25270 */
[----:B------:R-:W-:Y:S01]  /*3c50*/  ISETP.GT.AND P0, PT, R4, RZ, P0 ;  /* 0x000000ff0400720c */ /* 0x000fe20000704270 */
[----:B------:R-:W-:Y:S01]  /*3c60*/  UISETP.NE.AND UP3, UPT, UR29, URZ, UPT ;  /* 0x0000003f1d00728c */ /* 0x000fe2000bf65270 */
[----:B------:R3:W4:Y:S01]  /*3c70*/  MUFU.TANH R21, R8 ;  /* 0x0000000800157308 */ /* 0x0007220000002400 */
[----:B------:R-:W-:Y:S01]  /*3c80*/  UISETP.NE.AND UP2, UPT, UR28, URZ, UPT ;  /* 0x0000003f1c00728c */ /* 0x000fe2000bf45270 */
[----:B------:R-:W-:Y:S01]  /*3c90*/  ISETP.LT.OR P0, PT, R5, 0x1, P0 ;  /* 0x000000010500780c */ /* 0x000fe20000701670 */
[----:B------:R-:W-:Y:S01]  /*3ca0*/  UISETP.NE.AND UP0, UPT, UR4, URZ, UPT ;  /* 0x0000003f0400728c */ /* 0x000fe2000bf05270 */
[----:B------:R-:W-:Y:S01]  /*3cb0*/  FMUL.FTZ R9, R89, c[0x0][0x320] ;  /* 0x0000c80059097a20 */ /* 0x000fe20000410000 */
[----:B------:R-:W-:Y:S01]  /*3cc0*/  PLOP3.LUT P2, PT, PT, PT, UP3, 0x40, 0x0 ;  /* 0x000000000000781c */ /* 0x000fe20003f4e838 */
[----:B------:R-:W-:Y:S01]  /*3cd0*/  UISETP.NE.AND UP3, UPT, UR34, URZ, UPT ;  /* 0x0000003f2200728c */ /* 0x000fe2000bf65270 */
[----:B-1----:R-:W-:Y:S01]  /*3ce0*/  FMUL.FTZ R6, R92, c[0x0][0x320] ;  /* 0x0000c8005c067a20 */ /* 0x002fe20000410000 */
[----:B------:R-:W-:Y:S01]  /*3cf0*/  FSEL R35, R17, -INF , !P0 ;  /* 0xff80000011237808 */ /* 0x000fe20004000000 */
[----:B------:R-:W1:Y:S01]  /*3d00*/  MUFU.TANH R26, R10 ;  /* 0x0000000a001a7308 */ /* 0x000e620000002400 */
[----:B------:R-:W-:Y:S01]  /*3d10*/  PLOP3.LUT P0, PT, PT, PT, UP1, 0x40, 0x0 ;  /* 0x000000000000781c */ /* 0x000fe20003f0e818 */
[----:B------:R-:W-:Y:S01]  /*3d20*/  UISETP.NE.AND UP1, UPT, UR32, URZ, UPT ;  /* 0x0000003f2000728c */ /* 0x000fe2000bf25270 */
[----:B------:R-:W-:Y:S01]  /*3d30*/  PLOP3.LUT P1, PT, PT, PT, UP2, 0x40, 0x0 ;  /* 0x000000000000781c */ /* 0x000fe20003f2e828 */
[----:B------:R-:W-:Y:S01]  /*3d40*/  UISETP.NE.AND UP2, UPT, UR33, URZ, UPT ;  /* 0x0000003f2100728c */ /* 0x000fe2000bf45270 */
[----:B------:R-:W-:-:S02]  /*3d50*/  ISETP.GT.AND P0, PT, R4, 0x9, P0 ;  /* 0x000000090400780c */ /* 0x000fc40000704270 */
[C---:B------:R-:W-:Y:S01]  /*3d60*/  ISETP.GT.AND P2, PT, R4.reuse, 0x1, P2 ;  /* 0x000000010400780c */ /* 0x040fe20001744270 */
[----:B------:R5:W1:Y:S01]  /*3d70*/  MUFU.TANH R27, R6 ;  /* 0x00000006001b7308 */ /* 0x000a620000002400 */
[----:B------:R-:W-:Y:S01]  /*3d80*/  ISETP.GT.AND P1, PT, R4, 0x8, P1 ;  /* 0x000000080400780c */ /* 0x000fe20000f24270 */
[----:B---3--:R-:W-:Y:S01]  /*3d90*/  FMUL.FTZ R8, R80, c[0x0][0x320] ;  /* 0x0000c80050087a20 */ /* 0x008fe20000410000 */
[C---:B------:R-:W-:Y:S02]  /*3da0*/  ISETP.LT.OR P0, PT, R5.reuse, 0xa, P0 ;  /* 0x0000000a0500780c */ /* 0x040fe40000701670 */
[C---:B------:R-:W-:Y:S02]  /*3db0*/  ISETP.LT.OR P2, PT, R5.reuse, 0x2, P2 ;  /* 0x000000020500780c */ /* 0x040fe40001741670 */
[----:B------:R-:W-:Y:S02]  /*3dc0*/  ISETP.LT.OR P1, PT, R5, 0x9, P1 ;  /* 0x000000090500780c */ /* 0x000fe40000f21670 */
[----:B------:R-:W-:-:S02]  /*3dd0*/  FSEL R40, R20, -INF , !P0 ;  /* 0xff80000014287808 */ /* 0x000fc40004000000 */
[----:B------:R-:W-:Y:S02]  /*3de0*/  FSEL R36, R19, -INF , !P2 ;  /* 0xff80000013247808 */ /* 0x000fe40005000000 */
[----:B------:R-:W-:Y:S01]  /*3df0*/  FSEL R38, R23, -INF , !P1 ;  /* 0xff80000017267808 */ /* 0x000fe20004800000 */
[----:B------:R-:W3:Y:S01]  /*3e00*/  MUFU.TANH R19, R9 ;  /* 0x0000000900137308 */ /* 0x000ee20000002400 */
[----:B------:R-:W-:Y:S01]  /*3e10*/  PLOP3.LUT P0, PT, PT, PT, UP5, 0x40, 0x0 ;  /* 0x000000000000781c */ /* 0x000fe20003f0e858 */
[----:B-----5:R-:W-:Y:S01]  /*3e20*/  FMUL.FTZ R6, R93, c[0x0][0x320] ;  /* 0x0000c8005d067a20 */ /* 0x020fe20000410000 */
[----:B------:R-:W-:Y:S01]  /*3e30*/  PLOP3.LUT P2, PT, PT, PT, UP0, 0x40, 0x0 ;  /* 0x000000000000781c */ /* 0x000fe20003f4e808 */
[----:B------:R-:W-:Y:S01]  /*3e40*/  UISETP.NE.AND UP0, UPT, UR31, URZ, UPT ;  /* 0x0000003f1f00728c */ /* 0x000fe2000bf05270 */
[----:B------:R-:W-:Y:S01]  /*3e50*/  PLOP3.LUT P1, PT, PT, PT, UP6, 0x40, 0x0 ;  /* 0x000000000000781c */ /* 0x000fe20003f2e868 */
[----:B------:R-:W-:Y:S01]  /*3e60*/  UP2UR UR31, UPR, URZ, 0x40 ;  /* 0x000000403f1f7883 */ /* 0x000fe20008000000 */
[C---:B------:R-:W-:Y:S01]  /*3e70*/  ISETP.GT.AND P0, PT, R4.reuse, 0x18, P0 ;  /* 0x000000180400780c */ /* 0x040fe20000704270 */
[----:B------:R5:W1:Y:S01]  /*3e80*/  MUFU.TANH R25, R6 ;  /* 0x0000000600197308 */ /* 0x000a620000002400 */
[C---:B------:R-:W-:Y:S01]  /*3e90*/  ISETP.GT.AND P2, PT, R4.reuse, 0x10, P2 ;  /* 0x000000100400780c */ /* 0x040fe20001744270 */
[----:B------:R-:W-:Y:S01]  /*3ea0*/  UISETP.NE.AND UP6, UPT, UR12, URZ, UPT ;  /* 0x0000003f0c00728c */ /* 0x000fe2000bfc5270 */
[----:B------:R-:W-:-:S02]  /*3eb0*/  ISETP.GT.AND P1, PT, R4, 0x11, P1 ;  /* 0x000000110400780c */ /* 0x000fc40000f24270 */
[C---:B------:R-:W-:Y:S02]  /*3ec0*/  ISETP.LT.OR P0, PT, R5.reuse, 0x19, P0 ;  /* 0x000000190500780c */ /* 0x040fe40000701670 */
[C---:B------:R-:W-:Y:S01]  /*3ed0*/  ISETP.LT.OR P2, PT, R5.reuse, 0x11, P2 ;  /* 0x000000110500780c */ /* 0x040fe20001741670 */
[----:B------:R-:W1:Y:S01]  /*3ee0*/  MUFU.TANH R23, R7 ;  /* 0x0000000700177308 */ /* 0x000e620000002400 */
[----:B------:R-:W-:Y:S02]  /*3ef0*/  ISETP.LT.OR P1, PT, R5, 0x12, P1 ;  /* 0x000000120500780c */ /* 0x000fe40000f21670 */
[----:B------:R-:W-:Y:S02]  /*3f00*/  FSEL R62, R11, -INF , !P0 ;  /* 0xff8000000b3e7808 */ /* 0x000fe40004000000 */
[----:B------:R-:W-:Y:S02]  /*3f10*/  FSEL R61, R18, -INF , !P2 ;  /* 0xff800000123d7808 */ /* 0x000fe40005000000 */
[----:B------:R-:W-:Y:S01]  /*3f20*/  FSEL R63, R30, -INF , !P1 ;  /* 0xff8000001e3f7808 */ /* 0x000fe20004800000 */
[----:B-----5:R-:W-:Y:S01]  /*3f30*/  FMUL.FTZ R6, R76, c[0x0][0x320] ;  /* 0x0000c8004c067a20 */ /* 0x020fe20000410000 */
[----:B------:R-:W-:Y:S01]  /*3f40*/  PLOP3.LUT P0, PT, PT, PT, UP2, 0x40, 0x0 ;  /* 0x000000000000781c */ /* 0x000fe20003f0e828 */
[----:B------:R-:W1:Y:S01]  /*3f50*/  MUFU.TANH R18, R8 ;  /* 0x0000000800127308 */ /* 0x000e620000002400 */
[----:B------:R-:W-:-:S02]  /*3f60*/  PLOP3.LUT P2, PT, PT, PT, UP4, 0x40, 0x0 ;  /* 0x000000000000781c */ /* 0x000fc40003f4e848 */
[----:B------:R-:W-:Y:S02]  /*3f70*/  PLOP3.LUT P1, PT, PT, PT, UP3, 0x40, 0x0 ;  /* 0x000000000000781c */ /* 0x000fe40003f2e838 */
[C---:B------:R-:W-:Y:S02]  /*3f80*/  ISETP.GT.AND P0, PT, R4.reuse, 0x21, P0 ;  /* 0x000000210400780c */ /* 0x040fe40000704270 */
[C---:B------:R-:W-:Y:S01]  /*3f90*/  ISETP.GT.AND P2, PT, R4.reuse, 0x19, P2 ;  /* 0x000000190400780c */ /* 0x040fe20001744270 */
[----:B------:R5:W1:Y:S01]  /*3fa0*/  MUFU.TANH R24, R6 ;  /* 0x0000000600187308 */ /* 0x000a620000002400 */
[----:B------:R-:W-:Y:S02]  /*3fb0*/  ISETP.GT.AND P1, PT, R4, 0x20, P1 ;  /* 0x000000200400780c */ /* 0x000fe40000f24270 */
[C---:B------:R-:W-:Y:S02]  /*3fc0*/  ISETP.LT.OR P0, PT, R5.reuse, 0x22, P0 ;  /* 0x000000220500780c */ /* 0x040fe40000701670 */
[----:B------:R-:W-:-:S02]  /*3fd0*/  ISETP.LT.OR P2, PT, R5, 0x1a, P2 ;  /* 0x0000001a0500780c */ /* 0x000fc40001741670 */
[----:B------:R-:W-:Y:S02]  /*3fe0*/  ISETP.LT.OR P1, PT, R5, 0x21, P1 ;  /* 0x000000210500780c */ /* 0x000fe40000f21670 */
[----:B------:R-:W-:Y:S02]  /*3ff0*/  FSEL R189, R34, -INF , !P0 ;  /* 0xff80000022bd7808 */ /* 0x000fe40004000000 */
[----:B------:R-:W-:Y:S02]  /*4000*/  FSEL R68, R22, -INF , !P2 ;  /* 0xff80000016447808 */ /* 0x000fe40005000000 */
[----:B------:R-:W-:Y:S02]  /*4010*/  FSEL R190, R31, -INF , !P1 ;  /* 0xff8000001fbe7808 */ /* 0x000fe40004800000 */
[----:B------:R-:W-:Y:S01]  /*4020*/  PLOP3.LUT P0, PT, PT, PT, UP6, 0x40, 0x0 ;  /* 0x000000000000781c */ /* 0x000fe20003f0e868 */
[----:B-----5:R-:W-:Y:S01]  /*4030*/  FMUL.FTZ R6, R77, c[0x0][0x320] ;  /* 0x0000c8004d067a20 */ /* 0x020fe20000410000 */
[----:B------:R-:W-:Y:S01]  /*4040*/  PLOP3.LUT P2, PT, PT, PT, UP1, 0x40, 0x0 ;  /* 0x000000000000781c */ /* 0x000fe20003f4e818 */
[----:B------:R-:W-:Y:S01]  /*4050*/  UISETP.NE.AND UP6, UPT, UR31, URZ, UPT ;  /* 0x0000003f1f00728c */ /* 0x000fe2000bfc5270 */
[----:B------:R-:W-:Y:S01]  /*4060*/  PLOP3.LUT P1, PT, PT, PT, UP0, 0x40, 0x0 ;  /* 0x000000000000781c */ /* 0x000fe20003f2e808 */
[----:B------:R5:W1:Y:S01]  /*4070*/  MUFU.TANH R28, R6 ;  /* 0x00000006001c7308 */ /* 0x000a620000002400 */
[----:B------:R-:W-:-:S02]  /*4080*/  ISETP.GT.AND P2, PT, R4, 0x28, P2 ;  /* 0x000000280400780c */ /* 0x000fc40001744270 */
[----:B------:R-:W-:Y:S01]  /*4090*/  ISETP.GT.AND P1, PT, R4, 0x29, P1 ;  /* 0x000000290400780c */ /* 0x000fe20000f24270 */
[----:B------:R-:W-:Y:S01]  /*40a0*/  FMUL.FTZ R4, R85, c[0x0][0x320] ;  /* 0x0000c80055047a20 */ /* 0x000fe20000410000 */
[C---:B------:R-:W-:Y:S02]  /*40b0*/  ISETP.LT.OR P2, PT, R5.reuse, 0x29, P2 ;  /* 0x000000290500780c */ /* 0x040fe40001741670 */
[----:B------:R-:W-:Y:S01]  /*40c0*/  ISETP.LT.OR P1, PT, R5, 0x2a, P1 ;  /* 0x0000002a0500780c */ /* 0x000fe20000f21670 */
[----:B------:R-:W1:Y:S01]  /*40d0*/  MUFU.TANH R17, R4 ;  /* 0x0000000400117308 */ /* 0x000e620000002400 */
[----:B------:R-:W-:Y:S02]  /*40e0*/  FSEL R188, R33, -INF , !P2 ;  /* 0xff80000021bc7808 */ /* 0x000fe40005000000 */
[----:B------:R-:W-:Y:S01]  /*40f0*/  FSEL R139, R32, -INF , !P1 ;  /* 0xff800000208b7808 */ /* 0x000fe20004800000 */
[----:B-----5:R-:W-:-:S04]  /*4100*/  FMUL.FTZ R6, R88, c[0x0][0x320] ;  /* 0x0000c80058067a20 */ /* 0x020fc80000410000 */
        /* <DEDUP_REMOVED lines=18> */
.L_x_961:
[----:B------:R-:W-:-:S04]  /*4230*/  MOV R7, c[0x0][0x32c] ;  /* 0x0000cb0000077a02 */ /* 0x000fc80000000f00 */
[----:B------:R-:W-:-:S13]  /*4240*/  ISETP.NE.AND P0, PT, R7, 0x1, PT ;  /* 0x000000010700780c */ /* 0x000fda0003f05270 */
[----:B------:R-:W-:-:S05]  /*4250*/  @P0 IMAD.HI.U32 R7, R6, c[0x0][0x330], RZ ;  /* 0x0000cc0006070a27 */ /* 0x000fca00078e00ff */
[----:B------:R-:W-:Y:S02]  /*4260*/  @P0 SHF.R.U32.HI R6, RZ, c[0x0][0x334], R7 ;  /* 0x0000cd00ff060a19 */ /* 0x000fe40000011607 */
.L_x_962:
[----:B------:R-:W-:Y:S05]  /*4270*/  BSYNC B0 ;  /* 0x0000000000007941 */ /* 0x000fea0003800000 */
.L_x_960:
[----:B------:R-:W-:-:S05]  /*4280*/  IMAD R6, R6, c[0x0][0x32c], R16 ;  /* 0x0000cb0006067a24 */ /* 0x000fca00078e0210 */
[----:B------:R-:W-:Y:S02]  /*4290*/  IADD3 R7, R6, c[0x0][0x32c], RZ ;  /* 0x0000cb0006077a10 */ /* 0x000fe40007ffe0ff */
[----:B------:R-:W-:Y:S02]  /*42a0*/  IMNMX R4, R4, R6, !PT ;  /* 0x0000000604047217 */ /* 0x000fe40007800200 */
[----:B------:R-:W-:Y:S02]  /*42b0*/  IMNMX R5, R5, R7, PT ;  /* 0x0000000705057217 */ /* 0x000fe40003800200 */
.L_x_959:
        /* <DEDUP_REMOVED lines=14> */
[----:B------:R-:W-:Y:S01]  /*43a0*/  FMUL.FTZ R10, R90, c[0x0][0x320] ;  /* 0x0000c8005a0a7a20 */ /* 0x000fe20000410000 */
[----:B------:R-:W-:Y:S01]  /*43b0*/  UISETP.NE.AND UP2, UPT, UR28, URZ, UPT ;  /* 0x0000003f1c00728c */ /* 0x000fe2000bf45270 */
[----:B------:R-:W-:Y:S01]  /*43c0*/  ISETP.LT.OR P0, PT, R5, 0x1, P0 ;  /* 0x000000010500780c */ /* 0x000fe20000701670 */
[----:B------:R-:W-:Y:S01]  /*43d0*/  UISETP.NE.AND UP0, UPT, UR4, URZ, UPT ;  /* 0x0000003f0400728c */ /* 0x000fe2000bf05270 */
[----:B------:R-:W3:Y:S01]  /*43e0*/  MUFU.TANH R22, R11 ;  /* 0x0000000b00167308 */ /* 0x000ee20000002400 */
[----:B------:R-:W-:Y:S01]  /*43f0*/  PLOP3.LUT P2, PT, PT, PT, UP3, 0x40, 0x0 ;  /* 0x000000000000781c */ /* 0x000fe20003f4e838 */
[----:B------:R-:W-:Y:S01]  /*4400*/  UISETP.NE.AND UP3, UPT, UR34, URZ, UPT ;  /* 0x0000003f2200728c */ /* 0x000fe2000bf65270 */
[----:B------:R-:W-:Y:S01]  /*4410*/  FSEL R55, R27, -INF , !P0 ;  /* 0xff8000001b377808 */ /* 0x000fe20004000000 */
[----:B-1----:R-:W-:Y:S01]  /*4420*/  FMUL.FTZ R6, R86, c[0x0][0x320] ;  /* 0x0000c80056067a20 */ /* 0x002fe20000410000 */
[----:B------:R-:W-:Y:S01]  /*4430*/  PLOP3.LUT P0, PT, PT, PT, UP1, 0x40, 0x0 ;  /* 0x000000000000781c */ /* 0x000fe20003f0e818 */
[----:B------:R-:W-:Y:S01]  /*4440*/  UISETP.NE.AND UP1, UPT, UR32, URZ, UPT ;  /* 0x0000003f2000728c */ /* 0x000fe2000bf25270 */
[----:B------:R-:W-:Y:S01]  /*4450*/  PLOP3.LUT P1, PT, PT, PT, UP2, 0x40, 0x0 ;  /* 0x000000000000781c */ /* 0x000fe20003f2e828 */
[----:B------:R1:W4:Y:S01]  /*4460*/  MUFU.TANH R52, R6 ;  /* 0x0000000600347308 */ /* 0x0003220000002400 */
[C---:B------:R-:W-:Y:S01]  /*4470*/  ISETP.GT.AND P0, PT, R4.reuse, 0x9, P0 ;  /* 0x000000090400780c */ /* 0x040fe20000704270 */
[----:B------:R-:W-:Y:S01]  /*4480*/  UISETP.NE.AND UP2, UPT, UR33, URZ, UPT ;  /* 0x0000003f2100728c */ /* 0x000fe2000bf45270 */
[C---:B------:R-:W-:Y:S01]  /*4490*/  ISETP.GT.AND P2, PT, R4.reuse, 0x1, P2 ;  /* 0x000000010400780c */ /* 0x040fe20001744270 */
[----:B------:R-:W-:Y:S01]  /*44a0*/  FMUL.FTZ R8, R79, c[0x0][0x320] ;  /* 0x0000c8004f087a20 */ /* 0x000fe20000410000 */
[----:B------:R-:W-:-:S02]  /*44b0*/  ISETP.GT.AND P1, PT, R4, 0x8, P1 ;  /* 0x000000080400780c */ /* 0x000fc40000f24270 */
[C---:B------:R-:W-:Y:S01]  /*44c0*/  ISETP.LT.OR P0, PT, R5.reuse, 0xa, P0 ;  /* 0x0000000a0500780c */ /* 0x040fe20000701670 */
[----:B------:R5:W2:Y:S01]  /*44d0*/  MUFU.TANH R11, R7 ;  /* 0x00000007000b7308 */ /* 0x000aa20000002400 */
[C---:B------:R-:W-:Y:S02]  /*44e0*/  ISETP.LT.OR P2, PT, R5.reuse, 0x2, P2 ;  /* 0x000000020500780c */ /* 0x040fe40001741670 */
[----:B------:R-:W-:Y:S02]  /*44f0*/  ISETP.LT.OR P1, PT, R5, 0x9, P1 ;  /* 0x000000090500780c */ /* 0x000fe40000f21670 */
[----:B------:R-:W-:Y:S02]  /*4500*/  FSEL R56, R19, -INF , !P0 ;  /* 0xff80000013387808 */ /* 0x000fe40004000000 */
[----:B------:R-:W-:Y:S01]  /*4510*/  FSEL R54, R25, -INF , !P2 ;  /* 0xff80000019367808 */ /* 0x000fe20005000000 */
[----:B-1----:R-:W-:Y:S01]  /*4520*/  FMUL.FTZ R6, R83, c[0x0][0x320] ;  /* 0x0000c80053067a20 */ /* 0x002fe20000410000 */
[----:B------:R-:W-:Y:S01]  /*4530*/  FSEL R57, R20, -INF , !P1 ;  /* 0xff80000014397808 */ /* 0x000fe20004800000 */
[----:B------:R-:W1:Y:S01]  /*4540*/  MUFU.TANH R31, R9 ;  /* 0x00000009001f7308 */ /* 0x000e620000002400 */
[----:B------:R-:W-:-:S02]  /*4550*/  PLOP3.LUT P0, PT, PT, PT, UP5, 0x40, 0x0 ;  /* 0x000000000000781c */ /* 0x000fc40003f0e858 */
        /* <DEDUP_REMOVED lines=8> */
[----:B------:R-:W-:Y:S01]  /*45e0*/  ISETP.GT.AND P1, PT, R4, 0x11, P1 ;  /* 0x000000110400780c */ /* 0x000fe20000f24270 */
[----:B-----5:R-:W-:Y:S01]  /*45f0*/  FMUL.FTZ R7, R95, c[0x0][0x320] ;  /* 0x0000c8005f077a20 */ /* 0x020fe20000410000 */
[----:B------:R-:W-:-:S02]  /*4600*/  ISETP.LT.OR P0, PT, R5, 0x19, P0 ;  /* 0x000000190500780c */ /* 0x000fc40000701670 */
[C---:B------:R-:W-:Y:S01]  /*4610*/  ISETP.LT.OR P2, PT, R5.reuse, 0x11, P2 ;  /* 0x000000110500780c */ /* 0x040fe20001741670 */
[----:B------:R-:W2:Y:S01]  /*4620*/  MUFU.TANH R10, R10 ;  /* 0x0000000a000a7308 */ /* 0x000ea20000002400 */
[----:B------:R-:W-:Y:S02]  /*4630*/  ISETP.LT.OR P1, PT, R5, 0x12, P1 ;  /* 0x000000120500780c */ /* 0x000fe40000f21670 */
[----:B------:R-:W-:Y:S02]  /*4640*/  FSEL R59, R18, -INF , !P0 ;  /* 0xff800000123b7808 */ /* 0x000fe40004000000 */
[----:B------:R-:W-:Y:S02]  /*4650*/  FSEL R58, R21, -INF , !P2 ;  /* 0xff800000153a7808 */ /* 0x000fe40005000000 */
[----:B------:R-:W-:Y:S01]  /*4660*/  FSEL R60, R17, -INF , !P1 ;  /* 0xff800000113c7808 */ /* 0x000fe20004800000 */
[----:B-1----:R-:W-:Y:S01]  /*4670*/  FMUL.FTZ R6, R91, c[0x0][0x320] ;  /* 0x0000c8005b067a20 */ /* 0x002fe20000410000 */
        /* <DEDUP_REMOVED lines=10> */
[----:B------:R-:W-:Y:S01]  /*4720*/  ISETP.LT.OR P1, PT, R5, 0x21, P1 ;  /* 0x000000210500780c */ /* 0x000fe20000f21670 */
[----:B------:R-:W1:Y:S01]  /*4730*/  MUFU.TANH R20, R8 ;  /* 0x0000000800147308 */ /* 0x000e620000002400 */
        /* <DEDUP_REMOVED lines=14> */
[----:B------:R1:W1:Y:S01]  /*4820*/  MUFU.TANH R8, R4 ;  /* 0x0000000400087308 */ /* 0x0002620000002400 */
[----:B------:R-:W-:Y:S02]  /*4830*/  FSEL R133, R26, -INF , !P2 ;  /* 0xff8000001a857808 */ /* 0x000fe40005000000 */
[----:B------:R-:W-:Y:S01]  /*4840*/  FSEL R138, R23, -INF , !P1 ;  /* 0xff800000178a7808 */ /* 0x000fe20004800000 */
[----:B-----5:R-:W5:Y:S02]  /*4850*/  SHFL.IDX PT, R6, R12, 0x3, 0x1c1f ;  /* 0x007c1f000c067f89 */ /* 0x020f6400000e0000 */
[----:B-----5:R-:W-:-:S02]  /*4860*/  IMAD.IADD R5, R13, 0x1, R6 ;  /* 0x000000010d057824 */ /* 0x020fc400078e0206 */
[----:B-1----:R-:W-:-:S03]  /*4870*/  IMAD.IADD R4, R15, 0x1, R6 ;  /* 0x000000010f047824 */ /* 0x002fc600078e0206 */
[----:B------:R-:W-:Y:S01]  /*4880*/  IMNMX R5, R5, R14, PT ;  /* 0x0000000e05057217 */ /* 0x000fe20003800200 */
        /* <DEDUP_REMOVED lines=13> */
.L_x_965:
[----:B------:R-:W-:-:S04]  /*4960*/  MOV R7, c[0x0][0x32c] ;  /* 0x0000cb0000077a02 */ /* 0x000fc80000000f00 */
[----:B------:R-:W-:-:S13]  /*4970*/  ISETP.NE.AND P0, PT, R7, 0x1, PT ;  /* 0x000000010700780c */ /* 0x000fda0003f05270 */
[----:B------:R-:W-:-:S05]  /*4980*/  @P0 IMAD.HI.U32 R7, R6, c[0x0][0x330], RZ ;  /* 0x0000cc0006070a27 */ /* 0x000fca00078e00ff */
[----:B------:R-:W-:Y:S02]  /*4990*/  @P0 SHF.R.U32.HI R6, RZ, c[0x0][0x334], R7 ;  /* 0x0000cd00ff060a19 */ /* 0x000fe40000011607 */
.L_x_966:
[----:B------:R-:W-:Y:S05]  /*49a0*/  BSYNC B0 ;  /* 0x0000000000007941 */ /* 0x000fea0003800000 */
.L_x_964:
[----:B------:R-:W-:-:S05]  /*49b0*/  IMAD R6, R6, c[0x0][0x32c], R16 ;  /* 0x0000cb0006067a24 */ /* 0x000fca00078e0210 */
[----:B------:R-:W-:Y:S02]  /*49c0*/  IADD3 R7, R6, c[0x0][0x32c], RZ ;  /* 0x0000cb0006077a10 */ /* 0x000fe40007ffe0ff */
[----:B------:R-:W-:Y:S02]  /*49d0*/  IMNMX R4, R4, R6, !PT ;  /* 0x0000000604047217 */ /* 0x000fe40007800200 */
[----:B------:R-:W-:Y:S02]  /*49e0*/  IMNMX R5, R5, R7, PT ;  /* 0x0000000705057217 */ /* 0x000fe40003800200 */
.L_x_963:
[----:B--234-:R-:W-:Y:S01]  /*49f0*/  FMNMX.FTZ R7, R37, R39, !PT ;  /* 0x0000002725077209 */ /* 0x01cfe20007810000 */
[----:B------:R-:W-:Y:S01]  /*4a00*/  UP2UR UR31, UPR, URZ, 0x4 ;  /* 0x000000043f1f7883 */ /* 0x000fe20008000000 */
[----:B------:R-:W-:Y:S01]  /*4a10*/  FMNMX.FTZ R6, R35, R36, !PT ;  /* 0x0000002423067209 */ /* 0x000fe20007810000 */
[----:B------:R-:W-:Y:S01]  /*4a20*/  UISETP.NE.AND UP2, UPT, UR29, URZ, UPT ;  /* 0x0000003f1d00728c */ /* 0x000fe2000bf45270 */
[----:B------:R-:W-:Y:S01]  /*4a30*/  FMNMX.FTZ R7, R41, R7, !PT ;  /* 0x0000000729077209 */ /* 0x000fe20007810000 */
        /* <DEDUP_REMOVED lines=8> */
[----:B------:R-:W-:Y:S01]  /*4ac0*/  IMAD.SHL.U32 R225, R0, 0x2, RZ ;  /* 0x0000000200e17824 */ /* 0x000fe200078e00ff */
[----:B------:R-:W-:Y:S01]  /*4ad0*/  FMNMX.FTZ R6, R61, R6, !PT ;  /* 0x000000063d067209 */ /* 0x000fe20007810000 */
[----:B------:R-:W-:Y:S01]  /*4ae0*/  STL [R1+0x64], R236 ;  /* 0x000064ec01007387 */ /* 0x000fe20000100800 */
[----:B------:R-:W-:Y:S01]  /*4af0*/  FMNMX.FTZ R137, R70, R137, !PT ;  /* 0x0000008946897209 */ /* 0x000fe20007810000 */
[----:B------:R-:W-:Y:S01]  /*4b00*/  IMAD R226, R3, 0x2, R225 ;  /* 0x0000000203e27824 */ /* 0x000fe200078e02e1 */
[----:B------:R-:W-:Y:S01]  /*4b10*/  FMNMX.FTZ R6, R63, R6, !PT ;  /* 0x000000063f067209 */ /* 0x000fe20007810000 */
[----:B------:R-:W-:Y:S01]  /*4b20*/  LDSM.16.MT88.4 R16, [R225+0x3880] ;  /* 0x00388000e110783b */ /* 0x000fe20000004200 */
[----:B------:R-:W-:Y:S01]  /*4b30*/  FMNMX.FTZ R137, R69, R137, !PT ;  /* 0x0000008945897209 */ /* 0x000fe20007810000 */
[----:B------:R-:W-:Y:S01]  /*4b40*/  IMAD R227, R2, 0x2, R226 ;  /* 0x0000000202e37824 */ /* 0x000fe200078e02e2 */
[----:B------:R-:W-:Y:S01]  /*4b50*/  FMNMX.FTZ R6, R62, R6, !PT ;  /* 0x000000063e067209 */ /* 0x000fe20007810000 */
[----:B------:R-:W-:Y:S01]  /*4b60*/  STL [R1+0x60], R235 ;  /* 0x000060eb01007387 */ /* 0x000fe20000100800 */
[----:B------:R-:W-:-:S02]  /*4b70*/  FMNMX.FTZ R137, R71, R137, !PT ;  /* 0x0000008947897209 */ /* 0x000fc40007810000 */
[----:B------:R-:W-:Y:S01]  /*4b80*/  FMNMX.FTZ R6, R68, R6, !PT ;  /* 0x0000000644067209 */ /* 0x000fe20007810000 */
[----:B------:R-:W-:Y:S01]  /*4b90*/  LDSM.16.MT88.4 R44, [R227+0x3880] ;  /* 0x00388000e32c783b */ /* 0x000fe20000004200 */
[----:B------:R-:W-:Y:S02]  /*4ba0*/  FMNMX.FTZ R137, R245, R137, !PT ;  /* 0x00000089f5897209 */ /* 0x000fe40007810000 */
[----:B------:R-:W-:Y:S01]  /*4bb0*/  FMNMX.FTZ R6, R190, R6, !PT ;  /* 0x00000006be067209 */ /* 0x000fe20007810000 */
[----:B------:R-:W-:Y:S01]  /*4bc0*/  STL [R1+0x5c], R234 ;  /* 0x00005cea01007387 */ /* 0x000fe20000100800 */
[----:B------:R-:W-:Y:S02]  /*4bd0*/  FMNMX.FTZ R137, R244, R137, !PT ;  /* 0x00000089f4897209 */ /* 0x000fe40007810000 */
[----:B------:R-:W-:Y:S01]  /*4be0*/  FMNMX.FTZ R6, R189, R6, !PT ;  /* 0x00000006bd067209 */ /* 0x000fe20007810000 */
[----:B------:R-:W-:Y:S01]  /*4bf0*/  STL [R1+0x58], R233 ;  /* 0x000058e901007387 */ /* 0x000fe20000100800 */
[----:B------:R-:W-:-:S02]  /*4c00*/  FMNMX.FTZ R137, R207, R137, !PT ;  /* 0x00000089cf897209 */ /* 0x000fc40007810000 */
[----:B------:R-:W-:Y:S01]  /*4c10*/  FMNMX.FTZ R6, R188, R6, !PT ;  /* 0x00000006bc067209 */ /* 0x000fe20007810000 */
[----:B------:R-:W-:Y:S01]  /*4c20*/  STL [R1+0x54], R232 ;  /* 0x000054e801007387 */ /* 0x000fe20000100800 */
[----:B------:R-:W-:Y:S02]  /*4c30*/  FMNMX.FTZ R137, R191, R137, !PT ;  /* 0x00000089bf897209 */ /* 0x000fe40007810000 */
[----:B------:R-:W-:Y:S01]  /*4c40*/  FMNMX.FTZ R136, R139, R6, !PT ;  /* 0x000000068b887209 */ /* 0x000fe20007810000 */
[----:B------:R-:W-:Y:S01]  /*4c50*/  STL [R1+0x50], R231 ;  /* 0x000050e701007387 */ /* 0x000fe20000100800 */
[----:B------:R-:W-:Y:S01]  /*4c60*/  PLOP3.LUT P1, PT, PT, PT, UP2, 0x40, 0x0 ;  /* 0x000000000000781c */ /* 0x000fe20003f2e828 */
[----:B------:R-:W-:Y:S01]  /*4c70*/  UISETP.NE.AND UP2, UPT, UR28, URZ, UPT ;  /* 0x0000003f1c00728c */ /* 0x000fe2000bf45270 */
[----:B------:R-:W-:Y:S01]  /*4c80*/  PLOP3.LUT P2, PT, PT, PT, UP1, 0x40, 0x0 ;  /* 0x000000000000781c */ /* 0x000fe20003f4e818 */
[----:B------:R-:W1:Y:S01]  /*4c90*/  SHFL.BFLY PT, R6, R137, 0x2, 0x1f ;  /* 0x0c401f0089067f89 */ /* 0x000e6200000e0000 */
[C---:B------:R-:W-:Y:S01]  /*4ca0*/  ISETP.GT.AND P1, PT, R4.reuse, 0x1, P1 ;  /* 0x000000010400780c */ /* 0x040fe20000f24270 */
[----:B------:R-:W-:Y:S01]  /*4cb0*/  UISETP.NE.AND UP1, UPT, UR5, URZ, UPT ;  /* 0x0000003f0500728c */ /* 0x000fe2000bf25270 */
[----:B------:R-:W-:Y:S01]  /*4cc0*/  ISETP.GT.AND P2, PT, R4, RZ, P2 ;  /* 0x000000ff0400720c */ /* 0x000fe20001744270 */
[----:B------:R-:W2:Y:S01]  /*4cd0*/  SHFL.BFLY PT, R7, R136, 0x2, 0x1f ;  /* 0x0c401f0088077f89 */ /* 0x000ea200000e0000 */
[C---:B------:R-:W-:Y:S01]  /*4ce0*/  ISETP.LT.OR P1, PT, R5.reuse, 0x2, P1 ;  /* 0x000000020500780c */ /* 0x040fe20000f21670 */
[----:B------:R-:W-:Y:S01]  /*4cf0*/  ULDC.64 UR4, c[0x0][0x2c8] ;  /* 0x0000b20000047ab9 */ /* 0x000fe20000000a00 */
[----:B------:R-:W-:Y:S01]  /*4d00*/  ISETP.LT.OR P2, PT, R5, 0x1, P2 ;  /* 0x000000010500780c */ /* 0x000fe20001741670 */
[----:B------:R-:W-:Y:S01]  /*4d10*/  STL [R1+0x4c], R230 ;  /* 0x00004ce601007387 */ /* 0x000fe20000100800 */
[----:B------:R-:W-:-:S02]  /*4d20*/  FSEL R15, R9, -INF , !P1 ;  /* 0xff800000090f7808 */ /* 0x000fc40004800000 */
[----:B------:R-:W-:Y:S01]  /*4d30*/  FSEL R14, R8, -INF , !P2 ;  /* 0xff800000080e7808 */ /* 0x000fe20005000000 */
[----:B------:R-:W-:Y:S01]  /*4d40*/  STL [R1+0x48], R229 ;  /* 0x000048e501007387 */ /* 0x000fe20000100800 */
[----:B------:R-:W-:Y:S01]  /*4d50*/  PLOP3.LUT P2, PT, PT, PT, UP1, 0x40, 0x0 ;  /* 0x000000000000781c */ /* 0x000fe20003f4e818 */
[----:B------:R-:W-:Y:S01]  /*4d60*/  UISETP.NE.AND UP1, UPT, UR29, URZ, UPT ;  /* 0x0000003f1d00728c */ /* 0x000fe2000bf25270 */
[----:B------:R-:W-:Y:S01]  /*4d70*/  PLOP3.LUT P1, PT, PT, PT, UP0, 0x40, 0x0 ;  /* 0x000000000000781c */ /* 0x000fe20003f2e808 */
[----:B------:R-:W-:Y:S01]  /*4d80*/  UISETP.NE.AND UP0, UPT, UR30, URZ, UPT ;  /* 0x0000003f1e00728c */ /* 0x000fe2000bf05270 */
[C---:B------:R-:W-:Y:S01]  /*4d90*/  ISETP.GT.AND P2, PT, R4.reuse, 0x9, P2 ;  /* 0x000000090400780c */ /* 0x040fe20001744270 */
[----:B------:R-:W-:Y:S01]  /*4da0*/  STL [R1+0x44], R224 ;  /* 0x000044e001007387 */ /* 0x000fe20000100800 */
[----:B------:R-:W-:Y:S02]  /*4db0*/  ISETP.GT.AND P1, PT, R4, 0x10, P1 ;  /* 0x000000100400780c */ /* 0x000fe40000f24270 */
[----:B------:R-:W-:-:S02]  /*4dc0*/  ISETP.LT.OR P2, PT, R5, 0xa, P2 ;  /* 0x0000000a0500780c */ /* 0x000fc40001741670 */
[----:B------:R-:W-:Y:S02]  /*4dd0*/  ISETP.LT.OR P1, PT, R5, 0x11, P1 ;  /* 0x000000110500780c */ /* 0x000fe40000f21670 */
[----:B-1----:R-:W-:Y:S02]  /*4de0*/  FMNMX.FTZ R137, R137, R6, !PT ;  /* 0x0000000689897209 */ /* 0x002fe40007810000 */
[----:B------:R-:W-:Y:S02]  /*4df0*/  FMNMX.FTZ R8, R14, R15, !PT ;  /* 0x0000000f0e087209 */ /* 0x000fe40007810000 */
[----:B--2---:R-:W-:Y:S01]  /*4e00*/  FMNMX.FTZ R136, R136, R7, !PT ;  /* 0x0000000788887209 */ /* 0x004fe20007810000 */
[----:B------:R-:W1:Y:S01]  /*4e10*/  SHFL.BFLY PT, R6, R137, 0x1, 0x1f ;  /* 0x0c201f0089067f89 */ /* 0x000e6200000e0000 */
[----:B------:R-:W-:Y:S02]  /*4e20*/  FSEL R49, R49, -INF , !P2 ;  /* 0xff80000031317808 */ /* 0x000fe40005000000 */
[----:B------:R-:W-:Y:S01]  /*4e30*/  FSEL R52, R52, -INF , !P1 ;  /* 0xff80000034347808 */ /* 0x000fe20004800000 */
[----:B------:R-:W2:Y:S01]  /*4e40*/  SHFL.BFLY PT, R7, R136, 0x1, 0x1f ;  /* 0x0c201f0088077f89 */ /* 0x000ea200000e0000 */
[----:B------:R-:W-:Y:S01]  /*4e50*/  PLOP3.LUT P2, PT, PT, PT, UP5, 0x40, 0x0 ;  /* 0x000000000000781c */ /* 0x000fe20003f4e858 */
[----:B------:R-:W-:Y:S01]  /*4e60*/  UISETP.NE.AND UP5, UPT, UR13, URZ, UPT ;  /* 0x0000003f0d00728c */ /* 0x000fe2000bfa5270 */
[----:B------:R-:W-:-:S02]  /*4e70*/  PLOP3.LUT P1, PT, PT, PT, UP4, 0x40, 0x0 ;  /* 0x000000000000781c */ /* 0x000fc40003f2e848 */
[C---:B------:R-:W-:Y:S02]  /*4e80*/  ISETP.GT.AND P2, PT, R4.reuse, 0x18, P2 ;  /* 0x000000180400780c */ /* 0x040fe40001744270 */
[----:B------:R-:W-:Y:S02]  /*4e90*/  ISETP.GT.AND P1, PT, R4, 0x19, P1 ;  /* 0x000000190400780c */ /* 0x000fe40000f24270 */
[C---:B------:R-:W-:Y:S02]  /*4ea0*/  ISETP.LT.OR P2, PT, R5.reuse, 0x19, P2 ;  /* 0x000000190500780c */ /* 0x040fe40001741670 */
[----:B------:R-:W-:Y:S02]  /*4eb0*/  ISETP.LT.OR P1, PT, R5, 0x1a, P1 ;  /* 0x0000001a0500780c */ /* 0x000fe40000f21670 */
[----:B------:R-:W-:Y:S02]  /*4ec0*/  FSEL R50, R50, -INF , !P2 ;  /* 0xff80000032327808 */ /* 0x000fe40005000000 */
[----:B------:R-:W-:-:S02]  /*4ed0*/  FSEL R53, R53, -INF , !P1 ;  /* 0xff80000035357808 */ /* 0x000fc40004800000 */
[----:B------:R-:W-:Y:S02]  /*4ee0*/  PLOP3.LUT P1, PT, PT, PT, UP1, 0x40, 0x0 ;  /* 0x000000000000781c */ /* 0x000fe40003f2e818 */
[----:B------:R-:W-:Y:S02]  /*4ef0*/  LEA R228, R2, R225, 0x1 ;  /* 0x000000e102e47211 */ /* 0x000fe400078e08ff */
[----:B-1----:R-:W-:Y:S02]  /*4f00*/  FMNMX.FTZ R137, R137, R6, !PT ;  /* 0x0000000689897209 */ /* 0x002fe40007810000 */
[----:B------:R-:W-:Y:S01]  /*4f10*/  FMNMX.FTZ R6, R55, R54, !PT ;  /* 0x0000003637067209 */ /* 0x000fe20007810000 */
[----:B------:R-:W-:Y:S01]  /*4f20*/  LDSM.16.MT88.4 R24, [R228+0x2080] ;  /* 0x00208000e418783b */ /* 0x000fe20000004200 */
[----:B--2---:R-:W-:Y:S01]  /*4f30*/  FMNMX.FTZ R136, R136, R7, !PT ;  /* 0x0000000788887209 */ /* 0x004fe20007810000 */
[C---:B------:R-:W-:Y:S01]  /*4f40*/  FMUL.FTZ R13, R137.reuse, c[0x0][0x2d0] ;  /* 0x0000b400890d7a20 */ /* 0x040fe20000410000 */
[----:B------:R-:W-:-:S02]  /*4f50*/  FSETP.NEU.FTZ.AND P0, PT, R137, -INF , PT ;  /* 0xff8000008900780b */ /* 0x000fc40003f1d000 */
[----:B------:R-:W-:Y:S01]  /*4f60*/  FMNMX.FTZ R6, R57, R6, !PT ;  /* 0x0000000639067209 */ /* 0x000fe20007810000 */
[C---:B------:R-:W-:Y:S01]  /*4f70*/  FMUL.FTZ R12, R136.reuse, c[0x0][0x2d0] ;  /* 0x0000b400880c7a20 */ /* 0x040fe20000410000 */
[----:B------:R-:W-:Y:S02]  /*4f80*/  FSEL R13, R13, RZ, P0 ;  /* 0x000000ff0d0d7208 */ /* 0x000fe40000000000 */
[----:B------:R-:W-:Y:S02]  /*4f90*/  FSETP.NEU.FTZ.AND P0, PT, R136, -INF , PT ;  /* 0xff8000008800780b */ /* 0x000fe40003f1d000 */
[----:B------:R-:W-:Y:S01]  /*4fa0*/  FMNMX.FTZ R6, R56, R6, !PT ;  /* 0x0000000638067209 */ /* 0x000fe20007810000 */
[----:B------:R-:W-:Y:S01]  /*4fb0*/  FFMA.FTZ R7, R37, c[0x0][0x2d0], -R13 ;  /* 0x0000b40025077a23 */ /* 0x000fe2000001080d */
[----:B------:R-:W-:Y:S02]  /*4fc0*/  FSEL R12, R12, RZ, P0 ;  /* 0x000000ff0c0c7208 */ /* 0x000fe40000000000 */
[----:B------:R-:W-:Y:S01]  /*4fd0*/  PLOP3.LUT P0, PT, PT, PT, UP2, 0x40, 0x0 ;  /* 0x000000000000781c */ /* 0x000fe20003f0e828 */
[----:B------:R-:W-:Y:S01]  /*4fe0*/  UISETP.NE.AND UP2, UPT, UR31, URZ, UPT ;  /* 0x0000003f1f00728c */ /* 0x000fe2000bf45270 */
[----:B------:R-:W-:Y:S01]  /*4ff0*/  FMNMX.FTZ R6, R58, R6, !PT ;  /* 0x000000063a067209 */ /* 0x000fe20007810000 */
[----:B------:R1:W-:Y:S01]  /*5000*/  MUFU.EX2 R222, R7 ;  /* 0x0000000700de7308 */ /* 0x0003e20000000800 */
[----:B------:R-:W-:Y:S01]  /*5010*/  ISETP.GT.AND P0, PT, R4, 0x8, P0 ;  /* 0x000000080400780c */ /* 0x000fe20000704270 */
[----:B------:R-:W-:Y:S01]  /*5020*/  FFMA.FTZ R2, R40, c[0x0][0x2d0], -R12 ;  /* 0x0000b40028027a23 */ /* 0x000fe2000001080c */
[----:B------:R-:W-:-:S02]  /*5030*/  FMNMX.FTZ R6, R60, R6, !PT ;  /* 0x000000063c067209 */ /* 0x000fc40007810000 */
[----:B------:R-:W-:Y:S02]  /*5040*/  ISETP.LT.OR P0, PT, R5, 0x9, P0 ;  /* 0x000000090500780c */ /* 0x000fe40000701670 */
[----:B------:R-:W-:Y:S01]  /*5050*/  FMNMX.FTZ R6, R59, R6, !PT ;  /* 0x000000063b067209 */ /* 0x000fe20007810000 */
[----:B------:R-:W-:Y:S01]  /*5060*/  MUFU.EX2 R199, R2 ;  /* 0x0000000200c77308 */ /* 0x000fe20000000800 */
[----:B------:R-:W-:Y:S02]  /*5070*/  FSEL R48, R10, -INF , !P0 ;  /* 0xff8000000a307808 */ /* 0x000fe40004000000 */
[----:B------:R-:W-:Y:S01]  /*5080*/  PLOP3.LUT P0, PT, PT, PT, UP6, 0x40, 0x0 ;  /* 0x000000000000781c */ /* 0x000fe20003f0e868 */
[----:B------:R-:W-:Y:S01]  /*5090*/  UISETP.NE.AND UP6, UPT, UR12, URZ, UPT ;  /* 0x0000003f0c00728c */ /* 0x000fe2000bfc5270 */
[----:B------:R-:W-:Y:S02]  /*50a0*/  FMNMX.FTZ R6, R72, R6, !PT ;  /* 0x0000000648067209 */ /* 0x000fe40007810000 */
[----:B------:R-:W-:Y:S01]  /*50b0*/  ISETP.GT.AND P0, PT, R4, 0x11, P0 ;  /* 0x000000110400780c */ /* 0x000fe20000704270 */
[----:B-1----:R-:W-:Y:S01]  /*50c0*/  FFMA.FTZ R7, R39, c[0x0][0x2d0], -R13 ;  /* 0x0000b40027077a23 */ /* 0x002fe2000001080d */
[----:B------:R-:W-:-:S02]  /*50d0*/  FMNMX.FTZ R8, R48, R8, !PT ;  /* 0x0000000830087209 */ /* 0x000fc40007810000 */
[----:B------:R-:W-:Y:S01]  /*50e0*/  ISETP.LT.OR P0, PT, R5, 0x12, P0 ;  /* 0x000000120500780c */ /* 0x000fe20000701670 */
[----:B------:R1:W-:Y:S01]  /*50f0*/  MUFU.EX2 R208, R7 ;  /* 0x0000000700d07308 */ /* 0x0003e20000000800 */
[----:B------:R-:W-:Y:S02]  /*5100*/  FMNMX.FTZ R6, R134, R6, !PT ;  /* 0x0000000686067209 */ /* 0x000fe40007810000 */
[----:B------:R-:W-:Y:S02]  /*5110*/  FSEL R51, R11, -INF , !P0 ;  /* 0xff8000000b337808 */ /* 0x000fe40004000000 */
[----:B------:R-:W-:Y:S02]  /*5120*/  PLOP3.LUT P0, PT, PT, PT, UP3, 0x40, 0x0 ;  /* 0x000000000000781c */ /* 0x000fe40003f0e838 */
[----:B------:R-:W-:Y:S02]  /*5130*/  FMNMX.FTZ R8, R49, R8, !PT ;  /* 0x0000000831087209 */ /* 0x000fe40007810000 */
[----:B------:R-:W-:-:S02]  /*5140*/  ISETP.GT.AND P0, PT, R4, 0x20, P0 ;  /* 0x000000200400780c */ /* 0x000fc40000704270 */
[----:B------:R-:W-:Y:S02]  /*5150*/  FMNMX.FTZ R6, R132, R6, !PT ;  /* 0x0000000684067209 */ /* 0x000fe40007810000 */
[----:B------:R-:W-:Y:S02]  /*5160*/  ISETP.LT.OR P0, PT, R5, 0x21, P0 ;  /* 0x000000210500780c */ /* 0x000fe40000701670 */
[----:B------:R-:W-:Y:S01]  /*5170*/  FMNMX.FTZ R8, R52, R8, !PT ;  /* 0x0000000834087209 */ /* 0x000fe20007810000 */
[----:B-1----:R-:W-:Y:S01]  /*5180*/  FFMA.FTZ R7, R41, c[0x0][0x2d0], -R13 ;  /* 0x0000b40029077a23 */ /* 0x002fe2000001080d */
[----:B------:R-:W-:Y:S02]  /*5190*/  FMNMX.FTZ R6, R133, R6, !PT ;  /* 0x0000000685067209 */ /* 0x000fe40007810000 */
[----:B------:R-:W-:Y:S01]  /*51a0*/  FSEL R87, R22, -INF , !P0 ;  /* 0xff80000016577808 */ /* 0x000fe20004000000 */
[----:B------:R1:W-:Y:S01]  /*51b0*/  MUFU.EX2 R201, R7 ;  /* 0x0000000700c97308 */ /* 0x0003e20000000800 */
[----:B------:R-:W-:-:S02]  /*51c0*/  PLOP3.LUT P2, PT, PT, PT, UP2, 0x40, 0x0 ;  /* 0x000000000000781c */ /* 0x000fc40003f4e828 */
[----:B------:R-:W-:Y:S02]  /*51d0*/  PLOP3.LUT P0, PT, PT, PT, UP0, 0x40, 0x0 ;  /* 0x000000000000781c */ /* 0x000fe40003f0e808 */
[----:B------:R-:W-:Y:S02]  /*51e0*/  FMNMX.FTZ R8, R51, R8, !PT ;  /* 0x0000000833087209 */ /* 0x000fe40007810000 */
[----:B------:R-:W-:Y:S02]  /*51f0*/  FMNMX.FTZ R6, R138, R6, !PT ;  /* 0x000000068a067209 */ /* 0x000fe40007810000 */
[C---:B------:R-:W-:Y:S02]  /*5200*/  ISETP.GT.AND P2, PT, R4.reuse, 0x21, P2 ;  /* 0x000000210400780c */ /* 0x040fe40001744270 */
[C---:B------:R-:W-:Y:S02]  /*5210*/  ISETP.GT.AND P1, PT, R4.reuse, 0x28, P1 ;  /* 0x000000280400780c */ /* 0x040fe40000f24270 */
[----:B------:R-:W-:-:S02]  /*5220*/  ISETP.GT.AND P0, PT, R4, 0x29, P0 ;  /* 0x000000290400780c */ /* 0x000fc40000704270 */
[----:B------:R-:W-:Y:S01]  /*5230*/  FMNMX.FTZ R4, R50, R8, !PT ;  /* 0x0000000832047209 */ /* 0x000fe20007810000 */
[----:B-1----:R-:W-:Y:S01]  /*5240*/  FFMA.FTZ R7, R42, c[0x0][0x2d0], -R13 ;  /* 0x0000b4002a077a23 */ /* 0x002fe2000001080d */
[----:B------:R-:W1:Y:S01]  /*5250*/  SHFL.BFLY PT, R8, R6, 0x2, 0x1f ;  /* 0x0c401f0006087f89 */ /* 0x000e6200000e0000 */
[----:B------:R-:W-:Y:S02]  /*5260*/  ISETP.LT.OR P2, PT, R5, 0x22, P2 ;  /* 0x000000220500780c */ /* 0x000fe40001741670 */
[----:B------:R-:W-:Y:S01]  /*5270*/  FMNMX.FTZ R4, R53, R4, !PT ;  /* 0x0000000435047209 */ /* 0x000fe20007810000 */
[----:B------:R-:W-:Y:S01]  /*5280*/  LDSM.16.MT88.4 R40, [R228+0x3880] ;  /* 0x00388000e428783b */ /* 0x000fe20000004200 */
[----:B------:R-:W-:Y:S01]  /*5290*/  ISETP.LT.OR P1, PT, R5, 0x29, P1 ;  /* 0x000000290500780c */ /* 0x000fe20000f21670 */
[----:B------:R-:W2:Y:S01]  /*52a0*/  MUFU.EX2 R197, R7 ;  /* 0x0000000700c57308 */ /* 0x000ea20000000800 */
[----:B------:R-:W-:Y:S02]  /*52b0*/  FSEL R86, R20, -INF , !P2 ;  /* 0xff80000014567808 */ /* 0x000fe40005000000 */
[----:B------:R-:W-:Y:S01]  /*52c0*/  FMNMX.FTZ R4, R87, R4, !PT ;  /* 0x0000000457047209 */ /* 0x000fe20007810000 */
[----:B------:R-:W-:Y:S01]  /*52d0*/  LDSM.16.MT88.4 R20, [R227+0x2080] ;  /* 0x00208000e314783b */ /* 0x000fe20000004200 */
[----:B------:R-:W-:Y:S01]  /*52e0*/  ISETP.LT.OR P0, PT, R5, 0x2a, P0 ;  /* 0x0000002a0500780c */ /* 0x000fe20000701670 */
[----:B------:R-:W-:Y:S01]  /*52f0*/  FFMA.FTZ R5, R35, c[0x0][0x2d0], -R12 ;  /* 0x0000b40023057a23 */ /* 0x000fe2000001080c */
[----:B------:R-:W-:Y:S01]  /*5300*/  FSEL R85, R30, -INF , !P1 ;  /* 0xff8000001e557808 */ /* 0x000fe20004800000 */
[----:B------:R-:W-:Y:S01]  /*5310*/  LDSM.16.MT88.4 R32, [R225+0x2080] ;  /* 0x00208000e120783b */ /* 0x000fe20000004200 */
[----:B------:R-:W-:Y:S01]  /*5320*/  FMNMX.FTZ R4, R86, R4, !PT ;  /* 0x0000000456047209 */ /* 0x000fe20007810000 */
[----:B------:R3:W-:Y:S01]  /*5330*/  MUFU.EX2 R220, R5 ;  /* 0x0000000500dc7308 */ /* 0x0007e20000000800 */
[----:B------:R-:W-:-:S02]  /*5340*/  FSEL R84, R31, -INF , !P0 ;  /* 0xff8000001f547808 */ /* 0x000fc40004000000 */
[----:B------:R-:W-:Y:S01]  /*5350*/  FMNMX.FTZ R0, R85, R4, !PT ;  /* 0x0000000455007209 */ /* 0x000fe20007810000 */
[----:B------:R-:W-:Y:S01]  /*5360*/  FFMA.FTZ R4, R36, c[0x0][0x2d0], -R12 ;  /* 0x0000b40024047a23 */ /* 0x000fe2000001080c */
[----:B------:R-:W-:Y:S01]  /*5370*/  LDSM.16.MT88.4 R28, [R226+0x2080] ;  /* 0x00208000e21c783b */ /* 0x000fe20000004200 */
[----:B--2---:R-:W-:Y:S02]  /*5380*/  F2FP.PACK_AB R10, R197, R201 ;  /* 0x000000c9c50a723e */ /* 0x004fe400000000ff */
[----:B------:R-:W-:Y:S01]  /*5390*/  FMNMX.FTZ R0, R84, R0, !PT ;  /* 0x0000000054007209 */ /* 0x000fe20007810000 */
[----:B------:R2:W4:Y:S01]  /*53a0*/  MUFU.EX2 R193, R4 ;  /* 0x0000000400c17308 */ /* 0x0005220000000800 */
[----:B-1----:R-:W-:Y:S02]  /*53b0*/  FMNMX.FTZ R3, R6, R8, !PT ;  /* 0x0000000806037209 */ /* 0x002fe40007810000 */
[----:B------:R-:W-:-:S03]  /*53c0*/  F2FP.PACK_AB R8, R208, R222 ;  /* 0x000000ded008723e */ /* 0x000fc600000000ff */
[----:B------:R-:W1:Y:S04]  /*53d0*/  SHFL.BFLY PT, R135, R3, 0x1, 0x1f ;  /* 0x0c201f0003877f89 */ /* 0x000e6800000e0000 */
[----:B---3--:R-:W3:Y:S01]  /*53e0*/  SHFL.BFLY PT, R5, R0, 0x2, 0x1f ;  /* 0x0c401f0000057f89 */ /* 0x008ee200000e0000 */
[----:B--2---:R-:W-:Y:S01]  /*53f0*/  FFMA.FTZ R4, R38, c[0x0][0x2d0], -R12 ;  /* 0x0000b40026047a23 */ /* 0x004fe2000001080c */
[----:B----4-:R-:W-:Y:S02]  /*5400*/  F2FP.PACK_AB R9, R193, R220 ;  /* 0x000000dcc109723e */ /* 0x010fe400000000ff */
[----:B------:R-:W-:Y:S01]  /*5410*/  LDSM.16.MT88.4 R36, [R226+0x3880] ;  /* 0x00388000e224783b */ /* 0x000fe20000004200 */
[----:B------:R-:W2:Y:S01]  /*5420*/  MUFU.EX2 R221, R4 ;  /* 0x0000000400dd7308 */ /* 0x000ea20000000800 */
[----:B-1----:R-:W-:-:S02]  /*5430*/  FMNMX.FTZ R135, R3, R135, !PT ;  /* 0x0000008703877209 */ /* 0x002fc40007810000 */
[----:B---3--:R-:W-:-:S03]  /*5440*/  FMNMX.FTZ R0, R0, R5, !PT ;  /* 0x0000000500007209 */ /* 0x008fc60007810000 */
[C---:B------:R-:W-:Y:S01]  /*5450*/  FMUL.FTZ R2, R135.reuse, c[0x0][0x2d0] ;  /* 0x0000b40087027a20 */ /* 0x040fe20000410000 */
[----:B------:R-:W-:Y:S02]  /*5460*/  FSETP.NEU.FTZ.AND P0, PT, R135, -INF , PT ;  /* 0xff8000008700780b */ /* 0x000fe40003f1d000 */
[----:B--2---:R-:W-:Y:S01]  /*5470*/  F2FP.PACK_AB R11, R199, R221 ;  /* 0x000000ddc70b723e */ /* 0x004fe200000000ff */
[----:B------:R-:W1:Y:S01]  /*5480*/  SHFL.BFLY PT, R4, R0, 0x1, 0x1f ;  /* 0x0c201f0000047f89 */ /* 0x000e6200000e0000 */
[----:B------:R-:W-:-:S05]  /*5490*/  FSEL R2, R2, RZ, P0 ;  /* 0x000000ff02027208 */ /* 0x000fca0000000000 */
[--C-:B------:R-:W-:Y:S01]  /*54a0*/  FFMA.FTZ R3, R55, c[0x0][0x2d0], -R2.reuse ;  /* 0x0000b40037037a23 */ /* 0x100fe20000010802 */
[C---:B------:R-:W-:Y:S03]  /*54b0*/  HMMA.16816.F32 R144, R8.reuse, R32, RZ ;  /* 0x000000200890723c */ /* 0x040fe600000018ff */
[----:B------:R2:W-:Y:S05]  /*54c0*/  MUFU.EX2 R196, R3 ;  /* 0x0000000300c47308 */ /* 0x0005ea0000000800 */
[C---:B------:R-:W-:Y:S08]  /*54d0*/  HMMA.16816.F32 R184, R8.reuse, R28, RZ ;  /* 0x0000001c08b8723c */ /* 0x040ff000000018ff */
[----:B------:R-:W-:Y:S01]  /*54e0*/  HMMA.16816.F32 R180, R8, R24, RZ ;  /* 0x0000001808b4723c */ /* 0x000fe200000018ff */
[----:B--2---:R-:W-:-:S04]  /*54f0*/  FFMA.FTZ R3, R54, c[0x0][0x2d0], -R2 ;  /* 0x0000b40036037a23 */ /* 0x004fc80000010802 */
[----:B------:R1:W-:Y:S03]  /*5500*/  MUFU.EX2 R192, R3 ;  /* 0x0000000300c07308 */ /* 0x0003e60000000800 */
[C---:B------:R-:W-:Y:S08]  /*5510*/  HMMA.16816.F32 R176, R8.reuse, R20, RZ ;  /* 0x0000001408b0723c */ /* 0x040ff000000018ff */
[----:B------:R-:W-:Y:S01]  /*5520*/  HMMA.16816.F32 R172, R8, R16, RZ ;  /* 0x0000001008ac723c */ /* 0x000fe200000018ff */
[----:B-1----:R-:W-:Y:S01]  /*5530*/  FMNMX.FTZ R3, R0, R4, !PT ;  /* 0x0000000400037209 */ /* 0x002fe20007810000 */
[----:B------:R-:W-:-:S06]  /*5540*/  FFMA.FTZ R0, R57, c[0x0][0x2d0], -R2 ;  /* 0x0000b40039007a23 */ /* 0x000fcc0000010802 */
[C---:B------:R-:W-:Y:S01]  /*5550*/  HMMA.16816.F32 R168, R8.reuse, R36, RZ ;  /* 0x0000002408a8723c */ /* 0x040fe200000018ff */
[----:B------:R-:W-:Y:S01]  /*5560*/  FFMA.FTZ R4, R56, c[0x0][0x2d0], -R2 ;  /* 0x0000b40038047a23 */ /* 0x000fe20000010802 */
[C---:B------:R-:W-:Y:S01]  /*5570*/  FSETP.NEU.FTZ.AND P0, PT, R3.reuse, -INF , PT ;  /* 0xff8000000300780b */ /* 0x040fe20003f1d000 */
[----:B------:R1:W-:Y:S05]  /*5580*/  MUFU.EX2 R198, R0 ;  /* 0x0000000000c67308 */ /* 0x0003ea0000000800 */
[C---:B------:R-:W-:Y:S03]  /*5590*/  HMMA.16816.F32 R164, R8.reuse, R40, RZ ;  /* 0x0000002808a4723c */ /* 0x040fe600000018ff */
[----:B------:R2:W3:Y:S05]  /*55a0*/  MUFU.EX2 R65, R4 ;  /* 0x0000000400417308 */ /* 0x0004ea0000000800 */
[----:B------:R-:W-:Y:S01]  /*55b0*/  HMMA.16816.F32 R160, R8, R44, RZ ;  /* 0x0000002c08a0723c */ /* 0x000fe200000018ff */
[----:B-1----:R-:W-:-:S07]  /*55c0*/  FMUL.FTZ R0, R3, c[0x0][0x2d0] ;  /* 0x0000b40003007a20 */ /* 0x002fce0000410000 */
[----:B------:R-:W-:Y:S01]  /*55d0*/  HMMA.16816.F32 R156, R8, R34, RZ ;  /* 0x00000022089c723c */ /* 0x000fe200000018ff */
[----:B------:R-:W-:-:S05]  /*55e0*/  FSEL R0, R0, RZ, P0 ;  /* 0x000000ff00007208 */ /* 0x000fca0000000000 */
[--C-:B--2---:R-:W-:Y:S02]  /*55f0*/  FFMA.FTZ R4, R14, c[0x0][0x2d0], -R0.reuse ;  /* 0x0000b4000e047a23 */ /* 0x104fe40000010800 */
[C---:B------:R-:W-:Y:S01]  /*5600*/  HMMA.16816.F32 R152, R8.reuse, R30, RZ ;  /* 0x0000001e0898723c */ /* 0x040fe200000018ff */
[----:B---3--:R-:W-:Y:S01]  /*5610*/  IMAD.MOV.U32 R14, RZ, RZ, R65 ;  /* 0x000000ffff0e7224 */ /* 0x008fe200078e0041 */
[----:B------:R1:W-:Y:S04]  /*5620*/  MUFU.EX2 R236, R4 ;  /* 0x0000000400ec7308 */ /* 0x0003e80000000800 */
[----:B------:R-:W-:Y:S02]  /*5630*/  F2FP.PACK_AB R6, R14, R198 ;  /* 0x000000c60e06723e */ /* 0x000fe400000000ff */
[C---:B------:R-:W-:Y:S08]  /*5640*/  HMMA.16816.F32 R148, R8.reuse, R26, RZ ;  /* 0x0000001a0894723c */ /* 0x040ff000000018ff */
[----:B------:R-:W-:Y:S01]  /*5650*/  HMMA.16816.F32 R140, R8, R22, RZ ;  /* 0x00000016088c723c */ /* 0x000fe200000018ff */
[----:B-1----:R-:W-:-:S04]  /*5660*/  FFMA.FTZ R4, R15, c[0x0][0x2d0], -R0 ;  /* 0x0000b4000f047a23 */ /* 0x002fc80000010800 */
[----:B------:R1:W2:Y:S03]  /*5670*/  MUFU.EX2 R246, R4 ;  /* 0x0000000400f67308 */ /* 0x0002a60000000800 */
[C---:B------:R-:W-:Y:S08]  /*5680*/  HMMA.16816.F32 R128, R8.reuse, R18, RZ ;  /* 0x000000120880723c */ /* 0x040ff000000018ff */
[----:B------:R-:W-:Y:S01]  /*5690*/  HMMA.16816.F32 R124, R8, R38, RZ ;  /* 0x00000026087c723c */ /* 0x000fe200000018ff */
[----:B-1----:R-:W-:Y:S01]  /*56a0*/  FFMA.FTZ R4, R48, c[0x0][0x2d0], -R0 ;  /* 0x0000b40030047a23 */ /* 0x002fe20000010800 */
[----:B--2---:R-:W-:-:S06]  /*56b0*/  F2FP.PACK_AB R5, R246, R236 ;  /* 0x000000ecf605723e */ /* 0x004fcc00000000ff */
[C---:B------:R-:W-:Y:S01]  /*56c0*/  HMMA.16816.F32 R120, R8.reuse, R42, RZ ;  /* 0x0000002a0878723c */ /* 0x040fe200000018ff */
[----:B------:R1:W-:Y:S07]  /*56d0*/  MUFU.EX2 R252, R4 ;  /* 0x0000000400fc7308 */ /* 0x0003ee0000000800 */
[----:B------:R-:W-:Y:S07]  /*56e0*/  HMMA.16816.F32 R112, R8, R46, RZ ;  /* 0x0000002e0870723c */ /* 0x000fee00000018ff */
[----:B------:R-:W-:-:S02]  /*56f0*/  FFMA.FTZ R8, R64, c[0x0][0x2d0], -R13 ;  /* 0x0000b40040087a23 */ /* 0x000fc4000001080d */
[----:B-1----:R-:W-:Y:S02]  /*5700*/  FFMA.FTZ R4, R49, c[0x0][0x2d0], -R0 ;  /* 0x0000b40031047a23 */ /* 0x002fe40000010800 */
[----:B------:R1:W-:Y:S08]  /*5710*/  MUFU.EX2 R202, R8 ;  /* 0x0000000800ca7308 */ /* 0x0003f00000000800 */
[----:B------:R2:W3:Y:S01]  /*5720*/  MUFU.EX2 R230, R4 ;  /* 0x0000000400e67308 */ /* 0x0004e20000000800 */
[----:B-1----:R-:W-:-:S07]  /*5730*/  FFMA.FTZ R8, R70, c[0x0][0x2d0], -R13 ;  /* 0x0000b40046087a23 */ /* 0x002fce000001080d */
[----:B------:R1:W-:Y:S01]  /*5740*/  MUFU.EX2 R235, R8 ;  /* 0x0000000800eb7308 */ /* 0x0003e20000000800 */
[----:B--2---:R-:W-:Y:S02]  /*5750*/  F2FP.PACK_AB R4, R192, R196 ;  /* 0x000000c4c004723e */ /* 0x004fe400000000ff */
[----:B---3--:R-:W-:-:S07]  /*5760*/  F2FP.PACK_AB R7, R230, R252 ;  /* 0x000000fce607723e */ /* 0x008fce00000000ff */
[----:B------:R-:W-:Y:S01]  /*5770*/  HMMA.16816.F32 R92, R4, R24, RZ ;  /* 0x00000018045c723c */ /* 0x000fe200000018ff */
[----:B-1----:R-:W-:-:S04]  /*5780*/  FFMA.FTZ R8, R69, c[0x0][0x2d0], -R13 ;  /* 0x0000b40045087a23 */ /* 0x002fc8000001080d */
[----:B------:R1:W-:Y:S03]  /*5790*/  MUFU.EX2 R200, R8 ;  /* 0x0000000800c87308 */ /* 0x0003e60000000800 */
[C---:B------:R-:W-:Y:S01]  /*57a0*/  HMMA.16816.F32 R100, R4.reuse, R26, RZ ;  /* 0x0000001a0464723c */ /* 0x040fe200000018ff */
[----:B------:R-:W2:Y:S07]  /*57b0*/  LDSM.16.MT88.4 R24, [R226+0x2880] ;  /* 0x00288000e218783b */ /* 0x000eae0000004200 */
[----:B------:R-:W-:Y:S01]  /*57c0*/  HMMA.16816.F32 R64, R4, R32, RZ ;  /* 0x000000200440723c */ /* 0x000fe200000018ff */
[----:B-1----:R-:W-:-:S07]  /*57d0*/  FFMA.FTZ R8, R71, c[0x0][0x2d0], -R13 ;  /* 0x0000b40047087a23 */ /* 0x002fce000001080d */
[C---:B------:R-:W-:Y:S01]  /*57e0*/  HMMA.16816.F32 R116, R4.reuse, R34, RZ ;  /* 0x000000220474723c */ /* 0x040fe200000018ff */
[----:B------:R-:W1:Y:S01]  /*57f0*/  LDSM.16.MT88.4 R32, [R225+0x2880] ;  /* 0x00288000e120783b */ /* 0x000e620000004200 */
[----:B------:R3:W4:Y:S06]  /*5800*/  MUFU.EX2 R229, R8 ;  /* 0x0000000800e57308 */ /* 0x00072c0000000800 */
[C---:B------:R-:W-:Y:S08]  /*5810*/  HMMA.16816.F32 R80, R4.reuse, R20, RZ ;  /* 0x000000140450723c */ /* 0x040ff000000018ff */
[----:B------:R-:W-:Y:S01]  /*5820*/  HMMA.16816.F32 R96, R4, R22, RZ ;  /* 0x000000160460723c */ /* 0x000fe200000018ff */
[----:B------:R-:W1:Y:S01]  /*5830*/  LDSM.16.MT88.4 R20, [R228+0x2880] ;  /* 0x00288000e414783b */ /* 0x000e620000004200 */
[----:B---3--:R-:W-:Y:S01]  /*5840*/  FFMA.FTZ R8, R61, c[0x0][0x2d0], -R12 ;  /* 0x0000b4003d087a23 */ /* 0x008fe2000001080c */
[----:B----4-:R-:W-:-:S03]  /*5850*/  F2FP.PACK_AB R10, R229, R200 ;  /* 0x000000c8e50a723e */ /* 0x010fc600000000ff */
[----:B------:R3:W-:Y:S02]  /*5860*/  MUFU.EX2 R223, R8 ;  /* 0x0000000800df7308 */ /* 0x0007e40000000800 */
[C---:B------:R-:W-:Y:S08]  /*5870*/  HMMA.16816.F32 R104, R4.reuse, R28, RZ ;  /* 0x0000001c0468723c */ /* 0x040ff000000018ff */
[----:B------:R-:W-:Y:S01]  /*5880*/  HMMA.16816.F32 R108, R4, R30, RZ ;  /* 0x0000001e046c723c */ /* 0x000fe200000018ff */
[----:B------:R-:W4:Y:S01]  /*5890*/  LDSM.16.MT88.4 R28, [R225+0x4080] ;  /* 0x00408000e11c783b */ /* 0x000f220000004200 */
[----:B---3--:R-:W-:-:S06]  /*58a0*/  FFMA.FTZ R8, R63, c[0x0][0x2d0], -R12 ;  /* 0x0000b4003f087a23 */ /* 0x008fcc000001080c */
[C---:B------:R-:W-:Y:S01]  /*58b0*/  HMMA.16816.F32 R88, R4.reuse, R18, RZ ;  /* 0x000000120458723c */ /* 0x040fe200000018ff */
[----:B------:R3:W1:Y:S07]  /*58c0*/  MUFU.EX2 R194, R8 ;  /* 0x0000000800c27308 */ /* 0x00066e0000000800 */
[----:B------:R-:W-:Y:S01]  /*58d0*/  HMMA.16816.F32 R76, R4, R38, RZ ;  /* 0x00000026044c723c */ /* 0x000fe200000018ff */
[----:B---3--:R-:W-:Y:S01]  /*58e0*/  FFMA.FTZ R8, R62, c[0x0][0x2d0], -R12 ;  /* 0x0000b4003e087a23 */ /* 0x008fe2000001080c */
[----:B-1----:R-:W-:-:S03]  /*58f0*/  F2FP.PACK_AB R9, R194, R223 ;  /* 0x000000dfc209723e */ /* 0x002fc600000000ff */
[----:B------:R1:W-:Y:S02]  /*5900*/  MUFU.EX2 R232, R8 ;  /* 0x0000000800e87308 */ /* 0x0003e40000000800 */
[----:B-1----:R-:W-:Y:S02]  /*5910*/  FFMA.FTZ R8, R68, c[0x0][0x2d0], -R12 ;  /* 0x0000b40044087a23 */ /* 0x002fe4000001080c */
[----:B------:R-:W-:Y:S01]  /*5920*/  HMMA.16816.F32 R68, R4, R16, RZ ;  /* 0x000000100444723c */ /* 0x000fe200000018ff */
[----:B------:R-:W1:Y:S03]  /*5930*/  LDSM.16.MT88.4 R16, [R227+0x2880] ;  /* 0x00288000e310783b */ /* 0x000e660000004200 */
[----:B------:R3:W2:Y:S02]  /*5940*/  MUFU.EX2 R224, R8 ;  /* 0x0000000800e07308 */ /* 0x0006a40000000800 */
[----:B---3--:R-:W-:Y:S01]  /*5950*/  FFMA.FTZ R8, R58, c[0x0][0x2d0], -R2 ;  /* 0x0000b4003a087a23 */ /* 0x008fe20000010802 */
[----:B--2---:R-:W-:-:S05]  /*5960*/  F2FP.PACK_AB R11, R224, R232 ;  /* 0x000000e8e00b723e */ /* 0x004fca00000000ff */
[----:B------:R2:W-:Y:S02]  /*5970*/  MUFU.EX2 R234, R8 ;  /* 0x0000000800ea7308 */ /* 0x0005e40000000800 */
[--C-:B--2---:R-:W-:Y:S02]  /*5980*/  FFMA.FTZ R8, R60, c[0x0][0x2d0], -R2.reuse ;  /* 0x0000b4003c087a23 */ /* 0x104fe40000010802 */
[----:B------:R-:W-:Y:S01]  /*5990*/  HMMA.16816.F32 R60, R4, R36, RZ ;  /* 0x00000024043c723c */ /* 0x000fe200000018ff */
[----:B------:R-:W-:Y:S03]  /*59a0*/  LDSM.16.MT88.4 R36, [R226+0x4080] ;  /* 0x00408000e224783b */ /* 0x000fe60000004200 */
[----:B------:R2:W3:Y:S02]  /*59b0*/  MUFU.EX2 R195, R8 ;  /* 0x0000000800c37308 */ /* 0x0004e40000000800 */
[----:B--2---:R-:W-:-:S02]  /*59c0*/  FFMA.FTZ R8, R59, c[0x0][0x2d0], -R2 ;  /* 0x0000b4003b087a23 */ /* 0x004fc40000010802 */
[C---:B------:R-:W-:Y:S04]  /*59d0*/  HMMA.16816.F32 R56, R4.reuse, R40, RZ ;  /* 0x000000280438723c */ /* 0x040fe800000018ff */
[----:B------:R2:W-:Y:S02]  /*59e0*/  MUFU.EX2 R231, R8 ;  /* 0x0000000800e77308 */ /* 0x0005e40000000800 */
[----:B--2---:R-:W-:Y:S02]  /*59f0*/  FFMA.FTZ R8, R72, c[0x0][0x2d0], -R2 ;  /* 0x0000b40048087a23 */ /* 0x004fe40000010802 */
[----:B------:R-:W-:Y:S01]  /*5a00*/  HMMA.16816.F32 R72, R4, R42, RZ ;  /* 0x0000002a0448723c */ /* 0x000fe200000018ff */
[----:B------:R-:W2:Y:S03]  /*5a10*/  LDSM.16.MT88.4 R40, [R228+0x4080] ;  /* 0x00408000e428783b */ /* 0x000ea60000004200 */
[----:B------:R1:W1:Y:S02]  /*5a20*/  MUFU.EX2 R233, R8 ;  /* 0x0000000800e97308 */ /* 0x0002640000000800 */
[----:B-1----:R-:W-:-:S06]  /*5a30*/  FFMA.FTZ R8, R52, c[0x0][0x2d0], -R0 ;  /* 0x0000b40034087a23 */ /* 0x002fcc0000010800 */
[----:B------:R1:W-:Y:S02]  /*5a40*/  MUFU.EX2 R15, R8 ;  /* 0x00000008000f7308 */ /* 0x0003e40000000800 */
[----:B-1----:R-:W-:-:S06]  /*5a50*/  FFMA.FTZ R8, R51, c[0x0][0x2d0], -R0 ;  /* 0x0000b40033087a23 */ /* 0x002fcc0000010800 */
[----:B------:R1:W1:Y:S02]  /*5a60*/  MUFU.EX2 R206, R8 ;  /* 0x0000000800ce7308 */ /* 0x0002640000000800 */
[--C-:B-1----:R-:W-:Y:S02]  /*5a70*/  FFMA.FTZ R8, R50, c[0x0][0x2d0], -R0.reuse ;  /* 0x0000b40032087a23 */ /* 0x102fe40000010800 */
[----:B------:R-:W-:Y:S04]  /*5a80*/  HMMA.16816.F32 R48, R4, R44, RZ ;  /* 0x0000002c0430723c */ /* 0x000fe800000018ff */
[----:B------:R1:W-:Y:S02]  /*5a90*/  MUFU.EX2 R205, R8 ;  /* 0x0000000800cd7308 */ /* 0x0003e40000000800 */
[----:B-1----:R-:W-:-:S02]  /*5aa0*/  FFMA.FTZ R8, R53, c[0x0][0x2d0], -R0 ;  /* 0x0000b40035087a23 */ /* 0x002fc40000010800 */
[----:B------:R-:W-:Y:S01]  /*5ab0*/  HMMA.16816.F32 R52, R4, R46, RZ ;  /* 0x0000002e0434723c */ /* 0x000fe200000018ff */
[----:B------:R-:W1:Y:S03]  /*5ac0*/  LDSM.16.MT88.4 R44, [R227+0x4080] ;  /* 0x00408000e32c783b */ /* 0x000e660000004200 */
[----:B------:R2:W2:Y:S03]  /*5ad0*/  MUFU.EX2 R204, R8 ;  /* 0x0000000800cc7308 */ /* 0x0004a60000000800 */
[----:B---3--:R-:W-:Y:S02]  /*5ae0*/  F2FP.PACK_AB R4, R195, R234 ;  /* 0x000000eac304723e */ /* 0x008fe400000000ff */
[----:B------:R-:W-:Y:S02]  /*5af0*/  F2FP.PACK_AB R6, R233, R231 ;  /* 0x000000e7e906723e */ /* 0x000fe400000000ff */
[----:B------:R-:W-:-:S02]  /*5b00*/  F2FP.PACK_AB R5, R206, R15 ;  /* 0x0000000fce05723e */ /* 0x000fc400000000ff */
[----:B--2---:R-:W-:Y:S02]  /*5b10*/  F2FP.PACK_AB R8, R235, R202 ;  /* 0x000000caeb08723e */ /* 0x004fe400000000ff */
[----:B------:R-:W-:-:S05]  /*5b20*/  F2FP.PACK_AB R7, R204, R205 ;  /* 0x000000cdcc07723e */ /* 0x000fca00000000ff */
[C---:B------:R-:W-:Y:S08]  /*5b30*/  HMMA.16816.F32 R212, R8.reuse, R24, R184 ;  /* 0x0000001808d4723c */ /* 0x040ff000000018b8 */
[C---:B------:R-:W-:Y:S08]  /*5b40*/  HMMA.16816.F32 R152, R8.reuse, R26, R152 ;  /* 0x0000001a0898723c */ /* 0x040ff00000001898 */
[-C--:B------:R-:W-:Y:S08]  /*5b50*/  HMMA.16816.F32 R144, R8, R32.reuse, R144 ;  /* 0x000000200890723c */ /* 0x080ff00000001890 */
[----:B------:R-:W-:Y:S01]  /*5b60*/  HMMA.16816.F32 R64, R4, R32, R64 ;  /* 0x000000200440723c */ /* 0x000fe20000001840 */
[----:B------:R-:W-:Y:S01]  /*5b70*/  IMAD.MOV.U32 R187, RZ, RZ, R212 ;  /* 0x000000ffffbb7224 */ /* 0x000fe200078e00d4 */
[----:B------:R-:W-:Y:S01]  /*5b80*/  MOV R185, R214 ;  /* 0x000000d600b97202 */ /* 0x000fe20000000f00 */
[----:B------:R-:W-:-:S02]  /*5b90*/  IMAD.MOV.U32 R186, RZ, RZ, R213 ;  /* 0x000000ffffba7224 */ /* 0x000fc400078e00d5 */
[----:B------:R-:W-:Y:S02]  /*5ba0*/  IMAD.MOV.U32 R184, RZ, RZ, R215 ;  /* 0x000000ffffb87224 */ /* 0x000fe400078e00d7 */
[----:B------:R-:W-:Y:S01]  /*5bb0*/  MOV R33, R202 ;  /* 0x000000ca00217202 */ /* 0x000fe20000000f00 */
[----:B------:R-:W-:Y:S01]  /*5bc0*/  HMMA.16816.F32 R248, R8, R20, R180 ;  /* 0x0000001408f8723c */ /* 0x000fe200000018b4 */
[----:B------:R-:W-:-:S06]  /*5bd0*/  MOV R32, R208 ;  /* 0x000000d000207202 */ /* 0x000fcc0000000f00 */
[----:B------:R-:W-:Y:S01]  /*5be0*/  IMAD.MOV.U32 R180, RZ, RZ, R201 ;  /* 0x000000ffffb47224 */ /* 0x000fe200078e00c9 */
[----:B------:R-:W-:Y:S01]  /*5bf0*/  MOV R181, R200 ;  /* 0x000000c800b57202 */ /* 0x000fe20000000f00 */
[----:B------:R-:W-:Y:S01]  /*5c00*/  IMAD.MOV.U32 R182, RZ, RZ, R195 ;  /* 0x000000ffffb67224 */ /* 0x000fe200078e00c3 */
[----:B----4-:R-:W-:Y:S01]  /*5c10*/  HMMA.16816.F32 R200, R8, R28, R172 ;  /* 0x0000001c08c8723c */ /* 0x010fe200000018ac */
[----:B------:R-:W-:-:S07]  /*5c20*/  IMAD.MOV.U32 R183, RZ, RZ, R194 ;  /* 0x000000ffffb77224 */ /* 0x000fce00078e00c2 */
[C---:B------:R-:W-:Y:S07]  /*5c30*/  HMMA.16816.F32 R212, R8.reuse, R16, R176 ;  /* 0x0000001008d4723c */ /* 0x040fee00000018b0 */
[----:B------:R-:W-:Y:S01]  /*5c40*/  MOV R178, R193 ;  /* 0x000000c100b27202 */ /* 0x000fe20000000f00 */
[----:B------:R-:W-:Y:S01]  /*5c50*/  HMMA.16816.F32 R172, R8, R40, R164 ;  /* 0x0000002808ac723c */ /* 0x000fe200000018a4 */
[----:B------:R-:W-:-:S07]  /*5c60*/  IMAD.MOV.U32 R179, RZ, RZ, R192 ;  /* 0x000000ffffb37224 */ /* 0x000fce00078e00c0 */
[C---:B-1----:R-:W-:Y:S07]  /*5c70*/  HMMA.16816.F32 R164, R8.reuse, R44, R160 ;  /* 0x0000002c08a4723c */ /* 0x042fee00000018a0 */
[----:B------:R-:W-:Y:S01]  /*5c80*/  IMAD.MOV.U32 R162, RZ, RZ, R199 ;  /* 0x000000ffffa27224 */ /* 0x000fe200078e00c7 */
[----:B------:R-:W-:Y:S01]  /*5c90*/  HMMA.16816.F32 R216, R8, R22, R148 ;  /* 0x0000001608d8723c */ /* 0x000fe20000001894 */
[----:B------:R-:W-:Y:S01]  /*5ca0*/  IMAD.MOV.U32 R161, RZ, RZ, R181 ;  /* 0x000000ffffa17224 */ /* 0x000fe200078e00b5 */
[----:B------:R-:W-:-:S02]  /*5cb0*/  MOV R160, R182 ;  /* 0x000000b600a07202 */ /* 0x000fc40000000f00 */
[----:B------:R-:W-:-:S03]  /*5cc0*/  MOV R163, R222 ;  /* 0x000000de00a37202 */ /* 0x000fc60000000f00 */
[----:B------:R-:W-:Y:S01]  /*5cd0*/  IMAD.MOV.U32 R150, RZ, RZ, R198 ;  /* 0x000000ffff967224 */ /* 0x000fe200078e00c6 */
[----:B------:R-:W-:Y:S01]  /*5ce0*/  HMMA.16816.F32 R192, R8, R36, R168 ;  /* 0x0000002408c0723c */ /* 0x000fe200000018a8 */
[----:B------:R-:W-:Y:S01]  /*5cf0*/  MOV R149, R197 ;  /* 0x000000c500957202 */ /* 0x000fe20000000f00 */
[----:B------:R-:W-:Y:S02]  /*5d00*/  IMAD.MOV.U32 R148, RZ, RZ, R196 ;  /* 0x000000ffff947224 */ /* 0x000fe400078e00c4 */
[----:B------:R-:W-:-:S03]  /*5d10*/  IMAD.MOV.U32 R151, RZ, RZ, R223 ;  /* 0x000000ffff977224 */ /* 0x000fc600078e00df */
[----:B------:R-:W-:Y:S01]  /*5d20*/  IMAD.MOV.U32 R169, RZ, RZ, R155 ;  /* 0x000000ffffa97224 */ /* 0x000fe200078e009b */
[C---:B------:R-:W-:Y:S01]  /*5d30*/  HMMA.16816.F32 R208, R8.reuse, R18, R140 ;  /* 0x0000001208d0723c */ /* 0x040fe2000000188c */
[----:B------:R-:W-:Y:S01]  /*5d40*/  IMAD.MOV.U32 R155, RZ, RZ, R183 ;  /* 0x000000ffff9b7224 */ /* 0x000fe200078e00b7 */
[----:B------:R-:W-:Y:S01]  /*5d50*/  MOV R170, R154 ;  /* 0x0000009a00aa7202 */ /* 0x000fe20000000f00 */
[----:B------:R-:W-:Y:S01]  /*5d60*/  IMAD.MOV.U32 R171, RZ, RZ, R153 ;  /* 0x000000ffffab7224 */ /* 0x000fe200078e0099 */
[----:B------:R-:W-:Y:S01]  /*5d70*/  MOV R153, R235 ;  /* 0x000000eb00997202 */ /* 0x000fe20000000f00 */
[----:B------:R-:W-:Y:S02]  /*5d80*/  IMAD.MOV.U32 R168, RZ, RZ, R152 ;  /* 0x000000ffffa87224 */ /* 0x000fe400078e0098 */
[----:B------:R-:W-:Y:S01]  /*5d90*/  IMAD.MOV.U32 R154, RZ, RZ, R236 ;  /* 0x000000ffff9a7224 */ /* 0x000fe200078e00ec */
[----:B------:R-:W-:Y:S01]  /*5da0*/  HMMA.16816.F32 R196, R8, R30, R128 ;  /* 0x0000001e08c4723c */ /* 0x000fe20000001880 */
[----:B------:R-:W-:-:S06]  /*5db0*/  IMAD.MOV.U32 R152, RZ, RZ, R234 ;  /* 0x000000ffff987224 */ /* 0x000fcc00078e00ea */
[----:B------:R-:W-:Y:S01]  /*5dc0*/  IMAD.MOV.U32 R129, RZ, RZ, R180 ;  /* 0x000000ffff817224 */ /* 0x000fe200078e00b4 */
[----:B------:R-:W-:Y:S01]  /*5dd0*/  HMMA.16816.F32 R140, R8, R42, R120 ;  /* 0x0000002a088c723c */ /* 0x000fe20000001878 */
[----:B------:R-:W-:Y:S01]  /*5de0*/  MOV R130, R179 ;  /* 0x000000b300827202 */ /* 0x000fe20000000f00 */
[----:B------:R-:W-:Y:S02]  /*5df0*/  IMAD.MOV.U32 R128, RZ, RZ, R221 ;  /* 0x000000ffff807224 */ /* 0x000fe400078e00dd */
[----:B------:R-:W-:-:S04]  /*5e00*/  IMAD.MOV.U32 R131, RZ, RZ, R178 ;  /* 0x000000ffff837224 */ /* 0x000fc800078e00b2 */
[C---:B------:R-:W-:Y:S08]  /*5e10*/  HMMA.16816.F32 R156, R8.reuse, R34, R156 ;  /* 0x00000022089c723c */ /* 0x040ff0000000189c */
[C---:B------:R-:W-:Y:S07]  /*5e20*/  HMMA.16816.F32 R180, R8.reuse, R38, R124 ;  /* 0x0000002608b4723c */ /* 0x040fee000000187c */
[----:B------:R-:W-:Y:S01]  /*5e30*/  IMAD.MOV.U32 R127, RZ, RZ, R220 ;  /* 0x000000ffff7f7224 */ /* 0x000fe200078e00dc */
[----:B------:R-:W-:Y:S04]  /*5e40*/  HMMA.16816.F32 R120, R8, R46, R112 ;  /* 0x0000002e0878723c */ /* 0x000fe80000001870 */
[----:B------:R-:W-:Y:S01]  /*5e50*/  MOV R126, R127 ;  /* 0x0000007f007e7202 */ /* 0x000fe20000000f00 */
[----:B------:R-:W-:-:S02]  /*5e60*/  IMAD.MOV.U32 R127, RZ, RZ, R128 ;  /* 0x000000ffff7f7224 */ /* 0x000fc400078e0080 */
[----:B------:R-:W-:Y:S01]  /*5e70*/  IMAD.MOV.U32 R128, RZ, RZ, R129 ;  /* 0x000000ffff807224 */ /* 0x000fe200078e0081 */
[C---:B------:R-:W-:Y:S01]  /*5e80*/  HMMA.16816.F32 R8, R4.reuse, R28, R68 ;  /* 0x0000001c0408723c */ /* 0x040fe20000001844 */
        /* <DEDUP_REMOVED lines=25> */
[----:B------:R-:W-:Y:S02]  /*6020*/  IMAD.MOV.U32 R68, RZ, RZ, R9 ;  /* 0x000000ffff447224 */ /* 0x000fe400078e0009 */
[----:B------:R-:W-:Y:S01]  /*6030*/  IMAD.MOV.U32 R150, RZ, RZ, R33 ;  /* 0x000000ffff967224 */ /* 0x000fe200078e0021 */
[C---:B------:R-:W-:Y:S01]  /*6040*/  HMMA.16816.F32 R8, R4.reuse, R36, R60 ;  /* 0x000000240408723c */ /* 0x040fe2000000183c */
[----:B------:R-:W-:Y:S01]  /*6050*/  IMAD.MOV.U32 R114, RZ, RZ, R125 ;  /* 0x000000ffff727224 */ /* 0x000fe200078e007d */
[----:B------:R-:W-:Y:S01]  /*6060*/  LDSM.16.MT88.4 R60, [R227+0x3080] ;  /* 0x00308000e33c783b */ /* 0x000fe20000004200 */
        /* <DEDUP_REMOVED lines=18> */
[----:B------:R-:W1:Y:S01]  /*6190*/  LDSM.16.MT88.4 R152, [R225+0x3080] ;  /* 0x00308000e198783b */ /* 0x000e620000004200 */
[----:B------:R-:W-:Y:S01]  /*61a0*/  IMAD.MOV.U32 R236, RZ, RZ, R81 ;  /* 0x000000ffffec7224 */ /* 0x000fe200078e0051 */
[----:B------:R-:W-:Y:S01]  /*61b0*/  MOV R100, R160 ;  /* 0x000000a000647202 */ /* 0x000fe20000000f00 */
[----:B------:R-:W-:Y:S01]  /*61c0*/  IMAD.MOV.U32 R179, RZ, RZ, R8 ;  /* 0x000000ffffb37224 */ /* 0x000fe200078e0008 */
[C---:B------:R-:W-:Y:S01]  /*61d0*/  HMMA.16816.F32 R36, R4.reuse, R38, R76 ;  /* 0x000000260424723c */ /* 0x040fe2000000184c */
[----:B------:R-:W-:Y:S01]  /*61e0*/  FFMA.FTZ R8, R245, c[0x0][0x2d0], -R13 ;  /* 0x0000b400f5087a23 */ /* 0x000fe2000001080d */
[----:B------:R-:W-:Y:S01]  /*61f0*/  LDSM.16.MT88.4 R76, [R225+0x4880] ;  /* 0x00488000e14c783b */ /* 0x000fe20000004200 */
[----:B------:R-:W-:Y:S01]  /*6200*/  IMAD.MOV.U32 R176, RZ, RZ, R11 ;  /* 0x000000ffffb07224 */ /* 0x000fe200078e000b */
[----:B------:R-:W-:Y:S01]  /*6210*/  MOV R178, R9 ;  /* 0x0000000900b27202 */ /* 0x000fe20000000f00 */
[----:B------:R2:W3:Y:S01]  /*6220*/  MUFU.EX2 R11, R8 ;  /* 0x00000008000b7308 */ /* 0x0004e20000000800 */
[----:B------:R-:W-:Y:S01]  /*6230*/  IMAD.MOV.U32 R177, RZ, RZ, R10 ;  /* 0x000000ffffb17224 */ /* 0x000fe200078e000a */
[----:B------:R-:W-:Y:S01]  /*6240*/  MOV R103, R148 ;  /* 0x0000009400677202 */ /* 0x000fe20000000f00 */
[----:B------:R-:W-:Y:S01]  /*6250*/  IMAD.MOV.U32 R160, RZ, RZ, R187 ;  /* 0x000000ffffa07224 */ /* 0x000fe200078e00bb */
[----:B------:R-:W-:Y:S01]  /*6260*/  HMMA.16816.F32 R104, R4, R24, R104 ;  /* 0x000000180468723c */ /* 0x000fe20000001868 */
[----:B------:R-:W-:-:S02]  /*6270*/  IMAD.MOV.U32 R235, RZ, RZ, R82 ;  /* 0x000000ffffeb7224 */ /* 0x000fc400078e0052 */
[----:B------:R-:W-:Y:S02]  /*6280*/  IMAD.MOV.U32 R101, RZ, RZ, R151 ;  /* 0x000000ffff657224 */ /* 0x000fe400078e0097 */
[----:B------:R-:W-:-:S03]  /*6290*/  IMAD.MOV.U32 R102, RZ, RZ, R149 ;  /* 0x000000ffff667224 */ /* 0x000fc600078e0095 */
[C---:B------:R-:W-:Y:S01]  /*62a0*/  HMMA.16816.F32 R56, R4.reuse, R40, R56 ;  /* 0x000000280438723c */ /* 0x040fe20000001838 */
[----:B--2---:R-:W-:Y:S02]  /*62b0*/  FFMA.FTZ R8, R244, c[0x0][0x2d0], -R13 ;  /* 0x0000b400f4087a23 */ /* 0x004fe4000001080d */
[----:B---3--:R-:W-:Y:S02]  /*62c0*/  IMAD.MOV.U32 R30, RZ, RZ, R11 ;  /* 0x000000ffff1e7224 */ /* 0x008fe400078e000b */
[----:B------:R2:W3:Y:S03]  /*62d0*/  MUFU.EX2 R10, R8 ;  /* 0x00000008000a7308 */ /* 0x0004e60000000800 */
[----:B------:R-:W-:Y:S01]  /*62e0*/  HMMA.16816.F32 R48, R4, R44, R48 ;  /* 0x0000002c0430723c */ /* 0x000fe20000001830 */
[----:B------:R-:W-:-:S07]  /*62f0*/  IMAD.MOV.U32 R11, RZ, RZ, R125 ;  /* 0x000000ffff0b7224 */ /* 0x000fce00078e007d */
[----:B------:R-:W-:Y:S01]  /*6300*/  HMMA.16816.F32 R32, R4, R34, R116 ;  /* 0x000000220420723c */ /* 0x000fe20000001874 */
[----:B--2---:R-:W-:Y:S01]  /*6310*/  FFMA.FTZ R8, R207, c[0x0][0x2d0], -R13 ;  /* 0x0000b400cf087a23 */ /* 0x004fe2000001080d */
[----:B---3--:R-:W-:Y:S01]  /*6320*/  MOV R31, R10 ;  /* 0x0000000a001f7202 */ /* 0x008fe20000000f00 */
[----:B------:R-:W-:-:S05]  /*6330*/  IMAD.MOV.U32 R10, RZ, RZ, R112 ;  /* 0x000000ffff0a7224 */ /* 0x000fca00078e0070 */
[C---:B------:R-:W-:Y:S01]  /*6340*/  HMMA.16816.F32 R24, R4.reuse, R26, R108 ;  /* 0x0000001a0418723c */ /* 0x040fe2000000186c */
[----:B------:R2:W-:Y:S01]  /*6350*/  MUFU.EX2 R14, R8 ;  /* 0x00000008000e7308 */ /* 0x0005e20000000800 */
        /* <DEDUP_REMOVED lines=8> */
[----:B------:R-:W-:Y:S01]  /*63e0*/  MOV R58, R71 ;  /* 0x00000047003a7202 */ /* 0x000fe20000000f00 */
[----:B------:R-:W-:Y:S01]  /*63f0*/  IMAD.MOV.U32 R80, RZ, RZ, R59 ;  /* 0x000000ffff507224 */ /* 0x000fe200078e003b */
[----:B------:R-:W-:Y:S01]  /*6400*/  MOV R56, R69 ;  /* 0x0000004500387202 */ /* 0x000fe20000000f00 */
[----:B------:R-:W-:Y:S01]  /*6410*/  IMAD.MOV.U32 R118, RZ, RZ, R129 ;  /* 0x000000ffff767224 */ /* 0x000fe200078e0081 */
[----:B------:R-:W-:Y:S01]  /*6420*/  LDSM.16.MT88.4 R108, [R228+0x4880] ;  /* 0x00488000e46c783b */ /* 0x000fe20000004200 */
[----:B------:R-:W-:Y:S01]  /*6430*/  IMAD.MOV.U32 R116, RZ, RZ, R131 ;  /* 0x000000ffff747224 */ /* 0x000fe200078e0083 */
[C---:B------:R-:W-:Y:S01]  /*6440*/  HMMA.16816.F32 R40, R4.reuse, R42, R72 ;  /* 0x0000002a0428723c */ /* 0x040fe20000001848 */
[----:B--2---:R-:W-:Y:S01]  /*6450*/  FFMA.FTZ R8, R191, c[0x0][0x2d0], -R13 ;  /* 0x0000b400bf087a23 */ /* 0x004fe2000001080d */
[----:B------:R-:W-:Y:S01]  /*6460*/  MOV R191, R92 ;  /* 0x0000005c00bf7202 */ /* 0x000fe20000000f00 */
[----:B------:R-:W-:Y:S01]  /*6470*/  IMAD.MOV.U32 R59, RZ, RZ, R70 ;  /* 0x000000ffff3b7224 */ /* 0x000fe200078e0046 */
[----:B------:R-:W-:Y:S01]  /*6480*/  LDSM.16.MT88.4 R92, [R226+0x4880] ;  /* 0x00488000e25c783b */ /* 0x000fe20000004200 */
[----:B------:R2:W-:Y:S01]  /*6490*/  MUFU.EX2 R13, R8 ;  /* 0x00000008000d7308 */ /* 0x0005e20000000800 */
[----:B------:R-:W-:Y:S01]  /*64a0*/  IMAD.MOV.U32 R57, RZ, RZ, R68 ;  /* 0x000000ffff397224 */ /* 0x000fe200078e0044 */
[----:B------:R-:W-:Y:S01]  /*64b0*/  MOV R70, R170 ;  /* 0x000000aa00467202 */ /* 0x000fe20000000f00 */
[----:B------:R-:W-:Y:S01]  /*64c0*/  HMMA.16816.F32 R44, R4, R46, R52 ;  /* 0x0000002e042c723c */ /* 0x000fe20000001834 */
[----:B------:R-:W3:Y:S01]  /*64d0*/  LDSM.16.MT88.4 R4, [R227+0x4880] ;  /* 0x00488000e304783b */ /* 0x000ee20000004200 */
[----:B------:R-:W-:Y:S01]  /*64e0*/  IMAD.MOV.U32 R69, RZ, RZ, R171 ;  /* 0x000000ffff457224 */ /* 0x000fe200078e00ab */
[----:B------:R-:W-:Y:S01]  /*64f0*/  MOV R68, R168 ;  /* 0x000000a800447202 */ /* 0x000fe20000000f00 */
[----:B------:R-:W-:Y:S01]  /*6500*/  IMAD.MOV.U32 R71, RZ, RZ, R169 ;  /* 0x000000ffff477224 */ /* 0x000fe200078e00a9 */
[----:B------:R-:W-:Y:S01]  /*6510*/  MOV R119, R9 ;  /* 0x0000000900777202 */ /* 0x000fe20000000f00 */
[----:B------:R-:W4:Y:S01]  /*6520*/  LDSM.16.MT88.4 R168, [R226+0x3080] ;  /* 0x00308000e2a8783b */ /* 0x000f220000004200 */
[----:B------:R-:W-:Y:S01]  /*6530*/  MOV R9, R150 ;  /* 0x0000009600097202 */ /* 0x000fe20000000f00 */
[----:B------:R-:W-:Y:S01]  /*6540*/  IMAD.MOV.U32 R72, RZ, RZ, R116 ;  /* 0x000000ffff487224 */ /* 0x000fe200078e0074 */
[----:B------:R-:W-:Y:S01]  /*6550*/  MOV R98, R179 ;  /* 0x000000b300627202 */ /* 0x000fe20000000f00 */
[----:B------:R-:W-:Y:S01]  /*6560*/  IMAD.MOV.U32 R74, RZ, RZ, R118 ;  /* 0x000000ffff4a7224 */ /* 0x000fe200078e0076 */
[----:B------:R-:W-:Y:S01]  /*6570*/  MOV R73, R117 ;  /* 0x0000007500497202 */ /* 0x000fe20000000f00 */
[----:B--2---:R-:W-:Y:S01]  /*6580*/  FFMA.FTZ R8, R190, c[0x0][0x2d0], -R12 ;  /* 0x0000b400be087a23 */ /* 0x004fe2000001080c */
[----:B------:R-:W-:Y:S01]  /*6590*/  MOV R99, R119 ;  /* 0x0000007700637202 */ /* 0x000fe20000000f00 */
[----:B------:R-:W-:-:S02]  /*65a0*/  IMAD.MOV.U32 R190, RZ, RZ, R126 ;  /* 0x000000ffffbe7224 */ /* 0x000fc400078e007e */
[----:B------:R2:W-:Y:S02]  /*65b0*/  MUFU.EX2 R207, R8 ;  /* 0x0000000800cf7308 */ /* 0x0005e40000000800 */
[----:B------:R-:W-:Y:S02]  /*65c0*/  IMAD.MOV.U32 R97, RZ, RZ, R190 ;  /* 0x000000ffff617224 */ /* 0x000fe400078e00be */
[----:B------:R-:W-:Y:S02]  /*65d0*/  IMAD.MOV.U32 R190, RZ, RZ, R176 ;  /* 0x000000ffffbe7224 */ /* 0x000fe400078e00b0 */
[----:B--2---:R-:W-:Y:S01]  /*65e0*/  FFMA.FTZ R8, R189, c[0x0][0x2d0], -R12 ;  /* 0x0000b400bd087a23 */ /* 0x004fe2000001080c */
[----:B------:R-:W-:-:S03]  /*65f0*/  MOV R189, R127 ;  /* 0x0000007f00bd7202 */ /* 0x000fc60000000f00 */
[----:B------:R2:W1:Y:S01]  /*6600*/  MUFU.EX2 R244, R8 ;  /* 0x0000000800f47308 */ /* 0x0004620000000800 */
[----:B------:R-:W-:Y:S02]  /*6610*/  MOV R96, R189 ;  /* 0x000000bd00607202 */ /* 0x000fe40000000f00 */
[----:B------:R-:W-:Y:S01]  /*6620*/  MOV R189, R177 ;  /* 0x000000b100bd7202 */ /* 0x000fe20000000f00 */
[----:B--2---:R-:W-:Y:S01]  /*6630*/  FFMA.FTZ R8, R188, c[0x0][0x2d0], -R12 ;  /* 0x0000b400bc087a23 */ /* 0x004fe2000001080c */
[----:B-1----:R-:W-:Y:S01]  /*6640*/  F2FP.PACK_AB R129, R244, R207 ;  /* 0x000000cff481723e */ /* 0x002fe200000000ff */
[----:B------:R-:W-:Y:S01]  /*6650*/  IMAD.MOV.U32 R188, RZ, RZ, R128 ;  /* 0x000000ffffbc7224 */ /* 0x000fe200078e0080 */
[----:B------:R-:W-:Y:S01]  /*6660*/  F2FP.PACK_AB R128, R31, R30 ;  /* 0x0000001e1f80723e */ /* 0x000fe200000000ff */
[----:B------:R1:W-:Y:S02]  /*6670*/  MUFU.EX2 R245, R8 ;  /* 0x0000000800f57308 */ /* 0x0003e40000000800 */
[----:B------:R-:W-:-:S02]  /*6680*/  IMAD.MOV.U32 R75, RZ, RZ, R188 ;  /* 0x000000ffff4b7224 */ /* 0x000fc400078e00bc */
[----:B------:R-:W-:Y:S02]  /*6690*/  IMAD.MOV.U32 R188, RZ, RZ, R178 ;  /* 0x000000ffffbc7224 */ /* 0x000fe400078e00b2 */
[----:B-1----:R-:W-:Y:S02]  /*66a0*/  FFMA.FTZ R8, R139, c[0x0][0x2d0], -R12 ;  /* 0x0000b4008b087a23 */ /* 0x002fe4000001080c */
[----:B------:R-:W-:Y:S01]  /*66b0*/  IMAD.MOV.U32 R12, RZ, RZ, R161 ;  /* 0x000000ffff0c7224 */ /* 0x000fe200078e00a1 */
[----:B------:R-:W-:Y:S01]  /*66c0*/  MOV R161, R186 ;  /* 0x000000ba00a17202 */ /* 0x000fe20000000f00 */
[----:B------:R1:W2:Y:S02]  /*66d0*/  MUFU.EX2 R139, R8 ;  /* 0x00000008008b7308 */ /* 0x0002a40000000800 */
[----:B-1----:R-:W-:Y:S01]  /*66e0*/  FFMA.FTZ R8, R134, c[0x0][0x2d0], -R2 ;  /* 0x0000b40086087a23 */ /* 0x002fe20000010802 */
[----:B--2---:R-:W-:-:S05]  /*66f0*/  F2FP.PACK_AB R131, R139, R245 ;  /* 0x000000f58b83723e */ /* 0x004fca00000000ff */
[----:B------:R1:W-:Y:S02]  /*6700*/  MUFU.EX2 R134, R8 ;  /* 0x0000000800867308 */ /* 0x0003e40000000800 */
[----:B-1----:R-:W-:-:S06]  /*6710*/  FFMA.FTZ R8, R132, c[0x0][0x2d0], -R2 ;  /* 0x0000b40084087a23 */ /* 0x002fcc0000010802 */
[----:B------:R1:W2:Y:S02]  /*6720*/  MUFU.EX2 R132, R8 ;  /* 0x0000000800847308 */ /* 0x0002a40000000800 */
[--C-:B-1----:R-:W-:Y:S01]  /*6730*/  FFMA.FTZ R8, R133, c[0x0][0x2d0], -R2.reuse ;  /* 0x0000b40085087a23 */ /* 0x102fe20000010802 */
[----:B--2---:R-:W-:Y:S01]  /*6740*/  F2FP.PACK_AB R124, R132, R134 ;  /* 0x00000086847c723e */ /* 0x004fe200000000ff */
[----:B------:R-:W-:-:S04]  /*6750*/  FFMA.FTZ R2, R138, c[0x0][0x2d0], -R2 ;  /* 0x0000b4008a027a23 */ /* 0x000fc80000010802 */
[----:B------:R1:W-:Y:S01]  /*6760*/  MUFU.EX2 R29, R8 ;  /* 0x00000008001d7308 */ /* 0x0003e20000000800 */
[----:B------:R-:W-:Y:S02]  /*6770*/  IMAD.MOV.U32 R138, RZ, RZ, R14 ;  /* 0x000000ffff8a7224 */ /* 0x000fe400078e000e */
[----:B------:R-:W-:-:S05]  /*6780*/  IMAD.MOV.U32 R133, RZ, RZ, R13 ;  /* 0x000000ffff857224 */ /* 0x000fca00078e000d */
[----:B------:R2:W2:Y:S01]  /*6790*/  MUFU.EX2 R28, R2 ;  /* 0x00000002001c7308 */ /* 0x0004a20000000800 */
[----:B------:R-:W-:Y:S01]  /*67a0*/  F2FP.PACK_AB R130, R133, R138 ;  /* 0x0000008a8582723e */ /* 0x000fe200000000ff */
[----:B-1----:R-:W-:Y:S01]  /*67b0*/  IMAD.MOV.U32 R8, RZ, RZ, R163 ;  /* 0x000000ffff087224 */ /* 0x002fe200078e00a3 */
[----:B------:R-:W-:-:S05]  /*67c0*/  MOV R163, R184 ;  /* 0x000000b800a37202 */ /* 0x000fca0000000f00 */
[----:B------:R-:W-:Y:S01]  /*67d0*/  HMMA.16816.F32 R144, R128, R152, R144 ;  /* 0x000000988090723c */ /* 0x000fe20000001890 */
[----:B------:R-:W1:Y:S01]  /*67e0*/  LDSM.16.MT88.4 R184, [R228+0x3080] ;  /* 0x00308000e4b8783b */ /* 0x000e620000004200 */
[----:B--2---:R-:W-:Y:S01]  /*67f0*/  FFMA.FTZ R2, R87, c[0x0][0x2d0], -R0 ;  /* 0x0000b40057027a23 */ /* 0x004fe20000010800 */
[----:B------:R-:W-:-:S05]  /*6800*/  F2FP.PACK_AB R126, R28, R29 ;  /* 0x0000001d1c7e723e */ /* 0x000fca00000000ff */
[C---:B------:R-:W-:Y:S01]  /*6810*/  HMMA.16816.F32 R52, R128.reuse, R60, R212 ;  /* 0x0000003c8034723c */ /* 0x040fe200000018d4 */
[----:B------:R2:W-:Y:S07]  /*6820*/  MUFU.EX2 R14, R2 ;  /* 0x00000002000e7308 */ /* 0x0005ee0000000800 */
[C---:B---3--:R-:W-:Y:S07]  /*6830*/  HMMA.16816.F32 R116, R128.reuse, R4, R164 ;  /* 0x000000048074723c */ /* 0x048fee00000018a4 */
[----:B------:R-:W-:Y:S01]  /*6840*/  IMAD.MOV.U32 R167, RZ, RZ, R188 ;  /* 0x000000ffffa77224 */ /* 0x000fe200078e00bc */
[----:B------:R-:W-:Y:S01]  /*6850*/  MOV R166, R98 ;  /* 0x0000006200a67202 */ /* 0x000fe20000000f00 */
[----:B------:R-:W-:Y:S01]  /*6860*/  FADD.FTZ R9, R9, R246 ;  /* 0x000000f609097221 */ /* 0x000fe20000010000 */
[----:B----4-:R-:W-:Y:S01]  /*6870*/  HMMA.16816.F32 R160, R128, R168, R160 ;  /* 0x000000a880a0723c */ /* 0x010fe200000018a0 */
[----:B--2---:R-:W-:-:S04]  /*6880*/  FFMA.FTZ R2, R86, c[0x0][0x2d0], -R0 ;  /* 0x0000b40056027a23 */ /* 0x004fc80000010800 */
[----:B------:R2:W3:Y:S03]  /*6890*/  MUFU.EX2 R13, R2 ;  /* 0x00000002000d7308 */ /* 0x0004e60000000800 */
[C---:B------:R-:W-:Y:S08]  /*68a0*/  HMMA.16816.F32 R156, R128.reuse, R154, R156 ;  /* 0x0000009a809c723c */ /* 0x040ff0000000189c */
[----:B-1----:R-:W-:Y:S01]  /*68b0*/  HMMA.16816.F32 R176, R128, R184, R248 ;  /* 0x000000b880b0723c */ /* 0x002fe200000018f8 */
[--C-:B--2---:R-:W-:Y:S01]  /*68c0*/  FFMA.FTZ R2, R85, c[0x0][0x2d0], -R0.reuse ;  /* 0x0000b40055027a23 */ /* 0x104fe20000010800 */
[----:B---3--:R-:W-:Y:S01]  /*68d0*/  F2FP.PACK_AB R125, R13, R14 ;  /* 0x0000000e0d7d723e */ /* 0x008fe200000000ff */
[----:B------:R-:W-:-:S04]  /*68e0*/  FFMA.FTZ R0, R84, c[0x0][0x2d0], -R0 ;  /* 0x0000b40054007a23 */ /* 0x000fc80000010800 */
[----:B------:R-:W-:Y:S01]  /*68f0*/  MOV R248, R68 ;  /* 0x0000004400f87202 */ /* 0x000fe20000000f00 */
[----:B------:R-:W-:Y:S01]  /*6900*/  IMAD.MOV.U32 R249, RZ, RZ, R69 ;  /* 0x000000fffff97224 */ /* 0x000fe200078e0045 */
[----:B------:R-:W-:Y:S01]  /*6910*/  MOV R250, R70 ;  /* 0x0000004600fa7202 */ /* 0x000fe20000000f00 */
[----:B------:R-:W-:Y:S01]  /*6920*/  MUFU.EX2 R2, R2 ;  /* 0x0000000200027308 */ /* 0x000fe20000000800 */
[----:B------:R-:W-:Y:S01]  /*6930*/  IMAD.MOV.U32 R251, RZ, RZ, R71 ;  /* 0x000000fffffb7224 */ /* 0x000fe200078e0047 */
[C---:B------:R-:W-:Y:S06]  /*6940*/  HMMA.16816.F32 R84, R128.reuse, R92, R192 ;  /* 0x0000005c8054723c */ /* 0x040fec00000018c0 */
[----:B------:R-:W1:Y:S01]  /*6950*/  MUFU.EX2 R0, R0 ;  /* 0x0000000000007308 */ /* 0x000e620000000800 */
[----:B------:R-:W-:Y:S01]  /*6960*/  IMAD.MOV.U32 R193, RZ, RZ, R97 ;  /* 0x000000ffffc17224 */ /* 0x000fe200078e0061 */
[----:B------:R-:W-:Y:S01]  /*6970*/  HMMA.16816.F32 R68, R128, R76, R200 ;  /* 0x0000004c8044723c */ /* 0x000fe200000018c8 */
        /* <DEDUP_REMOVED lines=13> */
[----:B-1----:R-:W-:Y:S01]  /*6a50*/  F2FP.PACK_AB R127, R0, R2 ;  /* 0x00000002007f723e */ /* 0x002fe200000000ff */
[----:B------:R-:W-:Y:S01]  /*6a60*/  IMAD.MOV.U32 R59, RZ, RZ, R234 ;  /* 0x000000ffff3b7224 */ /* 0x000fe200078e00ea */
[----:B------:R1:W5:Y:S05]  /*6a70*/  LDL.LU R236, [R1+0x64] ;  /* 0x0000640001ec7983 */ /* 0x00036a0000300800 */
[----:B------:R-:W-:Y:S07]  /*6a80*/  HMMA.16816.F32 R148, R124, R152, R64 ;  /* 0x000000987c94723c */ /* 0x000fee0000001840 */
        /* <DEDUP_REMOVED lines=10> */
[C---:B------:R-:W-:Y:S07]  /*6b30*/  HMMA.16816.F32 R64, R128.reuse, R62, R208 ;  /* 0x0000003e8040723c */ /* 0x040fee00000018d0 */
[----:B------:R-:W-:Y:S01]  /*6b40*/  MOV R208, R83 ;  /* 0x0000005300d07202 */ /* 0x000fe20000000f00 */
[----:B------:R-:W-:Y:S01]  /*6b50*/  HMMA.16816.F32 R188, R128, R186, R216 ;  /* 0x000000ba80bc723c */ /* 0x000fe200000018d8 */
[----:B------:R-:W-:-:S06]  /*6b60*/  MOV R210, R113 ;  /* 0x0000007100d27202 */ /* 0x000fcc0000000f00 */
[----:B------:R-:W-:Y:S01]  /*6b70*/  IMAD.MOV.U32 R217, RZ, RZ, R82 ;  /* 0x000000ffffd97224 */ /* 0x000fe200078e0052 */
[----:B------:R-:W-:Y:S01]  /*6b80*/  MOV R218, R81 ;  /* 0x0000005100da7202 */ /* 0x000fe20000000f00 */
[----:B------:R-:W-:Y:S01]  /*6b90*/  IMAD.MOV.U32 R219, RZ, RZ, R80 ;  /* 0x000000ffffdb7224 */ /* 0x000fe200078e0050 */
[C---:B------:R-:W-:Y:S08]  /*6ba0*/  HMMA.16816.F32 R100, R128.reuse, R108, R172 ;  /* 0x0000006c8064723c */ /* 0x040ff000000018ac */
[C---:B------:R-:W-:Y:S07]  /*6bb0*/  HMMA.16816.F32 R80, R128.reuse, R78, R196 ;  /* 0x0000004e8050723c */ /* 0x040fee00000018c4 */
[----:B------:R-:W-:Y:S01]  /*6bc0*/  MOV R199, R115 ;  /* 0x0000007300c77202 */ /* 0x000fe20000000f00 */
[----:B------:R-:W-:Y:S01]  /*6bd0*/  IMAD.MOV.U32 R209, RZ, RZ, R112 ;  /* 0x000000ffffd17224 */ /* 0x000fe200078e0070 */
[----:B------:R-:W-:Y:S03]  /*6be0*/  HMMA.16816.F32 R172, R128, R170, R248 ;  /* 0x000000aa80ac723c */ /* 0x000fe600000018f8 */
        /* <DEDUP_REMOVED lines=13> */
[----:B------:R-:W-:Y:S01]  /*6cc0*/  MOV R216, R99 ;  /* 0x0000006300d87202 */ /* 0x000fe20000000f00 */
[----:B------:R-:W-:Y:S01]  /*6cd0*/  FADD.FTZ R11, R202, R11 ;  /* 0x0000000bca0b7221 */ /* 0x000fe20000010000 */
[----:B------:R-:W-:Y:S01]  /*6ce0*/  HMMA.16816.F32 R96, R128, R94, R180 ;  /* 0x0000005e8060723c */ /* 0x000fe200000018b4 */
[----:B------:R-:W-:-:S02]  /*6cf0*/  FADD.FTZ R10, R212, R10 ;  /* 0x0000000ad40a7221 */ /* 0x000fc40000010000 */
[----:B------:R-:W-:Y:S02]  /*6d00*/  FADD.FTZ R12, R12, R8 ;  /* 0x000000080c0c7221 */ /* 0x000fe40000010000 */
[----:B------:R-:W-:Y:S02]  /*6d10*/  IMAD.MOV.U32 R248, RZ, RZ, R230 ;  /* 0x000000fffff87224 */ /* 0x000fe400078e00e6 */
[----:B------:R-:W-:Y:S01]  /*6d20*/  FADD.FTZ R8, R252, R9 ;  /* 0x00000009fc087221 */ /* 0x000fe20000010000 */
[----:B------:R-:W-:Y:S01]  /*6d30*/  HMMA.16816.F32 R112, R128, R110, R140 ;  /* 0x0000006e8070723c */ /* 0x000fe2000000188c */
[----:B------:R-:W-:Y:S01]  /*6d40*/  MOV R249, R229 ;  /* 0x000000e500f97202 */ /* 0x000fe20000000f00 */
[----:B------:R-:W-:Y:S02]  /*6d50*/  FADD.FTZ R11, R213, R11 ;  /* 0x0000000bd50b7221 */ /* 0x000fe40000010000 */
[----:B------:R-:W-:-:S04]  /*6d60*/  IMAD.MOV.U32 R250, RZ, RZ, R224 ;  /* 0x000000fffffa7224 */ /* 0x000fc800078e00e0 */
[----:B------:R-:W-:Y:S01]  /*6d70*/  HMMA.16816.F32 R128, R128, R6, R120 ;  /* 0x000000068080723c */ /* 0x000fe20000001878 */
[----:B------:R-:W-:Y:S01]  /*6d80*/  FADD.FTZ R8, R248, R8 ;  /* 0x00000008f8087221 */ /* 0x000fe20000010000 */
[----:B------:R-:W-:Y:S01]  /*6d90*/  MOV R58, R235 ;  /* 0x000000eb003a7202 */ /* 0x000fe20000000f00 */
[----:B------:R-:W-:Y:S01]  /*6da0*/  IMAD.MOV.U32 R140, RZ, RZ, R166 ;  /* 0x000000ffff8c7224 */ /* 0x000fe200078e00a6 */
[----:B------:R-:W-:Y:S01]  /*6db0*/  MOV R251, R233 ;  /* 0x000000e900fb7202 */ /* 0x000fe20000000f00 */
[----:B------:R-:W-:Y:S01]  /*6dc0*/  IMAD.MOV.U32 R142, RZ, RZ, R152 ;  /* 0x000000ffff8e7224 */ /* 0x000fe200078e0098 */
[----:B------:R-:W-:Y:S01]  /*6dd0*/  MOV R141, R167 ;  /* 0x000000a7008d7202 */ /* 0x000fe20000000f00 */
[----:B------:R1:W5:Y:S01]  /*6de0*/  LDL.LU R235, [R1+0x60] ;  /* 0x0000600001eb7983 */ /* 0x0003620000300800 */
[----:B------:R-:W-:Y:S01]  /*6df0*/  HMMA.16816.F32 R120, R124, R4, R48 ;  /* 0x000000047c78723c */ /* 0x000fe20000001830 */
[----:B------:R-:W-:Y:S02]  /*6e00*/  MOV R143, R153 ;  /* 0x00000099008f7202 */ /* 0x000fe40000000f00 */
[----:B------:R1:W5:Y:S04]  /*6e10*/  LDL.LU R234, [R1+0x5c] ;  /* 0x00005c0001ea7983 */ /* 0x0003680000300800 */
[----:B------:R-:W-:-:S02]  /*6e20*/  FADD.FTZ R5, R214, R10 ;  /* 0x0000000ad6057221 */ /* 0x000fc40000010000 */
[----:B------:R-:W-:Y:S01]  /*6e30*/  FADD.FTZ R4, R215, R11 ;  /* 0x0000000bd7047221 */ /* 0x000fe20000010000 */
[C---:B------:R-:W-:Y:S01]  /*6e40*/  HMMA.16816.F32 R72, R124.reuse, R76, R72 ;  /* 0x0000004c7c48723c */ /* 0x040fe20000001848 */
[----:B------:R-:W-:Y:S01]  /*6e50*/  FADD.FTZ R10, R249, R12 ;  /* 0x0000000cf90a7221 */ /* 0x000fe20000010000 */
[----:B------:R1:W5:Y:S01]  /*6e60*/  LDL.LU R233, [R1+0x58] ;  /* 0x0000580001e97983 */ /* 0x0003620000300800 */
[----:B------:R-:W-:Y:S02]  /*6e70*/  FADD.FTZ R9, R250, R5 ;  /* 0x00000005fa097221 */ /* 0x000fe40000010000 */
[----:B------:R-:W-:Y:S01]  /*6e80*/  FADD.FTZ R5, R15, R8 ;  /* 0x000000080f057221 */ /* 0x000fe20000010000 */
[----:B------:R1:W5:Y:S01]  /*6e90*/  LDL.LU R232, [R1+0x54] ;  /* 0x0000540001e87983 */ /* 0x0003620000300800 */
[----:B------:R-:W-:Y:S01]  /*6ea0*/  FADD.FTZ R11, R251, R4 ;  /* 0x00000004fb0b7221 */ /* 0x000fe20000010000 */
[----:B------:R-:W-:Y:S01]  /*6eb0*/  HMMA.16816.F32 R164, R124, R168, R104 ;  /* 0x000000a87ca4723c */ /* 0x000fe20000001868 */
[----:B------:R-:W-:Y:S01]  /*6ec0*/  FADD.FTZ R4, R30, R10 ;  /* 0x0000000a1e047221 */ /* 0x000fe20000010000 */
[----:B------:R1:W5:Y:S01]  /*6ed0*/  LDL.LU R231, [R1+0x50] ;  /* 0x0000500001e77983 */ /* 0x0003620000300800 */
[----:B------:R-:W-:-:S05]  /*6ee0*/  FADD.FTZ R5, R206, R5 ;  /* 0x00000005ce057221 */ /* 0x000fca0000010000 */
[C---:B------:R-:W-:Y:S08]  /*6ef0*/  HMMA.16816.F32 R76, R124.reuse, R78, R88 ;  /* 0x0000004e7c4c723c */ /* 0x040ff00000001858 */
[C---:B------:R-:W-:Y:S08]  /*6f00*/  HMMA.16816.F32 R180, R124.reuse, R184, R220 ;  /* 0x000000b87cb4723c */ /* 0x040ff000000018dc */
[C---:B------:R-:W-:Y:S08]  /*6f10*/  HMMA.16816.F32 R56, R124.reuse, R60, R56 ;  /* 0x0000003c7c38723c */ /* 0x040ff00000001838 */
[C---:B------:R-:W-:Y:S01]  /*6f20*/  HMMA.16816.F32 R152, R124.reuse, R154, R32 ;  /* 0x0000009a7c98723c */ /* 0x040fe20000001820 */
[----:B------:R-:W-:Y:S01]  /*6f30*/  FADD.FTZ R8, R134, R11 ;  /* 0x0000000b86087221 */ /* 0x000fe20000010000 */
[----:B------:R1:W5:Y:S04]  /*6f40*/  LDL.LU R230, [R1+0x4c] ;  /* 0x00004c0001e67983 */ /* 0x0003680000300800 */
[----:B------:R1:W5:Y:S02]  /*6f50*/  LDL.LU R229, [R1+0x48] ;  /* 0x0000480001e57983 */ /* 0x0003640000300800 */
[C---:B------:R-:W-:Y:S02]  /*6f60*/  HMMA.16816.F32 R88, R124.reuse, R92, R140 ;  /* 0x0000005c7c58723c */ /* 0x040fe4000000188c */
[----:B------:R1:W5:Y:S06]  /*6f70*/  LDL.LU R224, [R1+0x44] ;  /* 0x0000440001e07983 */ /* 0x00036c0000300800 */
        /* <DEDUP_REMOVED lines=8> */
[----:B------:R-:W-:-:S04]  /*7000*/  FADD.FTZ R4, R205, R5 ;  /* 0x00000005cd047221 */ /* 0x000fc80000010000 */
        /* <DEDUP_REMOVED lines=13> */
[----:B------:R-:W-:Y:S01]  /*70e0*/  FADD.FTZ R2, R28, R6 ;  /* 0x000000061c027221 */ /* 0x000fe20000010000 */
[----:B------:R1:W-:Y:S04]  /*70f0*/  STL [R1+0x20], R7 ;  /* 0x0000200701007387 */ /* 0x0003e80000100800 */
[----:B------:R1:W-:Y:S04]  /*7100*/  STL [R1+0x24], R5 ;  /* 0x0000240501007387 */ /* 0x0003e80000100800 */
[----:B------:R1:W-:Y:S04]  /*7110*/  STL [R1+0x2c], R0 ;  /* 0x00002c0001007387 */ /* 0x0003e80000100800 */
[----:B------:R1:W-:Y:S01]  /*7120*/  STL [R1+0x28], R2 ;  /* 0x0000280201007387 */ /* 0x0003e20000100800 */
[----:B------:R-:W-:Y:S01]  /*7130*/  UIMAD.WIDE.U32 UR28, UR27, UR4, URZ ;  /* 0x000000041b1c72a5 */ /* 0x000fe2000f8e003f */
[----:B------:R-:W-:-:S03]  /*7140*/  PLOP3.LUT P0, PT, PT, PT, UP6, 0x40, 0x0 ;  /* 0x000000000000781c */ /* 0x000fc60003f0e868 */
[----:B------:R-:W-:-:S04]  /*7150*/  @UP5 USHF.R.U32.HI UR27, URZ, UR5, UR29 ;  /* 0x000000053f1b5299 */ /* 0x000fc8000801161d */
[----:B------:R-:W-:-:S03]  /*7160*/  UIADD3 UR4, UR26, UR27, URZ ;  /* 0x0000001b1a047290 */ /* 0x000fc6000fffe03f */
[----:B------:R-:W-:Y:S02]  /*7170*/  ULDC UR27, c[0x0][0x328] ;  /* 0x0000ca00001b7ab9 */ /* 0x000fe40000000800 */
[----:B------:R-:W-:Y:S02]  /*7180*/  UIADD3 UR23, UR23, -0x2, URZ ;  /* 0xfffffffe17177890 */ /* 0x000fe4000fffe03f */
[----:B------:R-:W-:Y:S01]  /*7190*/  UIADD3 UR27, UR4, UR27, URZ ;  /* 0x0000001b041b7290 */ /* 0x000fe2000fffe03f */
[----:B------:R-:W-:Y:S05]  /*71a0*/  @P0 BRA `(.L_x_967) ;  /* 0x0000015000000947 */ /* 0x000fea0003800000 */
[----:B------:R-:W-:Y:S01]  /*71b0*/  ISETP.LT.AND P0, PT, RZ, UR4, PT ;  /* 0x00000004ff007c0c */ /* 0x000fe2000bf01270 */
[----:B------:R-:W-:Y:S02]  /*71c0*/  UIADD3 UR28, UR4, -0x1, URZ ;  /* 0xffffffff041c7890 */ /* 0x000fe4000fffe03f */
        /* <DEDUP_REMOVED lines=10> */
.L_x_968:
[----:B------:R-:W-:Y:S02]  /*7270*/  UISETP.NE.AND UP0, UPT, UR26, 0x1, UPT ;  /* 0x000000011a00788c */ /* 0x000fe4000bf05270 */
[----:B------:R-:W-:Y:S02]  /*7280*/  ULDC.64 UR4, c[0x0][0x330] ;  /* 0x0000cc0000047ab9 */ /* 0x000fe40000000a00 */
[----:B------:R-:W-:-:S07]  /*7290*/  UIMAD.WIDE.U32 UR30, UR28, UR4, URZ ;  /* 0x000000041c1e72a5 */ /* 0x000fce000f8e003f */
[----:B------:R-:W-:Y:S02]  /*72a0*/  @UP0 UMOV UR29, UR31 ;  /* 0x0000001f001d0c82 */ /* 0x000fe40008000000 */
[----:B------:R-:W-:Y:S02]  /*72b0*/  @UP0 USHF.R.U32.HI UR28, URZ, UR5, UR29 ;  /* 0x000000053f1c0299 */ /* 0x000fe4000801161d */
.L_x_969:
[----:B------:R-:W-:Y:S02]  /*72c0*/  ULDC UR4, c[0x0][0x32c] ;  /* 0x0000cb0000047ab9 */ /* 0x000fe40000000800 */
[----:B------:R-:W-:-:S04]  /*72d0*/  UIMAD UR4, UR28, UR26, UR4 ;  /* 0x0000001a1c0472a4 */ /* 0x000fc8000f8e0204 */
[----:B------:R-:W-:-:S04]  /*72e0*/  UISETP.LT.AND UP0, UPT, UR27, UR4, UPT ;  /* 0x000000041b00728c */ /* 0x000fc8000bf01270 */
[----:B------:R-:W-:-:S04]  /*72f0*/  USEL UR27, UR27, UR4, UP0 ;  /* 0x000000041b1b7287 */ /* 0x000fc80008000000 */
.L_x_967:
[----:B------:R-:W-:-:S04]  /*7300*/  UIMAD.WIDE UR4, UR27, 0x2aaaaaab, URZ ;  /* 0x2aaaaaab1b0478a5 */ /* 0x000fc8000f8e023f */
[----:B------:R-:W-:-:S04]  /*7310*/  USHF.R.U32.HI UR4, URZ, 0x1f, UR5 ;  /* 0x0000001f3f047899 */ /* 0x000fc80008011605 */
[----:B------:R-:W-:-:S04]  /*7320*/  ULEA.HI.SX32 UR4, UR5, UR4, 0x1d ;  /* 0x0000000405047291 */ /* 0x000fc8000f8fea3f */
[----:B------:R-:W-:-:S04]  /*7330*/  UISETP.LT.AND UP0, UPT, UR7, UR4, UPT ;  /* 0x000000040700728c */ /* 0x000fc8000bf01270 */
[----:B------:R-:W-:-:S04]  /*7340*/  USEL UR5, UR7, UR4, !UP0 ;  /* 0x0000000407057287 */ /* 0x000fc8000c000000 */
[----:B------:R-:W-:-:S06]  /*7350*/  UISETP.GE.AND UP0, UPT, UR23, UR5, UPT ;  /* 0x000000051700728c */ /* 0x000fcc000bf06270 */
[----:B------:R-:W-:-:S13]  /*7360*/  PLOP3.LUT P0, PT, PT, PT, UP0, 0x80, 0x0 ;  /* 0x000000000000781c */ /* 0x000fda0003f0f008 */
[----:B------:R-:W-:Y:S05]  /*7370*/  @!P0 BRA `(.L_x_970) ;  /* 0x0000538000008947 */ /* 0x000fea0003800000 */
[----:B------:R-:W2:Y:S04]  /*7380*/  LDL R4, [R1+0x10] ;  /* 0x0000100001047983 */ /* 0x000ea80000100800 */
[----:B-1----:R-:W3:Y:S04]  /*7390*/  LDL R2, [R1+0x3c] ;  /* 0x00003c0001027983 */ /* 0x002ee80000100800 */
[----:B------:R-:W3:Y:S04]  /*73a0*/  LDL R0, [R1+0x38] ;  /* 0x0000380001007983 */ /* 0x000ee80000100800 */
[----:B------:R-:W4:Y:S01]  /*73b0*/  LDL.LU R5, [R1+0x40] ;  /* 0x0000400001057983 */ /* 0x000f220000300800 */
[----:B------:R-:W-:Y:S01]  /*73c0*/  MOV R139, R3 ;  /* 0x00000003008b7202 */ /* 0x000fe20000000f00 */
[----:B------:R-:W-:-:S02]  /*73d0*/  IMAD.MOV.U32 R134, RZ, RZ, R136 ;  /* 0x000000ffff867224 */ /* 0x000fc400078e0088 */
[----:B------:R-:W-:Y:S02]  /*73e0*/  IMAD.MOV.U32 R132, RZ, RZ, R137 ;  /* 0x000000ffff847224 */ /* 0x000fe400078e0089 */
[----:B------:R-:W-:Y:S01]  /*73f0*/  IMAD.MOV.U32 R138, RZ, RZ, R135 ;  /* 0x000000ffff8a7224 */ /* 0x000fe200078e0087 */
[----:B--2---:R-:W-:Y:S02]  /*7400*/  SHF.L.U32 R3, R4, 0x1, RZ ;  /* 0x0000000104037819 */ /* 0x004fe400000006ff */
[C---:B---3--:R-:W-:Y:S01]  /*7410*/  SHF.L.U64.HI R2, R0.reuse, 0x1, R2 ;  /* 0x0000000100027819 */ /* 0x048fe20000010202 */
[----:B------:R-:W-:Y:S01]  /*7420*/  IMAD.SHL.U32 R0, R0, 0x2, RZ ;  /* 0x0000000200007824 */ /* 0x000fe200078e00ff */
[----:B----4-:R-:W-:-:S05]  /*7430*/  SHF.L.U64.HI R5, R4, 0x1, R5 ;  /* 0x0000000104057819 */ /* 0x010fca0000010205 */
[----:B------:R1:W-:Y:S04]  /*7440*/  STL [R1+0x8], R5 ;  /* 0x0000080501007387 */ /* 0x0003e80000100800 */
[----:B------:R1:W-:Y:S04]  /*7450*/  STL [R1+0x18], R3 ;  /* 0x0000180301007387 */ /* 0x0003e80000100800 */
[----:B------:R1:W-:Y:S04]  /*7460*/  STL [R1+0x4], R2 ;  /* 0x0000040201007387 */ /* 0x0003e80000100800 */
[----:B------:R1:W-:Y:S02]  /*7470*/  STL [R1], R0 ;  /* 0x0000000001007387 */ /* 0x0003e40000100800 */
.L_x_989:
[----:B-----5:R2:W5:Y:S01]  /*7480*/  LDL R248, [R1+0x18] ;  /* 0x0000180001f87983 */ /* 0x0205620000100800 */
[----:B------:R-:W-:Y:S04]  /*7490*/  DEPBAR.LE SB0, 0x0 ;  /* 0x000080000000791a */ /* 0x000fe80000000000 */
[----:B------:R-:W-:Y:S01]  /*74a0*/  BAR.SYNC.DEFER_BLOCKING 0x0 ;  /* 0x0000000000007b1d */ /* 0x000fe20000010000 */
[----:B------:R-:W-:Y:S01]  /*74b0*/  UISETP.GT.AND UP0, UPT, UR7, UR23, UPT ;  /* 0x000000170700728c */ /* 0x000fe2000bf04270 */
[----:B------:R-:W-:Y:S04]  /*74c0*/  SEL R244, RZ, 0x10, P4 ;  /* 0x00000010fff47807 */ /* 0x000fe80002000000 */
[----:B------:R2:W5:Y:S01]  /*74d0*/  LDL R246, [R1] ;  /* 0x0000000001f67983 */ /* 0x0005620000100800 */
[----:B------:R-:W-:Y:S03]  /*74e0*/  PLOP3.LUT P0, PT, PT, PT, UP0, 0x80, 0x0 ;  /* 0x000000000000781c */ /* 0x000fe60003f0f008 */
[----:B------:R2:W5:Y:S04]  /*74f0*/  LDL R245, [R1+0x8] ;  /* 0x0000080001f57983 */ /* 0x0005680000100800 */
        /* <DEDUP_REMOVED lines=8> */
[----:B------:R2:W1:Y:S04]  /*7580*/  LDSM.16.M88.4 R196, [R235] ;  /* 0x00000000ebc4783b */ /* 0x0004680000000200 */
[----:B------:R2:W1:Y:S04]  /*7590*/  LDSM.16.M88.4 R204, [R241] ;  /* 0x00000000f1cc783b */ /* 0x0004680000000200 */
[----:B------:R2:W1:Y:S01]  /*75a0*/  LDSM.16.M88.4 R208, [R240] ;  /* 0x00000000f0d0783b */ /* 0x0004620000000200 */
[----:B------:R-:W-:-:S05]  /*75b0*/  @P0 BRA `(.L_x_971) ;  /* 0x0000029000000947 */ /* 0x000fca0003800000 */
[----:B-1----:R-:W-:Y:S01]  /*75c0*/  SHF.R.S32.HI R0, RZ, 0x1f, R243 ;  /* 0x0000001fff007819 */ /* 0x002fe200000114f3 */
[----:B------:R-:W-:Y:S01]  /*75d0*/  IMAD.WIDE.U32 R2, R243, c[0x0][0x208], RZ ;  /* 0x00008200f3027a25 */ /* 0x000fe200078e00ff */
[----:B------:R-:W-:Y:S02]  /*75e0*/  SHF.R.S32.HI R4, RZ, 0x1f, R242 ;  /* 0x0000001fff047819 */ /* 0x000fe400000114f2 */
[----:B------:R-:W-:Y:S01]  /*75f0*/  IADD3 R15, R247, 0x2080, RZ ;  /* 0x00002080f70f7810 */ /* 0x000fe20007ffe0ff */
[----:B------:R-:W-:Y:S01]  /*7600*/  IMAD R0, R0, c[0x0][0x208], RZ ;  /* 0x0000820000007a24 */ /* 0x000fe200078e02ff */
[----:B------:R-:W-:Y:S01]  /*7610*/  IADD3 R14, -R244, 0x10, RZ ;  /* 0x00000010f40e7810 */ /* 0x000fe20007ffe1ff */
[----:B------:R-:W-:Y:S02]  /*7620*/  IMAD R4, R4, c[0x0][0x218], RZ ;  /* 0x0000860004047a24 */ /* 0x000fe400078e02ff */
[----:B------:R-:W-:Y:S01]  /*7630*/  IMAD R0, R243, c[0x0][0x20c], R0 ;  /* 0x00008300f3007a24 */ /* 0x000fe200078e0200 */
[----:B------:R-:W-:Y:S01]  /*7640*/  LOP3.LUT R14, R14, 0xf, RZ, 0xc0, !PT ;  /* 0x0000000f0e0e7812 */ /* 0x000fe200078ec0ff */
[C---:B------:R-:W-:Y:S02]  /*7650*/  IMAD R4, R242.reuse, c[0x0][0x21c], R4 ;  /* 0x00008700f2047a24 */ /* 0x040fe400078e0204 */
[----:B------:R-:W-:Y:S04]  /*7660*/  IMAD.IADD R3, R3, 0x1, R0 ;  /* 0x0000000103037824 */ /* 0x000fe800078e0200 */
[----:B------:R-:W-:Y:S05]  /*7670*/  IMAD.WIDE.U32 R2, R242, c[0x0][0x218], R2 ;  /* 0x00008600f2027a25 */ /* 0x000fea00078e0002 */
[----:B------:R-:W-:Y:S04]  /*7680*/  IADD3 R0, P0, R2, UR24, RZ ;  /* 0x0000001802007c10 */ /* 0x000fe8000ff1e0ff */
[----:B------:R-:W-:Y:S02]  /*7690*/  IADD3.X R3, R3, UR18, R4, P0, !PT ;  /* 0x0000001203037c10 */ /* 0x000fe400087fe404 */
[C---:B------:R-:W-:Y:S04]  /*76a0*/  LEA R2, P0, R0.reuse, c[0x0][0x1f8], 0x1 ;  /* 0x00007e0000027a11 */ /* 0x040fe800078008ff */
[----:B------:R-:W-:Y:S01]  /*76b0*/  LEA.HI.X R0, R0, c[0x0][0x1fc], R3, 0x1, P0 ;  /* 0x00007f0000007a11 */ /* 0x000fe200000f0c03 */
[----:B------:R-:W1:Y:S04]  /*76c0*/  SHFL.IDX PT, R6, R2, 0x1, 0x181f ;  /* 0x00381f0002067f89 */ /* 0x000e6800000e0000 */
[----:B------:R-:W2:Y:S04]  /*76d0*/  SHFL.IDX PT, R3, R2, RZ, 0x181f ;  /* 0x00181fff02037589 */ /* 0x000ea800000e0000 */
[----:B------:R-:W4:Y:S04]  /*76e0*/  SHFL.IDX PT, R4, R0, RZ, 0x181f ;  /* 0x00181fff00047589 */ /* 0x000f2800000e0000 */
[----:B------:R-:W3:Y:S04]  /*76f0*/  SHFL.IDX PT, R2, R2, 0x2, 0x181f ;  /* 0x00581f0002027f89 */ /* 0x000ee800000e0000 */
[----:B------:R-:W3:Y:S04]  /*7700*/  SHFL.IDX PT, R5, R0, 0x1, 0x181f ;  /* 0x00381f0000057f89 */ /* 0x000ee800000e0000 */
[----:B------:R-:W3:Y:S01]  /*7710*/  SHFL.IDX PT, R0, R0, 0x2, 0x181f ;  /* 0x00581f0000007f89 */ /* 0x000ee200000e0000 */
[-C--:B-1---5:R-:W-:Y:S02]  /*7720*/  IADD3 R8, P2, R6, R248.reuse, RZ ;  /* 0x000000f806087210 */ /* 0x0a2fe40007f5e0ff */
[C---:B--2---:R-:W-:Y:S02]  /*7730*/  IADD3 R12, P1, R3.reuse, R248, RZ ;  /* 0x000000f8030c7210 */ /* 0x044fe40007f3e0ff */
[-C--:B------:R-:W-:Y:S03]  /*7740*/  IADD3 R10, P0, R3, R246.reuse, RZ ;  /* 0x000000f6030a7210 */ /* 0x080fe60007f1e0ff */
[----:B----4-:R-:W-:Y:S01]  /*7750*/  IMAD.X R13, R4, 0x1, R245, P1 ;  /* 0x00000001040d7824 */ /* 0x010fe200008e06f5 */
[----:B------:R-:W-:Y:S01]  /*7760*/  IADD3 R6, P1, R6, R246, RZ ;  /* 0x000000f606067210 */ /* 0x000fe20007f3e0ff */
[----:B------:R-:W-:Y:S01]  /*7770*/  IMAD.X R11, R4, 0x1, R223, P0 ;  /* 0x00000001040b7824 */ /* 0x000fe200000e06df */
[----:B---3--:R-:W-:Y:S02]  /*7780*/  IADD3 R4, P0, R2, R248, RZ ;  /* 0x000000f802047210 */ /* 0x008fe40007f1e0ff */
[----:B------:R1:W-:Y:S01]  /*7790*/  LDGSTS.E.BYPASS.LTC128B.128 [R15], [R12.64], !P5 ;  /* 0x000000000c0f7fae */ /* 0x0003e2000e901d54 */
[C---:B------:R-:W-:Y:S03]  /*77a0*/  IMAD.X R9, R5.reuse, 0x1, R245, P2 ;  /* 0x0000000105097824 */ /* 0x040fe600010e06f5 */
[----:B------:R1:W-:Y:S01]  /*77b0*/  LDGSTS.E.BYPASS.LTC128B.128 [R15+0x1800], [R10.64], !P4 ;  /* 0x018000000a0f7fae */ /* 0x0003e2000e101d54 */
        /* <DEDUP_REMOVED lines=9> */
.L_x_971:
[-C--:B-1-3--:R-:W-:Y:S01]  /*7850*/  HMMA.16816.F32 R4, R48, R16.reuse, RZ ;  /* 0x000000103004723c */ /* 0x08afe200000018ff */
[----:B------:R-:W-:Y:S01]  /*7860*/  LDSM.16.M88.4 R212, [R230+0x5080] ;  /* 0x00508000e6d4783b */ /* 0x000fe20000000200 */
[----:B------:R-:W-:Y:S06]  /*7870*/  UISETP.GT.AND UP0, UPT, UR23, UR7, UPT ;  /* 0x000000071700728c */ /* 0x000fec000bf04270 */
[C---:B----4-:R-:W-:Y:S01]  /*7880*/  HMMA.16816.F32 R8, R44.reuse, R16, RZ ;  /* 0x000000102c08723c */ /* 0x050fe200000018ff */
[----:B------:R-:W0:Y:S01]  /*7890*/  LDGDEPBAR ;  /* 0x00000000000079af */ /* 0x000e220000000000 */
[----:B------:R-:W-:Y:S06]  /*78a0*/  PLOP3.LUT P0, PT, PT, PT, UP0, 0x80, 0x0 ;  /* 0x000000000000781c */ /* 0x000fec0003f0f008 */
[-C--:B------:R-:W-:Y:S01]  /*78b0*/  HMMA.16816.F32 R12, R44, R18.reuse, RZ ;  /* 0x000000122c0c723c */ /* 0x080fe200000018ff */
[----:B------:R-:W-:Y:S07]  /*78c0*/  LDSM.16.M88.4 R216, [R232+0xa080] ;  /* 0x00a08000e8d8783b */ /* 0x000fee0000000200 */
[C---:B------:R-:W-:Y:S08]  /*78d0*/  HMMA.16816.F32 R16, R48.reuse, R18, RZ ;  /* 0x000000123010723c */ /* 0x040ff000000018ff */
[-C--:B------:R-:W-:Y:S08]  /*78e0*/  HMMA.16816.F32 R20, R48, R32.reuse, RZ ;  /* 0x000000203014723c */ /* 0x080ff000000018ff */
[C---:B------:R-:W-:Y:S08]  /*78f0*/  HMMA.16816.F32 R24, R44.reuse, R32, RZ ;  /* 0x000000202c18723c */ /* 0x040ff000000018ff */
[-C--:B------:R-:W-:Y:S08]  /*7900*/  HMMA.16816.F32 R28, R44, R34.reuse, RZ ;  /* 0x000000222c1c723c */ /* 0x080ff000000018ff */
[C---:B------:R-:W-:Y:S08]  /*7910*/  HMMA.16816.F32 R32, R48.reuse, R34, RZ ;  /* 0x000000223020723c */ /* 0x040ff000000018ff */
[-C--:B------:R-:W-:Y:S08]  /*7920*/  HMMA.16816.F32 R36, R48, R140.reuse, RZ ;  /* 0x0000008c3024723c */ /* 0x080ff000000018ff */
[C---:B------:R-:W-:Y:S08]  /*7930*/  HMMA.16816.F32 R40, R44.reuse, R140, RZ ;  /* 0x0000008c2c28723c */ /* 0x040ff000000018ff */
[-C--:B------:R-:W-:Y:S08]  /*7940*/  HMMA.16816.F32 R44, R44, R142.reuse, RZ ;  /* 0x0000008e2c2c723c */ /* 0x080ff000000018ff */
[----:B------:R-:W-:Y:S01]  /*7950*/  HMMA.16816.F32 R48, R48, R142, RZ ;  /* 0x0000008e3030723c */ /* 0x000fe200000018ff */
[----:B------:R-:W1:Y:S07]  /*7960*/  LDSM.16.M88.4 R140, [R232+0x8080] ;  /* 0x00808000e88c783b */ /* 0x000e6e0000000200 */
[-C--:B------:R-:W-:Y:S08]  /*7970*/  HMMA.16816.F32 R4, R192, R196.reuse, R4 ;  /* 0x000000c4c004723c */ /* 0x080ff00000001804 */
[C---:B------:R-:W-:Y:S08]  /*7980*/  HMMA.16816.F32 R8, R200.reuse, R196, R8 ;  /* 0x000000c4c808723c */ /* 0x040ff00000001808 */
[-C--:B------:R-:W-:Y:S08]  /*7990*/  HMMA.16816.F32 R12, R200, R198.reuse, R12 ;  /* 0x000000c6c80c723c */ /* 0x080ff0000000180c */
[C---:B------:R-:W-:Y:S01]  /*79a0*/  HMMA.16816.F32 R16, R192.reuse, R198, R16 ;  /* 0x000000c6c010723c */ /* 0x040fe20000001810 */
[----:B------:R-:W3:Y:S07]  /*79b0*/  LDSM.16.M88.4 R196, [R230+0x5880] ;  /* 0x00588000e6c4783b */ /* 0x000eee0000000200 */
[-C--:B------:R-:W-:Y:S08]  /*79c0*/  HMMA.16816.F32 R20, R192, R204.reuse, R20 ;  /* 0x000000ccc014723c */ /* 0x080ff00000001814 */
[C---:B------:R-:W-:Y:S08]  /*79d0*/  HMMA.16816.F32 R24, R200.reuse, R204, R24 ;  /* 0x000000ccc818723c */ /* 0x040ff00000001818 */
[-C--:B------:R-:W-:Y:S08]  /*79e0*/  HMMA.16816.F32 R28, R200, R206.reuse, R28 ;  /* 0x000000cec81c723c */ /* 0x080ff0000000181c */
[C---:B------:R-:W-:Y:S01]  /*79f0*/  HMMA.16816.F32 R32, R192.reuse, R206, R32 ;  /* 0x000000cec020723c */ /* 0x040fe20000001820 */
[----:B------:R-:W4:Y:S07]  /*7a00*/  LDSM.16.M88.4 R204, [R230+0x6080] ;  /* 0x00608000e6cc783b */ /* 0x000f2e0000000200 */
[-C--:B------:R-:W-:Y:S08]  /*7a10*/  HMMA.16816.F32 R36, R192, R208.reuse, R36 ;  /* 0x000000d0c024723c */ /* 0x080ff00000001824 */
[C---:B------:R-:W-:Y:S08]  /*7a20*/  HMMA.16816.F32 R40, R200.reuse, R208, R40 ;  /* 0x000000d0c828723c */ /* 0x040ff00000001828 */
[-C--:B------:R-:W-:Y:S01]  /*7a30*/  HMMA.16816.F32 R44, R200, R210.reuse, R44 ;  /* 0x000000d2c82c723c */ /* 0x080fe2000000182c */
[----:B------:R-:W-:Y:S07]  /*7a40*/  LDSM.16.M88.4 R200, [R229] ;  /* 0x00000000e5c8783b */ /* 0x000fee0000000200 */
[----:B------:R-:W-:Y:S01]  /*7a50*/  HMMA.16816.F32 R48, R192, R210, R48 ;  /* 0x000000d2c030723c */ /* 0x000fe20000001830 */
[----:B------:R-:W2:Y:S07]  /*7a60*/  LDSM.16.M88.4 R192, [R234+0x8080] ;  /* 0x00808000eac0783b */ /* 0x000eae0000000200 */
[-C--:B-1----:R-:W-:Y:S01]  /*7a70*/  HMMA.16816.F32 R4, R140, R212.reuse, R4 ;  /* 0x000000d48c04723c */ /* 0x082fe20000001804 */
[----:B------:R-:W1:Y:S07]  /*7a80*/  LDSM.16.M88.4 R208, [R234+0xa080] ;  /* 0x00a08000ead0783b */ /* 0x000e6e0000000200 */
[C---:B------:R-:W-:Y:S08]  /*7a90*/  HMMA.16816.F32 R8, R216.reuse, R212, R8 ;  /* 0x000000d4d808723c */ /* 0x040ff00000001808 */
[-C--:B------:R-:W-:Y:S08]  /*7aa0*/  HMMA.16816.F32 R12, R216, R214.reuse, R12 ;  /* 0x000000d6d80c723c */ /* 0x080ff0000000180c */
[C---:B------:R-:W-:Y:S01]  /*7ab0*/  HMMA.16816.F32 R16, R140.reuse, R214, R16 ;  /* 0x000000d68c10723c */ /* 0x040fe20000001810 */
[----:B------:R-:W-:Y:S07]  /*7ac0*/  LDSM.16.M88.4 R212, [R229+0x1000] ;  /* 0x00100000e5d4783b */ /* 0x000fee0000000200 */
[-C--:B---3--:R-:W-:Y:S08]  /*7ad0*/  HMMA.16816.F32 R20, R140, R196.reuse, R20 ;  /* 0x000000c48c14723c */ /* 0x088ff00000001814 */
[C---:B------:R-:W-:Y:S08]  /*7ae0*/  HMMA.16816.F32 R24, R216.reuse, R196, R24 ;  /* 0x000000c4d818723c */ /* 0x040ff00000001818 */
[-C--:B------:R-:W-:Y:S08]  /*7af0*/  HMMA.16816.F32 R28, R216, R198.reuse, R28 ;  /* 0x000000c6d81c723c */ /* 0x080ff0000000181c */
[C---:B------:R-:W-:Y:S01]  /*7b00*/  HMMA.16816.F32 R32, R140.reuse, R198, R32 ;  /* 0x000000c68c20723c */ /* 0x040fe20000001820 */
[----:B------:R-:W3:Y:S07]  /*7b10*/  LDSM.16.M88.4 R196, [R229+0x800] ;  /* 0x00080000e5c4783b */ /* 0x000eee0000000200 */
[-C--:B----4-:R-:W-:Y:S08]  /*7b20*/  HMMA.16816.F32 R36, R140, R204.reuse, R36 ;  /* 0x000000cc8c24723c */ /* 0x090ff00000001824 */
[C---:B------:R-:W-:Y:S08]  /*7b30*/  HMMA.16816.F32 R40, R216.reuse, R204, R40 ;  /* 0x000000ccd828723c */ /* 0x040ff00000001828 */
[-C--:B------:R-:W-:Y:S01]  /*7b40*/  HMMA.16816.F32 R44, R216, R206.reuse, R44 ;  /* 0x000000ced82c723c */ /* 0x080fe2000000182c */
[----:B------:R-:W-:Y:S07]  /*7b50*/  LDSM.16.M88.4 R216, [R231+0xe080] ;  /* 0x00e08000e7d8783b */ /* 0x000fee0000000200 */
[----:B------:R-:W-:Y:S01]  /*7b60*/  HMMA.16816.F32 R48, R140, R206, R48 ;  /* 0x000000ce8c30723c */ /* 0x000fe20000001830 */
[----:B------:R-:W-:Y:S07]  /*7b70*/  LDSM.16.M88.4 R140, [R231+0xc080] ;  /* 0x00c08000e78c783b */ /* 0x000fee0000000200 */
[-C--:B--2---:R-:W-:Y:S01]  /*7b80*/  HMMA.16816.F32 R4, R192, R200.reuse, R4 ;  /* 0x000000c8c004723c */ /* 0x084fe20000001804 */
[----:B------:R-:W2:Y:S07]  /*7b90*/  LDSM.16.M88.4 R204, [R224+0x6880] ;  /* 0x00688000e0cc783b */ /* 0x000eae0000000200 */
[C---:B-1----:R-:W-:Y:S08]  /*7ba0*/  HMMA.16816.F32 R8, R208.reuse, R200, R8 ;  /* 0x000000c8d008723c */ /* 0x042ff00000001808 */
[-C--:B------:R-:W-:Y:S08]  /*7bb0*/  HMMA.16816.F32 R12, R208, R202.reuse, R12 ;  /* 0x000000cad00c723c */ /* 0x080ff0000000180c */
[C---:B------:R-:W-:Y:S01]  /*7bc0*/  HMMA.16816.F32 R16, R192.reuse, R202, R16 ;  /* 0x000000cac010723c */ /* 0x040fe20000001810 */
[----:B------:R-:W1:Y:S07]  /*7bd0*/  LDSM.16.M88.4 R200, [R224+0x7080] ;  /* 0x00708000e0c8783b */ /* 0x000e6e0000000200 */
[-C--:B---3--:R-:W-:Y:S08]  /*7be0*/  HMMA.16816.F32 R20, R192, R196.reuse, R20 ;  /* 0x000000c4c014723c */ /* 0x088ff00000001814 */
        /* <DEDUP_REMOVED lines=10> */
[-C--:B--2---:R-:W-:Y:S01]  /*7c90*/  HMMA.16816.F32 R4, R140, R204.reuse, R4 ;  /* 0x000000cc8c04723c */ /* 0x084fe20000001804 */
[----:B------:R-:W-:Y:S07]  /*7ca0*/  LDSM.16.M88.4 R212, [R238] ;  /* 0x00000000eed4783b */ /* 0x000fee0000000200 */
[C---:B------:R-:W-:Y:S08]  /*7cb0*/  HMMA.16816.F32 R8, R216.reuse, R204, R8 ;  /* 0x000000ccd808723c */ /* 0x040ff00000001808 */
[-C--:B------:R-:W-:Y:S08]  /*7cc0*/  HMMA.16816.F32 R12, R216, R206.reuse, R12 ;  /* 0x000000ced80c723c */ /* 0x080ff0000000180c */
[C---:B------:R-:W-:Y:S01]  /*7cd0*/  HMMA.16816.F32 R16, R140.reuse, R206, R16 ;  /* 0x000000ce8c10723c */ /* 0x040fe20000001810 */
[----:B------:R-:W2:Y:S07]  /*7ce0*/  LDSM.16.M88.4 R204, [R239] ;  /* 0x00000000efcc783b */ /* 0x000eae0000000200 */
[-C--:B-1----:R-:W-:Y:S08]  /*7cf0*/  HMMA.16816.F32 R20, R140, R200.reuse, R20 ;  /* 0x000000c88c14723c */ /* 0x082ff00000001814 */
[C---:B------:R-:W-:Y:S08]  /*7d00*/  HMMA.16816.F32 R24, R216.reuse, R200, R24 ;  /* 0x000000c8d818723c */ /* 0x040ff00000001818 */
[-C--:B------:R-:W-:Y:S08]  /*7d10*/  HMMA.16816.F32 R28, R216, R202.reuse, R28 ;  /* 0x000000cad81c723c */ /* 0x080ff0000000181c */
[C---:B------:R-:W-:Y:S01]  /*7d20*/  HMMA.16816.F32 R32, R140.reuse, R202, R32 ;  /* 0x000000ca8c20723c */ /* 0x040fe20000001820 */
[----:B------:R-:W1:Y:S07]  /*7d30*/  LDSM.16.M88.4 R200, [R237] ;  /* 0x00000000edc8783b */ /* 0x000e6e0000000200 */
[-C--:B---3--:R-:W-:Y:S08]  /*7d40*/  HMMA.16816.F32 R36, R140, R192.reuse, R36 ;  /* 0x000000c08c24723c */ /* 0x088ff00000001824 */
[C---:B------:R-:W-:Y:S08]  /*7d50*/  HMMA.16816.F32 R40, R216.reuse, R192, R40 ;  /* 0x000000c0d828723c */ /* 0x040ff00000001828 */
[-C--:B------:R-:W-:Y:S01]  /*7d60*/  HMMA.16816.F32 R44, R216, R194.reuse, R44 ;  /* 0x000000c2d82c723c */ /* 0x080fe2000000182c */
[----:B------:R-:W-:Y:S07]  /*7d70*/  LDSM.16.M88.4 R216, [R236+0xe080] ;  /* 0x00e08000ecd8783b */ /* 0x000fee0000000200 */
[----:B------:R-:W-:Y:S01]  /*7d80*/  HMMA.16816.F32 R48, R140, R194, R48 ;  /* 0x000000c28c30723c */ /* 0x000fe20000001830 */
[----:B------:R-:W-:Y:S07]  /*7d90*/  LDSM.16.M88.4 R140, [R232+0xc080] ;  /* 0x00c08000e88c783b */ /* 0x000fee0000000200 */
[-C--:B--2---:R-:W-:Y:S01]  /*7da0*/  HMMA.16816.F32 R4, R196, R204.reuse, R4 ;  /* 0x000000ccc404723c */ /* 0x084fe20000001804 */
[----:B------:R-:W2:Y:S07]  /*7db0*/  LDSM.16.M88.4 R192, [R230+0x6880] ;  /* 0x00688000e6c0783b */ /* 0x000eae0000000200 */
        /* <DEDUP_REMOVED lines=8> */
[----:B------:R-:W-:Y:S07]  /*7e40*/  LDSM.16.M88.4 R212, [R230+0x7880] ;  /* 0x00788000e6d4783b */ /* 0x000fee0000000200 */
[-C--:B-1----:R-:W-:Y:S08]  /*7e50*/  HMMA.16816.F32 R36, R196, R200.reuse, R36 ;  /* 0x000000c8c424723c */ /* 0x082ff00000001824 */
[C---:B------:R-:W-:Y:S08]  /*7e60*/  HMMA.16816.F32 R40, R208.reuse, R200, R40 ;  /* 0x000000c8d028723c */ /* 0x040ff00000001828 */
[-C--:B------:R-:W-:Y:S01]  /*7e70*/  HMMA.16816.F32 R44, R208, R202.reuse, R44 ;  /* 0x000000cad02c723c */ /* 0x080fe2000000182c */
[----:B------:R-:W1:Y:S07]  /*7e80*/  LDSM.16.M88.4 R208, [R230+0x7080] ;  /* 0x00708000e6d0783b */ /* 0x000e6e0000000200 */
[----:B------:R-:W-:Y:S01]  /*7e90*/  HMMA.16816.F32 R48, R196, R202, R48 ;  /* 0x000000cac430723c */ /* 0x000fe20000001830 */
[----:B------:R-:W-:Y:S07]  /*7ea0*/  LDSM.16.M88.4 R196, [R234+0xc080] ;  /* 0x00c08000eac4783b */ /* 0x000fee0000000200 */
[-C--:B--2---:R-:W-:Y:S01]  /*7eb0*/  HMMA.16816.F32 R4, R140, R192.reuse, R4 ;  /* 0x000000c08c04723c */ /* 0x084fe20000001804 */
[----:B------:R-:W2:Y:S07]  /*7ec0*/  LDSM.16.M88.4 R200, [R229+0x1800] ;  /* 0x00180000e5c8783b */ /* 0x000eae0000000200 */
[C---:B---3--:R-:W-:Y:S08]  /*7ed0*/  HMMA.16816.F32 R8, R204.reuse, R192, R8 ;  /* 0x000000c0cc08723c */ /* 0x048ff00000001808 */
[-C--:B------:R-:W-:Y:S08]  /*7ee0*/  HMMA.16816.F32 R12, R204, R194.reuse, R12 ;  /* 0x000000c2cc0c723c */ /* 0x080ff0000000180c */
[C---:B------:R-:W-:Y:S08]  /*7ef0*/  HMMA.16816.F32 R16, R140.reuse, R194, R16 ;  /* 0x000000c28c10723c */ /* 0x040ff00000001810 */
[-C--:B-1----:R-:W-:Y:S08]  /*7f00*/  HMMA.16816.F32 R20, R140, R208.reuse, R20 ;  /* 0x000000d08c14723c */ /* 0x082ff00000001814 */
[C---:B------:R-:W-:Y:S08]  /*7f10*/  HMMA.16816.F32 R24, R204.reuse, R208, R24 ;  /* 0x000000d0cc18723c */ /* 0x040ff00000001818 */
[-C--:B------:R-:W-:Y:S08]  /*7f20*/  HMMA.16816.F32 R28, R204, R210.reuse, R28 ;  /* 0x000000d2cc1c723c */ /* 0x080ff0000000181c */
[C---:B------:R-:W-:Y:S08]  /*7f30*/  HMMA.16816.F32 R32, R140.reuse, R210, R32 ;  /* 0x000000d28c20723c */ /* 0x040ff00000001820 */
[-C--:B------:R-:W-:Y:S08]  /*7f40*/  HMMA.16816.F32 R36, R140, R212.reuse, R36 ;  /* 0x000000d48c24723c */ /* 0x080ff00000001824 */
[C---:B------:R-:W-:Y:S08]  /*7f50*/  HMMA.16816.F32 R40, R204.reuse, R212, R40 ;  /* 0x000000d4cc28723c */ /* 0x040ff00000001828 */
[-C--:B------:R-:W-:Y:S08]  /*7f60*/  HMMA.16816.F32 R44, R204, R214.reuse, R44 ;  /* 0x000000d6cc2c723c */ /* 0x080ff0000000182c */
[----:B------:R-:W-:Y:S08]  /*7f70*/  HMMA.16816.F32 R48, R140, R214, R48 ;  /* 0x000000d68c30723c */ /* 0x000ff00000001830 */
[-C--:B--2---:R-:W-:Y:S08]  /*7f80*/  HMMA.16816.F32 R4, R196, R200.reuse, R4 ;  /* 0x000000c8c404723c */ /* 0x084ff00000001804 */
[C---:B------:R-:W-:Y:S08]  /*7f90*/  HMMA.16816.F32 R8, R216.reuse, R200, R8 ;  /* 0x000000c8d808723c */ /* 0x040ff00000001808 */
[-C--:B------:R-:W-:Y:S08]  /*7fa0*/  HMMA.16816.F32 R12, R216, R202.reuse, R12 ;  /* 0x000000cad80c723c */ /* 0x080ff0000000180c */
        /* <DEDUP_REMOVED lines=26> */
[----:B------:R-:W2:Y:S10]  /*8150*/  MUFU.TANH R143, R18 ;  /* 0x00000012008f7308 */ /* 0x000eb40000002400 */
[----:B------:R2:W2:Y:S01]  /*8160*/  MUFU.TANH R142, R19 ;  /* 0x00000013008e7308 */ /* 0x0004a20000002400 */
[----:B-1----:R-:W1:Y:S01]  /*8170*/  LDSM.16.M88.4 R8, [R229+0x2800] ;  /* 0x00280000e508783b */ /* 0x002e620000000200 */
[----:B------:R-:W-:Y:S04]  /*8180*/  DEPBAR.LE SB0, 0x0 ;  /* 0x000080000000791a */ /* 0x000fe80000000000 */
[-C--:B----4-:R-:W-:Y:S04]  /*8190*/  HMMA.16816.F32 R20, R196, R4.reuse, R20 ;  /* 0x00000004c414723c */ /* 0x090fe80000001814 */
[----:B------:R-:W4:Y:S01]  /*81a0*/  MUFU.TANH R200, R12 ;  /* 0x0000000c00c87308 */ /* 0x000f220000002400 */
[----:B------:R-:W-:Y:S03]  /*81b0*/  BAR.SYNC.DEFER_BLOCKING 0x0 ;  /* 0x0000000000007b1d */ /* 0x000fe60000010000 */
[C---:B------:R-:W-:Y:S06]  /*81c0*/  HMMA.16816.F32 R24, R216.reuse, R4, R24 ;  /* 0x00000004d818723c */ /* 0x040fec0000001818 */
[----:B------:R-:W1:Y:S02]  /*81d0*/  MUFU.TANH R194, R13 ;  /* 0x0000000d00c27308 */ /* 0x000e640000002400 */
[-C--:B------:R-:W-:Y:S08]  /*81e0*/  HMMA.16816.F32 R28, R216, R6.reuse, R28 ;  /* 0x00000006d81c723c */ /* 0x080ff0000000181c */
[----:B------:R-:W2:Y:S01]  /*81f0*/  MUFU.TANH R214, R14 ;  /* 0x0000000e00d67308 */ /* 0x000ea20000002400 */
[C---:B------:R-:W-:Y:S04]  /*8200*/  HMMA.16816.F32 R32, R196.reuse, R6, R32 ;  /* 0x00000006c420723c */ /* 0x040fe80000001820 */
[----:B------:R-:W-:Y:S02]  /*8210*/  FMUL.FTZ R20, R20, c[0x0][0x320] ;  /* 0x0000c80014147a20 */ /* 0x000fe40000410000 */
[----:B------:R-:W-:Y:S03]  /*8220*/  FMUL.FTZ R21, R21, c[0x0][0x320] ;  /* 0x0000c80015157a20 */ /* 0x000fe60000410000 */
[----:B------:R-:W2:Y:S03]  /*8230*/  MUFU.TANH R213, R15 ;  /* 0x0000000f00d57308 */ /* 0x000ea60000002400 */
[----:B------:R-:W-:Y:S01]  /*8240*/  FMUL.FTZ R22, R22, c[0x0][0x320] ;  /* 0x0000c80016167a20 */ /* 0x000fe20000410000 */
[-C--:B-1----:R-:W-:Y:S03]  /*8250*/  HMMA.16816.F32 R36, R196, R8.reuse, R36 ;  /* 0x00000008c424723c */ /* 0x082fe60000001824 */
[----:B------:R-:W-:Y:S02]  /*8260*/  FMUL.FTZ R23, R23, c[0x0][0x320] ;  /* 0x0000c80017177a20 */ /* 0x000fe40000410000 */
[----:B------:R-:W-:Y:S01]  /*8270*/  FMUL.FTZ R24, R24, c[0x0][0x320] ;  /* 0x0000c80018187a20 */ /* 0x000fe20000410000 */
[----:B------:R-:W1:Y:S01]  /*8280*/  MUFU.TANH R135, R20 ;  /* 0x0000001400877308 */ /* 0x000e620000002400 */
[----:B------:R-:W-:Y:S01]  /*8290*/  FMUL.FTZ R25, R25, c[0x0][0x320] ;  /* 0x0000c80019197a20 */ /* 0x000fe20000410000 */
[C---:B------:R-:W-:Y:S04]  /*82a0*/  HMMA.16816.F32 R40, R216.reuse, R8, R40 ;  /* 0x00000008d828723c */ /* 0x040fe80000001828 */
[----:B------:R-:W-:Y:S02]  /*82b0*/  FMUL.FTZ R26, R26, c[0x0][0x320] ;  /* 0x0000c8001a1a7a20 */ /* 0x000fe40000410000 */
[----:B------:R-:W-:Y:S02]  /*82c0*/  FMUL.FTZ R27, R27, c[0x0][0x320] ;  /* 0x0000c8001b1b7a20 */ /* 0x000fe40000410000 */
[----:B------:R-:W1:Y:S01]  /*82d0*/  MUFU.TANH R133, R21 ;  /* 0x0000001500857308 */ /* 0x000e620000002400 */
[-C--:B------:R-:W-:Y:S03]  /*82e0*/  HMMA.16816.F32 R44, R216, R10.reuse, R44 ;  /* 0x0000000ad82c723c */ /* 0x080fe6000000182c */
[----:B------:R-:W-:Y:S02]  /*82f0*/  FMUL.FTZ R28, R28, c[0x0][0x320] ;  /* 0x0000c8001c1c7a20 */ /* 0x000fe40000410000 */
[----:B------:R-:W-:Y:S02]  /*8300*/  FMUL.FTZ R29, R29, c[0x0][0x320] ;  /* 0x0000c8001d1d7a20 */ /* 0x000fe40000410000 */
[----:B------:R-:W-:Y:S01]  /*8310*/  FMUL.FTZ R30, R30, c[0x0][0x320] ;  /* 0x0000c8001e1e7a20 */ /* 0x000fe20000410000 */
[----:B------:R-:W-:Y:S01]  /*8320*/  HMMA.16816.F32 R48, R196, R10, R48 ;  /* 0x0000000ac430723c */ /* 0x000fe20000001830 */
[----:B------:R1:W1:Y:S03]  /*8330*/  MUFU.TANH R140, R22 ;  /* 0x00000016008c7308 */ /* 0x0002660000002400 */
[----:B------:R-:W-:Y:S03]  /*8340*/  FMUL.FTZ R31, R31, c[0x0][0x320] ;  /* 0x0000c8001f1f7a20 */ /* 0x000fe60000410000 */
[----:B------:R-:W-:Y:S02]  /*8350*/  FMUL.FTZ R42, R42, c[0x0][0x320] ;  /* 0x0000c8002a2a7a20 */ /* 0x000fe40000410000 */
[----:B------:R-:W-:Y:S02]  /*8360*/  FMUL.FTZ R43, R43, c[0x0][0x320] ;  /* 0x0000c8002b2b7a20 */ /* 0x000fe40000410000 */
[----:B------:R3:W3:Y:S05]  /*8370*/  MUFU.TANH R137, R23 ;  /* 0x0000001700897308 */ /* 0x0006ea0000002400 */
[----:B------:R-:W-:Y:S02]  /*8380*/  FMUL.FTZ R46, R46, c[0x0][0x320] ;  /* 0x0000c8002e2e7a20 */ /* 0x000fe40000410000 */
[----:B------:R-:W-:Y:S03]  /*8390*/  FMUL.FTZ R47, R47, c[0x0][0x320] ;  /* 0x0000c8002f2f7a20 */ /* 0x000fe60000410000 */
[----:B------:R4:W4:Y:S03]  /*83a0*/  MUFU.TANH R204, R24 ;  /* 0x0000001800cc7308 */ /* 0x0009260000002400 */
[----:B--2---:R-:W-:Y:S02]  /*83b0*/  FMUL.FTZ R19, R48, c[0x0][0x320] ;  /* 0x0000c80030137a20 */ /* 0x004fe40000410000 */
[----:B-1----:R-:W-:Y:S02]  /*83c0*/  FMUL.FTZ R22, R37, c[0x0][0x320] ;  /* 0x0000c80025167a20 */ /* 0x002fe40000410000 */
[----:B------:R-:W-:Y:S02]  /*83d0*/  FMUL.FTZ R18, R49, c[0x0][0x320] ;  /* 0x0000c80031127a20 */ /* 0x000fe40000410000 */
[----:B------:R-:W-:Y:S01]  /*83e0*/  FMUL.FTZ R21, R50, c[0x0][0x320] ;  /* 0x0000c80032157a20 */ /* 0x000fe20000410000 */
[----:B------:R1:W2:Y:S01]  /*83f0*/  MUFU.TANH R208, R25 ;  /* 0x0000001900d07308 */ /* 0x0002a20000002400 */
[----:B------:R-:W-:Y:S02]  /*8400*/  FMUL.FTZ R20, R51, c[0x0][0x320] ;  /* 0x0000c80033147a20 */ /* 0x000fe40000410000 */
[----:B---3--:R-:W-:Y:S07]  /*8410*/  FMUL.FTZ R23, R45, c[0x0][0x320] ;  /* 0x0000c8002d177a20 */ /* 0x008fee0000410000 */
[----:B------:R3:W2:Y:S01]  /*8420*/  MUFU.TANH R220, R26 ;  /* 0x0000001a00dc7308 */ /* 0x0006a20000002400 */
[----:B----4-:R-:W-:Y:S09]  /*8430*/  FMUL.FTZ R24, R36, c[0x0][0x320] ;  /* 0x0000c80024187a20 */ /* 0x010ff20000410000 */
[----:B------:R4:W2:Y:S01]  /*8440*/  MUFU.TANH R215, R27 ;  /* 0x0000001b00d77308 */ /* 0x0008a20000002400 */
[----:B-1----:R-:W-:Y:S02]  /*8450*/  FMUL.FTZ R25, R33, c[0x0][0x320] ;  /* 0x0000c80021197a20 */ /* 0x002fe40000410000 */
[----:B------:R-:W-:Y:S07]  /*8460*/  FMUL.FTZ R33, R34, c[0x0][0x320] ;  /* 0x0000c80022217a20 */ /* 0x000fee0000410000 */
[----:B------:R1:W1:Y:S01]  /*8470*/  MUFU.TANH R141, R28 ;  /* 0x0000001c008d7308 */ /* 0x0002620000002400 */
[----:B---3--:R-:W-:Y:S02]  /*8480*/  FMUL.FTZ R26, R32, c[0x0][0x320] ;  /* 0x0000c800201a7a20 */ /* 0x008fe40000410000 */
[----:B------:R-:W-:Y:S07]  /*8490*/  FMUL.FTZ R32, R35, c[0x0][0x320] ;  /* 0x0000c80023207a20 */ /* 0x000fee0000410000 */
[----:B------:R3:W2:Y:S01]  /*84a0*/  MUFU.TANH R136, R29 ;  /* 0x0000001d00887308 */ /* 0x0006a20000002400 */
[----:B----4-:R-:W-:Y:S09]  /*84b0*/  FMUL.FTZ R27, R39, c[0x0][0x320] ;  /* 0x0000c800271b7a20 */ /* 0x010ff20000410000 */
[----:B------:R4:W2:Y:S01]  /*84c0*/  MUFU.TANH R212, R30 ;  /* 0x0000001e00d47308 */ /* 0x0008a20000002400 */
[----:B-1----:R-:W-:Y:S09]  /*84d0*/  FMUL.FTZ R28, R38, c[0x0][0x320] ;  /* 0x0000c800261c7a20 */ /* 0x002ff20000410000 */
[----:B------:R1:W1:Y:S01]  /*84e0*/  MUFU.TANH R209, R31 ;  /* 0x0000001f00d17308 */ /* 0x0002620000002400 */
[----:B---3--:R-:W-:Y:S09]  /*84f0*/  FMUL.FTZ R29, R44, c[0x0][0x320] ;  /* 0x0000c8002c1d7a20 */ /* 0x008ff20000410000 */
[----:B------:R-:W3:Y:S01]  /*8500*/  MUFU.TANH R16, R16 ;  /* 0x0000001000107308 */ /* 0x000ee20000002400 */
[----:B----4-:R-:W-:Y:S09]  /*8510*/  FMUL.FTZ R30, R41, c[0x0][0x320] ;  /* 0x0000c800291e7a20 */ /* 0x010ff20000410000 */
[----:B------:R-:W4:Y:S01]  /*8520*/  MUFU.TANH R17, R17 ;  /* 0x0000001100117308 */ /* 0x000f220000002400 */
[----:B-1----:R-:W-:Y:S09]  /*8530*/  FMUL.FTZ R31, R40, c[0x0][0x320] ;  /* 0x0000c800281f7a20 */ /* 0x002ff20000410000 */
        /* <DEDUP_REMOVED lines=22> */
[----:B------:R-:W-:Y:S01]  /*86a0*/  UIMAD UR4, UR23, 0x30, UR11 ;  /* 0x00000030170478a4 */ /* 0x000fe2000f8e020b */
[----:B------:R-:W-:Y:S01]  /*86b0*/  IMAD.MOV.U32 R242, RZ, RZ, RZ ;  /* 0x000000fffff27224 */ /* 0x000fe200078e00ff */
[----:B------:R-:W-:Y:S04]  /*86c0*/  IADD3 R14, -R244, 0x10, RZ ;  /* 0x00000010f40e7810 */ /* 0x000fe80007ffe1ff */
[----:B------:R-:W-:Y:S01]  /*86d0*/  IMAD.U32 R2, RZ, RZ, UR4 ;  /* 0x00000004ff027e24 */ /* 0x000fe2000f8e00ff */
[----:B------:R-:W-:Y:S04]  /*86e0*/  LOP3.LUT R14, R14, 0xf, RZ, 0xc0, !PT ;  /* 0x0000000f0e0e7812 */ /* 0x000fe800078ec0ff */
        /* <DEDUP_REMOVED lines=28> */
[----:B------:R-:W1:Y:S04]  /*88b0*/  SHFL.IDX PT, R5, R0, 0x1, 0x181f ;  /* 0x00381f0000057f89 */ /* 0x000e6800000e0000 */
[----:B------:R-:W1:Y:S01]  /*88c0*/  SHFL.IDX PT, R0, R0, 0x2, 0x181f ;  /* 0x00581f0000007f89 */ /* 0x000e6200000e0000 */
[-C--:B--2--5:R-:W-:Y:S02]  /*88d0*/  IADD3 R8, P2, R6, R248.reuse, RZ ;  /* 0x000000f806087210 */ /* 0x0a4fe40007f5e0ff */
[C---:B---3--:R-:W-:Y:S02]  /*88e0*/  IADD3 R12, P1, R3.reuse, R248, RZ ;  /* 0x000000f8030c7210 */ /* 0x048fe40007f3e0ff */
[-C--:B------:R-:W-:Y:S03]  /*88f0*/  IADD3 R10, P0, R3, R246.reuse, RZ ;  /* 0x000000f6030a7210 */ /* 0x080fe60007f1e0ff */
[----:B----4-:R-:W-:Y:S01]  /*8900*/  IMAD.X R13, R4, 0x1, R245, P1 ;  /* 0x00000001040d7824 */ /* 0x010fe200008e06f5 */
[----:B------:R-:W-:Y:S01]  /*8910*/  IADD3 R6, P1, R6, R246, RZ ;  /* 0x000000f606067210 */ /* 0x000fe20007f3e0ff */
[----:B------:R-:W-:Y:S01]  /*8920*/  IMAD.X R11, R4, 0x1, R223, P0 ;  /* 0x00000001040b7824 */ /* 0x000fe200000e06df */
[----:B-1----:R-:W-:Y:S02]  /*8930*/  IADD3 R4, P0, R2, R248, RZ ;  /* 0x000000f802047210 */ /* 0x002fe40007f1e0ff */
[----:B------:R1:W-:Y:S01]  /*8940*/  LDGSTS.E.BYPASS.LTC128B.128 [R247+0x5080], [R12.64], !P5 ;  /* 0x050800000cf77fae */ /* 0x0003e2000e901d54 */
        /* <DEDUP_REMOVED lines=11> */
.L_x_972:
[----:B-1234-:R-:W2:Y:S01]  /*8a00*/  LDL R2, [R1+0x30] ;  /* 0x0000300001027983 */ /* 0x01eea20000100800 */
[----:B------:R-:W-:Y:S02]  /*8a10*/  UISETP.NE.AND UP1, UPT, UR13, URZ, UPT ;  /* 0x0000003f0d00728c */ /* 0x000fe4000bf25270 */
[----:B------:R-:W-:Y:S01]  /*8a20*/  UIMAD UR4, UR23, -0x30, URZ ;  /* 0xffffffd0170478a4 */ /* 0x000fe2000f8e023f */
[----:B------:R-:W3:Y:S01]  /*8a30*/  LDL R35, [R1+0x1c] ;  /* 0x00001c0001237983 */ /* 0x000ee20000100800 */
[----:B------:R-:W-:Y:S02]  /*8a40*/  UISETP.NE.AND UP0, UPT, UR12, URZ, UPT ;  /* 0x0000003f0c00728c */ /* 0x000fe4000bf05270 */
[----:B------:R-:W-:Y:S01]  /*8a50*/  PLOP3.LUT P1, PT, PT, PT, UP1, 0x80, 0x0 ;  /* 0x000000000000781c */ /* 0x000fe20003f2f018 */
[----:B------:R-:W0:Y:S01]  /*8a60*/  LDGDEPBAR ;  /* 0x00000000000079af */ /* 0x000e220000000000 */
[----:B------:R-:W-:Y:S11]  /*8a70*/  PLOP3.LUT P0, PT, PT, PT, UP1, 0x80, 0x0 ;  /* 0x000000000000781c */ /* 0x000ff60003f0f018 */
[----:B--2---:R-:W-:Y:S04]  /*8a80*/  @P1 IMAD.HI.U32 R0, R2, c[0x0][0x2c8], RZ ;  /* 0x0000b20002001a27 */ /* 0x004fe800078e00ff */
[----:B------:R-:W-:Y:S01]  /*8a90*/  IMAD.MOV.U32 R4, RZ, RZ, R2 ;  /* 0x000000ffff047224 */ /* 0x000fe200078e0002 */
[----:B------:R-:W-:Y:S01]  /*8aa0*/  @P0 SHF.R.U32.HI R4, RZ, c[0x0][0x2cc], R0 ;  /* 0x0000b300ff040a19 */ /* 0x000fe20000011600 */
[----:B------:R-:W-:Y:S01]  /*8ab0*/  IMAD.U32 R0, RZ, RZ, UR4 ;  /* 0x00000004ff007e24 */ /* 0x000fe2000f8e00ff */
[----:B------:R-:W-:Y:S01]  /*8ac0*/  PLOP3.LUT P0, PT, PT, PT, UP0, 0x40, 0x0 ;  /* 0x000000000000781c */ /* 0x000fe20003f0e808 */
[----:B------:R-:W-:Y:S02]  /*8ad0*/  IMAD.U32 R2, RZ, RZ, UR22 ;  /* 0x00000016ff027e24 */ /* 0x000fe4000f8e00ff */
[----:B------:R-:W1:Y:S01]  /*8ae0*/  SHFL.IDX PT, R3, R4, RZ, 0x1c1f ;  /* 0x001c1fff04037589 */ /* 0x000e6200000e0000 */
[----:B---3--:R-:W-:Y:S05]  /*8af0*/  IADD3 R6, -R35, 0x1, R0 ;  /* 0x0000000123067810 */ /* 0x008fea0007ffe100 */
[----:B------:R-:W-:Y:S05]  /*8b00*/  IMAD R6, R2, c[0x0][0x1d0], R6 ;  /* 0x0000740002067a24 */ /* 0x000fea00078e0206 */
[----:B------:R-:W-:Y:S04]  /*8b10*/  IADD3 R6, R6, -c[0x0][0x168], RZ ;  /* 0x80005a0006067a10 */ /* 0x000fe80007ffe0ff */
[C---:B------:R-:W-:Y:S02]  /*8b20*/  IADD3 R5, R6.reuse, c[0x0][0x328], RZ ;  /* 0x0000ca0006057a10 */ /* 0x040fe40007ffe0ff */
[----:B------:R-:W-:Y:S03]  /*8b30*/  IADD3 R6, R6, UR19, RZ ;  /* 0x0000001306067c10 */ /* 0x000fe6000fffe0ff */
[----:B-1----:R-:W-:Y:S02]  /*8b40*/  IMAD.IADD R2, R5, 0x1, R3 ;  /* 0x0000000105027824 */ /* 0x002fe400078e0203 */
        /* <DEDUP_REMOVED lines=17> */
.L_x_975:
[----:B------:R-:W-:Y:S04]  /*8c60*/  MOV R7, c[0x0][0x32c] ;  /* 0x0000cb0000077a02 */ /* 0x000fe80000000f00 */
[----:B------:R-:W-:Y:S11]  /*8c70*/  ISETP.NE.AND P0, PT, R7, 0x1, PT ;  /* 0x000000010700780c */ /* 0x000ff60003f05270 */
[----:B------:R-:W-:Y:S02]  /*8c80*/  @!UPT UIADD3 URZ, URZ, URZ, URZ ;  /* 0x0000003f3f3ff290 */ /* 0x000fe4000fffe03f */
[----:B------:R-:W-:Y:S05]  /*8c90*/  @P0 IMAD.HI.U32 R7, R3, c[0x0][0x330], RZ ;  /* 0x0000cc0003070a27 */ /* 0x000fea00078e00ff */
[----:B------:R-:W-:Y:S02]  /*8ca0*/  @P0 SHF.R.U32.HI R3, RZ, c[0x0][0x334], R7 ;  /* 0x0000cd00ff030a19 */ /* 0x000fe40000011607 */
.L_x_976:
[----:B------:R-:W-:Y:S05]  /*8cb0*/  BSYNC B0 ;  /* 0x0000000000007941 */ /* 0x000fea0003800000 */
.L_x_974:
[----:B------:R-:W-:Y:S05]  /*8cc0*/  IADD3 R7, -R35, UR4, RZ ;  /* 0x0000000423077c10 */ /* 0x000fea000fffe1ff */
[----:B------:R-:W-:Y:S05]  /*8cd0*/  IMAD R3, R3, c[0x0][0x32c], R7 ;  /* 0x0000cb0003037a24 */ /* 0x000fea00078e0207 */
[----:B------:R-:W-:Y:S02]  /*8ce0*/  IADD3 R7, R3, c[0x0][0x32c], RZ ;  /* 0x0000cb0003077a10 */ /* 0x000fe40007ffe0ff */
[----:B------:R-:W-:Y:S02]  /*8cf0*/  IMNMX R0, R0, R3, !PT ;  /* 0x0000000300007217 */ /* 0x000fe40007800200 */
[----:B------:R-:W-:Y:S02]  /*8d00*/  IMNMX R2, R2, R7, PT ;  /* 0x0000000702027217 */ /* 0x000fe40003800200 */
.L_x_973:
[----:B------:R-:W-:Y:S01]  /*8d10*/  UISETP.GE.AND UP2, UPT, UR4, 0x1, UPT ;  /* 0x000000010400788c */ /* 0x000fe2000bf46270 */
[----:B------:R-:W1:Y:S01]  /*8d20*/  SHFL.IDX PT, R3, R4, 0x1, 0x1c1f ;  /* 0x003c1f0004037f89 */ /* 0x000e6200000e0000 */
[----:B------:R-:W-:Y:S02]  /*8d30*/  UISETP.GE.AND UP1, UPT, UR4, 0x2, UPT ;  /* 0x000000020400788c */ /* 0x000fe4000bf26270 */
[----:B------:R-:W-:Y:S02]  /*8d40*/  UISETP.GE.AND UP0, UPT, UR4, 0x9, UPT ;  /* 0x000000090400788c */ /* 0x000fe4000bf06270 */
[----:B------:R-:W-:Y:S01]  /*8d50*/  PLOP3.LUT P0, PT, PT, PT, UP2, 0x40, 0x0 ;  /* 0x000000000000781c */ /* 0x000fe20003f0e828 */
[----:B------:R-:W-:Y:S01]  /*8d60*/  UP2UR UR29, UPR, URZ, 0x2 ;  /* 0x000000023f1d7883 */ /* 0x000fe20008000000 */
[----:B------:R-:W-:Y:S01]  /*8d70*/  PLOP3.LUT P2, PT, PT, PT, UP1, 0x40, 0x0 ;  /* 0x000000000000781c */ /* 0x000fe20003f4e818 */
[----:B------:R-:W-:Y:S01]  /*8d80*/  UISETP.GE.AND UP1, UPT, UR4, 0xa, UPT ;  /* 0x0000000a0400788c */ /* 0x000fe2000bf26270 */
[----:B------:R-:W-:Y:S01]  /*8d90*/  ISETP.GT.AND P0, PT, R0, RZ, P0 ;  /* 0x000000ff0000720c */ /* 0x000fe20000704270 */
[----:B------:R-:W-:Y:S01]  /*8da0*/  UISETP.GE.AND UP5, UPT, UR4, 0x19, UPT ;  /* 0x000000190400788c */ /* 0x000fe2000bfa6270 */
[----:B------:R-:W-:Y:S01]  /*8db0*/  PLOP3.LUT P1, PT, PT, PT, UP0, 0x40, 0x0 ;  /* 0x000000000000781c */ /* 0x000fe20003f2e808 */
[----:B------:R-:W-:Y:S01]  /*8dc0*/  UP2UR UR28, UPR, URZ, 0x1 ;  /* 0x000000013f1c7883 */ /* 0x000fe20008000000 */
[----:B------:R-:W-:Y:S01]  /*8dd0*/  ISETP.LT.OR P0, PT, R2, 0x1, P0 ;  /* 0x000000010200780c */ /* 0x000fe20000701670 */
[----:B------:R-:W-:Y:S01]  /*8de0*/  UISETP.GE.AND UP0, UPT, UR4, 0x11, UPT ;  /* 0x000000110400788c */ /* 0x000fe2000bf06270 */
[C---:B------:R-:W-:Y:S01]  /*8df0*/  ISETP.GT.AND P2, PT, R0.reuse, 0x1, P2 ;  /* 0x000000010000780c */ /* 0x040fe20001744270 */
[----:B------:R-:W-:Y:S01]  /*8e00*/  UISETP.GE.AND UP6, UPT, UR4, 0x12, UPT ;  /* 0x000000120400788c */ /* 0x000fe2000bfc6270 */
[----:B------:R-:W-:Y:S01]  /*8e10*/  FSEL R9, R193, -INF , !P0 ;  /* 0xff800000c1097808 */ /* 0x000fe20004000000 */
[----:B------:R-:W-:Y:S01]  /*8e20*/  UP2UR UR30, UPR, URZ, 0x4 ;  /* 0x000000043f1e7883 */ /* 0x000fe20008000000 */
[----:B------:R-:W-:Y:S01]  /*8e30*/  PLOP3.LUT P0, PT, PT, PT, UP1, 0x40, 0x0 ;  /* 0x000000000000781c */ /* 0x000fe20003f0e818 */
[----:B------:R-:W-:Y:S01]  /*8e40*/  UISETP.GE.AND UP2, UPT, UR4, 0x22, UPT ;  /* 0x000000220400788c */ /* 0x000fe2000bf46270 */
[C---:B------:R-:W-:Y:S01]  /*8e50*/  ISETP.GT.AND P1, PT, R0.reuse, 0x8, P1 ;  /* 0x000000080000780c */ /* 0x040fe20000f24270 */
[----:B------:R-:W-:Y:S01]  /*8e60*/  UISETP.GE.AND UP4, UPT, UR4, 0x1a, UPT ;  /* 0x0000001a0400788c */ /* 0x000fe2000bf86270 */
[----:B------:R-:W-:Y:S01]  /*8e70*/  ISETP.GT.AND P0, PT, R0, 0x9, P0 ;  /* 0x000000090000780c */ /* 0x000fe20000704270 */
[----:B------:R-:W-:Y:S01]  /*8e80*/  UISETP.GE.AND UP3, UPT, UR4, 0x21, UPT ;  /* 0x000000210400788c */ /* 0x000fe2000bf66270 */
[C---:B------:R-:W-:Y:S01]  /*8e90*/  ISETP.LT.OR P2, PT, R2.reuse, 0x2, P2 ;  /* 0x000000020200780c */ /* 0x040fe20001741670 */
[----:B------:R-:W-:Y:S01]  /*8ea0*/  UP2UR UR31, UPR, URZ, 0x40 ;  /* 0x000000403f1f7883 */ /* 0x000fe20008000000 */
[C---:B------:R-:W-:Y:S01]  /*8eb0*/  ISETP.LT.OR P0, PT, R2.reuse, 0xa, P0 ;  /* 0x0000000a0200780c */ /* 0x040fe20000701670 */
[----:B------:R-:W-:Y:S01]  /*8ec0*/  UP2UR UR27, UPR, URZ, 0x2 ;  /* 0x000000023f1b7883 */ /* 0x000fe20008000000 */
[----:B------:R-:W-:Y:S01]  /*8ed0*/  ISETP.LT.OR P1, PT, R2, 0x9, P1 ;  /* 0x000000090200780c */ /* 0x000fe20000f21670 */
[----:B------:R-:W-:Y:S01]  /*8ee0*/  UP2UR UR26, UPR, URZ, 0x1 ;  /* 0x000000013f1a7883 */ /* 0x000fe20008000000 */
[----:B------:R-:W-:Y:S01]  /*8ef0*/  FSEL R17, R17, -INF , !P0 ;  /* 0xff80000011117808 */ /* 0x000fe20004000000 */
[----:B------:R-:W-:Y:S01]  /*8f00*/  UISETP.GE.AND UP1, UPT, UR4, 0x29, UPT ;  /* 0x000000290400788c */ /* 0x000fe2000bf26270 */
[----:B------:R-:W-:Y:S02]  /*8f10*/  PLOP3.LUT P0, PT, PT, PT, UP5, 0x40, 0x0 ;  /* 0x000000000000781c */ /* 0x000fe40003f0e858 */
[----:B------:R-:W-:Y:S02]  /*8f20*/  FSEL R15, R192, -INF , !P2 ;  /* 0xff800000c00f7808 */ /* 0x000fe40005000000 */
[----:B------:R-:W-:Y:S01]  /*8f30*/  PLOP3.LUT P2, PT, PT, PT, UP0, 0x40, 0x0 ;  /* 0x000000000000781c */ /* 0x000fe20003f4e808 */
[----:B------:R-:W-:Y:S01]  /*8f40*/  UISETP.GE.AND UP0, UPT, UR4, 0x2a, UPT ;  /* 0x0000002a0400788c */ /* 0x000fe2000bf06270 */
[----:B------:R-:W-:Y:S02]  /*8f50*/  FSEL R16, R16, -INF , !P1 ;  /* 0xff80000010107808 */ /* 0x000fe40004800000 */
[----:B------:R-:W-:Y:S01]  /*8f60*/  PLOP3.LUT P1, PT, PT, PT, UP6, 0x40, 0x0 ;  /* 0x000000000000781c */ /* 0x000fe20003f2e868 */
[----:B------:R-:W-:Y:S01]  /*8f70*/  UISETP.NE.AND UP6, UPT, UR12, URZ, UPT ;  /* 0x0000003f0c00728c */ /* 0x000fe2000bfc5270 */
[C---:B------:R-:W-:Y:S02]  /*8f80*/  ISETP.GT.AND P0, PT, R0.reuse, 0x18, P0 ;  /* 0x000000180000780c */ /* 0x040fe40000704270 */
[C---:B------:R-:W-:Y:S02]  /*8f90*/  ISETP.GT.AND P2, PT, R0.reuse, 0x10, P2 ;  /* 0x000000100000780c */ /* 0x040fe40001744270 */
[----:B------:R-:W-:Y:S02]  /*8fa0*/  ISETP.GT.AND P1, PT, R0, 0x11, P1 ;  /* 0x000000110000780c */ /* 0x000fe40000f24270 */
[C---:B------:R-:W-:Y:S02]  /*8fb0*/  ISETP.LT.OR P0, PT, R2.reuse, 0x19, P0 ;  /* 0x000000190200780c */ /* 0x040fe40000701670 */
[C---:B------:R-:W-:Y:S02]  /*8fc0*/  ISETP.LT.OR P2, PT, R2.reuse, 0x11, P2 ;  /* 0x000000110200780c */ /* 0x040fe40001741670 */
[----:B------:R-:W-:Y:S02]  /*8fd0*/  ISETP.LT.OR P1, PT, R2, 0x12, P1 ;  /* 0x000000120200780c */ /* 0x000fe40000f21670 */
[----:B------:R-:W-:Y:S02]  /*8fe0*/  FSEL R202, R26, -INF , !P0 ;  /* 0xff8000001aca7808 */ /* 0x000fe40004000000 */
[----:B------:R-:W-:Y:S02]  /*8ff0*/  PLOP3.LUT P0, PT, PT, PT, UP2, 0x40, 0x0 ;  /* 0x000000000000781c */ /* 0x000fe40003f0e828 */
[----:B------:R-:W-:Y:S02]  /*9000*/  FSEL R196, R135, -INF , !P2 ;  /* 0xff80000087c47808 */ /* 0x000fe40005000000 */
[----:B------:R-:W-:Y:S02]  /*9010*/  PLOP3.LUT P2, PT, PT, PT, UP4, 0x40, 0x0 ;  /* 0x000000000000781c */ /* 0x000fe40003f4e848 */
[----:B------:R-:W-:Y:S02]  /*9020*/  FSEL R198, R133, -INF , !P1 ;  /* 0xff80000085c67808 */ /* 0x000fe40004800000 */
[----:B------:R-:W-:Y:S02]  /*9030*/  PLOP3.LUT P1, PT, PT, PT, UP3, 0x40, 0x0 ;  /* 0x000000000000781c */ /* 0x000fe40003f2e838 */
[C---:B------:R-:W-:Y:S02]  /*9040*/  ISETP.GT.AND P0, PT, R0.reuse, 0x21, P0 ;  /* 0x000000210000780c */ /* 0x040fe40000704270 */
[C---:B------:R-:W-:Y:S02]  /*9050*/  ISETP.GT.AND P2, PT, R0.reuse, 0x19, P2 ;  /* 0x000000190000780c */ /* 0x040fe40001744270 */
[----:B------:R-:W-:Y:S02]  /*9060*/  ISETP.GT.AND P1, PT, R0, 0x20, P1 ;  /* 0x000000200000780c */ /* 0x000fe40000f24270 */
[C---:B------:R-:W-:Y:S02]  /*9070*/  ISETP.LT.OR P0, PT, R2.reuse, 0x22, P0 ;  /* 0x000000220200780c */ /* 0x040fe40000701670 */
[C---:B------:R-:W-:Y:S02]  /*9080*/  ISETP.LT.OR P2, PT, R2.reuse, 0x1a, P2 ;  /* 0x0000001a0200780c */ /* 0x040fe40001741670 */
[----:B------:R-:W-:Y:S02]  /*9090*/  ISETP.LT.OR P1, PT, R2, 0x21, P1 ;  /* 0x000000210200780c */ /* 0x000fe40000f21670 */
[----:B-----5:R-:W-:Y:S02]  /*90a0*/  FSEL R248, R22, -INF , !P0 ;  /* 0xff80000016f87808 */ /* 0x020fe40004000000 */
[----:B------:R-:W-:Y:S01]  /*90b0*/  PLOP3.LUT P0, PT, PT, PT, UP6, 0x40, 0x0 ;  /* 0x000000000000781c */ /* 0x000fe20003f0e868 */
[----:B------:R-:W-:Y:S01]  /*90c0*/  UISETP.NE.AND UP6, UPT, UR31, URZ, UPT ;  /* 0x0000003f1f00728c */ /* 0x000fe2000bfc5270 */
[----:B------:R-:W-:Y:S02]  /*90d0*/  FSEL R205, R25, -INF , !P2 ;  /* 0xff80000019cd7808 */ /* 0x000fe40005000000 */
[----:B------:R-:W-:Y:S02]  /*90e0*/  PLOP3.LUT P2, PT, PT, PT, UP1, 0x40, 0x0 ;  /* 0x000000000000781c */ /* 0x000fe40003f4e818 */
[----:B------:R-:W-:Y:S02]  /*90f0*/  FSEL R245, R24, -INF , !P1 ;  /* 0xff80000018f57808 */ /* 0x000fe40004800000 */
[----:B------:R-:W-:Y:S02]  /*9100*/  PLOP3.LUT P1, PT, PT, PT, UP0, 0x40, 0x0 ;  /* 0x000000000000781c */ /* 0x000fe40003f2e808 */
[C---:B------:R-:W-:Y:S02]  /*9110*/  ISETP.GT.AND P2, PT, R0.reuse, 0x28, P2 ;  /* 0x000000280000780c */ /* 0x040fe40001744270 */
[----:B------:R-:W-:Y:S01]  /*9120*/  ISETP.GT.AND P1, PT, R0, 0x29, P1 ;  /* 0x000000290000780c */ /* 0x000fe20000f24270 */
[--C-:B-1----:R-:W-:Y:S01]  /*9130*/  IMAD.IADD R0, R6, 0x1, R3.reuse ;  /* 0x0000000106007824 */ /* 0x102fe200078e0203 */
[C---:B------:R-:W-:Y:S02]  /*9140*/  ISETP.LT.OR P2, PT, R2.reuse, 0x29, P2 ;  /* 0x000000290200780c */ /* 0x040fe40001741670 */
[----:B------:R-:W-:Y:S01]  /*9150*/  ISETP.LT.OR P1, PT, R2, 0x2a, P1 ;  /* 0x0000002a0200780c */ /* 0x000fe20000f21670 */
[----:B------:R-:W-:Y:S01]  /*9160*/  IMAD.IADD R2, R5, 0x1, R3 ;  /* 0x0000000105027824 */ /* 0x000fe200078e0203 */
[----:B------:R-:W-:Y:S02]  /*9170*/  FSEL R51, R19, -INF , !P2 ;  /* 0xff80000013337808 */ /* 0x000fe40005000000 */
[----:B------:R-:W-:Y:S01]  /*9180*/  FSEL R34, R18, -INF , !P1 ;  /* 0xff80000012227808 */ /* 0x000fe20004800000 */
        /* <DEDUP_REMOVED lines=16> */
.L_x_979:
[----:B------:R-:W-:Y:S04]  /*9290*/  MOV R7, c[0x0][0x32c] ;  /* 0x0000cb0000077a02 */ /* 0x000fe80000000f00 */
[----:B------:R-:W-:Y:S11]  /*92a0*/  ISETP.NE.AND P0, PT, R7, 0x1, PT ;  /* 0x000000010700780c */ /* 0x000ff60003f05270 */
[----:B------:R-:W-:Y:S02]  /*92b0*/  @!UPT UIADD3 URZ, URZ, URZ, URZ ;  /* 0x0000003f3f3ff290 */ /* 0x000fe4000fffe03f */
[----:B------:R-:W-:Y:S05]  /*92c0*/  @P0 IMAD.HI.U32 R7, R3, c[0x0][0x330], RZ ;  /* 0x0000cc0003070a27 */ /* 0x000fea00078e00ff */
[----:B------:R-:W-:Y:S02]  /*92d0*/  @P0 SHF.R.U32.HI R3, RZ, c[0x0][0x334], R7 ;  /* 0x0000cd00ff030a19 */ /* 0x000fe40000011607 */
.L_x_980:
[----:B------:R-:W-:Y:S05]  /*92e0*/  BSYNC B0 ;  /* 0x0000000000007941 */ /* 0x000fea0003800000 */
.L_x_978:
[----:B------:R-:W-:Y:S05]  /*92f0*/  IADD3 R7, -R35, UR4, RZ ;  /* 0x0000000423077c10 */ /* 0x000fea000fffe1ff */
[----:B------:R-:W-:Y:S05]  /*9300*/  IMAD R3, R3, c[0x0][0x32c], R7 ;  /* 0x0000cb0003037a24 */ /* 0x000fea00078e0207 */
[----:B------:R-:W-:Y:S02]  /*9310*/  IADD3 R7, R3, c[0x0][0x32c], RZ ;  /* 0x0000cb0003077a10 */ /* 0x000fe40007ffe0ff */
[----:B------:R-:W-:Y:S02]  /*9320*/  IMNMX R0, R0, R3, !PT ;  /* 0x0000000300007217 */ /* 0x000fe40007800200 */
[----:B------:R-:W-:Y:S02]  /*9330*/  IMNMX R2, R2, R7, PT ;  /* 0x0000000702027217 */ /* 0x000fe40003800200 */
.L_x_977:
[----:B------:R-:W-:Y:S01]  /*9340*/  UP2UR UR35, UPR, URZ, 0x10 ;  /* 0x000000103f237883 */ /* 0x000fe20008000000 */
[----:B------:R-:W1:Y:S01]  /*9350*/  SHFL.IDX PT, R3, R4, 0x2, 0x1c1f ;  /* 0x005c1f0004037f89 */ /* 0x000e6200000e0000 */
[----:B------:R-:W-:Y:S02]  /*9360*/  UISETP.NE.AND UP4, UPT, UR30, URZ, UPT ;  /* 0x0000003f1e00728c */ /* 0x000fe4000bf85270 */
[----:B------:R-:W-:Y:S02]  /*9370*/  UP2UR UR32, UPR, URZ, 0x2 ;  /* 0x000000023f207883 */ /* 0x000fe40008000000 */
[----:B------:R-:W-:Y:S02]  /*9380*/  UISETP.NE.AND UP1, UPT, UR27, URZ, UPT ;  /* 0x0000003f1b00728c */ /* 0x000fe4000bf25270 */
[----:B------:R-:W-:Y:S01]  /*9390*/  PLOP3.LUT P0, PT, PT, PT, UP4, 0x40, 0x0 ;  /* 0x000000000000781c */ /* 0x000fe20003f0e848 */
[----:B------:R-:W-:Y:S02]  /*93a0*/  UP2UR UR34, UPR, URZ, 0x8 ;  /* 0x000000083f227883 */ /* 0x000fe40008000000 */
[----:B------:R-:W-:Y:S01]  /*93b0*/  UISETP.NE.AND UP3, UPT, UR29, URZ, UPT ;  /* 0x0000003f1d00728c */ /* 0x000fe2000bf65270 */
[----:B------:R-:W-:Y:S01]  /*93c0*/  ISETP.GT.AND P0, PT, R0, RZ, P0 ;  /* 0x000000ff0000720c */ /* 0x000fe20000704270 */
[----:B------:R-:W-:Y:S02]  /*93d0*/  UP2UR UR33, UPR, URZ, 0x4 ;  /* 0x000000043f217883 */ /* 0x000fe40008000000 */
[----:B------:R-:W-:Y:S01]  /*93e0*/  UISETP.NE.AND UP2, UPT, UR28, URZ, UPT ;  /* 0x0000003f1c00728c */ /* 0x000fe2000bf45270 */
[----:B------:R-:W-:Y:S01]  /*93f0*/  ISETP.LT.OR P0, PT, R2, 0x1, P0 ;  /* 0x000000010200780c */ /* 0x000fe20000701670 */
[----:B------:R-:W-:Y:S01]  /*9400*/  UP2UR UR31, UPR, URZ, 0x1 ;  /* 0x000000013f1f7883 */ /* 0x000fe20008000000 */
[----:B------:R-:W-:Y:S01]  /*9410*/  PLOP3.LUT P2, PT, PT, PT, UP3, 0x40, 0x0 ;  /* 0x000000000000781c */ /* 0x000fe20003f4e838 */
[----:B------:R-:W-:Y:S01]  /*9420*/  UISETP.NE.AND UP0, UPT, UR26, URZ, UPT ;  /* 0x0000003f1a00728c */ /* 0x000fe2000bf05270 */
[----:B------:R-:W-:Y:S01]  /*9430*/  FSEL R8, R201, -INF , !P0 ;  /* 0xff800000c9087808 */ /* 0x000fe20004000000 */
[----:B------:R-:W-:Y:S01]  /*9440*/  UISETP.NE.AND UP4, UPT, UR35, URZ, UPT ;  /* 0x0000003f2300728c */ /* 0x000fe2000bf85270 */
[----:B------:R-:W-:Y:S01]  /*9450*/  PLOP3.LUT P0, PT, PT, PT, UP1, 0x40, 0x0 ;  /* 0x000000000000781c */ /* 0x000fe20003f0e818 */
[----:B------:R-:W-:Y:S01]  /*9460*/  UISETP.NE.AND UP3, UPT, UR34, URZ, UPT ;  /* 0x0000003f2200728c */ /* 0x000fe2000bf65270 */
[----:B------:R-:W-:Y:S01]  /*9470*/  PLOP3.LUT P1, PT, PT, PT, UP2, 0x40, 0x0 ;  /* 0x000000000000781c */ /* 0x000fe20003f2e828 */
[----:B------:R-:W-:Y:S01]  /*9480*/  UISETP.NE.AND UP2, UPT, UR33, URZ, UPT ;  /* 0x0000003f2100728c */ /* 0x000fe2000bf45270 */
[C---:B------:R-:W-:Y:S01]  /*9490*/  ISETP.GT.AND P0, PT, R0.reuse, 0x9, P0 ;  /* 0x000000090000780c */ /* 0x040fe20000704270 */
[----:B------:R-:W-:Y:S01]  /*94a0*/  UISETP.NE.AND UP1, UPT, UR32, URZ, UPT ;  /* 0x0000003f2000728c */ /* 0x000fe2000bf25270 */
        /* <DEDUP_REMOVED lines=8> */
[----:B------:R-:W-:Y:S01]  /*9530*/  PLOP3.LUT P2, PT, PT, PT, UP0, 0x40, 0x0 ;  /* 0x000000000000781c */ /* 0x000fe20003f4e808 */
[----:B------:R-:W-:Y:S01]  /*9540*/  UISETP.NE.AND UP0, UPT, UR31, URZ, UPT ;  /* 0x0000003f1f00728c */ /* 0x000fe2000bf05270 */
[----:B------:R-:W-:Y:S01]  /*9550*/  FSEL R14, R143, -INF , !P1 ;  /* 0xff8000008f0e7808 */ /* 0x000fe20004800000 */
[----:B------:R-:W-:Y:S01]  /*9560*/  UP2UR UR31, UPR, URZ, 0x40 ;  /* 0x000000403f1f7883 */ /* 0x000fe20008000000 */
        /* <DEDUP_REMOVED lines=20> */
[----:B------:R-:W-:Y:S02]  /*96b0*/  FSEL R223, R27, -INF , !P0 ;  /* 0xff8000001bdf7808 */ /* 0x000fe40004000000 */
        /* <DEDUP_REMOVED lines=30> */
.L_x_983:
[----:B------:R-:W-:Y:S04]  /*98a0*/  MOV R7, c[0x0][0x32c] ;  /* 0x0000cb0000077a02 */ /* 0x000fe80000000f00 */
[----:B------:R-:W-:Y:S11]  /*98b0*/  ISETP.NE.AND P0, PT, R7, 0x1, PT ;  /* 0x000000010700780c */ /* 0x000ff60003f05270 */
[----:B------:R-:W-:Y:S02]  /*98c0*/  @!UPT UIADD3 URZ, URZ, URZ, URZ ;  /* 0x0000003f3f3ff290 */ /* 0x000fe4000fffe03f */
[----:B------:R-:W-:Y:S05]  /*98d0*/  @P0 IMAD.HI.U32 R7, R3, c[0x0][0x330], RZ ;  /* 0x0000cc0003070a27 */ /* 0x000fea00078e00ff */
[----:B------:R-:W-:Y:S02]  /*98e0*/  @P0 SHF.R.U32.HI R3, RZ, c[0x0][0x334], R7 ;  /* 0x0000cd00ff030a19 */ /* 0x000fe40000011607 */
.L_x_984:
[----:B------:R-:W-:Y:S05]  /*98f0*/  BSYNC B0 ;  /* 0x0000000000007941 */ /* 0x000fea0003800000 */
.L_x_982:
[----:B------:R-:W-:Y:S05]  /*9900*/  IADD3 R7, -R35, UR4, RZ ;  /* 0x0000000423077c10 */ /* 0x000fea000fffe1ff */
[----:B------:R-:W-:Y:S05]  /*9910*/  IMAD R3, R3, c[0x0][0x32c], R7 ;  /* 0x0000cb0003037a24 */ /* 0x000fea00078e0207 */
[----:B------:R-:W-:Y:S02]  /*9920*/  IADD3 R7, R3, c[0x0][0x32c], RZ ;  /* 0x0000cb0003077a10 */ /* 0x000fe40007ffe0ff */
[----:B------:R-:W-:Y:S02]  /*9930*/  IMNMX R0, R0, R3, !PT ;  /* 0x0000000300007217 */ /* 0x000fe40007800200 */
[----:B------:R-:W-:Y:S02]  /*9940*/  IMNMX R2, R2, R7, PT ;  /* 0x0000000702027217 */ /* 0x000fe40003800200 */
.L_x_981:
        /* <DEDUP_REMOVED lines=86> */
.L_x_987:
[----:B------:R-:W-:Y:S04]  /*9eb0*/  MOV R4, c[0x0][0x32c] ;  /* 0x0000cb0000047a02 */ /* 0x000fe80000000f00 */
[----:B------:R-:W-:Y:S11]  /*9ec0*/  ISETP.NE.AND P0, PT, R4, 0x1, PT ;  /* 0x000000010400780c */ /* 0x000ff60003f05270 */
[----:B------:R-:W-:Y:S02]  /*9ed0*/  @!UPT UIADD3 URZ, URZ, URZ, URZ ;  /* 0x0000003f3f3ff290 */ /* 0x000fe4000fffe03f */
[----:B------:R-:W-:Y:S05]  /*9ee0*/  @P0 IMAD.HI.U32 R4, R3, c[0x0][0x330], RZ ;  /* 0x0000cc0003040a27 */ /* 0x000fea00078e00ff */
[----:B------:R-:W-:Y:S02]  /*9ef0*/  @P0 SHF.R.U32.HI R3, RZ, c[0x0][0x334], R4 ;  /* 0x0000cd00ff030a19 */ /* 0x000fe40000011604 */
.L_x_988:
[----:B------:R-:W-:Y:S05]  /*9f00*/  BSYNC B0 ;  /* 0x0000000000007941 */ /* 0x000fea0003800000 */
.L_x_986:
[----:B------:R-:W-:Y:S05]  /*9f10*/  IADD3 R4, -R35, UR4, RZ ;  /* 0x0000000423047c10 */ /* 0x000fea000fffe1ff */
[----:B------:R-:W-:Y:S05]  /*9f20*/  IMAD R3, R3, c[0x0][0x32c], R4 ;  /* 0x0000cb0003037a24 */ /* 0x000fea00078e0204 */
[----:B------:R-:W-:Y:S02]  /*9f30*/  IADD3 R4, R3, c[0x0][0x32c], RZ ;  /* 0x0000cb0003047a10 */ /* 0x000fe40007ffe0ff */
[----:B------:R-:W-:Y:S02]  /*9f40*/  IMNMX R0, R0, R3, !PT ;  /* 0x0000000300007217 */ /* 0x000fe40007800200 */
[----:B------:R-:W-:Y:S02]  /*9f50*/  IMNMX R2, R2, R4, PT ;  /* 0x0000000402027217 */ /* 0x000fe40003800200 */
.L_x_985:
        /* <DEDUP_REMOVED lines=21> */
[----:B------:R-:W-:Y:S01]  /*a0b0*/  LDSM.16.MT88.4 R36, [R226+0x2080] ;  /* 0x00208000e224783b */ /* 0x000fe20000004200 */
        /* <DEDUP_REMOVED lines=13> */
[----:B------:R-:W-:Y:S01]  /*a190*/  PLOP3.LUT P0, PT, PT, PT, UP4, 0x40, 0x0 ;  /* 0x000000000000781c */ /* 0x000fe20003f0e848 */
[----:B------:R-:W1:Y:S01]  /*a1a0*/  SHFL.BFLY PT, R19, R137, 0x2, 0x1f ;  /* 0x0c401f0089137f89 */ /* 0x000e6200000e0000 */
[----:B------:R-:W-:Y:S01]  /*a1b0*/  FMNMX.FTZ R136, R250, R3, !PT ;  /* 0x00000003fa887209 */ /* 0x000fe20007810000 */
[----:B------:R-:W-:Y:S01]  /*a1c0*/  UISETP.NE.AND UP4, UPT, UR4, URZ, UPT ;  /* 0x0000003f0400728c */ /* 0x000fe2000bf85270 */
[----:B------:R-:W-:Y:S02]  /*a1d0*/  FMNMX.FTZ R3, R10, R4, !PT ;  /* 0x000000040a037209 */ /* 0x000fe40007810000 */
[----:B------:R-:W-:Y:S02]  /*a1e0*/  ISETP.GT.AND P0, PT, R0, RZ, P0 ;  /* 0x000000ff0000720c */ /* 0x000fe40000704270 */
[----:B------:R-:W-:Y:S02]  /*a1f0*/  FMNMX.FTZ R3, R13, R3, !PT ;  /* 0x000000030d037209 */ /* 0x000fe40007810000 */
[----:B------:R-:W-:Y:S02]  /*a200*/  FMNMX.FTZ R136, R252, R136, !PT ;  /* 0x00000088fc887209 */ /* 0x000fe40007810000 */
[----:B------:R-:W-:Y:S02]  /*a210*/  FMNMX.FTZ R3, R204, R3, !PT ;  /* 0x00000003cc037209 */ /* 0x000fe40007810000 */
[----:B------:R-:W-:Y:S02]  /*a220*/  ISETP.LT.OR P0, PT, R2, 0x1, P0 ;  /* 0x000000010200780c */ /* 0x000fe40000701670 */
[----:B------:R-:W-:Y:S02]  /*a230*/  FMNMX.FTZ R3, R208, R3, !PT ;  /* 0x00000003d0037209 */ /* 0x000fe40007810000 */
[----:B------:R-:W-:Y:S02]  /*a240*/  FSEL R5, R222, -INF , !P0 ;  /* 0xff800000de057808 */ /* 0x000fe40004000000 */
[----:B------:R-:W-:Y:S02]  /*a250*/  FMNMX.FTZ R3, R210, R3, !PT ;  /* 0x00000003d2037209 */ /* 0x000fe40007810000 */
[----:B------:R-:W-:Y:S01]  /*a260*/  PLOP3.LUT P0, PT, PT, PT, UP1, 0x40, 0x0 ;  /* 0x000000000000781c */ /* 0x000fe20003f0e818 */
[----:B------:R-:W-:Y:S01]  /*a270*/  UISETP.NE.AND UP1, UPT, UR28, URZ, UPT ;  /* 0x0000003f1c00728c */ /* 0x000fe2000bf25270 */
[----:B------:R-:W-:Y:S02]  /*a280*/  FMNMX.FTZ R3, R211, R3, !PT ;  /* 0x00000003d3037209 */ /* 0x000fe40007810000 */
[----:B-1----:R-:W-:Y:S02]  /*a290*/  FMNMX.FTZ R137, R137, R19, !PT ;  /* 0x0000001389897209 */ /* 0x002fe40007810000 */
[----:B------:R-:W-:Y:S01]  /*a2a0*/  FMNMX.FTZ R3, R244, R3, !PT ;  /* 0x00000003f4037209 */ /* 0x000fe20007810000 */
[----:B------:R-:W-:Y:S01]  /*a2b0*/  SHFL.BFLY PT, R19, R136, 0x2, 0x1f ;  /* 0x0c401f0088137f89 */ /* 0x000fe200000e0000 */
[----:B------:R-:W-:Y:S02]  /*a2c0*/  ISETP.GT.AND P0, PT, R0, 0x9, P0 ;  /* 0x000000090000780c */ /* 0x000fe40000704270 */
[----:B------:R-:W-:Y:S02]  /*a2d0*/  FMNMX.FTZ R3, R246, R3, !PT ;  /* 0x00000003f6037209 */ /* 0x000fe40007810000 */
[----:B------:R-:W-:Y:S01]  /*a2e0*/  PLOP3.LUT P1, PT, PT, PT, UP2, 0x40, 0x0 ;  /* 0x000000000000781c */ /* 0x000fe20003f2e828 */
[----:B------:R-:W-:Y:S01]  /*a2f0*/  UISETP.NE.AND UP2, UPT, UR29, URZ, UPT ;  /* 0x0000003f1d00728c */ /* 0x000fe2000bf45270 */
[----:B------:R-:W-:Y:S01]  /*a300*/  FMNMX.FTZ R3, R249, R3, !PT ;  /* 0x00000003f9037209 */ /* 0x000fe20007810000 */
[----:B------:R-:W1:Y:S01]  /*a310*/  SHFL.BFLY PT, R4, R137, 0x1, 0x1f ;  /* 0x0c201f0089047f89 */ /* 0x000e6200000e0000 */
[----:B------:R-:W-:Y:S02]  /*a320*/  ISETP.LT.OR P0, PT, R2, 0xa, P0 ;  /* 0x0000000a0200780c */ /* 0x000fe40000701670 */
[----:B------:R-:W-:Y:S02]  /*a330*/  FMNMX.FTZ R3, R251, R3, !PT ;  /* 0x00000003fb037209 */ /* 0x000fe40007810000 */
[----:B------:R-:W-:Y:S02]  /*a340*/  ISETP.GT.AND P1, PT, R0, 0x8, P1 ;  /* 0x000000080000780c */ /* 0x000fe40000f24270 */
[----:B------:R-:W-:Y:S01]  /*a350*/  PLOP3.LUT P2, PT, PT, PT, UP3, 0x40, 0x0 ;  /* 0x000000000000781c */ /* 0x000fe20003f4e838 */
[----:B------:R-:W2:Y:S01]  /*a360*/  SHFL.BFLY PT, R20, R3, 0x2, 0x1f ;  /* 0x0c401f0003147f89 */ /* 0x000ea200000e0000 */
[----:B------:R-:W-:Y:S01]  /*a370*/  FSEL R25, R213, -INF , !P0 ;  /* 0xff800000d5197808 */ /* 0x000fe20004000000 */
[----:B------:R-:W-:Y:S01]  /*a380*/  UISETP.NE.AND UP3, UPT, UR30, URZ, UPT ;  /* 0x0000003f1e00728c */ /* 0x000fe2000bf65270 */
[----:B------:R-:W-:Y:S02]  /*a390*/  ISETP.LT.OR P1, PT, R2, 0x9, P1 ;  /* 0x000000090200780c */ /* 0x000fe40000f21670 */
[----:B------:R-:W-:Y:S02]  /*a3a0*/  ISETP.GT.AND P2, PT, R0, 0x1, P2 ;  /* 0x000000010000780c */ /* 0x000fe40001744270 */
[----:B------:R-:W-:Y:S02]  /*a3b0*/  PLOP3.LUT P0, PT, PT, PT, UP5, 0x40, 0x0 ;  /* 0x000000000000781c */ /* 0x000fe40003f0e858 */
[----:B------:R-:W-:Y:S02]  /*a3c0*/  FSEL R24, R214, -INF , !P1 ;  /* 0xff800000d6187808 */ /* 0x000fe40004800000 */
[----:B------:R-:W-:Y:S02]  /*a3d0*/  ISETP.LT.OR P2, PT, R2, 0x2, P2 ;  /* 0x000000020200780c */ /* 0x000fe40001741670 */
[C---:B------:R-:W-:Y:S02]  /*a3e0*/  ISETP.GT.AND P0, PT, R0.reuse, 0x18, P0 ;  /* 0x000000180000780c */ /* 0x040fe40000704270 */
[----:B------:R-:W-:Y:S02]  /*a3f0*/  PLOP3.LUT P1, PT, PT, PT, UP6, 0x40, 0x0 ;  /* 0x000000000000781c */ /* 0x000fe40003f2e868 */
[----:B------:R-:W-:Y:S02]  /*a400*/  FSEL R6, R221, -INF , !P2 ;  /* 0xff800000dd067808 */ /* 0x000fe40005000000 */
[----:B-1----:R-:W-:Y:S02]  /*a410*/  FMNMX.FTZ R137, R137, R4, !PT ;  /* 0x0000000489897209 */ /* 0x002fe40007810000 */
[----:B------:R-:W-:Y:S02]  /*a420*/  FMNMX.FTZ R4, R5, R139, !PT ;  /* 0x0000008b05047209 */ /* 0x000fe40007810000 */
[----:B------:R-:W-:Y:S01]  /*a430*/  ISETP.GT.AND P1, PT, R0, 0x11, P1 ;  /* 0x000000110000780c */ /* 0x000fe20000f24270 */
[----:B------:R-:W-:Y:S01]  /*a440*/  FMUL.FTZ R141, R137, c[0x0][0x2d0] ;  /* 0x0000b400898d7a20 */ /* 0x000fe20000410000 */
[----:B------:R-:W-:Y:S02]  /*a450*/  ISETP.LT.OR P0, PT, R2, 0x19, P0 ;  /* 0x000000190200780c */ /* 0x000fe40000701670 */
[----:B------:R-:W-:Y:S01]  /*a460*/  PLOP3.LUT P2, PT, PT, PT, UP0, 0x40, 0x0 ;  /* 0x000000000000781c */ /* 0x000fe20003f4e808 */
[----:B------:R-:W-:Y:S01]  /*a470*/  UISETP.NE.AND UP0, UPT, UR27, URZ, UPT ;  /* 0x0000003f1b00728c */ /* 0x000fe2000bf05270 */
[----:B------:R-:W-:Y:S02]  /*a480*/  FMNMX.FTZ R136, R136, R19, !PT ;  /* 0x0000001388887209 */ /* 0x000fe40007810000 */
[----:B------:R-:W-:Y:S02]  /*a490*/  FMNMX.FTZ R4, R6, R4, !PT ;  /* 0x0000000406047209 */ /* 0x000fe40007810000 */
[----:B------:R-:W-:Y:S01]  /*a4a0*/  ISETP.LT.OR P1, PT, R2, 0x12, P1 ;  /* 0x000000120200780c */ /* 0x000fe20000f21670 */
[----:B------:R-:W1:Y:S01]  /*a4b0*/  SHFL.BFLY PT, R19, R136, 0x1, 0x1f ;  /* 0x0c201f0088137f89 */ /* 0x000e6200000e0000 */
[----:B------:R-:W-:Y:S02]  /*a4c0*/  FSEL R206, R212, -INF , !P0 ;  /* 0xff800000d4ce7808 */ /* 0x000fe40004000000 */
[----:B------:R-:W-:Y:S02]  /*a4d0*/  ISETP.GT.AND P2, PT, R0, 0x10, P2 ;  /* 0x000000100000780c */ /* 0x000fe40001744270 */
[----:B------:R-:W-:Y:S02]  /*a4e0*/  PLOP3.LUT P0, PT, PT, PT, UP3, 0x40, 0x0 ;  /* 0x000000000000781c */ /* 0x000fe40003f0e838 */
[----:B------:R-:W-:Y:S02]  /*a4f0*/  FMNMX.FTZ R4, R24, R4, !PT ;  /* 0x0000000418047209 */ /* 0x000fe40007810000 */
[----:B------:R-:W-:Y:S02]  /*a500*/  FSEL R201, R215, -INF , !P1 ;  /* 0xff800000d7c97808 */ /* 0x000fe40004800000 */
[----:B------:R-:W-:Y:S02]  /*a510*/  ISETP.LT.OR P2, PT, R2, 0x11, P2 ;  /* 0x000000110200780c */ /* 0x000fe40001741670 */
[----:B------:R-:W-:Y:S02]  /*a520*/  ISETP.GT.AND P0, PT, R0, 0x20, P0 ;  /* 0x000000200000780c */ /* 0x000fe40000704270 */
[----:B------:R-:W-:Y:S02]  /*a530*/  PLOP3.LUT P1, PT, PT, PT, UP4, 0x40, 0x0 ;  /* 0x000000000000781c */ /* 0x000fe40003f2e848 */
[----:B------:R-:W-:Y:S02]  /*a540*/  FMNMX.FTZ R4, R25, R4, !PT ;  /* 0x0000000419047209 */ /* 0x000fe40007810000 */
[----:B------:R-:W-:Y:S02]  /*a550*/  FSEL R200, R220, -INF , !P2 ;  /* 0xff800000dcc87808 */ /* 0x000fe40005000000 */
[----:B------:R-:W-:Y:S02]  /*a560*/  ISETP.LT.OR P0, PT, R2, 0x21, P0 ;  /* 0x000000210200780c */ /* 0x000fe40000701670 */
[----:B------:R-:W-:Y:S02]  /*a570*/  ISETP.GT.AND P1, PT, R0, 0x19, P1 ;  /* 0x000000190000780c */ /* 0x000fe40000f24270 */
[----:B--2---:R-:W-:Y:S02]  /*a580*/  FMNMX.FTZ R3, R3, R20, !PT ;  /* 0x0000001403037209 */ /* 0x004fe40007810000 */
[----:B------:R-:W-:Y:S02]  /*a590*/  FSEL R212, R42, -INF , !P0 ;  /* 0xff8000002ad47808 */ /* 0x000fe40004000000 */
[----:B------:R-:W-:Y:S01]  /*a5a0*/  ISETP.LT.OR P1, PT, R2, 0x1a, P1 ;  /* 0x0000001a0200780c */ /* 0x000fe20000f21670 */
[----:B------:R-:W2:Y:S01]  /*a5b0*/  SHFL.BFLY PT, R135, R3, 0x1, 0x1f ;  /* 0x0c201f0003877f89 */ /* 0x000ea200000e0000 */
[----:B------:R-:W-:Y:S02]  /*a5c0*/  FMNMX.FTZ R4, R200, R4, !PT ;  /* 0x00000004c8047209 */ /* 0x000fe40007810000 */
[----:B------:R-:W-:Y:S02]  /*a5d0*/  PLOP3.LUT P0, PT, PT, PT, UP1, 0x40, 0x0 ;  /* 0x000000000000781c */ /* 0x000fe40003f0e818 */
[----:B------:R-:W-:Y:S02]  /*a5e0*/  FSEL R209, R209, -INF , !P1 ;  /* 0xff800000d1d17808 */ /* 0x000fe40004800000 */
[----:B------:R-:W-:Y:S02]  /*a5f0*/  FMNMX.FTZ R4, R201, R4, !PT ;  /* 0x00000004c9047209 */ /* 0x000fe40007810000 */
[----:B------:R-:W-:Y:S02]  /*a600*/  ISETP.GT.AND P0, PT, R0, 0x28, P0 ;  /* 0x000000280000780c */ /* 0x000fe40000704270 */
[----:B------:R-:W-:Y:S02]  /*a610*/  PLOP3.LUT P1, PT, PT, PT, UP2, 0x40, 0x0 ;  /* 0x000000000000781c */ /* 0x000fe40003f2e828 */
[----:B------:R-:W-:Y:S02]  /*a620*/  ISETP.LT.OR P0, PT, R2, 0x29, P0 ;  /* 0x000000290200780c */ /* 0x000fe40000701670 */
[----:B------:R-:W-:Y:S02]  /*a630*/  FMNMX.FTZ R4, R206, R4, !PT ;  /* 0x00000004ce047209 */ /* 0x000fe40007810000 */
[----:B------:R-:W-:Y:S02]  /*a640*/  ISETP.GT.AND P1, PT, R0, 0x21, P1 ;  /* 0x000000210000780c */ /* 0x000fe40000f24270 */
[----:B------:R-:W-:Y:S02]  /*a650*/  FSEL R213, R46, -INF , !P0 ;  /* 0xff8000002ed57808 */ /* 0x000fe40004000000 */
[----:B------:R-:W-:Y:S02]  /*a660*/  FMNMX.FTZ R4, R209, R4, !PT ;  /* 0x00000004d1047209 */ /* 0x000fe40007810000 */
[----:B------:R-:W-:Y:S02]  /*a670*/  ISETP.LT.OR P1, PT, R2, 0x22, P1 ;  /* 0x000000220200780c */ /* 0x000fe40000f21670 */
[----:B------:R-:W-:Y:S01]  /*a680*/  PLOP3.LUT P0, PT, PT, PT, UP0, 0x40, 0x0 ;  /* 0x000000000000781c */ /* 0x000fe20003f0e808 */
[----:B------:R-:W-:Y:S01]  /*a690*/  UISETP.GT.AND UP0, UPT, UR23, UR5, UPT ;  /* 0x000000051700728c */ /* 0x000fe2000bf04270 */
[----:B-1----:R-:W-:Y:S01]  /*a6a0*/  FMNMX.FTZ R136, R136, R19, !PT ;  /* 0x0000001388887209 */ /* 0x002fe20007810000 */
[----:B------:R-:W-:Y:S01]  /*a6b0*/  UIADD3 UR23, UR23, -0x1, URZ ;  /* 0xffffffff17177890 */ /* 0x000fe2000fffe03f */
[----:B------:R-:W-:Y:S02]  /*a6c0*/  FSEL R214, R43, -INF , !P1 ;  /* 0xff8000002bd67808 */ /* 0x000fe40004800000 */
[----:B------:R-:W-:Y:S01]  /*a6d0*/  ISETP.GT.AND P0, PT, R0, 0x29, P0 ;  /* 0x000000290000780c */ /* 0x000fe20000704270 */
[----:B------:R-:W-:Y:S01]  /*a6e0*/  FMUL.FTZ R142, R136, c[0x0][0x2d0] ;  /* 0x0000b400888e7a20 */ /* 0x000fe20000410000 */
[----:B------:R-:W-:Y:S02]  /*a6f0*/  FMNMX.FTZ R0, R212, R4, !PT ;  /* 0x00000004d4007209 */ /* 0x000fe40007810000 */
[----:B------:R-:W-:Y:S02]  /*a700*/  FSETP.NEU.FTZ.AND P1, PT, R136, -INF , PT ;  /* 0xff8000008800780b */ /* 0x000fe40003f3d000 */
[----:B------:R-:W-:Y:S02]  /*a710*/  FMNMX.FTZ R0, R214, R0, !PT ;  /* 0x00000000d6007209 */ /* 0x000fe40007810000 */
[----:B------:R-:W-:Y:S02]  /*a720*/  ISETP.LT.OR P0, PT, R2, 0x2a, P0 ;  /* 0x0000002a0200780c */ /* 0x000fe40000701670 */
[----:B------:R-:W-:Y:S02]  /*a730*/  FSEL R142, R142, RZ, P1 ;  /* 0x000000ff8e8e7208 */ /* 0x000fe40000800000 */
[----:B------:R-:W-:Y:S02]  /*a740*/  FSEL R140, R47, -INF , !P0 ;  /* 0xff8000002f8c7808 */ /* 0x000fe40004000000 */
[----:B------:R-:W-:Y:S01]  /*a750*/  FMNMX.FTZ R0, R213, R0, !PT ;  /* 0x00000000d5007209 */ /* 0x000fe20007810000 */
[--C-:B------:R-:W-:Y:S01]  /*a760*/  FFMA.FTZ R8, R8, c[0x0][0x2d0], -R142.reuse ;  /* 0x0000b40008087a23 */ /* 0x100fe2000001088e */
[----:B--2---:R-:W-:Y:S01]  /*a770*/  FMNMX.FTZ R135, R3, R135, !PT ;  /* 0x0000008703877209 */ /* 0x004fe20007810000 */
[--C-:B------:R-:W-:Y:S01]  /*a780*/  FFMA.FTZ R3, R18, c[0x0][0x2d0], -R142.reuse ;  /* 0x0000b40012037a23 */ /* 0x100fe2000001088e */
[----:B------:R-:W-:Y:S01]  /*a790*/  FMNMX.FTZ R0, R140, R0, !PT ;  /* 0x000000008c007209 */ /* 0x000fe20007810000 */
[--C-:B------:R-:W-:Y:S01]  /*a7a0*/  FFMA.FTZ R12, R12, c[0x0][0x2d0], -R142.reuse ;  /* 0x0000b4000c0c7a23 */ /* 0x100fe2000001088e */
[----:B------:R-:W-:Y:S01]  /*a7b0*/  FSETP.NEU.FTZ.AND P2, PT, R137, -INF , PT ;  /* 0xff8000008900780b */ /* 0x000fe20003f5d000 */
[----:B------:R1:W-:Y:S01]  /*a7c0*/  MUFU.EX2 R41, R3 ;  /* 0x0000000300297308 */ /* 0x0003e20000000800 */
[C---:B------:R-:W-:Y:S01]  /*a7d0*/  FSETP.NEU.FTZ.AND P0, PT, R135.reuse, -INF , PT ;  /* 0xff8000008700780b */ /* 0x040fe20003f1d000 */
[----:B------:R-:W1:Y:S01]  /*a7e0*/  SHFL.BFLY PT, R2, R0, 0x2, 0x1f ;  /* 0x0c401f0000027f89 */ /* 0x000e6200000e0000 */
[----:B------:R-:W-:Y:S01]  /*a7f0*/  FMUL.FTZ R143, R135, c[0x0][0x2d0] ;  /* 0x0000b400878f7a20 */ /* 0x000fe20000410000 */
[----:B------:R-:W-:Y:S01]  /*a800*/  FSEL R141, R141, RZ, P2 ;  /* 0x000000ff8d8d7208 */ /* 0x000fe20001000000 */
[----:B------:R-:W-:Y:S03]  /*a810*/  FFMA.FTZ R14, R14, c[0x0][0x2d0], -R142 ;  /* 0x0000b4000e0e7a23 */ /* 0x000fe6000001088e */
[----:B------:R-:W-:Y:S01]  /*a820*/  FSEL R143, R143, RZ, P0 ;  /* 0x000000ff8f8f7208 */ /* 0x000fe20000000000 */
[--C-:B------:R-:W-:Y:S01]  /*a830*/  FFMA.FTZ R9, R9, c[0x0][0x2d0], -R141.reuse ;  /* 0x0000b40009097a23 */ /* 0x100fe2000001088d */
[----:B------:R-:W-:Y:S01]  /*a840*/  MUFU.EX2 R30, R8 ;  /* 0x00000008001e7308 */ /* 0x000fe20000000800 */
[----:B------:R-:W-:Y:S02]  /*a850*/  FFMA.FTZ R15, R15, c[0x0][0x2d0], -R141 ;  /* 0x0000b4000f0f7a23 */ /* 0x000fe4000001088d */
[----:B------:R-:W-:Y:S02]  /*a860*/  FFMA.FTZ R7, R7, c[0x0][0x2d0], -R143 ;  /* 0x0000b40007077a23 */ /* 0x000fe4000001088f */
[--C-:B------:R-:W-:Y:S02]  /*a870*/  FFMA.FTZ R16, R16, c[0x0][0x2d0], -R141.reuse ;  /* 0x0000b40010107a23 */ /* 0x100fe4000001088d */
[----:B------:R-:W-:Y:S02]  /*a880*/  FFMA.FTZ R17, R17, c[0x0][0x2d0], -R141 ;  /* 0x0000b40011117a23 */ /* 0x000fe4000001088d */
[--C-:B------:R-:W-:Y:S01]  /*a890*/  FFMA.FTZ R13, R13, c[0x0][0x2d0], -R143.reuse ;  /* 0x0000b4000d0d7a23 */ /* 0x100fe2000001088f */
[----:B------:R-:W-:Y:S01]  /*a8a0*/  MUFU.EX2 R21, R7 ;  /* 0x0000000700157308 */ /* 0x000fe20000000800 */
[--C-:B------:R-:W-:Y:S02]  /*a8b0*/  FFMA.FTZ R11, R11, c[0x0][0x2d0], -R143.reuse ;  /* 0x0000b4000b0b7a23 */ /* 0x100fe4000001088f */
[----:B------:R-:W-:Y:S01]  /*a8c0*/  FFMA.FTZ R10, R10, c[0x0][0x2d0], -R143 ;  /* 0x0000b4000a0a7a23 */ /* 0x000fe2000001088f */
[----:B-1----:R-:W-:Y:S02]  /*a8d0*/  FMNMX.FTZ R3, R0, R2, !PT ;  /* 0x0000000200037209 */ /* 0x002fe40007810000 */
[----:B------:R-:W-:Y:S02]  /*a8e0*/  FSEL R0, R137, RZ, P2 ;  /* 0x000000ff89007208 */ /* 0x000fe40001000000 */
[----:B------:R-:W-:Y:S01]  /*a8f0*/  FSEL R2, R136, RZ, P1 ;  /* 0x000000ff88027208 */ /* 0x000fe20000800000 */
[----:B------:R-:W1:Y:S01]  /*a900*/  SHFL.BFLY PT, R4, R3, 0x1, 0x1f ;  /* 0x0c201f0003047f89 */ /* 0x000e6200000e0000 */
[----:B------:R-:W-:Y:S01]  /*a910*/  MUFU.EX2 R220, R9 ;  /* 0x0000000900dc7308 */ /* 0x000fe20000000800 */
[----:B------:R-:W-:Y:S02]  /*a920*/  FADD.FTZ R0, -R0, R132 ;  /* 0x0000008400007221 */ /* 0x000fe40000010100 */
[----:B------:R-:W-:Y:S02]  /*a930*/  FADD.FTZ R2, -R2, R134 ;  /* 0x0000008602027221 */ /* 0x000fe40000010100 */
[----:B------:R-:W-:Y:S02]  /*a940*/  FMUL.FTZ R0, R0, c[0x0][0x2d0] ;  /* 0x0000b40000007a20 */ /* 0x000fe40000410000 */
[----:B------:R-:W-:Y:S03]  /*a950*/  FMUL.FTZ R2, R2, c[0x0][0x2d0] ;  /* 0x0000b40002027a20 */ /* 0x000fe60000410000 */
[----:B------:R2:W3:Y:S10]  /*a960*/  MUFU.EX2 R133, R0 ;  /* 0x0000000000857308 */ /* 0x0004f40000000800 */
[----:B------:R-:W4:Y:S01]  /*a970*/  MUFU.EX2 R132, R2 ;  /* 0x0000000200847308 */ /* 0x000f220000000800 */
[----:B-1----:R-:W-:Y:S05]  /*a980*/  FMNMX.FTZ R3, R3, R4, !PT ;  /* 0x0000000403037209 */ /* 0x002fea0007810000 */
[----:B------:R-:W-:Y:S04]  /*a990*/  FMUL.FTZ R134, R3, c[0x0][0x2d0] ;  /* 0x0000b40003867a20 */ /* 0x000fe80000410000 */
[----:B------:R-:W1:Y:S01]  /*a9a0*/  MUFU.EX2 R222, R15 ;  /* 0x0000000f00de7308 */ /* 0x000e620000000800 */
[----:B--2---:R-:W-:Y:S01]  /*a9b0*/  FSEL R0, R135, RZ, P0 ;  /* 0x000000ff87007208 */ /* 0x004fe20000000000 */
[----:B---3--:R-:W-:Y:S01]  /*a9c0*/  FMUL.FTZ R48, R133, R188 ;  /* 0x000000bc85307220 */ /* 0x008fe20000410000 */
[----:B------:R-:W-:Y:S01]  /*a9d0*/  FSETP.NEU.FTZ.AND P0, PT, R3, -INF , PT ;  /* 0xff8000000300780b */ /* 0x000fe20003f1d000 */
[----:B------:R-:W-:Y:S02]  /*a9e0*/  FMUL.FTZ R32, R133, R172 ;  /* 0x000000ac85207220 */ /* 0x000fe40000410000 */
[----:B------:R-:W-:Y:S01]  /*a9f0*/  FADD.FTZ R0, -R0, R138 ;  /* 0x0000008a00007221 */ /* 0x000fe20000010100 */
[----:B------:R-:W-:Y:S03]  /*aa00*/  FSEL R134, R134, RZ, P0 ;  /* 0x000000ff86867208 */ /* 0x000fe60000000000 */
[----:B------:R-:W2:Y:S01]  /*aa10*/  MUFU.EX2 R27, R16 ;  /* 0x00000010001b7308 */ /* 0x000ea20000000800 */
[----:B------:R-:W-:Y:S01]  /*aa20*/  MOV R138, R21 ;  /* 0x00000015008a7202 */ /* 0x000fe20000000f00 */
[----:B------:R-:W-:Y:S01]  /*aa30*/  FMUL.FTZ R0, R0, c[0x0][0x2d0] ;  /* 0x0000b40000007a20 */ /* 0x000fe20000410000 */
[----:B------:R-:W3:Y:S01]  /*aa40*/  LDSM.16.MT88.4 R20, [R225+0x2080] ;  /* 0x00208000e114783b */ /* 0x000ee20000004200 */
[--C-:B------:R-:W-:Y:S02]  /*aa50*/  FFMA.FTZ R4, R25, c[0x0][0x2d0], -R134.reuse ;  /* 0x0000b40019047a23 */ /* 0x100fe40000010886 */
[--C-:B------:R-:W-:Y:S02]  /*aa60*/  FFMA.FTZ R5, R5, c[0x0][0x2d0], -R134.reuse ;  /* 0x0000b40005057a23 */ /* 0x100fe40000010886 */
[C---:B----4-:R-:W-:Y:S02]  /*aa70*/  FMUL.FTZ R7, R132.reuse, R147 ;  /* 0x0000009384077220 */ /* 0x050fe40000410000 */
[----:B------:R4:W5:Y:S01]  /*aa80*/  MUFU.EX2 R2, R0 ;  /* 0x0000000000027308 */ /* 0x0009620000000800 */
[----:B------:R-:W-:Y:S01]  /*aa90*/  FMUL.FTZ R18, R132, R158 ;  /* 0x0000009e84127220 */ /* 0x000fe20000410000 */
[----:B-1----:R-:W-:Y:S01]  /*aaa0*/  F2FP.PACK_AB R192, R222, R220 ;  /* 0x000000dcdec0723e */ /* 0x002fe200000000ff */
[C---:B------:R-:W-:Y:S02]  /*aab0*/  FMUL.FTZ R19, R132.reuse, R159 ;  /* 0x0000009f84137220 */ /* 0x040fe40000410000 */
[C---:B------:R-:W-:Y:S02]  /*aac0*/  FMUL.FTZ R33, R133.reuse, R173 ;  /* 0x000000ad85217220 */ /* 0x040fe40000410000 */
[C---:B------:R-:W-:Y:S03]  /*aad0*/  FMUL.FTZ R35, R132.reuse, R175 ;  /* 0x000000af84237220 */ /* 0x040fe60000410000 */
[----:B------:R-:W1:Y:S01]  /*aae0*/  MUFU.EX2 R26, R12 ;  /* 0x0000000c001a7308 */ /* 0x000e620000000800 */
[C---:B------:R-:W-:Y:S02]  /*aaf0*/  FMUL.FTZ R49, R133.reuse, R189 ;  /* 0x000000bd85317220 */ /* 0x040fe40000410000 */
[C---:B------:R-:W-:Y:S01]  /*ab00*/  FMUL.FTZ R52, R133.reuse, R52 ;  /* 0x0000003485347220 */ /* 0x040fe20000410000 */
[----:B--2---:R-:W-:Y:S01]  /*ab10*/  MOV R159, R27 ;  /* 0x0000001b009f7202 */ /* 0x004fe20000000f00 */
[C---:B------:R-:W-:Y:S01]  /*ab20*/  FMUL.FTZ R16, R133.reuse, R156 ;  /* 0x0000009c85107220 */ /* 0x040fe20000410000 */
[----:B------:R-:W-:Y:S01]  /*ab30*/  MOV R156, R30 ;  /* 0x0000001e009c7202 */ /* 0x000fe20000000f00 */
[C---:B------:R-:W-:Y:S01]  /*ab40*/  FMUL.FTZ R53, R133.reuse, R53 ;  /* 0x0000003585357220 */ /* 0x040fe20000410000 */
[----:B------:R-:W-:Y:S01]  /*ab50*/  MOV R173, R159 ;  /* 0x0000009f00ad7202 */ /* 0x000fe20000000f00 */
[C---:B------:R-:W-:Y:S01]  /*ab60*/  FMUL.FTZ R54, R132.reuse, R54 ;  /* 0x0000003684367220 */ /* 0x040fe20000410000 */
[----:B------:R-:W2:Y:S01]  /*ab70*/  MUFU.EX2 R28, R14 ;  /* 0x0000000e001c7308 */ /* 0x000ea20000000800 */
[----:B------:R-:W-:Y:S02]  /*ab80*/  FMUL.FTZ R55, R132, R55 ;  /* 0x0000003784377220 */ /* 0x000fe40000410000 */
[----:B------:R-:W-:Y:S02]  /*ab90*/  FMUL.FTZ R64, R133, R64 ;  /* 0x0000004085407220 */ /* 0x000fe40000410000 */
[--C-:B----4-:R-:W-:Y:S02]  /*aba0*/  FFMA.FTZ R0, R6, c[0x0][0x2d0], -R134.reuse ;  /* 0x0000b40006007a23 */ /* 0x110fe40000010886 */
[----:B------:R-:W-:Y:S02]  /*abb0*/  FMUL.FTZ R6, R132, R146 ;  /* 0x0000009284067220 */ /* 0x000fe40000410000 */
[C---:B-----5:R-:W-:Y:S01]  /*abc0*/  FMUL.FTZ R8, R2.reuse, R148 ;  /* 0x0000009402087220 */ /* 0x060fe20000410000 */
[----:B------:R4:W-:Y:S01]  /*abd0*/  MUFU.EX2 R216, R0 ;  /* 0x0000000000d87308 */ /* 0x0009e20000000800 */
[C---:B------:R-:W-:Y:S02]  /*abe0*/  FMUL.FTZ R9, R2.reuse, R149 ;  /* 0x0000009502097220 */ /* 0x040fe40000410000 */
[----:B------:R-:W-:Y:S01]  /*abf0*/  FMUL.FTZ R25, R2, R165 ;  /* 0x000000a502197220 */ /* 0x000fe20000410000 */
[----:B-1----:R-:W-:Y:S01]  /*ac00*/  F2FP.PACK_AB R193, R26, R30 ;  /* 0x0000001e1ac1723e */ /* 0x002fe200000000ff */
[C---:B------:R-:W-:Y:S02]  /*ac10*/  FMUL.FTZ R12, R2.reuse, R152 ;  /* 0x00000098020c7220 */ /* 0x040fe40000410000 */
[C---:B------:R-:W-:Y:S01]  /*ac20*/  FMUL.FTZ R40, R2.reuse, R180 ;  /* 0x000000b402287220 */ /* 0x040fe20000410000 */
[----:B------:R-:W-:Y:S01]  /*ac30*/  MOV R180, R41 ;  /* 0x0000002900b47202 */ /* 0x000fe20000000f00 */
[C---:B------:R-:W-:Y:S01]  /*ac40*/  FMUL.FTZ R44, R2.reuse, R184 ;  /* 0x000000b8022c7220 */ /* 0x040fe20000410000 */
[----:B------:R-:W1:Y:S01]  /*ac50*/  MUFU.EX2 R221, R17 ;  /* 0x0000001100dd7308 */ /* 0x000e620000000800 */
[C---:B------:R-:W-:Y:S02]  /*ac60*/  FMUL.FTZ R45, R2.reuse, R185 ;  /* 0x000000b9022d7220 */ /* 0x040fe40000410000 */
[C---:B------:R-:W-:Y:S01]  /*ac70*/  FMUL.FTZ R56, R2.reuse, R56 ;  /* 0x0000003802387220 */ /* 0x040fe20000410000 */
[-C--:B--2---:R-:W-:Y:S01]  /*ac80*/  F2FP.PACK_AB R195, R41, R28.reuse ;  /* 0x0000001c29c3723e */ /* 0x084fe200000000ff */
[C---:B------:R-:W-:Y:S01]  /*ac90*/  FMUL.FTZ R41, R2.reuse, R181 ;  /* 0x000000b502297220 */ /* 0x040fe20000410000 */
[----:B------:R-:W-:Y:S01]  /*aca0*/  MOV R158, R28 ;  /* 0x0000001c009e7202 */ /* 0x000fe20000000f00 */
[C---:B------:R-:W-:Y:S02]  /*acb0*/  FMUL.FTZ R28, R2.reuse, R168 ;  /* 0x000000a8021c7220 */ /* 0x040fe40000410000 */
[C---:B------:R-:W-:Y:S01]  /*acc0*/  FMUL.FTZ R57, R2.reuse, R57 ;  /* 0x0000003902397220 */ /* 0x040fe20000410000 */
[----:B------:R2:W5:Y:S01]  /*acd0*/  MUFU.EX2 R215, R5 ;  /* 0x0000000500d77308 */ /* 0x0005620000000800 */
[C---:B------:R-:W-:Y:S02]  /*ace0*/  FMUL.FTZ R60, R2.reuse, R60 ;  /* 0x0000003c023c7220 */ /* 0x040fe40000410000 */
[----:B------:R-:W-:Y:S02]  /*acf0*/  FMUL.FTZ R61, R2, R61 ;  /* 0x0000003d023d7220 */ /* 0x000fe40000410000 */
[----:B----4-:R-:W-:Y:S02]  /*ad00*/  FFMA.FTZ R0, R24, c[0x0][0x2d0], -R134 ;  /* 0x0000b40018007a23 */ /* 0x010fe40000010886 */
[----:B------:R-:W-:Y:S02]  /*ad10*/  FMUL.FTZ R24, R2, R164 ;  /* 0x000000a402187220 */ /* 0x000fe40000410000 */
[----:B------:R-:W-:Y:S01]  /*ad20*/  FMUL.FTZ R65, R133, R65 ;  /* 0x0000004185417220 */ /* 0x000fe20000410000 */
[----:B------:R4:W-:Y:S01]  /*ad30*/  MUFU.EX2 R217, R0 ;  /* 0x0000000000d97308 */ /* 0x0009e20000000800 */
[C---:B------:R-:W-:Y:S02]  /*ad40*/  FMUL.FTZ R66, R132.reuse, R66 ;  /* 0x0000004284427220 */ /* 0x040fe40000410000 */
[C---:B------:R-:W-:Y:S01]  /*ad50*/  FMUL.FTZ R67, R132.reuse, R67 ;  /* 0x0000004384437220 */ /* 0x040fe20000410000 */
[----:B-1----:R-:W-:Y:S01]  /*ad60*/  F2FP.PACK_AB R194, R221, R27 ;  /* 0x0000001bddc2723e */ /* 0x002fe200000000ff */
[C---:B------:R-:W-:Y:S02]  /*ad70*/  FMUL.FTZ R17, R133.reuse, R157 ;  /* 0x0000009d85117220 */ /* 0x040fe40000410000 */
[C---:B------:R-:W-:Y:S02]  /*ad80*/  FMUL.FTZ R68, R133.reuse, R68 ;  /* 0x0000004485447220 */ /* 0x040fe40000410000 */
[C---:B------:R-:W-:Y:S01]  /*ad90*/  FMUL.FTZ R69, R133.reuse, R69 ;  /* 0x0000004585457220 */ /* 0x040fe20000410000 */
[----:B------:R-:W1:Y:S01]  /*ada0*/  MUFU.EX2 R218, R4 ;  /* 0x0000000400da7308 */ /* 0x000e620000000800 */
[C---:B------:R-:W-:Y:S02]  /*adb0*/  FMUL.FTZ R70, R132.reuse, R70 ;  /* 0x0000004684467220 */ /* 0x040fe40000410000 */
[----:B------:R-:W-:Y:S02]  /*adc0*/  FMUL.FTZ R71, R132, R71 ;  /* 0x0000004784477220 */ /* 0x000fe40000410000 */
[----:B--2---:R-:W-:Y:S01]  /*add0*/  FMUL.FTZ R5, R133, R145 ;  /* 0x0000009185057220 */ /* 0x004fe20000410000 */
[----:B-----5:R-:W-:Y:S01]  /*ade0*/  F2FP.PACK_AB R145, R216, R215 ;  /* 0x000000d7d891723e */ /* 0x020fe200000000ff */
[C---:B------:R-:W-:Y:S02]  /*adf0*/  FMUL.FTZ R72, R2.reuse, R72 ;  /* 0x0000004802487220 */ /* 0x040fe40000410000 */
[C---:B------:R-:W-:Y:S01]  /*ae00*/  FMUL.FTZ R73, R2.reuse, R73 ;  /* 0x0000004902497220 */ /* 0x040fe20000410000 */
[----:B------:R-:W2:Y:S01]  /*ae10*/  MUFU.EX2 R31, R13 ;  /* 0x0000000d001f7308 */ /* 0x000ea20000000800 */
[C---:B------:R-:W-:Y:S02]  /*ae20*/  FMUL.FTZ R76, R2.reuse, R76 ;  /* 0x0000004c024c7220 */ /* 0x040fe40000410000 */
[----:B------:R-:W-:Y:S01]  /*ae30*/  FMUL.FTZ R77, R2, R77 ;  /* 0x0000004d024d7220 */ /* 0x000fe20000410000 */
[----:B----4-:R-:W-:Y:S01]  /*ae40*/  FSEL R0, R3, RZ, P0 ;  /* 0x000000ff03007208 */ /* 0x010fe20000000000 */
[C---:B------:R-:W-:Y:S01]  /*ae50*/  FMUL.FTZ R80, R133.reuse, R80 ;  /* 0x0000005085507220 */ /* 0x040fe20000410000 */
[----:B------:R-:W-:Y:S01]  /*ae60*/  PLOP3.LUT P0, PT, PT, PT, UP0, 0x80, 0x0 ;  /* 0x000000000000781c */ /* 0x000fe20003f0f008 */
[C---:B------:R-:W-:Y:S02]  /*ae70*/  FMUL.FTZ R81, R133.reuse, R81 ;  /* 0x0000005185517220 */ /* 0x040fe40000410000 */
[----:B------:R-:W-:Y:S01]  /*ae80*/  FADD.FTZ R0, -R0, R139 ;  /* 0x0000008b00007221 */ /* 0x000fe20000010100 */
[----:B------:R-:W4:Y:S01]  /*ae90*/  MUFU.EX2 R50, R11 ;  /* 0x0000000b00327308 */ /* 0x000f220000000800 */
[----:B------:R-:W-:Y:S02]  /*aea0*/  FMUL.FTZ R82, R132, R82 ;  /* 0x0000005284527220 */ /* 0x000fe40000410000 */
[----:B------:R-:W-:Y:S01]  /*aeb0*/  FMUL.FTZ R0, R0, c[0x0][0x2d0] ;  /* 0x0000b40000007a20 */ /* 0x000fe20000410000 */
[----:B-1----:R-:W-:Y:S01]  /*aec0*/  F2FP.PACK_AB R147, R218, R217 ;  /* 0x000000d9da93723e */ /* 0x002fe200000000ff */
[C---:B------:R-:W-:Y:S02]  /*aed0*/  FMUL.FTZ R4, R133.reuse, R144 ;  /* 0x0000009085047220 */ /* 0x040fe40000410000 */
[C---:B------:R-:W-:Y:S02]  /*aee0*/  FMUL.FTZ R83, R132.reuse, R83 ;  /* 0x0000005384537220 */ /* 0x040fe40000410000 */
[C---:B------:R-:W-:Y:S01]  /*aef0*/  FMUL.FTZ R84, R133.reuse, R84 ;  /* 0x0000005485547220 */ /* 0x040fe20000410000 */
[----:B------:R-:W1:Y:S01]  /*af00*/  MUFU.EX2 R29, R10 ;  /* 0x0000000a001d7308 */ /* 0x000e620000000800 */
[C---:B------:R-:W-:Y:S01]  /*af10*/  FMUL.FTZ R85, R133.reuse, R85 ;  /* 0x0000005585557220 */ /* 0x040fe20000410000 */
[-C--:B---3--:R-:W-:Y:S01]  /*af20*/  HMMA.16816.F32 R4, R192, R20.reuse, R4 ;  /* 0x00000014c004723c */ /* 0x088fe20000001804 */
[----:B------:R-:W-:Y:S01]  /*af30*/  FMUL.FTZ R86, R132, R86 ;  /* 0x0000005684567220 */ /* 0x000fe20000410000 */
[----:B--2---:R-:W-:Y:S01]  /*af40*/  MOV R139, R31 ;  /* 0x0000001f008b7202 */ /* 0x004fe20000000f00 */
[----:B------:R-:W-:Y:S02]  /*af50*/  FMUL.FTZ R13, R2, R153 ;  /* 0x00000099020d7220 */ /* 0x000fe40000410000 */
[----:B------:R-:W-:Y:S02]  /*af60*/  FMUL.FTZ R87, R132, R87 ;  /* 0x0000005784577220 */ /* 0x000fe40000410000 */
[C---:B------:R-:W-:Y:S01]  /*af70*/  FMUL.FTZ R88, R2.reuse, R88 ;  /* 0x0000005802587220 */ /* 0x040fe20000410000 */
[----:B------:R-:W2:Y:S01]  /*af80*/  MUFU.EX2 R0, R0 ;  /* 0x0000000000007308 */ /* 0x000ea20000000800 */
[----:B------:R-:W-:Y:S03]  /*af90*/  FMUL.FTZ R89, R2, R89 ;  /* 0x0000005902597220 */ /* 0x000fe60000410000 */
[----:B----4-:R-:W-:Y:S01]  /*afa0*/  F2FP.PACK_AB R144, R50, R138 ;  /* 0x0000008a3290723e */ /* 0x010fe200000000ff */
[----:B------:R-:W-:Y:S01]  /*afb0*/  FMUL.FTZ R92, R2, R92 ;  /* 0x0000005c025c7220 */ /* 0x000fe20000410000 */
[----:B------:R-:W-:Y:S01]  /*afc0*/  MOV R172, R50 ;  /* 0x0000003200ac7202 */ /* 0x000fe20000000f00 */
[C---:B------:R-:W-:Y:S01]  /*afd0*/  FMUL.FTZ R50, R132.reuse, R190 ;  /* 0x000000be84327220 */ /* 0x040fe20000410000 */
[----:B------:R-:W-:Y:S01]  /*afe0*/  MOV R190, R51 ;  /* 0x0000003300be7202 */ /* 0x000fe20000000f00 */
[----:B------:R-:W-:Y:S02]  /*aff0*/  FMUL.FTZ R51, R132, R191 ;  /* 0x000000bf84337220 */ /* 0x000fe40000410000 */
[C---:B------:R-:W-:Y:S02]  /*b000*/  FMUL.FTZ R93, R2.reuse, R93 ;  /* 0x0000005d025d7220 */ /* 0x040fe40000410000 */
[----:B------:R-:W-:Y:S01]  /*b010*/  FMUL.FTZ R96, R133, R96 ;  /* 0x0000006085607220 */ /* 0x000fe20000410000 */
[----:B-1----:R-:W-:Y:S01]  /*b020*/  F2FP.PACK_AB R146, R139, R29 ;  /* 0x0000001d8b92723e */ /* 0x002fe200000000ff */
[C---:B------:R-:W-:Y:S01]  /*b030*/  FMUL.FTZ R97, R133.reuse, R97 ;  /* 0x0000006185617220 */ /* 0x040fe20000410000 */
[----:B------:R-:W-:Y:S01]  /*b040*/  MOV R157, R29 ;  /* 0x0000001d009d7202 */ /* 0x000fe20000000f00 */
[----:B------:R-:W-:Y:S02]  /*b050*/  FMUL.FTZ R29, R2, R169 ;  /* 0x000000a9021d7220 */ /* 0x000fe40000410000 */
[C---:B------:R-:W-:Y:S01]  /*b060*/  FMUL.FTZ R98, R132.reuse, R98 ;  /* 0x0000006284627220 */ /* 0x040fe20000410000 */
[----:B------:R-:W-:Y:S01]  /*b070*/  MOV R175, R157 ;  /* 0x0000009d00af7202 */ /* 0x000fe20000000f00 */
[----:B------:R-:W-:Y:S02]  /*b080*/  FMUL.FTZ R99, R132, R99 ;  /* 0x0000006384637220 */ /* 0x000fe40000410000 */
[C---:B------:R-:W-:Y:S02]  /*b090*/  FMUL.FTZ R100, R133.reuse, R100 ;  /* 0x0000006485647220 */ /* 0x040fe40000410000 */
[C---:B--2---:R-:W-:Y:S02]  /*b0a0*/  FMUL.FTZ R10, R0.reuse, R150 ;  /* 0x00000096000a7220 */ /* 0x044fe40000410000 */
[C---:B------:R-:W-:Y:S02]  /*b0b0*/  FMUL.FTZ R11, R0.reuse, R151 ;  /* 0x00000097000b7220 */ /* 0x040fe40000410000 */
[----:B------:R-:W1:Y:S01]  /*b0c0*/  LDSM.16.MT88.4 R148, [R228+0x2080] ;  /* 0x00208000e494783b */ /* 0x000e620000004200 */
[C---:B------:R-:W-:Y:S02]  /*b0d0*/  FMUL.FTZ R14, R0.reuse, R154 ;  /* 0x0000009a000e7220 */ /* 0x040fe40000410000 */
[C---:B------:R-:W-:Y:S02]  /*b0e0*/  FMUL.FTZ R15, R0.reuse, R155 ;  /* 0x0000009b000f7220 */ /* 0x040fe40000410000 */
[C---:B------:R-:W-:Y:S01]  /*b0f0*/  HMMA.16816.F32 R8, R144.reuse, R20, R8 ;  /* 0x000000149008723c */ /* 0x040fe20000001808 */
[C---:B------:R-:W-:Y:S02]  /*b100*/  FMUL.FTZ R27, R0.reuse, R167 ;  /* 0x000000a7001b7220 */ /* 0x040fe40000410000 */
[----:B------:R-:W2:Y:S01]  /*b110*/  LDSM.16.MT88.4 R152, [R227+0x2080] ;  /* 0x00208000e398783b */ /* 0x000ea20000004200 */
[C---:B------:R-:W-:Y:S02]  /*b120*/  FMUL.FTZ R42, R0.reuse, R182 ;  /* 0x000000b6002a7220 */ /* 0x040fe40000410000 */
[C---:B------:R-:W-:Y:S02]  /*b130*/  FMUL.FTZ R47, R0.reuse, R187 ;  /* 0x000000bb002f7220 */ /* 0x040fe40000410000 */
[-C--:B------:R-:W-:Y:S01]  /*b140*/  HMMA.16816.F32 R12, R144, R22.reuse, R12 ;  /* 0x00000016900c723c */ /* 0x080fe2000000180c */
[C---:B------:R-:W-:Y:S03]  /*b150*/  FMUL.FTZ R20, R133.reuse, R160 ;  /* 0x000000a085147220 */ /* 0x040fe60000410000 */
[----:B------:R-:W-:Y:S01]  /*b160*/  MOV R160, R26 ;  /* 0x0000001a00a07202 */ /* 0x000fe20000000f00 */
[C---:B------:R-:W-:Y:S02]  /*b170*/  FMUL.FTZ R26, R0.reuse, R166 ;  /* 0x000000a6001a7220 */ /* 0x040fe40000410000 */
[----:B------:R-:W-:Y:S01]  /*b180*/  LDSM.16.MT88.4 R164, [R227+0x2880] ;  /* 0x00288000e3a4783b */ /* 0x000fe20000004200 */
[C---:B------:R-:W-:Y:S01]  /*b190*/  HMMA.16816.F32 R16, R192.reuse, R22, R16 ;  /* 0x00000016c010723c */ /* 0x040fe20000001810 */
[C---:B------:R-:W-:Y:S03]  /*b1a0*/  FMUL.FTZ R21, R133.reuse, R161 ;  /* 0x000000a185157220 */ /* 0x040fe60000410000 */
[C---:B------:R-:W-:Y:S01]  /*b1b0*/  FMUL.FTZ R30, R0.reuse, R170 ;  /* 0x000000aa001e7220 */ /* 0x040fe20000410000 */
[----:B------:R-:W-:Y:S01]  /*b1c0*/  MOV R161, R34 ;  /* 0x0000002200a17202 */ /* 0x000fe20000000f00 */
[----:B------:R-:W-:Y:S01]  /*b1d0*/  FMUL.FTZ R43, R0, R183 ;  /* 0x000000b7002b7220 */ /* 0x000fe20000410000 */
[----:B------:R-:W-:Y:S01]  /*b1e0*/  MOV R168, R160 ;  /* 0x000000a000a87202 */ /* 0x000fe20000000f00 */
[C---:B------:R-:W-:Y:S01]  /*b1f0*/  FMUL.FTZ R22, R132.reuse, R162 ;  /* 0x000000a284167220 */ /* 0x040fe20000410000 */
[----:B------:R-:W-:Y:S03]  /*b200*/  MOV R189, R161 ;  /* 0x000000a100bd7202 */ /* 0x000fe60000000f00 */
[----:B------:R-:W-:Y:S02]  /*b210*/  FMUL.FTZ R23, R132, R163 ;  /* 0x000000a384177220 */ /* 0x000fe40000410000 */
[----:B------:R-:W-:Y:S01]  /*b220*/  LDSM.16.MT88.4 R160, [R228+0x2880] ;  /* 0x00288000e4a0783b */ /* 0x000fe20000004200 */
[----:B------:R-:W-:Y:S02]  /*b230*/  FMUL.FTZ R46, R0, R186 ;  /* 0x000000ba002e7220 */ /* 0x000fe40000410000 */
[----:B------:R-:W-:Y:S01]  /*b240*/  FMUL.FTZ R34, R132, R174 ;  /* 0x000000ae84227220 */ /* 0x000fe20000410000 */
[----:B------:R-:W-:Y:S01]  /*b250*/  MOV R174, R158 ;  /* 0x0000009e00ae7202 */ /* 0x000fe20000000f00 */
[-C--:B------:R-:W-:Y:S01]  /*b260*/  HMMA.16816.F32 R20, R192, R36.reuse, R20 ;  /* 0x00000024c014723c */ /* 0x080fe20000001814 */
[C---:B------:R-:W-:Y:S02]  /*b270*/  FMUL.FTZ R58, R0.reuse, R58 ;  /* 0x0000003a003a7220 */ /* 0x040fe40000410000 */
[C---:B------:R-:W-:Y:S02]  /*b280*/  FMUL.FTZ R59, R0.reuse, R59 ;  /* 0x0000003b003b7220 */ /* 0x040fe40000410000 */
[C---:B------:R-:W-:Y:S02]  /*b290*/  FMUL.FTZ R62, R0.reuse, R62 ;  /* 0x0000003e003e7220 */ /* 0x040fe40000410000 */
[C---:B------:R-:W-:Y:S01]  /*b2a0*/  FMUL.FTZ R63, R0.reuse, R63 ;  /* 0x0000003f003f7220 */ /* 0x040fe20000410000 */
[C---:B------:R-:W-:Y:S01]  /*b2b0*/  HMMA.16816.F32 R24, R144.reuse, R36, R24 ;  /* 0x000000249018723c */ /* 0x040fe20000001818 */
[C---:B------:R-:W-:Y:S03]  /*b2c0*/  FMUL.FTZ R31, R0.reuse, R171 ;  /* 0x000000ab001f7220 */ /* 0x040fe60000410000 */
[----:B------:R-:W-:Y:S01]  /*b2d0*/  MOV R171, R222 ;  /* 0x000000de00ab7202 */ /* 0x000fe20000000f00 */
[----:B------:R-:W-:Y:S02]  /*b2e0*/  FMUL.FTZ R74, R0, R74 ;  /* 0x0000004a004a7220 */ /* 0x000fe40000410000 */
[C---:B------:R-:W-:Y:S01]  /*b2f0*/  FMUL.FTZ R37, R133.reuse, R177 ;  /* 0x000000b185257220 */ /* 0x040fe20000410000 */
[-C--:B------:R-:W-:Y:S01]  /*b300*/  HMMA.16816.F32 R28, R144, R38.reuse, R28 ;  /* 0x00000026901c723c */ /* 0x080fe2000000181c */
[----:B------:R-:W-:Y:S03]  /*b310*/  MOV R177, R138 ;  /* 0x0000008a00b17202 */ /* 0x000fe60000000f00 */
[--C-:B------:R-:W-:Y:S02]  /*b320*/  FFMA.FTZ R138, R196, c[0x0][0x2d0], -R141.reuse ;  /* 0x0000b400c48a7a23 */ /* 0x100fe4000001088d */
[C---:B------:R-:W-:Y:S01]  /*b330*/  FMUL.FTZ R36, R133.reuse, R176 ;  /* 0x000000b085247220 */ /* 0x040fe20000410000 */
[----:B------:R-:W-:Y:S01]  /*b340*/  MOV R176, R220 ;  /* 0x000000dc00b07202 */ /* 0x000fe20000000f00 */
[C---:B------:R-:W-:Y:S01]  /*b350*/  HMMA.16816.F32 R32, R192.reuse, R38, R32 ;  /* 0x00000026c020723c */ /* 0x040fe20000001820 */
[----:B------:R3:W-:Y:S03]  /*b360*/  MUFU.EX2 R181, R138 ;  /* 0x0000008a00b57308 */ /* 0x0007e60000000800 */
[C---:B------:R-:W-:Y:S02]  /*b370*/  FMUL.FTZ R75, R0.reuse, R75 ;  /* 0x0000004b004b7220 */ /* 0x040fe40000410000 */
[----:B------:R-:W-:Y:S02]  /*b380*/  FMUL.FTZ R78, R0, R78 ;  /* 0x0000004e004e7220 */ /* 0x000fe40000410000 */
[C---:B------:R-:W-:Y:S01]  /*b390*/  FMUL.FTZ R39, R132.reuse, R179 ;  /* 0x000000b384277220 */ /* 0x040fe20000410000 */
[----:B------:R-:W-:Y:S03]  /*b3a0*/  MOV R179, R221 ;  /* 0x000000dd00b37202 */ /* 0x000fe60000000f00 */
[----:B------:R-:W-:Y:S01]  /*b3b0*/  FMUL.FTZ R38, R132, R178 ;  /* 0x000000b284267220 */ /* 0x000fe20000410000 */
[----:B------:R-:W-:Y:S01]  /*b3c0*/  MOV R178, R156 ;  /* 0x0000009c00b27202 */ /* 0x000fe20000000f00 */
[C---:B------:R-:W-:Y:S01]  /*b3d0*/  FMUL.FTZ R79, R0.reuse, R79 ;  /* 0x0000004f004f7220 */ /* 0x040fe20000410000 */
[----:B------:R-:W-:Y:S01]  /*b3e0*/  LDSM.16.MT88.4 R156, [R226+0x2880] ;  /* 0x00288000e29c783b */ /* 0x000fe20000004200 */
[C---:B------:R-:W-:Y:S02]  /*b3f0*/  FMUL.FTZ R90, R0.reuse, R90 ;  /* 0x0000005a005a7220 */ /* 0x040fe40000410000 */
[C---:B------:R-:W-:Y:S01]  /*b400*/  FMUL.FTZ R91, R0.reuse, R91 ;  /* 0x0000005b005b7220 */ /* 0x040fe20000410000 */
[-C--:B-1----:R-:W-:Y:S01]  /*b410*/  HMMA.16816.F32 R36, R192, R148.reuse, R36 ;  /* 0x00000094c024723c */ /* 0x082fe20000001824 */
[C---:B------:R-:W-:Y:S02]  /*b420*/  FMUL.FTZ R94, R0.reuse, R94 ;  /* 0x0000005e005e7220 */ /* 0x040fe40000410000 */
[----:B------:R-:W-:Y:S02]  /*b430*/  FMUL.FTZ R95, R0, R95 ;  /* 0x0000005f005f7220 */ /* 0x000fe40000410000 */
[----:B------:R-:W-:Y:S02]  /*b440*/  FMUL.FTZ R101, R133, R101 ;  /* 0x0000006585657220 */ /* 0x000fe40000410000 */
[--C-:B---3--:R-:W-:Y:S01]  /*b450*/  FFMA.FTZ R138, R198, c[0x0][0x2d0], -R141.reuse ;  /* 0x0000b400c68a7a23 */ /* 0x108fe2000001088d */
[C---:B------:R-:W-:Y:S01]  /*b460*/  HMMA.16816.F32 R40, R144.reuse, R148, R40 ;  /* 0x000000949028723c */ /* 0x040fe20000001828 */
[C---:B------:R-:W-:Y:S02]  /*b470*/  FMUL.FTZ R102, R132.reuse, R102 ;  /* 0x0000006684667220 */ /* 0x040fe40000410000 */
[----:B------:R1:W3:Y:S01]  /*b480*/  MUFU.EX2 R184, R138 ;  /* 0x0000008a00b87308 */ /* 0x0002e20000000800 */
[----:B------:R-:W-:Y:S02]  /*b490*/  FMUL.FTZ R103, R132, R103 ;  /* 0x0000006784677220 */ /* 0x000fe40000410000 */
[C---:B------:R-:W-:Y:S02]  /*b4a0*/  FMUL.FTZ R104, R2.reuse, R104 ;  /* 0x0000006802687220 */ /* 0x040fe40000410000 */
[-C--:B------:R-:W-:Y:S01]  /*b4b0*/  HMMA.16816.F32 R44, R144, R150.reuse, R44 ;  /* 0x00000096902c723c */ /* 0x080fe2000000182c */
[----:B------:R-:W-:Y:S03]  /*b4c0*/  FMUL.FTZ R105, R2, R105 ;  /* 0x0000006902697220 */ /* 0x000fe60000410000 */
[C---:B------:R-:W-:Y:S02]  /*b4d0*/  FMUL.FTZ R106, R0.reuse, R106 ;  /* 0x0000006a006a7220 */ /* 0x040fe40000410000 */
[----:B------:R-:W-:Y:S02]  /*b4e0*/  FMUL.FTZ R107, R0, R107 ;  /* 0x0000006b006b7220 */ /* 0x000fe40000410000 */
[C---:B------:R-:W-:Y:S01]  /*b4f0*/  HMMA.16816.F32 R48, R192.reuse, R150, R48 ;  /* 0x00000096c030723c */ /* 0x040fe20000001830 */
[----:B------:R-:W4:Y:S03]  /*b500*/  LDSM.16.MT88.4 R148, [R225+0x3880] ;  /* 0x00388000e194783b */ /* 0x000f260000004200 */
[C---:B------:R-:W-:Y:S02]  /*b510*/  FMUL.FTZ R108, R2.reuse, R108 ;  /* 0x0000006c026c7220 */ /* 0x040fe40000410000 */
[----:B------:R-:W-:Y:S02]  /*b520*/  FMUL.FTZ R109, R2, R109 ;  /* 0x0000006d026d7220 */ /* 0x000fe40000410000 */
[-C--:B--2---:R-:W-:Y:S01]  /*b530*/  HMMA.16816.F32 R52, R192, R152.reuse, R52 ;  /* 0x00000098c034723c */ /* 0x084fe20000001834 */
[C---:B------:R-:W-:Y:S03]  /*b540*/  FMUL.FTZ R110, R0.reuse, R110 ;  /* 0x0000006e006e7220 */ /* 0x040fe60000410000 */
[--C-:B-1----:R-:W-:Y:S02]  /*b550*/  FFMA.FTZ R138, R197, c[0x0][0x2d0], -R142.reuse ;  /* 0x0000b400c58a7a23 */ /* 0x102fe4000001088e */
[----:B------:R-:W-:Y:S02]  /*b560*/  FMUL.FTZ R111, R0, R111 ;  /* 0x0000006f006f7220 */ /* 0x000fe40000410000 */
[C---:B------:R-:W-:Y:S01]  /*b570*/  HMMA.16816.F32 R56, R144.reuse, R152, R56 ;  /* 0x000000989038723c */ /* 0x040fe20000001838 */
[----:B------:R1:W-:Y:S03]  /*b580*/  MUFU.EX2 R182, R138 ;  /* 0x0000008a00b67308 */ /* 0x0003e60000000800 */
[C---:B------:R-:W-:Y:S02]  /*b590*/  FMUL.FTZ R112, R133.reuse, R112 ;  /* 0x0000007085707220 */ /* 0x040fe40000410000 */
[----:B------:R-:W-:Y:S02]  /*b5a0*/  FMUL.FTZ R113, R133, R113 ;  /* 0x0000007185717220 */ /* 0x000fe40000410000 */
[-C--:B------:R-:W-:Y:S01]  /*b5b0*/  HMMA.16816.F32 R60, R144, R154.reuse, R60 ;  /* 0x0000009a903c723c */ /* 0x080fe2000000183c */
[C---:B------:R-:W-:Y:S03]  /*b5c0*/  FMUL.FTZ R114, R132.reuse, R114 ;  /* 0x0000007284727220 */ /* 0x040fe60000410000 */
[----:B------:R-:W-:Y:S02]  /*b5d0*/  FMUL.FTZ R115, R132, R115 ;  /* 0x0000007384737220 */ /* 0x000fe40000410000 */
[C---:B------:R-:W-:Y:S02]  /*b5e0*/  FMUL.FTZ R120, R2.reuse, R120 ;  /* 0x0000007802787220 */ /* 0x040fe40000410000 */
[C---:B------:R-:W-:Y:S01]  /*b5f0*/  HMMA.16816.F32 R64, R192.reuse, R154, R64 ;  /* 0x0000009ac040723c */ /* 0x040fe20000001840 */
[----:B------:R-:W2:Y:S03]  /*b600*/  LDSM.16.MT88.4 R152, [R226+0x3880] ;  /* 0x00388000e298783b */ /* 0x000ea60000004200 */
[----:B------:R-:W-:Y:S02]  /*b610*/  FMUL.FTZ R121, R2, R121 ;  /* 0x0000007902797220 */ /* 0x000fe40000410000 */
[C---:B------:R-:W-:Y:S02]  /*b620*/  FMUL.FTZ R122, R0.reuse, R122 ;  /* 0x0000007a007a7220 */ /* 0x040fe40000410000 */
[----:B------:R-:W-:Y:S01]  /*b630*/  FMUL.FTZ R123, R0, R123 ;  /* 0x0000007b007b7220 */ /* 0x000fe20000410000 */
[-C--:B----4-:R-:W-:Y:S03]  /*b640*/  HMMA.16816.F32 R68, R192, R148.reuse, R68 ;  /* 0x00000094c044723c */ /* 0x090fe60000001844 */
[--C-:B-1----:R-:W-:Y:S02]  /*b650*/  FFMA.FTZ R138, R199, c[0x0][0x2d0], -R142.reuse ;  /* 0x0000b400c78a7a23 */ /* 0x102fe4000001088e */
[C---:B------:R-:W-:Y:S02]  /*b660*/  FMUL.FTZ R124, R2.reuse, R124 ;  /* 0x0000007c027c7220 */ /* 0x040fe40000410000 */
[----:B------:R1:W4:Y:S01]  /*b670*/  MUFU.EX2 R185, R138 ;  /* 0x0000008a00b97308 */ /* 0x0003220000000800 */
[C---:B------:R-:W-:Y:S01]  /*b680*/  HMMA.16816.F32 R72, R144.reuse, R148, R72 ;  /* 0x000000949048723c */ /* 0x040fe20000001848 */
[----:B------:R-:W-:Y:S03]  /*b690*/  FMUL.FTZ R125, R2, R125 ;  /* 0x0000007d027d7220 */ /* 0x000fe60000410000 */
[C---:B------:R-:W-:Y:S02]  /*b6a0*/  FMUL.FTZ R126, R0.reuse, R126 ;  /* 0x0000007e007e7220 */ /* 0x040fe40000410000 */
[----:B------:R-:W-:Y:S02]  /*b6b0*/  FMUL.FTZ R127, R0, R127 ;  /* 0x0000007f007f7220 */ /* 0x000fe40000410000 */
[-C--:B------:R-:W-:Y:S01]  /*b6c0*/  HMMA.16816.F32 R76, R144, R150.reuse, R76 ;  /* 0x00000096904c723c */ /* 0x080fe2000000184c */
[C---:B------:R-:W-:Y:S03]  /*b6d0*/  FMUL.FTZ R128, R133.reuse, R128 ;  /* 0x0000008085807220 */ /* 0x040fe60000410000 */
[C---:B------:R-:W-:Y:S02]  /*b6e0*/  FMUL.FTZ R129, R133.reuse, R129 ;  /* 0x0000008185817220 */ /* 0x040fe40000410000 */
[C---:B------:R-:W-:Y:S02]  /*b6f0*/  FMUL.FTZ R130, R132.reuse, R130 ;  /* 0x0000008284827220 */ /* 0x040fe40000410000 */
[C---:B------:R-:W-:Y:S01]  /*b700*/  HMMA.16816.F32 R80, R192.reuse, R150, R80 ;  /* 0x00000096c050723c */ /* 0x040fe20000001850 */
[----:B------:R-:W5:Y:S03]  /*b710*/  LDSM.16.MT88.4 R148, [R228+0x3880] ;  /* 0x00388000e494783b */ /* 0x000f660000004200 */
[----:B------:R-:W-:Y:S02]  /*b720*/  FMUL.FTZ R131, R132, R131 ;  /* 0x0000008384837220 */ /* 0x000fe40000410000 */
[C---:B------:R-:W-:Y:S02]  /*b730*/  FMUL.FTZ R116, R133.reuse, R116 ;  /* 0x0000007485747220 */ /* 0x040fe40000410000 */
[-C--:B--2---:R-:W-:Y:S01]  /*b740*/  HMMA.16816.F32 R84, R192, R152.reuse, R84 ;  /* 0x00000098c054723c */ /* 0x084fe20000001854 */
[--C-:B-1----:R-:W-:Y:S03]  /*b750*/  FFMA.FTZ R138, R202, c[0x0][0x2d0], -R141.reuse ;  /* 0x0000b400ca8a7a23 */ /* 0x102fe6000001088d */
[----:B------:R-:W-:Y:S01]  /*b760*/  FMUL.FTZ R117, R133, R117 ;  /* 0x0000007585757220 */ /* 0x000fe20000410000 */
[----:B------:R1:W-:Y:S01]  /*b770*/  MUFU.EX2 R187, R138 ;  /* 0x0000008a00bb7308 */ /* 0x0003e20000000800 */
[C---:B------:R-:W-:Y:S02]  /*b780*/  FMUL.FTZ R118, R132.reuse, R118 ;  /* 0x0000007684767220 */ /* 0x040fe40000410000 */
[C---:B------:R-:W-:Y:S01]  /*b790*/  HMMA.16816.F32 R88, R144.reuse, R152, R88 ;  /* 0x000000989058723c */ /* 0x040fe20000001858 */
[----:B------:R-:W-:Y:S07]  /*b7a0*/  FMUL.FTZ R119, R132, R119 ;  /* 0x0000007784777220 */ /* 0x000fee0000410000 */
[-C--:B------:R-:W-:Y:S08]  /*b7b0*/  HMMA.16816.F32 R92, R144, R154.reuse, R92 ;  /* 0x0000009a905c723c */ /* 0x080ff0000000185c */
[C---:B------:R-:W-:Y:S01]  /*b7c0*/  HMMA.16816.F32 R96, R192.reuse, R154, R96 ;  /* 0x0000009ac060723c */ /* 0x040fe20000001860 */
[----:B------:R-:W2:Y:S03]  /*b7d0*/  LDSM.16.MT88.4 R152, [R227+0x3880] ;  /* 0x00388000e398783b */ /* 0x000ea60000004200 */
[----:B-1----:R-:W-:Y:S04]  /*b7e0*/  FFMA.FTZ R138, R205, c[0x0][0x2d0], -R141 ;  /* 0x0000b400cd8a7a23 */ /* 0x002fe8000001088d */
[-C--:B-----5:R-:W-:Y:S01]  /*b7f0*/  HMMA.16816.F32 R100, R192, R148.reuse, R100 ;  /* 0x00000094c064723c */ /* 0x0a0fe20000001864 */
[----:B------:R1:W5:Y:S07]  /*b800*/  MUFU.EX2 R170, R138 ;  /* 0x0000008a00aa7308 */ /* 0x00036e0000000800 */
[C---:B------:R-:W-:Y:S08]  /*b810*/  HMMA.16816.F32 R104, R144.reuse, R148, R104 ;  /* 0x000000949068723c */ /* 0x040ff00000001868 */
[-C--:B------:R-:W-:Y:S08]  /*b820*/  HMMA.16816.F32 R108, R144, R150.reuse, R108 ;  /* 0x00000096906c723c */ /* 0x080ff0000000186c */
[C---:B------:R-:W-:Y:S01]  /*b830*/  HMMA.16816.F32 R112, R192.reuse, R150, R112 ;  /* 0x00000096c070723c */ /* 0x040fe20000001870 */
[--C-:B-1----:R-:W-:Y:S01]  /*b840*/  FFMA.FTZ R138, R203, c[0x0][0x2d0], -R142.reuse ;  /* 0x0000b400cb8a7a23 */ /* 0x102fe2000001088e */
[----:B------:R-:W1:Y:S03]  /*b850*/  LDSM.16.MT88.4 R148, [R225+0x2880] ;  /* 0x00288000e194783b */ /* 0x000e660000004200 */
[----:B------:R3:W-:Y:S03]  /*b860*/  MUFU.EX2 R188, R138 ;  /* 0x0000008a00bc7308 */ /* 0x0007e60000000800 */
[-C--:B--2---:R-:W-:Y:S08]  /*b870*/  HMMA.16816.F32 R116, R192, R152.reuse, R116 ;  /* 0x00000098c074723c */ /* 0x084ff00000001874 */
[C---:B------:R-:W-:Y:S08]  /*b880*/  HMMA.16816.F32 R120, R144.reuse, R152, R120 ;  /* 0x000000989078723c */ /* 0x040ff00000001878 */
[-C--:B------:R-:W-:Y:S01]  /*b890*/  HMMA.16816.F32 R124, R144, R154.reuse, R124 ;  /* 0x0000009a907c723c */ /* 0x080fe2000000187c */
[----:B---3--:R-:W-:Y:S06]  /*b8a0*/  FFMA.FTZ R138, R207, c[0x0][0x2d0], -R142 ;  /* 0x0000b400cf8a7a23 */ /* 0x008fec000001088e */
[----:B------:R-:W-:Y:S01]  /*b8b0*/  F2FP.PACK_AB R144, R184, R181 ;  /* 0x000000b5b890723e */ /* 0x000fe200000000ff */
[----:B------:R-:W-:Y:S01]  /*b8c0*/  HMMA.16816.F32 R128, R192, R154, R128 ;  /* 0x0000009ac080723c */ /* 0x000fe20000001880 */
[----:B------:R2:W3:Y:S03]  /*b8d0*/  MUFU.EX2 R169, R138 ;  /* 0x0000008a00a97308 */ /* 0x0004e60000000800 */
[----:B----4-:R-:W-:Y:S02]  /*b8e0*/  F2FP.PACK_AB R145, R185, R182 ;  /* 0x000000b6b991723e */ /* 0x010fe400000000ff */
[----:B-----5:R-:W-:Y:S01]  /*b8f0*/  F2FP.PACK_AB R146, R170, R187 ;  /* 0x000000bbaa92723e */ /* 0x020fe200000000ff */
[--C-:B--2---:R-:W-:Y:S01]  /*b900*/  FFMA.FTZ R138, R204, c[0x0][0x2d0], -R143.reuse ;  /* 0x0000b400cc8a7a23 */ /* 0x104fe2000001088f */
[----:B---3--:R-:W-:Y:S03]  /*b910*/  F2FP.PACK_AB R147, R169, R188 ;  /* 0x000000bca993723e */ /* 0x008fe600000000ff */
[----:B------:R2:W-:Y:S04]  /*b920*/  MUFU.EX2 R183, R138 ;  /* 0x0000008a00b77308 */ /* 0x0005e80000000800 */
[-C--:B-1----:R-:W-:Y:S01]  /*b930*/  HMMA.16816.F32 R4, R144, R148.reuse, R4 ;  /* 0x000000949004723c */ /* 0x082fe20000001804 */
[--C-:B--2---:R-:W-:Y:S05]  /*b940*/  FFMA.FTZ R138, R208, c[0x0][0x2d0], -R143.reuse ;  /* 0x0000b400d08a7a23 */ /* 0x104fea000001088f */
        /* <DEDUP_REMOVED lines=13> */
[----:B------:R1:W-:Y:S02]  /*ba20*/  MUFU.EX2 R198, R138 ;  /* 0x0000008a00c67308 */ /* 0x0003e40000000800 */
[----:B-1----:R-:W-:Y:S08]  /*ba30*/  FFMA.FTZ R138, R209, c[0x0][0x2d0], -R134 ;  /* 0x0000b400d18a7a23 */ /* 0x002ff00000010886 */
[----:B------:R1:W2:Y:S02]  /*ba40*/  MUFU.EX2 R197, R138 ;  /* 0x0000008a00c57308 */ /* 0x0002a40000000800 */
[--C-:B-1----:R-:W-:Y:S01]  /*ba50*/  FFMA.FTZ R138, R245, c[0x0][0x2d0], -R141.reuse ;  /* 0x0000b400f58a7a23 */ /* 0x102fe2000001088d */
[----:B--2---:R-:W-:Y:S02]  /*ba60*/  F2FP.PACK_AB R155, R197, R198 ;  /* 0x000000c6c59b723e */ /* 0x004fe400000000ff */
[----:B------:R-:W-:Y:S05]  /*ba70*/  MOV R245, R169 ;  /* 0x000000a900f57202 */ /* 0x000fea0000000f00 */
[----:B------:R1:W-:Y:S01]  /*ba80*/  MUFU.EX2 R211, R138 ;  /* 0x0000008a00d37308 */ /* 0x0003e20000000800 */
[C---:B------:R-:W-:Y:S08]  /*ba90*/  HMMA.16816.F32 R8, R152.reuse, R148, R8 ;  /* 0x000000949808723c */ /* 0x040ff00000001808 */
[-C--:B------:R-:W-:Y:S08]  /*baa0*/  HMMA.16816.F32 R12, R152, R150.reuse, R12 ;  /* 0x00000096980c723c */ /* 0x080ff0000000180c */
[C---:B------:R-:W-:Y:S01]  /*bab0*/  HMMA.16816.F32 R16, R144.reuse, R150, R16 ;  /* 0x000000969010723c */ /* 0x040fe20000001810 */
[----:B------:R-:W2:Y:S03]  /*bac0*/  LDSM.16.MT88.4 R148, [R225+0x4080] ;  /* 0x00408000e194783b */ /* 0x000ea60000004200 */
[--C-:B-1----:R-:W-:Y:S01]  /*bad0*/  FFMA.FTZ R138, R248, c[0x0][0x2d0], -R141.reuse ;  /* 0x0000b400f88a7a23 */ /* 0x102fe2000001088d */
[----:B------:R-:W-:Y:S03]  /*bae0*/  MOV R248, R170 ;  /* 0x000000aa00f87202 */ /* 0x000fe60000000f00 */
[-C--:B------:R-:W-:Y:S01]  /*baf0*/  HMMA.16816.F32 R20, R144, R156.reuse, R20 ;  /* 0x0000009c9014723c */ /* 0x080fe20000001814 */
[----:B------:R1:W-:Y:S07]  /*bb00*/  MUFU.EX2 R220, R138 ;  /* 0x0000008a00dc7308 */ /* 0x0003ee0000000800 */
[C---:B------:R-:W-:Y:S08]  /*bb10*/  HMMA.16816.F32 R24, R152.reuse, R156, R24 ;  /* 0x0000009c9818723c */ /* 0x040ff00000001818 */
[-C--:B------:R-:W-:Y:S08]  /*bb20*/  HMMA.16816.F32 R28, R152, R158.reuse, R28 ;  /* 0x0000009e981c723c */ /* 0x080ff0000000181c */
[C---:B------:R-:W-:Y:S01]  /*bb30*/  HMMA.16816.F32 R32, R144.reuse, R158, R32 ;  /* 0x0000009e9020723c */ /* 0x040fe20000001820 */
[--C-:B-1----:R-:W-:Y:S01]  /*bb40*/  FFMA.FTZ R138, R219, c[0x0][0x2d0], -R142.reuse ;  /* 0x0000b400db8a7a23 */ /* 0x102fe2000001088e */
[----:B------:R-:W1:Y:S02]  /*bb50*/  LDSM.16.MT88.4 R156, [R226+0x4080] ;  /* 0x00408000e29c783b */ /* 0x000e640000004200 */
[----:B------:R-:W-:Y:S01]  /*bb60*/  MOV R219, R188 ;  /* 0x000000bc00db7202 */ /* 0x000fe20000000f00 */
[----:B------:R3:W-:Y:S03]  /*bb70*/  MUFU.EX2 R210, R138 ;  /* 0x0000008a00d27308 */ /* 0x0007e60000000800 */
[-C--:B------:R-:W-:Y:S08]  /*bb80*/  HMMA.16816.F32 R36, R144, R160.reuse, R36 ;  /* 0x000000a09024723c */ /* 0x080ff00000001824 */
[C---:B------:R-:W-:Y:S08]  /*bb90*/  HMMA.16816.F32 R40, R152.reuse, R160, R40 ;  /* 0x000000a09828723c */ /* 0x040ff00000001828 */
[-C--:B------:R-:W-:Y:S01]  /*bba0*/  HMMA.16816.F32 R44, R152, R162.reuse, R44 ;  /* 0x000000a2982c723c */ /* 0x080fe2000000182c */
[--C-:B---3--:R-:W-:Y:S03]  /*bbb0*/  FFMA.FTZ R138, R223, c[0x0][0x2d0], -R142.reuse ;  /* 0x0000b400df8a7a23 */ /* 0x108fe6000001088e */
[----:B------:R-:W-:Y:S04]  /*bbc0*/  MOV R223, R187 ;  /* 0x000000bb00df7202 */ /* 0x000fe80000000f00 */
[C---:B------:R-:W-:Y:S01]  /*bbd0*/  HMMA.16816.F32 R48, R144.reuse, R162, R48 ;  /* 0x000000a29030723c */ /* 0x040fe20000001830 */
[----:B------:R3:W4:Y:S01]  /*bbe0*/  MUFU.EX2 R209, R138 ;  /* 0x0000008a00d17308 */ /* 0x0007220000000800 */
[----:B------:R-:W5:Y:S06]  /*bbf0*/  LDSM.16.MT88.4 R160, [R228+0x4080] ;  /* 0x00408000e4a0783b */ /* 0x000f6c0000004200 */
[-C--:B------:R-:W-:Y:S08]  /*bc00*/  HMMA.16816.F32 R52, R144, R164.reuse, R52 ;  /* 0x000000a49034723c */ /* 0x080ff00000001834 */
[C---:B------:R-:W-:Y:S08]  /*bc10*/  HMMA.16816.F32 R56, R152.reuse, R164, R56 ;  /* 0x000000a49838723c */ /* 0x040ff00000001838 */
[-C--:B------:R-:W-:Y:S01]  /*bc20*/  HMMA.16816.F32 R60, R152, R166.reuse, R60 ;  /* 0x000000a6983c723c */ /* 0x080fe2000000183c */
[--C-:B---3--:R-:W-:Y:S03]  /*bc30*/  FFMA.FTZ R138, R190, c[0x0][0x2d0], -R141.reuse ;  /* 0x0000b400be8a7a23 */ /* 0x108fe6000001088d */
[----:B------:R-:W-:Y:S01]  /*bc40*/  FFMA.FTZ R141, R189, c[0x0][0x2d0], -R141 ;  /* 0x0000b400bd8d7a23 */ /* 0x000fe2000001088d */
[----:B------:R3:W-:Y:S01]  /*bc50*/  MUFU.EX2 R208, R138 ;  /* 0x0000008a00d07308 */ /* 0x0007e20000000800 */
[----:B------:R-:W-:Y:S02]  /*bc60*/  LDSM.16.MT88.4 R188, [R228+0x3080] ;  /* 0x00308000e4bc783b */ /* 0x000fe40000004200 */
[C---:B------:R-:W-:Y:S07]  /*bc70*/  HMMA.16816.F32 R64, R144.reuse, R166, R64 ;  /* 0x000000a69040723c */ /* 0x040fee0000001840 */
[----:B------:R4:W1:Y:S01]  /*bc80*/  MUFU.EX2 R207, R141 ;  /* 0x0000008d00cf7308 */ /* 0x0008620000000800 */
[-C--:B--2---:R-:W-:Y:S08]  /*bc90*/  HMMA.16816.F32 R68, R144, R148.reuse, R68 ;  /* 0x000000949044723c */ /* 0x084ff00000001844 */
[C---:B------:R-:W-:Y:S01]  /*bca0*/  HMMA.16816.F32 R72, R152.reuse, R148, R72 ;  /* 0x000000949848723c */ /* 0x040fe20000001848 */
[--C-:B---3--:R-:W-:Y:S03]  /*bcb0*/  FFMA.FTZ R138, R250, c[0x0][0x2d0], -R142.reuse ;  /* 0x0000b400fa8a7a23 */ /* 0x108fe6000001088e */
[----:B------:R-:W-:Y:S01]  /*bcc0*/  MOV R250, R186 ;  /* 0x000000ba00fa7202 */ /* 0x000fe20000000f00 */
[----:B------:R-:W-:Y:S03]  /*bcd0*/  FFMA.FTZ R142, R252, c[0x0][0x2d0], -R142 ;  /* 0x0000b400fc8e7a23 */ /* 0x000fe6000001088e */
[-C--:B------:R-:W-:Y:S01]  /*bce0*/  HMMA.16816.F32 R76, R152, R150.reuse, R76 ;  /* 0x00000096984c723c */ /* 0x080fe2000000184c */
[----:B------:R2:W-:Y:S03]  /*bcf0*/  MUFU.EX2 R206, R138 ;  /* 0x0000008a00ce7308 */ /* 0x0005e60000000800 */
[----:B------:R-:W-:Y:S02]  /*bd00*/  MOV R252, R185 ;  /* 0x000000b900fc7202 */ /* 0x000fe40000000f00 */
[----:B----4-:R-:W-:Y:S02]  /*bd10*/  F2FP.PACK_AB R141, R209, R210 ;  /* 0x000000d2d18d723e */ /* 0x010fe400000000ff */
[C---:B------:R-:W-:Y:S01]  /*bd20*/  HMMA.16816.F32 R80, R144.reuse, R150, R80 ;  /* 0x000000969050723c */ /* 0x040fe20000001850 */
[----:B------:R-:W3:Y:S02]  /*bd30*/  LDSM.16.MT88.4 R148, [R227+0x4080] ;  /* 0x00408000e394783b */ /* 0x000ee40000004200 */
[----:B------:R4:W-:Y:S05]  /*bd40*/  MUFU.EX2 R205, R142 ;  /* 0x0000008e00cd7308 */ /* 0x0009ea0000000800 */
[-C--:B-1----:R-:W-:Y:S08]  /*bd50*/  HMMA.16816.F32 R84, R144, R156.reuse, R84 ;  /* 0x0000009c9054723c */ /* 0x082ff00000001854 */
[C---:B------:R-:W-:Y:S01]  /*bd60*/  HMMA.16816.F32 R88, R152.reuse, R156, R88 ;  /* 0x0000009c9858723c */ /* 0x040fe20000001858 */
[--C-:B--2---:R-:W-:Y:S03]  /*bd70*/  FFMA.FTZ R138, R244, c[0x0][0x2d0], -R143.reuse ;  /* 0x0000b400f48a7a23 */ /* 0x104fe6000001088f */
[----:B------:R-:W-:Y:S01]  /*bd80*/  MOV R244, R184 ;  /* 0x000000b800f47202 */ /* 0x000fe20000000f00 */
[----:B------:R1:W-:Y:S03]  /*bd90*/  MUFU.EX2 R204, R138 ;  /* 0x0000008a00cc7308 */ /* 0x0003e60000000800 */
[-C--:B------:R-:W-:Y:S01]  /*bda0*/  HMMA.16816.F32 R92, R152, R158.reuse, R92 ;  /* 0x0000009e985c723c */ /* 0x080fe2000000185c */
[----:B----4-:R-:W-:Y:S07]  /*bdb0*/  F2FP.PACK_AB R142, R207, R208 ;  /* 0x000000d0cf8e723e */ /* 0x010fee00000000ff */
[C---:B------:R-:W-:Y:S01]  /*bdc0*/  HMMA.16816.F32 R96, R144.reuse, R158, R96 ;  /* 0x0000009e9060723c */ /* 0x040fe20000001860 */
[----:B------:R-:W2:Y:S07]  /*bdd0*/  LDSM.16.MT88.4 R156, [R225+0x3080] ;  /* 0x00308000e19c783b */ /* 0x000eae0000004200 */
[-C--:B-----5:R-:W-:Y:S01]  /*bde0*/  HMMA.16816.F32 R100, R144, R160.reuse, R100 ;  /* 0x000000a09064723c */ /* 0x0a0fe20000001864 */
[--C-:B-1----:R-:W-:Y:S03]  /*bdf0*/  FFMA.FTZ R138, R246, c[0x0][0x2d0], -R143.reuse ;  /* 0x0000b400f68a7a23 */ /* 0x102fe6000001088f */
[----:B------:R-:W-:Y:S04]  /*be00*/  MOV R246, R183 ;  /* 0x000000b700f67202 */ /* 0x000fe80000000f00 */
[C---:B------:R-:W-:Y:S01]  /*be10*/  HMMA.16816.F32 R104, R152.reuse, R160, R104 ;  /* 0x000000a09868723c */ /* 0x040fe20000001868 */
[----:B------:R1:W4:Y:S07]  /*be20*/  MUFU.EX2 R203, R138 ;  /* 0x0000008a00cb7308 */ /* 0x00032e0000000800 */
[-C--:B------:R-:W-:Y:S08]  /*be30*/  HMMA.16816.F32 R108, R152, R162.reuse, R108 ;  /* 0x000000a2986c723c */ /* 0x080ff0000000186c */
[C---:B------:R-:W-:Y:S08]  /*be40*/  HMMA.16816.F32 R112, R144.reuse, R162, R112 ;  /* 0x000000a29070723c */ /* 0x040ff00000001870 */
[-C--:B---3--:R-:W-:Y:S01]  /*be50*/  HMMA.16816.F32 R116, R144, R148.reuse, R116 ;  /* 0x000000949074723c */ /* 0x088fe20000001874 */
[--C-:B-1----:R-:W-:Y:S03]  /*be60*/  FFMA.FTZ R138, R249, c[0x0][0x2d0], -R143.reuse ;  /* 0x0000b400f98a7a23 */ /* 0x102fe6000001088f */
[----:B------:R-:W-:Y:S01]  /*be70*/  FFMA.FTZ R143, R251, c[0x0][0x2d0], -R143 ;  /* 0x0000b400fb8f7a23 */ /* 0x000fe2000001088f */
[----:B------:R1:W-:Y:S01]  /*be80*/  MUFU.EX2 R202, R138 ;  /* 0x0000008a00ca7308 */ /* 0x0003e20000000800 */
[----:B------:R-:W-:Y:S02]  /*be90*/  MOV R249, R182 ;  /* 0x000000b600f97202 */ /* 0x000fe40000000f00 */
[C---:B------:R-:W-:Y:S01]  /*bea0*/  HMMA.16816.F32 R120, R152.reuse, R148, R120 ;  /* 0x000000949878723c */ /* 0x040fe20000001878 */
[----:B------:R-:W-:Y:S03]  /*beb0*/  MOV R182, R175 ;  /* 0x000000af00b67202 */ /* 0x000fe60000000f00 */
[----:B------:R-:W-:Y:S02]  /*bec0*/  MOV R251, R181 ;  /* 0x000000b500fb7202 */ /* 0x000fe40000000f00 */
[----:B------:R-:W-:Y:S01]  /*bed0*/  MOV R181, R174 ;  /* 0x000000ae00b57202 */ /* 0x000fe20000000f00 */
[----:B------:R3:W5:Y:S01]  /*bee0*/  MUFU.EX2 R201, R143 ;  /* 0x0000008f00c97308 */ /* 0x0007620000000800 */
[-C--:B------:R-:W-:Y:S01]  /*bef0*/  HMMA.16816.F32 R124, R152, R150.reuse, R124 ;  /* 0x00000096987c723c */ /* 0x080fe2000000187c */
[----:B----4-:R-:W-:Y:S07]  /*bf00*/  F2FP.PACK_AB R192, R203, R204 ;  /* 0x000000cccbc0723e */ /* 0x010fee00000000ff */
[----:B------:R-:W-:Y:S01]  /*bf10*/  HMMA.16816.F32 R128, R144, R150, R128 ;  /* 0x000000969080723c */ /* 0x000fe20000001880 */
[--C-:B-1----:R-:W-:Y:S03]  /*bf20*/  FFMA.FTZ R138, R212, c[0x0][0x2d0], -R134.reuse ;  /* 0x0000b400d48a7a23 */ /* 0x102fe60000010886 */
[----:B------:R-:W-:Y:S02]  /*bf30*/  MOV R212, R139 ;  /* 0x0000008b00d47202 */ /* 0x000fe40000000f00 */
[----:B------:R1:W-:Y:S01]  /*bf40*/  MUFU.EX2 R139, R138 ;  /* 0x0000008a008b7308 */ /* 0x0003e20000000800 */
[----:B---3--:R-:W-:Y:S02]  /*bf50*/  F2FP.PACK_AB R143, R205, R206 ;  /* 0x000000cecd8f723e */ /* 0x008fe400000000ff */
[----:B-----5:R-:W-:Y:S03]  /*bf60*/  F2FP.PACK_AB R194, R201, R202 ;  /* 0x000000cac9c2723e */ /* 0x020fe600000000ff */
[--C-:B-1----:R-:W-:Y:S01]  /*bf70*/  FFMA.FTZ R138, R214, c[0x0][0x2d0], -R134.reuse ;  /* 0x0000b400d68a7a23 */ /* 0x102fe20000010886 */
[----:B------:R-:W-:Y:S02]  /*bf80*/  MOV R214, R180 ;  /* 0x000000b400d67202 */ /* 0x000fe40000000f00 */
[----:B------:R-:W-:Y:S01]  /*bf90*/  MOV R180, R173 ;  /* 0x000000ad00b47202 */ /* 0x000fe20000000f00 */
[----:B------:R1:W3:Y:S02]  /*bfa0*/  MUFU.EX2 R196, R138 ;  /* 0x0000008a00c47308 */ /* 0x0002e40000000800 */
[--C-:B-1----:R-:W-:Y:S01]  /*bfb0*/  FFMA.FTZ R138, R213, c[0x0][0x2d0], -R134.reuse ;  /* 0x0000b400d58a7a23 */ /* 0x102fe20000010886 */
[----:B------:R-:W-:Y:S01]  /*bfc0*/  MOV R213, R179 ;  /* 0x000000b300d57202 */ /* 0x000fe20000000f00 */
[----:B------:R-:W-:Y:S01]  /*bfd0*/  FFMA.FTZ R134, R140, c[0x0][0x2d0], -R134 ;  /* 0x0000b4008c867a23 */ /* 0x000fe20000010886 */
[----:B------:R-:W-:Y:S02]  /*bfe0*/  MOV R179, R172 ;  /* 0x000000ac00b37202 */ /* 0x000fe40000000f00 */
[----:B------:R-:W1:Y:S03]  /*bff0*/  LDSM.16.MT88.4 R172, [R226+0x3080] ;  /* 0x00308000e2ac783b */ /* 0x000e660000004200 */
[----:B------:R-:W-:Y:S01]  /*c000*/  MUFU.EX2 R138, R138 ;  /* 0x0000008a008a7308 */ /* 0x000fe20000000800 */
[----:B------:R-:W-:Y:S02]  /*c010*/  F2FP.PACK_AB R140, R220, R211 ;  /* 0x000000d3dc8c723e */ /* 0x000fe400000000ff */
[----:B---3--:R-:W-:Y:S05]  /*c020*/  F2FP.PACK_AB R193, R196, R139 ;  /* 0x0000008bc4c1723e */ /* 0x008fea00000000ff */
[-C--:B--2---:R-:W-:Y:S01]  /*c030*/  HMMA.16816.F32 R144, R140, R156.reuse, R4 ;  /* 0x0000009c8c90723c */ /* 0x084fe20000001804 */
[----:B------:R-:W2:Y:S01]  /*c040*/  LDSM.16.MT88.4 R4, [R227+0x3080] ;  /* 0x00308000e304783b */ /* 0x000ea20000004200 */
[----:B------:R-:W3:Y:S02]  /*c050*/  MUFU.EX2 R134, R134 ;  /* 0x0000008600867308 */ /* 0x000ee40000000800 */
[----:B---3--:R-:W-:Y:S07]  /*c060*/  F2FP.PACK_AB R195, R134, R138 ;  /* 0x0000008a86c3723e */ /* 0x008fee00000000ff */
[C---:B------:R-:W-:Y:S01]  /*c070*/  HMMA.16816.F32 R148, R192.reuse, R156, R8 ;  /* 0x0000009cc094723c */ /* 0x040fe20000001808 */
[----:B------:R-:W3:Y:S07]  /*c080*/  LDSM.16.MT88.4 R8, [R225+0x4880] ;  /* 0x00488000e108783b */ /* 0x000eee0000004200 */
[-C--:B------:R-:W-:Y:S01]  /*c090*/  HMMA.16816.F32 R152, R192, R158.reuse, R12 ;  /* 0x0000009ec098723c */ /* 0x080fe2000000180c */
[----:B------:R-:W4:Y:S07]  /*c0a0*/  LDSM.16.MT88.4 R12, [R226+0x4880] ;  /* 0x00488000e20c783b */ /* 0x000f2e0000004200 */
[C---:B------:R-:W-:Y:S01]  /*c0b0*/  HMMA.16816.F32 R156, R140.reuse, R158, R16 ;  /* 0x0000009e8c9c723c */ /* 0x040fe20000001810 */
[----:B------:R-:W2:Y:S07]  /*c0c0*/  LDSM.16.MT88.4 R16, [R228+0x4880] ;  /* 0x00488000e410783b */ /* 0x000eae0000004200 */
[-C--:B-1----:R-:W-:Y:S01]  /*c0d0*/  HMMA.16816.F32 R160, R140, R172.reuse, R20 ;  /* 0x000000ac8ca0723c */ /* 0x082fe20000001814 */
[----:B------:R-:W5:Y:S06]  /*c0e0*/  LDL.LU R23, [R1+0x2c] ;  /* 0x00002c0001177983 */ /* 0x000f6c0000300800 */
[----:B------:R-:W-:Y:S01]  /*c0f0*/  MOV R22, R182 ;  /* 0x000000b600167202 */ /* 0x000fe20000000f00 */
[C---:B------:R-:W-:Y:S01]  /*c100*/  HMMA.16816.F32 R164, R192.reuse, R172, R24 ;  /* 0x000000acc0a4723c */ /* 0x040fe20000001818 */
[----:B------:R-:W5:Y:S03]  /*c110*/  LDL.LU R24, [R1+0x28] ;  /* 0x0000280001187983 */ /* 0x000f660000300800 */
[----:B------:R-:W-:Y:S02]  /*c120*/  MOV R21, R181 ;  /* 0x000000b500157202 */ /* 0x000fe40000000f00 */
[----:B------:R-:W-:Y:S02]  /*c130*/  MOV R20, R180 ;  /* 0x000000b400147202 */ /* 0x000fe40000000f00 */
[----:B------:R-:W-:Y:S04]  /*c140*/  MOV R25, R171 ;  /* 0x000000ab00197202 */ /* 0x000fe80000000f00 */
[----:B------:R-:W-:Y:S02]  /*c150*/  MOV R26, R168 ;  /* 0x000000a8001a7202 */ /* 0x000fe40000000f00 */
[-C--:B------:R-:W-:Y:S01]  /*c160*/  HMMA.16816.F32 R168, R192, R174.reuse, R28 ;  /* 0x000000aec0a8723c */ /* 0x080fe2000000181c */
[----:B------:R-:W5:Y:S01]  /*c170*/  LDL.LU R29, [R1+0x20] ;  /* 0x00002000011d7983 */ /* 0x000f620000300800 */
[----:B------:R-:W-:Y:S03]  /*c180*/  MOV R27, R179 ;  /* 0x000000b3001b7202 */ /* 0x000fe60000000f00 */
[----:B------:R-:W5:Y:S02]  /*c190*/  LDL.LU R28, [R1+0x24] ;  /* 0x00002400011c7983 */ /* 0x000f640000300800 */
[----:B------:R-:W-:Y:S01]  /*c1a0*/  MOV R30, R178 ;  /* 0x000000b2001e7202 */ /* 0x000fe20000000f00 */
[C---:B------:R-:W-:Y:S01]  /*c1b0*/  HMMA.16816.F32 R172, R140.reuse, R174, R32 ;  /* 0x000000ae8cac723c */ /* 0x040fe20000001820 */
[----:B------:R-:W-:Y:S06]  /*c1c0*/  MOV R31, R177 ;  /* 0x000000b1001f7202 */ /* 0x000fec0000000f00 */
[----:B------:R-:W-:Y:S02]  /*c1d0*/  MOV R35, R176 ;  /* 0x000000b000237202 */ /* 0x000fe40000000f00 */
[-C--:B------:R-:W-:Y:S08]  /*c1e0*/  HMMA.16816.F32 R176, R140, R188.reuse, R36 ;  /* 0x000000bc8cb0723c */ /* 0x080ff00000001824 */
[C---:B------:R-:W-:Y:S08]  /*c1f0*/  HMMA.16816.F32 R180, R192.reuse, R188, R40 ;  /* 0x000000bcc0b4723c */ /* 0x040ff00000001828 */
[-C--:B------:R-:W-:Y:S08]  /*c200*/  HMMA.16816.F32 R184, R192, R190.reuse, R44 ;  /* 0x000000bec0b8723c */ /* 0x080ff0000000182c */
[C---:B------:R-:W-:Y:S08]  /*c210*/  HMMA.16816.F32 R188, R140.reuse, R190, R48 ;  /* 0x000000be8cbc723c */ /* 0x040ff00000001830 */
[-C--:B--2---:R-:W-:Y:S08]  /*c220*/  HMMA.16816.F32 R52, R140, R4.reuse, R52 ;  /* 0x000000048c34723c */ /* 0x084ff00000001834 */
[C---:B------:R-:W-:Y:S08]  /*c230*/  HMMA.16816.F32 R56, R192.reuse, R4, R56 ;  /* 0x00000004c038723c */ /* 0x040ff00000001838 */
[-C--:B------:R-:W-:Y:S08]  /*c240*/  HMMA.16816.F32 R60, R192, R6.reuse, R60 ;  /* 0x00000006c03c723c */ /* 0x080ff0000000183c */
[C---:B------:R-:W-:Y:S01]  /*c250*/  HMMA.16816.F32 R64, R140.reuse, R6, R64 ;  /* 0x000000068c40723c */ /* 0x040fe20000001840 */
[----:B------:R-:W1:Y:S07]  /*c260*/  LDSM.16.MT88.4 R4, [R227+0x4880] ;  /* 0x00488000e304783b */ /* 0x000e6e0000004200 */
[-C--:B---3--:R-:W-:Y:S08]  /*c270*/  HMMA.16816.F32 R68, R140, R8.reuse, R68 ;  /* 0x000000088c44723c */ /* 0x088ff00000001844 */
[C---:B------:R-:W-:Y:S08]  /*c280*/  HMMA.16816.F32 R72, R192.reuse, R8, R72 ;  /* 0x00000008c048723c */ /* 0x040ff00000001848 */
[-C--:B------:R-:W-:Y:S08]  /*c290*/  HMMA.16816.F32 R76, R192, R10.reuse, R76 ;  /* 0x0000000ac04c723c */ /* 0x080ff0000000184c */
[C---:B------:R-:W-:Y:S08]  /*c2a0*/  HMMA.16816.F32 R80, R140.reuse, R10, R80 ;  /* 0x0000000a8c50723c */ /* 0x040ff00000001850 */
[-C--:B----4-:R-:W-:Y:S08]  /*c2b0*/  HMMA.16816.F32 R84, R140, R12.reuse, R84 ;  /* 0x0000000c8c54723c */ /* 0x090ff00000001854 */
[C---:B------:R-:W-:Y:S08]  /*c2c0*/  HMMA.16816.F32 R88, R192.reuse, R12, R88 ;  /* 0x0000000cc058723c */ /* 0x040ff00000001858 */
[-C--:B------:R-:W-:Y:S08]  /*c2d0*/  HMMA.16816.F32 R92, R192, R14.reuse, R92 ;  /* 0x0000000ec05c723c */ /* 0x080ff0000000185c */
[C---:B------:R-:W-:Y:S08]  /*c2e0*/  HMMA.16816.F32 R96, R140.reuse, R14, R96 ;  /* 0x0000000e8c60723c */ /* 0x040ff00000001860 */
[-C--:B------:R-:W-:Y:S08]  /*c2f0*/  HMMA.16816.F32 R100, R140, R16.reuse, R100 ;  /* 0x000000108c64723c */ /* 0x080ff00000001864 */
[C---:B------:R-:W-:Y:S08]  /*c300*/  HMMA.16816.F32 R104, R192.reuse, R16, R104 ;  /* 0x00000010c068723c */ /* 0x040ff00000001868 */
[-C--:B------:R-:W-:Y:S08]  /*c310*/  HMMA.16816.F32 R108, R192, R18.reuse, R108 ;  /* 0x00000012c06c723c */ /* 0x080ff0000000186c */
[C---:B------:R-:W-:Y:S08]  /*c320*/  HMMA.16816.F32 R112, R140.reuse, R18, R112 ;  /* 0x000000128c70723c */ /* 0x040ff00000001870 */
[-C--:B-1----:R-:W-:Y:S08]  /*c330*/  HMMA.16816.F32 R116, R140, R4.reuse, R116 ;  /* 0x000000048c74723c */ /* 0x082ff00000001874 */
[C---:B------:R-:W-:Y:S08]  /*c340*/  HMMA.16816.F32 R120, R192.reuse, R4, R120 ;  /* 0x00000004c078723c */ /* 0x040ff00000001878 */
[-C--:B------:R-:W-:Y:S08]  /*c350*/  HMMA.16816.F32 R124, R192, R6.reuse, R124 ;  /* 0x00000006c07c723c */ /* 0x080ff0000000187c */
[----:B------:R-:W-:Y:S01]  /*c360*/  HMMA.16816.F32 R128, R140, R6, R128 ;  /* 0x000000068c80723c */ /* 0x000fe20000001880 */
[----:B-----5:R-:W-:Y:S04]  /*c370*/  FFMA.FTZ R8, R2, R24, R31 ;  /* 0x0000001802087223 */ /* 0x020fe8000001001f */
[----:B------:R-:W-:Y:S04]  /*c380*/  FADD.FTZ R8, R27, R8 ;  /* 0x000000081b087221 */ /* 0x000fe80000010000 */
[----:B------:R-:W-:Y:S03]  /*c390*/  FADD.FTZ R9, R22, R8 ;  /* 0x0000000816097221 */ /* 0x000fe60000010000 */
[----:B------:R-:W-:Y:S02]  /*c3a0*/  FFMA.FTZ R8, R0, R23, R215 ;  /* 0x0000001700087223 */ /* 0x000fe400000100d7 */
[----:B------:R-:W-:Y:S02]  /*c3b0*/  FADD.FTZ R0, R212, R9 ;  /* 0x00000009d4007221 */ /* 0x000fe40000010000 */
[----:B------:R-:W-:Y:S02]  /*c3c0*/  FFMA.FTZ R133, R133, R29, R35 ;  /* 0x0000001d85857223 */ /* 0x000fe40000010023 */
[----:B------:R-:W-:Y:S02]  /*c3d0*/  FADD.FTZ R8, R216, R8 ;  /* 0x00000008d8087221 */ /* 0x000fe40000010000 */
[----:B------:R-:W-:Y:S02]  /*c3e0*/  FFMA.FTZ R132, R132, R28, R30 ;  /* 0x0000001c84847223 */ /* 0x000fe4000001001e */
[----:B------:R-:W-:Y:S02]  /*c3f0*/  FADD.FTZ R2, R25, R133 ;  /* 0x0000008519027221 */ /* 0x000fe40000010000 */
[----:B------:R-:W-:Y:S02]  /*c400*/  FADD.FTZ R132, R26, R132 ;  /* 0x000000841a847221 */ /* 0x000fe40000010000 */
[----:B------:R-:W-:Y:S02]  /*c410*/  FADD.FTZ R2, R20, R2 ;  /* 0x0000000214027221 */ /* 0x000fe40000010000 */
[----:B------:R-:W-:Y:S02]  /*c420*/  FADD.FTZ R132, R21, R132 ;  /* 0x0000008415847221 */ /* 0x000fe40000010000 */
[----:B------:R-:W-:Y:S02]  /*c430*/  FADD.FTZ R10, R213, R2 ;  /* 0x00000002d50a7221 */ /* 0x000fe40000010000 */
        /* <DEDUP_REMOVED lines=31> */
[----:B------:R-:W-:Y:S01]  /*c630*/  FADD.FTZ R4, R206, R8 ;  /* 0x00000008ce047221 */ /* 0x000fe20000010000 */
[----:B------:R1:W-:Y:S01]  /*c640*/  STL [R1+0x20], R5 ;  /* 0x0000200501007387 */ /* 0x0003e20000100800 */
[----:B------:R-:W-:Y:S02]  /*c650*/  FADD.FTZ R2, R202, R2 ;  /* 0x00000002ca027221 */ /* 0x000fe40000010000 */
[----:B------:R-:W-:Y:S02]  /*c660*/  FADD.FTZ R4, R205, R4 ;  /* 0x00000004cd047221 */ /* 0x000fe40000010000 */
[----:B------:R-:W-:Y:S02]  /*c670*/  FADD.FTZ R2, R201, R2 ;  /* 0x00000002c9027221 */ /* 0x000fe40000010000 */
[----:B------:R-:W-:Y:S01]  /*c680*/  FADD.FTZ R0, R138, R0 ;  /* 0x000000008a007221 */ /* 0x000fe20000010000 */
[----:B------:R1:W-:Y:S01]  /*c690*/  STL [R1+0x24], R4 ;  /* 0x0000240401007387 */ /* 0x0003e20000100800 */
[----:B------:R-:W-:Y:S02]  /*c6a0*/  MOV R138, R135 ;  /* 0x00000087008a7202 */ /* 0x000fe40000000f00 */
[----:B------:R-:W-:Y:S01]  /*c6b0*/  FADD.FTZ R0, R134, R0 ;  /* 0x0000000086007221 */ /* 0x000fe20000010000 */
[----:B------:R1:W-:Y:S01]  /*c6c0*/  STL [R1+0x28], R2 ;  /* 0x0000280201007387 */ /* 0x0003e20000100800 */
[----:B------:R-:W-:Y:S03]  /*c6d0*/  MOV R134, R136 ;  /* 0x0000008800867202 */ /* 0x000fe60000000f00 */
[----:B------:R1:W-:Y:S01]  /*c6e0*/  STL [R1+0x2c], R0 ;  /* 0x00002c0001007387 */ /* 0x0003e20000100800 */
[----:B------:R-:W-:-:S05]  /*c6f0*/  @P0 BRA `(.L_x_989) ;  /* 0xffffad8000000947 */ /* 0x000fca000383ffff */
.L_x_970:
[----:B------:R-:W2:Y:S01]  /*c700*/  S2UR UR26, SR_CTAID.X ;  /* 0x00000000001a79c3 */ /* 0x000ea20000002500 */
[----:B------:R-:W-:-:S02]  /*c710*/  UISETP.NE.AND UP1, UPT, UR13, URZ, UPT ;  /* 0x0000003f0d00728c */ /* 0x000fc4000bf25270 */
[----:B------:R-:W-:Y:S02]  /*c720*/  UISETP.NE.AND UP0, UPT, UR12, URZ, UPT ;  /* 0x0000003f0c00728c */ /* 0x000fe4000bf05270 */
[----:B------:R-:W-:Y:S02]  /*c730*/  ULDC UR27, c[0x0][0x168] ;  /* 0x00005a00001b7ab9 */ /* 0x000fe40000000800 */
[----:B------:R-:W-:Y:S02]  /*c740*/  ULDC.64 UR4, c[0x0][0x2c8] ;  /* 0x0000b20000047ab9 */ /* 0x000fe40000000a00 */
[----:B------:R-:W-:Y:S01]  /*c750*/  UIADD3 UR27, -UR27, 0x1, URZ ;  /* 0x000000011b1b7890 */ /* 0x000fe2000fffe13f */
[----:B------:R-:W-:Y:S01]  /*c760*/  PLOP3.LUT P0, PT, PT, PT, UP0, 0x40, 0x0 ;  /* 0x000000000000781c */ /* 0x000fe20003f0e808 */
[----:B--2---:R-:W-:-:S04]  /*c770*/  ULEA UR26, UR26, 0x7f, 0x7 ;  /* 0x0000007f1a1a7891 */ /* 0x004fc8000f8e383f */
[----:B------:R-:W-:-:S03]  /*c780*/  UIMAD.WIDE.U32 UR28, UR26, UR4, URZ ;  /* 0x000000041a1c72a5 */ /* 0x000fc6000f8e003f */
[----:B------:R-:W-:Y:S02]  /*c790*/  ULDC UR4, c[0x0][0x1d0] ;  /* 0x0000740000047ab9 */ /* 0x000fe40000000800 */
[----:B------:R-:W-:Y:S02]  /*c7a0*/  UIMAD UR4, UR22, UR4, UR27 ;  /* 0x00000004160472a4 */ /* 0x000fe4000f8e021b */
[----:B------:R-:W-:Y:S02]  /*c7b0*/  @UP1 USHF.R.U32.HI UR26, URZ, UR5, UR29 ;  /* 0x000000053f1a1299 */ /* 0x000fe4000801161d */
[----:B------:R-:W-:Y:S02]  /*c7c0*/  ULDC UR22, c[0x0][0x324] ;  /* 0x0000c90000167ab9 */ /* 0x000fe40000000800 */
[----:B------:R-:W-:-:S04]  /*c7d0*/  UIADD3 UR26, UR4, UR26, URZ ;  /* 0x0000001a041a7290 */ /* 0x000fc8000fffe03f */
        /* <DEDUP_REMOVED lines=14> */
.L_x_991:
[----:B------:R-:W-:Y:S02]  /*c8c0*/  ULDC UR4, c[0x0][0x32c] ;  /* 0x0000cb0000047ab9 */ /* 0x000fe40000000800 */
[----:B------:R-:W-:-:S03]  /*c8d0*/  UISETP.NE.AND UP0, UPT, UR4, 0x1, UPT ;  /* 0x000000010400788c */ /* 0x000fc6000bf05270 */
[----:B------:R-:W-:Y:S02]  /*c8e0*/  ULDC.64 UR4, c[0x0][0x330] ;  /* 0x0000cc0000047ab9 */ /* 0x000fe40000000a00 */
[----:B------:R-:W-:-:S07]  /*c8f0*/  UIMAD.WIDE.U32 UR28, UR26, UR4, URZ ;  /* 0x000000041a1c72a5 */ /* 0x000fce000f8e003f */
[----:B------:R-:W-:Y:S02]  /*c900*/  @UP0 UMOV UR27, UR29 ;  /* 0x0000001d001b0c82 */ /* 0x000fe40008000000 */
[----:B------:R-:W-:Y:S02]  /*c910*/  @UP0 USHF.R.U32.HI UR26, URZ, UR5, UR27 ;  /* 0x000000053f1a0299 */ /* 0x000fe4000801161b */
.L_x_992:
[----:B------:R-:W-:Y:S02]  /*c920*/  ULDC UR4, c[0x0][0x32c] ;  /* 0x0000cb0000047ab9 */ /* 0x000fe40000000800 */
[----:B------:R-:W-:-:S04]  /*c930*/  UIMAD UR4, UR26, UR4, URZ ;  /* 0x000000041a0472a4 */ /* 0x000fc8000f8e023f */
[----:B------:R-:W-:-:S04]  /*c940*/  UISETP.LT.AND UP0, UPT, UR22, UR4, UPT ;  /* 0x000000041600728c */ /* 0x000fc8000bf01270 */
[----:B------:R-:W-:-:S04]  /*c950*/  USEL UR22, UR22, UR4, !UP0 ;  /* 0x0000000416167287 */ /* 0x000fc8000c000000 */
.L_x_990:
[----:B------:R-:W-:-:S04]  /*c960*/  UIADD3 UR22, UR22, 0x2f, URZ ;  /* 0x0000002f16167890 */ /* 0x000fc8000fffe03f */
        /* <DEDUP_REMOVED lines=8> */
[----:B-1----:R-:W2:Y:S04]  /*c9f0*/  LDL R0, [R1+0x10] ;  /* 0x0000100001007983 */ /* 0x002ea80000100800 */
[----:B------:R-:W3:Y:S04]  /*ca00*/  LDL R5, [R1+0x3c] ;  /* 0x00003c0001057983 */ /* 0x000ee80000100800 */
[----:B------:R-:W3:Y:S01]  /*ca10*/  LDL R4, [R1+0x38] ;  /* 0x0000380001047983 */ /* 0x000ee20000100800 */
[----:B------:R-:W-:Y:S01]  /*ca20*/  MOV R139, R3 ;  /* 0x00000003008b7202 */ /* 0x000fe20000000f00 */
[----:B------:R-:W-:-:S02]  /*ca30*/  IMAD.MOV.U32 R132, RZ, RZ, R136 ;  /* 0x000000ffff847224 */ /* 0x000fc400078e0088 */
[----:B------:R-:W-:Y:S02]  /*ca40*/  IMAD.MOV.U32 R2, RZ, RZ, R137 ;  /* 0x000000ffff027224 */ /* 0x000fe400078e0089 */
[----:B------:R-:W-:Y:S01]  /*ca50*/  IMAD.MOV.U32 R138, RZ, RZ, R135 ;  /* 0x000000ffff8a7224 */ /* 0x000fe200078e0087 */
[----:B--2---:R-:W-:-:S05]  /*ca60*/  SHF.L.U32 R3, R0, 0x1, RZ ;  /* 0x0000000100037819 */ /* 0x004fca00000006ff */
[----:B------:R1:W-:Y:S01]  /*ca70*/  STL [R1+0x34], R3 ;  /* 0x0000340301007387 */ /* 0x0003e20000100800 */
[----:B------:R-:W-:Y:S02]  /*ca80*/  SHF.R.S32.HI R250, RZ, 0x1f, R0 ;  /* 0x0000001ffffa7819 */ /* 0x000fe40000011400 */
[C---:B---3--:R-:W-:Y:S01]  /*ca90*/  SHF.L.U64.HI R249, R4.reuse, 0x1, R5 ;  /* 0x0000000104f97819 */ /* 0x048fe20000010205 */
[----:B------:R-:W-:Y:S01]  /*caa0*/  IMAD.SHL.U32 R248, R4, 0x2, RZ ;  /* 0x0000000204f87824 */ /* 0x000fe200078e00ff */
[----:B------:R-:W-:Y:S02]  /*cab0*/  SHF.L.U64.HI R250, R0, 0x1, R250 ;  /* 0x0000000100fa7819 */ /* 0x000fe400000102fa */
.L_x_996:
[----:B--2--5:R2:W5:Y:S01]  /*cac0*/  LDL R134, [R1+0x34] ;  /* 0x0000340001867983 */ /* 0x0245620000100800 */
[----:B------:R-:W-:Y:S04]  /*cad0*/  DEPBAR.LE SB0, 0x0 ;  /* 0x000080000000791a */ /* 0x000fe80000000000 */
[----:B------:R-:W-:Y:S01]  /*cae0*/  BAR.SYNC.DEFER_BLOCKING 0x0 ;  /* 0x0000000000007b1d */ /* 0x000fe20000010000 */
[----:B------:R-:W-:Y:S01]  /*caf0*/  UISETP.GT.AND UP0, UPT, UR7, UR23, UPT ;  /* 0x000000170700728c */ /* 0x000fe2000bf04270 */
[----:B------:R-:W-:Y:S05]  /*cb00*/  SEL R133, RZ, 0x10, P4 ;  /* 0x00000010ff857807 */ /* 0x000fea0002000000 */
[----:B------:R-:W-:Y:S01]  /*cb10*/  PLOP3.LUT P0, PT, PT, PT, UP0, 0x80, 0x0 ;  /* 0x000000000000781c */ /* 0x000fe20003f0f008 */
[----:B------:R2:W3:Y:S04]  /*cb20*/  LDSM.16.M88.4 R48, [R231+0x8080] ;  /* 0x00808000e730783b */ /* 0x0004e80000000200 */
[----:B------:R2:W4:Y:S04]  /*cb30*/  LDSM.16.M88.4 R44, [R231+0xa080] ;  /* 0x00a08000e72c783b */ /* 0x0005280000000200 */
[----:B------:R2:W1:Y:S04]  /*cb40*/  LDSM.16.M88.4 R16, [R224+0x5080] ;  /* 0x00508000e010783b */ /* 0x0004680000000200 */
        /* <DEDUP_REMOVED lines=8> */
[----:B------:R-:W-:Y:S01]  /*cbd0*/  SHF.R.S32.HI R0, RZ, 0x1f, R243 ;  /* 0x0000001fff007819 */ /* 0x000fe200000114f3 */
[----:B------:R-:W-:Y:S01]  /*cbe0*/  IMAD.WIDE.U32 R4, R243, c[0x0][0x208], RZ ;  /* 0x00008200f3047a25 */ /* 0x000fe200078e00ff */
[----:B-1----:R-:W-:Y:S02]  /*cbf0*/  SHF.R.S32.HI R3, RZ, 0x1f, R242 ;  /* 0x0000001fff037819 */ /* 0x002fe400000114f2 */
        /* <DEDUP_REMOVED lines=22> */
[C-C-:B----4-:R-:W-:Y:S01]  /*cd60*/  IMAD.X R15, R5.reuse, 0x1, R250.reuse, P1 ;  /* 0x00000001050f7824 */ /* 0x150fe200008e06fa */
[----:B------:R-:W-:Y:S01]  /*cd70*/  IADD3 R8, P1, R8, R248, RZ ;  /* 0x000000f808087210 */ /* 0x000fe20007f3e0ff */
[--C-:B------:R-:W-:Y:S01]  /*cd80*/  IMAD.X R13, R5, 0x1, R249.reuse, P0 ;  /* 0x00000001050d7824 */ /* 0x100fe200000e06f9 */
[----:B---3--:R-:W-:Y:S02]  /*cd90*/  IADD3 R6, P0, R3, R134, RZ ;  /* 0x0000008603067210 */ /* 0x008fe40007f1e0ff */
[----:B------:R1:W-:Y:S01]  /*cda0*/  LDGSTS.E.BYPASS.LTC128B.128 [R21], [R14.64], !P5 ;  /* 0x000000000e157fae */ /* 0x0003e2000e901d54 */
[C---:B------:R-:W-:Y:S03]  /*cdb0*/  IMAD.X R11, R7.reuse, 0x1, R250, P2 ;  /* 0x00000001070b7824 */ /* 0x040fe600010e06fa */
[----:B------:R1:W-:Y:S01]  /*cdc0*/  LDGSTS.E.BYPASS.LTC128B.128 [R21+0x1800], [R12.64], !P4 ;  /* 0x018000000c157fae */ /* 0x0003e2000e101d54 */
[--C-:B------:R-:W-:Y:S01]  /*cdd0*/  IMAD.X R9, R7, 0x1, R249.reuse, P1 ;  /* 0x0000000107097824 */ /* 0x100fe200008e06f9 */
        /* <DEDUP_REMOVED lines=8> */
.L_x_994:
        /* <DEDUP_REMOVED lines=147> */
[----:B------:R-:W-:Y:S04]  /*d790*/  DEPBAR.LE SB0, 0x0 ;  /* 0x000080000000791a */ /* 0x000fe80000000000 */
[-C--:B----4-:R-:W-:Y:S04]  /*d7a0*/  HMMA.16816.F32 R20, R196, R4.reuse, R20 ;  /* 0x00000004c414723c */ /* 0x090fe80000001814 */
[----:B------:R4:W1:Y:S01]  /*d7b0*/  MUFU.TANH R203, R14 ;  /* 0x0000000e00cb7308 */ /* 0x0008620000002400 */
[----:B------:R-:W-:Y:S03]  /*d7c0*/  BAR.SYNC.DEFER_BLOCKING 0x0 ;  /* 0x0000000000007b1d */ /* 0x000fe60000010000 */
[C---:B------:R-:W-:Y:S06]  /*d7d0*/  HMMA.16816.F32 R24, R216.reuse, R4, R24 ;  /* 0x00000004d818723c */ /* 0x040fec0000001818 */
[----:B------:R4:W1:Y:S02]  /*d7e0*/  MUFU.TANH R202, R15 ;  /* 0x0000000f00ca7308 */ /* 0x0008640000002400 */
[-C--:B------:R-:W-:Y:S08]  /*d7f0*/  HMMA.16816.F32 R28, R216, R6.reuse, R28 ;  /* 0x00000006d81c723c */ /* 0x080ff0000000181c */
[----:B------:R4:W2:Y:S01]  /*d800*/  MUFU.TANH R142, R16 ;  /* 0x00000010008e7308 */ /* 0x0008a20000002400 */
        /* <DEDUP_REMOVED lines=74> */
[----:B------:R-:W-:Y:S01]  /*dcb0*/  UIMAD UR5, UR23, 0x30, UR11 ;  /* 0x00000030170578a4 */ /* 0x000fe2000f8e020b */
[----:B------:R-:W-:Y:S01]  /*dcc0*/  IMAD.MOV.U32 R242, RZ, RZ, RZ ;  /* 0x000000fffff27224 */ /* 0x000fe200078e00ff */
[----:B----4-:R-:W-:Y:S04]  /*dcd0*/  IADD3 R16, -R133, 0x10, RZ ;  /* 0x0000001085107810 */ /* 0x010fe80007ffe1ff */
[----:B------:R-:W-:Y:S01]  /*dce0*/  IMAD.U32 R3, RZ, RZ, UR5 ;  /* 0x00000005ff037e24 */ /* 0x000fe2000f8e00ff */
[----:B------:R-:W-:Y:S04]  /*dcf0*/  LOP3.LUT R16, R16, 0xf, RZ, 0xc0, !PT ;  /* 0x0000000f10107812 */ /* 0x000fe800078ec0ff */
[----:B--2---:R-:W-:Y:S05]  /*dd00*/  IADD3 R3, R3, -0x30, R135 ;  /* 0xffffffd003037810 */ /* 0x004fea0007ffe087 */
[----:B------:R-:W-:Y:S04]  /*dd10*/  @P3 IMAD.HI.U32 R4, R3, c[0x0][0x2bc], RZ ;  /* 0x0000af0003043a27 */ /* 0x000fe800078e00ff */
[--C-:B------:R-:W-:Y:S01]  /*dd20*/  IMAD.MOV.U32 R0, RZ, RZ, R3.reuse ;  /* 0x000000ffff007224 */ /* 0x100fe200078e0003 */
        /* <DEDUP_REMOVED lines=30> */
[C-C-:B----4-:R-:W-:Y:S01]  /*df10*/  IMAD.X R15, R5.reuse, 0x1, R250.reuse, P1 ;  /* 0x00000001050f7824 */ /* 0x150fe200008e06fa */
[----:B------:R-:W-:Y:S01]  /*df20*/  IADD3 R8, P1, R8, R248, RZ ;  /* 0x000000f808087210 */ /* 0x000fe20007f3e0ff */
[--C-:B------:R-:W-:Y:S01]  /*df30*/  IMAD.X R13, R5, 0x1, R249.reuse, P0 ;  /* 0x00000001050d7824 */ /* 0x100fe200000e06f9 */
[----:B-1----:R-:W-:Y:S02]  /*df40*/  IADD3 R6, P0, R3, R134, RZ ;  /* 0x0000008603067210 */ /* 0x002fe40007f1e0ff */
[----:B------:R1:W-:Y:S01]  /*df50*/  LDGSTS.E.BYPASS.LTC128B.128 [R247+0x5080], [R14.64], !P5 ;  /* 0x050800000ef77fae */ /* 0x0003e2000e901d54 */
        /* <DEDUP_REMOVED lines=11> */
.L_x_995:
[----:B--23--:R-:W-:Y:S01]  /*e010*/  FMNMX.FTZ R137, R143, R2, !PT ;  /* 0x000000028f897209 */ /* 0x00cfe20007810000 */
[----:B----4-:R-:W-:Y:S01]  /*e020*/  LDSM.16.MT88.4 R20, [R225+0x2080] ;  /* 0x00208000e114783b */ /* 0x010fe20000004200 */
[----:B------:R-:W-:Y:S01]  /*e030*/  FMNMX.FTZ R0, R192, R132, !PT ;  /* 0x00000084c0007209 */ /* 0x000fe20007810000 */
[----:B------:R-:W-:Y:S01]  /*e040*/  UISETP.GT.AND UP0, UPT, UR23, UR4, UPT ;  /* 0x000000041700728c */ /* 0x000fe2000bf04270 */
[----:B------:R-:W-:Y:S01]  /*e050*/  FMNMX.FTZ R137, R195, R137, !PT ;  /* 0x00000089c3897209 */ /* 0x000fe20007810000 */
[----:B------:R-:W-:Y:S01]  /*e060*/  UIADD3 UR23, UR23, -0x1, URZ ;  /* 0xffffffff17177890 */ /* 0x000fe2000fffe03f */
[----:B------:R-:W-:Y:S02]  /*e070*/  FMNMX.FTZ R0, R204, R0, !PT ;  /* 0x00000000cc007209 */ /* 0x000fe40007810000 */
[----:B------:R-:W-:Y:S01]  /*e080*/  FMNMX.FTZ R137, R142, R137, !PT ;  /* 0x000000898e897209 */ /* 0x000fe20007810000 */
[----:B------:R-:W-:Y:S01]  /*e090*/  LDSM.16.MT88.4 R36, [R226+0x2080] ;  /* 0x00208000e224783b */ /* 0x000fe20000004200 */
[----:B-1----:R-:W-:Y:S02]  /*e0a0*/  FMNMX.FTZ R0, R18, R0, !PT ;  /* 0x0000000012007209 */ /* 0x002fe40007810000 */
        /* <DEDUP_REMOVED lines=21> */
[----:B------:R-:W-:Y:S02]  /*e200*/  PLOP3.LUT P0, PT, PT, PT, UP0, 0x80, 0x0 ;  /* 0x000000000000781c */ /* 0x000fe40003f0f008 */
[----:B------:R-:W-:Y:S04]  /*e210*/  FMNMX.FTZ R3, R205, R3, !PT ;  /* 0x00000003cd037209 */ /* 0x000fe80007810000 */
[----:B------:R-:W-:Y:S01]  /*e220*/  FMNMX.FTZ R3, R194, R3, !PT ;  /* 0x00000003c2037209 */ /* 0x000fe20007810000 */
[----:B------:R-:W2:Y:S03]  /*e230*/  SHFL.BFLY PT, R136, R0, 0x2, 0x1f ;  /* 0x0c401f0000887f89 */ /* 0x000ea600000e0000 */
[----:B------:R-:W-:Y:S04]  /*e240*/  FMNMX.FTZ R3, R193, R3, !PT ;  /* 0x00000003c1037209 */ /* 0x000fe80007810000 */
[----:B------:R-:W-:Y:S04]  /*e250*/  FMNMX.FTZ R3, R220, R3, !PT ;  /* 0x00000003dc037209 */ /* 0x000fe80007810000 */
[----:B------:R-:W-:Y:S04]  /*e260*/  FMNMX.FTZ R3, R215, R3, !PT ;  /* 0x00000003d7037209 */ /* 0x000fe80007810000 */
[----:B------:R-:W-:Y:S04]  /*e270*/  FMNMX.FTZ R3, R244, R3, !PT ;  /* 0x00000003f4037209 */ /* 0x000fe80007810000 */
[----:B------:R-:W-:Y:S04]  /*e280*/  FMNMX.FTZ R3, R223, R3, !PT ;  /* 0x00000003df037209 */ /* 0x000fe80007810000 */
[----:B------:R-:W-:Y:S02]  /*e290*/  FMNMX.FTZ R3, R217, R3, !PT ;  /* 0x00000003d9037209 */ /* 0x000fe40007810000 */
[----:B-1----:R-:W-:Y:S02]  /*e2a0*/  FMNMX.FTZ R137, R137, R4, !PT ;  /* 0x0000000489897209 */ /* 0x002fe40007810000 */
[----:B------:R-:W-:Y:S02]  /*e2b0*/  FMNMX.FTZ R4, R200, R139, !PT ;  /* 0x0000008bc8047209 */ /* 0x000fe40007810000 */
[----:B--2---:R-:W-:Y:S01]  /*e2c0*/  FMNMX.FTZ R136, R0, R136, !PT ;  /* 0x0000008800887209 */ /* 0x004fe20007810000 */
[----:B------:R-:W1:Y:S01]  /*e2d0*/  SHFL.BFLY PT, R7, R137, 0x1, 0x1f ;  /* 0x0c201f0089077f89 */ /* 0x000e6200000e0000 */
[----:B------:R-:W-:Y:S02]  /*e2e0*/  FMNMX.FTZ R4, R206, R4, !PT ;  /* 0x00000004ce047209 */ /* 0x000fe40007810000 */
[----:B------:R-:W-:Y:S02]  /*e2f0*/  FMNMX.FTZ R3, R218, R3, !PT ;  /* 0x00000003da037209 */ /* 0x000fe40007810000 */
[----:B------:R-:W-:Y:S02]  /*e300*/  FMNMX.FTZ R0, R203, R4, !PT ;  /* 0x00000004cb007209 */ /* 0x000fe40007810000 */
[----:B------:R-:W-:Y:S01]  /*e310*/  FMNMX.FTZ R3, R41, R3, !PT ;  /* 0x0000000329037209 */ /* 0x000fe20007810000 */
[----:B------:R-:W2:Y:S01]  /*e320*/  SHFL.BFLY PT, R6, R136, 0x1, 0x1f ;  /* 0x0c201f0088067f89 */ /* 0x000ea200000e0000 */
[----:B------:R-:W-:Y:S02]  /*e330*/  FMNMX.FTZ R0, R202, R0, !PT ;  /* 0x00000000ca007209 */ /* 0x000fe40007810000 */
[----:B------:R-:W-:Y:S02]  /*e340*/  FMNMX.FTZ R3, R40, R3, !PT ;  /* 0x0000000328037209 */ /* 0x000fe40007810000 */
[----:B------:R-:W-:Y:S03]  /*e350*/  FMNMX.FTZ R0, R221, R0, !PT ;  /* 0x00000000dd007209 */ /* 0x000fe60007810000 */
[----:B------:R-:W3:Y:S01]  /*e360*/  SHFL.BFLY PT, R5, R3, 0x2, 0x1f ;  /* 0x0c401f0003057f89 */ /* 0x000ee200000e0000 */
[----:B------:R-:W-:Y:S04]  /*e370*/  FMNMX.FTZ R0, R222, R0, !PT ;  /* 0x00000000de007209 */ /* 0x000fe80007810000 */
[----:B------:R-:W-:Y:S02]  /*e380*/  FMNMX.FTZ R0, R245, R0, !PT ;  /* 0x00000000f5007209 */ /* 0x000fe40007810000 */
[----:B-1----:R-:W-:Y:S02]  /*e390*/  FMNMX.FTZ R137, R137, R7, !PT ;  /* 0x0000000789897209 */ /* 0x002fe40007810000 */
[----:B------:R-:W-:Y:S03]  /*e3a0*/  FMNMX.FTZ R4, R246, R0, !PT ;  /* 0x00000000f6047209 */ /* 0x000fe60007810000 */
[----:B------:R-:W-:Y:S01]  /*e3b0*/  FADD.FTZ R0, -R137, R2 ;  /* 0x0000000289007221 */ /* 0x000fe20000010100 */
[----:B------:R-:W-:Y:S01]  /*e3c0*/  FMNMX.FTZ R4, R219, R4, !PT ;  /* 0x00000004db047209 */ /* 0x000fe20007810000 */
[----:B------:R-:W-:Y:S01]  /*e3d0*/  FMUL.FTZ R196, R137, c[0x0][0x2d0] ;  /* 0x0000b40089c47a20 */ /* 0x000fe20000410000 */
[----:B--2---:R-:W-:Y:S01]  /*e3e0*/  FMNMX.FTZ R136, R136, R6, !PT ;  /* 0x0000000688887209 */ /* 0x004fe20007810000 */
[----:B------:R-:W-:Y:S01]  /*e3f0*/  FMUL.FTZ R2, R0, c[0x0][0x2d0] ;  /* 0x0000b40000027a20 */ /* 0x000fe20000410000 */
[----:B------:R-:W-:Y:S01]  /*e400*/  FMNMX.FTZ R0, R42, R4, !PT ;  /* 0x000000042a007209 */ /* 0x000fe20007810000 */
[----:B------:R-:W-:Y:S02]  /*e410*/  FFMA.FTZ R4, R143, c[0x0][0x2d0], -R196 ;  /* 0x0000b4008f047a23 */ /* 0x000fe400000108c4 */
[----:B-----5:R1:W2:Y:S01]  /*e420*/  MUFU.EX2 R134, R2 ;  /* 0x0000000200867308 */ /* 0x0202a20000000800 */
[----:B------:R-:W-:Y:S02]  /*e430*/  FMNMX.FTZ R0, R140, R0, !PT ;  /* 0x000000008c007209 */ /* 0x000fe40007810000 */
[----:B---3--:R-:W-:Y:S02]  /*e440*/  FMNMX.FTZ R3, R3, R5, !PT ;  /* 0x0000000503037209 */ /* 0x008fe40007810000 */
[----:B------:R-:W-:Y:S03]  /*e450*/  FMNMX.FTZ R0, R141, R0, !PT ;  /* 0x000000008d007209 */ /* 0x000fe60007810000 */
[----:B------:R-:W3:Y:S02]  /*e460*/  SHFL.BFLY PT, R135, R3, 0x1, 0x1f ;  /* 0x0c201f0003877f89 */ /* 0x000ee400000e0000 */
[----:B------:R-:W-:Y:S01]  /*e470*/  MUFU.EX2 R29, R4 ;  /* 0x00000004001d7308 */ /* 0x000fe20000000800 */
[----:B-1----:R-:W-:Y:S02]  /*e480*/  FADD.FTZ R2, -R136, R132 ;  /* 0x0000008488027221 */ /* 0x002fe40000010100 */
[----:B--2---:R-:W-:Y:S02]  /*e490*/  FMUL.FTZ R16, R134, R156 ;  /* 0x0000009c86107220 */ /* 0x004fe40000410000 */
[----:B------:R-:W-:Y:S02]  /*e4a0*/  FMUL.FTZ R2, R2, c[0x0][0x2d0] ;  /* 0x0000b40002027a20 */ /* 0x000fe40000410000 */
[C---:B------:R-:W-:Y:S03]  /*e4b0*/  FMUL.FTZ R48, R134.reuse, R188 ;  /* 0x000000bc86307220 */ /* 0x040fe60000410000 */
[----:B------:R1:W2:Y:S01]  /*e4c0*/  MUFU.EX2 R133, R2 ;  /* 0x0000000200857308 */ /* 0x0002a20000000800 */
[----:B---3--:R-:W-:Y:S01]  /*e4d0*/  FMNMX.FTZ R135, R3, R135, !PT ;  /* 0x0000008703877209 */ /* 0x008fe20007810000 */
[C---:B------:R-:W-:Y:S01]  /*e4e0*/  FMUL.FTZ R49, R134.reuse, R189 ;  /* 0x000000bd86317220 */ /* 0x040fe20000410000 */
[----:B------:R-:W3:Y:S01]  /*e4f0*/  SHFL.BFLY PT, R3, R0, 0x2, 0x1f ;  /* 0x0c401f0000037f89 */ /* 0x000ee200000e0000 */
[C---:B------:R-:W-:Y:S02]  /*e500*/  FMUL.FTZ R52, R134.reuse, R52 ;  /* 0x0000003486347220 */ /* 0x040fe40000410000 */
[C---:B------:R-:W-:Y:S02]  /*e510*/  FMUL.FTZ R143, R135.reuse, c[0x0][0x2d0] ;  /* 0x0000b400878f7a20 */ /* 0x040fe40000410000 */
[C---:B------:R-:W-:Y:S02]  /*e520*/  FMUL.FTZ R53, R134.reuse, R53 ;  /* 0x0000003586357220 */ /* 0x040fe40000410000 */
[C---:B------:R-:W-:Y:S02]  /*e530*/  FMUL.FTZ R64, R134.reuse, R64 ;  /* 0x0000004086407220 */ /* 0x040fe40000410000 */
[C---:B------:R-:W-:Y:S02]  /*e540*/  FMUL.FTZ R65, R134.reuse, R65 ;  /* 0x0000004186417220 */ /* 0x040fe40000410000 */
[C---:B------:R-:W-:Y:S02]  /*e550*/  FMUL.FTZ R68, R134.reuse, R68 ;  /* 0x0000004486447220 */ /* 0x040fe40000410000 */
[C---:B------:R-:W-:Y:S02]  /*e560*/  FMUL.FTZ R69, R134.reuse, R69 ;  /* 0x0000004586457220 */ /* 0x040fe40000410000 */
[C---:B------:R-:W-:Y:S02]  /*e570*/  FMUL.FTZ R80, R134.reuse, R80 ;  /* 0x0000005086507220 */ /* 0x040fe40000410000 */
[C---:B------:R-:W-:Y:S02]  /*e580*/  FMUL.FTZ R81, R134.reuse, R81 ;  /* 0x0000005186517220 */ /* 0x040fe40000410000 */
[----:B------:R-:W-:Y:S02]  /*e590*/  FMUL.FTZ R84, R134, R84 ;  /* 0x0000005486547220 */ /* 0x000fe40000410000 */
[----:B-1----:R-:W-:Y:S02]  /*e5a0*/  FADD.FTZ R2, -R135, R138 ;  /* 0x0000008a87027221 */ /* 0x002fe40000010100 */
[--C-:B------:R-:W-:Y:S01]  /*e5b0*/  FFMA.FTZ R138, R207, c[0x0][0x2d0], -R196.reuse ;  /* 0x0000b400cf8a7a23 */ /* 0x100fe200000108c4 */
[----:B---3--:R-:W-:Y:S01]  /*e5c0*/  FMNMX.FTZ R0, R0, R3, !PT ;  /* 0x0000000300007209 */ /* 0x008fe20007810000 */
[----:B------:R-:W-:Y:S02]  /*e5d0*/  FMUL.FTZ R2, R2, c[0x0][0x2d0] ;  /* 0x0000b40002027a20 */ /* 0x000fe40000410000 */
[--C-:B------:R-:W-:Y:S02]  /*e5e0*/  FFMA.FTZ R3, R17, c[0x0][0x2d0], -R196.reuse ;  /* 0x0000b40011037a23 */ /* 0x100fe400000108c4 */
[----:B------:R1:W3:Y:S01]  /*e5f0*/  MUFU.EX2 R132, R2 ;  /* 0x0000000200847308 */ /* 0x0002e20000000800 */
[C---:B--2---:R-:W-:Y:S02]  /*e600*/  FMUL.FTZ R6, R133.reuse, R146 ;  /* 0x0000009285067220 */ /* 0x044fe40000410000 */
[C---:B------:R-:W-:Y:S02]  /*e610*/  FMUL.FTZ R7, R133.reuse, R147 ;  /* 0x0000009385077220 */ /* 0x040fe40000410000 */
[----:B------:R-:W-:Y:S02]  /*e620*/  FMUL.FTZ R17, R134, R157 ;  /* 0x0000009d86117220 */ /* 0x000fe40000410000 */
[C---:B------:R-:W-:Y:S02]  /*e630*/  FMUL.FTZ R50, R133.reuse, R190 ;  /* 0x000000be85327220 */ /* 0x040fe40000410000 */
[C---:B------:R-:W-:Y:S01]  /*e640*/  FMUL.FTZ R51, R133.reuse, R191 ;  /* 0x000000bf85337220 */ /* 0x040fe20000410000 */
[----:B------:R-:W-:Y:S01]  /*e650*/  MUFU.EX2 R8, R3 ;  /* 0x0000000300087308 */ /* 0x000fe20000000800 */
[C---:B------:R-:W-:Y:S01]  /*e660*/  FMUL.FTZ R54, R133.reuse, R54 ;  /* 0x0000003685367220 */ /* 0x040fe20000410000 */
[----:B------:R-:W-:Y:S01]  /*e670*/  LDSM.16.MT88.4 R188, [R228+0x3080] ;  /* 0x00308000e4bc783b */ /* 0x000fe20000004200 */
[C---:B------:R-:W-:Y:S02]  /*e680*/  FMUL.FTZ R55, R133.reuse, R55 ;  /* 0x0000003785377220 */ /* 0x040fe40000410000 */
[C---:B------:R-:W-:Y:S02]  /*e690*/  FMUL.FTZ R66, R133.reuse, R66 ;  /* 0x0000004285427220 */ /* 0x040fe40000410000 */
[C---:B------:R-:W-:Y:S02]  /*e6a0*/  FMUL.FTZ R67, R133.reuse, R67 ;  /* 0x0000004385437220 */ /* 0x040fe40000410000 */
[C---:B------:R-:W-:Y:S02]  /*e6b0*/  FMUL.FTZ R70, R133.reuse, R70 ;  /* 0x0000004685467220 */ /* 0x040fe40000410000 */
[C---:B------:R-:W-:Y:S02]  /*e6c0*/  FMUL.FTZ R71, R133.reuse, R71 ;  /* 0x0000004785477220 */ /* 0x040fe40000410000 */
[----:B------:R-:W-:Y:S02]  /*e6d0*/  FMUL.FTZ R82, R133, R82 ;  /* 0x0000005285527220 */ /* 0x000fe40000410000 */
[--C-:B-1----:R-:W-:Y:S02]  /*e6e0*/  FFMA.FTZ R2, R195, c[0x0][0x2d0], -R196.reuse ;  /* 0x0000b400c3027a23 */ /* 0x102fe400000108c4 */
[C---:B---3--:R-:W-:Y:S02]  /*e6f0*/  FMUL.FTZ R12, R132.reuse, R152 ;  /* 0x00000098840c7220 */ /* 0x048fe40000410000 */
[----:B------:R1:W-:Y:S01]  /*e700*/  MUFU.EX2 R10, R2 ;  /* 0x00000002000a7308 */ /* 0x0003e20000000800 */
        /* <DEDUP_REMOVED lines=12> */
[----:B-1----:R-:W-:Y:S02]  /*e7d0*/  FFMA.FTZ R2, R142, c[0x0][0x2d0], -R196 ;  /* 0x0000b4008e027a23 */ /* 0x002fe400000108c4 */
[----:B------:R-:W-:Y:S02]  /*e7e0*/  FMUL.FTZ R142, R136, c[0x0][0x2d0] ;  /* 0x0000b400888e7a20 */ /* 0x000fe40000410000 */
[----:B------:R1:W-:Y:S01]  /*e7f0*/  MUFU.EX2 R30, R2 ;  /* 0x00000002001e7308 */ /* 0x0003e20000000800 */
[C---:B------:R-:W-:Y:S02]  /*e800*/  FMUL.FTZ R83, R133.reuse, R83 ;  /* 0x0000005385537220 */ /* 0x040fe40000410000 */
[--C-:B------:R-:W-:Y:S02]  /*e810*/  FFMA.FTZ R3, R192, c[0x0][0x2d0], -R142.reuse ;  /* 0x0000b400c0037a23 */ /* 0x100fe4000001088e */
[----:B------:R-:W-:Y:S02]  /*e820*/  FMUL.FTZ R85, R134, R85 ;  /* 0x0000005586557220 */ /* 0x000fe40000410000 */
[C---:B------:R-:W-:Y:S02]  /*e830*/  FMUL.FTZ R86, R133.reuse, R86 ;  /* 0x0000005685567220 */ /* 0x040fe40000410000 */
[C---:B------:R-:W-:Y:S01]  /*e840*/  FMUL.FTZ R87, R133.reuse, R87 ;  /* 0x0000005785577220 */ /* 0x040fe20000410000 */
[----:B------:R2:W-:Y:S01]  /*e850*/  MUFU.EX2 R43, R3 ;  /* 0x00000003002b7308 */ /* 0x0005e20000000800 */
[C---:B------:R-:W-:Y:S02]  /*e860*/  FMUL.FTZ R88, R132.reuse, R88 ;  /* 0x0000005884587220 */ /* 0x040fe40000410000 */
[C---:B------:R-:W-:Y:S02]  /*e870*/  FMUL.FTZ R89, R132.reuse, R89 ;  /* 0x0000005984597220 */ /* 0x040fe40000410000 */
[C---:B------:R-:W-:Y:S02]  /*e880*/  FMUL.FTZ R92, R132.reuse, R92 ;  /* 0x0000005c845c7220 */ /* 0x040fe40000410000 */
[----:B------:R-:W-:Y:S02]  /*e890*/  FMUL.FTZ R93, R132, R93 ;  /* 0x0000005d845d7220 */ /* 0x000fe40000410000 */
[C---:B------:R-:W-:Y:S02]  /*e8a0*/  FMUL.FTZ R96, R134.reuse, R96 ;  /* 0x0000006086607220 */ /* 0x040fe40000410000 */
[C---:B------:R-:W-:Y:S02]  /*e8b0*/  FMUL.FTZ R97, R134.reuse, R97 ;  /* 0x0000006186617220 */ /* 0x040fe40000410000 */
[C---:B------:R-:W-:Y:S01]  /*e8c0*/  FMUL.FTZ R98, R133.reuse, R98 ;  /* 0x0000006285627220 */ /* 0x040fe20000410000 */
[----:B-1----:R-:W1:Y:S01]  /*e8d0*/  SHFL.BFLY PT, R2, R0, 0x1, 0x1f ;  /* 0x0c201f0000027f89 */ /* 0x002e6200000e0000 */
[C---:B------:R-:W-:Y:S02]  /*e8e0*/  FMUL.FTZ R99, R133.reuse, R99 ;  /* 0x0000006385637220 */ /* 0x040fe40000410000 */
[C---:B------:R-:W-:Y:S02]  /*e8f0*/  FMUL.FTZ R100, R134.reuse, R100 ;  /* 0x0000006486647220 */ /* 0x040fe40000410000 */
[----:B------:R-:W-:Y:S02]  /*e900*/  FMUL.FTZ R101, R134, R101 ;  /* 0x0000006586657220 */ /* 0x000fe40000410000 */
[C---:B------:R-:W-:Y:S02]  /*e910*/  FMUL.FTZ R102, R133.reuse, R102 ;  /* 0x0000006685667220 */ /* 0x040fe40000410000 */
[C---:B------:R-:W-:Y:S02]  /*e920*/  FMUL.FTZ R103, R133.reuse, R103 ;  /* 0x0000006785677220 */ /* 0x040fe40000410000 */
[--C-:B--2---:R-:W-:Y:S01]  /*e930*/  FFMA.FTZ R3, R204, c[0x0][0x2d0], -R142.reuse ;  /* 0x0000b400cc037a23 */ /* 0x104fe2000001088e */
[----:B------:R-:W-:Y:S01]  /*e940*/  MOV R204, R40 ;  /* 0x0000002800cc7202 */ /* 0x000fe20000000f00 */
[C---:B------:R-:W-:Y:S02]  /*e950*/  FMUL.FTZ R40, R132.reuse, R180 ;  /* 0x000000b484287220 */ /* 0x040fe40000410000 */
[----:B------:R2:W3:Y:S01]  /*e960*/  MUFU.EX2 R11, R3 ;  /* 0x00000003000b7308 */ /* 0x0004e20000000800 */
[C---:B------:R-:W-:Y:S02]  /*e970*/  FMUL.FTZ R104, R132.reuse, R104 ;  /* 0x0000006884687220 */ /* 0x040fe40000410000 */
[C---:B------:R-:W-:Y:S02]  /*e980*/  FMUL.FTZ R105, R132.reuse, R105 ;  /* 0x0000006984697220 */ /* 0x040fe40000410000 */
[C---:B------:R-:W-:Y:S02]  /*e990*/  FMUL.FTZ R108, R132.reuse, R108 ;  /* 0x0000006c846c7220 */ /* 0x040fe40000410000 */
[----:B------:R-:W-:Y:S02]  /*e9a0*/  FMUL.FTZ R109, R132, R109 ;  /* 0x0000006d846d7220 */ /* 0x000fe40000410000 */
[C---:B------:R-:W-:Y:S01]  /*e9b0*/  FMUL.FTZ R112, R134.reuse, R112 ;  /* 0x0000007086707220 */ /* 0x040fe20000410000 */
[----:B------:R4:W-:Y:S01]  /*e9c0*/  MUFU.EX2 R180, R138 ;  /* 0x0000008a00b47308 */ /* 0x0009e20000000800 */
[C---:B------:R-:W-:Y:S02]  /*e9d0*/  FMUL.FTZ R113, R134.reuse, R113 ;  /* 0x0000007186717220 */ /* 0x040fe40000410000 */
[C---:B------:R-:W-:Y:S02]  /*e9e0*/  FMUL.FTZ R114, R133.reuse, R114 ;  /* 0x0000007285727220 */ /* 0x040fe40000410000 */
[C---:B------:R-:W-:Y:S02]  /*e9f0*/  FMUL.FTZ R115, R133.reuse, R115 ;  /* 0x0000007385737220 */ /* 0x040fe40000410000 */
[C---:B------:R-:W-:Y:S02]  /*ea00*/  FMUL.FTZ R116, R134.reuse, R116 ;  /* 0x0000007486747220 */ /* 0x040fe40000410000 */
[----:B------:R-:W-:Y:S02]  /*ea10*/  FMUL.FTZ R117, R134, R117 ;  /* 0x0000007586757220 */ /* 0x000fe40000410000 */
[C---:B------:R-:W-:Y:S02]  /*ea20*/  FMUL.FTZ R118, R133.reuse, R118 ;  /* 0x0000007685767220 */ /* 0x040fe40000410000 */
[C---:B------:R-:W-:Y:S02]  /*ea30*/  FMUL.FTZ R119, R133.reuse, R119 ;  /* 0x0000007785777220 */ /* 0x040fe40000410000 */
[----:B--2---:R-:W-:Y:S02]  /*ea40*/  FFMA.FTZ R3, R18, c[0x0][0x2d0], -R142 ;  /* 0x0000b40012037a23 */ /* 0x004fe4000001088e */
[----:B------:R-:W-:Y:S02]  /*ea50*/  FMUL.FTZ R18, R133, R158 ;  /* 0x0000009e85127220 */ /* 0x000fe40000410000 */
[----:B------:R1:W-:Y:S01]  /*ea60*/  MUFU.EX2 R31, R3 ;  /* 0x00000003001f7308 */ /* 0x0003e20000000800 */
[C---:B------:R-:W-:Y:S02]  /*ea70*/  FMUL.FTZ R120, R132.reuse, R120 ;  /* 0x0000007884787220 */ /* 0x040fe40000410000 */
[C---:B------:R-:W-:Y:S02]  /*ea80*/  FMUL.FTZ R121, R132.reuse, R121 ;  /* 0x0000007984797220 */ /* 0x040fe40000410000 */
[----:B----4-:R-:W-:Y:S02]  /*ea90*/  FFMA.FTZ R138, R209, c[0x0][0x2d0], -R196 ;  /* 0x0000b400d18a7a23 */ /* 0x010fe400000108c4 */
[C---:B------:R-:W-:Y:S02]  /*eaa0*/  FMUL.FTZ R124, R132.reuse, R124 ;  /* 0x0000007c847c7220 */ /* 0x040fe40000410000 */
[----:B------:R-:W-:Y:S02]  /*eab0*/  FMUL.FTZ R125, R132, R125 ;  /* 0x0000007d847d7220 */ /* 0x000fe40000410000 */
[C---:B------:R-:W-:Y:S02]  /*eac0*/  FMUL.FTZ R128, R134.reuse, R128 ;  /* 0x0000008086807220 */ /* 0x040fe40000410000 */
[----:B------:R-:W-:Y:S02]  /*ead0*/  FMUL.FTZ R129, R134, R129 ;  /* 0x0000008186817220 */ /* 0x000fe40000410000 */
[C---:B------:R-:W-:Y:S02]  /*eae0*/  FMUL.FTZ R130, R133.reuse, R130 ;  /* 0x0000008285827220 */ /* 0x040fe40000410000 */
[----:B------:R-:W-:Y:S01]  /*eaf0*/  FMUL.FTZ R131, R133, R131 ;  /* 0x0000008385837220 */ /* 0x000fe20000410000 */
[----:B-1----:R-:W-:Y:S01]  /*eb00*/  FMNMX.FTZ R3, R0, R2, !PT ;  /* 0x0000000200037209 */ /* 0x002fe20007810000 */
[--C-:B------:R-:W-:Y:S02]  /*eb10*/  FFMA.FTZ R2, R201, c[0x0][0x2d0], -R143.reuse ;  /* 0x0000b400c9027a23 */ /* 0x100fe4000001088f */
[--C-:B------:R-:W-:Y:S02]  /*eb20*/  FFMA.FTZ R0, R19, c[0x0][0x2d0], -R142.reuse ;  /* 0x0000b40013007a23 */ /* 0x100fe4000001088e */
[----:B------:R1:W-:Y:S01]  /*eb30*/  MUFU.EX2 R195, R2 ;  /* 0x0000000200c37308 */ /* 0x0003e20000000800 */
[----:B------:R-:W-:Y:S02]  /*eb40*/  FMUL.FTZ R19, R133, R159 ;  /* 0x0000009f85137220 */ /* 0x000fe40000410000 */
[----:B------:R-:W-:Y:S07]  /*eb50*/  LDSM.16.MT88.4 R156, [R227+0x2080] ;  /* 0x00208000e39c783b */ /* 0x000fee0000004200 */
[----:B------:R2:W-:Y:S01]  /*eb60*/  MUFU.EX2 R9, R0 ;  /* 0x0000000000097308 */ /* 0x0005e20000000800 */
[----:B-1----:R-:W-:Y:S01]  /*eb70*/  FFMA.FTZ R2, R205, c[0x0][0x2d0], -R143 ;  /* 0x0000b400cd027a23 */ /* 0x002fe2000001088f */
[----:B------:R-:W-:Y:S01]  /*eb80*/  MOV R205, R41 ;  /* 0x0000002900cd7202 */ /* 0x000fe20000000f00 */
[----:B------:R-:W-:Y:S07]  /*eb90*/  FMUL.FTZ R41, R132, R181 ;  /* 0x000000b584297220 */ /* 0x000fee0000410000 */
[----:B------:R1:W-:Y:S01]  /*eba0*/  MUFU.EX2 R192, R2 ;  /* 0x0000000200c07308 */ /* 0x0003e20000000800 */
[----:B------:R-:W-:Y:S01]  /*ebb0*/  MOV R184, R205 ;  /* 0x000000cd00b87202 */ /* 0x000fe20000000f00 */
[----:B--2---:R-:W-:Y:S01]  /*ebc0*/  FADD.FTZ R0, -R3, R139 ;  /* 0x0000008b03007221 */ /* 0x004fe20000010100 */
[----:B------:R-:W-:Y:S01]  /*ebd0*/  MOV R139, R33 ;  /* 0x00000021008b7202 */ /* 0x000fe20000000f00 */
[----:B------:R-:W-:Y:S06]  /*ebe0*/  FMUL.FTZ R33, R134, R173 ;  /* 0x000000ad86217220 */ /* 0x000fec0000410000 */
[----:B------:R2:W-:Y:S01]  /*ebf0*/  MUFU.EX2 R173, R138 ;  /* 0x0000008a00ad7308 */ /* 0x0005e20000000800 */
[----:B------:R-:W-:Y:S02]  /*ec00*/  FMUL.FTZ R0, R0, c[0x0][0x2d0] ;  /* 0x0000b40000007a20 */ /* 0x000fe40000410000 */
[--C-:B------:R-:W-:Y:S07]  /*ec10*/  FFMA.FTZ R139, R139, c[0x0][0x2d0], -R142.reuse ;  /* 0x0000b4008b8b7a23 */ /* 0x100fee000001088e */
[----:B------:R-:W4:Y:S01]  /*ec20*/  MUFU.EX2 R0, R0 ;  /* 0x0000000000007308 */ /* 0x000f220000000800 */
[--C-:B-1----:R-:W-:Y:S01]  /*ec30*/  FFMA.FTZ R2, R194, c[0x0][0x2d0], -R143.reuse ;  /* 0x0000b400c2027a23 */ /* 0x102fe2000001088f */
[----:B---3--:R-:W-:Y:S08]  /*ec40*/  MOV R194, R11 ;  /* 0x0000000b00c27202 */ /* 0x008ff00000000f00 */
[----:B------:R1:W-:Y:S01]  /*ec50*/  MUFU.EX2 R24, R2 ;  /* 0x0000000200187308 */ /* 0x0003e20000000800 */
[--C-:B--2---:R-:W-:Y:S09]  /*ec60*/  FFMA.FTZ R138, R211, c[0x0][0x2d0], -R142.reuse ;  /* 0x0000b400d38a7a23 */ /* 0x104ff2000001088e */
[----:B------:R2:W-:Y:S01]  /*ec70*/  MUFU.EX2 R181, R138 ;  /* 0x0000008a00b57308 */ /* 0x0005e20000000800 */
[C---:B----4-:R-:W-:Y:S02]  /*ec80*/  FMUL.FTZ R11, R0.reuse, R151 ;  /* 0x00000097000b7220 */ /* 0x050fe40000410000 */
[C---:B------:R-:W-:Y:S02]  /*ec90*/  FMUL.FTZ R14, R0.reuse, R154 ;  /* 0x0000009a000e7220 */ /* 0x040fe40000410000 */
[C---:B------:R-:W-:Y:S02]  /*eca0*/  FMUL.FTZ R15, R0.reuse, R155 ;  /* 0x0000009b000f7220 */ /* 0x040fe40000410000 */
[----:B------:R-:W3:Y:S01]  /*ecb0*/  LDSM.16.MT88.4 R152, [R228+0x2080] ;  /* 0x00208000e498783b */ /* 0x000ee20000004200 */
[C---:B------:R-:W-:Y:S02]  /*ecc0*/  FMUL.FTZ R26, R0.reuse, R166 ;  /* 0x000000a6001a7220 */ /* 0x040fe40000410000 */
[C---:B------:R-:W-:Y:S02]  /*ecd0*/  FMUL.FTZ R27, R0.reuse, R167 ;  /* 0x000000a7001b7220 */ /* 0x040fe40000410000 */
[--C-:B-1----:R-:W-:Y:S01]  /*ece0*/  FFMA.FTZ R2, R193, c[0x0][0x2d0], -R143.reuse ;  /* 0x0000b400c1027a23 */ /* 0x102fe2000001088f */
[----:B------:R-:W-:Y:S01]  /*ecf0*/  MOV R193, R10 ;  /* 0x0000000a00c17202 */ /* 0x000fe20000000f00 */
[C---:B------:R-:W-:Y:S02]  /*ed00*/  FMUL.FTZ R10, R0.reuse, R150 ;  /* 0x00000096000a7220 */ /* 0x040fe40000410000 */
[----:B------:R1:W4:Y:S01]  /*ed10*/  MUFU.EX2 R5, R2 ;  /* 0x0000000200057308 */ /* 0x0003220000000800 */
[C---:B------:R-:W-:Y:S02]  /*ed20*/  FMUL.FTZ R46, R0.reuse, R186 ;  /* 0x000000ba002e7220 */ /* 0x040fe40000410000 */
[C---:B------:R-:W-:Y:S02]  /*ed30*/  FMUL.FTZ R47, R0.reuse, R187 ;  /* 0x000000bb002f7220 */ /* 0x040fe40000410000 */
[----:B--2---:R-:W-:Y:S02]  /*ed40*/  FFMA.FTZ R138, R213, c[0x0][0x2d0], -R142 ;  /* 0x0000b400d58a7a23 */ /* 0x004fe4000001088e */
        /* <DEDUP_REMOVED lines=9> */
[----:B-1----:R-:W-:Y:S02]  /*ede0*/  FMUL.FTZ R2, R3, c[0x0][0x2d0] ;  /* 0x0000b40003027a20 */ /* 0x002fe40000410000 */
[----:B------:R-:W-:Y:S02]  /*edf0*/  FMUL.FTZ R91, R0, R91 ;  /* 0x0000005b005b7220 */ /* 0x000fe40000410000 */
[--C-:B------:R-:W-:Y:S01]  /*ee00*/  FFMA.FTZ R4, R200, c[0x0][0x2d0], -R2.reuse ;  /* 0x0000b400c8047a23 */ /* 0x100fe20000010802 */
[----:B----4-:R-:W-:Y:S01]  /*ee10*/  MOV R200, R5 ;  /* 0x0000000500c87202 */ /* 0x010fe20000000f00 */
[----:B------:R-:W-:Y:S01]  /*ee20*/  FMUL.FTZ R5, R134, R145 ;  /* 0x0000009186057220 */ /* 0x000fe20000410000 */
[----:B------:R-:W-:Y:S01]  /*ee30*/  F2FP.PACK_AB R145, R194, R43 ;  /* 0x0000002bc291723e */ /* 0x000fe200000000ff */
[----:B------:R1:W2:Y:S01]  /*ee40*/  MUFU.EX2 R35, R4 ;  /* 0x0000000400237308 */ /* 0x0002a20000000800 */
[----:B------:R-:W-:Y:S01]  /*ee50*/  F2FP.PACK_AB R150, R200, R24 ;  /* 0x00000018c896723e */ /* 0x000fe200000000ff */
        /* <DEDUP_REMOVED lines=10> */
[--C-:B------:R-:W-:Y:S02]  /*ef00*/  FFMA.FTZ R140, R140, c[0x0][0x2d0], -R2.reuse ;  /* 0x0000b4008c8c7a23 */ /* 0x100fe40000010802 */
[--C-:B-1----:R-:W-:Y:S01]  /*ef10*/  FFMA.FTZ R4, R206, c[0x0][0x2d0], -R2.reuse ;  /* 0x0000b400ce047a23 */ /* 0x102fe20000010802 */
[----:B------:R-:W-:Y:S01]  /*ef20*/  MOV R206, R9 ;  /* 0x0000000900ce7202 */ /* 0x000fe20000000f00 */
[----:B------:R-:W-:Y:S01]  /*ef30*/  FMUL.FTZ R9, R132, R149 ;  /* 0x0000009584097220 */ /* 0x000fe20000410000 */
[----:B--2---:R-:W-:Y:S01]  /*ef40*/  MOV R166, R35 ;  /* 0x0000002300a67202 */ /* 0x004fe20000000f00 */
[----:B------:R1:W2:Y:S01]  /*ef50*/  MUFU.EX2 R34, R4 ;  /* 0x0000000400227308 */ /* 0x0002a20000000800 */
[----:B------:R-:W-:Y:S01]  /*ef60*/  F2FP.PACK_AB R147, R206, R31 ;  /* 0x0000001fce93723e */ /* 0x000fe200000000ff */
[--C-:B-1----:R-:W-:Y:S01]  /*ef70*/  FFMA.FTZ R4, R203, c[0x0][0x2d0], -R2.reuse ;  /* 0x0000b400cb047a23 */ /* 0x102fe20000010802 */
[----:B--2---:R-:W-:Y:S01]  /*ef80*/  F2FP.PACK_AB R149, R34, R35 ;  /* 0x000000232295723e */ /* 0x004fe200000000ff */
[C---:B------:R-:W-:Y:S01]  /*ef90*/  FMUL.FTZ R35, R133.reuse, R175 ;  /* 0x000000af85237220 */ /* 0x040fe20000410000 */
[----:B------:R-:W-:Y:S05]  /*efa0*/  MOV R165, R34 ;  /* 0x0000002200a57202 */ /* 0x000fea0000000f00 */
[----:B------:R1:W2:Y:S01]  /*efb0*/  MUFU.EX2 R28, R4 ;  /* 0x00000004001c7308 */ /* 0x0002a20000000800 */
[----:B------:R-:W-:Y:S01]  /*efc0*/  FMUL.FTZ R34, R133, R174 ;  /* 0x000000ae85227220 */ /* 0x000fe20000410000 */
[----:B------:R-:W-:Y:S01]  /*efd0*/  MOV R203, R42 ;  /* 0x0000002a00cb7202 */ /* 0x000fe20000000f00 */
[----:B------:R-:W-:Y:S03]  /*efe0*/  FMUL.FTZ R42, R0, R182 ;  /* 0x000000b6002a7220 */ /* 0x000fe60000410000 */
[----:B------:R-:W-:Y:S01]  /*eff0*/  MOV R185, R203 ;  /* 0x000000cb00b97202 */ /* 0x000fe20000000f00 */
[----:B-1----:R-:W-:Y:S01]  /*f000*/  FFMA.FTZ R4, R202, c[0x0][0x2d0], -R2 ;  /* 0x0000b400ca047a23 */ /* 0x002fe20000010802 */
[----:B------:R-:W-:Y:S01]  /*f010*/  MOV R202, R8 ;  /* 0x0000000800ca7202 */ /* 0x000fe20000000f00 */
[----:B------:R-:W-:Y:S01]  /*f020*/  FMUL.FTZ R8, R132, R148 ;  /* 0x0000009484087220 */ /* 0x000fe20000410000 */
[----:B------:R-:W-:Y:S01]  /*f030*/  F2FP.PACK_AB R148, R192, R195 ;  /* 0x000000c3c094723e */ /* 0x000fe200000000ff */
[----:B------:R1:W4:Y:S01]  /*f040*/  MUFU.EX2 R201, R4 ;  /* 0x0000000400c97308 */ /* 0x0003220000000800 */
[----:B------:R-:W-:Y:S02]  /*f050*/  F2FP.PACK_AB R146, R202, R30 ;  /* 0x0000001eca92723e */ /* 0x000fe400000000ff */
[----:B--2---:R-:W-:Y:S01]  /*f060*/  MOV R167, R28 ;  /* 0x0000001c00a77202 */ /* 0x004fe20000000f00 */
[----:B-1----:R-:W-:Y:S01]  /*f070*/  FMUL.FTZ R4, R134, R144 ;  /* 0x0000009086047220 */ /* 0x002fe20000410000 */
[-C--:B------:R-:W-:Y:S02]  /*f080*/  F2FP.PACK_AB R144, R193, R29.reuse ;  /* 0x0000001dc190723e */ /* 0x080fe400000000ff */
[----:B----4-:R-:W-:Y:S01]  /*f090*/  F2FP.PACK_AB R151, R201, R28 ;  /* 0x0000001cc997723e */ /* 0x010fe200000000ff */
[C---:B------:R-:W-:Y:S01]  /*f0a0*/  FMUL.FTZ R28, R132.reuse, R168 ;  /* 0x000000a8841c7220 */ /* 0x040fe20000410000 */
[----:B------:R-:W-:Y:S01]  /*f0b0*/  MOV R168, R29 ;  /* 0x0000001d00a87202 */ /* 0x000fe20000000f00 */
[----:B------:R-:W-:Y:S01]  /*f0c0*/  FMUL.FTZ R29, R132, R169 ;  /* 0x000000a9841d7220 */ /* 0x000fe20000410000 */
[----:B------:R-:W-:Y:S01]  /*f0d0*/  MOV R169, R43 ;  /* 0x0000002b00a97202 */ /* 0x000fe20000000f00 */
[-C--:B------:R-:W-:Y:S05]  /*f0e0*/  HMMA.16816.F32 R4, R144, R20.reuse, R4 ;  /* 0x000000149004723c */ /* 0x080fea0000001804 */
[----:B------:R-:W-:Y:S01]  /*f0f0*/  FMUL.FTZ R43, R0, R183 ;  /* 0x000000b7002b7220 */ /* 0x000fe20000410000 */
[----:B------:R-:W-:Y:S02]  /*f100*/  MOV R183, R204 ;  /* 0x000000cc00b77202 */ /* 0x000fe40000000f00 */
[C---:B------:R-:W-:Y:S07]  /*f110*/  HMMA.16816.F32 R8, R148.reuse, R20, R8 ;  /* 0x000000149408723c */ /* 0x040fee0000001808 */
[C---:B------:R-:W-:Y:S01]  /*f120*/  FMUL.FTZ R20, R134.reuse, R160 ;  /* 0x000000a086147220 */ /* 0x040fe20000410000 */
[-C--:B------:R-:W-:Y:S01]  /*f130*/  HMMA.16816.F32 R12, R148, R22.reuse, R12 ;  /* 0x00000016940c723c */ /* 0x080fe2000000180c */
[----:B------:R1:W-:Y:S03]  /*f140*/  MUFU.EX2 R160, R138 ;  /* 0x0000008a00a07308 */ /* 0x0003e60000000800 */
[----:B------:R-:W-:Y:S01]  /*f150*/  FMUL.FTZ R21, R134, R161 ;  /* 0x000000a186157220 */ /* 0x000fe20000410000 */
[----:B------:R-:W-:Y:S01]  /*f160*/  MOV R161, R30 ;  /* 0x0000001e00a17202 */ /* 0x000fe20000000f00 */
[----:B------:R-:W-:Y:S02]  /*f170*/  FMUL.FTZ R30, R0, R170 ;  /* 0x000000aa001e7220 */ /* 0x000fe40000410000 */
[C---:B------:R-:W-:Y:S07]  /*f180*/  HMMA.16816.F32 R16, R144.reuse, R22, R16 ;  /* 0x000000169010723c */ /* 0x040fee0000001810 */
[C---:B------:R-:W-:Y:S01]  /*f190*/  FMUL.FTZ R23, R133.reuse, R163 ;  /* 0x000000a385177220 */ /* 0x040fe20000410000 */
[----:B------:R-:W-:Y:S01]  /*f1a0*/  MOV R163, R24 ;  /* 0x0000001800a37202 */ /* 0x000fe20000000f00 */
[----:B------:R-:W-:Y:S03]  /*f1b0*/  FMUL.FTZ R24, R132, R164 ;  /* 0x000000a484187220 */ /* 0x000fe60000410000 */
[----:B------:R-:W-:Y:S01]  /*f1c0*/  MOV R164, R32 ;  /* 0x0000002000a47202 */ /* 0x000fe20000000f00 */
[----:B------:R-:W-:Y:S02]  /*f1d0*/  FMUL.FTZ R32, R134, R172 ;  /* 0x000000ac86207220 */ /* 0x000fe40000410000 */
[C---:B------:R-:W-:Y:S01]  /*f1e0*/  FMUL.FTZ R22, R133.reuse, R162 ;  /* 0x000000a285167220 */ /* 0x040fe20000410000 */
[----:B------:R-:W-:Y:S01]  /*f1f0*/  MOV R162, R31 ;  /* 0x0000001f00a27202 */ /* 0x000fe20000000f00 */
[--C-:B-1----:R-:W-:Y:S02]  /*f200*/  FFMA.FTZ R138, R208, c[0x0][0x2d0], -R196.reuse ;  /* 0x0000b400d08a7a23 */ /* 0x102fe400000108c4 */
[----:B------:R-:W-:Y:S02]  /*f210*/  FMUL.FTZ R31, R0, R171 ;  /* 0x000000ab001f7220 */ /* 0x000fe40000410000 */
[----:B------:R1:W-:Y:S01]  /*f220*/  MUFU.EX2 R170, R138 ;  /* 0x0000008a00aa7308 */ /* 0x0003e20000000800 */
[-C--:B------:R-:W-:Y:S08]  /*f230*/  HMMA.16816.F32 R20, R144, R36.reuse, R20 ;  /* 0x000000249014723c */ /* 0x080ff00000001814 */
[C---:B------:R-:W-:Y:S07]  /*f240*/  HMMA.16816.F32 R24, R148.reuse, R36, R24 ;  /* 0x000000249418723c */ /* 0x040fee0000001818 */
[C---:B------:R-:W-:Y:S01]  /*f250*/  FMUL.FTZ R36, R134.reuse, R176 ;  /* 0x000000b086247220 */ /* 0x040fe20000410000 */
[-C--:B------:R-:W-:Y:S04]  /*f260*/  HMMA.16816.F32 R28, R148, R38.reuse, R28 ;  /* 0x00000026941c723c */ /* 0x080fe8000000181c */
[----:B------:R-:W-:Y:S01]  /*f270*/  MOV R176, R164 ;  /* 0x000000a400b07202 */ /* 0x000fe20000000f00 */
[----:B------:R-:W-:Y:S01]  /*f280*/  FMUL.FTZ R37, R134, R177 ;  /* 0x000000b186257220 */ /* 0x000fe20000410000 */
[----:B------:R-:W-:Y:S01]  /*f290*/  MOV R177, R206 ;  /* 0x000000ce00b17202 */ /* 0x000fe20000000f00 */
[----:B-1----:R-:W-:Y:S01]  /*f2a0*/  FFMA.FTZ R138, R210, c[0x0][0x2d0], -R196 ;  /* 0x0000b400d28a7a23 */ /* 0x002fe200000108c4 */
[C---:B------:R-:W-:Y:S01]  /*f2b0*/  HMMA.16816.F32 R32, R144.reuse, R38, R32 ;  /* 0x000000269020723c */ /* 0x040fe20000001820 */
[----:B------:R1:W-:Y:S06]  /*f2c0*/  MUFU.EX2 R206, R139 ;  /* 0x0000008b00ce7308 */ /* 0x0003ec0000000800 */
[C---:B------:R-:W-:Y:S01]  /*f2d0*/  FMUL.FTZ R38, R133.reuse, R178 ;  /* 0x000000b285267220 */ /* 0x040fe20000410000 */
[----:B------:R-:W-:Y:S01]  /*f2e0*/  MOV R178, R200 ;  /* 0x000000c800b27202 */ /* 0x000fe20000000f00 */
[----:B------:R-:W-:Y:S02]  /*f2f0*/  FMUL.FTZ R39, R133, R179 ;  /* 0x000000b385277220 */ /* 0x000fe40000410000 */
[----:B------:R2:W-:Y:S01]  /*f300*/  MUFU.EX2 R172, R138 ;  /* 0x0000008a00ac7308 */ /* 0x0005e20000000800 */
[----:B------:R-:W-:Y:S04]  /*f310*/  MOV R179, R201 ;  /* 0x000000c900b37202 */ /* 0x000fe80000000f00 */
[-C--:B---3--:R-:W-:Y:S08]  /*f320*/  HMMA.16816.F32 R36, R144, R152.reuse, R36 ;  /* 0x000000989024723c */ /* 0x088ff00000001824 */
[C---:B------:R-:W-:Y:S04]  /*f330*/  HMMA.16816.F32 R40, R148.reuse, R152, R40 ;  /* 0x000000989428723c */ /* 0x040fe80000001828 */
[--C-:B-1----:R-:W-:Y:S01]  /*f340*/  FFMA.FTZ R139, R216, c[0x0][0x2d0], -R142.reuse ;  /* 0x0000b400d88b7a23 */ /* 0x102fe2000001088e */
[----:B------:R-:W-:Y:S03]  /*f350*/  MOV R216, R180 ;  /* 0x000000b400d87202 */ /* 0x000fe60000000f00 */
[-C--:B------:R-:W-:Y:S04]  /*f360*/  HMMA.16816.F32 R44, R148, R154.reuse, R44 ;  /* 0x0000009a942c723c */ /* 0x080fe8000000182c */
[--C-:B--2---:R-:W-:Y:S04]  /*f370*/  FFMA.FTZ R138, R212, c[0x0][0x2d0], -R142.reuse ;  /* 0x0000b400d48a7a23 */ /* 0x104fe8000001088e */
[C---:B------:R-:W-:Y:S01]  /*f380*/  HMMA.16816.F32 R48, R144.reuse, R154, R48 ;  /* 0x0000009a9030723c */ /* 0x040fe20000001830 */
[----:B------:R1:W-:Y:S01]  /*f390*/  MUFU.EX2 R171, R138 ;  /* 0x0000008a00ab7308 */ /* 0x0003e20000000800 */
[----:B------:R-:W2:Y:S06]  /*f3a0*/  LDSM.16.MT88.4 R152, [R225+0x3880] ;  /* 0x00388000e198783b */ /* 0x000eac0000004200 */
[-C--:B------:R-:W-:Y:S08]  /*f3b0*/  HMMA.16816.F32 R52, R144, R156.reuse, R52 ;  /* 0x0000009c9034723c */ /* 0x080ff00000001834 */
[C---:B------:R-:W-:Y:S08]  /*f3c0*/  HMMA.16816.F32 R56, R148.reuse, R156, R56 ;  /* 0x0000009c9438723c */ /* 0x040ff00000001838 */
[-C--:B------:R-:W-:Y:S04]  /*f3d0*/  HMMA.16816.F32 R60, R148, R158.reuse, R60 ;  /* 0x0000009e943c723c */ /* 0x080fe8000000183c */
[----:B-1----:R-:W-:Y:S04]  /*f3e0*/  FFMA.FTZ R138, R214, c[0x0][0x2d0], -R142 ;  /* 0x0000b400d68a7a23 */ /* 0x002fe8000001088e */
[C---:B------:R-:W-:Y:S01]  /*f3f0*/  HMMA.16816.F32 R64, R144.reuse, R158, R64 ;  /* 0x0000009e9040723c */ /* 0x040fe20000001840 */
[----:B------:R1:W3:Y:S01]  /*f400*/  MUFU.EX2 R174, R138 ;  /* 0x0000008a00ae7308 */ /* 0x0002e20000000800 */
[----:B------:R-:W4:Y:S06]  /*f410*/  LDSM.16.MT88.4 R156, [R226+0x3880] ;  /* 0x00388000e29c783b */ /* 0x000f2c0000004200 */
[-C--:B--2---:R-:W-:Y:S08]  /*f420*/  HMMA.16816.F32 R68, R144, R152.reuse, R68 ;  /* 0x000000989044723c */ /* 0x084ff00000001844 */
[C---:B------:R-:W-:Y:S04]  /*f430*/  HMMA.16816.F32 R72, R148.reuse, R152, R72 ;  /* 0x000000989448723c */ /* 0x040fe80000001848 */
[--C-:B-1----:R-:W-:Y:S04]  /*f440*/  FFMA.FTZ R138, R220, c[0x0][0x2d0], -R143.reuse ;  /* 0x0000b400dc8a7a23 */ /* 0x102fe8000001088f */
[-C--:B------:R-:W-:Y:S01]  /*f450*/  HMMA.16816.F32 R76, R148, R154.reuse, R76 ;  /* 0x0000009a944c723c */ /* 0x080fe2000000184c */
[----:B------:R1:W-:Y:S07]  /*f460*/  MUFU.EX2 R182, R138 ;  /* 0x0000008a00b67308 */ /* 0x0003ee0000000800 */
[C---:B------:R-:W-:Y:S01]  /*f470*/  HMMA.16816.F32 R80, R144.reuse, R154, R80 ;  /* 0x0000009a9050723c */ /* 0x040fe20000001850 */
[----:B------:R-:W2:Y:S07]  /*f480*/  LDSM.16.MT88.4 R152, [R228+0x3880] ;  /* 0x00388000e498783b */ /* 0x000eae0000004200 */
[-C--:B----4-:R-:W-:Y:S08]  /*f490*/  HMMA.16816.F32 R84, R144, R156.reuse, R84 ;  /* 0x0000009c9054723c */ /* 0x090ff00000001854 */
[C---:B------:R-:W-:Y:S04]  /*f4a0*/  HMMA.16816.F32 R88, R148.reuse, R156, R88 ;  /* 0x0000009c9458723c */ /* 0x040fe80000001858 */
[--C-:B-1----:R-:W-:Y:S04]  /*f4b0*/  FFMA.FTZ R138, R215, c[0x0][0x2d0], -R143.reuse ;  /* 0x0000b400d78a7a23 */ /* 0x102fe8000001088f */
[-C--:B------:R-:W-:Y:S01]  /*f4c0*/  HMMA.16816.F32 R92, R148, R158.reuse, R92 ;  /* 0x0000009e945c723c */ /* 0x080fe2000000185c */
[----:B------:R1:W4:Y:S07]  /*f4d0*/  MUFU.EX2 R220, R138 ;  /* 0x0000008a00dc7308 */ /* 0x00032e0000000800 */
[C---:B------:R-:W-:Y:S01]  /*f4e0*/  HMMA.16816.F32 R96, R144.reuse, R158, R96 ;  /* 0x0000009e9060723c */ /* 0x040fe20000001860 */
[----:B------:R-:W4:Y:S07]  /*f4f0*/  LDSM.16.MT88.4 R156, [R227+0x3880] ;  /* 0x00388000e39c783b */ /* 0x000f2e0000004200 */
[-C--:B--2---:R-:W-:Y:S08]  /*f500*/  HMMA.16816.F32 R100, R144, R152.reuse, R100 ;  /* 0x000000989064723c */ /* 0x084ff00000001864 */
[C---:B------:R-:W-:Y:S04]  /*f510*/  HMMA.16816.F32 R104, R148.reuse, R152, R104 ;  /* 0x000000989468723c */ /* 0x040fe80000001868 */
[--C-:B-1----:R-:W-:Y:S01]  /*f520*/  FFMA.FTZ R138, R221, c[0x0][0x2d0], -R2.reuse ;  /* 0x0000b400dd8a7a23 */ /* 0x102fe20000010802 */
[----:B---3--:R-:W-:Y:S03]  /*f530*/  MOV R221, R174 ;  /* 0x000000ae00dd7202 */ /* 0x008fe60000000f00 */
[-C--:B------:R-:W-:Y:S01]  /*f540*/  HMMA.16816.F32 R108, R148, R154.reuse, R108 ;  /* 0x0000009a946c723c */ /* 0x080fe2000000186c */
[----:B------:R1:W-:Y:S07]  /*f550*/  MUFU.EX2 R215, R138 ;  /* 0x0000008a00d77308 */ /* 0x0003ee0000000800 */
[C---:B------:R-:W-:Y:S01]  /*f560*/  HMMA.16816.F32 R112, R144.reuse, R154, R112 ;  /* 0x0000009a9070723c */ /* 0x040fe20000001870 */
[----:B------:R-:W2:Y:S07]  /*f570*/  LDSM.16.MT88.4 R152, [R225+0x2880] ;  /* 0x00288000e198783b */ /* 0x000eae0000004200 */
[-C--:B----4-:R-:W-:Y:S08]  /*f580*/  HMMA.16816.F32 R116, R144, R156.reuse, R116 ;  /* 0x0000009c9074723c */ /* 0x090ff00000001874 */
[C---:B------:R-:W-:Y:S04]  /*f590*/  HMMA.16816.F32 R120, R148.reuse, R156, R120 ;  /* 0x0000009c9478723c */ /* 0x040fe80000001878 */
[--C-:B-1----:R-:W-:Y:S01]  /*f5a0*/  FFMA.FTZ R138, R222, c[0x0][0x2d0], -R2.reuse ;  /* 0x0000b400de8a7a23 */ /* 0x102fe20000010802 */
[----:B------:R-:W-:Y:S02]  /*f5b0*/  MOV R222, R172 ;  /* 0x000000ac00de7202 */ /* 0x000fe40000000f00 */
[----:B------:R-:W-:Y:S01]  /*f5c0*/  MOV R172, R169 ;  /* 0x000000a900ac7202 */ /* 0x000fe20000000f00 */
[-C--:B------:R-:W-:Y:S01]  /*f5d0*/  HMMA.16816.F32 R124, R148, R158.reuse, R124 ;  /* 0x0000009e947c723c */ /* 0x080fe2000000187c */
[----:B------:R1:W3:Y:S03]  /*f5e0*/  MUFU.EX2 R214, R138 ;  /* 0x0000008a00d67308 */ /* 0x0002e60000000800 */
[----:B------:R-:W-:Y:S02]  /*f5f0*/  MOV R169, R163 ;  /* 0x000000a300a97202 */ /* 0x000fe40000000f00 */
[----:B------:R-:W-:Y:S02]  /*f600*/  MOV R175, R172 ;  /* 0x000000ac00af7202 */ /* 0x000fe40000000f00 */
[----:B------:R-:W-:Y:S01]  /*f610*/  HMMA.16816.F32 R128, R144, R158, R128 ;  /* 0x0000009e9080723c */ /* 0x000fe20000001880 */
[----:B------:R-:W-:Y:S03]  /*f620*/  LDSM.16.MT88.4 R156, [R227+0x2880] ;  /* 0x00288000e39c783b */ /* 0x000fe60000004200 */
[----:B------:R-:W-:Y:S02]  /*f630*/  F2FP.PACK_AB R148, R220, R182 ;  /* 0x000000b6dc94723e */ /* 0x000fe400000000ff */
[----:B------:R-:W-:Y:S01]  /*f640*/  MOV R172, R165 ;  /* 0x000000a500ac7202 */ /* 0x000fe20000000f00 */
[--C-:B-1----:R-:W-:Y:S01]  /*f650*/  FFMA.FTZ R138, R244, c[0x0][0x2d0], -R143.reuse ;  /* 0x0000b400f48a7a23 */ /* 0x102fe2000001088f */
[----:B------:R-:W-:Y:S04]  /*f660*/  MOV R244, R171 ;  /* 0x000000ab00f47202 */ /* 0x000fe80000000f00 */
[----:B------:R-:W-:Y:S01]  /*f670*/  MOV R171, R168 ;  /* 0x000000a800ab7202 */ /* 0x000fe20000000f00 */
[----:B------:R1:W-:Y:S01]  /*f680*/  MUFU.EX2 R213, R138 ;  /* 0x0000008a00d57308 */ /* 0x0003e20000000800 */
[----:B------:R-:W-:Y:S02]  /*f690*/  MOV R168, R162 ;  /* 0x000000a200a87202 */ /* 0x000fe40000000f00 */
[----:B------:R-:W-:Y:S02]  /*f6a0*/  F2FP.PACK_AB R147, R221, R244 ;  /* 0x000000f4dd93723e */ /* 0x000fe400000000ff */
[----:B---3--:R-:W-:Y:S02]  /*f6b0*/  F2FP.PACK_AB R149, R214, R215 ;  /* 0x000000d7d695723e */ /* 0x008fe400000000ff */
[----:B------:R-:W-:Y:S01]  /*f6c0*/  MOV R174, R171 ;  /* 0x000000ab00ae7202 */ /* 0x000fe20000000f00 */
[--C-:B-1----:R-:W-:Y:S01]  /*f6d0*/  FFMA.FTZ R138, R223, c[0x0][0x2d0], -R143.reuse ;  /* 0x0000b400df8a7a23 */ /* 0x102fe2000001088f */
[----:B------:R-:W-:Y:S02]  /*f6e0*/  MOV R223, R170 ;  /* 0x000000aa00df7202 */ /* 0x000fe40000000f00 */
[----:B------:R-:W-:Y:S01]  /*f6f0*/  MOV R170, R167 ;  /* 0x000000a700aa7202 */ /* 0x000fe20000000f00 */
[----:B------:R1:W3:Y:S01]  /*f700*/  MUFU.EX2 R212, R138 ;  /* 0x0000008a00d47308 */ /* 0x0002e20000000800 */
[----:B------:R-:W-:Y:S02]  /*f710*/  MOV R167, R161 ;  /* 0x000000a100a77202 */ /* 0x000fe40000000f00 */
[----:B------:R-:W-:Y:S02]  /*f720*/  F2FP.PACK_AB R146, R222, R223 ;  /* 0x000000dfde92723e */ /* 0x000fe400000000ff */
[----:B------:R-:W-:Y:S02]  /*f730*/  MOV R171, R170 ;  /* 0x000000aa00ab7202 */ /* 0x000fe40000000f00 */
[----:B------:R-:W-:Y:S02]  /*f740*/  MOV R170, R169 ;  /* 0x000000a900aa7202 */ /* 0x000fe40000000f00 */
[----:B------:R-:W-:Y:S02]  /*f750*/  MOV R169, R168 ;  /* 0x000000a800a97202 */ /* 0x000fe40000000f00 */
[----:B------:R-:W-:Y:S01]  /*f760*/  MOV R168, R167 ;  /* 0x000000a700a87202 */ /* 0x000fe20000000f00 */
[--C-:B-1----:R-:W-:Y:S01]  /*f770*/  FFMA.FTZ R138, R245, c[0x0][0x2d0], -R2.reuse ;  /* 0x0000b400f58a7a23 */ /* 0x102fe20000010802 */
[----:B------:R-:W-:Y:S02]  /*f780*/  MOV R245, R160 ;  /* 0x000000a000f57202 */ /* 0x000fe40000000f00 */
[----:B------:R-:W1:Y:S01]  /*f790*/  LDSM.16.MT88.4 R160, [R226+0x2880] ;  /* 0x00288000e2a0783b */ /* 0x000e620000004200 */
[----:B------:R4:W-:Y:S01]  /*f7a0*/  MUFU.EX2 R211, R138 ;  /* 0x0000008a00d37308 */ /* 0x0009e20000000800 */
[----:B------:R-:W-:Y:S02]  /*f7b0*/  F2FP.PACK_AB R145, R245, R181 ;  /* 0x000000b5f591723e */ /* 0x000fe400000000ff */
[----:B---3--:R-:W-:Y:S01]  /*f7c0*/  F2FP.PACK_AB R150, R212, R213 ;  /* 0x000000d5d496723e */ /* 0x008fe200000000ff */
[----:B----4-:R-:W-:Y:S01]  /*f7d0*/  FFMA.FTZ R138, R246, c[0x0][0x2d0], -R2 ;  /* 0x0000b400f68a7a23 */ /* 0x010fe20000010802 */
[----:B------:R-:W-:Y:S02]  /*f7e0*/  MOV R246, R173 ;  /* 0x000000ad00f67202 */ /* 0x000fe40000000f00 */
[----:B------:R-:W-:Y:S03]  /*f7f0*/  MOV R173, R166 ;  /* 0x000000a600ad7202 */ /* 0x000fe60000000f00 */
[----:B------:R3:W4:Y:S01]  /*f800*/  MUFU.EX2 R210, R138 ;  /* 0x0000008a00d27308 */ /* 0x0007220000000800 */
[----:B------:R-:W-:Y:S01]  /*f810*/  F2FP.PACK_AB R144, R246, R180 ;  /* 0x000000b4f690723e */ /* 0x000fe200000000ff */
[----:B------:R-:W1:Y:S01]  /*f820*/  LDSM.16.MT88.4 R164, [R228+0x2880] ;  /* 0x00288000e4a4783b */ /* 0x000e620000004200 */
[----:B------:R-:W-:Y:S05]  /*f830*/  MOV R180, R175 ;  /* 0x000000af00b47202 */ /* 0x000fea0000000f00 */
[-C--:B--2---:R-:W-:Y:S03]  /*f840*/  HMMA.16816.F32 R4, R144, R152.reuse, R4 ;  /* 0x000000989004723c */ /* 0x084fe60000001804 */
[--C-:B---3--:R-:W-:Y:S01]  /*f850*/  FFMA.FTZ R138, R176, c[0x0][0x2d0], -R196.reuse ;  /* 0x0000b400b08a7a23 */ /* 0x108fe200000108c4 */
[----:B----4-:R-:W-:Y:S02]  /*f860*/  F2FP.PACK_AB R151, R210, R211 ;  /* 0x000000d3d297723e */ /* 0x010fe400000000ff */
[----:B------:R-:W-:Y:S01]  /*f870*/  MOV R176, R202 ;  /* 0x000000ca00b07202 */ /* 0x000fe20000000f00 */
[----:B------:R2:W-:Y:S04]  /*f880*/  MUFU.EX2 R209, R138 ;  /* 0x0000008a00d17308 */ /* 0x0005e80000000800 */
[C---:B------:R-:W-:Y:S06]  /*f890*/  HMMA.16816.F32 R8, R148.reuse, R152, R8 ;  /* 0x000000989408723c */ /* 0x040fec0000001808 */
[----:B------:R-:W-:Y:S02]  /*f8a0*/  MUFU.EX2 R202, R139 ;  /* 0x0000008b00ca7308 */ /* 0x000fe40000000800 */
[-C--:B------:R-:W-:Y:S08]  /*f8b0*/  HMMA.16816.F32 R12, R148, R154.reuse, R12 ;  /* 0x0000009a940c723c */ /* 0x080ff0000000180c */
[C---:B------:R-:W-:Y:S01]  /*f8c0*/  HMMA.16816.F32 R16, R144.reuse, R154, R16 ;  /* 0x0000009a9010723c */ /* 0x040fe20000001810 */
[----:B------:R-:W3:Y:S01]  /*f8d0*/  LDSM.16.MT88.4 R152, [R225+0x4080] ;  /* 0x00408000e198783b */ /* 0x000ee20000004200 */
[----:B------:R-:W-:Y:S02]  /*f8e0*/  MUFU.EX2 R139, R140 ;  /* 0x0000008c008b7308 */ /* 0x000fe40000000800 */
[----:B--2---:R-:W-:Y:S01]  /*f8f0*/  FFMA.FTZ R138, R251, c[0x0][0x2d0], -R196 ;  /* 0x0000b400fb8a7a23 */ /* 0x004fe200000108c4 */
[----:B------:R-:W-:Y:S02]  /*f900*/  MOV R251, R182 ;  /* 0x000000b600fb7202 */ /* 0x000fe40000000f00 */
[----:B------:R-:W-:Y:S01]  /*f910*/  MOV R182, R193 ;  /* 0x000000c100b67202 */ /* 0x000fe20000000f00 */
[-C--:B-1----:R-:W-:Y:S04]  /*f920*/  HMMA.16816.F32 R20, R144, R160.reuse, R20 ;  /* 0x000000a09014723c */ /* 0x082fe80000001814 */
[----:B------:R1:W2:Y:S04]  /*f930*/  MUFU.EX2 R208, R138 ;  /* 0x0000008a00d07308 */ /* 0x0002a80000000800 */
[C---:B------:R-:W-:Y:S08]  /*f940*/  HMMA.16816.F32 R24, R148.reuse, R160, R24 ;  /* 0x000000a09418723c */ /* 0x040ff00000001818 */
[-C--:B------:R-:W-:Y:S08]  /*f950*/  HMMA.16816.F32 R28, R148, R162.reuse, R28 ;  /* 0x000000a2941c723c */ /* 0x080ff0000000181c */
[C---:B------:R-:W-:Y:S01]  /*f960*/  HMMA.16816.F32 R32, R144.reuse, R162, R32 ;  /* 0x000000a29020723c */ /* 0x040fe20000001820 */
[----:B------:R-:W4:Y:S03]  /*f970*/  LDSM.16.MT88.4 R160, [R226+0x4080] ;  /* 0x00408000e2a0783b */ /* 0x000f260000004200 */
[----:B-1----:R-:W-:Y:S01]  /*f980*/  FFMA.FTZ R138, R252, c[0x0][0x2d0], -R142 ;  /* 0x0000b400fc8a7a23 */ /* 0x002fe2000001088e */
[----:B------:R-:W-:Y:S02]  /*f990*/  MOV R252, R181 ;  /* 0x000000b500fc7202 */ /* 0x000fe40000000f00 */
[----:B------:R-:W-:Y:S01]  /*f9a0*/  MOV R181, R174 ;  /* 0x000000ae00b57202 */ /* 0x000fe20000000f00 */
[-C--:B------:R-:W-:Y:S01]  /*f9b0*/  HMMA.16816.F32 R36, R144, R164.reuse, R36 ;  /* 0x000000a49024723c */ /* 0x080fe20000001824 */
[----:B------:R1:W-:Y:S03]  /*f9c0*/  MUFU.EX2 R207, R138 ;  /* 0x0000008a00cf7308 */ /* 0x0003e60000000800 */
[----:B--2---:R-:W-:Y:S04]  /*f9d0*/  F2FP.PACK_AB R140, R208, R209 ;  /* 0x000000d1d08c723e */ /* 0x004fe800000000ff */
[C---:B------:R-:W-:Y:S08]  /*f9e0*/  HMMA.16816.F32 R40, R148.reuse, R164, R40 ;  /* 0x000000a49428723c */ /* 0x040ff00000001828 */
[-C--:B------:R-:W-:Y:S08]  /*f9f0*/  HMMA.16816.F32 R44, R148, R166.reuse, R44 ;  /* 0x000000a6942c723c */ /* 0x080ff0000000182c */
[C---:B------:R-:W-:Y:S04]  /*fa00*/  HMMA.16816.F32 R48, R144.reuse, R166, R48 ;  /* 0x000000a69030723c */ /* 0x040fe80000001830 */
[--C-:B-1----:R-:W-:Y:S04]  /*fa10*/  FFMA.FTZ R138, R197, c[0x0][0x2d0], -R196.reuse ;  /* 0x0000b400c58a7a23 */ /* 0x102fe800000108c4 */
[-C--:B------:R-:W-:Y:S01]  /*fa20*/  HMMA.16816.F32 R52, R144, R156.reuse, R52 ;  /* 0x0000009c9034723c */ /* 0x080fe20000001834 */
[----:B------:R1:W-:Y:S07]  /*fa30*/  MUFU.EX2 R205, R138 ;  /* 0x0000008a00cd7308 */ /* 0x0003ee0000000800 */
[C---:B------:R-:W-:Y:S08]  /*fa40*/  HMMA.16816.F32 R56, R148.reuse, R156, R56 ;  /* 0x0000009c9438723c */ /* 0x040ff00000001838 */
[-C--:B------:R-:W-:Y:S08]  /*fa50*/  HMMA.16816.F32 R60, R148, R158.reuse, R60 ;  /* 0x0000009e943c723c */ /* 0x080ff0000000183c */
[C---:B------:R-:W-:Y:S01]  /*fa60*/  HMMA.16816.F32 R64, R144.reuse, R158, R64 ;  /* 0x0000009e9040723c */ /* 0x040fe20000001840 */
[----:B------:R-:W2:Y:S03]  /*fa70*/  LDSM.16.MT88.4 R156, [R228+0x4080] ;  /* 0x00408000e49c783b */ /* 0x000ea60000004200 */
[----:B-1----:R-:W-:Y:S04]  /*fa80*/  FFMA.FTZ R138, R198, c[0x0][0x2d0], -R196 ;  /* 0x0000b400c68a7a23 */ /* 0x002fe800000108c4 */
[-C--:B---3--:R-:W-:Y:S01]  /*fa90*/  HMMA.16816.F32 R68, R144, R152.reuse, R68 ;  /* 0x000000989044723c */ /* 0x088fe20000001844 */
[----:B------:R1:W3:Y:S07]  /*faa0*/  MUFU.EX2 R204, R138 ;  /* 0x0000008a00cc7308 */ /* 0x0002ee0000000800 */
[C---:B------:R-:W-:Y:S08]  /*fab0*/  HMMA.16816.F32 R72, R148.reuse, R152, R72 ;  /* 0x000000989448723c */ /* 0x040ff00000001848 */
[-C--:B------:R-:W-:Y:S08]  /*fac0*/  HMMA.16816.F32 R76, R148, R154.reuse, R76 ;  /* 0x0000009a944c723c */ /* 0x080ff0000000184c */
[C---:B------:R-:W-:Y:S01]  /*fad0*/  HMMA.16816.F32 R80, R144.reuse, R154, R80 ;  /* 0x0000009a9050723c */ /* 0x040fe20000001850 */
[----:B------:R-:W2:Y:S03]  /*fae0*/  LDSM.16.MT88.4 R152, [R227+0x4080] ;  /* 0x00408000e398783b */ /* 0x000ea60000004200 */
[----:B-1----:R-:W-:Y:S01]  /*faf0*/  FFMA.FTZ R138, R199, c[0x0][0x2d0], -R142 ;  /* 0x0000b400c78a7a23 */ /* 0x002fe2000001088e */
[----:B---3--:R-:W-:Y:S03]  /*fb00*/  F2FP.PACK_AB R142, R204, R205 ;  /* 0x000000cdcc8e723e */ /* 0x008fe600000000ff */
[-C--:B----4-:R-:W-:Y:S01]  /*fb10*/  HMMA.16816.F32 R84, R144, R160.reuse, R84 ;  /* 0x000000a09054723c */ /* 0x090fe20000001854 */
[----:B------:R1:W-:Y:S07]  /*fb20*/  MUFU.EX2 R203, R138 ;  /* 0x0000008a00cb7308 */ /* 0x0003ee0000000800 */
[C---:B------:R-:W-:Y:S08]  /*fb30*/  HMMA.16816.F32 R88, R148.reuse, R160, R88 ;  /* 0x000000a09458723c */ /* 0x040ff00000001858 */
[-C--:B------:R-:W-:Y:S08]  /*fb40*/  HMMA.16816.F32 R92, R148, R162.reuse, R92 ;  /* 0x000000a2945c723c */ /* 0x080ff0000000185c */
[C---:B------:R-:W-:Y:S01]  /*fb50*/  HMMA.16816.F32 R96, R144.reuse, R162, R96 ;  /* 0x000000a29060723c */ /* 0x040fe20000001860 */
[----:B------:R-:W3:Y:S03]  /*fb60*/  LDSM.16.MT88.4 R160, [R225+0x3080] ;  /* 0x00308000e1a0783b */ /* 0x000ee60000004200 */
[--C-:B-1----:R-:W-:Y:S01]  /*fb70*/  FFMA.FTZ R138, R217, c[0x0][0x2d0], -R143.reuse ;  /* 0x0000b400d98a7a23 */ /* 0x102fe2000001088f */
[----:B------:R-:W-:Y:S02]  /*fb80*/  MOV R217, R179 ;  /* 0x000000b300d97202 */ /* 0x000fe40000000f00 */
[----:B------:R-:W-:Y:S01]  /*fb90*/  MOV R179, R194 ;  /* 0x000000c200b37202 */ /* 0x000fe20000000f00 */
[-C--:B--2---:R-:W-:Y:S01]  /*fba0*/  HMMA.16816.F32 R100, R144, R156.reuse, R100 ;  /* 0x0000009c9064723c */ /* 0x084fe20000001864 */
[----:B------:R1:W-:Y:S07]  /*fbb0*/  MUFU.EX2 R201, R138 ;  /* 0x0000008a00c97308 */ /* 0x0003ee0000000800 */
[C---:B------:R-:W-:Y:S08]  /*fbc0*/  HMMA.16816.F32 R104, R148.reuse, R156, R104 ;  /* 0x0000009c9468723c */ /* 0x040ff00000001868 */
[-C--:B------:R-:W-:Y:S08]  /*fbd0*/  HMMA.16816.F32 R108, R148, R158.reuse, R108 ;  /* 0x0000009e946c723c */ /* 0x080ff0000000186c */
[C---:B------:R-:W-:Y:S04]  /*fbe0*/  HMMA.16816.F32 R112, R144.reuse, R158, R112 ;  /* 0x0000009e9070723c */ /* 0x040fe80000001870 */
[--C-:B-1----:R-:W-:Y:S01]  /*fbf0*/  FFMA.FTZ R138, R218, c[0x0][0x2d0], -R143.reuse ;  /* 0x0000b400da8a7a23 */ /* 0x102fe2000001088f */
[----:B------:R-:W-:Y:S02]  /*fc00*/  MOV R218, R178 ;  /* 0x000000b200da7202 */ /* 0x000fe40000000f00 */
[----:B------:R-:W-:Y:S01]  /*fc10*/  MOV R178, R192 ;  /* 0x000000c000b27202 */ /* 0x000fe20000000f00 */
[-C--:B------:R-:W-:Y:S01]  /*fc20*/  HMMA.16816.F32 R116, R144, R152.reuse, R116 ;  /* 0x000000989074723c */ /* 0x080fe20000001874 */
[----:B------:R1:W2:Y:S07]  /*fc30*/  MUFU.EX2 R200, R138 ;  /* 0x0000008a00c87308 */ /* 0x0002ae0000000800 */
[C---:B------:R-:W-:Y:S08]  /*fc40*/  HMMA.16816.F32 R120, R148.reuse, R152, R120 ;  /* 0x000000989478723c */ /* 0x040ff00000001878 */
[-C--:B------:R-:W-:Y:S08]  /*fc50*/  HMMA.16816.F32 R124, R148, R154.reuse, R124 ;  /* 0x0000009a947c723c */ /* 0x080ff0000000187c */
[----:B------:R-:W-:Y:S04]  /*fc60*/  HMMA.16816.F32 R128, R144, R154, R128 ;  /* 0x0000009a9080723c */ /* 0x000fe80000001880 */
[--C-:B-1----:R-:W-:Y:S01]  /*fc70*/  FFMA.FTZ R138, R219, c[0x0][0x2d0], -R2.reuse ;  /* 0x0000b400db8a7a23 */ /* 0x102fe20000010802 */
[----:B--2---:R-:W-:Y:S02]  /*fc80*/  F2FP.PACK_AB R192, R200, R201 ;  /* 0x000000c9c8c0723e */ /* 0x004fe400000000ff */
[----:B------:R-:W-:Y:S01]  /*fc90*/  MOV R219, R177 ;  /* 0x000000b100db7202 */ /* 0x000fe20000000f00 */
[----:B------:R1:W-:Y:S01]  /*fca0*/  MUFU.EX2 R198, R138 ;  /* 0x0000008a00c67308 */ /* 0x0003e20000000800 */
[----:B------:R-:W-:Y:S03]  /*fcb0*/  MOV R177, R195 ;  /* 0x000000c300b17202 */ /* 0x000fe60000000f00 */
[--C-:B-1----:R-:W-:Y:S02]  /*fcc0*/  FFMA.FTZ R138, R185, c[0x0][0x2d0], -R2.reuse ;  /* 0x0000b400b98a7a23 */ /* 0x102fe40000010802 */
[----:B------:R-:W-:Y:S01]  /*fcd0*/  FFMA.FTZ R2, R141, c[0x0][0x2d0], -R2 ;  /* 0x0000b4008d027a23 */ /* 0x000fe20000010802 */
[----:B------:R-:W-:Y:S03]  /*fce0*/  F2FP.PACK_AB R141, R206, R207 ;  /* 0x000000cfce8d723e */ /* 0x000fe600000000ff */
[----:B------:R1:W2:Y:S02]  /*fcf0*/  MUFU.EX2 R199, R138 ;  /* 0x0000008a00c77308 */ /* 0x0002a40000000800 */
[--C-:B-1----:R-:W-:Y:S01]  /*fd00*/  FFMA.FTZ R138, R184, c[0x0][0x2d0], -R143.reuse ;  /* 0x0000b400b88a7a23 */ /* 0x102fe2000001088f */
[----:B--2---:R-:W-:Y:S07]  /*fd10*/  F2FP.PACK_AB R193, R199, R198 ;  /* 0x000000c6c7c1723e */ /* 0x004fee00000000ff */
[----:B------:R1:W-:Y:S02]  /*fd20*/  MUFU.EX2 R197, R138 ;  /* 0x0000008a00c57308 */ /* 0x0003e40000000800 */
[----:B-1----:R-:W-:Y:S01]  /*fd30*/  FFMA.FTZ R138, R183, c[0x0][0x2d0], -R143 ;  /* 0x0000b400b78a7a23 */ /* 0x002fe2000001088f */
[----:B------:R-:W-:Y:S02]  /*fd40*/  MOV R183, R172 ;  /* 0x000000ac00b77202 */ /* 0x000fe40000000f00 */
[----:B------:R-:W-:Y:S05]  /*fd50*/  F2FP.PACK_AB R143, R202, R203 ;  /* 0x000000cbca8f723e */ /* 0x000fea00000000ff */
[----:B------:R-:W1:Y:S02]  /*fd60*/  MUFU.EX2 R196, R138 ;  /* 0x0000008a00c47308 */ /* 0x000e640000000800 */
[-C--:B---3--:R-:W-:Y:S01]  /*fd70*/  HMMA.16816.F32 R144, R140, R160.reuse, R4 ;  /* 0x000000a08c90723c */ /* 0x088fe20000001804 */
[----:B------:R-:W-:Y:S07]  /*fd80*/  LDSM.16.MT88.4 R4, [R227+0x3080] ;  /* 0x00308000e304783b */ /* 0x000fee0000004200 */
[----:B------:R2:W3:Y:S01]  /*fd90*/  MUFU.EX2 R138, R2 ;  /* 0x00000002008a7308 */ /* 0x0004e20000000800 */
[----:B-1----:R-:W-:Y:S03]  /*fda0*/  F2FP.PACK_AB R194, R196, R197 ;  /* 0x000000c5c4c2723e */ /* 0x002fe600000000ff */
[----:B--2---:R-:W-:Y:S02]  /*fdb0*/  MOV R2, R176 ;  /* 0x000000b000027202 */ /* 0x004fe40000000f00 */
[----:B------:R-:W-:Y:S02]  /*fdc0*/  MOV R176, R173 ;  /* 0x000000ad00b07202 */ /* 0x000fe40000000f00 */
[----:B------:R-:W1:Y:S01]  /*fdd0*/  LDSM.16.MT88.4 R172, [R226+0x3080] ;  /* 0x00308000e2ac783b */ /* 0x000e620000004200 */
[----:B---3--:R-:W-:Y:S07]  /*fde0*/  F2FP.PACK_AB R195, R138, R139 ;  /* 0x0000008b8ac3723e */ /* 0x008fee00000000ff */
[C---:B------:R-:W-:Y:S01]  /*fdf0*/  HMMA.16816.F32 R148, R192.reuse, R160, R8 ;  /* 0x000000a0c094723c */ /* 0x040fe20000001808 */
[----:B------:R-:W2:Y:S07]  /*fe00*/  LDSM.16.MT88.4 R8, [R225+0x4880] ;  /* 0x00488000e108783b */ /* 0x000eae0000004200 */
[-C--:B------:R-:W-:Y:S01]  /*fe10*/  HMMA.16816.F32 R152, R192, R162.reuse, R12 ;  /* 0x000000a2c098723c */ /* 0x080fe2000000180c */
[----:B------:R-:W3:Y:S07]  /*fe20*/  LDSM.16.MT88.4 R12, [R226+0x4880] ;  /* 0x00488000e20c783b */ /* 0x000eee0000004200 */
[C---:B------:R-:W-:Y:S01]  /*fe30*/  HMMA.16816.F32 R156, R140.reuse, R162, R16 ;  /* 0x000000a28c9c723c */ /* 0x040fe20000001810 */
[----:B------:R-:W2:Y:S07]  /*fe40*/  LDSM.16.MT88.4 R16, [R228+0x4880] ;  /* 0x00488000e410783b */ /* 0x000eae0000004200 */
[-C--:B-1----:R-:W-:Y:S01]  /*fe50*/  HMMA.16816.F32 R160, R140, R172.reuse, R20 ;  /* 0x000000ac8ca0723c */ /* 0x082fe20000001814 */
[----:B------:R-:W1:Y:S07]  /*fe60*/  LDSM.16.MT88.4 R20, [R227+0x4880] ;  /* 0x00488000e314783b */ /* 0x000e6e0000004200 */
[C---:B------:R-:W-:Y:S07]  /*fe70*/  HMMA.16816.F32 R164, R192.reuse, R172, R24 ;  /* 0x000000acc0a4723c */ /* 0x040fee0000001818 */
[----:B------:R-:W-:Y:S02]  /*fe80*/  MOV R27, R171 ;  /* 0x000000ab001b7202 */ /* 0x000fe40000000f00 */
[----:B------:R-:W-:Y:S03]  /*fe90*/  MOV R26, R170 ;  /* 0x000000aa001a7202 */ /* 0x000fe60000000f00 */
[----:B------:R-:W-:Y:S02]  /*fea0*/  MOV R25, R169 ;  /* 0x000000a900197202 */ /* 0x000fe40000000f00 */
[----:B------:R-:W-:Y:S02]  /*feb0*/  MOV R24, R168 ;  /* 0x000000a800187202 */ /* 0x000fe40000000f00 */
[-C--:B------:R-:W-:Y:S07]  /*fec0*/  HMMA.16816.F32 R168, R192, R174.reuse, R28 ;  /* 0x000000aec0a8723c */ /* 0x080fee000000181c */
[----:B------:R-:W-:Y:S01]  /*fed0*/  MOV R29, R179 ;  /* 0x000000b3001d7202 */ /* 0x000fe20000000f00 */
[C---:B------:R-:W-:Y:S01]  /*fee0*/  HMMA.16816.F32 R172, R140.reuse, R174, R32 ;  /* 0x000000ae8cac723c */ /* 0x040fe20000001820 */
[----:B------:R-:W4:Y:S03]  /*fef0*/  LDL.LU R32, [R1+0x28] ;  /* 0x0000280001207983 */ /* 0x000f260000300800 */
[----:B------:R-:W-:Y:S01]  /*ff00*/  MOV R30, R178 ;  /* 0x000000b2001e7202 */ /* 0x000fe20000000f00 */
[----:B------:R-:W4:Y:S01]  /*ff10*/  LDL.LU R35, [R1+0x2c] ;  /* 0x00002c0001237983 */ /* 0x000f220000300800 */
[----:B------:R-:W-:Y:S02]  /*ff20*/  MOV R31, R183 ;  /* 0x000000b7001f7202 */ /* 0x000fe40000000f00 */
[----:B------:R-:W-:Y:S04]  /*ff30*/  MOV R33, R177 ;  /* 0x000000b100217202 */ /* 0x000fe80000000f00 */
[----:B------:R-:W-:Y:S02]  /*ff40*/  MOV R34, R176 ;  /* 0x000000b000227202 */ /* 0x000fe40000000f00 */
[-C--:B------:R-:W-:Y:S01]  /*ff50*/  HMMA.16816.F32 R176, R140, R188.reuse, R36 ;  /* 0x000000bc8cb0723c */ /* 0x080fe20000001824 */
[----:B------:R-:W4:Y:S02]  /*ff60*/  LDL.LU R37, [R1+0x20] ;  /* 0x0000200001257983 */ /* 0x000f240000300800 */
[----:B------:R-:W-:Y:S02]  /*ff70*/  MOV R28, R182 ;  /* 0x000000b6001c7202 */ /* 0x000fe40000000f00 */
[----:B------:R-:W4:Y:S02]  /*ff80*/  LDL.LU R39, [R1+0x24] ;  /* 0x0000240001277983 */ /* 0x000f240000300800 */
[----:B------:R-:W-:Y:S02]  /*ff90*/  MOV R36, R181 ;  /* 0x000000b500247202 */ /* 0x000fe40000000f00 */
[----:B------:R-:W-:Y:S02]  /*ffa0*/  MOV R38, R180 ;  /* 0x000000b400267202 */ /* 0x000fe40000000f00 */
[C---:B------:R-:W-:Y:S08]  /*ffb0*/  HMMA.16816.F32 R180, R192.reuse, R188, R40 ;  /* 0x000000bcc0b4723c */ /* 0x040ff00000001828 */
[-C--:B------:R-:W-:Y:S08]  /*ffc0*/  HMMA.16816.F32 R184, R192, R190.reuse, R44 ;  /* 0x000000bec0b8723c */ /* 0x080ff0000000182c */
[C---:B------:R-:W-:Y:S08]  /*ffd0*/  HMMA.16816.F32 R188, R140.reuse, R190, R48 ;  /* 0x000000be8cbc723c */ /* 0x040ff00000001830 */
[-C--:B------:R-:W-:Y:S08]  /*ffe0*/  HMMA.16816.F32 R52, R140, R4.reuse, R52 ;  /* 0x000000048c34723c */ /* 0x080ff00000001834 */
[C---:B------:R-:W-:Y:S08]  /*fff0*/  HMMA.16816.F32 R56, R192.reuse, R4, R56 ;  /* 0x00000004c038723c */ /* 0x040ff00000001838 */
[-C--:B------:R-:W-:Y:S08]  /*10000*/  HMMA.16816.F32 R60, R192, R6.reuse, R60 ;  /* 0x00000006c03c723c */ /* 0x080ff0000000183c */
[C---:B------:R-:W-:Y:S08]  /*10010*/  HMMA.16816.F32 R64, R140.reuse, R6, R64 ;  /* 0x000000068c40723c */ /* 0x040ff00000001840 */
[-C--:B--2---:R-:W-:Y:S08]  /*10020*/  HMMA.16816.F32 R68, R140, R8.reuse, R68 ;  /* 0x000000088c44723c */ /* 0x084ff00000001844 */
[C---:B------:R-:W-:Y:S08]  /*10030*/  HMMA.16816.F32 R72, R192.reuse, R8, R72 ;  /* 0x00000008c048723c */ /* 0x040ff00000001848 */
[-C--:B------:R-:W-:Y:S08]  /*10040*/  HMMA.16816.F32 R76, R192, R10.reuse, R76 ;  /* 0x0000000ac04c723c */ /* 0x080ff0000000184c */
[C---:B------:R-:W-:Y:S08]  /*10050*/  HMMA.16816.F32 R80, R140.reuse, R10, R80 ;  /* 0x0000000a8c50723c */ /* 0x040ff00000001850 */
[-C--:B---3--:R-:W-:Y:S08]  /*10060*/  HMMA.16816.F32 R84, R140, R12.reuse, R84 ;  /* 0x0000000c8c54723c */ /* 0x088ff00000001854 */
        /* <DEDUP_REMOVED lines=10> */
[----:B------:R-:W-:Y:S04]  /*10110*/  HMMA.16816.F32 R128, R140, R22, R128 ;  /* 0x000000168c80723c */ /* 0x000fe80000001880 */
[----:B----4-:R-:W-:Y:S02]  /*10120*/  FFMA.FTZ R132, R132, R32, R33 ;  /* 0x0000002084847223 */ /* 0x010fe40000010021 */
[----:B------:R-:W-:Y:S02]  /*10130*/  FFMA.FTZ R0, R0, R35, R34 ;  /* 0x0000002300007223 */ /* 0x000fe40000010022 */
[----:B------:R-:W-:Y:S01]  /*10140*/  FADD.FTZ R4, R30, R132 ;  /* 0x000000841e047221 */ /* 0x000fe20000010000 */
[----:B------:R-:W-:Y:S03]  /*10150*/  MOV R132, R136 ;  /* 0x0000008800847202 */ /* 0x000fe60000000f00 */
[----:B------:R-:W-:Y:S02]  /*10160*/  FADD.FTZ R0, R31, R0 ;  /* 0x000000001f007221 */ /* 0x000fe40000010000 */
[----:B------:R-:W-:Y:S02]  /*10170*/  FADD.FTZ R4, R26, R4 ;  /* 0x000000041a047221 */ /* 0x000fe40000010000 */
        /* <DEDUP_REMOVED lines=40> */
[----:B------:R-:W-:Y:S01]  /*10400*/  FADD.FTZ R0, R199, R6 ;  /* 0x00000006c7007221 */ /* 0x000fe20000010000 */
[----:B------:R-:W-:Y:S01]  /*10410*/  STL [R1+0x24], R4 ;  /* 0x0000240401007387 */ /* 0x000fe20000100800 */
[----:B------:R-:W-:Y:S02]  /*10420*/  FADD.FTZ R2, R196, R2 ;  /* 0x00000002c4027221 */ /* 0x000fe40000010000 */
[----:B------:R-:W-:Y:S01]  /*10430*/  FADD.FTZ R0, R139, R0 ;  /* 0x000000008b007221 */ /* 0x000fe20000010000 */
[----:B------:R-:W-:Y:S02]  /*10440*/  MOV R139, R3 ;  /* 0x00000003008b7202 */ /* 0x000fe40000000f00 */
[----:B------:R1:W-:Y:S01]  /*10450*/  STL [R1+0x28], R2 ;  /* 0x0000280201007387 */ /* 0x0003e20000100800 */
[----:B------:R-:W-:Y:S01]  /*10460*/  FADD.FTZ R0, R138, R0 ;  /* 0x000000008a007221 */ /* 0x000fe20000010000 */
[----:B------:R-:W-:Y:S04]  /*10470*/  MOV R138, R135 ;  /* 0x00000087008a7202 */ /* 0x000fe80000000f00 */
[----:B------:R2:W-:Y:S01]  /*10480*/  STL [R1+0x2c], R0 ;  /* 0x00002c0001007387 */ /* 0x0005e20000100800 */
[----:B-1----:R-:W-:Y:S01]  /*10490*/  MOV R2, R137 ;  /* 0x0000008900027202 */ /* 0x002fe20000000f00 */
[----:B------:R-:W-:-:S05]  /*104a0*/  @P0 BRA `(.L_x_996) ;  /* 0xffffc61000000947 */ /* 0x000fca000383ffff */
.L_x_993:
[----:B------:R-:W-:-:S06]  /*104b0*/  UISETP.GE.AND UP0, UPT, UR23, UR7, UPT ;  /* 0x000000071700728c */ /* 0x000fcc000bf06270 */
[----:B------:R-:W-:-:S13]  /*104c0*/  PLOP3.LUT P0, PT, PT, PT, UP0, 0x80, 0x0 ;  /* 0x000000000000781c */ /* 0x000fda0003f0f008 */
[----:B------:R-:W-:Y:S05]  /*104d0*/  @!P0 BRA `(.L_x_997) ;  /* 0x000052a000008947 */ /* 0x000fea0003800000 */
[----:B-1----:R-:W3:Y:S01]  /*104e0*/  LDL.LU R4, [R1+0x10] ;  /* 0x0000100001047983 */ /* 0x002ee20000300800 */
[----:B------:R-:W-:Y:S01]  /*104f0*/  IMAD.MOV.U32 R134, RZ, RZ, R136 ;  /* 0x000000ffff867224 */ /* 0x000fe200078e0088 */
[----:B------:R-:W-:Y:S01]  /*10500*/  MOV R139, R3 ;  /* 0x00000003008b7202 */ /* 0x000fe20000000f00 */
[----:B------:R-:W-:Y:S02]  /*10510*/  IMAD.MOV.U32 R132, RZ, RZ, R137 ;  /* 0x000000ffff847224 */ /* 0x000fe400078e0089 */
[----:B------:R-:W-:Y:S01]  /*10520*/  IMAD.MOV.U32 R138, RZ, RZ, R135 ;  /* 0x000000ffff8a7224 */ /* 0x000fe200078e0087 */
[----:B--23--:R-:W-:-:S04]  /*10530*/  SHF.R.S32.HI R0, RZ, 0x1f, R4 ;  /* 0x0000001fff007819 */ /* 0x00cfc80000011404 */
[C---:B------:R-:W-:Y:S02]  /*10540*/  SHF.L.U64.HI R2, R4.reuse, 0x1, R0 ;  /* 0x0000000104027819 */ /* 0x040fe40000010200 */
[----:B------:R-:W-:-:S05]  /*10550*/  SHF.L.U32 R0, R4, 0x1, RZ ;  /* 0x0000000104007819 */ /* 0x000fca00000006ff */
[----:B------:R1:W-:Y:S04]  /*10560*/  STL [R1+0x8], R0 ;  /* 0x0000080001007387 */ /* 0x0003e80000100800 */
[----:B------:R2:W-:Y:S04]  /*10570*/  STL [R1+0xc], R2 ;  /* 0x00000c0201007387 */ /* 0x0005e80000100800 */
[----:B------:R-:W2:Y:S04]  /*10580*/  LDL.LU R5, [R1+0x3c] ;  /* 0x00003c0001057983 */ /* 0x000ea80000300800 */
[----:B------:R-:W1:Y:S02]  /*10590*/  LDL.LU R4, [R1+0x38] ;  /* 0x0000380001047983 */ /* 0x000e640000300800 */
[C---:B-1----:R-:W-:Y:S01]  /*105a0*/  IMAD.SHL.U32 R0, R4.reuse, 0x2, RZ ;  /* 0x0000000204007824 */ /* 0x042fe200078e00ff */
[----:B--2---:R-:W-:-:S04]  /*105b0*/  SHF.L.U64.HI R2, R4, 0x1, R5 ;  /* 0x0000000104027819 */ /* 0x004fc80000010205 */
[----:B------:R1:W-:Y:S04]  /*105c0*/  STL [R1], R0 ;  /* 0x0000000001007387 */ /* 0x0003e80000100800 */
[----:B------:R1:W-:Y:S02]  /*105d0*/  STL [R1+0x4], R2 ;  /* 0x0000040201007387 */ /* 0x0003e40000100800 */
.L_x_1015:
[----:B------:R-:W2:Y:S01]  /*105e0*/  LDL R249, [R1+0x8] ;  /* 0x0000080001f97983 */ /* 0x000ea20000100800 */
[----:B-1----:R-:W-:Y:S01]  /*105f0*/  SHF.R.S32.HI R0, RZ, 0x1f, R243 ;  /* 0x0000001fff007819 */ /* 0x002fe200000114f3 */
[----:B------:R-:W-:Y:S04]  /*10600*/  DEPBAR.LE SB0, 0x0 ;  /* 0x000080000000791a */ /* 0x000fe80000000000 */
[----:B------:R-:W3:Y:S01]  /*10610*/  LDL R246, [R1+0xc] ;  /* 0x00000c0001f67983 */ /* 0x000ee20000100800 */
[----:B------:R-:W-:Y:S01]  /*10620*/  IMAD R0, R0, c[0x0][0x208], RZ ;  /* 0x0000820000007a24 */ /* 0x000fe200078e02ff */
[----:B------:R-:W-:Y:S01]  /*10630*/  IADD3 R38, R247, 0x2080, RZ ;  /* 0x00002080f7267810 */ /* 0x000fe20007ffe0ff */
[C---:B------:R-:W-:Y:S01]  /*10640*/  IMAD.WIDE.U32 R2, R243.reuse, c[0x0][0x208], RZ ;  /* 0x00008200f3027a25 */ /* 0x040fe200078e00ff */
[----:B------:R-:W4:Y:S01]  /*10650*/  LDL R248, [R1] ;  /* 0x0000000001f87983 */ /* 0x000f220000100800 */
[----:B------:R-:W-:Y:S02]  /*10660*/  UISETP.GT.AND UP0, UPT, UR23, UR7, UPT ;  /* 0x000000071700728c */ /* 0x000fe4000bf04270 */
[----:B------:R-:W-:Y:S01]  /*10670*/  IMAD R0, R243, c[0x0][0x20c], R0 ;  /* 0x00008300f3007a24 */ /* 0x000fe200078e0200 */
[----:B------:R-:W4:Y:S04]  /*10680*/  LDL R245, [R1+0x4] ;  /* 0x0000040001f57983 */ /* 0x000f280000100800 */
[----:B------:R-:W-:Y:S01]  /*10690*/  BAR.SYNC.DEFER_BLOCKING 0x0 ;  /* 0x0000000000007b1d */ /* 0x000fe20000010000 */
[----:B------:R-:W-:Y:S02]  /*106a0*/  IADD3 R3, R3, R0, RZ ;  /* 0x0000000003037210 */ /* 0x000fe40007ffe0ff */
[----:B------:R-:W-:Y:S03]  /*106b0*/  SHF.R.S32.HI R0, RZ, 0x1f, R242 ;  /* 0x0000001fff007819 */ /* 0x000fe600000114f2 */
[----:B------:R-:W-:Y:S04]  /*106c0*/  IMAD.WIDE.U32 R2, R242, c[0x0][0x218], R2 ;  /* 0x00008600f2027a25 */ /* 0x000fe800078e0002 */
[----:B------:R-:W-:Y:S01]  /*106d0*/  IMAD R0, R0, c[0x0][0x218], RZ ;  /* 0x0000860000007a24 */ /* 0x000fe200078e02ff */
[----:B------:R-:W-:Y:S03]  /*106e0*/  IADD3 R2, P0, R2, UR24, RZ ;  /* 0x0000001802027c10 */ /* 0x000fe6000ff1e0ff */
[----:B------:R-:W-:Y:S05]  /*106f0*/  IMAD R0, R242, c[0x0][0x21c], R0 ;  /* 0x00008700f2007a24 */ /* 0x000fea00078e0200 */
[----:B------:R-:W-:Y:S02]  /*10700*/  IADD3.X R3, R3, UR18, R0, P0, !PT ;  /* 0x0000001203037c10 */ /* 0x000fe400087fe400 */
[C---:B------:R-:W-:Y:S01]  /*10710*/  LEA R0, P0, R2.reuse, c[0x0][0x1f8], 0x1 ;  /* 0x00007e0002007a11 */ /* 0x040fe200078008ff */
[----:B-----5:R-:W-:Y:S03]  /*10720*/  LDSM.16.M88.4 R48, [R231+0x8080] ;  /* 0x00808000e730783b */ /* 0x020fe60000000200 */
[----:B------:R-:W-:Y:S05]  /*10730*/  LEA.HI.X R2, R2, c[0x0][0x1fc], R3, 0x1, P0 ;  /* 0x00007f0002027a11 */ /* 0x000fea00000f0c03 */
[----:B------:R-:W1:Y:S08]  /*10740*/  LDSM.16.M88.4 R16, [R224+0x5080] ;  /* 0x00508000e010783b */ /* 0x000e700000000200 */
[----:B------:R-:W-:Y:S08]  /*10750*/  SHFL.IDX PT, R3, R0, RZ, 0x181f ;  /* 0x00181fff00037589 */ /* 0x000ff000000e0000 */
[----:B------:R-:W-:Y:S08]  /*10760*/  SHFL.IDX PT, R20, R2, RZ, 0x181f ;  /* 0x00181fff02147589 */ /* 0x000ff000000e0000 */
[----:B------:R-:W1:Y:S08]  /*10770*/  LDSM.16.M88.4 R44, [R231+0xa080] ;  /* 0x00a08000e72c783b */ /* 0x000e700000000200 */
[----:B------:R-:W-:Y:S01]  /*10780*/  SHFL.IDX PT, R31, R2, 0x1, 0x181f ;  /* 0x00381f00021f7f89 */ /* 0x000fe200000e0000 */
[-C--:B-1----:R-:W-:Y:S07]  /*10790*/  HMMA.16816.F32 R4, R48, R16.reuse, RZ ;  /* 0x000000103004723c */ /* 0x082fee00000018ff */
[----:B------:R-:W-:Y:S08]  /*107a0*/  SHFL.IDX PT, R30, R2, 0x2, 0x181f ;  /* 0x00581f00021e7f89 */ /* 0x000ff000000e0000 */
[----:B------:R-:W-:Y:S08]  /*107b0*/  LDSM.16.M88.4 R32, [R224+0x5880] ;  /* 0x00588000e020783b */ /* 0x000ff00000000200 */
[----:B------:R-:W-:Y:S01]  /*107c0*/  LDSM.16.M88.4 R140, [R224+0x6080] ;  /* 0x00608000e08c783b */ /* 0x000fe20000000200 */
[C---:B------:R-:W-:Y:S07]  /*107d0*/  HMMA.16816.F32 R8, R44.reuse, R16, RZ ;  /* 0x000000102c08723c */ /* 0x040fee00000018ff */
[----:B------:R-:W-:Y:S01]  /*107e0*/  LDSM.16.M88.4 R192, [R233+0x8080] ;  /* 0x00808000e9c0783b */ /* 0x000fe20000000200 */
[-C--:B------:R-:W-:Y:S07]  /*107f0*/  HMMA.16816.F32 R12, R44, R18.reuse, RZ ;  /* 0x000000122c0c723c */ /* 0x080fee00000018ff */
[----:B------:R-:W-:Y:S01]  /*10800*/  LDSM.16.M88.4 R196, [R235] ;  /* 0x00000000ebc4783b */ /* 0x000fe20000000200 */
[C---:B------:R-:W-:Y:S07]  /*10810*/  HMMA.16816.F32 R16, R48.reuse, R18, RZ ;  /* 0x000000123010723c */ /* 0x040fee00000018ff */
[----:B------:R-:W-:Y:S08]  /*10820*/  LDSM.16.M88.4 R200, [R233+0xa080] ;  /* 0x00a08000e9c8783b */ /* 0x000ff00000000200 */
[----:B------:R-:W-:Y:S08]  /*10830*/  LDSM.16.M88.4 R204, [R241] ;  /* 0x00000000f1cc783b */ /* 0x000ff00000000200 */
[----:B------:R-:W-:Y:S08]  /*10840*/  LDSM.16.M88.4 R208, [R240] ;  /* 0x00000000f0d0783b */ /* 0x000ff00000000200 */
[----:B------:R-:W-:Y:S08]  /*10850*/  SHFL.IDX PT, R26, R0, 0x1, 0x181f ;  /* 0x00381f00001a7f89 */ /* 0x000ff000000e0000 */
[----:B------:R-:W1:Y:S01]  /*10860*/  SHFL.IDX PT, R0, R0, 0x2, 0x181f ;  /* 0x00581f0000007f89 */ /* 0x000e6200000e0000 */
[CC--:B--2---:R-:W-:Y:S04]  /*10870*/  IADD3 R24, P1, R3.reuse, R249.reuse, RZ ;  /* 0x000000f903187210 */ /* 0x0c4fe80007f3e0ff */
[----:B---3--:R-:W-:Y:S02]  /*10880*/  IADD3.X R25, R20, R246, RZ, P1, !PT ;  /* 0x000000f614197210 */ /* 0x008fe40000ffe4ff */
[----:B-1----:R-:W-:Y:S02]  /*10890*/  IADD3 R36, P1, R0, R249, RZ ;  /* 0x000000f900247210 */ /* 0x002fe40007f3e0ff */
[----:B----4-:R-:W-:Y:S01]  /*108a0*/  IADD3 R2, P0, R3, R248, RZ ;  /* 0x000000f803027210 */ /* 0x010fe20007f1e0ff */
[----:B------:R-:W-:Y:S01]  /*108b0*/  @!PT LDS RZ, [RZ] ;  /* 0x00000000fffff984 */ /* 0x000fe20000000800 */
[----:B------:R1:W-:Y:S01]  /*108c0*/  LDGSTS.E.BYPASS.LTC128B.128 [R38], [R24.64], !P5 ;  /* 0x0000000018267fae */ /* 0x0003e2000e901d54 */
[-C--:B------:R-:W-:Y:S02]  /*108d0*/  IADD3.X R37, R30, R246.reuse, RZ, P1, !PT ;  /* 0x000000f61e257210 */ /* 0x080fe40000ffe4ff */
[----:B------:R-:W-:Y:S02]  /*108e0*/  IADD3.X R3, R20, R245, RZ, P0, !PT ;  /* 0x000000f514037210 */ /* 0x000fe400007fe4ff */
[-C--:B------:R-:W-:Y:S01]  /*108f0*/  HMMA.16816.F32 R20, R48, R32.reuse, RZ ;  /* 0x000000203014723c */ /* 0x080fe200000018ff */
[C---:B------:R-:W-:Y:S02]  /*10900*/  IADD3 R28, P0, R26.reuse, R249, RZ ;  /* 0x000000f91a1c7210 */ /* 0x040fe40007f1e0ff */
[----:B------:R2:W-:Y:S02]  /*10910*/  LDGSTS.E.BYPASS.LTC128B.128 [R38+0x1800], [R2.64], !P4 ;  /* 0x0180000002267fae */ /* 0x0005e4000e101d54 */
[C---:B------:R-:W-:Y:S06]  /*10920*/  IADD3.X R29, R31.reuse, R246, RZ, P0, !PT ;  /* 0x000000f61f1d7210 */ /* 0x040fec00007fe4ff */
[----:B------:R3:W-:Y:S01]  /*10930*/  LDGSTS.E.BYPASS.LTC128B.128 [R38+0x800], [R28.64], !P5 ;  /* 0x008000001c267fae */ /* 0x0007e2000e901d54 */
[-C--:B--2---:R-:W-:Y:S02]  /*10940*/  IADD3 R2, P2, R26, R248.reuse, RZ ;  /* 0x000000f81a027210 */ /* 0x084fe40007f5e0ff */
[C---:B-1----:R-:W-:Y:S02]  /*10950*/  HMMA.16816.F32 R24, R44.reuse, R32, RZ ;  /* 0x000000202c18723c */ /* 0x042fe400000018ff */
[-C--:B------:R-:W-:Y:S05]  /*10960*/  IADD3.X R3, R31, R245.reuse, RZ, P2, !PT ;  /* 0x000000f51f037210 */ /* 0x080fea00017fe4ff */
[----:B------:R1:W-:Y:S01]  /*10970*/  LDGSTS.E.BYPASS.LTC128B.128 [R38+0x2000], [R2.64], !P4 ;  /* 0x0200000002267fae */ /* 0x0003e2000e101d54 */
[----:B------:R-:W-:Y:S04]  /*10980*/  IADD3 R32, P0, R0, R248, RZ ;  /* 0x000000f800207210 */ /* 0x000fe80007f1e0ff */
[----:B------:R-:W-:Y:S02]  /*10990*/  IADD3.X R33, R30, R245, RZ, P0, !PT ;  /* 0x000000f51e217210 */ /* 0x000fe400007fe4ff */
[-C--:B---3--:R-:W-:Y:S01]  /*109a0*/  HMMA.16816.F32 R28, R44, R34.reuse, RZ ;  /* 0x000000222c1c723c */ /* 0x088fe200000018ff */
[----:B------:R1:W-:Y:S01]  /*109b0*/  LDGSTS.E.BYPASS.LTC128B.128 [R38+0x1000], [R36.64], !P5 ;  /* 0x0100000024267fae */ /* 0x0003e2000e901d54 */
[----:B------:R-:W-:Y:S07]  /*109c0*/  PLOP3.LUT P0, PT, PT, PT, UP0, 0x80, 0x0 ;  /* 0x000000000000781c */ /* 0x000fee0003f0f008 */
[----:B------:R2:W-:Y:S08]  /*109d0*/  LDGSTS.E.BYPASS.LTC128B.128 [R38+0x2800], [R32.64], !P4 ;  /* 0x0280000020267fae */ /* 0x0005f0000e101d54 */
[----:B------:R-:W-:Y:S08]  /*109e0*/  LDSM.16.M88.4 R212, [R232+0x8080] ;  /* 0x00808000e8d4783b */ /* 0x000ff00000000200 */
[----:B------:R-:W0:Y:S08]  /*109f0*/  LDGDEPBAR ;  /* 0x00000000000079af */ /* 0x000e300000000000 */
[----:B------:R-:W3:Y:S01]  /*10a00*/  LDSM.16.M88.4 R216, [R230+0x5080] ;  /* 0x00508000e6d8783b */ /* 0x000ee20000000200 */
[C---:B--2---:R-:W-:Y:S07]  /*10a10*/  HMMA.16816.F32 R32, R48.reuse, R34, RZ ;  /* 0x000000223020723c */ /* 0x044fee00000018ff */
[----:B------:R-:W2:Y:S01]  /*10a20*/  LDSM.16.M88.4 R220, [R232+0xa080] ;  /* 0x00a08000e8dc783b */ /* 0x000ea20000000200 */
[-C--:B-1----:R-:W-:Y:S08]  /*10a30*/  HMMA.16816.F32 R36, R48, R140.reuse, RZ ;  /* 0x0000008c3024723c */ /* 0x082ff000000018ff */
        /* <DEDUP_REMOVED lines=8> */
[----:B------:R-:W4:Y:S07]  /*10ac0*/  LDSM.16.M88.4 R196, [R230+0x6080] ;  /* 0x00608000e6c4783b */ /* 0x000f2e0000000200 */
        /* <DEDUP_REMOVED lines=8> */
[----:B------:R-:W-:Y:S07]  /*10b50*/  LDSM.16.M88.4 R200, [R229] ;  /* 0x00000000e5c8783b */ /* 0x000fee0000000200 */
[----:B------:R-:W-:Y:S01]  /*10b60*/  HMMA.16816.F32 R48, R192, R210, R48 ;  /* 0x000000d2c030723c */ /* 0x000fe20000001830 */
[----:B------:R-:W4:Y:S07]  /*10b70*/  LDSM.16.M88.4 R192, [R234+0x8080] ;  /* 0x00808000eac0783b */ /* 0x000f2e0000000200 */
[-C--:B---3--:R-:W-:Y:S01]  /*10b80*/  HMMA.16816.F32 R4, R212, R216.reuse, R4 ;  /* 0x000000d8d404723c */ /* 0x088fe20000001804 */
[----:B------:R-:W3:Y:S07]  /*10b90*/  LDSM.16.M88.4 R208, [R229+0x800] ;  /* 0x00080000e5d0783b */ /* 0x000eee0000000200 */
[C---:B--2---:R-:W-:Y:S08]  /*10ba0*/  HMMA.16816.F32 R8, R220.reuse, R216, R8 ;  /* 0x000000d8dc08723c */ /* 0x044ff00000001808 */
[-C--:B------:R-:W-:Y:S08]  /*10bb0*/  HMMA.16816.F32 R12, R220, R218.reuse, R12 ;  /* 0x000000dadc0c723c */ /* 0x080ff0000000180c */
[C---:B------:R-:W-:Y:S01]  /*10bc0*/  HMMA.16816.F32 R16, R212.reuse, R218, R16 ;  /* 0x000000dad410723c */ /* 0x040fe20000001810 */
[----:B------:R-:W2:Y:S07]  /*10bd0*/  LDSM.16.M88.4 R216, [R229+0x1000] ;  /* 0x00100000e5d8783b */ /* 0x000eae0000000200 */
[-C--:B-1----:R-:W-:Y:S08]  /*10be0*/  HMMA.16816.F32 R20, R212, R140.reuse, R20 ;  /* 0x0000008cd414723c */ /* 0x082ff00000001814 */
[C---:B------:R-:W-:Y:S08]  /*10bf0*/  HMMA.16816.F32 R24, R220.reuse, R140, R24 ;  /* 0x0000008cdc18723c */ /* 0x040ff00000001818 */
[-C--:B------:R-:W-:Y:S08]  /*10c00*/  HMMA.16816.F32 R28, R220, R142.reuse, R28 ;  /* 0x0000008edc1c723c */ /* 0x080ff0000000181c */
[C---:B------:R-:W-:Y:S01]  /*10c10*/  HMMA.16816.F32 R32, R212.reuse, R142, R32 ;  /* 0x0000008ed420723c */ /* 0x040fe20000001820 */
[----:B------:R-:W-:Y:S07]  /*10c20*/  LDSM.16.M88.4 R140, [R231+0xc080] ;  /* 0x00c08000e78c783b */ /* 0x000fee0000000200 */
[-C--:B----4-:R-:W-:Y:S08]  /*10c30*/  HMMA.16816.F32 R36, R212, R196.reuse, R36 ;  /* 0x000000c4d424723c */ /* 0x090ff00000001824 */
[C---:B------:R-:W-:Y:S08]  /*10c40*/  HMMA.16816.F32 R40, R220.reuse, R196, R40 ;  /* 0x000000c4dc28723c */ /* 0x040ff00000001828 */
[-C--:B------:R-:W-:Y:S01]  /*10c50*/  HMMA.16816.F32 R44, R220, R198.reuse, R44 ;  /* 0x000000c6dc2c723c */ /* 0x080fe2000000182c */
[----:B------:R-:W-:Y:S07]  /*10c60*/  LDSM.16.M88.4 R220, [R238] ;  /* 0x00000000eedc783b */ /* 0x000fee0000000200 */
[----:B------:R-:W-:Y:S01]  /*10c70*/  HMMA.16816.F32 R48, R212, R198, R48 ;  /* 0x000000c6d430723c */ /* 0x000fe20000001830 */
[----:B------:R-:W1:Y:S07]  /*10c80*/  LDSM.16.M88.4 R196, [R224+0x6880] ;  /* 0x00688000e0c4783b */ /* 0x000e6e0000000200 */
[-C--:B------:R-:W-:Y:S01]  /*10c90*/  HMMA.16816.F32 R4, R192, R200.reuse, R4 ;  /* 0x000000c8c004723c */ /* 0x080fe20000001804 */
[----:B------:R-:W4:Y:S07]  /*10ca0*/  LDSM.16.M88.4 R212, [R231+0xe080] ;  /* 0x00e08000e7d4783b */ /* 0x000f2e0000000200 */
[C---:B------:R-:W-:Y:S08]  /*10cb0*/  HMMA.16816.F32 R8, R204.reuse, R200, R8 ;  /* 0x000000c8cc08723c */ /* 0x040ff00000001808 */
[-C--:B------:R-:W-:Y:S08]  /*10cc0*/  HMMA.16816.F32 R12, R204, R202.reuse, R12 ;  /* 0x000000cacc0c723c */ /* 0x080ff0000000180c */
[C---:B------:R-:W-:Y:S01]  /*10cd0*/  HMMA.16816.F32 R16, R192.reuse, R202, R16 ;  /* 0x000000cac010723c */ /* 0x040fe20000001810 */
[----:B------:R-:W1:Y:S07]  /*10ce0*/  LDSM.16.M88.4 R200, [R224+0x7080] ;  /* 0x00708000e0c8783b */ /* 0x000e6e0000000200 */
[-C--:B---3--:R-:W-:Y:S08]  /*10cf0*/  HMMA.16816.F32 R20, R192, R208.reuse, R20 ;  /* 0x000000d0c014723c */ /* 0x088ff00000001814 */
[C---:B------:R-:W-:Y:S08]  /*10d00*/  HMMA.16816.F32 R24, R204.reuse, R208, R24 ;  /* 0x000000d0cc18723c */ /* 0x040ff00000001818 */
[-C--:B------:R-:W-:Y:S08]  /*10d10*/  HMMA.16816.F32 R28, R204, R210.reuse, R28 ;  /* 0x000000d2cc1c723c */ /* 0x080ff0000000181c */
[C---:B------:R-:W-:Y:S01]  /*10d20*/  HMMA.16816.F32 R32, R192.reuse, R210, R32 ;  /* 0x000000d2c020723c */ /* 0x040fe20000001820 */
[----:B------:R-:W-:Y:S07]  /*10d30*/  LDSM.16.M88.4 R208, [R239] ;  /* 0x00000000efd0783b */ /* 0x000fee0000000200 */
[-C--:B--2---:R-:W-:Y:S08]  /*10d40*/  HMMA.16816.F32 R36, R192, R216.reuse, R36 ;  /* 0x000000d8c024723c */ /* 0x084ff00000001824 */
[C---:B------:R-:W-:Y:S08]  /*10d50*/  HMMA.16816.F32 R40, R204.reuse, R216, R40 ;  /* 0x000000d8cc28723c */ /* 0x040ff00000001828 */
[-C--:B------:R-:W-:Y:S01]  /*10d60*/  HMMA.16816.F32 R44, R204, R218.reuse, R44 ;  /* 0x000000dacc2c723c */ /* 0x080fe2000000182c */
[----:B------:R-:W2:Y:S07]  /*10d70*/  LDSM.16.M88.4 R204, [R224+0x7880] ;  /* 0x00788000e0cc783b */ /* 0x000eae0000000200 */
[----:B------:R-:W-:Y:S01]  /*10d80*/  HMMA.16816.F32 R48, R192, R218, R48 ;  /* 0x000000dac030723c */ /* 0x000fe20000001830 */
[----:B------:R-:W3:Y:S07]  /*10d90*/  LDSM.16.M88.4 R192, [R233+0xc080] ;  /* 0x00c08000e9c0783b */ /* 0x000eee0000000200 */
[-C--:B-1----:R-:W-:Y:S01]  /*10da0*/  HMMA.16816.F32 R4, R140, R196.reuse, R4 ;  /* 0x000000c48c04723c */ /* 0x082fe20000001804 */
[----:B------:R-:W1:Y:S07]  /*10db0*/  LDSM.16.M88.4 R216, [R233+0xe080] ;  /* 0x00e08000e9d8783b */ /* 0x000e6e0000000200 */
[C---:B----4-:R-:W-:Y:S08]  /*10dc0*/  HMMA.16816.F32 R8, R212.reuse, R196, R8 ;  /* 0x000000c4d408723c */ /* 0x050ff00000001808 */
[-C--:B------:R-:W-:Y:S08]  /*10dd0*/  HMMA.16816.F32 R12, R212, R198.reuse, R12 ;  /* 0x000000c6d40c723c */ /* 0x080ff0000000180c */
[C---:B------:R-:W-:Y:S01]  /*10de0*/  HMMA.16816.F32 R16, R140.reuse, R198, R16 ;  /* 0x000000c68c10723c */ /* 0x040fe20000001810 */
[----:B------:R-:W4:Y:S07]  /*10df0*/  LDSM.16.M88.4 R196, [R237] ;  /* 0x00000000edc4783b */ /* 0x000f2e0000000200 */
[-C--:B------:R-:W-:Y:S08]  /*10e00*/  HMMA.16816.F32 R20, R140, R200.reuse, R20 ;  /* 0x000000c88c14723c */ /* 0x080ff00000001814 */
[C---:B------:R-:W-:Y:S08]  /*10e10*/  HMMA.16816.F32 R24, R212.reuse, R200, R24 ;  /* 0x000000c8d418723c */ /* 0x040ff00000001818 */
[-C--:B------:R-:W-:Y:S08]  /*10e20*/  HMMA.16816.F32 R28, R212, R202.reuse, R28 ;  /* 0x000000cad41c723c */ /* 0x080ff0000000181c */
[C---:B------:R-:W-:Y:S01]  /*10e30*/  HMMA.16816.F32 R32, R140.reuse, R202, R32 ;  /* 0x000000ca8c20723c */ /* 0x040fe20000001820 */
[----:B------:R-:W-:Y:S07]  /*10e40*/  LDSM.16.M88.4 R200, [R230+0x6880] ;  /* 0x00688000e6c8783b */ /* 0x000fee0000000200 */
[-C--:B--2---:R-:W-:Y:S08]  /*10e50*/  HMMA.16816.F32 R36, R140, R204.reuse, R36 ;  /* 0x000000cc8c24723c */ /* 0x084ff00000001824 */
[C---:B------:R-:W-:Y:S08]  /*10e60*/  HMMA.16816.F32 R40, R212.reuse, R204, R40 ;  /* 0x000000ccd428723c */ /* 0x040ff00000001828 */
[-C--:B------:R-:W-:Y:S01]  /*10e70*/  HMMA.16816.F32 R44, R212, R206.reuse, R44 ;  /* 0x000000ced42c723c */ /* 0x080fe2000000182c */
[----:B------:R-:W-:Y:S07]  /*10e80*/  LDSM.16.M88.4 R212, [R230+0x7880] ;  /* 0x00788000e6d4783b */ /* 0x000fee0000000200 */
[----:B------:R-:W-:Y:S01]  /*10e90*/  HMMA.16816.F32 R48, R140, R206, R48 ;  /* 0x000000ce8c30723c */ /* 0x000fe20000001830 */
[----:B------:R-:W2:Y:S07]  /*10ea0*/  LDSM.16.M88.4 R140, [R232+0xc080] ;  /* 0x00c08000e88c783b */ /* 0x000eae0000000200 */
[-C--:B---3--:R-:W-:Y:S01]  /*10eb0*/  HMMA.16816.F32 R4, R192, R208.reuse, R4 ;  /* 0x000000d0c004723c */ /* 0x088fe20000001804 */
[----:B------:R-:W3:Y:S07]  /*10ec0*/  LDSM.16.M88.4 R204, [R232+0xe080] ;  /* 0x00e08000e8cc783b */ /* 0x000eee0000000200 */
[C---:B-1----:R-:W-:Y:S08]  /*10ed0*/  HMMA.16816.F32 R8, R216.reuse, R208, R8 ;  /* 0x000000d0d808723c */ /* 0x042ff00000001808 */
[-C--:B------:R-:W-:Y:S08]  /*10ee0*/  HMMA.16816.F32 R12, R216, R210.reuse, R12 ;  /* 0x000000d2d80c723c */ /* 0x080ff0000000180c */
[C---:B------:R-:W-:Y:S01]  /*10ef0*/  HMMA.16816.F32 R16, R192.reuse, R210, R16 ;  /* 0x000000d2c010723c */ /* 0x040fe20000001810 */
[----:B------:R-:W1:Y:S07]  /*10f00*/  LDSM.16.M88.4 R208, [R230+0x7080] ;  /* 0x00708000e6d0783b */ /* 0x000e6e0000000200 */
[-C--:B------:R-:W-:Y:S08]  /*10f10*/  HMMA.16816.F32 R20, R192, R220.reuse, R20 ;  /* 0x000000dcc014723c */ /* 0x080ff00000001814 */
[C---:B------:R-:W-:Y:S08]  /*10f20*/  HMMA.16816.F32 R24, R216.reuse, R220, R24 ;  /* 0x000000dcd818723c */ /* 0x040ff00000001818 */
[-C--:B------:R-:W-:Y:S08]  /*10f30*/  HMMA.16816.F32 R28, R216, R222.reuse, R28 ;  /* 0x000000ded81c723c */ /* 0x080ff0000000181c */
[C---:B------:R-:W-:Y:S01]  /*10f40*/  HMMA.16816.F32 R32, R192.reuse, R222, R32 ;  /* 0x000000dec020723c */ /* 0x040fe20000001820 */
[----:B------:R-:W-:Y:S07]  /*10f50*/  LDSM.16.M88.4 R220, [R229+0x1800] ;  /* 0x00180000e5dc783b */ /* 0x000fee0000000200 */
[-C--:B----4-:R-:W-:Y:S08]  /*10f60*/  HMMA.16816.F32 R36, R192, R196.reuse, R36 ;  /* 0x000000c4c024723c */ /* 0x090ff00000001824 */
[C---:B------:R-:W-:Y:S08]  /*10f70*/  HMMA.16816.F32 R40, R216.reuse, R196, R40 ;  /* 0x000000c4d828723c */ /* 0x040ff00000001828 */
[-C--:B------:R-:W-:Y:S01]  /*10f80*/  HMMA.16816.F32 R44, R216, R198.reuse, R44 ;  /* 0x000000c6d82c723c */ /* 0x080fe2000000182c */
[----:B------:R-:W4:Y:S07]  /*10f90*/  LDSM.16.M88.4 R216, [R234+0xc080] ;  /* 0x00c08000ead8783b */ /* 0x000f2e0000000200 */
[----:B------:R-:W-:Y:S01]  /*10fa0*/  HMMA.16816.F32 R48, R192, R198, R48 ;  /* 0x000000c6c030723c */ /* 0x000fe20000001830 */
[----:B------:R-:W4:Y:S07]  /*10fb0*/  LDSM.16.M88.4 R192, [R236+0xe080] ;  /* 0x00e08000ecc0783b */ /* 0x000f2e0000000200 */
[-C--:B--2---:R-:W-:Y:S08]  /*10fc0*/  HMMA.16816.F32 R4, R140, R200.reuse, R4 ;  /* 0x000000c88c04723c */ /* 0x084ff00000001804 */
        /* <DEDUP_REMOVED lines=11> */
[-C--:B----4-:R-:W-:Y:S08]  /*11080*/  HMMA.16816.F32 R4, R216, R220.reuse, R4 ;  /* 0x000000dcd804723c */ /* 0x090ff00000001804 */
        /* <DEDUP_REMOVED lines=29> */
[----:B------:R-:W2:Y:S01]  /*11260*/  MUFU.TANH R214, R14 ;  /* 0x0000000e00d67308 */ /* 0x000ea20000002400 */
[----:B-1----:R-:W1:Y:S01]  /*11270*/  LDSM.16.M88.4 R8, [R229+0x2800] ;  /* 0x00280000e508783b */ /* 0x002e620000000200 */
[----:B------:R-:W-:Y:S04]  /*11280*/  DEPBAR.LE SB0, 0x0 ;  /* 0x000080000000791a */ /* 0x000fe80000000000 */
[-C--:B----4-:R-:W-:Y:S04]  /*11290*/  HMMA.16816.F32 R20, R216, R4.reuse, R20 ;  /* 0x00000004d814723c */ /* 0x090fe80000001814 */
[----:B------:R-:W4:Y:S01]  /*112a0*/  MUFU.TANH R213, R15 ;  /* 0x0000000f00d57308 */ /* 0x000f220000002400 */
[----:B------:R-:W-:Y:S03]  /*112b0*/  BAR.SYNC.DEFER_BLOCKING 0x0 ;  /* 0x0000000000007b1d */ /* 0x000fe60000010000 */
[C---:B------:R-:W-:Y:S06]  /*112c0*/  HMMA.16816.F32 R24, R192.reuse, R4, R24 ;  /* 0x00000004c018723c */ /* 0x040fec0000001818 */
[----:B------:R1:W1:Y:S02]  /*112d0*/  MUFU.TANH R143, R18 ;  /* 0x00000012008f7308 */ /* 0x0002640000002400 */
        /* <DEDUP_REMOVED lines=25> */
[----:B------:R2:W2:Y:S01]  /*11470*/  MUFU.TANH R199, R23 ;  /* 0x0000001700c77308 */ /* 0x0004a20000002400 */
[----:B------:R-:W-:Y:S02]  /*11480*/  FMUL.FTZ R42, R42, c[0x0][0x320] ;  /* 0x0000c8002a2a7a20 */ /* 0x000fe40000410000 */
[----:B------:R-:W-:Y:S02]  /*11490*/  FMUL.FTZ R43, R43, c[0x0][0x320] ;  /* 0x0000c8002b2b7a20 */ /* 0x000fe40000410000 */
[----:B------:R-:W-:Y:S02]  /*114a0*/  FMUL.FTZ R46, R46, c[0x0][0x320] ;  /* 0x0000c8002e2e7a20 */ /* 0x000fe40000410000 */
[----:B------:R-:W-:Y:S03]  /*114b0*/  FMUL.FTZ R47, R47, c[0x0][0x320] ;  /* 0x0000c8002f2f7a20 */ /* 0x000fe60000410000 */
[----:B------:R3:W3:Y:S03]  /*114c0*/  MUFU.TANH R205, R24 ;  /* 0x0000001800cd7308 */ /* 0x0006e60000002400 */
[----:B------:R-:W-:Y:S02]  /*114d0*/  FMUL.FTZ R14, R48, c[0x0][0x320] ;  /* 0x0000c800300e7a20 */ /* 0x000fe40000410000 */
[----:B-1----:R-:W-:Y:S02]  /*114e0*/  FMUL.FTZ R22, R45, c[0x0][0x320] ;  /* 0x0000c8002d167a20 */ /* 0x002fe40000410000 */
[----:B------:R-:W-:Y:S02]  /*114f0*/  FMUL.FTZ R13, R49, c[0x0][0x320] ;  /* 0x0000c800310d7a20 */ /* 0x000fe40000410000 */
[----:B------:R-:W-:Y:S01]  /*11500*/  FMUL.FTZ R21, R50, c[0x0][0x320] ;  /* 0x0000c80032157a20 */ /* 0x000fe20000410000 */
[----:B------:R1:W1:Y:S01]  /*11510*/  MUFU.TANH R208, R25 ;  /* 0x0000001900d07308 */ /* 0x0002620000002400 */
[----:B------:R-:W-:Y:S02]  /*11520*/  FMUL.FTZ R20, R51, c[0x0][0x320] ;  /* 0x0000c80033147a20 */ /* 0x000fe40000410000 */
[----:B--2---:R-:W-:Y:S07]  /*11530*/  FMUL.FTZ R23, R33, c[0x0][0x320] ;  /* 0x0000c80021177a20 */ /* 0x004fee0000410000 */
[----:B------:R2:W2:Y:S01]  /*11540*/  MUFU.TANH R220, R26 ;  /* 0x0000001a00dc7308 */ /* 0x0004a20000002400 */
[----:B---3--:R-:W-:Y:S09]  /*11550*/  FMUL.FTZ R24, R39, c[0x0][0x320] ;  /* 0x0000c80027187a20 */ /* 0x008ff20000410000 */
[----:B------:R3:W3:Y:S01]  /*11560*/  MUFU.TANH R215, R27 ;  /* 0x0000001b00d77308 */ /* 0x0006e20000002400 */
[----:B-1----:R-:W-:Y:S09]  /*11570*/  FMUL.FTZ R25, R32, c[0x0][0x320] ;  /* 0x0000c80020197a20 */ /* 0x002ff20000410000 */
[----:B------:R1:W1:Y:S01]  /*11580*/  MUFU.TANH R141, R28 ;  /* 0x0000001c008d7308 */ /* 0x0002620000002400 */
[----:B--2---:R-:W-:Y:S09]  /*11590*/  FMUL.FTZ R26, R38, c[0x0][0x320] ;  /* 0x0000c800261a7a20 */ /* 0x004ff20000410000 */
        /* <DEDUP_REMOVED lines=8> */
[----:B------:R3:W2:Y:S01]  /*11620*/  MUFU.TANH R142, R19 ;  /* 0x00000013008e7308 */ /* 0x0006a20000002400 */
        /* <DEDUP_REMOVED lines=24> */
[----:B------:R-:W-:Y:S05]  /*117b0*/  IMAD.MOV.U32 R242, RZ, RZ, RZ ;  /* 0x000000fffff27224 */ /* 0x000fea00078e00ff */
        /* <DEDUP_REMOVED lines=26> */
[----:B------:R-:W-:Y:S04]  /*11960*/  SHFL.IDX PT, R6, R2, 0x1, 0x181f ;  /* 0x00381f0002067f89 */ /* 0x000fe800000e0000 */
[----:B------:R3:W-:Y:S04]  /*11970*/  SHFL.IDX PT, R7, R2, 0x2, 0x181f ;  /* 0x00581f0002077f89 */ /* 0x0007e800000e0000 */
[----:B------:R-:W4:Y:S04]  /*11980*/  SHFL.IDX PT, R5, R0, RZ, 0x181f ;  /* 0x00181fff00057589 */ /* 0x000f2800000e0000 */
[----:B------:R-:W5:Y:S04]  /*11990*/  SHFL.IDX PT, R12, R0, 0x1, 0x181f ;  /* 0x00381f00000c7f89 */ /* 0x000f6800000e0000 */
[----:B------:R-:W1:Y:S01]  /*119a0*/  SHFL.IDX PT, R0, R0, 0x2, 0x181f ;  /* 0x00581f0000007f89 */ /* 0x000e6200000e0000 */
[C---:B--2---:R-:W-:Y:S02]  /*119b0*/  IADD3 R10, P1, R4.reuse, R248, RZ ;  /* 0x000000f8040a7210 */ /* 0x044fe40007f3e0ff */
[-C--:B---3--:R-:W-:Y:S04]  /*119c0*/  IADD3 R2, P0, R4, R249.reuse, RZ ;  /* 0x000000f904027210 */ /* 0x088fe80007f1e0ff */
[C---:B----4-:R-:W-:Y:S01]  /*119d0*/  IADD3.X R3, R5.reuse, R246, RZ, P0, !PT ;  /* 0x000000f605037210 */ /* 0x050fe200007fe4ff */
[--C-:B------:R-:W-:Y:S01]  /*119e0*/  IMAD.X R11, R5, 0x1, R245.reuse, P1 ;  /* 0x00000001050b7824 */ /* 0x100fe200008e06f5 */
[CC--:B------:R-:W-:Y:S02]  /*119f0*/  IADD3 R8, P0, R6.reuse, R249.reuse, RZ ;  /* 0x000000f906087210 */ /* 0x0c0fe40007f1e0ff */
[----:B------:R-:W-:Y:S01]  /*11a00*/  IADD3 R6, P2, R6, R248, RZ ;  /* 0x000000f806067210 */ /* 0x000fe20007f5e0ff */
[----:B------:R2:W-:Y:S01]  /*11a10*/  LDGSTS.E.BYPASS.LTC128B.128 [R247+0x5080], [R2.64], !P5 ;  /* 0x0508000002f77fae */ /* 0x0005e2000e901d54 */
[C---:B------:R-:W-:Y:S01]  /*11a20*/  IADD3 R4, P1, R7.reuse, R249, RZ ;  /* 0x000000f907047210 */ /* 0x040fe20007f3e0ff */
[----:B-----5:R-:W-:Y:S02]  /*11a30*/  IMAD.X R9, R12, 0x1, R246, P0 ;  /* 0x000000010c097824 */ /* 0x020fe400000e06f6 */
[----:B------:R3:W-:Y:S01]  /*11a40*/  LDGSTS.E.BYPASS.LTC128B.128 [R247+0x6880], [R10.64], !P4 ;  /* 0x068800000af77fae */ /* 0x0007e2000e101d54 */
[----:B-1----:R-:W-:Y:S03]  /*11a50*/  IADD3.X R5, R0, R246, RZ, P1, !PT ;  /* 0x000000f600057210 */ /* 0x002fe60000ffe4ff */
[----:B------:R3:W-:Y:S01]  /*11a60*/  LDGSTS.E.BYPASS.LTC128B.128 [R247+0x5880], [R8.64], !P5 ;  /* 0x0588000008f77fae */ /* 0x0007e2000e901d54 */
[----:B--2---:R-:W-:Y:S01]  /*11a70*/  IADD3 R2, P0, R7, R248, RZ ;  /* 0x000000f807027210 */ /* 0x004fe20007f1e0ff */
[--C-:B------:R-:W-:Y:S04]  /*11a80*/  IMAD.X R7, R12, 0x1, R245.reuse, P2 ;  /* 0x000000010c077824 */ /* 0x100fe800010e06f5 */
[----:B------:R-:W-:Y:S01]  /*11a90*/  IMAD.X R3, R0, 0x1, R245, P0 ;  /* 0x0000000100037824 */ /* 0x000fe200000e06f5 */
[----:B------:R3:W-:Y:S04]  /*11aa0*/  LDGSTS.E.BYPASS.LTC128B.128 [R247+0x7080], [R6.64], !P4 ;  /* 0x0708000006f77fae */ /* 0x0007e8000e101d54 */
[----:B------:R3:W-:Y:S04]  /*11ab0*/  LDGSTS.E.BYPASS.LTC128B.128 [R247+0x6080], [R4.64], !P5 ;  /* 0x0608000004f77fae */ /* 0x0007e8000e901d54 */
[----:B------:R3:W-:Y:S02]  /*11ac0*/  LDGSTS.E.BYPASS.LTC128B.128 [R247+0x7880], [R2.64], !P4 ;  /* 0x0788000002f77fae */ /* 0x0007e4000e101d54 */
.L_x_998:
[----:B--234-:R-:W2:Y:S01]  /*11ad0*/  LDL R3, [R1+0x30] ;  /* 0x0000300001037983 */ /* 0x01cea20000100800 */
[----:B------:R-:W-:Y:S01]  /*11ae0*/  UISETP.NE.AND UP1, UPT, UR13, URZ, UPT ;  /* 0x0000003f0d00728c */ /* 0x000fe2000bf25270 */
[----:B------:R-:W-:Y:S01]  /*11af0*/  IMAD.U32 R6, RZ, RZ, UR9 ;  /* 0x00000009ff067e24 */ /* 0x000fe2000f8e00ff */
[----:B------:R-:W-:Y:S01]  /*11b00*/  UIMAD UR28, UR23, -0x30, URZ ;  /* 0xffffffd0171c78a4 */ /* 0x000fe2000f8e023f */
[----:B------:R-:W3:Y:S01]  /*11b10*/  LDL R2, [R1+0x1c] ;  /* 0x00001c0001027983 */ /* 0x000ee20000100800 */
[----:B------:R-:W-:Y:S02]  /*11b20*/  UISETP.NE.AND UP0, UPT, UR12, URZ, UPT ;  /* 0x0000003f0c00728c */ /* 0x000fe4000bf05270 */
[----:B------:R-:W-:Y:S01]  /*11b30*/  PLOP3.LUT P1, PT, PT, PT, UP1, 0x80, 0x0 ;  /* 0x000000000000781c */ /* 0x000fe20003f2f018 */
[----:B------:R-:W0:Y:S01]  /*11b40*/  LDGDEPBAR ;  /* 0x00000000000079af */ /* 0x000e220000000000 */
[----:B------:R-:W-:Y:S02]  /*11b50*/  PLOP3.LUT P0, PT, PT, PT, UP1, 0x80, 0x0 ;  /* 0x000000000000781c */ /* 0x000fe40003f0f018 */
[C---:B---3--:R-:W-:Y:S09]  /*11b60*/  IADD3 R7, -R2.reuse, UR28, RZ ;  /* 0x0000001c02077c10 */ /* 0x048ff2000fffe1ff */
[----:B--2---:R-:W-:Y:S04]  /*11b70*/  @P1 IMAD.HI.U32 R0, R3, c[0x0][0x2c8], RZ ;  /* 0x0000b20003001a27 */ /* 0x004fe800078e00ff */
[----:B------:R-:W-:Y:S01]  /*11b80*/  IMAD.MOV.U32 R4, RZ, RZ, R3 ;  /* 0x000000ffff047224 */ /* 0x000fe200078e0003 */
[----:B------:R-:W-:Y:S01]  /*11b90*/  @P0 SHF.R.U32.HI R4, RZ, c[0x0][0x2cc], R0 ;  /* 0x0000b300ff040a19 */ /* 0x000fe20000011600 */
[----:B------:R-:W-:Y:S01]  /*11ba0*/  IMAD.U32 R0, RZ, RZ, UR28 ;  /* 0x0000001cff007e24 */ /* 0x000fe2000f8e00ff */
[----:B------:R-:W-:Y:S03]  /*11bb0*/  PLOP3.LUT P0, PT, PT, PT, UP0, 0x40, 0x0 ;  /* 0x000000000000781c */ /* 0x000fe60003f0e808 */
[----:B------:R-:W2:Y:S01]  /*11bc0*/  SHFL.IDX PT, R3, R4, RZ, 0x1c1f ;  /* 0x001c1fff04037589 */ /* 0x000ea200000e0000 */
[----:B------:R-:W-:Y:S04]  /*11bd0*/  IADD3 R0, -R2, 0x1, R0 ;  /* 0x0000000102007810 */ /* 0x000fe80007ffe100 */
[----:B------:R-:W-:Y:S04]  /*11be0*/  IADD3 R6, R0, -c[0x0][0x168], R6 ;  /* 0x80005a0000067a10 */ /* 0x000fe80007ffe006 */
[C---:B------:R-:W-:Y:S02]  /*11bf0*/  IADD3 R5, R6.reuse, c[0x0][0x328], RZ ;  /* 0x0000ca0006057a10 */ /* 0x040fe40007ffe0ff */
[----:B------:R-:W-:Y:S03]  /*11c00*/  IADD3 R6, R6, UR19, RZ ;  /* 0x0000001306067c10 */ /* 0x000fe6000fffe0ff */
[--C-:B--2---:R-:W-:Y:S02]  /*11c10*/  IMAD.IADD R2, R5, 0x1, R3.reuse ;  /* 0x0000000105027824 */ /* 0x104fe400078e0203 */
[----:B------:R-:W-:Y:S01]  /*11c20*/  IMAD.IADD R0, R6, 0x1, R3 ;  /* 0x0000000106007824 */ /* 0x000fe200078e0203 */
        /* <DEDUP_REMOVED lines=16> */
.L_x_1001:
[----:B------:R-:W-:Y:S04]  /*11d30*/  MOV R8, c[0x0][0x32c] ;  /* 0x0000cb0000087a02 */ /* 0x000fe80000000f00 */
[----:B------:R-:W-:Y:S11]  /*11d40*/  ISETP.NE.AND P0, PT, R8, 0x1, PT ;  /* 0x000000010800780c */ /* 0x000ff60003f05270 */
[----:B------:R-:W-:Y:S02]  /*11d50*/  @!UPT UIADD3 URZ, URZ, URZ, URZ ;  /* 0x0000003f3f3ff290 */ /* 0x000fe4000fffe03f */
[----:B------:R-:W-:Y:S05]  /*11d60*/  @P0 IMAD.HI.U32 R8, R3, c[0x0][0x330], RZ ;  /* 0x0000cc0003080a27 */ /* 0x000fea00078e00ff */
[----:B------:R-:W-:Y:S02]  /*11d70*/  @P0 SHF.R.U32.HI R3, RZ, c[0x0][0x334], R8 ;  /* 0x0000cd00ff030a19 */ /* 0x000fe40000011608 */
.L_x_1002:
[----:B------:R-:W-:Y:S05]  /*11d80*/  BSYNC B0 ;  /* 0x0000000000007941 */ /* 0x000fea0003800000 */
.L_x_1000:
[----:B------:R-:W-:Y:S05]  /*11d90*/  IMAD R3, R3, c[0x0][0x32c], R7 ;  /* 0x0000cb0003037a24 */ /* 0x000fea00078e0207 */
[----:B------:R-:W-:Y:S02]  /*11da0*/  IADD3 R8, R3, c[0x0][0x32c], RZ ;  /* 0x0000cb0003087a10 */ /* 0x000fe40007ffe0ff */
[----:B------:R-:W-:Y:S02]  /*11db0*/  IMNMX R0, R0, R3, !PT ;  /* 0x0000000300007217 */ /* 0x000fe40007800200 */
[----:B------:R-:W-:Y:S02]  /*11dc0*/  IMNMX R2, R2, R8, PT ;  /* 0x0000000802027217 */ /* 0x000fe40003800200 */
.L_x_999:
[----:B------:R-:W-:Y:S01]  /*11dd0*/  UISETP.GE.AND UP2, UPT, UR28, 0x1, UPT ;  /* 0x000000011c00788c */ /* 0x000fe2000bf46270 */
[----:B------:R-:W2:Y:S01]  /*11de0*/  SHFL.IDX PT, R3, R4, 0x1, 0x1c1f ;  /* 0x003c1f0004037f89 */ /* 0x000ea200000e0000 */
        /* <DEDUP_REMOVED lines=43> */
[----:B-1----:R-:W-:Y:S02]  /*120a0*/  FSEL R201, R25, -INF , !P0 ;  /* 0xff80000019c97808 */ /* 0x002fe40004000000 */
        /* <DEDUP_REMOVED lines=20> */
[--C-:B--2---:R-:W-:Y:S01]  /*121f0*/  IMAD.IADD R0, R6, 0x1, R3.reuse ;  /* 0x0000000106007824 */ /* 0x104fe200078e0203 */
[C---:B------:R-:W-:Y:S02]  /*12200*/  ISETP.LT.OR P2, PT, R2.reuse, 0x29, P2 ;  /* 0x000000290200780c */ /* 0x040fe40001741670 */
[----:B------:R-:W-:Y:S01]  /*12210*/  ISETP.LT.OR P1, PT, R2, 0x2a, P1 ;  /* 0x0000002a0200780c */ /* 0x000fe20000f21670 */
[----:B------:R-:W-:Y:S01]  /*12220*/  IMAD.IADD R2, R5, 0x1, R3 ;  /* 0x0000000105027824 */ /* 0x000fe200078e0203 */
[----:B------:R-:W-:Y:S02]  /*12230*/  FSEL R33, R14, -INF , !P2 ;  /* 0xff8000000e217808 */ /* 0x000fe40005000000 */
[----:B------:R-:W-:Y:S01]  /*12240*/  FSEL R32, R13, -INF , !P1 ;  /* 0xff8000000d207808 */ /* 0x000fe20004800000 */
        /* <DEDUP_REMOVED lines=16> */
.L_x_1005:
[----:B------:R-:W-:Y:S04]  /*12350*/  MOV R8, c[0x0][0x32c] ;  /* 0x0000cb0000087a02 */ /* 0x000fe80000000f00 */
[----:B------:R-:W-:Y:S11]  /*12360*/  ISETP.NE.AND P0, PT, R8, 0x1, PT ;  /* 0x000000010800780c */ /* 0x000ff60003f05270 */
[----:B------:R-:W-:Y:S02]  /*12370*/  @!UPT UIADD3 URZ, URZ, URZ, URZ ;  /* 0x0000003f3f3ff290 */ /* 0x000fe4000fffe03f */
[----:B------:R-:W-:Y:S05]  /*12380*/  @P0 IMAD.HI.U32 R8, R3, c[0x0][0x330], RZ ;  /* 0x0000cc0003080a27 */ /* 0x000fea00078e00ff */
[----:B------:R-:W-:Y:S02]  /*12390*/  @P0 SHF.R.U32.HI R3, RZ, c[0x0][0x334], R8 ;  /* 0x0000cd00ff030a19 */ /* 0x000fe40000011608 */
.L_x_1006:
[----:B------:R-:W-:Y:S05]  /*123a0*/  BSYNC B0 ;  /* 0x0000000000007941 */ /* 0x000fea0003800000 */
.L_x_1004:
[----:B------:R-:W-:Y:S05]  /*123b0*/  IMAD R3, R3, c[0x0][0x32c], R7 ;  /* 0x0000cb0003037a24 */ /* 0x000fea00078e0207 */
[----:B------:R-:W-:Y:S02]  /*123c0*/  IADD3 R8, R3, c[0x0][0x32c], RZ ;  /* 0x0000cb0003087a10 */ /* 0x000fe40007ffe0ff */
[----:B------:R-:W-:Y:S02]  /*123d0*/  IMNMX R0, R0, R3, !PT ;  /* 0x0000000300007217 */ /* 0x000fe40007800200 */
[----:B------:R-:W-:Y:S02]  /*123e0*/  IMNMX R2, R2, R8, PT ;  /* 0x0000000802027217 */ /* 0x000fe40003800200 */
.L_x_1003:
        /* <DEDUP_REMOVED lines=86> */
.L_x_1009:
[----:B------:R-:W-:Y:S04]  /*12950*/  MOV R8, c[0x0][0x32c] ;  /* 0x0000cb0000087a02 */ /* 0x000fe80000000f00 */
[----:B------:R-:W-:Y:S11]  /*12960*/  ISETP.NE.AND P0, PT, R8, 0x1, PT ;  /* 0x000000010800780c */ /* 0x000ff60003f05270 */
[----:B------:R-:W-:Y:S02]  /*12970*/  @!UPT UIADD3 URZ, URZ, URZ, URZ ;  /* 0x0000003f3f3ff290 */ /* 0x000fe4000fffe03f */
[----:B------:R-:W-:Y:S05]  /*12980*/  @P0 IMAD.HI.U32 R8, R3, c[0x0][0x330], RZ ;  /* 0x0000cc0003080a27 */ /* 0x000fea00078e00ff */
[----:B------:R-:W-:Y:S02]  /*12990*/  @P0 SHF.R.U32.HI R3, RZ, c[0x0][0x334], R8 ;  /* 0x0000cd00ff030a19 */ /* 0x000fe40000011608 */
.L_x_1010:
[----:B------:R-:W-:Y:S05]  /*129a0*/  BSYNC B0 ;  /* 0x0000000000007941 */ /* 0x000fea0003800000 */
.L_x_1008:
[----:B------:R-:W-:Y:S05]  /*129b0*/  IMAD R3, R3, c[0x0][0x32c], R7 ;  /* 0x0000cb0003037a24 */ /* 0x000fea00078e0207 */
[----:B------:R-:W-:Y:S02]  /*129c0*/  IADD3 R8, R3, c[0x0][0x32c], RZ ;  /* 0x0000cb0003087a10 */ /* 0x000fe40007ffe0ff */
[----:B------:R-:W-:Y:S02]  /*129d0*/  IMNMX R0, R0, R3, !PT ;  /* 0x0000000300007217 */ /* 0x000fe40007800200 */
[----:B------:R-:W-:Y:S02]  /*129e0*/  IMNMX R2, R2, R8, PT ;  /* 0x0000000802027217 */ /* 0x000fe40003800200 */
.L_x_1007:
        /* <DEDUP_REMOVED lines=86> */
.L_x_1013:
[----:B------:R-:W-:Y:S04]  /*12f50*/  MOV R4, c[0x0][0x32c] ;  /* 0x0000cb0000047a02 */ /* 0x000fe80000000f00 */
[----:B------:R-:W-:Y:S11]  /*12f60*/  ISETP.NE.AND P0, PT, R4, 0x1, PT ;  /* 0x000000010400780c */ /* 0x000ff60003f05270 */
[----:B------:R-:W-:Y:S02]  /*12f70*/  @!UPT UIADD3 URZ, URZ, URZ, URZ ;  /* 0x0000003f3f3ff290 */ /* 0x000fe4000fffe03f */
[----:B------:R-:W-:Y:S05]  /*12f80*/  @P0 IMAD.HI.U32 R4, R3, c[0x0][0x330], RZ ;  /* 0x0000cc0003040a27 */ /* 0x000fea00078e00ff */
[----:B------:R-:W-:Y:S02]  /*12f90*/  @P0 SHF.R.U32.HI R3, RZ, c[0x0][0x334], R4 ;  /* 0x0000cd00ff030a19 */ /* 0x000fe40000011604 */
.L_x_1014:
[----:B------:R-:W-:Y:S05]  /*12fa0*/  BSYNC B0 ;  /* 0x0000000000007941 */ /* 0x000fea0003800000 */
.L_x_1012:
[----:B------:R-:W-:Y:S05]  /*12fb0*/  IMAD R7, R3, c[0x0][0x32c], R7 ;  /* 0x0000cb0003077a24 */ /* 0x000fea00078e0207 */
[----:B------:R-:W-:Y:S02]  /*12fc0*/  IADD3 R3, R7, c[0x0][0x32c], RZ ;  /* 0x0000cb0007037a10 */ /* 0x000fe40007ffe0ff */
[----:B------:R-:W-:Y:S02]  /*12fd0*/  IMNMX R0, R0, R7, !PT ;  /* 0x0000000700007217 */ /* 0x000fe40007800200 */
[----:B------:R-:W-:Y:S02]  /*12fe0*/  IMNMX R2, R2, R3, PT ;  /* 0x0000000302027217 */ /* 0x000fe40003800200 */
.L_x_1011:
        /* <DEDUP_REMOVED lines=10> */
[----:B------:R-:W-:Y:S01]  /*13090*/  PLOP3.LUT P0, PT, PT, PT, UP4, 0x40, 0x0 ;  /* 0x000000000000781c */ /* 0x000fe20003f0e848 */
[----:B------:R-:W-:Y:S01]  /*130a0*/  UISETP.NE.AND UP2, UPT, UR22, URZ, UPT ;  /* 0x0000003f1600728c */ /* 0x000fe2000bf45270 */
[----:B------:R-:W-:Y:S01]  /*130b0*/  FMNMX.FTZ R137, R19, R137, !PT ;  /* 0x0000008913897209 */ /* 0x000fe20007810000 */
[----:B------:R-:W-:Y:S01]  /*130c0*/  UP2UR UR22, UPR, URZ, 0x2 ;  /* 0x000000023f167883 */ /* 0x000fe20008000000 */
[----:B------:R-:W-:Y:S01]  /*130d0*/  ISETP.GT.AND P0, PT, R0, RZ, P0 ;  /* 0x000000ff0000720c */ /* 0x000fe20000704270 */
[----:B------:R-:W-:Y:S01]  /*130e0*/  UISETP.NE.AND UP1, UPT, UR5, URZ, UPT ;  /* 0x0000003f0500728c */ /* 0x000fe2000bf25270 */
[----:B------:R-:W-:Y:S01]  /*130f0*/  FMNMX.FTZ R137, R196, R137, !PT ;  /* 0x00000089c4897209 */ /* 0x000fe20007810000 */
[----:B------:R-:W-:Y:S01]  /*13100*/  UP2UR UR5, UPR, URZ, 0x1 ;  /* 0x000000013f057883 */ /* 0x000fe20008000000 */
[----:B------:R-:W-:Y:S01]  /*13110*/  ISETP.LT.OR P0, PT, R2, 0x1, P0 ;  /* 0x000000010200780c */ /* 0x000fe20000701670 */
[----:B------:R-:W-:Y:S01]  /*13120*/  UISETP.NE.AND UP0, UPT, UR4, URZ, UPT ;  /* 0x0000003f0400728c */ /* 0x000fe2000bf05270 */
[----:B------:R-:W-:Y:S01]  /*13130*/  FMNMX.FTZ R137, R197, R137, !PT ;  /* 0x00000089c5897209 */ /* 0x000fe20007810000 */
[----:B------:R-:W-:Y:S01]  /*13140*/  UISETP.NE.AND UP4, UPT, UR28, URZ, UPT ;  /* 0x0000003f1c00728c */ /* 0x000fe2000bf85270 */
[----:B------:R-:W-:Y:S01]  /*13150*/  FSEL R5, R244, -INF , !P0 ;  /* 0xff800000f4057808 */ /* 0x000fe20004000000 */
[----:B------:R-:W-:Y:S01]  /*13160*/  LDSM.16.MT88.4 R36, [R226+0x2080] ;  /* 0x00208000e224783b */ /* 0x000fe20000004200 */
        /* <DEDUP_REMOVED lines=17> */
[----:B------:R-:W-:Y:S01]  /*13280*/  PLOP3.LUT P0, PT, PT, PT, UP1, 0x40, 0x0 ;  /* 0x000000000000781c */ /* 0x000fe20003f0e818 */
[----:B------:R-:W-:Y:S01]  /*13290*/  UISETP.NE.AND UP1, UPT, UR22, URZ, UPT ;  /* 0x0000003f1600728c */ /* 0x000fe2000bf25270 */
[----:B------:R-:W-:Y:S02]  /*132a0*/  FMNMX.FTZ R3, R222, R3, !PT ;  /* 0x00000003de037209 */ /* 0x000fe40007810000 */
[----:B------:R-:W-:Y:S02]  /*132b0*/  ISETP.GT.AND P0, PT, R0, 0x9, P0 ;  /* 0x000000090000780c */ /* 0x000fe40000704270 */
[----:B------:R-:W-:Y:S02]  /*132c0*/  FMNMX.FTZ R136, R250, R3, !PT ;  /* 0x00000003fa887209 */ /* 0x000fe40007810000 */
[----:B------:R-:W-:Y:S02]  /*132d0*/  FMNMX.FTZ R3, R11, R4, !PT ;  /* 0x000000040b037209 */ /* 0x000fe40007810000 */
[----:B------:R-:W-:Y:S01]  /*132e0*/  PLOP3.LUT P1, PT, PT, PT, UP2, 0x40, 0x0 ;  /* 0x000000000000781c */ /* 0x000fe20003f2e828 */
[----:B------:R-:W-:Y:S01]  /*132f0*/  UISETP.NE.AND UP2, UPT, UR26, URZ, UPT ;  /* 0x0000003f1a00728c */ /* 0x000fe2000bf45270 */
[----:B------:R-:W-:Y:S02]  /*13300*/  FMNMX.FTZ R3, R14, R3, !PT ;  /* 0x000000030e037209 */ /* 0x000fe40007810000 */
[----:B------:R-:W-:Y:S02]  /*13310*/  ISETP.LT.OR P0, PT, R2, 0xa, P0 ;  /* 0x0000000a0200780c */ /* 0x000fe40000701670 */
[----:B------:R-:W-:Y:S02]  /*13320*/  FMNMX.FTZ R3, R205, R3, !PT ;  /* 0x00000003cd037209 */ /* 0x000fe40007810000 */
[----:B-1----:R-:W-:Y:S02]  /*13330*/  FMNMX.FTZ R137, R137, R7, !PT ;  /* 0x0000000789897209 */ /* 0x002fe40007810000 */
[----:B------:R-:W-:Y:S02]  /*13340*/  ISETP.GT.AND P1, PT, R0, 0x8, P1 ;  /* 0x000000080000780c */ /* 0x000fe40000f24270 */
[----:B------:R-:W-:Y:S01]  /*13350*/  PLOP3.LUT P2, PT, PT, PT, UP3, 0x40, 0x0 ;  /* 0x000000000000781c */ /* 0x000fe20003f4e838 */
[----:B------:R-:W1:Y:S01]  /*13360*/  SHFL.BFLY PT, R4, R137, 0x1, 0x1f ;  /* 0x0c201f0089047f89 */ /* 0x000e6200000e0000 */
[----:B------:R-:W-:Y:S01]  /*13370*/  FMNMX.FTZ R3, R208, R3, !PT ;  /* 0x00000003d0037209 */ /* 0x000fe20007810000 */
[----:B------:R-:W-:Y:S01]  /*13380*/  UISETP.NE.AND UP3, UPT, UR27, URZ, UPT ;  /* 0x0000003f1b00728c */ /* 0x000fe2000bf65270 */
[----:B------:R-:W-:Y:S02]  /*13390*/  FSEL R25, R213, -INF , !P0 ;  /* 0xff800000d5197808 */ /* 0x000fe40004000000 */
[----:B------:R-:W-:Y:S02]  /*133a0*/  ISETP.LT.OR P1, PT, R2, 0x9, P1 ;  /* 0x000000090200780c */ /* 0x000fe40000f21670 */
[----:B------:R-:W-:Y:S02]  /*133b0*/  ISETP.GT.AND P2, PT, R0, 0x1, P2 ;  /* 0x000000010000780c */ /* 0x000fe40001744270 */
[----:B------:R-:W-:Y:S02]  /*133c0*/  PLOP3.LUT P0, PT, PT, PT, UP5, 0x40, 0x0 ;  /* 0x000000000000781c */ /* 0x000fe40003f0e858 */
[----:B------:R-:W-:Y:S02]  /*133d0*/  FMNMX.FTZ R3, R210, R3, !PT ;  /* 0x00000003d2037209 */ /* 0x000fe40007810000 */
[----:B------:R-:W-:Y:S02]  /*133e0*/  FSEL R24, R214, -INF , !P1 ;  /* 0xff800000d6187808 */ /* 0x000fe40004800000 */
[----:B------:R-:W-:Y:S02]  /*133f0*/  ISETP.LT.OR P2, PT, R2, 0x2, P2 ;  /* 0x000000020200780c */ /* 0x000fe40001741670 */
[C---:B------:R-:W-:Y:S02]  /*13400*/  ISETP.GT.AND P0, PT, R0.reuse, 0x18, P0 ;  /* 0x000000180000780c */ /* 0x040fe40000704270 */
[----:B------:R-:W-:Y:S02]  /*13410*/  PLOP3.LUT P1, PT, PT, PT, UP6, 0x40, 0x0 ;  /* 0x000000000000781c */ /* 0x000fe40003f2e868 */
[----:B------:R-:W-:Y:S02]  /*13420*/  FMNMX.FTZ R3, R211, R3, !PT ;  /* 0x00000003d3037209 */ /* 0x000fe40007810000 */
        /* <DEDUP_REMOVED lines=10> */
[----:B------:R-:W-:Y:S02]  /*134d0*/  FSEL R207, R212, -INF , !P0 ;  /* 0xff800000d4cf7808 */ /* 0x000fe40004000000 */
[----:B------:R-:W-:Y:S02]  /*134e0*/  ISETP.GT.AND P2, PT, R0, 0x10, P2 ;  /* 0x000000100000780c */ /* 0x000fe40001744270 */
[----:B------:R-:W-:Y:S02]  /*134f0*/  ISETP.LT.OR P1, PT, R2, 0x12, P1 ;  /* 0x000000120200780c */ /* 0x000fe40000f21670 */
[----:B------:R-:W-:Y:S02]  /*13500*/  PLOP3.LUT P0, PT, PT, PT, UP3, 0x40, 0x0 ;  /* 0x000000000000781c */ /* 0x000fe40003f0e838 */
[----:B------:R-:W-:Y:S02]  /*13510*/  FMNMX.FTZ R3, R248, R3, !PT ;  /* 0x00000003f8037209 */ /* 0x000fe40007810000 */
[----:B------:R-:W-:Y:S02]  /*13520*/  FMNMX.FTZ R4, R24, R4, !PT ;  /* 0x0000000418047209 */ /* 0x000fe40007810000 */
[----:B------:R-:W-:Y:S02]  /*13530*/  ISETP.LT.OR P2, PT, R2, 0x11, P2 ;  /* 0x000000110200780c */ /* 0x000fe40001741670 */
[----:B------:R-:W-:Y:S02]  /*13540*/  FSEL R202, R215, -INF , !P1 ;  /* 0xff800000d7ca7808 */ /* 0x000fe40004800000 */
[----:B------:R-:W-:Y:S02]  /*13550*/  ISETP.GT.AND P0, PT, R0, 0x20, P0 ;  /* 0x000000200000780c */ /* 0x000fe40000704270 */
[----:B------:R-:W-:Y:S02]  /*13560*/  PLOP3.LUT P1, PT, PT, PT, UP4, 0x40, 0x0 ;  /* 0x000000000000781c */ /* 0x000fe40003f2e848 */
[----:B------:R-:W-:Y:S02]  /*13570*/  FMNMX.FTZ R3, R249, R3, !PT ;  /* 0x00000003f9037209 */ /* 0x000fe40007810000 */
[----:B------:R-:W-:Y:S02]  /*13580*/  FMNMX.FTZ R4, R25, R4, !PT ;  /* 0x0000000419047209 */ /* 0x000fe40007810000 */
[----:B------:R-:W-:Y:S02]  /*13590*/  FSEL R200, R220, -INF , !P2 ;  /* 0xff800000dcc87808 */ /* 0x000fe40005000000 */
[----:B------:R-:W-:Y:S02]  /*135a0*/  ISETP.LT.OR P0, PT, R2, 0x21, P0 ;  /* 0x000000210200780c */ /* 0x000fe40000701670 */
[----:B------:R-:W-:Y:S02]  /*135b0*/  ISETP.GT.AND P1, PT, R0, 0x19, P1 ;  /* 0x000000190000780c */ /* 0x000fe40000f24270 */
[----:B------:R-:W-:Y:S02]  /*135c0*/  FMNMX.FTZ R3, R251, R3, !PT ;  /* 0x00000003fb037209 */ /* 0x000fe40007810000 */
[----:B------:R-:W-:Y:S02]  /*135d0*/  FSEL R212, R42, -INF , !P0 ;  /* 0xff8000002ad47808 */ /* 0x000fe40004000000 */
[----:B------:R-:W-:Y:S01]  /*135e0*/  ISETP.LT.OR P1, PT, R2, 0x1a, P1 ;  /* 0x0000001a0200780c */ /* 0x000fe20000f21670 */
[----:B------:R-:W1:Y:S01]  /*135f0*/  SHFL.BFLY PT, R20, R3, 0x2, 0x1f ;  /* 0x0c401f0003147f89 */ /* 0x000e6200000e0000 */
        /* <DEDUP_REMOVED lines=14> */
[----:B------:R-:W-:Y:S01]  /*136e0*/  FSEL R214, R43, -INF , !P1 ;  /* 0xff8000002bd67808 */ /* 0x000fe20004800000 */
[----:B------:R-:W-:Y:S01]  /*136f0*/  UIADD3 UR23, UR23, -0x1, URZ ;  /* 0xffffffff17177890 */ /* 0x000fe2000fffe03f */
[----:B------:R-:W-:Y:S02]  /*13700*/  ISETP.GT.AND P0, PT, R0, 0x29, P0 ;  /* 0x000000290000780c */ /* 0x000fe40000704270 */
[----:B------:R-:W-:Y:S02]  /*13710*/  FMNMX.FTZ R0, R212, R4, !PT ;  /* 0x00000004d4007209 */ /* 0x000fe40007810000 */
[----:B------:R-:W-:Y:S02]  /*13720*/  ISETP.LT.OR P0, PT, R2, 0x2a, P0 ;  /* 0x0000002a0200780c */ /* 0x000fe40000701670 */
[----:B------:R-:W-:Y:S02]  /*13730*/  FMNMX.FTZ R0, R214, R0, !PT ;  /* 0x00000000d6007209 */ /* 0x000fe40007810000 */
[----:B------:R-:W-:Y:S02]  /*13740*/  FSEL R140, R47, -INF , !P0 ;  /* 0xff8000002f8c7808 */ /* 0x000fe40004000000 */
[----:B------:R-:W-:Y:S02]  /*13750*/  FMNMX.FTZ R0, R213, R0, !PT ;  /* 0x00000000d5007209 */ /* 0x000fe40007810000 */
[----:B------:R-:W-:Y:S02]  /*13760*/  FMNMX.FTZ R136, R252, R136, !PT ;  /* 0x00000088fc887209 */ /* 0x000fe40007810000 */
[----:B-1----:R-:W-:Y:S02]  /*13770*/  FMNMX.FTZ R3, R3, R20, !PT ;  /* 0x0000001403037209 */ /* 0x002fe40007810000 */
[----:B------:R-:W-:Y:S01]  /*13780*/  FMNMX.FTZ R0, R140, R0, !PT ;  /* 0x000000008c007209 */ /* 0x000fe20007810000 */
[----:B------:R-:W1:Y:S01]  /*13790*/  SHFL.BFLY PT, R7, R136, 0x2, 0x1f ;  /* 0x0c401f0088077f89 */ /* 0x000e6200000e0000 */
[----:B------:R-:W-:Y:S04]  /*137a0*/  FSETP.NEU.FTZ.AND P2, PT, R137, -INF , PT ;  /* 0xff8000008900780b */ /* 0x000fe80003f5d000 */
[----:B------:R-:W-:Y:S03]  /*137b0*/  FSEL R141, R141, RZ, P2 ;  /* 0x000000ff8d8d7208 */ /* 0x000fe60001000000 */
[----:B------:R-:W2:Y:S02]  /*137c0*/  SHFL.BFLY PT, R135, R3, 0x1, 0x1f ;  /* 0x0c201f0003877f89 */ /* 0x000ea400000e0000 */
[--C-:B------:R-:W-:Y:S02]  /*137d0*/  FFMA.FTZ R16, R16, c[0x0][0x2d0], -R141.reuse ;  /* 0x0000b40010107a23 */ /* 0x100fe4000001088d */
[--C-:B------:R-:W-:Y:S02]  /*137e0*/  FFMA.FTZ R10, R10, c[0x0][0x2d0], -R141.reuse ;  /* 0x0000b4000a0a7a23 */ /* 0x100fe4000001088d */
[----:B------:R-:W-:Y:S01]  /*137f0*/  MUFU.EX2 R27, R16 ;  /* 0x00000010001b7308 */ /* 0x000fe20000000800 */
[--C-:B------:R-:W-:Y:S01]  /*13800*/  FFMA.FTZ R17, R17, c[0x0][0x2d0], -R141.reuse ;  /* 0x0000b40011117a23 */ /* 0x100fe2000001088d */
[----:B------:R-:W3:Y:S01]  /*13810*/  SHFL.BFLY PT, R2, R0, 0x2, 0x1f ;  /* 0x0c401f0000027f89 */ /* 0x000ee200000e0000 */
[----:B------:R-:W-:Y:S01]  /*13820*/  FFMA.FTZ R19, R19, c[0x0][0x2d0], -R141 ;  /* 0x0000b40013137a23 */ /* 0x000fe2000001088d */
[----:B-1----:R-:W-:Y:S06]  /*13830*/  FMNMX.FTZ R136, R136, R7, !PT ;  /* 0x0000000788887209 */ /* 0x002fec0007810000 */
[----:B------:R-:W-:Y:S01]  /*13840*/  LDSM.16.MT88.4 R20, [R225+0x2080] ;  /* 0x00208000e114783b */ /* 0x000fe20000004200 */
[----:B------:R-:W-:Y:S01]  /*13850*/  MUFU.EX2 R44, R10 ;  /* 0x0000000a002c7308 */ /* 0x000fe20000000800 */
[----:B--2---:R-:W-:Y:S06]  /*13860*/  FMNMX.FTZ R135, R3, R135, !PT ;  /* 0x0000008703877209 */ /* 0x004fec0007810000 */
[----:B------:R-:W1:Y:S01]  /*13870*/  SHFL.BFLY PT, R7, R136, 0x1, 0x1f ;  /* 0x0c201f0088077f89 */ /* 0x000e6200000e0000 */
[C---:B------:R-:W-:Y:S01]  /*13880*/  FSETP.NEU.FTZ.AND P0, PT, R135.reuse, -INF , PT ;  /* 0xff8000008700780b */ /* 0x040fe20003f1d000 */
[----:B------:R-:W-:Y:S01]  /*13890*/  FMUL.FTZ R143, R135, c[0x0][0x2d0] ;  /* 0x0000b400878f7a20 */ /* 0x000fe20000410000 */
[----:B------:R-:W-:Y:S01]  /*138a0*/  MUFU.EX2 R26, R17 ;  /* 0x00000011001a7308 */ /* 0x000fe20000000800 */
[----:B---3--:R-:W-:Y:S02]  /*138b0*/  FMNMX.FTZ R3, R0, R2, !PT ;  /* 0x0000000200037209 */ /* 0x008fe40007810000 */
[----:B------:R-:W-:Y:S02]  /*138c0*/  FSEL R0, R137, RZ, P2 ;  /* 0x000000ff89007208 */ /* 0x000fe40001000000 */
[----:B------:R-:W-:Y:S01]  /*138d0*/  FSEL R143, R143, RZ, P0 ;  /* 0x000000ff8f8f7208 */ /* 0x000fe20000000000 */
[----:B------:R-:W2:Y:S02]  /*138e0*/  SHFL.BFLY PT, R4, R3, 0x1, 0x1f ;  /* 0x0c201f0003047f89 */ /* 0x000ea400000e0000 */
[----:B------:R-:W-:Y:S02]  /*138f0*/  FADD.FTZ R0, -R0, R132 ;  /* 0x0000008400007221 */ /* 0x000fe40000010100 */
[----:B------:R-:W3:Y:S01]  /*13900*/  MUFU.EX2 R48, R19 ;  /* 0x0000001300307308 */ /* 0x000ee20000000800 */
[--C-:B------:R-:W-:Y:S02]  /*13910*/  FFMA.FTZ R8, R8, c[0x0][0x2d0], -R143.reuse ;  /* 0x0000b40008087a23 */ /* 0x100fe4000001088f */
[----:B------:R-:W-:Y:S02]  /*13920*/  FMUL.FTZ R0, R0, c[0x0][0x2d0] ;  /* 0x0000b40000007a20 */ /* 0x000fe40000410000 */
[--C-:B------:R-:W-:Y:S02]  /*13930*/  FFMA.FTZ R12, R12, c[0x0][0x2d0], -R143.reuse ;  /* 0x0000b4000c0c7a23 */ /* 0x100fe4000001088f */
[--C-:B------:R-:W-:Y:S01]  /*13940*/  FFMA.FTZ R11, R11, c[0x0][0x2d0], -R143.reuse ;  /* 0x0000b4000b0b7a23 */ /* 0x100fe2000001088f */
[----:B-1----:R-:W-:Y:S02]  /*13950*/  FMNMX.FTZ R136, R136, R7, !PT ;  /* 0x0000000788887209 */ /* 0x002fe40007810000 */
[----:B------:R1:W4:Y:S01]  /*13960*/  MUFU.EX2 R133, R0 ;  /* 0x0000000000857308 */ /* 0x0003220000000800 */
[----:B------:R-:W-:Y:S01]  /*13970*/  FFMA.FTZ R14, R14, c[0x0][0x2d0], -R143 ;  /* 0x0000b4000e0e7a23 */ /* 0x000fe2000001088f */
[C---:B------:R-:W-:Y:S01]  /*13980*/  FSETP.NEU.FTZ.AND P1, PT, R136.reuse, -INF , PT ;  /* 0xff8000008800780b */ /* 0x040fe20003f3d000 */
[C---:B------:R-:W-:Y:S03]  /*13990*/  FMUL.FTZ R142, R136.reuse, c[0x0][0x2d0] ;  /* 0x0000b400888e7a20 */ /* 0x040fe60000410000 */
[----:B------:R-:W-:Y:S02]  /*139a0*/  FSEL R2, R136, RZ, P1 ;  /* 0x000000ff88027208 */ /* 0x000fe40000800000 */
[----:B------:R-:W-:Y:S02]  /*139b0*/  FSEL R142, R142, RZ, P1 ;  /* 0x000000ff8e8e7208 */ /* 0x000fe40000800000 */
[----:B------:R-:W-:Y:S01]  /*139c0*/  MUFU.EX2 R50, R8 ;  /* 0x0000000800327308 */ /* 0x000fe20000000800 */
[----:B--2---:R-:W-:Y:S01]  /*139d0*/  FMNMX.FTZ R3, R3, R4, !PT ;  /* 0x0000000403037209 */ /* 0x004fe20007810000 */
[----:B------:R-:W-:Y:S02]  /*139e0*/  FADD.FTZ R2, -R2, R134 ;  /* 0x0000008602027221 */ /* 0x000fe40000010100 */
[--C-:B------:R-:W-:Y:S01]  /*139f0*/  FFMA.FTZ R9, R9, c[0x0][0x2d0], -R142.reuse ;  /* 0x0000b40009097a23 */ /* 0x100fe2000001088e */
[----:B---3--:R-:W-:Y:S01]  /*13a00*/  F2FP.PACK_AB R194, R48, R26 ;  /* 0x0000001a30c2723e */ /* 0x008fe200000000ff */
[----:B------:R-:W-:Y:S02]  /*13a10*/  FMUL.FTZ R2, R2, c[0x0][0x2d0] ;  /* 0x0000b40002027a20 */ /* 0x000fe40000410000 */
[----:B------:R-:W-:Y:S02]  /*13a20*/  FMUL.FTZ R134, R3, c[0x0][0x2d0] ;  /* 0x0000b40003867a20 */ /* 0x000fe40000410000 */
[----:B------:R-:W2:Y:S01]  /*13a30*/  MUFU.EX2 R132, R2 ;  /* 0x0000000200847308 */ /* 0x000ea20000000800 */
[--C-:B------:R-:W-:Y:S02]  /*13a40*/  FFMA.FTZ R13, R13, c[0x0][0x2d0], -R142.reuse ;  /* 0x0000b4000d0d7a23 */ /* 0x100fe4000001088e */
[--C-:B------:R-:W-:Y:S01]  /*13a50*/  FFMA.FTZ R15, R15, c[0x0][0x2d0], -R142.reuse ;  /* 0x0000b4000f0f7a23 */ /* 0x100fe2000001088e */
[----:B-1----:R-:W-:Y:S01]  /*13a60*/  FSEL R0, R135, RZ, P0 ;  /* 0x000000ff87007208 */ /* 0x002fe20000000000 */
[----:B------:R-:W-:Y:S01]  /*13a70*/  FFMA.FTZ R18, R18, c[0x0][0x2d0], -R142 ;  /* 0x0000b40012127a23 */ /* 0x000fe2000001088e */
[----:B------:R-:W-:Y:S01]  /*13a80*/  FSETP.NEU.FTZ.AND P0, PT, R3, -INF , PT ;  /* 0xff8000000300780b */ /* 0x000fe20003f1d000 */
[C---:B----4-:R-:W-:Y:S02]  /*13a90*/  FMUL.FTZ R17, R133.reuse, R157 ;  /* 0x0000009d85117220 */ /* 0x050fe40000410000 */
[----:B------:R-:W-:Y:S01]  /*13aa0*/  FADD.FTZ R0, -R0, R138 ;  /* 0x0000008a00007221 */ /* 0x000fe20000010100 */
[----:B------:R-:W-:Y:S01]  /*13ab0*/  FSEL R134, R134, RZ, P0 ;  /* 0x000000ff86867208 */ /* 0x000fe20000000000 */
[----:B------:R-:W-:Y:S01]  /*13ac0*/  MUFU.EX2 R51, R9 ;  /* 0x0000000900337308 */ /* 0x000fe20000000800 */
[----:B------:R-:W-:Y:S01]  /*13ad0*/  FMUL.FTZ R16, R133, R156 ;  /* 0x0000009c85107220 */ /* 0x000fe20000410000 */
[----:B------:R-:W-:Y:S01]  /*13ae0*/  MOV R156, R26 ;  /* 0x0000001a009c7202 */ /* 0x000fe20000000f00 */
[----:B------:R-:W-:Y:S01]  /*13af0*/  FMUL.FTZ R0, R0, c[0x0][0x2d0] ;  /* 0x0000b40000007a20 */ /* 0x000fe20000410000 */
[----:B------:R-:W-:Y:S01]  /*13b00*/  MOV R138, R32 ;  /* 0x00000020008a7202 */ /* 0x000fe20000000f00 */
[--C-:B------:R-:W-:Y:S02]  /*13b10*/  FFMA.FTZ R4, R25, c[0x0][0x2d0], -R134.reuse ;  /* 0x0000b40019047a23 */ /* 0x100fe40000010886 */
[--C-:B------:R-:W-:Y:S02]  /*13b20*/  FFMA.FTZ R5, R5, c[0x0][0x2d0], -R134.reuse ;  /* 0x0000b40005057a23 */ /* 0x100fe40000010886 */
[C---:B------:R-:W-:Y:S01]  /*13b30*/  FMUL.FTZ R32, R133.reuse, R172 ;  /* 0x000000ac85207220 */ /* 0x040fe20000410000 */
[----:B------:R1:W3:Y:S01]  /*13b40*/  MUFU.EX2 R2, R0 ;  /* 0x0000000000027308 */ /* 0x0002e20000000800 */
[C---:B------:R-:W-:Y:S02]  /*13b50*/  FMUL.FTZ R33, R133.reuse, R173 ;  /* 0x000000ad85217220 */ /* 0x040fe40000410000 */
[C---:B--2---:R-:W-:Y:S02]  /*13b60*/  FMUL.FTZ R7, R132.reuse, R147 ;  /* 0x0000009384077220 */ /* 0x044fe40000410000 */
[C---:B------:R-:W-:Y:S02]  /*13b70*/  FMUL.FTZ R19, R132.reuse, R159 ;  /* 0x0000009f84137220 */ /* 0x040fe40000410000 */
[C---:B------:R-:W-:Y:S02]  /*13b80*/  FMUL.FTZ R34, R132.reuse, R174 ;  /* 0x000000ae84227220 */ /* 0x040fe40000410000 */
[C---:B------:R-:W-:Y:S01]  /*13b90*/  FMUL.FTZ R35, R132.reuse, R175 ;  /* 0x000000af84237220 */ /* 0x040fe20000410000 */
[----:B------:R-:W2:Y:S01]  /*13ba0*/  MUFU.EX2 R47, R13 ;  /* 0x0000000d002f7308 */ /* 0x000ea20000000800 */
[----:B------:R-:W-:Y:S01]  /*13bb0*/  MOV R175, R48 ;  /* 0x0000003000af7202 */ /* 0x000fe20000000f00 */
[C---:B------:R-:W-:Y:S02]  /*13bc0*/  FMUL.FTZ R48, R133.reuse, R188 ;  /* 0x000000bc85307220 */ /* 0x040fe40000410000 */
[C---:B------:R-:W-:Y:S02]  /*13bd0*/  FMUL.FTZ R52, R133.reuse, R52 ;  /* 0x0000003485347220 */ /* 0x040fe40000410000 */
[C---:B------:R-:W-:Y:S02]  /*13be0*/  FMUL.FTZ R53, R133.reuse, R53 ;  /* 0x0000003585357220 */ /* 0x040fe40000410000 */
[C---:B------:R-:W-:Y:S02]  /*13bf0*/  FMUL.FTZ R54, R132.reuse, R54 ;  /* 0x0000003684367220 */ /* 0x040fe40000410000 */
[----:B------:R-:W-:Y:S01]  /*13c00*/  MUFU.EX2 R45, R15 ;  /* 0x0000000f002d7308 */ /* 0x000fe20000000800 */
[----:B------:R-:W-:Y:S02]  /*13c10*/  FMUL.FTZ R55, R132, R55 ;  /* 0x0000003784377220 */ /* 0x000fe40000410000 */
[----:B------:R-:W-:Y:S02]  /*13c20*/  FMUL.FTZ R64, R133, R64 ;  /* 0x0000004085407220 */ /* 0x000fe40000410000 */
[--C-:B-1----:R-:W-:Y:S02]  /*13c30*/  FFMA.FTZ R0, R6, c[0x0][0x2d0], -R134.reuse ;  /* 0x0000b40006007a23 */ /* 0x102fe40000010886 */
[----:B------:R-:W-:Y:S02]  /*13c40*/  FMUL.FTZ R6, R132, R146 ;  /* 0x0000009284067220 */ /* 0x000fe40000410000 */
[C---:B---3--:R-:W-:Y:S01]  /*13c50*/  FMUL.FTZ R8, R2.reuse, R148 ;  /* 0x0000009402087220 */ /* 0x048fe20000410000 */
[----:B------:R1:W-:Y:S01]  /*13c60*/  MUFU.EX2 R216, R0 ;  /* 0x0000000000d87308 */ /* 0x0003e20000000800 */
[C---:B------:R-:W-:Y:S02]  /*13c70*/  FMUL.FTZ R9, R2.reuse, R149 ;  /* 0x0000009502097220 */ /* 0x040fe40000410000 */
[C---:B------:R-:W-:Y:S01]  /*13c80*/  FMUL.FTZ R25, R2.reuse, R165 ;  /* 0x000000a502197220 */ /* 0x040fe20000410000 */
[----:B--2---:R-:W-:Y:S01]  /*13c90*/  F2FP.PACK_AB R193, R47, R51 ;  /* 0x000000332fc1723e */ /* 0x004fe200000000ff */
[C---:B------:R-:W-:Y:S02]  /*13ca0*/  FMUL.FTZ R13, R2.reuse, R153 ;  /* 0x00000099020d7220 */ /* 0x040fe40000410000 */
[C---:B------:R-:W-:Y:S02]  /*13cb0*/  FMUL.FTZ R41, R2.reuse, R181 ;  /* 0x000000b502297220 */ /* 0x040fe40000410000 */
[C---:B------:R-:W-:Y:S01]  /*13cc0*/  FMUL.FTZ R28, R2.reuse, R168 ;  /* 0x000000a8021c7220 */ /* 0x040fe20000410000 */
[----:B------:R-:W2:Y:S01]  /*13cd0*/  MUFU.EX2 R221, R18 ;  /* 0x0000001200dd7308 */ /* 0x000ea20000000800 */
[C---:B------:R-:W-:Y:S02]  /*13ce0*/  FMUL.FTZ R29, R2.reuse, R169 ;  /* 0x000000a9021d7220 */ /* 0x040fe40000410000 */
[C---:B------:R-:W-:Y:S01]  /*13cf0*/  FMUL.FTZ R40, R2.reuse, R180 ;  /* 0x000000b402287220 */ /* 0x040fe20000410000 */
[----:B------:R-:W-:Y:S01]  /*13d00*/  MOV R180, R44 ;  /* 0x0000002c00b47202 */ /* 0x000fe20000000f00 */
[C---:B------:R-:W-:Y:S02]  /*13d10*/  FMUL.FTZ R56, R2.reuse, R56 ;  /* 0x0000003802387220 */ /* 0x040fe40000410000 */
[C---:B------:R-:W-:Y:S02]  /*13d20*/  FMUL.FTZ R57, R2.reuse, R57 ;  /* 0x0000003902397220 */ /* 0x040fe40000410000 */
[C---:B------:R-:W-:Y:S01]  /*13d30*/  FMUL.FTZ R60, R2.reuse, R60 ;  /* 0x0000003c023c7220 */ /* 0x040fe20000410000 */
[----:B------:R3:W4:Y:S01]  /*13d40*/  MUFU.EX2 R215, R5 ;  /* 0x0000000500d77308 */ /* 0x0007220000000800 */
[----:B------:R-:W-:Y:S02]  /*13d50*/  FMUL.FTZ R61, R2, R61 ;  /* 0x0000003d023d7220 */ /* 0x000fe40000410000 */
[C---:B------:R-:W-:Y:S02]  /*13d60*/  FMUL.FTZ R65, R133.reuse, R65 ;  /* 0x0000004185417220 */ /* 0x040fe40000410000 */
[----:B-1----:R-:W-:Y:S02]  /*13d70*/  FFMA.FTZ R0, R24, c[0x0][0x2d0], -R134 ;  /* 0x0000b40018007a23 */ /* 0x002fe40000010886 */
[----:B------:R-:W-:Y:S02]  /*13d80*/  FMUL.FTZ R24, R2, R164 ;  /* 0x000000a402187220 */ /* 0x000fe40000410000 */
[C---:B------:R-:W-:Y:S01]  /*13d90*/  FMUL.FTZ R66, R132.reuse, R66 ;  /* 0x0000004284427220 */ /* 0x040fe20000410000 */
[----:B------:R1:W-:Y:S01]  /*13da0*/  MUFU.EX2 R217, R0 ;  /* 0x0000000000d97308 */ /* 0x0003e20000000800 */
[C---:B------:R-:W-:Y:S02]  /*13db0*/  FMUL.FTZ R67, R132.reuse, R67 ;  /* 0x0000004384437220 */ /* 0x040fe40000410000 */
[----:B------:R-:W-:Y:S01]  /*13dc0*/  FMUL.FTZ R68, R133, R68 ;  /* 0x0000004485447220 */ /* 0x000fe20000410000 */
[----:B--2---:R-:W-:Y:S01]  /*13dd0*/  F2FP.PACK_AB R195, R221, R45 ;  /* 0x0000002dddc3723e */ /* 0x004fe200000000ff */
[C---:B------:R-:W-:Y:S01]  /*13de0*/  FMUL.FTZ R18, R132.reuse, R158 ;  /* 0x0000009e84127220 */ /* 0x040fe20000410000 */
[----:B------:R-:W-:Y:S01]  /*13df0*/  MOV R172, R221 ;  /* 0x000000dd00ac7202 */ /* 0x000fe20000000f00 */
[C---:B------:R-:W-:Y:S02]  /*13e00*/  FMUL.FTZ R69, R133.reuse, R69 ;  /* 0x0000004585457220 */ /* 0x040fe40000410000 */
[C---:B------:R-:W-:Y:S01]  /*13e10*/  FMUL.FTZ R70, R132.reuse, R70 ;  /* 0x0000004684467220 */ /* 0x040fe20000410000 */
[----:B------:R2:W5:Y:S01]  /*13e20*/  MUFU.EX2 R219, R4 ;  /* 0x0000000400db7308 */ /* 0x0005620000000800 */
[----:B------:R-:W-:Y:S02]  /*13e30*/  FMUL.FTZ R71, R132, R71 ;  /* 0x0000004784477220 */ /* 0x000fe40000410000 */
[----:B------:R-:W-:Y:S02]  /*13e40*/  FMUL.FTZ R72, R2, R72 ;  /* 0x0000004802487220 */ /* 0x000fe40000410000 */
[C---:B---3--:R-:W-:Y:S01]  /*13e50*/  FMUL.FTZ R5, R133.reuse, R145 ;  /* 0x0000009185057220 */ /* 0x048fe20000410000 */
[----:B----4-:R-:W-:Y:S01]  /*13e60*/  F2FP.PACK_AB R145, R216, R215 ;  /* 0x000000d7d891723e */ /* 0x010fe200000000ff */
[C---:B------:R-:W-:Y:S02]  /*13e70*/  FMUL.FTZ R73, R2.reuse, R73 ;  /* 0x0000004902497220 */ /* 0x040fe40000410000 */
[C---:B------:R-:W-:Y:S01]  /*13e80*/  FMUL.FTZ R76, R2.reuse, R76 ;  /* 0x0000004c024c7220 */ /* 0x040fe20000410000 */
[----:B------:R-:W3:Y:S01]  /*13e90*/  MUFU.EX2 R46, R12 ;  /* 0x0000000c002e7308 */ /* 0x000ee20000000800 */
[----:B------:R-:W-:Y:S02]  /*13ea0*/  FMUL.FTZ R77, R2, R77 ;  /* 0x0000004d024d7220 */ /* 0x000fe40000410000 */
[----:B------:R-:W-:Y:S01]  /*13eb0*/  FMUL.FTZ R80, R133, R80 ;  /* 0x0000005085507220 */ /* 0x000fe20000410000 */
[----:B-1----:R-:W-:Y:S01]  /*13ec0*/  FSEL R0, R3, RZ, P0 ;  /* 0x000000ff03007208 */ /* 0x002fe20000000000 */
[----:B------:R-:W-:Y:S01]  /*13ed0*/  FMUL.FTZ R81, R133, R81 ;  /* 0x0000005185517220 */ /* 0x000fe20000410000 */
[----:B------:R-:W-:Y:S01]  /*13ee0*/  PLOP3.LUT P0, PT, PT, PT, UP0, 0x80, 0x0 ;  /* 0x000000000000781c */ /* 0x000fe20003f0f008 */
[----:B------:R-:W-:Y:S02]  /*13ef0*/  FMUL.FTZ R82, R132, R82 ;  /* 0x0000005284527220 */ /* 0x000fe40000410000 */
[----:B------:R-:W-:Y:S01]  /*13f00*/  FADD.FTZ R0, -R0, R139 ;  /* 0x0000008b00007221 */ /* 0x000fe20000010100 */
[----:B------:R-:W1:Y:S01]  /*13f10*/  MUFU.EX2 R49, R11 ;  /* 0x0000000b00317308 */ /* 0x000e620000000800 */
[----:B------:R-:W-:Y:S01]  /*13f20*/  MOV R139, R27 ;  /* 0x0000001b008b7202 */ /* 0x000fe20000000f00 */
[----:B------:R-:W-:Y:S02]  /*13f30*/  FMUL.FTZ R83, R132, R83 ;  /* 0x0000005384537220 */ /* 0x000fe40000410000 */
[----:B------:R-:W-:Y:S01]  /*13f40*/  FMUL.FTZ R0, R0, c[0x0][0x2d0] ;  /* 0x0000b40000007a20 */ /* 0x000fe20000410000 */
[----:B------:R-:W-:Y:S01]  /*13f50*/  F2FP.PACK_AB R192, R139, R44 ;  /* 0x0000002c8bc0723e */ /* 0x000fe200000000ff */
[----:B--2---:R-:W-:Y:S01]  /*13f60*/  FMUL.FTZ R4, R133, R144 ;  /* 0x0000009085047220 */ /* 0x004fe20000410000 */
[----:B-----5:R-:W-:Y:S01]  /*13f70*/  F2FP.PACK_AB R147, R219, R217 ;  /* 0x000000d9db93723e */ /* 0x020fe200000000ff */
[----:B------:R-:W-:Y:S01]  /*13f80*/  FMUL.FTZ R44, R2, R184 ;  /* 0x000000b8022c7220 */ /* 0x000fe20000410000 */
[----:B------:R-:W-:Y:S01]  /*13f90*/  MOV R181, R139 ;  /* 0x0000008b00b57202 */ /* 0x000fe20000000f00 */
[----:B------:R-:W2:Y:S01]  /*13fa0*/  MUFU.EX2 R220, R14 ;  /* 0x0000000e00dc7308 */ /* 0x000ea20000000800 */
[C---:B------:R-:W-:Y:S01]  /*13fb0*/  FMUL.FTZ R84, R133.reuse, R84 ;  /* 0x0000005485547220 */ /* 0x040fe20000410000 */
[----:B------:R-:W-:Y:S01]  /*13fc0*/  MOV R184, R45 ;  /* 0x0000002d00b87202 */ /* 0x000fe20000000f00 */
[-C--:B------:R-:W-:Y:S05]  /*13fd0*/  HMMA.16816.F32 R4, R192, R20.reuse, R4 ;  /* 0x00000014c004723c */ /* 0x080fea0000001804 */
[----:B---3--:R-:W-:Y:S01]  /*13fe0*/  F2FP.PACK_AB R144, R46, R50 ;  /* 0x000000322e90723e */ /* 0x008fe200000000ff */
[C---:B------:R-:W-:Y:S01]  /*13ff0*/  FMUL.FTZ R12, R2.reuse, R152 ;  /* 0x00000098020c7220 */ /* 0x040fe20000410000 */
[----:B------:R-:W3:Y:S01]  /*14000*/  MUFU.EX2 R0, R0 ;  /* 0x0000000000007308 */ /* 0x000ee20000000800 */
[----:B------:R-:W-:Y:S01]  /*14010*/  FMUL.FTZ R45, R2, R185 ;  /* 0x000000b9022d7220 */ /* 0x000fe20000410000 */
[----:B-1----:R-:W-:Y:S03]  /*14020*/  MOV R185, R49 ;  /* 0x0000003100b97202 */ /* 0x002fe60000000f00 */
[C---:B------:R-:W-:Y:S02]  /*14030*/  FMUL.FTZ R85, R133.reuse, R85 ;  /* 0x0000005585557220 */ /* 0x040fe40000410000 */
[C---:B------:R-:W-:Y:S02]  /*14040*/  FMUL.FTZ R86, R132.reuse, R86 ;  /* 0x0000005684567220 */ /* 0x040fe40000410000 */
[----:B------:R-:W-:Y:S02]  /*14050*/  FMUL.FTZ R87, R132, R87 ;  /* 0x0000005784577220 */ /* 0x000fe40000410000 */
[----:B------:R-:W-:Y:S01]  /*14060*/  FMUL.FTZ R88, R2, R88 ;  /* 0x0000005802587220 */ /* 0x000fe20000410000 */
[----:B--2---:R-:W-:Y:S01]  /*14070*/  F2FP.PACK_AB R146, R220, R49 ;  /* 0x00000031dc92723e */ /* 0x004fe200000000ff */
[C---:B------:R-:W-:Y:S01]  /*14080*/  FMUL.FTZ R49, R133.reuse, R189 ;  /* 0x000000bd85317220 */ /* 0x040fe20000410000 */
[----:B------:R-:W-:Y:S01]  /*14090*/  MOV R173, R220 ;  /* 0x000000dc00ad7202 */ /* 0x000fe20000000f00 */
[C---:B------:R-:W-:Y:S02]  /*140a0*/  FMUL.FTZ R89, R2.reuse, R89 ;  /* 0x0000005902597220 */ /* 0x040fe40000410000 */
[C---:B------:R-:W-:Y:S02]  /*140b0*/  FMUL.FTZ R92, R2.reuse, R92 ;  /* 0x0000005c025c7220 */ /* 0x040fe40000410000 */
[----:B------:R-:W-:Y:S02]  /*140c0*/  FMUL.FTZ R93, R2, R93 ;  /* 0x0000005d025d7220 */ /* 0x000fe40000410000 */
[C---:B------:R-:W-:Y:S02]  /*140d0*/  FMUL.FTZ R96, R133.reuse, R96 ;  /* 0x0000006085607220 */ /* 0x040fe40000410000 */
[C---:B---3--:R-:W-:Y:S02]  /*140e0*/  FMUL.FTZ R10, R0.reuse, R150 ;  /* 0x00000096000a7220 */ /* 0x048fe40000410000 */
[C---:B------:R-:W-:Y:S02]  /*140f0*/  FMUL.FTZ R11, R0.reuse, R151 ;  /* 0x00000097000b7220 */ /* 0x040fe40000410000 */
[----:B------:R-:W1:Y:S01]  /*14100*/  LDSM.16.MT88.4 R148, [R228+0x2080] ;  /* 0x00208000e494783b */ /* 0x000e620000004200 */
[C---:B------:R-:W-:Y:S02]  /*14110*/  FMUL.FTZ R14, R0.reuse, R154 ;  /* 0x0000009a000e7220 */ /* 0x040fe40000410000 */
[C---:B------:R-:W-:Y:S02]  /*14120*/  FMUL.FTZ R15, R0.reuse, R155 ;  /* 0x0000009b000f7220 */ /* 0x040fe40000410000 */
[C---:B------:R-:W-:Y:S03]  /*14130*/  HMMA.16816.F32 R8, R144.reuse, R20, R8 ;  /* 0x000000149008723c */ /* 0x040fe60000001808 */
[----:B------:R-:W2:Y:S01]  /*14140*/  LDSM.16.MT88.4 R152, [R227+0x2080] ;  /* 0x00208000e398783b */ /* 0x000ea20000004200 */
[C---:B------:R-:W-:Y:S02]  /*14150*/  FMUL.FTZ R26, R0.reuse, R166 ;  /* 0x000000a6001a7220 */ /* 0x040fe40000410000 */
[C---:B------:R-:W-:Y:S02]  /*14160*/  FMUL.FTZ R27, R0.reuse, R167 ;  /* 0x000000a7001b7220 */ /* 0x040fe40000410000 */
[-C--:B------:R-:W-:Y:S03]  /*14170*/  HMMA.16816.F32 R12, R144, R22.reuse, R12 ;  /* 0x00000016900c723c */ /* 0x080fe6000000180c */
[----:B------:R-:W-:Y:S01]  /*14180*/  LDSM.16.MT88.4 R164, [R227+0x2880] ;  /* 0x00288000e3a4783b */ /* 0x000fe20000004200 */
[C---:B------:R-:W-:Y:S02]  /*14190*/  FMUL.FTZ R20, R133.reuse, R160 ;  /* 0x000000a085147220 */ /* 0x040fe40000410000 */
[C---:B------:R-:W-:Y:S02]  /*141a0*/  FMUL.FTZ R21, R133.reuse, R161 ;  /* 0x000000a185157220 */ /* 0x040fe40000410000 */
[C---:B------:R-:W-:Y:S04]  /*141b0*/  HMMA.16816.F32 R16, R192.reuse, R22, R16 ;  /* 0x00000016c010723c */ /* 0x040fe80000001810 */
[C---:B------:R-:W-:Y:S02]  /*141c0*/  FMUL.FTZ R30, R0.reuse, R170 ;  /* 0x000000aa001e7220 */ /* 0x040fe40000410000 */
[----:B------:R-:W-:Y:S02]  /*141d0*/  FMUL.FTZ R31, R0, R171 ;  /* 0x000000ab001f7220 */ /* 0x000fe40000410000 */
[C---:B------:R-:W-:Y:S04]  /*141e0*/  FMUL.FTZ R22, R132.reuse, R162 ;  /* 0x000000a284167220 */ /* 0x040fe80000410000 */
[----:B------:R-:W-:Y:S02]  /*141f0*/  FMUL.FTZ R23, R132, R163 ;  /* 0x000000a384177220 */ /* 0x000fe40000410000 */
[----:B------:R-:W-:Y:S01]  /*14200*/  LDSM.16.MT88.4 R160, [R228+0x2880] ;  /* 0x00288000e4a0783b */ /* 0x000fe20000004200 */
[C---:B------:R-:W-:Y:S02]  /*14210*/  FMUL.FTZ R42, R0.reuse, R182 ;  /* 0x000000b6002a7220 */ /* 0x040fe40000410000 */
[C---:B------:R-:W-:Y:S01]  /*14220*/  FMUL.FTZ R43, R0.reuse, R183 ;  /* 0x000000b7002b7220 */ /* 0x040fe20000410000 */
[----:B------:R-:W-:Y:S01]  /*14230*/  MOV R183, R156 ;  /* 0x0000009c00b77202 */ /* 0x000fe20000000f00 */
[-C--:B------:R-:W-:Y:S03]  /*14240*/  HMMA.16816.F32 R20, R192, R36.reuse, R20 ;  /* 0x00000024c014723c */ /* 0x080fe60000001814 */
[----:B------:R-:W-:Y:S01]  /*14250*/  LDSM.16.MT88.4 R156, [R226+0x2880] ;  /* 0x00288000e29c783b */ /* 0x000fe20000004200 */
[C---:B------:R-:W-:Y:S02]  /*14260*/  FMUL.FTZ R58, R0.reuse, R58 ;  /* 0x0000003a003a7220 */ /* 0x040fe40000410000 */
[C---:B------:R-:W-:Y:S02]  /*14270*/  FMUL.FTZ R59, R0.reuse, R59 ;  /* 0x0000003b003b7220 */ /* 0x040fe40000410000 */
[C---:B------:R-:W-:Y:S04]  /*14280*/  HMMA.16816.F32 R24, R144.reuse, R36, R24 ;  /* 0x000000249018723c */ /* 0x040fe80000001818 */
[C---:B------:R-:W-:Y:S02]  /*14290*/  FMUL.FTZ R62, R0.reuse, R62 ;  /* 0x0000003e003e7220 */ /* 0x040fe40000410000 */
[----:B------:R-:W-:Y:S02]  /*142a0*/  FMUL.FTZ R63, R0, R63 ;  /* 0x0000003f003f7220 */ /* 0x000fe40000410000 */
[-C--:B------:R-:W-:Y:S04]  /*142b0*/  HMMA.16816.F32 R28, R144, R38.reuse, R28 ;  /* 0x00000026901c723c */ /* 0x080fe8000000181c */
[C---:B------:R-:W-:Y:S01]  /*142c0*/  FMUL.FTZ R37, R133.reuse, R177 ;  /* 0x000000b185257220 */ /* 0x040fe20000410000 */
[----:B------:R-:W-:Y:S01]  /*142d0*/  MOV R177, R51 ;  /* 0x0000003300b17202 */ /* 0x000fe20000000f00 */
[----:B------:R-:W-:Y:S01]  /*142e0*/  FMUL.FTZ R51, R132, R191 ;  /* 0x000000bf84337220 */ /* 0x000fe20000410000 */
[----:B------:R-:W-:Y:S01]  /*142f0*/  MOV R191, R138 ;  /* 0x0000008a00bf7202 */ /* 0x000fe20000000f00 */
[C---:B------:R-:W-:Y:S04]  /*14300*/  HMMA.16816.F32 R32, R192.reuse, R38, R32 ;  /* 0x00000026c020723c */ /* 0x040fe80000001820 */
[--C-:B------:R-:W-:Y:S01]  /*14310*/  FFMA.FTZ R138, R196, c[0x0][0x2d0], -R141.reuse ;  /* 0x0000b400c48a7a23 */ /* 0x100fe2000001088d */
[----:B------:R-:W-:Y:S01]  /*14320*/  MOV R196, R244 ;  /* 0x000000f400c47202 */ /* 0x000fe20000000f00 */
[----:B------:R-:W-:Y:S01]  /*14330*/  FMUL.FTZ R36, R133, R176 ;  /* 0x000000b085247220 */ /* 0x000fe20000410000 */
[----:B------:R-:W-:Y:S01]  /*14340*/  MOV R176, R50 ;  /* 0x0000003200b07202 */ /* 0x000fe20000000f00 */
[----:B------:R3:W-:Y:S01]  /*14350*/  MUFU.EX2 R174, R138 ;  /* 0x0000008a00ae7308 */ /* 0x0007e20000000800 */
[----:B------:R-:W-:Y:S03]  /*14360*/  FMUL.FTZ R38, R132, R178 ;  /* 0x000000b284267220 */ /* 0x000fe60000410000 */
[----:B------:R-:W-:Y:S01]  /*14370*/  MOV R178, R46 ;  /* 0x0000002e00b27202 */ /* 0x000fe20000000f00 */
[----:B------:R-:W-:Y:S02]  /*14380*/  FMUL.FTZ R46, R0, R186 ;  /* 0x000000ba002e7220 */ /* 0x000fe40000410000 */
[C---:B------:R-:W-:Y:S02]  /*14390*/  FMUL.FTZ R50, R132.reuse, R190 ;  /* 0x000000be84327220 */ /* 0x040fe40000410000 */
[----:B------:R-:W-:Y:S01]  /*143a0*/  FMUL.FTZ R39, R132, R179 ;  /* 0x000000b384277220 */ /* 0x000fe20000410000 */
[----:B------:R-:W-:Y:S01]  /*143b0*/  MOV R179, R47 ;  /* 0x0000002f00b37202 */ /* 0x000fe20000000f00 */
[C---:B------:R-:W-:Y:S02]  /*143c0*/  FMUL.FTZ R47, R0.reuse, R187 ;  /* 0x000000bb002f7220 */ /* 0x040fe40000410000 */
[C---:B------:R-:W-:Y:S02]  /*143d0*/  FMUL.FTZ R74, R0.reuse, R74 ;  /* 0x0000004a004a7220 */ /* 0x040fe40000410000 */
[C---:B------:R-:W-:Y:S01]  /*143e0*/  FMUL.FTZ R75, R0.reuse, R75 ;  /* 0x0000004b004b7220 */ /* 0x040fe20000410000 */
[-C--:B-1----:R-:W-:Y:S03]  /*143f0*/  HMMA.16816.F32 R36, R192, R148.reuse, R36 ;  /* 0x00000094c024723c */ /* 0x082fe60000001824 */
[C---:B------:R-:W-:Y:S02]  /*14400*/  FMUL.FTZ R78, R0.reuse, R78 ;  /* 0x0000004e004e7220 */ /* 0x040fe40000410000 */
[C---:B------:R-:W-:Y:S02]  /*14410*/  FMUL.FTZ R79, R0.reuse, R79 ;  /* 0x0000004f004f7220 */ /* 0x040fe40000410000 */
[C---:B------:R-:W-:Y:S01]  /*14420*/  FMUL.FTZ R90, R0.reuse, R90 ;  /* 0x0000005a005a7220 */ /* 0x040fe20000410000 */
[C---:B------:R-:W-:Y:S04]  /*14430*/  HMMA.16816.F32 R40, R144.reuse, R148, R40 ;  /* 0x000000949028723c */ /* 0x040fe80000001828 */
[--C-:B---3--:R-:W-:Y:S02]  /*14440*/  FFMA.FTZ R138, R197, c[0x0][0x2d0], -R141.reuse ;  /* 0x0000b400c58a7a23 */ /* 0x108fe4000001088d */
[C---:B------:R-:W-:Y:S02]  /*14450*/  FMUL.FTZ R91, R0.reuse, R91 ;  /* 0x0000005b005b7220 */ /* 0x040fe40000410000 */
[-C--:B------:R-:W-:Y:S01]  /*14460*/  HMMA.16816.F32 R44, R144, R150.reuse, R44 ;  /* 0x00000096902c723c */ /* 0x080fe2000000182c */
[----:B------:R1:W3:Y:S03]  /*14470*/  MUFU.EX2 R139, R138 ;  /* 0x0000008a008b7308 */ /* 0x0002e60000000800 */
[C---:B------:R-:W-:Y:S02]  /*14480*/  FMUL.FTZ R94, R0.reuse, R94 ;  /* 0x0000005e005e7220 */ /* 0x040fe40000410000 */
[----:B------:R-:W-:Y:S02]  /*14490*/  FMUL.FTZ R95, R0, R95 ;  /* 0x0000005f005f7220 */ /* 0x000fe40000410000 */
[C---:B------:R-:W-:Y:S01]  /*144a0*/  HMMA.16816.F32 R48, R192.reuse, R150, R48 ;  /* 0x00000096c030723c */ /* 0x040fe20000001830 */
[----:B------:R-:W4:Y:S03]  /*144b0*/  LDSM.16.MT88.4 R148, [R225+0x3880] ;  /* 0x00388000e194783b */ /* 0x000f260000004200 */
[C---:B------:R-:W-:Y:S02]  /*144c0*/  FMUL.FTZ R97, R133.reuse, R97 ;  /* 0x0000006185617220 */ /* 0x040fe40000410000 */
[C---:B------:R-:W-:Y:S02]  /*144d0*/  FMUL.FTZ R98, R132.reuse, R98 ;  /* 0x0000006284627220 */ /* 0x040fe40000410000 */
[-C--:B--2---:R-:W-:Y:S04]  /*144e0*/  HMMA.16816.F32 R52, R192, R152.reuse, R52 ;  /* 0x00000098c034723c */ /* 0x084fe80000001834 */
[----:B------:R-:W-:Y:S02]  /*144f0*/  FMUL.FTZ R99, R132, R99 ;  /* 0x0000006384637220 */ /* 0x000fe40000410000 */
[C---:B------:R-:W-:Y:S02]  /*14500*/  FMUL.FTZ R100, R133.reuse, R100 ;  /* 0x0000006485647220 */ /* 0x040fe40000410000 */
[C---:B------:R-:W-:Y:S04]  /*14510*/  HMMA.16816.F32 R56, R144.reuse, R152, R56 ;  /* 0x000000989038723c */ /* 0x040fe80000001838 */
[--C-:B-1----:R-:W-:Y:S02]  /*14520*/  FFMA.FTZ R138, R198, c[0x0][0x2d0], -R142.reuse ;  /* 0x0000b400c68a7a23 */ /* 0x102fe4000001088e */
[----:B------:R-:W-:Y:S02]  /*14530*/  FMUL.FTZ R101, R133, R101 ;  /* 0x0000006585657220 */ /* 0x000fe40000410000 */
[-C--:B------:R-:W-:Y:S01]  /*14540*/  HMMA.16816.F32 R60, R144, R154.reuse, R60 ;  /* 0x0000009a903c723c */ /* 0x080fe2000000183c */
[----:B------:R1:W-:Y:S03]  /*14550*/  MUFU.EX2 R186, R138 ;  /* 0x0000008a00ba7308 */ /* 0x0003e60000000800 */
[C---:B------:R-:W-:Y:S02]  /*14560*/  FMUL.FTZ R102, R132.reuse, R102 ;  /* 0x0000006684667220 */ /* 0x040fe40000410000 */
[----:B------:R-:W-:Y:S02]  /*14570*/  FMUL.FTZ R103, R132, R103 ;  /* 0x0000006784677220 */ /* 0x000fe40000410000 */
[C---:B------:R-:W-:Y:S01]  /*14580*/  HMMA.16816.F32 R64, R192.reuse, R154, R64 ;  /* 0x0000009ac040723c */ /* 0x040fe20000001840 */
[----:B------:R-:W2:Y:S03]  /*14590*/  LDSM.16.MT88.4 R152, [R226+0x3880] ;  /* 0x00388000e298783b */ /* 0x000ea60000004200 */
[C---:B------:R-:W-:Y:S02]  /*145a0*/  FMUL.FTZ R104, R2.reuse, R104 ;  /* 0x0000006802687220 */ /* 0x040fe40000410000 */
[----:B------:R-:W-:Y:S02]  /*145b0*/  FMUL.FTZ R105, R2, R105 ;  /* 0x0000006902697220 */ /* 0x000fe40000410000 */
[C---:B------:R-:W-:Y:S01]  /*145c0*/  FMUL.FTZ R106, R0.reuse, R106 ;  /* 0x0000006a006a7220 */ /* 0x040fe20000410000 */
[-C--:B----4-:R-:W-:Y:S03]  /*145d0*/  HMMA.16816.F32 R68, R192, R148.reuse, R68 ;  /* 0x00000094c044723c */ /* 0x090fe60000001844 */
[----:B------:R-:W-:Y:S02]  /*145e0*/  FMUL.FTZ R107, R0, R107 ;  /* 0x0000006b006b7220 */ /* 0x000fe40000410000 */
[C---:B------:R-:W-:Y:S02]  /*145f0*/  FMUL.FTZ R108, R2.reuse, R108 ;  /* 0x0000006c026c7220 */ /* 0x040fe40000410000 */
[----:B------:R-:W-:Y:S01]  /*14600*/  FMUL.FTZ R109, R2, R109 ;  /* 0x0000006d026d7220 */ /* 0x000fe20000410000 */
[C---:B------:R-:W-:Y:S04]  /*14610*/  HMMA.16816.F32 R72, R144.reuse, R148, R72 ;  /* 0x000000949048723c */ /* 0x040fe80000001848 */
[--C-:B-1----:R-:W-:Y:S02]  /*14620*/  FFMA.FTZ R138, R199, c[0x0][0x2d0], -R142.reuse ;  /* 0x0000b400c78a7a23 */ /* 0x102fe4000001088e */
[C---:B------:R-:W-:Y:S02]  /*14630*/  FMUL.FTZ R110, R0.reuse, R110 ;  /* 0x0000006e006e7220 */ /* 0x040fe40000410000 */
[-C--:B------:R-:W-:Y:S01]  /*14640*/  HMMA.16816.F32 R76, R144, R150.reuse, R76 ;  /* 0x00000096904c723c */ /* 0x080fe2000000184c */
[----:B------:R1:W4:Y:S03]  /*14650*/  MUFU.EX2 R188, R138 ;  /* 0x0000008a00bc7308 */ /* 0x0003260000000800 */
[----:B------:R-:W-:Y:S02]  /*14660*/  FMUL.FTZ R111, R0, R111 ;  /* 0x0000006f006f7220 */ /* 0x000fe40000410000 */
[C---:B------:R-:W-:Y:S02]  /*14670*/  FMUL.FTZ R112, R133.reuse, R112 ;  /* 0x0000007085707220 */ /* 0x040fe40000410000 */
[C---:B------:R-:W-:Y:S01]  /*14680*/  HMMA.16816.F32 R80, R192.reuse, R150, R80 ;  /* 0x00000096c050723c */ /* 0x040fe20000001850 */
[----:B------:R-:W5:Y:S03]  /*14690*/  LDSM.16.MT88.4 R148, [R228+0x3880] ;  /* 0x00388000e494783b */ /* 0x000f660000004200 */
[C---:B------:R-:W-:Y:S02]  /*146a0*/  FMUL.FTZ R113, R133.reuse, R113 ;  /* 0x0000007185717220 */ /* 0x040fe40000410000 */
[C---:B------:R-:W-:Y:S02]  /*146b0*/  FMUL.FTZ R114, R132.reuse, R114 ;  /* 0x0000007284727220 */ /* 0x040fe40000410000 */
[-C--:B--2---:R-:W-:Y:S04]  /*146c0*/  HMMA.16816.F32 R84, R192, R152.reuse, R84 ;  /* 0x00000098c054723c */ /* 0x084fe80000001854 */
[C---:B------:R-:W-:Y:S02]  /*146d0*/  FMUL.FTZ R115, R132.reuse, R115 ;  /* 0x0000007384737220 */ /* 0x040fe40000410000 */
[----:B------:R-:W-:Y:S02]  /*146e0*/  FMUL.FTZ R116, R133, R116 ;  /* 0x0000007485747220 */ /* 0x000fe40000410000 */
[C---:B------:R-:W-:Y:S04]  /*146f0*/  HMMA.16816.F32 R88, R144.reuse, R152, R88 ;  /* 0x000000989058723c */ /* 0x040fe80000001858 */
[--C-:B-1----:R-:W-:Y:S02]  /*14700*/  FFMA.FTZ R138, R201, c[0x0][0x2d0], -R141.reuse ;  /* 0x0000b400c98a7a23 */ /* 0x102fe4000001088d */
[C---:B------:R-:W-:Y:S02]  /*14710*/  FMUL.FTZ R117, R133.reuse, R117 ;  /* 0x0000007585757220 */ /* 0x040fe40000410000 */
        /* <DEDUP_REMOVED lines=9> */
[-C--:B-----5:R-:W-:Y:S03]  /*147b0*/  HMMA.16816.F32 R100, R192, R148.reuse, R100 ;  /* 0x00000094c064723c */ /* 0x0a0fe60000001864 */
[----:B------:R-:W-:Y:S02]  /*147c0*/  FMUL.FTZ R123, R0, R123 ;  /* 0x0000007b007b7220 */ /* 0x000fe40000410000 */
[C---:B------:R-:W-:Y:S02]  /*147d0*/  FMUL.FTZ R124, R2.reuse, R124 ;  /* 0x0000007c027c7220 */ /* 0x040fe40000410000 */
[----:B------:R-:W-:Y:S01]  /*147e0*/  FMUL.FTZ R125, R2, R125 ;  /* 0x0000007d027d7220 */ /* 0x000fe20000410000 */
[C---:B------:R-:W-:Y:S04]  /*147f0*/  HMMA.16816.F32 R104, R144.reuse, R148, R104 ;  /* 0x000000949068723c */ /* 0x040fe80000001868 */
[----:B-1----:R-:W-:Y:S02]  /*14800*/  FFMA.FTZ R138, R204, c[0x0][0x2d0], -R141 ;  /* 0x0000b400cc8a7a23 */ /* 0x002fe4000001088d */
[C---:B------:R-:W-:Y:S02]  /*14810*/  FMUL.FTZ R126, R0.reuse, R126 ;  /* 0x0000007e007e7220 */ /* 0x040fe40000410000 */
[-C--:B------:R-:W-:Y:S01]  /*14820*/  HMMA.16816.F32 R108, R144, R150.reuse, R108 ;  /* 0x00000096906c723c */ /* 0x080fe2000000186c */
[----:B------:R1:W5:Y:S03]  /*14830*/  MUFU.EX2 R170, R138 ;  /* 0x0000008a00aa7308 */ /* 0x0003660000000800 */
[----:B------:R-:W-:Y:S02]  /*14840*/  FMUL.FTZ R127, R0, R127 ;  /* 0x0000007f007f7220 */ /* 0x000fe40000410000 */
[C---:B------:R-:W-:Y:S02]  /*14850*/  FMUL.FTZ R128, R133.reuse, R128 ;  /* 0x0000008085807220 */ /* 0x040fe40000410000 */
[C---:B------:R-:W-:Y:S01]  /*14860*/  HMMA.16816.F32 R112, R192.reuse, R150, R112 ;  /* 0x00000096c070723c */ /* 0x040fe20000001870 */
[----:B------:R-:W5:Y:S03]  /*14870*/  LDSM.16.MT88.4 R148, [R225+0x2880] ;  /* 0x00288000e194783b */ /* 0x000f660000004200 */
[----:B------:R-:W-:Y:S02]  /*14880*/  FMUL.FTZ R129, R133, R129 ;  /* 0x0000008185817220 */ /* 0x000fe40000410000 */
[C---:B------:R-:W-:Y:S02]  /*14890*/  FMUL.FTZ R130, R132.reuse, R130 ;  /* 0x0000008284827220 */ /* 0x040fe40000410000 */
[-C--:B--2---:R-:W-:Y:S04]  /*148a0*/  HMMA.16816.F32 R116, R192, R152.reuse, R116 ;  /* 0x00000098c074723c */ /* 0x084fe80000001874 */
[----:B------:R-:W-:Y:S04]  /*148b0*/  FMUL.FTZ R131, R132, R131 ;  /* 0x0000008384837220 */ /* 0x000fe80000410000 */
[C---:B------:R-:W-:Y:S04]  /*148c0*/  HMMA.16816.F32 R120, R144.reuse, R152, R120 ;  /* 0x000000989078723c */ /* 0x040fe80000001878 */
[--C-:B-1----:R-:W-:Y:S04]  /*148d0*/  FFMA.FTZ R138, R203, c[0x0][0x2d0], -R142.reuse ;  /* 0x0000b400cb8a7a23 */ /* 0x102fe8000001088e */
[-C--:B------:R-:W-:Y:S01]  /*148e0*/  HMMA.16816.F32 R124, R144, R154.reuse, R124 ;  /* 0x0000009a907c723c */ /* 0x080fe2000000187c */
[----:B------:R1:W-:Y:S06]  /*148f0*/  MUFU.EX2 R168, R138 ;  /* 0x0000008a00a87308 */ /* 0x0003ec0000000800 */
[----:B---3--:R-:W-:Y:S01]  /*14900*/  F2FP.PACK_AB R144, R139, R174 ;  /* 0x000000ae8b90723e */ /* 0x008fe200000000ff */
[----:B------:R-:W-:Y:S04]  /*14910*/  HMMA.16816.F32 R128, R192, R154, R128 ;  /* 0x0000009ac080723c */ /* 0x000fe80000001880 */
[----:B----4-:R-:W-:Y:S02]  /*14920*/  F2FP.PACK_AB R145, R188, R186 ;  /* 0x000000babc91723e */ /* 0x010fe400000000ff */
[----:B-----5:R-:W-:Y:S01]  /*14930*/  F2FP.PACK_AB R146, R170, R190 ;  /* 0x000000beaa92723e */ /* 0x020fe200000000ff */
[----:B-1----:R-:W-:Y:S04]  /*14940*/  FFMA.FTZ R138, R206, c[0x0][0x2d0], -R142 ;  /* 0x0000b400ce8a7a23 */ /* 0x002fe8000001088e */
[----:B------:R1:W2:Y:S02]  /*14950*/  MUFU.EX2 R171, R138 ;  /* 0x0000008a00ab7308 */ /* 0x0002a40000000800 */
[--C-:B-1----:R-:W-:Y:S01]  /*14960*/  FFMA.FTZ R138, R205, c[0x0][0x2d0], -R143.reuse ;  /* 0x0000b400cd8a7a23 */ /* 0x102fe2000001088f */
[----:B--2---:R-:W-:Y:S07]  /*14970*/  F2FP.PACK_AB R147, R171, R168 ;  /* 0x000000a8ab93723e */ /* 0x004fee00000000ff */
[----:B------:R1:W-:Y:S01]  /*14980*/  MUFU.EX2 R187, R138 ;  /* 0x0000008a00bb7308 */ /* 0x0003e20000000800 */
[-C--:B------:R-:W-:Y:S05]  /*14990*/  HMMA.16816.F32 R4, R144, R148.reuse, R4 ;  /* 0x000000949004723c */ /* 0x080fea0000001804 */
[--C-:B-1----:R-:W-:Y:S04]  /*149a0*/  FFMA.FTZ R138, R208, c[0x0][0x2d0], -R143.reuse ;  /* 0x0000b400d08a7a23 */ /* 0x102fe8000001088f */
[----:B------:R1:W2:Y:S03]  /*149b0*/  MUFU.EX2 R189, R138 ;  /* 0x0000008a00bd7308 */ /* 0x0002a60000000800 */
[--C-:B-1----:R-:W-:Y:S01]  /*149c0*/  FFMA.FTZ R138, R210, c[0x0][0x2d0], -R143.reuse ;  /* 0x0000b400d28a7a23 */ /* 0x102fe2000001088f */
[----:B--2---:R-:W-:Y:S06]  /*149d0*/  F2FP.PACK_AB R152, R189, R187 ;  /* 0x000000bbbd98723e */ /* 0x004fec00000000ff */
        /* <DEDUP_REMOVED lines=27> */
[----:B------:R-:W3:Y:S03]  /*14b90*/  LDSM.16.MT88.4 R156, [R226+0x4080] ;  /* 0x00408000e29c783b */ /* 0x000ee60000004200 */
[--C-:B-1----:R-:W-:Y:S04]  /*14ba0*/  FFMA.FTZ R138, R218, c[0x0][0x2d0], -R142.reuse ;  /* 0x0000b400da8a7a23 */ /* 0x102fe8000001088e */
[-C--:B------:R-:W-:Y:S01]  /*14bb0*/  HMMA.16816.F32 R36, R144, R160.reuse, R36 ;  /* 0x000000a09024723c */ /* 0x080fe20000001824 */
[----:B------:R1:W-:Y:S07]  /*14bc0*/  MUFU.EX2 R221, R138 ;  /* 0x0000008a00dd7308 */ /* 0x0003ee0000000800 */
[C---:B------:R-:W-:Y:S08]  /*14bd0*/  HMMA.16816.F32 R40, R152.reuse, R160, R40 ;  /* 0x000000a09828723c */ /* 0x040ff00000001828 */
[-C--:B------:R-:W-:Y:S08]  /*14be0*/  HMMA.16816.F32 R44, R152, R162.reuse, R44 ;  /* 0x000000a2982c723c */ /* 0x080ff0000000182c */
[C---:B------:R-:W-:Y:S01]  /*14bf0*/  HMMA.16816.F32 R48, R144.reuse, R162, R48 ;  /* 0x000000a29030723c */ /* 0x040fe20000001830 */
[----:B------:R-:W4:Y:S03]  /*14c00*/  LDSM.16.MT88.4 R160, [R228+0x4080] ;  /* 0x00408000e4a0783b */ /* 0x000f260000004200 */
[--C-:B-1----:R-:W-:Y:S01]  /*14c10*/  FFMA.FTZ R138, R222, c[0x0][0x2d0], -R142.reuse ;  /* 0x0000b400de8a7a23 */ /* 0x102fe2000001088e */
[----:B------:R-:W-:Y:S03]  /*14c20*/  MOV R222, R171 ;  /* 0x000000ab00de7202 */ /* 0x000fe60000000f00 */
[-C--:B------:R-:W-:Y:S01]  /*14c30*/  HMMA.16816.F32 R52, R144, R164.reuse, R52 ;  /* 0x000000a49034723c */ /* 0x080fe20000001834 */
[----:B------:R1:W5:Y:S07]  /*14c40*/  MUFU.EX2 R220, R138 ;  /* 0x0000008a00dc7308 */ /* 0x00036e0000000800 */
[C---:B------:R-:W-:Y:S07]  /*14c50*/  HMMA.16816.F32 R56, R152.reuse, R164, R56 ;  /* 0x000000a49838723c */ /* 0x040fee0000001838 */
[----:B------:R-:W-:Y:S01]  /*14c60*/  MOV R165, R174 ;  /* 0x000000ae00a57202 */ /* 0x000fe20000000f00 */
[-C--:B------:R-:W-:Y:S08]  /*14c70*/  HMMA.16816.F32 R60, R152, R166.reuse, R60 ;  /* 0x000000a6983c723c */ /* 0x080ff0000000183c */
[C---:B------:R-:W-:Y:S04]  /*14c80*/  HMMA.16816.F32 R64, R144.reuse, R166, R64 ;  /* 0x000000a69040723c */ /* 0x040fe80000001840 */
[--C-:B-1----:R-:W-:Y:S02]  /*14c90*/  FFMA.FTZ R138, R196, c[0x0][0x2d0], -R141.reuse ;  /* 0x0000b400c48a7a23 */ /* 0x102fe4000001088d */
[----:B------:R-:W-:Y:S01]  /*14ca0*/  LDSM.16.MT88.4 R196, [R227+0x3080] ;  /* 0x00308000e3c4783b */ /* 0x000fe20000004200 */
[----:B------:R-:W-:Y:S01]  /*14cb0*/  FFMA.FTZ R141, R191, c[0x0][0x2d0], -R141 ;  /* 0x0000b400bf8d7a23 */ /* 0x000fe2000001088d */
[-C--:B--2---:R-:W-:Y:S01]  /*14cc0*/  HMMA.16816.F32 R68, R144, R148.reuse, R68 ;  /* 0x000000949044723c */ /* 0x084fe20000001844 */
[----:B------:R1:W-:Y:S07]  /*14cd0*/  MUFU.EX2 R218, R138 ;  /* 0x0000008a00da7308 */ /* 0x0003ee0000000800 */
[C---:B------:R-:W-:Y:S03]  /*14ce0*/  HMMA.16816.F32 R72, R152.reuse, R148, R72 ;  /* 0x000000949848723c */ /* 0x040fe60000001848 */
[----:B------:R5:W2:Y:S05]  /*14cf0*/  MUFU.EX2 R211, R141 ;  /* 0x0000008d00d37308 */ /* 0x000aaa0000000800 */
[-C--:B------:R-:W-:Y:S08]  /*14d00*/  HMMA.16816.F32 R76, R152, R150.reuse, R76 ;  /* 0x00000096984c723c */ /* 0x080ff0000000184c */
[C---:B------:R-:W-:Y:S01]  /*14d10*/  HMMA.16816.F32 R80, R144.reuse, R150, R80 ;  /* 0x000000969050723c */ /* 0x040fe20000001850 */
[----:B------:R-:W2:Y:S03]  /*14d20*/  LDSM.16.MT88.4 R148, [R227+0x4080] ;  /* 0x00408000e394783b */ /* 0x000ea60000004200 */
[--C-:B-1----:R-:W-:Y:S01]  /*14d30*/  FFMA.FTZ R138, R250, c[0x0][0x2d0], -R142.reuse ;  /* 0x0000b400fa8a7a23 */ /* 0x102fe2000001088e */
[----:B------:R-:W-:Y:S01]  /*14d40*/  MOV R250, R170 ;  /* 0x000000aa00fa7202 */ /* 0x000fe20000000f00 */
[----:B------:R-:W-:Y:S01]  /*14d50*/  FFMA.FTZ R142, R252, c[0x0][0x2d0], -R142 ;  /* 0x0000b400fc8e7a23 */ /* 0x000fe2000001088e */
[----:B------:R-:W-:Y:S01]  /*14d60*/  MOV R252, R169 ;  /* 0x000000a900fc7202 */ /* 0x000fe20000000f00 */
[-C--:B---3--:R-:W-:Y:S01]  /*14d70*/  HMMA.16816.F32 R84, R144, R156.reuse, R84 ;  /* 0x0000009c9054723c */ /* 0x088fe20000001854 */
[----:B------:R1:W-:Y:S03]  /*14d80*/  MUFU.EX2 R210, R138 ;  /* 0x0000008a00d27308 */ /* 0x0003e60000000800 */
[----:B-----5:R-:W-:Y:S04]  /*14d90*/  F2FP.PACK_AB R141, R220, R221 ;  /* 0x000000dddc8d723e */ /* 0x020fe800000000ff */
[C---:B------:R-:W-:Y:S03]  /*14da0*/  HMMA.16816.F32 R88, R152.reuse, R156, R88 ;  /* 0x0000009c9858723c */ /* 0x040fe60000001858 */
[----:B------:R2:W-:Y:S05]  /*14db0*/  MUFU.EX2 R209, R142 ;  /* 0x0000008e00d17308 */ /* 0x0005ea0000000800 */
[-C--:B------:R-:W-:Y:S08]  /*14dc0*/  HMMA.16816.F32 R92, R152, R158.reuse, R92 ;  /* 0x0000009e985c723c */ /* 0x080ff0000000185c */
[C---:B------:R-:W-:Y:S01]  /*14dd0*/  HMMA.16816.F32 R96, R144.reuse, R158, R96 ;  /* 0x0000009e9060723c */ /* 0x040fe20000001860 */
[----:B------:R-:W3:Y:S03]  /*14de0*/  LDSM.16.MT88.4 R156, [R225+0x3080] ;  /* 0x00308000e19c783b */ /* 0x000ee60000004200 */
[--C-:B-1----:R-:W-:Y:S01]  /*14df0*/  FFMA.FTZ R138, R246, c[0x0][0x2d0], -R143.reuse ;  /* 0x0000b400f68a7a23 */ /* 0x102fe2000001088f */
[----:B------:R-:W-:Y:S03]  /*14e00*/  MOV R246, R168 ;  /* 0x000000a800f67202 */ /* 0x000fe60000000f00 */
[-C--:B----4-:R-:W-:Y:S01]  /*14e10*/  HMMA.16816.F32 R100, R144, R160.reuse, R100 ;  /* 0x000000a09064723c */ /* 0x090fe20000001864 */
[----:B------:R1:W-:Y:S03]  /*14e20*/  MUFU.EX2 R208, R138 ;  /* 0x0000008a00d07308 */ /* 0x0003e60000000800 */
[----:B--2---:R-:W-:Y:S04]  /*14e30*/  F2FP.PACK_AB R142, R211, R218 ;  /* 0x000000dad38e723e */ /* 0x004fe800000000ff */
[C---:B------:R-:W-:Y:S08]  /*14e40*/  HMMA.16816.F32 R104, R152.reuse, R160, R104 ;  /* 0x000000a09868723c */ /* 0x040ff00000001868 */
[-C--:B------:R-:W-:Y:S08]  /*14e50*/  HMMA.16816.F32 R108, R152, R162.reuse, R108 ;  /* 0x000000a2986c723c */ /* 0x080ff0000000186c */
[C---:B------:R-:W-:Y:S04]  /*14e60*/  HMMA.16816.F32 R112, R144.reuse, R162, R112 ;  /* 0x000000a29070723c */ /* 0x040fe80000001870 */
[--C-:B-1----:R-:W-:Y:S01]  /*14e70*/  FFMA.FTZ R138, R248, c[0x0][0x2d0], -R143.reuse ;  /* 0x0000b400f88a7a23 */ /* 0x102fe2000001088f */
[----:B------:R-:W-:Y:S03]  /*14e80*/  MOV R248, R190 ;  /* 0x000000be00f87202 */ /* 0x000fe60000000f00 */
[-C--:B------:R-:W-:Y:S01]  /*14e90*/  HMMA.16816.F32 R116, R144, R148.reuse, R116 ;  /* 0x000000949074723c */ /* 0x080fe20000001874 */
[----:B------:R1:W2:Y:S07]  /*14ea0*/  MUFU.EX2 R207, R138 ;  /* 0x0000008a00cf7308 */ /* 0x0002ae0000000800 */
[C---:B------:R-:W-:Y:S08]  /*14eb0*/  HMMA.16816.F32 R120, R152.reuse, R148, R120 ;  /* 0x000000949878723c */ /* 0x040ff00000001878 */
[-C--:B------:R-:W-:Y:S08]  /*14ec0*/  HMMA.16816.F32 R124, R152, R150.reuse, R124 ;  /* 0x00000096987c723c */ /* 0x080ff0000000187c */
[----:B------:R-:W-:Y:S04]  /*14ed0*/  HMMA.16816.F32 R128, R144, R150, R128 ;  /* 0x000000969080723c */ /* 0x000fe80000001880 */
[--C-:B-1----:R-:W-:Y:S01]  /*14ee0*/  FFMA.FTZ R138, R249, c[0x0][0x2d0], -R143.reuse ;  /* 0x0000b400f98a7a23 */ /* 0x102fe2000001088f */
[----:B--2---:R-:W-:Y:S01]  /*14ef0*/  F2FP.PACK_AB R192, R207, R208 ;  /* 0x000000d0cfc0723e */ /* 0x004fe200000000ff */
[----:B------:R-:W-:Y:S01]  /*14f00*/  FFMA.FTZ R143, R251, c[0x0][0x2d0], -R143 ;  /* 0x0000b400fb8f7a23 */ /* 0x000fe2000001088f */
[----:B------:R-:W-:Y:S01]  /*14f10*/  MOV R249, R189 ;  /* 0x000000bd00f97202 */ /* 0x000fe20000000f00 */
[----:B------:R1:W-:Y:S01]  /*14f20*/  MUFU.EX2 R206, R138 ;  /* 0x0000008a00ce7308 */ /* 0x0003e20000000800 */
[----:B------:R-:W-:Y:S02]  /*14f30*/  MOV R251, R188 ;  /* 0x000000bc00fb7202 */ /* 0x000fe40000000f00 */
[----:B------:R-:W-:Y:S07]  /*14f40*/  LDSM.16.MT88.4 R188, [R228+0x3080] ;  /* 0x00308000e4bc783b */ /* 0x000fee0000004200 */
[----:B------:R2:W4:Y:S01]  /*14f50*/  MUFU.EX2 R205, R143 ;  /* 0x0000008f00cd7308 */ /* 0x0005220000000800 */
[--C-:B-1----:R-:W-:Y:S01]  /*14f60*/  FFMA.FTZ R138, R212, c[0x0][0x2d0], -R134.reuse ;  /* 0x0000b400d48a7a23 */ /* 0x102fe20000010886 */
[----:B------:R-:W-:Y:S08]  /*14f70*/  MOV R212, R139 ;  /* 0x0000008b00d47202 */ /* 0x000ff00000000f00 */
[----:B------:R1:W-:Y:S01]  /*14f80*/  MUFU.EX2 R139, R138 ;  /* 0x0000008a008b7308 */ /* 0x0003e20000000800 */
[----:B--2---:R-:W-:Y:S02]  /*14f90*/  F2FP.PACK_AB R143, R209, R210 ;  /* 0x000000d2d18f723e */ /* 0x004fe400000000ff */
[----:B----4-:R-:W-:Y:S01]  /*14fa0*/  F2FP.PACK_AB R194, R205, R206 ;  /* 0x000000cecdc2723e */ /* 0x010fe200000000ff */
[--C-:B-1----:R-:W-:Y:S01]  /*14fb0*/  FFMA.FTZ R138, R214, c[0x0][0x2d0], -R134.reuse ;  /* 0x0000b400d68a7a23 */ /* 0x102fe20000010886 */
[----:B------:R-:W-:Y:S02]  /*14fc0*/  MOV R214, R187 ;  /* 0x000000bb00d67202 */ /* 0x000fe40000000f00 */
[----:B------:R-:W-:Y:S03]  /*14fd0*/  MOV R187, R172 ;  /* 0x000000ac00bb7202 */ /* 0x000fe60000000f00 */
[----:B------:R1:W2:Y:S02]  /*14fe0*/  MUFU.EX2 R200, R138 ;  /* 0x0000008a00c87308 */ /* 0x0002a40000000800 */
[--C-:B-1----:R-:W-:Y:S01]  /*14ff0*/  FFMA.FTZ R138, R213, c[0x0][0x2d0], -R134.reuse ;  /* 0x0000b400d58a7a23 */ /* 0x102fe20000010886 */
[----:B------:R-:W-:Y:S01]  /*15000*/  MOV R213, R186 ;  /* 0x000000ba00d57202 */ /* 0x000fe20000000f00 */
[----:B------:R-:W-:Y:S01]  /*15010*/  FFMA.FTZ R134, R140, c[0x0][0x2d0], -R134 ;  /* 0x0000b4008c867a23 */ /* 0x000fe20000010886 */
[----:B------:R-:W-:Y:S02]  /*15020*/  MOV R186, R175 ;  /* 0x000000af00ba7202 */ /* 0x000fe40000000f00 */
[----:B------:R-:W1:Y:S03]  /*15030*/  LDSM.16.MT88.4 R172, [R226+0x3080] ;  /* 0x00308000e2ac783b */ /* 0x000e660000004200 */
[----:B------:R-:W-:Y:S01]  /*15040*/  MUFU.EX2 R138, R138 ;  /* 0x0000008a008a7308 */ /* 0x000fe20000000800 */
[----:B------:R-:W-:Y:S02]  /*15050*/  F2FP.PACK_AB R140, R244, R223 ;  /* 0x000000dff48c723e */ /* 0x000fe400000000ff */
[----:B--2---:R-:W-:Y:S05]  /*15060*/  F2FP.PACK_AB R193, R200, R139 ;  /* 0x0000008bc8c1723e */ /* 0x004fea00000000ff */
[-C--:B---3--:R-:W-:Y:S01]  /*15070*/  HMMA.16816.F32 R144, R140, R156.reuse, R4 ;  /* 0x0000009c8c90723c */ /* 0x088fe20000001804 */
[----:B------:R-:W2:Y:S01]  /*15080*/  LDSM.16.MT88.4 R4, [R225+0x4880] ;  /* 0x00488000e104783b */ /* 0x000ea20000004200 */
[----:B------:R-:W3:Y:S03]  /*15090*/  MUFU.EX2 R134, R134 ;  /* 0x0000008600867308 */ /* 0x000ee60000000800 */
[----:B---3--:R-:W-:Y:S07]  /*150a0*/  F2FP.PACK_AB R195, R134, R138 ;  /* 0x0000008a86c3723e */ /* 0x008fee00000000ff */
[C---:B------:R-:W-:Y:S01]  /*150b0*/  HMMA.16816.F32 R148, R192.reuse, R156, R8 ;  /* 0x0000009cc094723c */ /* 0x040fe20000001808 */
[----:B------:R-:W3:Y:S07]  /*150c0*/  LDSM.16.MT88.4 R8, [R226+0x4880] ;  /* 0x00488000e208783b */ /* 0x000eee0000004200 */
[-C--:B------:R-:W-:Y:S01]  /*150d0*/  HMMA.16816.F32 R152, R192, R158.reuse, R12 ;  /* 0x0000009ec098723c */ /* 0x080fe2000000180c */
[----:B------:R-:W4:Y:S07]  /*150e0*/  LDSM.16.MT88.4 R12, [R228+0x4880] ;  /* 0x00488000e40c783b */ /* 0x000f2e0000004200 */
[C---:B------:R-:W-:Y:S01]  /*150f0*/  HMMA.16816.F32 R156, R140.reuse, R158, R16 ;  /* 0x0000009e8c9c723c */ /* 0x040fe20000001810 */
[----:B------:R-:W2:Y:S07]  /*15100*/  LDSM.16.MT88.4 R16, [R227+0x4880] ;  /* 0x00488000e310783b */ /* 0x000eae0000004200 */
[-C--:B-1----:R-:W-:Y:S07]  /*15110*/  HMMA.16816.F32 R160, R140, R172.reuse, R20 ;  /* 0x000000ac8ca0723c */ /* 0x082fee0000001814 */
[----:B------:R-:W-:Y:S02]  /*15120*/  MOV R23, R165 ;  /* 0x000000a500177202 */ /* 0x000fe40000000f00 */
[C---:B------:R-:W-:Y:S01]  /*15130*/  HMMA.16816.F32 R164, R192.reuse, R172, R24 ;  /* 0x000000acc0a4723c */ /* 0x040fe20000001818 */
[----:B------:R-:W5:Y:S03]  /*15140*/  LDL.LU R27, [R1+0x2c] ;  /* 0x00002c00011b7983 */ /* 0x000f660000300800 */
[----:B------:R-:W-:Y:S02]  /*15150*/  MOV R22, R245 ;  /* 0x000000f500167202 */ /* 0x000fe40000000f00 */
[----:B------:R-:W-:Y:S02]  /*15160*/  MOV R245, R182 ;  /* 0x000000b600f57202 */ /* 0x000fe40000000f00 */
[-C--:B------:R-:W-:Y:S01]  /*15170*/  HMMA.16816.F32 R168, R192, R174.reuse, R28 ;  /* 0x000000aec0a8723c */ /* 0x080fe2000000181c */
[----:B------:R-:W5:Y:S03]  /*15180*/  LDL.LU R28, [R1+0x28] ;  /* 0x00002800011c7983 */ /* 0x000f660000300800 */
[----:B------:R-:W-:Y:S02]  /*15190*/  MOV R21, R187 ;  /* 0x000000bb00157202 */ /* 0x000fe40000000f00 */
[----:B------:R-:W-:Y:S02]  /*151a0*/  MOV R20, R186 ;  /* 0x000000ba00147202 */ /* 0x000fe40000000f00 */
[C---:B------:R-:W-:Y:S01]  /*151b0*/  HMMA.16816.F32 R172, R140.reuse, R174, R32 ;  /* 0x000000ae8cac723c */ /* 0x040fe20000001820 */
[----:B------:R-:W5:Y:S03]  /*151c0*/  LDL.LU R33, [R1+0x20] ;  /* 0x0000200001217983 */ /* 0x000f660000300800 */
[----:B------:R-:W-:Y:S01]  /*151d0*/  MOV R31, R178 ;  /* 0x000000b2001f7202 */ /* 0x000fe20000000f00 */
[----:B------:R-:W5:Y:S01]  /*151e0*/  LDL.LU R32, [R1+0x24] ;  /* 0x0000240001207983 */ /* 0x000f620000300800 */
[----:B------:R-:W-:Y:S02]  /*151f0*/  MOV R30, R179 ;  /* 0x000000b3001e7202 */ /* 0x000fe40000000f00 */
[----:B------:R-:W-:Y:S04]  /*15200*/  MOV R35, R176 ;  /* 0x000000b000237202 */ /* 0x000fe80000000f00 */
[----:B------:R-:W-:Y:S02]  /*15210*/  MOV R34, R177 ;  /* 0x000000b100227202 */ /* 0x000fe40000000f00 */
[-C--:B------:R-:W-:Y:S03]  /*15220*/  HMMA.16816.F32 R176, R140, R188.reuse, R36 ;  /* 0x000000bc8cb0723c */ /* 0x080fe60000001824 */
[----:B------:R-:W-:Y:S02]  /*15230*/  MOV R24, R183 ;  /* 0x000000b700187202 */ /* 0x000fe40000000f00 */
[----:B------:R-:W-:Y:S02]  /*15240*/  MOV R29, R181 ;  /* 0x000000b5001d7202 */ /* 0x000fe40000000f00 */
[----:B------:R-:W-:Y:S02]  /*15250*/  MOV R39, R180 ;  /* 0x000000b400277202 */ /* 0x000fe40000000f00 */
[C---:B------:R-:W-:Y:S04]  /*15260*/  HMMA.16816.F32 R180, R192.reuse, R188, R40 ;  /* 0x000000bcc0b4723c */ /* 0x040fe80000001828 */
[----:B------:R-:W-:Y:S02]  /*15270*/  MOV R26, R185 ;  /* 0x000000b9001a7202 */ /* 0x000fe40000000f00 */
[----:B------:R-:W-:Y:S02]  /*15280*/  MOV R25, R184 ;  /* 0x000000b800197202 */ /* 0x000fe40000000f00 */
        /* <DEDUP_REMOVED lines=21> */
[----:B------:R-:W-:Y:S04]  /*153e0*/  HMMA.16816.F32 R128, R140, R18, R128 ;  /* 0x000000128c80723c */ /* 0x000fe80000001880 */
[----:B-----5:R-:W-:Y:S04]  /*153f0*/  FFMA.FTZ R4, R2, R28, R35 ;  /* 0x0000001c02047223 */ /* 0x020fe80000010023 */
[----:B------:R-:W-:Y:S04]  /*15400*/  FADD.FTZ R4, R31, R4 ;  /* 0x000000041f047221 */ /* 0x000fe80000010000 */
[----:B------:R-:W-:Y:S02]  /*15410*/  FFMA.FTZ R133, R133, R33, R39 ;  /* 0x0000002185857223 */ /* 0x000fe40000010027 */
[----:B------:R-:W-:Y:S02]  /*15420*/  FADD.FTZ R5, R26, R4 ;  /* 0x000000041a057221 */ /* 0x000fe40000010000 */
[----:B------:R-:W-:Y:S02]  /*15430*/  FFMA.FTZ R132, R132, R32, R34 ;  /* 0x0000002084847223 */ /* 0x000fe40000010022 */
[----:B------:R-:W-:Y:S02]  /*15440*/  FADD.FTZ R2, R29, R133 ;  /* 0x000000851d027221 */ /* 0x000fe40000010000 */
[----:B------:R-:W-:Y:S02]  /*15450*/  FADD.FTZ R132, R30, R132 ;  /* 0x000000841e847221 */ /* 0x000fe40000010000 */
[----:B------:R-:W-:Y:S02]  /*15460*/  FADD.FTZ R2, R24, R2 ;  /* 0x0000000218027221 */ /* 0x000fe40000010000 */
[----:B------:R-:W-:Y:S02]  /*15470*/  FFMA.FTZ R4, R0, R27, R215 ;  /* 0x0000001b00047223 */ /* 0x000fe400000100d7 */
        /* <DEDUP_REMOVED lines=48> */
.L_x_997:
[----:B-12---:R-:W2:Y:S04]  /*15780*/  LDL.LU R0, [R1+0x20] ;  /* 0x0000200001007983 */ /* 0x006ea80000300800 */
        /* <DEDUP_REMOVED lines=26> */
[----:B------:R-:W-:Y:S01]  /*15930*/  FSETP.NE.FTZ.AND P2, PT, R9, RZ, PT ;  /* 0x000000ff0900720b */ /* 0x000fe20003f55000 */
[----:B----4-:R-:W-:-:S03]  /*15940*/  FADD.FTZ R8, R2, R8 ;  /* 0x0000000802087221 */ /* 0x010fc60000010000 */
[----:B------:R-:W-:Y:S02]  /*15950*/  FSETP.NE.FTZ.AND P1, PT, R6, RZ, PT ;  /* 0x000000ff0600720b */ /* 0x000fe40003f35000 */
[----:B------:R-:W-:-:S03]  /*15960*/  MOV R2, RZ ;  /* 0x000000ff00027202 */ /* 0x000fc60000000f00 */
[----:B------:R-:W1:Y:S01]  /*15970*/  @P3 MUFU.RCP R0, R5 ;  /* 0x0000000500003308 */ /* 0x000e620000001000 */
[----:B------:R-:W-:-:S07]  /*15980*/  FSETP.NE.FTZ.AND P0, PT, R8, RZ, PT ;  /* 0x000000ff0800720b */ /* 0x000fce0003f15000 */
[----:B------:R-:W-:Y:S01]  /*15990*/  @P2 MUFU.RCP R4, R9 ;  /* 0x0000000900042308 */ /* 0x000fe20000001000 */
[----:B-1----:R-:W-:-:S07]  /*159a0*/  FMUL.FTZ R144, R0, R144 ;  /* 0x0000009000907220 */ /* 0x002fce0000410000 */
        /* <DEDUP_REMOVED lines=19> */
[C---:B------:R-:W-:Y:S01]  /*15ae0*/  FMUL.FTZ R68, R0.reuse, R68 ;  /* 0x0000004400447220 */ /* 0x040fe20000410000 */
[----:B------:R-:W-:Y:S01]  /*15af0*/  @P0 MUFU.LG2 R6, R8 ;  /* 0x0000000800060308 */ /* 0x000fe20000000c00 */
        /* <DEDUP_REMOVED lines=16> */
[----:B-1----:R-:W-:-:S02]  /*15c00*/  FMUL.FTZ R148, R2, R148 ;  /* 0x0000009402947220 */ /* 0x002fc40000410000 */
[C---:B------:R-:W-:Y:S02]  /*15c10*/  FMUL.FTZ R149, R2.reuse, R149 ;  /* 0x0000009502957220 */ /* 0x040fe40000410000 */
[C---:B------:R-:W-:Y:S01]  /*15c20*/  FMUL.FTZ R152, R2.reuse, R152 ;  /* 0x0000009802987220 */ /* 0x040fe20000410000 */
[----:B------:R1:W2:Y:S01]  /*15c30*/  @P0 MUFU.RCP R0, R8 ;  /* 0x0000000800000308 */ /* 0x0002a20000001000 */
[C---:B------:R-:W-:Y:S02]  /*15c40*/  FMUL.FTZ R153, R2.reuse, R153 ;  /* 0x0000009902997220 */ /* 0x040fe40000410000 */
[C---:B------:R-:W-:Y:S02]  /*15c50*/  FMUL.FTZ R164, R2.reuse, R164 ;  /* 0x000000a402a47220 */ /* 0x040fe40000410000 */
[C---:B------:R-:W-:Y:S02]  /*15c60*/  FMUL.FTZ R165, R2.reuse, R165 ;  /* 0x000000a502a57220 */ /* 0x040fe40000410000 */
[----:B------:R-:W-:-:S02]  /*15c70*/  FMUL.FTZ R168, R2, R168 ;  /* 0x000000a802a87220 */ /* 0x000fc40000410000 */
[C---:B------:R-:W-:Y:S02]  /*15c80*/  FMUL.FTZ R169, R2.reuse, R169 ;  /* 0x000000a902a97220 */ /* 0x040fe40000410000 */
[C---:B------:R-:W-:Y:S02]  /*15c90*/  FMUL.FTZ R180, R2.reuse, R180 ;  /* 0x000000b402b47220 */ /* 0x040fe40000410000 */
[C---:B------:R-:W-:Y:S02]  /*15ca0*/  FMUL.FTZ R181, R2.reuse, R181 ;  /* 0x000000b502b57220 */ /* 0x040fe40000410000 */
[C---:B------:R-:W-:Y:S01]  /*15cb0*/  FMUL.FTZ R184, R2.reuse, R184 ;  /* 0x000000b802b87220 */ /* 0x040fe20000410000 */
[----:B-1----:R-:W-:Y:S01]  /*15cc0*/  @P0 MOV R8, 0x3f317218 ;  /* 0x3f31721800080802 */ /* 0x002fe20000000f00 */
        /* <DEDUP_REMOVED lines=55> */
[C---:B--2---:R-:W-:Y:S02]  /*16040*/  FMUL.FTZ R150, R0.reuse, R150 ;  /* 0x0000009600967220 */ /* 0x044fe40000410000 */
        /* <DEDUP_REMOVED lines=30> */
[----:B------:R-:W-:Y:S01]  /*16230*/  FMUL.FTZ R127, R0, R127 ;  /* 0x0000007f007f7220 */ /* 0x000fe20000410000 */
[----:B------:R-:W-:Y:S01]  /*16240*/  @P1 MOV R0, 0x3f317218 ;  /* 0x3f31721800001802 */ /* 0x000fe20000000f00 */
[----:B------:R-:W-:-:S02]  /*16250*/  @P2 FMUL.FTZ R5, R2, c[0x0][0x2d0] ;  /* 0x0000b40002052a20 */ /* 0x000fc40000410000 */
[----:B------:R-:W-:Y:S02]  /*16260*/  @P3 FMUL.FTZ R10, R4, c[0x0][0x2d0] ;  /* 0x0000b400040a3a20 */ /* 0x000fe40000410000 */
[----:B------:R-:W-:Y:S02]  /*16270*/  @P1 FMUL.FTZ R2, R0, c[0x0][0x2d0] ;  /* 0x0000b40000021a20 */ /* 0x000fe40000410000 */
[----:B------:R-:W-:Y:S02]  /*16280*/  @P3 FMUL.FTZ R11, R11, 0.69314718246459960938 ;  /* 0x3f3172180b0b3820 */ /* 0x000fe40000410000 */
[----:B------:R-:W-:Y:S02]  /*16290*/  @P2 FMUL.FTZ R9, R9, 0.69314718246459960938 ;  /* 0x3f31721809092820 */ /* 0x000fe40000410000 */
[----:B------:R-:W-:Y:S02]  /*162a0*/  @P1 FMUL.FTZ R7, R7, 0.69314718246459960938 ;  /* 0x3f31721807071820 */ /* 0x000fe40000410000 */
[----:B------:R-:W-:-:S02]  /*162b0*/  @P0 FMUL.FTZ R4, R6, 0.69314718246459960938 ;  /* 0x3f31721806040820 */ /* 0x000fc40000410000 */
[----:B------:R-:W-:Y:S02]  /*162c0*/  @P0 FMUL.FTZ R0, R8, c[0x0][0x2d0] ;  /* 0x0000b40008000a20 */ /* 0x000fe40000410000 */
[----:B------:R-:W-:Y:S02]  /*162d0*/  @P3 FFMA.FTZ R37, R10, R137, R11 ;  /* 0x000000890a253223 */ /* 0x000fe4000001000b */
[----:B------:R-:W-:Y:S02]  /*162e0*/  @P2 FFMA.FTZ R38, R5, R136, R9 ;  /* 0x0000008805262223 */ /* 0x000fe40000010009 */
[----:B------:R-:W-:Y:S02]  /*162f0*/  @P1 FFMA.FTZ R39, R2, R135, R7 ;  /* 0x0000008702271223 */ /* 0x000fe40000010007 */
[----:B------:R-:W-:Y:S02]  /*16300*/  @P0 FFMA.FTZ R40, R0, R3, R4 ;  /* 0x0000000300280223 */ /* 0x000fe40000010004 */
.L_x_949:
[----:B------:R-:W-:Y:S01]  /*16310*/  USHF.R.S32.HI UR6, URZ, 0x1f, UR10 ;  /* 0x0000001f3f067899 */ /* 0x000fe2000801140a */
[----:B------:R-:W-:Y:S05]  /*16320*/  @P4 BRA `(.L_x_1016) ;  /* 0x00001b4000004947 */ /* 0x000fea0003800000 */
[----:B------:R-:W3:Y:S01]  /*16330*/  S2R R12, SR_TID.X ;  /* 0x00000000000c7919 */ /* 0x000ee20000002100 */
[----:B------:R-:W-:Y:S01]  /*16340*/  ULDC.64 UR4, c[0x0][0x490] ;  /* 0x0001240000047ab9 */ /* 0x000fe20000000a00 */
[----:B------:R-:W-:Y:S01]  /*16350*/  F2FP.PACK_AB R42, R42, R52 ;  /* 0x000000342a2a723e */ /* 0x000fe200000000ff */
[----:B------:R-:W-:Y:S01]  /*16360*/  UIMAD UR7, UR6, UR4, URZ ;  /* 0x00000004060772a4 */ /* 0x000fe2000f8e023f */
[----:B------:R-:W4:Y:S01]  /*16370*/  S2R R14, SR_CTAID.Z ;  /* 0x00000000000e7919 */ /* 0x000f220000002700 */
[----:B------:R-:W-:Y:S01]  /*16380*/  UIMAD.WIDE.U32 UR8, UR10, UR4, URZ ;  /* 0x000000040a0872a5 */ /* 0x000fe2000f8e003f */
[----:B------:R-:W-:Y:S01]  /*16390*/  F2FP.PACK_AB R35, R35, R80 ;  /* 0x000000502323723e */ /* 0x000fe200000000ff */
[----:B------:R-:W-:Y:S01]  /*163a0*/  UIMAD UR7, UR10, UR5, UR7 ;  /* 0x000000050a0772a4 */ /* 0x000fe2000f8e0207 */
[----:B------:R-:W1:Y:S01]  /*163b0*/  S2R R80, SR_CTAID.X ;  /* 0x0000000000507919 */ /* 0x000e620000002500 */
[----:B------:R-:W-:Y:S01]  /*163c0*/  F2FP.PACK_AB R54, R55, R54 ;  /* 0x000000363736723e */ /* 0x000fe200000000ff */
[----:B------:R-:W-:Y:S01]  /*163d0*/  ULDC.64 UR4, c[0x0][0x3e8] ;  /* 0x0000fa0000047ab9 */ /* 0x000fe20000000a00 */
[----:B------:R-:W-:Y:S01]  /*163e0*/  IMAD.U32 R3, RZ, RZ, UR9 ;  /* 0x00000009ff037e24 */ /* 0x000fe2000f8e00ff */
[----:B------:R-:W-:Y:S01]  /*163f0*/  UIMAD.WIDE.U32 UR12, UR10, UR4, URZ ;  /* 0x000000040a0c72a5 */ /* 0x000fe2000f8e003f */
[----:B-1----:R-:W-:Y:S01]  /*16400*/  IMAD.U32 R2, RZ, RZ, UR8 ;  /* 0x00000008ff027e24 */ /* 0x002fe2000f8e00ff */
[----:B------:R-:W-:Y:S01]  /*16410*/  UIMAD UR6, UR6, UR4, URZ ;  /* 0x00000004060672a4 */ /* 0x000fe2000f8e023f */
[----:B------:R-:W-:Y:S01]  /*16420*/  IMAD.MOV.U32 R55, RZ, RZ, c[0x0][0x4e8] ;  /* 0x00013a00ff377624 */ /* 0x000fe200078e00ff */
[----:B------:R-:W-:Y:S01]  /*16430*/  UIADD3 UR7, UR9, UR7, URZ ;  /* 0x0000000709077290 */ /* 0x000fe2000fffe03f */
[----:B------:R-:W-:Y:S01]  /*16440*/  F2FP.PACK_AB R46, R46, R144 ;  /* 0x000000902e2e723e */ /* 0x000fe200000000ff */
[----:B------:R-:W-:Y:S01]  /*16450*/  IMAD.U32 R7, RZ, RZ, UR13 ;  /* 0x0000000dff077e24 */ /* 0x000fe2000f8e00ff */
[----:B------:R-:W-:Y:S01]  /*16460*/  UIMAD UR5, UR10, UR5, UR6 ;  /* 0x000000050a0572a4 */ /* 0x000fe2000f8e0206 */
[----:B------:R-:W-:Y:S01]  /*16470*/  IMAD.U32 R6, RZ, RZ, UR12 ;  /* 0x0000000cff067e24 */ /* 0x000fe2000f8e00ff */
[C---:B------:R-:W-:Y:S01]  /*16480*/  ISETP.NE.AND P0, PT, R55.reuse, 0x1, PT ;  /* 0x000000013700780c */ /* 0x040fe20003f05270 */
[----:B------:R-:W-:Y:S01]  /*16490*/  IMAD.U32 R5, RZ, RZ, UR7 ;  /* 0x00000007ff057e24 */ /* 0x000fe2000f8e00ff */
[----:B------:R-:W-:Y:S01]  /*164a0*/  UIADD3 UR5, UR13, UR5, URZ ;  /* 0x000000050d057290 */ /* 0x000fe2000fffe03f */
[----:B---3--:R-:W-:Y:S01]  /*164b0*/  SHF.R.S32.HI R18, RZ, 0x1f, R12 ;  /* 0x0000001fff127819 */ /* 0x008fe2000001140c */
[----:B------:R-:W-:Y:S01]  /*164c0*/  IMAD R55, R55, c[0x0][0x388], RZ ;  /* 0x0000e20037377a24 */ /* 0x000fe200078e02ff */
[----:B------:R-:W-:Y:S01]  /*164d0*/  F2FP.PACK_AB R146, R147, R146 ;  /* 0x000000929392723e */ /* 0x000fe200000000ff */
[----:B------:R-:W-:Y:S01]  /*164e0*/  BSSY B0, `(.L_x_1017) ;  /* 0x0000121000007945 */ /* 0x000fe20003800000 */
[----:B------:R-:W-:-:S02]  /*164f0*/  LEA.HI R4, R18, R12, RZ, 0x2 ;  /* 0x0000000c12047211 */ /* 0x000fc400078f10ff */
[-C--:B------:R-:W-:Y:S02]  /*16500*/  LEA.HI R8, R18, R12.reuse, RZ, 0x5 ;  /* 0x0000000c12087211 */ /* 0x080fe400078f28ff */
[--C-:B------:R-:W-:Y:S02]  /*16510*/  SHF.R.S32.HI R7, RZ, 0x2, R4.reuse ;  /* 0x00000002ff077819 */ /* 0x100fe40000011404 */
[----:B------:R-:W-:Y:S02]  /*16520*/  SHF.R.S32.HI R0, RZ, 0x1f, R4 ;  /* 0x0000001fff007819 */ /* 0x000fe40000011404 */
[----:B------:R-:W-:Y:S02]  /*16530*/  LOP3.LUT R3, R4, 0xfffffffc, RZ, 0xc0, !PT ;  /* 0xfffffffc04037812 */ /* 0x000fe400078ec0ff */
[----:B------:R-:W-:Y:S02]  /*16540*/  LOP3.LUT R4, R8, 0xffffffe0, RZ, 0xc0, !PT ;  /* 0xffffffe008047812 */ /* 0x000fe400078ec0ff */
[-C--:B------:R-:W-:Y:S01]  /*16550*/  LEA.HI R11, R18, R12.reuse, RZ, 0x3 ;  /* 0x0000000c120b7211 */ /* 0x080fe200078f18ff */
[----:B------:R-:W-:Y:S01]  /*16560*/  IMAD.IADD R10, R12, 0x1, -R3 ;  /* 0x000000010c0a7824 */ /* 0x000fe200078e0a03 */
[----:B------:R-:W-:Y:S01]  /*16570*/  LEA.HI R9, R0, R7, RZ, 0x3 ;  /* 0x0000000700097211 */ /* 0x000fe200078f18ff */
[----:B------:R-:W-:Y:S01]  /*16580*/  IMAD.IADD R0, R12, 0x1, -R4 ;  /* 0x000000010c007824 */ /* 0x000fe200078e0a04 */
[----:B------:R-:W-:Y:S01]  /*16590*/  LOP3.LUT R13, R11, 0xfffffff8, RZ, 0xc0, !PT ;  /* 0xfffffff80b0d7812 */ /* 0x000fe200078ec0ff */
[----:B------:R-:W-:Y:S01]  /*165a0*/  IMAD.MOV.U32 R4, RZ, RZ, R2 ;  /* 0x000000ffff047224 */ /* 0x000fe200078e0002 */
[----:B------:R-:W-:Y:S01]  /*165b0*/  LEA.HI R18, R18, R12, RZ, 0x6 ;  /* 0x0000000c12127211 */ /* 0x000fe200078f30ff */
[----:B------:R-:W-:Y:S01]  /*165c0*/  IMAD.MOV.U32 R2, RZ, RZ, R6 ;  /* 0x000000ffff027224 */ /* 0x000fe200078e0006 */
[----:B------:R-:W-:Y:S01]  /*165d0*/  SHF.R.S32.HI R6, RZ, 0x1f, R0 ;  /* 0x0000001fff067819 */ /* 0x000fe20000011400 */
[----:B------:R-:W-:Y:S01]  /*165e0*/  IMAD.IADD R13, R12, 0x1, -R13 ;  /* 0x000000010c0d7824 */ /* 0x000fe200078e0a0d */
[----:B----4-:R-:W-:Y:S01]  /*165f0*/  SHF.R.S32.HI R12, RZ, 0x1f, R14 ;  /* 0x0000001fff0c7819 */ /* 0x010fe2000001140e */
[----:B------:R-:W-:Y:S01]  /*16600*/  IMAD.U32 R3, RZ, RZ, UR5 ;  /* 0x00000005ff037e24 */ /* 0x000fe2000f8e00ff */
[----:B------:R-:W-:Y:S01]  /*16610*/  LOP3.LUT P3, RZ, R0, 0x3, RZ, 0xc0, !PT ;  /* 0x0000000300ff7812 */ /* 0x000fe2000786c0ff */
[----:B------:R-:W-:Y:S01]  /*16620*/  IMAD.WIDE.U32 R20, R14, c[0x0][0x498], R4 ;  /* 0x000126000e147a25 */ /* 0x000fe200078e0004 */
[----:B------:R-:W-:-:S02]  /*16630*/  LEA.HI R16, R6, R0, RZ, 0x2 ;  /* 0x0000000006107211 */ /* 0x000fc400078f10ff */
[--C-:B------:R-:W-:Y:S01]  /*16640*/  SHF.R.S32.HI R6, RZ, 0x5, R8.reuse ;  /* 0x00000005ff067819 */ /* 0x100fe20000011408 */
[C---:B------:R-:W-:Y:S01]  /*16650*/  IMAD R19, R12.reuse, c[0x0][0x498], RZ ;  /* 0x000126000c137a24 */ /* 0x040fe200078e02ff */
[----:B------:R-:W-:Y:S01]  /*16660*/  SHF.R.S32.HI R0, RZ, 0x1f, R8 ;  /* 0x0000001fff007819 */ /* 0x000fe20000011408 */
[----:B------:R-:W-:Y:S01]  /*16670*/  IMAD R12, R12, c[0x0][0x3f0], RZ ;  /* 0x0000fc000c0c7a24 */ /* 0x000fe200078e02ff */
[----:B------:R-:W-:Y:S01]  /*16680*/  SHF.R.S32.HI R52, RZ, 0x3, R11 ;  /* 0x00000003ff347819 */ /* 0x000fe2000001140b */
[----:B------:R-:W-:Y:S01]  /*16690*/  IMAD R19, R14, c[0x0][0x49c], R19 ;  /* 0x000127000e137a24 */ /* 0x000fe200078e0213 */
[----:B------:R-:W-:Y:S01]  /*166a0*/  LEA.HI R0, R0, R6, RZ, 0x2 ;  /* 0x0000000600007211 */ /* 0x000fe200078f10ff */
[----:B------:R-:W-:Y:S01]  /*166b0*/  IMAD R8, R14, c[0x0][0x3f4], R12 ;  /* 0x0000fd000e087a24 */ /* 0x000fe200078e020c */
[----:B------:R-:W-:Y:S01]  /*166c0*/  LOP3.LUT R9, R9, 0xfffffff8, RZ, 0xc0, !PT ;  /* 0xfffffff809097812 */ /* 0x000fe200078ec0ff */
[----:B------:R-:W-:Y:S01]  /*166d0*/  IMAD.SHL.U32 R4, R52, 0x40, RZ ;  /* 0x0000004034047824 */ /* 0x000fe200078e00ff */
[----:B------:R-:W-:Y:S01]  /*166e0*/  F2FP.PACK_AB R44, R44, R156 ;  /* 0x0000009c2c2c723e */ /* 0x000fe200000000ff */
[----:B------:R-:W-:Y:S01]  /*166f0*/  IMAD.WIDE.U32 R14, R14, c[0x0][0x3f0], R2 ;  /* 0x0000fc000e0e7a25 */ /* 0x000fe200078e0002 */
[----:B------:R-:W-:-:S02]  /*16700*/  LOP3.LUT R3, R0, 0xffffffc, RZ, 0xc0, !PT ;  /* 0x0ffffffc00037812 */ /* 0x000fc400078ec0ff */
[----:B------:R-:W-:Y:S01]  /*16710*/  LEA.HI R2, R10, R10, RZ, 0x1 ;  /* 0x0000000a0a027211 */ /* 0x000fe200078f08ff */
[----:B------:R-:W-:Y:S01]  /*16720*/  IMAD.SHL.U32 R12, R13, 0x8, RZ ;  /* 0x000000080d0c7824 */ /* 0x000fe200078e00ff */
[----:B------:R-:W-:Y:S01]  /*16730*/  LOP3.LUT R0, R4, 0x1c0, RZ, 0xc0, !PT ;  /* 0x000001c004007812 */ /* 0x000fe200078ec0ff */
[----:B------:R-:W-:Y:S01]  /*16740*/  IMAD.IADD R9, R7, 0x1, -R9 ;  /* 0x0000000107097824 */ /* 0x000fe200078e0a09 */
[----:B------:R-:W-:Y:S01]  /*16750*/  LOP3.LUT R4, R2, 0x1ffffffe, RZ, 0xc0, !PT ;  /* 0x1ffffffe02047812 */ /* 0x000fe200078ec0ff */
[C---:B------:R-:W-:Y:S01]  /*16760*/  IMAD.IADD R7, R6.reuse, 0x1, -R3 ;  /* 0x0000000106077824 */ /* 0x040fe200078e0a03 */
[----:B------:R-:W-:Y:S01]  /*16770*/  SHF.R.U32.HI R5, RZ, 0x3, R0 ;  /* 0x00000003ff057819 */ /* 0x000fe20000011600 */
[----:B------:R-:W-:Y:S01]  /*16780*/  IMAD R17, R6, 0x200, R10 ;  /* 0x0000020006117824 */ /* 0x000fe200078e020a */
[----:B------:R-:W-:Y:S01]  /*16790*/  LOP3.LUT R3, R0, 0x38, R12, 0xf8, !PT ;  /* 0x0000003800037812 */ /* 0x000fe200078ef80c */
[----:B------:R-:W-:Y:S01]  /*167a0*/  IMAD.SHL.U32 R0, R2, 0x20, RZ ;  /* 0x0000002002007824 */ /* 0x000fe200078e00ff */
[----:B------:R-:W-:Y:S01]  /*167b0*/  F2FP.PACK_AB R158, R159, R158 ;  /* 0x0000009e9f9e723e */ /* 0x000fe200000000ff */
[----:B------:R-:W-:Y:S01]  /*167c0*/  IMAD.IADD R6, R10, 0x1, -R4 ;  /* 0x000000010a067824 */ /* 0x000fe200078e0a04 */
[----:B------:R-:W-:-:S02]  /*167d0*/  LOP3.LUT R4, R9, 0x1, RZ, 0xc0, !PT ;  /* 0x0000000109047812 */ /* 0x000fc400078ec0ff */
[----:B------:R-:W-:Y:S01]  /*167e0*/  LOP3.LUT R2, R0, 0xffffffc0, RZ, 0xc0, !PT ;  /* 0xffffffc000027812 */ /* 0x000fe200078ec0ff */
[----:B------:R-:W-:Y:S01]  /*167f0*/  IMAD R0, R13, 0x10, R52 ;  /* 0x000000100d007824 */ /* 0x000fe200078e0234 */
[----:B------:R-:W-:Y:S02]  /*16800*/  LOP3.LUT R11, R3, R5, RZ, 0x3c, !PT ;  /* 0x00000005030b7212 */ /* 0x000fe400078e3cff */
[----:B------:R-:W-:Y:S01]  /*16810*/  SHF.R.S32.HI R3, RZ, 0x2, R16 ;  /* 0x00000002ff037819 */ /* 0x000fe20000011410 */
[----:B------:R-:W-:Y:S01]  /*16820*/  IMAD R10, R6, 0x8, R2 ;  /* 0x00000008060a7824 */ /* 0x000fe200078e0202 */
[----:B------:R-:W-:Y:S01]  /*16830*/  ISETP.NE.U32.AND P4, PT, R4, 0x1, PT ;  /* 0x000000010400780c */ /* 0x000fe20003f85070 */
[----:B------:R-:W-:Y:S01]  /*16840*/  IMAD R4, R80, 0x80, R0 ;  /* 0x0000008050047824 */ /* 0x000fe200078e0200 */
[----:B------:R-:W-:Y:S01]  /*16850*/  F2FP.PACK_AB R148, R149, R148 ;  /* 0x000000949594723e */ /* 0x000fe200000000ff */
[----:B------:R-:W-:Y:S01]  /*16860*/  IMAD R5, R7, 0x10, R3 ;  /* 0x0000001007057824 */ /* 0x000fe200078e0203 */
[----:B------:R-:W-:Y:S01]  /*16870*/  R2P PR, R9, 0x6 ;  /* 0x0000000609007804 */ /* 0x000fe20000000000 */
[----:B------:R-:W-:Y:S01]  /*16880*/  IMAD.IADD R3, R15, 0x1, R8 ;  /* 0x000000010f037824 */ /* 0x000fe200078e0208 */
[----:B------:R-:W-:Y:S01]  /*16890*/  F2FP.PACK_AB R150, R151, R150 ;  /* 0x000000969796723e */ /* 0x000fe200000000ff */
[----:B------:R-:W-:Y:S01]  /*168a0*/  @P0 IMAD.HI.U32 R8, R4, c[0x0][0x4ec], RZ ;  /* 0x00013b0004080a27 */ /* 0x000fe200078e00ff */
[----:B------:R-:W-:-:S02]  /*168b0*/  F2FP.PACK_AB R152, R153, R152 ;  /* 0x000000989998723e */ /* 0x000fc400000000ff */
[----:B------:R-:W-:Y:S01]  /*168c0*/  F2FP.PACK_AB R154, R155, R154 ;  /* 0x0000009a9b9a723e */ /* 0x000fe200000000ff */
[----:B------:R-:W-:Y:S01]  /*168d0*/  IMAD.SHL.U32 R6, R9, 0x40, RZ ;  /* 0x0000004009067824 */ /* 0x000fe200078e00ff */
[----:B------:R-:W-:Y:S01]  /*168e0*/  F2FP.PACK_AB R48, R48, R160 ;  /* 0x000000a03030723e */ /* 0x000fe200000000ff */
[----:B------:R-:W-:Y:S01]  /*168f0*/  IMAD.SHL.U32 R7, R18, 0x8, RZ ;  /* 0x0000000812077824 */ /* 0x000fe200078e00ff */
[----:B------:R-:W-:Y:S01]  /*16900*/  F2FP.PACK_AB R162, R163, R162 ;  /* 0x000000a2a3a2723e */ /* 0x000fe200000000ff */
[----:B------:R-:W-:Y:S01]  /*16910*/  IMAD.MOV.U32 R0, RZ, RZ, R4 ;  /* 0x000000ffff007224 */ /* 0x000fe200078e0004 */
[----:B------:R-:W-:Y:S01]  /*16920*/  @P0 SHF.R.U32.HI R0, RZ, c[0x0][0x4f0], R8 ;  /* 0x00013c00ff000a19 */ /* 0x000fe20000011608 */
[----:B------:R-:W-:Y:S01]  /*16930*/  IMAD.MOV.U32 R2, RZ, RZ, R14 ;  /* 0x000000ffff027224 */ /* 0x000fe200078e000e */
[----:B------:R-:W-:Y:S02]  /*16940*/  LOP3.LUT R6, R6, 0x1c0, RZ, 0xc0, !PT ;  /* 0x000001c006067812 */ /* 0x000fe400078ec0ff */
[----:B------:R-:W-:Y:S01]  /*16950*/  LOP3.LUT R13, R11, 0x7ffffe00, R7, 0xf8, !PT ;  /* 0x7ffffe000b0d7812 */ /* 0x000fe200078ef807 */
[----:B------:R-:W-:Y:S01]  /*16960*/  IMAD.IADD R11, R5, 0x1, R10 ;  /* 0x00000001050b7824 */ /* 0x000fe200078e020a */
[--C-:B------:R-:W-:Y:S01]  /*16970*/  SHF.R.S32.HI R7, RZ, 0x1f, R0.reuse ;  /* 0x0000001fff077819 */ /* 0x100fe20000011400 */
[----:B------:R-:W-:Y:S01]  /*16980*/  IMAD R5, R80, 0x80, R5 ;  /* 0x0000008050057824 */ /* 0x000fe200078e0205 */
[----:B------:R-:W-:Y:S01]  /*16990*/  LEA.HI R9, R6, R6, RZ, 0x1d ;  /* 0x0000000606097211 */ /* 0x000fe200078fe8ff */
[----:B------:R-:W-:Y:S01]  /*169a0*/  IMAD.MOV R6, RZ, RZ, -R0 ;  /* 0x000000ffff067224 */ /* 0x000fe200078e0a00 */
[----:B------:R-:W-:Y:S01]  /*169b0*/  F2FP.PACK_AB R47, R47, R172 ;  /* 0x000000ac2f2f723e */ /* 0x000fe200000000ff */
[----:B------:R-:W-:Y:S01]  /*169c0*/  IMAD R7, R7, c[0x0][0x3e0], RZ ;  /* 0x0000f80007077a24 */ /* 0x000fe200078e02ff */
[----:B------:R-:W-:Y:S01]  /*169d0*/  IADD3 R8, R5, 0x8, RZ ;  /* 0x0000000805087810 */ /* 0x000fe20007ffe0ff */
[----:B------:R-:W-:Y:S01]  /*169e0*/  IMAD.U32 R10, R17, 0x2, R9 ;  /* 0x00000002110a7824 */ /* 0x000fe200078e0009 */
[-C--:B------:R-:W-:Y:S01]  /*169f0*/  ISETP.GE.OR P6, PT, R5, R55.reuse, P3 ;  /* 0x000000370500720c */ /* 0x080fe20001fc6670 */
[----:B------:R-:W-:Y:S01]  /*16a00*/  IMAD R7, R0, c[0x0][0x3e4], R7 ;  /* 0x0000f90000077a24 */ /* 0x000fe200078e0207 */
[----:B------:R-:W-:Y:S01]  /*16a10*/  ISETP.GE.OR P5, PT, R8, R55, P3 ;  /* 0x000000370800720c */ /* 0x000fe20001fa6670 */
[----:B------:R-:W-:Y:S01]  /*16a20*/  IMAD.WIDE.U32 R8, R0, c[0x0][0x3e0], R2 ;  /* 0x0000f80000087a25 */ /* 0x000fe200078e0002 */
[----:B------:R-:W-:-:S02]  /*16a30*/  F2FP.PACK_AB R174, R175, R174 ;  /* 0x000000aeafae723e */ /* 0x000fc400000000ff */
[----:B------:R-:W-:Y:S01]  /*16a40*/  F2FP.PACK_AB R164, R165, R164 ;  /* 0x000000a4a5a4723e */ /* 0x000fe200000000ff */
[----:B------:R-:W-:Y:S01]  /*16a50*/  IMAD R18, R6, c[0x0][0x4e8], R4 ;  /* 0x00013a0006127a24 */ /* 0x000fe200078e0204 */
[----:B------:R-:W-:Y:S01]  /*16a60*/  F2FP.PACK_AB R166, R167, R166 ;  /* 0x000000a6a7a6723e */ /* 0x000fe200000000ff */
[----:B------:R-:W-:Y:S01]  /*16a70*/  IMAD.SHL.U32 R0, R10, 0x2, RZ ;  /* 0x000000020a007824 */ /* 0x000fe200078e00ff */
[C---:B------:R-:W-:Y:S01]  /*16a80*/  IADD3 R10, R5.reuse, 0x40, RZ ;  /* 0x00000040050a7810 */ /* 0x040fe20007ffe0ff */
[----:B------:R-:W-:Y:S01]  /*16a90*/  IMAD R6, R80, 0x80, R11 ;  /* 0x0000008050067824 */ /* 0x000fe200078e020b */
[----:B------:R-:W-:Y:S01]  /*16aa0*/  IADD3 R5, R5, 0x48, RZ ;  /* 0x0000004805057810 */ /* 0x000fe20007ffe0ff */
[----:B------:R-:W-:Y:S01]  /*16ab0*/  BAR.SYNC.DEFER_BLOCKING 0x1, 0x80 ;  /* 0x0042000000007b1d */ /* 0x000fe20000010000 */
[----:B------:R-:W-:Y:S01]  /*16ac0*/  IADD3 R11, R0, 0x80, RZ ;  /* 0x00000080000b7810 */ /* 0x000fe20007ffe0ff */
[----:B------:R-:W-:Y:S01]  /*16ad0*/  @P0 IMAD.HI.U32 R4, R6, c[0x0][0x4ec], RZ ;  /* 0x00013b0006040a27 */ /* 0x000fe200078e00ff */
[----:B------:R-:W-:-:S02]  /*16ae0*/  IADD3 R2, R0, 0x70, RZ ;  /* 0x0000007000027810 */ /* 0x000fc40007ffe0ff */
[----:B------:R-:W-:Y:S01]  /*16af0*/  @P4 IADD3 R2, R11, 0x10, RZ ;  /* 0x000000100b024810 */ /* 0x000fe20007ffe0ff */
[----:B------:R-:W-:Y:S01]  /*16b00*/  IMAD.MOV.U32 R3, RZ, RZ, R6 ;  /* 0x000000ffff037224 */ /* 0x000fe200078e0006 */
[-C--:B------:R-:W-:Y:S02]  /*16b10*/  ISETP.GE.OR P4, PT, R10, R55.reuse, P3 ;  /* 0x000000370a00720c */ /* 0x080fe40001f86670 */
[----:B------:R-:W-:Y:S01]  /*16b20*/  @P0 SHF.R.U32.HI R3, RZ, c[0x0][0x4f0], R4 ;  /* 0x00013c00ff030a19 */ /* 0x000fe20000011604 */
[----:B------:R-:W-:Y:S01]  /*16b30*/  IMAD.MOV.U32 R4, RZ, RZ, R8 ;  /* 0x000000ffff047224 */ /* 0x000fe200078e0008 */
[----:B------:R-:W-:Y:S01]  /*16b40*/  ISETP.GE.OR P3, PT, R5, R55, P3 ;  /* 0x000000370500720c */ /* 0x000fe20001f66670 */
[----:B------:R-:W-:Y:S01]  /*16b50*/  IMAD.IADD R5, R9, 0x1, R7 ;  /* 0x0000000109057824 */ /* 0x000fe200078e0207 */
[----:B------:R-:W-:Y:S01]  /*16b60*/  SHF.R.S32.HI R7, RZ, 0x1f, R18 ;  /* 0x0000001fff077819 */ /* 0x000fe20000011412 */
[--C-:B------:R-:W-:Y:S01]  /*16b70*/  IMAD.MOV R8, RZ, RZ, -R3.reuse ;  /* 0x000000ffff087224 */ /* 0x100fe200078e0a03 */
[----:B------:R-:W-:-:S02]  /*16b80*/  SHF.R.S32.HI R9, RZ, 0x1f, R3 ;  /* 0x0000001fff097819 */ /* 0x000fc40000011403 */
[----:B------:R-:W-:Y:S01]  /*16b90*/  IADD3 R10, P0, R3, R20, RZ ;  /* 0x00000014030a7210 */ /* 0x000fe20007f1e0ff */
[----:B------:R-:W-:Y:S01]  /*16ba0*/  IMAD R7, R7, c[0x0][0x3d8], RZ ;  /* 0x0000f60007077a24 */ /* 0x000fe200078e02ff */
[----:B------:R-:W-:Y:S01]  /*16bb0*/  F2FP.PACK_AB R168, R169, R168 ;  /* 0x000000a8a9a8723e */ /* 0x000fe200000000ff */
[----:B------:R-:W-:Y:S01]  /*16bc0*/  IMAD R8, R8, c[0x0][0x4e8], R6 ;  /* 0x00013a0008087a24 */ /* 0x000fe200078e0206 */
[----:B------:R-:W-:Y:S01]  /*16bd0*/  IADD3.X R11, R9, R21, R19, P0, !PT ;  /* 0x00000015090b7210 */ /* 0x000fe200007fe413 */
[C---:B------:R-:W-:Y:S01]  /*16be0*/  IMAD R53, R18.reuse, c[0x0][0x3dc], R7 ;  /* 0x0000f70012357a24 */ /* 0x040fe200078e0207 */
[----:B------:R-:W-:Y:S01]  /*16bf0*/  F2FP.PACK_AB R170, R171, R170 ;  /* 0x000000aaabaa723e */ /* 0x000fe200000000ff */
[----:B------:R-:W-:Y:S01]  /*16c00*/  IMAD.WIDE.U32 R18, R18, c[0x0][0x3d8], R4 ;  /* 0x0000f60012127a25 */ /* 0x000fe200078e0004 */
[----:B------:R-:W-:Y:S01]  /*16c10*/  SHF.R.S32.HI R4, RZ, 0x1f, R8 ;  /* 0x0000001fff047819 */ /* 0x000fe20000011408 */
[----:B------:R-:W-:Y:S01]  /*16c20*/  STS [R0+0x80], R46 ;  /* 0x0000802e00007388 */ /* 0x000fe20000000800 */
[----:B------:R-:W-:Y:S01]  /*16c30*/  F2FP.PACK_AB R45, R45, R176 ;  /* 0x000000b02d2d723e */ /* 0x000fe200000000ff */
[----:B------:R-:W-:Y:S01]  /*16c40*/  IMAD.MOV.U32 R9, RZ, RZ, 0x20 ;  /* 0x00000020ff097424 */ /* 0x000fe200078e00ff */
[----:B------:R-:W-:Y:S01]  /*16c50*/  F2FP.PACK_AB R178, R179, R178 ;  /* 0x000000b2b3b2723e */ /* 0x000fe200000000ff */
[----:B------:R-:W-:Y:S01]  /*16c60*/  IMAD R4, R4, c[0x0][0x488], RZ ;  /* 0x0001220004047a24 */ /* 0x000fe200078e02ff */
[----:B------:R-:W-:Y:S01]  /*16c70*/  STS [R0+0x480], R146 ;  /* 0x0004809200007388 */ /* 0x000fe20000000800 */
[----:B------:R-:W-:Y:S01]  /*16c80*/  IMAD.WIDE.U32 R6, R8, c[0x0][0x488], R10 ;  /* 0x0001220008067a25 */ /* 0x000fe200078e000a */
[----:B------:R-:W-:-:S02]  /*16c90*/  SEL R9, R9, 0xffffffe0, !P1 ;  /* 0xffffffe009097807 */ /* 0x000fc40004800000 */
[----:B------:R-:W-:Y:S01]  /*16ca0*/  STS [R2], R44 ;  /* 0x0000002c02007388 */ /* 0x000fe20000000800 */
[----:B------:R-:W-:Y:S01]  /*16cb0*/  IMAD R8, R8, c[0x0][0x48c], R4 ;  /* 0x0001230008087a24 */ /* 0x000fe200078e0204 */
[----:B------:R-:W-:Y:S01]  /*16cc0*/  LEA R10, P0, R6, c[0x0][0x450], 0x2 ;  /* 0x00011400060a7a11 */ /* 0x000fe200078010ff */
[----:B------:R-:W-:Y:S01]  /*16cd0*/  IMAD.MOV.U32 R5, RZ, RZ, 0x40 ;  /* 0x00000040ff057424 */ /* 0x000fe200078e00ff */
[----:B------:R-:W-:Y:S01]  /*16ce0*/  STS [R2+0x400], R158 ;  /* 0x0004009e02007388 */ /* 0x000fe20000000800 */
[----:B------:R-:W-:Y:S01]  /*16cf0*/  IMAD.IADD R8, R7, 0x1, R8 ;  /* 0x0000000107087824 */ /* 0x000fe200078e0208 */
[----:B------:R-:W-:Y:S01]  /*16d00*/  F2FP.PACK_AB R43, R43, R188 ;  /* 0x000000bc2b2b723e */ /* 0x000fe200000000ff */
[----:B------:R-:W-:Y:S01]  /*16d10*/  IMAD.IADD R3, R0, 0x1, R9 ;  /* 0x0000000100037824 */ /* 0x000fe200078e0209 */
[----:B------:R-:W-:Y:S01]  /*16d20*/  SEL R7, R5, 0xffffffc0, !P2 ;  /* 0xffffffc005077807 */ /* 0x000fe20005000000 */
[----:B------:R-:W-:Y:S01]  /*16d30*/  IMAD.IADD R4, R9, 0x1, R2 ;  /* 0x0000000109047824 */ /* 0x000fe200078e0202 */
[----:B------:R-:W-:Y:S01]  /*16d40*/  STS [R0+0x2080], R148 ;  /* 0x0020809400007388 */ /* 0x000fe20000000800 */
[----:B------:R-:W-:-:S02]  /*16d50*/  LEA.HI.X R9, R6, c[0x0][0x454], R8, 0x2, P0 ;  /* 0x0001150006097a11 */ /* 0x000fc400000f1408 */
[----:B------:R-:W-:Y:S01]  /*16d60*/  IMAD.IADD R6, R0, 0x1, R7 ;  /* 0x0000000100067824 */ /* 0x000fe200078e0207 */
[----:B------:R-:W-:Y:S01]  /*16d70*/  STS [R0+0x2480], R150 ;  /* 0x0024809600007388 */ /* 0x000fe20000000800 */
[----:B------:R-:W-:Y:S01]  /*16d80*/  F2FP.PACK_AB R190, R191, R190 ;  /* 0x000000bebfbe723e */ /* 0x000fe200000000ff */
[----:B------:R-:W-:Y:S01]  /*16d90*/  IMAD.IADD R8, R7, 0x1, R2 ;  /* 0x0000000107087824 */ /* 0x000fe200078e0202 */
[----:B------:R-:W-:Y:S01]  /*16da0*/  F2FP.PACK_AB R180, R181, R180 ;  /* 0x000000b4b5b4723e */ /* 0x000fe200000000ff */
        /* <DEDUP_REMOVED lines=79> */
[----:B------:R-:W-:Y:S01]  /*172a0*/  STS [R4+0x4400], R29 ;  /* 0x0044001d04007388 */ /* 0x000fe20000000800 */
[----:B-1----:R-:W-:Y:S01]  /*172b0*/  IMAD.SHL.U32 R0, R13, 0x2, RZ ;  /* 0x000000020d007824 */ /* 0x002fe200078e00ff */
[----:B------:R-:W-:-:S02]  /*172c0*/  LEA R13, P0, R18, c[0x0][0x380], 0x1 ;  /* 0x0000e000120d7a11 */ /* 0x000fc400078008ff */
        /* <DEDUP_REMOVED lines=16> */
[----:B-1----:R-:W-:-:S03]  /*173d0*/  IMAD R6, R80, 0x80, R52 ;  /* 0x0000008050067824 */ /* 0x002fc600078e0234 */
[----:B------:R-:W-:Y:S04]  /*173e0*/  STS [R5+0x6080], R120 ;  /* 0x0060807805007388 */ /* 0x000fe80000000800 */
[----:B------:R-:W-:Y:S04]  /*173f0*/  STS [R5+0x6480], R122 ;  /* 0x0064807a05007388 */ /* 0x000fe80000000800 */
[----:B------:R-:W-:Y:S04]  /*17400*/  STS [R7+0x6000], R124 ;  /* 0x0060007c07007388 */ /* 0x000fe80000000800 */
[----:B------:R-:W-:Y:S04]  /*17410*/  STS [R7+0x6400], R126 ;  /* 0x0064007e07007388 */ /* 0x000fe80000000800 */
[----:B------:R-:W-:Y:S04]  /*17420*/  SHFL.IDX PT, R16, R10, RZ, 0x1c1f ;  /* 0x001c1fff0a107589 */ /* 0x000fe800000e0000 */
[----:B------:R-:W1:Y:S04]  /*17430*/  SHFL.IDX PT, R17, R9, RZ, 0x1c1f ;  /* 0x001c1fff09117589 */ /* 0x000e6800000e0000 */
[----:B------:R-:W-:Y:S06]  /*17440*/  BAR.SYNC.DEFER_BLOCKING 0x1, 0x80 ;  /* 0x0042000000007b1d */ /* 0x000fec0000010000 */
[----:B------:R-:W-:Y:S04]  /*17450*/  SHFL.IDX PT, R2, R10, 0x1, 0x1c1f ;  /* 0x003c1f000a027f89 */ /* 0x000fe800000e0000 */
[----:B------:R-:W3:Y:S04]  /*17460*/  SHFL.IDX PT, R3, R9, 0x1, 0x1c1f ;  /* 0x003c1f0009037f89 */ /* 0x000ee800000e0000 */
[----:B------:R-:W-:Y:S04]  /*17470*/  SHFL.IDX PT, R14, R10, 0x2, 0x1c1f ;  /* 0x005c1f000a0e7f89 */ /* 0x000fe800000e0000 */
[----:B------:R-:W4:Y:S04]  /*17480*/  SHFL.IDX PT, R15, R9, 0x2, 0x1c1f ;  /* 0x005c1f00090f7f89 */ /* 0x000f2800000e0000 */
[----:B------:R-:W-:Y:S04]  /*17490*/  SHFL.IDX PT, R10, R10, 0x3, 0x1c1f ;  /* 0x007c1f000a0a7f89 */ /* 0x000fe800000e0000 */
[----:B------:R-:W2:Y:S04]  /*174a0*/  SHFL.IDX PT, R11, R9, 0x3, 0x1c1f ;  /* 0x007c1f00090b7f89 */ /* 0x000ea800000e0000 */
[----:B-1----:R-:W-:Y:S04]  /*174b0*/  @!P6 ST.E [R16.64], R37 ;  /* 0x000000251000e985 */ /* 0x002fe8000c101914 */
[----:B---3--:R1:W-:Y:S04]  /*174c0*/  @!P5 ST.E [R2.64], R38 ;  /* 0x000000260200d985 */ /* 0x0083e8000c101914 */
[----:B----4-:R3:W-:Y:S04]  /*174d0*/  @!P4 ST.E [R14.64], R39 ;  /* 0x000000270e00c985 */ /* 0x0107e8000c101914 */
[----:B--2---:R3:W-:Y:S04]  /*174e0*/  @!P3 ST.E [R10.64], R40 ;  /* 0x000000280a00b985 */ /* 0x0047e8000c101914 */
[----:B------:R3:W2:Y:S04]  /*174f0*/  LDS.128 R24, [R0+0x880] ;  /* 0x0008800000187984 */ /* 0x0006a80000000c00 */
[----:B------:R3:W4:Y:S01]  /*17500*/  LDS.128 R32, [R0+0x1080] ;  /* 0x0010800000207984 */ /* 0x0007220000000c00 */
[----:B-1----:R-:W-:-:S03]  /*17510*/  IMAD.IADD R2, R19, 0x1, R53 ;  /* 0x0000000113027824 */ /* 0x002fc600078e0235 */
[----:B------:R3:W1:Y:S04]  /*17520*/  LDS.128 R40, [R0+0x1880] ;  /* 0x0018800000287984 */ /* 0x0006680000000c00 */
[----:B------:R3:W1:Y:S01]  /*17530*/  LDS.128 R48, [R0+0x2080] ;  /* 0x0020800000307984 */ /* 0x0006620000000c00 */
[----:B------:R-:W-:Y:S02]  /*17540*/  LEA.HI.X R7, R18, c[0x0][0x384], R2, 0x1, P0 ;  /* 0x0000e10012077a11 */ /* 0x000fe400000f0c02 */
[----:B------:R-:W-:Y:S01]  /*17550*/  ISETP.GE.AND P0, PT, R6, R55, PT ;  /* 0x000000370600720c */ /* 0x000fe20003f06270 */
        /* <DEDUP_REMOVED lines=13> */
[----:B--2-4-:R-:W2:Y:S01]  /*17630*/  LDS.128 R16, [R0+0x80] ;  /* 0x0000800000107984 */ /* 0x014ea20000000c00 */
[----:B------:R-:W-:-:S02]  /*17640*/  IADD3 R4, R12, 0x40, RZ ;  /* 0x000000400c047810 */ /* 0x000fc40007ffe0ff */
[----:B------:R-:W-:Y:S01]  /*17650*/  ISETP.GE.AND P1, PT, R12, c[0x0][0x3c8], PT ;  /* 0x0000f2000c007a0c */ /* 0x000fe20003f26270 */
[----:B---3--:R3:W4:Y:S01]  /*17660*/  LDS.128 R8, [R0+0x4080] ;  /* 0x0040800000087984 */ /* 0x0087220000000c00 */
[----:B------:R-:W-:-:S13]  /*17670*/  ISETP.GE.AND P0, PT, R4, c[0x0][0x3c8], PT ;  /* 0x0000f20004007a0c */ /* 0x000fda0003f06270 */
[----:B---3--:R-:W-:-:S04]  /*17680*/  @!P0 SHF.R.S32.HI R0, RZ, 0x1f, R4 ;  /* 0x0000001fff008819 */ /* 0x008fc80000011404 */
[----:B------:R-:W-:Y:S01]  /*17690*/  @!P0 LEA.HI R0, R0, R4, RZ, 0x3 ;  /* 0x0000000400008211 */ /* 0x000fe200078f18ff */
[----:B-1----:R-:W-:-:S03]  /*176a0*/  @!P1 IMAD.WIDE R4, R12, 0x2, R2 ;  /* 0x000000020c049825 */ /* 0x002fc600078e0202 */
[----:B------:R-:W-:-:S05]  /*176b0*/  @!P0 LOP3.LUT R0, R0, 0xfffffff8, RZ, 0xc0, !PT ;  /* 0xfffffff800008812 */ /* 0x000fca00078ec0ff */
[----:B------:R-:W-:Y:S01]  /*176c0*/  @!P0 IMAD.WIDE R2, R0, 0x2, R2 ;  /* 0x0000000200028825 */ /* 0x000fe200078e0202 */
[----:B--2---:R1:W-:Y:S04]  /*176d0*/  @!P1 ST.E.128 [R4.64], R16 ;  /* 0x0000001004009985 */ /* 0x0043e8000c101d14 */
[----:B----4-:R1:W-:Y:S02]  /*176e0*/  @!P0 ST.E.128 [R2.64], R8 ;  /* 0x0000000802008985 */ /* 0x0103e4000c101d14 */
.L_x_1018:
[----:B--2-4-:R-:W-:Y:S05]  /*176f0*/  BSYNC B0 ;  /* 0x0000000000007941 */ /* 0x014fea0003800000 */
.L_x_1017:
[----:B---3--:R-:W-:Y:S01]  /*17700*/  IADD3 R0, R6, 0x10, RZ ;  /* 0x0000001006007810 */ /* 0x008fe20007ffe0ff */
[----:B-1----:R1:W2:Y:S01]  /*17710*/  SHFL.IDX PT, R3, R7, 0x1, 0x181f ;  /* 0x00381f0007037f89 */ /* 0x0022a200000e0000 */
        /* <DEDUP_REMOVED lines=14> */
.L_x_1020:
[----:B------:R-:W-:Y:S05]  /*17800*/  BSYNC B0 ;  /* 0x0000000000007941 */ /* 0x000fea0003800000 */
.L_x_1019:
        /* <DEDUP_REMOVED lines=16> */
.L_x_1022:
[----:B------:R-:W-:Y:S05]  /*17910*/  BSYNC B0 ;  /* 0x0000000000007941 */ /* 0x000fea0003800000 */
.L_x_1021:
        /* <DEDUP_REMOVED lines=16> */
.L_x_1024:
[----:B------:R-:W-:Y:S05]  /*17a20*/  BSYNC B0 ;  /* 0x0000000000007941 */ /* 0x000fea0003800000 */
.L_x_1023:
        /* <DEDUP_REMOVED lines=16> */
.L_x_1026:
[----:B------:R-:W-:Y:S05]  /*17b30*/  BSYNC B0 ;  /* 0x0000000000007941 */ /* 0x000fea0003800000 */
.L_x_1025:
        /* <DEDUP_REMOVED lines=16> */
.L_x_1028:
[----:B------:R-:W-:Y:S05]  /*17c40*/  BSYNC B0 ;  /* 0x0000000000007941 */ /* 0x000fea0003800000 */
.L_x_1027:
        /* <DEDUP_REMOVED lines=16> */
.L_x_1030:
[----:B------:R-:W-:Y:S05]  /*17d50*/  BSYNC B0 ;  /* 0x0000000000007941 */ /* 0x000fea0003800000 */
.L_x_1029:
        /* <DEDUP_REMOVED lines=17> */
.L_x_1016:
[----:B------:R-:W3:Y:S01]  /*17e70*/  S2R R11, SR_TID.X ;  /* 0x00000000000b7919 */ /* 0x000ee20000002100 */
[----:B------:R-:W-:Y:S03]  /*17e80*/  BSSY B0, `(.L_x_1031) ;  /* 0x0000028000007945 */ /* 0x000fe60003800000 */
[----:B------:R-:W4:Y:S01]  /*17e90*/  S2R R9, SR_CTAID.Z ;  /* 0x0000000000097919 */ /* 0x000f220000002700 */
[----:B---3--:R-:W-:Y:S02]  /*17ea0*/  ISETP.GT.AND P0, PT, R11, 0x7f, PT ;  /* 0x0000007f0b00780c */ /* 0x008fe40003f04270 */
[----:B----4-:R-:W-:-:S11]  /*17eb0*/  SHF.R.S32.HI R10, RZ, 0x1f, R9 ;  /* 0x0000001fff0a7819 */ /* 0x010fd60000011409 */
[----:B------:R-:W-:Y:S05]  /*17ec0*/  @P0 BRA `(.L_x_1032) ;  /* 0x0000023000000947 */ /* 0x000fea0003800000 */
[----:B------:R-:W3:Y:S01]  /*17ed0*/  S2R R5, SR_CTAID.X ;  /* 0x0000000000057919 */ /* 0x000ee20000002500 */
[----:B-1----:R-:W-:-:S05]  /*17ee0*/  MOV R2, c[0x0][0x4e8] ;  /* 0x00013a0000027a02 */ /* 0x002fca0000000f00 */
[----:B------:R-:W-:Y:S01]  /*17ef0*/  IMAD R0, R2, c[0x0][0x388], RZ ;  /* 0x0000e20002007a24 */ /* 0x000fe200078e02ff */
[----:B---3--:R-:W-:-:S04]  /*17f00*/  LEA R5, R5, R11, 0x7 ;  /* 0x0000000b05057211 */ /* 0x008fc800078e38ff */
[----:B------:R-:W-:-:S13]  /*17f10*/  ISETP.GE.AND P0, PT, R5, R0, PT ;  /* 0x000000000500720c */ /* 0x000fda0003f06270 */
[----:B------:R-:W-:Y:S05]  /*17f20*/  @P0 BRA `(.L_x_1032) ;  /* 0x000001d000000947 */ /* 0x000fea0003800000 */
[----:B------:R-:W-:Y:S01]  /*17f30*/  ISETP.NE.AND P0, PT, R2, 0x1, PT ;  /* 0x000000010200780c */ /* 0x000fe20003f05270 */
[----:B------:R-:W-:Y:S01]  /*17f40*/  ULDC.64 UR4, c[0x0][0x490] ;  /* 0x0001240000047ab9 */ /* 0x000fe20000000a00 */
[----:B------:R-:W-:Y:S01]  /*17f50*/  MOV R0, R5 ;  /* 0x0000000500007202 */ /* 0x000fe20000000f00 */
[----:B------:R-:W-:Y:S01]  /*17f60*/  UIMAD UR7, UR6, UR4, URZ ;  /* 0x00000004060772a4 */ /* 0x000fe2000f8e023f */
[----:B------:R-:W-:Y:S01]  /*17f70*/  IMAD R6, R10, c[0x0][0x498], RZ ;  /* 0x000126000a067a24 */ /* 0x000fe200078e02ff */
[----:B------:R-:W-:Y:S02]  /*17f80*/  UIMAD.WIDE.U32 UR8, UR10, UR4, URZ ;  /* 0x000000040a0872a5 */ /* 0x000fe4000f8e003f */
[----:B------:R-:W-:Y:S01]  /*17f90*/  UIMAD UR4, UR10, UR5, UR7 ;  /* 0x000000050a0472a4 */ /* 0x000fe2000f8e0207 */
[----:B------:R-:W-:-:S03]  /*17fa0*/  IMAD R6, R9, c[0x0][0x49c], R6 ;  /* 0x0001270009067a24 */ /* 0x000fc600078e0206 */
[----:B------:R-:W-:Y:S01]  /*17fb0*/  UIADD3 UR4, UR9, UR4, URZ ;  /* 0x0000000409047290 */ /* 0x000fe2000fffe03f */
[----:B------:R-:W-:Y:S01]  /*17fc0*/  MOV R3, UR9 ;  /* 0x0000000900037c02 */ /* 0x000fe20008000f00 */
[----:B------:R-:W-:-:S04]  /*17fd0*/  @P0 IMAD.HI.U32 R2, R5, c[0x0][0x4ec], RZ ;  /* 0x00013b0005020a27 */ /* 0x000fc800078e00ff */
[----:B------:R-:W-:Y:S01]  /*17fe0*/  IMAD.U32 R3, RZ, RZ, UR4 ;  /* 0x00000004ff037e24 */ /* 0x000fe2000f8e00ff */
[----:B------:R-:W-:Y:S01]  /*17ff0*/  @P0 SHF.R.U32.HI R0, RZ, c[0x0][0x4f0], R2 ;  /* 0x00013c00ff000a19 */ /* 0x000fe20000011602 */
[----:B------:R-:W-:-:S03]  /*18000*/  IMAD.U32 R2, RZ, RZ, UR8 ;  /* 0x00000008ff027e24 */ /* 0x000fc6000f8e00ff */
[----:B------:R-:W-:Y:S01]  /*18010*/  IADD3 R4, -R0, RZ, RZ ;  /* 0x000000ff00047210 */ /* 0x000fe20007ffe1ff */
[----:B------:R-:W-:Y:S01]  /*18020*/  IMAD.WIDE.U32 R2, R9, c[0x0][0x498], R2 ;  /* 0x0001260009027a25 */ /* 0x000fe200078e0002 */
[----:B------:R-:W-:-:S03]  /*18030*/  SHF.R.S32.HI R7, RZ, 0x1f, R0 ;  /* 0x0000001fff077819 */ /* 0x000fc60000011400 */
[----:B------:R-:W-:Y:S01]  /*18040*/  IMAD R4, R4, c[0x0][0x4e8], R5 ;  /* 0x00013a0004047a24 */ /* 0x000fe200078e0205 */
[----:B------:R-:W-:-:S04]  /*18050*/  IADD3 R2, P0, R0, R2, RZ ;  /* 0x0000000200027210 */ /* 0x000fc80007f1e0ff */
[----:B------:R-:W-:Y:S02]  /*18060*/  SHF.R.S32.HI R5, RZ, 0x1f, R4 ;  /* 0x0000001fff057819 */ /* 0x000fe40000011404 */
[----:B------:R-:W-:-:S03]  /*18070*/  IADD3.X R3, R7, R3, R6, P0, !PT ;  /* 0x0000000307037210 */ /* 0x000fc600007fe406 */
        /* <DEDUP_REMOVED lines=8> */
.L_x_1032:
[----:B------:R-:W-:Y:S05]  /*18100*/  BSYNC B0 ;  /* 0x0000000000007941 */ /* 0x000fea0003800000 */
.L_x_1031:
[----:B------:R-:W3:Y:S01]  /*18110*/  S2R R13, SR_CTAID.X ;  /* 0x00000000000d7919 */ /* 0x000ee20000002500 */
[----:B-1----:R-:W-:Y:S01]  /*18120*/  SHF.R.S32.HI R0, RZ, 0x1f, R11 ;  /* 0x0000001fff007819 */ /* 0x002fe2000001140b */
[----:B------:R-:W-:Y:S01]  /*18130*/  IMAD.MOV.U32 R12, RZ, RZ, c[0x0][0x4e8] ;  /* 0x00013a00ff0c7624 */ /* 0x000fe200078e00ff */
[----:B------:R-:W-:Y:S01]  /*18140*/  ULDC.64 UR4, c[0x0][0x3e8] ;  /* 0x0000fa0000047ab9 */ /* 0x000fe20000000a00 */
[----:B------:R-:W-:Y:S01]  /*18150*/  IMAD R7, R10, c[0x0][0x3f0], RZ ;  /* 0x0000fc000a077a24 */ /* 0x000fe200078e02ff */
[----:B------:R-:W-:Y:S01]  /*18160*/  LEA.HI R0, R0, R11, RZ, 0x3 ;  /* 0x0000000b00007211 */ /* 0x000fe200078f18ff */
[----:B------:R-:W-:Y:S01]  /*18170*/  UIMAD UR6, UR6, UR4, URZ ;  /* 0x00000004060672a4 */ /* 0x000fe2000f8e023f */
[----:B------:R-:W-:Y:S01]  /*18180*/  ISETP.NE.AND P0, PT, R12, 0x1, PT ;  /* 0x000000010c00780c */ /* 0x000fe20003f05270 */
[----:B------:R-:W-:Y:S01]  /*18190*/  UIMAD.WIDE.U32 UR8, UR10, UR4, URZ ;  /* 0x000000040a0872a5 */ /* 0x000fe2000f8e003f */
[----:B------:R-:W-:Y:S01]  /*181a0*/  LOP3.LUT R2, R0, 0xfffffff8, RZ, 0xc0, !PT ;  /* 0xfffffff800027812 */ /* 0x000fe200078ec0ff */
[----:B------:R-:W-:Y:S01]  /*181b0*/  UIMAD UR4, UR10, UR5, UR6 ;  /* 0x000000050a0472a4 */ /* 0x000fe2000f8e0206 */
[----:B------:R-:W-:Y:S01]  /*181c0*/  SHF.R.S32.HI R8, RZ, 0x3, R0 ;  /* 0x00000003ff087819 */ /* 0x000fe20000011400 */
[----:B------:R-:W-:Y:S01]  /*181d0*/  IMAD R7, R9, c[0x0][0x3f4], R7 ;  /* 0x0000fd0009077a24 */ /* 0x000fe200078e0207 */
[----:B------:R-:W-:Y:S01]  /*181e0*/  BSSY B0, `(.L_x_1033) ;  /* 0x000002c000007945 */ /* 0x000fe20003800000 */
[----:B------:R-:W-:Y:S01]  /*181f0*/  IMAD.IADD R11, R11, 0x1, -R2 ;  /* 0x000000010b0b7824 */ /* 0x000fe200078e0a02 */
[----:B------:R-:W-:Y:S01]  /*18200*/  UIADD3 UR4, UR9, UR4, URZ ;  /* 0x0000000409047290 */ /* 0x000fe2000fffe03f */
[----:B------:R-:W-:Y:S01]  /*18210*/  IMAD.U32 R3, RZ, RZ, UR9 ;  /* 0x00000009ff037e24 */ /* 0x000fe2000f8e00ff */
[----:B------:R-:W-:Y:S01]  /*18220*/  MOV R2, UR8 ;  /* 0x0000000800027c02 */ /* 0x000fe20008000f00 */
[----:B------:R-:W-:Y:S01]  /*18230*/  IMAD R12, R12, c[0x0][0x388], RZ ;  /* 0x0000e2000c0c7a24 */ /* 0x000fe200078e02ff */
[----:B------:R-:W-:-:S02]  /*18240*/  LEA R0, R11, R8, 0x4 ;  /* 0x000000080b007211 */ /* 0x000fc400078e20ff */
[----:B------:R-:W-:-:S03]  /*18250*/  MOV R3, UR4 ;  /* 0x0000000400037c02 */ /* 0x000fc60008000f00 */
[C---:B---3--:R-:W-:Y:S01]  /*18260*/  IMAD R4, R13.reuse, 0x80, R0 ;  /* 0x000000800d047824 */ /* 0x048fe200078e0200 */
        /* <DEDUP_REMOVED lines=10> */
[----:B------:R-:W-:Y:S02]  /*18310*/  IMAD R5, R5, c[0x0][0x4e8], R4 ;  /* 0x00013a0005057a24 */ /* 0x000fe400078e0204 */
[----:B------:R-:W-:Y:S01]  /*18320*/  IMAD R0, R0, c[0x0][0x3e4], R6 ;  /* 0x0000f90000007a24 */ /* 0x000fe200078e0206 */
[----:B------:R-:W-:Y:S02]  /*18330*/  SHF.L.U32 R6, R11, 0x3, RZ ;  /* 0x000000030b067819 */ /* 0x000fe400000006ff */
[----:B------:R-:W-:Y:S02]  /*18340*/  SHF.R.S32.HI R4, RZ, 0x1f, R5 ;  /* 0x0000001fff047819 */ /* 0x000fe40000011405 */
[----:B------:R-:W-:Y:S02]  /*18350*/  IADD3 R3, R3, R0, RZ ;  /* 0x0000000003037210 */ /* 0x000fe40007ffe0ff */
[----:B------:R-:W-:Y:S01]  /*18360*/  IADD3 R7, R6, 0x40, RZ ;  /* 0x0000004006077810 */ /* 0x000fe20007ffe0ff */
[----:B------:R-:W-:-:S02]  /*18370*/  IMAD R0, R4, c[0x0][0x3d8], RZ ;  /* 0x0000f60004007a24 */ /* 0x000fc400078e02ff */
[----:B------:R-:W-:-:S04]  /*18380*/  IMAD.WIDE.U32 R2, R5, c[0x0][0x3d8], R2 ;  /* 0x0000f60005027a25 */ /* 0x000fc800078e0002 */
[----:B------:R-:W-:Y:S01]  /*18390*/  IMAD R0, R5, c[0x0][0x3dc], R0 ;  /* 0x0000f70005007a24 */ /* 0x000fe200078e0200 */
[----:B------:R-:W-:-:S03]  /*183a0*/  LEA R10, P0, R2, c[0x0][0x380], 0x1 ;  /* 0x0000e000020a7a11 */ /* 0x000fc600078008ff */
[----:B------:R-:W-:-:S05]  /*183b0*/  IMAD.IADD R0, R3, 0x1, R0 ;  /* 0x0000000103007824 */ /* 0x000fca00078e0200 */
[----:B------:R-:W-:Y:S02]  /*183c0*/  LEA.HI.X R9, R2, c[0x0][0x384], R0, 0x1, P0 ;  /* 0x0000e10002097a11 */ /* 0x000fe400000f0c00 */
[----:B------:R-:W-:Y:S01]  /*183d0*/  ISETP.GE.AND P0, PT, R8, R12, PT ;  /* 0x0000000c0800720c */ /* 0x000fe20003f06270 */
[----:B------:R1:W3:Y:S04]  /*183e0*/  SHFL.IDX PT, R2, R10, RZ, 0x181f ;  /* 0x00181fff0a027589 */ /* 0x0002e800000e0000 */
[----:B------:R1:W4:Y:S08]  /*183f0*/  SHFL.IDX PT, R3, R9, RZ, 0x181f ;  /* 0x00181fff09037589 */ /* 0x00033000000e0000 */
        /* <DEDUP_REMOVED lines=10> */
.L_x_1034:
[----:B------:R-:W-:Y:S05]  /*184a0*/  BSYNC B0 ;  /* 0x0000000000007941 */ /* 0x000fea0003800000 */
.L_x_1033:
[----:B------:R-:W-:Y:S01]  /*184b0*/  IADD3 R0, R8, 0x10, RZ ;  /* 0x0000001008007810 */ /* 0x000fe20007ffe0ff */
[----:B---34-:R3:W4:Y:S01]  /*184c0*/  SHFL.IDX PT, R3, R9, 0x1, 0x181f ;  /* 0x00381f0009037f89 */ /* 0x01872200000e0000 */
        /* <DEDUP_REMOVED lines=13> */
.L_x_1036:
[----:B------:R-:W-:Y:S05]  /*185a0*/  BSYNC B0 ;  /* 0x0000000000007941 */ /* 0x000fea0003800000 */
.L_x_1035:
[----:B------:R-:W-:Y:S01]  /*185b0*/  IADD3 R0, R8, 0x20, RZ ;  /* 0x0000002008007810 */ /* 0x000fe20007ffe0ff */
[----:B-1--4-:R1:W4:Y:S01]  /*185c0*/  SHFL.IDX PT, R3, R9, 0x2, 0x181f ;  /* 0x00581f0009037f89 */ /* 0x01232200000e0000 */
        /* <DEDUP_REMOVED lines=13> */
.L_x_1038:
[----:B------:R-:W-:Y:S05]  /*186a0*/  BSYNC B0 ;  /* 0x0000000000007941 */ /* 0x000fea0003800000 */
.L_x_1037:
        /* <DEDUP_REMOVED lines=15> */
.L_x_1040:
[----:B------:R-:W-:Y:S05]  /*187a0*/  BSYNC B0 ;  /* 0x0000000000007941 */ /* 0x000fea0003800000 */
.L_x_1039:
        /* <DEDUP_REMOVED lines=15> */
.L_x_1042:
[----:B------:R-:W-:Y:S05]  /*188a0*/  BSYNC B0 ;  /* 0x0000000000007941 */ /* 0x000fea0003800000 */
.L_x_1041:
        /* <DEDUP_REMOVED lines=15> */
.L_x_1044:
[----:B------:R-:W-:Y:S05]  /*189a0*/  BSYNC B0 ;  /* 0x0000000000007941 */ /* 0x000fea0003800000 */
.L_x_1043:
        /* <DEDUP_REMOVED lines=15> */
.L_x_1046:
[----:B------:R-:W-:Y:S05]  /*18aa0*/  BSYNC B0 ;  /* 0x0000000000007941 */ /* 0x000fea0003800000 */
.L_x_1045:
[----:B------:R-:W-:Y:S01]  /*18ab0*/  IADD3 R0, R8, 0x70, RZ ;  /* 0x0000007008007810 */ /* 0x000fe20007ffe0ff */
[----:B---34-:R3:W4:Y:S03]  /*18ac0*/  SHFL.IDX PT, R3, R9, 0x7, 0x181f ;  /* 0x00f81f0009037f89 */ /* 0x01872600000e0000 */
[----:B------:R-:W-:Y:S01]  /*18ad0*/  ISETP.GE.AND P0, PT, R0, R12, PT ;  /* 0x0000000c0000720c */ /* 0x000fe20003f06270 */
[----:B------:R3:W1:-:S12]  /*18ae0*/  SHFL.IDX PT, R2, R10, 0x7, 0x181f ;  /* 0x00f81f000a027f89 */ /* 0x00065800000e0000 */
[----:B------:R-:W-:Y:S05]  /*18af0*/  @P0 EXIT ;  /* 0x000000000000094d */ /* 0x000fea0003800000 */
[----:B------:R-:W-:-:S13]  /*18b00*/  ISETP.GE.AND P0, PT, R6, c[0x0][0x3c8], PT ;  /* 0x0000f20006007a0c */ /* 0x000fda0003f06270 */
[----:B-1--4-:R-:W-:-:S05]  /*18b10*/  @!P0 IMAD.WIDE R4, R6, 0x2, R2 ;  /* 0x0000000206048825 */ /* 0x012fca00078e0202 */
        /* <DEDUP_REMOVED lines=9> */
.L_x_1047:
        /* <DEDUP_REMOVED lines=13> */
.L_x_4344:


//--------------------- .text._ZN7cutlass13device_kernelIN5flash19enable_sm80_to_sm89INS1_16FlashAttnFwdSm80INS1_25CollectiveMainloopFwdSm80ILi4ELi1ELb0EN4cute5tupleIJNS5_1CILi128EEENS7_ILi48EEES8_EEELi128ENS_6half_tEfNS_4arch4Sm80ELb0ELb1ELb1ELb1ELb1ELb0ELb1ELb0EEENS1_21CollectiveEpilogueFwdINS6_IJS8_S8_S9_EEENS6_IJNS7_ILi1EEESH_SH_EEESB_SD_Li128ELb1ELb1ELb0ELb0EEENS1_19SingleTileSchedulerILb1ELb0ELb1ELi128EEEEEEEEEvNT_6ParamsE --------------------------
	.section	.text._ZN7cutlass13device_kernelIN5flash19enable_sm80_to_sm89INS1_16FlashAttnFwdSm80INS1_25CollectiveMainloopFwdSm80ILi4ELi1ELb0EN4cute5tupleIJNS5_1CILi128EEENS7_ILi48EEES8_EEELi128ENS_6half_tEfNS_4arch4Sm80ELb0ELb1ELb1ELb1ELb1ELb0ELb1ELb0EEENS1_21CollectiveEpilogueFwdINS6_IJS8_S8_S9_EEENS6_IJNS7_ILi1EEESH_SH_EEESB_SD_Li128ELb1ELb1ELb0ELb0EEENS1_19SingleTileSchedulerILb1ELb0ELb1ELi128EEEEEEEEEvNT_6ParamsE,"ax",@progbits
	.sectioninfo	@"SHI_REGISTERS=255"
	.align	128
.text._ZN7cutlass13device_kernelIN5flash19enable_sm80_to_sm89INS1_16FlashAttnFwdSm80INS1_25CollectiveMainloopFwdSm80ILi4ELi1ELb0EN4cute5tupleIJNS5_1CILi128EEENS7_ILi48EEES8_EEELi128ENS_6half_tEfNS_4arch4Sm80ELb0ELb1ELb1ELb1ELb1ELb0ELb1ELb0EEENS1_21CollectiveEpilogueFwdINS6_IJS8_S8_S9_EEENS6_IJNS7_ILi1EEESH_SH_EEESB_SD_Li128ELb1ELb1ELb0ELb0EEENS1_19SingleTileSchedulerILb1ELb0ELb1ELi128EEEEEEEEEvNT_6ParamsE:
        .type           _ZN7cutlass13device_kernelIN5flash19enable_sm80_to_sm89INS1_16FlashAttnFwdSm80INS1_25CollectiveMainloopFwdSm80ILi4ELi1ELb0EN4cute5tupleIJNS5_1CILi128EEENS7_ILi48EEES8_EEELi128ENS_6half_tEfNS_4arch4Sm80ELb0ELb1ELb1ELb1ELb1ELb0ELb1ELb0EEENS1_21CollectiveEpilogueFwdINS6_IJS8_S8_S9_EEENS6_IJNS7_ILi1EEESH_SH_EEESB_SD_Li128ELb1ELb1ELb0ELb0EEENS1_19SingleTileSchedulerILb1ELb0ELb1ELi128EEEEEEEEEvNT_6ParamsE,@function
        .size           _ZN7cutlass13device_kernelIN5flash19enable_sm80_to_sm89INS1_16FlashAttnFwdSm80INS1_25CollectiveMainloopFwdSm80ILi4ELi1ELb0EN4cute5tupleIJNS5_1CILi128EEENS7_ILi48EEES8_EEELi128ENS_6half_tEfNS_4arch4Sm80ELb0ELb1ELb1ELb1ELb1ELb0ELb1ELb0EEENS1_21CollectiveEpilogueFwdINS6_IJS8_S8_S9_EEENS6_IJNS7_ILi1EEESH_SH_EEESB_SD_Li128ELb1ELb1ELb0ELb0EEENS1_19SingleTileSchedulerILb1ELb0ELb1ELi128EEEEEEEEEvNT_6ParamsE,(.L_x_4345 - _ZN7cutlass13device_kernelIN5flash19enable_sm80_to_sm89INS1_16FlashAttnFwdSm80INS1_25CollectiveMainloopFwdSm80ILi4ELi1ELb0EN4cute5tupleIJNS5_1CILi128EEENS7_ILi48EEES8_EEELi128ENS_6half_tEfNS_4arch4Sm80ELb0ELb1ELb1ELb1ELb1ELb0ELb1ELb0EEENS1_21CollectiveEpilogueFwdINS6_IJS8_S8_S9_EEENS6_IJNS7_ILi1EEESH_SH_EEESB_SD_Li128ELb1ELb1ELb0ELb0EEENS1_19SingleTileSchedulerILb1ELb0ELb1ELi128EEEEEEEEEvNT_6ParamsE)
        .other          _ZN7cutlass13device_kernelIN5flash19enable_sm80_to_sm89INS1_16FlashAttnFwdSm80INS1_25CollectiveMainloopFwdSm80ILi4ELi1ELb0EN4cute5tupleIJNS5_1CILi128EEENS7_ILi48EEES8_EEELi128ENS_6half_tEfNS_4arch4Sm80ELb0ELb1ELb1ELb1ELb1ELb0ELb1ELb0EEENS1_21CollectiveEpilogueFwdINS6_IJS8_S8_S9_EEENS6_IJNS7_ILi1EEESH_SH_EEESB_SD_Li128ELb1ELb1ELb0ELb0EEENS1_19SingleTileSchedulerILb1ELb0ELb1ELi128EEEEEEEEEvNT_6ParamsE,@"STO_CUDA_ENTRY STV_DEFAULT"
_ZN7cutlass13device_kernelIN5flash19enable_sm80_to_sm89INS1_16FlashAttnFwdSm80INS1_25CollectiveMainloopFwdSm80ILi4ELi1ELb0EN4cute5tupleIJNS5_1CILi128EEENS7_ILi48EEES8_EEELi128ENS_6half_tEfNS_4arch4Sm80ELb0ELb1ELb1ELb1ELb1ELb0ELb1ELb0EEENS1_21CollectiveEpilogueFwdINS6_IJS8_S8_S9_EEENS6_IJNS7_ILi1EEESH_SH_EEESB_SD_Li128ELb1ELb1ELb0ELb0EEENS1_19SingleTileSchedulerILb1ELb0ELb1ELi128EEEEEEEEEvNT_6ParamsE:
        /* <DEDUP_REMOVED lines=21> */
.L_x_1049:
        /* <DEDUP_REMOVED lines=13> */
.L_x_1051:
[----:B------:R-:W-:Y:S02]  /*0220*/  ULDC UR5, c[0x0][0x54c] ;  /* 0x0001530000057ab9 */ /* 0x000fe40000000800 */
.L_x_1050:
[----:B------:R-:W-:Y:S02]  /*0230*/  ULDC UR4, c[0x0][0x548] ;  /* 0x0001520000047ab9 */ /* 0x000fe40000000800 */
[----:B------:R-:W-:-:S02]  /*0240*/  USHF.L.U32 UR28, UR28, 0x7, URZ ;  /* 0x000000071c1c7899 */ /* 0x000fc4000800063f */
[----:B------:R-:W-:-:S04]  /*0250*/  UIMAD UR4, UR5, UR4, URZ ;  /* 0x00000004050472a4 */ /* 0x000fc8000f8e023f */
[----:B------:R-:W-:-:S04]  /*0260*/  UISETP.GE.AND UP0, UPT, UR28, UR4, UPT ;  /* 0x000000041c00728c */ /* 0x000fc8000bf06270 */
[----:B------:R-:W-:Y:S01]  /*0270*/  USEL UR13, UR13, 0xffffffff, !UP0 ;  /* 0xffffffff0d0d7887 */ /* 0x000fe2000c000000 */
[----:B------:R-:W-:Y:S05]  /*0280*/  BRA `(.L_x_1052) ;  /* 0x000001b000007947 */ /* 0x000fea0003800000 */
.L_x_1048:
        /* <DEDUP_REMOVED lines=8> */
.L_x_1053:
        /* <DEDUP_REMOVED lines=13> */
.L_x_1055:
[----:B------:R-:W-:Y:S02]  /*03e0*/  ULDC UR5, c[0x0][0x54c] ;  /* 0x0001530000057ab9 */ /* 0x000fe40000000800 */
.L_x_1054:
[----:B------:R-:W-:Y:S02]  /*03f0*/  ULDC UR4, c[0x0][0x548] ;  /* 0x0001520000047ab9 */ /* 0x000fe40000000800 */
[----:B------:R-:W-:-:S02]  /*0400*/  USHF.L.U32 UR28, UR28, 0x7, URZ ;  /* 0x000000071c1c7899 */ /* 0x000fc4000800063f */
[----:B------:R-:W-:-:S04]  /*0410*/  UIMAD UR4, UR5, UR4, URZ ;  /* 0x00000004050472a4 */ /* 0x000fc8000f8e023f */
[----:B------:R-:W-:-:S04]  /*0420*/  UISETP.GE.AND UP0, UPT, UR28, UR4, UPT ;  /* 0x000000041c00728c */ /* 0x000fc8000bf06270 */
[----:B------:R-:W-:-:S06]  /*0430*/  USEL UR13, UR13, 0xffffffff, !UP0 ;  /* 0xffffffff0d0d7887 */ /* 0x000fcc000c000000 */
.L_x_1052:
[----:B------:R-:W-:-:S13]  /*0440*/  ISETP.LE.AND P0, PT, RZ, UR13, PT ;  /* 0x0000000dff007c0c */ /* 0x000fda000bf03270 */
[----:B------:R-:W-:Y:S05]  /*0450*/  @!P0 EXIT ;  /* 0x000000000000894d */ /* 0x000fea0003800000 */
[----:B------:R-:W-:Y:S02]  /*0460*/  ULDC.64 UR8, c[0x0][0x370] ;  /* 0x0000dc0000087ab9 */ /* 0x000fe40000000a00 */
[----:B------:R-:W-:Y:S02]  /*0470*/  UISETP.NE.U32.AND UP2, UPT, URZ, UR8, UPT ;  /* 0x000000083f00728c */ /* 0x000fe4000bf45070 */
[----:B------:R-:W-:Y:S02]  /*0480*/  ULDC.64 UR4, c[0x0][0x360] ;  /* 0x0000d80000047ab9 */ /* 0x000fe40000000a00 */
[----:B------:R-:W-:Y:S02]  /*0490*/  UISETP.NE.U32.AND UP0, UPT, URZ, UR4, UPT ;  /* 0x000000043f00728c */ /* 0x000fe4000bf05070 */
[----:B------:R-:W-:Y:S02]  /*04a0*/  ULDC.64 UR6, c[0x0][0x348] ;  /* 0x0000d20000067ab9 */ /* 0x000fe40000000a00 */
[----:B------:R-:W-:-:S02]  /*04b0*/  UISETP.NE.AND.EX UP2, UPT, URZ, UR9, UPT, UP2 ;  /* 0x000000093f00728c */ /* 0x000fc4000bf45320 */
[----:B------:R-:W-:Y:S02]  /*04c0*/  UISETP.NE.U32.AND UP1, UPT, URZ, UR6, UPT ;  /* 0x000000063f00728c */ /* 0x000fe4000bf25070 */
[----:B------:R-:W-:Y:S02]  /*04d0*/  UISETP.NE.AND.EX UP0, UPT, URZ, UR5, UPT, UP0 ;  /* 0x000000053f00728c */ /* 0x000fe4000bf05300 */
[----:B------:R-:W-:Y:S01]  /*04e0*/  UISETP.NE.AND.EX UP1, UPT, URZ, UR7, UPT, UP1 ;  /* 0x000000073f00728c */ /* 0x000fe2000bf25310 */
[----:B------:R-:W-:Y:S01]  /*04f0*/  PLOP3.LUT P2, PT, PT, PT, UP2, 0x80, 0x0 ;  /* 0x000000000000781c */ /* 0x000fe20003f4f028 */
[----:B------:R-:W-:Y:S02]  /*0500*/  ULDC.64 UR8, c[0x0][0x370] ;  /* 0x0000dc0000087ab9 */ /* 0x000fe40000000a00 */
        /* <DEDUP_REMOVED lines=13> */
[----:B------:R1:W2:Y:S04]  /*05e0*/  @P2 LDG.E R3, [R2.64] ;  /* 0x0000001602032981 */ /* 0x0002a8000c1e1900 */
[----:B------:R-:W3:Y:S04]  /*05f0*/  @P0 LDG.E R0, [R4.64] ;  /* 0x0000001604000981 */ /* 0x000ee8000c1e1900 */
[----:B-1----:R-:W4:Y:S01]  /*0600*/  @P1 LDG.E R2, [R6.64] ;  /* 0x0000001606021981 */ /* 0x002f22000c1e1900 */
        /* <DEDUP_REMOVED lines=11> */
[----:B-1--4-:R-:W-:Y:S05]  /*06c0*/  @P0 BRA `(.L_x_1056) ;  /* 0x0000006000000947 */ /* 0x012fea0003800000 */
[----:B--2---:R-:W-:Y:S05]  /*06d0*/  @!P1 BRA `(.L_x_1056) ;  /* 0x0000005000009947 */ /* 0x004fea0003800000 */
[----:B------:R-:W2:Y:S04]  /*06e0*/  LDG.E R2, [R6.64] ;  /* 0x0000001606027981 */ /* 0x000ea8000c1e1900 */
[----:B------:R-:W4:Y:S01]  /*06f0*/  LDG.E R0, [R6.64+0x4] ;  /* 0x0000041606007981 */ /* 0x000f22000c1e1900 */
[----:B--23--:R-:W1:Y:S08]  /*0700*/  R2UR UR12, R2 ;  /* 0x00000000020c73c2 */ /* 0x00ce7000000e0000 */
[----:B----4-:R-:W1:Y:S02]  /*0710*/  R2UR UR4, R0 ;  /* 0x00000000000473c2 */ /* 0x010e6400000e0000 */
[----:B-1----:R-:W-:-:S06]  /*0720*/  UIADD3 UR12, -UR12, UR4, URZ ;  /* 0x000000040c0c7290 */ /* 0x002fcc000fffe13f */
.L_x_1056:
[----:B--2---:R-:W-:-:S04]  /*0730*/  ISETP.NE.U32.AND P0, PT, RZ, c[0x0][0x368], PT ;  /* 0x0000da00ff007a0c */ /* 0x004fc80003f05070 */
        /* <DEDUP_REMOVED lines=9> */
.L_x_1057:
        /* <DEDUP_REMOVED lines=8> */
[----:B------:R-:W4:Y:S01]  /*0850*/  LDG.E R0, [R2.64+0x4] ;  /* 0x0000041602007981 */ /* 0x000f22000c1e1900 */
[----:B--2---:R-:W1:Y:S08]  /*0860*/  R2UR UR4, R4 ;  /* 0x00000000040473c2 */ /* 0x004e7000000e0000 */
[----:B----4-:R-:W1:Y:S02]  /*0870*/  R2UR UR8, R0 ;  /* 0x00000000000873c2 */ /* 0x010e6400000e0000 */
[----:B-1----:R-:W-:-:S06]  /*0880*/  UIADD3 UR8, -UR4, UR8, URZ ;  /* 0x0000000804087290 */ /* 0x002fcc000fffe13f */
.L_x_1058:
[----:B------:R-:W-:Y:S02]  /*0890*/  ULDC UR4, c[0x0][0x2c4] ;  /* 0x0000b10000047ab9 */ /* 0x000fe40000000800 */
[----:B------:R-:W-:-:S02]  /*08a0*/  UISETP.NE.AND UP0, UPT, UR4, 0x1, UPT ;  /* 0x000000010400788c */ /* 0x000fc4000bf05270 */
[----:B------:R-:W-:Y:S02]  /*08b0*/  ULDC.64 UR6, c[0x0][0x2c8] ;  /* 0x0000b20000067ab9 */ /* 0x000fe40000000a00 */
[----:B------:R-:W-:Y:S02]  /*08c0*/  UIADD3 UR14, UR28, 0x7f, URZ ;  /* 0x0000007f1c0e7890 */ /* 0x000fe4000fffe03f */
[----:B------:R-:W-:Y:S02]  /*08d0*/  ULDC.64 UR4, c[0x0][0x328] ;  /* 0x0000ca0000047ab9 */ /* 0x000fe40000000a00 */
[----:B------:R-:W-:Y:S02]  /*08e0*/  UP2UR UR15, UPR, URZ, 0x1 ;  /* 0x000000013f0f7883 */ /* 0x000fe40008000000 */
[----:B------:R-:W-:Y:S02]  /*08f0*/  UIADD3 UR8, -UR11, UR8, URZ ;  /* 0x000000080b087290 */ /* 0x000fe4000fffe13f */
[----:B------:R-:W-:-:S04]  /*0900*/  @UP0 UIADD3 UR18, UR28, 0x7f, URZ ;  /* 0x0000007f1c120890 */ /* 0x000fc8000fffe03f */
[----:B------:R-:W-:Y:S02]  /*0910*/  UIMAD.WIDE.U32 UR18, UR18, UR6, URZ ;  /* 0x00000006121272a5 */ /* 0x000fe4000f8e003f */
[----:B---3--:R-:W-:Y:S02]  /*0920*/  UIADD3 UR6, UR8, 0x1, -UR12 ;  /* 0x0000000108067890 */ /* 0x008fe4000fffe80c */
[----:B------:R-:W-:Y:S02]  /*0930*/  @UP0 USHF.R.U32.HI UR14, URZ, UR7, UR19 ;  /* 0x000000073f0e0299 */ /* 0x000fe40008011613 */
[----:B------:R-:W-:Y:S02]  /*0940*/  UISETP.GE.AND UP0, UPT, UR5, 0x1, UPT ;  /* 0x000000010500788c */ /* 0x000fe4000bf06270 */
[----:B------:R-:W-:Y:S02]  /*0950*/  UIADD3 UR6, UR6, UR14, URZ ;  /* 0x0000000e06067290 */ /* 0x000fe4000fffe03f */
[----:B------:R-:W-:-:S02]  /*0960*/  UP2UR UR14, UPR, URZ, 0x1 ;  /* 0x000000013f0e7883 */ /* 0x000fc40008000000 */
[----:B------:R-:W-:Y:S01]  /*0970*/  PLOP3.LUT P0, PT, PT, PT, UP0, 0x40, 0x0 ;  /* 0x000000000000781c */ /* 0x000fe20003f0e808 */
[----:B------:R-:W-:-:S12]  /*0980*/  UIADD3 UR4, UR6, UR4, URZ ;  /* 0x0000000406047290 */ /* 0x000fd8000fffe03f */
[----:B------:R-:W-:Y:S05]  /*0990*/  @P0 BRA `(.L_x_1059) ;  /* 0x0000012000000947 */ /* 0x000fea0003800000 */
[----:B------:R-:W-:Y:S01]  /*09a0*/  ISETP.LT.AND P0, PT, RZ, UR6, PT ;  /* 0x00000006ff007c0c */ /* 0x000fe2000bf01270 */
[----:B------:R-:W-:-:S12]  /*09b0*/  UIADD3 UR17, UR6, -0x1, URZ ;  /* 0xffffffff06117890 */ /* 0x000fd8000fffe03f */
[----:B------:R-:W-:Y:S05]  /*09c0*/  @P0 BRA `(.L_x_1060) ;  /* 0x0000007000000947 */ /* 0x000fea0003800000 */
[----:B------:R-:W-:Y:S02]  /*09d0*/  UISETP.NE.AND UP0, UPT, UR5, 0x1, UPT ;  /* 0x000000010500788c */ /* 0x000fe4000bf05270 */
[----:B------:R-:W-:-:S03]  /*09e0*/  UIADD3 UR17, -UR6, URZ, URZ ;  /* 0x0000003f06117290 */ /* 0x000fc6000fffe13f */
[----:B------:R-:W-:Y:S02]  /*09f0*/  ULDC.64 UR6, c[0x0][0x330] ;  /* 0x0000cc0000067ab9 */ /* 0x000fe40000000a00 */
[----:B------:R-:W-:-:S04]  /*0a00*/  UIMAD.WIDE.U32 UR18, UR17, UR6, URZ ;  /* 0x00000006111272a5 */ /* 0x000fc8000f8e003f */
[----:B------:R-:W-:-:S04]  /*0a10*/  @UP0 USHF.R.U32.HI UR17, URZ, UR7, UR19 ;  /* 0x000000073f110299 */ /* 0x000fc80008011613 */
[----:B------:R-:W-:Y:S01]  /*0a20*/  ULOP3.LUT UR17, URZ, UR17, URZ, 0x33, !UPT ;  /* 0x000000113f117292 */ /* 0x000fe2000f8e333f */
[----:B------:R-:W-:Y:S05]  /*0a30*/  BRA `(.L_x_1061) ;  /* 0x0000004000007947 */ /* 0x000fea0003800000 */
.L_x_1060:
[----:B------:R-:W-:Y:S02]  /*0a40*/  UISETP.NE.AND UP0, UPT, UR5, 0x1, UPT ;  /* 0x000000010500788c */ /* 0x000fe4000bf05270 */
[----:B------:R-:W-:Y:S02]  /*0a50*/  ULDC.64 UR6, c[0x0][0x330] ;  /* 0x0000cc0000067ab9 */ /* 0x000fe40000000a00 */
[----:B------:R-:W-:-:S07]  /*0a60*/  UIMAD.WIDE.U32 UR18, UR17, UR6, URZ ;  /* 0x00000006111272a5 */ /* 0x000fce000f8e003f */
[----:B------:R-:W-:Y:S02]  /*0a70*/  @UP0 USHF.R.U32.HI UR17, URZ, UR7, UR19 ;  /* 0x000000073f110299 */ /* 0x000fe40008011613 */
.L_x_1061:
[----:B------:R-:W-:Y:S02]  /*0a80*/  ULDC UR6, c[0x0][0x32c] ;  /* 0x0000cb0000067ab9 */ /* 0x000fe40000000800 */
[----:B------:R-:W-:-:S04]  /*0a90*/  UIMAD UR6, UR17, UR5, UR6 ;  /* 0x00000005110672a4 */ /* 0x000fc8000f8e0206 */
[----:B------:R-:W-:-:S04]  /*0aa0*/  UISETP.LT.AND UP0, UPT, UR4, UR6, UPT ;  /* 0x000000060400728c */ /* 0x000fc8000bf01270 */
[----:B------:R-:W-:Y:S02]  /*0ab0*/  USEL UR4, UR4, UR6, UP0 ;  /* 0x0000000604047287 */ /* 0x000fe40008000000 */
.L_x_1059:
[----:B------:R-:W-:Y:S02]  /*0ac0*/  UISETP.NE.AND UP0, UPT, UR15, URZ, UPT ;  /* 0x0000003f0f00728c */ /* 0x000fe4000bf05270 */
[----:B------:R-:W-:Y:S02]  /*0ad0*/  ULDC.64 UR6, c[0x0][0x2c8] ;  /* 0x0000b20000067ab9 */ /* 0x000fe40000000a00 */
[----:B------:R-:W-:Y:S02]  /*0ae0*/  UIADD3 UR24, UR4, 0x2f, URZ ;  /* 0x0000002f04187890 */ /* 0x000fe4000fffe03f */
[----:B------:R-:W-:Y:S02]  /*0af0*/  UIMAD.WIDE.U32 UR26, UR28, UR6, URZ ;  /* 0x000000061c1a72a5 */ /* 0x000fe4000f8e003f */
[----:B------:R-:W-:Y:S02]  /*0b00*/  UIMAD.WIDE UR24, UR24, 0x2aaaaaab, URZ ;  /* 0x2aaaaaab181878a5 */ /* 0x000fe4000f8e023f */
[----:B------:R-:W-:-:S02]  /*0b10*/  UIADD3 UR18, UR8, 0x2f, URZ ;  /* 0x0000002f08127890 */ /* 0x000fc4000fffe03f */
[----:B------:R-:W-:Y:S02]  /*0b20*/  UISETP.GE.AND UP2, UPT, UR5, 0x1, UPT ;  /* 0x000000010500788c */ /* 0x000fe4000bf46270 */
[----:B------:R-:W-:Y:S02]  /*0b30*/  @UP0 UMOV UR17, UR27 ;  /* 0x0000001b00110c82 */ /* 0x000fe40008000000 */
[----:B------:R-:W-:Y:S02]  /*0b40*/  UMOV UR4, UR28 ;  /* 0x0000001c00047c82 */ /* 0x000fe40008000000 */
[----:B------:R-:W-:Y:S01]  /*0b50*/  UIMAD.WIDE UR18, UR18, 0x2aaaaaab, URZ ;  /* 0x2aaaaaab121278a5 */ /* 0x000fe2000f8e023f */
[----:B------:R-:W-:Y:S01]  /*0b60*/  PLOP3.LUT P0, PT, PT, PT, UP2, 0x40, 0x0 ;  /* 0x000000000000781c */ /* 0x000fe20003f0e828 */
[----:B------:R-:W-:Y:S02]  /*0b70*/  @UP0 USHF.R.U32.HI UR4, URZ, UR7, UR17 ;  /* 0x000000073f040299 */ /* 0x000fe40008011611 */
[----:B------:R-:W-:-:S02]  /*0b80*/  USHF.R.U32.HI UR7, URZ, 0x1f, UR19 ;  /* 0x0000001f3f077899 */ /* 0x000fc40008011613 */
[----:B------:R-:W-:Y:S02]  /*0b90*/  UMOV UR17, UR25 ;  /* 0x0000001900117c82 */ /* 0x000fe40008000000 */
[----:B------:R-:W-:Y:S02]  /*0ba0*/  USHF.R.U32.HI UR26, URZ, 0x1f, UR17 ;  /* 0x0000001f3f1a7899 */ /* 0x000fe40008011611 */
[----:B------:R-:W-:Y:S02]  /*0bb0*/  UIADD3 UR27, UR8, -UR12, URZ ;  /* 0x8000000c081b7290 */ /* 0x000fe4000fffe03f */
[----:B------:R-:W-:Y:S02]  /*0bc0*/  ULEA.HI.SX32 UR7, UR19, UR7, 0x1d ;  /* 0x0000000713077291 */ /* 0x000fe4000f8fea3f */
[----:B------:R-:W-:Y:S02]  /*0bd0*/  ULEA.HI.SX32 UR26, UR17, UR26, 0x1d ;  /* 0x0000001a111a7291 */ /* 0x000fe4000f8fea3f */
[----:B------:R-:W-:-:S02]  /*0be0*/  UIADD3 UR4, UR27, UR4, URZ ;  /* 0x000000041b047290 */ /* 0x000fc4000fffe03f */
        /* <DEDUP_REMOVED lines=17> */
.L_x_1063:
[----:B------:R-:W-:-:S03]  /*0d00*/  UISETP.NE.AND UP0, UPT, UR5, 0x1, UPT ;  /* 0x000000010500788c */ /* 0x000fc6000bf05270 */
[----:B------:R-:W-:Y:S02]  /*0d10*/  ULDC.64 UR4, c[0x0][0x330] ;  /* 0x0000cc0000047ab9 */ /* 0x000fe40000000a00 */
[----:B------:R-:W-:-:S07]  /*0d20*/  UIMAD.WIDE.U32 UR18, UR7, UR4, URZ ;  /* 0x00000004071272a5 */ /* 0x000fce000f8e003f */
[----:B------:R-:W-:Y:S02]  /*0d30*/  @UP0 UMOV UR17, UR19 ;  /* 0x0000001300110c82 */ /* 0x000fe40008000000 */
[----:B------:R-:W-:Y:S02]  /*0d40*/  @UP0 USHF.R.U32.HI UR7, URZ, UR5, UR17 ;  /* 0x000000053f070299 */ /* 0x000fe40008011611 */
.L_x_1064:
[----:B------:R-:W-:Y:S02]  /*0d50*/  ULDC UR4, c[0x0][0x32c] ;  /* 0x0000cb0000047ab9 */ /* 0x000fe40000000800 */
[----:B------:R-:W-:-:S04]  /*0d60*/  UIMAD UR4, UR7, UR4, URZ ;  /* 0x00000004070472a4 */ /* 0x000fc8000f8e023f */
[----:B------:R-:W-:-:S04]  /*0d70*/  UISETP.LT.AND UP0, UPT, UR6, UR4, UPT ;  /* 0x000000040600728c */ /* 0x000fc8000bf01270 */
[----:B------:R-:W-:-:S04]  /*0d80*/  USEL UR6, UR6, UR4, !UP0 ;  /* 0x0000000406067287 */ /* 0x000fc8000c000000 */
.L_x_1062:
[----:B------:R-:W-:Y:S01]  /*0d90*/  UIMAD.WIDE UR4, UR6, 0x2aaaaaab, URZ ;  /* 0x2aaaaaab060478a5 */ /* 0x000fe2000f8e023f */
[----:B------:R-:W-:Y:S01]  /*0da0*/  PLOP3.LUT P4, PT, PT, PT, PT, 0x80, 0x0 ;  /* 0x000000000000781c */ /* 0x000fe20003f8f070 */
[----:B------:R-:W-:Y:S01]  /*0db0*/  CS2R R14, SRZ ;  /* 0x00000000000e7805 */ /* 0x000fe2000001ff00 */
[----:B------:R-:W-:Y:S01]  /*0dc0*/  IMAD.MOV.U32 R126, RZ, RZ, RZ ;  /* 0x000000ffff7e7224 */ /* 0x000fe200078e00ff */
[----:B------:R-:W-:Y:S01]  /*0dd0*/  USHF.R.U32.HI UR4, URZ, 0x1f, UR5 ;  /* 0x0000001f3f047899 */ /* 0x000fe20008011605 */
[----:B------:R-:W-:Y:S01]  /*0de0*/  CS2R R124, SRZ ;  /* 0x00000000007c7805 */ /* 0x000fe2000001ff00 */
[----:B------:R-:W-:Y:S01]  /*0df0*/  CS2R R130, SRZ ;  /* 0x0000000000827805 */ /* 0x000fe2000001ff00 */
[----:B------:R-:W-:Y:S01]  /*0e00*/  CS2R R128, SRZ ;  /* 0x0000000000807805 */ /* 0x000fe2000001ff00 */
[----:B------:R-:W-:Y:S01]  /*0e10*/  ULEA.HI.SX32 UR4, UR5, UR4, 0x1d ;  /* 0x0000000405047291 */ /* 0x000fe2000f8fea3f */
[----:B------:R-:W-:Y:S01]  /*0e20*/  CS2R R16, SRZ ;  /* 0x0000000000107805 */ /* 0x000fe2000001ff00 */
[----:B------:R-:W-:Y:S01]  /*0e30*/  IMAD.MOV.U32 R122, RZ, RZ, RZ ;  /* 0x000000ffff7a7224 */ /* 0x000fe200078e00ff */
[----:B------:R-:W-:Y:S01]  /*0e40*/  CS2R R120, SRZ ;  /* 0x0000000000787805 */ /* 0x000fe2000001ff00 */
[----:B------:R-:W-:Y:S01]  /*0e50*/  UISETP.LT.AND UP0, UPT, URZ, UR4, UPT ;  /* 0x000000043f00728c */ /* 0x000fe2000bf01270 */
[----:B------:R-:W-:Y:S01]  /*0e60*/  CS2R R118, SRZ ;  /* 0x0000000000767805 */ /* 0x000fe2000001ff00 */
[----:B------:R-:W-:Y:S01]  /*0e70*/  CS2R R116, SRZ ;  /* 0x0000000000747805 */ /* 0x000fe2000001ff00 */
[----:B------:R-:W-:Y:S01]  /*0e80*/  MOV R110, RZ ;  /* 0x000000ff006e7202 */ /* 0x000fe20000000f00 */
[----:B------:R-:W-:Y:S01]  /*0e90*/  USEL UR7, URZ, UR4, !UP0 ;  /* 0x000000043f077287 */ /* 0x000fe2000c000000 */
[----:B------:R-:W-:Y:S01]  /*0ea0*/  CS2R R18, SRZ ;  /* 0x0000000000127805 */ /* 0x000fe2000001ff00 */
[----:B------:R-:W-:Y:S01]  /*0eb0*/  IMAD.MOV.U32 R108, RZ, RZ, RZ ;  /* 0x000000ffff6c7224 */ /* 0x000fe200078e00ff */
[----:B------:R-:W-:Y:S01]  /*0ec0*/  CS2R R114, SRZ ;  /* 0x0000000000727805 */ /* 0x000fe2000001ff00 */
[----:B------:R-:W-:Y:S01]  /*0ed0*/  UISETP.GT.AND UP0, UPT, UR26, UR7, UPT ;  /* 0x000000071a00728c */ /* 0x000fe2000bf04270 */
[----:B------:R-:W-:Y:S01]  /*0ee0*/  CS2R R112, SRZ ;  /* 0x0000000000707805 */ /* 0x000fe2000001ff00 */
[----:B------:R-:W-:Y:S01]  /*0ef0*/  CS2R R20, SRZ ;  /* 0x0000000000147805 */ /* 0x000fe2000001ff00 */
[----:B------:R-:W-:Y:S01]  /*0f00*/  MOV R106, RZ ;  /* 0x000000ff006a7202 */ /* 0x000fe20000000f00 */
[----:B------:R-:W-:Y:S01]  /*0f10*/  CS2R R22, SRZ ;  /* 0x0000000000167805 */ /* 0x000fe2000001ff00 */
[----:B------:R-:W-:Y:S01]  /*0f20*/  IMAD.MOV.U32 R104, RZ, RZ, RZ ;  /* 0x000000ffff687224 */ /* 0x000fe200078e00ff */
[----:B------:R-:W-:Y:S01]  /*0f30*/  PLOP3.LUT P0, PT, PT, PT, UP0, 0x80, 0x0 ;  /* 0x000000000000781c */ /* 0x000fe20003f0f008 */
[----:B------:R-:W-:Y:S01]  /*0f40*/  CS2R R100, SRZ ;  /* 0x0000000000647805 */ /* 0x000fe2000001ff00 */
[----:B------:R-:W-:Y:S01]  /*0f50*/  MOV R102, RZ ;  /* 0x000000ff00667202 */ /* 0x000fe20000000f00 */
[----:B------:R-:W-:Y:S01]  /*0f60*/  CS2R R24, SRZ ;  /* 0x0000000000187805 */ /* 0x000fe2000001ff00 */
        /* <DEDUP_REMOVED lines=62> */
[----:B------:R-:W-:-:S02]  /*1350*/  UISETP.NE.U32.AND UP0, UPT, URZ, UR4, UPT ;  /* 0x000000043f00728c */ /* 0x000fc4000bf05070 */
[----:B------:R-:W-:Y:S02]  /*1360*/  UISETP.NE.AND UP2, UPT, UR15, URZ, UPT ;  /* 0x0000003f0f00728c */ /* 0x000fe4000bf45270 */
[----:B------:R-:W-:-:S03]  /*1370*/  UISETP.NE.AND.EX UP0, UPT, URZ, UR5, UPT, UP0 ;  /* 0x000000053f00728c */ /* 0x000fc6000bf05300 */
[----:B------:R-:W-:-:S03]  /*1380*/  ULDC.64 UR4, c[0x0][0x340] ;  /* 0x0000d00000047ab9 */ /* 0x000fc60000000a00 */
[----:B------:R-:W-:-:S05]  /*1390*/  PLOP3.LUT P2, PT, PT, PT, UP0, 0x80, 0x0 ;  /* 0x000000000000781c */ /* 0x000fca0003f4f008 */
[----:B------:R-:W-:-:S06]  /*13a0*/  @UP0 UIMAD.WIDE UR4, UR13, UR16, UR4 ;  /* 0x000000100d0402a5 */ /* 0x000fcc000f8e0204 */
[----:B------:R-:W-:Y:S02]  /*13b0*/  IMAD.U32 R2, RZ, RZ, UR4 ;  /* 0x00000004ff027e24 */ /* 0x000fe4000f8e00ff */
[----:B------:R-:W-:Y:S01]  /*13c0*/  IMAD.U32 R3, RZ, RZ, UR5 ;  /* 0x00000005ff037e24 */ /* 0x000fe2000f8e00ff */
[----:B------:R-:W-:Y:S01]  /*13d0*/  SHF.R.S32.HI R124, RZ, 0x1f, R127 ;  /* 0x0000001fff7c7819 */ /* 0x000fe2000001147f */
[----:B------:R-:W-:Y:S02]  /*13e0*/  USHF.R.S32.HI UR6, URZ, 0x1f, UR9 ;  /* 0x0000001f3f067899 */ /* 0x000fe40008011409 */
[----:B------:R-:W-:Y:S01]  /*13f0*/  ULDC.64 UR4, c[0x0][0x178] ;  /* 0x00005e0000047ab9 */ /* 0x000fe20000000a00 */
[----:B------:R1:W2:Y:S01]  /*1400*/  @P2 LDG.E R7, [R2.64] ;  /* 0x0000001602072981 */ /* 0x0002a2000c1e1900 */
[----:B------:R-:W-:Y:S01]  /*1410*/  UIMAD UR6, UR6, UR4, URZ ;  /* 0x00000004060672a4 */ /* 0x000fe2000f8e023f */
[----:B------:R-:W-:Y:S01]  /*1420*/  PLOP3.LUT P1, PT, PT, PT, UP2, 0x80, 0x0 ;  /* 0x000000000000781c */ /* 0x000fe20003f2f028 */
[----:B------:R-:W-:Y:S01]  /*1430*/  UIMAD.WIDE.U32 UR16, UR9, UR4, URZ ;  /* 0x00000004091072a5 */ /* 0x000fe2000f8e003f */
[----:B------:R-:W-:Y:S01]  /*1440*/  PLOP3.LUT P0, PT, PT, PT, UP2, 0x80, 0x0 ;  /* 0x000000000000781c */ /* 0x000fe20003f0f028 */
[----:B------:R-:W-:Y:S01]  /*1450*/  UIMAD UR6, UR9, UR5, UR6 ;  /* 0x00000005090672a4 */ /* 0x000fe2000f8e0206 */
[----:B------:R-:W-:Y:S01]  /*1460*/  LEA.HI R13, R124, R127, RZ, 0x4 ;  /* 0x0000007f7c0d7211 */ /* 0x000fe200078f20ff */
[----:B------:R-:W-:Y:S01]  /*1470*/  USHF.R.S32.HI UR9, URZ, 0x1f, UR13 ;  /* 0x0000001f3f097899 */ /* 0x000fe2000801140d */
[----:B------:R-:W-:Y:S01]  /*1480*/  BSSY B0, `(.L_x_1066) ;  /* 0x0000053000007945 */ /* 0x000fe20003800000 */
[----:B------:R-:W-:-:S02]  /*1490*/  ULDC.64 UR4, c[0x0][0x1b8] ;  /* 0x00006e0000047ab9 */ /* 0x000fc40000000a00 */
[----:B------:R-:W-:Y:S02]  /*14a0*/  UIADD3 UR17, UR17, UR6, URZ ;  /* 0x0000000611117290 */ /* 0x000fe4000fffe03f */
[----:B------:R-:W-:Y:S02]  /*14b0*/  UIMAD UR6, UR20, UR4, URZ ;  /* 0x00000004140672a4 */ /* 0x000fe4000f8e023f */
[----:B------:R-:W-:Y:S02]  /*14c0*/  USEL UR9, UR9, URZ, !UP1 ;  /* 0x0000003f09097287 */ /* 0x000fe4000c800000 */
[----:B------:R-:W-:Y:S02]  /*14d0*/  UIMAD UR6, UR10, UR5, UR6 ;  /* 0x000000050a0672a4 */ /* 0x000fe4000f8e0206 */
[----:B------:R-:W-:Y:S02]  /*14e0*/  UIMAD.WIDE.U32 UR18, UR10, UR4, UR16 ;  /* 0x000000040a1272a5 */ /* 0x000fe4000f8e0010 */
[----:B------:R-:W-:-:S02]  /*14f0*/  USEL UR16, UR13, URZ, !UP1 ;  /* 0x0000003f0d107287 */ /* 0x000fc4000c800000 */
[----:B------:R-:W-:Y:S01]  /*1500*/  ULDC.64 UR4, c[0x0][0x1c0] ;  /* 0x0000700000047ab9 */ /* 0x000fe20000000a00 */
[----:B-1----:R-:W-:Y:S01]  /*1510*/  LEA.HI R2, R124, R127, RZ, 0x3 ;  /* 0x0000007f7c027211 */ /* 0x002fe200078f18ff */
[----:B------:R-:W-:Y:S02]  /*1520*/  UIMAD UR9, UR9, UR4, URZ ;  /* 0x00000004090972a4 */ /* 0x000fe4000f8e023f */
[----:B------:R-:W-:Y:S01]  /*1530*/  UIADD3 UR19, UR19, UR6, URZ ;  /* 0x0000000613137290 */ /* 0x000fe2000fffe03f */
[----:B------:R-:W-:Y:S01]  /*1540*/  LOP3.LUT R0, R2, 0xfffffff8, RZ, 0xc0, !PT ;  /* 0xfffffff802007812 */ /* 0x000fe200078ec0ff */
[----:B------:R-:W-:Y:S01]  /*1550*/  UIMAD UR5, UR16, UR5, UR9 ;  /* 0x00000005100572a4 */ /* 0x000fe2000f8e0209 */
[----:B------:R-:W-:Y:S01]  /*1560*/  SHF.R.S32.HI R15, RZ, 0x3, R2 ;  /* 0x00000003ff0f7819 */ /* 0x000fe20000011402 */
[----:B------:R-:W-:Y:S02]  /*1570*/  UIMAD.WIDE.U32 UR16, UR16, UR4, UR18 ;  /* 0x00000004101072a5 */ /* 0x000fe4000f8e0012 */
[----:B------:R-:W-:Y:S01]  /*1580*/  IMAD.IADD R36, R127, 0x1, -R0 ;  /* 0x000000017f247824 */ /* 0x000fe200078e0a00 */
[----:B------:R-:W-:Y:S01]  /*1590*/  ULDC UR6, c[0x0][0x2c4] ;  /* 0x0000b10000067ab9 */ /* 0x000fe20000000800 */
[----:B------:R-:W-:Y:S01]  /*15a0*/  IADD3 R9, R15, UR28, RZ ;  /* 0x0000001c0f097c10 */ /* 0x000fe2000fffe0ff */
[----:B------:R-:W-:Y:S01]  /*15b0*/  UIADD3 UR5, UR17, UR5, URZ ;  /* 0x0000000511057290 */ /* 0x000fe2000fffe03f */
[----:B------:R-:W-:Y:S01]  /*15c0*/  IMAD R131, R36, 0x10, R15 ;  /* 0x0000001024837824 */ /* 0x000fe200078e020f */
[----:B------:R-:W-:Y:S01]  /*15d0*/  UIMAD UR6, UR12, UR6, URZ ;  /* 0x000000060c0672a4 */ /* 0x000fe2000f8e023f */
[----:B------:R-:W-:-:S02]  /*15e0*/  IMAD.U32 R3, RZ, RZ, UR17 ;  /* 0x00000011ff037e24 */ /* 0x000fc4000f8e00ff */
[----:B------:R-:W-:Y:S01]  /*15f0*/  IMAD.SHL.U32 R129, R36, 0x8, RZ ;  /* 0x0000000824817824 */ /* 0x000fe200078e00ff */
[----:B------:R-:W-:Y:S01]  /*1600*/  IADD3 R4, R131, UR28, RZ ;  /* 0x0000001c83047c10 */ /* 0x000fe2000fffe0ff */
[----:B------:R-:W-:Y:S01]  /*1610*/  IMAD.U32 R3, RZ, RZ, UR5 ;  /* 0x00000005ff037e24 */ /* 0x000fe2000f8e00ff */
[----:B------:R1:W-:Y:S01]  /*1620*/  STL [R1+0x1c], R131 ;  /* 0x00001c8301007387 */ /* 0x0003e20000100800 */
[----:B------:R-:W-:Y:S02]  /*1630*/  ISETP.GE.AND P4, PT, R9, UR6, PT ;  /* 0x0000000609007c0c */ /* 0x000fe4000bf86270 */
[----:B------:R-:W-:Y:S01]  /*1640*/  @P1 IMAD.HI.U32 R2, R4, c[0x0][0x2c8], RZ ;  /* 0x0000b20004021a27 */ /* 0x000fe200078e00ff */
[----:B------:R1:W-:Y:S01]  /*1650*/  STL [R1+0x14], R129 ;  /* 0x0000148101007387 */ /* 0x0003e20000100800 */
[C---:B------:R-:W-:Y:S02]  /*1660*/  IADD3 R23, R129.reuse, 0x40, RZ ;  /* 0x0000004081177810 */ /* 0x040fe40007ffe0ff */
[----:B------:R-:W-:Y:S01]  /*1670*/  IMAD.MOV.U32 R0, RZ, RZ, R4 ;  /* 0x000000ffff007224 */ /* 0x000fe200078e0004 */
[----:B------:R-:W-:Y:S01]  /*1680*/  @P0 SHF.R.U32.HI R0, RZ, c[0x0][0x2cc], R2 ;  /* 0x0000b300ff000a19 */ /* 0x000fe20000011602 */
[----:B------:R-:W-:Y:S01]  /*1690*/  IMAD.U32 R2, RZ, RZ, UR16 ;  /* 0x00000010ff027e24 */ /* 0x000fe2000f8e00ff */
[----:B------:R-:W-:-:S02]  /*16a0*/  ISETP.GE.AND P3, PT, R129, c[0x0][0x198], PT ;  /* 0x0000660081007a0c */ /* 0x000fc40003f66270 */
[--C-:B------:R-:W-:Y:S01]  /*16b0*/  SHF.R.S32.HI R6, RZ, 0x1f, R0.reuse ;  /* 0x0000001fff067819 */ /* 0x100fe20000011400 */
[----:B------:R-:W-:Y:S02]  /*16c0*/  IMAD.MOV R5, RZ, RZ, -R0 ;  /* 0x000000ffff057224 */ /* 0x000fe400078e0a00 */
[----:B------:R-:W-:-:S04]  /*16d0*/  IMAD.WIDE.U32 R2, R0, c[0x0][0x1b0], R2 ;  /* 0x00006c0000027a25 */ /* 0x000fc800078e0002 */
[----:B------:R-:W-:Y:S02]  /*16e0*/  IMAD R4, R5, c[0x0][0x2c4], R4 ;  /* 0x0000b10005047a24 */ /* 0x000fe400078e0204 */
[----:B------:R-:W-:-:S04]  /*16f0*/  IMAD R5, R6, c[0x0][0x1b0], RZ ;  /* 0x00006c0006057a24 */ /* 0x000fc800078e02ff */
[----:B------:R-:W-:Y:S01]  /*1700*/  IMAD R6, R0, c[0x0][0x1b4], R5 ;  /* 0x00006d0000067a24 */ /* 0x000fe200078e0205 */
[----:B------:R-:W-:-:S03]  /*1710*/  SHF.R.S32.HI R5, RZ, 0x1f, R4 ;  /* 0x0000001fff057819 */ /* 0x000fc60000011404 */
[----:B------:R-:W-:Y:S02]  /*1720*/  IMAD.IADD R3, R3, 0x1, R6 ;  /* 0x0000000103037824 */ /* 0x000fe400078e0206 */
[----:B------:R-:W-:Y:S02]  /*1730*/  IMAD R0, R5, c[0x0][0x1a8], RZ ;  /* 0x00006a0005007a24 */ /* 0x000fe400078e02ff */
[----:B------:R-:W-:-:S04]  /*1740*/  IMAD.WIDE.U32 R2, R4, c[0x0][0x1a8], R2 ;  /* 0x00006a0004027a25 */ /* 0x000fc800078e0002 */
[----:B------:R-:W-:Y:S01]  /*1750*/  IMAD R0, R4, c[0x0][0x1ac], R0 ;  /* 0x00006b0004007a24 */ /* 0x000fe200078e0200 */
[----:B------:R-:W-:Y:S01]  /*1760*/  LEA R12, P0, R2, c[0x0][0x160], 0x1 ;  /* 0x00005800020c7a11 */ /* 0x000fe200078008ff */
[----:B------:R-:W-:Y:S02]  /*1770*/  IMAD.SHL.U32 R4, R15, 0x40, RZ ;  /* 0x000000400f047824 */ /* 0x000fe400078e00ff */
[----:B------:R-:W-:Y:S01]  /*1780*/  IMAD.IADD R0, R3, 0x1, R0 ;  /* 0x0000000103007824 */ /* 0x000fe200078e0200 */
[----:B------:R-:W-:-:S04]  /*1790*/  LOP3.LUT R3, R13, 0xfffffff0, RZ, 0xc0, !PT ;  /* 0xfffffff00d037812 */ /* 0x000fc800078ec0ff */
[----:B------:R-:W-:Y:S01]  /*17a0*/  LEA.HI.X R11, R2, c[0x0][0x164], R0, 0x1, P0 ;  /* 0x00005900020b7a11 */ /* 0x000fe200000f0c00 */
[----:B------:R-:W-:Y:S01]  /*17b0*/  IMAD.IADD R0, R127, 0x1, -R3 ;  /* 0x000000017f007824 */ /* 0x000fe200078e0a03 */
[----:B------:R-:W-:Y:S02]  /*17c0*/  LOP3.LUT R2, R4, 0x1c0, RZ, 0xc0, !PT ;  /* 0x000001c004027812 */ /* 0x000fe400078ec0ff */
[----:B------:R-:W-:Y:S01]  /*17d0*/  ISETP.GE.AND P0, PT, R23, c[0x0][0x198], PT ;  /* 0x0000660017007a0c */ /* 0x000fe20003f06270 */
[----:B------:R1:W3:Y:S01]  /*17e0*/  SHFL.IDX PT, R4, R12, RZ, 0x181f ;  /* 0x00181fff0c047589 */ /* 0x0002e200000e0000 */
[----:B------:R-:W-:Y:S02]  /*17f0*/  SHF.R.S32.HI R6, RZ, 0x1f, R0 ;  /* 0x0000001fff067819 */ /* 0x000fe40000011400 */
[----:B------:R-:W-:Y:S01]  /*1800*/  SHF.R.U32.HI R3, RZ, 0x3, R2 ;  /* 0x00000003ff037819 */ /* 0x000fe20000011602 */
[----:B------:R1:W4:Y:S01]  /*1810*/  SHFL.IDX PT, R5, R11, RZ, 0x181f ;  /* 0x00181fff0b057589 */ /* 0x00032200000e0000 */
[----:B------:R-:W-:-:S02]  /*1820*/  LOP3.LUT R2, R2, 0x38, R129, 0xf8, !PT ;  /* 0x0000003802027812 */ /* 0x000fc400078ef881 */
[----:B------:R-:W-:Y:S02]  /*1830*/  LEA.HI R19, R6, R0, RZ, 0x3 ;  /* 0x0000000006137211 */ /* 0x000fe400078f18ff */
[----:B------:R-:W-:Y:S02]  /*1840*/  LOP3.LUT R3, R2, R3, RZ, 0x3c, !PT ;  /* 0x0000000302037212 */ /* 0x000fe400078e3cff */
[----:B------:R-:W-:Y:S02]  /*1850*/  LOP3.LUT R2, R19, 0xfffffff8, RZ, 0xc0, !PT ;  /* 0xfffffff813027812 */ /* 0x000fe400078ec0ff */
[----:B------:R-:W-:-:S03]  /*1860*/  LEA.HI R6, R124, R127, RZ, 0x6 ;  /* 0x0000007f7c067211 */ /* 0x000fc600078f30ff */
[----:B------:R-:W-:Y:S02]  /*1870*/  IMAD.IADD R18, R0, 0x1, -R2 ;  /* 0x0000000100127824 */ /* 0x000fe400078e0a02 */
[----:B------:R-:W-:Y:S02]  /*1880*/  IMAD.SHL.U32 R0, R6, 0x8, RZ ;  /* 0x0000000806007824 */ /* 0x000fe400078e00ff */
[----:B------:R-:W-:Y:S02]  /*1890*/  IMAD.MOV.U32 R2, RZ, RZ, 0x10 ;  /* 0x00000010ff027424 */ /* 0x000fe400078e00ff */
[----:B------:R-:W-:Y:S01]  /*18a0*/  IMAD.MOV.U32 R6, RZ, RZ, 0x20 ;  /* 0x00000020ff067424 */ /* 0x000fe200078e00ff */
[----:B------:R-:W-:Y:S01]  /*18b0*/  LOP3.LUT R10, R3, 0xfffffe00, R0, 0xf8, !PT ;  /* 0xfffffe00030a7812 */ /* 0x000fe200078ef800 */
[----:B--2---:R1:W2:Y:S01]  /*18c0*/  @P2 R2UR UR18, R7 ;  /* 0x00000000071223c2 */ /* 0x0042a200000e0000 */
[----:B------:R-:W-:Y:S01]  /*18d0*/  R2P PR, R18, 0x6 ;  /* 0x0000000612007804 */ /* 0x000fe20000000000 */
[----:B--2---:R-:W-:-:S04]  /*18e0*/  @!UP0 UMOV UR18, UR13 ;  /* 0x0000000d00128c82 */ /* 0x004fc80008000000 */
[----:B------:R-:W-:Y:S02]  /*18f0*/  SEL R3, R2, 0xfffffff0, !P1 ;  /* 0xfffffff002037807 */ /* 0x000fe40004800000 */
[----:B------:R-:W-:Y:S01]  /*1900*/  SEL R2, R6, 0xffffffe0, !P2 ;  /* 0xffffffe006027807 */ /* 0x000fe20005000000 */
[----:B------:R-:W-:Y:S05]  /*1910*/  @P4 BRA `(.L_x_1067) ;  /* 0x0000009000004947 */ /* 0x000fea0003800000 */
[----:B---34-:R-:W-:Y:S01]  /*1920*/  SHF.R.S32.HI R0, RZ, 0x1f, R23 ;  /* 0x0000001fff007819 */ /* 0x018fe20000011417 */
        /* <DEDUP_REMOVED lines=8> */
.L_x_1067:
[----:B---34-:R-:W-:Y:S05]  /*19b0*/  BSYNC B0 ;  /* 0x0000000000007941 */ /* 0x018fea0003800000 */
.L_x_1066:
[----:B-1----:R-:W-:Y:S01]  /*19c0*/  IADD3 R0, R9, 0x10, RZ ;  /* 0x0000001009007810 */ /* 0x002fe20007ffe0ff */
[----:B------:R1:W2:Y:S01]  /*19d0*/  SHFL.IDX PT, R5, R11, 0x1, 0x181f ;  /* 0x00381f000b057f89 */ /* 0x0002a200000e0000 */
[----:B------:R-:W-:Y:S02]  /*19e0*/  BSSY B0, `(.L_x_1068) ;  /* 0x000000d000007945 */ /* 0x000fe40003800000 */
[----:B------:R-:W-:Y:S01]  /*19f0*/  ISETP.GE.AND P1, PT, R0, UR6, PT ;  /* 0x0000000600007c0c */ /* 0x000fe2000bf26270 */
        /* <DEDUP_REMOVED lines=11> */
.L_x_1069:
[----:B------:R-:W-:Y:S05]  /*1ab0*/  BSYNC B0 ;  /* 0x0000000000007941 */ /* 0x000fea0003800000 */
.L_x_1068:
[----:B--2---:R-:W-:Y:S01]  /*1ac0*/  IADD3 R0, R9, 0x20, RZ ;  /* 0x0000002009007810 */ /* 0x004fe20007ffe0ff */
[----:B------:R2:W4:Y:S01]  /*1ad0*/  SHFL.IDX PT, R5, R11, 0x2, 0x181f ;  /* 0x00581f000b057f89 */ /* 0x00052200000e0000 */
[----:B------:R-:W-:Y:S02]  /*1ae0*/  BSSY B0, `(.L_x_1070) ;  /* 0x000000d000007945 */ /* 0x000fe40003800000 */
[----:B------:R-:W-:Y:S01]  /*1af0*/  ISETP.GE.AND P1, PT, R0, UR6, PT ;  /* 0x0000000600007c0c */ /* 0x000fe2000bf26270 */
        /* <DEDUP_REMOVED lines=11> */
.L_x_1071:
[----:B------:R-:W-:Y:S05]  /*1bb0*/  BSYNC B0 ;  /* 0x0000000000007941 */ /* 0x000fea0003800000 */
.L_x_1070:
[----:B---3--:R-:W-:Y:S01]  /*1bc0*/  IADD3 R0, R9, 0x30, RZ ;  /* 0x0000003009007810 */ /* 0x008fe20007ffe0ff */
[----:B----4-:R3:W4:Y:S01]  /*1bd0*/  SHFL.IDX PT, R5, R11, 0x3, 0x181f ;  /* 0x00781f000b057f89 */ /* 0x01072200000e0000 */
[----:B------:R-:W-:Y:S02]  /*1be0*/  BSSY B0, `(.L_x_1072) ;  /* 0x000000d000007945 */ /* 0x000fe40003800000 */
[----:B------:R-:W-:Y:S01]  /*1bf0*/  ISETP.GE.AND P1, PT, R0, UR6, PT ;  /* 0x0000000600007c0c */ /* 0x000fe2000bf26270 */
        /* <DEDUP_REMOVED lines=11> */
.L_x_1073:
[----:B------:R-:W-:Y:S05]  /*1cb0*/  BSYNC B0 ;  /* 0x0000000000007941 */ /* 0x000fea0003800000 */
.L_x_1072:
[----:B-1----:R-:W-:Y:S01]  /*1cc0*/  IADD3 R0, R9, 0x40, RZ ;  /* 0x0000004009007810 */ /* 0x002fe20007ffe0ff */
[----:B----4-:R1:W4:Y:S01]  /*1cd0*/  SHFL.IDX PT, R5, R11, 0x4, 0x181f ;  /* 0x00981f000b057f89 */ /* 0x01032200000e0000 */
[----:B------:R-:W-:Y:S02]  /*1ce0*/  BSSY B0, `(.L_x_1074) ;  /* 0x000000d000007945 */ /* 0x000fe40003800000 */
[----:B------:R-:W-:Y:S01]  /*1cf0*/  ISETP.GE.AND P1, PT, R0, UR6, PT ;  /* 0x0000000600007c0c */ /* 0x000fe2000bf26270 */
        /* <DEDUP_REMOVED lines=11> */
.L_x_1075:
[----:B------:R-:W-:Y:S05]  /*1db0*/  BSYNC B0 ;  /* 0x0000000000007941 */ /* 0x000fea0003800000 */
.L_x_1074:
[----:B--2---:R-:W-:Y:S01]  /*1dc0*/  IADD3 R0, R9, 0x50, RZ ;  /* 0x0000005009007810 */ /* 0x004fe20007ffe0ff */
        /* <DEDUP_REMOVED lines=14> */
.L_x_1077:
[----:B------:R-:W-:Y:S05]  /*1eb0*/  BSYNC B0 ;  /* 0x0000000000007941 */ /* 0x000fea0003800000 */
.L_x_1076:
        /* <DEDUP_REMOVED lines=15> */
.L_x_1079:
[----:B------:R-:W-:Y:S05]  /*1fb0*/  BSYNC B0 ;  /* 0x0000000000007941 */ /* 0x000fea0003800000 */
.L_x_1078:
[----:B--2---:R-:W-:Y:S01]  /*1fc0*/  IMAD.MOV.U32 R0, RZ, RZ, c[0x0][0x2b8] ;  /* 0x0000ae00ff007624 */ /* 0x004fe200078e00ff */
[----:B------:R-:W-:Y:S01]  /*1fd0*/  UMOV UR32, 0x30 ;  /* 0x0000003000207882 */ /* 0x000fe20000000000 */
[----:B------:R-:W-:Y:S01]  /*1fe0*/  SHFL.IDX PT, R4, R12, 0x7, 0x181f ;  /* 0x00f81f000c047f89 */ /* 0x000fe200000e0000 */
[----:B------:R-:W-:Y:S01]  /*1ff0*/  UIMAD UR21, UR26, UR32, -0x30 ;  /* 0xffffffd01a1574a4 */ /* 0x000fe2000f8e0220 */
[----:B------:R-:W-:Y:S01]  /*2000*/  IADD3 R6, R9, 0x70, RZ ;  /* 0x0000007009067810 */ /* 0x000fe20007ffe0ff */
[----:B------:R-:W-:Y:S01]  /*2010*/  IMAD.SHL.U32 R125, R10, 0x2, RZ ;  /* 0x000000020a7d7824 */ /* 0x000fe200078e00ff */
[----:B------:R-:W-:Y:S01]  /*2020*/  ISETP.NE.AND P4, PT, R0, 0x1, PT ;  /* 0x000000010000780c */ /* 0x000fe20003f85270 */
[----:B----4-:R-:W2:Y:S01]  /*2030*/  SHFL.IDX PT, R5, R11, 0x7, 0x181f ;  /* 0x00f81f000b057f89 */ /* 0x010ea200000e0000 */
[----:B------:R-:W-:Y:S01]  /*2040*/  ISETP.GE.AND P2, PT, R6, UR6, PT ;  /* 0x0000000606007c0c */ /* 0x000fe2000bf46270 */
[----:B------:R-:W-:Y:S01]  /*2050*/  USHF.R.S32.HI UR9, URZ, 0x1f, UR18 ;  /* 0x0000001f3f097899 */ /* 0x000fe20008011412 */
[C---:B------:R-:W-:Y:S01]  /*2060*/  IADD3 R0, R131.reuse, UR21, RZ ;  /* 0x0000001583007c10 */ /* 0x040fe2000fffe0ff */
[----:B------:R-:W-:Y:S01]  /*2070*/  ULDC.64 UR4, c[0x0][0x2b0] ;  /* 0x0000ac0000047ab9 */ /* 0x000fe20000000a00 */
[----:B------:R-:W-:Y:S01]  /*2080*/  SHF.R.S32.HI R7, RZ, 0x1f, R23 ;  /* 0x0000001fff077819 */ /* 0x000fe20000011417 */
[----:B------:R-:W-:Y:S01]  /*2090*/  UIMAD UR9, UR9, UR4, URZ ;  /* 0x00000004090972a4 */ /* 0x000fe2000f8e023f */
[C---:B------:R-:W-:Y:S01]  /*20a0*/  IADD3 R8, R0.reuse, UR11, RZ ;  /* 0x0000000b00087c10 */ /* 0x040fe2000fffe0ff */
[----:B------:R-:W-:Y:S01]  /*20b0*/  UIMAD.WIDE.U32 UR16, UR18, UR4, URZ ;  /* 0x00000004121072a5 */ /* 0x000fe2000f8e003f */
[----:B------:R-:W-:Y:S01]  /*20c0*/  ISETP.GE.AND P5, PT, R0, UR8, PT ;  /* 0x0000000800007c0c */ /* 0x000fe2000bfa6270 */
[----:B------:R-:W-:Y:S01]  /*20d0*/  UIMAD UR5, UR18, UR5, UR9 ;  /* 0x00000005120572a4 */ /* 0x000fe2000f8e0209 */
[----:B------:R-:W-:Y:S01]  /*20e0*/  IMAD.MOV.U32 R242, RZ, RZ, RZ ;  /* 0x000000fffff27224 */ /* 0x000fe200078e00ff */
[----:B------:R-:W-:Y:S01]  /*20f0*/  UIMAD UR32, UR26, -0x30, UR32 ;  /* 0xffffffd01a2078a4 */ /* 0x000fe2000f8e0220 */
[----:B------:R-:W-:Y:S01]  /*2100*/  @P4 IMAD.HI.U32 R6, R8, c[0x0][0x2bc], RZ ;  /* 0x0000af0008064a27 */ /* 0x000fe200078e00ff */
[----:B------:R-:W-:Y:S01]  /*2110*/  ISETP.GT.OR P5, PT, R131, 0x2f, P5 ;  /* 0x0000002f8300780c */ /* 0x000fe20002fa4670 */
[----:B------:R-:W-:Y:S01]  /*2120*/  UIADD3 UR6, UR17, UR5, URZ ;  /* 0x0000000511067290 */ /* 0x000fe2000fffe03f */
[----:B------:R-:W-:Y:S01]  /*2130*/  ISETP.GE.AND P6, PT, R129, c[0x0][0x1d4], PT ;  /* 0x0000750081007a0c */ /* 0x000fe20003fc6270 */
[----:B------:R-:W-:Y:S01]  /*2140*/  IMAD.MOV.U32 R0, RZ, RZ, R8 ;  /* 0x000000ffff007224 */ /* 0x000fe200078e0008 */
[----:B------:R-:W-:Y:S01]  /*2150*/  @P4 SHF.R.U32.HI R0, RZ, c[0x0][0x2c0], R6 ;  /* 0x0000b000ff004a19 */ /* 0x000fe20000011606 */
[----:B------:R-:W-:Y:S01]  /*2160*/  ULDC.64 UR4, c[0x0][0x1e8] ;  /* 0x00007a0000047ab9 */ /* 0x000fe20000000a00 */
[----:B------:R-:W-:Y:S01]  /*2170*/  LEA.HI R6, R7, R23, RZ, 0x3 ;  /* 0x0000001707067211 */ /* 0x000fe200078f18ff */
[----:B------:R-:W-:Y:S03]  /*2180*/  STL [R1], R125 ;  /* 0x0000007d01007387 */ /* 0x000fe60000100800 */
[----:B------:R-:W-:Y:S01]  /*2190*/  LOP3.LUT R128, R6, 0xfffffff8, RZ, 0xc0, !PT ;  /* 0xfffffff806807812 */ /* 0x000fe200078ec0ff */
[----:B-123--:R-:W-:-:S02]  /*21a0*/  @!P2 IMAD.WIDE R10, R129, 0x2, R4 ;  /* 0x00000002810aa825 */ /* 0x00efc400078e0204 */
[----:B------:R-:W-:Y:S02]  /*21b0*/  @!P5 IADD3 R7, P1, R0, UR16, RZ ;  /* 0x000000100007dc10 */ /* 0x000fe4000ff3e0ff */
[----:B------:R-:W-:Y:S01]  /*21c0*/  @!P2 IMAD.WIDE R4, R128, 0x2, R4 ;  /* 0x000000028004a825 */ /* 0x000fe200078e0204 */
[----:B------:R-:W-:Y:S01]  /*21d0*/  @!PT LDS RZ, [RZ] ;  /* 0x00000000fffff984 */ /* 0x000fe20000000800 */
[----:B------:R1:W-:Y:S01]  /*21e0*/  @!P2 LDGSTS.E.BYPASS.LTC128B.128 [R125+0xb880], [R10.64], !P3 ;  /* 0x0b8800000a7dafae */ /* 0x0003e2000d901d56 */
[----:B------:R-:W-:Y:S02]  /*21f0*/  @!P5 LEA.HI.X.SX32 R9, R0, UR6, 0x1, P1 ;  /* 0x000000060009dc11 */ /* 0x000fe400088f0eff */
[C---:B------:R-:W-:Y:S01]  /*2200*/  @!P5 LEA R6, P1, R7.reuse, c[0x0][0x2a0], 0x2 ;  /* 0x0000a8000706da11 */ /* 0x040fe200078210ff */
[----:B------:R2:W-:Y:S03]  /*2210*/  @!P2 LDGSTS.E.BYPASS.LTC128B.128 [R125+0xf880], [R4.64], !P0 ;  /* 0x0f880000047dafae */ /* 0x0005e6000c101d56 */
[----:B------:R-:W-:Y:S01]  /*2220*/  @!P5 LEA.HI.X R7, R7, c[0x0][0x2a4], R9, 0x2, P1 ;  /* 0x0000a9000707da11 */ /* 0x000fe200008f1409 */
[----:B------:R-:W0:Y:S04]  /*2230*/  LDGDEPBAR ;  /* 0x00000000000079af */ /* 0x000e280000000000 */
[----:B------:R-:W-:Y:S01]  /*2240*/  BAR.SYNC.DEFER_BLOCKING 0x0 ;  /* 0x0000000000007b1d */ /* 0x000fe20000010000 */
[----:B------:R-:W-:-:S04]  /*2250*/  UIMAD UR9, UR20, UR4, URZ ;  /* 0x00000004140972a4 */ /* 0x000fc8000f8e023f */
[----:B------:R-:W-:Y:S01]  /*2260*/  UIMAD UR9, UR10, UR5, UR9 ;  /* 0x000000050a0972a4 */ /* 0x000fe2000f8e0209 */
[----:B------:R-:W-:Y:S01]  /*2270*/  SHF.R.S32.HI R12, RZ, 0x4, R13 ;  /* 0x00000004ff0c7819 */ /* 0x000fe2000001140d */
[----:B------:R-:W-:Y:S01]  /*2280*/  UIMAD.WIDE.U32 UR18, UR10, UR4, URZ ;  /* 0x000000040a1272a5 */ /* 0x000fe2000f8e003f */
[----:B------:R-:W-:Y:S01]  /*2290*/  LEA.HI R123, R124, R127, RZ, 0x5 ;  /* 0x0000007f7c7b7211 */ /* 0x000fe200078f28ff */
[----:B------:R-:W-:Y:S01]  /*22a0*/  UIADD3 UR29, UR8, UR32, URZ ;  /* 0x00000020081d7290 */ /* 0x000fe2000fffe03f */
[----:B------:R-:W-:Y:S01]  /*22b0*/  SHF.R.S32.HI R130, RZ, 0x1f, R129 ;  /* 0x0000001fff827819 */ /* 0x000fe20000011481 */
[----:B------:R-:W-:Y:S01]  /*22c0*/  UIADD3 UR9, UR19, UR9, URZ ;  /* 0x0000000913097290 */ /* 0x000fe2000fffe03f */
[----:B------:R-:W-:Y:S01]  /*22d0*/  STL [R1+0x3c], R128 ;  /* 0x00003c8001007387 */ /* 0x000fe20000100800 */
[----:B------:R-:W-:Y:S02]  /*22e0*/  ULDC.64 UR4, c[0x0][0x210] ;  /* 0x0000840000047ab9 */ /* 0x000fe40000000a00 */
[----:B------:R-:W-:-:S04]  /*22f0*/  IADD3 R37, -R15, UR29, RZ ;  /* 0x0000001d0f257c10 */ /* 0x000fc8000fffe1ff */
[C---:B------:R-:W-:Y:S02]  /*2300*/  ISETP.GE.AND P2, PT, R37.reuse, 0x1, PT ;  /* 0x000000012500780c */ /* 0x040fe40003f46270 */
[----:B------:R-:W-:Y:S02]  /*2310*/  ISETP.GE.AND P1, PT, R37, 0x11, PT ;  /* 0x000000112500780c */ /* 0x000fe40003f26270 */
[----:B------:R-:W-:Y:S01]  /*2320*/  SHF.R.S32.HI R122, RZ, 0x5, R123 ;  /* 0x00000005ff7a7819 */ /* 0x000fe2000001147b */
[----:B------:R-:W-:Y:S01]  /*2330*/  UIMAD UR20, UR20, UR4, URZ ;  /* 0x00000004141472a4 */ /* 0x000fe2000f8e023f */
[----:B------:R3:W4:Y:S01]  /*2340*/  @!P5 LDG.E R242, [R6.64] ;  /* 0x0000001606f2d981 */ /* 0x000722000c1e1900 */
[----:B------:R-:W-:Y:S01]  /*2350*/  IMAD.MOV R0, RZ, RZ, -R0 ;  /* 0x000000ffff007224 */ /* 0x000fe200078e0a00 */
[----:B------:R-:W-:Y:S01]  /*2360*/  ISETP.GE.AND P5, PT, R23, c[0x0][0x1d4], PT ;  /* 0x0000750017007a0c */ /* 0x000fe20003fa6270 */
[----:B------:R-:W-:Y:S01]  /*2370*/  UIMAD.WIDE.U32 UR24, UR10, UR4, URZ ;  /* 0x000000040a1872a5 */ /* 0x000fe2000f8e003f */
[----:B------:R-:W-:Y:S01]  /*2380*/  STL [R1+0x48], R130 ;  /* 0x0000488201007387 */ /* 0x000fe20000100800 */
[----:B------:R-:W-:Y:S01]  /*2390*/  IMAD R243, R0, c[0x0][0x2b8], R8 ;  /* 0x0000ae0000f37a24 */ /* 0x000fe200078e0208 */
[----:B------:R-:W-:Y:S01]  /*23a0*/  UIMAD UR20, UR10, UR5, UR20 ;  /* 0x000000050a1472a4 */ /* 0x000fe2000f8e0214 */
[----:B------:R-:W-:Y:S01]  /*23b0*/  SEL R126, RZ, 0x10, P5 ;  /* 0x00000010ff7e7807 */ /* 0x000fe20002800000 */
[----:B------:R-:W-:Y:S01]  /*23c0*/  UIADD3 UR4, UR26, -0x1, URZ ;  /* 0xffffffff1a047890 */ /* 0x000fe2000fffe03f */
[----:B--2---:R-:W-:Y:S01]  /*23d0*/  IMAD.WIDE.U32 R4, R243, c[0x0][0x1e0], RZ ;  /* 0x00007800f3047a25 */ /* 0x004fe200078e00ff */
[----:B------:R-:W-:Y:S01]  /*23e0*/  SHF.R.S32.HI R16, RZ, 0x1f, R243 ;  /* 0x0000001fff107819 */ /* 0x000fe200000114f3 */
[----:B------:R-:W-:-:S02]  /*23f0*/  UIADD3 UR20, UR25, UR20, URZ ;  /* 0x0000001419147290 */ /* 0x000fc4000fffe03f */
[----:B------:R-:W-:Y:S02]  /*2400*/  UISETP.GT.AND UP0, UPT, UR4, UR7, UPT ;  /* 0x000000070400728c */ /* 0x000fe4000bf04270 */
[----:B------:R-:W-:-:S04]  /*2410*/  IMAD R0, R16, c[0x0][0x1e0], RZ ;  /* 0x0000780010007a24 */ /* 0x000fc800078e02ff */
[----:B------:R-:W-:-:S04]  /*2420*/  IMAD R0, R243, c[0x0][0x1e4], R0 ;  /* 0x00007900f3007a24 */ /* 0x000fc800078e0200 */
[----:B------:R-:W-:Y:S02]  /*2430*/  IMAD.IADD R5, R5, 0x1, R0 ;  /* 0x0000000105057824 */ /* 0x000fe400078e0200 */
[----:B---3--:R-:W-:Y:S01]  /*2440*/  IMAD R7, R243, c[0x0][0x1e0], RZ ;  /* 0x00007800f3077a24 */ /* 0x008fe200078e02ff */
[----:B----4-:R-:W-:Y:S01]  /*2450*/  SHF.R.S32.HI R17, RZ, 0x1f, R242 ;  /* 0x0000001fff117819 */ /* 0x010fe200000114f2 */
[----:B------:R-:W-:-:S04]  /*2460*/  IMAD.WIDE.U32 R4, R242, c[0x0][0x1f0], R4 ;  /* 0x00007c00f2047a25 */ /* 0x000fc800078e0004 */
[----:B------:R-:W-:Y:S01]  /*2470*/  IMAD R6, R17, c[0x0][0x1f0], RZ ;  /* 0x00007c0011067a24 */ /* 0x000fe200078e02ff */
[----:B------:R-:W-:-:S03]  /*2480*/  IADD3 R0, P0, R4, UR18, RZ ;  /* 0x0000001204007c10 */ /* 0x000fc6000ff1e0ff */
[----:B------:R-:W-:-:S05]  /*2490*/  IMAD R6, R242, c[0x0][0x1f4], R6 ;  /* 0x00007d00f2067a24 */ /* 0x000fca00078e0206 */
[----:B------:R-:W-:Y:S01]  /*24a0*/  IADD3.X R4, R5, UR9, R6, P0, !PT ;  /* 0x0000000905047c10 */ /* 0x000fe200087fe406 */
[----:B------:R-:W-:Y:S01]  /*24b0*/  IMAD.U32 R6, RZ, RZ, UR10 ;  /* 0x0000000aff067e24 */ /* 0x000fe2000f8e00ff */
[----:B------:R-:W-:Y:S01]  /*24c0*/  LEA R8, P0, R0, c[0x0][0x1c8], 0x1 ;  /* 0x0000720000087a11 */ /* 0x000fe200078008ff */
[----:B------:R-:W-:-:S03]  /*24d0*/  IMAD R5, R242, c[0x0][0x1f0], R7 ;  /* 0x00007c00f2057a24 */ /* 0x000fc600078e0207 */
[----:B------:R-:W-:Y:S01]  /*24e0*/  LEA.HI.X R0, R0, c[0x0][0x1cc], R4, 0x1, P0 ;  /* 0x0000730000007a11 */ /* 0x000fe200000f0c04 */
[----:B------:R-:W-:Y:S01]  /*24f0*/  IMAD R6, R6, c[0x0][0x1e8], R5 ;  /* 0x00007a0006067a24 */ /* 0x000fe200078e0205 */
[----:B------:R-:W-:Y:S01]  /*2500*/  SHFL.IDX PT, R4, R8, RZ, 0x181f ;  /* 0x00181fff08047589 */ /* 0x000fe200000e0000 */
[----:B------:R-:W-:-:S03]  /*2510*/  ISETP.GT.AND P0, PT, R37, 0x20, PT ;  /* 0x000000202500780c */ /* 0x000fc60003f04270 */
[----:B------:R-:W1:Y:S01]  /*2520*/  SHFL.IDX PT, R5, R0, RZ, 0x181f ;  /* 0x00181fff00057589 */ /* 0x000e6200000e0000 */
[----:B------:R-:W-:-:S03]  /*2530*/  LEA R6, R6, c[0x0][0x1c8], 0x1 ;  /* 0x0000720006067a11 */ /* 0x000fc600078e08ff */
[----:B------:R-:W-:Y:S04]  /*2540*/  SHFL.IDX PT, R8, R8, 0x1, 0x181f ;  /* 0x00381f0008087f89 */ /* 0x000fe800000e0000 */
[----:B------:R-:W2:Y:S04]  /*2550*/  SHFL.IDX PT, R9, R0, 0x1, 0x181f ;  /* 0x00381f0000097f89 */ /* 0x000ea800000e0000 */
[----:B------:R-:W-:Y:S04]  /*2560*/  SHFL.IDX PT, R6, R6, 0x2, 0x181f ;  /* 0x00581f0006067f89 */ /* 0x000fe800000e0000 */
[----:B------:R3:W4:Y:S01]  /*2570*/  SHFL.IDX PT, R7, R0, 0x2, 0x181f ;  /* 0x00581f0000077f89 */ /* 0x00072200000e0000 */
[----:B-1----:R-:W-:-:S05]  /*2580*/  @P2 IMAD.WIDE R10, R129, 0x2, R4 ;  /* 0x00000002810a2825 */ /* 0x002fca00078e0204 */
[----:B------:R1:W-:Y:S01]  /*2590*/  @P2 LDGSTS.E.BYPASS.LTC128B.128 [R125+0x5080], [R10.64], !P6 ;  /* 0x050800000a7d2fae */ /* 0x0003e2000f101d56 */
[----:B---3--:R-:W-:-:S04]  /*25a0*/  LEA.HI R0, R13, R12, RZ, 0x1 ;  /* 0x0000000c0d007211 */ /* 0x008fc800078f08ff */
[----:B------:R-:W-:-:S05]  /*25b0*/  LOP3.LUT R0, R0, 0xfffffffe, RZ, 0xc0, !PT ;  /* 0xfffffffe00007812 */ /* 0x000fca00078ec0ff */
[----:B------:R-:W-:Y:S02]  /*25c0*/  IMAD.IADD R14, R12, 0x1, -R0 ;  /* 0x000000010c0e7824 */ /* 0x000fe400078e0a00 */
[----:B--2---:R-:W-:-:S04]  /*25d0*/  @P1 IMAD.WIDE R12, R129, 0x2, R8 ;  /* 0x00000002810c1825 */ /* 0x004fc800078e0208 */
[----:B------:R-:W-:-:S04]  /*25e0*/  @P1 IMAD.WIDE R8, R128, 0x2, R8 ;  /* 0x0000000280081825 */ /* 0x000fc800078e0208 */
[----:B-1----:R-:W-:-:S04]  /*25f0*/  @P2 IMAD.WIDE R10, R128, 0x2, R4 ;  /* 0x00000002800a2825 */ /* 0x002fc800078e0204 */
[--C-:B----4-:R-:W-:Y:S01]  /*2600*/  @P0 IMAD.WIDE R4, R129, 0x2, R6.reuse ;  /* 0x0000000281040825 */ /* 0x110fe200078e0206 */
[----:B------:R1:W-:Y:S01]  /*2610*/  @P2 LDGSTS.E.BYPASS.LTC128B.128 [R125+0x6880], [R10.64], !P5 ;  /* 0x068800000a7d2fae */ /* 0x0003e2000e901d56 */
[----:B------:R-:W-:Y:S02]  /*2620*/  ISETP.GE.AND P2, PT, R23, c[0x0][0x1d4], PT ;  /* 0x0000750017007a0c */ /* 0x000fe40003f46270 */
[----:B------:R-:W-:Y:S01]  /*2630*/  @P0 IMAD.WIDE R6, R128, 0x2, R6 ;  /* 0x0000000280060825 */ /* 0x000fe200078e0206 */
[----:B------:R2:W-:Y:S03]  /*2640*/  @P1 LDGSTS.E.BYPASS.LTC128B.128 [R125+0x5880], [R12.64], !P6 ;  /* 0x058800000c7d1fae */ /* 0x0005e6000f101d56 */
[C---:B------:R-:W-:Y:S01]  /*2650*/  IMAD.SHL.U32 R0, R36.reuse, 0x40, RZ ;  /* 0x0000004024007824 */ /* 0x040fe200078e00ff */
[----:B------:R1:W-:Y:S01]  /*2660*/  @P1 LDGSTS.E.BYPASS.LTC128B.128 [R125+0x7080], [R8.64], !P5 ;  /* 0x07080000087d1fae */ /* 0x0003e2000e901d56 */
[----:B------:R-:W-:-:S03]  /*2670*/  LOP3.LUT P1, RZ, R36, 0x2, RZ, 0xc0, !PT ;  /* 0x0000000224ff7812 */ /* 0x000fc6000782c0ff */
[----:B------:R3:W-:Y:S01]  /*2680*/  @P0 LDGSTS.E.BYPASS.LTC128B.128 [R125+0x6080], [R4.64], !P6 ;  /* 0x06080000047d0fae */ /* 0x0007e2000f101d56 */
[----:B------:R-:W-:-:S03]  /*2690*/  LOP3.LUT R0, R0, 0x1c0, RZ, 0xc0, !PT ;  /* 0x000001c000007812 */ /* 0x000fc600078ec0ff */
[----:B------:R4:W-:Y:S04]  /*26a0*/  @P0 LDGSTS.E.BYPASS.LTC128B.128 [R125+0x7880], [R6.64], !P5 ;  /* 0x07880000067d0fae */ /* 0x0009e8000e901d56 */
[----:B------:R-:W0:Y:S01]  /*26b0*/  LDGDEPBAR ;  /* 0x00000000000079af */ /* 0x000e220000000000 */
[----:B---3--:R-:W-:Y:S02]  /*26c0*/  IMAD.SHL.U32 R4, R18, 0x40, RZ ;  /* 0x0000004012047824 */ /* 0x008fe400078e00ff */
[----:B------:R-:W-:Y:S02]  /*26d0*/  IMAD.SHL.U32 R5, R19, 0x40, RZ ;  /* 0x0000004013057824 */ /* 0x000fe400078e00ff */
[----:B----4-:R-:W-:Y:S01]  /*26e0*/  IMAD.SHL.U32 R7, R15, 0x8, RZ ;  /* 0x000000080f077824 */ /* 0x010fe200078e00ff */
[----:B------:R-:W-:-:S04]  /*26f0*/  DEPBAR.LE SB0, 0x1 ;  /* 0x000080400000791a */ /* 0x000fc80000000000 */
[----:B------:R-:W-:-:S04]  /*2700*/  DEPBAR.LE SB0, 0x0 ;  /* 0x000080000000791a */ /* 0x000fc80000000000 */
[----:B------:R-:W-:Y:S01]  /*2710*/  IMAD.SHL.U32 R6, R14, 0x8, RZ ;  /* 0x000000080e067824 */ /* 0x000fe200078e00ff */
[----:B------:R-:W-:Y:S02]  /*2720*/  LOP3.LUT R4, R4, 0x1c0, RZ, 0xc0, !PT ;  /* 0x000001c004047812 */ /* 0x000fe400078ec0ff */
[----:B------:R-:W-:Y:S02]  /*2730*/  LOP3.LUT R121, R5, 0xfffffe00, RZ, 0xc0, !PT ;  /* 0xfffffe0005797812 */ /* 0x000fe400078ec0ff */
[----:B------:R-:W-:Y:S02]  /*2740*/  LOP3.LUT R7, R0, 0x8, R7, 0xf8, !PT ;  /* 0x0000000800077812 */ /* 0x000fe400078ef807 */
[----:B------:R-:W-:Y:S02]  /*2750*/  LOP3.LUT R5, R4, 0x8, R6, 0xf8, !PT ;  /* 0x0000000804057812 */ /* 0x000fe400078ef806 */
[----:B------:R-:W-:Y:S02]  /*2760*/  SHF.R.U32.HI R0, RZ, 0x3, R0 ;  /* 0x00000003ff007819 */ /* 0x000fe40000011600 */
[----:B------:R-:W-:-:S02]  /*2770*/  SHF.R.U32.HI R4, RZ, 0x3, R4 ;  /* 0x00000003ff047819 */ /* 0x000fc40000011604 */
[----:B------:R-:W-:Y:S02]  /*2780*/  LOP3.LUT R0, R7, R0, RZ, 0x3c, !PT ;  /* 0x0000000007007212 */ /* 0x000fe400078e3cff */
[----:B------:R-:W-:Y:S01]  /*2790*/  LOP3.LUT R120, R5, R4, RZ, 0x3c, !PT ;  /* 0x0000000405787212 */ /* 0x000fe200078e3cff */
[----:B------:R-:W-:Y:S02]  /*27a0*/  IMAD R4, R122, 0x400, R121 ;  /* 0x000004007a047824 */ /* 0x000fe400078e0279 */
[----:B------:R-:W-:Y:S02]  /*27b0*/  IMAD R0, R14, 0x200, R0 ;  /* 0x000002000e007824 */ /* 0x000fe400078e0200 */
[----:B------:R-:W-:Y:S02]  /*27c0*/  IMAD.IADD R4, R120, 0x1, R4 ;  /* 0x0000000178047824 */ /* 0x000fe400078e0204 */
[----:B------:R-:W-:Y:S01]  /*27d0*/  IMAD.SHL.U32 R224, R0, 0x2, RZ ;  /* 0x0000000200e07824 */ /* 0x000fe200078e00ff */
[----:B------:R-:W-:Y:S01]  /*27e0*/  BAR.SYNC.DEFER_BLOCKING 0x0 ;  /* 0x0000000000007b1d */ /* 0x000fe20000010000 */
[----:B------:R-:W-:-:S02]  /*27f0*/  IMAD.SHL.U32 R231, R4, 0x2, RZ ;  /* 0x0000000204e77824 */ /* 0x000fc400078e00ff */
[----:B------:R-:W-:Y:S01]  /*2800*/  IMAD R0, R16, c[0x0][0x208], RZ ;  /* 0x0000820010007a24 */ /* 0x000fe200078e02ff */
[----:B------:R-:W-:Y:S01]  /*2810*/  IADD3 R235, R224, 0x50a0, RZ ;  /* 0x000050a0e0eb7810 */ /* 0x000fe20007ffe0ff */
[--C-:B------:R-:W-:Y:S02]  /*2820*/  IMAD R233, R3, 0x2, R231.reuse ;  /* 0x0000000203e97824 */ /* 0x100fe400078e02e7 */
[----:B------:R-:W-:Y:S02]  /*2830*/  IMAD R0, R243, c[0x0][0x20c], R0 ;  /* 0x00008300f3007a24 */ /* 0x000fe400078e0200 */
[C---:B------:R-:W-:Y:S02]  /*2840*/  IMAD R232, R2.reuse, 0x2, R231 ;  /* 0x0000000202e87824 */ /* 0x040fe400078e02e7 */
[----:B------:R-:W-:Y:S02]  /*2850*/  IMAD R234, R2, 0x2, R233 ;  /* 0x0000000202ea7824 */ /* 0x000fe400078e02e9 */
[----:B------:R-:W-:Y:S01]  /*2860*/  IMAD R236, R3, 0x2, R232 ;  /* 0x0000000203ec7824 */ /* 0x000fe200078e02e8 */
[----:B------:R-:W-:Y:S04]  /*2870*/  LDSM.16.M88.4 R4, [R224+0x5080] ;  /* 0x00508000e004783b */ /* 0x000fe80000000200 */
[----:B--2---:R-:W2:Y:S04]  /*2880*/  LDSM.16.M88.4 R12, [R231+0x8080] ;  /* 0x00808000e70c783b */ /* 0x004ea80000000200 */
[----:B-1----:R-:W1:Y:S04]  /*2890*/  LDSM.16.M88.4 R8, [R231+0xa080] ;  /* 0x00a08000e708783b */ /* 0x002e680000000200 */
[----:B------:R-:W3:Y:S04]  /*28a0*/  LDSM.16.M88.4 R24, [R224+0x5880] ;  /* 0x00588000e018783b */ /* 0x000ee80000000200 */
[----:B------:R-:W4:Y:S01]  /*28b0*/  LDSM.16.M88.4 R32, [R224+0x6080] ;  /* 0x00608000e020783b */ /* 0x000f220000000200 */
[-C--:B--2---:R-:W-:Y:S08]  /*28c0*/  HMMA.16816.F32 R112, R12, R4.reuse, RZ ;  /* 0x000000040c70723c */ /* 0x084ff000000018ff */
[C---:B-1----:R-:W-:Y:S07]  /*28d0*/  HMMA.16816.F32 R68, R8.reuse, R4, RZ ;  /* 0x000000040844723c */ /* 0x042fee00000018ff */
[----:B------:R-:W-:Y:S01]  /*28e0*/  IMAD.WIDE.U32 R4, R243, c[0x0][0x208], RZ ;  /* 0x00008200f3047a25 */ /* 0x000fe200078e00ff */
[----:B------:R-:W-:Y:S03]  /*28f0*/  HMMA.16816.F32 R72, R8, R6, RZ ;  /* 0x000000060848723c */ /* 0x000fe600000018ff */
[----:B------:R-:W-:-:S02]  /*2900*/  IMAD.IADD R5, R5, 0x1, R0 ;  /* 0x0000000105057824 */ /* 0x000fc400078e0200 */
[----:B------:R-:W-:Y:S02]  /*2910*/  IMAD R0, R17, c[0x0][0x218], RZ ;  /* 0x0000860011007a24 */ /* 0x000fe400078e02ff */
[C---:B------:R-:W-:Y:S01]  /*2920*/  IMAD.WIDE.U32 R4, R242.reuse, c[0x0][0x218], R4 ;  /* 0x00008600f2047a25 */ /* 0x040fe200078e0004 */
[C---:B------:R-:W-:Y:S01]  /*2930*/  HMMA.16816.F32 R116, R12.reuse, R6, RZ ;  /* 0x000000060c74723c */ /* 0x040fe200000018ff */
[----:B------:R-:W-:Y:S06]  /*2940*/  LDSM.16.M88.4 R16, [R233+0xa080] ;  /* 0x00a08000e910783b */ /* 0x000fec0000000200 */
[----:B------:R-:W-:Y:S01]  /*2950*/  IMAD R6, R242, c[0x0][0x21c], R0 ;  /* 0x00008700f2067a24 */ /* 0x000fe200078e0200 */
[----:B------:R-:W-:Y:S01]  /*2960*/  IADD3 R0, P0, R4, UR24, RZ ;  /* 0x0000001804007c10 */ /* 0x000fe2000ff1e0ff */
[----:B---3--:R-:W-:Y:S01]  /*2970*/  HMMA.16816.F32 R92, R12, R24, RZ ;  /* 0x000000180c5c723c */ /* 0x008fe200000018ff */
[----:B------:R-:W-:-:S02]  /*2980*/  IADD3 R7, R224, 0x5080, RZ ;  /* 0x00005080e0077810 */ /* 0x000fc40007ffe0ff */
[----:B------:R-:W-:Y:S02]  /*2990*/  IADD3.X R5, R5, UR20, R6, P0, !PT ;  /* 0x0000001405057c10 */ /* 0x000fe400087fe406 */
[C---:B------:R-:W-:Y:S02]  /*29a0*/  LEA R4, P0, R0.reuse, c[0x0][0x1f8], 0x1 ;  /* 0x00007e0000047a11 */ /* 0x040fe400078008ff */
[----:B------:R-:W-:Y:S01]  /*29b0*/  @P1 IADD3 R235, R7, -0x20, RZ ;  /* 0xffffffe007eb1810 */ /* 0x000fe20007ffe0ff */
[C---:B------:R-:W-:Y:S01]  /*29c0*/  HMMA.16816.F32 R60, R8.reuse, R24, RZ ;  /* 0x00000018083c723c */ /* 0x040fe200000018ff */
[----:B------:R-:W-:Y:S01]  /*29d0*/  LEA.HI.X R0, R0, c[0x0][0x1fc], R5, 0x1, P0 ;  /* 0x00007f0000007a11 */ /* 0x000fe200000f0c05 */
[----:B------:R-:W1:Y:S01]  /*29e0*/  SHFL.IDX PT, R20, R4, 0x2, 0x181f ;  /* 0x00581f0004147f89 */ /* 0x000e6200000e0000 */
[C---:B------:R-:W-:Y:S02]  /*29f0*/  IADD3 R241, R235.reuse, 0x800, RZ ;  /* 0x00000800ebf17810 */ /* 0x040fe40007ffe0ff */
[----:B------:R-:W-:Y:S01]  /*2a00*/  IADD3 R240, R235, 0x1000, RZ ;  /* 0x00001000ebf07810 */ /* 0x000fe20007ffe0ff */
[----:B------:R-:W2:Y:S01]  /*2a10*/  SHFL.IDX PT, R7, R4, 0x1, 0x181f ;  /* 0x00381f0004077f89 */ /* 0x000ea200000e0000 */
[----:B------:R-:W-:Y:S01]  /*2a20*/  IMAD.WIDE R24, R129, 0x2, RZ ;  /* 0x0000000281187825 */ /* 0x000fe200078e02ff */
[----:B------:R-:W-:Y:S01]  /*2a30*/  HMMA.16816.F32 R56, R8, R26, RZ ;  /* 0x0000001a0838723c */ /* 0x000fe200000018ff */
[C---:B------:R-:W-:Y:S01]  /*2a40*/  IADD3 R239, R235.reuse, 0x1800, RZ ;  /* 0x00001800ebef7810 */ /* 0x040fe20007ffe0ff */
[----:B------:R3:W5:Y:S01]  /*2a50*/  SHFL.IDX PT, R6, R4, RZ, 0x181f ;  /* 0x00181fff04067589 */ /* 0x00076200000e0000 */
[----:B------:R-:W-:-:S02]  /*2a60*/  IADD3 R238, R235, 0x2000, RZ ;  /* 0x00002000ebee7810 */ /* 0x000fc40007ffe0ff */
[----:B------:R-:W-:Y:S01]  /*2a70*/  IADD3 R237, R235, 0x2800, RZ ;  /* 0x00002800ebed7810 */ /* 0x000fe20007ffe0ff */
[----:B------:R-:W5:Y:S02]  /*2a80*/  SHFL.IDX PT, R21, R0, RZ, 0x181f ;  /* 0x00181fff00157589 */ /* 0x000f6400000e0000 */
[----:B------:R-:W-:Y:S02]  /*2a90*/  HMMA.16816.F32 R104, R12, R26, RZ ;  /* 0x0000001a0c68723c */ /* 0x000fe400000018ff */
[----:B------:R-:W5:Y:S04]  /*2aa0*/  SHFL.IDX PT, R22, R0, 0x1, 0x181f ;  /* 0x00381f0000167f89 */ /* 0x000f6800000e0000 */
[----:B------:R-:W5:Y:S02]  /*2ab0*/  SHFL.IDX PT, R0, R0, 0x2, 0x181f ;  /* 0x00581f0000007f89 */ /* 0x000f6400000e0000 */
[----:B----4-:R-:W-:Y:S01]  /*2ac0*/  HMMA.16816.F32 R48, R8, R32, RZ ;  /* 0x000000200830723c */ /* 0x010fe200000018ff */
[C---:B-1----:R-:W-:Y:S01]  /*2ad0*/  IADD3 R30, P0, R24.reuse, R20, RZ ;  /* 0x00000014181e7210 */ /* 0x042fe20007f1e0ff */
[----:B------:R-:W1:Y:S01]  /*2ae0*/  LDSM.16.M88.4 R44, [R235] ;  /* 0x00000000eb2c783b */ /* 0x000e620000000200 */
[----:B--2---:R-:W-:-:S03]  /*2af0*/  IADD3 R26, P1, R24, R7, RZ ;  /* 0x00000007181a7210 */ /* 0x004fc60007f3e0ff */
[----:B------:R-:W2:Y:S02]  /*2b00*/  LDSM.16.M88.4 R40, [R235+0x800] ;  /* 0x00080000eb28783b */ /* 0x000ea40000000200 */
[----:B------:R-:W-:Y:S01]  /*2b10*/  HMMA.16816.F32 R64, R8, R34, RZ ;  /* 0x000000220840723c */ /* 0x000fe200000018ff */
[----:B---3--:R-:W-:Y:S01]  /*2b20*/  IMAD.WIDE R4, R128, 0x2, RZ ;  /* 0x0000000280047825 */ /* 0x008fe200078e02ff */
[----:B-----5:R-:W-:Y:S01]  /*2b30*/  IADD3 R28, P3, R6, R24, RZ ;  /* 0x00000018061c7210 */ /* 0x020fe20007f7e0ff */
[----:B------:R-:W3:Y:S04]  /*2b40*/  LDSM.16.M88.4 R52, [R235+0x1000] ;  /* 0x00100000eb34783b */ /* 0x000ee80000000200 */
[----:B------:R-:W-:Y:S01]  /*2b50*/  IMAD.X R29, R21, 0x1, R25, P3 ;  /* 0x00000001151d7824 */ /* 0x000fe200018e0619 */
[----:B------:R-:W-:Y:S01]  /*2b60*/  ISETP.GE.AND P3, PT, R129, c[0x0][0x1d4], PT ;  /* 0x0000750081007a0c */ /* 0x000fe20003f66270 */
[----:B------:R-:W-:Y:S01]  /*2b70*/  HMMA.16816.F32 R84, R12, R32, RZ ;  /* 0x000000200c54723c */ /* 0x000fe200000018ff */
[----:B------:R-:W-:-:S02]  /*2b80*/  IMAD.X R27, R25, 0x1, R22, P1 ;  /* 0x00000001191b7824 */ /* 0x000fc400008e0616 */
[----:B------:R-:W-:Y:S01]  /*2b90*/  IMAD.X R31, R25, 0x1, R0, P0 ;  /* 0x00000001191f7824 */ /* 0x000fe200000e0600 */
[----:B------:R-:W-:Y:S02]  /*2ba0*/  IADD3 R24, P0, R6, R4, RZ ;  /* 0x0000000406187210 */ /* 0x000fe40007f1e0ff */
[C---:B------:R-:W-:Y:S02]  /*2bb0*/  IADD3 R6, P1, R4.reuse, R7, RZ ;  /* 0x0000000704067210 */ /* 0x040fe40007f3e0ff */
[----:B------:R-:W-:Y:S01]  /*2bc0*/  HMMA.16816.F32 R100, R12, R34, RZ ;  /* 0x000000220c64723c */ /* 0x000fe200000018ff */
[----:B------:R-:W-:Y:S01]  /*2bd0*/  IMAD.X R25, R21, 0x1, R5, P0 ;  /* 0x0000000115197824 */ /* 0x000fe200000e0605 */
[----:B------:R-:W-:Y:S01]  /*2be0*/  IADD3 R4, P0, R4, R20, RZ ;  /* 0x0000001404047210 */ /* 0x000fe20007f1e0ff */
[----:B------:R-:W-:Y:S01]  /*2bf0*/  IMAD.X R7, R5, 0x1, R22, P1 ;  /* 0x0000000105077824 */ /* 0x000fe200008e0616 */
[----:B------:R-:W-:Y:S01]  /*2c00*/  ISETP.LT.OR P1, PT, R37, 0x1, P3 ;  /* 0x000000012500780c */ /* 0x000fe20001f21670 */
[----:B------:R-:W4:Y:S02]  /*2c10*/  LDSM.16.M88.4 R20, [R233+0x8080] ;  /* 0x00808000e914783b */ /* 0x000f240000000200 */
[----:B------:R-:W-:Y:S01]  /*2c20*/  IMAD.X R5, R5, 0x1, R0, P0 ;  /* 0x0000000105057824 */ /* 0x000fe200000e0600 */
[C---:B------:R-:W-:Y:S01]  /*2c30*/  ISETP.LT.OR P0, PT, R37.reuse, 0x1, P2 ;  /* 0x000000012500780c */ /* 0x040fe20001701670 */
[----:B------:R-:W-:Y:S01]  /*2c40*/  IMAD.MOV.U32 R0, RZ, RZ, 0x40 ;  /* 0x00000040ff007424 */ /* 0x000fe200078e00ff */
[----:B-1----:R-:W-:Y:S07]  /*2c50*/  HMMA.16816.F32 R80, R16, R46, R72 ;  /* 0x0000002e1050723c */ /* 0x002fee0000001848 */
[----:B------:R-:W-:Y:S01]  /*2c60*/  @!PT LDS RZ, [RZ] ;  /* 0x00000000fffff984 */ /* 0x000fe20000000800 */
[----:B------:R-:W-:Y:S01]  /*2c70*/  @!PT LDS RZ, [RZ] ;  /* 0x00000000fffff984 */ /* 0x000fe20000000800 */
[----:B------:R-:W-:Y:S01]  /*2c80*/  @!PT LDS RZ, [RZ] ;  /* 0x00000000fffff984 */ /* 0x000fe20000000800 */
[----:B------:R1:W-:Y:S01]  /*2c90*/  LDGSTS.E.BYPASS.LTC128B.128 [R125+0x2080], [R28.64], !P1 ;  /* 0x020800001c7d7fae */ /* 0x0003e2000c901d56 */
[----:B------:R-:W-:-:S02]  /*2ca0*/  ISETP.LT.OR P1, PT, R37, 0x11, P3 ;  /* 0x000000112500780c */ /* 0x000fc40001f21670 */
[C---:B------:R-:W-:Y:S01]  /*2cb0*/  ISETP.LT.OR P3, PT, R37.reuse, 0x21, P3 ;  /* 0x000000212500780c */ /* 0x040fe20001f61670 */
[----:B------:R5:W-:Y:S01]  /*2cc0*/  LDGSTS.E.BYPASS.LTC128B.128 [R125+0x3880], [R24.64], !P0 ;  /* 0x03880000187d7fae */ /* 0x000be2000c101d56 */
[C---:B------:R-:W-:Y:S02]  /*2cd0*/  ISETP.LT.OR P0, PT, R37.reuse, 0x11, P2 ;  /* 0x000000112500780c */ /* 0x040fe40001701670 */
[----:B------:R-:W-:Y:S01]  /*2ce0*/  ISETP.LT.OR P2, PT, R37, 0x21, P2 ;  /* 0x000000212500780c */ /* 0x000fe20001741670 */
[C---:B--2---:R-:W-:Y:S06]  /*2cf0*/  HMMA.16816.F32 R76, R16.reuse, R42, R56 ;  /* 0x0000002a104c723c */ /* 0x044fec0000001838 */
[----:B------:R5:W-:Y:S01]  /*2d00*/  LDGSTS.E.BYPASS.LTC128B.128 [R125+0x2880], [R26.64], !P1 ;  /* 0x028800001a7d7fae */ /* 0x000be2000c901d56 */
[----:B------:R-:W-:Y:S01]  /*2d10*/  LOP3.LUT P1, RZ, R36, 0x4, RZ, 0xc0, !PT ;  /* 0x0000000424ff7812 */ /* 0x000fe2000782c0ff */
[----:B------:R-:W-:Y:S02]  /*2d20*/  HMMA.16816.F32 R108, R16, R44, R68 ;  /* 0x0000002c106c723c */ /* 0x000fe40000001844 */
[----:B------:R2:W-:Y:S01]  /*2d30*/  LDGSTS.E.BYPASS.LTC128B.128 [R125+0x4080], [R6.64], !P0 ;  /* 0x04080000067d7fae */ /* 0x0005e2000c101d56 */
[----:B------:R-:W-:-:S02]  /*2d40*/  SEL R0, R0, 0xffffffc0, !P1 ;  /* 0xffffffc000007807 */ /* 0x000fc40004800000 */
[----:B------:R-:W-:Y:S01]  /*2d50*/  PLOP3.LUT P0, PT, PT, PT, UP0, 0x80, 0x0 ;  /* 0x000000000000781c */ /* 0x000fe20003f0f008 */
[----:B------:R1:W-:Y:S01]  /*2d60*/  LDGSTS.E.BYPASS.LTC128B.128 [R125+0x3080], [R30.64], !P3 ;  /* 0x030800001e7d7fae */ /* 0x0003e2000d901d56 */
[----:B------:R-:W-:Y:S01]  /*2d70*/  ISETP.GT.AND P3, PT, R131, 0x2f, PT ;  /* 0x0000002f8300780c */ /* 0x000fe20003f64270 */
[----:B------:R-:W-:Y:S01]  /*2d80*/  IMAD.IADD R230, R224, 0x1, R0 ;  /* 0x00000001e0e67824 */ /* 0x000fe200078e0200 */
[C---:B------:R-:W-:Y:S01]  /*2d90*/  HMMA.16816.F32 R96, R16.reuse, R40, R60 ;  /* 0x000000281060723c */ /* 0x040fe2000000183c */
[----:B------:R2:W-:Y:S01]  /*2da0*/  LDGSTS.E.BYPASS.LTC128B.128 [R125+0x4880], [R4.64], !P2 ;  /* 0x04880000047d7fae */ /* 0x0005e2000d101d56 */
[----:B------:R-:W-:Y:S01]  /*2db0*/  IMAD.IADD R229, R0, 0x1, R235 ;  /* 0x0000000100e57824 */ /* 0x000fe200078e02eb */
[----:B------:R-:W-:Y:S02]  /*2dc0*/  LOP3.LUT R0, R120, R121, RZ, 0xfc, !PT ;  /* 0x0000007978007212 */ /* 0x000fe400078efcff */
[----:B------:R-:W-:Y:S03]  /*2dd0*/  LDSM.16.M88.4 R8, [R232+0xa080] ;  /* 0x00a08000e808783b */ /* 0x000fe60000000200 */
[C---:B---3--:R-:W-:Y:S01]  /*2de0*/  HMMA.16816.F32 R88, R16.reuse, R52, R48 ;  /* 0x000000341058723c */ /* 0x048fe20000001830 */
[----:B------:R-:W-:Y:S04]  /*2df0*/  LDSM.16.M88.4 R32, [R230+0x6080] ;  /* 0x00608000e620783b */ /* 0x000fe80000000200 */
[----:B------:R-:W-:Y:S03]  /*2e00*/  LDSM.16.M88.4 R12, [R232+0x8080] ;  /* 0x00808000e80c783b */ /* 0x000fe60000000200 */
[----:B------:R-:W-:Y:S01]  /*2e10*/  HMMA.16816.F32 R72, R16, R54, R64 ;  /* 0x000000361048723c */ /* 0x000fe20000001840 */
[----:B-----5:R-:W3:Y:S04]  /*2e20*/  LDSM.16.M88.4 R24, [R230+0x5880] ;  /* 0x00588000e618783b */ /* 0x020ee80000000200 */
[----:B------:R-:W-:Y:S03]  /*2e30*/  LDSM.16.M88.4 R36, [R229] ;  /* 0x00000000e524783b */ /* 0x000fe60000000200 */
[C---:B----4-:R-:W-:Y:S01]  /*2e40*/  HMMA.16816.F32 R68, R20.reuse, R44, R112 ;  /* 0x0000002c1444723c */ /* 0x050fe20000001870 */
[----:B-1----:R-:W1:Y:S04]  /*2e50*/  LDSM.16.M88.4 R28, [R230+0x5080] ;  /* 0x00508000e61c783b */ /* 0x002e680000000200 */
[----:B--2---:R-:W2:Y:S03]  /*2e60*/  LDSM.16.M88.4 R4, [R234+0xa080] ;  /* 0x00a08000ea04783b */ /* 0x004ea60000000200 */
[C---:B------:R-:W-:Y:S01]  /*2e70*/  HMMA.16816.F32 R56, R20.reuse, R40, R92 ;  /* 0x000000281438723c */ /* 0x040fe2000000185c */
[----:B------:R-:W4:Y:S04]  /*2e80*/  LDSM.16.M88.4 R60, [R229+0x800] ;  /* 0x00080000e53c783b */ /* 0x000f280000000200 */
[----:B------:R-:W5:Y:S03]  /*2e90*/  LDSM.16.M88.4 R64, [R229+0x1000] ;  /* 0x00100000e540783b */ /* 0x000f660000000200 */
[C---:B------:R-:W-:Y:S01]  /*2ea0*/  HMMA.16816.F32 R48, R20.reuse, R52, R84 ;  /* 0x000000341430723c */ /* 0x040fe20000001854 */
[----:B------:R-:W0:Y:S07]  /*2eb0*/  LDGDEPBAR ;  /* 0x00000000000079af */ /* 0x000e2e0000000000 */
[C---:B------:R-:W-:Y:S08]  /*2ec0*/  HMMA.16816.F32 R44, R20.reuse, R46, R116 ;  /* 0x0000002e142c723c */ /* 0x040ff00000001874 */
[C---:B------:R-:W-:Y:S08]  /*2ed0*/  HMMA.16816.F32 R16, R20.reuse, R42, R104 ;  /* 0x0000002a1410723c */ /* 0x040ff00000001868 */
[----:B------:R-:W-:Y:S01]  /*2ee0*/  HMMA.16816.F32 R52, R20, R54, R100 ;  /* 0x000000361434723c */ /* 0x000fe20000001864 */
[----:B------:R-:W2:Y:S07]  /*2ef0*/  LDSM.16.M88.4 R20, [R234+0x8080] ;  /* 0x00808000ea14783b */ /* 0x000eae0000000200 */
[C---:B---3--:R-:W-:Y:S08]  /*2f00*/  HMMA.16816.F32 R84, R8.reuse, R26, R76 ;  /* 0x0000001a0854723c */ /* 0x048ff0000000184c */
[C---:B-1----:R-:W-:Y:S08]  /*2f10*/  HMMA.16816.F32 R40, R8.reuse, R28, R108 ;  /* 0x0000001c0828723c */ /* 0x042ff0000000186c */
[C---:B------:R-:W-:Y:S08]  /*2f20*/  HMMA.16816.F32 R92, R8.reuse, R24, R96 ;  /* 0x00000018085c723c */ /* 0x040ff00000001860 */
[C---:B------:R-:W-:Y:S08]  /*2f30*/  HMMA.16816.F32 R88, R8.reuse, R32, R88 ;  /* 0x000000200858723c */ /* 0x040ff00000001858 */
[C---:B------:R-:W-:Y:S08]  /*2f40*/  HMMA.16816.F32 R80, R8.reuse, R30, R80 ;  /* 0x0000001e0850723c */ /* 0x040ff00000001850 */
[----:B------:R-:W-:Y:S08]  /*2f50*/  HMMA.16816.F32 R76, R8, R34, R72 ;  /* 0x00000022084c723c */ /* 0x000ff00000001848 */
[C---:B------:R-:W-:Y:S08]  /*2f60*/  HMMA.16816.F32 R8, R12.reuse, R28, R68 ;  /* 0x0000001c0c08723c */ /* 0x040ff00000001844 */
[C---:B------:R-:W-:Y:S01]  /*2f70*/  HMMA.16816.F32 R44, R12.reuse, R30, R44 ;  /* 0x0000001e0c2c723c */ /* 0x040fe2000000182c */
[----:B------:R-:W-:Y:S07]  /*2f80*/  LDSM.16.M88.4 R28, [R224+0x6880] ;  /* 0x00688000e01c783b */ /* 0x000fee0000000200 */
[C---:B------:R-:W-:Y:S08]  /*2f90*/  HMMA.16816.F32 R56, R12.reuse, R24, R56 ;  /* 0x000000180c38723c */ /* 0x040ff00000001838 */
[C---:B------:R-:W-:Y:S01]  /*2fa0*/  HMMA.16816.F32 R104, R12.reuse, R26, R16 ;  /* 0x0000001a0c68723c */ /* 0x040fe20000001810 */
[----:B------:R-:W1:Y:S04]  /*2fb0*/  LDSM.16.M88.4 R16, [R231+0xe080] ;  /* 0x00e08000e710783b */ /* 0x000e680000000200 */
[----:B------:R-:W3:Y:S03]  /*2fc0*/  LDSM.16.M88.4 R24, [R224+0x7080] ;  /* 0x00708000e018783b */ /* 0x000ee60000000200 */
[C---:B------:R-:W-:Y:S01]  /*2fd0*/  HMMA.16816.F32 R108, R12.reuse, R32, R48 ;  /* 0x000000200c6c723c */ /* 0x040fe20000001830 */
[----:B------:R-:W-:Y:S07]  /*2fe0*/  LDSM.16.M88.4 R48, [R235+0x1800] ;  /* 0x00180000eb30783b */ /* 0x000fee0000000200 */
[----:B------:R-:W-:Y:S01]  /*2ff0*/  HMMA.16816.F32 R52, R12, R34, R52 ;  /* 0x000000220c34723c */ /* 0x000fe20000001834 */
[----:B------:R-:W1:Y:S07]  /*3000*/  LDSM.16.M88.4 R12, [R224+0x7880] ;  /* 0x00788000e00c783b */ /* 0x000e6e0000000200 */
[C---:B--2---:R-:W-:Y:S08]  /*3010*/  HMMA.16816.F32 R40, R4.reuse, R36, R40 ;  /* 0x000000240428723c */ /* 0x044ff00000001828 */
[C---:B------:R-:W-:Y:S08]  /*3020*/  HMMA.16816.F32 R32, R4.reuse, R38, R80 ;  /* 0x000000260420723c */ /* 0x040ff00000001850 */
[C---:B----4-:R-:W-:Y:S08]  /*3030*/  HMMA.16816.F32 R68, R4.reuse, R60, R92 ;  /* 0x0000003c0444723c */ /* 0x050ff0000000185c */
[C---:B------:R-:W-:Y:S08]  /*3040*/  HMMA.16816.F32 R72, R4.reuse, R62, R84 ;  /* 0x0000003e0448723c */ /* 0x040ff00000001854 */
[----:B-----5:R-:W-:Y:S08]  /*3050*/  HMMA.16816.F32 R100, R4, R64, R88 ;  /* 0x000000400464723c */ /* 0x020ff00000001858 */
[----:B------:R-:W-:Y:S01]  /*3060*/  HMMA.16816.F32 R92, R20, R36, R8 ;  /* 0x00000024145c723c */ /* 0x000fe20000001808 */
[----:B------:R-:W2:Y:S07]  /*3070*/  LDSM.16.M88.4 R8, [R231+0xc080] ;  /* 0x00c08000e708783b */ /* 0x000eae0000000200 */
[----:B------:R-:W-:Y:S01]  /*3080*/  HMMA.16816.F32 R96, R4, R66, R76 ;  /* 0x000000420460723c */ /* 0x000fe2000000184c */
[----:B------:R-:W-:Y:S07]  /*3090*/  LDSM.16.M88.4 R4, [R233+0xe080] ;  /* 0x00e08000e904783b */ /* 0x000fee0000000200 */
[C---:B------:R-:W-:Y:S01]  /*30a0*/  HMMA.16816.F32 R84, R20.reuse, R38, R44 ;  /* 0x000000261454723c */ /* 0x040fe2000000182c */
[----:B------:R-:W4:Y:S07]  /*30b0*/  LDSM.16.M88.4 R44, [R235+0x2000] ;  /* 0x00200000eb2c783b */ /* 0x000f2e0000000200 */
[C---:B------:R-:W-:Y:S01]  /*30c0*/  HMMA.16816.F32 R88, R20.reuse, R60, R56 ;  /* 0x0000003c1458723c */ /* 0x040fe20000001838 */
[----:B------:R-:W5:Y:S07]  /*30d0*/  LDSM.16.M88.4 R56, [R235+0x2800] ;  /* 0x00280000eb38783b */ /* 0x000f6e0000000200 */
[C---:B------:R-:W-:Y:S08]  /*30e0*/  HMMA.16816.F32 R104, R20.reuse, R62, R104 ;  /* 0x0000003e1468723c */ /* 0x040ff00000001868 */
[C---:B------:R-:W-:Y:S08]  /*30f0*/  HMMA.16816.F32 R108, R20.reuse, R64, R108 ;  /* 0x00000040146c723c */ /* 0x040ff0000000186c */
[----:B------:R-:W-:Y:S01]  /*3100*/  HMMA.16816.F32 R80, R20, R66, R52 ;  /* 0x000000421450723c */ /* 0x000fe20000001834 */
[----:B------:R-:W2:Y:S07]  /*3110*/  LDSM.16.M88.4 R20, [R233+0xc080] ;  /* 0x00c08000e914783b */ /* 0x000eae0000000200 */
[C---:B-1----:R-:W-:Y:S08]  /*3120*/  HMMA.16816.F32 R76, R16.reuse, R28, R40 ;  /* 0x0000001c104c723c */ /* 0x042ff00000001828 */
[C---:B------:R-:W-:Y:S08]  /*3130*/  HMMA.16816.F32 R52, R16.reuse, R30, R32 ;  /* 0x0000001e1034723c */ /* 0x040ff00000001820 */
[C---:B---3--:R-:W-:Y:S08]  /*3140*/  HMMA.16816.F32 R36, R16.reuse, R26, R72 ;  /* 0x0000001a1024723c */ /* 0x048ff00000001848 */
[C---:B------:R-:W-:Y:S08]  /*3150*/  HMMA.16816.F32 R40, R16.reuse, R24, R68 ;  /* 0x000000181028723c */ /* 0x040ff00000001844 */
[C---:B------:R-:W-:Y:S08]  /*3160*/  HMMA.16816.F32 R32, R16.reuse, R12, R100 ;  /* 0x0000000c1020723c */ /* 0x040ff00000001864 */
[----:B------:R-:W-:Y:S01]  /*3170*/  HMMA.16816.F32 R64, R16, R14, R96 ;  /* 0x0000000e1040723c */ /* 0x000fe20000001860 */
[----:B------:R-:W-:Y:S07]  /*3180*/  LDSM.16.M88.4 R16, [R232+0xe080] ;  /* 0x00e08000e810783b */ /* 0x000fee0000000200 */
[C---:B--2---:R-:W-:Y:S08]  /*3190*/  HMMA.16816.F32 R72, R8.reuse, R28, R92 ;  /* 0x0000001c0848723c */ /* 0x044ff0000000185c */
[C---:B------:R-:W-:Y:S08]  /*31a0*/  HMMA.16816.F32 R68, R8.reuse, R30, R84 ;  /* 0x0000001e0844723c */ /* 0x040ff00000001854 */
[C---:B------:R-:W-:Y:S08]  /*31b0*/  HMMA.16816.F32 R60, R8.reuse, R24, R88 ;  /* 0x00000018083c723c */ /* 0x040ff00000001858 */
[C---:B------:R-:W-:Y:S08]  /*31c0*/  HMMA.16816.F32 R28, R8.reuse, R26, R104 ;  /* 0x0000001a081c723c */ /* 0x040ff00000001868 */
[C---:B------:R-:W-:Y:S08]  /*31d0*/  HMMA.16816.F32 R24, R8.reuse, R12, R108 ;  /* 0x0000000c0818723c */ /* 0x040ff0000000186c */
[----:B------:R-:W-:Y:S01]  /*31e0*/  HMMA.16816.F32 R80, R8, R14, R80 ;  /* 0x0000000e0850723c */ /* 0x000fe20000001850 */
[----:B------:R-:W-:Y:S04]  /*31f0*/  LDSM.16.M88.4 R12, [R232+0xc080] ;  /* 0x00c08000e80c783b */ /* 0x000fe80000000200 */
[----:B------:R-:W-:Y:S03]  /*3200*/  LDSM.16.M88.4 R8, [R234+0xc080] ;  /* 0x00c08000ea08783b */ /* 0x000fe60000000200 */
[C---:B----4-:R-:W-:Y:S01]  /*3210*/  HMMA.16816.F32 R104, R4.reuse, R46, R36 ;  /* 0x0000002e0468723c */ /* 0x050fe20000001824 */
[----:B------:R-:W1:Y:S07]  /*3220*/  LDSM.16.M88.4 R36, [R230+0x7080] ;  /* 0x00708000e624783b */ /* 0x000e6e0000000200 */
[C---:B------:R-:W-:Y:S01]  /*3230*/  HMMA.16816.F32 R108, R4.reuse, R44, R40 ;  /* 0x0000002c046c723c */ /* 0x040fe20000001828 */
[----:B------:R-:W2:Y:S07]  /*3240*/  LDSM.16.M88.4 R40, [R230+0x6880] ;  /* 0x00688000e628783b */ /* 0x000eae0000000200 */
[C---:B-----5:R-:W-:Y:S01]  /*3250*/  HMMA.16816.F32 R100, R4.reuse, R56, R32 ;  /* 0x000000380464723c */ /* 0x060fe20000001820 */
[----:B------:R-:W3:Y:S07]  /*3260*/  LDSM.16.M88.4 R32, [R230+0x7880] ;  /* 0x00788000e620783b */ /* 0x000eee0000000200 */
[C---:B------:R-:W-:Y:S08]  /*3270*/  HMMA.16816.F32 R112, R4.reuse, R48, R76 ;  /* 0x000000300470723c */ /* 0x040ff0000000184c */
[C---:B------:R-:W-:Y:S08]  /*3280*/  HMMA.16816.F32 R76, R4.reuse, R50, R52 ;  /* 0x00000032044c723c */ /* 0x040ff00000001834 */
[----:B------:R-:W-:Y:S01]  /*3290*/  HMMA.16816.F32 R52, R4, R58, R64 ;  /* 0x0000003a0434723c */ /* 0x000fe20000001840 */
[----:B------:R-:W-:Y:S07]  /*32a0*/  LDSM.16.M88.4 R4, [R236+0xe080] ;  /* 0x00e08000ec04783b */ /* 0x000fee0000000200 */
[C---:B------:R-:W-:Y:S08]  /*32b0*/  HMMA.16816.F32 R96, R20.reuse, R48, R72 ;  /* 0x000000301460723c */ /* 0x040ff00000001848 */
[C---:B------:R-:W-:Y:S08]  /*32c0*/  HMMA.16816.F32 R92, R20.reuse, R50, R68 ;  /* 0x00000032145c723c */ /* 0x040ff00000001844 */
[C---:B------:R-:W-:Y:S08]  /*32d0*/  HMMA.16816.F32 R88, R20.reuse, R44, R60 ;  /* 0x0000002c1458723c */ /* 0x040ff0000000183c */
[C---:B------:R-:W-:Y:S01]  /*32e0*/  HMMA.16816.F32 R84, R20.reuse, R46, R28 ;  /* 0x0000002e1454723c */ /* 0x040fe2000000181c */
[----:B------:R-:W-:Y:S07]  /*32f0*/  LDSM.16.M88.4 R28, [R229+0x1800] ;  /* 0x00180000e51c783b */ /* 0x000fee0000000200 */
[C---:B------:R-:W-:Y:S01]  /*3300*/  HMMA.16816.F32 R60, R20.reuse, R56, R24 ;  /* 0x00000038143c723c */ /* 0x040fe20000001818 */
[----:B------:R-:W4:Y:S07]  /*3310*/  LDSM.16.M88.4 R24, [R229+0x2000] ;  /* 0x00200000e518783b */ /* 0x000f2e0000000200 */
[----:B------:R-:W-:Y:S01]  /*3320*/  HMMA.16816.F32 R56, R20, R58, R80 ;  /* 0x0000003a1438723c */ /* 0x000fe20000001850 */
[----:B------:R-:W5:Y:S01]  /*3330*/  LDSM.16.M88.4 R20, [R229+0x2800] ;  /* 0x00280000e514783b */ /* 0x000f620000000200 */
[----:B------:R-:W-:-:S06]  /*3340*/  DEPBAR.LE SB0, 0x0 ;  /* 0x000080000000791a */ /* 0x000fcc0000000000 */
[C---:B-1----:R-:W-:Y:S08]  /*3350*/  HMMA.16816.F32 R72, R16.reuse, R36, R108 ;  /* 0x000000241048723c */ /* 0x042ff0000000186c */
[C---:B--2---:R-:W-:Y:S08]  /*3360*/  HMMA.16816.F32 R80, R16.reuse, R40, R112 ;  /* 0x000000281050723c */ /* 0x044ff00000001870 */
[C---:B------:R-:W-:Y:S08]  /*3370*/  HMMA.16816.F32 R76, R16.reuse, R42, R76 ;  /* 0x0000002a104c723c */ /* 0x040ff0000000184c */
[----:B---3--:R-:W-:Y:S08]  /*3380*/  HMMA.16816.F32 R52, R16, R34, R52 ;  /* 0x000000221034723c */ /* 0x008ff00000001834 */
[C---:B------:R-:W-:Y:S08]  /*3390*/  HMMA.16816.F32 R48, R12.reuse, R40, R96 ;  /* 0x000000280c30723c */ /* 0x040ff00000001860 */
[----:B------:R-:W-:Y:S08]  /*33a0*/  HMMA.16816.F32 R44, R12, R42, R92 ;  /* 0x0000002a0c2c723c */ /* 0x000ff0000000185c */
[C---:B------:R-:W-:Y:S08]  /*33b0*/  HMMA.16816.F32 R68, R16.reuse, R38, R104 ;  /* 0x000000261044723c */ /* 0x040ff00000001868 */
[----:B------:R-:W-:Y:S08]  /*33c0*/  HMMA.16816.F32 R64, R16, R32, R100 ;  /* 0x000000201040723c */ /* 0x000ff00000001864 */
[C---:B------:R-:W-:Y:S08]  /*33d0*/  HMMA.16816.F32 R40, R12.reuse, R36, R88 ;  /* 0x000000240c28723c */ /* 0x040ff00000001858 */
[C---:B------:R-:W-:Y:S08]  /*33e0*/  HMMA.16816.F32 R36, R12.reuse, R38, R84 ;  /* 0x000000260c24723c */ /* 0x040ff00000001854 */
[C---:B------:R-:W-:Y:S08]  /*33f0*/  HMMA.16816.F32 R16, R12.reuse, R32, R60 ;  /* 0x000000200c10723c */ /* 0x040ff0000000183c */
[----:B------:R-:W-:Y:S08]  /*3400*/  HMMA.16816.F32 R12, R12, R34, R56 ;  /* 0x000000220c0c723c */ /* 0x000ff00000001838 */
[C---:B----4-:R-:W-:Y:S08]  /*3410*/  HMMA.16816.F32 R92, R4.reuse, R24, R72 ;  /* 0x00000018045c723c */ /* 0x050ff00000001848 */
[C---:B-----5:R-:W-:Y:S08]  /*3420*/  HMMA.16816.F32 R72, R4.reuse, R22, R52 ;  /* 0x000000160448723c */ /* 0x060ff00000001834 */
[C---:B------:R-:W-:Y:S08]  /*3430*/  HMMA.16816.F32 R84, R4.reuse, R28, R80 ;  /* 0x0000001c0454723c */ /* 0x040ff00000001850 */
[-C--:B------:R-:W-:Y:S08]  /*3440*/  HMMA.16816.F32 R88, R4, R30.reuse, R76 ;  /* 0x0000001e0458723c */ /* 0x080ff0000000184c */
[----:B------:R-:W-:Y:S08]  /*3450*/  HMMA.16816.F32 R52, R8, R30, R44 ;  /* 0x0000001e0834723c */ /* 0x000ff0000000182c */
[C---:B------:R-:W-:Y:S08]  /*3460*/  HMMA.16816.F32 R80, R4.reuse, R26, R68 ;  /* 0x0000001a0450723c */ /* 0x040ff00000001844 */
[----:B------:R-:W-:Y:S07]  /*3470*/  HMMA.16816.F32 R76, R4, R20, R64 ;  /* 0x00000014044c723c */ /* 0x000fee0000001840 */
[----:B------:R-:W-:Y:S01]  /*3480*/  IADD3 R4, R125, 0x2080, RZ ;  /* 0x000020807d047810 */ /* 0x000fe20007ffe0ff */
[C---:B------:R-:W-:Y:S04]  /*3490*/  HMMA.16816.F32 R44, R8.reuse, R24, R40 ;  /* 0x00000018082c723c */ /* 0x040fe80000001828 */
[----:B------:R1:W-:Y:S04]  /*34a0*/  STL [R1+0x8], R4 ;  /* 0x0000080401007387 */ /* 0x0003e80000100800 */
[C---:B------:R-:W-:Y:S07]  /*34b0*/  HMMA.16816.F32 R40, R8.reuse, R22, R12 ;  /* 0x000000160828723c */ /* 0x040fee000000180c */
[----:B------:R-:W-:Y:S01]  /*34c0*/  SHF.R.S32.HI R12, RZ, 0x1f, R128 ;  /* 0x0000001fff0c7819 */ /* 0x000fe20000011480 */
[C---:B------:R-:W-:Y:S04]  /*34d0*/  HMMA.16816.F32 R56, R8.reuse, R28, R48 ;  /* 0x0000001c0838723c */ /* 0x040fe80000001830 */
[----:B------:R1:W-:Y:S04]  /*34e0*/  STL [R1+0x44], R12 ;  /* 0x0000440c01007387 */ /* 0x0003e80000100800 */
[C---:B------:R-:W-:Y:S08]  /*34f0*/  HMMA.16816.F32 R48, R8.reuse, R26, R36 ;  /* 0x0000001a0830723c */ /* 0x040ff00000001824 */
[----:B------:R-:W-:Y:S01]  /*3500*/  HMMA.16816.F32 R32, R8, R20, R16 ;  /* 0x000000140820723c */ /* 0x000fe20000001810 */
[----:B------:R-:W-:Y:S06]  /*3510*/  BAR.SYNC.DEFER_BLOCKING 0x0 ;  /* 0x0000000000007b1d */ /* 0x000fec0000010000 */
[----:B------:R-:W-:Y:S05]  /*3520*/  @!P0 BRA `(.L_x_1080) ;  /* 0x000003e000008947 */ /* 0x000fea0003800000 */
[----:B-1----:R-:W-:Y:S02]  /*3530*/  IMAD.U32 R4, RZ, RZ, UR21 ;  /* 0x00000015ff047e24 */ /* 0x002fe4000f8e00ff */
        /* <DEDUP_REMOVED lines=30> */
[----:B------:R-:W-:-:S03]  /*3720*/  SHF.L.U64.HI R6, R129, 0x1, R130 ;  /* 0x0000000181067819 */ /* 0x000fc60000010282 */
[----:B------:R-:W-:Y:S04]  /*3730*/  SHFL.IDX PT, R9, R4, 0x2, 0x181f ;  /* 0x00581f0004097f89 */ /* 0x000fe800000e0000 */
[----:B------:R-:W1:Y:S04]  /*3740*/  SHFL.IDX PT, R10, R5, RZ, 0x181f ;  /* 0x00181fff050a7589 */ /* 0x000e6800000e0000 */
[----:B------:R2:W3:Y:S04]  /*3750*/  SHFL.IDX PT, R11, R5, 0x1, 0x181f ;  /* 0x00381f00050b7f89 */ /* 0x0004e800000e0000 */
[----:B------:R-:W4:Y:S04]  /*3760*/  SHFL.IDX PT, R13, R4, RZ, 0x181f ;  /* 0x00181fff040d7589 */ /* 0x000f2800000e0000 */
[----:B------:R5:W3:Y:S01]  /*3770*/  SHFL.IDX PT, R18, R4, 0x1, 0x181f ;  /* 0x00381f0004127f89 */ /* 0x000ae200000e0000 */
[----:B-1----:R-:W-:-:S02]  /*3780*/  IADD3 R14, P2, R10, R15, RZ ;  /* 0x0000000f0a0e7210 */ /* 0x002fc40007f5e0ff */
[----:B--2---:R-:W-:-:S04]  /*3790*/  IADD3 R5, -R19, 0x10, RZ ;  /* 0x0000001013057810 */ /* 0x004fc80007ffe1ff */
[----:B------:R-:W-:Y:S01]  /*37a0*/  LOP3.LUT R5, R5, 0xf, RZ, 0xc0, !PT ;  /* 0x0000000f05057812 */ /* 0x000fe200078ec0ff */
[----:B-----5:R-:W-:-:S03]  /*37b0*/  IMAD.SHL.U32 R4, R128, 0x2, RZ ;  /* 0x0000000280047824 */ /* 0x020fc600078e00ff */
[----:B------:R-:W-:Y:S02]  /*37c0*/  IADD3 R16, P1, P0, R5, R7, R15 ;  /* 0x0000000705107210 */ /* 0x000fe4000783e00f */
[----:B------:R-:W-:Y:S02]  /*37d0*/  LOP3.LUT R5, R8, 0xf, RZ, 0xc0, !PT ;  /* 0x0000000f08057812 */ /* 0x000fe400078ec0ff */
[----:B------:R-:W-:Y:S02]  /*37e0*/  IADD3.X R17, RZ, R9, R6, P1, P0 ;  /* 0x00000009ff117210 */ /* 0x000fe40000fe0406 */
[----:B------:R-:W-:Y:S02]  /*37f0*/  IADD3 R8, P1, P0, R5, R7, R4 ;  /* 0x0000000705087210 */ /* 0x000fe4000783e004 */
        /* <DEDUP_REMOVED lines=8> */
[----:B------:R-:W-:Y:S01]  /*3880*/  IMAD.X R11, R18, 0x1, R6, P0 ;  /* 0x00000001120b7824 */ /* 0x000fe200000e0606 */
        /* <DEDUP_REMOVED lines=8> */
.L_x_1080:
[----:B-1----:R-:W-:Y:S01]  /*3910*/  FMUL.FTZ R4, R52, c[0x0][0x320] ;  /* 0x0000c80034047a20 */ /* 0x002fe20000410000 */
[----:B------:R-:W-:Y:S01]  /*3920*/  SHF.R.S32.HI R7, RZ, 0x1f, R122 ;  /* 0x0000001fff077819 */ /* 0x000fe2000001147a */
        /* <DEDUP_REMOVED lines=13> */
[----:B------:R-:W-:Y:S01]  /*3a00*/  ULOP3.LUT UR21, URZ, UR21, URZ, 0x33, !UPT ;  /* 0x000000153f157292 */ /* 0x000fe2000f8e333f */
[----:B------:R-:W-:Y:S01]  /*3a10*/  PLOP3.LUT P0, PT, PT, PT, UP1, 0x80, 0x0 ;  /* 0x000000000000781c */ /* 0x000fe20003f0f018 */
[----:B-1----:R-:W-:-:S03]  /*3a20*/  FMUL.FTZ R4, R53, c[0x0][0x320] ;  /* 0x0000c80035047a20 */ /* 0x002fc60000410000 */
        /* <DEDUP_REMOVED lines=18> */
[C---:B------:R-:W-:Y:S02]  /*3b50*/  SHF.L.U32 R8, R5.reuse, 0x5, RZ ;  /* 0x0000000505087819 */ /* 0x040fe400000006ff */
[----:B------:R-:W-:Y:S02]  /*3b60*/  LOP3.LUT R9, R5, 0x1ffffffe, RZ, 0xc0, !PT ;  /* 0x1ffffffe05097812 */ /* 0x000fe400078ec0ff */
[----:B------:R-:W-:Y:S02]  /*3b70*/  LOP3.LUT R5, R8, 0xffffffc0, RZ, 0xc0, !PT ;  /* 0xffffffc008057812 */ /* 0x000fe400078ec0ff */
[----:B------:R-:W-:Y:S01]  /*3b80*/  IADD3 R7, R4, -R7, RZ ;  /* 0x8000000704077210 */ /* 0x000fe20007ffe0ff */
[----:B------:R-:W-:Y:S02]  /*3b90*/  IMAD.IADD R6, R6, 0x1, -R9 ;  /* 0x0000000106067824 */ /* 0x000fe400078e0a09 */
[----:B------:R-:W-:-:S02]  /*3ba0*/  IMAD.IADD R5, R5, 0x1, R11 ;  /* 0x0000000105057824 */ /* 0x000fc400078e020b */
[----:B------:R-:W-:Y:S02]  /*3bb0*/  IMAD.SHL.U32 R8, R7, 0x2, RZ ;  /* 0x0000000207087824 */ /* 0x000fe400078e00ff */
[----:B------:R-:W-:Y:S02]  /*3bc0*/  IMAD R12, R6, 0x8, R5 ;  /* 0x00000008060c7824 */ /* 0x000fe400078e0205 */
[----:B------:R-:W-:Y:S01]  /*3bd0*/  FMUL.FTZ R5, R33, c[0x0][0x320] ;  /* 0x0000c80021057a20 */ /* 0x000fe20000410000 */
[----:B------:R-:W-:Y:S01]  /*3be0*/  IADD3 R16, -R8, UR32, RZ ;  /* 0x0000002008107c10 */ /* 0x000fe2000fffe1ff */
[----:B------:R-:W-:Y:S01]  /*3bf0*/  @P1 IMAD.HI.U32 R6, R12, c[0x0][0x2c8], RZ ;  /* 0x0000b2000c061a27 */ /* 0x000fe200078e00ff */
[----:B------:R3:W-:Y:S01]  /*3c00*/  STL [R1+0x38], R12 ;  /* 0x0000380c01007387 */ /* 0x0007e20000100800 */
[----:B------:R5:W1:Y:S02]  /*3c10*/  MUFU.TANH R24, R5 ;  /* 0x0000000500187308 */ /* 0x000a640000002400 */
[----:B------:R-:W-:Y:S01]  /*3c20*/  IMAD.U32 R4, RZ, RZ, UR29 ;  /* 0x0000001dff047e24 */ /* 0x000fe2000f8e00ff */
[----:B------:R-:W-:Y:S01]  /*3c30*/  STL [R1+0x24], R8 ;  /* 0x0000240801007387 */ /* 0x000fe20000100800 */
[----:B------:R-:W-:-:S03]  /*3c40*/  FMUL.FTZ R7, R57, c[0x0][0x320] ;  /* 0x0000c80039077a20 */ /* 0x000fc60000410000 */
[----:B------:R-:W-:Y:S01]  /*3c50*/  IADD3 R4, -R8, 0x1, R4 ;  /* 0x0000000108047810 */ /* 0x000fe20007ffe104 */
[----:B------:R-:W1:Y:S03]  /*3c60*/  MUFU.TANH R17, R7 ;  /* 0x0000000700117308 */ /* 0x000e660000002400 */
[----:B------:R-:W-:-:S04]  /*3c70*/  IADD3 R4, R4, -UR12, RZ ;  /* 0x8000000c04047c10 */ /* 0x000fc8000fffe0ff */
[----:B------:R-:W-:Y:S01]  /*3c80*/  IADD3 R13, R4, c[0x0][0x328], RZ ;  /* 0x0000ca00040d7a10 */ /* 0x000fe20007ffe0ff */
[----:B-----5:R-:W-:Y:S01]  /*3c90*/  FMUL.FTZ R5, R40, c[0x0][0x320] ;  /* 0x0000c80028057a20 */ /* 0x020fe20000410000 */
[----:B------:R-:W-:-:S03]  /*3ca0*/  IADD3 R15, R4, UR21, RZ ;  /* 0x00000015040f7c10 */ /* 0x000fc6000fffe0ff */
        /* <DEDUP_REMOVED lines=9> */
[----:B---3--:R-:W-:-:S05]  /*3d40*/  IMAD.U32 R5, RZ, RZ, UR32 ;  /* 0x00000020ff057e24 */ /* 0x008fca000f8e00ff */
[----:B------:R-:W-:Y:S02]  /*3d50*/  IADD3 R14, -R8, UR8, R5 ;  /* 0x00000008080e7c10 */ /* 0x000fe4000fffe105 */
[----:B------:R-:W-:-:S04]  /*3d60*/  IADD3 R5, R13, R6, RZ ;  /* 0x000000060d057210 */ /* 0x000fc80007ffe0ff */
[----:B------:R-:W-:Y:S01]  /*3d70*/  IMNMX R5, R5, R14, PT ;  /* 0x0000000e05057217 */ /* 0x000fe20003800200 */
[----:B------:R-:W-:Y:S05]  /*3d80*/  @P0 BRA `(.L_x_1081) ;  /* 0x0000015000000947 */ /* 0x000fea0003800000 */
[----:B-12-4-:R-:W-:Y:S01]  /*3d90*/  IMAD.U32 R7, RZ, RZ, UR12 ;  /* 0x0000000cff077e24 */ /* 0x016fe2000f8e00ff */
[----:B------:R-:W-:Y:S04]  /*3da0*/  BSSY B0, `(.L_x_1082) ;  /* 0x000000f000007945 */ /* 0x000fe80003800000 */
[----:B------:R-:W-:-:S04]  /*3db0*/  IADD3 R6, -R7, UR8, R6 ;  /* 0x0000000807067c10 */ /* 0x000fc8000fffe106 */
        /* <DEDUP_REMOVED lines=9> */
.L_x_1083:
[----:B------:R-:W-:-:S04]  /*3e50*/  MOV R7, c[0x0][0x32c] ;  /* 0x0000cb0000077a02 */ /* 0x000fc80000000f00 */
[----:B------:R-:W-:-:S13]  /*3e60*/  ISETP.NE.AND P0, PT, R7, 0x1, PT ;  /* 0x000000010700780c */ /* 0x000fda0003f05270 */
[----:B------:R-:W-:-:S05]  /*3e70*/  @P0 IMAD.HI.U32 R7, R6, c[0x0][0x330], RZ ;  /* 0x0000cc0006070a27 */ /* 0x000fca00078e00ff */
[----:B------:R-:W-:Y:S02]  /*3e80*/  @P0 SHF.R.U32.HI R6, RZ, c[0x0][0x334], R7 ;  /* 0x0000cd00ff060a19 */ /* 0x000fe40000011607 */
.L_x_1084:
[----:B------:R-:W-:Y:S05]  /*3e90*/  BSYNC B0 ;  /* 0x0000000000007941 */ /* 0x000fea0003800000 */
.L_x_1082:
[----:B------:R-:W-:-:S05]  /*3ea0*/  IMAD R6, R6, c[0x0][0x32c], R16 ;  /* 0x0000cb0006067a24 */ /* 0x000fca00078e0210 */
[----:B------:R-:W-:Y:S02]  /*3eb0*/  IADD3 R7, R6, c[0x0][0x32c], RZ ;  /* 0x0000cb0006077a10 */ /* 0x000fe40007ffe0ff */
[----:B------:R-:W-:Y:S02]  /*3ec0*/  IMNMX R4, R4, R6, !PT ;  /* 0x0000000604047217 */ /* 0x000fe40007800200 */
[----:B------:R-:W-:Y:S02]  /*3ed0*/  IMNMX R5, R5, R7, PT ;  /* 0x0000000705057217 */ /* 0x000fe40003800200 */
.L_x_1081:
        /* <DEDUP_REMOVED lines=10> */
[----:B------:R-:W-:Y:S01]  /*3f80*/  ISETP.GT.AND P0, PT, R4, RZ, P0 ;  /* 0x000000ff0400720c */ /* 0x000fe20000704270 */
[----:B------:R-:W-:Y:S01]  /*3f90*/  UISETP.GE.AND UP5, UPT, UR32, 0x19, UPT ;  /* 0x000000192000788c */ /* 0x000fe2000bfa6270 */
[----:B------:R-:W-:Y:S01]  /*3fa0*/  PLOP3.LUT P2, PT, PT, PT, UP3, 0x40, 0x0 ;  /* 0x000000000000781c */ /* 0x000fe20003f4e838 */
[----:B------:R-:W-:Y:S01]  /*3fb0*/  UISETP.GE.AND UP0, UPT, UR32, 0x11, UPT ;  /* 0x000000112000788c */ /* 0x000fe2000bf06270 */
[C---:B------:R-:W-:Y:S01]  /*3fc0*/  ISETP.LT.OR P0, PT, R5.reuse, 0x1, P0 ;  /* 0x000000010500780c */ /* 0x040fe20000701670 */
        /* <DEDUP_REMOVED lines=24> */
[----:B------:R-:W-:Y:S01]  /*4150*/  FMUL.FTZ R8, R46, c[0x0][0x320] ;  /* 0x0000c8002e087a20 */ /* 0x000fe20000410000 */
[----:B------:R-:W-:Y:S01]  /*4160*/  PLOP3.LUT P2, PT, PT, PT, UP0, 0x40, 0x0 ;  /* 0x000000000000781c */ /* 0x000fe20003f4e808 */
[----:B-1----:R-:W-:Y:S01]  /*4170*/  FMUL.FTZ R6, R35, c[0x0][0x320] ;  /* 0x0000c80023067a20 */ /* 0x002fe20000410000 */
[C---:B------:R-:W-:Y:S01]  /*4180*/  ISETP.GT.AND P0, PT, R4.reuse, 0x18, P0 ;  /* 0x000000180400780c */ /* 0x040fe20000704270 */
[----:B------:R-:W-:Y:S01]  /*4190*/  UISETP.GE.AND UP0, UPT, UR32, 0x2a, UPT ;  /* 0x0000002a2000788c */ /* 0x000fe2000bf06270 */
[----:B------:R-:W-:Y:S01]  /*41a0*/  ISETP.GT.AND P2, PT, R4, 0x10, P2 ;  /* 0x000000100400780c */ /* 0x000fe20001744270 */
[----:B------:R1:W4:Y:S01]  /*41b0*/  MUFU.TANH R35, R6 ;  /* 0x0000000600237308 */ /* 0x0003220000002400 */
[----:B------:R-:W-:Y:S01]  /*41c0*/  ISETP.LT.OR P0, PT, R5, 0x19, P0 ;  /* 0x000000190500780c */ /* 0x000fe20000701670 */
[----:B------:R-:W-:Y:S01]  /*41d0*/  FMUL.FTZ R7, R59, c[0x0][0x320] ;  /* 0x0000c8003b077a20 */ /* 0x000fe20000410000 */
[----:B------:R-:W-:Y:S01]  /*41e0*/  ISETP.LT.OR P2, PT, R5, 0x11, P2 ;  /* 0x000000110500780c */ /* 0x000fe20001741670 */
[----:B------:R-:W-:Y:S01]  /*41f0*/  FMUL.FTZ R11, R50, c[0x0][0x320] ;  /* 0x0000c800320b7a20 */ /* 0x000fe20000410000 */
[----:B------:R-:W-:-:S02]  /*4200*/  FSEL R69, R28, -INF , !P0 ;  /* 0xff8000001c457808 */ /* 0x000fc40004000000 */
[----:B------:R-:W-:Y:S01]  /*4210*/  FSEL R64, R30, -INF , !P2 ;  /* 0xff8000001e407808 */ /* 0x000fe20005000000 */
[----:B------:R-:W2:Y:S01]  /*4220*/  MUFU.TANH R33, R10 ;  /* 0x0000000a00217308 */ /* 0x000ea20000002400 */
[----:B------:R-:W-:Y:S02]  /*4230*/  PLOP3.LUT P0, PT, PT, PT, UP2, 0x40, 0x0 ;  /* 0x000000000000781c */ /* 0x000fe40003f0e828 */
[----:B------:R-:W-:Y:S02]  /*4240*/  PLOP3.LUT P2, PT, PT, PT, UP4, 0x40, 0x0 ;  /* 0x000000000000781c */ /* 0x000fe40003f4e848 */
[C---:B------:R-:W-:Y:S02]  /*4250*/  ISETP.GT.AND P0, PT, R4.reuse, 0x21, P0 ;  /* 0x000000210400780c */ /* 0x040fe40000704270 */
[----:B------:R-:W-:Y:S01]  /*4260*/  ISETP.GT.AND P2, PT, R4, 0x19, P2 ;  /* 0x000000190400780c */ /* 0x000fe20001744270 */
[----:B-1----:R-:W-:Y:S01]  /*4270*/  FMUL.FTZ R6, R54, c[0x0][0x320] ;  /* 0x0000c80036067a20 */ /* 0x002fe20000410000 */
[C---:B------:R-:W-:Y:S01]  /*4280*/  ISETP.LT.OR P0, PT, R5.reuse, 0x22, P0 ;  /* 0x000000220500780c */ /* 0x040fe20000701670 */
[----:B------:R-:W1:Y:S01]  /*4290*/  MUFU.TANH R18, R8 ;  /* 0x0000000800127308 */ /* 0x000e620000002400 */
[----:B------:R-:W-:-:S02]  /*42a0*/  ISETP.LT.OR P2, PT, R5, 0x1a, P2 ;  /* 0x0000001a0500780c */ /* 0x000fc40001741670 */
[----:B------:R-:W-:Y:S02]  /*42b0*/  FSEL R252, R24, -INF , !P0 ;  /* 0xff80000018fc7808 */ /* 0x000fe40004000000 */
[----:B------:R-:W-:Y:S02]  /*42c0*/  FSEL R71, R27, -INF , !P2 ;  /* 0xff8000001b477808 */ /* 0x000fe40005000000 */
[----:B------:R-:W-:Y:S01]  /*42d0*/  PLOP3.LUT P2, PT, PT, PT, UP1, 0x40, 0x0 ;  /* 0x000000000000781c */ /* 0x000fe20003f4e818 */
[----:B------:R5:W1:Y:S03]  /*42e0*/  MUFU.TANH R22, R6 ;  /* 0x0000000600167308 */ /* 0x000a660000002400 */
[----:B------:R-:W-:-:S04]  /*42f0*/  ISETP.GT.AND P2, PT, R4, 0x28, P2 ;  /* 0x000000280400780c */ /* 0x000fc80001744270 */
[----:B------:R-:W-:Y:S01]  /*4300*/  ISETP.LT.OR P2, PT, R5, 0x29, P2 ;  /* 0x000000290500780c */ /* 0x000fe20001741670 */
[----:B------:R-:W1:Y:S03]  /*4310*/  MUFU.TANH R17, R7 ;  /* 0x0000000700117308 */ /* 0x000e660000002400 */
[----:B------:R-:W-:Y:S01]  /*4320*/  FSEL R207, R26, -INF , !P2 ;  /* 0xff8000001acf7808 */ /* 0x000fe20005000000 */
[----:B-----5:R-:W-:-:S04]  /*4330*/  FMUL.FTZ R6, R55, c[0x0][0x320] ;  /* 0x0000c80037067a20 */ /* 0x020fc80000410000 */
[----:B------:R-:W1:Y:S08]  /*4340*/  MUFU.TANH R23, R11 ;  /* 0x0000000b00177308 */ /* 0x000e700000002400 */
[----:B------:R5:W1:Y:S02]  /*4350*/  MUFU.TANH R19, R6 ;  /* 0x0000000600137308 */ /* 0x000a640000002400 */
[----:B-----5:R-:W-:Y:S01]  /*4360*/  FMUL.FTZ R6, R42, c[0x0][0x320] ;  /* 0x0000c8002a067a20 */ /* 0x020fe20000410000 */
[----:B------:R-:W-:-:S02]  /*4370*/  FSEL R42, R20, -INF , !P1 ;  /* 0xff800000142a7808 */ /* 0x000fc40004800000 */
[----:B------:R-:W-:-:S03]  /*4380*/  PLOP3.LUT P1, PT, PT, PT, UP6, 0x40, 0x0 ;  /* 0x000000000000781c */ /* 0x000fc60003f2e868 */
[----:B------:R5:W1:Y:S01]  /*4390*/  MUFU.TANH R34, R6 ;  /* 0x0000000600227308 */ /* 0x000a620000002400 */
[----:B------:R-:W-:Y:S01]  /*43a0*/  UISETP.NE.AND UP6, UPT, UR14, URZ, UPT ;  /* 0x0000003f0e00728c */ /* 0x000fe2000bfc5270 */
[----:B------:R-:W-:-:S04]  /*43b0*/  ISETP.GT.AND P1, PT, R4, 0x11, P1 ;  /* 0x000000110400780c */ /* 0x000fc80000f24270 */
[----:B------:R-:W-:Y:S02]  /*43c0*/  ISETP.LT.OR P1, PT, R5, 0x12, P1 ;  /* 0x000000120500780c */ /* 0x000fe40000f21670 */
[----:B------:R-:W1:Y:S01]  /*43d0*/  MUFU.TANH R20, R9 ;  /* 0x0000000900147308 */ /* 0x000e620000002400 */
[----:B------:R-:W-:Y:S01]  /*43e0*/  PLOP3.LUT P0, PT, PT, PT, UP6, 0x40, 0x0 ;  /* 0x000000000000781c */ /* 0x000fe20003f0e868 */
[----:B------:R-:W-:Y:S01]  /*43f0*/  UISETP.NE.AND UP6, UPT, UR33, URZ, UPT ;  /* 0x0000003f2100728c */ /* 0x000fe2000bfc5270 */
[----:B------:R-:W-:Y:S02]  /*4400*/  FSEL R70, R29, -INF , !P1 ;  /* 0xff8000001d467808 */ /* 0x000fe40004800000 */
[----:B------:R-:W-:Y:S01]  /*4410*/  PLOP3.LUT P1, PT, PT, PT, UP3, 0x40, 0x0 ;  /* 0x000000000000781c */ /* 0x000fe20003f2e838 */
[----:B-----5:R-:W5:Y:S03]  /*4420*/  SHFL.IDX PT, R6, R12, 0x1, 0x1c1f ;  /* 0x003c1f000c067f89 */ /* 0x020f6600000e0000 */
[----:B------:R-:W-:-:S04]  /*4430*/  ISETP.GT.AND P1, PT, R4, 0x20, P1 ;  /* 0x000000200400780c */ /* 0x000fc80000f24270 */
[----:B------:R-:W-:-:S04]  /*4440*/  ISETP.LT.OR P1, PT, R5, 0x21, P1 ;  /* 0x000000210500780c */ /* 0x000fc80000f21670 */
[----:B------:R-:W-:Y:S02]  /*4450*/  FSEL R192, R25, -INF , !P1 ;  /* 0xff80000019c07808 */ /* 0x000fe40004800000 */
[----:B------:R-:W-:-:S04]  /*4460*/  PLOP3.LUT P1, PT, PT, PT, UP0, 0x40, 0x0 ;  /* 0x000000000000781c */ /* 0x000fc80003f2e808 */
[----:B------:R-:W-:Y:S01]  /*4470*/  ISETP.GT.AND P1, PT, R4, 0x29, P1 ;  /* 0x000000290400780c */ /* 0x000fe20000f24270 */
[----:B------:R-:W-:-:S03]  /*4480*/  FMUL.FTZ R4, R58, c[0x0][0x320] ;  /* 0x0000c8003a047a20 */ /* 0x000fc60000410000 */
[----:B------:R-:W-:Y:S01]  /*4490*/  ISETP.LT.OR P1, PT, R5, 0x2a, P1 ;  /* 0x0000002a0500780c */ /* 0x000fe20000f21670 */
[----:B------:R1:W1:Y:S03]  /*44a0*/  MUFU.TANH R11, R4 ;  /* 0x00000004000b7308 */ /* 0x0002660000002400 */
[----:B------:R-:W-:Y:S01]  /*44b0*/  FSEL R191, R21, -INF , !P1 ;  /* 0xff80000015bf7808 */ /* 0x000fe20004800000 */
[----:B-----5:R-:W-:-:S05]  /*44c0*/  IMAD.IADD R5, R13, 0x1, R6 ;  /* 0x000000010d057824 */ /* 0x020fca00078e0206 */
[----:B------:R-:W-:Y:S01]  /*44d0*/  IMNMX R5, R5, R14, PT ;  /* 0x0000000e05057217 */ /* 0x000fe20003800200 */
[----:B-1----:R-:W-:Y:S01]  /*44e0*/  IMAD.IADD R4, R15, 0x1, R6 ;  /* 0x000000010f047824 */ /* 0x002fe200078e0206 */
[----:B------:R-:W-:Y:S05]  /*44f0*/  @P0 BRA `(.L_x_1085) ;  /* 0x0000015000000947 */ /* 0x000fea0003800000 */
[----:B--234-:R-:W-:Y:S01]  /*4500*/  IMAD.U32 R7, RZ, RZ, UR12 ;  /* 0x0000000cff077e24 */ /* 0x01cfe2000f8e00ff */
        /* <DEDUP_REMOVED lines=11> */
.L_x_1087:
[----:B------:R-:W-:-:S04]  /*45c0*/  MOV R7, c[0x0][0x32c] ;  /* 0x0000cb0000077a02 */ /* 0x000fc80000000f00 */
[----:B------:R-:W-:-:S13]  /*45d0*/  ISETP.NE.AND P0, PT, R7, 0x1, PT ;  /* 0x000000010700780c */ /* 0x000fda0003f05270 */
[----:B------:R-:W-:-:S05]  /*45e0*/  @P0 IMAD.HI.U32 R7, R6, c[0x0][0x330], RZ ;  /* 0x0000cc0006070a27 */ /* 0x000fca00078e00ff */
[----:B------:R-:W-:Y:S02]  /*45f0*/  @P0 SHF.R.U32.HI R6, RZ, c[0x0][0x334], R7 ;  /* 0x0000cd00ff060a19 */ /* 0x000fe40000011607 */
.L_x_1088:
[----:B------:R-:W-:Y:S05]  /*4600*/  BSYNC B0 ;  /* 0x0000000000007941 */ /* 0x000fea0003800000 */
.L_x_1086:
[----:B------:R-:W-:-:S05]  /*4610*/  IMAD R6, R6, c[0x0][0x32c], R16 ;  /* 0x0000cb0006067a24 */ /* 0x000fca00078e0210 */
[----:B------:R-:W-:Y:S02]  /*4620*/  IADD3 R7, R6, c[0x0][0x32c], RZ ;  /* 0x0000cb0006077a10 */ /* 0x000fe40007ffe0ff */
[----:B------:R-:W-:Y:S02]  /*4630*/  IMNMX R4, R4, R6, !PT ;  /* 0x0000000604047217 */ /* 0x000fe40007800200 */
[----:B------:R-:W-:Y:S02]  /*4640*/  IMNMX R5, R5, R7, PT ;  /* 0x0000000705057217 */ /* 0x000fe40003800200 */
.L_x_1085:
[----:B--234-:R-:W-:Y:S01]  /*4650*/  UP2UR UR32, UPR, URZ, 0x1 ;  /* 0x000000013f207883 */ /* 0x01cfe20008000000 */
        /* <DEDUP_REMOVED lines=34> */
[----:B------:R-:W-:Y:S01]  /*4880*/  ISETP.LT.OR P1, PT, R5, 0x9, P1 ;  /* 0x000000090500780c */ /* 0x000fe20000f21670 */
[----:B------:R-:W3:Y:S01]  /*4890*/  MUFU.TANH R24, R7 ;  /* 0x0000000700187308 */ /* 0x000ee20000002400 */
[----:B------:R-:W-:-:S02]  /*48a0*/  FSEL R41, R19, -INF , !P0 ;  /* 0xff80000013297808 */ /* 0x000fc40004000000 */
        /* <DEDUP_REMOVED lines=8> */
[C---:B------:R-:W-:Y:S01]  /*4930*/  ISETP.GT.AND P0, PT, R4.reuse, 0x18, P0 ;  /* 0x000000180400780c */ /* 0x040fe20000704270 */
[----:B------:R-:W-:Y:S01]  /*4940*/  UP2UR UR32, UPR, URZ, 0x40 ;  /* 0x000000403f207883 */ /* 0x000fe20008000000 */
[C---:B------:R-:W-:Y:S01]  /*4950*/  ISETP.GT.AND P2, PT, R4.reuse, 0x10, P2 ;  /* 0x000000100400780c */ /* 0x040fe20001744270 */
[----:B------:R-:W-:Y:S01]  /*4960*/  UISETP.NE.AND UP6, UPT, UR14, URZ, UPT ;  /* 0x0000003f0e00728c */ /* 0x000fe2000bfc5270 */
[----:B------:R-:W-:-:S02]  /*4970*/  ISETP.GT.AND P1, PT, R4, 0x11, P1 ;  /* 0x000000110400780c */ /* 0x000fc40000f24270 */
[C---:B------:R-:W-:Y:S01]  /*4980*/  ISETP.LT.OR P0, PT, R5.reuse, 0x19, P0 ;  /* 0x000000190500780c */ /* 0x040fe20000701670 */
[----:B------:R-:W1:Y:S01]  /*4990*/  MUFU.TANH R19, R9 ;  /* 0x0000000900137308 */ /* 0x000e620000002400 */
[C---:B------:R-:W-:Y:S02]  /*49a0*/  ISETP.LT.OR P2, PT, R5.reuse, 0x11, P2 ;  /* 0x000000110500780c */ /* 0x040fe40001741670 */
[----:B------:R-:W-:Y:S02]  /*49b0*/  ISETP.LT.OR P1, PT, R5, 0x12, P1 ;  /* 0x000000120500780c */ /* 0x000fe40000f21670 */
[----:B------:R-:W-:Y:S02]  /*49c0*/  FSEL R62, R23, -INF , !P0 ;  /* 0xff800000173e7808 */ /* 0x000fe40004000000 */
[----:B------:R-:W-:Y:S01]  /*49d0*/  FSEL R61, R18, -INF , !P2 ;  /* 0xff800000123d7808 */ /* 0x000fe20005000000 */
[----:B-----5:R-:W-:Y:S01]  /*49e0*/  FMUL.FTZ R6, R76, c[0x0][0x320] ;  /* 0x0000c8004c067a20 */ /* 0x020fe20000410000 */
[----:B------:R-:W-:Y:S01]  /*49f0*/  FSEL R63, R31, -INF , !P1 ;  /* 0xff8000001f3f7808 */ /* 0x000fe20004800000 */
[----:B------:R-:W1:Y:S01]  /*4a00*/  MUFU.TANH R18, R8 ;  /* 0x0000000800127308 */ /* 0x000e620000002400 */
[----:B------:R-:W-:-:S02]  /*4a10*/  PLOP3.LUT P0, PT, PT, PT, UP2, 0x40, 0x0 ;  /* 0x000000000000781c */ /* 0x000fc40003f0e828 */
[----:B------:R-:W-:Y:S02]  /*4a20*/  PLOP3.LUT P2, PT, PT, PT, UP4, 0x40, 0x0 ;  /* 0x000000000000781c */ /* 0x000fe40003f4e848 */
[----:B------:R-:W-:Y:S02]  /*4a30*/  PLOP3.LUT P1, PT, PT, PT, UP3, 0x40, 0x0 ;  /* 0x000000000000781c */ /* 0x000fe40003f2e838 */
[C---:B------:R-:W-:Y:S01]  /*4a40*/  ISETP.GT.AND P0, PT, R4.reuse, 0x21, P0 ;  /* 0x000000210400780c */ /* 0x040fe20000704270 */
[----:B------:R5:W1:Y:S01]  /*4a50*/  MUFU.TANH R26, R6 ;  /* 0x00000006001a7308 */ /* 0x000a620000002400 */
[C---:B------:R-:W-:Y:S02]  /*4a60*/  ISETP.GT.AND P2, PT, R4.reuse, 0x19, P2 ;  /* 0x000000190400780c */ /* 0x040fe40001744270 */
[----:B------:R-:W-:Y:S02]  /*4a70*/  ISETP.GT.AND P1, PT, R4, 0x20, P1 ;  /* 0x000000200400780c */ /* 0x000fe40000f24270 */
[----:B------:R-:W-:-:S02]  /*4a80*/  ISETP.LT.OR P0, PT, R5, 0x22, P0 ;  /* 0x000000220500780c */ /* 0x000fc40000701670 */
[C---:B------:R-:W-:Y:S02]  /*4a90*/  ISETP.LT.OR P2, PT, R5.reuse, 0x1a, P2 ;  /* 0x0000001a0500780c */ /* 0x040fe40001741670 */
[----:B------:R-:W-:Y:S02]  /*4aa0*/  ISETP.LT.OR P1, PT, R5, 0x21, P1 ;  /* 0x000000210500780c */ /* 0x000fe40000f21670 */
[----:B------:R-:W-:Y:S02]  /*4ab0*/  FSEL R189, R35, -INF , !P0 ;  /* 0xff80000023bd7808 */ /* 0x000fe40004000000 */
[----:B------:R-:W-:Y:S02]  /*4ac0*/  FSEL R68, R20, -INF , !P2 ;  /* 0xff80000014447808 */ /* 0x000fe40005000000 */
[----:B------:R-:W-:Y:S01]  /*4ad0*/  FSEL R190, R32, -INF , !P1 ;  /* 0xff80000020be7808 */ /* 0x000fe20004800000 */
[----:B-----5:R-:W-:Y:S01]  /*4ae0*/  FMUL.FTZ R6, R77, c[0x0][0x320] ;  /* 0x0000c8004d067a20 */ /* 0x020fe20000410000 */
[----:B------:R-:W-:Y:S01]  /*4af0*/  PLOP3.LUT P0, PT, PT, PT, UP6, 0x40, 0x0 ;  /* 0x000000000000781c */ /* 0x000fe20003f0e868 */
[----:B------:R-:W-:Y:S01]  /*4b00*/  UISETP.NE.AND UP6, UPT, UR32, URZ, UPT ;  /* 0x0000003f2000728c */ /* 0x000fe2000bfc5270 */
[----:B------:R-:W-:Y:S01]  /*4b10*/  PLOP3.LUT P2, PT, PT, PT, UP1, 0x40, 0x0 ;  /* 0x000000000000781c */ /* 0x000fe20003f4e818 */
[----:B------:R5:W1:Y:S01]  /*4b20*/  MUFU.TANH R29, R6 ;  /* 0x00000006001d7308 */ /* 0x000a620000002400 */
[----:B------:R-:W-:-:S02]  /*4b30*/  PLOP3.LUT P1, PT, PT, PT, UP0, 0x40, 0x0 ;  /* 0x000000000000781c */ /* 0x000fc40003f2e808 */
[C---:B------:R-:W-:Y:S02]  /*4b40*/  ISETP.GT.AND P2, PT, R4.reuse, 0x28, P2 ;  /* 0x000000280400780c */ /* 0x040fe40001744270 */
        /* <DEDUP_REMOVED lines=26> */
.L_x_1091:
[----:B------:R-:W-:-:S04]  /*4cf0*/  MOV R7, c[0x0][0x32c] ;  /* 0x0000cb0000077a02 */ /* 0x000fc80000000f00 */
[----:B------:R-:W-:-:S13]  /*4d00*/  ISETP.NE.AND P0, PT, R7, 0x1, PT ;  /* 0x000000010700780c */ /* 0x000fda0003f05270 */
[----:B------:R-:W-:-:S05]  /*4d10*/  @P0 IMAD.HI.U32 R7, R6, c[0x0][0x330], RZ ;  /* 0x0000cc0006070a27 */ /* 0x000fca00078e00ff */
[----:B------:R-:W-:Y:S02]  /*4d20*/  @P0 SHF.R.U32.HI R6, RZ, c[0x0][0x334], R7 ;  /* 0x0000cd00ff060a19 */ /* 0x000fe40000011607 */
.L_x_1092:
[----:B------:R-:W-:Y:S05]  /*4d30*/  BSYNC B0 ;  /* 0x0000000000007941 */ /* 0x000fea0003800000 */
.L_x_1090:
[----:B------:R-:W-:-:S05]  /*4d40*/  IMAD R6, R6, c[0x0][0x32c], R16 ;  /* 0x0000cb0006067a24 */ /* 0x000fca00078e0210 */
[----:B------:R-:W-:Y:S02]  /*4d50*/  IADD3 R7, R6, c[0x0][0x32c], RZ ;  /* 0x0000cb0006077a10 */ /* 0x000fe40007ffe0ff */
[----:B------:R-:W-:Y:S02]  /*4d60*/  IMNMX R4, R4, R6, !PT ;  /* 0x0000000604047217 */ /* 0x000fe40007800200 */
[----:B------:R-:W-:Y:S02]  /*4d70*/  IMNMX R5, R5, R7, PT ;  /* 0x0000000705057217 */ /* 0x000fe40003800200 */
.L_x_1089:
        /* <DEDUP_REMOVED lines=21> */
[----:B------:R-:W-:Y:S01]  /*4ed0*/  FSEL R55, R28, -INF , !P0 ;  /* 0xff8000001c377808 */ /* 0x000fe20004000000 */
[----:B-1----:R-:W-:Y:S01]  /*4ee0*/  FMUL.FTZ R6, R83, c[0x0][0x320] ;  /* 0x0000c80053067a20 */ /* 0x002fe20000410000 */
[----:B------:R-:W-:Y:S01]  /*4ef0*/  PLOP3.LUT P0, PT, PT, PT, UP1, 0x40, 0x0 ;  /* 0x000000000000781c */ /* 0x000fe20003f0e818 */
[----:B------:R-:W-:Y:S01]  /*4f00*/  UISETP.NE.AND UP1, UPT, UR33, URZ, UPT ;  /* 0x0000003f2100728c */ /* 0x000fe2000bf25270 */
[----:B------:R-:W-:Y:S01]  /*4f10*/  PLOP3.LUT P1, PT, PT, PT, UP2, 0x40, 0x0 ;  /* 0x000000000000781c */ /* 0x000fe20003f2e828 */
[----:B------:R1:W1:Y:S01]  /*4f20*/  MUFU.TANH R53, R6 ;  /* 0x0000000600357308 */ /* 0x0002620000002400 */
[C---:B------:R-:W-:Y:S01]  /*4f30*/  ISETP.GT.AND P0, PT, R4.reuse, 0x9, P0 ;  /* 0x000000090400780c */ /* 0x040fe20000704270 */
[----:B------:R-:W-:Y:S01]  /*4f40*/  UISETP.NE.AND UP2, UPT, UR34, URZ, UPT ;  /* 0x0000003f2200728c */ /* 0x000fe2000bf45270 */
[----:B------:R-:W-:Y:S01]  /*4f50*/  ISETP.GT.AND P2, PT, R4, 0x1, P2 ;  /* 0x000000010400780c */ /* 0x000fe20001744270 */
[----:B---3--:R-:W-:Y:S01]  /*4f60*/  FMUL.FTZ R7, R82, c[0x0][0x320] ;  /* 0x0000c80052077a20 */ /* 0x008fe20000410000 */
[----:B------:R-:W-:Y:S01]  /*4f70*/  ISETP.GT.AND P1, PT, R4, 0x8, P1 ;  /* 0x000000080400780c */ /* 0x000fe20000f24270 */
[----:B------:R-:W-:Y:S01]  /*4f80*/  FMUL.FTZ R9, R75, c[0x0][0x320] ;  /* 0x0000c8004b097a20 */ /* 0x000fe20000410000 */
[C---:B------:R-:W-:Y:S01]  /*4f90*/  ISETP.LT.OR P0, PT, R5.reuse, 0xa, P0 ;  /* 0x0000000a0500780c */ /* 0x040fe20000701670 */
[----:B------:R-:W3:Y:S01]  /*4fa0*/  MUFU.TANH R28, R11 ;  /* 0x0000000b001c7308 */ /* 0x000ee20000002400 */
[----:B------:R-:W-:-:S02]  /*4fb0*/  ISETP.LT.OR P2, PT, R5, 0x2, P2 ;  /* 0x000000020500780c */ /* 0x000fc40001741670 */
[----:B------:R-:W-:Y:S02]  /*4fc0*/  ISETP.LT.OR P1, PT, R5, 0x9, P1 ;  /* 0x000000090500780c */ /* 0x000fe40000f21670 */
[----:B------:R-:W-:Y:S02]  /*4fd0*/  FSEL R56, R19, -INF , !P0 ;  /* 0xff80000013387808 */ /* 0x000fe40004000000 */
[----:B------:R-:W-:Y:S01]  /*4fe0*/  FSEL R54, R27, -INF , !P2 ;  /* 0xff8000001b367808 */ /* 0x000fe20005000000 */
[----:B-1----:R-:W-:Y:S01]  /*4ff0*/  FMUL.FTZ R6, R86, c[0x0][0x320] ;  /* 0x0000c80056067a20 */ /* 0x002fe20000410000 */
[----:B------:R-:W-:Y:S01]  /*5000*/  FSEL R57, R21, -INF , !P1 ;  /* 0xff80000015397808 */ /* 0x000fe20004800000 */
[----:B------:R-:W1:Y:S01]  /*5010*/  MUFU.TANH R48, R8 ;  /* 0x0000000800307308 */ /* 0x000e620000002400 */
[----:B------:R-:W-:Y:S02]  /*5020*/  PLOP3.LUT P0, PT, PT, PT, UP5, 0x40, 0x0 ;  /* 0x000000000000781c */ /* 0x000fe40003f0e858 */
        /* <DEDUP_REMOVED lines=63> */
.L_x_1095:
[----:B------:R-:W-:-:S04]  /*5420*/  MOV R7, c[0x0][0x32c] ;  /* 0x0000cb0000077a02 */ /* 0x000fc80000000f00 */
[----:B------:R-:W-:-:S13]  /*5430*/  ISETP.NE.AND P0, PT, R7, 0x1, PT ;  /* 0x000000010700780c */ /* 0x000fda0003f05270 */
[----:B------:R-:W-:-:S05]  /*5440*/  @P0 IMAD.HI.U32 R7, R6, c[0x0][0x330], RZ ;  /* 0x0000cc0006070a27 */ /* 0x000fca00078e00ff */
[----:B------:R-:W-:Y:S02]  /*5450*/  @P0 SHF.R.U32.HI R6, RZ, c[0x0][0x334], R7 ;  /* 0x0000cd00ff060a19 */ /* 0x000fe40000011607 */
.L_x_1096:
[----:B------:R-:W-:Y:S05]  /*5460*/  BSYNC B0 ;  /* 0x0000000000007941 */ /* 0x000fea0003800000 */
.L_x_1094:
[----:B------:R-:W-:-:S05]  /*5470*/  IMAD R6, R6, c[0x0][0x32c], R16 ;  /* 0x0000cb0006067a24 */ /* 0x000fca00078e0210 */
[----:B------:R-:W-:Y:S02]  /*5480*/  IADD3 R7, R6, c[0x0][0x32c], RZ ;  /* 0x0000cb0006077a10 */ /* 0x000fe40007ffe0ff */
[----:B------:R-:W-:Y:S02]  /*5490*/  IMNMX R4, R4, R6, !PT ;  /* 0x0000000604047217 */ /* 0x000fe40007800200 */
[----:B------:R-:W-:Y:S02]  /*54a0*/  IMNMX R5, R5, R7, PT ;  /* 0x0000000705057217 */ /* 0x000fe40003800200 */
.L_x_1093:
        /* <DEDUP_REMOVED lines=61> */
[C---:B------:R-:W-:Y:S01]  /*5880*/  ISETP.LT.OR P2, PT, R5.reuse, 0xa, P2 ;  /* 0x0000000a0500780c */ /* 0x040fe20001741670 */
[----:B------:R-:W-:Y:S01]  /*5890*/  STL [R1+0x50], R229 ;  /* 0x000050e501007387 */ /* 0x000fe20000100800 */
[----:B------:R-:W-:-:S02]  /*58a0*/  ISETP.LT.OR P1, PT, R5, 0x11, P1 ;  /* 0x000000110500780c */ /* 0x000fc40000f21670 */
[----:B-1----:R-:W-:Y:S01]  /*58b0*/  FMNMX.FTZ R137, R137, R7, !PT ;  /* 0x0000000789897209 */ /* 0x002fe20007810000 */
[----:B------:R-:W-:Y:S01]  /*58c0*/  STL [R1+0x4c], R224 ;  /* 0x00004ce001007387 */ /* 0x000fe20000100800 */
[----:B------:R-:W-:Y:S02]  /*58d0*/  FSEL R49, R49, -INF , !P2 ;  /* 0xff80000031317808 */ /* 0x000fe40005000000 */
[----:B--2---:R-:W-:Y:S01]  /*58e0*/  FMNMX.FTZ R6, R6, R8, !PT ;  /* 0x0000000806067209 */ /* 0x004fe20007810000 */
[----:B------:R-:W1:Y:S01]  /*58f0*/  SHFL.BFLY PT, R7, R137, 0x1, 0x1f ;  /* 0x0c201f0089077f89 */ /* 0x000e6200000e0000 */
[----:B------:R-:W-:Y:S02]  /*5900*/  FMNMX.FTZ R8, R14, R15, !PT ;  /* 0x0000000f0e087209 */ /* 0x000fe40007810000 */
        /* <DEDUP_REMOVED lines=14> */
[----:B------:R-:W-:Y:S01]  /*59f0*/  ISETP.GT.AND P1, PT, R4, 0x28, P1 ;  /* 0x000000280400780c */ /* 0x000fe20000f24270 */
        /* <DEDUP_REMOVED lines=29> */
[----:B------:R1:W2:Y:S01]  /*5bd0*/  MUFU.EX2 R223, R7 ;  /* 0x0000000700df7308 */ /* 0x0002a20000000800 */
[----:B------:R-:W-:Y:S02]  /*5be0*/  FMNMX.FTZ R8, R48, R8, !PT ;  /* 0x0000000830087209 */ /* 0x000fe40007810000 */
[----:B------:R-:W-:Y:S02]  /*5bf0*/  FSEL R51, R51, -INF , !P0 ;  /* 0xff80000033337808 */ /* 0x000fe40004000000 */
[----:B------:R-:W-:Y:S02]  /*5c00*/  PLOP3.LUT P0, PT, PT, PT, UP3, 0x40, 0x0 ;  /* 0x000000000000781c */ /* 0x000fe40003f0e838 */
[----:B------:R-:W-:Y:S02]  /*5c10*/  FMNMX.FTZ R6, R134, R6, !PT ;  /* 0x0000000686067209 */ /* 0x000fe40007810000 */
[----:B------:R-:W-:-:S02]  /*5c20*/  ISETP.GT.AND P0, PT, R4, 0x20, P0 ;  /* 0x000000200400780c */ /* 0x000fc40000704270 */
[----:B------:R-:W-:Y:S02]  /*5c30*/  FMNMX.FTZ R8, R49, R8, !PT ;  /* 0x0000000831087209 */ /* 0x000fe40007810000 */
[----:B------:R-:W-:Y:S02]  /*5c40*/  FMNMX.FTZ R6, R132, R6, !PT ;  /* 0x0000000684067209 */ /* 0x000fe40007810000 */
[----:B------:R-:W-:Y:S01]  /*5c50*/  ISETP.LT.OR P0, PT, R5, 0x21, P0 ;  /* 0x000000210500780c */ /* 0x000fe20000701670 */
[----:B-1----:R-:W-:Y:S01]  /*5c60*/  FFMA.FTZ R7, R42, c[0x0][0x2d0], -R13 ;  /* 0x0000b4002a077a23 */ /* 0x002fe2000001080d */
[----:B------:R-:W-:Y:S02]  /*5c70*/  FMNMX.FTZ R8, R52, R8, !PT ;  /* 0x0000000834087209 */ /* 0x000fe40007810000 */
[----:B------:R-:W-:Y:S01]  /*5c80*/  FMNMX.FTZ R6, R133, R6, !PT ;  /* 0x0000000685067209 */ /* 0x000fe20007810000 */
[----:B------:R1:W-:Y:S01]  /*5c90*/  MUFU.EX2 R222, R7 ;  /* 0x0000000700de7308 */ /* 0x0003e20000000800 */
[----:B------:R-:W-:-:S02]  /*5ca0*/  FSEL R87, R23, -INF , !P0 ;  /* 0xff80000017577808 */ /* 0x000fc40004000000 */
[----:B------:R-:W-:Y:S01]  /*5cb0*/  PLOP3.LUT P2, PT, PT, PT, UP2, 0x40, 0x0 ;  /* 0x000000000000781c */ /* 0x000fe20003f4e828 */
[----:B------:R-:W-:Y:S01]  /*5cc0*/  LDSM.16.MT88.4 R20, [R227+0x2080] ;  /* 0x00208000e314783b */ /* 0x000fe20000004200 */
[----:B------:R-:W-:Y:S02]  /*5cd0*/  PLOP3.LUT P0, PT, PT, PT, UP0, 0x40, 0x0 ;  /* 0x000000000000781c */ /* 0x000fe40003f0e808 */
[----:B------:R-:W-:Y:S02]  /*5ce0*/  FMNMX.FTZ R8, R51, R8, !PT ;  /* 0x0000000833087209 */ /* 0x000fe40007810000 */
[----:B------:R-:W-:Y:S02]  /*5cf0*/  FMNMX.FTZ R6, R138, R6, !PT ;  /* 0x000000068a067209 */ /* 0x000fe40007810000 */
        /* <DEDUP_REMOVED lines=9> */
[----:B------:R-:W3:Y:S01]  /*5d90*/  MUFU.EX2 R220, R7 ;  /* 0x0000000700dc7308 */ /* 0x000ee20000000800 */
[----:B------:R-:W-:Y:S02]  /*5da0*/  FSEL R86, R28, -INF , !P2 ;  /* 0xff8000001c567808 */ /* 0x000fe40005000000 */
[----:B------:R-:W-:-:S02]  /*5db0*/  FMNMX.FTZ R4, R87, R4, !PT ;  /* 0x0000000457047209 */ /* 0x000fc40007810000 */
[----:B------:R-:W-:Y:S01]  /*5dc0*/  ISETP.LT.OR P0, PT, R5, 0x2a, P0 ;  /* 0x0000002a0500780c */ /* 0x000fe20000701670 */
[--C-:B------:R-:W-:Y:S01]  /*5dd0*/  FFMA.FTZ R5, R36, c[0x0][0x2d0], -R12.reuse ;  /* 0x0000b40024057a23 */ /* 0x100fe2000001080c */
[----:B------:R-:W-:Y:S02]  /*5de0*/  FSEL R85, R31, -INF , !P1 ;  /* 0xff8000001f557808 */ /* 0x000fe40004800000 */
[----:B------:R-:W-:Y:S01]  /*5df0*/  FMNMX.FTZ R4, R86, R4, !PT ;  /* 0x0000000456047209 */ /* 0x000fe20007810000 */
[----:B------:R4:W-:Y:S01]  /*5e00*/  MUFU.EX2 R216, R5 ;  /* 0x0000000500d87308 */ /* 0x0009e20000000800 */
[----:B------:R-:W-:Y:S01]  /*5e10*/  FSEL R84, R32, -INF , !P0 ;  /* 0xff80000020547808 */ /* 0x000fe20004000000 */
[----:B------:R-:W-:Y:S01]  /*5e20*/  LDSM.16.MT88.4 R28, [R226+0x2080] ;  /* 0x00208000e21c783b */ /* 0x000fe20000004200 */
[----:B------:R-:W-:Y:S01]  /*5e30*/  FMNMX.FTZ R0, R85, R4, !PT ;  /* 0x0000000455007209 */ /* 0x000fe20007810000 */
[----:B------:R-:W-:Y:S02]  /*5e40*/  FFMA.FTZ R4, R37, c[0x0][0x2d0], -R12 ;  /* 0x0000b40025047a23 */ /* 0x000fe4000001080c */
[----:B------:R-:W-:Y:S01]  /*5e50*/  LDSM.16.MT88.4 R32, [R225+0x2080] ;  /* 0x00208000e120783b */ /* 0x000fe20000004200 */
[----:B------:R-:W-:Y:S01]  /*5e60*/  FMNMX.FTZ R0, R84, R0, !PT ;  /* 0x0000000054007209 */ /* 0x000fe20007810000 */
[----:B------:R4:W4:Y:S01]  /*5e70*/  MUFU.EX2 R219, R4 ;  /* 0x0000000400db7308 */ /* 0x0009220000000800 */
[----:B-1----:R-:W-:-:S02]  /*5e80*/  FMNMX.FTZ R3, R6, R8, !PT ;  /* 0x0000000806037209 */ /* 0x002fc40007810000 */
[----:B--2---:R-:W-:Y:S02]  /*5e90*/  F2FP.PACK_AB R8, R223, R221 ;  /* 0x000000dddf08723e */ /* 0x004fe400000000ff */
[----:B---3--:R-:W-:Y:S01]  /*5ea0*/  F2FP.PACK_AB R10, R220, R222 ;  /* 0x000000dedc0a723e */ /* 0x008fe200000000ff */
[----:B------:R-:W1:Y:S04]  /*5eb0*/  SHFL.BFLY PT, R135, R3, 0x1, 0x1f ;  /* 0x0c201f0003877f89 */ /* 0x000e6800000e0000 */
[----:B----4-:R-:W2:Y:S01]  /*5ec0*/  SHFL.BFLY PT, R5, R0, 0x2, 0x1f ;  /* 0x0c401f0000057f89 */ /* 0x010ea200000e0000 */
[----:B------:R-:W-:Y:S01]  /*5ed0*/  FFMA.FTZ R4, R39, c[0x0][0x2d0], -R12 ;  /* 0x0000b40027047a23 */ /* 0x000fe2000001080c */
[----:B------:R-:W-:Y:S02]  /*5ee0*/  F2FP.PACK_AB R9, R219, R216 ;  /* 0x000000d8db09723e */ /* 0x000fe400000000ff */
[----:B------:R-:W-:Y:S01]  /*5ef0*/  LDSM.16.MT88.4 R36, [R226+0x3880] ;  /* 0x00388000e224783b */ /* 0x000fe20000004200 */
[----:B------:R-:W3:Y:S01]  /*5f00*/  MUFU.EX2 R210, R4 ;  /* 0x0000000400d27308 */ /* 0x000ee20000000800 */
[----:B-1----:R-:W-:-:S02]  /*5f10*/  FMNMX.FTZ R135, R3, R135, !PT ;  /* 0x0000008703877209 */ /* 0x002fc40007810000 */
[----:B--2---:R-:W-:-:S03]  /*5f20*/  FMNMX.FTZ R0, R0, R5, !PT ;  /* 0x0000000500007209 */ /* 0x004fc60007810000 */
[C---:B------:R-:W-:Y:S01]  /*5f30*/  FMUL.FTZ R2, R135.reuse, c[0x0][0x2d0] ;  /* 0x0000b40087027a20 */ /* 0x040fe20000410000 */
[----:B------:R-:W-:Y:S02]  /*5f40*/  FSETP.NEU.FTZ.AND P0, PT, R135, -INF , PT ;  /* 0xff8000008700780b */ /* 0x000fe40003f1d000 */
[----:B---3--:R-:W-:Y:S01]  /*5f50*/  F2FP.PACK_AB R11, R238, R210 ;  /* 0x000000d2ee0b723e */ /* 0x008fe200000000ff */
        /* <DEDUP_REMOVED lines=11> */
[----:B-1----:R-:W-:-:S07]  /*6010*/  FMNMX.FTZ R3, R4, R0, !PT ;  /* 0x0000000004037209 */ /* 0x002fce0007810000 */
[C---:B------:R-:W-:Y:S01]  /*6020*/  HMMA.16816.F32 R168, R8.reuse, R36, RZ ;  /* 0x0000002408a8723c */ /* 0x040fe200000018ff */
[--C-:B------:R-:W-:Y:S01]  /*6030*/  FFMA.FTZ R0, R57, c[0x0][0x2d0], -R2.reuse ;  /* 0x0000b40039007a23 */ /* 0x100fe20000010802 */
[C---:B------:R-:W-:Y:S01]  /*6040*/  FSETP.NEU.FTZ.AND P0, PT, R3.reuse, -INF , PT ;  /* 0xff8000000300780b */ /* 0x040fe20003f1d000 */
[----:B------:R-:W-:Y:S02]  /*6050*/  FFMA.FTZ R4, R56, c[0x0][0x2d0], -R2 ;  /* 0x0000b40038047a23 */ /* 0x000fe40000010802 */
[----:B------:R1:W-:Y:S03]  /*6060*/  MUFU.EX2 R196, R0 ;  /* 0x0000000000c47308 */ /* 0x0003e60000000800 */
[C---:B------:R-:W-:Y:S05]  /*6070*/  HMMA.16816.F32 R164, R8.reuse, R40, RZ ;  /* 0x0000002808a4723c */ /* 0x040fea00000018ff */
[----:B------:R-:W2:Y:S03]  /*6080*/  MUFU.EX2 R237, R4 ;  /* 0x0000000400ed7308 */ /* 0x000ea60000000800 */
[----:B------:R-:W-:Y:S01]  /*6090*/  HMMA.16816.F32 R160, R8, R44, RZ ;  /* 0x0000002c08a0723c */ /* 0x000fe200000018ff */
[----:B-1----:R-:W-:-:S07]  /*60a0*/  FMUL.FTZ R0, R3, c[0x0][0x2d0] ;  /* 0x0000b40003007a20 */ /* 0x002fce0000410000 */
[----:B------:R-:W-:Y:S01]  /*60b0*/  HMMA.16816.F32 R156, R8, R34, RZ ;  /* 0x00000022089c723c */ /* 0x000fe200000018ff */
[----:B------:R-:W-:Y:S02]  /*60c0*/  FSEL R0, R0, RZ, P0 ;  /* 0x000000ff00007208 */ /* 0x000fe40000000000 */
[----:B--2---:R-:W-:-:S03]  /*60d0*/  F2FP.PACK_AB R6, R237, R196 ;  /* 0x000000c4ed06723e */ /* 0x004fc600000000ff */
[--C-:B------:R-:W-:Y:S02]  /*60e0*/  FFMA.FTZ R4, R14, c[0x0][0x2d0], -R0.reuse ;  /* 0x0000b4000e047a23 */ /* 0x100fe40000010800 */
[C---:B------:R-:W-:Y:S01]  /*60f0*/  HMMA.16816.F32 R152, R8.reuse, R30, RZ ;  /* 0x0000001e0898723c */ /* 0x040fe200000018ff */
[----:B------:R-:W-:Y:S01]  /*6100*/  IMAD.MOV.U32 R14, RZ, RZ, R65 ;  /* 0x000000ffff0e7224 */ /* 0x000fe200078e0041 */
[----:B------:R1:W-:Y:S06]  /*6110*/  MUFU.EX2 R234, R4 ;  /* 0x0000000400ea7308 */ /* 0x0003ec0000000800 */
[C---:B------:R-:W-:Y:S08]  /*6120*/  HMMA.16816.F32 R148, R8.reuse, R26, RZ ;  /* 0x0000001a0894723c */ /* 0x040ff000000018ff */
[----:B------:R-:W-:Y:S01]  /*6130*/  HMMA.16816.F32 R140, R8, R22, RZ ;  /* 0x00000016088c723c */ /* 0x000fe200000018ff */
[----:B-1----:R-:W-:-:S04]  /*6140*/  FFMA.FTZ R4, R15, c[0x0][0x2d0], -R0 ;  /* 0x0000b4000f047a23 */ /* 0x002fc80000010800 */
[----:B------:R1:W2:Y:S03]  /*6150*/  MUFU.EX2 R231, R4 ;  /* 0x0000000400e77308 */ /* 0x0002a60000000800 */
[C---:B------:R-:W-:Y:S08]  /*6160*/  HMMA.16816.F32 R128, R8.reuse, R18, RZ ;  /* 0x000000120880723c */ /* 0x040ff000000018ff */
[----:B------:R-:W-:Y:S01]  /*6170*/  HMMA.16816.F32 R124, R8, R38, RZ ;  /* 0x00000026087c723c */ /* 0x000fe200000018ff */
[----:B-1----:R-:W-:-:S07]  /*6180*/  FFMA.FTZ R4, R48, c[0x0][0x2d0], -R0 ;  /* 0x0000b40030047a23 */ /* 0x002fce0000010800 */
[C---:B------:R-:W-:Y:S01]  /*6190*/  HMMA.16816.F32 R120, R8.reuse, R42, RZ ;  /* 0x0000002a0878723c */ /* 0x040fe200000018ff */
[----:B--2---:R-:W-:Y:S01]  /*61a0*/  F2FP.PACK_AB R5, R231, R234 ;  /* 0x000000eae705723e */ /* 0x004fe200000000ff */
[----:B------:R1:W-:Y:S06]  /*61b0*/  MUFU.EX2 R218, R4 ;  /* 0x0000000400da7308 */ /* 0x0003ec0000000800 */
[----:B------:R-:W-:Y:S07]  /*61c0*/  HMMA.16816.F32 R112, R8, R46, RZ ;  /* 0x0000002e0870723c */ /* 0x000fee00000018ff */
[----:B------:R-:W-:-:S04]  /*61d0*/  FFMA.FTZ R8, R64, c[0x0][0x2d0], -R13 ;  /* 0x0000b40040087a23 */ /* 0x000fc8000001080d */
[----:B------:R2:W-:Y:S01]  /*61e0*/  MUFU.EX2 R236, R8 ;  /* 0x0000000800ec7308 */ /* 0x0005e20000000800 */
[----:B-1----:R-:W-:-:S07]  /*61f0*/  FFMA.FTZ R4, R49, c[0x0][0x2d0], -R0 ;  /* 0x0000b40031047a23 */ /* 0x002fce0000010800 */
[----:B------:R1:W3:Y:S01]  /*6200*/  MUFU.EX2 R198, R4 ;  /* 0x0000000400c67308 */ /* 0x0002e20000000800 */
[----:B--2---:R-:W-:-:S07]  /*6210*/  FFMA.FTZ R8, R70, c[0x0][0x2d0], -R13 ;  /* 0x0000b40046087a23 */ /* 0x004fce000001080d */
[----:B------:R2:W-:Y:S01]  /*6220*/  MUFU.EX2 R232, R8 ;  /* 0x0000000800e87308 */ /* 0x0005e20000000800 */
[----:B-1----:R-:W-:Y:S02]  /*6230*/  F2FP.PACK_AB R4, R14, R217 ;  /* 0x000000d90e04723e */ /* 0x002fe400000000ff */
[----:B---3--:R-:W-:-:S07]  /*6240*/  F2FP.PACK_AB R7, R198, R218 ;  /* 0x000000dac607723e */ /* 0x008fce00000000ff */
[----:B------:R-:W-:Y:S01]  /*6250*/  HMMA.16816.F32 R64, R4, R32, RZ ;  /* 0x000000200440723c */ /* 0x000fe200000018ff */
[----:B--2---:R-:W-:-:S04]  /*6260*/  FFMA.FTZ R8, R69, c[0x0][0x2d0], -R13 ;  /* 0x0000b40045087a23 */ /* 0x004fc8000001080d */
[----:B------:R1:W-:Y:S03]  /*6270*/  MUFU.EX2 R224, R8 ;  /* 0x0000000800e07308 */ /* 0x0003e60000000800 */
[C---:B------:R-:W-:Y:S01]  /*6280*/  HMMA.16816.F32 R116, R4.reuse, R34, RZ ;  /* 0x000000220474723c */ /* 0x040fe200000018ff */
[----:B------:R-:W2:Y:S07]  /*6290*/  LDSM.16.MT88.4 R32, [R225+0x2880] ;  /* 0x00288000e120783b */ /* 0x000eae0000004200 */
[----:B------:R-:W-:Y:S01]  /*62a0*/  HMMA.16816.F32 R92, R4, R24, RZ ;  /* 0x00000018045c723c */ /* 0x000fe200000018ff */
[----:B-1----:R-:W-:-:S07]  /*62b0*/  FFMA.FTZ R8, R71, c[0x0][0x2d0], -R13 ;  /* 0x0000b40047087a23 */ /* 0x002fce000001080d */
[C---:B------:R-:W-:Y:S01]  /*62c0*/  HMMA.16816.F32 R100, R4.reuse, R26, RZ ;  /* 0x0000001a0464723c */ /* 0x040fe200000018ff */
[----:B------:R-:W-:Y:S01]  /*62d0*/  LDSM.16.MT88.4 R24, [R226+0x2880] ;  /* 0x00288000e218783b */ /* 0x000fe20000004200 */
[----:B------:R1:W3:Y:S06]  /*62e0*/  MUFU.EX2 R197, R8 ;  /* 0x0000000800c57308 */ /* 0x0002ec0000000800 */
[C---:B------:R-:W-:Y:S08]  /*62f0*/  HMMA.16816.F32 R88, R4.reuse, R18, RZ ;  /* 0x000000120458723c */ /* 0x040ff000000018ff */
[----:B------:R-:W-:Y:S01]  /*6300*/  HMMA.16816.F32 R80, R4, R20, RZ ;  /* 0x000000140450723c */ /* 0x000fe200000018ff */
[----:B-1----:R-:W-:Y:S01]  /*6310*/  FFMA.FTZ R8, R61, c[0x0][0x2d0], -R12 ;  /* 0x0000b4003d087a23 */ /* 0x002fe2000001080c */
[----:B---3--:R-:W-:-:S03]  /*6320*/  F2FP.PACK_AB R10, R197, R224 ;  /* 0x000000e0c50a723e */ /* 0x008fc600000000ff */
[----:B------:R1:W-:Y:S03]  /*6330*/  MUFU.EX2 R235, R8 ;  /* 0x0000000800eb7308 */ /* 0x0003e60000000800 */
[C---:B------:R-:W-:Y:S08]  /*6340*/  HMMA.16816.F32 R104, R4.reuse, R28, RZ ;  /* 0x0000001c0468723c */ /* 0x040ff000000018ff */
[----:B------:R-:W-:Y:S01]  /*6350*/  HMMA.16816.F32 R108, R4, R30, RZ ;  /* 0x0000001e046c723c */ /* 0x000fe200000018ff */
[----:B------:R-:W-:Y:S01]  /*6360*/  LDSM.16.MT88.4 R28, [R225+0x4080] ;  /* 0x00408000e11c783b */ /* 0x000fe20000004200 */
[----:B-1----:R-:W-:-:S06]  /*6370*/  FFMA.FTZ R8, R63, c[0x0][0x2d0], -R12 ;  /* 0x0000b4003f087a23 */ /* 0x002fcc000001080c */
[C---:B------:R-:W-:Y:S01]  /*6380*/  HMMA.16816.F32 R76, R4.reuse, R38, RZ ;  /* 0x00000026044c723c */ /* 0x040fe200000018ff */
[----:B------:R1:W3:Y:S07]  /*6390*/  MUFU.EX2 R230, R8 ;  /* 0x0000000800e67308 */ /* 0x0002ee0000000800 */
[----:B------:R-:W-:Y:S01]  /*63a0*/  HMMA.16816.F32 R96, R4, R22, RZ ;  /* 0x000000160460723c */ /* 0x000fe200000018ff */
[----:B------:R-:W-:Y:S01]  /*63b0*/  LDSM.16.MT88.4 R20, [R228+0x2880] ;  /* 0x00288000e414783b */ /* 0x000fe20000004200 */
[----:B-1----:R-:W-:Y:S01]  /*63c0*/  FFMA.FTZ R8, R62, c[0x0][0x2d0], -R12 ;  /* 0x0000b4003e087a23 */ /* 0x002fe2000001080c */
[----:B---3--:R-:W-:-:S03]  /*63d0*/  F2FP.PACK_AB R9, R230, R235 ;  /* 0x000000ebe609723e */ /* 0x008fc600000000ff */
[----:B------:R1:W-:Y:S02]  /*63e0*/  MUFU.EX2 R208, R8 ;  /* 0x0000000800d07308 */ /* 0x0003e40000000800 */
[----:B-1----:R-:W-:Y:S02]  /*63f0*/  FFMA.FTZ R8, R68, c[0x0][0x2d0], -R12 ;  /* 0x0000b40044087a23 */ /* 0x002fe4000001080c */
[----:B------:R-:W-:Y:S01]  /*6400*/  HMMA.16816.F32 R68, R4, R16, RZ ;  /* 0x000000100444723c */ /* 0x000fe200000018ff */
[----:B------:R-:W1:Y:S03]  /*6410*/  LDSM.16.MT88.4 R16, [R227+0x2880] ;  /* 0x00288000e310783b */ /* 0x000e660000004200 */
[----:B------:R3:W4:Y:S02]  /*6420*/  MUFU.EX2 R209, R8 ;  /* 0x0000000800d17308 */ /* 0x0007240000000800 */
[----:B---3--:R-:W-:Y:S01]  /*6430*/  FFMA.FTZ R8, R58, c[0x0][0x2d0], -R2 ;  /* 0x0000b4003a087a23 */ /* 0x008fe20000010802 */
[----:B----4-:R-:W-:-:S05]  /*6440*/  F2FP.PACK_AB R11, R209, R208 ;  /* 0x000000d0d10b723e */ /* 0x010fca00000000ff */
[----:B------:R3:W-:Y:S02]  /*6450*/  MUFU.EX2 R233, R8 ;  /* 0x0000000800e97308 */ /* 0x0007e40000000800 */
[--C-:B---3--:R-:W-:Y:S02]  /*6460*/  FFMA.FTZ R8, R60, c[0x0][0x2d0], -R2.reuse ;  /* 0x0000b4003c087a23 */ /* 0x108fe40000010802 */
[----:B------:R-:W-:Y:S01]  /*6470*/  HMMA.16816.F32 R60, R4, R36, RZ ;  /* 0x00000024043c723c */ /* 0x000fe200000018ff */
[----:B------:R-:W3:Y:S03]  /*6480*/  LDSM.16.MT88.4 R36, [R226+0x4080] ;  /* 0x00408000e224783b */ /* 0x000ee60000004200 */
[----:B------:R4:W1:Y:S02]  /*6490*/  MUFU.EX2 R229, R8 ;  /* 0x0000000800e57308 */ /* 0x0008640000000800 */
[----:B----4-:R-:W-:-:S02]  /*64a0*/  FFMA.FTZ R8, R59, c[0x0][0x2d0], -R2 ;  /* 0x0000b4003b087a23 */ /* 0x010fc40000010802 */
[C---:B------:R-:W-:Y:S04]  /*64b0*/  HMMA.16816.F32 R56, R4.reuse, R40, RZ ;  /* 0x000000280438723c */ /* 0x040fe800000018ff */
[----:B------:R4:W-:Y:S02]  /*64c0*/  MUFU.EX2 R199, R8 ;  /* 0x0000000800c77308 */ /* 0x0009e40000000800 */
[----:B----4-:R-:W-:Y:S02]  /*64d0*/  FFMA.FTZ R8, R72, c[0x0][0x2d0], -R2 ;  /* 0x0000b40048087a23 */ /* 0x010fe40000010802 */
[----:B------:R-:W-:Y:S01]  /*64e0*/  HMMA.16816.F32 R72, R4, R42, RZ ;  /* 0x0000002a0448723c */ /* 0x000fe200000018ff */
[----:B------:R-:W4:Y:S03]  /*64f0*/  LDSM.16.MT88.4 R40, [R228+0x4080] ;  /* 0x00408000e428783b */ /* 0x000f260000004200 */
        /* <DEDUP_REMOVED lines=12> */
[----:B------:R-:W-:Y:S02]  /*65c0*/  F2FP.PACK_AB R4, R229, R233 ;  /* 0x000000e9e504723e */ /* 0x000fe400000000ff */
[----:B------:R-:W-:Y:S02]  /*65d0*/  F2FP.PACK_AB R6, R211, R199 ;  /* 0x000000c7d306723e */ /* 0x000fe400000000ff */
[----:B------:R-:W-:-:S02]  /*65e0*/  F2FP.PACK_AB R5, R206, R15 ;  /* 0x0000000fce05723e */ /* 0x000fc400000000ff */
[----:B--2---:R-:W-:Y:S02]  /*65f0*/  F2FP.PACK_AB R8, R232, R236 ;  /* 0x000000ece808723e */ /* 0x004fe400000000ff */
[----:B------:R-:W-:-:S05]  /*6600*/  F2FP.PACK_AB R7, R204, R205 ;  /* 0x000000cdcc07723e */ /* 0x000fca00000000ff */
[-C--:B------:R-:W-:Y:S08]  /*6610*/  HMMA.16816.F32 R144, R8, R32.reuse, R144 ;  /* 0x000000200890723c */ /* 0x080ff00000001890 */
[C---:B------:R-:W-:Y:S07]  /*6620*/  HMMA.16816.F32 R64, R4.reuse, R32, R64 ;  /* 0x000000200440723c */ /* 0x040fee0000001840 */
[----:B------:R-:W-:Y:S01]  /*6630*/  MOV R33, R192 ;  /* 0x000000c000217202 */ /* 0x000fe20000000f00 */
[----:B------:R-:W-:Y:S01]  /*6640*/  HMMA.16816.F32 R80, R4, R16, R80 ;  /* 0x000000100450723c */ /* 0x000fe20000001850 */
[----:B------:R-:W-:-:S07]  /*6650*/  IMAD.MOV.U32 R32, RZ, RZ, R219 ;  /* 0x000000ffff207224 */ /* 0x000fce00078e00db */
[C---:B------:R-:W-:Y:S08]  /*6660*/  HMMA.16816.F32 R192, R8.reuse, R24, R184 ;  /* 0x0000001808c0723c */ /* 0x040ff000000018b8 */
[C---:B------:R-:W-:Y:S07]  /*6670*/  HMMA.16816.F32 R212, R8.reuse, R16, R176 ;  /* 0x0000001008d4723c */ /* 0x040fee00000018b0 */
[----:B------:R-:W-:Y:S01]  /*6680*/  IMAD.MOV.U32 R179, RZ, RZ, R211 ;  /* 0x000000ffffb37224 */ /* 0x000fe200078e00d3 */
[----:B------:R-:W-:Y:S01]  /*6690*/  HMMA.16816.F32 R200, R8, R28, R172 ;  /* 0x0000001c08c8723c */ /* 0x000fe200000018ac */
[----:B------:R-:W-:Y:S01]  /*66a0*/  IMAD.MOV.U32 R176, RZ, RZ, R218 ;  /* 0x000000ffffb07224 */ /* 0x000fe200078e00da */
[----:B------:R-:W-:Y:S01]  /*66b0*/  MOV R177, R217 ;  /* 0x000000d900b17202 */ /* 0x000fe20000000f00 */
[----:B------:R-:W-:-:S05]  /*66c0*/  IMAD.MOV.U32 R178, RZ, RZ, R216 ;  /* 0x000000ffffb27224 */ /* 0x000fca00078e00d8 */
[----:B------:R-:W-:Y:S01]  /*66d0*/  IMAD.MOV.U32 R187, RZ, RZ, R192 ;  /* 0x000000ffffbb7224 */ /* 0x000fe200078e00c0 */
[----:B------:R-:W-:Y:S01]  /*66e0*/  MOV R185, R194 ;  /* 0x000000c200b97202 */ /* 0x000fe20000000f00 */
[----:B------:R-:W-:Y:S01]  /*66f0*/  IMAD.MOV.U32 R186, RZ, RZ, R193 ;  /* 0x000000ffffba7224 */ /* 0x000fe200078e00c1 */
[----:B------:R-:W-:Y:S01]  /*6700*/  HMMA.16816.F32 R248, R8, R26, R152 ;  /* 0x0000001a08f8723c */ /* 0x000fe20000001898 */
[----:B------:R-:W-:-:S06]  /*6710*/  IMAD.MOV.U32 R184, RZ, RZ, R195 ;  /* 0x000000ffffb87224 */ /* 0x000fcc00078e00c3 */
[----:B------:R-:W-:Y:S01]  /*6720*/  IMAD.MOV.U32 R154, RZ, RZ, R209 ;  /* 0x000000ffff9a7224 */ /* 0x000fe200078e00d1 */
[C---:B---3--:R-:W-:Y:S01]  /*6730*/  HMMA.16816.F32 R192, R8.reuse, R36, R168 ;  /* 0x0000002408c0723c */ /* 0x048fe200000018a8 */
[----:B------:R-:W-:Y:S02]  /*6740*/  IMAD.MOV.U32 R155, RZ, RZ, R208 ;  /* 0x000000ffff9b7224 */ /* 0x000fe400078e00d0 */
[----:B------:R-:W-:Y:S01]  /*6750*/  IMAD.MOV.U32 R153, RZ, RZ, R33 ;  /* 0x000000ffff997224 */ /* 0x000fe200078e0021 */
[----:B------:R-:W-:Y:S02]  /*6760*/  MOV R33, R220 ;  /* 0x000000dc00217202 */ /* 0x000fe40000000f00 */
[----:B------:R-:W-:Y:S01]  /*6770*/  MOV R152, R155 ;  /* 0x0000009b00987202 */ /* 0x000fe20000000f00 */
[----:B------:R-:W-:Y:S01]  /*6780*/  IMAD.MOV.U32 R169, RZ, RZ, R222 ;  /* 0x000000ffffa97224 */ /* 0x000fe200078e00de */
[----:B----4-:R-:W-:Y:S01]  /*6790*/  HMMA.16816.F32 R172, R8, R40, R164 ;  /* 0x0000002808ac723c */ /* 0x010fe200000018a4 */
[----:B------:R-:W-:Y:S01]  /*67a0*/  MOV R171, R210 ;  /* 0x000000d200ab7202 */ /* 0x000fe20000000f00 */
[----:B------:R-:W-:Y:S01]  /*67b0*/  IMAD.MOV.U32 R168, RZ, RZ, R221 ;  /* 0x000000ffffa87224 */ /* 0x000fe200078e00dd */
[----:B------:R-:W-:-:S05]  /*67c0*/  MOV R170, R223 ;  /* 0x000000df00aa7202 */ /* 0x000fca0000000f00 */
[C---:B-1----:R-:W-:Y:S07]  /*67d0*/  HMMA.16816.F32 R164, R8.reuse, R44, R160 ;  /* 0x0000002c08a4723c */ /* 0x042fee00000018a0 */
[----:B------:R-:W-:Y:S01]  /*67e0*/  MOV R160, R199 ;  /* 0x000000c700a07202 */ /* 0x000fe20000000f00 */
[----:B------:R-:W-:Y:S01]  /*67f0*/  HMMA.16816.F32 R208, R8, R18, R140 ;  /* 0x0000001208d0723c */ /* 0x000fe2000000188c */
[----:B------:R-:W-:Y:S01]  /*6800*/  IMAD.MOV.U32 R161, RZ, RZ, R198 ;  /* 0x000000ffffa17224 */ /* 0x000fe200078e00c6 */
[----:B------:R-:W-:Y:S01]  /*6810*/  MOV R163, R196 ;  /* 0x000000c400a37202 */ /* 0x000fe20000000f00 */
[----:B------:R-:W-:-:S05]  /*6820*/  IMAD.MOV.U32 R162, RZ, RZ, R197 ;  /* 0x000000ffffa27224 */ /* 0x000fca00078e00c5 */
[----:B------:R-:W-:Y:S01]  /*6830*/  HMMA.16816.F32 R244, R8, R20, R180 ;  /* 0x0000001408f4723c */ /* 0x000fe200000018b4 */
[----:B------:R-:W-:Y:S02]  /*6840*/  MOV R155, R162 ;  /* 0x000000a2009b7202 */ /* 0x000fe40000000f00 */
[----:B------:R-:W-:Y:S02]  /*6850*/  MOV R162, R169 ;  /* 0x000000a900a27202 */ /* 0x000fe40000000f00 */
[----:B------:R-:W-:-:S03]  /*6860*/  MOV R169, R33 ;  /* 0x0000002100a97202 */ /* 0x000fc60000000f00 */
[C---:B------:R-:W-:Y:S08]  /*6870*/  HMMA.16816.F32 R140, R8.reuse, R42, R120 ;  /* 0x0000002a088c723c */ /* 0x040ff00000001878 */
[C---:B------:R-:W-:Y:S08]  /*6880*/  HMMA.16816.F32 R156, R8.reuse, R34, R156 ;  /* 0x00000022089c723c */ /* 0x040ff0000000189c */
[C---:B------:R-:W-:Y:S07]  /*6890*/  HMMA.16816.F32 R216, R8.reuse, R22, R148 ;  /* 0x0000001608d8723c */ /* 0x040fee0000001894 */
[----:B------:R-:W-:Y:S01]  /*68a0*/  IMAD.MOV.U32 R151, RZ, RZ, R154 ;  /* 0x000000ffff977224 */ /* 0x000fe200078e009a */
[----:B------:R-:W-:Y:S01]  /*68b0*/  HMMA.16816.F32 R196, R8, R30, R128 ;  /* 0x0000001e08c4723c */ /* 0x000fe20000001880 */
[----:B------:R-:W-:-:S02]  /*68c0*/  IMAD.MOV.U32 R154, RZ, RZ, R161 ;  /* 0x000000ffff9a7224 */ /* 0x000fc400078e00a1 */
[----:B------:R-:W-:Y:S02]  /*68d0*/  IMAD.MOV.U32 R161, RZ, RZ, R168 ;  /* 0x000000ffffa17224 */ /* 0x000fe400078e00a8 */
[----:B------:R-:W-:Y:S01]  /*68e0*/  IMAD.MOV.U32 R168, RZ, RZ, R32 ;  /* 0x000000ffffa87224 */ /* 0x000fe200078e0020 */
[----:B------:R-:W-:Y:S01]  /*68f0*/  MOV R150, R154 ;  /* 0x0000009a00967202 */ /* 0x000fe20000000f00 */
[----:B------:R-:W-:Y:S01]  /*6900*/  IMAD.MOV.U32 R148, RZ, RZ, R152 ;  /* 0x000000ffff947224 */ /* 0x000fe200078e0098 */
[----:B------:R-:W-:Y:S01]  /*6910*/  HMMA.16816.F32 R180, R8, R38, R124 ;  /* 0x0000002608b4723c */ /* 0x000fe2000000187c */
[----:B------:R-:W-:Y:S01]  /*6920*/  MOV R131, R151 ;  /* 0x0000009700837202 */ /* 0x000fe20000000f00 */
[----:B------:R-:W-:-:S06]  /*6930*/  IMAD.MOV.U32 R151, RZ, RZ, R155 ;  /* 0x000000ffff977224 */ /* 0x000fcc00078e009b */
[----:B------:R-:W-:Y:S07]  /*6940*/  HMMA.16816.F32 R120, R8, R46, R112 ;  /* 0x0000002e0878723c */ /* 0x000fee0000001870 */
[----:B------:R-:W-:Y:S01]  /*6950*/  IMAD.MOV.U32 R9, RZ, RZ, R80 ;  /* 0x000000ffff097224 */ /* 0x000fe200078e0050 */
[----:B------:R-:W-:Y:S01]  /*6960*/  HMMA.16816.F32 R220, R4, R20, R92 ;  /* 0x0000001404dc723c */ /* 0x000fe2000000185c */
[----:B------:R-:W-:Y:S01]  /*6970*/  MOV R11, R82 ;  /* 0x00000052000b7202 */ /* 0x000fe20000000f00 */
[----:B------:R-:W-:Y:S01]  /*6980*/  IMAD.MOV.U32 R10, RZ, RZ, R83 ;  /* 0x000000ffff0a7224 */ /* 0x000fe200078e0053 */
[----:B------:R-:W-:Y:S01]  /*6990*/  MOV R115, R162 ;  /* 0x000000a200737202 */ /* 0x000fe20000000f00 */
[----:B------:R-:W-:-:S02]  /*69a0*/  FFMA.FTZ R8, R153, c[0x0][0x2d0], -R13 ;  /* 0x0000b40099087a23 */ /* 0x000fc4000001080d */
[----:B------:R-:W-:Y:S02]  /*69b0*/  IMAD.MOV.U32 R153, RZ, RZ, R160 ;  /* 0x000000ffff997224 */ /* 0x000fe400078e00a0 */
[----:B------:R-:W-:Y:S01]  /*69c0*/  IMAD.MOV.U32 R92, RZ, RZ, R81 ;  /* 0x000000ffff5c7224 */ /* 0x000fe200078e0051 */
[C---:B------:R-:W-:Y:S01]  /*69d0*/  HMMA.16816.F32 R60, R4.reuse, R36, R60 ;  /* 0x00000024043c723c */ /* 0x040fe2000000183c */
[----:B------:R1:W-:Y:S01]  /*69e0*/  MUFU.EX2 R16, R8 ;  /* 0x0000000800107308 */ /* 0x0003e20000000800 */
[----:B------:R-:W-:Y:S02]  /*69f0*/  IMAD.MOV.U32 R160, RZ, RZ, R163 ;  /* 0x000000ffffa07224 */ /* 0x000fe400078e00a3 */
[----:B------:R-:W-:Y:S02]  /*6a00*/  IMAD.MOV.U32 R163, RZ, RZ, R170 ;  /* 0x000000ffffa37224 */ /* 0x000fe400078e00aa */
[----:B------:R-:W-:Y:S02]  /*6a10*/  IMAD.MOV.U32 R170, RZ, RZ, R14 ;  /* 0x000000ffffaa7224 */ /* 0x000fe400078e000e */
[----:B------:R-:W-:Y:S01]  /*6a20*/  HMMA.16816.F32 R80, R4, R28, R68 ;  /* 0x0000001c0450723c */ /* 0x000fe20000001844 */
[----:B------:R-:W-:-:S02]  /*6a30*/  IMAD.MOV.U32 R162, RZ, RZ, R185 ;  /* 0x000000ffffa27224 */ /* 0x000fc400078e00b9 */
[----:B------:R-:W-:Y:S02]  /*6a40*/  IMAD.MOV.U32 R149, RZ, RZ, R153 ;  /* 0x000000ffff957224 */ /* 0x000fe400078e0099 */
[----:B------:R-:W-:Y:S01]  /*6a50*/  LDSM.16.MT88.4 R152, [R225+0x3080] ;  /* 0x00308000e198783b */ /* 0x000fe20000004200 */
[----:B------:R-:W-:Y:S01]  /*6a60*/  IMAD.MOV.U32 R114, RZ, RZ, R170 ;  /* 0x000000ffff727224 */ /* 0x000fe200078e00aa */
[----:B------:R-:W-:Y:S01]  /*6a70*/  MOV R71, R92 ;  /* 0x0000005c00477202 */ /* 0x000fe20000000f00 */
[----:B------:R-:W-:Y:S01]  /*6a80*/  HMMA.16816.F32 R56, R4, R40, R56 ;  /* 0x000000280438723c */ /* 0x000fe20000001838 */
[----:B-1----:R-:W-:Y:S01]  /*6a90*/  FFMA.FTZ R8, R252, c[0x0][0x2d0], -R13 ;  /* 0x0000b400fc087a23 */ /* 0x002fe2000001080d */
[----:B------:R-:W-:Y:S01]  /*6aa0*/  LDSM.16.MT88.4 R92, [R226+0x4880] ;  /* 0x00488000e25c783b */ /* 0x000fe20000004200 */
[----:B------:R-:W-:-:S05]  /*6ab0*/  IMAD.MOV.U32 R113, RZ, RZ, R171 ;  /* 0x000000ffff717224 */ /* 0x000fca00078e00ab */
[C---:B------:R-:W-:Y:S07]  /*6ac0*/  HMMA.16816.F32 R32, R4.reuse, R34, R116 ;  /* 0x000000220420723c */ /* 0x040fee0000001874 */
[----:B------:R-:W-:Y:S01]  /*6ad0*/  IMAD.MOV.U32 R119, RZ, RZ, R168 ;  /* 0x000000ffff777224 */ /* 0x000fe200078e00a8 */
[----:B------:R-:W-:Y:S01]  /*6ae0*/  MOV R69, R81 ;  /* 0x0000005100457202 */ /* 0x000fe20000000f00 */
[----:B------:R-:W-:Y:S01]  /*6af0*/  IMAD.MOV.U32 R70, RZ, RZ, R80 ;  /* 0x000000ffff467224 */ /* 0x000fe200078e0050 */
[----:B------:R-:W-:Y:S01]  /*6b00*/  MOV R80, R61 ;  /* 0x0000003d00507202 */ /* 0x000fe20000000f00 */
[----:B------:R-:W-:Y:S01]  /*6b10*/  IMAD.MOV.U32 R81, RZ, RZ, R60 ;  /* 0x000000ffff517224 */ /* 0x000fe200078e003c */
[----:B------:R1:W2:Y:S01]  /*6b20*/  MUFU.EX2 R61, R8 ;  /* 0x00000008003d7308 */ /* 0x0002a20000000800 */
        /* <DEDUP_REMOVED lines=14> */
[----:B-1----:R-:W-:Y:S01]  /*6c10*/  FFMA.FTZ R8, R207, c[0x0][0x2d0], -R13 ;  /* 0x0000b400cf087a23 */ /* 0x002fe2000001080d */
[C---:B------:R-:W-:Y:S01]  /*6c20*/  HMMA.16816.F32 R36, R4.reuse, R38, R76 ;  /* 0x000000260424723c */ /* 0x040fe2000000184c */
[----:B------:R-:W1:Y:S01]  /*6c30*/  LDSM.16.MT88.4 R76, [R225+0x4880] ;  /* 0x00488000e14c783b */ /* 0x000e620000004200 */
[----:B--2---:R-:W-:Y:S01]  /*6c40*/  IMAD.MOV.U32 R30, RZ, RZ, R61 ;  /* 0x000000ffff1e7224 */ /* 0x004fe200078e003d */
[----:B------:R2:W3:Y:S05]  /*6c50*/  MUFU.EX2 R60, R8 ;  /* 0x00000008003c7308 */ /* 0x0004ea0000000800 */
[C---:B------:R-:W-:Y:S01]  /*6c60*/  HMMA.16816.F32 R24, R4.reuse, R26, R108 ;  /* 0x0000001a0418723c */ /* 0x040fe2000000186c */
[----:B------:R-:W-:Y:S07]  /*6c70*/  LDSM.16.MT88.4 R108, [R228+0x4880] ;  /* 0x00488000e46c783b */ /* 0x000fee0000004200 */
[----:B------:R-:W-:Y:S01]  /*6c80*/  HMMA.16816.F32 R20, R4, R22, R100 ;  /* 0x000000160414723c */ /* 0x000fe20000001864 */
[----:B--2---:R-:W-:-:S02]  /*6c90*/  FFMA.FTZ R8, R191, c[0x0][0x2d0], -R13 ;  /* 0x0000b400bf087a23 */ /* 0x004fc4000001080d */
[----:B---3--:R-:W-:Y:S02]  /*6ca0*/  IMAD.MOV.U32 R31, RZ, RZ, R60 ;  /* 0x000000ffff1f7224 */ /* 0x008fe400078e003c */
[----:B------:R2:W-:Y:S01]  /*6cb0*/  MUFU.EX2 R17, R8 ;  /* 0x0000000800117308 */ /* 0x0005e20000000800 */
[----:B------:R-:W3:Y:S01]  /*6cc0*/  LDSM.16.MT88.4 R60, [R227+0x3080] ;  /* 0x00308000e33c783b */ /* 0x000ee20000004200 */
[----:B------:R-:W-:Y:S01]  /*6cd0*/  IMAD.MOV.U32 R191, RZ, RZ, R9 ;  /* 0x000000ffffbf7224 */ /* 0x000fe200078e0009 */
[----:B------:R-:W-:Y:S01]  /*6ce0*/  MOV R9, R169 ;  /* 0x000000a900097202 */ /* 0x000fe20000000f00 */
[----:B------:R-:W-:Y:S01]  /*6cf0*/  IMAD.MOV.U32 R13, RZ, RZ, R56 ;  /* 0x000000ffff0d7224 */ /* 0x000fe200078e0038 */
[----:B------:R-:W-:Y:S01]  /*6d00*/  LDSM.16.MT88.4 R168, [R226+0x3080] ;  /* 0x00308000e2a8783b */ /* 0x000fe20000004200 */
[----:B------:R-:W-:Y:S01]  /*6d10*/  IMAD.MOV.U32 R101, RZ, RZ, R16 ;  /* 0x000000ffff657224 */ /* 0x000fe200078e0010 */
[----:B------:R-:W-:Y:S01]  /*6d20*/  HMMA.16816.F32 R48, R4, R44, R48 ;  /* 0x0000002c0430723c */ /* 0x000fe20000001830 */
[----:B------:R-:W-:-:S02]  /*6d30*/  IMAD.MOV.U32 R118, RZ, RZ, R13 ;  /* 0x000000ffff767224 */ /* 0x000fc400078e000d */
[----:B------:R-:W-:Y:S01]  /*6d40*/  IMAD.MOV.U32 R56, RZ, RZ, R150 ;  /* 0x000000ffff387224 */ /* 0x000fe200078e0096 */
[----:B------:R-:W-:-:S03]  /*6d50*/  F2FP.PACK_AB R128, R30, R101 ;  /* 0x000000651e80723e */ /* 0x000fc600000000ff */
[----:B------:R-:W-:Y:S01]  /*6d60*/  IMAD.MOV.U32 R103, RZ, RZ, R56 ;  /* 0x000000ffff677224 */ /* 0x000fe200078e0038 */
[----:B------:R-:W-:Y:S01]  /*6d70*/  HMMA.16816.F32 R44, R4, R46, R52 ;  /* 0x0000002e042c723c */ /* 0x000fe20000001834 */
[----:B--2---:R-:W-:Y:S01]  /*6d80*/  FFMA.FTZ R8, R190, c[0x0][0x2d0], -R12 ;  /* 0x0000b400be087a23 */ /* 0x004fe2000001080c */
[----:B------:R-:W-:Y:S02]  /*6d90*/  MOV R190, R151 ;  /* 0x0000009700be7202 */ /* 0x000fe40000000f00 */
[----:B------:R-:W-:Y:S01]  /*6da0*/  MOV R56, R191 ;  /* 0x000000bf00387202 */ /* 0x000fe20000000f00 */
[----:B------:R2:W-:Y:S01]  /*6db0*/  MUFU.EX2 R207, R8 ;  /* 0x0000000800cf7308 */ /* 0x0005e20000000800 */
[----:B------:R-:W-:Y:S01]  /*6dc0*/  MOV R191, R68 ;  /* 0x0000004400bf7202 */ /* 0x000fe20000000f00 */
[----:B------:R-:W-:Y:S02]  /*6dd0*/  IMAD.MOV.U32 R102, RZ, RZ, R190 ;  /* 0x000000ffff667224 */ /* 0x000fe400078e00be */
[----:B------:R-:W-:-:S02]  /*6de0*/  IMAD.MOV.U32 R190, RZ, RZ, R69 ;  /* 0x000000ffffbe7224 */ /* 0x000fc400078e0045 */
[----:B--2---:R-:W-:Y:S02]  /*6df0*/  FFMA.FTZ R8, R189, c[0x0][0x2d0], -R12 ;  /* 0x0000b400bd087a23 */ /* 0x004fe4000001080c */
[----:B------:R-:W-:Y:S01]  /*6e00*/  IMAD.MOV.U32 R189, RZ, RZ, R160 ;  /* 0x000000ffffbd7224 */ /* 0x000fe200078e00a0 */
[----:B------:R-:W-:Y:S01]  /*6e10*/  MOV R160, R187 ;  /* 0x000000bb00a07202 */ /* 0x000fe20000000f00 */
[----:B------:R2:W4:Y:S02]  /*6e20*/  MUFU.EX2 R252, R8 ;  /* 0x0000000800fc7308 */ /* 0x0005240000000800 */
[----:B--2---:R-:W-:Y:S01]  /*6e30*/  FFMA.FTZ R8, R188, c[0x0][0x2d0], -R12 ;  /* 0x0000b400bc087a23 */ /* 0x004fe2000001080c */
[----:B----4-:R-:W-:Y:S01]  /*6e40*/  F2FP.PACK_AB R129, R252, R207 ;  /* 0x000000cffc81723e */ /* 0x010fe200000000ff */
[----:B------:R-:W-:-:S04]  /*6e50*/  IMAD.MOV.U32 R188, RZ, RZ, R161 ;  /* 0x000000ffffbc7224 */ /* 0x000fc800078e00a1 */
[----:B------:R2:W-:Y:S01]  /*6e60*/  MUFU.EX2 R14, R8 ;  /* 0x00000008000e7308 */ /* 0x0005e20000000800 */
[----:B------:R-:W-:Y:S02]  /*6e70*/  IMAD.MOV.U32 R161, RZ, RZ, R186 ;  /* 0x000000ffffa17224 */ /* 0x000fe400078e00ba */
[----:B--2---:R-:W-:Y:S02]  /*6e80*/  FFMA.FTZ R8, R139, c[0x0][0x2d0], -R12 ;  /* 0x0000b4008b087a23 */ /* 0x004fe4000001080c */
[----:B------:R-:W-:Y:S01]  /*6e90*/  IMAD.MOV.U32 R12, RZ, RZ, R163 ;  /* 0x000000ffff0c7224 */ /* 0x000fe200078e00a3 */
[----:B------:R-:W-:Y:S02]  /*6ea0*/  MOV R163, R184 ;  /* 0x000000b800a37202 */ /* 0x000fe40000000f00 */
[----:B------:R2:W-:Y:S01]  /*6eb0*/  MUFU.EX2 R139, R8 ;  /* 0x00000008008b7308 */ /* 0x0005e20000000800 */
[----:B------:R-:W4:Y:S01]  /*6ec0*/  LDSM.16.MT88.4 R184, [R228+0x3080] ;  /* 0x00308000e4b8783b */ /* 0x000f220000004200 */
[----:B------:R-:W-:Y:S01]  /*6ed0*/  IMAD.MOV.U32 R100, RZ, RZ, R12 ;  /* 0x000000ffff647224 */ /* 0x000fe200078e000c */
[----:B------:R-:W-:-:S02]  /*6ee0*/  MOV R12, R189 ;  /* 0x000000bd000c7202 */ /* 0x000fc40000000f00 */
[----:B------:R-:W-:Y:S01]  /*6ef0*/  MOV R189, R70 ;  /* 0x0000004600bd7202 */ /* 0x000fe20000000f00 */
[----:B--2---:R-:W-:-:S04]  /*6f00*/  FFMA.FTZ R8, R134, c[0x0][0x2d0], -R2 ;  /* 0x0000b40086087a23 */ /* 0x004fc80000010802 */
[----:B------:R2:W-:Y:S02]  /*6f10*/  MUFU.EX2 R134, R8 ;  /* 0x0000000800867308 */ /* 0x0005e40000000800 */
[----:B--2---:R-:W-:-:S06]  /*6f20*/  FFMA.FTZ R8, R132, c[0x0][0x2d0], -R2 ;  /* 0x0000b40084087a23 */ /* 0x004fcc0000010802 */
[----:B------:R2:W1:Y:S02]  /*6f30*/  MUFU.EX2 R132, R8 ;  /* 0x0000000800847308 */ /* 0x0004640000000800 */
[--C-:B--2---:R-:W-:Y:S01]  /*6f40*/  FFMA.FTZ R8, R133, c[0x0][0x2d0], -R2.reuse ;  /* 0x0000b40085087a23 */ /* 0x104fe20000010802 */
[----:B-1----:R-:W-:Y:S01]  /*6f50*/  F2FP.PACK_AB R124, R132, R134 ;  /* 0x00000086847c723e */ /* 0x002fe200000000ff */
[----:B------:R-:W-:Y:S01]  /*6f60*/  FFMA.FTZ R2, R138, c[0x0][0x2d0], -R2 ;  /* 0x0000b4008a027a23 */ /* 0x000fe20000010802 */
[----:B------:R-:W-:-:S03]  /*6f70*/  MOV R138, R14 ;  /* 0x0000000e008a7202 */ /* 0x000fc60000000f00 */
[----:B------:R1:W-:Y:S01]  /*6f80*/  MUFU.EX2 R29, R8 ;  /* 0x00000008001d7308 */ /* 0x0003e20000000800 */
[----:B------:R-:W-:Y:S02]  /*6f90*/  IMAD.MOV.U32 R133, RZ, RZ, R17 ;  /* 0x000000ffff857224 */ /* 0x000fe400078e0011 */
[----:B------:R-:W-:Y:S01]  /*6fa0*/  HMMA.16816.F32 R16, R4, R18, R96 ;  /* 0x000000120410723c */ /* 0x000fe20000001860 */
[----:B------:R-:W-:Y:S02]  /*6fb0*/  F2FP.PACK_AB R131, R139, R138 ;  /* 0x0000008a8b83723e */ /* 0x000fe400000000ff */
[----:B------:R-:W-:Y:S02]  /*6fc0*/  F2FP.PACK_AB R130, R133, R31 ;  /* 0x0000001f8582723e */ /* 0x000fe400000000ff */
[----:B------:R-:W2:Y:S02]  /*6fd0*/  MUFU.EX2 R28, R2 ;  /* 0x00000002001c7308 */ /* 0x000ea40000000800 */
[----:B------:R-:W-:Y:S01]  /*6fe0*/  MOV R96, R116 ;  /* 0x0000007400607202 */ /* 0x000fe20000000f00 */
[----:B------:R-:W-:Y:S01]  /*6ff0*/  IMAD.MOV.U32 R97, RZ, RZ, R117 ;  /* 0x000000ffff617224 */ /* 0x000fe200078e0075 */
[----:B------:R-:W-:Y:S01]  /*7000*/  MOV R116, R57 ;  /* 0x0000003900747202 */ /* 0x000fe20000000f00 */
[----:B------:R-:W-:Y:S01]  /*7010*/  IMAD.MOV.U32 R98, RZ, RZ, R118 ;  /* 0x000000ffff627224 */ /* 0x000fe200078e0076 */
[----:B------:R-:W-:Y:S01]  /*7020*/  MOV R99, R119 ;  /* 0x0000007700637202 */ /* 0x000fe20000000f00 */
[----:B------:R-:W-:Y:S01]  /*7030*/  IMAD.MOV.U32 R57, RZ, RZ, R71 ;  /* 0x000000ffff397224 */ /* 0x000fe200078e0047 */
[----:B------:R-:W-:Y:S01]  /*7040*/  MOV R119, R176 ;  /* 0x000000b000777202 */ /* 0x000fe20000000f00 */
[----:B-1----:R-:W-:Y:S01]  /*7050*/  IMAD.MOV.U32 R8, RZ, RZ, R40 ;  /* 0x000000ffff087224 */ /* 0x002fe200078e0028 */
[----:B------:R-:W-:Y:S01]  /*7060*/  HMMA.16816.F32 R68, R128, R76, R200 ;  /* 0x0000004c8044723c */ /* 0x000fe200000018c8 */
[----:B------:R-:W-:Y:S01]  /*7070*/  IMAD.MOV.U32 R117, RZ, RZ, R58 ;  /* 0x000000ffff757224 */ /* 0x000fe200078e003a */
[----:B------:R-:W-:Y:S01]  /*7080*/  MOV R58, R11 ;  /* 0x0000000b003a7202 */ /* 0x000fe20000000f00 */
[----:B------:R-:W-:-:S02]  /*7090*/  IMAD.MOV.U32 R118, RZ, RZ, R59 ;  /* 0x000000ffff767224 */ /* 0x000fc400078e003b */
[----:B------:R-:W-:Y:S01]  /*70a0*/  IMAD.MOV.U32 R59, RZ, RZ, R10 ;  /* 0x000000ffff3b7224 */ /* 0x000fe200078e000a */
[----:B--2---:R-:W-:Y:S01]  /*70b0*/  F2FP.PACK_AB R126, R28, R29 ;  /* 0x0000001d1c7e723e */ /* 0x004fe200000000ff */
[----:B------:R-:W-:Y:S01]  /*70c0*/  FFMA.FTZ R2, R87, c[0x0][0x2d0], -R0 ;  /* 0x0000b40057027a23 */ /* 0x000fe20000010800 */
[----:B------:R-:W-:Y:S01]  /*70d0*/  HMMA.16816.F32 R40, R4, R42, R72 ;  /* 0x0000002a0428723c */ /* 0x000fe20000001848 */
[----:B------:R-:W1:Y:S01]  /*70e0*/  LDSM.16.MT88.4 R4, [R227+0x4880] ;  /* 0x00488000e304783b */ /* 0x000e620000004200 */
[----:B------:R-:W-:Y:S01]  /*70f0*/  IMAD.MOV.U32 R87, RZ, RZ, R8 ;  /* 0x000000ffff577224 */ /* 0x000fe200078e0008 */
[----:B------:R2:W-:Y:S01]  /*7100*/  MUFU.EX2 R14, R2 ;  /* 0x00000002000e7308 */ /* 0x0005e20000000800 */
[----:B------:R-:W-:Y:S01]  /*7110*/  IMAD.MOV.U32 R8, RZ, RZ, R188 ;  /* 0x000000ffff087224 */ /* 0x000fe200078e00bc */
[----:B------:R-:W-:Y:S01]  /*7120*/  MOV R10, R178 ;  /* 0x000000b2000a7202 */ /* 0x000fe20000000f00 */
[----:B------:R-:W-:Y:S01]  /*7130*/  IMAD.MOV.U32 R188, RZ, RZ, R179 ;  /* 0x000000ffffbc7224 */ /* 0x000fe200078e00b3 */
[----:B------:R-:W-:Y:S01]  /*7140*/  MOV R73, R190 ;  /* 0x000000be00497202 */ /* 0x000fe20000000f00 */
[----:B------:R-:W-:Y:S01]  /*7150*/  IMAD.MOV.U32 R201, RZ, RZ, R87 ;  /* 0x000000ffffc97224 */ /* 0x000fe200078e0057 */
[C---:B---3--:R-:W-:Y:S01]  /*7160*/  HMMA.16816.F32 R52, R128.reuse, R60, R212 ;  /* 0x0000003c8034723c */ /* 0x048fe200000018d4 */
[----:B------:R-:W-:Y:S01]  /*7170*/  IMAD.MOV.U32 R11, RZ, RZ, R177 ;  /* 0x000000ffff0b7224 */ /* 0x000fe200078e00b1 */
[----:B------:R-:W-:Y:S01]  /*7180*/  MOV R200, R98 ;  /* 0x0000006200c87202 */ /* 0x000fe20000000f00 */
        /* <DEDUP_REMOVED lines=8> */
[----:B--2---:R-:W-:-:S02]  /*7210*/  FFMA.FTZ R2, R86, c[0x0][0x2d0], -R0 ;  /* 0x0000b40056027a23 */ /* 0x004fc40000010800 */
[----:B------:R-:W-:Y:S02]  /*7220*/  IMAD.MOV.U32 R212, RZ, RZ, R119 ;  /* 0x000000ffffd47224 */ /* 0x000fe400078e0077 */
[----:B------:R2:W3:Y:S01]  /*7230*/  MUFU.EX2 R13, R2 ;  /* 0x00000002000d7308 */ /* 0x0004e20000000800 */
[----:B------:R-:W-:Y:S01]  /*7240*/  MOV R246, R188 ;  /* 0x000000bc00f67202 */ /* 0x000fe20000000f00 */
[----:B------:R-:W-:Y:S01]  /*7250*/  IMAD.MOV.U32 R247, RZ, RZ, R101 ;  /* 0x000000fffff77224 */ /* 0x000fe200078e0065 */
[----:B------:R-:W-:Y:S01]  /*7260*/  HMMA.16816.F32 R188, R128, R186, R216 ;  /* 0x000000ba80bc723c */ /* 0x000fe200000018d8 */
[----:B------:R-:W-:Y:S01]  /*7270*/  MOV R244, R102 ;  /* 0x0000006600f47202 */ /* 0x000fe20000000f00 */
[----:B------:R-:W-:Y:S01]  /*7280*/  IMAD.MOV.U32 R213, RZ, RZ, R117 ;  /* 0x000000ffffd57224 */ /* 0x000fe200078e0075 */
[----:B------:R-:W-:-:S04]  /*7290*/  MOV R245, R118 ;  /* 0x0000007600f57202 */ /* 0x000fc80000000f00 */
[----:B------:R-:W-:Y:S01]  /*72a0*/  IMAD.MOV.U32 R219, RZ, RZ, R115 ;  /* 0x000000ffffdb7224 */ /* 0x000fe200078e0073 */
[----:B------:R-:W-:Y:S01]  /*72b0*/  MOV R216, R200 ;  /* 0x000000c800d87202 */ /* 0x000fe20000000f00 */
[----:B------:R-:W-:Y:S01]  /*72c0*/  IMAD.MOV.U32 R217, RZ, RZ, R201 ;  /* 0x000000ffffd97224 */ /* 0x000fe200078e00c9 */
[----:B------:R-:W-:Y:S01]  /*72d0*/  HMMA.16816.F32 R144, R128, R152, R144 ;  /* 0x000000988090723c */ /* 0x000fe20000001890 */
[--C-:B--2---:R-:W-:Y:S01]  /*72e0*/  FFMA.FTZ R2, R85, c[0x0][0x2d0], -R0.reuse ;  /* 0x0000b40055027a23 */ /* 0x104fe20000010800 */
[----:B---3--:R-:W-:Y:S01]  /*72f0*/  F2FP.PACK_AB R125, R13, R14 ;  /* 0x0000000e0d7d723e */ /* 0x008fe200000000ff */
[----:B------:R-:W-:Y:S01]  /*7300*/  FFMA.FTZ R0, R84, c[0x0][0x2d0], -R0 ;  /* 0x0000b40054007a23 */ /* 0x000fe20000010800 */
[----:B------:R-:W-:-:S04]  /*7310*/  MOV R218, R202 ;  /* 0x000000ca00da7202 */ /* 0x000fc80000000f00 */
[C---:B------:R-:W-:Y:S01]  /*7320*/  HMMA.16816.F32 R84, R128.reuse, R92, R192 ;  /* 0x0000005c8054723c */ /* 0x040fe200000018c0 */
[----:B------:R-:W-:Y:S06]  /*7330*/  MUFU.EX2 R2, R2 ;  /* 0x0000000200027308 */ /* 0x000fec0000000800 */
[----:B------:R-:W-:Y:S01]  /*7340*/  MOV R194, R100 ;  /* 0x0000006400c27202 */ /* 0x000fe20000000f00 */
[----:B------:R-:W-:Y:S01]  /*7350*/  IMAD.MOV.U32 R195, RZ, RZ, R99 ;  /* 0x000000ffffc37224 */ /* 0x000fe200078e0063 */
[----:B------:R-:W2:Y:S01]  /*7360*/  MUFU.EX2 R0, R0 ;  /* 0x0000000000007308 */ /* 0x000ea20000000800 */
[----:B------:R-:W-:Y:S01]  /*7370*/  HMMA.16816.F32 R100, R128, R108, R172 ;  /* 0x0000006c8064723c */ /* 0x000fe200000018ac */
[----:B------:R-:W-:Y:S01]  /*7380*/  IMAD.MOV.U32 R192, RZ, RZ, R83 ;  /* 0x000000ffffc07224 */ /* 0x000fe200078e0053 */
[----:B------:R-:W-:-:S06]  /*7390*/  MOV R193, R82 ;  /* 0x0000005200c17202 */ /* 0x000fcc0000000f00 */
[----:B------:R-:W-:Y:S01]  /*73a0*/  HMMA.16816.F32 R172, R128, R170, R248 ;  /* 0x000000aa80ac723c */ /* 0x000fe200000018f8 */
[----:B--2---:R-:W-:-:S06]  /*73b0*/  F2FP.PACK_AB R127, R0, R2 ;  /* 0x00000002007f723e */ /* 0x004fcc00000000ff */
[----:B------:R-:W-:Y:S01]  /*73c0*/  IMAD.MOV.U32 R250, RZ, RZ, R81 ;  /* 0x000000fffffa7224 */ /* 0x000fe200078e0051 */
[----:B------:R-:W-:Y:S01]  /*73d0*/  MOV R249, R114 ;  /* 0x0000007200f97202 */ /* 0x000fe20000000f00 */
[----:B------:R-:W-:Y:S01]  /*73e0*/  IMAD.MOV.U32 R248, RZ, RZ, R113 ;  /* 0x000000fffff87224 */ /* 0x000fe200078e0071 */
[----:B------:R-:W-:Y:S01]  /*73f0*/  MOV R251, R80 ;  /* 0x0000005000fb7202 */ /* 0x000fe20000000f00 */
[----:B------:R-:W-:Y:S08]  /*7400*/  HMMA.16816.F32 R160, R128, R168, R160 ;  /* 0x000000a880a0723c */ /* 0x000ff000000018a0 */
[----:B------:R-:W-:Y:S08]  /*7410*/  HMMA.16816.F32 R148, R124, R152, R64 ;  /* 0x000000987c94723c */ /* 0x000ff00000001840 */
[C---:B------:R-:W-:Y:S07]  /*7420*/  HMMA.16816.F32 R64, R128.reuse, R62, R208 ;  /* 0x0000003e8040723c */ /* 0x040fee00000018d0 */
[----:B------:R-:W-:Y:S01]  /*7430*/  MOV R208, R194 ;  /* 0x000000c200d07202 */ /* 0x000fe20000000f00 */
[----:B------:R-:W-:Y:S01]  /*7440*/  IMAD.MOV.U32 R209, RZ, RZ, R195 ;  /* 0x000000ffffd17224 */ /* 0x000fe200078e00c3 */
[----:B------:R-:W-:Y:S01]  /*7450*/  MOV R211, R219 ;  /* 0x000000db00d37202 */ /* 0x000fe20000000f00 */
[----:B------:R-:W-:Y:S01]  /*7460*/  HMMA.16816.F32 R80, R128, R78, R196 ;  /* 0x0000004e8050723c */ /* 0x000fe200000018c4 */
[----:B------:R-:W-:Y:S01]  /*7470*/  IMAD.MOV.U32 R210, RZ, RZ, R249 ;  /* 0x000000ffffd27224 */ /* 0x000fe200078e00f9 */
[----:B------:R-:W-:Y:S01]  /*7480*/  MOV R249, R12 ;  /* 0x0000000c00f97202 */ /* 0x000fe20000000f00 */
[----:B------:R-:W-:-:S02]  /*7490*/  FADD.FTZ R8, R8, R208 ;  /* 0x000000d008087221 */ /* 0x000fc40000010000 */
[----:B------:R-:W-:Y:S02]  /*74a0*/  FADD.FTZ R10, R10, R209 ;  /* 0x000000d10a0a7221 */ /* 0x000fe40000010000 */
[----:B------:R-:W-:Y:S01]  /*74b0*/  MOV R196, R250 ;  /* 0x000000fa00c47202 */ /* 0x000fe20000000f00 */
[----:B------:R-:W-:Y:S01]  /*74c0*/  IMAD.MOV.U32 R250, RZ, RZ, R9 ;  /* 0x000000fffffa7224 */ /* 0x000fe200078e0009 */
[----:B------:R-:W-:Y:S01]  /*74d0*/  MOV R198, R192 ;  /* 0x000000c000c67202 */ /* 0x000fe20000000f00 */
[----:B------:R-:W-:Y:S01]  /*74e0*/  FADD.FTZ R8, R211, R8 ;  /* 0x00000008d3087221 */ /* 0x000fe20000010000 */
[----:B------:R-:W-:Y:S01]  /*74f0*/  MOV R200, R232 ;  /* 0x000000e800c87202 */ /* 0x000fe20000000f00 */
[----:B------:R-:W-:Y:S01]  /*7500*/  IMAD.MOV.U32 R197, RZ, RZ, R251 ;  /* 0x000000ffffc57224 */ /* 0x000fe200078e00fb */
[----:B------:R-:W-:Y:S01]  /*7510*/  MOV R251, R238 ;  /* 0x000000ee00fb7202 */ /* 0x000fe20000000f00 */
[----:B------:R-:W-:Y:S01]  /*7520*/  IMAD.MOV.U32 R199, RZ, RZ, R193 ;  /* 0x000000ffffc77224 */ /* 0x000fe200078e00c1 */
[----:B------:R-:W-:Y:S01]  /*7530*/  MOV R193, R236 ;  /* 0x000000ec00c17202 */ /* 0x000fe20000000f00 */
[----:B------:R-:W-:Y:S01]  /*7540*/  FADD.FTZ R11, R11, R210 ;  /* 0x000000d20b0b7221 */ /* 0x000fe20000010000 */
[----:B-1----:R-:W-:Y:S01]  /*7550*/  HMMA.16816.F32 R116, R128, R4, R164 ;  /* 0x000000048074723c */ /* 0x002fe200000018a4 */
[----:B------:R-:W-:Y:S01]  /*7560*/  FADD.FTZ R10, R248, R10 ;  /* 0x0000000af80a7221 */ /* 0x000fe20000010000 */
[----:B------:R-:W-:Y:S01]  /*7570*/  MOV R9, R234 ;  /* 0x000000ea00097202 */ /* 0x000fe20000000f00 */
[----:B------:R-:W-:-:S02]  /*7580*/  FADD.FTZ R8, R250, R8 ;  /* 0x00000008fa087221 */ /* 0x000fc40000010000 */
[----:B------:R-:W-:Y:S02]  /*7590*/  IMAD.MOV.U32 R194, RZ, RZ, R235 ;  /* 0x000000ffffc27224 */ /* 0x000fe400078e00eb */
[----:B------:R-:W-:Y:S01]  /*75a0*/  IMAD.MOV.U32 R201, RZ, RZ, R231 ;  /* 0x000000ffffc97224 */ /* 0x000fe200078e00e7 */
[----:B------:R-:W-:Y:S01]  /*75b0*/  MOV R202, R230 ;  /* 0x000000e600ca7202 */ /* 0x000fe20000000f00 */
[----:B------:R-:W-:Y:S01]  /*75c0*/  IMAD.MOV.U32 R192, RZ, RZ, R237 ;  /* 0x000000ffffc07224 */ /* 0x000fe200078e00ed */
[----:B------:R-:W-:Y:S01]  /*75d0*/  MOV R12, R224 ;  /* 0x000000e0000c7202 */ /* 0x000fe20000000f00 */
[----:B------:R-:W-:Y:S01]  /*75e0*/  FADD.FTZ R11, R249, R11 ;  /* 0x0000000bf90b7221 */ /* 0x000fe20000010000 */
[----:B------:R-:W-:Y:S01]  /*75f0*/  HMMA.16816.F32 R156, R128, R154, R156 ;  /* 0x0000009a809c723c */ /* 0x000fe2000000189c */
[----:B------:R-:W-:Y:S01]  /*7600*/  FADD.FTZ R10, R251, R10 ;  /* 0x0000000afb0a7221 */ /* 0x000fe20000010000 */
[----:B------:R1:W5:Y:S01]  /*7610*/  LDL.LU R238, [R1+0x74] ;  /* 0x0000740001ee7983 */ /* 0x0003620000300800 */
[----:B------:R-:W-:-:S02]  /*7620*/  FADD.FTZ R8, R193, R8 ;  /* 0x00000008c1087221 */ /* 0x000fc40000010000 */
[----:B------:R-:W-:Y:S01]  /*7630*/  IMAD.MOV.U32 R195, RZ, RZ, R233 ;  /* 0x000000ffffc37224 */ /* 0x000fe200078e00e9 */
[----:B------:R1:W5:Y:S01]  /*7640*/  LDL.LU R237, [R1+0x70] ;  /* 0x0000700001ed7983 */ /* 0x0003620000300800 */
[----:B------:R-:W-:Y:S01]  /*7650*/  FADD.FTZ R11, R192, R11 ;  /* 0x0000000bc00b7221 */ /* 0x000fe20000010000 */
[C---:B------:R-:W-:Y:S01]  /*7660*/  HMMA.16816.F32 R96, R128.reuse, R94, R180 ;  /* 0x0000005e8060723c */ /* 0x040fe200000018b4 */
[----:B------:R-:W-:Y:S01]  /*7670*/  FADD.FTZ R10, R194, R10 ;  /* 0x0000000ac20a7221 */ /* 0x000fe20000010000 */
[----:B------:R1:W5:Y:S01]  /*7680*/  LDL.LU R236, [R1+0x6c] ;  /* 0x00006c0001ec7983 */ /* 0x0003620000300800 */
[----:B------:R-:W-:Y:S02]  /*7690*/  FADD.FTZ R8, R200, R8 ;  /* 0x00000008c8087221 */ /* 0x000fe40000010000 */
[----:B------:R-:W-:Y:S01]  /*76a0*/  FADD.FTZ R9, R9, R201 ;  /* 0x000000c909097221 */ /* 0x000fe20000010000 */
[----:B------:R1:W5:Y:S01]  /*76b0*/  LDL.LU R235, [R1+0x68] ;  /* 0x0000680001eb7983 */ /* 0x0003620000300800 */
[----:B------:R-:W-:Y:S01]  /*76c0*/  IMAD.MOV.U32 R219, RZ, RZ, R203 ;  /* 0x000000ffffdb7224 */ /* 0x000fe200078e00cb */
[----:B------:R-:W-:Y:S01]  /*76d0*/  HMMA.16816.F32 R112, R128, R110, R140 ;  /* 0x0000006e8070723c */ /* 0x000fe2000000188c */
[----:B------:R-:W-:Y:S01]  /*76e0*/  IMAD.MOV.U32 R203, RZ, RZ, R229 ;  /* 0x000000ffffcb7224 */ /* 0x000fe200078e00e5 */
[----:B------:R1:W5:Y:S01]  /*76f0*/  LDL.LU R234, [R1+0x64] ;  /* 0x0000640001ea7983 */ /* 0x0003620000300800 */
[----:B------:R-:W-:-:S02]  /*7700*/  FADD.FTZ R11, R195, R11 ;  /* 0x0000000bc30b7221 */ /* 0x000fc40000010000 */
[----:B------:R-:W-:Y:S01]  /*7710*/  FADD.FTZ R10, R202, R10 ;  /* 0x0000000aca0a7221 */ /* 0x000fe20000010000 */
[----:B------:R1:W5:Y:S01]  /*7720*/  LDL.LU R233, [R1+0x60] ;  /* 0x0000600001e97983 */ /* 0x0003620000300800 */
[----:B------:R-:W-:Y:S01]  /*7730*/  FADD.FTZ R12, R12, R8 ;  /* 0x000000080c0c7221 */ /* 0x000fe20000010000 */
[----:B------:R-:W-:Y:S01]  /*7740*/  HMMA.16816.F32 R128, R128, R6, R120 ;  /* 0x000000068080723c */ /* 0x000fe20000001878 */
[----:B------:R-:W-:Y:S01]  /*7750*/  FADD.FTZ R8, R212, R9 ;  /* 0x00000009d4087221 */ /* 0x000fe20000010000 */
[----:B------:R1:W5:Y:S01]  /*7760*/  LDL.LU R232, [R1+0x5c] ;  /* 0x00005c0001e87983 */ /* 0x0003620000300800 */
[----:B------:R-:W-:Y:S02]  /*7770*/  FADD.FTZ R11, R203, R11 ;  /* 0x0000000bcb0b7221 */ /* 0x000fe40000010000 */
[----:B------:R-:W-:Y:S01]  /*7780*/  FADD.FTZ R8, R215, R8 ;  /* 0x00000008d7087221 */ /* 0x000fe20000010000 */
[----:B------:R1:W5:Y:S02]  /*7790*/  LDL.LU R231, [R1+0x58] ;  /* 0x0000580001e77983 */ /* 0x0003640000300800 */
[C---:B------:R-:W-:Y:S02]  /*77a0*/  HMMA.16816.F32 R120, R124.reuse, R4, R48 ;  /* 0x000000047c78723c */ /* 0x040fe40000001830 */
[----:B------:R1:W5:Y:S04]  /*77b0*/  LDL.LU R230, [R1+0x54] ;  /* 0x0000540001e67983 */ /* 0x0003680000300800 */
[----:B------:R1:W5:Y:S01]  /*77c0*/  LDL.LU R229, [R1+0x50] ;  /* 0x0000500001e57983 */ /* 0x0003620000300800 */
[----:B------:R-:W-:Y:S01]  /*77d0*/  FADD.FTZ R5, R213, R10 ;  /* 0x0000000ad5057221 */ /* 0x000fe20000010000 */
[----:B------:R-:W-:Y:S01]  /*77e0*/  HMMA.16816.F32 R72, R124, R76, R72 ;  /* 0x0000004c7c48723c */ /* 0x000fe20000001848 */
[----:B------:R-:W-:Y:S01]  /*77f0*/  FADD.FTZ R4, R214, R11 ;  /* 0x0000000bd6047221 */ /* 0x000fe20000010000 */
[----:B------:R1:W5:Y:S01]  /*7800*/  LDL.LU R224, [R1+0x4c] ;  /* 0x00004c0001e07983 */ /* 0x0003620000300800 */
[----:B------:R-:W-:-:S02]  /*7810*/  FADD.FTZ R10, R244, R12 ;  /* 0x0000000cf40a7221 */ /* 0x000fc40000010000 */
[----:B------:R-:W-:Y:S02]  /*7820*/  FADD.FTZ R9, R245, R5 ;  /* 0x00000005f5097221 */ /* 0x000fe40000010000 */
[----:B------:R-:W-:Y:S01]  /*7830*/  FADD.FTZ R5, R15, R8 ;  /* 0x000000080f057221 */ /* 0x000fe20000010000 */
[----:B------:R-:W-:Y:S01]  /*7840*/  HMMA.16816.F32 R164, R124, R168, R104 ;  /* 0x000000a87ca4723c */ /* 0x000fe20000001868 */
[----:B------:R-:W-:Y:S02]  /*7850*/  FADD.FTZ R11, R246, R4 ;  /* 0x00000004f60b7221 */ /* 0x000fe40000010000 */
[----:B------:R-:W-:Y:S02]  /*7860*/  FADD.FTZ R4, R247, R10 ;  /* 0x0000000af7047221 */ /* 0x000fe40000010000 */
[----:B------:R-:W-:-:S03]  /*7870*/  FADD.FTZ R5, R206, R5 ;  /* 0x00000005ce057221 */ /* 0x000fc60000010000 */
        /* <DEDUP_REMOVED lines=29> */
[----:B------:R1:W-:Y:S01]  /*7a50*/  STL [R1+0x28], R7 ;  /* 0x0000280701007387 */ /* 0x0003e20000100800 */
[----:B------:R-:W-:-:S03]  /*7a60*/  UIMAD.WIDE.U32 UR30, UR28, UR4, URZ ;  /* 0x000000041c1e72a5 */ /* 0x000fc6000f8e003f */
[----:B------:R1:W-:Y:S04]  /*7a70*/  STL [R1+0x2c], R5 ;  /* 0x00002c0501007387 */ /* 0x0003e80000100800 */
[----:B------:R1:W-:Y:S04]  /*7a80*/  STL [R1+0x34], R0 ;  /* 0x0000340001007387 */ /* 0x0003e80000100800 */
[----:B------:R1:W-:Y:S01]  /*7a90*/  STL [R1+0x30], R2 ;  /* 0x0000300201007387 */ /* 0x0003e20000100800 */
[----:B------:R-:W-:Y:S01]  /*7aa0*/  PLOP3.LUT P0, PT, PT, PT, UP6, 0x40, 0x0 ;  /* 0x000000000000781c */ /* 0x000fe20003f0e868 */
[----:B------:R-:W-:-:S02]  /*7ab0*/  @UP5 UMOV UR29, UR31 ;  /* 0x0000001f001d5c82 */ /* 0x000fc40008000000 */
[----:B------:R-:W-:-:S04]  /*7ac0*/  @UP5 USHF.R.U32.HI UR28, URZ, UR5, UR29 ;  /* 0x000000053f1c5299 */ /* 0x000fc8000801161d */
[----:B------:R-:W-:-:S03]  /*7ad0*/  UIADD3 UR4, UR27, UR28, URZ ;  /* 0x0000001c1b047290 */ /* 0x000fc6000fffe03f */
[----:B------:R-:W-:Y:S02]  /*7ae0*/  ULDC UR27, c[0x0][0x328] ;  /* 0x0000ca00001b7ab9 */ /* 0x000fe40000000800 */
[----:B------:R-:W-:Y:S02]  /*7af0*/  UIADD3 UR26, UR26, -0x2, URZ ;  /* 0xfffffffe1a1a7890 */ /* 0x000fe4000fffe03f */
[----:B------:R-:W-:Y:S01]  /*7b00*/  UIADD3 UR27, UR4, UR27, URZ ;  /* 0x0000001b041b7290 */ /* 0x000fe2000fffe03f */
[----:B------:R-:W-:Y:S05]  /*7b10*/  @P0 BRA `(.L_x_1097) ;  /* 0x0000018000000947 */ /* 0x000fea0003800000 */
[----:B------:R-:W-:Y:S01]  /*7b20*/  ISETP.LT.AND P0, PT, RZ, UR4, PT ;  /* 0x00000004ff007c0c */ /* 0x000fe2000bf01270 */
[----:B------:R-:W-:-:S12]  /*7b30*/  UIADD3 UR28, UR4, -0x1, URZ ;  /* 0xffffffff041c7890 */ /* 0x000fd8000fffe03f */
[----:B------:R-:W-:Y:S05]  /*7b40*/  @P0 BRA `(.L_x_1098) ;  /* 0x000000a000000947 */ /* 0x000fea0003800000 */
[----:B------:R-:W-:Y:S02]  /*7b50*/  UMOV UR28, 0x1 ;  /* 0x00000001001c7882 */ /* 0x000fe40000000000 */
        /* <DEDUP_REMOVED lines=9> */
.L_x_1098:
[----:B------:R-:W-:Y:S02]  /*7bf0*/  UMOV UR5, 0x1 ;  /* 0x0000000100057882 */ /* 0x000fe40000000000 */
[----:B------:R-:W-:Y:S02]  /*7c00*/  ULDC UR4, c[0x0][0x32c] ;  /* 0x0000cb0000047ab9 */ /* 0x000fe40000000800 */
[----:B------:R-:W-:-:S03]  /*7c10*/  UISETP.NE.AND UP0, UPT, UR5, UR4, UPT ;  /* 0x000000040500728c */ /* 0x000fc6000bf05270 */
[----:B------:R-:W-:Y:S02]  /*7c20*/  ULDC.64 UR4, c[0x0][0x330] ;  /* 0x0000cc0000047ab9 */ /* 0x000fe40000000a00 */
[----:B------:R-:W-:-:S07]  /*7c30*/  UIMAD.WIDE.U32 UR30, UR28, UR4, URZ ;  /* 0x000000041c1e72a5 */ /* 0x000fce000f8e003f */
[----:B------:R-:W-:Y:S02]  /*7c40*/  @UP0 UMOV UR29, UR31 ;  /* 0x0000001f001d0c82 */ /* 0x000fe40008000000 */
[----:B------:R-:W-:Y:S02]  /*7c50*/  @UP0 USHF.R.U32.HI UR28, URZ, UR5, UR29 ;  /* 0x000000053f1c0299 */ /* 0x000fe4000801161d */
.L_x_1099:
[----:B------:R-:W-:Y:S02]  /*7c60*/  ULDC UR4, c[0x0][0x32c] ;  /* 0x0000cb0000047ab9 */ /* 0x000fe40000000800 */
[----:B------:R-:W-:-:S04]  /*7c70*/  UIMAD UR4, UR28, UR4, UR4 ;  /* 0x000000041c0472a4 */ /* 0x000fc8000f8e0204 */
[----:B------:R-:W-:-:S04]  /*7c80*/  UISETP.LT.AND UP0, UPT, UR27, UR4, UPT ;  /* 0x000000041b00728c */ /* 0x000fc8000bf01270 */
[----:B------:R-:W-:-:S04]  /*7c90*/  USEL UR27, UR27, UR4, UP0 ;  /* 0x000000041b1b7287 */ /* 0x000fc80008000000 */
.L_x_1097:
        /* <DEDUP_REMOVED lines=23> */
[----:B------:R1:W-:Y:S02]  /*7e10*/  STL [R1+0x4], R0 ;  /* 0x0000040001007387 */ /* 0x0003e40000100800 */
.L_x_1119:
[----:B-----5:R2:W5:Y:S01]  /*7e20*/  LDL R247, [R1+0x20] ;  /* 0x0000200001f77983 */ /* 0x0205620000100800 */
[----:B------:R-:W-:Y:S04]  /*7e30*/  DEPBAR.LE SB0, 0x0 ;  /* 0x000080000000791a */ /* 0x000fe80000000000 */
[----:B------:R-:W-:Y:S01]  /*7e40*/  BAR.SYNC.DEFER_BLOCKING 0x0 ;  /* 0x0000000000007b1d */ /* 0x000fe20000010000 */
[----:B------:R-:W-:Y:S01]  /*7e50*/  UISETP.GT.AND UP0, UPT, UR7, UR26, UPT ;  /* 0x0000001a0700728c */ /* 0x000fe2000bf04270 */
[----:B------:R-:W-:Y:S04]  /*7e60*/  SEL R244, RZ, 0x10, P5 ;  /* 0x00000010fff47807 */ /* 0x000fe80002800000 */
[----:B------:R2:W5:Y:S01]  /*7e70*/  LDL R246, [R1+0x4] ;  /* 0x0000040001f67983 */ /* 0x0005620000100800 */
        /* <DEDUP_REMOVED lines=14> */
[----:B--2---:R-:W2:Y:S01]  /*7f60*/  LDL R15, [R1+0x8] ;  /* 0x00000800010f7983 */ /* 0x004ea20000100800 */
[----:B-1----:R-:W-:Y:S01]  /*7f70*/  SHF.R.S32.HI R0, RZ, 0x1f, R243 ;  /* 0x0000001fff007819 */ /* 0x002fe200000114f3 */
[C---:B------:R-:W-:Y:S01]  /*7f80*/  IMAD.WIDE.U32 R2, R243.reuse, c[0x0][0x208], RZ ;  /* 0x00008200f3027a25 */ /* 0x040fe200078e00ff */
[----:B------:R-:W-:Y:S02]  /*7f90*/  SHF.R.S32.HI R4, RZ, 0x1f, R242 ;  /* 0x0000001fff047819 */ /* 0x000fe400000114f2 */
[----:B------:R-:W-:Y:S01]  /*7fa0*/  IADD3 R14, -R244, 0x10, RZ ;  /* 0x00000010f40e7810 */ /* 0x000fe20007ffe1ff */
[----:B------:R-:W-:Y:S02]  /*7fb0*/  IMAD R0, R0, c[0x0][0x208], RZ ;  /* 0x0000820000007a24 */ /* 0x000fe400078e02ff */
[----:B------:R-:W-:Y:S01]  /*7fc0*/  IMAD R4, R4, c[0x0][0x218], RZ ;  /* 0x0000860004047a24 */ /* 0x000fe200078e02ff */
[----:B------:R-:W-:Y:S01]  /*7fd0*/  LOP3.LUT R14, R14, 0xf, RZ, 0xc0, !PT ;  /* 0x0000000f0e0e7812 */ /* 0x000fe200078ec0ff */
[----:B------:R-:W-:Y:S02]  /*7fe0*/  IMAD R0, R243, c[0x0][0x20c], R0 ;  /* 0x00008300f3007a24 */ /* 0x000fe400078e0200 */
        /* <DEDUP_REMOVED lines=8> */
[----:B------:R-:W4:Y:S04]  /*8070*/  SHFL.IDX PT, R3, R2, RZ, 0x181f ;  /* 0x00181fff02037589 */ /* 0x000f2800000e0000 */
[----:B------:R-:W3:Y:S04]  /*8080*/  SHFL.IDX PT, R4, R0, RZ, 0x181f ;  /* 0x00181fff00047589 */ /* 0x000ee800000e0000 */
[----:B------:R-:W3:Y:S04]  /*8090*/  SHFL.IDX PT, R2, R2, 0x2, 0x181f ;  /* 0x00581f0002027f89 */ /* 0x000ee800000e0000 */
[----:B------:R-:W3:Y:S04]  /*80a0*/  SHFL.IDX PT, R5, R0, 0x1, 0x181f ;  /* 0x00381f0000057f89 */ /* 0x000ee800000e0000 */
[----:B------:R-:W3:Y:S01]  /*80b0*/  SHFL.IDX PT, R0, R0, 0x2, 0x181f ;  /* 0x00581f0000007f89 */ /* 0x000ee200000e0000 */
[-C--:B-1---5:R-:W-:Y:S02]  /*80c0*/  IADD3 R8, P1, R6, R247.reuse, RZ ;  /* 0x000000f706087210 */ /* 0x0a2fe40007f3e0ff */
[CC--:B----4-:R-:W-:Y:S02]  /*80d0*/  IADD3 R12, P0, R3.reuse, R247.reuse, RZ ;  /* 0x000000f7030c7210 */ /* 0x0d0fe40007f1e0ff */
[-C--:B------:R-:W-:Y:S03]  /*80e0*/  IADD3 R10, P2, R3, R246.reuse, RZ ;  /* 0x000000f6030a7210 */ /* 0x080fe60007f5e0ff */
[----:B---3--:R-:W-:Y:S01]  /*80f0*/  IMAD.X R13, R4, 0x1, R245, P0 ;  /* 0x00000001040d7824 */ /* 0x008fe200000e06f5 */
[----:B------:R-:W-:Y:S01]  /*8100*/  IADD3 R6, P0, R6, R246, RZ ;  /* 0x000000f606067210 */ /* 0x000fe20007f1e0ff */
[----:B------:R-:W-:Y:S01]  /*8110*/  IMAD.X R11, R4, 0x1, R223, P2 ;  /* 0x00000001040b7824 */ /* 0x000fe200010e06df */
[----:B------:R-:W-:Y:S01]  /*8120*/  IADD3 R4, P2, R2, R247, RZ ;  /* 0x000000f702047210 */ /* 0x000fe20007f5e0ff */
[C---:B------:R-:W-:Y:S02]  /*8130*/  IMAD.X R9, R5.reuse, 0x1, R245, P1 ;  /* 0x0000000105097824 */ /* 0x040fe400008e06f5 */
[----:B------:R-:W-:Y:S01]  /*8140*/  IMAD.X R7, R5, 0x1, R223, P0 ;  /* 0x0000000105077824 */ /* 0x000fe200000e06df */
[----:B------:R-:W-:Y:S01]  /*8150*/  IADD3 R2, P1, P0, R14, R2, R246 ;  /* 0x000000020e027210 */ /* 0x000fe2000783e0f6 */
[----:B------:R-:W-:Y:S01]  /*8160*/  IMAD.X R5, R0, 0x1, R245, P2 ;  /* 0x0000000100057824 */ /* 0x000fe200010e06f5 */
[----:B------:R-:W-:Y:S02]  /*8170*/  ISETP.NE.U32.AND P2, PT, R244, RZ, PT ;  /* 0x000000fff400720c */ /* 0x000fe40003f45070 */
[----:B------:R-:W-:Y:S01]  /*8180*/  IADD3.X R3, RZ, R0, R223, P1, P0 ;  /* 0x00000000ff037210 */ /* 0x000fe20000fe04df */
[----:B--2---:R1:W-:Y:S04]  /*8190*/  LDGSTS.E.BYPASS.LTC128B.128 [R15], [R12.64], !P6 ;  /* 0x000000000c0f7fae */ /* 0x0043e8000f101d56 */
[----:B------:R1:W-:Y:S04]  /*81a0*/  LDGSTS.E.BYPASS.LTC128B.128 [R15+0x1800], [R10.64], !P5 ;  /* 0x018000000a0f7fae */ /* 0x0003e8000e901d56 */
[----:B------:R1:W-:Y:S04]  /*81b0*/  LDGSTS.E.BYPASS.LTC128B.128 [R15+0x800], [R8.64], !P6 ;  /* 0x00800000080f7fae */ /* 0x0003e8000f101d56 */
[----:B------:R1:W-:Y:S04]  /*81c0*/  LDGSTS.E.BYPASS.LTC128B.128 [R15+0x2000], [R6.64], !P5 ;  /* 0x02000000060f7fae */ /* 0x0003e8000e901d56 */
[----:B------:R1:W-:Y:S04]  /*81d0*/  LDGSTS.E.BYPASS.LTC128B.128 [R15+0x1000], [R4.64], !P6 ;  /* 0x01000000040f7fae */ /* 0x0003e8000f101d56 */
[----:B------:R1:W-:Y:S02]  /*81e0*/  LDGSTS.E.BYPASS.LTC128B.128.ZFILL [R15+0x2800], [R2.64], P2 ;  /* 0x02800000020f7fae */ /* 0x0003e40009141d56 */
.L_x_1101:
        /* <DEDUP_REMOVED lines=176> */
[----:B--2---:R-:W-:Y:S02]  /*8cf0*/  FMUL.FTZ R19, R37, c[0x0][0x320] ;  /* 0x0000c80025137a20 */ /* 0x004fe40000410000 */
[----:B------:R-:W-:Y:S03]  /*8d00*/  FMUL.FTZ R42, R42, c[0x0][0x320] ;  /* 0x0000c8002a2a7a20 */ /* 0x000fe60000410000 */
[----:B------:R2:W2:Y:S01]  /*8d10*/  MUFU.TANH R137, R23 ;  /* 0x0000001700897308 */ /* 0x0004a20000002400 */
[----:B------:R-:W-:Y:S04]  /*8d20*/  FMUL.FTZ R43, R43, c[0x0][0x320] ;  /* 0x0000c8002b2b7a20 */ /* 0x000fe80000410000 */
        /* <DEDUP_REMOVED lines=13> */
[----:B-1----:R-:W-:Y:S02]  /*8e00*/  FMUL.FTZ R25, R32, c[0x0][0x320] ;  /* 0x0000c80020197a20 */ /* 0x002fe40000410000 */
[----:B------:R-:W-:Y:S07]  /*8e10*/  FMUL.FTZ R32, R34, c[0x0][0x320] ;  /* 0x0000c80022207a20 */ /* 0x000fee0000410000 */
        /* <DEDUP_REMOVED lines=36> */
[----:B------:R-:W-:Y:S01]  /*9060*/  IADD3 R14, -R244, 0x10, RZ ;  /* 0x00000010f40e7810 */ /* 0x000fe20007ffe1ff */
[----:B------:R-:W3:Y:S03]  /*9070*/  LDL R33, [R1] ;  /* 0x0000000001217983 */ /* 0x000ee60000100800 */
        /* <DEDUP_REMOVED lines=27> */
[----:B------:R-:W4:Y:S04]  /*9230*/  SHFL.IDX PT, R3, R2, RZ, 0x181f ;  /* 0x00181fff02037589 */ /* 0x000f2800000e0000 */
[----:B------:R-:W1:Y:S04]  /*9240*/  SHFL.IDX PT, R4, R0, RZ, 0x181f ;  /* 0x00181fff00047589 */ /* 0x000e6800000e0000 */
[----:B------:R-:W3:Y:S04]  /*9250*/  SHFL.IDX PT, R2, R2, 0x2, 0x181f ;  /* 0x00581f0002027f89 */ /* 0x000ee800000e0000 */
[----:B------:R-:W3:Y:S04]  /*9260*/  SHFL.IDX PT, R5, R0, 0x1, 0x181f ;  /* 0x00381f0000057f89 */ /* 0x000ee800000e0000 */
[----:B------:R-:W3:Y:S01]  /*9270*/  SHFL.IDX PT, R0, R0, 0x2, 0x181f ;  /* 0x00581f0000007f89 */ /* 0x000ee200000e0000 */
[-C--:B--2--5:R-:W-:Y:S02]  /*9280*/  IADD3 R8, P1, R6, R247.reuse, RZ ;  /* 0x000000f706087210 */ /* 0x0a4fe40007f3e0ff */
[CC--:B----4-:R-:W-:Y:S02]  /*9290*/  IADD3 R12, P0, R3.reuse, R247.reuse, RZ ;  /* 0x000000f7030c7210 */ /* 0x0d0fe40007f1e0ff */
[-C--:B------:R-:W-:Y:S03]  /*92a0*/  IADD3 R10, P2, R3, R246.reuse, RZ ;  /* 0x000000f6030a7210 */ /* 0x080fe60007f5e0ff */
[----:B-1----:R-:W-:Y:S01]  /*92b0*/  IMAD.X R13, R4, 0x1, R245, P0 ;  /* 0x00000001040d7824 */ /* 0x002fe200000e06f5 */
[----:B------:R-:W-:Y:S01]  /*92c0*/  IADD3 R6, P0, R6, R246, RZ ;  /* 0x000000f606067210 */ /* 0x000fe20007f1e0ff */
[----:B------:R-:W-:Y:S01]  /*92d0*/  IMAD.X R11, R4, 0x1, R223, P2 ;  /* 0x00000001040b7824 */ /* 0x000fe200010e06df */
[----:B---3--:R-:W-:Y:S02]  /*92e0*/  IADD3 R4, P2, R2, R247, RZ ;  /* 0x000000f702047210 */ /* 0x008fe40007f5e0ff */
        /* <DEDUP_REMOVED lines=12> */
.L_x_1102:
[----:B-1234-:R-:W2:Y:S01]  /*93b0*/  LDL R2, [R1+0x38] ;  /* 0x0000380001027983 */ /* 0x01eea20000100800 */
[----:B------:R-:W-:Y:S01]  /*93c0*/  UISETP.NE.AND UP1, UPT, UR15, URZ, UPT ;  /* 0x0000003f0f00728c */ /* 0x000fe2000bf25270 */
[----:B------:R-:W-:Y:S01]  /*93d0*/  IMAD.U32 R6, RZ, RZ, UR12 ;  /* 0x0000000cff067e24 */ /* 0x000fe2000f8e00ff */
        /* <DEDUP_REMOVED lines=10> */
[----:B------:R-:W-:Y:S03]  /*9480*/  PLOP3.LUT P0, PT, PT, PT, UP0, 0x40, 0x0 ;  /* 0x000000000000781c */ /* 0x000fe60003f0e808 */
[----:B------:R-:W1:Y:S01]  /*9490*/  SHFL.IDX PT, R3, R4, RZ, 0x1c1f ;  /* 0x001c1fff04037589 */ /* 0x000e6200000e0000 */
[----:B---3--:R-:W-:Y:S04]  /*94a0*/  IADD3 R0, -R33, 0x1, R0 ;  /* 0x0000000121007810 */ /* 0x008fe80007ffe100 */
[----:B------:R-:W-:Y:S04]  /*94b0*/  IADD3 R6, -R6, UR8, R0 ;  /* 0x0000000806067c10 */ /* 0x000fe8000fffe100 */
[C---:B------:R-:W-:Y:S02]  /*94c0*/  IADD3 R5, R6.reuse, c[0x0][0x328], RZ ;  /* 0x0000ca0006057a10 */ /* 0x040fe40007ffe0ff */
[----:B------:R-:W-:Y:S03]  /*94d0*/  IADD3 R6, R6, UR21, RZ ;  /* 0x0000001506067c10 */ /* 0x000fe6000fffe0ff */
[--C-:B-1----:R-:W-:Y:S02]  /*94e0*/  IMAD.IADD R2, R5, 0x1, R3.reuse ;  /* 0x0000000105027824 */ /* 0x102fe400078e0203 */
[----:B------:R-:W-:Y:S01]  /*94f0*/  IMAD.IADD R0, R6, 0x1, R3 ;  /* 0x0000000106007824 */ /* 0x000fe200078e0203 */
[----:B------:R-:W-:-:S05]  /*9500*/  @P0 BRA `(.L_x_1103) ;  /* 0x0000019000000947 */ /* 0x000fca0003800000 */
[----:B------:R-:W-:Y:S01]  /*9510*/  IMAD.U32 R7, RZ, RZ, UR12 ;  /* 0x0000000cff077e24 */ /* 0x000fe2000f8e00ff */
[----:B------:R-:W-:Y:S04]  /*9520*/  BSSY B0, `(.L_x_1104) ;  /* 0x0000012000007945 */ /* 0x000fe80003800000 */
[----:B------:R-:W-:Y:S04]  /*9530*/  IADD3 R3, -R7, UR8, R3 ;  /* 0x0000000807037c10 */ /* 0x000fe8000fffe103 */
        /* <DEDUP_REMOVED lines=11> */
.L_x_1105:
[----:B------:R-:W-:Y:S04]  /*95f0*/  MOV R7, c[0x0][0x32c] ;  /* 0x0000cb0000077a02 */ /* 0x000fe80000000f00 */
[----:B------:R-:W-:Y:S11]  /*9600*/  ISETP.NE.AND P0, PT, R7, 0x1, PT ;  /* 0x000000010700780c */ /* 0x000ff60003f05270 */
[----:B------:R-:W-:Y:S02]  /*9610*/  @!UPT UIADD3 URZ, URZ, URZ, URZ ;  /* 0x0000003f3f3ff290 */ /* 0x000fe4000fffe03f */
[----:B------:R-:W-:Y:S05]  /*9620*/  @P0 IMAD.HI.U32 R7, R3, c[0x0][0x330], RZ ;  /* 0x0000cc0003070a27 */ /* 0x000fea00078e00ff */
[----:B------:R-:W-:Y:S02]  /*9630*/  @P0 SHF.R.U32.HI R3, RZ, c[0x0][0x334], R7 ;  /* 0x0000cd00ff030a19 */ /* 0x000fe40000011607 */
.L_x_1106:
[----:B------:R-:W-:Y:S05]  /*9640*/  BSYNC B0 ;  /* 0x0000000000007941 */ /* 0x000fea0003800000 */
.L_x_1104:
[----:B------:R-:W-:Y:S05]  /*9650*/  IADD3 R7, -R33, UR4, RZ ;  /* 0x0000000421077c10 */ /* 0x000fea000fffe1ff */
[----:B------:R-:W-:Y:S05]  /*9660*/  IMAD R3, R3, c[0x0][0x32c], R7 ;  /* 0x0000cb0003037a24 */ /* 0x000fea00078e0207 */
[----:B------:R-:W-:Y:S02]  /*9670*/  IADD3 R7, R3, c[0x0][0x32c], RZ ;  /* 0x0000cb0003077a10 */ /* 0x000fe40007ffe0ff */
[----:B------:R-:W-:Y:S02]  /*9680*/  IMNMX R0, R0, R3, !PT ;  /* 0x0000000300007217 */ /* 0x000fe40007800200 */
[----:B------:R-:W-:Y:S02]  /*9690*/  IMNMX R2, R2, R7, PT ;  /* 0x0000000702027217 */ /* 0x000fe40003800200 */
.L_x_1103:
        /* <DEDUP_REMOVED lines=87> */
.L_x_1109:
[----:B------:R-:W-:Y:S04]  /*9c10*/  MOV R7, c[0x0][0x32c] ;  /* 0x0000cb0000077a02 */ /* 0x000fe80000000f00 */
[----:B------:R-:W-:Y:S11]  /*9c20*/  ISETP.NE.AND P0, PT, R7, 0x1, PT ;  /* 0x000000010700780c */ /* 0x000ff60003f05270 */
[----:B------:R-:W-:Y:S02]  /*9c30*/  @!UPT UIADD3 URZ, URZ, URZ, URZ ;  /* 0x0000003f3f3ff290 */ /* 0x000fe4000fffe03f */
[----:B------:R-:W-:Y:S05]  /*9c40*/  @P0 IMAD.HI.U32 R7, R3, c[0x0][0x330], RZ ;  /* 0x0000cc0003070a27 */ /* 0x000fea00078e00ff */
[----:B------:R-:W-:Y:S02]  /*9c50*/  @P0 SHF.R.U32.HI R3, RZ, c[0x0][0x334], R7 ;  /* 0x0000cd00ff030a19 */ /* 0x000fe40000011607 */
.L_x_1110:
[----:B------:R-:W-:Y:S05]  /*9c60*/  BSYNC B0 ;  /* 0x0000000000007941 */ /* 0x000fea0003800000 */
.L_x_1108:
[----:B------:R-:W-:Y:S05]  /*9c70*/  IADD3 R7, -R33, UR4, RZ ;  /* 0x0000000421077c10 */ /* 0x000fea000fffe1ff */
[----:B------:R-:W-:Y:S05]  /*9c80*/  IMAD R3, R3, c[0x0][0x32c], R7 ;  /* 0x0000cb0003037a24 */ /* 0x000fea00078e0207 */
[----:B------:R-:W-:Y:S02]  /*9c90*/  IADD3 R7, R3, c[0x0][0x32c], RZ ;  /* 0x0000cb0003077a10 */ /* 0x000fe40007ffe0ff */
[----:B------:R-:W-:Y:S02]  /*9ca0*/  IMNMX R0, R0, R3, !PT ;  /* 0x0000000300007217 */ /* 0x000fe40007800200 */
[----:B------:R-:W-:Y:S02]  /*9cb0*/  IMNMX R2, R2, R7, PT ;  /* 0x0000000702027217 */ /* 0x000fe40003800200 */
.L_x_1107:
        /* <DEDUP_REMOVED lines=85> */
.L_x_1113:
[----:B------:R-:W-:Y:S04]  /*a210*/  MOV R7, c[0x0][0x32c] ;  /* 0x0000cb0000077a02 */ /* 0x000fe80000000f00 */
[----:B------:R-:W-:Y:S11]  /*a220*/  ISETP.NE.AND P0, PT, R7, 0x1, PT ;  /* 0x000000010700780c */ /* 0x000ff60003f05270 */
[----:B------:R-:W-:Y:S02]  /*a230*/  @!UPT UIADD3 URZ, URZ, URZ, URZ ;  /* 0x0000003f3f3ff290 */ /* 0x000fe4000fffe03f */
[----:B------:R-:W-:Y:S05]  /*a240*/  @P0 IMAD.HI.U32 R7, R3, c[0x0][0x330], RZ ;  /* 0x0000cc0003070a27 */ /* 0x000fea00078e00ff */
[----:B------:R-:W-:Y:S02]  /*a250*/  @P0 SHF.R.U32.HI R3, RZ, c[0x0][0x334], R7 ;  /* 0x0000cd00ff030a19 */ /* 0x000fe40000011607 */
.L_x_1114:
[----:B------:R-:W-:Y:S05]  /*a260*/  BSYNC B0 ;  /* 0x0000000000007941 */ /* 0x000fea0003800000 */
.L_x_1112:
[----:B------:R-:W-:Y:S05]  /*a270*/  IADD3 R7, -R33, UR4, RZ ;  /* 0x0000000421077c10 */ /* 0x000fea000fffe1ff */
[----:B------:R-:W-:Y:S05]  /*a280*/  IMAD R3, R3, c[0x0][0x32c], R7 ;  /* 0x0000cb0003037a24 */ /* 0x000fea00078e0207 */
[----:B------:R-:W-:Y:S02]  /*a290*/  IADD3 R7, R3, c[0x0][0x32c], RZ ;  /* 0x0000cb0003077a10 */ /* 0x000fe40007ffe0ff */
[----:B------:R-:W-:Y:S02]  /*a2a0*/  IMNMX R0, R0, R3, !PT ;  /* 0x0000000300007217 */ /* 0x000fe40007800200 */
[----:B------:R-:W-:Y:S02]  /*a2b0*/  IMNMX R2, R2, R7, PT ;  /* 0x0000000702027217 */ /* 0x000fe40003800200 */
.L_x_1111:
        /* <DEDUP_REMOVED lines=85> */
.L_x_1117:
[----:B------:R-:W-:Y:S04]  /*a810*/  MOV R4, c[0x0][0x32c] ;  /* 0x0000cb0000047a02 */ /* 0x000fe80000000f00 */
[----:B------:R-:W-:Y:S11]  /*a820*/  ISETP.NE.AND P0, PT, R4, 0x1, PT ;  /* 0x000000010400780c */ /* 0x000ff60003f05270 */
[----:B------:R-:W-:Y:S02]  /*a830*/  @!UPT UIADD3 URZ, URZ, URZ, URZ ;  /* 0x0000003f3f3ff290 */ /* 0x000fe4000fffe03f */
[----:B------:R-:W-:Y:S05]  /*a840*/  @P0 IMAD.HI.U32 R4, R3, c[0x0][0x330], RZ ;  /* 0x0000cc0003040a27 */ /* 0x000fea00078e00ff */
[----:B------:R-:W-:Y:S02]  /*a850*/  @P0 SHF.R.U32.HI R3, RZ, c[0x0][0x334], R4 ;  /* 0x0000cd00ff030a19 */ /* 0x000fe40000011604 */
.L_x_1118:
[----:B------:R-:W-:Y:S05]  /*a860*/  BSYNC B0 ;  /* 0x0000000000007941 */ /* 0x000fea0003800000 */
.L_x_1116:
[----:B------:R-:W-:Y:S05]  /*a870*/  IADD3 R4, -R33, UR4, RZ ;  /* 0x0000000421047c10 */ /* 0x000fea000fffe1ff */
[----:B------:R-:W-:Y:S05]  /*a880*/  IMAD R3, R3, c[0x0][0x32c], R4 ;  /* 0x0000cb0003037a24 */ /* 0x000fea00078e0204 */
[----:B------:R-:W-:Y:S02]  /*a890*/  IADD3 R4, R3, c[0x0][0x32c], RZ ;  /* 0x0000cb0003047a10 */ /* 0x000fe40007ffe0ff */
[----:B------:R-:W-:Y:S02]  /*a8a0*/  IMNMX R0, R0, R3, !PT ;  /* 0x0000000300007217 */ /* 0x000fe40007800200 */
[----:B------:R-:W-:Y:S02]  /*a8b0*/  IMNMX R2, R2, R4, PT ;  /* 0x0000000402027217 */ /* 0x000fe40003800200 */
.L_x_1115:
        /* <DEDUP_REMOVED lines=37> */
[----:B------:R-:W-:Y:S01]  /*ab10*/  PLOP3.LUT P0, PT, PT, PT, UP4, 0x40, 0x0 ;  /* 0x000000000000781c */ /* 0x000fe20003f0e848 */
[----:B------:R-:W-:Y:S01]  /*ab20*/  UISETP.NE.AND UP4, UPT, UR4, URZ, UPT ;  /* 0x0000003f0400728c */ /* 0x000fe2000bf85270 */
[----:B------:R-:W-:Y:S02]  /*ab30*/  FMNMX.FTZ R4, R11, R4, !PT ;  /* 0x000000040b047209 */ /* 0x000fe40007810000 */
[----:B------:R-:W-:Y:S02]  /*ab40*/  ISETP.GT.AND P0, PT, R0, RZ, P0 ;  /* 0x000000ff0000720c */ /* 0x000fe40000704270 */
[----:B------:R-:W-:Y:S01]  /*ab50*/  FMNMX.FTZ R4, R10, R4, !PT ;  /* 0x000000040a047209 */ /* 0x000fe20007810000 */
[----:B------:R-:W2:Y:S01]  /*ab60*/  SHFL.BFLY PT, R20, R3, 0x2, 0x1f ;  /* 0x0c401f0003147f89 */ /* 0x000ea200000e0000 */
[----:B------:R-:W-:Y:S02]  /*ab70*/  ISETP.LT.OR P0, PT, R2, 0x1, P0 ;  /* 0x000000010200780c */ /* 0x000fe40000701670 */
[----:B------:R-:W-:Y:S02]  /*ab80*/  FMNMX.FTZ R4, R17, R4, !PT ;  /* 0x0000000411047209 */ /* 0x000fe40007810000 */
[----:B------:R-:W-:Y:S02]  /*ab90*/  FSEL R5, R222, -INF , !P0 ;  /* 0xff800000de057808 */ /* 0x000fe40004000000 */
[----:B------:R-:W-:Y:S02]  /*aba0*/  FMNMX.FTZ R4, R205, R4, !PT ;  /* 0x00000004cd047209 */ /* 0x000fe40007810000 */
[----:B------:R-:W-:Y:S01]  /*abb0*/  PLOP3.LUT P0, PT, PT, PT, UP1, 0x40, 0x0 ;  /* 0x000000000000781c */ /* 0x000fe20003f0e818 */
[----:B------:R-:W-:Y:S01]  /*abc0*/  UISETP.NE.AND UP1, UPT, UR29, URZ, UPT ;  /* 0x0000003f1d00728c */ /* 0x000fe2000bf25270 */
[----:B------:R-:W-:Y:S02]  /*abd0*/  FMNMX.FTZ R4, R208, R4, !PT ;  /* 0x00000004d0047209 */ /* 0x000fe40007810000 */
[----:B------:R-:W-:Y:S02]  /*abe0*/  ISETP.GT.AND P0, PT, R0, 0x9, P0 ;  /* 0x000000090000780c */ /* 0x000fe40000704270 */
[----:B------:R-:W-:Y:S01]  /*abf0*/  PLOP3.LUT P1, PT, PT, PT, UP2, 0x40, 0x0 ;  /* 0x000000000000781c */ /* 0x000fe20003f2e828 */
[----:B------:R-:W-:Y:S01]  /*ac00*/  UISETP.NE.AND UP2, UPT, UR30, URZ, UPT ;  /* 0x0000003f1e00728c */ /* 0x000fe2000bf45270 */
[----:B------:R-:W-:Y:S02]  /*ac10*/  FMNMX.FTZ R4, R210, R4, !PT ;  /* 0x00000004d2047209 */ /* 0x000fe40007810000 */
[----:B------:R-:W-:Y:S02]  /*ac20*/  ISETP.LT.OR P0, PT, R2, 0xa, P0 ;  /* 0x0000000a0200780c */ /* 0x000fe40000701670 */
[----:B------:R-:W-:Y:S02]  /*ac30*/  ISETP.GT.AND P1, PT, R0, 0x8, P1 ;  /* 0x000000080000780c */ /* 0x000fe40000f24270 */
[----:B------:R-:W-:Y:S01]  /*ac40*/  PLOP3.LUT P2, PT, PT, PT, UP3, 0x40, 0x0 ;  /* 0x000000000000781c */ /* 0x000fe20003f4e838 */
[----:B------:R-:W-:Y:S01]  /*ac50*/  UISETP.NE.AND UP3, UPT, UR31, URZ, UPT ;  /* 0x0000003f1f00728c */ /* 0x000fe2000bf65270 */
[----:B-1----:R-:W-:Y:S02]  /*ac60*/  FMNMX.FTZ R137, R137, R6, !PT ;  /* 0x0000000689897209 */ /* 0x002fe40007810000 */
[----:B--2---:R-:W-:Y:S02]  /*ac70*/  FMNMX.FTZ R3, R3, R20, !PT ;  /* 0x0000001403037209 */ /* 0x004fe40007810000 */
[----:B------:R-:W-:Y:S01]  /*ac80*/  FMNMX.FTZ R4, R211, R4, !PT ;  /* 0x00000004d3047209 */ /* 0x000fe20007810000 */
[----:B------:R-:W1:Y:S01]  /*ac90*/  SHFL.BFLY PT, R6, R137, 0x1, 0x1f ;  /* 0x0c201f0089067f89 */ /* 0x000e6200000e0000 */
[----:B------:R-:W-:Y:S02]  /*aca0*/  FSEL R25, R213, -INF , !P0 ;  /* 0xff800000d5197808 */ /* 0x000fe40004000000 */
[----:B------:R-:W-:Y:S02]  /*acb0*/  ISETP.LT.OR P1, PT, R2, 0x9, P1 ;  /* 0x000000090200780c */ /* 0x000fe40000f21670 */
[----:B------:R-:W-:Y:S02]  /*acc0*/  ISETP.GT.AND P2, PT, R0, 0x1, P2 ;  /* 0x000000010000780c */ /* 0x000fe40001744270 */
[----:B------:R-:W-:Y:S01]  /*acd0*/  PLOP3.LUT P0, PT, PT, PT, UP5, 0x40, 0x0 ;  /* 0x000000000000781c */ /* 0x000fe20003f0e858 */
[----:B------:R-:W2:Y:S01]  /*ace0*/  SHFL.BFLY PT, R136, R3, 0x1, 0x1f ;  /* 0x0c201f0003887f89 */ /* 0x000ea200000e0000 */
[----:B------:R-:W-:Y:S02]  /*acf0*/  FMNMX.FTZ R4, R245, R4, !PT ;  /* 0x00000004f5047209 */ /* 0x000fe40007810000 */
[----:B------:R-:W-:Y:S02]  /*ad00*/  FSEL R24, R214, -INF , !P1 ;  /* 0xff800000d6187808 */ /* 0x000fe40004800000 */
[----:B------:R-:W-:Y:S02]  /*ad10*/  ISETP.LT.OR P2, PT, R2, 0x2, P2 ;  /* 0x000000020200780c */ /* 0x000fe40001741670 */
[C---:B------:R-:W-:Y:S02]  /*ad20*/  ISETP.GT.AND P0, PT, R0.reuse, 0x18, P0 ;  /* 0x000000180000780c */ /* 0x040fe40000704270 */
[----:B------:R-:W-:Y:S02]  /*ad30*/  PLOP3.LUT P1, PT, PT, PT, UP6, 0x40, 0x0 ;  /* 0x000000000000781c */ /* 0x000fe40003f2e868 */
[----:B------:R-:W-:Y:S02]  /*ad40*/  FMNMX.FTZ R4, R247, R4, !PT ;  /* 0x00000004f7047209 */ /* 0x000fe40007810000 */
[----:B------:R-:W-:Y:S02]  /*ad50*/  FSEL R18, R221, -INF , !P2 ;  /* 0xff800000dd127808 */ /* 0x000fe40005000000 */
[----:B------:R-:W-:Y:S02]  /*ad60*/  ISETP.GT.AND P1, PT, R0, 0x11, P1 ;  /* 0x000000110000780c */ /* 0x000fe40000f24270 */
[----:B-1----:R-:W-:Y:S02]  /*ad70*/  FMNMX.FTZ R137, R137, R6, !PT ;  /* 0x0000000689897209 */ /* 0x002fe40007810000 */
[----:B------:R-:W-:Y:S02]  /*ad80*/  FMNMX.FTZ R6, R5, R139, !PT ;  /* 0x0000008b05067209 */ /* 0x000fe40007810000 */
[----:B------:R-:W-:Y:S01]  /*ad90*/  ISETP.LT.OR P0, PT, R2, 0x19, P0 ;  /* 0x000000190200780c */ /* 0x000fe20000701670 */
[----:B------:R-:W-:Y:S01]  /*ada0*/  FMUL.FTZ R141, R137, c[0x0][0x2d0] ;  /* 0x0000b400898d7a20 */ /* 0x000fe20000410000 */
[----:B------:R-:W-:Y:S01]  /*adb0*/  PLOP3.LUT P2, PT, PT, PT, UP0, 0x40, 0x0 ;  /* 0x000000000000781c */ /* 0x000fe20003f4e808 */
[----:B------:R-:W-:Y:S01]  /*adc0*/  UISETP.NE.AND UP0, UPT, UR28, URZ, UPT ;  /* 0x0000003f1c00728c */ /* 0x000fe2000bf05270 */
[----:B------:R-:W-:Y:S02]  /*add0*/  FMNMX.FTZ R4, R248, R4, !PT ;  /* 0x00000004f8047209 */ /* 0x000fe40007810000 */
[----:B------:R-:W-:Y:S02]  /*ade0*/  FMNMX.FTZ R6, R18, R6, !PT ;  /* 0x0000000612067209 */ /* 0x000fe40007810000 */
[----:B------:R-:W-:Y:S02]  /*adf0*/  ISETP.GT.AND P2, PT, R0, 0x10, P2 ;  /* 0x000000100000780c */ /* 0x000fe40001744270 */
[----:B------:R-:W-:Y:S02]  /*ae00*/  ISETP.LT.OR P1, PT, R2, 0x12, P1 ;  /* 0x000000120200780c */ /* 0x000fe40000f21670 */
[----:B------:R-:W-:Y:S02]  /*ae10*/  FSEL R206, R212, -INF , !P0 ;  /* 0xff800000d4ce7808 */ /* 0x000fe40004000000 */
[----:B------:R-:W-:Y:S02]  /*ae20*/  PLOP3.LUT P0, PT, PT, PT, UP3, 0x40, 0x0 ;  /* 0x000000000000781c */ /* 0x000fe40003f0e838 */
[----:B------:R-:W-:Y:S02]  /*ae30*/  FMNMX.FTZ R4, R250, R4, !PT ;  /* 0x00000004fa047209 */ /* 0x000fe40007810000 */
[----:B------:R-:W-:Y:S02]  /*ae40*/  FSEL R201, R215, -INF , !P1 ;  /* 0xff800000d7c97808 */ /* 0x000fe40004800000 */
[----:B--2---:R-:W-:Y:S01]  /*ae50*/  FMNMX.FTZ R136, R3, R136, !PT ;  /* 0x0000008803887209 */ /* 0x004fe20007810000 */
[----:B------:R-:W1:Y:S01]  /*ae60*/  SHFL.BFLY PT, R20, R4, 0x2, 0x1f ;  /* 0x0c401f0004147f89 */ /* 0x000e6200000e0000 */
[----:B------:R-:W-:Y:S02]  /*ae70*/  FMNMX.FTZ R3, R24, R6, !PT ;  /* 0x0000000618037209 */ /* 0x000fe40007810000 */
[----:B------:R-:W-:Y:S01]  /*ae80*/  ISETP.LT.OR P2, PT, R2, 0x11, P2 ;  /* 0x000000110200780c */ /* 0x000fe20001741670 */
[----:B------:R-:W-:Y:S01]  /*ae90*/  FMUL.FTZ R142, R136, c[0x0][0x2d0] ;  /* 0x0000b400888e7a20 */ /* 0x000fe20000410000 */
[----:B------:R-:W-:Y:S02]  /*aea0*/  ISETP.GT.AND P0, PT, R0, 0x20, P0 ;  /* 0x000000200000780c */ /* 0x000fe40000704270 */
[----:B------:R-:W-:Y:S02]  /*aeb0*/  PLOP3.LUT P1, PT, PT, PT, UP4, 0x40, 0x0 ;  /* 0x000000000000781c */ /* 0x000fe40003f2e848 */
[----:B------:R-:W-:Y:S02]  /*aec0*/  FMNMX.FTZ R3, R25, R3, !PT ;  /* 0x0000000319037209 */ /* 0x000fe40007810000 */
[----:B------:R-:W-:Y:S02]  /*aed0*/  FSEL R200, R220, -INF , !P2 ;  /* 0xff800000dcc87808 */ /* 0x000fe40005000000 */
[----:B------:R-:W-:Y:S02]  /*aee0*/  ISETP.GT.AND P1, PT, R0, 0x19, P1 ;  /* 0x000000190000780c */ /* 0x000fe40000f24270 */
[C---:B------:R-:W-:Y:S02]  /*aef0*/  ISETP.LT.OR P0, PT, R2.reuse, 0x21, P0 ;  /* 0x000000210200780c */ /* 0x040fe40000701670 */
[----:B------:R-:W-:Y:S02]  /*af00*/  ISETP.LT.OR P1, PT, R2, 0x1a, P1 ;  /* 0x0000001a0200780c */ /* 0x000fe40000f21670 */
[----:B------:R-:W-:Y:S02]  /*af10*/  FSEL R212, R42, -INF , !P0 ;  /* 0xff8000002ad47808 */ /* 0x000fe40004000000 */
[----:B------:R-:W-:Y:S02]  /*af20*/  PLOP3.LUT P0, PT, PT, PT, UP1, 0x40, 0x0 ;  /* 0x000000000000781c */ /* 0x000fe40003f0e818 */
[----:B------:R-:W-:Y:S02]  /*af30*/  FMNMX.FTZ R3, R200, R3, !PT ;  /* 0x00000003c8037209 */ /* 0x000fe40007810000 */
[----:B------:R-:W-:Y:S02]  /*af40*/  ISETP.GT.AND P0, PT, R0, 0x28, P0 ;  /* 0x000000280000780c */ /* 0x000fe40000704270 */
[----:B------:R-:W-:Y:S02]  /*af50*/  FMNMX.FTZ R3, R201, R3, !PT ;  /* 0x00000003c9037209 */ /* 0x000fe40007810000 */
[----:B------:R-:W-:Y:S02]  /*af60*/  FSEL R209, R209, -INF , !P1 ;  /* 0xff800000d1d17808 */ /* 0x000fe40004800000 */
[----:B------:R-:W-:Y:S02]  /*af70*/  PLOP3.LUT P1, PT, PT, PT, UP2, 0x40, 0x0 ;  /* 0x000000000000781c */ /* 0x000fe40003f2e828 */
[----:B------:R-:W-:Y:S02]  /*af80*/  ISETP.LT.OR P0, PT, R2, 0x29, P0 ;  /* 0x000000290200780c */ /* 0x000fe40000701670 */
[----:B------:R-:W-:Y:S02]  /*af90*/  ISETP.GT.AND P1, PT, R0, 0x21, P1 ;  /* 0x000000210000780c */ /* 0x000fe40000f24270 */
[----:B------:R-:W-:Y:S02]  /*afa0*/  FMNMX.FTZ R3, R206, R3, !PT ;  /* 0x00000003ce037209 */ /* 0x000fe40007810000 */
        /* <DEDUP_REMOVED lines=9> */
[----:B-1----:R-:W-:Y:S02]  /*b040*/  FMNMX.FTZ R4, R4, R20, !PT ;  /* 0x0000001404047209 */ /* 0x002fe40007810000 */
[----:B------:R-:W-:Y:S01]  /*b050*/  FMNMX.FTZ R0, R214, R0, !PT ;  /* 0x00000000d6007209 */ /* 0x000fe20007810000 */
[----:B------:R-:W-:Y:S01]  /*b060*/  LDSM.16.MT88.4 R20, [R225+0x2080] ;  /* 0x00208000e114783b */ /* 0x000fe20000004200 */
[----:B------:R-:W-:Y:S02]  /*b070*/  FSETP.NEU.FTZ.AND P1, PT, R136, -INF , PT ;  /* 0xff8000008800780b */ /* 0x000fe40003f3d000 */
[----:B------:R-:W-:Y:S02]  /*b080*/  ISETP.LT.OR P0, PT, R2, 0x2a, P0 ;  /* 0x0000002a0200780c */ /* 0x000fe40000701670 */
[----:B------:R-:W-:Y:S02]  /*b090*/  FMNMX.FTZ R0, R213, R0, !PT ;  /* 0x00000000d5007209 */ /* 0x000fe40007810000 */
[----:B------:R-:W-:Y:S01]  /*b0a0*/  FSEL R142, R142, RZ, P1 ;  /* 0x000000ff8e8e7208 */ /* 0x000fe20000800000 */
[----:B------:R-:W1:Y:S01]  /*b0b0*/  SHFL.BFLY PT, R135, R4, 0x1, 0x1f ;  /* 0x0c201f0004877f89 */ /* 0x000e6200000e0000 */
[----:B------:R-:W-:Y:S02]  /*b0c0*/  FSEL R140, R47, -INF , !P0 ;  /* 0xff8000002f8c7808 */ /* 0x000fe40004000000 */
[----:B------:R-:W-:Y:S01]  /*b0d0*/  FSETP.NEU.FTZ.AND P2, PT, R137, -INF , PT ;  /* 0xff8000008900780b */ /* 0x000fe20003f5d000 */
[--C-:B------:R-:W-:Y:S01]  /*b0e0*/  FFMA.FTZ R3, R19, c[0x0][0x2d0], -R142.reuse ;  /* 0x0000b40013037a23 */ /* 0x100fe2000001088e */
[----:B------:R-:W-:Y:S01]  /*b0f0*/  FMNMX.FTZ R0, R140, R0, !PT ;  /* 0x000000008c007209 */ /* 0x000fe20007810000 */
[--C-:B------:R-:W-:Y:S01]  /*b100*/  FFMA.FTZ R8, R8, c[0x0][0x2d0], -R142.reuse ;  /* 0x0000b40008087a23 */ /* 0x100fe2000001088e */
[----:B------:R-:W-:Y:S01]  /*b110*/  FSEL R141, R141, RZ, P2 ;  /* 0x000000ff8d8d7208 */ /* 0x000fe20001000000 */
[----:B------:R2:W-:Y:S01]  /*b120*/  MUFU.EX2 R26, R3 ;  /* 0x00000003001a7308 */ /* 0x0005e20000000800 */
[--C-:B------:R-:W-:Y:S01]  /*b130*/  FFMA.FTZ R12, R12, c[0x0][0x2d0], -R142.reuse ;  /* 0x0000b4000c0c7a23 */ /* 0x100fe2000001088e */
[----:B------:R-:W2:Y:S01]  /*b140*/  SHFL.BFLY PT, R2, R0, 0x2, 0x1f ;  /* 0x0c401f0000027f89 */ /* 0x000ea200000e0000 */
[----:B------:R-:W-:Y:S02]  /*b150*/  FFMA.FTZ R13, R13, c[0x0][0x2d0], -R142 ;  /* 0x0000b4000d0d7a23 */ /* 0x000fe4000001088e */
[--C-:B------:R-:W-:Y:S02]  /*b160*/  FFMA.FTZ R9, R9, c[0x0][0x2d0], -R141.reuse ;  /* 0x0000b40009097a23 */ /* 0x100fe4000001088d */
[--C-:B------:R-:W-:Y:S02]  /*b170*/  FFMA.FTZ R14, R14, c[0x0][0x2d0], -R141.reuse ;  /* 0x0000b4000e0e7a23 */ /* 0x100fe4000001088d */
[--C-:B------:R-:W-:Y:S01]  /*b180*/  FFMA.FTZ R15, R15, c[0x0][0x2d0], -R141.reuse ;  /* 0x0000b4000f0f7a23 */ /* 0x100fe2000001088d */
[----:B------:R-:W-:Y:S01]  /*b190*/  MUFU.EX2 R45, R9 ;  /* 0x00000009002d7308 */ /* 0x000fe20000000800 */
[----:B------:R-:W-:Y:S01]  /*b1a0*/  FFMA.FTZ R16, R16, c[0x0][0x2d0], -R141 ;  /* 0x0000b40010107a23 */ /* 0x000fe2000001088d */
[----:B-1----:R-:W-:Y:S04]  /*b1b0*/  FMNMX.FTZ R135, R4, R135, !PT ;  /* 0x0000008704877209 */ /* 0x002fe80007810000 */
[C---:B------:R-:W-:Y:S01]  /*b1c0*/  FSETP.NEU.FTZ.AND P0, PT, R135.reuse, -INF , PT ;  /* 0xff8000008700780b */ /* 0x040fe20003f1d000 */
[----:B------:R-:W-:Y:S03]  /*b1d0*/  FMUL.FTZ R143, R135, c[0x0][0x2d0] ;  /* 0x0000b400878f7a20 */ /* 0x000fe60000410000 */
[----:B------:R-:W1:Y:S01]  /*b1e0*/  MUFU.EX2 R51, R14 ;  /* 0x0000000e00337308 */ /* 0x000e620000000800 */
[----:B--2---:R-:W-:Y:S02]  /*b1f0*/  FMNMX.FTZ R3, R0, R2, !PT ;  /* 0x0000000200037209 */ /* 0x004fe40007810000 */
[----:B------:R-:W-:Y:S02]  /*b200*/  FSEL R0, R137, RZ, P2 ;  /* 0x000000ff89007208 */ /* 0x000fe40001000000 */
[----:B------:R-:W-:Y:S01]  /*b210*/  FSEL R143, R143, RZ, P0 ;  /* 0x000000ff8f8f7208 */ /* 0x000fe20000000000 */
[----:B------:R-:W2:Y:S04]  /*b220*/  SHFL.BFLY PT, R4, R3, 0x1, 0x1f ;  /* 0x0c201f0003047f89 */ /* 0x000ea800000e0000 */
[----:B------:R-:W-:Y:S01]  /*b230*/  MUFU.EX2 R35, R15 ;  /* 0x0000000f00237308 */ /* 0x000fe20000000800 */
[----:B------:R-:W-:Y:S02]  /*b240*/  FADD.FTZ R0, -R0, R132 ;  /* 0x0000008400007221 */ /* 0x000fe40000010100 */
[--C-:B------:R-:W-:Y:S02]  /*b250*/  FFMA.FTZ R2, R17, c[0x0][0x2d0], -R143.reuse ;  /* 0x0000b40011027a23 */ /* 0x100fe4000001088f */
[----:B------:R-:W-:Y:S02]  /*b260*/  FMUL.FTZ R0, R0, c[0x0][0x2d0] ;  /* 0x0000b40000007a20 */ /* 0x000fe40000410000 */
[--C-:B------:R-:W-:Y:S02]  /*b270*/  FFMA.FTZ R7, R7, c[0x0][0x2d0], -R143.reuse ;  /* 0x0000b40007077a23 */ /* 0x100fe4000001088f */
[--C-:B------:R-:W-:Y:S01]  /*b280*/  FFMA.FTZ R11, R11, c[0x0][0x2d0], -R143.reuse ;  /* 0x0000b4000b0b7a23 */ /* 0x100fe2000001088f */
[----:B------:R3:W-:Y:S01]  /*b290*/  MUFU.EX2 R41, R2 ;  /* 0x0000000200297308 */ /* 0x0007e20000000800 */
[----:B------:R-:W-:Y:S01]  /*b2a0*/  FFMA.FTZ R10, R10, c[0x0][0x2d0], -R143 ;  /* 0x0000b4000a0a7a23 */ /* 0x000fe2000001088f */
[----:B-1----:R-:W-:Y:S08]  /*b2b0*/  F2FP.PACK_AB R192, R51, R45 ;  /* 0x0000002d33c0723e */ /* 0x002ff000000000ff */
[----:B------:R1:W4:Y:S01]  /*b2c0*/  MUFU.EX2 R133, R0 ;  /* 0x0000000000857308 */ /* 0x0003220000000800 */
[----:B--2---:R-:W-:Y:S09]  /*b2d0*/  FMNMX.FTZ R3, R4, R3, !PT ;  /* 0x0000000304037209 */ /* 0x004ff20007810000 */
[----:B------:R-:W2:Y:S01]  /*b2e0*/  MUFU.EX2 R40, R16 ;  /* 0x0000001000287308 */ /* 0x000ea20000000800 */
[----:B---3--:R-:W-:Y:S05]  /*b2f0*/  FSEL R2, R136, RZ, P1 ;  /* 0x000000ff88027208 */ /* 0x008fea0000800000 */
[----:B------:R-:W-:Y:S04]  /*b300*/  FADD.FTZ R2, -R2, R134 ;  /* 0x0000008602027221 */ /* 0x000fe80000010100 */
[----:B------:R-:W-:Y:S01]  /*b310*/  MUFU.EX2 R44, R8 ;  /* 0x00000008002c7308 */ /* 0x000fe20000000800 */
[----:B------:R-:W-:Y:S02]  /*b320*/  FMUL.FTZ R134, R3, c[0x0][0x2d0] ;  /* 0x0000b40003867a20 */ /* 0x000fe40000410000 */
[----:B------:R-:W-:Y:S01]  /*b330*/  FMUL.FTZ R2, R2, c[0x0][0x2d0] ;  /* 0x0000b40002027a20 */ /* 0x000fe20000410000 */
[----:B-1----:R-:W-:Y:S01]  /*b340*/  FSEL R0, R135, RZ, P0 ;  /* 0x000000ff87007208 */ /* 0x002fe20000000000 */
[----:B----4-:R-:W-:Y:S01]  /*b350*/  FMUL.FTZ R17, R133, R157 ;  /* 0x0000009d85117220 */ /* 0x010fe20000410000 */
[----:B------:R-:W-:Y:S01]  /*b360*/  FSETP.NEU.FTZ.AND P0, PT, R3, -INF , PT ;  /* 0xff8000000300780b */ /* 0x000fe20003f1d000 */
[----:B------:R-:W-:Y:S02]  /*b370*/  FMUL.FTZ R32, R133, R172 ;  /* 0x000000ac85207220 */ /* 0x000fe40000410000 */
[----:B------:R-:W-:Y:S01]  /*b380*/  FADD.FTZ R0, -R0, R138 ;  /* 0x0000008a00007221 */ /* 0x000fe20000010100 */
[----:B------:R-:W1:Y:S01]  /*b390*/  MUFU.EX2 R132, R2 ;  /* 0x0000000200847308 */ /* 0x000e620000000800 */
[----:B------:R-:W-:Y:S01]  /*b3a0*/  FSEL R134, R134, RZ, P0 ;  /* 0x000000ff86867208 */ /* 0x000fe20000000000 */
[----:B------:R-:W-:Y:S02]  /*b3b0*/  FFMA.FTZ R138, R196, c[0x0][0x2d0], -R141 ;  /* 0x0000b400c48a7a23 */ /* 0x000fe4000001088d */
[----:B------:R-:W-:Y:S01]  /*b3c0*/  FMUL.FTZ R0, R0, c[0x0][0x2d0] ;  /* 0x0000b40000007a20 */ /* 0x000fe20000410000 */
[----:B--2---:R-:W-:Y:S01]  /*b3d0*/  F2FP.PACK_AB R194, R40, R35 ;  /* 0x0000002328c2723e */ /* 0x004fe200000000ff */
[--C-:B------:R-:W-:Y:S02]  /*b3e0*/  FFMA.FTZ R4, R25, c[0x0][0x2d0], -R134.reuse ;  /* 0x0000b40019047a23 */ /* 0x100fe40000010886 */
[--C-:B------:R-:W-:Y:S02]  /*b3f0*/  FFMA.FTZ R5, R5, c[0x0][0x2d0], -R134.reuse ;  /* 0x0000b40005057a23 */ /* 0x100fe40000010886 */
[----:B------:R2:W3:Y:S01]  /*b400*/  MUFU.EX2 R2, R0 ;  /* 0x0000000000027308 */ /* 0x0004e20000000800 */
[C---:B------:R-:W-:Y:S02]  /*b410*/  FMUL.FTZ R16, R133.reuse, R156 ;  /* 0x0000009c85107220 */ /* 0x040fe40000410000 */
[C---:B------:R-:W-:Y:S02]  /*b420*/  FMUL.FTZ R52, R133.reuse, R52 ;  /* 0x0000003485347220 */ /* 0x040fe40000410000 */
[C---:B------:R-:W-:Y:S02]  /*b430*/  FMUL.FTZ R53, R133.reuse, R53 ;  /* 0x0000003585357220 */ /* 0x040fe40000410000 */
[C---:B------:R-:W-:Y:S02]  /*b440*/  FMUL.FTZ R64, R133.reuse, R64 ;  /* 0x0000004085407220 */ /* 0x040fe40000410000 */
[C---:B------:R-:W-:Y:S01]  /*b450*/  FMUL.FTZ R65, R133.reuse, R65 ;  /* 0x0000004185417220 */ /* 0x040fe20000410000 */
[----:B------:R-:W4:Y:S01]  /*b460*/  MUFU.EX2 R48, R12 ;  /* 0x0000000c00307308 */ /* 0x000f220000000800 */
[C---:B------:R-:W-:Y:S02]  /*b470*/  FMUL.FTZ R68, R133.reuse, R68 ;  /* 0x0000004485447220 */ /* 0x040fe40000410000 */
[C---:B------:R-:W-:Y:S02]  /*b480*/  FMUL.FTZ R69, R133.reuse, R69 ;  /* 0x0000004585457220 */ /* 0x040fe40000410000 */
[C---:B-1----:R-:W-:Y:S02]  /*b490*/  FMUL.FTZ R6, R132.reuse, R146 ;  /* 0x0000009284067220 */ /* 0x042fe40000410000 */
[C---:B------:R-:W-:Y:S02]  /*b4a0*/  FMUL.FTZ R19, R132.reuse, R159 ;  /* 0x0000009f84137220 */ /* 0x040fe40000410000 */
[C---:B------:R-:W-:Y:S01]  /*b4b0*/  FMUL.FTZ R54, R132.reuse, R54 ;  /* 0x0000003684367220 */ /* 0x040fe20000410000 */
[----:B------:R-:W1:Y:S01]  /*b4c0*/  MUFU.EX2 R33, R13 ;  /* 0x0000000d00217308 */ /* 0x000e620000000800 */
[C---:B------:R-:W-:Y:S02]  /*b4d0*/  FMUL.FTZ R55, R132.reuse, R55 ;  /* 0x0000003784377220 */ /* 0x040fe40000410000 */
[----:B------:R-:W-:Y:S02]  /*b4e0*/  FMUL.FTZ R66, R132, R66 ;  /* 0x0000004284427220 */ /* 0x000fe40000410000 */
[--C-:B--2---:R-:W-:Y:S02]  /*b4f0*/  FFMA.FTZ R0, R18, c[0x0][0x2d0], -R134.reuse ;  /* 0x0000b40012007a23 */ /* 0x104fe40000010886 */
[C---:B---3--:R-:W-:Y:S02]  /*b500*/  FMUL.FTZ R8, R2.reuse, R148 ;  /* 0x0000009402087220 */ /* 0x048fe40000410000 */
[----:B------:R-:W-:Y:S01]  /*b510*/  FMUL.FTZ R9, R2, R149 ;  /* 0x0000009502097220 */ /* 0x000fe20000410000 */
[----:B------:R2:W-:Y:S01]  /*b520*/  MUFU.EX2 R216, R0 ;  /* 0x0000000000d87308 */ /* 0x0005e20000000800 */
[----:B------:R-:W-:Y:S02]  /*b530*/  FMUL.FTZ R18, R132, R158 ;  /* 0x0000009e84127220 */ /* 0x000fe40000410000 */
[----:B------:R-:W-:Y:S01]  /*b540*/  FMUL.FTZ R25, R2, R165 ;  /* 0x000000a502197220 */ /* 0x000fe20000410000 */
[----:B----4-:R-:W-:Y:S01]  /*b550*/  F2FP.PACK_AB R193, R48, R44 ;  /* 0x0000002c30c1723e */ /* 0x010fe200000000ff */
[C---:B------:R-:W-:Y:S01]  /*b560*/  FMUL.FTZ R12, R2.reuse, R152 ;  /* 0x00000098020c7220 */ /* 0x040fe20000410000 */
[----:B------:R-:W-:Y:S01]  /*b570*/  LDSM.16.MT88.4 R156, [R226+0x2880] ;  /* 0x00288000e29c783b */ /* 0x000fe20000004200 */
[C---:B------:R-:W-:Y:S01]  /*b580*/  FMUL.FTZ R28, R2.reuse, R168 ;  /* 0x000000a8021c7220 */ /* 0x040fe20000410000 */
[----:B------:R-:W-:Y:S01]  /*b590*/  MOV R168, R48 ;  /* 0x0000003000a87202 */ /* 0x000fe20000000f00 */
[C---:B------:R-:W-:Y:S01]  /*b5a0*/  FMUL.FTZ R29, R2.reuse, R169 ;  /* 0x000000a9021d7220 */ /* 0x040fe20000410000 */
[----:B------:R-:W3:Y:S01]  /*b5b0*/  MUFU.EX2 R49, R7 ;  /* 0x0000000700317308 */ /* 0x000ee20000000800 */
[C---:B------:R-:W-:Y:S02]  /*b5c0*/  FMUL.FTZ R48, R133.reuse, R188 ;  /* 0x000000bc85307220 */ /* 0x040fe40000410000 */
[C---:B------:R-:W-:Y:S01]  /*b5d0*/  FMUL.FTZ R56, R2.reuse, R56 ;  /* 0x0000003802387220 */ /* 0x040fe20000410000 */
[----:B-1----:R-:W-:Y:S01]  /*b5e0*/  MOV R172, R33 ;  /* 0x0000002100ac7202 */ /* 0x002fe20000000f00 */
[C---:B------:R-:W-:Y:S02]  /*b5f0*/  FMUL.FTZ R13, R2.reuse, R153 ;  /* 0x00000099020d7220 */ /* 0x040fe40000410000 */
[C---:B------:R-:W-:Y:S02]  /*b600*/  FMUL.FTZ R57, R2.reuse, R57 ;  /* 0x0000003902397220 */ /* 0x040fe40000410000 */
[C---:B------:R-:W-:Y:S01]  /*b610*/  FMUL.FTZ R60, R2.reuse, R60 ;  /* 0x0000003c023c7220 */ /* 0x040fe20000410000 */
[----:B------:R1:W4:Y:S01]  /*b620*/  MUFU.EX2 R215, R5 ;  /* 0x0000000500d77308 */ /* 0x0003220000000800 */
[----:B------:R-:W-:Y:S02]  /*b630*/  FMUL.FTZ R61, R2, R61 ;  /* 0x0000003d023d7220 */ /* 0x000fe40000410000 */
[----:B------:R-:W-:Y:S02]  /*b640*/  FMUL.FTZ R67, R132, R67 ;  /* 0x0000004384437220 */ /* 0x000fe40000410000 */
[----:B--2---:R-:W-:Y:S02]  /*b650*/  FFMA.FTZ R0, R24, c[0x0][0x2d0], -R134 ;  /* 0x0000b40018007a23 */ /* 0x004fe40000010886 */
[----:B------:R-:W-:Y:S02]  /*b660*/  FMUL.FTZ R24, R2, R164 ;  /* 0x000000a402187220 */ /* 0x000fe40000410000 */
[C---:B------:R-:W-:Y:S01]  /*b670*/  FMUL.FTZ R70, R132.reuse, R70 ;  /* 0x0000004684467220 */ /* 0x040fe20000410000 */
[----:B------:R2:W-:Y:S01]  /*b680*/  MUFU.EX2 R217, R0 ;  /* 0x0000000000d97308 */ /* 0x0005e20000000800 */
[----:B------:R-:W-:Y:S02]  /*b690*/  FMUL.FTZ R71, R132, R71 ;  /* 0x0000004784477220 */ /* 0x000fe40000410000 */
[----:B------:R-:W-:Y:S01]  /*b6a0*/  FMUL.FTZ R72, R2, R72 ;  /* 0x0000004802487220 */ /* 0x000fe20000410000 */
[----:B---3--:R-:W-:Y:S01]  /*b6b0*/  MOV R169, R49 ;  /* 0x0000003100a97202 */ /* 0x008fe20000000f00 */
[----:B------:R-:W-:Y:S02]  /*b6c0*/  FMUL.FTZ R7, R132, R147 ;  /* 0x0000009384077220 */ /* 0x000fe40000410000 */
[C---:B------:R-:W-:Y:S02]  /*b6d0*/  FMUL.FTZ R73, R2.reuse, R73 ;  /* 0x0000004902497220 */ /* 0x040fe40000410000 */
[C---:B------:R-:W-:Y:S01]  /*b6e0*/  FMUL.FTZ R76, R2.reuse, R76 ;  /* 0x0000004c024c7220 */ /* 0x040fe20000410000 */
[----:B------:R3:W5:Y:S01]  /*b6f0*/  MUFU.EX2 R218, R4 ;  /* 0x0000000400da7308 */ /* 0x0007620000000800 */
[----:B------:R-:W-:Y:S02]  /*b700*/  FMUL.FTZ R77, R2, R77 ;  /* 0x0000004d024d7220 */ /* 0x000fe40000410000 */
[C---:B------:R-:W-:Y:S02]  /*b710*/  FMUL.FTZ R80, R133.reuse, R80 ;  /* 0x0000005085507220 */ /* 0x040fe40000410000 */
[C---:B-1----:R-:W-:Y:S01]  /*b720*/  FMUL.FTZ R5, R133.reuse, R145 ;  /* 0x0000009185057220 */ /* 0x042fe20000410000 */
[----:B----4-:R-:W-:Y:S01]  /*b730*/  F2FP.PACK_AB R145, R216, R215 ;  /* 0x000000d7d891723e */ /* 0x010fe200000000ff */
[C---:B------:R-:W-:Y:S02]  /*b740*/  FMUL.FTZ R81, R133.reuse, R81 ;  /* 0x0000005185517220 */ /* 0x040fe40000410000 */
[C---:B------:R-:W-:Y:S01]  /*b750*/  FMUL.FTZ R82, R132.reuse, R82 ;  /* 0x0000005284527220 */ /* 0x040fe20000410000 */
[----:B------:R-:W1:Y:S01]  /*b760*/  MUFU.EX2 R222, R11 ;  /* 0x0000000b00de7308 */ /* 0x000e620000000800 */
[C---:B------:R-:W-:Y:S02]  /*b770*/  FMUL.FTZ R83, R132.reuse, R83 ;  /* 0x0000005384537220 */ /* 0x040fe40000410000 */
[----:B------:R-:W-:Y:S01]  /*b780*/  FMUL.FTZ R84, R133, R84 ;  /* 0x0000005485547220 */ /* 0x000fe20000410000 */
[----:B--2---:R-:W-:Y:S01]  /*b790*/  FSEL R0, R3, RZ, P0 ;  /* 0x000000ff03007208 */ /* 0x004fe20000000000 */
[----:B------:R-:W-:Y:S01]  /*b7a0*/  FMUL.FTZ R85, R133, R85 ;  /* 0x0000005585557220 */ /* 0x000fe20000410000 */
[----:B------:R-:W-:Y:S01]  /*b7b0*/  PLOP3.LUT P0, PT, PT, PT, UP0, 0x80, 0x0 ;  /* 0x000000000000781c */ /* 0x000fe20003f0f008 */
[----:B------:R-:W-:Y:S02]  /*b7c0*/  FMUL.FTZ R86, R132, R86 ;  /* 0x0000005684567220 */ /* 0x000fe40000410000 */
[----:B------:R-:W-:Y:S01]  /*b7d0*/  FADD.FTZ R0, -R0, R139 ;  /* 0x0000008b00007221 */ /* 0x000fe20000010100 */
[----:B------:R-:W2:Y:S01]  /*b7e0*/  MUFU.EX2 R34, R10 ;  /* 0x0000000a00227308 */ /* 0x000ea20000000800 */
[----:B------:R-:W-:Y:S01]  /*b7f0*/  MOV R139, R26 ;  /* 0x0000001a008b7202 */ /* 0x000fe20000000f00 */
[----:B------:R-:W-:Y:S02]  /*b800*/  FMUL.FTZ R87, R132, R87 ;  /* 0x0000005784577220 */ /* 0x000fe40000410000 */
[----:B------:R-:W-:Y:S01]  /*b810*/  FMUL.FTZ R0, R0, c[0x0][0x2d0] ;  /* 0x0000b40000007a20 */ /* 0x000fe20000410000 */
[----:B------:R-:W-:Y:S01]  /*b820*/  F2FP.PACK_AB R195, R139, R33 ;  /* 0x000000218bc3723e */ /* 0x000fe200000000ff */
[C---:B---3--:R-:W-:Y:S01]  /*b830*/  FMUL.FTZ R4, R133.reuse, R144 ;  /* 0x0000009085047220 */ /* 0x048fe20000410000 */
[----:B-----5:R-:W-:Y:S01]  /*b840*/  F2FP.PACK_AB R147, R218, R217 ;  /* 0x000000d9da93723e */ /* 0x020fe200000000ff */
[C---:B------:R-:W-:Y:S02]  /*b850*/  FMUL.FTZ R33, R133.reuse, R173 ;  /* 0x000000ad85217220 */ /* 0x040fe40000410000 */
[----:B------:R-:W3:Y:S01]  /*b860*/  MUFU.EX2 R0, R0 ;  /* 0x0000000000007308 */ /* 0x000ee20000000800 */
[----:B------:R-:W-:Y:S02]  /*b870*/  FMUL.FTZ R88, R2, R88 ;  /* 0x0000005802587220 */ /* 0x000fe40000410000 */
[-C--:B------:R-:W-:Y:S05]  /*b880*/  HMMA.16816.F32 R4, R192, R20.reuse, R4 ;  /* 0x00000014c004723c */ /* 0x080fea0000001804 */
[----:B-1----:R-:W-:Y:S01]  /*b890*/  F2FP.PACK_AB R144, R222, R49 ;  /* 0x00000031de90723e */ /* 0x002fe200000000ff */
[----:B------:R-:W-:Y:S01]  /*b8a0*/  FMUL.FTZ R49, R133, R189 ;  /* 0x000000bd85317220 */ /* 0x000fe20000410000 */
[----:B------:R-:W-:Y:S01]  /*b8b0*/  MOV R189, R50 ;  /* 0x0000003200bd7202 */ /* 0x000fe20000000f00 */
[----:B------:R-:W-:Y:S01]  /*b8c0*/  FMUL.FTZ R50, R132, R190 ;  /* 0x000000be84327220 */ /* 0x000fe20000410000 */
[-C--:B--2---:R-:W-:Y:S03]  /*b8d0*/  F2FP.PACK_AB R146, R41, R34.reuse ;  /* 0x000000222992723e */ /* 0x084fe600000000ff */
[----:B------:R-:W-:Y:S01]  /*b8e0*/  FMUL.FTZ R89, R2, R89 ;  /* 0x0000005902597220 */ /* 0x000fe20000410000 */
[----:B------:R-:W-:Y:S01]  /*b8f0*/  MOV R173, R34 ;  /* 0x0000002200ad7202 */ /* 0x000fe20000000f00 */
[C---:B------:R-:W-:Y:S01]  /*b900*/  FMUL.FTZ R34, R132.reuse, R174 ;  /* 0x000000ae84227220 */ /* 0x040fe20000410000 */
[----:B------:R-:W-:Y:S01]  /*b910*/  MOV R174, R35 ;  /* 0x0000002300ae7202 */ /* 0x000fe20000000f00 */
[----:B------:R-:W-:Y:S01]  /*b920*/  FMUL.FTZ R35, R132, R175 ;  /* 0x000000af84237220 */ /* 0x000fe20000410000 */
[----:B------:R-:W-:Y:S01]  /*b930*/  MOV R175, R222 ;  /* 0x000000de00af7202 */ /* 0x000fe20000000f00 */
[----:B------:R-:W-:Y:S02]  /*b940*/  FMUL.FTZ R92, R2, R92 ;  /* 0x0000005c025c7220 */ /* 0x000fe40000410000 */
        /* <DEDUP_REMOVED lines=20> */
[C---:B------:R-:W-:Y:S02]  /*ba90*/  FMUL.FTZ R47, R0.reuse, R187 ;  /* 0x000000bb002f7220 */ /* 0x040fe40000410000 */
[-C--:B------:R-:W-:Y:S03]  /*baa0*/  HMMA.16816.F32 R20, R192, R36.reuse, R20 ;  /* 0x00000024c014723c */ /* 0x080fe60000001814 */
[C---:B------:R-:W-:Y:S02]  /*bab0*/  FMUL.FTZ R43, R0.reuse, R183 ;  /* 0x000000b7002b7220 */ /* 0x040fe40000410000 */
[C---:B------:R-:W-:Y:S02]  /*bac0*/  FMUL.FTZ R46, R0.reuse, R186 ;  /* 0x000000ba002e7220 */ /* 0x040fe40000410000 */
[C---:B------:R-:W-:Y:S01]  /*bad0*/  FMUL.FTZ R58, R0.reuse, R58 ;  /* 0x0000003a003a7220 */ /* 0x040fe20000410000 */
[C---:B------:R-:W-:Y:S04]  /*bae0*/  HMMA.16816.F32 R24, R144.reuse, R36, R24 ;  /* 0x000000249018723c */ /* 0x040fe80000001818 */
[C---:B------:R-:W-:Y:S02]  /*baf0*/  FMUL.FTZ R59, R0.reuse, R59 ;  /* 0x0000003b003b7220 */ /* 0x040fe40000410000 */
[----:B------:R-:W-:Y:S02]  /*bb00*/  FMUL.FTZ R62, R0, R62 ;  /* 0x0000003e003e7220 */ /* 0x000fe40000410000 */
[-C--:B------:R-:W-:Y:S04]  /*bb10*/  HMMA.16816.F32 R28, R144, R38.reuse, R28 ;  /* 0x00000026901c723c */ /* 0x080fe8000000181c */
[C---:B------:R-:W-:Y:S01]  /*bb20*/  FMUL.FTZ R36, R133.reuse, R176 ;  /* 0x000000b085247220 */ /* 0x040fe20000410000 */
[----:B------:R-:W-:Y:S01]  /*bb30*/  MOV R176, R44 ;  /* 0x0000002c00b07202 */ /* 0x000fe20000000f00 */
[C---:B------:R-:W-:Y:S02]  /*bb40*/  FMUL.FTZ R44, R2.reuse, R184 ;  /* 0x000000b8022c7220 */ /* 0x040fe40000410000 */
[C---:B------:R-:W-:Y:S04]  /*bb50*/  HMMA.16816.F32 R32, R192.reuse, R38, R32 ;  /* 0x00000026c020723c */ /* 0x040fe80000001820 */
[C---:B------:R-:W-:Y:S01]  /*bb60*/  FMUL.FTZ R37, R133.reuse, R177 ;  /* 0x000000b185257220 */ /* 0x040fe20000410000 */
[----:B------:R-:W-:Y:S01]  /*bb70*/  MOV R177, R45 ;  /* 0x0000002d00b17202 */ /* 0x000fe20000000f00 */
[----:B------:R-:W-:Y:S02]  /*bb80*/  FMUL.FTZ R45, R2, R185 ;  /* 0x000000b9022d7220 */ /* 0x000fe40000410000 */
[----:B------:R-:W-:Y:S01]  /*bb90*/  FMUL.FTZ R39, R132, R179 ;  /* 0x000000b384277220 */ /* 0x000fe20000410000 */
[----:B------:R-:W-:Y:S03]  /*bba0*/  MOV R179, R40 ;  /* 0x0000002800b37202 */ /* 0x000fe60000000f00 */
[C---:B------:R-:W-:Y:S01]  /*bbb0*/  FMUL.FTZ R40, R2.reuse, R180 ;  /* 0x000000b402287220 */ /* 0x040fe20000410000 */
[----:B------:R-:W-:Y:S01]  /*bbc0*/  MOV R180, R41 ;  /* 0x0000002900b47202 */ /* 0x000fe20000000f00 */
[----:B------:R-:W-:Y:S02]  /*bbd0*/  FMUL.FTZ R41, R2, R181 ;  /* 0x000000b502297220 */ /* 0x000fe40000410000 */
[----:B------:R3:W-:Y:S01]  /*bbe0*/  MUFU.EX2 R181, R138 ;  /* 0x0000008a00b57308 */ /* 0x0007e20000000800 */
[C---:B------:R-:W-:Y:S01]  /*bbf0*/  FMUL.FTZ R38, R132.reuse, R178 ;  /* 0x000000b284267220 */ /* 0x040fe20000410000 */
[----:B------:R-:W-:Y:S01]  /*bc00*/  MOV R178, R51 ;  /* 0x0000003300b27202 */ /* 0x000fe20000000f00 */
[----:B------:R-:W-:Y:S02]  /*bc10*/  FMUL.FTZ R51, R132, R191 ;  /* 0x000000bf84337220 */ /* 0x000fe40000410000 */
[C---:B------:R-:W-:Y:S02]  /*bc20*/  FMUL.FTZ R63, R0.reuse, R63 ;  /* 0x0000003f003f7220 */ /* 0x040fe40000410000 */
[C---:B------:R-:W-:Y:S01]  /*bc30*/  FMUL.FTZ R74, R0.reuse, R74 ;  /* 0x0000004a004a7220 */ /* 0x040fe20000410000 */
[-C--:B-1----:R-:W-:Y:S03]  /*bc40*/  HMMA.16816.F32 R36, R192, R148.reuse, R36 ;  /* 0x00000094c024723c */ /* 0x082fe60000001824 */
[C---:B------:R-:W-:Y:S02]  /*bc50*/  FMUL.FTZ R75, R0.reuse, R75 ;  /* 0x0000004b004b7220 */ /* 0x040fe40000410000 */
[C---:B------:R-:W-:Y:S02]  /*bc60*/  FMUL.FTZ R78, R0.reuse, R78 ;  /* 0x0000004e004e7220 */ /* 0x040fe40000410000 */
[C---:B------:R-:W-:Y:S01]  /*bc70*/  FMUL.FTZ R79, R0.reuse, R79 ;  /* 0x0000004f004f7220 */ /* 0x040fe20000410000 */
[C---:B------:R-:W-:Y:S04]  /*bc80*/  HMMA.16816.F32 R40, R144.reuse, R148, R40 ;  /* 0x000000949028723c */ /* 0x040fe80000001828 */
[C---:B------:R-:W-:Y:S02]  /*bc90*/  FMUL.FTZ R90, R0.reuse, R90 ;  /* 0x0000005a005a7220 */ /* 0x040fe40000410000 */
[----:B------:R-:W-:Y:S02]  /*bca0*/  FMUL.FTZ R91, R0, R91 ;  /* 0x0000005b005b7220 */ /* 0x000fe40000410000 */
[-C--:B------:R-:W-:Y:S04]  /*bcb0*/  HMMA.16816.F32 R44, R144, R150.reuse, R44 ;  /* 0x00000096902c723c */ /* 0x080fe8000000182c */
[--C-:B---3--:R-:W-:Y:S02]  /*bcc0*/  FFMA.FTZ R138, R198, c[0x0][0x2d0], -R141.reuse ;  /* 0x0000b400c68a7a23 */ /* 0x108fe4000001088d */
[----:B------:R-:W-:Y:S02]  /*bcd0*/  FMUL.FTZ R93, R2, R93 ;  /* 0x0000005d025d7220 */ /* 0x000fe40000410000 */
[C---:B------:R-:W-:Y:S01]  /*bce0*/  HMMA.16816.F32 R48, R192.reuse, R150, R48 ;  /* 0x00000096c030723c */ /* 0x040fe20000001830 */
[----:B------:R1:W3:Y:S01]  /*bcf0*/  MUFU.EX2 R184, R138 ;  /* 0x0000008a00b87308 */ /* 0x0002e20000000800 */
[----:B------:R-:W4:Y:S02]  /*bd00*/  LDSM.16.MT88.4 R148, [R225+0x3880] ;  /* 0x00388000e194783b */ /* 0x000f240000004200 */
[C---:B------:R-:W-:Y:S02]  /*bd10*/  FMUL.FTZ R94, R0.reuse, R94 ;  /* 0x0000005e005e7220 */ /* 0x040fe40000410000 */
[----:B------:R-:W-:Y:S02]  /*bd20*/  FMUL.FTZ R95, R0, R95 ;  /* 0x0000005f005f7220 */ /* 0x000fe40000410000 */
[-C--:B--2---:R-:W-:Y:S04]  /*bd30*/  HMMA.16816.F32 R52, R192, R152.reuse, R52 ;  /* 0x00000098c034723c */ /* 0x084fe80000001834 */
[C---:B------:R-:W-:Y:S02]  /*bd40*/  FMUL.FTZ R96, R133.reuse, R96 ;  /* 0x0000006085607220 */ /* 0x040fe40000410000 */
[----:B------:R-:W-:Y:S02]  /*bd50*/  FMUL.FTZ R97, R133, R97 ;  /* 0x0000006185617220 */ /* 0x000fe40000410000 */
[C---:B------:R-:W-:Y:S04]  /*bd60*/  HMMA.16816.F32 R56, R144.reuse, R152, R56 ;  /* 0x000000989038723c */ /* 0x040fe80000001838 */
[C---:B------:R-:W-:Y:S02]  /*bd70*/  FMUL.FTZ R98, R132.reuse, R98 ;  /* 0x0000006284627220 */ /* 0x040fe40000410000 */
[C---:B------:R-:W-:Y:S02]  /*bd80*/  FMUL.FTZ R99, R132.reuse, R99 ;  /* 0x0000006384637220 */ /* 0x040fe40000410000 */
[-C--:B------:R-:W-:Y:S04]  /*bd90*/  HMMA.16816.F32 R60, R144, R154.reuse, R60 ;  /* 0x0000009a903c723c */ /* 0x080fe8000000183c */
[--C-:B-1----:R-:W-:Y:S02]  /*bda0*/  FFMA.FTZ R138, R197, c[0x0][0x2d0], -R142.reuse ;  /* 0x0000b400c58a7a23 */ /* 0x102fe4000001088e */
[C---:B------:R-:W-:Y:S02]  /*bdb0*/  FMUL.FTZ R100, R133.reuse, R100 ;  /* 0x0000006485647220 */ /* 0x040fe40000410000 */
[C---:B------:R-:W-:Y:S01]  /*bdc0*/  HMMA.16816.F32 R64, R192.reuse, R154, R64 ;  /* 0x0000009ac040723c */ /* 0x040fe20000001840 */
[----:B------:R1:W-:Y:S01]  /*bdd0*/  MUFU.EX2 R182, R138 ;  /* 0x0000008a00b67308 */ /* 0x0003e20000000800 */
[----:B------:R-:W2:Y:S02]  /*bde0*/  LDSM.16.MT88.4 R152, [R226+0x3880] ;  /* 0x00388000e298783b */ /* 0x000ea40000004200 */
[----:B------:R-:W-:Y:S02]  /*bdf0*/  FMUL.FTZ R101, R133, R101 ;  /* 0x0000006585657220 */ /* 0x000fe40000410000 */
[C---:B------:R-:W-:Y:S02]  /*be00*/  FMUL.FTZ R102, R132.reuse, R102 ;  /* 0x0000006684667220 */ /* 0x040fe40000410000 */
[----:B------:R-:W-:Y:S01]  /*be10*/  FMUL.FTZ R103, R132, R103 ;  /* 0x0000006784677220 */ /* 0x000fe20000410000 */
[-C--:B----4-:R-:W-:Y:S03]  /*be20*/  HMMA.16816.F32 R68, R192, R148.reuse, R68 ;  /* 0x00000094c044723c */ /* 0x090fe60000001844 */
[C---:B------:R-:W-:Y:S02]  /*be30*/  FMUL.FTZ R104, R2.reuse, R104 ;  /* 0x0000006802687220 */ /* 0x040fe40000410000 */
[----:B------:R-:W-:Y:S02]  /*be40*/  FMUL.FTZ R105, R2, R105 ;  /* 0x0000006902697220 */ /* 0x000fe40000410000 */
[C---:B------:R-:W-:Y:S01]  /*be50*/  FMUL.FTZ R106, R0.reuse, R106 ;  /* 0x0000006a006a7220 */ /* 0x040fe20000410000 */
[C---:B------:R-:W-:Y:S04]  /*be60*/  HMMA.16816.F32 R72, R144.reuse, R148, R72 ;  /* 0x000000949048723c */ /* 0x040fe80000001848 */
[----:B------:R-:W-:Y:S02]  /*be70*/  FMUL.FTZ R107, R0, R107 ;  /* 0x0000006b006b7220 */ /* 0x000fe40000410000 */
[C---:B------:R-:W-:Y:S02]  /*be80*/  FMUL.FTZ R108, R2.reuse, R108 ;  /* 0x0000006c026c7220 */ /* 0x040fe40000410000 */
[-C--:B------:R-:W-:Y:S04]  /*be90*/  HMMA.16816.F32 R76, R144, R150.reuse, R76 ;  /* 0x00000096904c723c */ /* 0x080fe8000000184c */
[--C-:B-1----:R-:W-:Y:S02]  /*bea0*/  FFMA.FTZ R138, R199, c[0x0][0x2d0], -R142.reuse ;  /* 0x0000b400c78a7a23 */ /* 0x102fe4000001088e */
[----:B------:R-:W-:Y:S02]  /*beb0*/  FMUL.FTZ R109, R2, R109 ;  /* 0x0000006d026d7220 */ /* 0x000fe40000410000 */
[C---:B------:R-:W-:Y:S01]  /*bec0*/  HMMA.16816.F32 R80, R192.reuse, R150, R80 ;  /* 0x00000096c050723c */ /* 0x040fe20000001850 */
[----:B------:R1:W4:Y:S01]  /*bed0*/  MUFU.EX2 R185, R138 ;  /* 0x0000008a00b97308 */ /* 0x0003220000000800 */
[----:B------:R-:W5:Y:S02]  /*bee0*/  LDSM.16.MT88.4 R148, [R228+0x3880] ;  /* 0x00388000e494783b */ /* 0x000f640000004200 */
[C---:B------:R-:W-:Y:S02]  /*bef0*/  FMUL.FTZ R110, R0.reuse, R110 ;  /* 0x0000006e006e7220 */ /* 0x040fe40000410000 */
[----:B------:R-:W-:Y:S02]  /*bf00*/  FMUL.FTZ R111, R0, R111 ;  /* 0x0000006f006f7220 */ /* 0x000fe40000410000 */
[-C--:B--2---:R-:W-:Y:S04]  /*bf10*/  HMMA.16816.F32 R84, R192, R152.reuse, R84 ;  /* 0x00000098c054723c */ /* 0x084fe80000001854 */
[C---:B------:R-:W-:Y:S02]  /*bf20*/  FMUL.FTZ R112, R133.reuse, R112 ;  /* 0x0000007085707220 */ /* 0x040fe40000410000 */
[C---:B------:R-:W-:Y:S02]  /*bf30*/  FMUL.FTZ R113, R133.reuse, R113 ;  /* 0x0000007185717220 */ /* 0x040fe40000410000 */
[C---:B------:R-:W-:Y:S04]  /*bf40*/  HMMA.16816.F32 R88, R144.reuse, R152, R88 ;  /* 0x000000989058723c */ /* 0x040fe80000001858 */
[C---:B------:R-:W-:Y:S02]  /*bf50*/  FMUL.FTZ R114, R132.reuse, R114 ;  /* 0x0000007284727220 */ /* 0x040fe40000410000 */
[----:B------:R-:W-:Y:S02]  /*bf60*/  FMUL.FTZ R115, R132, R115 ;  /* 0x0000007384737220 */ /* 0x000fe40000410000 */
        /* <DEDUP_REMOVED lines=9> */
[-C--:B-----5:R-:W-:Y:S03]  /*c000*/  HMMA.16816.F32 R100, R192, R148.reuse, R100 ;  /* 0x00000094c064723c */ /* 0x0a0fe60000001864 */
[C---:B------:R-:W-:Y:S02]  /*c010*/  FMUL.FTZ R124, R2.reuse, R124 ;  /* 0x0000007c027c7220 */ /* 0x040fe40000410000 */
[----:B------:R-:W-:Y:S02]  /*c020*/  FMUL.FTZ R125, R2, R125 ;  /* 0x0000007d027d7220 */ /* 0x000fe40000410000 */
[C---:B------:R-:W-:Y:S01]  /*c030*/  FMUL.FTZ R126, R0.reuse, R126 ;  /* 0x0000007e007e7220 */ /* 0x040fe20000410000 */
[C---:B------:R-:W-:Y:S04]  /*c040*/  HMMA.16816.F32 R104, R144.reuse, R148, R104 ;  /* 0x000000949068723c */ /* 0x040fe80000001868 */
[----:B------:R-:W-:Y:S02]  /*c050*/  FMUL.FTZ R127, R0, R127 ;  /* 0x0000007f007f7220 */ /* 0x000fe40000410000 */
[C---:B------:R-:W-:Y:S02]  /*c060*/  FMUL.FTZ R128, R133.reuse, R128 ;  /* 0x0000008085807220 */ /* 0x040fe40000410000 */
[-C--:B------:R-:W-:Y:S04]  /*c070*/  HMMA.16816.F32 R108, R144, R150.reuse, R108 ;  /* 0x00000096906c723c */ /* 0x080fe8000000186c */
[----:B-1----:R-:W-:Y:S02]  /*c080*/  FFMA.FTZ R138, R204, c[0x0][0x2d0], -R141 ;  /* 0x0000b400cc8a7a23 */ /* 0x002fe4000001088d */
[C---:B------:R-:W-:Y:S02]  /*c090*/  FMUL.FTZ R129, R133.reuse, R129 ;  /* 0x0000008185817220 */ /* 0x040fe40000410000 */
[C---:B------:R-:W-:Y:S01]  /*c0a0*/  HMMA.16816.F32 R112, R192.reuse, R150, R112 ;  /* 0x00000096c070723c */ /* 0x040fe20000001870 */
[----:B------:R1:W5:Y:S01]  /*c0b0*/  MUFU.EX2 R171, R138 ;  /* 0x0000008a00ab7308 */ /* 0x0003620000000800 */
[----:B------:R-:W3:Y:S02]  /*c0c0*/  LDSM.16.MT88.4 R148, [R225+0x2880] ;  /* 0x00288000e194783b */ /* 0x000ee40000004200 */
[C---:B------:R-:W-:Y:S02]  /*c0d0*/  FMUL.FTZ R116, R133.reuse, R116 ;  /* 0x0000007485747220 */ /* 0x040fe40000410000 */
[----:B------:R-:W-:Y:S02]  /*c0e0*/  FMUL.FTZ R117, R133, R117 ;  /* 0x0000007585757220 */ /* 0x000fe40000410000 */
[C---:B------:R-:W-:Y:S04]  /*c0f0*/  FMUL.FTZ R118, R132.reuse, R118 ;  /* 0x0000007684767220 */ /* 0x040fe80000410000 */
[C---:B------:R-:W-:Y:S02]  /*c100*/  FMUL.FTZ R119, R132.reuse, R119 ;  /* 0x0000007784777220 */ /* 0x040fe40000410000 */
[C---:B------:R-:W-:Y:S02]  /*c110*/  FMUL.FTZ R130, R132.reuse, R130 ;  /* 0x0000008284827220 */ /* 0x040fe40000410000 */
[----:B------:R-:W-:Y:S03]  /*c120*/  FMUL.FTZ R131, R132, R131 ;  /* 0x0000008384837220 */ /* 0x000fe60000410000 */
[-C--:B--2---:R-:W-:Y:S03]  /*c130*/  HMMA.16816.F32 R116, R192, R152.reuse, R116 ;  /* 0x00000098c074723c */ /* 0x084fe60000001874 */
[--C-:B-1----:R-:W-:Y:S05]  /*c140*/  FFMA.FTZ R138, R203, c[0x0][0x2d0], -R142.reuse ;  /* 0x0000b400cb8a7a23 */ /* 0x102fea000001088e */
[C---:B------:R-:W-:Y:S01]  /*c150*/  HMMA.16816.F32 R120, R144.reuse, R152, R120 ;  /* 0x000000989078723c */ /* 0x040fe20000001878 */
[----:B------:R1:W-:Y:S07]  /*c160*/  MUFU.EX2 R188, R138 ;  /* 0x0000008a00bc7308 */ /* 0x0003ee0000000800 */
[-C--:B------:R-:W-:Y:S07]  /*c170*/  HMMA.16816.F32 R124, R144, R154.reuse, R124 ;  /* 0x0000009a907c723c */ /* 0x080fee000000187c */
        /* <DEDUP_REMOVED lines=43> */
[--C-:B-1----:R-:W-:Y:S01]  /*c430*/  FFMA.FTZ R138, R219, c[0x0][0x2d0], -R142.reuse ;  /* 0x0000b400db8a7a23 */ /* 0x102fe2000001088e */
[----:B------:R-:W-:Y:S03]  /*c440*/  MOV R219, R188 ;  /* 0x000000bc00db7202 */ /* 0x000fe60000000f00 */
        /* <DEDUP_REMOVED lines=10> */
[C---:B------:R-:W-:Y:S08]  /*c4f0*/  HMMA.16816.F32 R56, R152.reuse, R164, R56 ;  /* 0x000000a49838723c */ /* 0x040ff00000001838 */
[-C--:B------:R-:W-:Y:S08]  /*c500*/  HMMA.16816.F32 R60, R152, R166.reuse, R60 ;  /* 0x000000a6983c723c */ /* 0x080ff0000000183c */
[C---:B------:R-:W-:Y:S04]  /*c510*/  HMMA.16816.F32 R64, R144.reuse, R166, R64 ;  /* 0x000000a69040723c */ /* 0x040fe80000001840 */
[--C-:B-1----:R-:W-:Y:S01]  /*c520*/  FFMA.FTZ R138, R252, c[0x0][0x2d0], -R141.reuse ;  /* 0x0000b400fc8a7a23 */ /* 0x102fe2000001088d */
[----:B------:R-:W-:Y:S01]  /*c530*/  MOV R252, R186 ;  /* 0x000000ba00fc7202 */ /* 0x000fe20000000f00 */
[----:B------:R-:W-:Y:S02]  /*c540*/  FFMA.FTZ R141, R189, c[0x0][0x2d0], -R141 ;  /* 0x0000b400bd8d7a23 */ /* 0x000fe4000001088d */
[-C--:B--2---:R-:W-:Y:S01]  /*c550*/  HMMA.16816.F32 R68, R144, R148.reuse, R68 ;  /* 0x000000949044723c */ /* 0x084fe20000001844 */
[----:B------:R1:W-:Y:S01]  /*c560*/  MUFU.EX2 R208, R138 ;  /* 0x0000008a00d07308 */ /* 0x0003e20000000800 */
[----:B------:R-:W-:Y:S06]  /*c570*/  LDSM.16.MT88.4 R188, [R228+0x3080] ;  /* 0x00308000e4bc783b */ /* 0x000fec0000004200 */
        /* <DEDUP_REMOVED lines=34> */
[----:B------:R-:W-:Y:S01]  /*c7a0*/  MOV R248, R181 ;  /* 0x000000b500f87202 */ /* 0x000fe20000000f00 */
[----:B------:R-:W-:Y:S01]  /*c7b0*/  FFMA.FTZ R143, R250, c[0x0][0x2d0], -R143 ;  /* 0x0000b400fa8f7a23 */ /* 0x000fe2000001088f */
[----:B------:R-:W-:Y:S01]  /*c7c0*/  MOV R181, R172 ;  /* 0x000000ac00b57202 */ /* 0x000fe20000000f00 */
[----:B------:R1:W-:Y:S01]  /*c7d0*/  MUFU.EX2 R202, R138 ;  /* 0x0000008a00ca7308 */ /* 0x0003e20000000800 */
[----:B------:R-:W-:Y:S03]  /*c7e0*/  MOV R250, R180 ;  /* 0x000000b400fa7202 */ /* 0x000fe60000000f00 */
[----:B------:R-:W-:Y:S02]  /*c7f0*/  MOV R180, R174 ;  /* 0x000000ae00b47202 */ /* 0x000fe40000000f00 */
[----:B--2---:R-:W-:Y:S04]  /*c800*/  F2FP.PACK_AB R192, R203, R204 ;  /* 0x000000cccbc0723e */ /* 0x004fe800000000ff */
        /* <DEDUP_REMOVED lines=9> */
[----:B------:R1:W2:Y:S01]  /*c8a0*/  MUFU.EX2 R196, R138 ;  /* 0x0000008a00c47308 */ /* 0x0002a20000000800 */
[----:B------:R-:W4:Y:S01]  /*c8b0*/  LDSM.16.MT88.4 R172, [R226+0x3080] ;  /* 0x00308000e2ac783b */ /* 0x000f220000004200 */
[--C-:B-1----:R-:W-:Y:S01]  /*c8c0*/  FFMA.FTZ R138, R213, c[0x0][0x2d0], -R134.reuse ;  /* 0x0000b400d58a7a23 */ /* 0x102fe20000010886 */
[----:B--2---:R-:W-:Y:S01]  /*c8d0*/  F2FP.PACK_AB R193, R196, R139 ;  /* 0x0000008bc4c1723e */ /* 0x004fe200000000ff */
[----:B------:R-:W-:Y:S01]  /*c8e0*/  FFMA.FTZ R134, R140, c[0x0][0x2d0], -R134 ;  /* 0x0000b4008c867a23 */ /* 0x000fe20000010886 */
[----:B------:R-:W-:Y:S04]  /*c8f0*/  F2FP.PACK_AB R140, R220, R211 ;  /* 0x000000d3dc8c723e */ /* 0x000fe800000000ff */
[----:B------:R-:W2:Y:S01]  /*c900*/  LDL.LU R213, [R1+0x34] ;  /* 0x0000340001d57983 */ /* 0x000ea20000300800 */
[----:B------:R-:W-:Y:S02]  /*c910*/  MUFU.EX2 R138, R138 ;  /* 0x0000008a008a7308 */ /* 0x000fe40000000800 */
[-C--:B---3--:R-:W-:Y:S01]  /*c920*/  HMMA.16816.F32 R144, R140, R156.reuse, R4 ;  /* 0x0000009c8c90723c */ /* 0x088fe20000001804 */
[----:B------:R-:W1:Y:S07]  /*c930*/  LDSM.16.MT88.4 R4, [R227+0x3080] ;  /* 0x00308000e304783b */ /* 0x000e6e0000004200 */
[----:B------:R-:W3:Y:S04]  /*c940*/  MUFU.EX2 R134, R134 ;  /* 0x0000008600867308 */ /* 0x000ee80000000800 */
[----:B---3--:R-:W-:Y:S07]  /*c950*/  F2FP.PACK_AB R195, R134, R138 ;  /* 0x0000008a86c3723e */ /* 0x008fee00000000ff */
[C---:B------:R-:W-:Y:S01]  /*c960*/  HMMA.16816.F32 R148, R192.reuse, R156, R8 ;  /* 0x0000009cc094723c */ /* 0x040fe20000001808 */
[----:B------:R-:W3:Y:S07]  /*c970*/  LDSM.16.MT88.4 R8, [R225+0x4880] ;  /* 0x00488000e108783b */ /* 0x000eee0000004200 */
[-C--:B------:R-:W-:Y:S01]  /*c980*/  HMMA.16816.F32 R152, R192, R158.reuse, R12 ;  /* 0x0000009ec098723c */ /* 0x080fe2000000180c */
[----:B------:R-:W5:Y:S07]  /*c990*/  LDSM.16.MT88.4 R12, [R226+0x4880] ;  /* 0x00488000e20c783b */ /* 0x000f6e0000004200 */
[C---:B------:R-:W-:Y:S01]  /*c9a0*/  HMMA.16816.F32 R156, R140.reuse, R158, R16 ;  /* 0x0000009e8c9c723c */ /* 0x040fe20000001810 */
[----:B------:R-:W1:Y:S07]  /*c9b0*/  LDSM.16.MT88.4 R16, [R228+0x4880] ;  /* 0x00488000e410783b */ /* 0x000e6e0000004200 */
[-C--:B----4-:R-:W-:Y:S07]  /*c9c0*/  HMMA.16816.F32 R160, R140, R172.reuse, R20 ;  /* 0x000000ac8ca0723c */ /* 0x090fee0000001814 */
[----:B------:R-:W-:Y:S01]  /*c9d0*/  MOV R20, R179 ;  /* 0x000000b300147202 */ /* 0x000fe20000000f00 */
[C---:B------:R-:W-:Y:S01]  /*c9e0*/  HMMA.16816.F32 R164, R192.reuse, R172, R24 ;  /* 0x000000acc0a4723c */ /* 0x040fe20000001818 */
[----:B------:R-:W4:Y:S03]  /*c9f0*/  LDL.LU R24, [R1+0x30] ;  /* 0x0000300001187983 */ /* 0x000f260000300800 */
[----:B------:R-:W-:Y:S02]  /*ca00*/  MOV R23, R182 ;  /* 0x000000b600177202 */ /* 0x000fe40000000f00 */
[----:B------:R-:W-:Y:S02]  /*ca10*/  MOV R22, R181 ;  /* 0x000000b500167202 */ /* 0x000fe40000000f00 */
[----:B------:R-:W-:Y:S04]  /*ca20*/  MOV R25, R169 ;  /* 0x000000a900197202 */ /* 0x000fe80000000f00 */
[----:B------:R-:W-:Y:S02]  /*ca30*/  MOV R27, R168 ;  /* 0x000000a8001b7202 */ /* 0x000fe40000000f00 */
[-C--:B------:R-:W-:Y:S01]  /*ca40*/  HMMA.16816.F32 R168, R192, R174.reuse, R28 ;  /* 0x000000aec0a8723c */ /* 0x080fe2000000181c */
[----:B------:R-:W2:Y:S02]  /*ca50*/  LDL.LU R29, [R1+0x28] ;  /* 0x00002800011d7983 */ /* 0x000ea40000300800 */
[----:B------:R-:W-:Y:S02]  /*ca60*/  MOV R26, R178 ;  /* 0x000000b2001a7202 */ /* 0x000fe40000000f00 */
[----:B------:R-:W2:Y:S01]  /*ca70*/  LDL.LU R31, [R1+0x2c] ;  /* 0x00002c00011f7983 */ /* 0x000ea20000300800 */
        /* <DEDUP_REMOVED lines=8> */
[-C--:B-1----:R-:W-:Y:S08]  /*cb00*/  HMMA.16816.F32 R52, R140, R4.reuse, R52 ;  /* 0x000000048c34723c */ /* 0x082ff00000001834 */
        /* <DEDUP_REMOVED lines=8> */
[-C--:B-----5:R-:W-:Y:S08]  /*cb90*/  HMMA.16816.F32 R84, R140, R12.reuse, R84 ;  /* 0x0000000c8c54723c */ /* 0x0a0ff00000001854 */
        /* <DEDUP_REMOVED lines=11> */
[----:B----4-:R-:W-:Y:S04]  /*cc50*/  FFMA.FTZ R8, R2, R24, R25 ;  /* 0x0000001802087223 */ /* 0x010fe80000010019 */
[----:B------:R-:W-:Y:S04]  /*cc60*/  FADD.FTZ R8, R20, R8 ;  /* 0x0000000814087221 */ /* 0x000fe80000010000 */
[----:B------:R-:W-:Y:S02]  /*cc70*/  FADD.FTZ R9, R23, R8 ;  /* 0x0000000817097221 */ /* 0x000fe40000010000 */
[----:B--2---:R-:W-:Y:S02]  /*cc80*/  FFMA.FTZ R8, R0, R213, R215 ;  /* 0x000000d500087223 */ /* 0x004fe400000100d7 */
        /* <DEDUP_REMOVED lines=53> */
.L_x_1100:
[----:B------:R-:W2:Y:S01]  /*cfe0*/  S2UR UR27, SR_CTAID.X ;  /* 0x00000000001b79c3 */ /* 0x000ea20000002500 */
[----:B------:R-:W-:-:S02]  /*cff0*/  UISETP.NE.AND UP1, UPT, UR15, URZ, UPT ;  /* 0x0000003f0f00728c */ /* 0x000fc4000bf25270 */
[----:B------:R-:W-:Y:S02]  /*d000*/  ULDC.64 UR4, c[0x0][0x2c8] ;  /* 0x0000b20000047ab9 */ /* 0x000fe40000000a00 */
[----:B------:R-:W-:-:S06]  /*d010*/  UISETP.NE.AND UP0, UPT, UR14, URZ, UPT ;  /* 0x0000003f0e00728c */ /* 0x000fcc000bf05270 */
[----:B------:R-:W-:Y:S01]  /*d020*/  PLOP3.LUT P0, PT, PT, PT, UP0, 0x40, 0x0 ;  /* 0x000000000000781c */ /* 0x000fe20003f0e808 */
[----:B--2---:R-:W-:-:S04]  /*d030*/  ULEA UR27, UR27, 0x7f, 0x7 ;  /* 0x0000007f1b1b7891 */ /* 0x004fc8000f8e383f */
[----:B------:R-:W-:Y:S02]  /*d040*/  UIMAD.WIDE.U32 UR30, UR27, UR4, URZ ;  /* 0x000000041b1e72a5 */ /* 0x000fe4000f8e003f */
[----:B------:R-:W-:Y:S02]  /*d050*/  UIADD3 UR4, UR8, 0x1, -UR12 ;  /* 0x0000000108047890 */ /* 0x000fe4000fffe80c */
[----:B------:R-:W-:-:S03]  /*d060*/  UMOV UR28, UR27 ;  /* 0x0000001b001c7c82 */ /* 0x000fc60008000000 */
[----:B------:R-:W-:Y:S02]  /*d070*/  @UP1 UMOV UR27, UR31 ;  /* 0x0000001f001b1c82 */ /* 0x000fe40008000000 */
[----:B------:R-:W-:-:S03]  /*d080*/  @UP1 USHF.R.U32.HI UR28, URZ, UR5, UR27 ;  /* 0x000000053f1c1299 */ /* 0x000fc6000801161b */
[----:B------:R-:W-:Y:S02]  /*d090*/  ULDC UR27, c[0x0][0x324] ;  /* 0x0000c900001b7ab9 */ /* 0x000fe40000000800 */
[----:B------:R-:W-:-:S04]  /*d0a0*/  UIADD3 UR28, UR4, UR28, URZ ;  /* 0x0000001c041c7290 */ /* 0x000fc8000fffe03f */
[----:B------:R-:W-:Y:S01]  /*d0b0*/  UIADD3 UR27, UR28, -UR27, URZ ;  /* 0x8000001b1c1b7290 */ /* 0x000fe2000fffe03f */
[----:B------:R-:W-:Y:S05]  /*d0c0*/  @P0 BRA `(.L_x_1120) ;  /* 0x0000018000000947 */ /* 0x000fea0003800000 */
[----:B------:R-:W-:-:S06]  /*d0d0*/  UISETP.GT.AND UP0, UPT, UR28, -0x1, UPT ;  /* 0xffffffff1c00788c */ /* 0x000fcc000bf04270 */
[----:B------:R-:W-:-:S13]  /*d0e0*/  PLOP3.LUT P0, PT, PT, PT, UP0, 0x80, 0x0 ;  /* 0x000000000000781c */ /* 0x000fda0003f0f008 */
[----:B------:R-:W-:Y:S05]  /*d0f0*/  @P0 BRA `(.L_x_1121) ;  /* 0x000000a000000947 */ /* 0x000fea0003800000 */
[----:B------:R-:W-:Y:S02]  /*d100*/  UMOV UR5, 0x1 ;  /* 0x0000000100057882 */ /* 0x000fe40000000000 */
[----:B------:R-:W-:Y:S02]  /*d110*/  ULDC UR4, c[0x0][0x32c] ;  /* 0x0000cb0000047ab9 */ /* 0x000fe40000000800 */
[----:B------:R-:W-:Y:S02]  /*d120*/  UISETP.NE.AND UP0, UPT, UR5, UR4, UPT ;  /* 0x000000040500728c */ /* 0x000fe4000bf05270 */
[----:B------:R-:W-:Y:S02]  /*d130*/  ULOP3.LUT UR28, URZ, UR28, URZ, 0x33, !UPT ;  /* 0x0000001c3f1c7292 */ /* 0x000fe4000f8e333f */
[----:B------:R-:W-:Y:S02]  /*d140*/  ULDC.64 UR4, c[0x0][0x330] ;  /* 0x0000cc0000047ab9 */ /* 0x000fe40000000a00 */
[----:B------:R-:W-:-:S07]  /*d150*/  UIMAD.WIDE.U32 UR30, UR28, UR4, URZ ;  /* 0x000000041c1e72a5 */ /* 0x000fce000f8e003f */
[----:B------:R-:W-:Y:S02]  /*d160*/  @UP0 UMOV UR29, UR31 ;  /* 0x0000001f001d0c82 */ /* 0x000fe40008000000 */
[----:B------:R-:W-:-:S04]  /*d170*/  @UP0 USHF.R.U32.HI UR28, URZ, UR5, UR29 ;  /* 0x000000053f1c0299 */ /* 0x000fc8000801161d */
[----:B------:R-:W-:Y:S01]  /*d180*/  ULOP3.LUT UR28, URZ, UR28, URZ, 0x33, !UPT ;  /* 0x0000001c3f1c7292 */ /* 0x000fe2000f8e333f */
[----:B------:R-:W-:Y:S05]  /*d190*/  BRA `(.L_x_1122) ;  /* 0x0000007000007947 */ /* 0x000fea0003800000 */
.L_x_1121:
[----:B------:R-:W-:Y:S02]  /*d1a0*/  UMOV UR5, 0x1 ;  /* 0x0000000100057882 */ /* 0x000fe40000000000 */
[----:B------:R-:W-:Y:S02]  /*d1b0*/  ULDC UR4, c[0x0][0x32c] ;  /* 0x0000cb0000047ab9 */ /* 0x000fe40000000800 */
[----:B------:R-:W-:-:S03]  /*d1c0*/  UISETP.NE.AND UP0, UPT, UR5, UR4, UPT ;  /* 0x000000040500728c */ /* 0x000fc6000bf05270 */
[----:B------:R-:W-:Y:S02]  /*d1d0*/  ULDC.64 UR4, c[0x0][0x330] ;  /* 0x0000cc0000047ab9 */ /* 0x000fe40000000a00 */
[----:B------:R-:W-:-:S07]  /*d1e0*/  UIMAD.WIDE.U32 UR30, UR28, UR4, URZ ;  /* 0x000000041c1e72a5 */ /* 0x000fce000f8e003f */
[----:B------:R-:W-:Y:S02]  /*d1f0*/  @UP0 UMOV UR29, UR31 ;  /* 0x0000001f001d0c82 */ /* 0x000fe40008000000 */
[----:B------:R-:W-:Y:S02]  /*d200*/  @UP0 USHF.R.U32.HI UR28, URZ, UR5, UR29 ;  /* 0x000000053f1c0299 */ /* 0x000fe4000801161d */
.L_x_1122:
[----:B------:R-:W-:Y:S02]  /*d210*/  ULDC UR4, c[0x0][0x32c] ;  /* 0x0000cb0000047ab9 */ /* 0x000fe40000000800 */
[----:B------:R-:W-:-:S04]  /*d220*/  UIMAD UR4, UR28, UR4, URZ ;  /* 0x000000041c0472a4 */ /* 0x000fc8000f8e023f */
[----:B------:R-:W-:-:S04]  /*d230*/  UISETP.LT.AND UP0, UPT, UR27, UR4, UPT ;  /* 0x000000041b00728c */ /* 0x000fc8000bf01270 */
[----:B------:R-:W-:-:S04]  /*d240*/  USEL UR27, UR27, UR4, !UP0 ;  /* 0x000000041b1b7287 */ /* 0x000fc8000c000000 */
.L_x_1120:
        /* <DEDUP_REMOVED lines=22> */
.L_x_1126:
        /* <DEDUP_REMOVED lines=18> */
[----:B------:R-:W-:Y:S01]  /*d4d0*/  SHF.R.S32.HI R0, RZ, 0x1f, R243 ;  /* 0x0000001fff007819 */ /* 0x000fe200000114f3 */
[----:B------:R-:W-:Y:S01]  /*d4e0*/  IMAD.WIDE.U32 R4, R243, c[0x0][0x208], RZ ;  /* 0x00008200f3047a25 */ /* 0x000fe200078e00ff */
[----:B-1----:R-:W-:Y:S02]  /*d4f0*/  SHF.R.S32.HI R3, RZ, 0x1f, R242 ;  /* 0x0000001fff037819 */ /* 0x002fe400000114f2 */
        /* <DEDUP_REMOVED lines=21> */
[C-C-:B---3--:R-:W-:Y:S01]  /*d650*/  IMAD.X R15, R5.reuse, 0x1, R249.reuse, P0 ;  /* 0x00000001050f7824 */ /* 0x148fe200000e06f9 */
[----:B------:R-:W-:Y:S01]  /*d660*/  IADD3 R8, P0, R8, R247, RZ ;  /* 0x000000f708087210 */ /* 0x000fe20007f1e0ff */
[--C-:B------:R-:W-:Y:S01]  /*d670*/  IMAD.X R13, R5, 0x1, R248.reuse, P2 ;  /* 0x00000001050d7824 */ /* 0x100fe200010e06f8 */
[----:B------:R-:W-:Y:S01]  /*d680*/  IADD3 R6, P2, R3, R134, RZ ;  /* 0x0000008603067210 */ /* 0x000fe20007f5e0ff */
[C---:B------:R-:W-:Y:S02]  /*d690*/  IMAD.X R11, R7.reuse, 0x1, R249, P1 ;  /* 0x00000001070b7824 */ /* 0x040fe400008e06f9 */
[--C-:B------:R-:W-:Y:S01]  /*d6a0*/  IMAD.X R9, R7, 0x1, R248.reuse, P0 ;  /* 0x0000000107097824 */ /* 0x100fe200000e06f8 */
        /* <DEDUP_REMOVED lines=10> */
.L_x_1124:
        /* <DEDUP_REMOVED lines=231> */
[----:B----4-:R-:W-:Y:S01]  /*e5c0*/  IADD3 R16, -R133, 0x10, RZ ;  /* 0x0000001085107810 */ /* 0x010fe20007ffe1ff */
[----:B------:R-:W3:Y:S03]  /*e5d0*/  LDL R20, [R1] ;  /* 0x0000000001147983 */ /* 0x000ee60000100800 */
        /* <DEDUP_REMOVED lines=13> */
[----:B------:R2:W4:Y:S04]  /*e6b0*/  @!P3 LDG.E R242, [R4.64] ;  /* 0x0000001604f2b981 */ /* 0x000528000c1e1900 */
[----:B------:R-:W-:Y:S04]  /*e6c0*/  IMAD R0, R0, c[0x0][0x1e0], RZ ;  /* 0x0000780000007a24 */ /* 0x000fe800078e02ff */
[C---:B------:R-:W-:Y:S02]  /*e6d0*/  IMAD R0, R243.reuse, c[0x0][0x1e4], R0 ;  /* 0x00007900f3007a24 */ /* 0x040fe400078e0200 */
[----:B--2---:R-:W-:Y:S04]  /*e6e0*/  IMAD.WIDE.U32 R4, R243, c[0x0][0x1e0], RZ ;  /* 0x00007800f3047a25 */ /* 0x004fe800078e00ff */
[----:B------:R-:W-:Y:S01]  /*e6f0*/  IMAD.IADD R5, R5, 0x1, R0 ;  /* 0x0000000105057824 */ /* 0x000fe200078e0200 */
[----:B----4-:R-:W-:Y:S03]  /*e700*/  SHF.R.S32.HI R3, RZ, 0x1f, R242 ;  /* 0x0000001fff037819 */ /* 0x010fe600000114f2 */
        /* <DEDUP_REMOVED lines=16> */
[C-C-:B-1----:R-:W-:Y:S01]  /*e810*/  IMAD.X R15, R5.reuse, 0x1, R249.reuse, P0 ;  /* 0x00000001050f7824 */ /* 0x142fe200000e06f9 */
[----:B------:R-:W-:Y:S01]  /*e820*/  IADD3 R8, P0, R8, R247, RZ ;  /* 0x000000f708087210 */ /* 0x000fe20007f1e0ff */
[--C-:B------:R-:W-:Y:S01]  /*e830*/  IMAD.X R13, R5, 0x1, R248.reuse, P2 ;  /* 0x00000001050d7824 */ /* 0x100fe200010e06f8 */
[----:B---3--:R-:W-:Y:S02]  /*e840*/  IADD3 R6, P2, R3, R134, RZ ;  /* 0x0000008603067210 */ /* 0x008fe40007f5e0ff */
        /* <DEDUP_REMOVED lines=12> */
.L_x_1125:
[----:B--23--:R-:W-:Y:S01]  /*e910*/  FMNMX.FTZ R137, R143, R2, !PT ;  /* 0x000000028f897209 */ /* 0x00cfe20007810000 */
[----:B-1--4-:R-:W-:Y:S01]  /*e920*/  LDSM.16.MT88.4 R20, [R225+0x2080] ;  /* 0x00208000e114783b */ /* 0x012fe20000004200 */
[----:B------:R-:W-:Y:S01]  /*e930*/  FMNMX.FTZ R0, R201, R138, !PT ;  /* 0x0000008ac9007209 */ /* 0x000fe20007810000 */
[----:B------:R-:W-:Y:S01]  /*e940*/  UISETP.GT.AND UP0, UPT, UR26, UR4, UPT ;  /* 0x000000041a00728c */ /* 0x000fe2000bf04270 */
[----:B------:R-:W-:Y:S01]  /*e950*/  FMNMX.FTZ R137, R195, R137, !PT ;  /* 0x00000089c3897209 */ /* 0x000fe20007810000 */
[----:B------:R-:W-:Y:S01]  /*e960*/  UIADD3 UR26, UR26, -0x1, URZ ;  /* 0xffffffff1a1a7890 */ /* 0x000fe2000fffe03f */
        /* <DEDUP_REMOVED lines=24> */
[----:B------:R-:W-:Y:S01]  /*eaf0*/  SHFL.BFLY PT, R4, R137, 0x2, 0x1f ;  /* 0x0c401f0089047f89 */ /* 0x000fe200000e0000 */
        /* <DEDUP_REMOVED lines=11> */
[----:B------:R-:W-:Y:S01]  /*ebb0*/  SHFL.BFLY PT, R135, R0, 0x2, 0x1f ;  /* 0x0c401f0000877f89 */ /* 0x000fe200000e0000 */
[----:B------:R-:W-:Y:S07]  /*ebc0*/  FMNMX.FTZ R3, R216, R3, !PT ;  /* 0x00000003d8037209 */ /* 0x000fee0007810000 */
[----:B------:R-:W1:Y:S02]  /*ebd0*/  SHFL.BFLY PT, R5, R3, 0x2, 0x1f ;  /* 0x0c401f0003057f89 */ /* 0x000e6400000e0000 */
[----:B-1----:R-:W-:Y:S02]  /*ebe0*/  FMNMX.FTZ R3, R3, R5, !PT ;  /* 0x0000000503037209 */ /* 0x002fe40007810000 */
[----:B------:R-:W-:Y:S02]  /*ebf0*/  FMNMX.FTZ R137, R137, R4, !PT ;  /* 0x0000000489897209 */ /* 0x000fe40007810000 */
[----:B------:R-:W-:Y:S02]  /*ec00*/  FMNMX.FTZ R4, R200, R139, !PT ;  /* 0x0000008bc8047209 */ /* 0x000fe40007810000 */
[----:B------:R-:W1:Y:S01]  /*ec10*/  SHFL.BFLY PT, R136, R3, 0x1, 0x1f ;  /* 0x0c201f0003887f89 */ /* 0x000e6200000e0000 */
[----:B------:R-:W-:Y:S02]  /*ec20*/  FMNMX.FTZ R135, R0, R135, !PT ;  /* 0x0000008700877209 */ /* 0x000fe40007810000 */
[----:B------:R-:W-:Y:S04]  /*ec30*/  FMNMX.FTZ R4, R206, R4, !PT ;  /* 0x00000004ce047209 */ /* 0x000fe80007810000 */
[----:B------:R-:W-:Y:S01]  /*ec40*/  FMNMX.FTZ R4, R203, R4, !PT ;  /* 0x00000004cb047209 */ /* 0x000fe20007810000 */
[----:B------:R-:W2:Y:S03]  /*ec50*/  SHFL.BFLY PT, R6, R137, 0x1, 0x1f ;  /* 0x0c201f0089067f89 */ /* 0x000ea600000e0000 */
[----:B------:R-:W-:Y:S04]  /*ec60*/  FMNMX.FTZ R4, R202, R4, !PT ;  /* 0x00000004ca047209 */ /* 0x000fe80007810000 */
[----:B------:R-:W-:Y:S01]  /*ec70*/  FMNMX.FTZ R4, R221, R4, !PT ;  /* 0x00000004dd047209 */ /* 0x000fe20007810000 */
[----:B------:R-:W3:Y:S03]  /*ec80*/  SHFL.BFLY PT, R5, R135, 0x1, 0x1f ;  /* 0x0c201f0087057f89 */ /* 0x000ee600000e0000 */
[----:B------:R-:W-:Y:S04]  /*ec90*/  FMNMX.FTZ R0, R222, R4, !PT ;  /* 0x00000004de007209 */ /* 0x000fe80007810000 */
[----:B------:R-:W-:Y:S02]  /*eca0*/  FMNMX.FTZ R0, R245, R0, !PT ;  /* 0x00000000f5007209 */ /* 0x000fe40007810000 */
[----:B-1----:R-:W-:Y:S02]  /*ecb0*/  FMNMX.FTZ R136, R3, R136, !PT ;  /* 0x0000008803887209 */ /* 0x002fe40007810000 */
[----:B------:R-:W-:Y:S04]  /*ecc0*/  FMNMX.FTZ R4, R246, R0, !PT ;  /* 0x00000000f6047209 */ /* 0x000fe80007810000 */
[----:B------:R-:W-:Y:S02]  /*ecd0*/  FMNMX.FTZ R4, R219, R4, !PT ;  /* 0x00000004db047209 */ /* 0x000fe40007810000 */
[----:B--2---:R-:W-:Y:S05]  /*ece0*/  FMNMX.FTZ R137, R137, R6, !PT ;  /* 0x0000000689897209 */ /* 0x004fea0007810000 */
[----:B------:R-:W-:Y:S01]  /*ecf0*/  FADD.FTZ R0, -R137, R2 ;  /* 0x0000000289007221 */ /* 0x000fe20000010100 */
[----:B---3--:R-:W-:Y:S01]  /*ed00*/  FMNMX.FTZ R135, R135, R5, !PT ;  /* 0x0000000587877209 */ /* 0x008fe20007810000 */
[----:B------:R-:W-:Y:S02]  /*ed10*/  FMUL.FTZ R196, R137, c[0x0][0x2d0] ;  /* 0x0000b40089c47a20 */ /* 0x000fe40000410000 */
[----:B------:R-:W-:Y:S01]  /*ed20*/  FMUL.FTZ R2, R0, c[0x0][0x2d0] ;  /* 0x0000b40000027a20 */ /* 0x000fe20000410000 */
[----:B------:R-:W-:Y:S01]  /*ed30*/  FMNMX.FTZ R0, R35, R4, !PT ;  /* 0x0000000423007209 */ /* 0x000fe20007810000 */
[----:B------:R-:W-:Y:S02]  /*ed40*/  FFMA.FTZ R4, R143, c[0x0][0x2d0], -R196 ;  /* 0x0000b4008f047a23 */ /* 0x000fe400000108c4 */
[----:B-----5:R1:W2:Y:S01]  /*ed50*/  MUFU.EX2 R134, R2 ;  /* 0x0000000200867308 */ /* 0x0202a20000000800 */
[----:B------:R-:W-:Y:S01]  /*ed60*/  FMNMX.FTZ R0, R140, R0, !PT ;  /* 0x000000008c007209 */ /* 0x000fe20007810000 */
[----:B------:R-:W-:Y:S03]  /*ed70*/  FMUL.FTZ R143, R135, c[0x0][0x2d0] ;  /* 0x0000b400878f7a20 */ /* 0x000fe60000410000 */
[----:B------:R-:W-:Y:S05]  /*ed80*/  FMNMX.FTZ R0, R141, R0, !PT ;  /* 0x000000008d007209 */ /* 0x000fea0007810000 */
[----:B------:R-:W3:Y:S01]  /*ed90*/  SHFL.BFLY PT, R3, R0, 0x2, 0x1f ;  /* 0x0c401f0000037f89 */ /* 0x000ee200000e0000 */
[----:B------:R-:W-:Y:S01]  /*eda0*/  MUFU.EX2 R32, R4 ;  /* 0x0000000400207308 */ /* 0x000fe20000000800 */
[----:B-1----:R-:W-:Y:S02]  /*edb0*/  FADD.FTZ R2, -R136, R132 ;  /* 0x0000008488027221 */ /* 0x002fe40000010100 */
[----:B--2---:R-:W-:Y:S02]  /*edc0*/  FMUL.FTZ R16, R134, R156 ;  /* 0x0000009c86107220 */ /* 0x004fe40000410000 */
[----:B------:R-:W-:Y:S02]  /*edd0*/  FMUL.FTZ R2, R2, c[0x0][0x2d0] ;  /* 0x0000b40002027a20 */ /* 0x000fe40000410000 */
[C---:B------:R-:W-:Y:S03]  /*ede0*/  FMUL.FTZ R48, R134.reuse, R188 ;  /* 0x000000bc86307220 */ /* 0x040fe60000410000 */
[----:B------:R1:W2:Y:S01]  /*edf0*/  MUFU.EX2 R133, R2 ;  /* 0x0000000200857308 */ /* 0x0002a20000000800 */
[----:B------:R-:W-:Y:S01]  /*ee00*/  FMUL.FTZ R49, R134, R189 ;  /* 0x000000bd86317220 */ /* 0x000fe20000410000 */
[----:B---3--:R-:W-:Y:S01]  /*ee10*/  FMNMX.FTZ R0, R0, R3, !PT ;  /* 0x0000000300007209 */ /* 0x008fe20007810000 */
[----:B------:R-:W-:Y:S02]  /*ee20*/  FFMA.FTZ R3, R17, c[0x0][0x2d0], -R196 ;  /* 0x0000b40011037a23 */ /* 0x000fe400000108c4 */
        /* <DEDUP_REMOVED lines=12> */
[----:B--2---:R-:W-:Y:S02]  /*eef0*/  FMUL.FTZ R6, R133, R146 ;  /* 0x0000009285067220 */ /* 0x004fe40000410000 */
[----:B------:R-:W-:Y:S02]  /*ef00*/  FMUL.FTZ R2, R2, c[0x0][0x2d0] ;  /* 0x0000b40002027a20 */ /* 0x000fe40000410000 */
[--C-:B------:R-:W-:Y:S02]  /*ef10*/  FFMA.FTZ R138, R207, c[0x0][0x2d0], -R196.reuse ;  /* 0x0000b400cf8a7a23 */ /* 0x100fe400000108c4 */
[----:B------:R1:W2:Y:S01]  /*ef20*/  MUFU.EX2 R132, R2 ;  /* 0x0000000200847308 */ /* 0x0002a20000000800 */
[C---:B------:R-:W-:Y:S02]  /*ef30*/  FMUL.FTZ R50, R133.reuse, R190 ;  /* 0x000000be85327220 */ /* 0x040fe40000410000 */
[C---:B------:R-:W-:Y:S02]  /*ef40*/  FMUL.FTZ R51, R133.reuse, R191 ;  /* 0x000000bf85337220 */ /* 0x040fe40000410000 */
[C---:B------:R-:W-:Y:S01]  /*ef50*/  FMUL.FTZ R54, R133.reuse, R54 ;  /* 0x0000003685367220 */ /* 0x040fe20000410000 */
[----:B------:R-:W-:Y:S01]  /*ef60*/  LDSM.16.MT88.4 R188, [R228+0x3080] ;  /* 0x00308000e4bc783b */ /* 0x000fe20000004200 */
        /* <DEDUP_REMOVED lines=10> */
[C---:B--2---:R-:W-:Y:S02]  /*f010*/  FMUL.FTZ R12, R132.reuse, R152 ;  /* 0x00000098840c7220 */ /* 0x044fe40000410000 */
        /* <DEDUP_REMOVED lines=18> */
[C---:B------:R-:W-:Y:S02]  /*f140*/  FMUL.FTZ R88, R132.reuse, R88 ;  /* 0x0000005884587220 */ /* 0x040fe40000410000 */
[C---:B------:R-:W-:Y:S02]  /*f150*/  FMUL.FTZ R89, R132.reuse, R89 ;  /* 0x0000005984597220 */ /* 0x040fe40000410000 */
[C---:B------:R-:W-:Y:S01]  /*f160*/  FMUL.FTZ R92, R132.reuse, R92 ;  /* 0x0000005c845c7220 */ /* 0x040fe20000410000 */
[----:B------:R2:W-:Y:S01]  /*f170*/  MUFU.EX2 R28, R3 ;  /* 0x00000003001c7308 */ /* 0x0005e20000000800 */
[----:B------:R-:W-:Y:S02]  /*f180*/  FMUL.FTZ R93, R132, R93 ;  /* 0x0000005d845d7220 */ /* 0x000fe40000410000 */
[C---:B------:R-:W-:Y:S02]  /*f190*/  FMUL.FTZ R96, R134.reuse, R96 ;  /* 0x0000006086607220 */ /* 0x040fe40000410000 */
[C---:B------:R-:W-:Y:S02]  /*f1a0*/  FMUL.FTZ R97, R134.reuse, R97 ;  /* 0x0000006186617220 */ /* 0x040fe40000410000 */
[C---:B------:R-:W-:Y:S02]  /*f1b0*/  FMUL.FTZ R98, R133.reuse, R98 ;  /* 0x0000006285627220 */ /* 0x040fe40000410000 */
[C---:B------:R-:W-:Y:S02]  /*f1c0*/  FMUL.FTZ R99, R133.reuse, R99 ;  /* 0x0000006385637220 */ /* 0x040fe40000410000 */
[C---:B------:R-:W-:Y:S02]  /*f1d0*/  FMUL.FTZ R100, R134.reuse, R100 ;  /* 0x0000006486647220 */ /* 0x040fe40000410000 */
[----:B------:R-:W-:Y:S01]  /*f1e0*/  FMUL.FTZ R101, R134, R101 ;  /* 0x0000006586657220 */ /* 0x000fe20000410000 */
[----:B-1----:R-:W1:Y:S01]  /*f1f0*/  SHFL.BFLY PT, R2, R0, 0x1, 0x1f ;  /* 0x0c201f0000027f89 */ /* 0x002e6200000e0000 */
[C---:B------:R-:W-:Y:S02]  /*f200*/  FMUL.FTZ R102, R133.reuse, R102 ;  /* 0x0000006685667220 */ /* 0x040fe40000410000 */
[C---:B------:R-:W-:Y:S02]  /*f210*/  FMUL.FTZ R103, R133.reuse, R103 ;  /* 0x0000006785677220 */ /* 0x040fe40000410000 */
[C---:B------:R-:W-:Y:S02]  /*f220*/  FMUL.FTZ R104, R132.reuse, R104 ;  /* 0x0000006884687220 */ /* 0x040fe40000410000 */
[C---:B------:R-:W-:Y:S02]  /*f230*/  FMUL.FTZ R105, R132.reuse, R105 ;  /* 0x0000006984697220 */ /* 0x040fe40000410000 */
[----:B------:R-:W-:Y:S02]  /*f240*/  FMUL.FTZ R108, R132, R108 ;  /* 0x0000006c846c7220 */ /* 0x000fe40000410000 */
[--C-:B--2---:R-:W-:Y:S01]  /*f250*/  FFMA.FTZ R3, R204, c[0x0][0x2d0], -R142.reuse ;  /* 0x0000b400cc037a23 */ /* 0x104fe2000001088e */
[----:B------:R-:W-:Y:S01]  /*f260*/  MOV R204, R33 ;  /* 0x0000002100cc7202 */ /* 0x000fe20000000f00 */
[----:B------:R-:W-:Y:S02]  /*f270*/  FMUL.FTZ R33, R134, R173 ;  /* 0x000000ad86217220 */ /* 0x000fe40000410000 */
[----:B------:R2:W-:Y:S01]  /*f280*/  MUFU.EX2 R9, R3 ;  /* 0x0000000300097308 */ /* 0x0005e20000000800 */
[----:B------:R-:W-:Y:S02]  /*f290*/  FMUL.FTZ R109, R132, R109 ;  /* 0x0000006d846d7220 */ /* 0x000fe40000410000 */
[C---:B------:R-:W-:Y:S02]  /*f2a0*/  FMUL.FTZ R112, R134.reuse, R112 ;  /* 0x0000007086707220 */ /* 0x040fe40000410000 */
[C---:B------:R-:W-:Y:S02]  /*f2b0*/  FMUL.FTZ R113, R134.reuse, R113 ;  /* 0x0000007186717220 */ /* 0x040fe40000410000 */
[C---:B------:R-:W-:Y:S02]  /*f2c0*/  FMUL.FTZ R114, R133.reuse, R114 ;  /* 0x0000007285727220 */ /* 0x040fe40000410000 */
[C---:B------:R-:W-:Y:S02]  /*f2d0*/  FMUL.FTZ R115, R133.reuse, R115 ;  /* 0x0000007385737220 */ /* 0x040fe40000410000 */
[C---:B------:R-:W-:Y:S02]  /*f2e0*/  FMUL.FTZ R116, R134.reuse, R116 ;  /* 0x0000007486747220 */ /* 0x040fe40000410000 */
[----:B------:R-:W-:Y:S02]  /*f2f0*/  FMUL.FTZ R117, R134, R117 ;  /* 0x0000007586757220 */ /* 0x000fe40000410000 */
[C---:B------:R-:W-:Y:S02]  /*f300*/  FMUL.FTZ R118, R133.reuse, R118 ;  /* 0x0000007685767220 */ /* 0x040fe40000410000 */
[C---:B------:R-:W-:Y:S02]  /*f310*/  FMUL.FTZ R119, R133.reuse, R119 ;  /* 0x0000007785777220 */ /* 0x040fe40000410000 */
[C---:B------:R-:W-:Y:S02]  /*f320*/  FMUL.FTZ R120, R132.reuse, R120 ;  /* 0x0000007884787220 */ /* 0x040fe40000410000 */
[C---:B------:R-:W-:Y:S02]  /*f330*/  FMUL.FTZ R121, R132.reuse, R121 ;  /* 0x0000007984797220 */ /* 0x040fe40000410000 */
[----:B------:R-:W-:Y:S02]  /*f340*/  FMUL.FTZ R124, R132, R124 ;  /* 0x0000007c847c7220 */ /* 0x000fe40000410000 */
[--C-:B--2---:R-:W-:Y:S02]  /*f350*/  FFMA.FTZ R3, R18, c[0x0][0x2d0], -R142.reuse ;  /* 0x0000b40012037a23 */ /* 0x104fe4000001088e */
[C---:B------:R-:W-:Y:S02]  /*f360*/  FMUL.FTZ R18, R133.reuse, R158 ;  /* 0x0000009e85127220 */ /* 0x040fe40000410000 */
[----:B------:R1:W-:Y:S01]  /*f370*/  MUFU.EX2 R24, R3 ;  /* 0x0000000300187308 */ /* 0x0003e20000000800 */
        /* <DEDUP_REMOVED lines=15> */
[----:B------:R1:W3:Y:S01]  /*f470*/  MUFU.EX2 R10, R2 ;  /* 0x00000002000a7308 */ /* 0x0002e20000000800 */
[----:B------:R-:W-:Y:S01]  /*f480*/  MOV R184, R205 ;  /* 0x000000cd00b87202 */ /* 0x000fe20000000f00 */
[----:B--2---:R-:W-:Y:S01]  /*f490*/  FADD.FTZ R0, -R3, R139 ;  /* 0x0000008b03007221 */ /* 0x004fe20000010100 */
[----:B------:R-:W-:Y:S03]  /*f4a0*/  MOV R139, R30 ;  /* 0x0000001e008b7202 */ /* 0x000fe60000000f00 */
[----:B------:R-:W-:Y:S02]  /*f4b0*/  FMUL.FTZ R0, R0, c[0x0][0x2d0] ;  /* 0x0000b40000007a20 */ /* 0x000fe40000410000 */
[----:B------:R-:W-:Y:S04]  /*f4c0*/  FFMA.FTZ R139, R139, c[0x0][0x2d0], -R142 ;  /* 0x0000b4008b8b7a23 */ /* 0x000fe8000001088e */
[----:B------:R-:W2:Y:S01]  /*f4d0*/  MUFU.EX2 R0, R0 ;  /* 0x0000000000007308 */ /* 0x000ea20000000800 */
[--C-:B-1----:R-:W-:Y:S01]  /*f4e0*/  FFMA.FTZ R2, R194, c[0x0][0x2d0], -R143.reuse ;  /* 0x0000b400c2027a23 */ /* 0x102fe2000001088f */
[----:B---3--:R-:W-:Y:S08]  /*f4f0*/  MOV R194, R10 ;  /* 0x0000000a00c27202 */ /* 0x008ff00000000f00 */
[----:B------:R1:W3:Y:S01]  /*f500*/  MUFU.EX2 R27, R2 ;  /* 0x00000002001b7308 */ /* 0x0002e20000000800 */
[C---:B--2---:R-:W-:Y:S02]  /*f510*/  FMUL.FTZ R10, R0.reuse, R150 ;  /* 0x00000096000a7220 */ /* 0x044fe40000410000 */
[C---:B------:R-:W-:Y:S02]  /*f520*/  FMUL.FTZ R11, R0.reuse, R151 ;  /* 0x00000097000b7220 */ /* 0x040fe40000410000 */
[C---:B------:R-:W-:Y:S02]  /*f530*/  FMUL.FTZ R26, R0.reuse, R166 ;  /* 0x000000a6001a7220 */ /* 0x040fe40000410000 */
[C---:B------:R-:W-:Y:S02]  /*f540*/  FMUL.FTZ R14, R0.reuse, R154 ;  /* 0x0000009a000e7220 */ /* 0x040fe40000410000 */
[C---:B------:R-:W-:Y:S02]  /*f550*/  FMUL.FTZ R15, R0.reuse, R155 ;  /* 0x0000009b000f7220 */ /* 0x040fe40000410000 */
[----:B------:R-:W-:Y:S01]  /*f560*/  FMUL.FTZ R30, R0, R170 ;  /* 0x000000aa001e7220 */ /* 0x000fe20000410000 */
[----:B------:R-:W2:Y:S01]  /*f570*/  LDSM.16.MT88.4 R152, [R228+0x2080] ;  /* 0x00208000e498783b */ /* 0x000ea20000004200 */
[--C-:B-1----:R-:W-:Y:S01]  /*f580*/  FFMA.FTZ R2, R193, c[0x0][0x2d0], -R143.reuse ;  /* 0x0000b400c1027a23 */ /* 0x102fe2000001088f */
[----:B------:R-:W-:Y:S01]  /*f590*/  MOV R193, R9 ;  /* 0x0000000900c17202 */ /* 0x000fe20000000f00 */
[----:B------:R-:W-:Y:S01]  /*f5a0*/  FMUL.FTZ R9, R132, R149 ;  /* 0x0000009584097220 */ /* 0x000fe20000410000 */
[----:B---3--:R-:W-:Y:S01]  /*f5b0*/  MOV R166, R27 ;  /* 0x0000001b00a67202 */ /* 0x008fe20000000f00 */
[----:B------:R1:W3:Y:S01]  /*f5c0*/  MUFU.EX2 R5, R2 ;  /* 0x0000000200057308 */ /* 0x0002e20000000800 */
[C---:B------:R-:W-:Y:S02]  /*f5d0*/  FMUL.FTZ R42, R0.reuse, R182 ;  /* 0x000000b6002a7220 */ /* 0x040fe40000410000 */
[C---:B------:R-:W-:Y:S01]  /*f5e0*/  FMUL.FTZ R43, R0.reuse, R183 ;  /* 0x000000b7002b7220 */ /* 0x040fe20000410000 */
[----:B------:R-:W-:Y:S01]  /*f5f0*/  MOV R183, R204 ;  /* 0x000000cc00b77202 */ /* 0x000fe20000000f00 */
        /* <DEDUP_REMOVED lines=13> */
[----:B---3--:R-:W-:Y:S01]  /*f6d0*/  MOV R200, R5 ;  /* 0x0000000500c87202 */ /* 0x008fe20000000f00 */
[----:B------:R-:W-:Y:S01]  /*f6e0*/  FMUL.FTZ R5, R134, R145 ;  /* 0x0000009186057220 */ /* 0x000fe20000410000 */
[-C--:B------:R-:W-:Y:S01]  /*f6f0*/  F2FP.PACK_AB R145, R193, R28.reuse ;  /* 0x0000001cc191723e */ /* 0x080fe200000000ff */
[----:B------:R1:W-:Y:S01]  /*f700*/  MUFU.EX2 R192, R4 ;  /* 0x0000000400c07308 */ /* 0x0003e20000000800 */
[----:B------:R-:W-:Y:S01]  /*f710*/  F2FP.PACK_AB R150, R200, R27 ;  /* 0x0000001bc896723e */ /* 0x000fe200000000ff */
[----:B------:R-:W-:Y:S01]  /*f720*/  FMUL.FTZ R27, R0, R167 ;  /* 0x000000a7001b7220 */ /* 0x000fe20000410000 */
[----:B------:R-:W-:Y:S01]  /*f730*/  MOV R167, R28 ;  /* 0x0000001c00a77202 */ /* 0x000fe20000000f00 */
[----:B------:R-:W-:Y:S02]  /*f740*/  FMUL.FTZ R28, R132, R168 ;  /* 0x000000a8841c7220 */ /* 0x000fe40000410000 */
        /* <DEDUP_REMOVED lines=9> */
[--C-:B-1----:R-:W-:Y:S01]  /*f7e0*/  FFMA.FTZ R4, R206, c[0x0][0x2d0], -R2.reuse ;  /* 0x0000b400ce047a23 */ /* 0x102fe20000010802 */
[----:B------:R-:W-:Y:S01]  /*f7f0*/  MOV R206, R8 ;  /* 0x0000000800ce7202 */ /* 0x000fe20000000f00 */
[----:B------:R-:W-:Y:S01]  /*f800*/  FMUL.FTZ R8, R132, R148 ;  /* 0x0000009484087220 */ /* 0x000fe20000410000 */
[----:B------:R-:W-:Y:S01]  /*f810*/  F2FP.PACK_AB R148, R194, R195 ;  /* 0x000000c3c294723e */ /* 0x000fe200000000ff */
[----:B------:R1:W3:Y:S01]  /*f820*/  MUFU.EX2 R29, R4 ;  /* 0x00000004001d7308 */ /* 0x0002e20000000800 */
[C---:B------:R-:W-:Y:S02]  /*f830*/  FMUL.FTZ R126, R0.reuse, R126 ;  /* 0x0000007e007e7220 */ /* 0x040fe40000410000 */
[----:B------:R-:W-:Y:S02]  /*f840*/  FMUL.FTZ R127, R0, R127 ;  /* 0x0000007f007f7220 */ /* 0x000fe40000410000 */
[--C-:B------:R-:W-:Y:S02]  /*f850*/  FFMA.FTZ R140, R140, c[0x0][0x2d0], -R2.reuse ;  /* 0x0000b4008c8c7a23 */ /* 0x100fe40000010802 */
[--C-:B-1----:R-:W-:Y:S01]  /*f860*/  FFMA.FTZ R4, R203, c[0x0][0x2d0], -R2.reuse ;  /* 0x0000b400cb047a23 */ /* 0x102fe20000010802 */
[----:B---3--:R-:W-:Y:S02]  /*f870*/  F2FP.PACK_AB R149, R29, R192 ;  /* 0x000000c01d95723e */ /* 0x008fe400000000ff */
[----:B------:R-:W-:Y:S01]  /*f880*/  MOV R203, R35 ;  /* 0x0000002300cb7202 */ /* 0x000fe20000000f00 */
[----:B------:R1:W3:Y:S01]  /*f890*/  MUFU.EX2 R40, R4 ;  /* 0x0000000400287308 */ /* 0x0002e20000000800 */
[C---:B------:R-:W-:Y:S02]  /*f8a0*/  FMUL.FTZ R35, R133.reuse, R175 ;  /* 0x000000af85237220 */ /* 0x040fe40000410000 */
[----:B------:R-:W-:Y:S01]  /*f8b0*/  MOV R185, R203 ;  /* 0x000000cb00b97202 */ /* 0x000fe20000000f00 */
[----:B-1----:R-:W-:Y:S01]  /*f8c0*/  FFMA.FTZ R4, R202, c[0x0][0x2d0], -R2 ;  /* 0x0000b400ca047a23 */ /* 0x002fe20000010802 */
[----:B------:R-:W-:Y:S01]  /*f8d0*/  MOV R202, R7 ;  /* 0x0000000700ca7202 */ /* 0x000fe20000000f00 */
[----:B------:R-:W-:Y:S01]  /*f8e0*/  FMUL.FTZ R7, R133, R147 ;  /* 0x0000009385077220 */ /* 0x000fe20000410000 */
[----:B------:R-:W-:Y:S03]  /*f8f0*/  F2FP.PACK_AB R147, R206, R24 ;  /* 0x00000018ce93723e */ /* 0x000fe600000000ff */
[----:B------:R1:W4:Y:S01]  /*f900*/  MUFU.EX2 R201, R4 ;  /* 0x0000000400c97308 */ /* 0x0003220000000800 */
[----:B------:R-:W-:Y:S02]  /*f910*/  F2FP.PACK_AB R146, R202, R25 ;  /* 0x00000019ca92723e */ /* 0x000fe400000000ff */
[----:B---3--:R-:W-:Y:S01]  /*f920*/  MOV R168, R40 ;  /* 0x0000002800a87202 */ /* 0x008fe20000000f00 */
[----:B-1----:R-:W-:Y:S01]  /*f930*/  FMUL.FTZ R4, R134, R144 ;  /* 0x0000009086047220 */ /* 0x002fe20000410000 */
[----:B------:R-:W-:Y:S02]  /*f940*/  F2FP.PACK_AB R144, R31, R32 ;  /* 0x000000201f90723e */ /* 0x000fe400000000ff */
[----:B----4-:R-:W-:Y:S01]  /*f950*/  F2FP.PACK_AB R151, R201, R40 ;  /* 0x00000028c997723e */ /* 0x010fe200000000ff */
[----:B------:R-:W-:Y:S02]  /*f960*/  FMUL.FTZ R40, R132, R180 ;  /* 0x000000b484287220 */ /* 0x000fe40000410000 */
[----:B------:R1:W-:Y:S02]  /*f970*/  MUFU.EX2 R180, R138 ;  /* 0x0000008a00b47308 */ /* 0x0003e40000000800 */
[-C--:B------:R-:W-:Y:S08]  /*f980*/  HMMA.16816.F32 R4, R144, R20.reuse, R4 ;  /* 0x000000149004723c */ /* 0x080ff00000001804 */
[C---:B------:R-:W-:Y:S07]  /*f990*/  HMMA.16816.F32 R8, R148.reuse, R20, R8 ;  /* 0x000000149408723c */ /* 0x040fee0000001808 */
[C---:B------:R-:W-:Y:S01]  /*f9a0*/  FMUL.FTZ R20, R134.reuse, R160 ;  /* 0x000000a086147220 */ /* 0x040fe20000410000 */
[-C--:B------:R-:W-:Y:S04]  /*f9b0*/  HMMA.16816.F32 R12, R148, R22.reuse, R12 ;  /* 0x00000016940c723c */ /* 0x080fe8000000180c */
[----:B------:R-:W-:Y:S01]  /*f9c0*/  FMUL.FTZ R21, R134, R161 ;  /* 0x000000a186157220 */ /* 0x000fe20000410000 */
[----:B------:R-:W-:Y:S01]  /*f9d0*/  MOV R161, R29 ;  /* 0x0000001d00a17202 */ /* 0x000fe20000000f00 */
[----:B-1----:R-:W-:Y:S02]  /*f9e0*/  FFMA.FTZ R138, R209, c[0x0][0x2d0], -R196 ;  /* 0x0000b400d18a7a23 */ /* 0x002fe400000108c4 */
[C---:B------:R-:W-:Y:S04]  /*f9f0*/  HMMA.16816.F32 R16, R144.reuse, R22, R16 ;  /* 0x000000169010723c */ /* 0x040fe80000001810 */
[C---:B------:R-:W-:Y:S03]  /*fa00*/  FMUL.FTZ R29, R132.reuse, R169 ;  /* 0x000000a9841d7220 */ /* 0x040fe60000410000 */
[C---:B------:R-:W-:Y:S01]  /*fa10*/  FMUL.FTZ R22, R133.reuse, R162 ;  /* 0x000000a285167220 */ /* 0x040fe20000410000 */
[----:B------:R-:W-:Y:S01]  /*fa20*/  MOV R162, R25 ;  /* 0x0000001900a27202 */ /* 0x000fe20000000f00 */
[----:B------:R-:W-:Y:S03]  /*fa30*/  FMUL.FTZ R25, R132, R165 ;  /* 0x000000a584197220 */ /* 0x000fe60000410000 */
[----:B------:R-:W-:Y:S01]  /*fa40*/  MOV R165, R32 ;  /* 0x0000002000a57202 */ /* 0x000fe20000000f00 */
[----:B------:R-:W-:Y:S02]  /*fa50*/  FMUL.FTZ R32, R134, R172 ;  /* 0x000000ac86207220 */ /* 0x000fe40000410000 */
[----:B------:R1:W-:Y:S01]  /*fa60*/  MUFU.EX2 R172, R138 ;  /* 0x0000008a00ac7308 */ /* 0x0003e20000000800 */
[----:B------:R-:W-:Y:S01]  /*fa70*/  FMUL.FTZ R23, R133, R163 ;  /* 0x000000a385177220 */ /* 0x000fe20000410000 */
[----:B------:R-:W-:Y:S01]  /*fa80*/  MOV R163, R24 ;  /* 0x0000001800a37202 */ /* 0x000fe20000000f00 */
[----:B------:R-:W-:Y:S01]  /*fa90*/  FMUL.FTZ R24, R132, R164 ;  /* 0x000000a484187220 */ /* 0x000fe20000410000 */
[----:B------:R-:W-:Y:S01]  /*faa0*/  MOV R164, R31 ;  /* 0x0000001f00a47202 */ /* 0x000fe20000000f00 */
[----:B------:R-:W-:Y:S03]  /*fab0*/  FMUL.FTZ R31, R0, R171 ;  /* 0x000000ab001f7220 */ /* 0x000fe60000410000 */
[-C--:B------:R-:W-:Y:S08]  /*fac0*/  HMMA.16816.F32 R20, R144, R36.reuse, R20 ;  /* 0x000000249014723c */ /* 0x080ff00000001814 */
[C---:B------:R-:W-:Y:S07]  /*fad0*/  HMMA.16816.F32 R24, R148.reuse, R36, R24 ;  /* 0x000000249418723c */ /* 0x040fee0000001818 */
[C---:B------:R-:W-:Y:S01]  /*fae0*/  FMUL.FTZ R36, R134.reuse, R176 ;  /* 0x000000b086247220 */ /* 0x040fe20000410000 */
[-C--:B------:R-:W-:Y:S04]  /*faf0*/  HMMA.16816.F32 R28, R148, R38.reuse, R28 ;  /* 0x00000026941c723c */ /* 0x080fe8000000181c */
[--C-:B-1----:R-:W-:Y:S01]  /*fb00*/  FFMA.FTZ R138, R211, c[0x0][0x2d0], -R142.reuse ;  /* 0x0000b400d38a7a23 */ /* 0x102fe2000001088e */
[----:B------:R-:W-:Y:S01]  /*fb10*/  MOV R176, R202 ;  /* 0x000000ca00b07202 */ /* 0x000fe20000000f00 */
[----:B------:R-:W-:Y:S01]  /*fb20*/  FMUL.FTZ R37, R134, R177 ;  /* 0x000000b186257220 */ /* 0x000fe20000410000 */
[----:B------:R-:W-:Y:S01]  /*fb30*/  MOV R177, R206 ;  /* 0x000000ce00b17202 */ /* 0x000fe20000000f00 */
[C---:B------:R-:W-:Y:S01]  /*fb40*/  HMMA.16816.F32 R32, R144.reuse, R38, R32 ;  /* 0x000000269020723c */ /* 0x040fe20000001820 */
[----:B------:R1:W-:Y:S06]  /*fb50*/  MUFU.EX2 R181, R138 ;  /* 0x0000008a00b57308 */ /* 0x0003ec0000000800 */
[C---:B------:R-:W-:Y:S01]  /*fb60*/  FMUL.FTZ R38, R133.reuse, R178 ;  /* 0x000000b285267220 */ /* 0x040fe20000410000 */
[----:B------:R-:W-:Y:S01]  /*fb70*/  MOV R178, R200 ;  /* 0x000000c800b27202 */ /* 0x000fe20000000f00 */
[----:B------:R-:W-:Y:S02]  /*fb80*/  FMUL.FTZ R39, R133, R179 ;  /* 0x000000b385277220 */ /* 0x000fe40000410000 */
[----:B------:R3:W-:Y:S01]  /*fb90*/  MUFU.EX2 R206, R139 ;  /* 0x0000008b00ce7308 */ /* 0x0007e20000000800 */
[----:B------:R-:W-:Y:S04]  /*fba0*/  MOV R179, R201 ;  /* 0x000000c900b37202 */ /* 0x000fe80000000f00 */
[-C--:B--2---:R-:W-:Y:S08]  /*fbb0*/  HMMA.16816.F32 R36, R144, R152.reuse, R36 ;  /* 0x000000989024723c */ /* 0x084ff00000001824 */
[C---:B------:R-:W-:Y:S04]  /*fbc0*/  HMMA.16816.F32 R40, R148.reuse, R152, R40 ;  /* 0x000000989428723c */ /* 0x040fe80000001828 */
[--C-:B-1----:R-:W-:Y:S04]  /*fbd0*/  FFMA.FTZ R138, R213, c[0x0][0x2d0], -R142.reuse ;  /* 0x0000b400d58a7a23 */ /* 0x102fe8000001088e */
[-C--:B------:R-:W-:Y:S01]  /*fbe0*/  HMMA.16816.F32 R44, R148, R154.reuse, R44 ;  /* 0x0000009a942c723c */ /* 0x080fe2000000182c */
[----:B------:R1:W-:Y:S03]  /*fbf0*/  MUFU.EX2 R160, R138 ;  /* 0x0000008a00a07308 */ /* 0x0003e60000000800 */
[----:B---3--:R-:W-:Y:S01]  /*fc00*/  FFMA.FTZ R139, R216, c[0x0][0x2d0], -R142 ;  /* 0x0000b400d88b7a23 */ /* 0x008fe2000001088e */
[----:B------:R-:W-:Y:S02]  /*fc10*/  MOV R216, R179 ;  /* 0x000000b300d87202 */ /* 0x000fe40000000f00 */
[----:B------:R-:W-:Y:S01]  /*fc20*/  MOV R179, R193 ;  /* 0x000000c100b37202 */ /* 0x000fe20000000f00 */
[C---:B------:R-:W-:Y:S01]  /*fc30*/  HMMA.16816.F32 R48, R144.reuse, R154, R48 ;  /* 0x0000009a9030723c */ /* 0x040fe20000001830 */
[----:B------:R-:W2:Y:S02]  /*fc40*/  LDSM.16.MT88.4 R152, [R225+0x3880] ;  /* 0x00388000e198783b */ /* 0x000ea40000004200 */
[----:B------:R-:W-:Y:S05]  /*fc50*/  MUFU.EX2 R202, R139 ;  /* 0x0000008b00ca7308 */ /* 0x000fea0000000800 */
[-C--:B------:R-:W-:Y:S05]  /*fc60*/  HMMA.16816.F32 R52, R144, R156.reuse, R52 ;  /* 0x0000009c9034723c */ /* 0x080fea0000001834 */
[----:B------:R-:W-:Y:S03]  /*fc70*/  MUFU.EX2 R139, R140 ;  /* 0x0000008c008b7308 */ /* 0x000fe60000000800 */
[C---:B------:R-:W-:Y:S04]  /*fc80*/  HMMA.16816.F32 R56, R148.reuse, R156, R56 ;  /* 0x0000009c9438723c */ /* 0x040fe80000001838 */
[--C-:B-1----:R-:W-:Y:S04]  /*fc90*/  FFMA.FTZ R138, R208, c[0x0][0x2d0], -R196.reuse ;  /* 0x0000b400d08a7a23 */ /* 0x102fe800000108c4 */
[-C--:B------:R-:W-:Y:S01]  /*fca0*/  HMMA.16816.F32 R60, R148, R158.reuse, R60 ;  /* 0x0000009e943c723c */ /* 0x080fe2000000183c */
[----:B------:R1:W-:Y:S07]  /*fcb0*/  MUFU.EX2 R169, R138 ;  /* 0x0000008a00a97308 */ /* 0x0003ee0000000800 */
[C---:B------:R-:W-:Y:S01]  /*fcc0*/  HMMA.16816.F32 R64, R144.reuse, R158, R64 ;  /* 0x0000009e9040723c */ /* 0x040fe20000001840 */
[----:B------:R-:W3:Y:S07]  /*fcd0*/  LDSM.16.MT88.4 R156, [R226+0x3880] ;  /* 0x00388000e29c783b */ /* 0x000eee0000004200 */
[-C--:B--2---:R-:W-:Y:S08]  /*fce0*/  HMMA.16816.F32 R68, R144, R152.reuse, R68 ;  /* 0x000000989044723c */ /* 0x084ff00000001844 */
[C---:B------:R-:W-:Y:S04]  /*fcf0*/  HMMA.16816.F32 R72, R148.reuse, R152, R72 ;  /* 0x000000989448723c */ /* 0x040fe80000001848 */
[----:B-1----:R-:W-:Y:S04]  /*fd00*/  FFMA.FTZ R138, R210, c[0x0][0x2d0], -R196 ;  /* 0x0000b400d28a7a23 */ /* 0x002fe800000108c4 */
[-C--:B------:R-:W-:Y:S01]  /*fd10*/  HMMA.16816.F32 R76, R148, R154.reuse, R76 ;  /* 0x0000009a944c723c */ /* 0x080fe2000000184c */
[----:B------:R1:W-:Y:S07]  /*fd20*/  MUFU.EX2 R171, R138 ;  /* 0x0000008a00ab7308 */ /* 0x0003ee0000000800 */
[C---:B------:R-:W-:Y:S01]  /*fd30*/  HMMA.16816.F32 R80, R144.reuse, R154, R80 ;  /* 0x0000009a9050723c */ /* 0x040fe20000001850 */
[----:B------:R-:W2:Y:S07]  /*fd40*/  LDSM.16.MT88.4 R152, [R228+0x3880] ;  /* 0x00388000e498783b */ /* 0x000eae0000004200 */
[-C--:B---3--:R-:W-:Y:S08]  /*fd50*/  HMMA.16816.F32 R84, R144, R156.reuse, R84 ;  /* 0x0000009c9054723c */ /* 0x088ff00000001854 */
        /* <DEDUP_REMOVED lines=10> */
[----:B------:R1:W2:Y:S07]  /*fe00*/  MUFU.EX2 R173, R138 ;  /* 0x0000008a00ad7308 */ /* 0x0002ae0000000800 */
[C---:B------:R-:W-:Y:S01]  /*fe10*/  HMMA.16816.F32 R112, R144.reuse, R154, R112 ;  /* 0x0000009a9070723c */ /* 0x040fe20000001870 */
[----:B------:R-:W4:Y:S07]  /*fe20*/  LDSM.16.MT88.4 R152, [R225+0x2880] ;  /* 0x00288000e198783b */ /* 0x000f2e0000004200 */
[-C--:B---3--:R-:W-:Y:S08]  /*fe30*/  HMMA.16816.F32 R116, R144, R156.reuse, R116 ;  /* 0x0000009c9074723c */ /* 0x088ff00000001874 */
[C---:B------:R-:W-:Y:S04]  /*fe40*/  HMMA.16816.F32 R120, R148.reuse, R156, R120 ;  /* 0x0000009c9478723c */ /* 0x040fe80000001878 */
[--C-:B-1----:R-:W-:Y:S04]  /*fe50*/  FFMA.FTZ R138, R220, c[0x0][0x2d0], -R143.reuse ;  /* 0x0000b400dc8a7a23 */ /* 0x102fe8000001088f */
[-C--:B------:R-:W-:Y:S01]  /*fe60*/  HMMA.16816.F32 R124, R148, R158.reuse, R124 ;  /* 0x0000009e947c723c */ /* 0x080fe2000000187c */
[----:B------:R1:W-:Y:S07]  /*fe70*/  MUFU.EX2 R182, R138 ;  /* 0x0000008a00b67308 */ /* 0x0003ee0000000800 */
[----:B------:R-:W-:Y:S01]  /*fe80*/  HMMA.16816.F32 R128, R144, R158, R128 ;  /* 0x0000009e9080723c */ /* 0x000fe20000001880 */
[----:B------:R-:W-:Y:S03]  /*fe90*/  LDSM.16.MT88.4 R156, [R227+0x2880] ;  /* 0x00288000e39c783b */ /* 0x000fe60000004200 */
[--C-:B-1----:R-:W-:Y:S04]  /*fea0*/  FFMA.FTZ R138, R215, c[0x0][0x2d0], -R143.reuse ;  /* 0x0000b400d78a7a23 */ /* 0x102fe8000001088f */
[----:B------:R1:W3:Y:S04]  /*feb0*/  MUFU.EX2 R220, R138 ;  /* 0x0000008a00dc7308 */ /* 0x0002e80000000800 */
[--C-:B-1----:R-:W-:Y:S01]  /*fec0*/  FFMA.FTZ R138, R221, c[0x0][0x2d0], -R2.reuse ;  /* 0x0000b400dd8a7a23 */ /* 0x102fe20000010802 */
[----:B--2---:R-:W-:Y:S02]  /*fed0*/  MOV R221, R173 ;  /* 0x000000ad00dd7202 */ /* 0x004fe40000000f00 */
[----:B---3--:R-:W-:Y:S03]  /*fee0*/  F2FP.PACK_AB R148, R220, R182 ;  /* 0x000000b6dc94723e */ /* 0x008fe600000000ff */
[----:B------:R1:W-:Y:S01]  /*fef0*/  MUFU.EX2 R215, R138 ;  /* 0x0000008a00d77308 */ /* 0x0003e20000000800 */
[----:B------:R-:W-:Y:S01]  /*ff00*/  MOV R173, R165 ;  /* 0x000000a500ad7202 */ /* 0x000fe20000000f00 */
[--C-:B-1----:R-:W-:Y:S01]  /*ff10*/  FFMA.FTZ R138, R222, c[0x0][0x2d0], -R2.reuse ;  /* 0x0000b400de8a7a23 */ /* 0x102fe20000010802 */
[----:B------:R-:W-:Y:S02]  /*ff20*/  MOV R222, R171 ;  /* 0x000000ab00de7202 */ /* 0x000fe40000000f00 */
[----:B------:R-:W-:Y:S05]  /*ff30*/  MOV R171, R168 ;  /* 0x000000a800ab7202 */ /* 0x000fea0000000f00 */
[----:B------:R1:W2:Y:S01]  /*ff40*/  MUFU.EX2 R214, R138 ;  /* 0x0000008a00d67308 */ /* 0x0002a20000000800 */
[----:B------:R-:W-:Y:S02]  /*ff50*/  MOV R168, R163 ;  /* 0x000000a300a87202 */ /* 0x000fe40000000f00 */
[----:B------:R-:W-:Y:S01]  /*ff60*/  MOV R175, R171 ;  /* 0x000000ab00af7202 */ /* 0x000fe20000000f00 */
[--C-:B-1----:R-:W-:Y:S01]  /*ff70*/  FFMA.FTZ R138, R244, c[0x0][0x2d0], -R143.reuse ;  /* 0x0000b400f48a7a23 */ /* 0x102fe2000001088f */
[----:B------:R-:W-:Y:S02]  /*ff80*/  MOV R244, R170 ;  /* 0x000000aa00f47202 */ /* 0x000fe40000000f00 */
[----:B------:R-:W-:Y:S03]  /*ff90*/  MOV R170, R167 ;  /* 0x000000a700aa7202 */ /* 0x000fe60000000f00 */
[----:B------:R1:W-:Y:S01]  /*ffa0*/  MUFU.EX2 R213, R138 ;  /* 0x0000008a00d57308 */ /* 0x0003e20000000800 */
[----:B------:R-:W-:Y:S02]  /*ffb0*/  MOV R167, R162 ;  /* 0x000000a200a77202 */ /* 0x000fe40000000f00 */
[----:B------:R-:W-:Y:S02]  /*ffc0*/  F2FP.PACK_AB R147, R221, R244 ;  /* 0x000000f4dd93723e */ /* 0x000fe400000000ff */
[----:B--2---:R-:W-:Y:S02]  /*ffd0*/  F2FP.PACK_AB R149, R214, R215 ;  /* 0x000000d7d695723e */ /* 0x004fe400000000ff */
[----:B------:R-:W-:Y:S02]  /*ffe0*/  MOV R174, R170 ;  /* 0x000000aa00ae7202 */ /* 0x000fe40000000f00 */
[----:B------:R-:W-:Y:S01]  /*fff0*/  MOV R170, R168 ;  /* 0x000000a800aa7202 */ /* 0x000fe20000000f00 */
[--C-:B-1----:R-:W-:Y:S01]  /*10000*/  FFMA.FTZ R138, R223, c[0x0][0x2d0], -R143.reuse ;  /* 0x0000b400df8a7a23 */ /* 0x102fe2000001088f */
[----:B------:R-:W-:Y:S02]  /*10010*/  MOV R223, R169 ;  /* 0x000000a900df7202 */ /* 0x000fe40000000f00 */
[----:B------:R-:W-:Y:S01]  /*10020*/  MOV R169, R166 ;  /* 0x000000a600a97202 */ /* 0x000fe20000000f00 */
[----:B------:R1:W2:Y:S01]  /*10030*/  MUFU.EX2 R212, R138 ;  /* 0x0000008a00d47308 */ /* 0x0002a20000000800 */
[----:B------:R-:W-:Y:S02]  /*10040*/  MOV R166, R161 ;  /* 0x000000a100a67202 */ /* 0x000fe40000000f00 */
[----:B------:R-:W-:Y:S02]  /*10050*/  F2FP.PACK_AB R146, R222, R223 ;  /* 0x000000dfde92723e */ /* 0x000fe400000000ff */
        /* <DEDUP_REMOVED lines=8> */
[----:B--2---:R-:W-:Y:S01]  /*100e0*/  F2FP.PACK_AB R150, R212, R213 ;  /* 0x000000d5d496723e */ /* 0x004fe200000000ff */
[----:B---3--:R-:W-:Y:S01]  /*100f0*/  FFMA.FTZ R138, R246, c[0x0][0x2d0], -R2 ;  /* 0x0000b400f68a7a23 */ /* 0x008fe20000010802 */
[----:B------:R-:W-:Y:S02]  /*10100*/  MOV R246, R172 ;  /* 0x000000ac00f67202 */ /* 0x000fe40000000f00 */
[----:B------:R-:W-:Y:S03]  /*10110*/  MOV R172, R164 ;  /* 0x000000a400ac7202 */ /* 0x000fe60000000f00 */
[----:B------:R2:W3:Y:S01]  /*10120*/  MUFU.EX2 R210, R138 ;  /* 0x0000008a00d27308 */ /* 0x0004e20000000800 */
[----:B------:R-:W-:Y:S01]  /*10130*/  F2FP.PACK_AB R144, R246, R180 ;  /* 0x000000b4f690723e */ /* 0x000fe200000000ff */
[----:B------:R-:W1:Y:S06]  /*10140*/  LDSM.16.MT88.4 R164, [R228+0x2880] ;  /* 0x00288000e4a4783b */ /* 0x000e6c0000004200 */
[-C--:B----4-:R-:W-:Y:S03]  /*10150*/  HMMA.16816.F32 R4, R144, R152.reuse, R4 ;  /* 0x000000989004723c */ /* 0x090fe60000001804 */
[--C-:B--2---:R-:W-:Y:S01]  /*10160*/  FFMA.FTZ R138, R252, c[0x0][0x2d0], -R196.reuse ;  /* 0x0000b400fc8a7a23 */ /* 0x104fe200000108c4 */
[----:B---3--:R-:W-:Y:S02]  /*10170*/  F2FP.PACK_AB R151, R210, R211 ;  /* 0x000000d3d297723e */ /* 0x008fe400000000ff */
[----:B------:R-:W-:Y:S01]  /*10180*/  MOV R252, R182 ;  /* 0x000000b600fc7202 */ /* 0x000fe20000000f00 */
[----:B------:R2:W-:Y:S01]  /*10190*/  MUFU.EX2 R209, R138 ;  /* 0x0000008a00d17308 */ /* 0x0005e20000000800 */
[----:B------:R-:W-:Y:S03]  /*101a0*/  MOV R182, R172 ;  /* 0x000000ac00b67202 */ /* 0x000fe60000000f00 */
[C---:B------:R-:W-:Y:S08]  /*101b0*/  HMMA.16816.F32 R8, R148.reuse, R152, R8 ;  /* 0x000000989408723c */ /* 0x040ff00000001808 */
[-C--:B------:R-:W-:Y:S08]  /*101c0*/  HMMA.16816.F32 R12, R148, R154.reuse, R12 ;  /* 0x0000009a940c723c */ /* 0x080ff0000000180c */
[C---:B------:R-:W-:Y:S01]  /*101d0*/  HMMA.16816.F32 R16, R144.reuse, R154, R16 ;  /* 0x0000009a9010723c */ /* 0x040fe20000001810 */
[----:B------:R-:W3:Y:S03]  /*101e0*/  LDSM.16.MT88.4 R152, [R225+0x4080] ;  /* 0x00408000e198783b */ /* 0x000ee60000004200 */
[----:B--2---:R-:W-:Y:S01]  /*101f0*/  FFMA.FTZ R138, R250, c[0x0][0x2d0], -R196 ;  /* 0x0000b400fa8a7a23 */ /* 0x004fe200000108c4 */
[----:B------:R-:W-:Y:S02]  /*10200*/  MOV R250, R181 ;  /* 0x000000b500fa7202 */ /* 0x000fe40000000f00 */
[----:B------:R-:W-:Y:S01]  /*10210*/  MOV R181, R173 ;  /* 0x000000ad00b57202 */ /* 0x000fe20000000f00 */
[-C--:B-1----:R-:W-:Y:S01]  /*10220*/  HMMA.16816.F32 R20, R144, R160.reuse, R20 ;  /* 0x000000a09014723c */ /* 0x082fe20000001814 */
[----:B------:R1:W2:Y:S07]  /*10230*/  MUFU.EX2 R208, R138 ;  /* 0x0000008a00d07308 */ /* 0x0002ae0000000800 */
        /* <DEDUP_REMOVED lines=52> */
[----:B------:R-:W-:Y:S02]  /*10580*/  MOV R219, R176 ;  /* 0x000000b000db7202 */ /* 0x000fe40000000f00 */
[----:B------:R-:W-:Y:S01]  /*10590*/  MOV R176, R192 ;  /* 0x000000c000b07202 */ /* 0x000fe20000000f00 */
[----:B------:R1:W-:Y:S01]  /*105a0*/  MUFU.EX2 R198, R138 ;  /* 0x0000008a00c67308 */ /* 0x0003e20000000800 */
[----:B--2---:R-:W-:Y:S03]  /*105b0*/  F2FP.PACK_AB R192, R200, R201 ;  /* 0x000000c9c8c0723e */ /* 0x004fe600000000ff */
        /* <DEDUP_REMOVED lines=8> */
[----:B------:R-:W-:Y:S07]  /*10640*/  F2FP.PACK_AB R143, R202, R203 ;  /* 0x000000cbca8f723e */ /* 0x000fee00000000ff */
[----:B------:R-:W1:Y:S01]  /*10650*/  MUFU.EX2 R196, R138 ;  /* 0x0000008a00c47308 */ /* 0x000e620000000800 */
[-C--:B---3--:R-:W-:Y:S01]  /*10660*/  HMMA.16816.F32 R144, R140, R160.reuse, R4 ;  /* 0x000000a08c90723c */ /* 0x088fe20000001804 */
[----:B------:R-:W-:Y:S08]  /*10670*/  LDSM.16.MT88.4 R4, [R227+0x3080] ;  /* 0x00308000e304783b */ /* 0x000ff00000004200 */
[----:B------:R2:W3:Y:S03]  /*10680*/  MUFU.EX2 R138, R2 ;  /* 0x00000002008a7308 */ /* 0x0004e60000000800 */
[----:B-1----:R-:W-:Y:S02]  /*10690*/  F2FP.PACK_AB R194, R196, R197 ;  /* 0x000000c5c4c2723e */ /* 0x002fe400000000ff */
[----:B--2---:R-:W-:Y:S02]  /*106a0*/  MOV R2, R175 ;  /* 0x000000af00027202 */ /* 0x004fe40000000f00 */
        /* <DEDUP_REMOVED lines=15> */
[-C--:B------:R-:W-:Y:S01]  /*107a0*/  HMMA.16816.F32 R168, R192, R174.reuse, R28 ;  /* 0x000000aec0a8723c */ /* 0x080fe2000000181c */
[----:B------:R-:W4:Y:S06]  /*107b0*/  LDL.LU R28, [R1+0x34] ;  /* 0x00003400011c7983 */ /* 0x000f2c0000300800 */
        /* <DEDUP_REMOVED lines=9> */
[----:B------:R-:W4:Y:S06]  /*10850*/  LDL.LU R38, [R1+0x28] ;  /* 0x0000280001267983 */ /* 0x000f2c0000300800 */
        /* <DEDUP_REMOVED lines=27> */
[----:B------:R-:W-:Y:S02]  /*10a10*/  FFMA.FTZ R133, R133, R33, R39 ;  /* 0x0000002185857223 */ /* 0x000fe40000010027 */
[----:B------:R-:W-:Y:S02]  /*10a20*/  FADD.FTZ R0, R2, R0 ;  /* 0x0000000002007221 */ /* 0x000fe40000010000 */
[----:B------:R-:W-:Y:S02]  /*10a30*/  FFMA.FTZ R132, R132, R32, R34 ;  /* 0x0000002084847223 */ /* 0x000fe40000010022 */
[----:B------:R-:W-:Y:S02]  /*10a40*/  FADD.FTZ R6, R30, R133 ;  /* 0x000000851e067221 */ /* 0x000fe40000010000 */
[----:B------:R-:W-:Y:S01]  /*10a50*/  FADD.FTZ R4, R31, R132 ;  /* 0x000000841f047221 */ /* 0x000fe20000010000 */
[----:B------:R-:W-:Y:S01]  /*10a60*/  MOV R132, R136 ;  /* 0x0000008800847202 */ /* 0x000fe20000000f00 */
[----:B------:R-:W-:Y:S02]  /*10a70*/  FADD.FTZ R6, R26, R6 ;  /* 0x000000061a067221 */ /* 0x000fe40000010000 */
        /* <DEDUP_REMOVED lines=48> */
.L_x_1123:
        /* <DEDUP_REMOVED lines=17> */
[----:B------:R1:W-:Y:S04]  /*10e90*/  STL [R1+0xc], R0 ;  /* 0x00000c0001007387 */ /* 0x0003e80000100800 */
[----:B------:R1:W-:Y:S02]  /*10ea0*/  STL [R1+0x10], R2 ;  /* 0x0000100201007387 */ /* 0x0003e40000100800 */
.L_x_1145:
[----:B------:R-:W2:Y:S01]  /*10eb0*/  LDL R249, [R1+0x14] ;  /* 0x0000140001f97983 */ /* 0x000ea20000100800 */
[----:B-1----:R-:W-:Y:S01]  /*10ec0*/  SHF.R.S32.HI R0, RZ, 0x1f, R243 ;  /* 0x0000001fff007819 */ /* 0x002fe200000114f3 */
[----:B------:R-:W-:Y:S04]  /*10ed0*/  DEPBAR.LE SB0, 0x0 ;  /* 0x000080000000791a */ /* 0x000fe80000000000 */
[----:B------:R-:W3:Y:S01]  /*10ee0*/  LDL R247, [R1+0x18] ;  /* 0x0000180001f77983 */ /* 0x000ee20000100800 */
[----:B------:R-:W-:Y:S01]  /*10ef0*/  IMAD R0, R0, c[0x0][0x208], RZ ;  /* 0x0000820000007a24 */ /* 0x000fe200078e02ff */
[----:B------:R-:W-:Y:S01]  /*10f00*/  UISETP.GT.AND UP0, UPT, UR26, UR7, UPT ;  /* 0x000000071a00728c */ /* 0x000fe2000bf04270 */
[C---:B------:R-:W-:Y:S01]  /*10f10*/  IMAD.WIDE.U32 R2, R243.reuse, c[0x0][0x208], RZ ;  /* 0x00008200f3027a25 */ /* 0x040fe200078e00ff */
[----:B------:R-:W4:Y:S03]  /*10f20*/  LDL R248, [R1+0xc] ;  /* 0x00000c0001f87983 */ /* 0x000f260000100800 */
[----:B------:R-:W-:Y:S01]  /*10f30*/  IMAD R0, R243, c[0x0][0x20c], R0 ;  /* 0x00008300f3007a24 */ /* 0x000fe200078e0200 */
[----:B------:R-:W4:Y:S04]  /*10f40*/  LDL R38, [R1+0x8] ;  /* 0x0000080001267983 */ /* 0x000f280000100800 */
[----:B------:R-:W4:Y:S01]  /*10f50*/  LDL R246, [R1+0x10] ;  /* 0x0000100001f67983 */ /* 0x000f220000100800 */
[----:B------:R-:W-:Y:S02]  /*10f60*/  IADD3 R3, R3, R0, RZ ;  /* 0x0000000003037210 */ /* 0x000fe40007ffe0ff */
[----:B------:R-:W-:Y:S01]  /*10f70*/  SHF.R.S32.HI R0, RZ, 0x1f, R242 ;  /* 0x0000001fff007819 */ /* 0x000fe200000114f2 */
[----:B------:R-:W-:Y:S02]  /*10f80*/  BAR.SYNC.DEFER_BLOCKING 0x0 ;  /* 0x0000000000007b1d */ /* 0x000fe40000010000 */
[----:B------:R-:W-:Y:S04]  /*10f90*/  IMAD.WIDE.U32 R2, R242, c[0x0][0x218], R2 ;  /* 0x00008600f2027a25 */ /* 0x000fe800078e0002 */
[----:B------:R-:W-:Y:S01]  /*10fa0*/  IMAD R0, R0, c[0x0][0x218], RZ ;  /* 0x0000860000007a24 */ /* 0x000fe200078e02ff */
[----:B------:R-:W-:Y:S03]  /*10fb0*/  IADD3 R2, P0, R2, UR24, RZ ;  /* 0x0000001802027c10 */ /* 0x000fe6000ff1e0ff */
[----:B------:R-:W-:Y:S05]  /*10fc0*/  IMAD R0, R242, c[0x0][0x21c], R0 ;  /* 0x00008700f2007a24 */ /* 0x000fea00078e0200 */
[----:B------:R-:W-:Y:S02]  /*10fd0*/  IADD3.X R3, R3, UR20, R0, P0, !PT ;  /* 0x0000001403037c10 */ /* 0x000fe400087fe400 */
[C---:B------:R-:W-:Y:S04]  /*10fe0*/  LEA R0, P0, R2.reuse, c[0x0][0x1f8], 0x1 ;  /* 0x00007e0002007a11 */ /* 0x040fe800078008ff */
[----:B------:R-:W-:Y:S01]  /*10ff0*/  LEA.HI.X R2, R2, c[0x0][0x1fc], R3, 0x1, P0 ;  /* 0x00007f0002027a11 */ /* 0x000fe200000f0c03 */
[----:B-----5:R-:W-:Y:S08]  /*11000*/  LDSM.16.M88.4 R48, [R231+0x8080] ;  /* 0x00808000e730783b */ /* 0x020ff00000000200 */
        /* <DEDUP_REMOVED lines=19> */
[C---:B--2---:R-:W-:Y:S04]  /*11140*/  IADD3 R24, P1, R3.reuse, R249, RZ ;  /* 0x000000f903187210 */ /* 0x044fe80007f3e0ff */
[----:B---3--:R-:W-:Y:S02]  /*11150*/  IADD3.X R25, R20, R247, RZ, P1, !PT ;  /* 0x000000f714197210 */ /* 0x008fe40000ffe4ff */
[----:B-1----:R-:W-:Y:S02]  /*11160*/  IADD3 R36, P1, R0, R249, RZ ;  /* 0x000000f900247210 */ /* 0x002fe40007f3e0ff */
[----:B----4-:R-:W-:Y:S02]  /*11170*/  IADD3 R2, P0, R3, R248, RZ ;  /* 0x000000f803027210 */ /* 0x010fe40007f1e0ff */
[----:B------:R-:W-:Y:S01]  /*11180*/  IADD3.X R37, R30, R247, RZ, P1, !PT ;  /* 0x000000f71e257210 */ /* 0x000fe20000ffe4ff */
[----:B------:R-:W-:Y:S01]  /*11190*/  @!PT LDS RZ, [RZ] ;  /* 0x00000000fffff984 */ /* 0x000fe20000000800 */
[----:B------:R1:W-:Y:S01]  /*111a0*/  LDGSTS.E.BYPASS.LTC128B.128 [R38], [R24.64], !P6 ;  /* 0x0000000018267fae */ /* 0x0003e2000f101d56 */
[----:B------:R-:W-:Y:S02]  /*111b0*/  IADD3.X R3, R20, R246, RZ, P0, !PT ;  /* 0x000000f614037210 */ /* 0x000fe400007fe4ff */
[-C--:B------:R-:W-:Y:S01]  /*111c0*/  HMMA.16816.F32 R20, R48, R32.reuse, RZ ;  /* 0x000000203014723c */ /* 0x080fe200000018ff */
[C---:B------:R-:W-:Y:S04]  /*111d0*/  IADD3 R28, P0, R26.reuse, R249, RZ ;  /* 0x000000f91a1c7210 */ /* 0x040fe80007f1e0ff */
[----:B------:R2:W-:Y:S01]  /*111e0*/  LDGSTS.E.BYPASS.LTC128B.128 [R38+0x1800], [R2.64], !P5 ;  /* 0x0180000002267fae */ /* 0x0005e2000e901d56 */
[C---:B------:R-:W-:Y:S07]  /*111f0*/  IADD3.X R29, R31.reuse, R247, RZ, P0, !PT ;  /* 0x000000f71f1d7210 */ /* 0x040fee00007fe4ff */
[----:B------:R3:W-:Y:S01]  /*11200*/  LDGSTS.E.BYPASS.LTC128B.128 [R38+0x800], [R28.64], !P6 ;  /* 0x008000001c267fae */ /* 0x0007e2000f101d56 */
[----:B--2---:R-:W-:Y:S02]  /*11210*/  IADD3 R2, P2, R26, R248, RZ ;  /* 0x000000f81a027210 */ /* 0x004fe40007f5e0ff */
[C---:B-1----:R-:W-:Y:S02]  /*11220*/  HMMA.16816.F32 R24, R44.reuse, R32, RZ ;  /* 0x000000202c18723c */ /* 0x042fe400000018ff */
[----:B------:R-:W-:Y:S05]  /*11230*/  IADD3.X R3, R31, R246, RZ, P2, !PT ;  /* 0x000000f61f037210 */ /* 0x000fea00017fe4ff */
        /* <DEDUP_REMOVED lines=166> */
[----:B------:R1:W1:Y:S01]  /*11ca0*/  MUFU.TANH R133, R21 ;  /* 0x0000001500857308 */ /* 0x0002620000002400 */
[-C--:B------:R-:W-:Y:S03]  /*11cb0*/  HMMA.16816.F32 R44, R192, R10.reuse, R44 ;  /* 0x0000000ac02c723c */ /* 0x080fe6000000182c */
[----:B------:R-:W-:Y:S02]  /*11cc0*/  FMUL.FTZ R28, R28, c[0x0][0x320] ;  /* 0x0000c8001c1c7a20 */ /* 0x000fe40000410000 */
[----:B------:R-:W-:Y:S02]  /*11cd0*/  FMUL.FTZ R29, R29, c[0x0][0x320] ;  /* 0x0000c8001d1d7a20 */ /* 0x000fe40000410000 */
[----:B------:R-:W-:Y:S01]  /*11ce0*/  FMUL.FTZ R30, R30, c[0x0][0x320] ;  /* 0x0000c8001e1e7a20 */ /* 0x000fe20000410000 */
[----:B------:R-:W-:Y:S01]  /*11cf0*/  HMMA.16816.F32 R48, R216, R10, R48 ;  /* 0x0000000ad830723c */ /* 0x000fe20000001830 */
[----:B------:R2:W2:Y:S03]  /*11d00*/  MUFU.TANH R198, R22 ;  /* 0x0000001600c67308 */ /* 0x0004a60000002400 */
[----:B------:R-:W-:Y:S02]  /*11d10*/  FMUL.FTZ R31, R31, c[0x0][0x320] ;  /* 0x0000c8001f1f7a20 */ /* 0x000fe40000410000 */
[----:B------:R-:W-:Y:S02]  /*11d20*/  FMUL.FTZ R19, R37, c[0x0][0x320] ;  /* 0x0000c80025137a20 */ /* 0x000fe40000410000 */
[----:B------:R-:W-:Y:S03]  /*11d30*/  FMUL.FTZ R42, R42, c[0x0][0x320] ;  /* 0x0000c8002a2a7a20 */ /* 0x000fe60000410000 */
[----:B------:R3:W3:Y:S01]  /*11d40*/  MUFU.TANH R199, R23 ;  /* 0x0000001700c77308 */ /* 0x0006e20000002400 */
[----:B------:R-:W-:Y:S04]  /*11d50*/  FMUL.FTZ R43, R43, c[0x0][0x320] ;  /* 0x0000c8002b2b7a20 */ /* 0x000fe80000410000 */
[----:B-1----:R-:W-:Y:S02]  /*11d60*/  FMUL.FTZ R21, R45, c[0x0][0x320] ;  /* 0x0000c8002d157a20 */ /* 0x002fe40000410000 */
[----:B------:R-:W-:Y:S02]  /*11d70*/  FMUL.FTZ R46, R46, c[0x0][0x320] ;  /* 0x0000c8002e2e7a20 */ /* 0x000fe40000410000 */
[----:B------:R-:W-:Y:S01]  /*11d80*/  FMUL.FTZ R47, R47, c[0x0][0x320] ;  /* 0x0000c8002f2f7a20 */ /* 0x000fe20000410000 */
[----:B------:R1:W1:Y:S03]  /*11d90*/  MUFU.TANH R205, R24 ;  /* 0x0000001800cd7308 */ /* 0x0002660000002400 */
[----:B------:R-:W-:Y:S02]  /*11da0*/  FMUL.FTZ R14, R48, c[0x0][0x320] ;  /* 0x0000c800300e7a20 */ /* 0x000fe40000410000 */
[----:B--2---:R-:W-:Y:S02]  /*11db0*/  FMUL.FTZ R22, R36, c[0x0][0x320] ;  /* 0x0000c80024167a20 */ /* 0x004fe40000410000 */
[----:B------:R-:W-:Y:S02]  /*11dc0*/  FMUL.FTZ R13, R49, c[0x0][0x320] ;  /* 0x0000c800310d7a20 */ /* 0x000fe40000410000 */
[----:B------:R-:W-:Y:S01]  /*11dd0*/  FMUL.FTZ R20, R50, c[0x0][0x320] ;  /* 0x0000c80032147a20 */ /* 0x000fe20000410000 */
[----:B------:R2:W2:Y:S01]  /*11de0*/  MUFU.TANH R208, R25 ;  /* 0x0000001900d07308 */ /* 0x0004a20000002400 */
[----:B------:R-:W-:Y:S02]  /*11df0*/  FMUL.FTZ R18, R51, c[0x0][0x320] ;  /* 0x0000c80033127a20 */ /* 0x000fe40000410000 */
[----:B---3--:R-:W-:Y:S07]  /*11e00*/  FMUL.FTZ R23, R33, c[0x0][0x320] ;  /* 0x0000c80021177a20 */ /* 0x008fee0000410000 */
        /* <DEDUP_REMOVED lines=12> */
[----:B------:R-:W3:Y:S01]  /*11ed0*/  MUFU.TANH R16, R16 ;  /* 0x0000001000107308 */ /* 0x000ee20000002400 */
[----:B-1----:R-:W-:Y:S09]  /*11ee0*/  FMUL.FTZ R30, R35, c[0x0][0x320] ;  /* 0x0000c800231e7a20 */ /* 0x002ff20000410000 */
[----:B------:R-:W1:Y:S01]  /*11ef0*/  MUFU.TANH R17, R17 ;  /* 0x0000001100117308 */ /* 0x000e620000002400 */
[----:B--2---:R-:W-:Y:S09]  /*11f00*/  FMUL.FTZ R31, R34, c[0x0][0x320] ;  /* 0x0000c800221f7a20 */ /* 0x004ff20000410000 */
[----:B------:R-:W2:Y:S10]  /*11f10*/  MUFU.TANH R24, R24 ;  /* 0x0000001800187308 */ /* 0x000eb40000002400 */
        /* <DEDUP_REMOVED lines=52> */
[----:B------:R-:W5:Y:S04]  /*12260*/  SHFL.IDX PT, R5, R0, RZ, 0x181f ;  /* 0x00181fff00057589 */ /* 0x000f6800000e0000 */
[----:B------:R-:W1:Y:S04]  /*12270*/  SHFL.IDX PT, R12, R0, 0x1, 0x181f ;  /* 0x00381f00000c7f89 */ /* 0x000e6800000e0000 */
[----:B------:R-:W1:Y:S01]  /*12280*/  SHFL.IDX PT, R0, R0, 0x2, 0x181f ;  /* 0x00581f0000007f89 */ /* 0x000e6200000e0000 */
[CC--:B--2---:R-:W-:Y:S02]  /*12290*/  IADD3 R10, P1, R4.reuse, R248.reuse, RZ ;  /* 0x000000f8040a7210 */ /* 0x0c4fe40007f3e0ff */
[----:B----4-:R-:W-:Y:S04]  /*122a0*/  IADD3 R2, P0, R4, R249, RZ ;  /* 0x000000f904027210 */ /* 0x010fe80007f1e0ff */
[C---:B-----5:R-:W-:Y:S01]  /*122b0*/  IADD3.X R3, R5.reuse, R247, RZ, P0, !PT ;  /* 0x000000f705037210 */ /* 0x060fe200007fe4ff */
[--C-:B------:R-:W-:Y:S01]  /*122c0*/  IMAD.X R11, R5, 0x1, R246.reuse, P1 ;  /* 0x00000001050b7824 */ /* 0x100fe200008e06f6 */
[CC--:B------:R-:W-:Y:S02]  /*122d0*/  IADD3 R8, P0, R6.reuse, R249.reuse, RZ ;  /* 0x000000f906087210 */ /* 0x0c0fe40007f1e0ff */
[-C--:B------:R-:W-:Y:S01]  /*122e0*/  IADD3 R6, P2, R6, R248.reuse, RZ ;  /* 0x000000f806067210 */ /* 0x080fe20007f5e0ff */
[----:B---3--:R2:W-:Y:S01]  /*122f0*/  LDGSTS.E.BYPASS.LTC128B.128 [R15+0x5080], [R2.64], !P6 ;  /* 0x05080000020f7fae */ /* 0x0085e2000f101d56 */
[C---:B------:R-:W-:Y:S01]  /*12300*/  IADD3 R4, P1, R7.reuse, R249, RZ ;  /* 0x000000f907047210 */ /* 0x040fe20007f3e0ff */
[----:B-1----:R-:W-:Y:S02]  /*12310*/  IMAD.X R9, R12, 0x1, R247, P0 ;  /* 0x000000010c097824 */ /* 0x002fe400000e06f7 */
[----:B------:R1:W-:Y:S01]  /*12320*/  LDGSTS.E.BYPASS.LTC128B.128 [R15+0x6880], [R10.64], !P5 ;  /* 0x068800000a0f7fae */ /* 0x0003e2000e901d56 */
[----:B------:R-:W-:Y:S03]  /*12330*/  IADD3.X R5, R0, R247, RZ, P1, !PT ;  /* 0x000000f700057210 */ /* 0x000fe60000ffe4ff */
[----:B------:R1:W-:Y:S01]  /*12340*/  LDGSTS.E.BYPASS.LTC128B.128 [R15+0x5880], [R8.64], !P6 ;  /* 0x05880000080f7fae */ /* 0x0003e2000f101d56 */
[----:B--2---:R-:W-:Y:S01]  /*12350*/  IADD3 R2, P0, R7, R248, RZ ;  /* 0x000000f807027210 */ /* 0x004fe20007f1e0ff */
[--C-:B------:R-:W-:Y:S04]  /*12360*/  IMAD.X R7, R12, 0x1, R246.reuse, P2 ;  /* 0x000000010c077824 */ /* 0x100fe800010e06f6 */
[----:B------:R-:W-:Y:S01]  /*12370*/  IMAD.X R3, R0, 0x1, R246, P0 ;  /* 0x0000000100037824 */ /* 0x000fe200000e06f6 */
[----:B------:R1:W-:Y:S04]  /*12380*/  LDGSTS.E.BYPASS.LTC128B.128 [R15+0x7080], [R6.64], !P5 ;  /* 0x07080000060f7fae */ /* 0x0003e8000e901d56 */
[----:B------:R1:W-:Y:S04]  /*12390*/  LDGSTS.E.BYPASS.LTC128B.128 [R15+0x6080], [R4.64], !P6 ;  /* 0x06080000040f7fae */ /* 0x0003e8000f101d56 */
[----:B------:R1:W-:Y:S02]  /*123a0*/  LDGSTS.E.BYPASS.LTC128B.128 [R15+0x7880], [R2.64], !P5 ;  /* 0x07880000020f7fae */ /* 0x0003e4000e901d56 */
.L_x_1128:
        /* <DEDUP_REMOVED lines=15> */
[----:B------:R-:W1:Y:S01]  /*124a0*/  SHFL.IDX PT, R3, R4, RZ, 0x1c1f ;  /* 0x001c1fff04037589 */ /* 0x000e6200000e0000 */
[----:B------:R-:W-:Y:S04]  /*124b0*/  IADD3 R0, -R2, 0x1, R0 ;  /* 0x0000000102007810 */ /* 0x000fe80007ffe100 */
        /* <DEDUP_REMOVED lines=20> */
.L_x_1131:
[----:B------:R-:W-:Y:S04]  /*12600*/  MOV R8, c[0x0][0x32c] ;  /* 0x0000cb0000087a02 */ /* 0x000fe80000000f00 */
[----:B------:R-:W-:Y:S11]  /*12610*/  ISETP.NE.AND P0, PT, R8, 0x1, PT ;  /* 0x000000010800780c */ /* 0x000ff60003f05270 */
[----:B------:R-:W-:Y:S02]  /*12620*/  @!UPT UIADD3 URZ, URZ, URZ, URZ ;  /* 0x0000003f3f3ff290 */ /* 0x000fe4000fffe03f */
[----:B------:R-:W-:Y:S05]  /*12630*/  @P0 IMAD.HI.U32 R8, R3, c[0x0][0x330], RZ ;  /* 0x0000cc0003080a27 */ /* 0x000fea00078e00ff */
[----:B------:R-:W-:Y:S02]  /*12640*/  @P0 SHF.R.U32.HI R3, RZ, c[0x0][0x334], R8 ;  /* 0x0000cd00ff030a19 */ /* 0x000fe40000011608 */
.L_x_1132:
[----:B------:R-:W-:Y:S05]  /*12650*/  BSYNC B0 ;  /* 0x0000000000007941 */ /* 0x000fea0003800000 */
.L_x_1130:
[----:B------:R-:W-:Y:S05]  /*12660*/  IMAD R3, R3, c[0x0][0x32c], R7 ;  /* 0x0000cb0003037a24 */ /* 0x000fea00078e0207 */
[----:B------:R-:W-:Y:S02]  /*12670*/  IADD3 R8, R3, c[0x0][0x32c], RZ ;  /* 0x0000cb0003087a10 */ /* 0x000fe40007ffe0ff */
[----:B------:R-:W-:Y:S02]  /*12680*/  IMNMX R0, R0, R3, !PT ;  /* 0x0000000300007217 */ /* 0x000fe40007800200 */
[----:B------:R-:W-:Y:S02]  /*12690*/  IMNMX R2, R2, R8, PT ;  /* 0x0000000802027217 */ /* 0x000fe40003800200 */
.L_x_1129:
        /* <DEDUP_REMOVED lines=87> */
.L_x_1135:
[----:B------:R-:W-:Y:S04]  /*12c10*/  MOV R8, c[0x0][0x32c] ;  /* 0x0000cb0000087a02 */ /* 0x000fe80000000f00 */
[----:B------:R-:W-:Y:S11]  /*12c20*/  ISETP.NE.AND P0, PT, R8, 0x1, PT ;  /* 0x000000010800780c */ /* 0x000ff60003f05270 */
[----:B------:R-:W-:Y:S02]  /*12c30*/  @!UPT UIADD3 URZ, URZ, URZ, URZ ;  /* 0x0000003f3f3ff290 */ /* 0x000fe4000fffe03f */
[----:B------:R-:W-:Y:S05]  /*12c40*/  @P0 IMAD.HI.U32 R8, R3, c[0x0][0x330], RZ ;  /* 0x0000cc0003080a27 */ /* 0x000fea00078e00ff */
[----:B------:R-:W-:Y:S02]  /*12c50*/  @P0 SHF.R.U32.HI R3, RZ, c[0x0][0x334], R8 ;  /* 0x0000cd00ff030a19 */ /* 0x000fe40000011608 */
.L_x_1136:
[----:B------:R-:W-:Y:S05]  /*12c60*/  BSYNC B0 ;  /* 0x0000000000007941 */ /* 0x000fea0003800000 */
.L_x_1134:
[----:B------:R-:W-:Y:S05]  /*12c70*/  IMAD R3, R3, c[0x0][0x32c], R7 ;  /* 0x0000cb0003037a24 */ /* 0x000fea00078e0207 */
[----:B------:R-:W-:Y:S02]  /*12c80*/  IADD3 R8, R3, c[0x0][0x32c], RZ ;  /* 0x0000cb0003087a10 */ /* 0x000fe40007ffe0ff */
[----:B------:R-:W-:Y:S02]  /*12c90*/  IMNMX R0, R0, R3, !PT ;  /* 0x0000000300007217 */ /* 0x000fe40007800200 */
[----:B------:R-:W-:Y:S02]  /*12ca0*/  IMNMX R2, R2, R8, PT ;  /* 0x0000000802027217 */ /* 0x000fe40003800200 */
.L_x_1133:
        /* <DEDUP_REMOVED lines=85> */
.L_x_1139:
[----:B------:R-:W-:Y:S04]  /*13200*/  MOV R8, c[0x0][0x32c] ;  /* 0x0000cb0000087a02 */ /* 0x000fe80000000f00 */
[----:B------:R-:W-:Y:S11]  /*13210*/  ISETP.NE.AND P0, PT, R8, 0x1, PT ;  /* 0x000000010800780c */ /* 0x000ff60003f05270 */
[----:B------:R-:W-:Y:S02]  /*13220*/  @!UPT UIADD3 URZ, URZ, URZ, URZ ;  /* 0x0000003f3f3ff290 */ /* 0x000fe4000fffe03f */
[----:B------:R-:W-:Y:S05]  /*13230*/  @P0 IMAD.HI.U32 R8, R3, c[0x0][0x330], RZ ;  /* 0x0000cc0003080a27 */ /* 0x000fea00078e00ff */
[----:B------:R-:W-:Y:S02]  /*13240*/  @P0 SHF.R.U32.HI R3, RZ, c[0x0][0x334], R8 ;  /* 0x0000cd00ff030a19 */ /* 0x000fe40000011608 */
.L_x_1140:
[----:B------:R-:W-:Y:S05]  /*13250*/  BSYNC B0 ;  /* 0x0000000000007941 */ /* 0x000fea0003800000 */
.L_x_1138:
[----:B------:R-:W-:Y:S05]  /*13260*/  IMAD R3, R3, c[0x0][0x32c], R7 ;  /* 0x0000cb0003037a24 */ /* 0x000fea00078e0207 */
[----:B------:R-:W-:Y:S02]  /*13270*/  IADD3 R8, R3, c[0x0][0x32c], RZ ;  /* 0x0000cb0003087a10 */ /* 0x000fe40007ffe0ff */
[----:B------:R-:W-:Y:S02]  /*13280*/  IMNMX R0, R0, R3, !PT ;  /* 0x0000000300007217 */ /* 0x000fe40007800200 */
[----:B------:R-:W-:Y:S02]  /*13290*/  IMNMX R2, R2, R8, PT ;  /* 0x0000000802027217 */ /* 0x000fe40003800200 */
.L_x_1137:
        /* <DEDUP_REMOVED lines=85> */
.L_x_1143:
[----:B------:R-:W-:Y:S04]  /*137f0*/  MOV R4, c[0x0][0x32c] ;  /* 0x0000cb0000047a02 */ /* 0x000fe80000000f00 */
[----:B------:R-:W-:Y:S11]  /*13800*/  ISETP.NE.AND P0, PT, R4, 0x1, PT ;  /* 0x000000010400780c */ /* 0x000ff60003f05270 */
[----:B------:R-:W-:Y:S02]  /*13810*/  @!UPT UIADD3 URZ, URZ, URZ, URZ ;  /* 0x0000003f3f3ff290 */ /* 0x000fe4000fffe03f */
[----:B------:R-:W-:Y:S05]  /*13820*/  @P0 IMAD.HI.U32 R4, R3, c[0x0][0x330], RZ ;  /* 0x0000cc0003040a27 */ /* 0x000fea00078e00ff */
[----:B------:R-:W-:Y:S02]  /*13830*/  @P0 SHF.R.U32.HI R3, RZ, c[0x0][0x334], R4 ;  /* 0x0000cd00ff030a19 */ /* 0x000fe40000011604 */
.L_x_1144:
[----:B------:R-:W-:Y:S05]  /*13840*/  BSYNC B0 ;  /* 0x0000000000007941 */ /* 0x000fea0003800000 */
.L_x_1142:
[----:B------:R-:W-:Y:S05]  /*13850*/  IMAD R7, R3, c[0x0][0x32c], R7 ;  /* 0x0000cb0003077a24 */ /* 0x000fea00078e0207 */
[----:B------:R-:W-:Y:S02]  /*13860*/  IADD3 R3, R7, c[0x0][0x32c], RZ ;  /* 0x0000cb0007037a10 */ /* 0x000fe40007ffe0ff */
[----:B------:R-:W-:Y:S02]  /*13870*/  IMNMX R0, R0, R7, !PT ;  /* 0x0000000700007217 */ /* 0x000fe40007800200 */
[----:B------:R-:W-:Y:S02]  /*13880*/  IMNMX R2, R2, R3, PT ;  /* 0x0000000302027217 */ /* 0x000fe40003800200 */
.L_x_1141:
        /* <DEDUP_REMOVED lines=22> */
[----:B------:R-:W-:Y:S01]  /*139f0*/  PLOP3.LUT P0, PT, PT, PT, UP4, 0x40, 0x0 ;  /* 0x000000000000781c */ /* 0x000fe20003f0e848 */
[----:B------:R-:W-:Y:S01]  /*13a00*/  UISETP.NE.AND UP4, UPT, UR30, URZ, UPT ;  /* 0x0000003f1e00728c */ /* 0x000fe2000bf85270 */
[----:B------:R-:W-:Y:S02]  /*13a10*/  FMNMX.FTZ R137, R201, R137, !PT ;  /* 0x00000089c9897209 */ /* 0x000fe40007810000 */
[----:B------:R-:W-:Y:S02]  /*13a20*/  FMNMX.FTZ R3, R199, R3, !PT ;  /* 0x00000003c7037209 */ /* 0x000fe40007810000 */
[----:B------:R-:W-:Y:S02]  /*13a30*/  FMNMX.FTZ R137, R204, R137, !PT ;  /* 0x00000089cc897209 */ /* 0x000fe40007810000 */
[----:B------:R-:W-:Y:S02]  /*13a40*/  ISETP.GT.AND P0, PT, R0, RZ, P0 ;  /* 0x000000ff0000720c */ /* 0x000fe40000704270 */
[----:B------:R-:W-:Y:S02]  /*13a50*/  FMNMX.FTZ R137, R223, R137, !PT ;  /* 0x00000089df897209 */ /* 0x000fe40007810000 */
[----:B------:R-:W-:Y:S02]  /*13a60*/  ISETP.LT.OR P0, PT, R2, 0x1, P0 ;  /* 0x000000010200780c */ /* 0x000fe40000701670 */
[----:B------:R-:W-:Y:S02]  /*13a70*/  FMNMX.FTZ R3, R203, R3, !PT ;  /* 0x00000003cb037209 */ /* 0x000fe40007810000 */
[----:B------:R-:W-:Y:S02]  /*13a80*/  FSEL R5, R245, -INF , !P0 ;  /* 0xff800000f5057808 */ /* 0x000fe40004000000 */
[----:B------:R-:W-:Y:S02]  /*13a90*/  MOV R245, R33 ;  /* 0x0000002100f57202 */ /* 0x000fe40000000f00 */
        /* <DEDUP_REMOVED lines=12> */
[----:B------:R-:W-:Y:S01]  /*13b60*/  PLOP3.LUT P1, PT, PT, PT, UP2, 0x40, 0x0 ;  /* 0x000000000000781c */ /* 0x000fe20003f2e828 */
[----:B------:R-:W2:Y:S01]  /*13b70*/  SHFL.BFLY PT, R20, R3, 0x2, 0x1f ;  /* 0x0c401f0003147f89 */ /* 0x000ea200000e0000 */
[----:B------:R-:W-:Y:S01]  /*13b80*/  FMNMX.FTZ R4, R18, R4, !PT ;  /* 0x0000000412047209 */ /* 0x000fe20007810000 */
[----:B------:R-:W-:Y:S01]  /*13b90*/  UISETP.NE.AND UP2, UPT, UR28, URZ, UPT ;  /* 0x0000003f1c00728c */ /* 0x000fe2000bf45270 */
[----:B------:R-:W-:Y:S01]  /*13ba0*/  PLOP3.LUT P0, PT, PT, PT, UP1, 0x40, 0x0 ;  /* 0x000000000000781c */ /* 0x000fe20003f0e818 */
[----:B------:R-:W-:Y:S01]  /*13bb0*/  UISETP.NE.AND UP1, UPT, UR27, URZ, UPT ;  /* 0x0000003f1b00728c */ /* 0x000fe2000bf25270 */
[----:B------:R-:W-:Y:S02]  /*13bc0*/  FMNMX.FTZ R4, R205, R4, !PT ;  /* 0x00000004cd047209 */ /* 0x000fe40007810000 */
[----:B------:R-:W-:Y:S02]  /*13bd0*/  ISETP.GT.AND P1, PT, R0, 0x8, P1 ;  /* 0x000000080000780c */ /* 0x000fe40000f24270 */
[----:B------:R-:W-:Y:S02]  /*13be0*/  FMNMX.FTZ R4, R208, R4, !PT ;  /* 0x00000004d0047209 */ /* 0x000fe40007810000 */
[----:B------:R-:W-:Y:S02]  /*13bf0*/  ISETP.GT.AND P0, PT, R0, 0x9, P0 ;  /* 0x000000090000780c */ /* 0x000fe40000704270 */
[----:B------:R-:W-:Y:S02]  /*13c00*/  FMNMX.FTZ R4, R210, R4, !PT ;  /* 0x00000004d2047209 */ /* 0x000fe40007810000 */
[C---:B------:R-:W-:Y:S02]  /*13c10*/  ISETP.LT.OR P1, PT, R2.reuse, 0x9, P1 ;  /* 0x000000090200780c */ /* 0x040fe40000f21670 */
[----:B------:R-:W-:Y:S02]  /*13c20*/  ISETP.LT.OR P0, PT, R2, 0xa, P0 ;  /* 0x0000000a0200780c */ /* 0x000fe40000701670 */
[----:B------:R-:W-:Y:S01]  /*13c30*/  PLOP3.LUT P2, PT, PT, PT, UP3, 0x40, 0x0 ;  /* 0x000000000000781c */ /* 0x000fe20003f4e838 */
[----:B------:R-:W-:Y:S01]  /*13c40*/  UISETP.NE.AND UP3, UPT, UR29, URZ, UPT ;  /* 0x0000003f1d00728c */ /* 0x000fe2000bf65270 */
[----:B------:R-:W-:Y:S02]  /*13c50*/  FMNMX.FTZ R4, R211, R4, !PT ;  /* 0x00000004d3047209 */ /* 0x000fe40007810000 */
[----:B------:R-:W-:Y:S02]  /*13c60*/  FSEL R24, R215, -INF , !P1 ;  /* 0xff800000d7187808 */ /* 0x000fe40004800000 */
[----:B-1----:R-:W-:Y:S02]  /*13c70*/  FMNMX.FTZ R137, R137, R6, !PT ;  /* 0x0000000689897209 */ /* 0x002fe40007810000 */
[----:B--2---:R-:W-:Y:S02]  /*13c80*/  FMNMX.FTZ R3, R3, R20, !PT ;  /* 0x0000001403037209 */ /* 0x004fe40007810000 */
[----:B------:R-:W-:Y:S01]  /*13c90*/  FSEL R25, R214, -INF , !P0 ;  /* 0xff800000d6197808 */ /* 0x000fe20004000000 */
[----:B------:R-:W1:Y:S01]  /*13ca0*/  SHFL.BFLY PT, R6, R137, 0x1, 0x1f ;  /* 0x0c201f0089067f89 */ /* 0x000e6200000e0000 */
[----:B------:R-:W-:Y:S02]  /*13cb0*/  ISETP.GT.AND P2, PT, R0, 0x1, P2 ;  /* 0x000000010000780c */ /* 0x000fe40001744270 */
[----:B------:R-:W-:Y:S02]  /*13cc0*/  PLOP3.LUT P1, PT, PT, PT, UP6, 0x40, 0x0 ;  /* 0x000000000000781c */ /* 0x000fe40003f2e868 */
[----:B------:R-:W-:Y:S02]  /*13cd0*/  PLOP3.LUT P0, PT, PT, PT, UP5, 0x40, 0x0 ;  /* 0x000000000000781c */ /* 0x000fe40003f0e858 */
[----:B------:R-:W-:Y:S01]  /*13ce0*/  FMNMX.FTZ R4, R247, R4, !PT ;  /* 0x00000004f7047209 */ /* 0x000fe20007810000 */
[----:B------:R-:W2:Y:S01]  /*13cf0*/  SHFL.BFLY PT, R136, R3, 0x1, 0x1f ;  /* 0x0c201f0003887f89 */ /* 0x000ea200000e0000 */
[----:B------:R-:W-:Y:S02]  /*13d00*/  ISETP.LT.OR P2, PT, R2, 0x2, P2 ;  /* 0x000000020200780c */ /* 0x000fe40001741670 */
[C---:B------:R-:W-:Y:S02]  /*13d10*/  ISETP.GT.AND P1, PT, R0.reuse, 0x11, P1 ;  /* 0x000000110000780c */ /* 0x040fe40000f24270 */
[----:B------:R-:W-:Y:S02]  /*13d20*/  ISETP.GT.AND P0, PT, R0, 0x18, P0 ;  /* 0x000000180000780c */ /* 0x000fe40000704270 */
[----:B------:R-:W-:Y:S02]  /*13d30*/  FMNMX.FTZ R4, R248, R4, !PT ;  /* 0x00000004f8047209 */ /* 0x000fe40007810000 */
[----:B------:R-:W-:Y:S02]  /*13d40*/  FSEL R7, R244, -INF , !P2 ;  /* 0xff800000f4077808 */ /* 0x000fe40005000000 */
[C---:B------:R-:W-:Y:S02]  /*13d50*/  ISETP.LT.OR P1, PT, R2.reuse, 0x12, P1 ;  /* 0x000000120200780c */ /* 0x040fe40000f21670 */
[----:B------:R-:W-:Y:S02]  /*13d60*/  ISETP.LT.OR P0, PT, R2, 0x19, P0 ;  /* 0x000000190200780c */ /* 0x000fe40000701670 */
[----:B------:R-:W-:Y:S01]  /*13d70*/  PLOP3.LUT P2, PT, PT, PT, UP0, 0x40, 0x0 ;  /* 0x000000000000781c */ /* 0x000fe20003f4e808 */
[----:B------:R-:W-:Y:S01]  /*13d80*/  UISETP.NE.AND UP0, UPT, UR5, URZ, UPT ;  /* 0x0000003f0500728c */ /* 0x000fe2000bf05270 */
[----:B-1----:R-:W-:Y:S02]  /*13d90*/  FMNMX.FTZ R137, R137, R6, !PT ;  /* 0x0000000689897209 */ /* 0x002fe40007810000 */
[----:B------:R-:W-:Y:S02]  /*13da0*/  FMNMX.FTZ R6, R5, R139, !PT ;  /* 0x0000008b05067209 */ /* 0x000fe40007810000 */
[----:B------:R-:W-:Y:S01]  /*13db0*/  FMNMX.FTZ R4, R249, R4, !PT ;  /* 0x00000004f9047209 */ /* 0x000fe20007810000 */
[----:B------:R-:W-:Y:S01]  /*13dc0*/  FMUL.FTZ R141, R137, c[0x0][0x2d0] ;  /* 0x0000b400898d7a20 */ /* 0x000fe20000410000 */
[----:B------:R-:W-:Y:S02]  /*13dd0*/  FSEL R202, R220, -INF , !P1 ;  /* 0xff800000dcca7808 */ /* 0x000fe40004800000 */
[----:B------:R-:W-:Y:S02]  /*13de0*/  FMNMX.FTZ R6, R7, R6, !PT ;  /* 0x0000000607067209 */ /* 0x000fe40007810000 */
[----:B------:R-:W-:Y:S02]  /*13df0*/  FSEL R206, R213, -INF , !P0 ;  /* 0xff800000d5ce7808 */ /* 0x000fe40004000000 */
[----:B------:R-:W-:Y:S02]  /*13e00*/  ISETP.GT.AND P2, PT, R0, 0x10, P2 ;  /* 0x000000100000780c */ /* 0x000fe40001744270 */
[----:B------:R-:W-:Y:S02]  /*13e10*/  PLOP3.LUT P1, PT, PT, PT, UP4, 0x40, 0x0 ;  /* 0x000000000000781c */ /* 0x000fe40003f2e848 */
[----:B------:R-:W-:Y:S02]  /*13e20*/  PLOP3.LUT P0, PT, PT, PT, UP3, 0x40, 0x0 ;  /* 0x000000000000781c */ /* 0x000fe40003f0e838 */
[----:B------:R-:W-:Y:S02]  /*13e30*/  FMNMX.FTZ R4, R251, R4, !PT ;  /* 0x00000004fb047209 */ /* 0x000fe40007810000 */
[----:B--2---:R-:W-:Y:S02]  /*13e40*/  FMNMX.FTZ R136, R3, R136, !PT ;  /* 0x0000008803887209 */ /* 0x004fe40007810000 */
[----:B------:R-:W-:Y:S01]  /*13e50*/  FMNMX.FTZ R3, R24, R6, !PT ;  /* 0x0000000618037209 */ /* 0x000fe20007810000 */
[----:B------:R-:W1:Y:S01]  /*13e60*/  SHFL.BFLY PT, R20, R4, 0x2, 0x1f ;  /* 0x0c401f0004147f89 */ /* 0x000e6200000e0000 */
[----:B------:R-:W-:Y:S01]  /*13e70*/  ISETP.LT.OR P2, PT, R2, 0x11, P2 ;  /* 0x000000110200780c */ /* 0x000fe20001741670 */
[----:B------:R-:W-:Y:S01]  /*13e80*/  FMUL.FTZ R142, R136, c[0x0][0x2d0] ;  /* 0x0000b400888e7a20 */ /* 0x000fe20000410000 */
[C---:B------:R-:W-:Y:S02]  /*13e90*/  ISETP.GT.AND P1, PT, R0.reuse, 0x19, P1 ;  /* 0x000000190000780c */ /* 0x040fe40000f24270 */
[----:B------:R-:W-:Y:S02]  /*13ea0*/  ISETP.GT.AND P0, PT, R0, 0x20, P0 ;  /* 0x000000200000780c */ /* 0x000fe40000704270 */
[----:B------:R-:W-:Y:S02]  /*13eb0*/  FMNMX.FTZ R3, R25, R3, !PT ;  /* 0x0000000319037209 */ /* 0x000fe40007810000 */
[----:B------:R-:W-:Y:S02]  /*13ec0*/  FSEL R200, R221, -INF , !P2 ;  /* 0xff800000ddc87808 */ /* 0x000fe40005000000 */
[C---:B------:R-:W-:Y:S02]  /*13ed0*/  ISETP.LT.OR P1, PT, R2.reuse, 0x1a, P1 ;  /* 0x0000001a0200780c */ /* 0x040fe40000f21670 */
[----:B------:R-:W-:Y:S02]  /*13ee0*/  ISETP.LT.OR P0, PT, R2, 0x21, P0 ;  /* 0x000000210200780c */ /* 0x000fe40000701670 */
[----:B------:R-:W-:Y:S02]  /*13ef0*/  FSEL R209, R212, -INF , !P1 ;  /* 0xff800000d4d17808 */ /* 0x000fe40004800000 */
[----:B------:R-:W-:Y:S02]  /*13f00*/  FSEL R212, R42, -INF , !P0 ;  /* 0xff8000002ad47808 */ /* 0x000fe40004000000 */
[----:B------:R-:W-:Y:S02]  /*13f10*/  FMNMX.FTZ R3, R200, R3, !PT ;  /* 0x00000003c8037209 */ /* 0x000fe40007810000 */
[----:B------:R-:W-:Y:S02]  /*13f20*/  PLOP3.LUT P0, PT, PT, PT, UP1, 0x40, 0x0 ;  /* 0x000000000000781c */ /* 0x000fe40003f0e818 */
        /* <DEDUP_REMOVED lines=16> */
[----:B------:R-:W-:Y:S02]  /*14030*/  FSETP.NEU.FTZ.AND P1, PT, R136, -INF , PT ;  /* 0xff8000008800780b */ /* 0x000fe40003f3d000 */
[----:B------:R-:W-:Y:S01]  /*14040*/  FMNMX.FTZ R0, R214, R0, !PT ;  /* 0x00000000d6007209 */ /* 0x000fe20007810000 */
[----:B------:R-:W1:Y:S01]  /*14050*/  SHFL.BFLY PT, R135, R4, 0x1, 0x1f ;  /* 0x0c201f0004877f89 */ /* 0x000e6200000e0000 */
[----:B------:R-:W-:Y:S02]  /*14060*/  ISETP.LT.OR P0, PT, R2, 0x2a, P0 ;  /* 0x0000002a0200780c */ /* 0x000fe40000701670 */
[----:B------:R-:W-:Y:S02]  /*14070*/  FSEL R142, R142, RZ, P1 ;  /* 0x000000ff8e8e7208 */ /* 0x000fe40000800000 */
[----:B------:R-:W-:Y:S02]  /*14080*/  FSEL R140, R47, -INF , !P0 ;  /* 0xff8000002f8c7808 */ /* 0x000fe40004000000 */
[----:B------:R-:W-:Y:S01]  /*14090*/  FMNMX.FTZ R0, R213, R0, !PT ;  /* 0x00000000d5007209 */ /* 0x000fe20007810000 */
[--C-:B------:R-:W-:Y:S01]  /*140a0*/  FFMA.FTZ R3, R19, c[0x0][0x2d0], -R142.reuse ;  /* 0x0000b40013037a23 */ /* 0x100fe2000001088e */
[----:B------:R-:W-:Y:S01]  /*140b0*/  FSETP.NEU.FTZ.AND P2, PT, R137, -INF , PT ;  /* 0xff8000008900780b */ /* 0x000fe20003f5d000 */
[--C-:B------:R-:W-:Y:S01]  /*140c0*/  FFMA.FTZ R13, R13, c[0x0][0x2d0], -R142.reuse ;  /* 0x0000b4000d0d7a23 */ /* 0x100fe2000001088e */
[----:B------:R-:W-:Y:S01]  /*140d0*/  FMNMX.FTZ R0, R140, R0, !PT ;  /* 0x000000008c007209 */ /* 0x000fe20007810000 */
[----:B------:R2:W-:Y:S01]  /*140e0*/  MUFU.EX2 R244, R3 ;  /* 0x0000000300f47308 */ /* 0x0005e20000000800 */
[----:B------:R-:W-:Y:S01]  /*140f0*/  FSEL R141, R141, RZ, P2 ;  /* 0x000000ff8d8d7208 */ /* 0x000fe20001000000 */
[--C-:B------:R-:W-:Y:S02]  /*14100*/  FFMA.FTZ R9, R9, c[0x0][0x2d0], -R142.reuse ;  /* 0x0000b40009097a23 */ /* 0x100fe4000001088e */
[----:B------:R-:W2:Y:S01]  /*14110*/  SHFL.BFLY PT, R2, R0, 0x2, 0x1f ;  /* 0x0c401f0000027f89 */ /* 0x000ea200000e0000 */
[----:B------:R-:W-:Y:S02]  /*14120*/  FFMA.FTZ R14, R14, c[0x0][0x2d0], -R142 ;  /* 0x0000b4000e0e7a23 */ /* 0x000fe4000001088e */
[--C-:B------:R-:W-:Y:S02]  /*14130*/  FFMA.FTZ R10, R10, c[0x0][0x2d0], -R141.reuse ;  /* 0x0000b4000a0a7a23 */ /* 0x100fe4000001088d */
[--C-:B------:R-:W-:Y:S01]  /*14140*/  FFMA.FTZ R15, R15, c[0x0][0x2d0], -R141.reuse ;  /* 0x0000b4000f0f7a23 */ /* 0x100fe2000001088d */
[----:B------:R-:W-:Y:S01]  /*14150*/  MUFU.EX2 R33, R13 ;  /* 0x0000000d00217308 */ /* 0x000fe20000000800 */
[--C-:B------:R-:W-:Y:S01]  /*14160*/  FFMA.FTZ R16, R16, c[0x0][0x2d0], -R141.reuse ;  /* 0x0000b40010107a23 */ /* 0x100fe2000001088d */
[----:B-1----:R-:W-:Y:S01]  /*14170*/  FMNMX.FTZ R135, R4, R135, !PT ;  /* 0x0000008704877209 */ /* 0x002fe20007810000 */
[----:B------:R-:W-:Y:S03]  /*14180*/  FFMA.FTZ R17, R17, c[0x0][0x2d0], -R141 ;  /* 0x0000b40011117a23 */ /* 0x000fe6000001088d */
[C---:B------:R-:W-:Y:S01]  /*14190*/  FSETP.NEU.FTZ.AND P0, PT, R135.reuse, -INF , PT ;  /* 0xff8000008700780b */ /* 0x040fe20003f1d000 */
[----:B------:R-:W-:Y:S03]  /*141a0*/  FMUL.FTZ R143, R135, c[0x0][0x2d0] ;  /* 0x0000b400878f7a20 */ /* 0x000fe60000410000 */
[----:B------:R-:W-:Y:S02]  /*141b0*/  MUFU.EX2 R21, R10 ;  /* 0x0000000a00157308 */ /* 0x000fe40000000800 */
[----:B------:R-:W-:Y:S05]  /*141c0*/  FSEL R143, R143, RZ, P0 ;  /* 0x000000ff8f8f7208 */ /* 0x000fea0000000000 */
[--C-:B------:R-:W-:Y:S01]  /*141d0*/  FFMA.FTZ R8, R8, c[0x0][0x2d0], -R143.reuse ;  /* 0x0000b40008087a23 */ /* 0x100fe2000001088f */
[----:B--2---:R-:W-:Y:S01]  /*141e0*/  FMNMX.FTZ R3, R0, R2, !PT ;  /* 0x0000000200037209 */ /* 0x004fe20007810000 */
[--C-:B------:R-:W-:Y:S01]  /*141f0*/  FFMA.FTZ R2, R18, c[0x0][0x2d0], -R143.reuse ;  /* 0x0000b40012027a23 */ /* 0x100fe2000001088f */
[----:B------:R-:W-:Y:S01]  /*14200*/  FSEL R0, R137, RZ, P2 ;  /* 0x000000ff89007208 */ /* 0x000fe20001000000 */
[----:B------:R-:W-:Y:S01]  /*14210*/  MUFU.EX2 R31, R15 ;  /* 0x0000000f001f7308 */ /* 0x000fe20000000800 */
[--C-:B------:R-:W-:Y:S01]  /*14220*/  FFMA.FTZ R12, R12, c[0x0][0x2d0], -R143.reuse ;  /* 0x0000b4000c0c7a23 */ /* 0x100fe2000001088f */
[----:B------:R-:W1:Y:S01]  /*14230*/  SHFL.BFLY PT, R4, R3, 0x1, 0x1f ;  /* 0x0c201f0003047f89 */ /* 0x000e6200000e0000 */
[----:B------:R-:W-:Y:S02]  /*14240*/  FFMA.FTZ R11, R11, c[0x0][0x2d0], -R143 ;  /* 0x0000b4000b0b7a23 */ /* 0x000fe4000001088f */
[----:B------:R-:W-:Y:S04]  /*14250*/  FADD.FTZ R0, -R0, R132 ;  /* 0x0000008400007221 */ /* 0x000fe80000010100 */
[----:B------:R-:W-:Y:S01]  /*14260*/  FMUL.FTZ R0, R0, c[0x0][0x2d0] ;  /* 0x0000b40000007a20 */ /* 0x000fe20000410000 */
[----:B------:R2:W-:Y:S10]  /*14270*/  MUFU.EX2 R221, R2 ;  /* 0x0000000200dd7308 */ /* 0x0005f40000000800 */
[----:B------:R3:W4:Y:S01]  /*14280*/  MUFU.EX2 R133, R0 ;  /* 0x0000000000857308 */ /* 0x0007220000000800 */
[----:B-1----:R-:W-:Y:S09]  /*14290*/  FMNMX.FTZ R3, R4, R3, !PT ;  /* 0x0000000304037209 */ /* 0x002ff20007810000 */
[----:B------:R1:W-:Y:S01]  /*142a0*/  MUFU.EX2 R28, R16 ;  /* 0x00000010001c7308 */ /* 0x0003e20000000800 */
[----:B--2---:R-:W-:Y:S05]  /*142b0*/  FSEL R2, R136, RZ, P1 ;  /* 0x000000ff88027208 */ /* 0x004fea0000800000 */
[----:B------:R-:W-:Y:S04]  /*142c0*/  FADD.FTZ R2, -R2, R134 ;  /* 0x0000008602027221 */ /* 0x000fe80000010100 */
[----:B------:R-:W2:Y:S01]  /*142d0*/  MUFU.EX2 R51, R17 ;  /* 0x0000001100337308 */ /* 0x000ea20000000800 */
[----:B------:R-:W-:Y:S02]  /*142e0*/  FMUL.FTZ R134, R3, c[0x0][0x2d0] ;  /* 0x0000b40003867a20 */ /* 0x000fe40000410000 */
[----:B------:R-:W-:Y:S01]  /*142f0*/  FMUL.FTZ R2, R2, c[0x0][0x2d0] ;  /* 0x0000b40002027a20 */ /* 0x000fe20000410000 */
[----:B---3--:R-:W-:Y:S01]  /*14300*/  FSEL R0, R135, RZ, P0 ;  /* 0x000000ff87007208 */ /* 0x008fe20000000000 */
[----:B----4-:R-:W-:Y:S01]  /*14310*/  FMUL.FTZ R48, R133, R188 ;  /* 0x000000bc85307220 */ /* 0x010fe20000410000 */
[----:B------:R-:W-:Y:S01]  /*14320*/  FSETP.NEU.FTZ.AND P0, PT, R3, -INF , PT ;  /* 0xff8000000300780b */ /* 0x000fe20003f1d000 */
[C---:B------:R-:W-:Y:S02]  /*14330*/  FMUL.FTZ R49, R133.reuse, R189 ;  /* 0x000000bd85317220 */ /* 0x040fe40000410000 */
[----:B------:R-:W-:Y:S01]  /*14340*/  FADD.FTZ R0, -R0, R138 ;  /* 0x0000008a00007221 */ /* 0x000fe20000010100 */
[----:B------:R-:W3:Y:S01]  /*14350*/  MUFU.EX2 R132, R2 ;  /* 0x0000000200847308 */ /* 0x000ee20000000800 */
[----:B------:R-:W-:Y:S01]  /*14360*/  FSEL R134, R134, RZ, P0 ;  /* 0x000000ff86867208 */ /* 0x000fe20000000000 */
[----:B------:R-:W-:Y:S01]  /*14370*/  FMUL.FTZ R52, R133, R52 ;  /* 0x0000003485347220 */ /* 0x000fe20000410000 */
[----:B------:R-:W-:Y:S01]  /*14380*/  MOV R138, R21 ;  /* 0x00000015008a7202 */ /* 0x000fe20000000f00 */
[----:B------:R-:W-:Y:S01]  /*14390*/  FMUL.FTZ R0, R0, c[0x0][0x2d0] ;  /* 0x0000b40000007a20 */ /* 0x000fe20000410000 */
[----:B------:R-:W4:Y:S01]  /*143a0*/  LDSM.16.MT88.4 R20, [R225+0x2080] ;  /* 0x00208000e114783b */ /* 0x000f220000004200 */
[--C-:B------:R-:W-:Y:S01]  /*143b0*/  FFMA.FTZ R4, R25, c[0x0][0x2d0], -R134.reuse ;  /* 0x0000b40019047a23 */ /* 0x100fe20000010886 */
[----:B------:R-:W-:Y:S01]  /*143c0*/  F2FP.PACK_AB R192, R31, R138 ;  /* 0x0000008a1fc0723e */ /* 0x000fe200000000ff */
[--C-:B------:R-:W-:Y:S02]  /*143d0*/  FFMA.FTZ R5, R5, c[0x0][0x2d0], -R134.reuse ;  /* 0x0000b40005057a23 */ /* 0x100fe40000010886 */
[----:B------:R5:W5:Y:S01]  /*143e0*/  MUFU.EX2 R2, R0 ;  /* 0x0000000000027308 */ /* 0x000b620000000800 */
[C---:B-1----:R-:W-:Y:S01]  /*143f0*/  FMUL.FTZ R16, R133.reuse, R156 ;  /* 0x0000009c85107220 */ /* 0x042fe20000410000 */
[----:B------:R-:W-:Y:S01]  /*14400*/  MOV R156, R31 ;  /* 0x0000001f009c7202 */ /* 0x000fe20000000f00 */
        /* <DEDUP_REMOVED lines=11> */
[----:B------:R-:W2:Y:S01]  /*144c0*/  MUFU.EX2 R27, R14 ;  /* 0x0000000e001b7308 */ /* 0x000ea20000000800 */
[----:B------:R-:W-:Y:S01]  /*144d0*/  MOV R159, R28 ;  /* 0x0000001c009f7202 */ /* 0x000fe20000000f00 */
[C---:B------:R-:W-:Y:S01]  /*144e0*/  FMUL.FTZ R34, R132.reuse, R174 ;  /* 0x000000ae84227220 */ /* 0x040fe20000410000 */
[----:B------:R-:W-:Y:S01]  /*144f0*/  MOV R174, R221 ;  /* 0x000000dd00ae7202 */ /* 0x000fe20000000f00 */
[--C-:B-----5:R-:W-:Y:S02]  /*14500*/  FFMA.FTZ R0, R7, c[0x0][0x2d0], -R134.reuse ;  /* 0x0000b40007007a23 */ /* 0x120fe40000010886 */
[----:B------:R-:W-:Y:S02]  /*14510*/  FMUL.FTZ R7, R132, R147 ;  /* 0x0000009384077220 */ /* 0x000fe40000410000 */
[C---:B------:R-:W-:Y:S02]  /*14520*/  FMUL.FTZ R13, R2.reuse, R153 ;  /* 0x00000099020d7220 */ /* 0x040fe40000410000 */
[----:B------:R3:W-:Y:S01]  /*14530*/  MUFU.EX2 R216, R0 ;  /* 0x0000000000d87308 */ /* 0x0007e20000000800 */
[C---:B------:R-:W-:Y:S02]  /*14540*/  FMUL.FTZ R25, R2.reuse, R165 ;  /* 0x000000a502197220 */ /* 0x040fe40000410000 */
[C---:B------:R-:W-:Y:S02]  /*14550*/  FMUL.FTZ R45, R2.reuse, R185 ;  /* 0x000000b9022d7220 */ /* 0x040fe40000410000 */
[C---:B-1----:R-:W-:Y:S02]  /*14560*/  FMUL.FTZ R9, R2.reuse, R149 ;  /* 0x0000009502097220 */ /* 0x042fe40000410000 */
[C---:B------:R-:W-:Y:S02]  /*14570*/  FMUL.FTZ R44, R2.reuse, R184 ;  /* 0x000000b8022c7220 */ /* 0x040fe40000410000 */
[----:B------:R-:W-:Y:S01]  /*14580*/  FMUL.FTZ R28, R2, R168 ;  /* 0x000000a8021c7220 */ /* 0x000fe20000410000 */
[----:B------:R1:W5:Y:S01]  /*14590*/  MUFU.EX2 R215, R5 ;  /* 0x0000000500d77308 */ /* 0x0003620000000800 */
[----:B------:R-:W-:Y:S02]  /*145a0*/  FMUL.FTZ R35, R132, R175 ;  /* 0x000000af84237220 */ /* 0x000fe40000410000 */
[----:B------:R-:W-:Y:S01]  /*145b0*/  FMUL.FTZ R40, R2, R180 ;  /* 0x000000b402287220 */ /* 0x000fe20000410000 */
[----:B--2---:R-:W-:Y:S01]  /*145c0*/  F2FP.PACK_AB R195, R244, R27 ;  /* 0x0000001bf4c3723e */ /* 0x004fe200000000ff */
[----:B------:R-:W-:Y:S01]  /*145d0*/  FMUL.FTZ R41, R2, R181 ;  /* 0x000000b502297220 */ /* 0x000fe20000410000 */
[----:B------:R-:W-:Y:S01]  /*145e0*/  MOV R181, R159 ;  /* 0x0000009f00b57202 */ /* 0x000fe20000000f00 */
[C---:B------:R-:W-:Y:S02]  /*145f0*/  FMUL.FTZ R50, R132.reuse, R190 ;  /* 0x000000be84327220 */ /* 0x040fe40000410000 */
[C---:B------:R-:W-:Y:S01]  /*14600*/  FMUL.FTZ R54, R132.reuse, R54 ;  /* 0x0000003684367220 */ /* 0x040fe20000410000 */
[----:B------:R2:W-:Y:S01]  /*14610*/  MUFU.EX2 R219, R4 ;  /* 0x0000000400db7308 */ /* 0x0005e20000000800 */
[----:B------:R-:W-:Y:S02]  /*14620*/  FMUL.FTZ R55, R132, R55 ;  /* 0x0000003784377220 */ /* 0x000fe40000410000 */
[----:B------:R-:W-:Y:S02]  /*14630*/  FMUL.FTZ R56, R2, R56 ;  /* 0x0000003802387220 */ /* 0x000fe40000410000 */
[----:B---3--:R-:W-:Y:S02]  /*14640*/  FFMA.FTZ R0, R24, c[0x0][0x2d0], -R134 ;  /* 0x0000b40018007a23 */ /* 0x008fe40000010886 */
[C---:B------:R-:W-:Y:S02]  /*14650*/  FMUL.FTZ R24, R2.reuse, R164 ;  /* 0x000000a402187220 */ /* 0x040fe40000410000 */
[C---:B------:R-:W-:Y:S01]  /*14660*/  FMUL.FTZ R57, R2.reuse, R57 ;  /* 0x0000003902397220 */ /* 0x040fe20000410000 */
[----:B------:R3:W3:Y:S01]  /*14670*/  MUFU.EX2 R217, R0 ;  /* 0x0000000000d97308 */ /* 0x0006e20000000800 */
[C---:B------:R-:W-:Y:S02]  /*14680*/  FMUL.FTZ R60, R2.reuse, R60 ;  /* 0x0000003c023c7220 */ /* 0x040fe40000410000 */
[----:B------:R-:W-:Y:S02]  /*14690*/  FMUL.FTZ R61, R2, R61 ;  /* 0x0000003d023d7220 */ /* 0x000fe40000410000 */
[C---:B-1----:R-:W-:Y:S01]  /*146a0*/  FMUL.FTZ R5, R133.reuse, R145 ;  /* 0x0000009185057220 */ /* 0x042fe20000410000 */
[----:B-----5:R-:W-:Y:S01]  /*146b0*/  F2FP.PACK_AB R145, R216, R215 ;  /* 0x000000d7d891723e */ /* 0x020fe200000000ff */
[C---:B------:R-:W-:Y:S02]  /*146c0*/  FMUL.FTZ R66, R132.reuse, R66 ;  /* 0x0000004284427220 */ /* 0x040fe40000410000 */
[C---:B------:R-:W-:Y:S01]  /*146d0*/  FMUL.FTZ R67, R132.reuse, R67 ;  /* 0x0000004384437220 */ /* 0x040fe20000410000 */
[----:B------:R1:W5:Y:S01]  /*146e0*/  MUFU.EX2 R30, R8 ;  /* 0x00000008001e7308 */ /* 0x0003620000000800 */
[C---:B------:R-:W-:Y:S02]  /*146f0*/  FMUL.FTZ R70, R132.reuse, R70 ;  /* 0x0000004684467220 */ /* 0x040fe40000410000 */
[----:B------:R-:W-:Y:S02]  /*14700*/  FMUL.FTZ R71, R132, R71 ;  /* 0x0000004784477220 */ /* 0x000fe40000410000 */
[----:B--2---:R-:W-:Y:S02]  /*14710*/  FMUL.FTZ R4, R133, R144 ;  /* 0x0000009085047220 */ /* 0x004fe40000410000 */
[C---:B------:R-:W-:Y:S02]  /*14720*/  FMUL.FTZ R72, R2.reuse, R72 ;  /* 0x0000004802487220 */ /* 0x040fe40000410000 */
[C---:B------:R-:W-:Y:S01]  /*14730*/  FMUL.FTZ R73, R2.reuse, R73 ;  /* 0x0000004902497220 */ /* 0x040fe20000410000 */
[----:B------:R-:W2:Y:S01]  /*14740*/  MUFU.EX2 R29, R12 ;  /* 0x0000000c001d7308 */ /* 0x000ea20000000800 */
[C---:B------:R-:W-:Y:S02]  /*14750*/  FMUL.FTZ R76, R2.reuse, R76 ;  /* 0x0000004c024c7220 */ /* 0x040fe40000410000 */
[----:B------:R-:W-:Y:S01]  /*14760*/  FMUL.FTZ R77, R2, R77 ;  /* 0x0000004d024d7220 */ /* 0x000fe20000410000 */
[----:B---3--:R-:W-:Y:S01]  /*14770*/  FSEL R0, R3, RZ, P0 ;  /* 0x000000ff03007208 */ /* 0x008fe20000000000 */
[----:B------:R-:W-:Y:S01]  /*14780*/  FMUL.FTZ R80, R133, R80 ;  /* 0x0000005085507220 */ /* 0x000fe20000410000 */
[----:B------:R-:W-:Y:S01]  /*14790*/  F2FP.PACK_AB R147, R219, R217 ;  /* 0x000000d9db93723e */ /* 0x000fe200000000ff */
[C---:B------:R-:W-:Y:S01]  /*147a0*/  FMUL.FTZ R81, R133.reuse, R81 ;  /* 0x0000005185517220 */ /* 0x040fe20000410000 */
[----:B------:R-:W-:Y:S01]  /*147b0*/  PLOP3.LUT P0, PT, PT, PT, UP0, 0x80, 0x0 ;  /* 0x000000000000781c */ /* 0x000fe20003f0f008 */
[----:B------:R-:W-:Y:S01]  /*147c0*/  FADD.FTZ R0, -R0, R139 ;  /* 0x0000008b00007221 */ /* 0x000fe20000010100 */
[----:B------:R-:W3:Y:S01]  /*147d0*/  MUFU.EX2 R26, R11 ;  /* 0x0000000b001a7308 */ /* 0x000ee20000000800 */
[----:B------:R-:W-:Y:S01]  /*147e0*/  MOV R139, R33 ;  /* 0x00000021008b7202 */ /* 0x000fe20000000f00 */
[----:B------:R-:W-:Y:S01]  /*147f0*/  FMUL.FTZ R33, R133, R173 ;  /* 0x000000ad85217220 */ /* 0x000fe20000410000 */
[----:B------:R-:W-:Y:S01]  /*14800*/  MOV R173, R244 ;  /* 0x000000f400ad7202 */ /* 0x000fe20000000f00 */
[----:B------:R-:W-:Y:S01]  /*14810*/  FMUL.FTZ R0, R0, c[0x0][0x2d0] ;  /* 0x0000b40000007a20 */ /* 0x000fe20000410000 */
[----:B------:R-:W-:Y:S01]  /*14820*/  F2FP.PACK_AB R193, R139, R220 ;  /* 0x000000dc8bc1723e */ /* 0x000fe200000000ff */
[----:B-1----:R-:W-:Y:S01]  /*14830*/  FMUL.FTZ R8, R2, R148 ;  /* 0x0000009402087220 */ /* 0x002fe20000410000 */
[----:B-----5:R-:W-:Y:S01]  /*14840*/  MOV R157, R30 ;  /* 0x0000001e009d7202 */ /* 0x020fe20000000f00 */
[C---:B------:R-:W-:Y:S02]  /*14850*/  FMUL.FTZ R82, R132.reuse, R82 ;  /* 0x0000005284527220 */ /* 0x040fe40000410000 */
[----:B------:R-:W1:Y:S01]  /*14860*/  MUFU.EX2 R0, R0 ;  /* 0x0000000000007308 */ /* 0x000e620000000800 */
[----:B------:R-:W-:Y:S01]  /*14870*/  MOV R180, R157 ;  /* 0x0000009d00b47202 */ /* 0x000fe20000000f00 */
[-C--:B----4-:R-:W-:Y:S01]  /*14880*/  HMMA.16816.F32 R4, R192, R20.reuse, R4 ;  /* 0x00000014c004723c */ /* 0x090fe20000001804 */
[----:B------:R-:W-:Y:S01]  /*14890*/  FMUL.FTZ R83, R132, R83 ;  /* 0x0000005384537220 */ /* 0x000fe20000410000 */
[----:B--2---:R-:W-:Y:S01]  /*148a0*/  F2FP.PACK_AB R144, R29, R30 ;  /* 0x0000001e1d90723e */ /* 0x004fe200000000ff */
[C---:B------:R-:W-:Y:S01]  /*148b0*/  FMUL.FTZ R12, R2.reuse, R152 ;  /* 0x00000098020c7220 */ /* 0x040fe20000410000 */
[----:B------:R-:W-:Y:S01]  /*148c0*/  MOV R158, R29 ;  /* 0x0000001d009e7202 */ /* 0x000fe20000000f00 */
[----:B------:R-:W-:Y:S02]  /*148d0*/  FMUL.FTZ R29, R2, R169 ;  /* 0x000000a9021d7220 */ /* 0x000fe40000410000 */
[C---:B------:R-:W-:Y:S01]  /*148e0*/  FMUL.FTZ R84, R133.reuse, R84 ;  /* 0x0000005485547220 */ /* 0x040fe20000410000 */
[----:B------:R-:W-:Y:S01]  /*148f0*/  MOV R168, R158 ;  /* 0x0000009e00a87202 */ /* 0x000fe20000000f00 */
[----:B------:R-:W-:Y:S03]  /*14900*/  FMUL.FTZ R85, R133, R85 ;  /* 0x0000005585557220 */ /* 0x000fe60000410000 */
[----:B---3--:R-:W-:Y:S01]  /*14910*/  F2FP.PACK_AB R146, R221, R26 ;  /* 0x0000001add92723e */ /* 0x008fe200000000ff */
[C---:B------:R-:W-:Y:S02]  /*14920*/  FMUL.FTZ R86, R132.reuse, R86 ;  /* 0x0000005684567220 */ /* 0x040fe40000410000 */
[----:B------:R-:W-:Y:S02]  /*14930*/  FMUL.FTZ R87, R132, R87 ;  /* 0x0000005784577220 */ /* 0x000fe40000410000 */
[C---:B------:R-:W-:Y:S02]  /*14940*/  FMUL.FTZ R88, R2.reuse, R88 ;  /* 0x0000005802587220 */ /* 0x040fe40000410000 */
[C---:B------:R-:W-:Y:S02]  /*14950*/  FMUL.FTZ R89, R2.reuse, R89 ;  /* 0x0000005902597220 */ /* 0x040fe40000410000 */
[----:B------:R-:W-:Y:S02]  /*14960*/  FMUL.FTZ R92, R2, R92 ;  /* 0x0000005c025c7220 */ /* 0x000fe40000410000 */
[C---:B-1----:R-:W-:Y:S02]  /*14970*/  FMUL.FTZ R10, R0.reuse, R150 ;  /* 0x00000096000a7220 */ /* 0x042fe40000410000 */
        /* <DEDUP_REMOVED lines=13> */
[C---:B------:R-:W-:Y:S01]  /*14a50*/  FMUL.FTZ R21, R133.reuse, R161 ;  /* 0x000000a185157220 */ /* 0x040fe20000410000 */
[C---:B------:R-:W-:Y:S01]  /*14a60*/  HMMA.16816.F32 R16, R192.reuse, R22, R16 ;  /* 0x00000016c010723c */ /* 0x040fe20000001810 */
[----:B------:R-:W-:Y:S03]  /*14a70*/  MOV R161, R26 ;  /* 0x0000001a00a17202 */ /* 0x000fe60000000f00 */
[C---:B------:R-:W-:Y:S01]  /*14a80*/  FMUL.FTZ R26, R0.reuse, R166 ;  /* 0x000000a6001a7220 */ /* 0x040fe20000410000 */
[----:B------:R-:W-:Y:S01]  /*14a90*/  MOV R175, R161 ;  /* 0x000000a100af7202 */ /* 0x000fe20000000f00 */
[----:B------:R-:W-:Y:S01]  /*14aa0*/  FMUL.FTZ R31, R0, R171 ;  /* 0x000000ab001f7220 */ /* 0x000fe20000410000 */
[----:B------:R-:W-:Y:S01]  /*14ab0*/  LDSM.16.MT88.4 R164, [R227+0x2880] ;  /* 0x00288000e3a4783b */ /* 0x000fe20000004200 */
[C---:B------:R-:W-:Y:S04]  /*14ac0*/  FMUL.FTZ R23, R132.reuse, R163 ;  /* 0x000000a384177220 */ /* 0x040fe80000410000 */
[C---:B------:R-:W-:Y:S01]  /*14ad0*/  FMUL.FTZ R22, R132.reuse, R162 ;  /* 0x000000a284167220 */ /* 0x040fe20000410000 */
[----:B------:R-:W-:Y:S01]  /*14ae0*/  MOV R162, R32 ;  /* 0x0000002000a27202 */ /* 0x000fe20000000f00 */
[C---:B------:R-:W-:Y:S01]  /*14af0*/  FMUL.FTZ R32, R133.reuse, R172 ;  /* 0x000000ac85207220 */ /* 0x040fe20000410000 */
[----:B------:R-:W-:Y:S01]  /*14b00*/  MOV R172, R51 ;  /* 0x0000003300ac7202 */ /* 0x000fe20000000f00 */
[----:B------:R-:W-:Y:S01]  /*14b10*/  FMUL.FTZ R51, R132, R191 ;  /* 0x000000bf84337220 */ /* 0x000fe20000410000 */
[----:B------:R-:W-:Y:S01]  /*14b20*/  MOV R191, R245 ;  /* 0x000000f500bf7202 */ /* 0x000fe20000000f00 */
[C---:B------:R-:W-:Y:S01]  /*14b30*/  FMUL.FTZ R42, R0.reuse, R182 ;  /* 0x000000b6002a7220 */ /* 0x040fe20000410000 */
[-C--:B------:R-:W-:Y:S01]  /*14b40*/  HMMA.16816.F32 R20, R192, R36.reuse, R20 ;  /* 0x00000024c014723c */ /* 0x080fe20000001814 */
[----:B------:R-:W-:Y:S01]  /*14b50*/  MOV R190, R162 ;  /* 0x000000a200be7202 */ /* 0x000fe20000000f00 */
[C---:B------:R-:W-:Y:S01]  /*14b60*/  FMUL.FTZ R58, R0.reuse, R58 ;  /* 0x0000003a003a7220 */ /* 0x040fe20000410000 */
[----:B------:R-:W-:Y:S01]  /*14b70*/  MOV R182, R160 ;  /* 0x000000a000b67202 */ /* 0x000fe20000000f00 */
[C---:B------:R-:W-:Y:S01]  /*14b80*/  FMUL.FTZ R59, R0.reuse, R59 ;  /* 0x0000003b003b7220 */ /* 0x040fe20000410000 */
[----:B------:R-:W-:Y:S01]  /*14b90*/  LDSM.16.MT88.4 R160, [R228+0x2880] ;  /* 0x00288000e4a0783b */ /* 0x000fe20000004200 */
[C---:B------:R-:W-:Y:S02]  /*14ba0*/  FMUL.FTZ R62, R0.reuse, R62 ;  /* 0x0000003e003e7220 */ /* 0x040fe40000410000 */
[C---:B------:R-:W-:Y:S01]  /*14bb0*/  HMMA.16816.F32 R24, R144.reuse, R36, R24 ;  /* 0x000000249018723c */ /* 0x040fe20000001818 */
[C---:B------:R-:W-:Y:S03]  /*14bc0*/  FMUL.FTZ R30, R0.reuse, R170 ;  /* 0x000000aa001e7220 */ /* 0x040fe60000410000 */
[C---:B------:R-:W-:Y:S02]  /*14bd0*/  FMUL.FTZ R63, R0.reuse, R63 ;  /* 0x0000003f003f7220 */ /* 0x040fe40000410000 */
[----:B------:R-:W-:Y:S02]  /*14be0*/  FMUL.FTZ R74, R0, R74 ;  /* 0x0000004a004a7220 */ /* 0x000fe40000410000 */
[-C--:B------:R-:W-:Y:S01]  /*14bf0*/  HMMA.16816.F32 R28, R144, R38.reuse, R28 ;  /* 0x00000026901c723c */ /* 0x080fe2000000181c */
[C---:B------:R-:W-:Y:S03]  /*14c00*/  FMUL.FTZ R37, R133.reuse, R177 ;  /* 0x000000b185257220 */ /* 0x040fe60000410000 */
[----:B------:R-:W-:Y:S01]  /*14c10*/  MOV R177, R138 ;  /* 0x0000008a00b17202 */ /* 0x000fe20000000f00 */
[--C-:B------:R-:W-:Y:S02]  /*14c20*/  FFMA.FTZ R138, R196, c[0x0][0x2d0], -R141.reuse ;  /* 0x0000b400c48a7a23 */ /* 0x100fe4000001088d */
[----:B------:R-:W-:Y:S01]  /*14c30*/  FMUL.FTZ R36, R133, R176 ;  /* 0x000000b085247220 */ /* 0x000fe20000410000 */
[C---:B------:R-:W-:Y:S01]  /*14c40*/  HMMA.16816.F32 R32, R192.reuse, R38, R32 ;  /* 0x00000026c020723c */ /* 0x040fe20000001820 */
[----:B------:R3:W-:Y:S03]  /*14c50*/  MUFU.EX2 R183, R138 ;  /* 0x0000008a00b77308 */ /* 0x0007e60000000800 */
[C---:B------:R-:W-:Y:S01]  /*14c60*/  FMUL.FTZ R75, R0.reuse, R75 ;  /* 0x0000004b004b7220 */ /* 0x040fe20000410000 */
[----:B------:R-:W-:Y:S01]  /*14c70*/  MOV R176, R220 ;  /* 0x000000dc00b07202 */ /* 0x000fe20000000f00 */
        /* <DEDUP_REMOVED lines=8> */
[----:B------:R-:W-:Y:S01]  /*14d00*/  FMUL.FTZ R91, R0, R91 ;  /* 0x0000005b005b7220 */ /* 0x000fe20000410000 */
[-C--:B-1----:R-:W-:Y:S01]  /*14d10*/  HMMA.16816.F32 R36, R192, R148.reuse, R36 ;  /* 0x00000094c024723c */ /* 0x082fe20000001824 */
[----:B------:R-:W-:Y:S02]  /*14d20*/  FMUL.FTZ R93, R2, R93 ;  /* 0x0000005d025d7220 */ /* 0x000fe40000410000 */
[C---:B------:R-:W-:Y:S02]  /*14d30*/  FMUL.FTZ R94, R0.reuse, R94 ;  /* 0x0000005e005e7220 */ /* 0x040fe40000410000 */
[----:B------:R-:W-:Y:S02]  /*14d40*/  FMUL.FTZ R95, R0, R95 ;  /* 0x0000005f005f7220 */ /* 0x000fe40000410000 */
[--C-:B---3--:R-:W-:Y:S01]  /*14d50*/  FFMA.FTZ R138, R197, c[0x0][0x2d0], -R141.reuse ;  /* 0x0000b400c58a7a23 */ /* 0x108fe2000001088d */
[C---:B------:R-:W-:Y:S01]  /*14d60*/  HMMA.16816.F32 R40, R144.reuse, R148, R40 ;  /* 0x000000949028723c */ /* 0x040fe20000001828 */
[C---:B------:R-:W-:Y:S02]  /*14d70*/  FMUL.FTZ R96, R133.reuse, R96 ;  /* 0x0000006085607220 */ /* 0x040fe40000410000 */
[----:B------:R1:W-:Y:S01]  /*14d80*/  MUFU.EX2 R185, R138 ;  /* 0x0000008a00b97308 */ /* 0x0003e20000000800 */
[C---:B------:R-:W-:Y:S02]  /*14d90*/  FMUL.FTZ R97, R133.reuse, R97 ;  /* 0x0000006185617220 */ /* 0x040fe40000410000 */
[C---:B------:R-:W-:Y:S02]  /*14da0*/  FMUL.FTZ R98, R132.reuse, R98 ;  /* 0x0000006284627220 */ /* 0x040fe40000410000 */
[-C--:B------:R-:W-:Y:S01]  /*14db0*/  HMMA.16816.F32 R44, R144, R150.reuse, R44 ;  /* 0x00000096902c723c */ /* 0x080fe2000000182c */
[C---:B------:R-:W-:Y:S03]  /*14dc0*/  FMUL.FTZ R99, R132.reuse, R99 ;  /* 0x0000006384637220 */ /* 0x040fe60000410000 */
[C---:B------:R-:W-:Y:S02]  /*14dd0*/  FMUL.FTZ R100, R133.reuse, R100 ;  /* 0x0000006485647220 */ /* 0x040fe40000410000 */
[C---:B------:R-:W-:Y:S02]  /*14de0*/  FMUL.FTZ R101, R133.reuse, R101 ;  /* 0x0000006585657220 */ /* 0x040fe40000410000 */
[C---:B------:R-:W-:Y:S01]  /*14df0*/  HMMA.16816.F32 R48, R192.reuse, R150, R48 ;  /* 0x00000096c030723c */ /* 0x040fe20000001830 */
[----:B------:R-:W3:Y:S03]  /*14e00*/  LDSM.16.MT88.4 R148, [R225+0x3880] ;  /* 0x00388000e194783b */ /* 0x000ee60000004200 */
[C---:B------:R-:W-:Y:S02]  /*14e10*/  FMUL.FTZ R102, R132.reuse, R102 ;  /* 0x0000006684667220 */ /* 0x040fe40000410000 */
[----:B------:R-:W-:Y:S02]  /*14e20*/  FMUL.FTZ R103, R132, R103 ;  /* 0x0000006784677220 */ /* 0x000fe40000410000 */
[-C--:B--2---:R-:W-:Y:S01]  /*14e30*/  HMMA.16816.F32 R52, R192, R152.reuse, R52 ;  /* 0x00000098c034723c */ /* 0x084fe20000001834 */
[----:B------:R-:W-:Y:S03]  /*14e40*/  FMUL.FTZ R104, R2, R104 ;  /* 0x0000006802687220 */ /* 0x000fe60000410000 */
        /* <DEDUP_REMOVED lines=15> */
[-C--:B---3--:R-:W-:Y:S03]  /*14f40*/  HMMA.16816.F32 R68, R192, R148.reuse, R68 ;  /* 0x00000094c044723c */ /* 0x088fe60000001844 */
[--C-:B-1----:R-:W-:Y:S02]  /*14f50*/  FFMA.FTZ R138, R199, c[0x0][0x2d0], -R142.reuse ;  /* 0x0000b400c78a7a23 */ /* 0x102fe4000001088e */
[----:B------:R-:W-:Y:S01]  /*14f60*/  LDSM.16.MT88.4 R196, [R227+0x3080] ;  /* 0x00308000e3c4783b */ /* 0x000fe20000004200 */
[C---:B------:R-:W-:Y:S01]  /*14f70*/  FMUL.FTZ R114, R132.reuse, R114 ;  /* 0x0000007284727220 */ /* 0x040fe20000410000 */
[----:B------:R1:W-:Y:S01]  /*14f80*/  MUFU.EX2 R186, R138 ;  /* 0x0000008a00ba7308 */ /* 0x0003e20000000800 */
[C---:B------:R-:W-:Y:S01]  /*14f90*/  HMMA.16816.F32 R72, R144.reuse, R148, R72 ;  /* 0x000000949048723c */ /* 0x040fe20000001848 */
[----:B------:R-:W-:Y:S03]  /*14fa0*/  FMUL.FTZ R115, R132, R115 ;  /* 0x0000007384737220 */ /* 0x000fe60000410000 */
[C---:B------:R-:W-:Y:S02]  /*14fb0*/  FMUL.FTZ R120, R2.reuse, R120 ;  /* 0x0000007802787220 */ /* 0x040fe40000410000 */
[----:B------:R-:W-:Y:S02]  /*14fc0*/  FMUL.FTZ R121, R2, R121 ;  /* 0x0000007902797220 */ /* 0x000fe40000410000 */
[-C--:B------:R-:W-:Y:S01]  /*14fd0*/  HMMA.16816.F32 R76, R144, R150.reuse, R76 ;  /* 0x00000096904c723c */ /* 0x080fe2000000184c */
[C---:B------:R-:W-:Y:S03]  /*14fe0*/  FMUL.FTZ R122, R0.reuse, R122 ;  /* 0x0000007a007a7220 */ /* 0x040fe60000410000 */
[----:B------:R-:W-:Y:S02]  /*14ff0*/  FMUL.FTZ R123, R0, R123 ;  /* 0x0000007b007b7220 */ /* 0x000fe40000410000 */
[C---:B------:R-:W-:Y:S02]  /*15000*/  FMUL.FTZ R124, R2.reuse, R124 ;  /* 0x0000007c027c7220 */ /* 0x040fe40000410000 */
[C---:B------:R-:W-:Y:S01]  /*15010*/  HMMA.16816.F32 R80, R192.reuse, R150, R80 ;  /* 0x00000096c050723c */ /* 0x040fe20000001850 */
[----:B------:R-:W3:Y:S03]  /*15020*/  LDSM.16.MT88.4 R148, [R228+0x3880] ;  /* 0x00388000e494783b */ /* 0x000ee60000004200 */
        /* <DEDUP_REMOVED lines=8> */
[C---:B------:R-:W-:Y:S03]  /*150b0*/  FMUL.FTZ R129, R133.reuse, R129 ;  /* 0x0000008185817220 */ /* 0x040fe60000410000 */
[C---:B------:R-:W-:Y:S02]  /*150c0*/  FMUL.FTZ R130, R132.reuse, R130 ;  /* 0x0000008284827220 */ /* 0x040fe40000410000 */
[C---:B------:R-:W-:Y:S02]  /*150d0*/  FMUL.FTZ R131, R132.reuse, R131 ;  /* 0x0000008384837220 */ /* 0x040fe40000410000 */
[-C--:B------:R-:W-:Y:S01]  /*150e0*/  HMMA.16816.F32 R92, R144, R154.reuse, R92 ;  /* 0x0000009a905c723c */ /* 0x080fe2000000185c */
[C---:B------:R-:W-:Y:S03]  /*150f0*/  FMUL.FTZ R116, R133.reuse, R116 ;  /* 0x0000007485747220 */ /* 0x040fe60000410000 */
[----:B------:R-:W-:Y:S02]  /*15100*/  FMUL.FTZ R117, R133, R117 ;  /* 0x0000007585757220 */ /* 0x000fe40000410000 */
[C---:B------:R-:W-:Y:S02]  /*15110*/  FMUL.FTZ R118, R132.reuse, R118 ;  /* 0x0000007684767220 */ /* 0x040fe40000410000 */
[C---:B------:R-:W-:Y:S01]  /*15120*/  HMMA.16816.F32 R96, R192.reuse, R154, R96 ;  /* 0x0000009ac060723c */ /* 0x040fe20000001860 */
[----:B------:R-:W2:Y:S03]  /*15130*/  LDSM.16.MT88.4 R152, [R227+0x3880] ;  /* 0x00388000e398783b */ /* 0x000ea60000004200 */
[----:B------:R-:W-:Y:S02]  /*15140*/  FMUL.FTZ R119, R132, R119 ;  /* 0x0000007784777220 */ /* 0x000fe40000410000 */
[----:B-1----:R-:W-:Y:S02]  /*15150*/  FFMA.FTZ R138, R204, c[0x0][0x2d0], -R141 ;  /* 0x0000b400cc8a7a23 */ /* 0x002fe4000001088d */
[-C--:B---3--:R-:W-:Y:S02]  /*15160*/  HMMA.16816.F32 R100, R192, R148.reuse, R100 ;  /* 0x00000094c064723c */ /* 0x088fe40000001864 */
[----:B------:R1:W3:Y:S06]  /*15170*/  MUFU.EX2 R171, R138 ;  /* 0x0000008a00ab7308 */ /* 0x0002ec0000000800 */
        /* <DEDUP_REMOVED lines=9> */
[----:B----4-:R-:W-:Y:S06]  /*15210*/  FFMA.FTZ R138, R207, c[0x0][0x2d0], -R142 ;  /* 0x0000b400cf8a7a23 */ /* 0x010fec000001088e */
[----:B---3--:R-:W-:Y:S01]  /*15220*/  F2FP.PACK_AB R146, R171, R188 ;  /* 0x000000bcab92723e */ /* 0x008fe200000000ff */
[----:B------:R-:W-:Y:S01]  /*15230*/  HMMA.16816.F32 R128, R192, R154, R128 ;  /* 0x0000009ac080723c */ /* 0x000fe20000001880 */
[----:B------:R2:W3:Y:S03]  /*15240*/  MUFU.EX2 R169, R138 ;  /* 0x0000008a00a97308 */ /* 0x0004e60000000800 */
[----:B------:R-:W-:Y:S02]  /*15250*/  F2FP.PACK_AB R144, R185, R183 ;  /* 0x000000b7b990723e */ /* 0x000fe400000000ff */
[----:B------:R-:W-:Y:S01]  /*15260*/  F2FP.PACK_AB R145, R186, R184 ;  /* 0x000000b8ba91723e */ /* 0x000fe200000000ff */
        /* <DEDUP_REMOVED lines=36> */
[----:B------:R-:W1:Y:S03]  /*154b0*/  LDSM.16.MT88.4 R156, [R226+0x4080] ;  /* 0x00408000e29c783b */ /* 0x000e660000004200 */
        /* <DEDUP_REMOVED lines=14> */
[----:B------:R3:W-:Y:S03]  /*155a0*/  MUFU.EX2 R218, R138 ;  /* 0x0000008a00da7308 */ /* 0x0007e60000000800 */
        /* <DEDUP_REMOVED lines=18> */
[----:B------:R1:W-:Y:S01]  /*156d0*/  MUFU.EX2 R208, R138 ;  /* 0x0000008a00d07308 */ /* 0x0003e20000000800 */
[----:B------:R-:W-:Y:S02]  /*156e0*/  LDSM.16.MT88.4 R188, [R228+0x3080] ;  /* 0x00308000e4bc783b */ /* 0x000fe40000004200 */
        /* <DEDUP_REMOVED lines=55> */
[----:B------:R-:W-:Y:S03]  /*15a60*/  MOV R22, R185 ;  /* 0x000000b900167202 */ /* 0x000fe60000000f00 */
[----:B------:R-:W-:Y:S03]  /*15a70*/  MOV R21, R184 ;  /* 0x000000b800157202 */ /* 0x000fe60000000f00 */
[----:B------:R-:W-:Y:S02]  /*15a80*/  MOV R24, R168 ;  /* 0x000000a800187202 */ /* 0x000fe40000000f00 */
[-C--:B------:R-:W-:Y:S01]  /*15a90*/  HMMA.16816.F32 R168, R192, R174.reuse, R28 ;  /* 0x000000aec0a8723c */ /* 0x080fe2000000181c */
[----:B------:R-:W5:Y:S02]  /*15aa0*/  LDL.LU R28, [R1+0x30] ;  /* 0x00003000011c7983 */ /* 0x000f640000300800 */
[----:B------:R-:W-:Y:S02]  /*15ab0*/  MOV R27, R183 ;  /* 0x000000b7001b7202 */ /* 0x000fe40000000f00 */
[----:B------:R-:W-:Y:S02]  /*15ac0*/  MOV R26, R182 ;  /* 0x000000b6001a7202 */ /* 0x000fe40000000f00 */
[----:B------:R-:W-:Y:S01]  /*15ad0*/  MOV R25, R181 ;  /* 0x000000b500197202 */ /* 0x000fe20000000f00 */
[C---:B------:R-:W-:Y:S01]  /*15ae0*/  HMMA.16816.F32 R172, R140.reuse, R174, R32 ;  /* 0x000000ae8cac723c */ /* 0x040fe20000001820 */
[----:B------:R-:W5:Y:S03]  /*15af0*/  LDL.LU R33, [R1+0x28] ;  /* 0x0000280001217983 */ /* 0x000f660000300800 */
[----:B------:R-:W-:Y:S01]  /*15b00*/  MOV R30, R179 ;  /* 0x000000b3001e7202 */ /* 0x000fe20000000f00 */
[----:B------:R-:W5:Y:S01]  /*15b10*/  LDL.LU R35, [R1+0x2c] ;  /* 0x00002c0001237983 */ /* 0x000f620000300800 */
[----:B------:R-:W-:Y:S02]  /*15b20*/  MOV R31, R178 ;  /* 0x000000b2001f7202 */ /* 0x000fe40000000f00 */
[----:B------:R-:W-:Y:S04]  /*15b30*/  MOV R32, R177 ;  /* 0x000000b100207202 */ /* 0x000fe80000000f00 */
[----:B------:R-:W-:Y:S02]  /*15b40*/  MOV R34, R176 ;  /* 0x000000b000227202 */ /* 0x000fe40000000f00 */
[-C--:B------:R-:W-:Y:S01]  /*15b50*/  HMMA.16816.F32 R176, R140, R188.reuse, R36 ;  /* 0x000000bc8cb0723c */ /* 0x080fe20000001824 */
[----:B------:R-:W-:Y:S07]  /*15b60*/  MOV R29, R180 ;  /* 0x000000b4001d7202 */ /* 0x000fee0000000f00 */
        /* <DEDUP_REMOVED lines=22> */
[----:B------:R-:W-:Y:S01]  /*15cd0*/  HMMA.16816.F32 R128, R140, R18, R128 ;  /* 0x000000128c80723c */ /* 0x000fe20000001880 */
[----:B-----5:R-:W-:Y:S04]  /*15ce0*/  FFMA.FTZ R4, R2, R28, R29 ;  /* 0x0000001c02047223 */ /* 0x020fe8000001001d */
[----:B------:R-:W-:Y:S02]  /*15cf0*/  FADD.FTZ R4, R24, R4 ;  /* 0x0000000418047221 */ /* 0x000fe40000010000 */
[----:B------:R-:W-:Y:S02]  /*15d00*/  FFMA.FTZ R133, R133, R33, R32 ;  /* 0x0000002185857223 */ /* 0x000fe40000010020 */
[----:B------:R-:W-:Y:S03]  /*15d10*/  FADD.FTZ R5, R27, R4 ;  /* 0x000000041b057221 */ /* 0x000fe60000010000 */
        /* <DEDUP_REMOVED lines=53> */
.L_x_1127:
[----:B-12---:R-:W2:Y:S04]  /*16070*/  LDL.LU R0, [R1+0x28] ;  /* 0x0000280001007983 */ /* 0x006ea80000300800 */
[----:B------:R-:W3:Y:S04]  /*16080*/  LDL.LU R4, [R1+0x2c] ;  /* 0x00002c0001047983 */ /* 0x000ee80000300800 */
[----:B------:R-:W4:Y:S04]  /*16090*/  LDL.LU R5, [R1+0x30] ;  /* 0x0000300001057983 */ /* 0x000f280000300800 */
[----:B------:R-:W4:Y:S01]  /*160a0*/  LDL.LU R2, [R1+0x34] ;  /* 0x0000340001027983 */ /* 0x000f220000300800 */
[----:B------:R-:W-:-:S03]  /*160b0*/  PLOP3.LUT P4, PT, PT, PT, PT, 0x8, 0x0 ;  /* 0x000000000000781c */ /* 0x000fc60003f8e170 */
        /* <DEDUP_REMOVED lines=21> */
[----:B------:R-:W-:-:S05]  /*16210*/  FSETP.NE.FTZ.AND P1, PT, R7, RZ, PT ;  /* 0x000000ff0700720b */ /* 0x000fca0003f35000 */
[----:B------:R-:W1:Y:S01]  /*16220*/  @P3 MUFU.RCP R0, R11 ;  /* 0x0000000b00003308 */ /* 0x000e620000001000 */
[----:B------:R-:W-:-:S07]  /*16230*/  FSETP.NE.FTZ.AND P0, PT, R6, RZ, PT ;  /* 0x000000ff0600720b */ /* 0x000fce0003f15000 */
[----:B------:R-:W2:Y:S06]  /*16240*/  @P2 MUFU.RCP R4, R9 ;  /* 0x0000000900042308 */ /* 0x000eac0000001000 */
[----:B------:R-:W-:Y:S01]  /*16250*/  @P0 MOV R8, 0x3f317218 ;  /* 0x3f31721800080802 */ /* 0x000fe20000000f00 */
[C---:B-1----:R-:W-:Y:S01]  /*16260*/  FMUL.FTZ R144, R0.reuse, R144 ;  /* 0x0000009000907220 */ /* 0x042fe20000410000 */
[----:B------:R-:W1:Y:S01]  /*16270*/  @P1 MUFU.RCP R2, R7 ;  /* 0x0000000700021308 */ /* 0x000e620000001000 */
        /* <DEDUP_REMOVED lines=16> */
[C---:B------:R-:W-:Y:S01]  /*16380*/  FMUL.FTZ R24, R0.reuse, R64 ;  /* 0x0000004000187220 */ /* 0x040fe20000410000 */
[----:B------:R-:W-:Y:S01]  /*16390*/  MOV R64, 0xff800000 ;  /* 0xff80000000407802 */ /* 0x000fe20000000f00 */
[C---:B------:R-:W-:Y:S01]  /*163a0*/  FMUL.FTZ R41, R0.reuse, R65 ;  /* 0x0000004100297220 */ /* 0x040fe20000410000 */
[----:B------:R-:W-:Y:S01]  /*163b0*/  MOV R65, 0xff800000 ;  /* 0xff80000000417802 */ /* 0x000fe20000000f00 */
        /* <DEDUP_REMOVED lines=16> */
[----:B------:R-:W-:Y:S01]  /*164c0*/  MOV R0, RZ ;  /* 0x000000ff00007202 */ /* 0x000fe20000000f00 */
[C---:B--2---:R-:W-:Y:S02]  /*164d0*/  FMUL.FTZ R15, R4.reuse, R54 ;  /* 0x00000036040f7220 */ /* 0x044fe40000410000 */
[----:B------:R-:W-:Y:S02]  /*164e0*/  FMUL.FTZ R43, R4, R55 ;  /* 0x00000037042b7220 */ /* 0x000fe40000410000 */
[C---:B-1----:R-:W-:Y:S01]  /*164f0*/  FMUL.FTZ R148, R2.reuse, R148 ;  /* 0x0000009402947220 */ /* 0x042fe20000410000 */
[----:B------:R-:W1:Y:S01]  /*16500*/  @P0 MUFU.RCP R0, R6 ;  /* 0x0000000600000308 */ /* 0x000e620000001000 */
[----:B------:R-:W-:-:S02]  /*16510*/  FMUL.FTZ R149, R2, R149 ;  /* 0x0000009502957220 */ /* 0x000fc40000410000 */
[C---:B------:R-:W-:Y:S02]  /*16520*/  FMUL.FTZ R152, R2.reuse, R152 ;  /* 0x0000009802987220 */ /* 0x040fe40000410000 */
[C---:B------:R-:W-:Y:S02]  /*16530*/  FMUL.FTZ R55, R2.reuse, R153 ;  /* 0x0000009902377220 */ /* 0x040fe40000410000 */
[C---:B------:R-:W-:Y:S01]  /*16540*/  FMUL.FTZ R164, R2.reuse, R164 ;  /* 0x000000a402a47220 */ /* 0x040fe20000410000 */
[----:B------:R-:W2:Y:S01]  /*16550*/  @P0 MUFU.LG2 R6, R6 ;  /* 0x0000000600060308 */ /* 0x000ea20000000c00 */
        /* <DEDUP_REMOVED lines=61> */
[C---:B-1----:R-:W-:Y:S02]  /*16930*/  FMUL.FTZ R150, R0.reuse, R150 ;  /* 0x0000009600967220 */ /* 0x042fe40000410000 */
        /* <DEDUP_REMOVED lines=38> */
[----:B--2---:R-:W-:-:S02]  /*16ba0*/  @P0 FMUL.FTZ R4, R6, 0.69314718246459960938 ;  /* 0x3f31721806040820 */ /* 0x004fc40000410000 */
[----:B------:R-:W-:Y:S02]  /*16bb0*/  @P0 FMUL.FTZ R0, R8, c[0x0][0x2d0] ;  /* 0x0000b40008000a20 */ /* 0x000fe40000410000 */
[----:B------:R-:W-:Y:S02]  /*16bc0*/  @P3 FFMA.FTZ R64, R10, R137, R11 ;  /* 0x000000890a403223 */ /* 0x000fe4000001000b */
[----:B------:R-:W-:Y:S02]  /*16bd0*/  @P2 FFMA.FTZ R65, R5, R136, R9 ;  /* 0x0000008805412223 */ /* 0x000fe40000010009 */
[----:B------:R-:W-:Y:S02]  /*16be0*/  @P1 FFMA.FTZ R66, R2, R135, R7 ;  /* 0x0000008702421223 */ /* 0x000fe40000010007 */
[----:B------:R-:W-:Y:S02]  /*16bf0*/  @P0 FFMA.FTZ R67, R0, R3, R4 ;  /* 0x0000000300430223 */ /* 0x000fe40000010004 */
.L_x_1065:
        /* <DEDUP_REMOVED lines=197> */
.L_x_1147:
[----:B---3--:R-:W-:Y:S01]  /*17850*/  LOP3.LUT R0, R61, 0xffffffe0, RZ, 0xc0, !PT ;  /* 0xffffffe03d007812 */ /* 0x008fe200078ec0ff */
[----:B------:R-:W-:Y:S01]  /*17860*/  IMAD.MOV.U32 R3, RZ, RZ, c[0x0][0x4e8] ;  /* 0x00013a00ff037624 */ /* 0x000fe200078e00ff */
[----:B------:R-:W-:Y:S01]  /*17870*/  SHF.R.S32.HI R2, RZ, 0x1f, R59 ;  /* 0x0000001fff027819 */ /* 0x000fe2000001143b */
[----:B------:R-:W1:Y:S01]  /*17880*/  S2R R76, SR_CTAID.X ;  /* 0x00000000004c7919 */ /* 0x000e620000002500 */
[----:B------:R-:W-:Y:S01]  /*17890*/  ULDC.64 UR4, c[0x0][0x490] ;  /* 0x0001240000047ab9 */ /* 0x000fe20000000a00 */
[----:B------:R-:W-:Y:S01]  /*178a0*/  IMAD.IADD R5, R69, 0x1, -R0 ;  /* 0x0000000145057824 */ /* 0x000fe200078e0a00 */
[----:B------:R-:W-:Y:S01]  /*178b0*/  LEA.HI R0, R29, R29, RZ, 0x1 ;  /* 0x0000001d1d007211 */ /* 0x000fe200078f08ff */
[----:B------:R-:W-:Y:S01]  /*178c0*/  UIMAD UR6, UR8, UR4, URZ ;  /* 0x00000004080672a4 */ /* 0x000fe2000f8e023f */
[----:B------:R-:W-:Y:S01]  /*178d0*/  LEA.HI R2, R2, R59, RZ, 0x2 ;  /* 0x0000003b02027211 */ /* 0x000fe200078f10ff */
[----:B------:R-:W-:Y:S01]  /*178e0*/  USHF.R.S32.HI UR9, URZ, 0x1f, UR13 ;  /* 0x0000001f3f097899 */ /* 0x000fe2000801140d */
[----:B------:R-:W-:Y:S01]  /*178f0*/  SHF.R.S32.HI R6, RZ, 0x1f, R5 ;  /* 0x0000001fff067819 */ /* 0x000fe20000011405 */
[----:B------:R-:W-:Y:S01]  /*17900*/  UMOV UR16, UR14 ;  /* 0x0000000e00107c82 */ /* 0x000fe20008000000 */
[----:B------:R-:W-:Y:S01]  /*17910*/  ISETP.NE.AND P2, PT, R3, 0x1, PT ;  /* 0x000000010300780c */ /* 0x000fe20003f45270 */
[----:B------:R-:W-:Y:S01]  /*17920*/  UMOV UR17, UR15 ;  /* 0x0000000f00117c82 */ /* 0x000fe20008000000 */
[C---:B------:R-:W-:Y:S01]  /*17930*/  LOP3.LUT R3, R0.reuse, 0x1ffffffe, RZ, 0xc0, !PT ;  /* 0x1ffffffe00037812 */ /* 0x040fe200078ec0ff */
[----:B------:R-:W-:Y:S01]  /*17940*/  IMAD.SHL.U32 R0, R0, 0x20, RZ ;  /* 0x0000002000007824 */ /* 0x000fe200078e00ff */
[----:B------:R-:W-:Y:S01]  /*17950*/  LOP3.LUT R2, R2, 0xffffffc, RZ, 0xc0, !PT ;  /* 0x0ffffffc02027812 */ /* 0x000fe200078ec0ff */
[----:B------:R-:W-:Y:S01]  /*17960*/  UIMAD.WIDE.U32 UR16, UR10, UR4, UR16 ;  /* 0x000000040a1072a5 */ /* 0x000fe2000f8e0010 */
[----:B------:R-:W-:Y:S01]  /*17970*/  LEA.HI R6, R6, R5, RZ, 0x2 ;  /* 0x0000000506067211 */ /* 0x000fe200078f10ff */
[----:B------:R-:W-:Y:S01]  /*17980*/  IMAD.IADD R4, R29, 0x1, -R3 ;  /* 0x000000011d047824 */ /* 0x000fe200078e0a03 */
[----:B------:R-:W-:Y:S01]  /*17990*/  LOP3.LUT R0, R0, 0xffffffc0, RZ, 0xc0, !PT ;  /* 0xffffffc000007812 */ /* 0x000fe200078ec0ff */
[----:B------:R-:W-:Y:S01]  /*179a0*/  IMAD.IADD R2, R59, 0x1, -R2 ;  /* 0x000000013b027824 */ /* 0x000fe200078e0a02 */
[----:B------:R-:W-:Y:S01]  /*179b0*/  SHF.R.S32.HI R3, RZ, 0x2, R6 ;  /* 0x00000002ff037819 */ /* 0x000fe20000011406 */
[----:B------:R-:W-:Y:S01]  /*179c0*/  UIMAD UR6, UR10, UR5, UR6 ;  /* 0x000000050a0672a4 */ /* 0x000fe2000f8e0206 */
[-C--:B------:R-:W-:Y:S01]  /*179d0*/  LEA.HI R7, R63, R69.reuse, RZ, 0x3 ;  /* 0x000000453f077211 */ /* 0x080fe200078f18ff */
[----:B------:R-:W-:Y:S01]  /*179e0*/  IMAD R0, R4, 0x8, R0 ;  /* 0x0000000804007824 */ /* 0x000fe200078e0200 */
[----:B------:R-:W-:Y:S01]  /*179f0*/  USEL UR9, UR9, URZ, !UP1 ;  /* 0x0000003f09097287 */ /* 0x000fe2000c800000 */
[----:B------:R-:W-:Y:S01]  /*17a00*/  IMAD R15, R2, 0x10, R3 ;  /* 0x00000010020f7824 */ /* 0x000fe200078e0203 */
[----:B------:R-:W-:Y:S01]  /*17a10*/  ULDC.64 UR4, c[0x0][0x498] ;  /* 0x0001260000047ab9 */ /* 0x000fe20000000a00 */
[----:B------:R-:W-:Y:S01]  /*17a20*/  LOP3.LUT R6, R7, 0xfffffff8, RZ, 0xc0, !PT ;  /* 0xfffffff807067812 */ /* 0x000fe200078ec0ff */
[----:B------:R-:W-:Y:S01]  /*17a30*/  USEL UR13, UR13, URZ, !UP1 ;  /* 0x0000003f0d0d7287 */ /* 0x000fe2000c800000 */
[----:B------:R-:W-:Y:S01]  /*17a40*/  IMAD.IADD R2, R15, 0x1, R0 ;  /* 0x000000010f027824 */ /* 0x000fe200078e0200 */
[----:B------:R-:W-:Y:S01]  /*17a50*/  UIMAD UR11, UR9, UR4, URZ ;  /* 0x00000004090b72a4 */ /* 0x000fe2000f8e023f */
[----:B------:R-:W-:Y:S01]  /*17a60*/  SHF.R.S32.HI R19, RZ, 0x3, R7 ;  /* 0x00000003ff137819 */ /* 0x000fe20000011407 */
[----:B------:R-:W-:Y:S01]  /*17a70*/  UIADD3 UR7, UR17, UR6, URZ ;  /* 0x0000000611077290 */ /* 0x000fe2000fffe03f */
[----:B-1----:R-:W-:Y:S01]  /*17a80*/  IMAD R2, R76, 0x80, R2 ;  /* 0x000000804c027824 */ /* 0x002fe200078e0202 */
[----:B------:R-:W-:Y:S01]  /*17a90*/  UIMAD UR11, UR13, UR5, UR11 ;  /* 0x000000050d0b72a4 */ /* 0x000fe2000f8e020b */
[----:B------:R-:W-:Y:S01]  /*17aa0*/  IMAD.IADD R6, R69, 0x1, -R6 ;  /* 0x0000000145067824 */ /* 0x000fe200078e0a06 */
[----:B------:R-:W-:Y:S01]  /*17ab0*/  UMOV UR6, UR16 ;  /* 0x0000001000067c82 */ /* 0x000fe20008000000 */
[----:B------:R-:W-:Y:S01]  /*17ac0*/  @P2 IMAD.HI.U32 R3, R2, c[0x0][0x4ec], RZ ;  /* 0x00013b0002032a27 */ /* 0x000fe200078e00ff */
[----:B------:R-:W-:Y:S01]  /*17ad0*/  UIMAD.WIDE.U32 UR18, UR13, UR4, UR6 ;  /* 0x000000040d1272a5 */ /* 0x000fe2000f8e0006 */
[----:B------:R-:W-:Y:S01]  /*17ae0*/  LOP3.LUT P0, RZ, R5, 0x3, RZ, 0xc0, !PT ;  /* 0x0000000305ff7812 */ /* 0x000fe2000780c0ff */
[----:B------:R-:W-:Y:S01]  /*17af0*/  BSSY B0, `(.L_x_1148) ;  /* 0x0000074000007945 */ /* 0x000fe20003800000 */
[----:B------:R-:W-:Y:S01]  /*17b00*/  IMAD.MOV.U32 R0, RZ, RZ, R2 ;  /* 0x000000ffff007224 */ /* 0x000fe200078e0002 */
[----:B------:R-:W-:Y:S01]  /*17b10*/  @P2 SHF.R.U32.HI R0, RZ, c[0x0][0x4f0], R3 ;  /* 0x00013c00ff002a19 */ /* 0x000fe20000011603 */
[----:B------:R-:W-:Y:S01]  /*17b20*/  ULDC.64 UR6, c[0x0][0x3a0] ;  /* 0x0000e80000067ab9 */ /* 0x000fe20000000a00 */
[----:B------:R-:W-:Y:S01]  /*17b30*/  IMAD R15, R76, 0x80, R15 ;  /* 0x000000804c0f7824 */ /* 0x000fe200078e020f */
[----:B------:R-:W-:Y:S01]  /*17b40*/  UIMAD.WIDE.U32 UR16, UR14, UR6, URZ ;  /* 0x000000060e1072a5 */ /* 0x000fe2000f8e003f */
[----:B------:R-:W-:Y:S01]  /*17b50*/  IADD3 R8, P1, R0, UR18, RZ ;  /* 0x0000001200087c10 */ /* 0x000fe2000ff3e0ff */
[----:B------:R-:W-:Y:S01]  /*17b60*/  IMAD.MOV R3, RZ, RZ, -R0 ;  /* 0x000000ffff037224 */ /* 0x000fe200078e0a00 */
[----:B------:R-:W-:Y:S01]  /*17b70*/  UIMAD UR6, UR15, UR6, URZ ;  /* 0x000000060f0672a4 */ /* 0x000fe2000f8e023f */
[----:B-----5:R-:W-:Y:S01]  /*17b80*/  IMAD R17, R17, c[0x0][0x4e8], RZ ;  /* 0x00013a0011117a24 */ /* 0x020fe200078e02ff */
[----:B------:R-:W-:Y:S01]  /*17b90*/  ULDC.64 UR4, c[0x0][0x3e8] ;  /* 0x0000fa0000047ab9 */ /* 0x000fe20000000a00 */
[----:B------:R-:W-:Y:S01]  /*17ba0*/  IMAD R4, R3, c[0x0][0x4e8], R2 ;  /* 0x00013a0003047a24 */ /* 0x000fe200078e0202 */
[----:B------:R-:W-:Y:S01]  /*17bb0*/  SHF.R.S32.HI R3, RZ, 0x1f, R0 ;  /* 0x0000001fff037819 */ /* 0x000fe20000011400 */
[----:B------:R-:W-:Y:S01]  /*17bc0*/  IMAD.U32 R2, RZ, RZ, UR11 ;  /* 0x0000000bff027e24 */ /* 0x000fe2000f8e00ff */
[----:B------:R-:W-:Y:S01]  /*17bd0*/  UIMAD UR6, UR14, UR7, UR6 ;  /* 0x000000070e0672a4 */ /* 0x000fe2000f8e0206 */
[----:B------:R-:W-:Y:S01]  /*17be0*/  IMAD.SHL.U32 R0, R19, 0x40, RZ ;  /* 0x0000004013007824 */ /* 0x000fe200078e00ff */
[----:B------:R-:W-:Y:S01]  /*17bf0*/  UIMAD UR8, UR8, UR4, URZ ;  /* 0x00000004080872a4 */ /* 0x000fe2000f8e023f */
[----:B------:R-:W-:Y:S01]  /*17c00*/  LEA.HI R21, R63, R69, RZ, 0x6 ;  /* 0x000000453f157211 */ /* 0x000fe200078f30ff */
[----:B------:R-:W-:Y:S01]  /*17c10*/  UIADD3 UR7, UR17, UR6, URZ ;  /* 0x0000000611077290 */ /* 0x000fe2000fffe03f */
[----:B------:R-:W-:Y:S01]  /*17c20*/  IADD3.X R9, R3, UR19, R2, P1, !PT ;  /* 0x0000001303097c10 */ /* 0x000fe20008ffe402 */
[----:B------:R-:W-:Y:S01]  /*17c30*/  UIMAD UR5, UR10, UR5, UR8 ;  /* 0x000000050a0572a4 */ /* 0x000fe2000f8e0208 */
[C---:B------:R-:W-:Y:S01]  /*17c40*/  LEA R2, R6.reuse, R19, 0x4 ;  /* 0x0000001306027211 */ /* 0x040fe200078e20ff */
[----:B------:R-:W-:Y:S01]  /*17c50*/  IMAD.SHL.U32 R6, R6, 0x8, RZ ;  /* 0x0000000806067824 */ /* 0x000fe200078e00ff */
[----:B------:R-:W-:Y:S01]  /*17c60*/  LOP3.LUT R0, R0, 0x1c0, RZ, 0xc0, !PT ;  /* 0x000001c000007812 */ /* 0x000fe200078ec0ff */
[----:B------:R-:W-:Y:S01]  /*17c70*/  UMOV UR6, UR16 ;  /* 0x0000001000067c82 */ /* 0x000fe20008000000 */
[----:B------:R-:W-:Y:S01]  /*17c80*/  ISETP.GE.OR P3, PT, R15, R17, P0 ;  /* 0x000000110f00720c */ /* 0x000fe20000766670 */
[----:B------:R-:W-:Y:S01]  /*17c90*/  IMAD R5, R76, 0x80, R2 ;  /* 0x000000804c057824 */ /* 0x000fe200078e0202 */
[----:B------:R-:W-:Y:S01]  /*17ca0*/  SHF.R.U32.HI R7, RZ, 0x3, R0 ;  /* 0x00000003ff077819 */ /* 0x000fe20000011600 */
[----:B------:R-:W-:Y:S01]  /*17cb0*/  UIMAD.WIDE.U32 UR10, UR10, UR4, UR6 ;  /* 0x000000040a0a72a5 */ /* 0x000fe2000f8e0006 */
[----:B------:R-:W-:Y:S01]  /*17cc0*/  LOP3.LUT R0, R0, 0x38, R6, 0xf8, !PT ;  /* 0x0000003800007812 */ /* 0x000fe200078ef806 */
[----:B------:R-:W-:Y:S01]  /*17cd0*/  @P2 IMAD.HI.U32 R3, R5, c[0x0][0x4ec], RZ ;  /* 0x00013b0005032a27 */ /* 0x000fe200078e00ff */
[----:B------:R-:W-:Y:S01]  /*17ce0*/  SHF.R.S32.HI R2, RZ, 0x1f, R4 ;  /* 0x0000001fff027819 */ /* 0x000fe20000011404 */
[----:B------:R-:W-:Y:S01]  /*17cf0*/  UIADD3 UR11, UR11, UR5, URZ ;  /* 0x000000050b0b7290 */ /* 0x000fe2000fffe03f */
[----:B------:R-:W-:Y:S01]  /*17d00*/  LOP3.LUT R20, R0, R7, RZ, 0x3c, !PT ;  /* 0x0000000700147212 */ /* 0x000fe200078e3cff */
[----:B------:R-:W-:Y:S01]  /*17d10*/  IMAD.MOV.U32 R14, RZ, RZ, R5 ;  /* 0x000000ffff0e7224 */ /* 0x000fe200078e0005 */
[----:B------:R-:W-:Y:S01]  /*17d20*/  @P2 SHF.R.U32.HI R14, RZ, c[0x0][0x4f0], R3 ;  /* 0x00013c00ff0e2a19 */ /* 0x000fe20000011603 */
[----:B------:R-:W-:Y:S01]  /*17d30*/  IMAD R0, R2, c[0x0][0x488], RZ ;  /* 0x0001220002007a24 */ /* 0x000fe200078e02ff */
[----:B------:R-:W-:Y:S01]  /*17d40*/  ULDC.64 UR4, c[0x0][0x3f0] ;  /* 0x0000fc0000047ab9 */ /* 0x000fe20000000a00 */
[C---:B------:R-:W-:Y:S01]  /*17d50*/  IMAD.WIDE.U32 R2, R4.reuse, c[0x0][0x488], R8 ;  /* 0x0001220004027a25 */ /* 0x040fe200078e0008 */
[----:B------:R-:W-:Y:S01]  /*17d60*/  UIMAD UR9, UR9, UR4, URZ ;  /* 0x00000004090972a4 */ /* 0x000fe2000f8e023f */
[----:B------:R-:W-:Y:S01]  /*17d70*/  IADD3 R8, R15, 0x8, RZ ;  /* 0x000000080f087810 */ /* 0x000fe20007ffe0ff */
[----:B------:R-:W-:Y:S01]  /*17d80*/  UIMAD.WIDE.U32 UR10, UR13, UR4, UR10 ;  /* 0x000000040d0a72a5 */ /* 0x000fe2000f8e000a */
[----:B------:R-:W-:Y:S01]  /*17d90*/  IMAD R0, R4, c[0x0][0x48c], R0 ;  /* 0x0001230004007a24 */ /* 0x000fe200078e0200 */
[----:B------:R-:W-:Y:S01]  /*17da0*/  LEA R4, P1, R2, c[0x0][0x450], 0x2 ;  /* 0x0001140002047a11 */ /* 0x000fe200078210ff */
[----:B------:R-:W-:Y:S01]  /*17db0*/  UIMAD UR5, UR13, UR5, UR9 ;  /* 0x000000050d0572a4 */ /* 0x000fe2000f8e0209 */
[----:B------:R-:W-:Y:S01]  /*17dc0*/  SHF.R.S32.HI R9, RZ, 0x1f, R14 ;  /* 0x0000001fff097819 */ /* 0x000fe2000001140e */
[----:B------:R-:W-:Y:S01]  /*17dd0*/  IMAD.IADD R0, R3, 0x1, R0 ;  /* 0x0000000103007824 */ /* 0x000fe200078e0200 */
[----:B------:R-:W-:Y:S01]  /*17de0*/  ISETP.GE.OR P2, PT, R8, R17, P0 ;  /* 0x000000110800720c */ /* 0x000fe20000746670 */
[----:B------:R-:W-:Y:S01]  /*17df0*/  IMAD.MOV R7, RZ, RZ, -R14 ;  /* 0x000000ffff077224 */ /* 0x000fe200078e0a0e */
[----:B------:R-:W-:Y:S01]  /*17e00*/  UIADD3 UR5, UR11, UR5, URZ ;  /* 0x000000050b057290 */ /* 0x000fe2000fffe03f */
[----:B------:R-:W-:Y:S01]  /*17e10*/  IMAD R16, R9, c[0x0][0x3e0], RZ ;  /* 0x0000f80009107a24 */ /* 0x000fe200078e02ff */
[----:B------:R-:W-:Y:S01]  /*17e20*/  LEA.HI.X R0, R2, c[0x0][0x454], R0, 0x2, P1 ;  /* 0x0001150002007a11 */ /* 0x000fe200008f1400 */
        /* <DEDUP_REMOVED lines=64> */
.L_x_1149:
[----:B--234-:R-:W-:Y:S05]  /*18230*/  BSYNC B0 ;  /* 0x0000000000007941 */ /* 0x01cfea0003800000 */
.L_x_1148:
        /* <DEDUP_REMOVED lines=16> */
.L_x_1151:
[----:B------:R-:W-:Y:S05]  /*18340*/  BSYNC B0 ;  /* 0x0000000000007941 */ /* 0x000fea0003800000 */
.L_x_1150:
        /* <DEDUP_REMOVED lines=16> */
.L_x_1153:
[----:B------:R-:W-:Y:S05]  /*18450*/  BSYNC B0 ;  /* 0x0000000000007941 */ /* 0x000fea0003800000 */
.L_x_1152:
        /* <DEDUP_REMOVED lines=16> */
.L_x_1155:
[----:B------:R-:W-:Y:S05]  /*18560*/  BSYNC B0 ;  /* 0x0000000000007941 */ /* 0x000fea0003800000 */
.L_x_1154:
        /* <DEDUP_REMOVED lines=16> */
.L_x_1157:
[----:B------:R-:W-:Y:S05]  /*18670*/  BSYNC B0 ;  /* 0x0000000000007941 */ /* 0x000fea0003800000 */
.L_x_1156:
        /* <DEDUP_REMOVED lines=16> */
.L_x_1159:
[----:B------:R-:W-:Y:S05]  /*18780*/  BSYNC B0 ;  /* 0x0000000000007941 */ /* 0x000fea0003800000 */
.L_x_1158:
        /* <DEDUP_REMOVED lines=16> */
.L_x_1161:
[----:B------:R-:W-:Y:S05]  /*18890*/  BSYNC B0 ;  /* 0x0000000000007941 */ /* 0x000fea0003800000 */
.L_x_1160:
        /* <DEDUP_REMOVED lines=17> */
.L_x_1146:
        /* <DEDUP_REMOVED lines=31> */
.L_x_1162:
        /* <DEDUP_REMOVED lines=43> */
.L_x_1164:
[----:B------:R-:W-:Y:S05]  /*18e50*/  BSYNC B0 ;  /* 0x0000000000007941 */ /* 0x000fea0003800000 */
.L_x_1163:
        /* <DEDUP_REMOVED lines=63> */
.L_x_1166:
[----:B------:R-:W-:Y:S05]  /*19250*/  BSYNC B0 ;  /* 0x0000000000007941 */ /* 0x000fea0003800000 */
.L_x_1165:
        /* <DEDUP_REMOVED lines=15> */
.L_x_1168:
[----:B------:R-:W-:Y:S05]  /*19350*/  BSYNC B0 ;  /* 0x0000000000007941 */ /* 0x000fea0003800000 */
.L_x_1167:
        /* <DEDUP_REMOVED lines=15> */
.L_x_1170:
[----:B------:R-:W-:Y:S05]  /*19450*/  BSYNC B0 ;  /* 0x0000000000007941 */ /* 0x000fea0003800000 */
.L_x_1169:
        /* <DEDUP_REMOVED lines=15> */
.L_x_1172:
[----:B------:R-:W-:Y:S05]  /*19550*/  BSYNC B0 ;  /* 0x0000000000007941 */ /* 0x000fea0003800000 */
.L_x_1171:
        /* <DEDUP_REMOVED lines=15> */
.L_x_1174:
[----:B------:R-:W-:Y:S05]  /*19650*/  BSYNC B0 ;  /* 0x0000000000007941 */ /* 0x000fea0003800000 */
.L_x_1173:
        /* <DEDUP_REMOVED lines=15> */
.L_x_1176:
[----:B------:R-:W-:Y:S05]  /*19750*/  BSYNC B0 ;  /* 0x0000000000007941 */ /* 0x000fea0003800000 */
.L_x_1175:
        /* <DEDUP_REMOVED lines=15> */
.L_x_1178:
[----:B------:R-:W-:Y:S05]  /*19850*/  BSYNC B0 ;  /* 0x0000000000007941 */ /* 0x000fea0003800000 */
.L_x_1177:
        /* <DEDUP_REMOVED lines=16> */
.L_x_1179:
        /* <DEDUP_REMOVED lines=10> */
.L_x_4345:


//--------------------- .text._ZN7cutlass13device_kernelIN5flash19enable_sm80_to_sm89INS1_16FlashAttnFwdSm80INS1_25CollectiveMainloopFwdSm80ILi4ELi1ELb0EN4cute5tupleIJNS5_1CILi128EEENS7_ILi48EEES8_EEELi128ENS_6half_tEfNS_4arch4Sm80ELb0ELb1ELb1ELb1ELb1ELb1ELb1ELb0EEENS1_21CollectiveEpilogueFwdINS6_IJS8_S8_S9_EEENS6_IJNS7_ILi1EEESH_SH_EEESB_SD_Li128ELb1ELb1ELb0ELb0EEENS1_19SingleTileSchedulerILb1ELb0ELb1ELi128EEEEEEEEEvNT_6ParamsE --------------------------
	.section	.text._ZN7cutlass13device_kernelIN5flash19enable_sm80_to_sm89INS1_16FlashAttnFwdSm80INS1_25CollectiveMainloopFwdSm80ILi4ELi1ELb0EN4cute5tupleIJNS5_1CILi128EEENS7_ILi48EEES8_EEELi128ENS_6half_tEfNS_4arch4Sm80ELb0ELb1ELb1ELb1ELb1ELb1ELb1ELb0EEENS1_21CollectiveEpilogueFwdINS6_IJS8_S8_S9_EEENS6_IJNS7_ILi1EEESH_SH_EEESB_SD_Li128ELb1ELb1ELb0ELb0EEENS1_19SingleTileSchedulerILb1ELb0ELb1ELi128EEEEEEEEEvNT_6ParamsE,"ax",@progbits
	.sectioninfo	@"SHI_REGISTERS=255"
	.align	128
.text._ZN7cutlass13device_kernelIN5flash19enable_sm80_to_sm89INS1_16FlashAttnFwdSm80INS1_25CollectiveMainloopFwdSm80ILi4ELi1ELb0EN4cute5tupleIJNS5_1CILi128EEENS7_ILi48EEES8_EEELi128ENS_6half_tEfNS_4arch4Sm80ELb0ELb1ELb1ELb1ELb1ELb1ELb1ELb0EEENS1_21CollectiveEpilogueFwdINS6_IJS8_S8_S9_EEENS6_IJNS7_ILi1EEESH_SH_EEESB_SD_Li128ELb1ELb1ELb0ELb0EEENS1_19SingleTileSchedulerILb1ELb0ELb1ELi128EEEEEEEEEvNT_6ParamsE:
        .type           _ZN7cutlass13device_kernelIN5flash19enable_sm80_to_sm89INS1_16FlashAttnFwdSm80INS1_25CollectiveMainloopFwdSm80ILi4ELi1ELb0EN4cute5tupleIJNS5_1CILi128EEENS7_ILi48EEES8_EEELi128ENS_6half_tEfNS_4arch4Sm80ELb0ELb1ELb1ELb1ELb1ELb1ELb1ELb0EEENS1_21CollectiveEpilogueFwdINS6_IJS8_S8_S9_EEENS6_IJNS7_ILi1EEESH_SH_EEESB_SD_Li128ELb1ELb1ELb0ELb0EEENS1_19SingleTileSchedulerILb1ELb0ELb1ELi128EEEEEEEEEvNT_6ParamsE,@function
        .size           _ZN7cutlass13device_kernelIN5flash19enable_sm80_to_sm89INS1_16FlashAttnFwdSm80INS1_25CollectiveMainloopFwdSm80ILi4ELi1ELb0EN4cute5tupleIJNS5_1CILi128EEENS7_ILi48EEES8_EEELi128ENS_6half_tEfNS_4arch4Sm80ELb0ELb1ELb1ELb1ELb1ELb1ELb1ELb0EEENS1_21CollectiveEpilogueFwdINS6_IJS8_S8_S9_EEENS6_IJNS7_ILi1EEESH_SH_EEESB_SD_Li128ELb1ELb1ELb0ELb0EEENS1_19SingleTileSchedulerILb1ELb0ELb1ELi128EEEEEEEEEvNT_6ParamsE,(.L_x_4346 - _ZN7cutlass13device_kernelIN5flash19enable_sm80_to_sm89INS1_16FlashAttnFwdSm80INS1_25CollectiveMainloopFwdSm80ILi4ELi1ELb0EN4cute5tupleIJNS5_1CILi128EEENS7_ILi48EEES8_EEELi128ENS_6half_tEfNS_4arch4Sm80ELb0ELb1ELb1ELb1ELb1ELb1ELb1ELb0EEENS1_21CollectiveEpilogueFwdINS6_IJS8_S8_S9_EEENS6_IJNS7_ILi1EEESH_SH_EEESB_SD_Li128ELb1ELb1ELb0ELb0EEENS1_19SingleTileSchedulerILb1ELb0ELb1ELi128EEEEEEEEEvNT_6ParamsE)
        .other          _ZN7cutlass13device_kernelIN5flash19enable_sm80_to_sm89INS1_16FlashAttnFwdSm80INS1_25CollectiveMainloopFwdSm80ILi4ELi1ELb0EN4cute5tupleIJNS5_1CILi128EEENS7_ILi48EEES8_EEELi128ENS_6half_tEfNS_4arch4Sm80ELb0ELb1ELb1ELb1ELb1ELb1ELb1ELb0EEENS1_21CollectiveEpilogueFwdINS6_IJS8_S8_S9_EEENS6_IJNS7_ILi1EEESH_SH_EEESB_SD_Li128ELb1ELb1ELb0ELb0EEENS1_19SingleTileSchedulerILb1ELb0ELb1ELi128EEEEEEEEEvNT_6ParamsE,@"STO_CUDA_ENTRY STV_DEFAULT"
_ZN7cutlass13device_kernelIN5flash19enable_sm80_to_sm89INS1_16FlashAttnFwdSm80INS1_25CollectiveMainloopFwdSm80ILi4ELi1ELb0EN4cute5tupleIJNS5_1CILi128EEENS7_ILi48EEES8_EEELi128ENS_6half_tEfNS_4arch4Sm80ELb0ELb1ELb1ELb1ELb1ELb1ELb1ELb0EEENS1_21CollectiveEpilogueFwdINS6_IJS8_S8_S9_EEENS6_IJNS7_ILi1EEESH_SH_EEESB_SD_Li128ELb1ELb1ELb0ELb0EEENS1_19SingleTileSchedulerILb1ELb0ELb1ELi128EEEEEEEEEvNT_6ParamsE:
[----:B------:R-:W-:Y:S02]  /*0000*/  MOV R1, c[0x0][0x28] ;  /* 0x00000a0000017a02 */ /* 0x000fe40000000f00 */
[----:B------:R-:W1:Y:S01]  /*0010*/  S2R R168, SR_TID.X ;  /* 0x0000000000a87919 */ /* 0x000e620000002100 */
[----:B------:R-:W-:Y:S01]  /*0020*/  IMAD.MOV.U32 R29, RZ, RZ, 0x4 ;  /* 0x00000004ff1d7424 */ /* 0x000fe200078e00ff */
[----:B------:R-:W-:Y:S01]  /*0030*/  ULDC.64 UR6, c[0x0][0x118] ;  /* 0x0000460000067ab9 */ /* 0x000fe20000000a00 */
[----:B------:R-:W-:Y:S01]  /*0040*/  IADD3 R1, R1, -0x108, RZ ;  /* 0xfffffef801017810 */ /* 0x000fe20007ffe0ff */
[----:B------:R-:W2:Y:S04]  /*0050*/  S2R R5, SR_CTAID.Z ;  /* 0x0000000000057919 */ /* 0x000ea80000002700 */
[----:B------:R-:W3:Y:S01]  /*0060*/  S2R R169, SR_CTAID.X ;  /* 0x0000000000a97919 */ /* 0x000ee20000002500 */
[----:B-1----:R-:W-:Y:S01]  /*0070*/  SHF.R.U32.HI R0, RZ, 0x5, R168 ;  /* 0x00000005ff007819 */ /* 0x002fe200000116a8 */
[----:B--2---:R-:W-:-:S05]  /*0080*/  IMAD.WIDE R2, R5, R29, c[0x0][0x568] ;  /* 0x00015a0005027625 */ /* 0x004fca00078e021d */
[----:B------:R-:W1:Y:S02]  /*0090*/  SHFL.IDX PT, R0, R0, RZ, 0x1f ;  /* 0x00001fff00007589 */ /* 0x000e6400000e0000 */
[----:B-1----:R-:W-:-:S13]  /*00a0*/  ISETP.NE.AND P0, PT, R0, RZ, PT ;  /* 0x000000ff0000720c */ /* 0x002fda0003f05270 */
[----:B------:R-:W-:Y:S05]  /*00b0*/  @!P0 BRA `(.L_x_1180) ;  /* 0x0000014000008947 */ /* 0x000fea0003800000 */
[----:B---3--:R-:W-:-:S04]  /*00c0*/  ISETP.NE.U32.AND P0, PT, RZ, c[0x0][0x568], PT ;  /* 0x00015a00ff007a0c */ /* 0x008fc80003f05070 */
[----:B------:R-:W-:-:S13]  /*00d0*/  ISETP.NE.AND.EX P0, PT, RZ, c[0x0][0x56c], PT, P0 ;  /* 0x00015b00ff007a0c */ /* 0x000fda0003f05300 */
[----:B------:R-:W-:Y:S05]  /*00e0*/  @!P0 BRA `(.L_x_1181) ;  /* 0x0000002000008947 */ /* 0x000fea0003800000 */
[----:B------:R1:W5:Y:S01]  /*00f0*/  LDG.E R0, [R2.64] ;  /* 0x0000000602007981 */ /* 0x000362000c1e1900 */
[----:B------:R-:W-:Y:S05]  /*0100*/  BRA `(.L_x_1182) ;  /* 0x0000009000007947 */ /* 0x000fea0003800000 */
.L_x_1181:
        /* <DEDUP_REMOVED lines=8> */
.L_x_1183:
[----:B------:R-:W-:-:S05]  /*0190*/  MOV R0, c[0x0][0x54c] ;  /* 0x0001530000007a02 */ /* 0x000fca0000000f00 */
.L_x_1182:
[----:B-----5:R-:W-:Y:S01]  /*01a0*/  IMAD R0, R0, c[0x0][0x548], RZ ;  /* 0x0001520000007a24 */ /* 0x020fe200078e02ff */
[----:B------:R-:W-:-:S04]  /*01b0*/  SHF.L.U32 R136, R169, 0x7, RZ ;  /* 0x00000007a9887819 */ /* 0x000fc800000006ff */
[----:B------:R-:W-:-:S04]  /*01c0*/  ISETP.GE.AND P0, PT, R136, R0, PT ;  /* 0x000000008800720c */ /* 0x000fc80003f06270 */
[----:B------:R-:W-:-:S05]  /*01d0*/  SEL R0, R5, 0xffffffff, !P0 ;  /* 0xffffffff05007807 */ /* 0x000fca0004000000 */
[----:B------:R2:W-:Y:S01]  /*01e0*/  STL [R1+0xec], R0 ;  /* 0x0000ec0001007387 */ /* 0x0005e20000100800 */
[----:B------:R-:W-:Y:S05]  /*01f0*/  BRA `(.L_x_1184) ;  /* 0x0000013000007947 */ /* 0x000fea0003800000 */
.L_x_1180:
[----:B---3--:R-:W-:-:S04]  /*0200*/  ISETP.NE.U32.AND P0, PT, RZ, c[0x0][0x568], PT ;  /* 0x00015a00ff007a0c */ /* 0x008fc80003f05070 */
[----:B------:R-:W-:-:S13]  /*0210*/  ISETP.NE.AND.EX P0, PT, RZ, c[0x0][0x56c], PT, P0 ;  /* 0x00015b00ff007a0c */ /* 0x000fda0003f05300 */
[----:B------:R-:W-:Y:S05]  /*0220*/  @!P0 BRA `(.L_x_1185) ;  /* 0x0000002000008947 */ /* 0x000fea0003800000 */
[----:B------:R1:W5:Y:S01]  /*0230*/  LDG.E R0, [R2.64] ;  /* 0x0000000602007981 */ /* 0x000362000c1e1900 */
[----:B------:R-:W-:Y:S05]  /*0240*/  BRA `(.L_x_1186) ;  /* 0x0000009000007947 */ /* 0x000fea0003800000 */
.L_x_1185:
        /* <DEDUP_REMOVED lines=8> */
.L_x_1187:
[----:B------:R-:W-:-:S05]  /*02d0*/  MOV R0, c[0x0][0x54c] ;  /* 0x0001530000007a02 */ /* 0x000fca0000000f00 */
.L_x_1186:
[----:B-----5:R-:W-:Y:S01]  /*02e0*/  IMAD R0, R0, c[0x0][0x548], RZ ;  /* 0x0001520000007a24 */ /* 0x020fe200078e02ff */
[----:B------:R-:W-:-:S04]  /*02f0*/  SHF.L.U32 R136, R169, 0x7, RZ ;  /* 0x00000007a9887819 */ /* 0x000fc800000006ff */
[----:B------:R-:W-:-:S04]  /*0300*/  ISETP.GE.AND P0, PT, R136, R0, PT ;  /* 0x000000008800720c */ /* 0x000fc80003f06270 */
[----:B------:R-:W-:-:S05]  /*0310*/  SEL R0, R5, 0xffffffff, !P0 ;  /* 0xffffffff05007807 */ /* 0x000fca0004000000 */
[----:B------:R2:W-:Y:S04]  /*0320*/  STL [R1+0xec], R0 ;  /* 0x0000ec0001007387 */ /* 0x0005e80000100800 */
.L_x_1184:
[----:B------:R-:W3:Y:S02]  /*0330*/  LDL R36, [R1+0xec] ;  /* 0x0000ec0001247983 */ /* 0x000ee40000100800 */
[----:B---3--:R-:W-:-:S13]  /*0340*/  ISETP.GE.AND P0, PT, R36, RZ, PT ;  /* 0x000000ff2400720c */ /* 0x008fda0003f06270 */
[----:B------:R-:W-:Y:S05]  /*0350*/  @!P0 EXIT ;  /* 0x000000000000894d */ /* 0x000fea0003800000 */
[----:B------:R-:W-:Y:S01]  /*0360*/  ISETP.NE.U32.AND P0, PT, RZ, c[0x0][0x370], PT ;  /* 0x0000dc00ff007a0c */ /* 0x000fe20003f05070 */
[----:B------:R-:W-:Y:S01]  /*0370*/  IMAD.MOV.U32 R10, RZ, RZ, RZ ;  /* 0x000000ffff0a7224 */ /* 0x000fe200078e00ff */
[----:B------:R-:W-:Y:S01]  /*0380*/  ISETP.NE.U32.AND P1, PT, RZ, c[0x0][0x348], PT ;  /* 0x0000d200ff007a0c */ /* 0x000fe20003f25070 */
[----:B------:R-:W-:Y:S01]  /*0390*/  IMAD.MOV.U32 R12, RZ, RZ, RZ ;  /* 0x000000ffff0c7224 */ /* 0x000fe200078e00ff */
[----:B------:R-:W-:Y:S01]  /*03a0*/  ISETP.NE.AND.EX P0, PT, RZ, c[0x0][0x374], PT, P0 ;  /* 0x0000dd00ff007a0c */ /* 0x000fe20003f05300 */
[----:B------:R-:W-:Y:S01]  /*03b0*/  IMAD.WIDE R6, R36, R29, c[0x0][0x350] ;  /* 0x0000d40024067625 */ /* 0x000fe200078e021d */
[----:B------:R-:W-:Y:S02]  /*03c0*/  ISETP.NE.U32.AND P5, PT, RZ, c[0x0][0x358], PT ;  /* 0x0000d600ff007a0c */ /* 0x000fe40003fa5070 */
[----:B------:R-:W-:Y:S02]  /*03d0*/  ISETP.NE.AND.EX P1, PT, RZ, c[0x0][0x34c], PT, P1 ;  /* 0x0000d300ff007a0c */ /* 0x000fe40003f25310 */
[----:B------:R-:W-:Y:S01]  /*03e0*/  ISETP.NE.AND.EX P5, PT, RZ, c[0x0][0x35c], PT, P5 ;  /* 0x0000d700ff007a0c */ /* 0x000fe20003fa5350 */
[----:B------:R-:W-:Y:S01]  /*03f0*/  IMAD.MOV.U32 R14, RZ, RZ, RZ ;  /* 0x000000ffff0e7224 */ /* 0x000fe200078e00ff */
[----:B--2---:R-:W-:-:S02]  /*0400*/  MOV R0, RZ ;  /* 0x000000ff00007202 */ /* 0x004fc40000000f00 */
[----:B------:R-:W-:-:S03]  /*0410*/  ISETP.NE.U32.AND P2, PT, RZ, c[0x0][0x350], PT ;  /* 0x0000d400ff007a0c */ /* 0x000fc60003f45070 */
[----:B-1----:R-:W-:Y:S01]  /*0420*/  @P0 IMAD.WIDE R2, R36, R29, c[0x0][0x370] ;  /* 0x0000dc0024020625 */ /* 0x002fe200078e021d */
[----:B------:R-:W-:-:S03]  /*0430*/  ISETP.NE.AND.EX P2, PT, RZ, c[0x0][0x354], PT, P2 ;  /* 0x0000d500ff007a0c */ /* 0x000fc60003f45320 */
[CC--:B------:R-:W-:Y:S01]  /*0440*/  IMAD.WIDE R8, R36.reuse, R29.reuse, c[0x0][0x348] ;  /* 0x0000d20024087625 */ /* 0x0c0fe200078e021d */
[----:B------:R1:W2:Y:S04]  /*0450*/  @P0 LDG.E R10, [R2.64] ;  /* 0x00000006020a0981 */ /* 0x0002a8000c1e1900 */
[----:B------:R-:W3:Y:S05]  /*0460*/  @P1 LDG.E R0, [R8.64] ;  /* 0x0000000608001981 */ /* 0x000eea000c1e1900 */
[----:B------:R-:W4:Y:S01]  /*0470*/  @P2 LDG.E R12, [R6.64] ;  /* 0x00000006060c2981 */ /* 0x000f22000c1e1900 */
[----:B-1----:R-:W-:-:S05]  /*0480*/  IMAD.WIDE R2, R36, R29, c[0x0][0x358] ;  /* 0x0000d60024027625 */ /* 0x002fca00078e021d */
[----:B------:R-:W4:Y:S01]  /*0490*/  @P5 LDG.E R14, [R2.64] ;  /* 0x00000006020e5981 */ /* 0x000f22000c1e1900 */
[----:B------:R-:W-:-:S03]  /*04a0*/  ISETP.NE.U32.AND P0, PT, RZ, c[0x0][0x360], PT ;  /* 0x0000d800ff007a0c */ /* 0x000fc60003f05070 */
[----:B------:R-:W1:Y:S01]  /*04b0*/  S2R R34, SR_CTAID.Y ;  /* 0x0000000000227919 */ /* 0x000e620000002600 */
[----:B------:R-:W-:Y:S01]  /*04c0*/  ISETP.NE.AND.EX P0, PT, RZ, c[0x0][0x364], PT, P0 ;  /* 0x0000d900ff007a0c */ /* 0x000fe20003f05300 */
[----:B------:R-:W-:Y:S02]  /*04d0*/  IMAD.MOV.U32 R13, RZ, RZ, c[0x0][0x168] ;  /* 0x00005a00ff0d7624 */ /* 0x000fe400078e00ff */
[----:B------:R-:W-:-:S10]  /*04e0*/  IMAD.MOV.U32 R11, RZ, RZ, c[0x0][0x2ac] ;  /* 0x0000ab00ff0b7624 */ /* 0x000fd400078e00ff */
[----:B------:R-:W-:-:S05]  /*04f0*/  @P0 IMAD.WIDE R4, R36, R29, c[0x0][0x360] ;  /* 0x0000d80024040625 */ /* 0x000fca00078e021d */
[----:B------:R4:W5:Y:S01]  /*0500*/  @P0 LDG.E R13, [R4.64] ;  /* 0x00000006040d0981 */ /* 0x000962000c1e1900 */
[----:B------:R-:W-:Y:S01]  /*0510*/  IMAD R11, R11, c[0x0][0x1d0], RZ ;  /* 0x000074000b0b7a24 */ /* 0x000fe200078e02ff */
[----:B-1----:R-:W-:Y:S02]  /*0520*/  SHF.R.S32.HI R35, RZ, 0x1f, R34 ;  /* 0x0000001fff237819 */ /* 0x002fe40000011422 */
[----:B--2---:R-:W-:Y:S04]  /*0530*/  STL [R1+0x48], R10 ;  /* 0x0000480a01007387 */ /* 0x004fe80000100800 */
[----:B---3--:R-:W-:Y:S01]  /*0540*/  STL [R1+0x4c], R0 ;  /* 0x00004c0001007387 */ /* 0x008fe20000100800 */
[----:B----4-:R-:W-:-:S03]  /*0550*/  IADD3 R4, R12, R10, RZ ;  /* 0x0000000a0c047210 */ /* 0x010fc60007ffe0ff */
[----:B------:R-:W-:Y:S04]  /*0560*/  STL [R1+0x54], R14 ;  /* 0x0000540e01007387 */ /* 0x000fe80000100800 */
[----:B------:R1:W-:Y:S02]  /*0570*/  STL [R1+0x50], R4 ;  /* 0x0000500401007387 */ /* 0x0003e40000100800 */
[----:B-1----:R-:W-:Y:S01]  /*0580*/  MOV R4, c[0x0][0x228] ;  /* 0x00008a0000047a02 */ /* 0x002fe20000000f00 */
[----:B------:R-:W-:Y:S05]  /*0590*/  @P0 BRA `(.L_x_1188) ;  /* 0x0000004000000947 */ /* 0x000fea0003800000 */
[----:B------:R-:W-:Y:S05]  /*05a0*/  @!P1 BRA `(.L_x_1188) ;  /* 0x0000003000009947 */ /* 0x000fea0003800000 */
[----:B------:R1:W2:Y:S04]  /*05b0*/  LDG.E R0, [R8.64] ;  /* 0x0000000608007981 */ /* 0x0002a8000c1e1900 */
[----:B-1----:R-:W2:Y:S02]  /*05c0*/  LDG.E R8, [R8.64+0x4] ;  /* 0x0000040608087981 */ /* 0x002ea4000c1e1900 */
[----:B--2--5:R-:W-:-:S05]  /*05d0*/  IADD3 R13, -R0, R8, RZ ;  /* 0x00000008000d7210 */ /* 0x024fca0007ffe1ff */
.L_x_1188:
[----:B-----5:R1:W-:Y:S01]  /*05e0*/  STL [R1+0x58], R13 ;  /* 0x0000580d01007387 */ /* 0x0203e20000100800 */
[----:B------:R-:W-:-:S04]  /*05f0*/  ISETP.NE.U32.AND P0, PT, RZ, c[0x0][0x368], PT ;  /* 0x0000da00ff007a0c */ /* 0x000fc80003f05070 */
[----:B------:R-:W-:-:S13]  /*0600*/  ISETP.NE.AND.EX P0, PT, RZ, c[0x0][0x36c], PT, P0 ;  /* 0x0000db00ff007a0c */ /* 0x000fda0003f05300 */
[----:B------:R-:W-:Y:S05]  /*0610*/  @!P0 BRA `(.L_x_1189) ;  /* 0x0000003000008947 */ /* 0x000fea0003800000 */
[----:B------:R-:W-:-:S05]  /*0620*/  IMAD.WIDE R6, R36, R29, c[0x0][0x368] ;  /* 0x0000da0024067625 */ /* 0x000fca00078e021d */
[----:B------:R2:W5:Y:S01]  /*0630*/  LDG.E R11, [R6.64] ;  /* 0x00000006060b7981 */ /* 0x000562000c1e1900 */
[----:B------:R-:W-:Y:S05]  /*0640*/  BRA `(.L_x_1190) ;  /* 0x0000004000007947 */ /* 0x000fea0003800000 */
.L_x_1189:
[----:B------:R-:W-:Y:S05]  /*0650*/  @!P2 BRA `(.L_x_1190) ;  /* 0x000000300000a947 */ /* 0x000fea0003800000 */
[----:B------:R2:W3:Y:S04]  /*0660*/  LDG.E R0, [R6.64] ;  /* 0x0000000606007981 */ /* 0x0004e8000c1e1900 */
[----:B--2---:R-:W3:Y:S02]  /*0670*/  LDG.E R6, [R6.64+0x4] ;  /* 0x0000040606067981 */ /* 0x004ee4000c1e1900 */
[----:B---3--:R-:W-:Y:S02]  /*0680*/  IADD3 R11, -R0, R6, RZ ;  /* 0x00000006000b7210 */ /* 0x008fe40007ffe1ff */
.L_x_1190:
[----:B------:R-:W-:Y:S01]  /*0690*/  ISETP.NE.U32.AND P0, PT, RZ, c[0x0][0x378], PT ;  /* 0x0000de00ff007a0c */ /* 0x000fe20003f05070 */
[----:B------:R3:W4:Y:S03]  /*06a0*/  @P5 LDG.E R5, [R2.64] ;  /* 0x0000000602055981 */ /* 0x000726000c1e1900 */
[----:B------:R-:W-:Y:S01]  /*06b0*/  ISETP.NE.AND.EX P0, PT, RZ, c[0x0][0x37c], PT, P0 ;  /* 0x0000df00ff007a0c */ /* 0x000fe20003f05300 */
[----:B------:R3:W4:Y:S01]  /*06c0*/  @P5 LDG.E R0, [R2.64+0x4] ;  /* 0x0000040602005981 */ /* 0x000722000c1e1900 */
[----:B-----5:R-:W-:-:S11]  /*06d0*/  IMAD.MOV.U32 R22, RZ, RZ, R11 ;  /* 0x000000ffff167224 */ /* 0x020fd600078e000b */
[----:B---3--:R-:W-:-:S05]  /*06e0*/  @P0 IMAD.WIDE R2, R36, R29, c[0x0][0x378] ;  /* 0x0000de0024020625 */ /* 0x008fca00078e021d */
[----:B--2---:R3:W2:Y:S01]  /*06f0*/  @P0 LDG.E R22, [R2.64] ;  /* 0x0000000602160981 */ /* 0x0046a2000c1e1900 */
[----:B------:R-:W-:Y:S02]  /*0700*/  IMAD.IADD R10, R11, 0x1, -R10 ;  /* 0x000000010b0a7824 */ /* 0x000fe400078e0a0a */
[----:B------:R-:W-:-:S03]  /*0710*/  IMAD.MOV.U32 R8, RZ, RZ, c[0x0][0x32c] ;  /* 0x0000cb00ff087624 */ /* 0x000fc600078e00ff */
[----:B------:R1:W-:Y:S01]  /*0720*/  STL [R1+0x5c], R10 ;  /* 0x00005c0a01007387 */ /* 0x0003e20000100800 */
[----:B---3--:R-:W-:-:S05]  /*0730*/  IMAD.MOV.U32 R2, RZ, RZ, c[0x0][0x2c4] ;  /* 0x0000b100ff027624 */ /* 0x008fca00078e00ff */
[----:B------:R-:W-:Y:S02]  /*0740*/  ISETP.NE.AND P1, PT, R2, 0x1, PT ;  /* 0x000000010200780c */ /* 0x000fe40003f25270 */
[----:B------:R-:W-:Y:S01]  /*0750*/  ISETP.GE.AND P2, PT, R8, 0x1, PT ;  /* 0x000000010800780c */ /* 0x000fe20003f46270 */
[----:B----4-:R-:W-:Y:S01]  /*0760*/  @P5 IMAD.IADD R4, R0, 0x1, -R5 ;  /* 0x0000000100045824 */ /* 0x010fe200078e0a05 */
[----:B------:R-:W-:-:S03]  /*0770*/  IADD3 R0, R136, 0x7f, RZ ;  /* 0x0000007f88007810 */ /* 0x000fc60007ffe0ff */
[----:B------:R-:W-:-:S06]  /*0780*/  IMAD.IADD R5, R10, 0x1, R4 ;  /* 0x000000010a057824 */ /* 0x000fcc00078e0204 */
[----:B------:R-:W-:Y:S01]  /*0790*/  @P1 IMAD.HI.U32 R2, R0, c[0x0][0x2c8], RZ ;  /* 0x0000b20000021a27 */ /* 0x000fe200078e00ff */
[----:B------:R1:W-:Y:S01]  /*07a0*/  STL.64 [R1+0x60], R4 ;  /* 0x0000600401007387 */ /* 0x0003e20000100a00 */
[----:B------:R-:W-:-:S03]  /*07b0*/  IADD3 R3, R5, 0x2f, RZ ;  /* 0x0000002f05037810 */ /* 0x000fc60007ffe0ff */
[----:B------:R-:W-:Y:S02]  /*07c0*/  @P1 SHF.R.U32.HI R0, RZ, c[0x0][0x2cc], R2 ;  /* 0x0000b300ff001a19 */ /* 0x000fe40000011602 */
[----:B------:R-:W-:Y:S02]  /*07d0*/  IMAD.HI R3, R3, 0x2aaaaaab, RZ ;  /* 0x2aaaaaab03037827 */ /* 0x000fe400078e02ff */
[----:B------:R-:W-:Y:S01]  /*07e0*/  IADD3 R0, R0, 0x1, R5 ;  /* 0x0000000100007810 */ /* 0x000fe20007ffe005 */
[----:B--2---:R1:W-:Y:S02]  /*07f0*/  STL [R1+0x68], R22 ;  /* 0x0000681601007387 */ /* 0x0043e40000100800 */
[----:B------:R-:W-:Y:S02]  /*0800*/  SHF.R.U32.HI R6, RZ, 0x1f, R3 ;  /* 0x0000001fff067819 */ /* 0x000fe40000011603 */
[----:B------:R-:W-:Y:S02]  /*0810*/  IMAD.IADD R2, R0, 0x1, -R13 ;  /* 0x0000000100027824 */ /* 0x000fe400078e0a0d */
[----:B------:R-:W-:-:S03]  /*0820*/  LEA.HI.SX32 R7, R3, R6, 0x1d ;  /* 0x0000000603077211 */ /* 0x000fc600078feaff */
        /* <DEDUP_REMOVED lines=11> */
.L_x_1192:
[----:B------:R-:W-:-:S13]  /*08e0*/  ISETP.NE.AND P0, PT, R8, 0x1, PT ;  /* 0x000000010800780c */ /* 0x000fda0003f05270 */
[----:B------:R-:W-:-:S05]  /*08f0*/  @P0 IMAD.HI.U32 R2, R0, c[0x0][0x330], RZ ;  /* 0x0000cc0000020a27 */ /* 0x000fca00078e00ff */
[----:B------:R-:W-:-:S05]  /*0900*/  @P0 SHF.R.U32.HI R0, RZ, c[0x0][0x334], R2 ;  /* 0x0000cd00ff000a19 */ /* 0x000fca0000011602 */
.L_x_1193:
[----:B------:R-:W-:-:S05]  /*0910*/  IMAD R0, R0, R8, c[0x0][0x32c] ;  /* 0x0000cb0000007624 */ /* 0x000fca00078e0208 */
[----:B------:R-:W-:Y:S02]  /*0920*/  IMNMX R6, R6, R0, PT ;  /* 0x0000000006067217 */ /* 0x000fe40003800200 */
.L_x_1191:
[----:B------:R-:W-:-:S04]  /*0930*/  @P1 IMAD.HI.U32 R2, R136, c[0x0][0x2c8], RZ ;  /* 0x0000b20088021a27 */ /* 0x000fc800078e00ff */
[----:B------:R-:W-:Y:S01]  /*0940*/  IMAD.MOV.U32 R0, RZ, RZ, R136 ;  /* 0x000000ffff007224 */ /* 0x000fe200078e0088 */
[----:B------:R-:W-:-:S04]  /*0950*/  @P1 SHF.R.U32.HI R0, RZ, c[0x0][0x2cc], R2 ;  /* 0x0000b300ff001a19 */ /* 0x000fc80000011602 */
[----:B------:R-:W-:-:S04]  /*0960*/  IADD3 R0, R0, R5, -R13 ;  /* 0x0000000500007210 */ /* 0x000fc80007ffe80d */
        /* <DEDUP_REMOVED lines=10> */
.L_x_1195:
[----:B------:R-:W-:-:S13]  /*0a10*/  ISETP.NE.AND P0, PT, R8, 0x1, PT ;  /* 0x000000010800780c */ /* 0x000fda0003f05270 */
[----:B------:R-:W-:-:S05]  /*0a20*/  @P0 IMAD.HI.U32 R2, R0, c[0x0][0x330], RZ ;  /* 0x0000cc0000020a27 */ /* 0x000fca00078e00ff */
[----:B------:R-:W-:-:S05]  /*0a30*/  @P0 SHF.R.U32.HI R0, RZ, c[0x0][0x334], R2 ;  /* 0x0000cd00ff000a19 */ /* 0x000fca0000011602 */
.L_x_1196:
[----:B------:R-:W-:-:S05]  /*0a40*/  IMAD R0, R0, c[0x0][0x32c], RZ ;  /* 0x0000cb0000007a24 */ /* 0x000fca00078e02ff */
[----:B------:R-:W-:-:S04]  /*0a50*/  IMNMX R3, R3, R0, !PT ;  /* 0x0000000003037217 */ /* 0x000fc80007800200 */
.L_x_1194:
        /* <DEDUP_REMOVED lines=12> */
[----:B------:R-:W-:-:S04]  /*0b20*/  IMNMX R0, R0, R4, PT ;  /* 0x0000000400007217 */ /* 0x000fc80003800200 */
[----:B------:R-:W-:Y:S01]  /*0b30*/  ISETP.GT.AND P0, PT, R0, R2, PT ;  /* 0x000000020000720c */ /* 0x000fe20003f04270 */
[----:B------:R-:W-:-:S05]  /*0b40*/  IMAD.WIDE.U32 R2, R2, -0x55555555, RZ ;  /* 0xaaaaaaab02027825 */ /* 0x000fca00078e00ff */
[----:B------:R-:W-:-:S07]  /*0b50*/  SHF.R.U32.HI R122, RZ, 0x5, R3 ;  /* 0x00000005ff7a7819 */ /* 0x000fce0000011603 */
[----:B------:R-:W-:Y:S01]  /*0b60*/  @P0 IADD3 R2, R0, 0x2f, RZ ;  /* 0x0000002f00020810 */ /* 0x000fe20007ffe0ff */
[----:B------:R-:W-:-:S04]  /*0b70*/  IMAD.MOV.U32 R0, RZ, RZ, R122 ;  /* 0x000000ffff007224 */ /* 0x000fc800078e007a */
[----:B------:R-:W-:-:S05]  /*0b80*/  @P0 IMAD.HI R2, R2, 0x2aaaaaab, RZ ;  /* 0x2aaaaaab02020827 */ /* 0x000fca00078e02ff */
[----:B------:R-:W-:-:S04]  /*0b90*/  @P0 SHF.R.U32.HI R3, RZ, 0x1f, R2 ;  /* 0x0000001fff030819 */ /* 0x000fc80000011602 */
[----:B------:R-:W-:-:S04]  /*0ba0*/  @P0 LEA.HI.SX32 R0, R2, R3, 0x1d ;  /* 0x0000000302000211 */ /* 0x000fc800078feaff */
[----:B------:R-:W-:-:S13]  /*0bb0*/  ISETP.GT.AND P0, PT, R0, R122, PT ;  /* 0x0000007a0000720c */ /* 0x000fda0003f04270 */
[----:B------:R-:W-:Y:S05]  /*0bc0*/  @!P0 BRA `(.L_x_1197) ;  /* 0x0000571000008947 */ /* 0x000fea0003800000 */
[----:B------:R-:W-:-:S04]  /*0bd0*/  ISETP.NE.U32.AND P0, PT, RZ, c[0x0][0x340], PT ;  /* 0x0000d000ff007a0c */ /* 0x000fc80003f05070 */
[----:B------:R-:W-:-:S13]  /*0be0*/  ISETP.NE.AND.EX P4, PT, RZ, c[0x0][0x344], PT, P0 ;  /* 0x0000d100ff007a0c */ /* 0x000fda0003f85300 */
[----:B------:R-:W-:-:S05]  /*0bf0*/  @P4 IMAD.WIDE R2, R36, R29, c[0x0][0x340] ;  /* 0x0000d00024024625 */ /* 0x000fca00078e021d */
[----:B------:R2:W3:Y:S01]  /*0c00*/  @P4 LDG.E R28, [R2.64] ;  /* 0x00000006021c4981 */ /* 0x0004e2000c1e1900 */
[----:B-1----:R-:W-:Y:S01]  /*0c10*/  SHF.R.S32.HI R13, RZ, 0x1f, R168 ;  /* 0x0000001fff0d7819 */ /* 0x002fe200000114a8 */
[----:B------:R-:W-:Y:S01]  /*0c20*/  IMAD.MOV.U32 R140, RZ, RZ, 0x30 ;  /* 0x00000030ff8c7424 */ /* 0x000fe200078e00ff */
[----:B------:R-:W-:Y:S01]  /*0c30*/  IADD3 R41, R0, -0x1, RZ ;  /* 0xffffffff00297810 */ /* 0x000fe20007ffe0ff */
[----:B------:R-:W-:Y:S01]  /*0c40*/  IMAD R7, R35, c[0x0][0x240], RZ ;  /* 0x0000900023077a24 */ /* 0x000fe200078e02ff */
[----:B------:R-:W-:Y:S01]  /*0c50*/  LEA.HI R37, R13, R168, RZ, 0x3 ;  /* 0x000000a80d257211 */ /* 0x000fe200078f18ff */
[----:B------:R-:W-:Y:S01]  /*0c60*/  IMAD.WIDE.U32 R142, R140, c[0x0][0x238], RZ ;  /* 0x00008e008c8e7a25 */ /* 0x000fe200078e00ff */
[----:B------:R-:W-:Y:S01]  /*0c70*/  SHF.R.S32.HI R25, RZ, 0x1f, R36 ;  /* 0x0000001fff197819 */ /* 0x000fe20000011424 */
[----:B------:R-:W-:Y:S01]  /*0c80*/  ULDC.U8 UR4, c[0x0][0x298] ;  /* 0x0000a60000047ab9 */ /* 0x000fe20000000000 */
[----:B------:R-:W-:Y:S01]  /*0c90*/  SEL R94, R36, RZ, !P5 ;  /* 0x000000ff245e7207 */ /* 0x000fe20006800000 */
[----:B------:R-:W-:Y:S01]  /*0ca0*/  IMAD R7, R34, c[0x0][0x244], R7 ;  /* 0x0000910022077a24 */ /* 0x000fe200078e0207 */
[----:B------:R-:W-:Y:S01]  /*0cb0*/  SEL R24, R25, RZ, !P5 ;  /* 0x000000ff19187207 */ /* 0x000fe20006800000 */
[----:B------:R-:W-:Y:S01]  /*0cc0*/  IMAD.IADD R134, R12, 0x1, R11 ;  /* 0x000000010c867824 */ /* 0x000fe200078e020b */
[----:B------:R-:W-:Y:S01]  /*0cd0*/  SHF.R.S32.HI R8, RZ, 0x1f, R41 ;  /* 0x0000001fff087819 */ /* 0x000fe20000011429 */
[----:B------:R-:W-:Y:S01]  /*0ce0*/  IMAD R20, R35, c[0x0][0x260], RZ ;  /* 0x0000980023147a24 */ /* 0x000fe200078e02ff */
[----:B------:R-:W-:Y:S01]  /*0cf0*/  MOV R138, c[0x0][0x290] ;  /* 0x0000a400008a7a02 */ /* 0x000fe20000000f00 */
[----:B------:R-:W-:Y:S01]  /*0d00*/  IMAD.MOV.U32 R147, RZ, RZ, c[0x0][0x238] ;  /* 0x00008e00ff937624 */ /* 0x000fe200078e00ff */
[----:B------:R-:W-:Y:S01]  /*0d10*/  MOV R165, c[0x0][0x2b8] ;  /* 0x0000ae0000a57a02 */ /* 0x000fe20000000f00 */
[----:B------:R-:W-:Y:S01]  /*0d20*/  IMAD R20, R34, c[0x0][0x264], R20 ;  /* 0x0000990022147a24 */ /* 0x000fe200078e0214 */
[C---:B------:R-:W-:Y:S01]  /*0d30*/  SHF.L.U64.HI R137, R138.reuse, R29, c[0x0][0x294] ;  /* 0x0000a5008a897619 */ /* 0x040fe2000001021d */
[----:B------:R-:W-:Y:S01]  /*0d40*/  IMAD.MOV.U32 R135, RZ, RZ, c[0x0][0x23c] ;  /* 0x00008f00ff877624 */ /* 0x000fe200078e00ff */
[----:B------:R-:W-:Y:S01]  /*0d50*/  SHF.L.U32 R157, R138, 0x4, RZ ;  /* 0x000000048a9d7819 */ /* 0x000fe200000006ff */
[----:B------:R-:W-:Y:S01]  /*0d60*/  IMAD.WIDE.U32 R30, R147, 0x20, RZ ;  /* 0x00000020931e7825 */ /* 0x000fe200078e00ff */
[----:B--2---:R-:W-:-:S03]  /*0d70*/  LOP3.LUT R2, R37, 0xfffffff8, RZ, 0xc0, !PT ;  /* 0xfffffff825027812 */ /* 0x004fc600078ec0ff */
[----:B------:R-:W-:Y:S01]  /*0d80*/  IMAD R3, R140, c[0x0][0x23c], RZ ;  /* 0x00008f008c037a24 */ /* 0x000fe200078e02ff */
[----:B------:R-:W-:Y:S01]  /*0d90*/  SHF.R.S32.HI R37, RZ, 0x3, R37 ;  /* 0x00000003ff257819 */ /* 0x000fe20000011425 */
[----:B------:R-:W-:-:S03]  /*0da0*/  IMAD.WIDE.U32 R160, R34, c[0x0][0x1e8], RZ ;  /* 0x00007a0022a07a25 */ /* 0x000fc600078e00ff */
[--C-:B------:R-:W-:Y:S01]  /*0db0*/  SHF.R.S32.HI R11, RZ, 0x1f, R37.reuse ;  /* 0x0000001fff0b7819 */ /* 0x100fe20000011425 */
[----:B------:R-:W-:Y:S01]  /*0dc0*/  IMAD.IADD R0, R168, 0x1, -R2 ;  /* 0x00000001a8007824 */ /* 0x000fe200078e0a02 */
[----:B------:R-:W-:Y:S01]  /*0dd0*/  IADD3 R112, P2, R37, R14, RZ ;  /* 0x0000000e25707210 */ /* 0x000fe20007f5e0ff */
[----:B------:R-:W-:Y:S01]  /*0de0*/  IMAD R5, R41, -0x30, -R37 ;  /* 0xffffffd029057824 */ /* 0x000fe200078e0a25 */
[----:B------:R-:W-:Y:S01]  /*0df0*/  IADD3 R149, R37, 0x10, RZ ;  /* 0x0000001025957810 */ /* 0x000fe20007ffe0ff */
[----:B------:R-:W-:Y:S01]  /*0e00*/  IMAD.IADD R154, R143, 0x1, R3 ;  /* 0x000000018f9a7824 */ /* 0x000fe200078e0203 */
[----:B------:R-:W-:Y:S01]  /*0e10*/  SHF.L.U32 R26, R0, 0x3, RZ ;  /* 0x00000003001a7819 */ /* 0x000fe200000006ff */
[----:B------:R-:W-:Y:S01]  /*0e20*/  IMAD.IADD R5, R5, 0x1, R4 ;  /* 0x0000000105057824 */ /* 0x000fe200078e0204 */
[----:B------:R-:W-:Y:S01]  /*0e30*/  LEA.HI.X.SX32 R113, R14, R11, 0x1, P2 ;  /* 0x0000000b0e717211 */ /* 0x000fe200010f0eff */
[----:B------:R-:W-:Y:S01]  /*0e40*/  IMAD R6, R154, R41, RZ ;  /* 0x000000299a067224 */ /* 0x000fe200078e02ff */
[----:B------:R-:W-:Y:S01]  /*0e50*/  SHF.R.S32.HI R27, RZ, 0x1f, R26 ;  /* 0x0000001fff1b7819 */ /* 0x000fe2000001141a */
[----:B------:R-:W-:Y:S01]  /*0e60*/  IMAD.MOV.U32 R144, RZ, RZ, c[0x0][0x280] ;  /* 0x0000a000ff907624 */ /* 0x000fe200078e00ff */
[C---:B------:R-:W-:Y:S01]  /*0e70*/  ISETP.GE.AND P3, PT, R5.reuse, 0x1, PT ;  /* 0x000000010500780c */ /* 0x040fe20003f66270 */
[----:B------:R-:W-:Y:S01]  /*0e80*/  IMAD R10, R8, R142, R6 ;  /* 0x0000008e080a7224 */ /* 0x000fe200078e0206 */
[C---:B------:R-:W-:Y:S01]  /*0e90*/  ISETP.GE.AND P1, PT, R5.reuse, 0x11, PT ;  /* 0x000000110500780c */ /* 0x040fe20003f26270 */
[----:B------:R-:W-:Y:S01]  /*0ea0*/  IMAD.WIDE.U32 R2, R34, c[0x0][0x240], R26 ;  /* 0x0000900022027a25 */ /* 0x000fe200078e001a */
[----:B------:R-:W-:-:S02]  /*0eb0*/  ISETP.GT.AND P0, PT, R5, 0x20, PT ;  /* 0x000000200500780c */ /* 0x000fc40003f04270 */
[----:B------:R-:W-:Y:S01]  /*0ec0*/  SHF.L.U32 R32, R0, 0x2, RZ ;  /* 0x0000000200207819 */ /* 0x000fe200000006ff */
[----:B------:R-:W-:Y:S01]  /*0ed0*/  IMAD.IADD R3, R3, 0x1, R7 ;  /* 0x0000000103037824 */ /* 0x000fe200078e0207 */
[----:B------:R-:W-:Y:S01]  /*0ee0*/  IADD3 R88, R26, 0x40, RZ ;  /* 0x000000401a587810 */ /* 0x000fe20007ffe0ff */
[----:B------:R-:W-:Y:S01]  /*0ef0*/  IMAD R5, R24, c[0x0][0x248], RZ ;  /* 0x0000920018057a24 */ /* 0x000fe200078e02ff */
[----:B------:R-:W-:Y:S01]  /*0f00*/  ISETP.GE.AND P5, PT, R26, c[0x0][0x1d4], PT ;  /* 0x000075001a007a0c */ /* 0x000fe20003fa6270 */
[----:B------:R-:W-:Y:S01]  /*0f10*/  IMAD.WIDE.U32 R2, R94, c[0x0][0x248], R2 ;  /* 0x000092005e027a25 */ /* 0x000fe200078e0002 */
[----:B------:R-:W-:Y:S02]  /*0f20*/  SHF.R.S32.HI R33, RZ, 0x1f, R32 ;  /* 0x0000001fff217819 */ /* 0x000fe40000011420 */
[----:B------:R-:W-:Y:S01]  /*0f30*/  ISETP.GE.AND P6, PT, R88, c[0x0][0x1d4], PT ;  /* 0x0000750058007a0c */ /* 0x000fe20003fc6270 */
[----:B------:R-:W-:Y:S01]  /*0f40*/  IMAD R5, R94, c[0x0][0x24c], R5 ;  /* 0x000093005e057a24 */ /* 0x000fe200078e0205 */
[----:B------:R-:W-:Y:S01]  /*0f50*/  IADD3 R148, R37, 0x20, RZ ;  /* 0x0000002025947810 */ /* 0x000fe20007ffe0ff */
[----:B------:R-:W-:Y:S01]  /*0f60*/  IMAD.WIDE.U32 R6, R34, c[0x0][0x260], R26 ;  /* 0x0000980022067a25 */ /* 0x000fe200078e001a */
[----:B------:R-:W-:-:S02]  /*0f70*/  SHF.R.S32.HI R83, RZ, 0x1f, R88 ;  /* 0x0000001fff537819 */ /* 0x000fc40000011458 */
[C---:B------:R-:W-:Y:S01]  /*0f80*/  SHF.L.U32 R158, R144.reuse, 0x5, RZ ;  /* 0x00000005909e7819 */ /* 0x040fe200000006ff */
[----:B------:R-:W-:Y:S01]  /*0f90*/  IMAD.IADD R3, R3, 0x1, R5 ;  /* 0x0000000103037824 */ /* 0x000fe200078e0205 */
[----:B------:R-:W-:Y:S01]  /*0fa0*/  LEA.HI R83, R83, R88, RZ, 0x3 ;  /* 0x0000005853537211 */ /* 0x000fe200078f18ff */
[----:B------:R-:W-:Y:S01]  /*0fb0*/  IMAD R5, R113, c[0x0][0x238], RZ ;  /* 0x00008e0071057a24 */ /* 0x000fe200078e02ff */
[----:B------:R-:W-:Y:S01]  /*0fc0*/  SHF.L.U64.HI R146, R144, R29, c[0x0][0x284] ;  /* 0x0000a10090927619 */ /* 0x000fe2000001021d */
[----:B------:R-:W-:Y:S01]  /*0fd0*/  IMAD.IADD R21, R7, 0x1, R20 ;  /* 0x0000000107157824 */ /* 0x000fe200078e0214 */
[----:B------:R-:W-:Y:S01]  /*0fe0*/  LEA.HI R7, R13, R168, RZ, 0x6 ;  /* 0x000000a80d077211 */ /* 0x000fe200078f30ff */
[C---:B------:R-:W-:Y:S01]  /*0ff0*/  IMAD R5, R112.reuse, c[0x0][0x23c], R5 ;  /* 0x00008f0070057a24 */ /* 0x040fe200078e0205 */
[----:B------:R-:W-:Y:S01]  /*1000*/  LOP3.LUT R83, R83, 0xfffffff8, RZ, 0xc0, !PT ;  /* 0xfffffff853537812 */ /* 0x000fe200078ec0ff */
[----:B------:R-:W-:Y:S01]  /*1010*/  IMAD.WIDE.U32 R118, R112, c[0x0][0x238], R2 ;  /* 0x00008e0070767a25 */ /* 0x000fe200078e0002 */
[----:B------:R-:W-:-:S02]  /*1020*/  SHF.L.U32 R2, R37, 0x6, RZ ;  /* 0x0000000625027819 */ /* 0x000fc400000006ff */
[----:B------:R-:W-:Y:S01]  /*1030*/  P2R R133, PR, RZ, 0x20 ;  /* 0x00000020ff857803 */ /* 0x000fe20000000000 */
[----:B------:R-:W-:Y:S01]  /*1040*/  IMAD.SHL.U32 R7, R7, 0x8, RZ ;  /* 0x0000000807077824 */ /* 0x000fe200078e00ff */
[----:B------:R-:W-:Y:S01]  /*1050*/  LOP3.LUT R115, R2, 0x1c0, RZ, 0xc0, !PT ;  /* 0x000001c002737812 */ /* 0x000fe200078ec0ff */
[----:B------:R-:W-:Y:S01]  /*1060*/  IMAD.IADD R117, R119, 0x1, R5 ;  /* 0x0000000177757824 */ /* 0x000fe200078e0205 */
[----:B------:R-:W-:Y:S01]  /*1070*/  P2R R132, PR, RZ, 0x40 ;  /* 0x00000040ff847803 */ /* 0x000fe20000000000 */
[----:B------:R-:W-:Y:S01]  /*1080*/  IMAD.MOV.U32 R116, RZ, RZ, R118 ;  /* 0x000000ffff747224 */ /* 0x000fe200078e0076 */
[----:B------:R-:W-:Y:S01]  /*1090*/  LOP3.LUT R7, R7, 0xfffffe00, RZ, 0xc0, !PT ;  /* 0xfffffe0007077812 */ /* 0x000fe200078ec0ff */
[----:B------:R-:W-:Y:S01]  /*10a0*/  IMAD R8, R11, c[0x0][0x280], RZ ;  /* 0x0000a0000b087a24 */ /* 0x000fe200078e02ff */
[----:B------:R-:W-:Y:S01]  /*10b0*/  LOP3.LUT R74, R115, 0x38, R26, 0xf8, !PT ;  /* 0x00000038734a7812 */ /* 0x000fe200078ef81a */
[----:B------:R-:W-:Y:S01]  /*10c0*/  IMAD.WIDE.U32 R16, R41, R142, R116 ;  /* 0x0000008e29107225 */ /* 0x000fe200078e0074 */
[----:B------:R-:W-:-:S02]  /*10d0*/  SHF.R.U32.HI R155, RZ, 0x3, R115 ;  /* 0x00000003ff9b7819 */ /* 0x000fc40000011673 */
[----:B------:R-:W-:Y:S01]  /*10e0*/  SHF.R.S32.HI R89, RZ, 0x1f, R83 ;  /* 0x0000001fff597819 */ /* 0x000fe20000011453 */
[----:B------:R-:W-:Y:S01]  /*10f0*/  IMAD.MOV.U32 R20, RZ, RZ, R6 ;  /* 0x000000ffff147224 */ /* 0x000fe200078e0006 */
[----:B------:R-:W-:Y:S01]  /*1100*/  @P3 LEA R2, P2, R16, c[0x0][0x220], 0x1 ;  /* 0x0000880010023a11 */ /* 0x000fe200078408ff */
[----:B------:R-:W-:Y:S01]  /*1110*/  IMAD R3, R11, c[0x0][0x290], RZ ;  /* 0x0000a4000b037a24 */ /* 0x000fe200078e02ff */
[----:B------:R-:W-:Y:S01]  /*1120*/  LOP3.LUT R74, R7, R74, R155, 0xf6, !PT ;  /* 0x0000004a074a7212 */ /* 0x000fe200078ef69b */
[----:B------:R-:W-:Y:S02]  /*1130*/  IMAD.IADD R6, R17, 0x1, R10 ;  /* 0x0000000111067824 */ /* 0x000fe400078e020a */
[C---:B------:R-:W-:Y:S01]  /*1140*/  IMAD R14, R37.reuse, c[0x0][0x284], R8 ;  /* 0x0000a100250e7a24 */ /* 0x040fe200078e0208 */
[----:B------:R-:W-:Y:S01]  /*1150*/  SHF.L.U32 R74, R74, 0x1, RZ ;  /* 0x000000014a4a7819 */ /* 0x000fe200000006ff */
[----:B------:R-:W-:-:S04]  /*1160*/  IMAD.WIDE.U32 R8, R37, c[0x0][0x280], R32 ;  /* 0x0000a00025087a25 */ /* 0x000fc800078e0020 */
[----:B------:R-:W-:Y:S01]  /*1170*/  IMAD R5, R37, c[0x0][0x294], R3 ;  /* 0x0000a50025057a24 */ /* 0x000fe200078e0203 */
[----:B------:R-:W-:Y:S01]  /*1180*/  @P3 LEA.HI.X R3, R16, c[0x0][0x224], R6, 0x1, P2 ;  /* 0x0000890010033a11 */ /* 0x000fe200010f0c06 */
[----:B------:R-:W-:Y:S01]  /*1190*/  IMAD.MOV.U32 R18, RZ, RZ, R8 ;  /* 0x000000ffff127224 */ /* 0x000fe200078e0008 */
[----:B------:R-:W-:Y:S01]  /*11a0*/  IADD3 R19, R9, R14, RZ ;  /* 0x0000000e09137210 */ /* 0x000fe20007ffe0ff */
[C---:B------:R-:W-:Y:S01]  /*11b0*/  IMAD.WIDE.U32 R8, R37.reuse, c[0x0][0x280], R26 ;  /* 0x0000a00025087a25 */ /* 0x040fe200078e001a */
[----:B------:R-:W-:Y:S01]  /*11c0*/  ISETP.GE.AND P2, PT, R26, c[0x0][0x27c], PT ;  /* 0x00009f001a007a0c */ /* 0x000fe20003f46270 */
[----:B------:R-:W-:Y:S01]  /*11d0*/  @!PT LDS RZ, [RZ] ;  /* 0x00000000fffff984 */ /* 0x000fe20000000800 */
[----:B------:R-:W-:Y:S01]  /*11e0*/  @!PT LDS RZ, [RZ] ;  /* 0x00000000fffff984 */ /* 0x000fe20000000800 */
[----:B------:R-:W-:Y:S01]  /*11f0*/  @!PT LDS RZ, [RZ] ;  /* 0x00000000fffff984 */ /* 0x000fe20000000800 */
[----:B------:R1:W-:Y:S02]  /*1200*/  @P3 LDGSTS.E.BYPASS.LTC128B.128 [R74+0x5080], [R2.64], !P5 ;  /* 0x05080000024a3fae */ /* 0x0003e4000e901d46 */
[----:B------:R-:W-:Y:S01]  /*1210*/  IMAD.WIDE.U32 R10, R37, c[0x0][0x290], R32 ;  /* 0x0000a400250a7a25 */ /* 0x000fe200078e0020 */
[----:B------:R-:W-:Y:S01]  /*1220*/  IADD3 R15, R14, R9, RZ ;  /* 0x000000090e0f7210 */ /* 0x000fe20007ffe0ff */
[----:B------:R1:W-:Y:S01]  /*1230*/  @P3 LDGSTS.E.BYPASS.LTC128B.128 [R74+0x6880], [R2.64+0x80], !P6 ;  /* 0x06880080024a3fae */ /* 0x0003e2000f101d46 */
[----:B------:R-:W-:Y:S01]  /*1240*/  @P1 LEA R13, P3, R147, R16, 0x4 ;  /* 0x00000010930d1211 */ /* 0x000fe200078620ff */
[----:B------:R-:W-:-:S02]  /*1250*/  IMAD.MOV.U32 R14, RZ, RZ, R8 ;  /* 0x000000ffff0e7224 */ /* 0x000fc400078e0008 */
[----:B------:R-:W-:Y:S01]  /*1260*/  IMAD.WIDE.U32 R8, R37, c[0x0][0x290], R26 ;  /* 0x0000a40025087a25 */ /* 0x000fe200078e001a */
[----:B------:R-:W-:Y:S02]  /*1270*/  @P1 LEA.HI.X R23, R147, R6, R135, 0x4, P3 ;  /* 0x0000000693171211 */ /* 0x000fe400018f2487 */
[----:B------:R-:W-:Y:S01]  /*1280*/  @P1 LEA R12, P3, R13, c[0x0][0x220], 0x1 ;  /* 0x000088000d0c1a11 */ /* 0x000fe200078608ff */
[----:B------:R-:W-:Y:S01]  /*1290*/  IMAD.IADD R11, R11, 0x1, R5 ;  /* 0x000000010b0b7824 */ /* 0x000fe200078e0205 */
[----:B------:R-:W-:Y:S01]  /*12a0*/  IADD3 R9, R5, R9, RZ ;  /* 0x0000000905097210 */ /* 0x000fe20007ffe0ff */
[----:B------:R-:W-:Y:S01]  /*12b0*/  IMAD R17, R24, c[0x0][0x268], RZ ;  /* 0x00009a0018117a24 */ /* 0x000fe200078e02ff */
[----:B------:R-:W-:Y:S01]  /*12c0*/  @P1 LEA.HI.X R13, R13, c[0x0][0x224], R23, 0x1, P3 ;  /* 0x000089000d0d1a11 */ /* 0x000fe200018f0c17 */
[----:B------:R-:W-:Y:S01]  /*12d0*/  IMAD.WIDE.U32 R100, R22, c[0x0][0x290], R10 ;  /* 0x0000a40016647a25 */ /* 0x000fe200078e000a */
[----:B------:R-:W-:-:S03]  /*12e0*/  IADD3 R131, P3, R30, 0x80, RZ ;  /* 0x000000801e837810 */ /* 0x000fc60007f7e0ff */
[C---:B------:R-:W-:Y:S01]  /*12f0*/  IMAD R105, R94.reuse, c[0x0][0x26c], R17 ;  /* 0x00009b005e697a24 */ /* 0x040fe200078e0211 */
[----:B------:R2:W-:Y:S01]  /*1300*/  @P1 LDGSTS.E.BYPASS.LTC128B.128 [R74+0x5880], [R12.64], !P5 ;  /* 0x058800000c4a1fae */ /* 0x0005e2000e901d46 */
[----:B------:R-:W-:Y:S01]  /*1310*/  IMAD.WIDE.U32 R94, R94, c[0x0][0x268], R20 ;  /* 0x00009a005e5e7a25 */ /* 0x000fe200078e0014 */
[----:B------:R-:W-:Y:S02]  /*1320*/  SHF.L.U32 R20, R135, 0x5, RZ ;  /* 0x0000000587147819 */ /* 0x000fe400000006ff */
[----:B------:R2:W-:Y:S01]  /*1330*/  @P1 LDGSTS.E.BYPASS.LTC128B.128 [R74+0x7080], [R12.64+0x80], !P6 ;  /* 0x070800800c4a1fae */ /* 0x0005e2000f101d46 */
[----:B------:R-:W-:Y:S01]  /*1340*/  @P0 IADD3 R17, P1, R16, R30, RZ ;  /* 0x0000001e10110210 */ /* 0x000fe20007f3e0ff */
[----:B------:R-:W-:Y:S01]  /*1350*/  IMAD.WIDE.U32 R96, R22, c[0x0][0x290], R8 ;  /* 0x0000a40016607a25 */ /* 0x000fe200078e0008 */
[----:B------:R-:W-:Y:S02]  /*1360*/  SHF.L.U64.HI R135, R147, 0x5, R135 ;  /* 0x0000000593877819 */ /* 0x000fe40000010287 */
[----:B-1----:R-:W-:Y:S01]  /*1370*/  SEL R3, RZ, c[0x0][0x27c], !P2 ;  /* 0x00009f00ff037a07 */ /* 0x002fe20005000000 */
[----:B------:R-:W-:-:S02]  /*1380*/  IMAD.IADD R20, R31, 0x1, R20 ;  /* 0x000000011f147824 */ /* 0x000fc400078e0214 */
[----:B------:R-:W-:Y:S02]  /*1390*/  IMAD.MOV.U32 R145, RZ, RZ, 0x5 ;  /* 0x00000005ff917424 */ /* 0x000fe400078e00ff */
[----:B------:R-:W-:Y:S01]  /*13a0*/  IMAD.IADD R3, R26, 0x1, R3 ;  /* 0x000000011a037824 */ /* 0x000fe200078e0203 */
[----:B------:R-:W-:Y:S01]  /*13b0*/  IADD3.X R128, RZ, R20, RZ, P3, !PT ;  /* 0x00000014ff807210 */ /* 0x000fe20001ffe4ff */
[----:B------:R-:W-:Y:S01]  /*13c0*/  @P0 IMAD.X R6, R20, 0x1, R6, P1 ;  /* 0x0000000114060824 */ /* 0x000fe200008e0606 */
[C---:B------:R-:W-:Y:S01]  /*13d0*/  @P0 LEA R16, P1, R17.reuse, c[0x0][0x220], 0x1 ;  /* 0x0000880011100a11 */ /* 0x040fe200078208ff */
[----:B------:R-:W-:Y:S01]  /*13e0*/  IMAD.SHL.U32 R159, R144, 0x10, RZ ;  /* 0x00000010909f7824 */ /* 0x000fe200078e00ff */
[----:B------:R-:W-:Y:S01]  /*13f0*/  SHF.R.S32.HI R5, RZ, 0x1f, R3 ;  /* 0x0000001fff057819 */ /* 0x000fe20000011403 */
[C---:B------:R-:W-:Y:S01]  /*1400*/  IMAD.WIDE.U32 R102, R22.reuse, c[0x0][0x280], R18 ;  /* 0x0000a00016667a25 */ /* 0x040fe200078e0012 */
[----:B------:R-:W-:Y:S02]  /*1410*/  @P0 LEA.HI.X R17, R17, c[0x0][0x224], R6, 0x1, P1 ;  /* 0x0000890011110a11 */ /* 0x000fe400008f0c06 */
[CC--:B------:R-:W-:Y:S01]  /*1420*/  LEA.HI R2, R5.reuse, R3.reuse, RZ, 0x3 ;  /* 0x0000000305027211 */ /* 0x0c0fe200078f18ff */
[----:B------:R-:W-:Y:S01]  /*1430*/  IMAD.WIDE.U32 R98, R22, c[0x0][0x280], R14 ;  /* 0x0000a00016627a25 */ /* 0x000fe200078e000e */
[----:B------:R-:W-:Y:S01]  /*1440*/  LEA.HI R24, R5, R3, RZ, 0x6 ;  /* 0x0000000305187211 */ /* 0x000fe200078f30ff */
[----:B------:R1:W-:Y:S01]  /*1450*/  @P0 LDGSTS.E.BYPASS.LTC128B.128 [R74+0x6080], [R16.64], !P5 ;  /* 0x06080000104a0fae */ /* 0x0003e2000e901d46 */
[----:B------:R-:W-:Y:S01]  /*1460*/  SHF.R.S32.HI R3, RZ, 0x1f, R22 ;  /* 0x0000001fff037819 */ /* 0x000fe20000011416 */
[----:B------:R-:W-:Y:S01]  /*1470*/  IMAD R150, R140, c[0x0][0x284], RZ ;  /* 0x0000a1008c967a24 */ /* 0x000fe200078e02ff */
[----:B------:R-:W-:Y:S01]  /*1480*/  LOP3.LUT R6, R115, 0x38, R2, 0xf8, !PT ;  /* 0x0000003873067812 */ /* 0x000fe200078ef802 */
[----:B------:R1:W-:Y:S01]  /*1490*/  @P0 LDGSTS.E.BYPASS.LTC128B.128 [R74+0x7880], [R16.64+0x80], !P6 ;  /* 0x07880080104a0fae */ /* 0x0003e2000f101d46 */
[----:B--2---:R-:W-:Y:S01]  /*14a0*/  SHF.R.S32.HI R12, RZ, 0x1f, R149 ;  /* 0x0000001fff0c7819 */ /* 0x004fe20000011495 */
[C---:B------:R-:W-:Y:S01]  /*14b0*/  IMAD R5, R3.reuse, c[0x0][0x280], RZ ;  /* 0x0000a00003057a24 */ /* 0x040fe200078e02ff */
[----:B------:R-:W-:Y:S01]  /*14c0*/  SHF.R.S32.HI R13, RZ, 0x1f, R148 ;  /* 0x0000001fff0d7819 */ /* 0x000fe20000011494 */
[----:B------:R-:W-:Y:S01]  /*14d0*/  IMAD R3, R3, c[0x0][0x290], RZ ;  /* 0x0000a40003037a24 */ /* 0x000fe200078e02ff */
[----:B------:R-:W-:Y:S01]  /*14e0*/  LEA.HI R12, R12, R149, RZ, 0x3 ;  /* 0x000000950c0c7211 */ /* 0x000fe200078f18ff */
[C---:B------:R-:W-:Y:S01]  /*14f0*/  IMAD R107, R22.reuse, c[0x0][0x284], R5 ;  /* 0x0000a100166b7a24 */ /* 0x040fe200078e0205 */
[----:B------:R-:W-:Y:S01]  /*1500*/  LEA.HI R13, R13, R148, RZ, 0x3 ;  /* 0x000000940d0d7211 */ /* 0x000fe200078f18ff */
[----:B------:R-:W-:Y:S01]  /*1510*/  IMAD R106, R22, c[0x0][0x294], R3 ;  /* 0x0000a500166a7a24 */ /* 0x000fe200078e0203 */
[----:B------:R-:W-:Y:S01]  /*1520*/  SHF.L.U32 R5, R149, 0x6, RZ ;  /* 0x0000000695057819 */ /* 0x000fe200000006ff */
[----:B------:R-:W-:Y:S01]  /*1530*/  IMAD.SHL.U32 R3, R148, 0x40, RZ ;  /* 0x0000004094037824 */ /* 0x000fe200078e00ff */
[----:B------:R-:W-:Y:S01]  /*1540*/  SHF.L.U32 R13, R13, 0x6, RZ ;  /* 0x000000060d0d7819 */ /* 0x000fe200000006ff */
[----:B------:R-:W-:Y:S01]  /*1550*/  IMAD.SHL.U32 R12, R12, 0x40, RZ ;  /* 0x000000400c0c7824 */ /* 0x000fe200078e00ff */
[----:B------:R-:W-:Y:S01]  /*1560*/  LOP3.LUT R114, R5, 0x1c0, RZ, 0xc0, !PT ;  /* 0x000001c005727812 */ /* 0x000fe200078ec0ff */
[----:B------:R-:W0:Y:S01]  /*1570*/  LDGDEPBAR ;  /* 0x00000000000079af */ /* 0x000e220000000000 */
[----:B------:R-:W-:Y:S01]  /*1580*/  LOP3.LUT R111, R3, 0x1c0, RZ, 0xc0, !PT ;  /* 0x000001c0036f7812 */ /* 0x000fe200078ec0ff */
[----:B------:R-:W-:Y:S01]  /*1590*/  IMAD R151, R140, c[0x0][0x294], RZ ;  /* 0x0000a5008c977a24 */ /* 0x000fe200078e02ff */
[----:B------:R-:W-:Y:S01]  /*15a0*/  LOP3.LUT R12, R12, 0xfffffe00, RZ, 0xc0, !PT ;  /* 0xfffffe000c0c7812 */ /* 0x000fe200078ec0ff */
[----:B------:R-:W-:Y:S01]  /*15b0*/  IMAD.SHL.U32 R156, R138, 0x20, RZ ;  /* 0x000000208a9c7824 */ /* 0x000fe200078e00ff */
[----:B------:R-:W-:Y:S01]  /*15c0*/  SHF.R.S32.HI R3, RZ, 0x6, R24 ;  /* 0x00000006ff037819 */ /* 0x000fe20000011418 */
[----:B------:R-:W-:Y:S01]  /*15d0*/  IMAD.MOV.U32 R164, RZ, RZ, c[0x0][0x27c] ;  /* 0x00009f00ffa47624 */ /* 0x000fe200078e00ff */
[----:B------:R-:W-:Y:S01]  /*15e0*/  LOP3.LUT R13, R13, 0xfffffe00, RZ, 0xc0, !PT ;  /* 0xfffffe000d0d7812 */ /* 0x000fe200078ec0ff */
[----:B------:R-:W-:Y:S01]  /*15f0*/  IMAD.MOV.U32 R71, RZ, RZ, c[0x0][0x27c] ;  /* 0x00009f00ff477624 */ /* 0x000fe200078e00ff */
[----:B------:R-:W-:Y:S01]  /*1600*/  SHF.R.U32.HI R152, RZ, 0x3, R111 ;  /* 0x00000003ff987819 */ /* 0x000fe2000001166f */
[----:B------:R-:W-:Y:S01]  /*1610*/  IMAD R11, R3, 0xc00, R7 ;  /* 0x00000c00030b7824 */ /* 0x000fe200078e0207 */
[----:B------:R-:W-:Y:S01]  /*1620*/  LOP3.LUT R8, R111, 0x38, R2, 0xf8, !PT ;  /* 0x000000386f087812 */ /* 0x000fe200078ef802 */
[C---:B------:R-:W-:Y:S01]  /*1630*/  IMAD R9, R3.reuse, 0xc00, R12 ;  /* 0x00000c0003097824 */ /* 0x040fe200078e020c */
[----:B------:R-:W-:Y:S01]  /*1640*/  LOP3.LUT R10, R6, R155, RZ, 0x3c, !PT ;  /* 0x0000009b060a7212 */ /* 0x000fe200078e3cff */
[----:B------:R-:W-:Y:S01]  /*1650*/  IMAD R6, R3, 0xc00, R13 ;  /* 0x00000c0003067824 */ /* 0x000fe200078e020d */
[----:B------:R-:W-:Y:S01]  /*1660*/  SHF.R.U32.HI R153, RZ, 0x3, R114 ;  /* 0x00000003ff997819 */ /* 0x000fe20000011672 */
[----:B------:R-:W-:Y:S01]  /*1670*/  IMAD.WIDE.U32 R162, R34, c[0x0][0x210], RZ ;  /* 0x0000840022a27a25 */ /* 0x000fe200078e00ff */
[----:B------:R-:W-:-:S02]  /*1680*/  LOP3.LUT R5, R114, 0x38, R2, 0xf8, !PT ;  /* 0x0000003872057812 */ /* 0x000fc400078ef802 */
[----:B------:R-:W-:Y:S01]  /*1690*/  LOP3.LUT R3, R8, R152, RZ, 0x3c, !PT ;  /* 0x0000009808037212 */ /* 0x000fe200078e3cff */
[----:B------:R-:W-:Y:S01]  /*16a0*/  IMAD.IADD R11, R11, 0x1, R10 ;  /* 0x000000010b0b7824 */ /* 0x000fe200078e020a */
[----:B------:R-:W-:Y:S01]  /*16b0*/  LOP3.LUT R5, R5, R153, RZ, 0x3c, !PT ;  /* 0x0000009905057212 */ /* 0x000fe200078e3cff */
[----:B------:R-:W-:Y:S01]  /*16c0*/  IMAD.WIDE.U32 R140, R140, c[0x0][0x280], RZ ;  /* 0x0000a0008c8c7a25 */ /* 0x000fe200078e00ff */
[----:B------:R-:W-:Y:S02]  /*16d0*/  IADD3 R6, R6, R3, RZ ;  /* 0x0000000306067210 */ /* 0x000fe40007ffe0ff */
[-C--:B------:R-:W-:Y:S01]  /*16e0*/  SHF.L.U64.HI R144, R144, R145.reuse, c[0x0][0x284] ;  /* 0x0000a10090907619 */ /* 0x080fe20000010291 */
[----:B------:R-:W-:Y:S01]  /*16f0*/  IMAD R3, R35, c[0x0][0x1e8], RZ ;  /* 0x00007a0023037a24 */ /* 0x000fe200078e02ff */
[----:B------:R-:W-:Y:S01]  /*1700*/  SHF.L.U64.HI R145, R138, R145, c[0x0][0x294] ;  /* 0x0000a5008a917619 */ /* 0x000fe20000010291 */
[----:B------:R-:W-:Y:S01]  /*1710*/  IMAD.IADD R10, R9, 0x1, R5 ;  /* 0x00000001090a7824 */ /* 0x000fe200078e0205 */
[----:B------:R-:W-:Y:S01]  /*1720*/  LOP3.LUT R92, R2, 0xfffffff8, RZ, 0xc0, !PT ;  /* 0xfffffff8025c7812 */ /* 0x000fe200078ec0ff */
[----:B------:R-:W-:Y:S01]  /*1730*/  IMAD R3, R34, c[0x0][0x1ec], R3 ;  /* 0x00007b0022037a24 */ /* 0x000fe200078e0203 */
[----:B------:R-:W-:Y:S01]  /*1740*/  ISETP.GE.AND P5, PT, R26, c[0x0][0x1d4], PT ;  /* 0x000075001a007a0c */ /* 0x000fe20003fa6270 */
[----:B------:R-:W-:Y:S01]  /*1750*/  IMAD R5, R35, c[0x0][0x210], RZ ;  /* 0x0000840023057a24 */ /* 0x000fe200078e02ff */
[----:B------:R-:W-:Y:S01]  /*1760*/  IADD3 R35, R32, 0x20, RZ ;  /* 0x0000002020237810 */ /* 0x000fe20007ffe0ff */
[----:B------:R-:W-:Y:S01]  /*1770*/  IMAD.WIDE.U32 R138, R138, 0x30, RZ ;  /* 0x000000308a8a7825 */ /* 0x000fe200078e00ff */
[----:B------:R-:W-:-:S02]  /*1780*/  IADD3 R129, R161, R3, RZ ;  /* 0x00000003a1817210 */ /* 0x000fc40007ffe0ff */
[----:B------:R-:W-:Y:S01]  /*1790*/  SHF.R.S32.HI R69, RZ, 0x3, R2 ;  /* 0x00000003ff457819 */ /* 0x000fe20000011402 */
[----:B------:R-:W-:Y:S01]  /*17a0*/  IMAD R5, R34, c[0x0][0x214], R5 ;  /* 0x0000850022057a24 */ /* 0x000fe200078e0205 */
[----:B------:R-:W-:Y:S01]  /*17b0*/  SHF.R.S32.HI R110, RZ, 0x1f, R92 ;  /* 0x0000001fff6e7819 */ /* 0x000fe2000001145c */
[----:B------:R-:W-:Y:S01]  /*17c0*/  IMAD.IADD R109, R103, 0x1, R107 ;  /* 0x00000001676d7824 */ /* 0x000fe200078e026b */
[----:B------:R-:W-:Y:S01]  /*17d0*/  IADD3 R107, R107, R99, RZ ;  /* 0x000000636b6b7210 */ /* 0x000fe20007ffe0ff */
[----:B------:R-:W-:Y:S01]  /*17e0*/  IMAD.IADD R108, R101, 0x1, R106 ;  /* 0x00000001656c7824 */ /* 0x000fe200078e026a */
[----:B------:R-:W-:Y:S01]  /*17f0*/  SHF.L.U32 R125, R11, 0x1, RZ ;  /* 0x000000010b7d7819 */ /* 0x000fe200000006ff */
[----:B------:R-:W-:Y:S01]  /*1800*/  IMAD.SHL.U32 R147, R147, 0x20, RZ ;  /* 0x0000002093937824 */ /* 0x000fe200078e00ff */
[----:B------:R-:W-:Y:S01]  /*1810*/  ISETP.NE.AND P1, PT, R165, 0x1, PT ;  /* 0x00000001a500780c */ /* 0x000fe20003f25270 */
[----:B------:R-:W-:Y:S01]  /*1820*/  IMAD.SHL.U32 R71, R71, 0x2, RZ ;  /* 0x0000000247477824 */ /* 0x000fe200078e00ff */
[----:B------:R-:W-:Y:S01]  /*1830*/  ISETP.GE.AND P0, PT, R164, 0x1, PT ;  /* 0x00000001a400780c */ /* 0x000fe20003f06270 */
[----:B------:R-:W-:-:S02]  /*1840*/  IMAD.IADD R130, R163, 0x1, R5 ;  /* 0x00000001a3827824 */ /* 0x000fc400078e0205 */
[----:B------:R-:W-:Y:S02]  /*1850*/  IMAD.IADD R150, R141, 0x1, R150 ;  /* 0x000000018d967824 */ /* 0x000fe400078e0296 */
[----:B------:R-:W-:Y:S02]  /*1860*/  IMAD.IADD R151, R139, 0x1, R151 ;  /* 0x000000018b977824 */ /* 0x000fe400078e0297 */
[--C-:B------:R-:W-:Y:S02]  /*1870*/  IMAD.IADD R127, R4, 0x1, -R37.reuse ;  /* 0x00000001047f7824 */ /* 0x100fe400078e0a25 */
[----:B------:R-:W-:Y:S02]  /*1880*/  IMAD R0, R0, 0x10, R37 ;  /* 0x0000001000007824 */ /* 0x000fe400078e0225 */
[----:B------:R-:W-:Y:S02]  /*1890*/  IMAD.IADD R105, R95, 0x1, R105 ;  /* 0x000000015f697824 */ /* 0x000fe400078e0269 */
[----:B------:R-:W-:-:S02]  /*18a0*/  IMAD.IADD R106, R106, 0x1, R97 ;  /* 0x000000016a6a7824 */ /* 0x000fc400078e0261 */
[----:B------:R-:W-:Y:S02]  /*18b0*/  IMAD.SHL.U32 R124, R10, 0x2, RZ ;  /* 0x000000020a7c7824 */ /* 0x000fe400078e00ff */
[----:B------:R-:W-:Y:S01]  /*18c0*/  IMAD.SHL.U32 R123, R6, 0x2, RZ ;  /* 0x00000002067b7824 */ /* 0x000fe200078e00ff */
[--C-:B---3--:R-:W-:Y:S01]  /*18d0*/  @P4 SHF.R.S32.HI R9, RZ, 0x1f, R28.reuse ;  /* 0x0000001fff094819 */ /* 0x108fe2000001141c */
[----:B------:R-:W-:Y:S01]  /*18e0*/  @P4 IMAD.MOV.U32 R8, RZ, RZ, R28 ;  /* 0x000000ffff084224 */ /* 0x000fe200078e001c */
[----:B------:R-:W-:Y:S01]  /*18f0*/  @!P4 MOV R9, R25 ;  /* 0x000000190009c202 */ /* 0x000fe20000000f00 */
[----:B------:R-:W-:-:S04]  /*1900*/  @!P4 IMAD.MOV.U32 R8, RZ, RZ, R36 ;  /* 0x000000ffff08c224 */ /* 0x000fc800078e0024 */
[----:B------:R-:W-:Y:S02]  /*1910*/  IMAD R3, R9, c[0x0][0x2b0], RZ ;  /* 0x0000ac0009037a24 */ /* 0x000fe400078e02ff */
[----:B------:R-:W-:-:S04]  /*1920*/  IMAD.WIDE.U32 R120, R8, c[0x0][0x2b0], RZ ;  /* 0x0000ac0008787a25 */ /* 0x000fc800078e00ff */
[----:B------:R-:W-:-:S05]  /*1930*/  IMAD R3, R8, c[0x0][0x2b4], R3 ;  /* 0x0000ad0008037a24 */ /* 0x000fca00078e0203 */
[----:B------:R-:W-:Y:S01]  /*1940*/  IADD3 R126, R121, R3, RZ ;  /* 0x00000003797e7210 */ /* 0x000fe20007ffe0ff */
[----:B-1----:R-:W-:Y:S06]  /*1950*/  BAR.SYNC.DEFER_BLOCKING 0x0 ;  /* 0x0000000000007b1d */ /* 0x002fec0000010000 */
.L_x_1232:
[----:B---3--:R-:W-:Y:S01]  /*1960*/  IMAD R2, R41, 0x30, R0 ;  /* 0x0000003029027824 */ /* 0x008fe200078e0200 */
[----:B------:R-:W-:Y:S01]  /*1970*/  ISETP.NE.AND P1, PT, R165, 0x1, PT ;  /* 0x00000001a500780c */ /* 0x000fe20003f25270 */
[----:B------:R-:W-:Y:S01]  /*1980*/  IMAD.MOV.U32 R90, RZ, RZ, RZ ;  /* 0x000000ffff5a7224 */ /* 0x000fe200078e00ff */
[----:B------:R-:W-:Y:S04]  /*1990*/  DEPBAR.LE SB0, 0x0 ;  /* 0x000080000000791a */ /* 0x000fe80000000000 */
[----:B------:R-:W-:Y:S01]  /*19a0*/  ISETP.GE.AND P0, PT, R2, R4, PT ;  /* 0x000000040200720c */ /* 0x000fe20003f06270 */
[----:B------:R-:W-:Y:S01]  /*19b0*/  IMAD.IADD R2, R134, 0x1, R2 ;  /* 0x0000000186027824 */ /* 0x000fe200078e0202 */
[----:B------:R-:W-:Y:S01]  /*19c0*/  ISETP.GE.AND P3, PT, R164, 0x1, PT ;  /* 0x00000001a400780c */ /* 0x000fe20003f66270 */
[----:B------:R-:W-:Y:S01]  /*19d0*/  BSSY B2, `(.L_x_1198) ;  /* 0x00003fa000027945 */ /* 0x000fe20003800000 */
[----:B------:R-:W-:Y:S01]  /*19e0*/  ISETP.GT.OR P0, PT, R0, 0x2f, P0 ;  /* 0x0000002f0000780c */ /* 0x000fe20000704670 */
[----:B------:R-:W-:Y:S02]  /*19f0*/  IMAD.MOV.U32 R5, RZ, RZ, R2 ;  /* 0x000000ffff057224 */ /* 0x000fe400078e0002 */
[----:B------:R-:W-:Y:S05]  /*1a00*/  @P1 IMAD.HI.U32 R3, R2, c[0x0][0x2bc], RZ ;  /* 0x0000af0002031a27 */ /* 0x000fea00078e00ff */
[----:B------:R-:W-:Y:S05]  /*1a10*/  @P1 SHF.R.U32.HI R5, RZ, c[0x0][0x2c0], R3 ;  /* 0x0000b000ff051a19 */ /* 0x000fea0000011603 */
[C---:B------:R-:W-:Y:S04]  /*1a20*/  @!P0 IADD3 R3, P1, R5.reuse, R120, RZ ;  /* 0x0000007805038210 */ /* 0x040fe80007f3e0ff */
[----:B------:R-:W-:Y:S02]  /*1a30*/  @!P0 LEA.HI.X.SX32 R6, R5, R126, 0x1, P1 ;  /* 0x0000007e05068211 */ /* 0x000fe400008f0eff */
[C---:B------:R-:W-:Y:S04]  /*1a40*/  @!P0 LEA R8, P1, R3.reuse, c[0x0][0x2a0], 0x2 ;  /* 0x0000a80003088a11 */ /* 0x040fe800078210ff */
[----:B------:R-:W-:Y:S01]  /*1a50*/  @!P0 LEA.HI.X R9, R3, c[0x0][0x2a4], R6, 0x2, P1 ;  /* 0x0000a90003098a11 */ /* 0x000fe200008f1406 */
[----:B------:R-:W-:Y:S04]  /*1a60*/  IMAD.MOV R3, RZ, RZ, -R5 ;  /* 0x000000ffff037224 */ /* 0x000fe800078e0a05 */
[----:B------:R-:W-:Y:S01]  /*1a70*/  IMAD R91, R3, c[0x0][0x2b8], R2 ;  /* 0x0000ae00035b7a24 */ /* 0x000fe200078e0202 */
[----:B------:R-:W2:Y:S03]  /*1a80*/  @!P0 LDG.E R90, [R8.64] ;  /* 0x00000006085a8981 */ /* 0x000ea6000c1e1900 */
[----:B------:R-:W-:Y:S01]  /*1a90*/  IMAD.WIDE.U32 R2, R91, c[0x0][0x1e0], RZ ;  /* 0x000078005b027a25 */ /* 0x000fe200078e00ff */
[----:B------:R-:W-:Y:S01]  /*1aa0*/  SHF.R.S32.HI R93, RZ, 0x1f, R91 ;  /* 0x0000001fff5d7819 */ /* 0x000fe2000001145b */
[----:B------:R-:W-:Y:S04]  /*1ab0*/  BAR.SYNC.DEFER_BLOCKING 0x0 ;  /* 0x0000000000007b1d */ /* 0x000fe80000010000 */
[----:B------:R-:W-:Y:S04]  /*1ac0*/  IMAD R5, R93, c[0x0][0x1e0], RZ ;  /* 0x000078005d057a24 */ /* 0x000fe800078e02ff */
        /* <DEDUP_REMOVED lines=17> */
[----:B------:R-:W-:Y:S02]  /*1be0*/  IMAD R3, R2, R138, R3 ;  /* 0x0000008a02037224 */ /* 0x000fe400078e0203 */
[----:B------:R-:W-:Y:S01]  /*1bf0*/  IMAD R2, R41, -0x30, R4 ;  /* 0xffffffd029027824 */ /* 0x000fe200078e0204 */
[----:B------:R-:W-:Y:S01]  /*1c00*/  IADD3 R34, R65, R5, RZ ;  /* 0x0000000541227210 */ /* 0x000fe20007ffe0ff */
[----:B------:R-:W-:Y:S03]  /*1c10*/  IMAD.WIDE.U32 R66, R138, R41, RZ ;  /* 0x000000298a427225 */ /* 0x000fe600078e00ff */
        /* <DEDUP_REMOVED lines=31> */
.L_x_1202:
[----:B------:R-:W-:Y:S05]  /*1e10*/  BSYNC B0 ;  /* 0x0000000000007941 */ /* 0x000fea0003800000 */
.L_x_1201:
        /* <DEDUP_REMOVED lines=39> */
.L_x_1204:
[----:B------:R-:W-:Y:S05]  /*2090*/  BSYNC B0 ;  /* 0x0000000000007941 */ /* 0x000fea0003800000 */
.L_x_1203:
        /* <DEDUP_REMOVED lines=19> */
[----:B------:R-:W-:Y:S01]  /*21d0*/  IADD3 R64, P1, P0, R102, R158, R64 ;  /* 0x0000009e66407210 */ /* 0x000fe2000783e040 */
[----:B------:R-:W-:Y:S01]  /*21e0*/  CS2R R54, SRZ ;  /* 0x0000000000367805 */ /* 0x000fe2000001ff00 */
[----:B------:R-:W-:Y:S02]  /*21f0*/  CS2R R24, SRZ ;  /* 0x0000000000187805 */ /* 0x000fe4000001ff00 */
[----:B------:R-:W-:Y:S02]  /*2200*/  IADD3.X R34, R109, R144, R34, P1, P0 ;  /* 0x000000906d227210 */ /* 0x000fe40000fe0422 */
        /* <DEDUP_REMOVED lines=14> */
.L_x_1206:
[----:B------:R-:W-:Y:S05]  /*22f0*/  BSYNC B0 ;  /* 0x0000000000007941 */ /* 0x000fea0003800000 */
.L_x_1205:
        /* <DEDUP_REMOVED lines=23> */
[----:B------:R-:W-:Y:S01]  /*2470*/  @!P0 SHF.R.U64 R10, R2, 0x10, R3 ;  /* 0x00000010020a8819 */ /* 0x000fe20000001203 */
[----:B------:R-:W-:Y:S01]  /*2480*/  @!P0 HADD2.F32 R2, -RZ, R28.H0_H0 ;  /* 0x2000001cff028230 */ /* 0x000fe20000004100 */
[----:B------:R-:W-:Y:S02]  /*2490*/  @!P0 SHF.R.U64 R42, R38, 0x10, R39 ;  /* 0x00000010262a8819 */ /* 0x000fe40000001227 */
[----:B------:R-:W-:Y:S02]  /*24a0*/  @!P0 SHF.R.U32.HI R11, RZ, 0x10, R3 ;  /* 0x00000010ff0b8819 */ /* 0x000fe40000011603 */
        /* <DEDUP_REMOVED lines=45> */
.L_x_1210:
[----:B------:R-:W-:Y:S05]  /*2780*/  BSYNC B0 ;  /* 0x0000000000007941 */ /* 0x000fea0003800000 */
.L_x_1209:
        /* <DEDUP_REMOVED lines=57> */
.L_x_1208:
[----:B------:R-:W-:Y:S05]  /*2b20*/  BSYNC B1 ;  /* 0x0000000000017941 */ /* 0x000fea0003800000 */
.L_x_1207:
        /* <DEDUP_REMOVED lines=45> */
[----:B------:R-:W-:Y:S01]  /*2e00*/  @!P0 FMUL.FTZ R6, R19, R5 ;  /* 0x0000000513068220 */ /* 0x000fe20000410000 */
        /* <DEDUP_REMOVED lines=14> */
.L_x_1214:
[----:B------:R-:W-:Y:S05]  /*2ef0*/  BSYNC B0 ;  /* 0x0000000000007941 */ /* 0x000fea0003800000 */
.L_x_1213:
        /* <DEDUP_REMOVED lines=57> */
.L_x_1212:
[----:B------:R-:W-:Y:S05]  /*3290*/  BSYNC B1 ;  /* 0x0000000000017941 */ /* 0x000fea0003800000 */
.L_x_1211:
        /* <DEDUP_REMOVED lines=59> */
.L_x_1217:
[----:B------:R-:W-:Y:S05]  /*3650*/  BSYNC B0 ;  /* 0x0000000000007941 */ /* 0x000fea0003800000 */
.L_x_1216:
        /* <DEDUP_REMOVED lines=58> */
.L_x_1200:
        /* <DEDUP_REMOVED lines=14> */
[----:B------:R-:W-:Y:S02]  /*3ae0*/  @!P1 IADD3 R2, P3, P0, R98, R64, R159 ;  /* 0x0000004062029210 */ /* 0x000fe4000787e09f */
[----:B------:R1:W3:Y:S02]  /*3af0*/  SHFL.IDX PT, R72, R87, RZ, 0x181f ;  /* 0x00181fff57487589 */ /* 0x0002e400000e0000 */
        /* <DEDUP_REMOVED lines=22> */
[CC--:B------:R-:W-:Y:S04]  /*3c60*/  ISETP.GE.AND P0, PT, R37.reuse, R75.reuse, PT ;  /* 0x0000004b2500720c */ /* 0x0c0fe80003f06270 */
        /* <DEDUP_REMOVED lines=17> */
[----:B------:R-:W-:Y:S02]  /*3d80*/  IMAD.MOV.U32 R5, RZ, RZ, R59 ;  /* 0x000000ffff057224 */ /* 0x000fe400078e003b */
[----:B----4-:R-:W-:Y:S02]  /*3d90*/  IMAD.MOV.U32 R3, RZ, RZ, R56 ;  /* 0x000000ffff037224 */ /* 0x010fe400078e0038 */
        /* <DEDUP_REMOVED lines=29> */
[----:B------:R-:W-:Y:S02]  /*3f70*/  LEA.HI.X R81, R92, R73, R110, 0x1, P0 ;  /* 0x000000495c517211 */ /* 0x000fe400000f0c6e */
[----:B------:R-:W-:Y:S02]  /*3f80*/  LEA.HI R2, R3, R2, RZ, 0x4 ;  /* 0x0000000203027211 */ /* 0x000fe400078f20ff */
[----:B------:R-:W-:Y:S02]  /*3f90*/  @!P1 SHF.R.U64 R6, R8, 0x10, R9 ;  /* 0x0000001008069819 */ /* 0x000fe40000001209 */
[----:B------:R-:W-:Y:S02]  /*3fa0*/  LEA.HI.SX32 R2, R2, R69, 0x1c ;  /* 0x0000004502027211 */ /* 0x000fe400078fe2ff */
[----:B------:R-:W-:Y:S02]  /*3fb0*/  @!P1 SHF.R.U64 R24, R10, 0x10, R11 ;  /* 0x000000100a189819 */ /* 0x000fe4000000120b */
[----:B------:R-:W-:Y:S02]  /*3fc0*/  SHF.R.S32.HI R3, RZ, 0x1f, R2 ;  /* 0x0000001fff037819 */ /* 0x000fe40000011402 */
[----:B------:R-:W-:Y:S02]  /*3fd0*/  SHF.L.U32 R5, R2, 0x3, RZ ;  /* 0x0000000302057819 */ /* 0x000fe400000006ff */
        /* <DEDUP_REMOVED lines=9> */
[----:B------:R-:W-:Y:S01]  /*4070*/  @!P1 SHF.R.U32.HI R64, RZ, 0x10, R47 ;  /* 0x00000010ff409819 */ /* 0x000fe2000001162f */
[----:B------:R-:W-:Y:S01]  /*4080*/  IMAD.IADD R2, R2, 0x1, R3 ;  /* 0x0000000102027824 */ /* 0x000fe200078e0203 */
[----:B------:R-:W-:Y:S01]  /*4090*/  @!P1 SHF.R.U64 R44, R44, 0x10, R45 ;  /* 0x000000102c2c9819 */ /* 0x000fe2000000122d */
[----:B------:R-:W-:Y:S01]  /*40a0*/  IMAD.MOV.U32 R3, RZ, RZ, R8 ;  /* 0x000000ffff037224 */ /* 0x000fe200078e0008 */
[----:B------:R-:W-:Y:S01]  /*40b0*/  MOV R14, R9 ;  /* 0x00000009000e7202 */ /* 0x000fe20000000f00 */
[----:B------:R-:W-:Y:S01]  /*40c0*/  @!P0 IMAD.WIDE R72, R5, 0x2, R72 ;  /* 0x0000000205488825 */ /* 0x000fe200078e0248 */
[----:B------:R-:W-:Y:S01]  /*40d0*/  SHF.L.U32 R52, R2, 0x1, RZ ;  /* 0x0000000102347819 */ /* 0x000fe200000006ff */
[----:B------:R-:W-:Y:S01]  /*40e0*/  @!P1 HADD2.F32 R43, -RZ, R44.H0_H0 ;  /* 0x2000002cff2b9230 */ /* 0x000fe20000004100 */
[----:B-1----:R-:W-:Y:S01]  /*40f0*/  @!P1 MOV R2, R20 ;  /* 0x0000001400029202 */ /* 0x002fe20000000f00 */
[----:B------:R-:W-:Y:S01]  /*4100*/  @!P1 HADD2.F32 R5, -RZ, R3.H0_H0 ;  /* 0x20000003ff059230 */ /* 0x000fe20000004100 */
[----:B------:R-:W-:Y:S01]  /*4110*/  @!P1 SHF.R.U32.HI R9, RZ, 0x10, R9 ;  /* 0x00000010ff099819 */ /* 0x000fe20000011609 */
[----:B------:R-:W-:Y:S01]  /*4120*/  @!P1 HADD2.F32 R3, -RZ, R6.H0_H0 ;  /* 0x20000006ff039230 */ /* 0x000fe20000004100 */
[----:B------:R-:W1:Y:S01]  /*4130*/  LDS.128 R52, [R52+0x5080] ;  /* 0x0050800034347984 */ /* 0x000e620000000c00 */
[--C-:B------:R-:W-:Y:S01]  /*4140*/  @!P1 HADD2.F32 R6, -RZ, R2.reuse.H1_H1 ;  /* 0x30000002ff069230 */ /* 0x100fe20000004100 */
[----:B------:R-:W-:Y:S01]  /*4150*/  MOV R48, R45 ;  /* 0x0000002d00307202 */ /* 0x000fe20000000f00 */
[----:B------:R-:W-:Y:S01]  /*4160*/  @!P1 HADD2.F32 R8, -RZ, R2.H0_H0 ;  /* 0x20000002ff089230 */ /* 0x000fe20000004100 */
[----:B------:R-:W-:Y:S02]  /*4170*/  @!P1 SHF.R.U32.HI R45, RZ, 0x10, R45 ;  /* 0x00000010ff2d9819 */ /* 0x000fe4000001162d */
[----:B------:R-:W-:Y:S02]  /*4180*/  @!P1 SHF.R.U64 R50, R46, 0x10, R47 ;  /* 0x000000102e329819 */ /* 0x000fe4000000122f */
[----:B------:R-:W-:Y:S01]  /*4190*/  @!P1 FMUL.FTZ R2, R8, R5 ;  /* 0x0000000508029220 */ /* 0x000fe20000410000 */
[----:B------:R-:W-:Y:S01]  /*41a0*/  @!P1 HADD2.F32 R45, -RZ, R45.H0_H0 ;  /* 0x2000002dff2d9230 */ /* 0x000fe20000004100 */
[----:B------:R-:W-:Y:S01]  /*41b0*/  MOV R51, R47 ;  /* 0x0000002f00337202 */ /* 0x000fe20000000f00 */
[----:B------:R-:W-:Y:S02]  /*41c0*/  @!P1 HADD2.F32 R47, -RZ, R49.H0_H0 ;  /* 0x20000031ff2f9230 */ /* 0x000fe40000004100 */
[----:B------:R-:W-:Y:S01]  /*41d0*/  @!P1 HADD2.F32 R49, -RZ, R50.H0_H0 ;  /* 0x20000032ff319230 */ /* 0x000fe20000004100 */
[----:B-1----:R-:W-:Y:S05]  /*41e0*/  @!P1 IMAD.MOV.U32 R42, RZ, RZ, R52 ;  /* 0x000000ffff2a9224 */ /* 0x002fea00078e0034 */
[--C-:B------:R-:W-:Y:S02]  /*41f0*/  @!P1 HADD2.F32 R10, -RZ, R42.reuse.H0_H0 ;  /* 0x2000002aff0a9230 */ /* 0x100fe40000004100 */
[----:B------:R-:W-:Y:S03]  /*4200*/  @!P1 HADD2.F32 R42, -RZ, R42.H1_H1 ;  /* 0x3000002aff2a9230 */ /* 0x000fe60000004100 */
[----:B------:R-:W-:Y:S02]  /*4210*/  @!P1 FMUL.FTZ R44, R10, R5 ;  /* 0x000000050a2c9220 */ /* 0x000fe40000410000 */
[----:B------:R-:W-:Y:S02]  /*4220*/  @!P1 FMUL.FTZ R5, R42, R3 ;  /* 0x000000032a059220 */ /* 0x000fe40000410000 */
        /* <DEDUP_REMOVED lines=9> */
[----:B------:R-:W-:Y:S01]  /*42c0*/  @!P1 HADD2.F32 R44, -RZ, R11.H1_H1 ;  /* 0x3000000bff2c9230 */ /* 0x000fe20000004100 */
[----:B------:R-:W-:Y:S01]  /*42d0*/  @!P1 IMAD.MOV.U32 R11, RZ, RZ, R54 ;  /* 0x000000ffff0b9224 */ /* 0x000fe200078e0036 */
[----:B------:R-:W-:Y:S01]  /*42e0*/  @!P1 HADD2.F32 R5, -RZ, R14.H0_H0 ;  /* 0x2000000eff059230 */ /* 0x000fe20000004100 */
[----:B------:R-:W-:Y:S01]  /*42f0*/  @!P1 F2FP.PACK_AB R2, R3, R2 ;  /* 0x000000020302923e */ /* 0x000fe200000000ff */
[----:B------:R-:W-:Y:S01]  /*4300*/  @!P1 HADD2.F32 R9, -RZ, R6.H1_H1 ;  /* 0x30000006ff099230 */ /* 0x000fe20000004100 */
[----:B------:R-:W-:Y:S01]  /*4310*/  @!P1 FMUL.FTZ R14, R44, R8 ;  /* 0x000000082c0e9220 */ /* 0x000fe20000410000 */
[----:B------:R-:W-:Y:S01]  /*4320*/  @!P1 HADD2.F32 R43, -RZ, R48.H0_H0 ;  /* 0x20000030ff2b9230 */ /* 0x000fe20000004100 */
[----:B------:R-:W-:Y:S01]  /*4330*/  @!P1 MOV R52, R2 ;  /* 0x0000000200349202 */ /* 0x000fe20000000f00 */
[----:B------:R-:W-:Y:S01]  /*4340*/  @!P1 HADD2.F32 R10, -RZ, R6.H0_H0 ;  /* 0x20000006ff0a9230 */ /* 0x000fe20000004100 */
[----:B------:R-:W-:Y:S01]  /*4350*/  @!P1 FMUL.FTZ R6, R42, R5 ;  /* 0x000000052a069220 */ /* 0x000fe20000410000 */
[--C-:B------:R-:W-:Y:S01]  /*4360*/  @!P1 HADD2.F32 R46, -RZ, R11.reuse.H0_H0 ;  /* 0x2000000bff2e9230 */ /* 0x100fe20000004100 */
[C---:B------:R-:W-:Y:S01]  /*4370*/  @!P1 FFMA.FTZ R79, R9.reuse, R45, -R14 ;  /* 0x0000002d094f9223 */ /* 0x040fe2000001080e */
[----:B------:R-:W-:Y:S01]  /*4380*/  @!P1 HADD2.F32 R48, -RZ, R11.H1_H1 ;  /* 0x3000000bff309230 */ /* 0x000fe20000004100 */
[C---:B------:R-:W-:Y:S02]  /*4390*/  @!P1 FFMA.FTZ R82, R10.reuse, R43, -R6 ;  /* 0x0000002b0a529223 */ /* 0x040fe40000010806 */
[----:B------:R-:W-:Y:S01]  /*43a0*/  @!P1 FMUL.FTZ R6, R9, R8 ;  /* 0x0000000809069220 */ /* 0x000fe20000410000 */
[----:B------:R-:W-:Y:S01]  /*43b0*/  @!P1 MOV R9, R22 ;  /* 0x0000001600099202 */ /* 0x000fe20000000f00 */
[----:B------:R-:W-:Y:S01]  /*43c0*/  @!P1 FMUL.FTZ R5, R10, R5 ;  /* 0x000000050a059220 */ /* 0x000fe20000410000 */
[----:B------:R-:W-:Y:S01]  /*43d0*/  @!P1 HADD2.F32 R8, -RZ, R15.H0_H0 ;  /* 0x2000000fff089230 */ /* 0x000fe20000004100 */
[----:B------:R-:W-:Y:S01]  /*43e0*/  @!P1 MOV R15, R55 ;  /* 0x00000037000f9202 */ /* 0x000fe20000000f00 */
[----:B------:R-:W-:Y:S01]  /*43f0*/  @!P1 HADD2.F32 R10, -RZ, R24.H0_H0 ;  /* 0x20000018ff0a9230 */ /* 0x000fe20000004100 */
[----:B------:R-:W-:Y:S01]  /*4400*/  @!P1 FFMA.FTZ R5, R42, R43, R5 ;  /* 0x0000002b2a059223 */ /* 0x000fe20000010005 */
[--C-:B------:R-:W-:Y:S01]  /*4410*/  @!P1 HADD2.F32 R11, -RZ, R9.reuse.H1_H1 ;  /* 0x30000009ff0b9230 */ /* 0x100fe20000004100 */
[----:B------:R-:W-:Y:S01]  /*4420*/  @!P1 FFMA.FTZ R6, R44, R45, R6 ;  /* 0x0000002d2c069223 */ /* 0x000fe20000010006 */
[----:B------:R-:W-:Y:S01]  /*4430*/  @!P1 HADD2.F32 R14, -RZ, R9.H0_H0 ;  /* 0x20000009ff0e9230 */ /* 0x000fe20000004100 */
[----:B------:R-:W-:Y:S01]  /*4440*/  @!P1 FMUL.FTZ R9, R46, R8 ;  /* 0x000000082e099220 */ /* 0x000fe20000410000 */
[----:B------:R-:W-:Y:S01]  /*4450*/  @!P1 HADD2.F32 R50, -RZ, R15.H1_H1 ;  /* 0x3000000fff329230 */ /* 0x000fe20000004100 */
[-C--:B------:R-:W-:Y:S01]  /*4460*/  @!P1 FMUL.FTZ R24, R48, R10.reuse ;  /* 0x0000000a30189220 */ /* 0x080fe20000410000 */
[----:B------:R-:W-:Y:S01]  /*4470*/  @!P1 F2FP.PACK_AB R5, R6, R5 ;  /* 0x000000050605923e */ /* 0x000fe200000000ff */
[C---:B------:R-:W-:Y:S02]  /*4480*/  @!P1 FFMA.FTZ R78, R14.reuse, R47, -R9 ;  /* 0x0000002f0e4e9223 */ /* 0x040fe40000010809 */
[C---:B------:R-:W-:Y:S01]  /*4490*/  @!P1 FMUL.FTZ R9, R11.reuse, R10 ;  /* 0x0000000a0b099220 */ /* 0x040fe20000410000 */
[----:B------:R-:W-:Y:S01]  /*44a0*/  @!P1 HADD2.F32 R10, -RZ, R25.H0_H0 ;  /* 0x20000019ff0a9230 */ /* 0x000fe20000004100 */
[----:B------:R-:W-:Y:S01]  /*44b0*/  @!P1 FFMA.FTZ R77, R11, R49, -R24 ;  /* 0x000000310b4d9223 */ /* 0x000fe20000010818 */
[----:B------:R-:W-:Y:S01]  /*44c0*/  @!P1 HADD2.F32 R25, -RZ, R15.H0_H0 ;  /* 0x2000000fff199230 */ /* 0x000fe20000004100 */
[----:B------:R-:W-:Y:S02]  /*44d0*/  @!P1 IMAD.MOV.U32 R11, RZ, RZ, R23 ;  /* 0x000000ffff0b9224 */ /* 0x000fe400078e0017 */
[----:B------:R-:W-:Y:S01]  /*44e0*/  @!P1 FMUL.FTZ R8, R14, R8 ;  /* 0x000000080e089220 */ /* 0x000fe20000410000 */
[----:B------:R-:W-:Y:S01]  /*44f0*/  @!P1 HADD2.F32 R14, -RZ, R34.H0_H0 ;  /* 0x20000022ff0e9230 */ /* 0x000fe20000004100 */
[----:B------:R-:W-:Y:S01]  /*4500*/  @!P1 IMAD.MOV.U32 R53, RZ, RZ, R5 ;  /* 0x000000ffff359224 */ /* 0x000fe200078e0005 */
[--C-:B------:R-:W-:Y:S01]  /*4510*/  @!P1 HADD2.F32 R24, -RZ, R11.reuse.H0_H0 ;  /* 0x2000000bff189230 */ /* 0x100fe20000004100 */
[----:B------:R-:W-:Y:S01]  /*4520*/  @!P1 FFMA.FTZ R8, R46, R47, R8 ;  /* 0x0000002f2e089223 */ /* 0x000fe20000010008 */
[----:B------:R-:W-:Y:S01]  /*4530*/  @!P1 HADD2.F32 R15, -RZ, R11.H1_H1 ;  /* 0x3000000bff0f9230 */ /* 0x000fe20000004100 */
[-C--:B------:R-:W-:Y:S01]  /*4540*/  @!P1 FMUL.FTZ R11, R25, R10.reuse ;  /* 0x0000000a190b9220 */ /* 0x080fe20000410000 */
        /* <DEDUP_REMOVED lines=16> */
[----:B------:R-:W-:Y:S02]  /*4650*/  @!P1 MOV R21, R15 ;  /* 0x0000000f00159202 */ /* 0x000fe40000000f00 */
[----:B------:R-:W-:Y:S02]  /*4660*/  @!P1 MOV R23, R42 ;  /* 0x0000002a00179202 */ /* 0x000fe40000000f00 */
[----:B------:R-:W-:Y:S02]  /*4670*/  @!P1 F2FP.PACK_AB R8, R9, R8 ;  /* 0x000000080908923e */ /* 0x000fe400000000ff */
[----:B------:R-:W-:Y:S01]  /*4680*/  @!P1 F2FP.PACK_AB R10, R11, R10 ;  /* 0x0000000a0b0a923e */ /* 0x000fe200000000ff */
[----:B------:R1:W-:Y:S01]  /*4690*/  ST.E.128 [R80.64], R20 ;  /* 0x0000001450007985 */ /* 0x0003e2000c101d06 */
[----:B------:R-:W-:Y:S02]  /*46a0*/  @!P1 MOV R54, R8 ;  /* 0x0000000800369202 */ /* 0x000fe40000000f00 */
[----:B------:R-:W-:Y:S05]  /*46b0*/  @!P1 MOV R55, R10 ;  /* 0x0000000a00379202 */ /* 0x000fea0000000f00 */
[----:B------:R1:W-:Y:S02]  /*46c0*/  @!P0 ST.E.128 [R72.64], R52 ;  /* 0x0000003448008985 */ /* 0x0003e4000c101d06 */
.L_x_1219:
[----:B-1----:R-:W-:Y:S05]  /*46d0*/  BSYNC B0 ;  /* 0x0000000000007941 */ /* 0x002fea0003800000 */
.L_x_1218:
        /* <DEDUP_REMOVED lines=10> */
[----:B------:R-:W-:Y:S01]  /*4780*/  @!P1 HADD2.F32 R34, -RZ, R66.H1_H1 ;  /* 0x30000042ff229230 */ /* 0x000fe20000004100 */
        /* <DEDUP_REMOVED lines=57> */
[-C--:B------:R-:W-:Y:S01]  /*4b20*/  @!P1 FMUL.FTZ R6, R17, R5.reuse ;  /* 0x0000000511069220 */ /* 0x080fe20000410000 */
        /* <DEDUP_REMOVED lines=53> */
.L_x_1221:
[----:B------:R-:W-:Y:S05]  /*4e80*/  BSYNC B0 ;  /* 0x0000000000007941 */ /* 0x000fea0003800000 */
.L_x_1220:
[----:B-----5:R4:W1:Y:S01]  /*4e90*/  SHFL.IDX PT, R47, R86, 0x2, 0x181f ;  /* 0x00581f00562f7f89 */ /* 0x02086200000e0000 */
[----:B------:R-:W-:Y:S03]  /*4ea0*/  ISETP.GE.OR P0, PT, R148, R75, P5 ;  /* 0x0000004b9400720c */ /* 0x000fe60002f06670 */
[----:B------:R4:W3:Y:S10]  /*4eb0*/  SHFL.IDX PT, R46, R87, 0x2, 0x181f ;  /* 0x00581f00572e7f89 */ /* 0x0008f400000e0000 */
[----:B------:R-:W-:-:S05]  /*4ec0*/  @P0 BRA `(.L_x_1215) ;  /* 0x00000aa000000947 */ /* 0x000fca0003800000 */
[----:B------:R-:W-:Y:S01]  /*4ed0*/  SEL R2, R71, R70, !P2 ;  /* 0x0000004647027207 */ /* 0x000fe20005000000 */
[----:B------:R-:W5:Y:S01]  /*4ee0*/  LDS.128 R16, [R123+0x5080] ;  /* 0x005080007b107984 */ /* 0x000f620000000c00 */
[C---:B---3--:R-:W-:Y:S01]  /*4ef0*/  LEA R58, P0, R92.reuse, R46, 0x1 ;  /* 0x0000002e5c3a7211 */ /* 0x048fe200078008ff */
[----:B--2---:R-:W-:Y:S01]  /*4f00*/  @!P1 HADD2.F32 R23, -RZ, R67.H1_H1 ;  /* 0x30000043ff179230 */ /* 0x004fe20000004100 */
[----:B------:R-:W-:Y:S01]  /*4f10*/  SHF.R.S32.HI R3, RZ, 0x1f, R2 ;  /* 0x0000001fff037819 */ /* 0x000fe20000011402 */
[--C-:B------:R-:W-:Y:S01]  /*4f20*/  @!P1 HADD2.F32 R43, -RZ, R68.reuse.H0_H0 ;  /* 0x20000044ff2b9230 */ /* 0x100fe20000004100 */
[----:B-1----:R-:W-:Y:S01]  /*4f30*/  LEA.HI.X R59, R92, R47, R110, 0x1, P0 ;  /* 0x0000002f5c3b7211 */ /* 0x002fe200000f0c6e */
[----:B------:R-:W-:Y:S01]  /*4f40*/  @!P1 HADD2.F32 R36, -RZ, R68.H1_H1 ;  /* 0x30000044ff249230 */ /* 0x000fe20000004100 */
[----:B------:R-:W-:Y:S02]  /*4f50*/  LEA.HI R2, R3, R2, RZ, 0x4 ;  /* 0x0000000203027211 */ /* 0x000fe400078f20ff */
[----:B------:R-:W-:Y:S02]  /*4f60*/  @!P1 SHF.R.U64 R14, R28, 0x10, R29 ;  /* 0x000000101c0e9819 */ /* 0x000fe4000000121d */
[----:B------:R-:W-:Y:S02]  /*4f70*/  LEA.HI.SX32 R2, R2, R69, 0x1c ;  /* 0x0000004502027211 */ /* 0x000fe400078fe2ff */
[--C-:B------:R-:W-:Y:S02]  /*4f80*/  @!P1 SHF.R.U32.HI R10, RZ, 0x10, R61.reuse ;  /* 0x00000010ff0a9819 */ /* 0x100fe4000001163d */
[----:B------:R-:W-:Y:S02]  /*4f90*/  SHF.R.S32.HI R3, RZ, 0x1f, R2 ;  /* 0x0000001fff037819 */ /* 0x000fe40000011402 */
[----:B------:R-:W-:Y:S02]  /*4fa0*/  SHF.L.U32 R52, R2, 0x3, RZ ;  /* 0x0000000302347819 */ /* 0x000fe400000006ff */
[----:B------:R-:W-:Y:S02]  /*4fb0*/  LEA.HI R3, R3, R2, RZ, 0x3 ;  /* 0x0000000203037211 */ /* 0x000fe400078f18ff */
[----:B------:R-:W-:Y:S02]  /*4fc0*/  @!P1 SHF.R.U64 R25, R60, 0x10, R61 ;  /* 0x000000103c199819 */ /* 0x000fe4000000123d */
[----:B------:R-:W-:Y:S02]  /*4fd0*/  SHF.R.S32.HI R2, RZ, 0x3, R3 ;  /* 0x00000003ff027819 */ /* 0x000fe40000011403 */
[----:B------:R-:W-:Y:S01]  /*4fe0*/  LOP3.LUT R3, R111, 0x38, R52, 0xf8, !PT ;  /* 0x000000386f037812 */ /* 0x000fe200078ef834 */
[----:B------:R-:W-:Y:S01]  /*4ff0*/  @!P1 HADD2.F32 R25, -RZ, R25.H0_H0 ;  /* 0x20000019ff199230 */ /* 0x000fe20000004100 */
[----:B------:R-:W-:Y:S01]  /*5000*/  @!P1 SHF.R.U64 R15, R30, 0x10, R31 ;  /* 0x000000101e0f9819 */ /* 0x000fe2000000121f */
[----:B------:R-:W-:Y:S01]  /*5010*/  IMAD R2, R2, 0xc00, R13 ;  /* 0x00000c0002027824 */ /* 0x000fe200078e020d */
[----:B------:R-:W-:Y:S02]  /*5020*/  LOP3.LUT R3, R3, R152, RZ, 0x3c, !PT ;  /* 0x0000009803037212 */ /* 0x000fe400078e3cff */
[----:B------:R-:W-:Y:S01]  /*5030*/  @!P1 SHF.R.U32.HI R21, RZ, 0x10, R31 ;  /* 0x00000010ff159819 */ /* 0x000fe2000001161f */
[----:B------:R-:W-:Y:S01]  /*5040*/  @!P1 HADD2.F32 R31, -RZ, R10.H0_H0 ;  /* 0x2000000aff1f9230 */ /* 0x000fe20000004100 */
[----:B------:R-:W-:Y:S01]  /*5050*/  @!P1 SHF.R.U32.HI R8, RZ, 0x10, R29 ;  /* 0x00000010ff089819 */ /* 0x000fe2000001161d */
[----:B------:R-:W-:Y:S01]  /*5060*/  IMAD.IADD R2, R2, 0x1, R3 ;  /* 0x0000000102027824 */ /* 0x000fe200078e0203 */
[----:B------:R-:W-:Y:S01]  /*5070*/  @!P1 HADD2.F32 R29, -RZ, R67.H0_H0 ;  /* 0x20000043ff1d9230 */ /* 0x000fe20000004100 */
[--C-:B------:R-:W-:Y:S01]  /*5080*/  @!P1 SHF.R.U64 R34, R62, 0x10, R63.reuse ;  /* 0x000000103e229819 */ /* 0x100fe2000000123f */
[----:B------:R-:W-:Y:S01]  /*5090*/  @!P1 HADD2.F32 R21, -RZ, R21.H0_H0 ;  /* 0x20000015ff159230 */ /* 0x000fe20000004100 */
[----:B------:R-:W-:Y:S02]  /*50a0*/  @!P1 SHF.R.U32.HI R44, RZ, 0x10, R63 ;  /* 0x00000010ff2c9819 */ /* 0x000fe4000001163f */
[----:B------:R-:W-:Y:S01]  /*50b0*/  SHF.L.U32 R48, R2, 0x1, RZ ;  /* 0x0000000102307819 */ /* 0x000fe200000006ff */
[----:B------:R-:W-:Y:S01]  /*50c0*/  @!P1 HADD2.F32 R2, -RZ, R39.H0_H0 ;  /* 0x20000027ff029230 */ /* 0x000fe20000004100 */
[----:B-----5:R-:W-:Y:S01]  /*50d0*/  @!P1 MOV R6, R17 ;  /* 0x0000001100069202 */ /* 0x020fe20000000f00 */
[----:B------:R-:W-:Y:S01]  /*50e0*/  @!P1 HADD2.F32 R44, -RZ, R44.H0_H0 ;  /* 0x2000002cff2c9230 */ /* 0x000fe20000004100 */
[----:B------:R-:W-:Y:S02]  /*50f0*/  ISETP.GE.AND P0, PT, R52, c[0x0][0x1d4], PT ;  /* 0x0000750034007a0c */ /* 0x000fe40003f06270 */
[----:B------:R-:W1:Y:S01]  /*5100*/  LDS.128 R48, [R48+0x5080] ;  /* 0x0050800030307984 */ /* 0x000e620000000c00 */
[----:B------:R-:W-:Y:S05]  /*5110*/  @!P1 HADD2.F32 R3, -RZ, R6.H0_H0 ;  /* 0x20000006ff039230 */ /* 0x000fea0000004100 */
[CC--:B------:R-:W-:Y:S02]  /*5120*/  @!P1 FMUL.FTZ R5, R3.reuse, R2.reuse ;  /* 0x0000000203059220 */ /* 0x0c0fe40000410000 */
[----:B-1----:R-:W-:Y:S02]  /*5130*/  @!P1 IMAD.MOV.U32 R9, RZ, RZ, R49 ;  /* 0x000000ffff099224 */ /* 0x002fe400078e0031 */
[----:B------:R-:W-:Y:S02]  /*5140*/  @!P1 IMAD.MOV.U32 R20, RZ, RZ, R48 ;  /* 0x000000ffff149224 */ /* 0x000fe400078e0030 */
[----:B------:R-:W-:Y:S01]  /*5150*/  @!P1 IMAD.MOV.U32 R45, RZ, RZ, R51 ;  /* 0x000000ffff2d9224 */ /* 0x000fe200078e0033 */
[--C-:B------:R-:W-:Y:S01]  /*5160*/  @!P1 HADD2.F32 R28, -RZ, R9.reuse.H0_H0 ;  /* 0x20000009ff1c9230 */ /* 0x100fe20000004100 */
[----:B------:R-:W-:Y:S01]  /*5170*/  @!P1 IMAD.MOV.U32 R38, RZ, RZ, R50 ;  /* 0x000000ffff269224 */ /* 0x000fe200078e0032 */
[----:B------:R-:W-:Y:S02]  /*5180*/  @!P1 HADD2.F32 R30, -RZ, R9.H1_H1 ;  /* 0x30000009ff1e9230 */ /* 0x000fe40000004100 */
[----:B------:R-:W-:Y:S01]  /*5190*/  @!P1 HADD2.F32 R42, -RZ, R45.H0_H0 ;  /* 0x2000002dff2a9230 */ /* 0x000fe20000004100 */
[----:B------:R-:W-:Y:S01]  /*51a0*/  @!P1 FMUL.FTZ R11, R28, R2 ;  /* 0x000000021c0b9220 */ /* 0x000fe20000410000 */
[----:B------:R-:W-:Y:S02]  /*51b0*/  @!P1 HADD2.F32 R2, -RZ, R8.H0_H0 ;  /* 0x20000008ff029230 */ /* 0x000fe40000004100 */
[----:B------:R-:W-:Y:S01]  /*51c0*/  @!P1 HADD2.F32 R8, -RZ, R6.H1_H1 ;  /* 0x30000006ff089230 */ /* 0x000fe20000004100 */
[----:B------:R-:W-:Y:S01]  /*51d0*/  @!P1 FFMA.FTZ R61, R3, R29, -R11 ;  /* 0x0000001d033d9223 */ /* 0x000fe2000001080b */
[----:B------:R-:W-:Y:S01]  /*51e0*/  @!P1 MOV R11, R16 ;  /* 0x00000010000b9202 */ /* 0x000fe20000000f00 */
[-C--:B------:R-:W-:Y:S01]  /*51f0*/  @!P1 FMUL.FTZ R10, R30, R2.reuse ;  /* 0x000000021e0a9220 */ /* 0x080fe20000410000 */
[----:B------:R-:W-:Y:S01]  /*5200*/  @!P1 HADD2.F32 R3, -RZ, R39.H1_H1 ;  /* 0x30000027ff039230 */ /* 0x000fe20000004100 */
[C---:B------:R-:W-:Y:S01]  /*5210*/  @!P1 FMUL.FTZ R6, R8.reuse, R2 ;  /* 0x0000000208069220 */ /* 0x040fe20000410000 */
[----:B------:R-:W-:Y:S01]  /*5220*/  @!P1 HADD2.F32 R22, -RZ, R20.H0_H0 ;  /* 0x20000014ff169230 */ /* 0x000fe20000004100 */
[----:B------:R-:W-:Y:S01]  /*5230*/  @!P1 FFMA.FTZ R60, R8, R31, -R10 ;  /* 0x0000001f083c9223 */ /* 0x000fe2000001080a */
[--C-:B------:R-:W-:Y:S02]  /*5240*/  @!P1 HADD2.F32 R9, -RZ, R11.reuse.H0_H0 ;  /* 0x2000000bff099230 */ /* 0x100fe40000004100 */
[----:B------:R-:W-:Y:S01]  /*5250*/  @!P1 HADD2.F32 R10, -RZ, R40.H0_H0 ;  /* 0x20000028ff0a9230 */ /* 0x000fe20000004100 */
[-C--:B------:R-:W-:Y:S01]  /*5260*/  @!P1 FMUL.FTZ R24, R22, R3.reuse ;  /* 0x0000000316189220 */ /* 0x080fe20000410000 */
[----:B------:R-:W-:Y:S01]  /*5270*/  @!P1 HADD2.F32 R8, -RZ, R11.H1_H1 ;  /* 0x3000000bff089230 */ /* 0x000fe20000004100 */
[C---:B------:R-:W-:Y:S01]  /*5280*/  @!P1 FMUL.FTZ R2, R9.reuse, R3 ;  /* 0x0000000309029220 */ /* 0x040fe20000410000 */
[----:B------:R-:W-:Y:S01]  /*5290*/  @!P1 HADD2.F32 R3, -RZ, R14.H0_H0 ;  /* 0x2000000eff039230 */ /* 0x000fe20000004100 */
[----:B------:R-:W-:Y:S01]  /*52a0*/  @!P1 FFMA.FTZ R57, R9, R23, -R24 ;  /* 0x0000001709399223 */ /* 0x000fe20000010818 */
[----:B------:R-:W-:Y:S01]  /*52b0*/  @!P1 MOV R14, R19 ;  /* 0x00000013000e9202 */ /* 0x000fe20000000f00 */
[-C--:B------:R-:W-:Y:S01]  /*52c0*/  @!P1 FMUL.FTZ R11, R42, R10.reuse ;  /* 0x0000000a2a0b9220 */ /* 0x080fe20000410000 */
[----:B------:R-:W-:Y:S01]  /*52d0*/  @!P1 HADD2.F32 R24, -RZ, R20.H1_H1 ;  /* 0x30000014ff189230 */ /* 0x000fe20000004100 */
[----:B------:R-:W-:Y:S01]  /*52e0*/  @!P1 FFMA.FTZ R2, R22, R23, R2 ;  /* 0x0000001716029223 */ /* 0x000fe20000010002 */
[----:B------:R-:W-:Y:S02]  /*52f0*/  @!P1 HADD2.F32 R39, -RZ, R34.H0_H0 ;  /* 0x20000022ff279230 */ /* 0x000fe40000004100 */
[--C-:B------:R-:W-:Y:S01]  /*5300*/  @!P1 HADD2.F32 R9, -RZ, R14.reuse.H0_H0 ;  /* 0x2000000eff099230 */ /* 0x100fe20000004100 */
[-C--:B------:R-:W-:Y:S01]  /*5310*/  @!P1 FMUL.FTZ R20, R24, R3.reuse ;  /* 0x0000000318149220 */ /* 0x080fe20000410000 */
[----:B------:R-:W-:Y:S01]  /*5320*/  @!P1 HADD2.F32 R14, -RZ, R14.H1_H1 ;  /* 0x3000000eff0e9230 */ /* 0x000fe20000004100 */
[C---:B------:R-:W-:Y:S01]  /*5330*/  @!P1 FMUL.FTZ R3, R8.reuse, R3 ;  /* 0x0000000308039220 */ /* 0x040fe20000410000 */
[--C-:B------:R-:W-:Y:S01]  /*5340*/  @!P1 HADD2.F32 R34, -RZ, R38.reuse.H0_H0 ;  /* 0x20000026ff229230 */ /* 0x100fe20000004100 */
[C---:B------:R-:W-:Y:S01]  /*5350*/  @!P1 FMUL.FTZ R10, R9.reuse, R10 ;  /* 0x0000000a090a9220 */ /* 0x040fe20000410000 */
[----:B------:R-:W-:Y:S01]  /*5360*/  @!P1 HADD2.F32 R38, -RZ, R38.H1_H1 ;  /* 0x30000026ff269230 */ /* 0x000fe20000004100 */
[----:B------:R-:W-:Y:S01]  /*5370*/  @!P1 FFMA.FTZ R55, R9, R43, -R11 ;  /* 0x0000002b09379223 */ /* 0x000fe2000001080b */
[----:B------:R-:W-:Y:S01]  /*5380*/  @!P1 MOV R9, R18 ;  /* 0x0000001200099202 */ /* 0x000fe20000000f00 */
[-C--:B------:R-:W-:Y:S01]  /*5390*/  @!P1 FFMA.FTZ R56, R8, R25.reuse, -R20 ;  /* 0x0000001908389223 */ /* 0x080fe20000010814 */
[----:B------:R-:W-:Y:S01]  /*53a0*/  @!P1 HADD2.F32 R8, -RZ, R40.H1_H1 ;  /* 0x30000028ff089230 */ /* 0x000fe20000004100 */
[----:B------:R-:W-:Y:S01]  /*53b0*/  @!P1 FFMA.FTZ R3, R24, R25, R3 ;  /* 0x0000001918039223 */ /* 0x000fe20000010003 */
[----:B------:R-:W-:Y:S01]  /*53c0*/  @!P1 HADD2.F32 R11, -RZ, R15.H0_H0 ;  /* 0x2000000fff0b9230 */ /* 0x000fe20000004100 */
[----:B------:R-:W-:Y:S01]  /*53d0*/  @!P1 FFMA.FTZ R5, R28, R29, R5 ;  /* 0x0000001d1c059223 */ /* 0x000fe20000010005 */
[----:B------:R-:W-:Y:S01]  /*53e0*/  @!P1 HADD2.F32 R40, -RZ, R45.H1_H1 ;  /* 0x3000002dff289230 */ /* 0x000fe20000004100 */
[----:B------:R-:W-:Y:S01]  /*53f0*/  @!P1 FFMA.FTZ R6, R30, R31, R6 ;  /* 0x0000001f1e069223 */ /* 0x000fe20000010006 */
[--C-:B------:R-:W-:Y:S01]  /*5400*/  @!P1 HADD2.F32 R20, -RZ, R9.reuse.H0_H0 ;  /* 0x20000009ff149230 */ /* 0x100fe20000004100 */
[----:B------:R-:W-:Y:S01]  /*5410*/  @!P1 FMUL.FTZ R53, R38, R11 ;  /* 0x0000000b26359220 */ /* 0x000fe20000410000 */
[----:B------:R-:W-:Y:S01]  /*5420*/  @!P1 F2FP.PACK_AB R2, R3, R2 ;  /* 0x000000020302923e */ /* 0x000fe200000000ff */
[----:B------:R-:W-:Y:S01]  /*5430*/  @!P1 FMUL.FTZ R45, R40, R21 ;  /* 0x00000015282d9220 */ /* 0x000fe20000410000 */
[----:B------:R-:W-:Y:S01]  /*5440*/  @!P1 F2FP.PACK_AB R5, R6, R5 ;  /* 0x000000050605923e */ /* 0x000fe200000000ff */
[----:B------:R-:W-:Y:S01]  /*5450*/  @!P1 HADD2.F32 R15, -RZ, R9.H1_H1 ;  /* 0x30000009ff0f9230 */ /* 0x000fe20000004100 */
[----:B------:R-:W-:Y:S01]  /*5460*/  @!P1 FMUL.FTZ R9, R34, R8 ;  /* 0x0000000822099220 */ /* 0x000fe20000410000 */
[----:B------:R-:W-:Y:S01]  /*5470*/  @!P1 MOV R48, R2 ;  /* 0x0000000200309202 */ /* 0x000fe20000000f00 */
[----:B------:R-:W-:Y:S02]  /*5480*/  @!P1 FFMA.FTZ R45, R14, R44, -R45 ;  /* 0x0000002c0e2d9223 */ /* 0x000fe4000001082d */
[----:B------:R-:W-:Y:S02]  /*5490*/  @!P1 FFMA.FTZ R54, R20, R36, -R9 ;  /* 0x0000002414369223 */ /* 0x000fe40000010809 */
[C---:B------:R-:W-:Y:S02]  /*54a0*/  @!P1 FFMA.FTZ R53, R15.reuse, R39, -R53 ;  /* 0x000000270f359223 */ /* 0x040fe40000010835 */
        /* <DEDUP_REMOVED lines=8> */
[----:B------:R-:W-:Y:S01]  /*5530*/  @!P1 IMAD.MOV.U32 R18, RZ, RZ, R14 ;  /* 0x000000ffff129224 */ /* 0x000fe200078e000e */
[----:B------:R-:W-:Y:S01]  /*5540*/  @!P1 MOV R17, R21 ;  /* 0x0000001500119202 */ /* 0x000fe20000000f00 */
[----:B------:R-:W-:Y:S01]  /*5550*/  @!P1 FFMA.FTZ R8, R34, R36, R8 ;  /* 0x0000002422089223 */ /* 0x000fe20000010008 */
[----:B------:R-:W-:Y:S01]  /*5560*/  @!P1 MOV R16, R20 ;  /* 0x0000001400109202 */ /* 0x000fe20000000f00 */
[----:B------:R-:W-:Y:S01]  /*5570*/  @!P1 FFMA.FTZ R9, R38, R39, R9 ;  /* 0x0000002726099223 */ /* 0x000fe20000010009 */
[----:B------:R-:W-:Y:S01]  /*5580*/  @!P1 MOV R19, R15 ;  /* 0x0000000f00139202 */ /* 0x000fe20000000f00 */
[----:B------:R-:W-:Y:S02]  /*5590*/  @!P1 FFMA.FTZ R10, R42, R43, R10 ;  /* 0x0000002b2a0a9223 */ /* 0x000fe4000001000a */
[----:B------:R-:W-:Y:S01]  /*55a0*/  @!P1 FFMA.FTZ R11, R40, R44, R11 ;  /* 0x0000002c280b9223 */ /* 0x000fe2000001000b */
[----:B------:R-:W-:Y:S01]  /*55b0*/  @!P1 F2FP.PACK_AB R8, R9, R8 ;  /* 0x000000080908923e */ /* 0x000fe200000000ff */
[----:B------:R1:W-:Y:S03]  /*55c0*/  ST.E.128 [R58.64], R16 ;  /* 0x000000103a007985 */ /* 0x0003e6000c101d06 */
[----:B------:R-:W-:Y:S02]  /*55d0*/  @!P1 F2FP.PACK_AB R10, R11, R10 ;  /* 0x0000000a0b0a923e */ /* 0x000fe400000000ff */
[----:B------:R-:W-:Y:S02]  /*55e0*/  @!P1 MOV R50, R8 ;  /* 0x0000000800329202 */ /* 0x000fe40000000f00 */
[----:B------:R-:W-:Y:S01]  /*55f0*/  @!P1 MOV R51, R10 ;  /* 0x0000000a00339202 */ /* 0x000fe20000000f00 */
[----:B------:R-:W-:-:S05]  /*5600*/  @P0 BRA `(.L_x_1215) ;  /* 0x0000036000000947 */ /* 0x000fca0003800000 */
[C---:B------:R-:W-:Y:S04]  /*5610*/  LEA R2, P0, R52.reuse, R46, 0x1 ;  /* 0x0000002e34027211 */ /* 0x040fe800078008ff */
[----:B------:R-:W-:Y:S05]  /*5620*/  LEA.HI.X.SX32 R3, R52, R47, 0x1, P0 ;  /* 0x0000002f34037211 */ /* 0x000fea00000f0eff */
[----:B------:R2:W-:Y:S01]  /*5630*/  ST.E.128 [R2.64], R48 ;  /* 0x0000003002007985 */ /* 0x0005e2000c101d06 */
[----:B------:R-:W-:-:S05]  /*5640*/  BRA `(.L_x_1215) ;  /* 0x0000032000007947 */ /* 0x000fca0003800000 */
.L_x_1199:
        /* <DEDUP_REMOVED lines=10> */
[C---:B---3--:R-:W-:Y:S04]  /*56f0*/  @!P5 LEA R8, P0, R26.reuse, R3, 0x1 ;  /* 0x000000031a08d211 */ /* 0x048fe800078008ff */
[----:B------:R-:W-:Y:S02]  /*5700*/  @!P5 LEA.HI.X R9, R26, R5, R27, 0x1, P0 ;  /* 0x000000051a09d211 */ /* 0x000fe400000f0c1b */
[----:B------:R-:W-:Y:S11]  /*5710*/  ISETP.GE.AND P0, PT, R88, c[0x0][0x1d4], PT ;  /* 0x0000750058007a0c */ /* 0x000ff60003f06270 */
[----:B------:R-:W-:Y:S02]  /*5720*/  @!UPT UIADD3 URZ, URZ, URZ, URZ ;  /* 0x0000003f3f3ff290 */ /* 0x000fe4000fffe03f */
[C---:B------:R-:W-:Y:S04]  /*5730*/  @!P0 LEA R2, P1, R83.reuse, R3, 0x1 ;  /* 0x0000000353028211 */ /* 0x040fe800078208ff */
[----:B------:R-:W-:Y:S01]  /*5740*/  @!P0 LEA.HI.X R3, R83, R5, R89, 0x1, P1 ;  /* 0x0000000553038211 */ /* 0x000fe200008f0c59 */
[----:B-1----:R-:W-:Y:S04]  /*5750*/  @!P5 ST.E.128 [R8.64], R16 ;  /* 0x000000100800d985 */ /* 0x002fe8000c101d06 */
[----:B------:R-:W1:Y:S04]  /*5760*/  @!P0 LDS.128 R8, [R74+0x6880] ;  /* 0x006880004a088984 */ /* 0x000e680000000c00 */
[----:B-1----:R1:W-:Y:S02]  /*5770*/  @!P0 ST.E.128 [R2.64], R8 ;  /* 0x0000000802008985 */ /* 0x0023e4000c101d06 */
.L_x_1223:
[----:B-12---:R-:W-:Y:S05]  /*5780*/  BSYNC B0 ;  /* 0x0000000000007941 */ /* 0x006fea0003800000 */
.L_x_1222:
[----:B---3--:R1:W2:Y:S01]  /*5790*/  SHFL.IDX PT, R3, R86, 0x1, 0x181f ;  /* 0x00381f0056037f89 */ /* 0x0082a200000e0000 */
        /* <DEDUP_REMOVED lines=14> */
.L_x_1225:
[----:B------:R-:W-:Y:S05]  /*5880*/  BSYNC B0 ;  /* 0x0000000000007941 */ /* 0x000fea0003800000 */
.L_x_1224:
        /* <DEDUP_REMOVED lines=14> */
.L_x_1215:
[----:B------:R-:W-:Y:S05]  /*5970*/  BSYNC B2 ;  /* 0x0000000000027941 */ /* 0x000fea0003800000 */
.L_x_1198:
[C---:B-1----:R-:W-:Y:S01]  /*5980*/  IMAD R17, R41.reuse, -0x30, RZ ;  /* 0xffffffd029117824 */ /* 0x042fe200078e02ff */
[----:B------:R-:W-:Y:S01]  /*5990*/  ISETP.NE.AND P6, PT, R132, RZ, PT ;  /* 0x000000ff8400720c */ /* 0x000fe20003fc5270 */
[----:B--23--:R-:W-:Y:S01]  /*59a0*/  IMAD.WIDE R8, R41, 0x30, R112 ;  /* 0x0000003029087825 */ /* 0x00cfe200078e0270 */
[----:B------:R-:W-:Y:S03]  /*59b0*/  BSSY B0, `(.L_x_1226) ;  /* 0x000004d000007945 */ /* 0x000fe60003800000 */
[----:B------:R-:W-:Y:S05]  /*59c0*/  IMAD.IADD R2, R127, 0x1, R17 ;  /* 0x000000017f027824 */ /* 0x000fea00078e0211 */
[----:B------:R-:W-:Y:S11]  /*59d0*/  ISETP.GE.AND P1, PT, R2, 0x11, PT ;  /* 0x000000110200780c */ /* 0x000ff60003f26270 */
[----:B------:R-:W-:Y:S02]  /*59e0*/  @!UPT UIADD3 URZ, URZ, URZ, URZ ;  /* 0x0000003f3f3ff290 */ /* 0x000fe4000fffe03f */
        /* <DEDUP_REMOVED lines=9> */
[----:B------:R-:W-:Y:S01]  /*5a80*/  @P3 MOV R2, R94 ;  /* 0x0000005e00023202 */ /* 0x000fe20000000f00 */
[----:B----4-:R-:W-:Y:S04]  /*5a90*/  @P3 IMAD.MOV.U32 R3, RZ, RZ, R105 ;  /* 0x000000ffff033224 */ /* 0x010fe800078e0069 */
[C---:B------:R-:W-:Y:S04]  /*5aa0*/  @P3 IMAD.WIDE.U32 R2, R8.reuse, c[0x0][0x258], R2 ;  /* 0x0000960008023a25 */ /* 0x040fe800078e0002 */
[----:B------:R-:W-:Y:S01]  /*5ab0*/  @P3 IMAD R8, R8, c[0x0][0x25c], R5 ;  /* 0x0000970008083a24 */ /* 0x000fe200078e0205 */
[----:B------:R-:W-:Y:S01]  /*5ac0*/  @P3 LEA R14, P4, R2, c[0x0][0x250], 0x1 ;  /* 0x00009400020e3a11 */ /* 0x000fe200078808ff */
[----:B------:R-:W-:Y:S03]  /*5ad0*/  @P1 IMAD R5, R10, c[0x0][0x258], RZ ;  /* 0x000096000a051a24 */ /* 0x000fe600078e02ff */
[----:B------:R-:W-:Y:S01]  /*5ae0*/  @P3 IADD3 R8, R3, R8, RZ ;  /* 0x0000000803083210 */ /* 0x000fe20007ffe0ff */
[----:B------:R-:W-:Y:S01]  /*5af0*/  @P1 IMAD R5, R6, c[0x0][0x25c], R5 ;  /* 0x0000970006051a24 */ /* 0x000fe200078e0205 */
[----:B------:R-:W-:Y:S02]  /*5b00*/  @P1 MOV R3, R105 ;  /* 0x0000006900031202 */ /* 0x000fe40000000f00 */
[----:B------:R-:W-:Y:S01]  /*5b10*/  @P3 LEA.HI.X R15, R2, c[0x0][0x254], R8, 0x1, P4 ;  /* 0x00009500020f3a11 */ /* 0x000fe200020f0c08 */
[----:B------:R-:W-:Y:S04]  /*5b20*/  @P1 IMAD.MOV.U32 R2, RZ, RZ, R94 ;  /* 0x000000ffff021224 */ /* 0x000fe800078e005e */
[----:B------:R-:W-:Y:S04]  /*5b30*/  @P1 IMAD.WIDE.U32 R2, R6, c[0x0][0x258], R2 ;  /* 0x0000960006021a25 */ /* 0x000fe800078e0002 */
[----:B------:R-:W-:Y:S01]  /*5b40*/  @P1 IMAD.IADD R5, R3, 0x1, R5 ;  /* 0x0000000103051824 */ /* 0x000fe200078e0205 */
[C---:B------:R-:W-:Y:S01]  /*5b50*/  @P1 LEA R10, P4, R2.reuse, c[0x0][0x250], 0x1 ;  /* 0x00009400020a1a11 */ /* 0x040fe200078808ff */
[----:B------:R-:W-:Y:S03]  /*5b60*/  @P0 IMAD.MOV.U32 R3, RZ, RZ, R105 ;  /* 0x000000ffff030224 */ /* 0x000fe600078e0069 */
[----:B------:R-:W-:Y:S01]  /*5b70*/  @P1 LEA.HI.X R11, R2, c[0x0][0x254], R5, 0x1, P4 ;  /* 0x00009500020b1a11 */ /* 0x000fe200020f0c05 */
[----:B------:R-:W-:Y:S01]  /*5b80*/  @P0 IMAD R5, R18, c[0x0][0x258], RZ ;  /* 0x0000960012050a24 */ /* 0x000fe200078e02ff */
[----:B------:R-:W-:Y:S03]  /*5b90*/  @P0 MOV R2, R94 ;  /* 0x0000005e00020202 */ /* 0x000fe60000000f00 */
[C---:B------:R-:W-:Y:S02]  /*5ba0*/  @P0 IMAD R5, R16.reuse, c[0x0][0x25c], R5 ;  /* 0x0000970010050a24 */ /* 0x040fe400078e0205 */
[----:B------:R-:W-:Y:S05]  /*5bb0*/  @P0 IMAD.WIDE.U32 R2, R16, c[0x0][0x258], R2 ;  /* 0x0000960010020a25 */ /* 0x000fea00078e0002 */
[C---:B------:R-:W-:Y:S02]  /*5bc0*/  @P0 LEA R8, P4, R2.reuse, c[0x0][0x250], 0x1 ;  /* 0x0000940002080a11 */ /* 0x040fe400078808ff */
[----:B------:R-:W-:Y:S04]  /*5bd0*/  @P0 IADD3 R5, R3, R5, RZ ;  /* 0x0000000503050210 */ /* 0x000fe80007ffe0ff */
[----:B------:R-:W-:Y:S01]  /*5be0*/  @P0 LEA.HI.X R9, R2, c[0x0][0x254], R5, 0x1, P4 ;  /* 0x0000950002090a11 */ /* 0x000fe200020f0c05 */
[----:B------:R-:W-:Y:S01]  /*5bf0*/  IMAD R2, R93, c[0x0][0x208], RZ ;  /* 0x000082005d027a24 */ /* 0x000fe200078e02ff */
[----:B------:R-:W-:Y:S03]  /*5c00*/  ISETP.NE.AND P4, PT, R133, RZ, PT ;  /* 0x000000ff8500720c */ /* 0x000fe60003f85270 */
[C---:B------:R-:W-:Y:S02]  /*5c10*/  IMAD R5, R91.reuse, c[0x0][0x20c], R2 ;  /* 0x000083005b057a24 */ /* 0x040fe400078e0202 */
[----:B------:R-:W-:Y:S04]  /*5c20*/  IMAD.WIDE.U32 R2, R91, c[0x0][0x208], RZ ;  /* 0x000082005b027a25 */ /* 0x000fe800078e00ff */
[----:B------:R-:W-:Y:S02]  /*5c30*/  IMAD.IADD R3, R3, 0x1, R5 ;  /* 0x0000000103037824 */ /* 0x000fe400078e0205 */
[----:B------:R-:W-:Y:S02]  /*5c40*/  IMAD R5, R104, c[0x0][0x218], RZ ;  /* 0x0000860068057a24 */ /* 0x000fe400078e02ff */
[----:B------:R-:W-:Y:S01]  /*5c50*/  @!PT LDS RZ, [RZ] ;  /* 0x00000000fffff984 */ /* 0x000fe20000000800 */
[----:B------:R-:W-:Y:S01]  /*5c60*/  @!PT LDS RZ, [RZ] ;  /* 0x00000000fffff984 */ /* 0x000fe20000000800 */
[----:B------:R-:W-:Y:S01]  /*5c70*/  @!PT LDS RZ, [RZ] ;  /* 0x00000000fffff984 */ /* 0x000fe20000000800 */
[----:B------:R1:W-:Y:S01]  /*5c80*/  @P3 LDGSTS.E.BYPASS.LTC128B.128 [R74+0x2080], [R14.64], !P4 ;  /* 0x020800000e4a3fae */ /* 0x0003e2000e101d46 */
[C---:B------:R-:W-:Y:S04]  /*5c90*/  IMAD.WIDE.U32 R2, R90.reuse, c[0x0][0x218], R2 ;  /* 0x000086005a027a25 */ /* 0x040fe800078e0002 */
[----:B------:R1:W-:Y:S01]  /*5ca0*/  @P3 LDGSTS.E.BYPASS.LTC128B.128 [R74+0x3880], [R14.64+0x80], !P6 ;  /* 0x038800800e4a3fae */ /* 0x0003e2000f101d46 */
[----:B------:R-:W-:Y:S04]  /*5cb0*/  IMAD R5, R90, c[0x0][0x21c], R5 ;  /* 0x000087005a057a24 */ /* 0x000fe800078e0205 */
[----:B------:R2:W-:Y:S05]  /*5cc0*/  @P1 LDGSTS.E.BYPASS.LTC128B.128 [R74+0x2880], [R10.64], !P4 ;  /* 0x028800000a4a1fae */ /* 0x0005ea000e101d46 */
[----:B------:R2:W-:Y:S05]  /*5cd0*/  @P1 LDGSTS.E.BYPASS.LTC128B.128 [R74+0x4080], [R10.64+0x80], !P6 ;  /* 0x040800800a4a1fae */ /* 0x0005ea000f101d46 */
[----:B------:R2:W-:Y:S05]  /*5ce0*/  @P0 LDGSTS.E.BYPASS.LTC128B.128 [R74+0x3080], [R8.64], !P4 ;  /* 0x03080000084a0fae */ /* 0x0005ea000e101d46 */
[----:B------:R2:W-:Y:S01]  /*5cf0*/  @P0 LDGSTS.E.BYPASS.LTC128B.128 [R74+0x4880], [R8.64+0x80], !P6 ;  /* 0x04880080084a0fae */ /* 0x0005e2000f101d46 */
[----:B------:R-:W-:Y:S04]  /*5d00*/  IADD3 R2, P0, R162, R2, RZ ;  /* 0x00000002a2027210 */ /* 0x000fe80007f1e0ff */
[----:B------:R-:W0:Y:S01]  /*5d10*/  LDGDEPBAR ;  /* 0x00000000000079af */ /* 0x000e220000000000 */
[----:B------:R-:W-:Y:S02]  /*5d20*/  IADD3.X R3, R130, R3, R5, P0, !PT ;  /* 0x0000000382037210 */ /* 0x000fe400007fe405 */
[C---:B-1----:R-:W-:Y:S02]  /*5d30*/  LEA R14, P0, R2.reuse, c[0x0][0x1f8], 0x1 ;  /* 0x00007e00020e7a11 */ /* 0x042fe400078008ff */
[----:B------:R-:W-:Y:S02]  /*5d40*/  IADD3 R5, R17, R4, RZ ;  /* 0x0000000411057210 */ /* 0x000fe40007ffe0ff */
[----:B------:R-:W-:Y:S02]  /*5d50*/  LEA.HI.X R6, R2, c[0x0][0x1fc], R3, 0x1, P0 ;  /* 0x00007f0002067a11 */ /* 0x000fe400000f0c03 */
[----:B------:R2:W1:Y:S01]  /*5d60*/  SHFL.IDX PT, R2, R14, RZ, 0x181f ;  /* 0x00181fff0e027589 */ /* 0x00046200000e0000 */
[----:B------:R-:W-:Y:S04]  /*5d70*/  IMNMX R5, R5, 0x30, PT ;  /* 0x0000003005057817 */ /* 0x000fe80003800200 */
[----:B------:R2:W3:Y:S01]  /*5d80*/  SHFL.IDX PT, R3, R6, RZ, 0x181f ;  /* 0x00181fff06037589 */ /* 0x0004e200000e0000 */
[----:B------:R-:W-:Y:S05]  /*5d90*/  IMAD.IADD R5, R5, 0x1, -R37 ;  /* 0x0000000105057824 */ /* 0x000fea00078e0a25 */
[----:B------:R-:W-:Y:S01]  /*5da0*/  ISETP.GE.AND P0, PT, R5, 0x1, PT ;  /* 0x000000010500780c */ /* 0x000fe20003f06270 */
[----:B------:R-:W-:Y:S04]  /*5db0*/  DEPBAR.LE SB0, 0x0 ;  /* 0x000080000000791a */ /* 0x000fe80000000000 */
[----:B------:R-:W-:Y:S08]  /*5dc0*/  BAR.SYNC.DEFER_BLOCKING 0x0 ;  /* 0x0000000000007b1d */ /* 0x000ff00000010000 */
[----:B------:R-:W-:-:S05]  /*5dd0*/  @!P0 BRA `(.L_x_1227) ;  /* 0x000000a000008947 */ /* 0x000fca0003800000 */
[----:B-1----:R-:W1:Y:S01]  /*5de0*/  @!P5 LDS.128 R16, [R74+0x2080] ;  /* 0x002080004a10d984 */ /* 0x002e620000000c00 */
[CC--:B--2---:R-:W-:Y:S04]  /*5df0*/  @!P5 LEA R8, P0, R26.reuse, R2.reuse, 0x1 ;  /* 0x000000021a08d211 */ /* 0x0c4fe800078008ff */
[-C--:B---3--:R-:W-:Y:S02]  /*5e00*/  @!P5 LEA.HI.X R9, R26, R3.reuse, R27, 0x1, P0 ;  /* 0x000000031a09d211 */ /* 0x088fe400000f0c1b */
[----:B------:R-:W-:Y:S11]  /*5e10*/  ISETP.GE.AND P0, PT, R88, c[0x0][0x1d4], PT ;  /* 0x0000750058007a0c */ /* 0x000ff60003f06270 */
[----:B------:R-:W-:Y:S02]  /*5e20*/  @!UPT UIADD3 URZ, URZ, URZ, URZ ;  /* 0x0000003f3f3ff290 */ /* 0x000fe4000fffe03f */
[C---:B------:R-:W-:Y:S04]  /*5e30*/  @!P0 LEA R2, P1, R83.reuse, R2, 0x1 ;  /* 0x0000000253028211 */ /* 0x040fe800078208ff */
[----:B------:R-:W-:Y:S01]  /*5e40*/  @!P0 LEA.HI.X R3, R83, R3, R89, 0x1, P1 ;  /* 0x0000000353038211 */ /* 0x000fe200008f0c59 */
[----:B-1----:R-:W-:Y:S04]  /*5e50*/  @!P5 ST.E.128 [R8.64], R16 ;  /* 0x000000100800d985 */ /* 0x002fe8000c101d06 */
[----:B------:R-:W1:Y:S04]  /*5e60*/  @!P0 LDS.128 R8, [R74+0x3880] ;  /* 0x003880004a088984 */ /* 0x000e680000000c00 */
[----:B-1----:R1:W-:Y:S02]  /*5e70*/  @!P0 ST.E.128 [R2.64], R8 ;  /* 0x0000000802008985 */ /* 0x0023e4000c101d06 */
.L_x_1227:
[----:B-1----:R-:W-:Y:S05]  /*5e80*/  BSYNC B0 ;  /* 0x0000000000007941 */ /* 0x002fea0003800000 */
.L_x_1226:
[----:B---3--:R1:W3:Y:S01]  /*5e90*/  SHFL.IDX PT, R3, R6, 0x1, 0x181f ;  /* 0x00381f0006037f89 */ /* 0x0082e200000e0000 */
[----:B------:R-:W-:Y:S01]  /*5ea0*/  ISETP.GE.AND P0, PT, R5, 0x11, PT ;  /* 0x000000110500780c */ /* 0x000fe20003f06270 */
[----:B------:R-:W-:Y:S02]  /*5eb0*/  BSSY B0, `(.L_x_1228) ;  /* 0x000000d000007945 */ /* 0x000fe40003800000 */
[----:B------:R1:W4:Y:S10]  /*5ec0*/  SHFL.IDX PT, R2, R14, 0x1, 0x181f ;  /* 0x00381f000e027f89 */ /* 0x00033400000e0000 */
[----:B------:R-:W-:-:S05]  /*5ed0*/  @!P0 BRA `(.L_x_1229) ;  /* 0x000000a000008947 */ /* 0x000fca0003800000 */
[----:B------:R-:W5:Y:S01]  /*5ee0*/  @!P5 LDS.128 R16, [R74+0x2880] ;  /* 0x002880004a10d984 */ /* 0x000f620000000c00 */
[CC--:B--2-4-:R-:W-:Y:S04]  /*5ef0*/  @!P5 LEA R8, P0, R26.reuse, R2.reuse, 0x1 ;  /* 0x000000021a08d211 */ /* 0x0d4fe800078008ff */
[-C--:B---3--:R-:W-:Y:S02]  /*5f00*/  @!P5 LEA.HI.X R9, R26, R3.reuse, R27, 0x1, P0 ;  /* 0x000000031a09d211 */ /* 0x088fe400000f0c1b */
[----:B------:R-:W-:Y:S11]  /*5f10*/  ISETP.GE.AND P0, PT, R88, c[0x0][0x1d4], PT ;  /* 0x0000750058007a0c */ /* 0x000ff60003f06270 */
[----:B------:R-:W-:Y:S02]  /*5f20*/  @!UPT UIADD3 URZ, URZ, URZ, URZ ;  /* 0x0000003f3f3ff290 */ /* 0x000fe4000fffe03f */
[C---:B------:R-:W-:Y:S04]  /*5f30*/  @!P0 LEA R2, P1, R83.reuse, R2, 0x1 ;  /* 0x0000000253028211 */ /* 0x040fe800078208ff */
[----:B------:R-:W-:Y:S01]  /*5f40*/  @!P0 LEA.HI.X R3, R83, R3, R89, 0x1, P1 ;  /* 0x0000000353038211 */ /* 0x000fe200008f0c59 */
[----:B-----5:R-:W-:Y:S04]  /*5f50*/  @!P5 ST.E.128 [R8.64], R16 ;  /* 0x000000100800d985 */ /* 0x020fe8000c101d06 */
[----:B------:R-:W2:Y:S04]  /*5f60*/  @!P0 LDS.128 R8, [R74+0x4080] ;  /* 0x004080004a088984 */ /* 0x000ea80000000c00 */
[----:B--2---:R2:W-:Y:S02]  /*5f70*/  @!P0 ST.E.128 [R2.64], R8 ;  /* 0x0000000802008985 */ /* 0x0045e4000c101d06 */
.L_x_1229:
[----:B------:R-:W-:Y:S05]  /*5f80*/  BSYNC B0 ;  /* 0x0000000000007941 */ /* 0x000fea0003800000 */
.L_x_1228:
[----:B--23--:R2:W3:Y:S01]  /*5f90*/  SHFL.IDX PT, R3, R6, 0x2, 0x181f ;  /* 0x00581f0006037f89 */ /* 0x00c4e200000e0000 */
[----:B------:R-:W-:Y:S01]  /*5fa0*/  ISETP.GE.AND P0, PT, R5, 0x21, PT ;  /* 0x000000210500780c */ /* 0x000fe20003f06270 */
[----:B------:R-:W-:Y:S02]  /*5fb0*/  BSSY B0, `(.L_x_1230) ;  /* 0x000000d000007945 */ /* 0x000fe40003800000 */
[----:B----4-:R2:W4:Y:S10]  /*5fc0*/  SHFL.IDX PT, R2, R14, 0x2, 0x181f ;  /* 0x00581f000e027f89 */ /* 0x01053400000e0000 */
[----:B------:R-:W-:-:S05]  /*5fd0*/  @!P0 BRA `(.L_x_1231) ;  /* 0x000000a000008947 */ /* 0x000fca0003800000 */
[----:B------:R-:W5:Y:S01]  /*5fe0*/  @!P5 LDS.128 R16, [R74+0x3080] ;  /* 0x003080004a10d984 */ /* 0x000f620000000c00 */
[CC--:B----4-:R-:W-:Y:S04]  /*5ff0*/  @!P5 LEA R8, P0, R26.reuse, R2.reuse, 0x1 ;  /* 0x000000021a08d211 */ /* 0x0d0fe800078008ff */
[-C--:B---3--:R-:W-:Y:S02]  /*6000*/  @!P5 LEA.HI.X R9, R26, R3.reuse, R27, 0x1, P0 ;  /* 0x000000031a09d211 */ /* 0x088fe400000f0c1b */
[----:B------:R-:W-:Y:S11]  /*6010*/  ISETP.GE.AND P0, PT, R88, c[0x0][0x1d4], PT ;  /* 0x0000750058007a0c */ /* 0x000ff60003f06270 */
[----:B------:R-:W-:Y:S02]  /*6020*/  @!UPT UIADD3 URZ, URZ, URZ, URZ ;  /* 0x0000003f3f3ff290 */ /* 0x000fe4000fffe03f */
[C---:B------:R-:W-:Y:S04]  /*6030*/  @!P0 LEA R2, P1, R83.reuse, R2, 0x1 ;  /* 0x0000000253028211 */ /* 0x040fe800078208ff */
[----:B------:R-:W-:Y:S01]  /*6040*/  @!P0 LEA.HI.X R3, R83, R3, R89, 0x1, P1 ;  /* 0x0000000353038211 */ /* 0x000fe200008f0c59 */
[----:B-----5:R-:W-:Y:S04]  /*6050*/  @!P5 ST.E.128 [R8.64], R16 ;  /* 0x000000100800d985 */ /* 0x020fe8000c101d06 */
[----:B------:R-:W3:Y:S04]  /*6060*/  @!P0 LDS.128 R8, [R74+0x4880] ;  /* 0x004880004a088984 */ /* 0x000ee80000000c00 */
[----:B---3--:R3:W-:Y:S02]  /*6070*/  @!P0 ST.E.128 [R2.64], R8 ;  /* 0x0000000802008985 */ /* 0x0087e4000c101d06 */
.L_x_1231:
[----:B------:R-:W-:Y:S05]  /*6080*/  BSYNC B0 ;  /* 0x0000000000007941 */ /* 0x000fea0003800000 */
.L_x_1230:
        /* <DEDUP_REMOVED lines=20> */
[C---:B-12---:R-:W-:Y:S04]  /*61d0*/  @P0 IADD3 R14, P1, R8.reuse, R147, RZ ;  /* 0x00000093080e0210 */ /* 0x046fe80007f3e0ff */
        /* <DEDUP_REMOVED lines=9> */
[----:B------:R-:W2:Y:S04]  /*6270*/  LDL R5, [R1+0x64] ;  /* 0x0000640001057983 */ /* 0x000ea80000100800 */
[----:B------:R1:W5:Y:S04]  /*6280*/  LDL R13, [R1+0x58] ;  /* 0x00005800010d7983 */ /* 0x0003680000100800 */
[----:B------:R-:W-:Y:S01]  /*6290*/  BAR.SYNC.DEFER_BLOCKING 0x0 ;  /* 0x0000000000007b1d */ /* 0x000fe20000010000 */
[----:B--2---:R-:W-:-:S05]  /*62a0*/  IADD3 R0, R5, 0x2f, RZ ;  /* 0x0000002f05007810 */ /* 0x004fca0007ffe0ff */
[----:B------:R-:W-:-:S05]  /*62b0*/  IMAD.HI R0, R0, 0x2aaaaaab, RZ ;  /* 0x2aaaaaab00007827 */ /* 0x000fca00078e02ff */
[----:B---3--:R-:W-:-:S04]  /*62c0*/  SHF.R.U32.HI R2, RZ, 0x1f, R0 ;  /* 0x0000001fff027819 */ /* 0x008fc80000011600 */
[----:B------:R-:W-:Y:S02]  /*62d0*/  LEA.HI.SX32 R7, R0, R2, 0x1d ;  /* 0x0000000200077211 */ /* 0x000fe400078feaff */
.L_x_1197:
[----:B-1----:R-:W-:Y:S01]  /*62e0*/  IMAD.MOV.U32 R0, RZ, RZ, c[0x0][0x2c4] ;  /* 0x0000b100ff007624 */ /* 0x002fe200078e00ff */
[----:B------:R1:W-:Y:S01]  /*62f0*/  STL.64 [R1], R168 ;  /* 0x000000a801007387 */ /* 0x0003e20000100a00 */
[----:B------:R-:W-:-:S03]  /*6300*/  IMAD.MOV.U32 R4, RZ, RZ, c[0x0][0x32c] ;  /* 0x0000cb00ff047624 */ /* 0x000fc600078e00ff */
[----:B------:R-:W-:Y:S02]  /*6310*/  ISETP.NE.AND P2, PT, R0, 0x1, PT ;  /* 0x000000010000780c */ /* 0x000fe40003f45270 */
[----:B------:R-:W-:Y:S02]  /*6320*/  IADD3 R0, R136, 0x7f, RZ ;  /* 0x0000007f88007810 */ /* 0x000fe40007ffe0ff */
[----:B------:R-:W-:-:S09]  /*6330*/  ISETP.GE.AND P1, PT, R4, 0x1, PT ;  /* 0x000000010400780c */ /* 0x000fd20003f26270 */
[----:B------:R-:W-:-:S05]  /*6340*/  @P2 IMAD.HI.U32 R2, R0, c[0x0][0x2c8], RZ ;  /* 0x0000b20000022a27 */ /* 0x000fca00078e00ff */
[----:B------:R-:W-:-:S04]  /*6350*/  @P2 SHF.R.U32.HI R0, RZ, c[0x0][0x2cc], R2 ;  /* 0x0000b300ff002a19 */ /* 0x000fc80000011602 */
[----:B------:R-:W-:-:S05]  /*6360*/  IADD3 R0, R0, 0x1, R5 ;  /* 0x0000000100007810 */ /* 0x000fca0007ffe005 */
[----:B-----5:R-:W-:-:S05]  /*6370*/  IMAD.IADD R2, R0, 0x1, -R13 ;  /* 0x0000000100027824 */ /* 0x020fca00078e0a0d */
[----:B------:R-:W-:Y:S01]  /*6380*/  IADD3 R3, R2, c[0x0][0x328], RZ ;  /* 0x0000ca0002037a10 */ /* 0x000fe20007ffe0ff */
[----:B------:R-:W-:Y:S05]  /*6390*/  @!P1 BRA `(.L_x_1233) ;  /* 0x0000010000009947 */ /* 0x000fea0003800000 */
[C---:B-1----:R-:W-:Y:S01]  /*63a0*/  ISETP.GT.AND P0, PT, R2.reuse, RZ, PT ;  /* 0x000000ff0200720c */ /* 0x042fe20003f04270 */
[----:B------:R-:W-:Y:S01]  /*63b0*/  BSSY B0, `(.L_x_1234) ;  /* 0x000000c000007945 */ /* 0x000fe20003800000 */
        /* <DEDUP_REMOVED lines=8> */
.L_x_1235:
[----:B------:R-:W-:-:S13]  /*6440*/  ISETP.NE.AND P0, PT, R4, 0x1, PT ;  /* 0x000000010400780c */ /* 0x000fda0003f05270 */
[----:B------:R-:W-:-:S05]  /*6450*/  @P0 IMAD.HI.U32 R2, R0, c[0x0][0x330], RZ ;  /* 0x0000cc0000020a27 */ /* 0x000fca00078e00ff */
[----:B------:R-:W-:Y:S02]  /*6460*/  @P0 SHF.R.U32.HI R0, RZ, c[0x0][0x334], R2 ;  /* 0x0000cd00ff000a19 */ /* 0x000fe40000011602 */
.L_x_1236:
[----:B------:R-:W-:Y:S05]  /*6470*/  BSYNC B0 ;  /* 0x0000000000007941 */ /* 0x000fea0003800000 */
.L_x_1234:
[----:B------:R-:W-:-:S05]  /*6480*/  IMAD R0, R0, R4, c[0x0][0x32c] ;  /* 0x0000cb0000007624 */ /* 0x000fca00078e0204 */
[----:B------:R-:W-:-:S04]  /*6490*/  IMNMX R3, R3, R0, PT ;  /* 0x0000000003037217 */ /* 0x000fc80003800200 */
.L_x_1233:
[----:B-1----:R-:W-:Y:S01]  /*64a0*/  IADD3 R3, R3, 0x2f, RZ ;  /* 0x0000002f03037810 */ /* 0x002fe20007ffe0ff */
[----:B------:R-:W-:-:S04]  /*64b0*/  @P2 IMAD.HI.U32 R2, R136, c[0x0][0x2c8], RZ ;  /* 0x0000b20088022a27 */ /* 0x000fc800078e00ff */
[----:B------:R-:W-:-:S04]  /*64c0*/  IMAD.HI R3, R3, 0x2aaaaaab, RZ ;  /* 0x2aaaaaab03037827 */ /* 0x000fc800078e02ff */
[----:B------:R-:W-:Y:S01]  /*64d0*/  IMAD.MOV.U32 R0, RZ, RZ, R136 ;  /* 0x000000ffff007224 */ /* 0x000fe200078e0088 */
[----:B------:R-:W-:Y:S02]  /*64e0*/  @P2 SHF.R.U32.HI R0, RZ, c[0x0][0x2cc], R2 ;  /* 0x0000b300ff002a19 */ /* 0x000fe40000011602 */
[----:B------:R-:W-:Y:S02]  /*64f0*/  SHF.R.U32.HI R2, RZ, 0x1f, R3 ;  /* 0x0000001fff027819 */ /* 0x000fe40000011603 */
[----:B------:R-:W-:Y:S02]  /*6500*/  IADD3 R0, R0, R5, -R13 ;  /* 0x0000000500007210 */ /* 0x000fe40007ffe80d */
[----:B------:R-:W-:Y:S02]  /*6510*/  LEA.HI.SX32 R2, R3, R2, 0x1d ;  /* 0x0000000203027211 */ /* 0x000fe400078feaff */
[----:B------:R-:W-:Y:S02]  /*6520*/  IADD3 R3, R0, -c[0x0][0x324], RZ ;  /* 0x8000c90000037a10 */ /* 0x000fe40007ffe0ff */
[----:B------:R-:W-:Y:S01]  /*6530*/  IMNMX R230, R2, R7, PT ;  /* 0x0000000702e67217 */ /* 0x000fe20003800200 */
[----:B------:R-:W-:Y:S05]  /*6540*/  @!P1 BRA `(.L_x_1237) ;  /* 0x000000f000009947 */ /* 0x000fea0003800000 */
[----:B------:R-:W-:Y:S01]  /*6550*/  ISETP.GT.AND P0, PT, R0, -0x1, PT ;  /* 0xffffffff0000780c */ /* 0x000fe20003f04270 */
[----:B------:R-:W-:-:S12]  /*6560*/  BSSY B0, `(.L_x_1238) ;  /* 0x000000b000007945 */ /* 0x000fd80003800000 */
[----:B------:R-:W-:Y:S05]  /*6570*/  @P0 BRA `(.L_x_1239) ;  /* 0x0000006000000947 */ /* 0x000fea0003800000 */
[----:B------:R-:W-:Y:S02]  /*6580*/  ISETP.NE.AND P0, PT, R4, 0x1, PT ;  /* 0x000000010400780c */ /* 0x000fe40003f05270 */
[----:B------:R-:W-:-:S11]  /*6590*/  LOP3.LUT R0, RZ, R0, RZ, 0x33, !PT ;  /* 0x00000000ff007212 */ /* 0x000fd600078e33ff */
[----:B------:R-:W-:-:S05]  /*65a0*/  @P0 IMAD.HI.U32 R2, R0, c[0x0][0x330], RZ ;  /* 0x0000cc0000020a27 */ /* 0x000fca00078e00ff */
[----:B------:R-:W-:-:S04]  /*65b0*/  @P0 SHF.R.U32.HI R0, RZ, c[0x0][0x334], R2 ;  /* 0x0000cd00ff000a19 */ /* 0x000fc80000011602 */
[----:B------:R-:W-:Y:S01]  /*65c0*/  LOP3.LUT R0, RZ, R0, RZ, 0x33, !PT ;  /* 0x00000000ff007212 */ /* 0x000fe200078e33ff */
[----:B------:R-:W-:Y:S05]  /*65d0*/  BRA `(.L_x_1240) ;  /* 0x0000003000007947 */ /* 0x000fea0003800000 */
.L_x_1239:
[----:B------:R-:W-:-:S13]  /*65e0*/  ISETP.NE.AND P0, PT, R4, 0x1, PT ;  /* 0x000000010400780c */ /* 0x000fda0003f05270 */
[----:B------:R-:W-:-:S05]  /*65f0*/  @P0 IMAD.HI.U32 R2, R0, c[0x0][0x330], RZ ;  /* 0x0000cc0000020a27 */ /* 0x000fca00078e00ff */
[----:B------:R-:W-:Y:S02]  /*6600*/  @P0 SHF.R.U32.HI R0, RZ, c[0x0][0x334], R2 ;  /* 0x0000cd00ff000a19 */ /* 0x000fe40000011602 */
.L_x_1240:
[----:B------:R-:W-:Y:S05]  /*6610*/  BSYNC B0 ;  /* 0x0000000000007941 */ /* 0x000fea0003800000 */
.L_x_1238:
[----:B------:R-:W-:-:S05]  /*6620*/  IMAD R0, R0, c[0x0][0x32c], RZ ;  /* 0x0000cb0000007a24 */ /* 0x000fca00078e02ff */
[----:B------:R-:W-:-:S05]  /*6630*/  IMNMX R3, R3, R0, !PT ;  /* 0x0000000003037217 */ /* 0x000fca0007800200 */
.L_x_1237:
[----:B------:R-:W-:Y:S01]  /*6640*/  IMAD.HI R0, R3, 0x2aaaaaab, RZ ;  /* 0x2aaaaaab03007827 */ /* 0x000fe200078e02ff */
[----:B------:R-:W-:Y:S01]  /*6650*/  PLOP3.LUT P0, PT, PT, PT, PT, 0x80, 0x0 ;  /* 0x000000000000781c */ /* 0x000fe20003f0f070 */
[----:B------:R-:W-:Y:S01]  /*6660*/  CS2R R14, SRZ ;  /* 0x00000000000e7805 */ /* 0x000fe2000001ff00 */
[----:B------:R-:W-:Y:S01]  /*6670*/  CS2R R134, SRZ ;  /* 0x0000000000867805 */ /* 0x000fe2000001ff00 */
[----:B------:R-:W-:Y:S01]  /*6680*/  IMAD.MOV.U32 R131, RZ, RZ, RZ ;  /* 0x000000ffff837224 */ /* 0x000fe200078e00ff */
[----:B------:R-:W-:Y:S01]  /*6690*/  SHF.R.U32.HI R2, RZ, 0x1f, R0 ;  /* 0x0000001fff027819 */ /* 0x000fe20000011600 */
[----:B------:R-:W-:Y:S01]  /*66a0*/  IMAD.MOV.U32 R128, RZ, RZ, RZ ;  /* 0x000000ffff807224 */ /* 0x000fe200078e00ff */
[----:B------:R-:W-:Y:S01]  /*66b0*/  CS2R R132, SRZ ;  /* 0x0000000000847805 */ /* 0x000fe2000001ff00 */
[----:B------:R-:W-:Y:S01]  /*66c0*/  CS2R R16, SRZ ;  /* 0x0000000000107805 */ /* 0x000fe2000001ff00 */
[----:B------:R-:W-:Y:S01]  /*66d0*/  LEA.HI.SX32 R0, R0, R2, 0x1d ;  /* 0x0000000200007211 */ /* 0x000fe200078feaff */
[----:B------:R-:W-:Y:S01]  /*66e0*/  IMAD.MOV.U32 R11, RZ, RZ, RZ ;  /* 0x000000ffff0b7224 */ /* 0x000fe200078e00ff */
[----:B------:R-:W-:Y:S01]  /*66f0*/  MOV R126, RZ ;  /* 0x000000ff007e7202 */ /* 0x000fe20000000f00 */
[----:B------:R-:W-:Y:S01]  /*6700*/  IMAD.MOV.U32 R124, RZ, RZ, RZ ;  /* 0x000000ffff7c7224 */ /* 0x000fe200078e00ff */
[----:B------:R-:W-:Y:S01]  /*6710*/  IMNMX R4, RZ, R0, !PT ;  /* 0x00000000ff047217 */ /* 0x000fe20007800200 */
[----:B------:R-:W-:Y:S01]  /*6720*/  IMAD.MOV.U32 R122, RZ, RZ, RZ ;  /* 0x000000ffff7a7224 */ /* 0x000fe200078e00ff */
[----:B------:R-:W-:Y:S01]  /*6730*/  MOV R12, RZ ;  /* 0x000000ff000c7202 */ /* 0x000fe20000000f00 */
[----:B------:R-:W-:Y:S01]  /*6740*/  CS2R R120, SRZ ;  /* 0x0000000000787805 */ /* 0x000fe2000001ff00 */
[----:B------:R-:W-:Y:S01]  /*6750*/  ISETP.GT.AND P1, PT, R230, R4, PT ;  /* 0x00000004e600720c */ /* 0x000fe20003f24270 */
[----:B------:R1:W-:Y:S01]  /*6760*/  STL [R1+0xb4], R4 ;  /* 0x0000b40401007387 */ /* 0x0003e20000100800 */
[----:B------:R-:W-:Y:S01]  /*6770*/  MOV R114, RZ ;  /* 0x000000ff00727202 */ /* 0x000fe20000000f00 */
        /* <DEDUP_REMOVED lines=42> */
[----:B------:R-:W-:Y:S01]  /*6a20*/  IMAD.MOV.U32 R20, RZ, RZ, RZ ;  /* 0x000000ffff147224 */ /* 0x000fe200078e00ff */
[----:B------:R-:W-:Y:S01]  /*6a30*/  CS2R R190, SRZ ;  /* 0x0000000000be7805 */ /* 0x000fe2000001ff00 */
[----:B------:R-:W-:Y:S01]  /*6a40*/  CS2R R44, SRZ ;  /* 0x00000000002c7805 */ /* 0x000fe2000001ff00 */
        /* <DEDUP_REMOVED lines=28> */
[----:B------:R-:W-:Y:S01]  /*6c10*/  MOV R164, RZ ;  /* 0x000000ff00a47202 */ /* 0x000fe20000000f00 */
[----:B------:R-:W-:Y:S05]  /*6c20*/  @!P1 BRA `(.L_x_1241) ;  /* 0x0001505000009947 */ /* 0x000fea0003800000 */
[----:B-1----:R-:W2:Y:S04]  /*6c30*/  LDL R57, [R1+0xec] ;  /* 0x0000ec0001397983 */ /* 0x002ea80000100800 */
[----:B------:R-:W3:Y:S01]  /*6c40*/  LDL R0, [R1+0x4c] ;  /* 0x00004c0001007983 */ /* 0x000ee20000100800 */
[----:B------:R-:W-:Y:S01]  /*6c50*/  ISETP.NE.U32.AND P5, PT, RZ, c[0x0][0x340], PT ;  /* 0x0000d000ff007a0c */ /* 0x000fe20003fa5070 */
[----:B------:R-:W-:-:S03]  /*6c60*/  ULDC.64 UR4, c[0x0][0x18] ;  /* 0x0000060000047ab9 */ /* 0x000fc60000000a00 */
[----:B------:R-:W-:-:S13]  /*6c70*/  ISETP.NE.AND.EX P5, PT, RZ, c[0x0][0x344], PT, P5 ;  /* 0x0000d100ff007a0c */ /* 0x000fda0003fa5350 */
[----:B------:R-:W-:Y:S01]  /*6c80*/  @P5 IMAD.MOV.U32 R2, RZ, RZ, 0x4 ;  /* 0x00000004ff025424 */ /* 0x000fe200078e00ff */
[----:B------:R-:W1:Y:S01]  /*6c90*/  S2R R7, SR_CTAID.Y ;  /* 0x0000000000077919 */ /* 0x000e620000002600 */
[----:B------:R-:W-:-:S04]  /*6ca0*/  SHF.R.S32.HI R27, RZ, 0x1f, R168 ;  /* 0x0000001fff1b7819 */ /* 0x000fc800000114a8 */
[----:B------:R-:W-:Y:S02]  /*6cb0*/  LEA.HI R6, R27, R168, RZ, 0x3 ;  /* 0x000000a81b067211 */ /* 0x000fe400078f18ff */
[----:B-1----:R-:W-:Y:S02]  /*6cc0*/  SHF.R.S32.HI R7, RZ, 0x1f, R7 ;  /* 0x0000001fff077819 */ /* 0x002fe40000011407 */
[----:B------:R-:W-:Y:S02]  /*6cd0*/  SHF.R.S32.HI R25, RZ, 0x3, R6 ;  /* 0x00000003ff197819 */ /* 0x000fe40000011406 */
[----:B------:R-:W-:Y:S01]  /*6ce0*/  ISETP.NE.U32.AND P0, PT, RZ, c[0x0][0x348], PT ;  /* 0x0000d200ff007a0c */ /* 0x000fe20003f05070 */
[----:B--2---:R-:W-:-:S05]  /*6cf0*/  @P5 IMAD.WIDE R2, R57, R2, c[0x0][0x340] ;  /* 0x0000d00039025625 */ /* 0x004fca00078e0202 */
[----:B------:R3:W5:Y:S01]  /*6d00*/  @P5 LDG.E R19, [R2.64] ;  /* 0x0000000602135981 */ /* 0x000762000c1e1900 */
[----:B------:R-:W-:Y:S01]  /*6d10*/  ISETP.NE.AND.EX P0, PT, RZ, c[0x0][0x34c], PT, P0 ;  /* 0x0000d300ff007a0c */ /* 0x000fe20003f05300 */
[----:B------:R-:W-:Y:S01]  /*6d20*/  UIADD3 UR4, UP0, UR4, 0x8080, URZ ;  /* 0x0000808004047890 */ /* 0x000fe2000ff1e03f */
[----:B------:R-:W-:Y:S01]  /*6d30*/  LEA.HI R22, R27, R168, RZ, 0x4 ;  /* 0x000000a81b167211 */ /* 0x000fe200078f20ff */
[----:B------:R-:W-:Y:S01]  /*6d40*/  STL [R1+0x10], R13 ;  /* 0x0000100d01007387 */ /* 0x000fe20000100800 */
[----:B------:R-:W-:Y:S01]  /*6d50*/  IADD3 R143, R230, -0x1, RZ ;  /* 0xffffffffe68f7810 */ /* 0x000fe20007ffe0ff */
[----:B------:R-:W-:Y:S01]  /*6d60*/  UIADD3.X UR5, URZ, UR5, URZ, UP0, !UPT ;  /* 0x000000053f057290 */ /* 0x000fe200087fe43f */
[----:B---3--:R-:W-:-:S05]  /*6d70*/  SHF.R.S32.HI R2, RZ, 0x1f, R0 ;  /* 0x0000001fff027819 */ /* 0x008fca0000011400 */
[----:B------:R-:W-:-:S04]  /*6d80*/  IMAD R2, R2, c[0x0][0x178], RZ ;  /* 0x00005e0002027a24 */ /* 0x000fc800078e02ff */
[C---:B------:R-:W-:Y:S02]  /*6d90*/  IMAD R4, R0.reuse, c[0x0][0x17c], R2 ;  /* 0x00005f0000047a24 */ /* 0x040fe400078e0202 */
[----:B------:R-:W-:Y:S01]  /*6da0*/  IMAD.WIDE.U32 R2, R0, c[0x0][0x178], RZ ;  /* 0x00005e0000027a25 */ /* 0x000fe200078e00ff */
[----:B------:R-:W-:-:S03]  /*6db0*/  LOP3.LUT R0, R6, 0xfffffff8, RZ, 0xc0, !PT ;  /* 0xfffffff806007812 */ /* 0x000fc600078ec0ff */
[----:B------:R-:W-:Y:S02]  /*6dc0*/  IMAD.IADD R3, R3, 0x1, R4 ;  /* 0x0000000103037824 */ /* 0x000fe400078e0204 */
[----:B------:R-:W-:Y:S02]  /*6dd0*/  IMAD R4, R7, c[0x0][0x1b8], RZ ;  /* 0x00006e0007047a24 */ /* 0x000fe400078e02ff */
[----:B------:R-:W1:Y:S01]  /*6de0*/  S2R R7, SR_CTAID.Y ;  /* 0x0000000000077919 */ /* 0x000e620000002600 */
[----:B------:R-:W-:Y:S01]  /*6df0*/  IMAD.IADD R21, R168, 0x1, -R0 ;  /* 0x00000001a8157824 */ /* 0x000fe200078e0a00 */
[----:B------:R-:W-:-:S03]  /*6e00*/  SHF.R.S32.HI R0, RZ, 0x1f, R57 ;  /* 0x0000001fff007819 */ /* 0x000fc60000011439 */
[C---:B------:R-:W-:Y:S01]  /*6e10*/  IMAD R9, R21.reuse, 0x10, R25 ;  /* 0x0000001015097824 */ /* 0x040fe200078e0219 */
[----:B------:R-:W-:Y:S01]  /*6e20*/  SEL R0, R0, RZ, !P0 ;  /* 0x000000ff00007207 */ /* 0x000fe20004000000 */
[----:B------:R-:W-:Y:S02]  /*6e30*/  IMAD.SHL.U32 R11, R21, 0x8, RZ ;  /* 0x00000008150b7824 */ /* 0x000fe400078e00ff */
[----:B------:R-:W-:Y:S02]  /*6e40*/  IMAD.IADD R9, R136, 0x1, R9 ;  /* 0x0000000188097824 */ /* 0x000fe400078e0209 */
[----:B------:R-:W-:Y:S01]  /*6e50*/  IMAD R6, R0, c[0x0][0x1c0], RZ ;  /* 0x0000700000067a24 */ /* 0x000fe200078e02ff */
[C---:B------:R-:W-:Y:S01]  /*6e60*/  IADD3 R16, R11.reuse, 0x40, RZ ;  /* 0x000000400b107810 */ /* 0x040fe20007ffe0ff */
[----:B------:R-:W-:Y:S01]  /*6e70*/  IMAD.MOV.U32 R0, RZ, RZ, R9 ;  /* 0x000000ffff007224 */ /* 0x000fe200078e0009 */
[----:B------:R-:W-:Y:S02]  /*6e80*/  ISETP.GE.AND P3, PT, R11, c[0x0][0x198], PT ;  /* 0x000066000b007a0c */ /* 0x000fe40003f66270 */
[----:B------:R-:W-:Y:S01]  /*6e90*/  ISETP.GE.AND P4, PT, R16, c[0x0][0x198], PT ;  /* 0x0000660010007a0c */ /* 0x000fe20003f86270 */
[----:B-1----:R-:W-:-:S02]  /*6ea0*/  IMAD R4, R7, c[0x0][0x1bc], R4 ;  /* 0x00006f0007047a24 */ /* 0x002fc400078e0204 */
[----:B------:R-:W-:-:S04]  /*6eb0*/  IMAD.WIDE.U32 R2, R7, c[0x0][0x1b8], R2 ;  /* 0x00006e0007027a25 */ /* 0x000fc800078e0002 */
[----:B------:R-:W-:-:S04]  /*6ec0*/  @P2 IMAD.HI.U32 R7, R9, c[0x0][0x2c8], RZ ;  /* 0x0000b20009072a27 */ /* 0x000fc800078e00ff */
[----:B------:R-:W-:Y:S01]  /*6ed0*/  IMAD.IADD R3, R3, 0x1, R4 ;  /* 0x0000000103037824 */ /* 0x000fe200078e0204 */
[----:B------:R-:W-:Y:S02]  /*6ee0*/  SEL R4, R57, RZ, !P0 ;  /* 0x000000ff39047207 */ /* 0x000fe40004000000 */
[----:B------:R-:W-:Y:S01]  /*6ef0*/  @P2 SHF.R.U32.HI R0, RZ, c[0x0][0x2cc], R7 ;  /* 0x0000b300ff002a19 */ /* 0x000fe20000011607 */
[----:B------:R-:W-:Y:S02]  /*6f00*/  IMAD.U32 R7, RZ, RZ, UR5 ;  /* 0x00000005ff077e24 */ /* 0x000fe4000f8e00ff */
[C---:B------:R-:W-:Y:S02]  /*6f10*/  IMAD R6, R4.reuse, c[0x0][0x1c4], R6 ;  /* 0x0000710004067a24 */ /* 0x040fe400078e0206 */
[----:B------:R-:W-:Y:S01]  /*6f20*/  IMAD.WIDE.U32 R2, R4, c[0x0][0x1c0], R2 ;  /* 0x0000700004027a25 */ /* 0x000fe200078e0002 */
[----:B------:R-:W-:-:S03]  /*6f30*/  SHF.R.S32.HI R4, RZ, 0x1f, R0 ;  /* 0x0000001fff047819 */ /* 0x000fc60000011400 */
[----:B------:R-:W-:Y:S01]  /*6f40*/  IMAD.MOV R8, RZ, RZ, -R0 ;  /* 0x000000ffff087224 */ /* 0x000fe200078e0a00 */
[----:B------:R-:W-:Y:S01]  /*6f50*/  IADD3 R3, R3, R6, RZ ;  /* 0x0000000603037210 */ /* 0x000fe20007ffe0ff */
[----:B------:R-:W-:Y:S02]  /*6f60*/  IMAD R4, R4, c[0x0][0x1b0], RZ ;  /* 0x00006c0004047a24 */ /* 0x000fe400078e02ff */
[----:B------:R-:W-:Y:S02]  /*6f70*/  IMAD.U32 R6, RZ, RZ, UR4 ;  /* 0x00000004ff067e24 */ /* 0x000fe4000f8e00ff */
[C---:B------:R-:W-:Y:S02]  /*6f80*/  IMAD R4, R0.reuse, c[0x0][0x1b4], R4 ;  /* 0x00006d0000047a24 */ /* 0x040fe400078e0204 */
[----:B------:R-:W-:Y:S01]  /*6f90*/  IMAD.WIDE.U32 R2, R0, c[0x0][0x1b0], R2 ;  /* 0x00006c0000027a25 */ /* 0x000fe200078e0002 */
[----:B------:R-:W-:Y:S01]  /*6fa0*/  LOP3.LUT R0, R22, 0xfffffff0, RZ, 0xc0, !PT ;  /* 0xfffffff016007812 */ /* 0x000fe200078ec0ff */
[----:B------:R1:W-:Y:S02]  /*6fb0*/  STL.64 [R1+0x8], R6 ;  /* 0x0000080601007387 */ /* 0x0003e40000100a00 */
[----:B------:R-:W-:-:S02]  /*6fc0*/  IMAD R8, R8, c[0x0][0x2c4], R9 ;  /* 0x0000b10008087a24 */ /* 0x000fc400078e0209 */
[----:B------:R-:W-:Y:S01]  /*6fd0*/  IMAD.IADD R3, R3, 0x1, R4 ;  /* 0x0000000103037824 */ /* 0x000fe200078e0204 */
[----:B------:R-:W-:Y:S01]  /*6fe0*/  SHF.L.U32 R4, R25, 0x6, RZ ;  /* 0x0000000619047819 */ /* 0x000fe200000006ff */
[----:B------:R-:W-:Y:S02]  /*6ff0*/  IMAD.IADD R0, R168, 0x1, -R0 ;  /* 0x00000001a8007824 */ /* 0x000fe400078e0a00 */
[----:B------:R-:W-:Y:S01]  /*7000*/  IMAD.WIDE.U32 R2, R8, c[0x0][0x1a8], R2 ;  /* 0x00006a0008027a25 */ /* 0x000fe200078e0002 */
[----:B------:R-:W-:Y:S02]  /*7010*/  LOP3.LUT R4, R4, 0x1c0, RZ, 0xc0, !PT ;  /* 0x000001c004047812 */ /* 0x000fe400078ec0ff */
[----:B------:R-:W-:Y:S02]  /*7020*/  SHF.R.S32.HI R10, RZ, 0x1f, R0 ;  /* 0x0000001fff0a7819 */ /* 0x000fe40000011400 */
[----:B------:R-:W-:Y:S02]  /*7030*/  LEA R14, P0, R2, c[0x0][0x160], 0x1 ;  /* 0x00005800020e7a11 */ /* 0x000fe400078008ff */
[----:B------:R-:W-:-:S02]  /*7040*/  LEA.HI R26, R10, R0, RZ, 0x3 ;  /* 0x000000000a1a7211 */ /* 0x000fc400078f18ff */
[----:B-1----:R-:W-:Y:S02]  /*7050*/  SHF.R.S32.HI R6, RZ, 0x1f, R8 ;  /* 0x0000001fff067819 */ /* 0x002fe40000011408 */
[----:B------:R-:W-:Y:S02]  /*7060*/  SHF.R.U32.HI R7, RZ, 0x3, R4 ;  /* 0x00000003ff077819 */ /* 0x000fe40000011604 */
[----:B------:R-:W-:Y:S01]  /*7070*/  LOP3.LUT R4, R4, 0x38, R11, 0xf8, !PT ;  /* 0x0000003804047812 */ /* 0x000fe200078ef80b */
[----:B------:R-:W-:-:S04]  /*7080*/  IMAD R6, R6, c[0x0][0x1a8], RZ ;  /* 0x00006a0006067a24 */ /* 0x000fc800078e02ff */
[----:B------:R-:W-:Y:S01]  /*7090*/  IMAD R9, R8, c[0x0][0x1ac], R6 ;  /* 0x00006b0008097a24 */ /* 0x000fe200078e0206 */
[----:B------:R-:W-:Y:S02]  /*70a0*/  LOP3.LUT R6, R4, R7, RZ, 0x3c, !PT ;  /* 0x0000000704067212 */ /* 0x000fe400078e3cff */
[----:B------:R-:W-:Y:S01]  /*70b0*/  LOP3.LUT R7, R26, 0xfffffff8, RZ, 0xc0, !PT ;  /* 0xfffffff81a077812 */ /* 0x000fe200078ec0ff */
[----:B------:R-:W-:Y:S01]  /*70c0*/  IMAD.IADD R3, R3, 0x1, R9 ;  /* 0x0000000103037824 */ /* 0x000fe200078e0209 */
[----:B------:R-:W-:Y:S01]  /*70d0*/  LEA.HI R8, R27, R168, RZ, 0x6 ;  /* 0x000000a81b087211 */ /* 0x000fe200078f30ff */
[----:B------:R-:W-:Y:S01]  /*70e0*/  IMAD.MOV.U32 R9, RZ, RZ, 0x10 ;  /* 0x00000010ff097424 */ /* 0x000fe200078e00ff */
[----:B------:R-:W-:Y:S02]  /*70f0*/  IADD3 R20, R0, -R7, RZ ;  /* 0x8000000700147210 */ /* 0x000fe40007ffe0ff */
[----:B------:R-:W-:Y:S01]  /*7100*/  LEA.HI.X R12, R2, c[0x0][0x164], R3, 0x1, P0 ;  /* 0x00005900020c7a11 */ /* 0x000fe200000f0c03 */
[----:B------:R-:W-:Y:S01]  /*7110*/  IMAD.SHL.U32 R4, R8, 0x8, RZ ;  /* 0x0000000808047824 */ /* 0x000fe200078e00ff */
[----:B------:R-:W-:Y:S01]  /*7120*/  R2P PR, R20, 0x6 ;  /* 0x0000000614007804 */ /* 0x000fe20000000000 */
[----:B------:R-:W-:-:S03]  /*7130*/  IMAD.MOV.U32 R8, RZ, RZ, 0x20 ;  /* 0x00000020ff087424 */ /* 0x000fc600078e00ff */
[----:B------:R-:W-:Y:S02]  /*7140*/  LOP3.LUT R17, R6, 0xfffffe00, R4, 0xf8, !PT ;  /* 0xfffffe0006117812 */ /* 0x000fe400078ef804 */
[----:B------:R-:W-:Y:S02]  /*7150*/  SEL R9, R9, 0xfffffff0, !P1 ;  /* 0xfffffff009097807 */ /* 0x000fe40004800000 */
[----:B------:R-:W-:Y:S01]  /*7160*/  SEL R8, R8, 0xffffffe0, !P2 ;  /* 0xffffffe008087807 */ /* 0x000fe20005000000 */
[----:B------:R-:W-:Y:S01]  /*7170*/  @!P5 IMAD.MOV.U32 R19, RZ, RZ, R57 ;  /* 0x000000ffff13d224 */ /* 0x000fe200078e0039 */
[----:B------:R-:W-:Y:S05]  /*7180*/  BRA.DIV ~URZ, `(.L_x_1242) ;  /* 0x000177327f007947 */ /* 0x000fea000b800000 */
[----:B------:R1:W2:Y:S02]  /*7190*/  SHFL.IDX PT, R0, R12, RZ, 0x181f ;  /* 0x00181fff0c007589 */ /* 0x0002a400000e0000 */
.L_x_1424:
[----:B------:R-:W-:Y:S05]  /*71a0*/  BRA.DIV ~URZ, `(.L_x_1243) ;  /* 0x000177927f007947 */ /* 0x000fea000b800000 */
[----:B------:R3:W4:Y:S02]  /*71b0*/  SHFL.IDX PT, R2, R14, RZ, 0x181f ;  /* 0x00181fff0e027589 */ /* 0x00072400000e0000 */
.L_x_1425:
[----:B------:R-:W-:Y:S01]  /*71c0*/  IMAD R13, R13, c[0x0][0x2c4], RZ ;  /* 0x0000b1000d0d7a24 */ /* 0x000fe200078e02ff */
[----:B------:R-:W-:Y:S01]  /*71d0*/  IADD3 R10, R136, R25, RZ ;  /* 0x00000019880a7210 */ /* 0x000fe20007ffe0ff */
[----:B------:R-:W-:Y:S01]  /*71e0*/  BSSY B0, `(.L_x_1244) ;  /* 0x000000f000007945 */ /* 0x000fe20003800000 */
[----:B--2---:R-:W-:Y:S02]  /*71f0*/  MOV R3, R0 ;  /* 0x0000000000037202 */ /* 0x004fe40000000f00 */
[----:B------:R-:W-:-:S13]  /*7200*/  ISETP.GE.AND P0, PT, R10, R13, PT ;  /* 0x0000000d0a00720c */ /* 0x000fda0003f06270 */
[----:B------:R-:W-:Y:S05]  /*7210*/  @P0 BRA `(.L_x_1245) ;  /* 0x000000b000000947 */ /* 0x000fea0003800000 */
[----:B------:R-:W-:Y:S01]  /*7220*/  SHF.R.S32.HI R0, RZ, 0x1f, R16 ;  /* 0x0000001fff007819 */ /* 0x000fe20000011410 */
[----:B----4-:R-:W-:-:S03]  /*7230*/  IMAD.WIDE R6, R11, 0x2, R2 ;  /* 0x000000020b067825 */ /* 0x010fc600078e0202 */
[----:B------:R-:W-:-:S04]  /*7240*/  LEA.HI R0, R0, R16, RZ, 0x3 ;  /* 0x0000001000007211 */ /* 0x000fc800078f18ff */
[----:B------:R-:W-:Y:S02]  /*7250*/  LOP3.LUT R4, R0, 0xfffffff8, RZ, 0xc0, !PT ;  /* 0xfffffff800047812 */ /* 0x000fe400078ec0ff */
[----:B------:R-:W-:-:S03]  /*7260*/  SHF.L.U32 R0, R17, 0x1, RZ ;  /* 0x0000000111007819 */ /* 0x000fc600000006ff */
[----:B------:R-:W-:Y:S02]  /*7270*/  IMAD.WIDE R2, R4, 0x2, R2 ;  /* 0x0000000204027825 */ /* 0x000fe400078e0202 */
[----:B------:R-:W-:Y:S01]  /*7280*/  @!PT LDS RZ, [RZ] ;  /* 0x00000000fffff984 */ /* 0x000fe20000000800 */
[----:B------:R-:W-:Y:S01]  /*7290*/  @!PT LDS RZ, [RZ] ;  /* 0x00000000fffff984 */ /* 0x000fe20000000800 */
[----:B------:R-:W-:Y:S01]  /*72a0*/  @!PT LDS RZ, [RZ] ;  /* 0x00000000fffff984 */ /* 0x000fe20000000800 */
[----:B------:R2:W-:Y:S04]  /*72b0*/  LDGSTS.E.BYPASS.LTC128B.128 [R0+0x8080], [R6.64], !P3 ;  /* 0x0808000006007fae */ /* 0x0005e8000d901d46 */
[----:B------:R2:W-:Y:S02]  /*72c0*/  LDGSTS.E.BYPASS.LTC128B.128 [R0+0xc080], [R2.64], !P4 ;  /* 0x0c08000002007fae */ /* 0x0005e4000e101d46 */
.L_x_1245:
[----:B------:R-:W-:Y:S05]  /*72d0*/  BSYNC B0 ;  /* 0x0000000000007941 */ /* 0x000fea0003800000 */
.L_x_1244:
[----:B------:R-:W-:Y:S05]  /*72e0*/  BRA.DIV ~URZ, `(.L_x_1246) ;  /* 0x000176d27f007947 */ /* 0x000fea000b800000 */
[----:B------:R1:W2:Y:S04]  /*72f0*/  SHFL.IDX PT, R4, R12, 0x1, 0x181f ;  /* 0x00381f000c047f89 */ /* 0x0002a800000e0000 */
[----:B--2-4-:R1:W2:Y:S02]  /*7300*/  SHFL.IDX PT, R2, R14, 0x1, 0x181f ;  /* 0x00381f000e027f89 */ /* 0x0142a400000e0000 */
.L_x_1426:
[----:B------:R-:W-:Y:S01]  /*7310*/  IADD3 R0, R10, 0x10, RZ ;  /* 0x000000100a007810 */ /* 0x000fe20007ffe0ff */
[----:B------:R-:W-:Y:S01]  /*7320*/  BSSY B0, `(.L_x_1247) ;  /* 0x000000f000007945 */ /* 0x000fe20003800000 */
[----:B------:R-:W-:-:S02]  /*7330*/  IMAD.MOV.U32 R3, RZ, RZ, R4 ;  /* 0x000000ffff037224 */ /* 0x000fc400078e0004 */
[----:B------:R-:W-:-:S13]  /*7340*/  ISETP.GE.AND P0, PT, R0, R13, PT ;  /* 0x0000000d0000720c */ /* 0x000fda0003f06270 */
[----:B------:R-:W-:Y:S05]  /*7350*/  @P0 BRA `(.L_x_1248) ;  /* 0x000000b000000947 */ /* 0x000fea0003800000 */
[----:B------:R-:W-:Y:S01]  /*7360*/  SHF.R.S32.HI R0, RZ, 0x1f, R16 ;  /* 0x0000001fff007819 */ /* 0x000fe20000011410 */
[----:B--2---:R-:W-:-:S03]  /*7370*/  IMAD.WIDE R6, R11, 0x2, R2 ;  /* 0x000000020b067825 */ /* 0x004fc600078e0202 */
        /* <DEDUP_REMOVED lines=9> */
.L_x_1248:
[----:B------:R-:W-:Y:S05]  /*7410*/  BSYNC B0 ;  /* 0x0000000000007941 */ /* 0x000fea0003800000 */
.L_x_1247:
[----:B------:R-:W-:Y:S05]  /*7420*/  BRA.DIV ~URZ, `(.L_x_1249) ;  /* 0x000176a27f007947 */ /* 0x000fea000b800000 */
[----:B------:R4:W1:Y:S02]  /*7430*/  SHFL.IDX PT, R4, R12, 0x2, 0x181f ;  /* 0x00581f000c047f89 */ /* 0x00086400000e0000 */
.L_x_1427:
[----:B------:R-:W-:Y:S05]  /*7440*/  BRA.DIV ~URZ, `(.L_x_1250) ;  /* 0x000177127f007947 */ /* 0x000fea000b800000 */
[----:B--2---:R2:W3:Y:S02]  /*7450*/  SHFL.IDX PT, R2, R14, 0x2, 0x181f ;  /* 0x00581f000e027f89 */ /* 0x0044e400000e0000 */
.L_x_1428:
[----:B------:R-:W-:Y:S01]  /*7460*/  IADD3 R0, R10, 0x20, RZ ;  /* 0x000000200a007810 */ /* 0x000fe20007ffe0ff */
[----:B------:R-:W-:Y:S01]  /*7470*/  BSSY B0, `(.L_x_1251) ;  /* 0x000000f000007945 */ /* 0x000fe20003800000 */
[----:B-1----:R-:W-:Y:S02]  /*7480*/  IMAD.MOV.U32 R3, RZ, RZ, R4 ;  /* 0x000000ffff037224 */ /* 0x002fe400078e0004 */
[----:B------:R-:W-:-:S13]  /*7490*/  ISETP.GE.AND P0, PT, R0, R13, PT ;  /* 0x0000000d0000720c */ /* 0x000fda0003f06270 */
[----:B------:R-:W-:Y:S05]  /*74a0*/  @P0 BRA `(.L_x_1252) ;  /* 0x000000b000000947 */ /* 0x000fea0003800000 */
[----:B------:R-:W-:Y:S01]  /*74b0*/  SHF.R.S32.HI R0, RZ, 0x1f, R16 ;  /* 0x0000001fff007819 */ /* 0x000fe20000011410 */
[----:B---3--:R-:W-:-:S03]  /*74c0*/  IMAD.WIDE R6, R11, 0x2, R2 ;  /* 0x000000020b067825 */ /* 0x008fc600078e0202 */
        /* <DEDUP_REMOVED lines=9> */
.L_x_1252:
[----:B------:R-:W-:Y:S05]  /*7560*/  BSYNC B0 ;  /* 0x0000000000007941 */ /* 0x000fea0003800000 */
.L_x_1251:
[----:B------:R-:W-:Y:S05]  /*7570*/  BRA.DIV ~URZ, `(.L_x_1253) ;  /* 0x000176727f007947 */ /* 0x000fea000b800000 */
[----:B------:R1:W2:Y:S04]  /*7580*/  SHFL.IDX PT, R4, R12, 0x3, 0x181f ;  /* 0x00781f000c047f89 */ /* 0x0002a800000e0000 */
[----:B-1-3--:R1:W3:Y:S02]  /*7590*/  SHFL.IDX PT, R2, R14, 0x3, 0x181f ;  /* 0x00781f000e027f89 */ /* 0x00a2e400000e0000 */
.L_x_1429:
[----:B------:R-:W-:Y:S01]  /*75a0*/  IADD3 R0, R10, 0x30, RZ ;  /* 0x000000300a007810 */ /* 0x000fe20007ffe0ff */
[----:B------:R-:W-:Y:S01]  /*75b0*/  BSSY B0, `(.L_x_1254) ;  /* 0x000000f000007945 */ /* 0x000fe20003800000 */
[----:B--2---:R-:W-:-:S02]  /*75c0*/  IMAD.MOV.U32 R3, RZ, RZ, R4 ;  /* 0x000000ffff037224 */ /* 0x004fc400078e0004 */
        /* <DEDUP_REMOVED lines=13> */
.L_x_1255:
[----:B------:R-:W-:Y:S05]  /*76a0*/  BSYNC B0 ;  /* 0x0000000000007941 */ /* 0x000fea0003800000 */
.L_x_1254:
[----:B------:R-:W-:Y:S05]  /*76b0*/  BRA.DIV ~URZ, `(.L_x_1256) ;  /* 0x000176427f007947 */ /* 0x000fea000b800000 */
[----:B------:R1:W2:Y:S02]  /*76c0*/  SHFL.IDX PT, R4, R12, 0x4, 0x181f ;  /* 0x00981f000c047f89 */ /* 0x0002a400000e0000 */
.L_x_1430:
[----:B------:R-:W-:Y:S05]  /*76d0*/  BRA.DIV ~URZ, `(.L_x_1257) ;  /* 0x000176b27f007947 */ /* 0x000fea000b800000 */
[----:B--23--:R2:W3:Y:S02]  /*76e0*/  SHFL.IDX PT, R2, R14, 0x4, 0x181f ;  /* 0x00981f000e027f89 */ /* 0x00c4e400000e0000 */
.L_x_1431:
[----:B------:R-:W-:Y:S01]  /*76f0*/  IADD3 R0, R10, 0x40, RZ ;  /* 0x000000400a007810 */ /* 0x000fe20007ffe0ff */
[----:B------:R-:W-:Y:S01]  /*7700*/  BSSY B0, `(.L_x_1258) ;  /* 0x000000f000007945 */ /* 0x000fe20003800000 */
[----:B------:R-:W-:Y:S02]  /*7710*/  IMAD.MOV.U32 R3, RZ, RZ, R4 ;  /* 0x000000ffff037224 */ /* 0x000fe400078e0004 */
        /* <DEDUP_REMOVED lines=13> */
.L_x_1259:
[----:B------:R-:W-:Y:S05]  /*77f0*/  BSYNC B0 ;  /* 0x0000000000007941 */ /* 0x000fea0003800000 */
.L_x_1258:
[----:B------:R-:W-:Y:S05]  /*7800*/  BRA.DIV ~URZ, `(.L_x_1260) ;  /* 0x000176127f007947 */ /* 0x000fea000b800000 */
[----:B------:R1:W2:Y:S04]  /*7810*/  SHFL.IDX PT, R4, R12, 0x5, 0x181f ;  /* 0x00b81f000c047f89 */ /* 0x0002a800000e0000 */
[----:B---3--:R1:W3:Y:S02]  /*7820*/  SHFL.IDX PT, R2, R14, 0x5, 0x181f ;  /* 0x00b81f000e027f89 */ /* 0x0082e400000e0000 */
.L_x_1432:
        /* <DEDUP_REMOVED lines=16> */
.L_x_1262:
[----:B------:R-:W-:Y:S05]  /*7930*/  BSYNC B0 ;  /* 0x0000000000007941 */ /* 0x000fea0003800000 */
.L_x_1261:
[----:B------:R-:W-:Y:S05]  /*7940*/  BRA.DIV ~URZ, `(.L_x_1263) ;  /* 0x000175e27f007947 */ /* 0x000fea000b800000 */
[----:B------:R1:W2:Y:S02]  /*7950*/  SHFL.IDX PT, R4, R12, 0x6, 0x181f ;  /* 0x00d81f000c047f89 */ /* 0x0002a400000e0000 */
.L_x_1433:
[----:B------:R-:W-:Y:S05]  /*7960*/  BRA.DIV ~URZ, `(.L_x_1264) ;  /* 0x000176527f007947 */ /* 0x000fea000b800000 */
[----:B--23--:R2:W3:Y:S02]  /*7970*/  SHFL.IDX PT, R2, R14, 0x6, 0x181f ;  /* 0x00d81f000e027f89 */ /* 0x00c4e400000e0000 */
.L_x_1434:
        /* <DEDUP_REMOVED lines=16> */
.L_x_1266:
[----:B------:R-:W-:Y:S05]  /*7a80*/  BSYNC B0 ;  /* 0x0000000000007941 */ /* 0x000fea0003800000 */
.L_x_1265:
[----:B------:R-:W-:Y:S05]  /*7a90*/  BRA.DIV ~URZ, `(.L_x_1267) ;  /* 0x000175b27f007947 */ /* 0x000fea000b800000 */
[----:B------:R1:W2:Y:S04]  /*7aa0*/  SHFL.IDX PT, R4, R12, 0x7, 0x181f ;  /* 0x00f81f000c047f89 */ /* 0x0002a800000e0000 */
[----:B---3--:R1:W3:Y:S02]  /*7ab0*/  SHFL.IDX PT, R0, R14, 0x7, 0x181f ;  /* 0x00f81f000e007f89 */ /* 0x0082e400000e0000 */
.L_x_1435:
[----:B----4-:R-:W4:Y:S04]  /*7ac0*/  LDL R18, [R1] ;  /* 0x0000000001127983 */ /* 0x010f280000100800 */
[----:B---3--:R-:W3:Y:S04]  /*7ad0*/  LDL R29, [R1+0x48] ;  /* 0x00004800011d7983 */ /* 0x008ee80000100800 */
[----:B------:R1:W5:Y:S01]  /*7ae0*/  LDL R23, [R1+0x64] ;  /* 0x0000640001177983 */ /* 0x0003620000100800 */
[----:B------:R-:W-:Y:S01]  /*7af0*/  IADD3 R2, R10, 0x70, RZ ;  /* 0x000000700a027810 */ /* 0x000fe20007ffe0ff */
[----:B-12---:R-:W-:Y:S01]  /*7b00*/  IMAD.MOV.U32 R14, RZ, RZ, R0 ;  /* 0x000000ffff0e7224 */ /* 0x006fe200078e0000 */
[----:B------:R-:W-:-:S02]  /*7b10*/  ULDC.64 UR4, c[0x0][0x40] ;  /* 0x0000100000047ab9 */ /* 0x000fc40000000a00 */
[----:B------:R-:W-:Y:S01]  /*7b20*/  ISETP.GE.AND P0, PT, R2, R13, PT ;  /* 0x0000000d0200720c */ /* 0x000fe20003f06270 */
[----:B------:R-:W-:Y:S01]  /*7b30*/  IMAD.MOV.U32 R15, RZ, RZ, R4 ;  /* 0x000000ffff0f7224 */ /* 0x000fe200078e0004 */
[----:B------:R-:W-:Y:S02]  /*7b40*/  SHF.R.S32.HI R10, RZ, 0x4, R22 ;  /* 0x00000004ff0a7819 */ /* 0x000fe40000011416 */
[----:B------:R-:W-:Y:S02]  /*7b50*/  IADD3 R2, P1, R1, c[0x0][0x20], RZ ;  /* 0x0000080001027a10 */ /* 0x000fe40007f3e0ff */
[----:B------:R-:W-:-:S04]  /*7b60*/  LEA.HI R4, R22, R10, RZ, 0x1 ;  /* 0x0000000a16047211 */ /* 0x000fc800078f08ff */
[----:B------:R-:W-:-:S03]  /*7b70*/  LOP3.LUT R4, R4, 0xfffffffe, RZ, 0xc0, !PT ;  /* 0xfffffffe04047812 */ /* 0x000fc600078ec0ff */
[----:B------:R-:W-:Y:S02]  /*7b80*/  @!P0 IMAD.SHL.U32 R17, R17, 0x2, RZ ;  /* 0x0000000211118824 */ /* 0x000fe400078e00ff */
[----:B------:R-:W-:-:S04]  /*7b90*/  @!P0 IMAD.WIDE R6, R11, 0x2, R14 ;  /* 0x000000020b068825 */ /* 0x000fc800078e020e */
[----:B------:R-:W-:Y:S01]  /*7ba0*/  IMAD.X R3, RZ, RZ, c[0x0][0x24], P1 ;  /* 0x00000900ff037624 */ /* 0x000fe200008e06ff */
[----:B------:R-:W-:Y:S01]  /*7bb0*/  @!PT LDS RZ, [RZ] ;  /* 0x00000000fffff984 */ /* 0x000fe20000000800 */
[----:B------:R-:W-:Y:S01]  /*7bc0*/  @!PT LDS RZ, [RZ] ;  /* 0x00000000fffff984 */ /* 0x000fe20000000800 */
[----:B------:R-:W-:Y:S01]  /*7bd0*/  @!PT LDS RZ, [RZ] ;  /* 0x00000000fffff984 */ /* 0x000fe20000000800 */
[----:B------:R1:W-:Y:S01]  /*7be0*/  @!P0 LDGSTS.E.BYPASS.LTC128B.128 [R17+0xb880], [R6.64], !P3 ;  /* 0x0b88000006118fae */ /* 0x0003e2000d901d46 */
[----:B------:R-:W-:Y:S01]  /*7bf0*/  IMAD.IADD R24, R10, 0x1, -R4 ;  /* 0x000000010a187824 */ /* 0x000fe200078e0a04 */
[C---:B------:R-:W-:Y:S01]  /*7c00*/  IADD3 R10, P2, R2.reuse, 0x48, RZ ;  /* 0x00000048020a7810 */ /* 0x040fe20007f5e0ff */
[----:B------:R-:W-:Y:S01]  /*7c10*/  UIADD3 UR4, UP0, UR4, 0x160, URZ ;  /* 0x0000016004047890 */ /* 0x000fe2000ff1e03f */
[----:B------:R-:W2:Y:S01]  /*7c20*/  S2R R28, SR_CTAID.Y ;  /* 0x00000000001c7919 */ /* 0x000ea20000002600 */
[----:B------:R-:W-:Y:S02]  /*7c30*/  @!P0 SHF.R.S32.HI R0, RZ, 0x1f, R16 ;  /* 0x0000001fff008819 */ /* 0x000fe40000011410 */
[----:B------:R-:W-:Y:S01]  /*7c40*/  IADD3 R12, P3, R2, 0x10, RZ ;  /* 0x00000010020c7810 */ /* 0x000fe20007f7e0ff */
[----:B------:R-:W-:Y:S01]  /*7c50*/  IMAD.X R11, RZ, RZ, R3, P2 ;  /* 0x000000ffff0b7224 */ /* 0x000fe200010e0603 */
[----:B------:R-:W-:Y:S01]  /*7c60*/  UIADD3.X UR5, URZ, UR5, URZ, UP0, !UPT ;  /* 0x000000053f057290 */ /* 0x000fe200087fe43f */
[----:B------:R-:W-:Y:S01]  /*7c70*/  @!P0 LEA.HI R16, R0, R16, RZ, 0x3 ;  /* 0x0000001000108211 */ /* 0x000fe200078f18ff */
[----:B------:R-:W-:-:S02]  /*7c80*/  IMAD.SHL.U32 R0, R20, 0x40, RZ ;  /* 0x0000004014007824 */ /* 0x000fc400078e00ff */
[----:B------:R-:W-:Y:S01]  /*7c90*/  IMAD.X R13, RZ, RZ, R3, P3 ;  /* 0x000000ffff0d7224 */ /* 0x000fe200018e0603 */
[----:B------:R2:W-:Y:S01]  /*7ca0*/  STL.64 [R1+0x30], R10 ;  /* 0x0000300a01007387 */ /* 0x0005e20000100a00 */
[----:B-1----:R-:W-:-:S05]  /*7cb0*/  IADD3 R6, P1, R2, 0x4, RZ ;  /* 0x0000000402067810 */ /* 0x002fca0007f3e0ff */
[----:B------:R-:W-:-:S05]  /*7cc0*/  IMAD.X R7, RZ, RZ, R3, P1 ;  /* 0x000000ffff077224 */ /* 0x000fca00008e0603 */
[----:B------:R1:W-:Y:S01]  /*7cd0*/  STL.64 [R1+0x38], R6 ;  /* 0x0000380601007387 */ /* 0x0003e20000100a00 */
[----:B------:R-:W-:Y:S01]  /*7ce0*/  IMAD.SHL.U32 R4, R24, 0x8, RZ ;  /* 0x0000000818047824 */ /* 0x000fe200078e00ff */
[----:B------:R-:W-:Y:S01]  /*7cf0*/  LOP3.LUT R0, R0, 0x1c0, RZ, 0xc0, !PT ;  /* 0x000001c000007812 */ /* 0x000fe200078ec0ff */
[----:B--2---:R-:W-:Y:S02]  /*7d00*/  IMAD.U32 R10, RZ, RZ, UR4 ;  /* 0x00000004ff0a7e24 */ /* 0x004fe4000f8e00ff */
[----:B------:R-:W-:Y:S01]  /*7d10*/  IMAD.U32 R11, RZ, RZ, UR5 ;  /* 0x00000005ff0b7e24 */ /* 0x000fe2000f8e00ff */
[----:B------:R-:W-:Y:S01]  /*7d20*/  STL.64 [R1+0x28], R12 ;  /* 0x0000280c01007387 */ /* 0x000fe20000100a00 */
[----:B------:R-:W-:-:S03]  /*7d30*/  LOP3.LUT R4, R0, 0x8, R4, 0xf8, !PT ;  /* 0x0000000800047812 */ /* 0x000fc600078ef804 */
[----:B------:R-:W2:Y:S01]  /*7d40*/  S2R R36, SR_CTAID.Y ;  /* 0x0000000000247919 */ /* 0x000ea20000002600 */
[----:B------:R-:W-:-:S03]  /*7d50*/  SHF.R.U32.HI R0, RZ, 0x3, R0 ;  /* 0x00000003ff007819 */ /* 0x000fc60000011600 */
[----:B------:R2:W-:Y:S01]  /*7d60*/  STL.64 [R1+0x18], R10 ;  /* 0x0000180a01007387 */ /* 0x0005e20000100a00 */
[----:B-1----:R-:W-:-:S05]  /*7d70*/  IADD3 R6, P1, R2, 0x8, RZ ;  /* 0x0000000802067810 */ /* 0x002fca0007f3e0ff */
[----:B------:R-:W-:Y:S01]  /*7d80*/  IMAD.X R7, RZ, RZ, R3, P1 ;  /* 0x000000ffff077224 */ /* 0x000fe200008e0603 */
[----:B------:R-:W-:-:S04]  /*7d90*/  LOP3.LUT R22, R4, R0, RZ, 0x3c, !PT ;  /* 0x0000000004167212 */ /* 0x000fc800078e3cff */
[----:B------:R1:W-:Y:S01]  /*7da0*/  STL.64 [R1+0x40], R6 ;  /* 0x0000400601007387 */ /* 0x0003e20000100a00 */
[----:B--2--5:R-:W-:Y:S02]  /*7db0*/  SHF.R.S32.HI R11, RZ, 0x1f, R19 ;  /* 0x0000001fff0b7819 */ /* 0x024fe40000011413 */
[----:B------:R-:W-:-:S03]  /*7dc0*/  SHF.R.S32.HI R28, RZ, 0x1f, R28 ;  /* 0x0000001fff1c7819 */ /* 0x000fc6000001141c */
[----:B------:R-:W-:-:S04]  /*7dd0*/  IMAD R0, R11, c[0x0][0x2b0], RZ ;  /* 0x0000ac000b007a24 */ /* 0x000fc800078e02ff */
[----:B------:R-:W-:Y:S01]  /*7de0*/  IMAD R11, R19, c[0x0][0x2b4], R0 ;  /* 0x0000ad00130b7a24 */ /* 0x000fe200078e0200 */
[----:B-1----:R-:W-:-:S05]  /*7df0*/  @!P0 LOP3.LUT R6, R16, 0xfffffff8, RZ, 0xc0, !PT ;  /* 0xfffffff810068812 */ /* 0x002fca00078ec0ff */
[----:B------:R-:W-:-:S05]  /*7e00*/  @!P0 IMAD.WIDE R6, R6, 0x2, R14 ;  /* 0x0000000206068825 */ /* 0x000fca00078e020e */
[----:B------:R1:W-:Y:S01]  /*7e10*/  @!P0 LDGSTS.E.BYPASS.LTC128B.128 [R17+0xf880], [R6.64], !P4 ;  /* 0x0f88000006118fae */ /* 0x0003e2000e101d46 */
[----:B------:R-:W-:-:S04]  /*7e20*/  IMAD.WIDE.U32 R30, R36, c[0x0][0x1e8], RZ ;  /* 0x00007a00241e7a25 */ /* 0x000fc800078e00ff */
[----:B------:R-:W-:-:S04]  /*7e30*/  IMAD.WIDE.U32 R34, R36, c[0x0][0x210], RZ ;  /* 0x0000840024227a25 */ /* 0x000fc800078e00ff */
[----:B------:R-:W-:-:S04]  /*7e40*/  IMAD.WIDE.U32 R32, R19, c[0x0][0x2b0], RZ ;  /* 0x0000ac0013207a25 */ /* 0x000fc800078e00ff */
[----:B-1----:R-:W-:Y:S01]  /*7e50*/  IMAD R7, R28, c[0x0][0x1e8], RZ ;  /* 0x00007a001c077a24 */ /* 0x002fe200078e02ff */
[----:B------:R1:W-:Y:S03]  /*7e60*/  STL.64 [R1+0x20], R2 ;  /* 0x0000200201007387 */ /* 0x0003e60000100a00 */
[----:B------:R-:W-:Y:S01]  /*7e70*/  IMAD R7, R36, c[0x0][0x1ec], R7 ;  /* 0x00007b0024077a24 */ /* 0x000fe200078e0207 */
[----:B------:R-:W-:Y:S01]  /*7e80*/  LOP3.LUT R229, R229, 0xffffffbf, RZ, 0xc0, !PT ;  /* 0xffffffbfe5e57812 */ /* 0x000fe200078ec0ff */
[----:B------:R-:W-:Y:S01]  /*7e90*/  IMAD.SHL.U32 R6, R26, 0x40, RZ ;  /* 0x000000401a067824 */ /* 0x000fe200078e00ff */
[----:B------:R-:W-:Y:S01]  /*7ea0*/  LOP3.LUT P0, RZ, R21, 0x4, RZ, 0xc0, !PT ;  /* 0x0000000415ff7812 */ /* 0x000fe2000780c0ff */
[----:B------:R-:W-:Y:S01]  /*7eb0*/  IMAD.IADD R15, R31, 0x1, R7 ;  /* 0x000000011f0f7824 */ /* 0x000fe200078e0207 */
[----:B------:R-:W0:Y:S01]  /*7ec0*/  LDGDEPBAR ;  /* 0x00000000000079af */ /* 0x000e220000000000 */
[----:B------:R-:W-:-:S03]  /*7ed0*/  IMAD.IADD R7, R33, 0x1, R11 ;  /* 0x0000000121077824 */ /* 0x000fc600078e020b */
[----:B------:R1:W-:Y:S04]  /*7ee0*/  STL.64 [R1+0xd0], R32 ;  /* 0x0000d02001007387 */ /* 0x0003e80000100a00 */
[----:B------:R1:W-:Y:S01]  /*7ef0*/  STL [R1+0xe4], R7 ;  /* 0x0000e40701007387 */ /* 0x0003e20000100800 */
[----:B------:R-:W-:Y:S02]  /*7f00*/  IMAD.MOV.U32 R14, RZ, RZ, 0x20 ;  /* 0x00000020ff0e7424 */ /* 0x000fe400078e00ff */
[----:B------:R-:W-:Y:S01]  /*7f10*/  IMAD.SHL.U32 R12, R21, 0x40, RZ ;  /* 0x00000040150c7824 */ /* 0x000fe200078e00ff */
[----:B------:R-:W-:Y:S01]  /*7f20*/  WARPSYNC 0xffffffff ;  /* 0xffffffff00007948 */ /* 0x000fe20003800000 */
[----:B------:R-:W-:Y:S02]  /*7f30*/  LOP3.LUT R20, R6, 0xfffffe00, RZ, 0xc0, !PT ;  /* 0xfffffe0006147812 */ /* 0x000fe400078ec0ff */
[----:B------:R-:W-:-:S02]  /*7f40*/  SEL R6, R14, 0xffffffe0, !P0 ;  /* 0xffffffe00e067807 */ /* 0x000fc40004000000 */
[----:B------:R-:W-:Y:S02]  /*7f50*/  LOP3.LUT R19, R12, 0x1c0, RZ, 0xc0, !PT ;  /* 0x000001c00c137812 */ /* 0x000fe400078ec0ff */
[----:B----4-:R-:W-:-:S04]  /*7f60*/  SHF.R.S32.HI R13, RZ, 0x1f, R18 ;  /* 0x0000001fff0d7819 */ /* 0x010fc80000011412 */
[----:B------:R-:W-:-:S04]  /*7f70*/  LEA.HI R10, R13, R18, RZ, 0x3 ;  /* 0x000000120d0a7211 */ /* 0x000fc800078f18ff */
[----:B------:R-:W-:-:S05]  /*7f80*/  LOP3.LUT R4, R10, 0xfffffff8, RZ, 0xc0, !PT ;  /* 0xfffffff80a047812 */ /* 0x000fca00078ec0ff */
[----:B------:R-:W-:Y:S02]  /*7f90*/  IMAD.IADD R0, R18, 0x1, -R4 ;  /* 0x0000000112007824 */ /* 0x000fe400078e0a04 */
[----:B------:R-:W-:Y:S02]  /*7fa0*/  IMAD R4, R28, c[0x0][0x210], RZ ;  /* 0x000084001c047a24 */ /* 0x000fe400078e02ff */
[----:B------:R-:W-:Y:S02]  /*7fb0*/  IMAD.SHL.U32 R28, R0, 0x8, RZ ;  /* 0x00000008001c7824 */ /* 0x000fe400078e00ff */
[----:B------:R-:W-:-:S03]  /*7fc0*/  IMAD R4, R36, c[0x0][0x214], R4 ;  /* 0x0000850024047a24 */ /* 0x000fc600078e0204 */
[----:B------:R-:W-:Y:S01]  /*7fd0*/  IADD3 R16, R28, 0x40, RZ ;  /* 0x000000401c107810 */ /* 0x000fe20007ffe0ff */
[----:B------:R-:W-:-:S03]  /*7fe0*/  IMAD.IADD R4, R35, 0x1, R4 ;  /* 0x0000000123047824 */ /* 0x000fc600078e0204 */
[----:B------:R-:W-:-:S04]  /*7ff0*/  ISETP.GE.AND P5, PT, R16, c[0x0][0x1d4], PT ;  /* 0x0000750010007a0c */ /* 0x000fc80003fa6270 */
[----:B------:R-:W-:Y:S01]  /*8000*/  SEL R4, RZ, 0x10, P5 ;  /* 0x00000010ff047807 */ /* 0x000fe20002800000 */
[----:B---3--:R1:W-:Y:S01]  /*8010*/  STL [R1+0xc8], R29 ;  /* 0x0000c81d01007387 */ /* 0x0083e20000100800 */
[----:B------:R-:W-:-:S03]  /*8020*/  ISETP.GE.AND P6, PT, R28, c[0x0][0x1d4], PT ;  /* 0x000075001c007a0c */ /* 0x000fc60003fc6270 */
[----:B------:R1:W-:Y:S04]  /*8030*/  STL [R1+0xa4], R28 ;  /* 0x0000a41c01007387 */ /* 0x0003e80000100800 */
[----:B------:R1:W-:Y:S04]  /*8040*/  STL [R1+0xf4], R16 ;  /* 0x0000f41001007387 */ /* 0x0003e80000100800 */
[----:B------:R1:W-:Y:S02]  /*8050*/  STL [R1+0xa0], R4 ;  /* 0x0000a00401007387 */ /* 0x0003e40000100800 */
[----:B------:R-:W-:-:S04]  /*8060*/  @P6 LOP3.LUT R229, R229, 0x40, RZ, 0xfc, !PT ;  /* 0x00000040e5e56812 */ /* 0x000fc800078efcff */
[----:B------:R-:W-:-:S04]  /*8070*/  LOP3.LUT R229, R229, 0xfffffeff, RZ, 0xc0, !PT ;  /* 0xfffffeffe5e57812 */ /* 0x000fc800078ec0ff */
[----:B------:R-:W-:Y:S02]  /*8080*/  @P5 LOP3.LUT R229, R229, 0x100, RZ, 0xfc, !PT ;  /* 0x00000100e5e55812 */ /* 0x000fe400078efcff */
[----:B------:R-:W-:Y:S01]  /*8090*/  SHF.R.S32.HI R12, RZ, 0x3, R10 ;  /* 0x00000003ff0c7819 */ /* 0x000fe2000001140a */
[----:B------:R-:W-:Y:S01]  /*80a0*/  IMAD.MOV.U32 R121, RZ, RZ, 0x30 ;  /* 0x00000030ff797424 */ /* 0x000fe200078e00ff */
[----:B------:R-:W-:Y:S01]  /*80b0*/  BAR.SYNC.DEFER_BLOCKING 0x0 ;  /* 0x0000000000007b1d */ /* 0x000fe20000010000 */
[----:B-1----:R-:W-:Y:S02]  /*80c0*/  IMAD.MOV.U32 R3, RZ, RZ, c[0x0][0x2b8] ;  /* 0x0000ae00ff037624 */ /* 0x002fe400078e00ff */
[----:B------:R-:W-:Y:S02]  /*80d0*/  IMAD R142, R230, R121, -0x30 ;  /* 0xffffffd0e68e7424 */ /* 0x000fe400078e0279 */
[----:B------:R-:W-:Y:S01]  /*80e0*/  IMAD R26, R0, 0x10, R12 ;  /* 0x00000010001a7824 */ /* 0x000fe200078e020c */
[----:B------:R-:W-:Y:S01]  /*80f0*/  ISETP.NE.AND P1, PT, R3, 0x1, PT ;  /* 0x000000010300780c */ /* 0x000fe20003f25270 */
[----:B------:R-:W-:Y:S02]  /*8100*/  IMAD.MOV.U32 R14, RZ, RZ, RZ ;  /* 0x000000ffff0e7224 */ /* 0x000fe400078e00ff */
[----:B------:R-:W-:Y:S01]  /*8110*/  IMAD.IADD R3, R26, 0x1, R142 ;  /* 0x000000011a037824 */ /* 0x000fe200078e028e */
[----:B------:R-:W-:Y:S01]  /*8120*/  LEA.HI R18, R13, R18, RZ, 0x6 ;  /* 0x000000120d127211 */ /* 0x000fe200078f30ff */
[----:B------:R-:W-:Y:S01]  /*8130*/  IMAD R121, R230, -0x30, R121 ;  /* 0xffffffd0e6797824 */ /* 0x000fe200078e0279 */
[----:B------:R-:W-:Y:S01]  /*8140*/  IADD3 R100, R2, 0x18, RZ ;  /* 0x0000001802647810 */ /* 0x000fe20007ffe0ff */
[----:B------:R-:W-:Y:S01]  /*8150*/  STL [R1+0xb8], R26 ;  /* 0x0000b81a01007387 */ /* 0x000fe20000100800 */
[----:B------:R-:W-:Y:S01]  /*8160*/  ISETP.GE.AND P0, PT, R3, R23, PT ;  /* 0x000000170300720c */ /* 0x000fe20003f06270 */
[----:B------:R-:W-:-:S03]  /*8170*/  IMAD.IADD R3, R29, 0x1, R3 ;  /* 0x000000011d037824 */ /* 0x000fc600078e0203 */
[----:B------:R-:W-:Y:S01]  /*8180*/  ISETP.GT.OR P0, PT, R26, 0x2f, P0 ;  /* 0x0000002f1a00780c */ /* 0x000fe20000704670 */
[----:B------:R-:W-:-:S04]  /*8190*/  @P1 IMAD.HI.U32 R4, R3, c[0x0][0x2bc], RZ ;  /* 0x0000af0003041a27 */ /* 0x000fc800078e00ff */
[----:B------:R-:W-:Y:S01]  /*81a0*/  IMAD.MOV.U32 R0, RZ, RZ, R3 ;  /* 0x000000ffff007224 */ /* 0x000fe200078e0003 */
[----:B------:R-:W-:-:S07]  /*81b0*/  @P1 SHF.R.U32.HI R0, RZ, c[0x0][0x2c0], R4 ;  /* 0x0000b000ff001a19 */ /* 0x000fce0000011604 */
[----:B------:R-:W-:-:S04]  /*81c0*/  @!P0 IADD3 R4, P1, R0, R32, RZ ;  /* 0x0000002000048210 */ /* 0x000fc80007f3e0ff */
[----:B------:R-:W-:Y:S02]  /*81d0*/  @!P0 LEA.HI.X.SX32 R7, R0, R7, 0x1, P1 ;  /* 0x0000000700078211 */ /* 0x000fe400008f0eff */
[----:B------:R-:W-:-:S04]  /*81e0*/  @!P0 LEA R10, P1, R4, c[0x0][0x2a0], 0x2 ;  /* 0x0000a800040a8a11 */ /* 0x000fc800078210ff */
[----:B------:R-:W-:-:S05]  /*81f0*/  @!P0 LEA.HI.X R11, R4, c[0x0][0x2a4], R7, 0x2, P1 ;  /* 0x0000a900040b8a11 */ /* 0x000fca00008f1407 */
[----:B------:R1:W2:Y:S01]  /*8200*/  @!P0 LDG.E R14, [R10.64] ;  /* 0x000000060a0e8981 */ /* 0x0002a2000c1e1900 */
[----:B------:R-:W-:Y:S01]  /*8210*/  IMAD.MOV R0, RZ, RZ, -R0 ;  /* 0x000000ffff007224 */ /* 0x000fe200078e0a00 */
[----:B------:R-:W-:Y:S01]  /*8220*/  IADD3 R116, -R12, R23, R121 ;  /* 0x000000170c747210 */ /* 0x000fe20007ffe179 */
[----:B------:R-:W-:Y:S01]  /*8230*/  BSSY B2, `(.L_x_1268) ;  /* 0x0000049000027945 */ /* 0x000fe20003800000 */
[----:B------:R-:W-:Y:S01]  /*8240*/  SHF.R.S32.HI R7, RZ, 0x1f, R16 ;  /* 0x0000001fff077819 */ /* 0x000fe20000011410 */
[----:B------:R-:W-:Y:S01]  /*8250*/  IMAD R3, R0, c[0x0][0x2b8], R3 ;  /* 0x0000ae0000037a24 */ /* 0x000fe200078e0203 */
[C---:B------:R-:W-:Y:S02]  /*8260*/  ISETP.GE.AND P2, PT, R116.reuse, 0x1, PT ;  /* 0x000000017400780c */ /* 0x040fe40003f46270 */
[----:B------:R-:W-:Y:S02]  /*8270*/  ISETP.GE.AND P1, PT, R116, 0x11, PT ;  /* 0x000000117400780c */ /* 0x000fe40003f26270 */
[----:B------:R-:W-:Y:S01]  /*8280*/  SHF.R.S32.HI R140, RZ, 0x1f, R3 ;  /* 0x0000001fff8c7819 */ /* 0x000fe20000011403 */
[----:B------:R3:W-:Y:S01]  /*8290*/  STL [R1+0x7c], R3 ;  /* 0x00007c0301007387 */ /* 0x0007e20000100800 */
[----:B------:R-:W-:-:S02]  /*82a0*/  LOP3.LUT R229, R229, 0xffffff7f, RZ, 0xc0, !PT ;  /* 0xffffff7fe5e57812 */ /* 0x000fc400078ec0ff */
[----:B------:R-:W-:Y:S01]  /*82b0*/  MOV R144, 0x86c0 ;  /* 0x000086c000907802 */ /* 0x000fe20000000f00 */
[----:B------:R-:W-:-:S04]  /*82c0*/  IMAD R0, R140, c[0x0][0x1e0], RZ ;  /* 0x000078008c007a24 */ /* 0x000fc800078e02ff */
[C---:B------:R-:W-:Y:S02]  /*82d0*/  IMAD R0, R3.reuse, c[0x0][0x1e4], R0 ;  /* 0x0000790003007a24 */ /* 0x040fe400078e0200 */
[----:B-1----:R-:W-:-:S04]  /*82e0*/  IMAD.WIDE.U32 R10, R3, c[0x0][0x1e0], RZ ;  /* 0x00007800030a7a25 */ /* 0x002fc800078e00ff */
[----:B------:R-:W-:Y:S01]  /*82f0*/  IMAD.IADD R11, R11, 0x1, R0 ;  /* 0x000000010b0b7824 */ /* 0x000fe200078e0200 */
[----:B--2---:R-:W-:-:S03]  /*8300*/  SHF.R.S32.HI R141, RZ, 0x1f, R14 ;  /* 0x0000001fff8d7819 */ /* 0x004fc6000001140e */
[----:B------:R-:W-:Y:S01]  /*8310*/  IMAD.WIDE.U32 R10, R14, c[0x0][0x1f0], R10 ;  /* 0x00007c000e0a7a25 */ /* 0x000fe200078e000a */
[----:B------:R-:W-:Y:S03]  /*8320*/  STL [R1+0x70], R14 ;  /* 0x0000700e01007387 */ /* 0x000fe60000100800 */
[----:B---3--:R-:W-:Y:S01]  /*8330*/  IMAD R3, R141, c[0x0][0x1f0], RZ ;  /* 0x00007c008d037a24 */ /* 0x008fe200078e02ff */
[----:B------:R-:W-:-:S03]  /*8340*/  IADD3 R0, P0, R30, R10, RZ ;  /* 0x0000000a1e007210 */ /* 0x000fc60007f1e0ff */
[----:B------:R-:W-:-:S05]  /*8350*/  IMAD R3, R14, c[0x0][0x1f4], R3 ;  /* 0x00007d000e037a24 */ /* 0x000fca00078e0203 */
[----:B------:R-:W-:Y:S01]  /*8360*/  IADD3.X R11, R15, R11, R3, P0, !PT ;  /* 0x0000000b0f0b7210 */ /* 0x000fe200007fe403 */
[----:B------:R-:W-:Y:S01]  /*8370*/  IMAD.SHL.U32 R3, R12, 0x40, RZ ;  /* 0x000000400c037824 */ /* 0x000fe200078e00ff */
[----:B------:R-:W-:-:S04]  /*8380*/  LEA R10, P0, R0, c[0x0][0x1c8], 0x1 ;  /* 0x00007200000a7a11 */ /* 0x000fc800078008ff */
[----:B------:R-:W-:Y:S01]  /*8390*/  LEA.HI.X R0, R0, c[0x0][0x1cc], R11, 0x1, P0 ;  /* 0x0000730000007a11 */ /* 0x000fe200000f0c0b */
[----:B------:R-:W-:Y:S01]  /*83a0*/  SHFL.IDX PT, R14, R10, RZ, 0x181f ;  /* 0x00181fff0a0e7589 */ /* 0x000fe200000e0000 */
[----:B------:R-:W-:Y:S02]  /*83b0*/  LOP3.LUT R3, R3, 0x1c0, RZ, 0xc0, !PT ;  /* 0x000001c003037812 */ /* 0x000fe400078ec0ff */
[----:B------:R-:W-:Y:S01]  /*83c0*/  ISETP.GT.AND P0, PT, R116, 0x20, PT ;  /* 0x000000207400780c */ /* 0x000fe20003f04270 */
[----:B------:R-:W1:Y:S01]  /*83d0*/  SHFL.IDX PT, R15, R0, RZ, 0x181f ;  /* 0x00181fff000f7589 */ /* 0x000e6200000e0000 */
[----:B------:R-:W-:Y:S02]  /*83e0*/  LOP3.LUT R4, R3, 0x38, R28, 0xf8, !PT ;  /* 0x0000003803047812 */ /* 0x000fe400078ef81c */
[----:B------:R-:W-:Y:S01]  /*83f0*/  SHF.R.U32.HI R3, RZ, 0x3, R3 ;  /* 0x00000003ff037819 */ /* 0x000fe20000011603 */
[----:B------:R-:W-:Y:S03]  /*8400*/  SHFL.IDX PT, R12, R10, 0x1, 0x181f ;  /* 0x00381f000a0c7f89 */ /* 0x000fe600000e0000 */
[----:B------:R-:W-:Y:S01]  /*8410*/  LOP3.LUT R4, R4, R3, RZ, 0x3c, !PT ;  /* 0x0000000304047212 */ /* 0x000fe200078e3cff */
[----:B------:R-:W2:Y:S01]  /*8420*/  SHFL.IDX PT, R13, R0, 0x1, 0x181f ;  /* 0x00381f00000d7f89 */ /* 0x000ea200000e0000 */
[----:B------:R-:W-:-:S03]  /*8430*/  IMAD.SHL.U32 R3, R18, 0x8, RZ ;  /* 0x0000000812037824 */ /* 0x000fc600078e00ff */
[----:B------:R-:W-:Y:S02]  /*8440*/  SHFL.IDX PT, R10, R10, 0x2, 0x181f ;  /* 0x00581f000a0a7f89 */ /* 0x000fe400000e0000 */
[----:B------:R-:W-:Y:S02]  /*8450*/  LOP3.LUT R137, R4, 0xfffffe00, R3, 0xf8, !PT ;  /* 0xfffffe0004897812 */ /* 0x000fe400078ef803 */
[----:B------:R3:W4:Y:S01]  /*8460*/  SHFL.IDX PT, R11, R0, 0x2, 0x181f ;  /* 0x00581f00000b7f89 */ /* 0x00072200000e0000 */
[----:B------:R-:W-:Y:S02]  /*8470*/  SHF.R.U32.HI R4, RZ, 0x3, R19 ;  /* 0x00000003ff047819 */ /* 0x000fe40000011613 */
[----:B------:R-:W-:Y:S01]  /*8480*/  @P1 IMAD.SHL.U32 R3, R137, 0x2, RZ ;  /* 0x0000000289031824 */ /* 0x000fe200078e00ff */
[----:B---3--:R-:W-:Y:S01]  /*8490*/  LEA.HI R0, R7, R16, RZ, 0x3 ;  /* 0x0000001007007211 */ /* 0x008fe200078f18ff */
[----:B-1----:R-:W-:-:S03]  /*84a0*/  @P2 IMAD.WIDE R16, R28, 0x2, R14 ;  /* 0x000000021c102825 */ /* 0x002fc600078e020e */
[----:B------:R-:W-:Y:S01]  /*84b0*/  LOP3.LUT R18, R0, 0xfffffff8, RZ, 0xc0, !PT ;  /* 0xfffffff800127812 */ /* 0x000fe200078ec0ff */
[----:B------:R-:W-:-:S03]  /*84c0*/  @P2 IMAD.SHL.U32 R0, R137, 0x2, RZ ;  /* 0x0000000289002824 */ /* 0x000fc600078e00ff */
[----:B------:R-:W-:Y:S01]  /*84d0*/  SHF.R.S32.HI R2, RZ, 0x1f, R18 ;  /* 0x0000001fff027819 */ /* 0x000fe20000011412 */
[----:B------:R-:W-:Y:S01]  /*84e0*/  @P2 IMAD.WIDE R14, R18, 0x2, R14 ;  /* 0x00000002120e2825 */ /* 0x000fe200078e020e */
[----:B------:R2:W-:Y:S04]  /*84f0*/  @P2 LDGSTS.E.BYPASS.LTC128B.128 [R0+0x5080], [R16.64], !P6 ;  /* 0x0508000010002fae */ /* 0x0005e8000f101d46 */
[----:B------:R1:W-:Y:S04]  /*8500*/  @P2 LDGSTS.E.BYPASS.LTC128B.128 [R0+0x6880], [R14.64], !P5 ;  /* 0x068800000e002fae */ /* 0x0003e8000e901d46 */
[----:B------:R3:W-:Y:S04]  /*8510*/  STL [R1+0xe8], R18 ;  /* 0x0000e81201007387 */ /* 0x0007e80000100800 */
[----:B------:R3:W-:Y:S01]  /*8520*/  STL [R1+0xf0], R2 ;  /* 0x0000f00201007387 */ /* 0x0007e20000100800 */
[----:B--2---:R-:W-:-:S04]  /*8530*/  @P1 IMAD.WIDE R16, R28, 0x2, R12 ;  /* 0x000000021c101825 */ /* 0x004fc800078e020c */
[----:B-1----:R-:W-:Y:S01]  /*8540*/  @P1 IMAD.WIDE R14, R18, 0x2, R12 ;  /* 0x00000002120e1825 */ /* 0x002fe200078e020c */
[----:B------:R1:W-:Y:S03]  /*8550*/  @P1 LDGSTS.E.BYPASS.LTC128B.128 [R3+0x5880], [R16.64], !P6 ;  /* 0x0588000010031fae */ /* 0x0003e6000f101d46 */
[----:B------:R-:W-:Y:S01]  /*8560*/  @P0 IMAD.SHL.U32 R0, R137, 0x2, RZ ;  /* 0x0000000289000824 */ /* 0x000fe200078e00ff */
[----:B------:R1:W-:Y:S01]  /*8570*/  @P1 LDGSTS.E.BYPASS.LTC128B.128 [R3+0x7080], [R14.64], !P5 ;  /* 0x070800000e031fae */ /* 0x0003e2000e901d46 */
[----:B----4-:R-:W-:Y:S01]  /*8580*/  @P0 IMAD.WIDE R12, R28, 0x2, R10 ;  /* 0x000000021c0c0825 */ /* 0x010fe200078e020a */
[----:B------:R-:W-:-:S03]  /*8590*/  ISETP.GT.AND P1, PT, R26, 0x2f, PT ;  /* 0x0000002f1a00780c */ /* 0x000fc60003f24270 */
[----:B------:R-:W-:Y:S01]  /*85a0*/  @P0 IMAD.WIDE R10, R18, 0x2, R10 ;  /* 0x00000002120a0825 */ /* 0x000fe200078e020a */
[----:B------:R2:W-:Y:S04]  /*85b0*/  @P0 LDGSTS.E.BYPASS.LTC128B.128 [R0+0x6080], [R12.64], !P6 ;  /* 0x060800000c000fae */ /* 0x0005e8000f101d46 */
[----:B------:R2:W-:Y:S01]  /*85c0*/  @P0 LDGSTS.E.BYPASS.LTC128B.128 [R0+0x7880], [R10.64], !P5 ;  /* 0x078800000a000fae */ /* 0x0005e2000e901d46 */
[----:B------:R-:W-:-:S03]  /*85d0*/  LOP3.LUT P0, RZ, R21, 0x2, RZ, 0xc0, !PT ;  /* 0x0000000215ff7812 */ /* 0x000fc6000780c0ff */
[----:B------:R-:W0:Y:S01]  /*85e0*/  LDGDEPBAR ;  /* 0x00000000000079af */ /* 0x000e220000000000 */
[----:B------:R-:W-:Y:S01]  /*85f0*/  @P1 LOP3.LUT R229, R229, 0x80, RZ, 0xfc, !PT ;  /* 0x00000080e5e51812 */ /* 0x000fe200078efcff */
[----:B-1----:R-:W-:-:S05]  /*8600*/  IMAD.SHL.U32 R3, R25, 0x8, RZ ;  /* 0x0000000819037824 */ /* 0x002fca00078e00ff */
[----:B------:R-:W-:-:S04]  /*8610*/  LOP3.LUT R3, R19, 0x8, R3, 0xf8, !PT ;  /* 0x0000000813037812 */ /* 0x000fc800078ef803 */
[----:B------:R-:W-:Y:S01]  /*8620*/  LOP3.LUT R3, R3, R4, RZ, 0x3c, !PT ;  /* 0x0000000403037212 */ /* 0x000fe200078e3cff */
[----:B------:R-:W-:Y:S01]  /*8630*/  IMAD.MOV.U32 R4, RZ, RZ, 0x10 ;  /* 0x00000010ff047424 */ /* 0x000fe200078e00ff */
[----:B--2---:R-:W-:Y:S02]  /*8640*/  LEA.HI R0, R27, R168, RZ, 0x5 ;  /* 0x000000a81b007211 */ /* 0x004fe400078f28ff */
[----:B------:R-:W-:Y:S01]  /*8650*/  LOP3.LUT R10, R22, R20, RZ, 0xfc, !PT ;  /* 0x00000014160a7212 */ /* 0x000fe200078efcff */
[----:B------:R-:W-:Y:S01]  /*8660*/  IMAD R7, R24, 0x200, R3 ;  /* 0x0000020018077824 */ /* 0x000fe200078e0203 */
[----:B------:R-:W-:Y:S01]  /*8670*/  SEL R4, R4, 0xfffffff0, !P0 ;  /* 0xfffffff004047807 */ /* 0x000fe20004000000 */
[----:B------:R-:W-:-:S05]  /*8680*/  IMAD.SHL.U32 R0, R0, 0x20, RZ ;  /* 0x0000002000007824 */ /* 0x000fca00078e00ff */
[----:B------:R-:W-:-:S04]  /*8690*/  LOP3.LUT R0, R0, 0xfffffc00, RZ, 0xc0, !PT ;  /* 0xfffffc0000007812 */ /* 0x000fc800078ec0ff */
[----:B------:R-:W-:Y:S02]  /*86a0*/  IADD3 R0, R22, R20, R0 ;  /* 0x0000001416007210 */ /* 0x000fe40007ffe000 */
[----:B---3--:R-:W-:Y:S05]  /*86b0*/  CALL.REL.NOINC `($_ZN7cutlass13device_kernelIN5flash19enable_sm80_to_sm89INS1_16FlashAttnFwdSm80INS1_25CollectiveMainloopFwdSm80ILi4ELi1ELb0EN4cute5tupleIJNS5_1CILi128EEENS7_ILi48EEES8_EEELi128ENS_6half_tEfNS_4arch4Sm80ELb0ELb1ELb1ELb1ELb1ELb1ELb1ELb0EEENS1_21CollectiveEpilogueFwdINS6_IJS8_S8_S9_EEENS6_IJNS7_ILi1EEESH_SH_EEESB_SD_Li128ELb1ELb1ELb0ELb0EEENS1_19SingleTileSchedulerILb1ELb0ELb1ELi128EEEEEEEEEvNT_6ParamsE$_ZZN5flash25CollectiveMainloopFwdSm80ILi4ELi1ELb0EN4cute5tupleIJNS1_1CILi128EEENS3_ILi48EEES4_EEELi128EN7cutlass6half_tEfNS7_4arch4Sm80ELb0ELb1ELb1ELb1ELb1ELb1ELb1ELb0EE3mmaINS_16FlashAttnFwdSm80ISB_NS_21CollectiveEpilogueFwdINS2_IJS4_S4_S5_EEENS2_IJNS3_ILi1EEESG_SG_EEES8_SA_Li128ELb1ELb1ELb0ELb0EEENS_19SingleTileSchedulerILb1ELb0ELb1ELi128EEEE13SharedStorageENS1_6TensorINS1_11ArrayEngineIfLm128EEENS1_6LayoutINS2_IJNS2_IJNS3_ILi2EEESR_EEESR_NS3_ILi16EEEEEENS2_IJNS2_IJSG_SR_EEENS3_ILi4EEENS3_ILi8EEEEEEEEEENS_7SoftmaxILi4ELi0EEEEEbRKNSB_6ParamsERT0_RT1_iRKNS_16SeqlenInfoQKNewKILb1ELb1EEENS2_IJiiiiEEERT_ENKUlvE_clEv) ;  /* 0x0001a98000007944 */ /* 0x008fea0003c00000 */
[----:B------:R-:W-:Y:S05]  /*86c0*/  BSYNC B2 ;  /* 0x0000000000027941 */ /* 0x000fea0003800000 */
.L_x_1268:
[----:B------:R-:W2:Y:S01]  /*86d0*/  LDL R28, [R1+0x7c] ;  /* 0x00007c00011c7983 */ /* 0x000ea20000100800 */
[----:B------:R-:W-:-:S04]  /*86e0*/  DEPBAR.LE SB0, 0x0 ;  /* 0x000080000000791a */ /* 0x000fc80000000000 */
[----:B-1----:R-:W3:Y:S04]  /*86f0*/  LDL R32, [R1+0x10] ;  /* 0x0000100001207983 */ /* 0x002ee80000100800 */
[----:B------:R-:W4:Y:S04]  /*8700*/  LDL R11, [R1+0x70] ;  /* 0x00007000010b7983 */ /* 0x000f280000100800 */
[----:B------:R1:W5:Y:S01]  /*8710*/  LDL R120, [R1] ;  /* 0x0000000001787983 */ /* 0x0003620000100800 */
[----:B------:R-:W-:Y:S01]  /*8720*/  WARPSYNC 0xffffffff ;  /* 0xffffffff00007948 */ /* 0x000fe20003800000 */
[----:B------:R-:W-:-:S02]  /*8730*/  SHF.L.U32 R216, R7, 0x1, RZ ;  /* 0x0000000107d87819 */ /* 0x000fc400000006ff */
[----:B------:R-:W-:Y:S01]  /*8740*/  BAR.SYNC.DEFER_BLOCKING 0x0 ;  /* 0x0000000000007b1d */ /* 0x000fe20000010000 */
[----:B------:R-:W-:Y:S02]  /*8750*/  SHF.L.U32 R224, R0, 0x1, RZ ;  /* 0x0000000100e07819 */ /* 0x000fe400000006ff */
[----:B------:R-:W-:-:S03]  /*8760*/  IMAD R0, R4, 0x2, R216 ;  /* 0x0000000204007824 */ /* 0x000fc600078e02d8 */
[----:B------:R-:W1:Y:S04]  /*8770*/  S2R R29, SR_CTAID.Y ;  /* 0x00000000001d7919 */ /* 0x000e680000002600 */
[----:B------:R-:W2:Y:S04]  /*8780*/  LDSM.16.M88.4 R72, [R0+0x5080] ;  /* 0x005080000048783b */ /* 0x000ea80000000200 */
[----:B------:R-:W2:Y:S04]  /*8790*/  LDSM.16.M88.4 R80, [R0+0x5880] ;  /* 0x005880000050783b */ /* 0x000ea80000000200 */
[----:B------:R1:W2:Y:S04]  /*87a0*/  LDSM.16.M88.4 R88, [R0+0x6080] ;  /* 0x006080000058783b */ /* 0x0002a80000000200 */
[----:B------:R2:W2:Y:S04]  /*87b0*/  LDSM.16.M88.4 R16, [R224+0x8080] ;  /* 0x00808000e010783b */ /* 0x0004a80000000200 */
[----:B------:R2:W2:Y:S04]  /*87c0*/  LDSM.16.M88.4 R12, [R224+0xa080] ;  /* 0x00a08000e00c783b */ /* 0x0004a80000000200 */
[----:B------:R2:W2:Y:S04]  /*87d0*/  LDSM.16.M88.4 R48, [R216+0x5080] ;  /* 0x00508000d830783b */ /* 0x0004a80000000200 */
[----:B------:R2:W2:Y:S04]  /*87e0*/  LDSM.16.M88.4 R44, [R216+0x5880] ;  /* 0x00588000d82c783b */ /* 0x0004a80000000200 */
[----:B------:R2:W2:Y:S01]  /*87f0*/  LDSM.16.M88.4 R40, [R216+0x6080] ;  /* 0x00608000d828783b */ /* 0x0004a20000000200 */
[----:B-1----:R-:W-:-:S02]  /*8800*/  IMAD R0, R140, c[0x0][0x208], RZ ;  /* 0x000082008c007a24 */ /* 0x002fc400078e02ff */
[----:B------:R-:W-:Y:S01]  /*8810*/  IMAD.WIDE.U32 R30, R29, c[0x0][0x210], RZ ;  /* 0x000084001d1e7a25 */ /* 0x000fe200078e00ff */
[----:B------:R-:W-:-:S05]  /*8820*/  LEA R226, R9, R224, 0x1 ;  /* 0x000000e009e27211 */ /* 0x000fca00078e08ff */
[----:B------:R1:W1:Y:S04]  /*8830*/  LDSM.16.M88.4 R24, [R226+0x8080] ;  /* 0x00808000e218783b */ /* 0x0002680000000200 */
[----:B------:R1:W1:Y:S01]  /*8840*/  LDSM.16.M88.4 R20, [R226+0xa080] ;  /* 0x00a08000e214783b */ /* 0x0002620000000200 */
[----:B--2---:R-:W-:-:S04]  /*8850*/  IMAD.WIDE.U32 R2, R28, c[0x0][0x208], RZ ;  /* 0x000082001c027a25 */ /* 0x004fc800078e00ff */
[----:B------:R-:W-:Y:S02]  /*8860*/  IMAD R0, R28, c[0x0][0x20c], R0 ;  /* 0x000083001c007a24 */ /* 0x000fe400078e0200 */
[----:B------:R-:W2:Y:S04]  /*8870*/  S2R R28, SR_CTAID.Y ;  /* 0x00000000001c7919 */ /* 0x000ea80000002600 */
[----:B---3--:R3:W-:Y:S01]  /*8880*/  STL [R1+0x8c], R32 ;  /* 0x00008c2001007387 */ /* 0x0087e20000100800 */
[----:B------:R-:W-:Y:S02]  /*8890*/  IMAD.IADD R3, R3, 0x1, R0 ;  /* 0x0000000103037824 */ /* 0x000fe400078e0200 */
[----:B------:R-:W-:Y:S02]  /*88a0*/  IMAD R0, R141, c[0x0][0x218], RZ ;  /* 0x000086008d007a24 */ /* 0x000fe400078e02ff */
[----:B----4-:R-:W-:Y:S01]  /*88b0*/  IMAD.WIDE.U32 R2, R11, c[0x0][0x218], R2 ;  /* 0x000086000b027a25 */ /* 0x010fe200078e0002 */
[----:B--2---:R-:W-:-:S05]  /*88c0*/  SHF.R.S32.HI R28, RZ, 0x1f, R28 ;  /* 0x0000001fff1c7819 */ /* 0x004fca000001141c */
[----:B------:R-:W-:-:S04]  /*88d0*/  IMAD R28, R28, c[0x0][0x210], RZ ;  /* 0x000084001c1c7a24 */ /* 0x000fc800078e02ff */
[----:B------:R-:W-:Y:S01]  /*88e0*/  IMAD R28, R29, c[0x0][0x214], R28 ;  /* 0x000085001d1c7a24 */ /* 0x000fe200078e021c */
[----:B------:R-:W-:Y:S01]  /*88f0*/  IADD3 R2, P1, R30, R2, RZ ;  /* 0x000000021e027210 */ /* 0x000fe20007f3e0ff */
[----:B------:R-:W-:-:S03]  /*8900*/  IMAD R11, R11, c[0x0][0x21c], R0 ;  /* 0x000087000b0b7a24 */ /* 0x000fc600078e0200 */
[----:B------:R-:W-:Y:S02]  /*8910*/  IADD3 R28, R31, R28, RZ ;  /* 0x0000001c1f1c7210 */ /* 0x000fe40007ffe0ff */
[----:B------:R-:W-:Y:S02]  /*8920*/  IADD3 R0, R216, 0x5080, RZ ;  /* 0x00005080d8007810 */ /* 0x000fe40007ffe0ff */
[----:B------:R-:W-:Y:S02]  /*8930*/  LEA R7, P0, R2, c[0x0][0x1f8], 0x1 ;  /* 0x00007e0002077a11 */ /* 0x000fe400078008ff */
[----:B------:R-:W-:Y:S02]  /*8940*/  IADD3.X R3, R28, R3, R11, P1, !PT ;  /* 0x000000031c037210 */ /* 0x000fe40000ffe40b */
[----:B------:R-:W-:Y:S02]  /*8950*/  LEA R223, R4, R0, 0x1 ;  /* 0x0000000004df7211 */ /* 0x000fe400078e08ff */
[----:B------:R-:W-:Y:S01]  /*8960*/  LEA.HI.X R4, R2, c[0x0][0x1fc], R3, 0x1, P0 ;  /* 0x00007f0002047a11 */ /* 0x000fe200000f0c03 */
[----:B------:R-:W-:Y:S05]  /*8970*/  BRA.DIV ~URZ, `(.L_x_1269) ;  /* 0x000167e27f007947 */ /* 0x000fea000b800000 */
[----:B-1-3--:R-:W2:Y:S04]  /*8980*/  LDL R35, [R1+0xa4] ;  /* 0x0000a40001237983 */ /* 0x00aea80000100800 */
[----:B------:R-:W3:Y:S04]  /*8990*/  LDL R30, [R1+0xf4] ;  /* 0x0000f400011e7983 */ /* 0x000ee80000100800 */
[----:B------:R-:W4:Y:S04]  /*89a0*/  LDL R2, [R1+0xe8] ;  /* 0x0000e80001027983 */ /* 0x000f280000100800 */
[----:B------:R-:W1:Y:S04]  /*89b0*/  SHFL.IDX PT, R11, R7, RZ, 0x181f ;  /* 0x00181fff070b7589 */ /* 0x000e6800000e0000 */
[----:B------:R-:W1:Y:S04]  /*89c0*/  SHFL.IDX PT, R33, R4, RZ, 0x181f ;  /* 0x00181fff04217589 */ /* 0x000e6800000e0000 */
[----:B------:R-:W1:Y:S04]  /*89d0*/  SHFL.IDX PT, R32, R7, 0x1, 0x181f ;  /* 0x00381f0007207f89 */ /* 0x000e6800000e0000 */
[----:B------:R-:W1:Y:S01]  /*89e0*/  SHFL.IDX PT, R34, R4, 0x1, 0x181f ;  /* 0x00381f0004227f89 */ /* 0x000e6200000e0000 */
[----:B------:R-:W-:-:S05]  /*89f0*/  IMAD.SHL.U32 R0, R137, 0x2, RZ ;  /* 0x0000000289007824 */ /* 0x000fca00078e00ff */
[----:B------:R1:W-:Y:S01]  /*8a00*/  STL [R1+0x74], R0 ;  /* 0x0000740001007387 */ /* 0x0003e20000100800 */
[C---:B--2---:R-:W-:Y:S01]  /*8a10*/  IMAD.WIDE R36, R35.reuse, 0x2, RZ ;  /* 0x0000000223247825 */ /* 0x044fe200078e02ff */
[----:B------:R-:W-:-:S04]  /*8a20*/  ISETP.GE.AND P1, PT, R35, c[0x0][0x1d4], PT ;  /* 0x0000750023007a0c */ /* 0x000fc80003f26270 */
[-C--:B-1----:R-:W-:Y:S02]  /*8a30*/  IADD3 R28, P0, R11, R36.reuse, RZ ;  /* 0x000000240b1c7210 */ /* 0x082fe40007f1e0ff */
[----:B------:R-:W-:Y:S02]  /*8a40*/  ISETP.LT.OR P3, PT, R116, 0x1, P1 ;  /* 0x000000017400780c */ /* 0x000fe40000f61670 */
[----:B---3--:R-:W-:Y:S01]  /*8a50*/  ISETP.GE.AND P2, PT, R30, c[0x0][0x1d4], PT ;  /* 0x000075001e007a0c */ /* 0x008fe20003f46270 */
[----:B------:R-:W-:Y:S01]  /*8a60*/  IMAD.X R29, R33, 0x1, R37, P0 ;  /* 0x00000001211d7824 */ /* 0x000fe200000e0625 */
[----:B------:R-:W-:Y:S01]  /*8a70*/  IADD3 R30, P0, R32, R36, RZ ;  /* 0x00000024201e7210 */ /* 0x000fe20007f1e0ff */
[----:B----4-:R-:W-:-:S04]  /*8a80*/  IMAD.WIDE R2, R2, 0x2, RZ ;  /* 0x0000000202027825 */ /* 0x010fc800078e02ff */
[----:B------:R-:W-:Y:S01]  /*8a90*/  IMAD.X R31, R34, 0x1, R37, P0 ;  /* 0x00000001221f7824 */ /* 0x000fe200000e0625 */
[----:B------:R-:W-:-:S03]  /*8aa0*/  ISETP.LT.OR P0, PT, R116, 0x1, P2 ;  /* 0x000000017400780c */ /* 0x000fc60001701670 */
[----:B------:R1:W-:Y:S01]  /*8ab0*/  LDGSTS.E.BYPASS.LTC128B.128 [R0+0x2080], [R28.64], !P3 ;  /* 0x020800001c007fae */ /* 0x0003e2000d901d46 */
[----:B------:R-:W-:Y:S01]  /*8ac0*/  ISETP.LT.OR P4, PT, R116, 0x11, P1 ;  /* 0x000000117400780c */ /* 0x000fe20000f81670 */
[----:B------:R-:W-:Y:S01]  /*8ad0*/  IMAD.MOV.U32 R62, RZ, RZ, R2 ;  /* 0x000000ffff3e7224 */ /* 0x000fe200078e0002 */
[--C-:B------:R-:W-:Y:S01]  /*8ae0*/  SHF.R.S32.HI R39, RZ, 0x1f, R35.reuse ;  /* 0x0000001fff277819 */ /* 0x100fe20000011423 */
[----:B------:R-:W-:Y:S01]  /*8af0*/  IMAD.MOV.U32 R38, RZ, RZ, R35 ;  /* 0x000000ffff267224 */ /* 0x000fe200078e0023 */
[----:B-1----:R-:W-:-:S05]  /*8b00*/  IADD3 R28, P3, R11, R2, RZ ;  /* 0x000000020b1c7210 */ /* 0x002fca0007f7e0ff */
[----:B------:R-:W-:Y:S01]  /*8b10*/  IMAD.X R29, R33, 0x1, R3, P3 ;  /* 0x00000001211d7824 */ /* 0x000fe200018e0603 */
[----:B------:R-:W-:-:S04]  /*8b20*/  ISETP.LT.OR P3, PT, R116, 0x11, P2 ;  /* 0x000000117400780c */ /* 0x000fc80001761670 */
[----:B------:R1:W-:Y:S04]  /*8b30*/  LDGSTS.E.BYPASS.LTC128B.128 [R0+0x3880], [R28.64], !P0 ;  /* 0x038800001c007fae */ /* 0x0003e8000c101d46 */
[----:B------:R2:W-:Y:S04]  /*8b40*/  LDGSTS.E.BYPASS.LTC128B.128 [R0+0x2880], [R30.64], !P4 ;  /* 0x028800001e007fae */ /* 0x0005e8000e101d46 */
[----:B------:R2:W3:Y:S04]  /*8b50*/  SHFL.IDX PT, R11, R4, 0x2, 0x181f ;  /* 0x00581f00040b7f89 */ /* 0x0004e800000e0000 */
[----:B------:R2:W4:Y:S04]  /*8b60*/  SHFL.IDX PT, R4, R7, 0x2, 0x181f ;  /* 0x00581f0007047f89 */ /* 0x00052800000e0000 */
[----:B------:R2:W-:Y:S01]  /*8b70*/  STL.64 [R1+0xc0], R38 ;  /* 0x0000c02601007387 */ /* 0x0005e20000100a00 */
[----:B-1----:R-:W-:-:S02]  /*8b80*/  IADD3 R28, P0, R32, R2, RZ ;  /* 0x00000002201c7210 */ /* 0x002fc40007f1e0ff */
[----:B------:R-:W-:-:S03]  /*8b90*/  IADD3 R2, R0, 0x2080, RZ ;  /* 0x0000208000027810 */ /* 0x000fc60007ffe0ff */
[----:B------:R-:W-:Y:S02]  /*8ba0*/  IMAD.X R29, R34, 0x1, R3, P0 ;  /* 0x00000001221d7824 */ /* 0x000fe400000e0603 */
[----:B------:R2:W-:Y:S04]  /*8bb0*/  STL [R1+0x78], R2 ;  /* 0x0000780201007387 */ /* 0x0005e80000100800 */
[----:B------:R2:W-:Y:S01]  /*8bc0*/  LDGSTS.E.BYPASS.LTC128B.128 [R0+0x4080], [R28.64], !P3 ;  /* 0x040800001c007fae */ /* 0x0005e2000d901d46 */
[----:B------:R-:W-:Y:S01]  /*8bd0*/  PLOP3.LUT P0, PT, P2, PT, PT, 0x80, 0x0 ;  /* 0x000000000000781c */ /* 0x000fe2000170f070 */
[----:B------:R-:W-:Y:S02]  /*8be0*/  IMAD.MOV.U32 R60, RZ, RZ, R36 ;  /* 0x000000ffff3c7224 */ /* 0x000fe400078e0024 */
[----:B------:R-:W-:-:S02]  /*8bf0*/  IMAD.MOV.U32 R63, RZ, RZ, R37 ;  /* 0x000000ffff3f7224 */ /* 0x000fc400078e0025 */
[----:B------:R-:W-:Y:S02]  /*8c00*/  IMAD.MOV.U32 R61, RZ, RZ, R3 ;  /* 0x000000ffff3d7224 */ /* 0x000fe400078e0003 */
.L_x_1436:
[----:B--234-:R-:W2:Y:S01]  /*8c10*/  LDL R0, [R1+0x74] ;  /* 0x0000740001007983 */ /* 0x01cea20000100800 */
[C---:B------:R-:W-:Y:S01]  /*8c20*/  ISETP.LT.OR P3, PT, R116.reuse, 0x21, P1 ;  /* 0x000000217400780c */ /* 0x040fe20000f61670 */
[----:B------:R-:W-:Y:S01]  /*8c30*/  HMMA.16816.F32 R36, R12, R48, RZ ;  /* 0x000000300c24723c */ /* 0x000fe200000018ff */
[----:B------:R-:W-:Y:S01]  /*8c40*/  ISETP.LT.OR P1, PT, R116, 0x21, P0 ;  /* 0x000000217400780c */ /* 0x000fe20000721670 */
[----:B------:R-:W-:Y:S01]  /*8c50*/  IMAD R225, R8, 0x2, R224 ;  /* 0x0000000208e17824 */ /* 0x000fe200078e02e0 */
[----:B------:R-:W-:Y:S02]  /*8c60*/  IADD3 R2, P2, R4, R60, RZ ;  /* 0x0000003c04027210 */ /* 0x000fe40007f5e0ff */
[----:B------:R-:W-:-:S03]  /*8c70*/  LEA R222, R6, R216, 0x1 ;  /* 0x000000d806de7211 */ /* 0x000fc600078e08ff */
[----:B------:R-:W-:Y:S01]  /*8c80*/  HMMA.16816.F32 R32, R12, R44, RZ ;  /* 0x0000002c0c20723c */ /* 0x000fe200000018ff */
[----:B------:R-:W-:-:S07]  /*8c90*/  IMAD.X R3, R11, 0x1, R63, P2 ;  /* 0x000000010b037824 */ /* 0x000fce00010e063f */
[C---:B------:R-:W-:Y:S08]  /*8ca0*/  HMMA.16816.F32 R28, R12.reuse, R40, RZ ;  /* 0x000000280c1c723c */ /* 0x040ff000000018ff */
[C---:B------:R-:W-:Y:S08]  /*8cb0*/  HMMA.16816.F32 R52, R12.reuse, R50, RZ ;  /* 0x000000320c34723c */ /* 0x040ff000000018ff */
[C---:B------:R-:W-:Y:S08]  /*8cc0*/  HMMA.16816.F32 R56, R12.reuse, R46, RZ ;  /* 0x0000002e0c38723c */ /* 0x040ff000000018ff */
[----:B------:R-:W-:Y:S07]  /*8cd0*/  HMMA.16816.F32 R64, R12, R42, RZ ;  /* 0x0000002a0c40723c */ /* 0x000fee00000018ff */
[----:B------:R-:W-:Y:S01]  /*8ce0*/  IADD3 R12, P0, R4, R62, RZ ;  /* 0x0000003e040c7210 */ /* 0x000fe20007f1e0ff */
[----:B------:R-:W-:Y:S04]  /*8cf0*/  HMMA.16816.F32 R68, R16, R48, RZ ;  /* 0x000000301044723c */ /* 0x000fe800000018ff */
[----:B------:R-:W-:-:S04]  /*8d00*/  IMAD.X R13, R11, 0x1, R61, P0 ;  /* 0x000000010b0d7824 */ /* 0x000fc800000e063d */
[C---:B------:R-:W-:Y:S08]  /*8d10*/  HMMA.16816.F32 R76, R16.reuse, R44, RZ ;  /* 0x0000002c104c723c */ /* 0x040ff000000018ff */
[C---:B------:R-:W-:Y:S08]  /*8d20*/  HMMA.16816.F32 R48, R16.reuse, R50, RZ ;  /* 0x000000321030723c */ /* 0x040ff000000018ff */
[C---:B------:R-:W-:Y:S08]  /*8d30*/  HMMA.16816.F32 R84, R16.reuse, R40, RZ ;  /* 0x000000281054723c */ /* 0x040ff000000018ff */
[C---:B------:R-:W-:Y:S08]  /*8d40*/  HMMA.16816.F32 R44, R16.reuse, R46, RZ ;  /* 0x0000002e102c723c */ /* 0x040ff000000018ff */
[----:B------:R-:W-:Y:S08]  /*8d50*/  HMMA.16816.F32 R96, R16, R42, RZ ;  /* 0x0000002a1060723c */ /* 0x000ff000000018ff */
[C---:B------:R-:W-:Y:S08]  /*8d60*/  HMMA.16816.F32 R112, R20.reuse, R72, R36 ;  /* 0x000000481470723c */ /* 0x040ff00000001824 */
[C---:B------:R-:W-:Y:S08]  /*8d70*/  HMMA.16816.F32 R108, R20.reuse, R80, R32 ;  /* 0x00000050146c723c */ /* 0x040ff00000001820 */
[C---:B------:R-:W-:Y:S08]  /*8d80*/  HMMA.16816.F32 R92, R20.reuse, R74, R52 ;  /* 0x0000004a145c723c */ /* 0x040ff00000001834 */
[C---:B------:R-:W-:Y:S08]  /*8d90*/  HMMA.16816.F32 R104, R20.reuse, R88, R28 ;  /* 0x000000581468723c */ /* 0x040ff0000000181c */
[C---:B------:R-:W-:Y:S08]  /*8da0*/  HMMA.16816.F32 R100, R20.reuse, R82, R56 ;  /* 0x000000521464723c */ /* 0x040ff00000001838 */
[----:B------:R-:W-:Y:S01]  /*8db0*/  HMMA.16816.F32 R52, R20, R90, R64 ;  /* 0x0000005a1434723c */ /* 0x000fe20000001840 */
[----:B------:R-:W-:-:S02]  /*8dc0*/  IMAD R227, R8, 0x2, R226 ;  /* 0x0000000208e37824 */ /* 0x000fc400078e02e2 */
[----:B------:R-:W-:-:S05]  /*8dd0*/  IMAD R221, R6, 0x2, R223 ;  /* 0x0000000206dd7824 */ /* 0x000fca00078e02df */
[C---:B------:R-:W-:Y:S01]  /*8de0*/  HMMA.16816.F32 R64, R24.reuse, R74, R48 ;  /* 0x0000004a1840723c */ /* 0x040fe20000001830 */
[----:B------:R-:W-:Y:S01]  /*8df0*/  @!PT LDS RZ, [RZ] ;  /* 0x00000000fffff984 */ /* 0x000fe20000000800 */
[----:B------:R-:W-:Y:S01]  /*8e00*/  @!PT LDS RZ, [RZ] ;  /* 0x00000000fffff984 */ /* 0x000fe20000000800 */
[----:B------:R-:W-:Y:S01]  /*8e10*/  @!PT LDS RZ, [RZ] ;  /* 0x00000000fffff984 */ /* 0x000fe20000000800 */
[----:B--2---:R1:W-:Y:S04]  /*8e20*/  LDGSTS.E.BYPASS.LTC128B.128 [R0+0x3080], [R2.64], !P3 ;  /* 0x0308000002007fae */ /* 0x0043e8000d901d46 */
[----:B------:R1:W-:Y:S04]  /*8e30*/  LDGSTS.E.BYPASS.LTC128B.128 [R0+0x4880], [R12.64], !P1 ;  /* 0x048800000c007fae */ /* 0x0003e8000c901d46 */
[----:B------:R-:W-:Y:S04]  /*8e40*/  LDSM.16.M88.4 R16, [R225+0xa080] ;  /* 0x00a08000e110783b */ /* 0x000fe80000000200 */
[----:B------:R-:W2:Y:S04]  /*8e50*/  LDSM.16.M88.4 R36, [R222+0x5080] ;  /* 0x00508000de24783b */ /* 0x000ea80000000200 */
[----:B------:R-:W3:Y:S04]  /*8e60*/  LDSM.16.M88.4 R32, [R222+0x5880] ;  /* 0x00588000de20783b */ /* 0x000ee80000000200 */
[----:B------:R-:W2:Y:S04]  /*8e70*/  LDSM.16.M88.4 R40, [R222+0x6080] ;  /* 0x00608000de28783b */ /* 0x000ea80000000200 */
[----:B------:R-:W2:Y:S01]  /*8e80*/  LDSM.16.M88.4 R20, [R225+0x8080] ;  /* 0x00808000e114783b */ /* 0x000ea20000000200 */
[C---:B------:R-:W-:Y:S03]  /*8e90*/  HMMA.16816.F32 R68, R24.reuse, R72, R68 ;  /* 0x000000481844723c */ /* 0x040fe60000001844 */
[----:B------:R-:W-:Y:S04]  /*8ea0*/  LDSM.16.M88.4 R72, [R221+0x800] ;  /* 0x00080000dd48783b */ /* 0x000fe80000000200 */
[----:B-1----:R-:W4:Y:S01]  /*8eb0*/  LDL R0, [R1+0xb4] ;  /* 0x0000b40001007983 */ /* 0x002f220000100800 */
[C---:B------:R-:W-:Y:S01]  /*8ec0*/  HMMA.16816.F32 R48, R24.reuse, R82, R44 ;  /* 0x000000521830723c */ /* 0x040fe2000000182c */
[----:B------:R-:W-:Y:S01]  /*8ed0*/  LEA R228, R9, R225, 0x1 ;  /* 0x000000e109e47211 */ /* 0x000fe200078e08ff */
[----:B------:R-:W-:Y:S01]  /*8ee0*/  BSSY B0, `(.L_x_1270) ;  /* 0x00000ca000007945 */ /* 0x000fe20003800000 */
[----:B------:R-:W-:Y:S04]  /*8ef0*/  LDSM.16.M88.4 R12, [R227+0xa080] ;  /* 0x00a08000e30c783b */ /* 0x000fe80000000200 */
[----:B------:R-:W1:Y:S01]  /*8f00*/  LDSM.16.M88.4 R44, [R221] ;  /* 0x00000000dd2c783b */ /* 0x000e620000000200 */
[C---:B------:R-:W-:Y:S03]  /*8f10*/  HMMA.16816.F32 R60, R24.reuse, R80, R76 ;  /* 0x00000050183c723c */ /* 0x040fe6000000184c */
[----:B------:R-:W1:Y:S04]  /*8f20*/  LDSM.16.M88.4 R76, [R221+0x1000] ;  /* 0x00100000dd4c783b */ /* 0x000e680000000200 */
[----:B------:R-:W1:Y:S01]  /*8f30*/  LDSM.16.M88.4 R28, [R227+0x8080] ;  /* 0x00808000e31c783b */ /* 0x000e620000000200 */
[C---:B------:R-:W-:Y:S03]  /*8f40*/  HMMA.16816.F32 R56, R24.reuse, R88, R84 ;  /* 0x000000581838723c */ /* 0x040fe60000001854 */
[----:B------:R-:W0:Y:S05]  /*8f50*/  LDGDEPBAR ;  /* 0x00000000000079af */ /* 0x000e2a0000000000 */
[----:B------:R-:W-:Y:S01]  /*8f60*/  HMMA.16816.F32 R80, R24, R90, R96 ;  /* 0x0000005a1850723c */ /* 0x000fe20000001860 */
[----:B------:R-:W-:Y:S07]  /*8f70*/  LDSM.16.M88.4 R24, [R224+0xe080] ;  /* 0x00e08000e018783b */ /* 0x000fee0000000200 */
[C---:B--2---:R-:W-:Y:S08]  /*8f80*/  HMMA.16816.F32 R84, R16.reuse, R36, R112 ;  /* 0x000000241054723c */ /* 0x044ff00000001870 */
[C---:B---3--:R-:W-:Y:S08]  /*8f90*/  HMMA.16816.F32 R96, R16.reuse, R32, R108 ;  /* 0x000000201060723c */ /* 0x048ff0000000186c */
[C---:B------:R-:W-:Y:S08]  /*8fa0*/  HMMA.16816.F32 R88, R16.reuse, R38, R92 ;  /* 0x000000261058723c */ /* 0x040ff0000000185c */
[C---:B------:R-:W-:Y:S08]  /*8fb0*/  HMMA.16816.F32 R100, R16.reuse, R34, R100 ;  /* 0x000000221064723c */ /* 0x040ff00000001864 */
[----:B------:R-:W-:Y:S08]  /*8fc0*/  HMMA.16816.F32 R104, R16, R40, R104 ;  /* 0x000000281068723c */ /* 0x000ff00000001868 */
[C---:B------:R-:W-:Y:S08]  /*8fd0*/  HMMA.16816.F32 R92, R20.reuse, R36, R68 ;  /* 0x00000024145c723c */ /* 0x040ff00000001844 */
[----:B------:R-:W-:Y:S01]  /*8fe0*/  HMMA.16816.F32 R64, R20, R38, R64 ;  /* 0x000000261440723c */ /* 0x000fe20000001840 */
[----:B------:R-:W2:Y:S07]  /*8ff0*/  LDSM.16.M88.4 R36, [R216+0x6880] ;  /* 0x00688000d824783b */ /* 0x000eae0000000200 */
[----:B------:R-:W-:Y:S01]  /*9000*/  HMMA.16816.F32 R52, R16, R42, R52 ;  /* 0x0000002a1034723c */ /* 0x000fe20000001834 */
[----:B------:R-:W-:Y:S07]  /*9010*/  LDSM.16.M88.4 R16, [R224+0xc080] ;  /* 0x00c08000e010783b */ /* 0x000fee0000000200 */
[C---:B------:R-:W-:Y:S08]  /*9020*/  HMMA.16816.F32 R108, R20.reuse, R32, R60 ;  /* 0x00000020146c723c */ /* 0x040ff0000000183c */
[C---:B------:R-:W-:Y:S01]  /*9030*/  HMMA.16816.F32 R112, R20.reuse, R34, R48 ;  /* 0x000000221470723c */ /* 0x040fe20000001830 */
[----:B------:R-:W3:Y:S07]  /*9040*/  LDSM.16.M88.4 R32, [R216+0x7080] ;  /* 0x00708000d820783b */ /* 0x000eee0000000200 */
[C---:B------:R-:W-:Y:S01]  /*9050*/  HMMA.16816.F32 R116, R20.reuse, R40, R56 ;  /* 0x000000281474723c */ /* 0x040fe20000001838 */
[----:B------:R-:W-:Y:S07]  /*9060*/  LDSM.16.M88.4 R56, [R223+0x1800] ;  /* 0x00180000df38783b */ /* 0x000fee0000000200 */
[----:B------:R-:W-:Y:S01]  /*9070*/  HMMA.16816.F32 R60, R20, R42, R80 ;  /* 0x0000002a143c723c */ /* 0x000fe20000001850 */
[----:B------:R-:W2:Y:S07]  /*9080*/  LDSM.16.M88.4 R20, [R216+0x7880] ;  /* 0x00788000d814783b */ /* 0x000eae0000000200 */
[C---:B-1----:R-:W-:Y:S08]  /*9090*/  HMMA.16816.F32 R48, R12.reuse, R44, R84 ;  /* 0x0000002c0c30723c */ /* 0x042ff00000001854 */
[C---:B------:R-:W-:Y:S08]  /*90a0*/  HMMA.16816.F32 R68, R12.reuse, R72, R96 ;  /* 0x000000480c44723c */ /* 0x040ff00000001860 */
[C---:B------:R-:W-:Y:S08]  /*90b0*/  HMMA.16816.F32 R40, R12.reuse, R46, R88 ;  /* 0x0000002e0c28723c */ /* 0x040ff00000001858 */
[C---:B------:R-:W-:Y:S08]  /*90c0*/  HMMA.16816.F32 R80, R12.reuse, R74, R100 ;  /* 0x0000004a0c50723c */ /* 0x040ff00000001864 */
[C---:B------:R-:W-:Y:S08]  /*90d0*/  HMMA.16816.F32 R84, R12.reuse, R76, R104 ;  /* 0x0000004c0c54723c */ /* 0x040ff00000001868 */
[----:B------:R-:W-:Y:S01]  /*90e0*/  HMMA.16816.F32 R100, R12, R78, R52 ;  /* 0x0000004e0c64723c */ /* 0x000fe20000001834 */
[----:B------:R-:W-:Y:S04]  /*90f0*/  LDSM.16.M88.4 R12, [R226+0xe080] ;  /* 0x00e08000e20c783b */ /* 0x000fe80000000200 */
[----:B------:R-:W1:Y:S03]  /*9100*/  LDSM.16.M88.4 R52, [R223+0x2000] ;  /* 0x00200000df34783b */ /* 0x000e660000000200 */
[C---:B------:R-:W-:Y:S01]  /*9110*/  HMMA.16816.F32 R104, R28.reuse, R46, R64 ;  /* 0x0000002e1c68723c */ /* 0x040fe20000001840 */
[----:B------:R-:W1:Y:S07]  /*9120*/  LDSM.16.M88.4 R64, [R223+0x2800] ;  /* 0x00280000df40783b */ /* 0x000e6e0000000200 */
[C---:B------:R-:W-:Y:S08]  /*9130*/  HMMA.16816.F32 R92, R28.reuse, R44, R92 ;  /* 0x0000002c1c5c723c */ /* 0x040ff0000000185c */
[C---:B------:R-:W-:Y:S08]  /*9140*/  HMMA.16816.F32 R108, R28.reuse, R72, R108 ;  /* 0x000000481c6c723c */ /* 0x040ff0000000186c */
[C---:B------:R-:W-:Y:S08]  /*9150*/  HMMA.16816.F32 R112, R28.reuse, R74, R112 ;  /* 0x0000004a1c70723c */ /* 0x040ff00000001870 */
[C---:B------:R-:W-:Y:S08]  /*9160*/  HMMA.16816.F32 R116, R28.reuse, R76, R116 ;  /* 0x0000004c1c74723c */ /* 0x040ff00000001874 */
[----:B------:R-:W-:Y:S01]  /*9170*/  HMMA.16816.F32 R96, R28, R78, R60 ;  /* 0x0000004e1c60723c */ /* 0x000fe2000000183c */
[----:B------:R-:W1:Y:S07]  /*9180*/  LDSM.16.M88.4 R28, [R226+0xc080] ;  /* 0x00c08000e21c783b */ /* 0x000e6e0000000200 */
[C---:B--2---:R-:W-:Y:S08]  /*9190*/  HMMA.16816.F32 R88, R24.reuse, R36, R48 ;  /* 0x000000241858723c */ /* 0x044ff00000001830 */
[C---:B---3--:R-:W-:Y:S08]  /*91a0*/  HMMA.16816.F32 R48, R24.reuse, R32, R68 ;  /* 0x000000201830723c */ /* 0x048ff00000001844 */
[C---:B------:R-:W-:Y:S08]  /*91b0*/  HMMA.16816.F32 R60, R24.reuse, R38, R40 ;  /* 0x00000026183c723c */ /* 0x040ff00000001828 */
[C---:B------:R-:W-:Y:S08]  /*91c0*/  HMMA.16816.F32 R44, R24.reuse, R34, R80 ;  /* 0x00000022182c723c */ /* 0x040ff00000001850 */
[----:B------:R-:W-:Y:S08]  /*91d0*/  HMMA.16816.F32 R40, R24, R20, R84 ;  /* 0x000000141828723c */ /* 0x000ff00000001854 */
[C---:B------:R-:W-:Y:S08]  /*91e0*/  HMMA.16816.F32 R80, R16.reuse, R36, R92 ;  /* 0x000000241050723c */ /* 0x040ff0000000185c */
[C---:B------:R-:W-:Y:S08]  /*91f0*/  HMMA.16816.F32 R76, R16.reuse, R38, R104 ;  /* 0x00000026104c723c */ /* 0x040ff00000001868 */
[----:B------:R-:W-:Y:S08]  /*9200*/  HMMA.16816.F32 R68, R16, R32, R108 ;  /* 0x000000201044723c */ /* 0x000ff0000000186c */
[----:B------:R-:W-:Y:S01]  /*9210*/  HMMA.16816.F32 R72, R24, R22, R100 ;  /* 0x000000161848723c */ /* 0x000fe20000001864 */
[----:B------:R-:W-:Y:S07]  /*9220*/  LDSM.16.M88.4 R24, [R225+0xe080] ;  /* 0x00e08000e118783b */ /* 0x000fee0000000200 */
[----:B------:R-:W-:Y:S01]  /*9230*/  HMMA.16816.F32 R36, R16, R34, R112 ;  /* 0x000000221024723c */ /* 0x000fe20000001870 */
[----:B----4-:R-:W-:-:S07]  /*9240*/  ISETP.GT.AND P0, PT, R143, R0, PT ;  /* 0x000000008f00720c */ /* 0x010fce0003f04270 */
[C---:B------:R-:W-:Y:S08]  /*9250*/  HMMA.16816.F32 R32, R16.reuse, R20, R116 ;  /* 0x000000141020723c */ /* 0x040ff00000001874 */
[----:B------:R-:W-:Y:S01]  /*9260*/  HMMA.16816.F32 R16, R16, R22, R96 ;  /* 0x000000161010723c */ /* 0x000fe20000001860 */
[----:B------:R-:W-:Y:S07]  /*9270*/  LDSM.16.M88.4 R20, [R225+0xc080] ;  /* 0x00c08000e114783b */ /* 0x000fee0000000200 */
[C---:B-1----:R-:W-:Y:S01]  /*9280*/  HMMA.16816.F32 R116, R12.reuse, R52, R48 ;  /* 0x000000340c74723c */ /* 0x042fe20000001830 */
[----:B------:R-:W1:Y:S07]  /*9290*/  LDSM.16.M88.4 R48, [R222+0x6880] ;  /* 0x00688000de30783b */ /* 0x000e6e0000000200 */
[C---:B------:R-:W-:Y:S01]  /*92a0*/  HMMA.16816.F32 R112, R12.reuse, R54, R44 ;  /* 0x000000360c70723c */ /* 0x040fe2000000182c */
[----:B------:R-:W2:Y:S07]  /*92b0*/  LDSM.16.M88.4 R44, [R222+0x7080] ;  /* 0x00708000de2c783b */ /* 0x000eae0000000200 */
[C---:B------:R-:W-:Y:S01]  /*92c0*/  HMMA.16816.F32 R108, R12.reuse, R64, R40 ;  /* 0x000000400c6c723c */ /* 0x040fe20000001828 */
[----:B------:R-:W3:Y:S07]  /*92d0*/  LDSM.16.M88.4 R40, [R222+0x7880] ;  /* 0x00788000de28783b */ /* 0x000eee0000000200 */
[C---:B------:R-:W-:Y:S08]  /*92e0*/  HMMA.16816.F32 R88, R12.reuse, R56, R88 ;  /* 0x000000380c58723c */ /* 0x040ff00000001858 */
[----:B------:R-:W-:Y:S08]  /*92f0*/  HMMA.16816.F32 R84, R12, R58, R60 ;  /* 0x0000003a0c54723c */ /* 0x000ff0000000183c */
[C---:B------:R-:W-:Y:S08]  /*9300*/  HMMA.16816.F32 R104, R28.reuse, R56, R80 ;  /* 0x000000381c68723c */ /* 0x040ff00000001850 */
[C---:B------:R-:W-:Y:S08]  /*9310*/  HMMA.16816.F32 R100, R28.reuse, R58, R76 ;  /* 0x0000003a1c64723c */ /* 0x040ff0000000184c */
[----:B------:R-:W-:Y:S08]  /*9320*/  HMMA.16816.F32 R96, R28, R52, R68 ;  /* 0x000000341c60723c */ /* 0x000ff00000001844 */
[----:B------:R-:W-:Y:S01]  /*9330*/  HMMA.16816.F32 R60, R12, R66, R72 ;  /* 0x000000420c3c723c */ /* 0x000fe20000001848 */
[----:B------:R-:W-:Y:S07]  /*9340*/  LDSM.16.M88.4 R12, [R228+0xe080] ;  /* 0x00e08000e40c783b */ /* 0x000fee0000000200 */
[C---:B------:R-:W-:Y:S01]  /*9350*/  HMMA.16816.F32 R92, R28.reuse, R54, R36 ;  /* 0x000000361c5c723c */ /* 0x040fe20000001824 */
[----:B------:R-:W4:Y:S07]  /*9360*/  LDSM.16.M88.4 R36, [R221+0x1800] ;  /* 0x00180000dd24783b */ /* 0x000f2e0000000200 */
[C---:B------:R-:W-:Y:S01]  /*9370*/  HMMA.16816.F32 R68, R28.reuse, R64, R32 ;  /* 0x000000401c44723c */ /* 0x040fe20000001820 */
[----:B------:R-:W-:Y:S07]  /*9380*/  LDSM.16.M88.4 R32, [R221+0x2000] ;  /* 0x00200000dd20783b */ /* 0x000fee0000000200 */
[----:B------:R-:W-:Y:S01]  /*9390*/  HMMA.16816.F32 R64, R28, R66, R16 ;  /* 0x000000421c40723c */ /* 0x000fe20000001810 */
[----:B------:R-:W2:Y:S04]  /*93a0*/  LDSM.16.M88.4 R16, [R227+0xc080] ;  /* 0x00c08000e310783b */ /* 0x000ea80000000200 */
[----:B------:R-:W3:Y:S01]  /*93b0*/  LDSM.16.M88.4 R28, [R221+0x2800] ;  /* 0x00280000dd1c783b */ /* 0x000ee20000000200 */
[----:B------:R-:W-:-:S04]  /*93c0*/  DEPBAR.LE SB0, 0x0 ;  /* 0x000080000000791a */ /* 0x000fc80000000000 */
[C---:B-1----:R-:W-:Y:S08]  /*93d0*/  HMMA.16816.F32 R88, R24.reuse, R48, R88 ;  /* 0x000000301858723c */ /* 0x042ff00000001858 */
[----:B------:R-:W-:Y:S08]  /*93e0*/  HMMA.16816.F32 R84, R24, R50, R84 ;  /* 0x000000321854723c */ /* 0x000ff00000001854 */
[C---:B------:R-:W-:Y:S08]  /*93f0*/  HMMA.16816.F32 R56, R20.reuse, R48, R104 ;  /* 0x000000301438723c */ /* 0x040ff00000001868 */
[----:B------:R-:W-:Y:S08]  /*9400*/  HMMA.16816.F32 R52, R20, R50, R100 ;  /* 0x000000321434723c */ /* 0x000ff00000001864 */
[C---:B--2---:R-:W-:Y:S08]  /*9410*/  HMMA.16816.F32 R80, R24.reuse, R44, R116 ;  /* 0x0000002c1850723c */ /* 0x044ff00000001874 */
[----:B------:R-:W-:Y:S08]  /*9420*/  HMMA.16816.F32 R76, R24, R46, R112 ;  /* 0x0000002e184c723c */ /* 0x000ff00000001870 */
[----:B------:R-:W-:Y:S08]  /*9430*/  HMMA.16816.F32 R48, R20, R44, R96 ;  /* 0x0000002c1430723c */ /* 0x000ff00000001860 */
[C---:B---3--:R-:W-:Y:S08]  /*9440*/  HMMA.16816.F32 R72, R24.reuse, R40, R108 ;  /* 0x000000281848723c */ /* 0x048ff0000000186c */
[----:B------:R-:W-:Y:S08]  /*9450*/  HMMA.16816.F32 R60, R24, R42, R60 ;  /* 0x0000002a183c723c */ /* 0x000ff0000000183c */
[C---:B------:R-:W-:Y:S08]  /*9460*/  HMMA.16816.F32 R44, R20.reuse, R46, R92 ;  /* 0x0000002e142c723c */ /* 0x040ff0000000185c */
[C---:B------:R-:W-:Y:S08]  /*9470*/  HMMA.16816.F32 R24, R20.reuse, R40, R68 ;  /* 0x000000281418723c */ /* 0x040ff00000001844 */
[----:B------:R-:W-:Y:S08]  /*9480*/  HMMA.16816.F32 R20, R20, R42, R64 ;  /* 0x0000002a1414723c */ /* 0x000ff00000001840 */
[C---:B----4-:R-:W-:Y:S08]  /*9490*/  HMMA.16816.F32 R88, R12.reuse, R36, R88 ;  /* 0x000000240c58723c */ /* 0x050ff00000001858 */
[----:B------:R-:W-:Y:S08]  /*94a0*/  HMMA.16816.F32 R84, R12, R38, R84 ;  /* 0x000000260c54723c */ /* 0x000ff00000001854 */
[C---:B------:R-:W-:Y:S08]  /*94b0*/  HMMA.16816.F32 R64, R16.reuse, R36, R56 ;  /* 0x000000241040723c */ /* 0x040ff00000001838 */
        /* <DEDUP_REMOVED lines=8> */
[----:B------:R-:W-:Y:S01]  /*9540*/  HMMA.16816.F32 R28, R16, R30, R20 ;  /* 0x0000001e101c723c */ /* 0x000fe20000001814 */
[----:B------:R-:W-:Y:S06]  /*9550*/  BAR.SYNC.DEFER_BLOCKING 0x0 ;  /* 0x0000000000007b1d */ /* 0x000fec0000010000 */
[----:B------:R-:W-:Y:S01]  /*9560*/  @!UPT UIADD3 URZ, URZ, URZ, URZ ;  /* 0x0000003f3f3ff290 */ /* 0x000fe2000fffe03f */
[----:B------:R-:W-:Y:S11]  /*9570*/  @!P0 BRA `(.L_x_1271) ;  /* 0x0000060000008947 */ /* 0x000ff60003800000 */
[----:B------:R-:W2:Y:S04]  /*9580*/  LDL R2, [R1+0xc8] ;  /* 0x0000c80001027983 */ /* 0x000ea80000100800 */
[----:B------:R-:W2:Y:S04]  /*9590*/  LDL R3, [R1+0xb8] ;  /* 0x0000b80001037983 */ /* 0x000ea80000100800 */
[----:B------:R-:W3:Y:S04]  /*95a0*/  LDL.64 R122, [R1+0xd0] ;  /* 0x0000d000017a7983 */ /* 0x000ee80000100a00 */
[----:B------:R-:W4:Y:S01]  /*95b0*/  LDL R4, [R1+0xe4] ;  /* 0x0000e40001047983 */ /* 0x000f220000100800 */
[----:B------:R-:W-:-:S02]  /*95c0*/  IMAD.MOV.U32 R0, RZ, RZ, 0x1 ;  /* 0x00000001ff007424 */ /* 0x000fc400078e00ff */
[----:B------:R-:W-:-:S03]  /*95d0*/  IMAD.MOV.U32 R12, RZ, RZ, RZ ;  /* 0x000000ffff0c7224 */ /* 0x000fc600078e00ff */
[----:B------:R-:W-:Y:S02]  /*95e0*/  ISETP.NE.AND P0, PT, R0, c[0x0][0x2b8], PT ;  /* 0x0000ae0000007a0c */ /* 0x000fe40003f05270 */
[C---:B--2---:R-:W-:Y:S02]  /*95f0*/  IADD3 R2, R3.reuse, R142, R2 ;  /* 0x0000008e03027210 */ /* 0x044fe40007ffe002 */
[----:B------:R-:W-:Y:S02]  /*9600*/  ISETP.GT.AND P4, PT, R3, 0x2f, PT ;  /* 0x0000002f0300780c */ /* 0x000fe40003f84270 */
[----:B------:R-:W-:-:S07]  /*9610*/  IADD3 R2, R2, -0x30, RZ ;  /* 0xffffffd002027810 */ /* 0x000fce0007ffe0ff */
[----:B------:R-:W-:-:S04]  /*9620*/  @P0 IMAD.HI.U32 R3, R2, c[0x0][0x2bc], RZ ;  /* 0x0000af0002030a27 */ /* 0x000fc800078e00ff */
[----:B------:R-:W-:Y:S01]  /*9630*/  IMAD.MOV.U32 R0, RZ, RZ, R2 ;  /* 0x000000ffff007224 */ /* 0x000fe200078e0002 */
[----:B------:R-:W-:-:S04]  /*9640*/  @P0 SHF.R.U32.HI R0, RZ, c[0x0][0x2c0], R3 ;  /* 0x0000b000ff000a19 */ /* 0x000fc80000011603 */
[----:B---3--:R-:W-:-:S04]  /*9650*/  @!P4 IADD3 R3, P0, R0, R122, RZ ;  /* 0x0000007a0003c210 */ /* 0x008fc80007f1e0ff */
[----:B----4-:R-:W-:Y:S02]  /*9660*/  @!P4 LEA.HI.X.SX32 R4, R0, R4, 0x1, P0 ;  /* 0x000000040004c211 */ /* 0x010fe400000f0eff */
[----:B------:R-:W-:-:S04]  /*9670*/  @!P4 LEA R6, P0, R3, c[0x0][0x2a0], 0x2 ;  /* 0x0000a8000306ca11 */ /* 0x000fc800078010ff */
[----:B------:R-:W-:-:S05]  /*9680*/  @!P4 LEA.HI.X R7, R3, c[0x0][0x2a4], R4, 0x2, P0 ;  /* 0x0000a9000307ca11 */ /* 0x000fca00000f1404 */
[----:B------:R-:W2:Y:S01]  /*9690*/  @!P4 LDG.E R12, [R6.64] ;  /* 0x00000006060cc981 */ /* 0x000ea2000c1e1900 */
[----:B------:R-:W-:-:S03]  /*96a0*/  IADD3 R0, -R0, RZ, RZ ;  /* 0x000000ff00007210 */ /* 0x000fc60007ffe1ff */
[----:B------:R-:W1:Y:S02]  /*96b0*/  S2R R122, SR_CTAID.Y ;  /* 0x00000000007a7919 */ /* 0x000e640000002600 */
[----:B------:R-:W-:Y:S02]  /*96c0*/  IMAD R11, R0, c[0x0][0x2b8], R2 ;  /* 0x0000ae00000b7a24 */ /* 0x000fe400078e0202 */
[----:B------:R-:W3:Y:S02]  /*96d0*/  S2R R124, SR_CTAID.Y ;  /* 0x00000000007c7919 */ /* 0x000ee40000002600 */
[----:B------:R-:W-:Y:S01]  /*96e0*/  IMAD.WIDE.U32 R2, R11, c[0x0][0x1e0], RZ ;  /* 0x000078000b027a25 */ /* 0x000fe200078e00ff */
[----:B------:R-:W-:Y:S01]  /*96f0*/  SHF.R.S32.HI R0, RZ, 0x1f, R11 ;  /* 0x0000001fff007819 */ /* 0x000fe2000001140b */
[----:B------:R1:W-:Y:S04]  /*9700*/  STL [R1+0x7c], R11 ;  /* 0x00007c0b01007387 */ /* 0x0003e80000100800 */
[----:B------:R-:W-:-:S04]  /*9710*/  IMAD R0, R0, c[0x0][0x1e0], RZ ;  /* 0x0000780000007a24 */ /* 0x000fc800078e02ff */
[----:B------:R-:W-:-:S04]  /*9720*/  IMAD R0, R11, c[0x0][0x1e4], R0 ;  /* 0x000079000b007a24 */ /* 0x000fc800078e0200 */
[----:B------:R-:W-:Y:S01]  /*9730*/  IMAD.IADD R3, R3, 0x1, R0 ;  /* 0x0000000103037824 */ /* 0x000fe200078e0200 */
[----:B-1----:R-:W-:Y:S01]  /*9740*/  SHF.R.S32.HI R11, RZ, 0x1f, R122 ;  /* 0x0000001fff0b7819 */ /* 0x002fe2000001147a */
[----:B---3--:R-:W-:-:S04]  /*9750*/  IMAD.WIDE.U32 R122, R124, c[0x0][0x1e8], RZ ;  /* 0x00007a007c7a7a25 */ /* 0x008fc800078e00ff */
[----:B------:R-:W-:-:S04]  /*9760*/  IMAD R11, R11, c[0x0][0x1e8], RZ ;  /* 0x00007a000b0b7a24 */ /* 0x000fc800078e02ff */
[----:B------:R-:W-:-:S05]  /*9770*/  IMAD R11, R124, c[0x0][0x1ec], R11 ;  /* 0x00007b007c0b7a24 */ /* 0x000fca00078e020b */
[----:B------:R-:W-:Y:S01]  /*9780*/  IADD3 R11, R123, R11, RZ ;  /* 0x0000000b7b0b7210 */ /* 0x000fe20007ffe0ff */
[----:B--2---:R1:W-:Y:S01]  /*9790*/  STL [R1+0x70], R12 ;  /* 0x0000700c01007387 */ /* 0x0043e20000100800 */
[----:B------:R-:W-:Y:S01]  /*97a0*/  SHF.R.S32.HI R0, RZ, 0x1f, R12 ;  /* 0x0000001fff007819 */ /* 0x000fe2000001140c */
        /* <DEDUP_REMOVED lines=8> */
[----:B------:R2:W3:Y:S02]  /*9830*/  SHFL.IDX PT, R13, R4, RZ, 0x181f ;  /* 0x00181fff040d7589 */ /* 0x0004e400000e0000 */
.L_x_1437:
[----:B------:R-:W-:Y:S05]  /*9840*/  BRA.DIV ~URZ, `(.L_x_1273) ;  /* 0x00015f127f007947 */ /* 0x000fea000b800000 */
[----:B------:R-:W4:Y:S04]  /*9850*/  LDL.64 R24, [R1+0xc0] ;  /* 0x0000c00001187983 */ /* 0x000f280000100a00 */
[----:B--2---:R-:W2:Y:S04]  /*9860*/  LDL R2, [R1+0xe8] ;  /* 0x0000e80001027983 */ /* 0x004ea80000100800 */
[----:B---3--:R-:W3:Y:S04]  /*9870*/  LDL R22, [R1+0xa4] ;  /* 0x0000a40001167983 */ /* 0x008ee80000100800 */
[----:B------:R-:W3:Y:S04]  /*9880*/  LDL R21, [R1+0xf4] ;  /* 0x0000f40001157983 */ /* 0x000ee80000100800 */
[----:B------:R-:W3:Y:S04]  /*9890*/  LDL R23, [R1+0xf0] ;  /* 0x0000f00001177983 */ /* 0x000ee80000100800 */
[----:B------:R-:W3:Y:S04]  /*98a0*/  LDL R20, [R1+0x74] ;  /* 0x0000740001147983 */ /* 0x000ee80000100800 */
[----:B------:R-:W1:Y:S04]  /*98b0*/  SHFL.IDX PT, R6, R18, RZ, 0x181f ;  /* 0x00181fff12067589 */ /* 0x000e6800000e0000 */
[----:B------:R-:W1:Y:S04]  /*98c0*/  SHFL.IDX PT, R7, R18, 0x1, 0x181f ;  /* 0x00381f0012077f89 */ /* 0x000e6800000e0000 */
[----:B------:R-:W1:Y:S01]  /*98d0*/  SHFL.IDX PT, R11, R4, 0x1, 0x181f ;  /* 0x00381f00040b7f89 */ /* 0x000e6200000e0000 */
[----:B----4-:R-:W-:-:S02]  /*98e0*/  IMAD.SHL.U32 R19, R24, 0x2, RZ ;  /* 0x0000000218137824 */ /* 0x010fc400078e00ff */
[----:B--2---:R-:W-:Y:S01]  /*98f0*/  IMAD.SHL.U32 R0, R2, 0x2, RZ ;  /* 0x0000000202007824 */ /* 0x004fe200078e00ff */
[----:B------:R-:W-:Y:S02]  /*9900*/  SHF.L.U64.HI R3, R24, 0x1, R25 ;  /* 0x0000000118037819 */ /* 0x000fe40000010219 */
[----:B---3--:R-:W-:Y:S02]  /*9910*/  ISETP.GE.AND P3, PT, R22, c[0x0][0x1d4], PT ;  /* 0x0000750016007a0c */ /* 0x008fe40003f66270 */
[C---:B-1----:R-:W-:Y:S02]  /*9920*/  IADD3 R16, P0, R6.reuse, R19, RZ ;  /* 0x0000001306107210 */ /* 0x042fe40007f1e0ff */
[----:B------:R-:W-:Y:S02]  /*9930*/  ISETP.GE.AND P4, PT, R21, c[0x0][0x1d4], PT ;  /* 0x0000750015007a0c */ /* 0x000fe40003f86270 */
[----:B------:R-:W-:Y:S02]  /*9940*/  IADD3 R12, P2, R6, R0, RZ ;  /* 0x00000000060c7210 */ /* 0x000fe40007f5e0ff */
[----:B------:R-:W-:-:S02]  /*9950*/  SHF.L.U64.HI R2, R2, 0x1, R23 ;  /* 0x0000000102027819 */ /* 0x000fc40000010217 */
[----:B------:R-:W-:Y:S01]  /*9960*/  IADD3 R6, P1, R7, R19, RZ ;  /* 0x0000001307067210 */ /* 0x000fe20007f3e0ff */
[--C-:B------:R-:W-:Y:S01]  /*9970*/  IMAD.X R17, R13, 0x1, R3.reuse, P0 ;  /* 0x000000010d117824 */ /* 0x100fe200000e0603 */
[----:B------:R-:W-:Y:S01]  /*9980*/  IADD3 R14, P0, R7, R0, RZ ;  /* 0x00000000070e7210 */ /* 0x000fe20007f1e0ff */
[--C-:B------:R-:W-:Y:S02]  /*9990*/  IMAD.X R13, R13, 0x1, R2.reuse, P2 ;  /* 0x000000010d0d7824 */ /* 0x100fe400010e0602 */
[C---:B------:R-:W-:Y:S01]  /*99a0*/  IMAD.X R7, R11.reuse, 0x1, R3, P1 ;  /* 0x000000010b077824 */ /* 0x040fe200008e0603 */
[----:B------:R1:W-:Y:S04]  /*99b0*/  LDGSTS.E.BYPASS.LTC128B.128 [R20+0x5080], [R16.64], !P3 ;  /* 0x0508000010147fae */ /* 0x0003e8000d901d46 */
[----:B------:R2:W-:Y:S04]  /*99c0*/  LDGSTS.E.BYPASS.LTC128B.128 [R20+0x6880], [R12.64], !P4 ;  /* 0x068800000c147fae */ /* 0x0005e8000e101d46 */
[----:B------:R3:W-:Y:S04]  /*99d0*/  LDGSTS.E.BYPASS.LTC128B.128 [R20+0x5880], [R6.64], !P3 ;  /* 0x0588000006147fae */ /* 0x0007e8000d901d46 */
[----:B---3--:R3:W5:Y:S04]  /*99e0*/  LDL R7, [R1+0xa0] ;  /* 0x0000a00001077983 */ /* 0x0087680000100800 */
[----:B--2---:R3:W2:Y:S04]  /*99f0*/  SHFL.IDX PT, R12, R4, 0x2, 0x181f ;  /* 0x00581f00040c7f89 */ /* 0x0046a800000e0000 */
[----:B------:R3:W4:Y:S01]  /*9a00*/  SHFL.IDX PT, R4, R18, 0x2, 0x181f ;  /* 0x00581f0012047f89 */ /* 0x00072200000e0000 */
[----:B------:R-:W-:Y:S01]  /*9a10*/  IADD3.X R15, R11, R2, RZ, P0, !PT ;  /* 0x000000020b0f7210 */ /* 0x000fe200007fe4ff */
[----:B------:R-:W-:Y:S01]  /*9a20*/  IMAD.MOV.U32 R6, RZ, RZ, R19 ;  /* 0x000000ffff067224 */ /* 0x000fe200078e0013 */
[----:B------:R-:W-:Y:S01]  /*9a30*/  SEL R11, RZ, 0x10, P3 ;  /* 0x00000010ff0b7807 */ /* 0x000fe20001800000 */
[----:B-1----:R-:W-:-:S02]  /*9a40*/  IMAD.MOV.U32 R16, RZ, RZ, R2 ;  /* 0x000000ffff107224 */ /* 0x002fc400078e0002 */
[----:B------:R1:W-:Y:S02]  /*9a50*/  LDGSTS.E.BYPASS.LTC128B.128 [R20+0x7080], [R14.64], !P4 ;  /* 0x070800000e147fae */ /* 0x0003e4000e101d46 */
[----:B-1----:R-:W-:Y:S01]  /*9a60*/  IMAD.MOV.U32 R15, RZ, RZ, R3 ;  /* 0x000000ffff0f7224 */ /* 0x002fe200078e0003 */
[----:B------:R-:W-:Y:S02]  /*9a70*/  MOV R14, R0 ;  /* 0x00000000000e7202 */ /* 0x000fe40000000f00 */
.L_x_1438:
[----:B--234-:R-:W2:Y:S01]  /*9a80*/  LDL R13, [R1+0x74] ;  /* 0x00007400010d7983 */ /* 0x01cea20000100800 */
[----:B------:R-:W-:Y:S02]  /*9a90*/  IADD3 R0, -R11, 0x10, RZ ;  /* 0x000000100b007810 */ /* 0x000fe40007ffe1ff */
[----:B-----5:R-:W-:Y:S02]  /*9aa0*/  IADD3 R2, -R7, 0x10, RZ ;  /* 0x0000001007027810 */ /* 0x020fe40007ffe1ff */
[----:B------:R-:W-:Y:S02]  /*9ab0*/  LOP3.LUT R0, R0, 0xf, RZ, 0xc0, !PT ;  /* 0x0000000f00007812 */ /* 0x000fe400078ec0ff */
[----:B------:R-:W-:-:S02]  /*9ac0*/  ISETP.NE.U32.AND P3, PT, R11, RZ, PT ;  /* 0x000000ff0b00720c */ /* 0x000fc40003f65070 */
[----:B------:R-:W-:Y:S02]  /*9ad0*/  IADD3 R6, P1, P0, R0, R4, R6 ;  /* 0x0000000400067210 */ /* 0x000fe4000783e006 */
[----:B------:R-:W-:Y:S02]  /*9ae0*/  LOP3.LUT R2, R2, 0xf, RZ, 0xc0, !PT ;  /* 0x0000000f02027812 */ /* 0x000fe400078ec0ff */
[----:B------:R-:W-:Y:S02]  /*9af0*/  ISETP.NE.U32.AND P2, PT, R7, RZ, PT ;  /* 0x000000ff0700720c */ /* 0x000fe40003f45070 */
[----:B------:R-:W-:Y:S02]  /*9b00*/  IADD3.X R7, RZ, R12, R15, P1, P0 ;  /* 0x0000000cff077210 */ /* 0x000fe40000fe040f */
[----:B------:R-:W-:-:S04]  /*9b10*/  IADD3 R2, P1, P0, R2, R4, R14 ;  /* 0x0000000402027210 */ /* 0x000fc8000783e00e */
[----:B------:R-:W-:Y:S01]  /*9b20*/  IADD3.X R3, RZ, R12, R16, P1, P0 ;  /* 0x0000000cff037210 */ /* 0x000fe20000fe0410 */
[----:B------:R-:W-:Y:S01]  /*9b30*/  @!PT LDS RZ, [RZ] ;  /* 0x00000000fffff984 */ /* 0x000fe20000000800 */
[----:B------:R-:W-:Y:S01]  /*9b40*/  @!PT LDS RZ, [RZ] ;  /* 0x00000000fffff984 */ /* 0x000fe20000000800 */
[----:B------:R-:W-:Y:S01]  /*9b50*/  @!PT LDS RZ, [RZ] ;  /* 0x00000000fffff984 */ /* 0x000fe20000000800 */
[----:B--2---:R1:W-:Y:S04]  /*9b60*/  LDGSTS.E.BYPASS.LTC128B.128.ZFILL [R13+0x6080], [R6.64], P3 ;  /* 0x06080000060d7fae */ /* 0x0043e80009941d46 */
[----:B------:R1:W-:Y:S04]  /*9b70*/  LDGSTS.E.BYPASS.LTC128B.128.ZFILL [R13+0x7880], [R2.64], P2 ;  /* 0x07880000020d7fae */ /* 0x0003e80009141d46 */
.L_x_1271:
[----:B------:R-:W-:Y:S05]  /*9b80*/  BSYNC B0 ;  /* 0x0000000000007941 */ /* 0x000fea0003800000 */
.L_x_1270:
[----:B------:R-:W2:Y:S04]  /*9b90*/  LDL R12, [R1+0x4] ;  /* 0x00000400010c7983 */ /* 0x000ea80000100800 */
[----:B------:R-:W3:Y:S01]  /*9ba0*/  LDL R15, [R1+0x8c] ;  /* 0x00008c00010f7983 */ /* 0x000ee20000100800 */
[----:B-----5:R-:W-:Y:S01]  /*9bb0*/  SHF.R.S32.HI R0, RZ, 0x1f, R120 ;  /* 0x0000001fff007819 */ /* 0x020fe20000011478 */
[----:B------:R-:W-:-:S02]  /*9bc0*/  IMAD.MOV.U32 R14, RZ, RZ, 0x1 ;  /* 0x00000001ff0e7424 */ /* 0x000fc400078e00ff */
[----:B------:R-:W0:Y:S01]  /*9bd0*/  LDGDEPBAR ;  /* 0x00000000000079af */ /* 0x000e220000000000 */
[CC--:B-1----:R-:W-:Y:S02]  /*9be0*/  LEA.HI R2, R0.reuse, R120.reuse, RZ, 0x2 ;  /* 0x0000007800027211 */ /* 0x0c2fe400078f10ff */
[----:B------:R-:W-:Y:S02]  /*9bf0*/  LEA.HI R0, R0, R120, RZ, 0x5 ;  /* 0x0000007800007211 */ /* 0x000fe400078f28ff */
[----:B------:R-:W-:Y:S02]  /*9c00*/  LOP3.LUT R2, R2, 0xfffffffc, RZ, 0xc0, !PT ;  /* 0xfffffffc02027812 */ /* 0x000fe400078ec0ff */
[----:B------:R-:W-:Y:S02]  /*9c10*/  LOP3.LUT R4, R0, 0xffffffe0, RZ, 0xc0, !PT ;  /* 0xffffffe000047812 */ /* 0x000fe400078ec0ff */
[----:B------:R-:W-:Y:S01]  /*9c20*/  SHF.R.S32.HI R6, RZ, 0x5, R0 ;  /* 0x00000005ff067819 */ /* 0x000fe20000011400 */
[C---:B------:R-:W-:Y:S01]  /*9c30*/  IMAD.IADD R3, R120.reuse, 0x1, -R2 ;  /* 0x0000000178037824 */ /* 0x040fe200078e0a02 */
[----:B------:R-:W-:Y:S01]  /*9c40*/  SHF.R.S32.HI R7, RZ, 0x1f, R0 ;  /* 0x0000001fff077819 */ /* 0x000fe20000011400 */
[----:B------:R-:W-:-:S03]  /*9c50*/  IMAD.IADD R0, R120, 0x1, -R4 ;  /* 0x0000000178007824 */ /* 0x000fc600078e0a04 */
[----:B------:R-:W-:Y:S02]  /*9c60*/  LEA.HI R4, R7, R6, RZ, 0x2 ;  /* 0x0000000607047211 */ /* 0x000fe400078f10ff */
[----:B------:R-:W-:Y:S02]  /*9c70*/  LEA.HI R2, R3, R3, RZ, 0x1 ;  /* 0x0000000303027211 */ /* 0x000fe400078f08ff */
[----:B------:R-:W-:Y:S02]  /*9c80*/  SHF.R.S32.HI R13, RZ, 0x1f, R0 ;  /* 0x0000001fff0d7819 */ /* 0x000fe40000011400 */
[----:B------:R-:W-:Y:S02]  /*9c90*/  LOP3.LUT R7, R4, 0xffffffc, RZ, 0xc0, !PT ;  /* 0x0ffffffc04077812 */ /* 0x000fe400078ec0ff */
[----:B------:R-:W-:Y:S02]  /*9ca0*/  LOP3.LUT R11, R2, 0x1ffffffe, RZ, 0xc0, !PT ;  /* 0x1ffffffe020b7812 */ /* 0x000fe400078ec0ff */
[----:B------:R-:W-:Y:S01]  /*9cb0*/  LEA.HI R4, R13, R0, RZ, 0x2 ;  /* 0x000000000d047211 */ /* 0x000fe200078f10ff */
[----:B------:R-:W-:-:S02]  /*9cc0*/  IMAD.IADD R6, R6, 0x1, -R7 ;  /* 0x0000000106067824 */ /* 0x000fc400078e0a07 */
[----:B------:R-:W-:Y:S01]  /*9cd0*/  IMAD.IADD R7, R3, 0x1, -R11 ;  /* 0x0000000103077824 */ /* 0x000fe200078e0a0b */
[----:B------:R-:W-:Y:S01]  /*9ce0*/  LOP3.LUT R3, R4, 0x7ffffffc, RZ, 0xc0, !PT ;  /* 0x7ffffffc04037812 */ /* 0x000fe200078ec0ff */
[----:B------:R-:W-:Y:S01]  /*9cf0*/  IMAD.SHL.U32 R2, R2, 0x20, RZ ;  /* 0x0000002002027824 */ /* 0x000fe200078e00ff */
[----:B------:R-:W-:-:S03]  /*9d00*/  SHF.R.S32.HI R17, RZ, 0x2, R4 ;  /* 0x00000002ff117819 */ /* 0x000fc60000011404 */
[----:B------:R-:W-:Y:S01]  /*9d10*/  IMAD.IADD R3, R0, 0x1, -R3 ;  /* 0x0000000100037824 */ /* 0x000fe200078e0a03 */
[----:B------:R-:W-:Y:S01]  /*9d20*/  LOP3.LUT R11, R2, 0xffffffc0, RZ, 0xc0, !PT ;  /* 0xffffffc0020b7812 */ /* 0x000fe200078ec0ff */
[----:B------:R-:W-:Y:S02]  /*9d30*/  IMAD.SHL.U32 R4, R7, 0x8, RZ ;  /* 0x0000000807047824 */ /* 0x000fe400078e00ff */
[----:B------:R-:W-:Y:S02]  /*9d40*/  IMAD.SHL.U32 R16, R6, 0x10, RZ ;  /* 0x0000001006107824 */ /* 0x000fe400078e00ff */
[----:B------:R-:W-:Y:S01]  /*9d50*/  IMAD.SHL.U32 R7, R3, 0x2, RZ ;  /* 0x0000000203077824 */ /* 0x000fe200078e00ff */
[----:B------:R-:W-:Y:S01]  /*9d60*/  STL [R1+0xe0], R17 ;  /* 0x0000e01101007387 */ /* 0x000fe20000100800 */
[----:B------:R-:W-:-:S03]  /*9d70*/  ISETP.NE.AND P0, PT, R14, c[0x0][0x2c4], PT ;  /* 0x0000b1000e007a0c */ /* 0x000fc60003f05270 */
[----:B------:R-:W-:Y:S04]  /*9d80*/  STL [R1+0xdc], R16 ;  /* 0x0000dc1001007387 */ /* 0x000fe80000100800 */
[----:B------:R-:W-:Y:S04]  /*9d90*/  STL [R1+0xd8], R11 ;  /* 0x0000d80b01007387 */ /* 0x000fe80000100800 */
[----:B------:R-:W-:Y:S01]  /*9da0*/  STL [R1+0xb0], R7 ;  /* 0x0000b00701007387 */ /* 0x000fe20000100800 */
[----:B------:R-:W-:-:S03]  /*9db0*/  IMAD.IADD R0, R121, 0x1, R5 ;  /* 0x0000000179007824 */ /* 0x000fc600078e0205 */
[----:B------:R1:W-:Y:S01]  /*9dc0*/  STL [R1+0xcc], R4 ;  /* 0x0000cc0401007387 */ /* 0x0003e20000100800 */
[--C-:B------:R-:W-:Y:S02]  /*9dd0*/  IMAD.IADD R24, R0, 0x1, -R7.reuse ;  /* 0x0000000100187824 */ /* 0x100fe400078e0a07 */
[----:B------:R-:W-:Y:S02]  /*9de0*/  IMAD.IADD R25, R121, 0x1, -R7 ;  /* 0x0000000179197824 */ /* 0x000fe400078e0a07 */
[----:B--2---:R-:W-:-:S05]  /*9df0*/  IMAD R2, R12, 0x80, R17 ;  /* 0x000000800c027824 */ /* 0x004fca00078e0211 */
[----:B------:R-:W-:-:S05]  /*9e00*/  IADD3 R2, R11, R2, R16 ;  /* 0x000000020b027210 */ /* 0x000fca0007ffe010 */
[----:B------:R-:W-:Y:S01]  /*9e10*/  IMAD.IADD R6, R4, 0x1, R2 ;  /* 0x0000000104067824 */ /* 0x000fe200078e0202 */
[----:B------:R-:W-:Y:S02]  /*9e20*/  IADD3 R2, -R7, 0x1, R0 ;  /* 0x0000000107027810 */ /* 0x000fe40007ffe100 */
[----:B-1----:R-:W-:Y:S01]  /*9e30*/  LOP3.LUT R4, RZ, c[0x0][0x324], RZ, 0x33, !PT ;  /* 0x0000c900ff047a12 */ /* 0x002fe200078e33ff */
[----:B------:R-:W-:-:S04]  /*9e40*/  @P0 IMAD.HI.U32 R3, R6, c[0x0][0x2c8], RZ ;  /* 0x0000b20006030a27 */ /* 0x000fc800078e00ff */
[----:B---3--:R-:W-:Y:S01]  /*9e50*/  IMAD.IADD R2, R2, 0x1, -R15 ;  /* 0x0000000102027824 */ /* 0x008fe200078e0a0f */
[----:B------:R-:W-:-:S03]  /*9e60*/  @P0 SHF.R.U32.HI R6, RZ, c[0x0][0x2cc], R3 ;  /* 0x0000b300ff060a19 */ /* 0x000fc60000011603 */
[C---:B------:R-:W-:Y:S01]  /*9e70*/  IMAD.IADD R23, R2.reuse, 0x1, R4 ;  /* 0x0000000102177824 */ /* 0x040fe200078e0204 */
[----:B------:R-:W-:Y:S01]  /*9e80*/  IADD3 R22, R2, c[0x0][0x328], RZ ;  /* 0x0000ca0002167a10 */ /* 0x000fe20007ffe0ff */
[----:B------:R-:W-:Y:S05]  /*9e90*/  BRA.DIV ~URZ, `(.L_x_1274) ;  /* 0x00015db27f007947 */ /* 0x000fea000b800000 */
[----:B------:R1:W2:Y:S02]  /*9ea0*/  SHFL.IDX PT, R3, R6, RZ, 0x1c1f ;  /* 0x001c1fff06037589 */ /* 0x0002a400000e0000 */
.L_x_1439:
[----:B------:R-:W-:Y:S01]  /*9eb0*/  FMUL.FTZ R0, R41, c[0x0][0x320] ;  /* 0x0000c80029007a20 */ /* 0x000fe20000410000 */
[----:B------:R-:W-:Y:S02]  /*9ec0*/  MOV R51, 0x1 ;  /* 0x0000000100337802 */ /* 0x000fe40000000f00 */
[----:B--2---:R-:W-:Y:S01]  /*9ed0*/  IADD3 R2, R22, R3, RZ ;  /* 0x0000000316027210 */ /* 0x004fe20007ffe0ff */
[----:B------:R2:W3:Y:S01]  /*9ee0*/  MUFU.TANH R21, R0 ;  /* 0x0000000000157308 */ /* 0x0004e20000002400 */
[----:B------:R-:W-:Y:S02]  /*9ef0*/  ISETP.LE.AND P0, PT, R51, c[0x0][0x32c], PT ;  /* 0x0000cb0033007a0c */ /* 0x000fe40003f03270 */
[----:B------:R-:W-:Y:S02]  /*9f00*/  LOP3.LUT R229, R229, 0xfffffdff, RZ, 0xc0, !PT ;  /* 0xfffffdffe5e57812 */ /* 0x000fe400078ec0ff */
[----:B------:R-:W-:-:S09]  /*9f10*/  IMNMX R2, R24, R2, PT ;  /* 0x0000000218027217 */ /* 0x000fd20003800200 */
[----:B------:R-:W-:Y:S01]  /*9f20*/  @P0 LOP3.LUT R229, R229, 0x200, RZ, 0xfc, !PT ;  /* 0x00000200e5e50812 */ /* 0x000fe200078efcff */
[----:B--2---:R-:W-:-:S04]  /*9f30*/  FMUL.FTZ R0, R36, c[0x0][0x320] ;  /* 0x0000c80024007a20 */ /* 0x004fc80000410000 */
[----:B------:R2:W4:Y:S02]  /*9f40*/  MUFU.TANH R20, R0 ;  /* 0x0000000000147308 */ /* 0x0005240000002400 */
[----:B--2---:R-:W-:-:S06]  /*9f50*/  FMUL.FTZ R0, R37, c[0x0][0x320] ;  /* 0x0000c80025007a20 */ /* 0x004fcc0000410000 */
[----:B------:R2:W1:Y:S02]  /*9f60*/  MUFU.TANH R19, R0 ;  /* 0x0000000000137308 */ /* 0x0004640000002400 */
        /* <DEDUP_REMOVED lines=18> */
[----:B--2---:R-:W-:Y:S01]  /*a090*/  IADD3 R0, R23, R3, RZ ;  /* 0x0000000317007210 */ /* 0x004fe20007ffe0ff */
[----:B------:R-:W-:Y:S05]  /*a0a0*/  @!P0 BRA `(.L_x_1275) ;  /* 0x0000013000008947 */ /* 0x000fea0003800000 */
[----:B-1-34-:R-:W2:Y:S01]  /*a0b0*/  LDL R4, [R1+0x8c] ;  /* 0x00008c0001047983 */ /* 0x01aea20000100800 */
[----:B------:R-:W-:Y:S01]  /*a0c0*/  BSSY B0, `(.L_x_1276) ;  /* 0x000000d000007945 */ /* 0x000fe20003800000 */
[----:B--2---:R-:W-:-:S04]  /*a0d0*/  IADD3 R3, -R4, R5, R3 ;  /* 0x0000000504037210 */ /* 0x004fc80007ffe103 */
[----:B------:R-:W-:-:S13]  /*a0e0*/  ISETP.GT.AND P0, PT, R3, -0x1, PT ;  /* 0xffffffff0300780c */ /* 0x000fda0003f04270 */
[----:B------:R-:W-:Y:S05]  /*a0f0*/  @P0 BRA `(.L_x_1277) ;  /* 0x0000006000000947 */ /* 0x000fea0003800000 */
[----:B------:R-:W-:Y:S02]  /*a100*/  ISETP.NE.AND P0, PT, R51, c[0x0][0x32c], PT ;  /* 0x0000cb0033007a0c */ /* 0x000fe40003f05270 */
[----:B------:R-:W-:-:S11]  /*a110*/  LOP3.LUT R3, RZ, R3, RZ, 0x33, !PT ;  /* 0x00000003ff037212 */ /* 0x000fd600078e33ff */
[----:B------:R-:W-:-:S05]  /*a120*/  @P0 IMAD.HI.U32 R4, R3, c[0x0][0x330], RZ ;  /* 0x0000cc0003040a27 */ /* 0x000fca00078e00ff */
[----:B------:R-:W-:-:S04]  /*a130*/  @P0 SHF.R.U32.HI R3, RZ, c[0x0][0x334], R4 ;  /* 0x0000cd00ff030a19 */ /* 0x000fc80000011604 */
[----:B------:R-:W-:Y:S01]  /*a140*/  LOP3.LUT R3, RZ, R3, RZ, 0x33, !PT ;  /* 0x00000003ff037212 */ /* 0x000fe200078e33ff */
[----:B------:R-:W-:Y:S05]  /*a150*/  BRA `(.L_x_1278) ;  /* 0x0000003000007947 */ /* 0x000fea0003800000 */
.L_x_1277:
[----:B------:R-:W-:-:S13]  /*a160*/  ISETP.NE.AND P0, PT, R51, c[0x0][0x32c], PT ;  /* 0x0000cb0033007a0c */ /* 0x000fda0003f05270 */
[----:B------:R-:W-:-:S05]  /*a170*/  @P0 IMAD.HI.U32 R4, R3, c[0x0][0x330], RZ ;  /* 0x0000cc0003040a27 */ /* 0x000fca00078e00ff */
[----:B------:R-:W-:Y:S02]  /*a180*/  @P0 SHF.R.U32.HI R3, RZ, c[0x0][0x334], R4 ;  /* 0x0000cd00ff030a19 */ /* 0x000fe40000011604 */
.L_x_1278:
[----:B------:R-:W-:Y:S05]  /*a190*/  BSYNC B0 ;  /* 0x0000000000007941 */ /* 0x000fea0003800000 */
.L_x_1276:
[----:B------:R-:W-:-:S05]  /*a1a0*/  IMAD R3, R3, c[0x0][0x32c], R25 ;  /* 0x0000cb0003037a24 */ /* 0x000fca00078e0219 */
[----:B------:R-:W-:Y:S02]  /*a1b0*/  IADD3 R4, R3, c[0x0][0x32c], RZ ;  /* 0x0000cb0003047a10 */ /* 0x000fe40007ffe0ff */
[----:B------:R-:W-:Y:S02]  /*a1c0*/  IMNMX R0, R0, R3, !PT ;  /* 0x0000000300007217 */ /* 0x000fe40007800200 */
[----:B------:R-:W-:Y:S02]  /*a1d0*/  IMNMX R2, R2, R4, PT ;  /* 0x0000000402027217 */ /* 0x000fe40003800200 */
.L_x_1275:
[----:B-1-34-:R-:W-:Y:S02]  /*a1e0*/  ISETP.GE.AND P0, PT, R121, 0x2, PT ;  /* 0x000000027900780c */ /* 0x01afe40003f06270 */
[----:B------:R-:W-:Y:S02]  /*a1f0*/  LOP3.LUT R229, R229, 0xfffffff7, RZ, 0xc0, !PT ;  /* 0xfffffff7e5e57812 */ /* 0x000fe400078ec0ff */
[C---:B------:R-:W-:Y:S02]  /*a200*/  ISETP.GE.AND P1, PT, R121.reuse, 0x9, PT ;  /* 0x000000097900780c */ /* 0x040fe40003f26270 */
[----:B------:R-:W-:-:S02]  /*a210*/  ISETP.GE.AND P6, PT, R121, 0x19, PT ;  /* 0x000000197900780c */ /* 0x000fc40003fc6270 */
[C---:B------:R-:W-:Y:S02]  /*a220*/  ISETP.GE.AND P5, PT, R121.reuse, 0x1a, PT ;  /* 0x0000001a7900780c */ /* 0x040fe40003fa6270 */
[C---:B------:R-:W-:Y:S02]  /*a230*/  ISETP.GE.AND P4, PT, R121.reuse, 0x21, PT ;  /* 0x000000217900780c */ /* 0x040fe40003f86270 */
[----:B------:R-:W-:Y:S02]  /*a240*/  ISETP.GE.AND P3, PT, R121, 0x29, PT ;  /* 0x000000297900780c */ /* 0x000fe40003f66270 */
[----:B------:R-:W-:Y:S02]  /*a250*/  @P0 LOP3.LUT R229, R229, 0x8, RZ, 0xfc, !PT ;  /* 0x00000008e5e50812 */ /* 0x000fe400078efcff */
[----:B------:R-:W-:Y:S02]  /*a260*/  ISETP.GT.AND P0, PT, R0, 0x1, !P0 ;  /* 0x000000010000780c */ /* 0x000fe40004704270 */
[----:B------:R-:W-:-:S02]  /*a270*/  LOP3.LUT R229, R229, 0xffffffef, RZ, 0xc0, !PT ;  /* 0xffffffefe5e57812 */ /* 0x000fc400078ec0ff */
[----:B------:R-:W-:Y:S02]  /*a280*/  ISETP.LT.OR P0, PT, R2, 0x2, P0 ;  /* 0x000000020200780c */ /* 0x000fe40000701670 */
[----:B------:R-:W-:Y:S02]  /*a290*/  @P1 LOP3.LUT R229, R229, 0x10, RZ, 0xfc, !PT ;  /* 0x00000010e5e51812 */ /* 0x000fe400078efcff */
[----:B------:R-:W-:Y:S02]  /*a2a0*/  FSEL R52, R11, -INF , !P0 ;  /* 0xff8000000b347808 */ /* 0x000fe40004000000 */
[----:B------:R-:W-:Y:S02]  /*a2b0*/  ISETP.GT.AND P0, PT, R0, 0x8, !P1 ;  /* 0x000000080000780c */ /* 0x000fe40004f04270 */
[----:B------:R-:W-:Y:S02]  /*a2c0*/  ISETP.GE.AND P1, PT, R121, 0xa, PT ;  /* 0x0000000a7900780c */ /* 0x000fe40003f26270 */
[----:B------:R-:W-:-:S02]  /*a2d0*/  ISETP.LT.OR P0, PT, R2, 0x9, P0 ;  /* 0x000000090200780c */ /* 0x000fc40000701670 */
[----:B------:R-:W-:Y:S02]  /*a2e0*/  LOP3.LUT R229, R229, 0xfffffffb, RZ, 0xc0, !PT ;  /* 0xfffffffbe5e57812 */ /* 0x000fe400078ec0ff */
[----:B------:R-:W-:Y:S02]  /*a2f0*/  FSEL R62, R7, -INF , !P0 ;  /* 0xff800000073e7808 */ /* 0x000fe40004000000 */
[----:B------:R-:W-:Y:S02]  /*a300*/  ISETP.GT.AND P0, PT, R0, 0x9, !P1 ;  /* 0x000000090000780c */ /* 0x000fe40004f04270 */
[----:B------:R-:W-:Y:S02]  /*a310*/  ISETP.GE.AND P2, PT, R121, 0x1, PT ;  /* 0x000000017900780c */ /* 0x000fe40003f46270 */
[----:B------:R-:W-:Y:S02]  /*a320*/  ISETP.LT.OR P0, PT, R2, 0xa, P0 ;  /* 0x0000000a0200780c */ /* 0x000fe40000701670 */
[----:B------:R-:W-:-:S02]  /*a330*/  @P1 LOP3.LUT R229, R229, 0x4, RZ, 0xfc, !PT ;  /* 0x00000004e5e51812 */ /* 0x000fc400078efcff */
[----:B------:R-:W-:Y:S02]  /*a340*/  ISETP.GE.AND P1, PT, R121, 0x11, PT ;  /* 0x000000117900780c */ /* 0x000fe40003f26270 */
[----:B------:R-:W-:Y:S02]  /*a350*/  FSEL R61, R21, -INF , !P0 ;  /* 0xff800000153d7808 */ /* 0x000fe40004000000 */
[----:B------:R-:W-:Y:S02]  /*a360*/  LOP3.LUT R229, R229, 0xfffffffd, RZ, 0xc0, !PT ;  /* 0xfffffffde5e57812 */ /* 0x000fe400078ec0ff */
[----:B------:R-:W-:-:S04]  /*a370*/  ISETP.GT.AND P0, PT, R0, 0x10, !P1 ;  /* 0x000000100000780c */ /* 0x000fc80004f04270 */
[----:B------:R-:W-:-:S03]  /*a380*/  ISETP.LT.OR P0, PT, R2, 0x11, P0 ;  /* 0x000000110200780c */ /* 0x000fc60000701670 */
[----:B------:R-:W-:Y:S02]  /*a390*/  @P1 LOP3.LUT R229, R229, 0x2, RZ, 0xfc, !PT ;  /* 0x00000002e5e51812 */ /* 0x000fe400078efcff */
[----:B------:R-:W-:Y:S02]  /*a3a0*/  ISETP.GE.AND P1, PT, R121, 0x12, PT ;  /* 0x000000127900780c */ /* 0x000fe40003f26270 */
[----:B------:R-:W-:Y:S02]  /*a3b0*/  FSEL R60, R20, -INF , !P0 ;  /* 0xff800000143c7808 */ /* 0x000fe40004000000 */
[----:B------:R-:W-:Y:S02]  /*a3c0*/  ISETP.GT.AND P0, PT, R0, 0x11, !P1 ;  /* 0x000000110000780c */ /* 0x000fe40004f04270 */
[----:B------:R-:W-:Y:S02]  /*a3d0*/  LOP3.LUT R229, R229, 0xfffffffe, RZ, 0xc0, !PT ;  /* 0xfffffffee5e57812 */ /* 0x000fe400078ec0ff */
[----:B------:R-:W-:-:S04]  /*a3e0*/  ISETP.LT.OR P0, PT, R2, 0x12, P0 ;  /* 0x000000120200780c */ /* 0x000fc80000701670 */
[----:B------:R-:W-:Y:S02]  /*a3f0*/  FSEL R59, R19, -INF , !P0 ;  /* 0xff800000133b7808 */ /* 0x000fe40004000000 */
[----:B------:R-:W-:Y:S02]  /*a400*/  ISETP.GT.AND P0, PT, R0, 0x18, !P6 ;  /* 0x000000180000780c */ /* 0x000fe40007704270 */
[----:B------:R-:W-:Y:S02]  /*a410*/  @P1 LOP3.LUT R229, R229, 0x1, RZ, 0xfc, !PT ;  /* 0x00000001e5e51812 */ /* 0x000fe400078efcff */
[----:B------:R-:W-:Y:S02]  /*a420*/  ISETP.LT.OR P0, PT, R2, 0x19, P0 ;  /* 0x000000190200780c */ /* 0x000fe40000701670 */
[----:B------:R-:W-:Y:S02]  /*a430*/  ISETP.GE.AND P1, PT, R121, 0x22, PT ;  /* 0x000000227900780c */ /* 0x000fe40003f26270 */
[----:B------:R-:W-:-:S02]  /*a440*/  FSEL R58, R18, -INF , !P0 ;  /* 0xff800000123a7808 */ /* 0x000fc40004000000 */
[----:B------:R-:W-:Y:S02]  /*a450*/  ISETP.GT.AND P0, PT, R0, 0x19, !P5 ;  /* 0x000000190000780c */ /* 0x000fe40006f04270 */
[----:B------:R-:W-:Y:S02]  /*a460*/  LOP3.LUT R229, R229, 0xffffffdf, RZ, 0xc0, !PT ;  /* 0xffffffdfe5e57812 */ /* 0x000fe400078ec0ff */
        /* <DEDUP_REMOVED lines=11> */
[----:B------:R-:W-:-:S04]  /*a520*/  ISETP.GT.AND P0, PT, R0, RZ, !P2 ;  /* 0x000000ff0000720c */ /* 0x000fc80005704270 */
[----:B------:R-:W-:-:S04]  /*a530*/  ISETP.LT.OR P0, PT, R2, 0x1, P0 ;  /* 0x000000010200780c */ /* 0x000fc80000701670 */
[----:B------:R-:W-:Y:S02]  /*a540*/  FSEL R50, R12, -INF , !P0 ;  /* 0xff8000000c327808 */ /* 0x000fe40004000000 */
[----:B------:R-:W-:-:S13]  /*a550*/  ISETP.GE.AND P0, PT, R121, 0x2a, PT ;  /* 0x0000002a7900780c */ /* 0x000fda0003f06270 */
[----:B------:R-:W-:Y:S02]  /*a560*/  @P0 LOP3.LUT R229, R229, 0x20, RZ, 0xfc, !PT ;  /* 0x00000020e5e50812 */ /* 0x000fe400078efcff */
[----:B------:R-:W-:-:S04]  /*a570*/  ISETP.GT.AND P0, PT, R0, 0x29, !P0 ;  /* 0x000000290000780c */ /* 0x000fc80004704270 */
[----:B------:R-:W-:-:S04]  /*a580*/  ISETP.LT.OR P0, PT, R2, 0x2a, P0 ;  /* 0x0000002a0200780c */ /* 0x000fc80000701670 */
[----:B------:R-:W-:Y:S01]  /*a590*/  FSEL R53, R13, -INF , !P0 ;  /* 0xff8000000d357808 */ /* 0x000fe20004000000 */
[----:B------:R-:W-:Y:S06]  /*a5a0*/  BRA.DIV ~URZ, `(.L_x_1279) ;  /* 0x000157227f007947 */ /* 0x000fec000b800000 */
[----:B------:R1:W2:Y:S02]  /*a5b0*/  SHFL.IDX PT, R3, R6, 0x1, 0x1c1f ;  /* 0x003c1f0006037f89 */ /* 0x0002a400000e0000 */
.L_x_1440:
[----:B------:R-:W-:Y:S01]  /*a5c0*/  FMUL.FTZ R0, R47, c[0x0][0x320] ;  /* 0x0000c8002f007a20 */ /* 0x000fe20000410000 */
[----:B------:R-:W-:Y:S02]  /*a5d0*/  ISETP.LE.AND P0, PT, R51, c[0x0][0x32c], PT ;  /* 0x0000cb0033007a0c */ /* 0x000fe40003f03270 */
[----:B--2---:R-:W-:Y:S01]  /*a5e0*/  IADD3 R2, R22, R3, RZ ;  /* 0x0000000316027210 */ /* 0x004fe20007ffe0ff */
[----:B------:R2:W3:Y:S03]  /*a5f0*/  MUFU.TANH R21, R0 ;  /* 0x0000000000157308 */ /* 0x0004e60000002400 */
[----:B------:R-:W-:Y:S01]  /*a600*/  IMNMX R2, R24, R2, PT ;  /* 0x0000000218027217 */ /* 0x000fe20003800200 */
        /* <DEDUP_REMOVED lines=36> */
.L_x_1282:
[----:B------:R-:W-:-:S04]  /*a850*/  MOV R4, 0x1 ;  /* 0x0000000100047802 */ /* 0x000fc80000000f00 */
[----:B------:R-:W-:-:S13]  /*a860*/  ISETP.NE.AND P0, PT, R4, c[0x0][0x32c], PT ;  /* 0x0000cb0004007a0c */ /* 0x000fda0003f05270 */
[----:B------:R-:W-:-:S05]  /*a870*/  @P0 IMAD.HI.U32 R4, R3, c[0x0][0x330], RZ ;  /* 0x0000cc0003040a27 */ /* 0x000fca00078e00ff */
[----:B------:R-:W-:Y:S02]  /*a880*/  @P0 SHF.R.U32.HI R3, RZ, c[0x0][0x334], R4 ;  /* 0x0000cd00ff030a19 */ /* 0x000fe40000011604 */
.L_x_1283:
[----:B------:R-:W-:Y:S05]  /*a890*/  BSYNC B0 ;  /* 0x0000000000007941 */ /* 0x000fea0003800000 */
.L_x_1281:
[----:B------:R-:W-:-:S05]  /*a8a0*/  IMAD R3, R3, c[0x0][0x32c], R25 ;  /* 0x0000cb0003037a24 */ /* 0x000fca00078e0219 */
[----:B------:R-:W-:Y:S02]  /*a8b0*/  IADD3 R4, R3, c[0x0][0x32c], RZ ;  /* 0x0000cb0003047a10 */ /* 0x000fe40007ffe0ff */
[----:B------:R-:W-:Y:S02]  /*a8c0*/  IMNMX R0, R0, R3, !PT ;  /* 0x0000000300007217 */ /* 0x000fe40007800200 */
[----:B------:R-:W-:Y:S02]  /*a8d0*/  IMNMX R2, R2, R4, PT ;  /* 0x0000000402027217 */ /* 0x000fe40003800200 */
.L_x_1280:
[----:B-1-34-:R-:W-:-:S04]  /*a8e0*/  LOP3.LUT P0, RZ, R229, 0x8, RZ, 0xc0, !PT ;  /* 0x00000008e5ff7812 */ /* 0x01afc8000780c0ff */
[----:B------:R-:W-:-:S04]  /*a8f0*/  ISETP.GT.AND P0, PT, R0, 0x1, !P0 ;  /* 0x000000010000780c */ /* 0x000fc80004704270 */
[----:B------:R-:W-:-:S04]  /*a900*/  ISETP.LT.OR P0, PT, R2, 0x2, P0 ;  /* 0x000000020200780c */ /* 0x000fc80000701670 */
[----:B------:R-:W-:Y:S02]  /*a910*/  FSEL R39, R14, -INF , !P0 ;  /* 0xff8000000e277808 */ /* 0x000fe40004000000 */
[----:B------:R-:W-:-:S04]  /*a920*/  LOP3.LUT P0, RZ, R229, 0x10, RZ, 0xc0, !PT ;  /* 0x00000010e5ff7812 */ /* 0x000fc8000780c0ff */
        /* <DEDUP_REMOVED lines=33> */
[----:B------:R-:W-:-:S04]  /*ab40*/  LOP3.LUT P0, RZ, R229, 0x20, RZ, 0xc0, !PT ;  /* 0x00000020e5ff7812 */ /* 0x000fc8000780c0ff */
[----:B------:R-:W-:-:S04]  /*ab50*/  ISETP.GT.AND P0, PT, R0, 0x29, !P0 ;  /* 0x000000290000780c */ /* 0x000fc80004704270 */
[----:B------:R-:W-:-:S04]  /*ab60*/  ISETP.LT.OR P0, PT, R2, 0x2a, P0 ;  /* 0x0000002a0200780c */ /* 0x000fc80000701670 */
[----:B------:R-:W-:Y:S01]  /*ab70*/  FSEL R40, R18, -INF , !P0 ;  /* 0xff80000012287808 */ /* 0x000fe20004000000 */
[----:B------:R-:W-:Y:S06]  /*ab80*/  BRA.DIV ~URZ, `(.L_x_1284) ;  /* 0x000151d27f007947 */ /* 0x000fec000b800000 */
[----:B------:R1:W2:Y:S02]  /*ab90*/  SHFL.IDX PT, R3, R6, 0x2, 0x1c1f ;  /* 0x005c1f0006037f89 */ /* 0x0002a400000e0000 */
.L_x_1441:
        /* <DEDUP_REMOVED lines=41> */
.L_x_1287:
[----:B------:R-:W-:-:S04]  /*ae30*/  MOV R4, 0x1 ;  /* 0x0000000100047802 */ /* 0x000fc80000000f00 */
[----:B------:R-:W-:-:S13]  /*ae40*/  ISETP.NE.AND P0, PT, R4, c[0x0][0x32c], PT ;  /* 0x0000cb0004007a0c */ /* 0x000fda0003f05270 */
[----:B------:R-:W-:-:S05]  /*ae50*/  @P0 IMAD.HI.U32 R4, R3, c[0x0][0x330], RZ ;  /* 0x0000cc0003040a27 */ /* 0x000fca00078e00ff */
[----:B------:R-:W-:Y:S02]  /*ae60*/  @P0 SHF.R.U32.HI R3, RZ, c[0x0][0x334], R4 ;  /* 0x0000cd00ff030a19 */ /* 0x000fe40000011604 */
.L_x_1288:
[----:B------:R-:W-:Y:S05]  /*ae70*/  BSYNC B0 ;  /* 0x0000000000007941 */ /* 0x000fea0003800000 */
.L_x_1286:
[----:B------:R-:W-:-:S05]  /*ae80*/  IMAD R3, R3, c[0x0][0x32c], R25 ;  /* 0x0000cb0003037a24 */ /* 0x000fca00078e0219 */
[----:B------:R-:W-:Y:S02]  /*ae90*/  IADD3 R4, R3, c[0x0][0x32c], RZ ;  /* 0x0000cb0003047a10 */ /* 0x000fe40007ffe0ff */
[----:B------:R-:W-:Y:S02]  /*aea0*/  IMNMX R0, R0, R3, !PT ;  /* 0x0000000300007217 */ /* 0x000fe40007800200 */
[----:B------:R-:W-:Y:S02]  /*aeb0*/  IMNMX R2, R2, R4, PT ;  /* 0x0000000402027217 */ /* 0x000fe40003800200 */
.L_x_1285:
        /* <DEDUP_REMOVED lines=44> */
.L_x_1442:
        /* <DEDUP_REMOVED lines=26> */
[----:B-1----:R1:W2:Y:S02]  /*b320*/  MUFU.TANH R6, R0 ;  /* 0x0000000000067308 */ /* 0x0022a40000002400 */
[----:B-1----:R-:W-:Y:S01]  /*b330*/  IADD3 R0, R23, R3, RZ ;  /* 0x0000000317007210 */ /* 0x002fe20007ffe0ff */
[----:B------:R-:W-:Y:S05]  /*b340*/  @!P0 BRA `(.L_x_1290) ;  /* 0x0000015000008947 */ /* 0x000fea0003800000 */
[----:B--234-:R-:W2:Y:S01]  /*b350*/  LDL R4, [R1+0x8c] ;  /* 0x00008c0001047983 */ /* 0x01cea20000100800 */
        /* <DEDUP_REMOVED lines=11> */
.L_x_1292:
[----:B------:R-:W-:-:S04]  /*b410*/  MOV R4, 0x1 ;  /* 0x0000000100047802 */ /* 0x000fc80000000f00 */
[----:B------:R-:W-:-:S13]  /*b420*/  ISETP.NE.AND P0, PT, R4, c[0x0][0x32c], PT ;  /* 0x0000cb0004007a0c */ /* 0x000fda0003f05270 */
[----:B------:R-:W-:-:S05]  /*b430*/  @P0 IMAD.HI.U32 R4, R3, c[0x0][0x330], RZ ;  /* 0x0000cc0003040a27 */ /* 0x000fca00078e00ff */
[----:B------:R-:W-:Y:S02]  /*b440*/  @P0 SHF.R.U32.HI R3, RZ, c[0x0][0x334], R4 ;  /* 0x0000cd00ff030a19 */ /* 0x000fe40000011604 */
.L_x_1293:
[----:B------:R-:W-:Y:S05]  /*b450*/  BSYNC B0 ;  /* 0x0000000000007941 */ /* 0x000fea0003800000 */
.L_x_1291:
[----:B------:R-:W-:-:S05]  /*b460*/  IMAD R3, R3, c[0x0][0x32c], R25 ;  /* 0x0000cb0003037a24 */ /* 0x000fca00078e0219 */
[----:B------:R-:W-:Y:S02]  /*b470*/  IADD3 R4, R3, c[0x0][0x32c], RZ ;  /* 0x0000cb0003047a10 */ /* 0x000fe40007ffe0ff */
[----:B------:R-:W-:Y:S02]  /*b480*/  IMNMX R0, R0, R3, !PT ;  /* 0x0000000300007217 */ /* 0x000fe40007800200 */
[----:B------:R-:W-:Y:S02]  /*b490*/  IMNMX R2, R2, R4, PT ;  /* 0x0000000402027217 */ /* 0x000fe40003800200 */
.L_x_1290:
[----:B--234-:R-:W-:Y:S02]  /*b4a0*/  LOP3.LUT P0, RZ, R229, 0x8, RZ, 0xc0, !PT ;  /* 0x00000008e5ff7812 */ /* 0x01cfe4000780c0ff */
[C---:B------:R-:W-:Y:S02]  /*b4b0*/  ISETP.GT.AND P1, PT, R0.reuse, 0x21, !P1 ;  /* 0x000000210000780c */ /* 0x040fe40004f24270 */
[C---:B------:R-:W-:Y:S02]  /*b4c0*/  ISETP.GT.AND P0, PT, R0.reuse, 0x1, !P0 ;  /* 0x000000010000780c */ /* 0x040fe40004704270 */
[----:B------:R-:W-:-:S02]  /*b4d0*/  ISETP.GT.AND P2, PT, R0, RZ, !P2 ;  /* 0x000000ff0000720c */ /* 0x000fc40005744270 */
[C---:B------:R-:W-:Y:S02]  /*b4e0*/  ISETP.LT.OR P0, PT, R2.reuse, 0x2, P0 ;  /* 0x000000020200780c */ /* 0x040fe40000701670 */
[----:B------:R-:W-:Y:S02]  /*b4f0*/  ISETP.LT.OR P2, PT, R2, 0x1, P2 ;  /* 0x000000010200780c */ /* 0x000fe40001741670 */
[----:B------:R-:W-:Y:S02]  /*b500*/  FSEL R13, R13, -INF , !P0 ;  /* 0xff8000000d0d7808 */ /* 0x000fe40004000000 */
[----:B------:R-:W-:Y:S02]  /*b510*/  LOP3.LUT P0, RZ, R229, 0x10, RZ, 0xc0, !PT ;  /* 0x00000010e5ff7812 */ /* 0x000fe4000780c0ff */
[----:B------:R-:W-:Y:S02]  /*b520*/  FMNMX.FTZ R3, R50, R52, !PT ;  /* 0x0000003432037209 */ /* 0x000fe40007810000 */
[----:B------:R-:W-:-:S02]  /*b530*/  ISETP.GT.AND P0, PT, R0, 0x8, !P0 ;  /* 0x000000080000780c */ /* 0x000fc40004704270 */
[----:B------:R-:W-:Y:S02]  /*b540*/  FSEL R12, R12, -INF , !P2 ;  /* 0xff8000000c0c7808 */ /* 0x000fe40005000000 */
[----:B------:R-:W-:Y:S02]  /*b550*/  ISETP.LT.OR P0, PT, R2, 0x9, P0 ;  /* 0x000000090200780c */ /* 0x000fe40000701670 */
[----:B------:R-:W-:Y:S02]  /*b560*/  FMNMX.FTZ R4, R62, R3, !PT ;  /* 0x000000033e047209 */ /* 0x000fe40007810000 */
[----:B------:R-:W-:Y:S02]  /*b570*/  FSEL R21, R11, -INF , !P0 ;  /* 0xff8000000b157808 */ /* 0x000fe40004000000 */
[----:B------:R-:W-:Y:S02]  /*b580*/  LOP3.LUT P0, RZ, R229, 0x4, RZ, 0xc0, !PT ;  /* 0x00000004e5ff7812 */ /* 0x000fe4000780c0ff */
[----:B------:R-:W-:-:S02]  /*b590*/  FMNMX.FTZ R4, R61, R4, !PT ;  /* 0x000000043d047209 */ /* 0x000fc40007810000 */
[----:B------:R-:W-:Y:S02]  /*b5a0*/  ISETP.GT.AND P0, PT, R0, 0x9, !P0 ;  /* 0x000000090000780c */ /* 0x000fe40004704270 */
[----:B------:R-:W-:Y:S02]  /*b5b0*/  FMNMX.FTZ R4, R60, R4, !PT ;  /* 0x000000043c047209 */ /* 0x000fe40007810000 */
[----:B------:R-:W-:Y:S02]  /*b5c0*/  ISETP.LT.OR P0, PT, R2, 0xa, P0 ;  /* 0x0000000a0200780c */ /* 0x000fe40000701670 */
[----:B------:R-:W-:Y:S02]  /*b5d0*/  FMNMX.FTZ R4, R59, R4, !PT ;  /* 0x000000043b047209 */ /* 0x000fe40007810000 */
[----:B------:R-:W-:Y:S02]  /*b5e0*/  FSEL R11, R7, -INF , !P0 ;  /* 0xff800000070b7808 */ /* 0x000fe40004000000 */
[----:B------:R-:W-:-:S02]  /*b5f0*/  LOP3.LUT P0, RZ, R229, 0x2, RZ, 0xc0, !PT ;  /* 0x00000002e5ff7812 */ /* 0x000fc4000780c0ff */
[----:B------:R-:W-:Y:S02]  /*b600*/  FMNMX.FTZ R4, R58, R4, !PT ;  /* 0x000000043a047209 */ /* 0x000fe40007810000 */
[----:B------:R-:W-:Y:S02]  /*b610*/  ISETP.GT.AND P0, PT, R0, 0x10, !P0 ;  /* 0x000000100000780c */ /* 0x000fe40004704270 */
[----:B------:R-:W-:Y:S02]  /*b620*/  FMNMX.FTZ R4, R57, R4, !PT ;  /* 0x0000000439047209 */ /* 0x000fe40007810000 */
[----:B------:R-:W-:Y:S02]  /*b630*/  ISETP.LT.OR P0, PT, R2, 0x11, P0 ;  /* 0x000000110200780c */ /* 0x000fe40000701670 */
[----:B------:R-:W-:Y:S02]  /*b640*/  FMNMX.FTZ R4, R56, R4, !PT ;  /* 0x0000000438047209 */ /* 0x000fe40007810000 */
[----:B------:R-:W-:-:S02]  /*b650*/  FSEL R17, R17, -INF , !P0 ;  /* 0xff80000011117808 */ /* 0x000fc40004000000 */
[----:B------:R-:W-:Y:S02]  /*b660*/  LOP3.LUT P0, RZ, R229, 0x1, RZ, 0xc0, !PT ;  /* 0x00000001e5ff7812 */ /* 0x000fe4000780c0ff */
[----:B------:R-:W-:Y:S02]  /*b670*/  FMNMX.FTZ R4, R55, R4, !PT ;  /* 0x0000000437047209 */ /* 0x000fe40007810000 */
[----:B------:R-:W-:Y:S02]  /*b680*/  ISETP.GT.AND P0, PT, R0, 0x11, !P0 ;  /* 0x000000110000780c */ /* 0x000fe40004704270 */
[----:B------:R-:W-:Y:S02]  /*b690*/  FMNMX.FTZ R4, R54, R4, !PT ;  /* 0x0000000436047209 */ /* 0x000fe40007810000 */
[----:B------:R-:W-:-:S04]  /*b6a0*/  ISETP.LT.OR P0, PT, R2, 0x12, P0 ;  /* 0x000000120200780c */ /* 0x000fc80000701670 */
[----:B------:R-:W-:Y:S02]  /*b6b0*/  FSEL R14, R14, -INF , !P0 ;  /* 0xff8000000e0e7808 */ /* 0x000fe40004000000 */
[----:B------:R-:W-:Y:S02]  /*b6c0*/  ISETP.GT.AND P0, PT, R0, 0x18, !P6 ;  /* 0x000000180000780c */ /* 0x000fe40007704270 */
[----:B------:R-:W-:Y:S02]  /*b6d0*/  LOP3.LUT P6, RZ, R229, 0x20, RZ, 0xc0, !PT ;  /* 0x00000020e5ff7812 */ /* 0x000fe400078cc0ff */
[----:B------:R-:W-:-:S04]  /*b6e0*/  ISETP.LT.OR P0, PT, R2, 0x19, P0 ;  /* 0x000000190200780c */ /* 0x000fc80000701670 */
[----:B------:R-:W-:Y:S02]  /*b6f0*/  FSEL R22, R6, -INF , !P0 ;  /* 0xff80000006167808 */ /* 0x000fe40004000000 */
[----:B------:R-:W-:-:S04]  /*b700*/  ISETP.GT.AND P0, PT, R0, 0x19, !P5 ;  /* 0x000000190000780c */ /* 0x000fc80006f04270 */
[----:B------:R-:W-:-:S04]  /*b710*/  ISETP.LT.OR P0, PT, R2, 0x1a, P0 ;  /* 0x0000001a0200780c */ /* 0x000fc80000701670 */
[----:B------:R-:W-:Y:S02]  /*b720*/  FSEL R15, R15, -INF , !P0 ;  /* 0xff8000000f0f7808 */ /* 0x000fe40004000000 */
[----:B------:R-:W-:Y:S02]  /*b730*/  ISETP.GT.AND P0, PT, R0, 0x20, !P4 ;  /* 0x000000200000780c */ /* 0x000fe40006704270 */
[C---:B------:R-:W-:Y:S02]  /*b740*/  ISETP.LT.OR P4, PT, R2.reuse, 0x22, P1 ;  /* 0x000000220200780c */ /* 0x040fe40000f81670 */
[----:B------:R-:W-:Y:S02]  /*b750*/  ISETP.LT.OR P0, PT, R2, 0x21, P0 ;  /* 0x000000210200780c */ /* 0x000fe40000701670 */
[----:B------:R-:W-:Y:S02]  /*b760*/  FSEL R18, R18, -INF , !P4 ;  /* 0xff80000012127808 */ /* 0x000fe40006000000 */
[----:B------:R-:W-:-:S02]  /*b770*/  FSEL R16, R16, -INF , !P0 ;  /* 0xff80000010107808 */ /* 0x000fc40004000000 */
[C---:B------:R-:W-:Y:S02]  /*b780*/  ISETP.GT.AND P0, PT, R0.reuse, 0x28, !P3 ;  /* 0x000000280000780c */ /* 0x040fe40005f04270 */
[----:B------:R-:W-:Y:S02]  /*b790*/  ISETP.GT.AND P3, PT, R0, 0x29, !P6 ;  /* 0x000000290000780c */ /* 0x000fe40007764270 */
[C---:B------:R-:W-:Y:S02]  /*b7a0*/  ISETP.LT.OR P1, PT, R2.reuse, 0x29, P0 ;  /* 0x000000290200780c */ /* 0x040fe40000721670 */
[----:B------:R-:W-:Y:S02]  /*b7b0*/  ISETP.LT.OR P0, PT, R2, 0x2a, P3 ;  /* 0x0000002a0200780c */ /* 0x000fe40001f01670 */
        /* <DEDUP_REMOVED lines=25> */
[----:B------:R-:W-:-:S02]  /*b950*/  FSEL R20, R20, -INF , !P1 ;  /* 0xff80000014147808 */ /* 0x000fc40004800000 */
[----:B------:R-:W-:Y:S02]  /*b960*/  FMNMX.FTZ R3, R42, R3, !PT ;  /* 0x000000032a037209 */ /* 0x000fe40007810000 */
[----:B------:R-:W-:Y:S02]  /*b970*/  FMNMX.FTZ R0, R18, R0, !PT ;  /* 0x0000000012007209 */ /* 0x000fe40007810000 */
[----:B------:R-:W-:Y:S02]  /*b980*/  FMNMX.FTZ R141, R37, R2, !PT ;  /* 0x00000002258d7209 */ /* 0x000fe40007810000 */
[----:B------:R-:W-:Y:S02]  /*b990*/  FSEL R19, R19, -INF , !P0 ;  /* 0xff80000013137808 */ /* 0x000fe40004000000 */
[----:B------:R-:W-:Y:S02]  /*b9a0*/  FMNMX.FTZ R3, R41, R3, !PT ;  /* 0x0000000329037209 */ /* 0x000fe40007810000 */
[----:B------:R-:W-:-:S02]  /*b9b0*/  FMNMX.FTZ R2, R20, R0, !PT ;  /* 0x0000000014027209 */ /* 0x000fc40007810000 */
[----:B------:R-:W-:Y:S02]  /*b9c0*/  FMNMX.FTZ R0, R53, R4, !PT ;  /* 0x0000000435007209 */ /* 0x000fe40007810000 */
[----:B------:R-:W-:Y:S02]  /*b9d0*/  FMNMX.FTZ R140, R40, R3, !PT ;  /* 0x00000003288c7209 */ /* 0x000fe40007810000 */
[----:B------:R-:W-:Y:S02]  /*b9e0*/  FMNMX.FTZ R141, R28, R141, !PT ;  /* 0x0000008d1c8d7209 */ /* 0x000fe40007810000 */
[----:B------:R-:W-:Y:S01]  /*b9f0*/  FMNMX.FTZ R6, R19, R2, !PT ;  /* 0x0000000213067209 */ /* 0x000fe20007810000 */
[----:B------:R-:W-:Y:S05]  /*ba00*/  BRA.DIV ~URZ, `(.L_x_1294) ;  /* 0x000144727f007947 */ /* 0x000fea000b800000 */
[----:B------:R1:W2:Y:S02]  /*ba10*/  SHFL.BFLY PT, R139, R0, 0x2, 0x1f ;  /* 0x0c401f00008b7f89 */ /* 0x0002a400000e0000 */
.L_x_1443:
[----:B--2---:R-:W-:Y:S01]  /*ba20*/  FMNMX.FTZ R139, R0, R139, !PT ;  /* 0x0000008b008b7209 */ /* 0x004fe20007810000 */
[----:B------:R-:W-:Y:S05]  /*ba30*/  BRA.DIV ~URZ, `(.L_x_1295) ;  /* 0x000144a27f007947 */ /* 0x000fea000b800000 */
[----:B-1----:R-:W1:Y:S04]  /*ba40*/  SHFL.BFLY PT, R0, R140, 0x2, 0x1f ;  /* 0x0c401f008c007f89 */ /* 0x002e6800000e0000 */
[----:B------:R-:W2:Y:S04]  /*ba50*/  SHFL.BFLY PT, R2, R141, 0x2, 0x1f ;  /* 0x0c401f008d027f89 */ /* 0x000ea800000e0000 */
[----:B------:R-:W3:Y:S01]  /*ba60*/  SHFL.BFLY PT, R4, R6, 0x2, 0x1f ;  /* 0x0c401f0006047f89 */ /* 0x000ee200000e0000 */
[----:B-1----:R-:W-:-:S03]  /*ba70*/  FMNMX.FTZ R140, R140, R0, !PT ;  /* 0x000000008c8c7209 */ /* 0x002fc60007810000 */
[----:B------:R-:W1:Y:S01]  /*ba80*/  SHFL.BFLY PT, R0, R139, 0x1, 0x1f ;  /* 0x0c201f008b007f89 */ /* 0x000e6200000e0000 */
[----:B--2---:R-:W-:-:S03]  /*ba90*/  FMNMX.FTZ R141, R141, R2, !PT ;  /* 0x000000028d8d7209 */ /* 0x004fc60007810000 */
[----:B------:R-:W2:Y:S01]  /*baa0*/  SHFL.BFLY PT, R2, R140, 0x1, 0x1f ;  /* 0x0c201f008c027f89 */ /* 0x000ea200000e0000 */
[----:B---3--:R-:W-:-:S03]  /*bab0*/  FMNMX.FTZ R6, R6, R4, !PT ;  /* 0x0000000406067209 */ /* 0x008fc60007810000 */
[----:B------:R-:W3:Y:S04]  /*bac0*/  SHFL.BFLY PT, R3, R141, 0x1, 0x1f ;  /* 0x0c201f008d037f89 */ /* 0x000ee800000e0000 */
[----:B------:R4:W4:Y:S01]  /*bad0*/  SHFL.BFLY PT, R7, R6, 0x1, 0x1f ;  /* 0x0c201f0006077f89 */ /* 0x00092200000e0000 */
[----:B-1----:R-:W-:Y:S02]  /*bae0*/  FMNMX.FTZ R139, R139, R0, !PT ;  /* 0x000000008b8b7209 */ /* 0x002fe40007810000 */
[----:B--2---:R-:W-:Y:S02]  /*baf0*/  FMNMX.FTZ R140, R140, R2, !PT ;  /* 0x000000028c8c7209 */ /* 0x004fe40007810000 */
[----:B---3--:R-:W-:Y:S02]  /*bb00*/  FMNMX.FTZ R141, R141, R3, !PT ;  /* 0x000000038d8d7209 */ /* 0x008fe40007810000 */
.L_x_1444:
[C---:B------:R-:W-:Y:S01]  /*bb10*/  FMUL.FTZ R0, R139.reuse, c[0x0][0x2d0] ;  /* 0x0000b4008b007a20 */ /* 0x040fe20000410000 */
[----:B------:R-:W-:Y:S01]  /*bb20*/  FSETP.NEU.FTZ.AND P0, PT, R139, -INF , PT ;  /* 0xff8000008b00780b */ /* 0x000fe20003f1d000 */
[----:B------:R-:W-:Y:S01]  /*bb30*/  FMUL.FTZ R3, R140, c[0x0][0x2d0] ;  /* 0x0000b4008c037a20 */ /* 0x000fe20000410000 */
[----:B----4-:R-:W-:Y:S01]  /*bb40*/  FMNMX.FTZ R7, R7, R6, !PT ;  /* 0x0000000607077209 */ /* 0x010fe20007810000 */
[----:B------:R-:W-:Y:S01]  /*bb50*/  WARPSYNC 0xffffffff ;  /* 0xffffffff00007948 */ /* 0x000fe20003800000 */
[----:B------:R-:W-:-:S02]  /*bb60*/  FSEL R0, R0, RZ, P0 ;  /* 0x000000ff00007208 */ /* 0x000fc40000000000 */
[----:B------:R-:W-:Y:S02]  /*bb70*/  FSETP.NEU.FTZ.AND P0, PT, R140, -INF , PT ;  /* 0xff8000008c00780b */ /* 0x000fe40003f1d000 */
[----:B------:R-:W-:Y:S01]  /*bb80*/  SHF.L.U32 R217, R10, 0x1, RZ ;  /* 0x000000010ad97819 */ /* 0x000fe200000006ff */
[----:B------:R-:W-:-:S04]  /*bb90*/  FFMA.FTZ R2, R50, c[0x0][0x2d0], -R0 ;  /* 0x0000b40032027a23 */ /* 0x000fc80000010800 */
[----:B------:R1:W-:Y:S02]  /*bba0*/  MUFU.EX2 R64, R2 ;  /* 0x0000000200407308 */ /* 0x0003e40000000800 */
[----:B-1----:R-:W-:-:S06]  /*bbb0*/  FFMA.FTZ R2, R52, c[0x0][0x2d0], -R0 ;  /* 0x0000b40034027a23 */ /* 0x002fcc0000010800 */
[----:B------:R1:W2:Y:S02]  /*bbc0*/  MUFU.EX2 R63, R2 ;  /* 0x00000002003f7308 */ /* 0x0002a40000000800 */
[----:B-1----:R-:W-:Y:S02]  /*bbd0*/  FFMA.FTZ R2, R62, c[0x0][0x2d0], -R0 ;  /* 0x0000b4003e027a23 */ /* 0x002fe40000010800 */
[----:B--2---:R-:W-:-:S04]  /*bbe0*/  FADD.FTZ R4, R64, R63 ;  /* 0x0000003f40047221 */ /* 0x004fc80000010000 */
[----:B------:R1:W2:Y:S02]  /*bbf0*/  MUFU.EX2 R62, R2 ;  /* 0x00000002003e7308 */ /* 0x0002a40000000800 */
[----:B-1----:R-:W-:Y:S02]  /*bc00*/  FFMA.FTZ R2, R61, c[0x0][0x2d0], -R0 ;  /* 0x0000b4003d027a23 */ /* 0x002fe40000010800 */
[----:B--2---:R-:W-:-:S04]  /*bc10*/  FADD.FTZ R4, R62, R4 ;  /* 0x000000043e047221 */ /* 0x004fc80000010000 */
[----:B------:R1:W-:Y:S02]  /*bc20*/  MUFU.EX2 R61, R2 ;  /* 0x00000002003d7308 */ /* 0x0003e40000000800 */
[----:B-1----:R-:W-:-:S06]  /*bc30*/  FFMA.FTZ R2, R60, c[0x0][0x2d0], -R0 ;  /* 0x0000b4003c027a23 */ /* 0x002fcc0000010800 */
[----:B------:R1:W-:Y:S02]  /*bc40*/  MUFU.EX2 R60, R2 ;  /* 0x00000002003c7308 */ /* 0x0003e40000000800 */
[----:B-1----:R-:W-:-:S06]  /*bc50*/  FFMA.FTZ R2, R59, c[0x0][0x2d0], -R0 ;  /* 0x0000b4003b027a23 */ /* 0x002fcc0000010800 */
[----:B------:R1:W-:Y:S02]  /*bc60*/  MUFU.EX2 R24, R2 ;  /* 0x0000000200187308 */ /* 0x0003e40000000800 */
[----:B-1----:R-:W-:-:S06]  /*bc70*/  FFMA.FTZ R2, R58, c[0x0][0x2d0], -R0 ;  /* 0x0000b4003a027a23 */ /* 0x002fcc0000010800 */
[----:B------:R1:W-:Y:S02]  /*bc80*/  MUFU.EX2 R58, R2 ;  /* 0x00000002003a7308 */ /* 0x0003e40000000800 */
[----:B-1----:R-:W-:-:S06]  /*bc90*/  FFMA.FTZ R2, R57, c[0x0][0x2d0], -R0 ;  /* 0x0000b40039027a23 */ /* 0x002fcc0000010800 */
[----:B------:R1:W2:Y:S02]  /*bca0*/  MUFU.EX2 R57, R2 ;  /* 0x0000000200397308 */ /* 0x0002a40000000800 */
[----:B-1----:R-:W-:-:S06]  /*bcb0*/  FFMA.FTZ R2, R56, c[0x0][0x2d0], -R0 ;  /* 0x0000b40038027a23 */ /* 0x002fcc0000010800 */
[----:B------:R1:W-:Y:S02]  /*bcc0*/  MUFU.EX2 R56, R2 ;  /* 0x0000000200387308 */ /* 0x0003e40000000800 */
[----:B-1----:R-:W-:-:S06]  /*bcd0*/  FFMA.FTZ R2, R55, c[0x0][0x2d0], -R0 ;  /* 0x0000b40037027a23 */ /* 0x002fcc0000010800 */
[----:B------:R1:W-:Y:S02]  /*bce0*/  MUFU.EX2 R132, R2 ;  /* 0x0000000200847308 */ /* 0x0003e40000000800 */
[----:B-1----:R-:W-:-:S06]  /*bcf0*/  FFMA.FTZ R2, R54, c[0x0][0x2d0], -R0 ;  /* 0x0000b40036027a23 */ /* 0x002fcc0000010800 */
[----:B------:R1:W-:Y:S02]  /*bd00*/  MUFU.EX2 R55, R2 ;  /* 0x0000000200377308 */ /* 0x0003e40000000800 */
[----:B-1----:R-:W-:Y:S01]  /*bd10*/  FFMA.FTZ R2, R53, c[0x0][0x2d0], -R0 ;  /* 0x0000b40035027a23 */ /* 0x002fe20000010800 */
[----:B------:R-:W-:Y:S01]  /*bd20*/  FSEL R0, R3, RZ, P0 ;  /* 0x000000ff03007208 */ /* 0x000fe20000000000 */
[C---:B------:R-:W-:Y:S01]  /*bd30*/  FMUL.FTZ R3, R141.reuse, c[0x0][0x2d0] ;  /* 0x0000b4008d037a20 */ /* 0x040fe20000410000 */
[----:B------:R-:W-:-:S03]  /*bd40*/  FSETP.NEU.FTZ.AND P0, PT, R141, -INF , PT ;  /* 0xff8000008d00780b */ /* 0x000fc60003f1d000 */
        /* <DEDUP_REMOVED lines=16> */
[----:B------:R1:W3:Y:S02]  /*be50*/  MUFU.EX2 R45, R2 ;  /* 0x00000002002d7308 */ /* 0x0002e40000000800 */
        /* <DEDUP_REMOVED lines=11> */
[----:B-1----:R-:W-:Y:S01]  /*bf10*/  FFMA.FTZ R2, R26, c[0x0][0x2d0], -R0 ;  /* 0x0000b4001a027a23 */ /* 0x002fe20000010800 */
[----:B--2---:R-:W-:-:S05]  /*bf20*/  F2FP.PACK_AB R26, R57, R58 ;  /* 0x0000003a391a723e */ /* 0x004fca00000000ff */
[----:B------:R1:W-:Y:S02]  /*bf30*/  MUFU.EX2 R40, R2 ;  /* 0x0000000200287308 */ /* 0x0003e40000000800 */
[----:B-1----:R-:W-:Y:S01]  /*bf40*/  FFMA.FTZ R2, R27, c[0x0][0x2d0], -R0 ;  /* 0x0000b4001b027a23 */ /* 0x002fe20000010800 */
[----:B---3--:R-:W-:-:S05]  /*bf50*/  F2FP.PACK_AB R27, R45, R48 ;  /* 0x000000302d1b723e */ /* 0x008fca00000000ff */
        /* <DEDUP_REMOVED lines=20> */
[----:B------:R-:W-:-:S05]  /*c0a0*/  FSEL R0, R3, RZ, P0 ;  /* 0x000000ff03007208 */ /* 0x000fca0000000000 */
[----:B------:R1:W-:Y:S01]  /*c0b0*/  MUFU.EX2 R130, R2 ;  /* 0x0000000200827308 */ /* 0x0003e20000000800 */
[--C-:B------:R-:W-:Y:S01]  /*c0c0*/  FFMA.FTZ R3, R17, c[0x0][0x2d0], -R0.reuse ;  /* 0x0000b40011037a23 */ /* 0x100fe20000010800 */
[----:B------:R-:W-:Y:S01]  /*c0d0*/  F2FP.PACK_AB R17, R50, R51 ;  /* 0x000000333211723e */ /* 0x000fe200000000ff */
[--C-:B------:R-:W-:Y:S02]  /*c0e0*/  FFMA.FTZ R6, R15, c[0x0][0x2d0], -R0.reuse ;  /* 0x0000b4000f067a23 */ /* 0x100fe40000010800 */
[--C-:B------:R-:W-:Y:S01]  /*c0f0*/  FFMA.FTZ R15, R20, c[0x0][0x2d0], -R0.reuse ;  /* 0x0000b400140f7a23 */ /* 0x100fe20000010800 */
[----:B--2---:R-:W-:Y:S02]  /*c100*/  F2FP.PACK_AB R20, R34, R35 ;  /* 0x000000232214723e */ /* 0x004fe400000000ff */
[----:B------:R2:W-:Y:S01]  /*c110*/  MUFU.EX2 R37, R3 ;  /* 0x0000000300257308 */ /* 0x0005e20000000800 */
[----:B-1----:R-:W-:-:S07]  /*c120*/  FFMA.FTZ R2, R12, c[0x0][0x2d0], -R0 ;  /* 0x0000b4000c027a23 */ /* 0x002fce0000010800 */
[----:B------:R-:W-:Y:S01]  /*c130*/  MUFU.EX2 R28, R15 ;  /* 0x0000000f001c7308 */ /* 0x000fe20000000800 */
[----:B------:R-:W-:Y:S01]  /*c140*/  F2FP.PACK_AB R12, R38, R40 ;  /* 0x00000028260c723e */ /* 0x000fe200000000ff */
[----:B--2---:R-:W-:-:S06]  /*c150*/  FFMA.FTZ R3, R22, c[0x0][0x2d0], -R0 ;  /* 0x0000b40016037a23 */ /* 0x004fcc0000010800 */
[----:B------:R1:W-:Y:S01]  /*c160*/  MUFU.EX2 R44, R2 ;  /* 0x00000002002c7308 */ /* 0x0003e20000000800 */
[----:B---3--:R-:W-:-:S07]  /*c170*/  F2FP.PACK_AB R22, R32, R33 ;  /* 0x000000212016723e */ /* 0x008fce00000000ff */
[----:B------:R2:W-:Y:S01]  /*c180*/  MUFU.EX2 R30, R3 ;  /* 0x00000003001e7308 */ /* 0x0005e20000000800 */
[--C-:B-1----:R-:W-:Y:S02]  /*c190*/  FFMA.FTZ R2, R13, c[0x0][0x2d0], -R0.reuse ;  /* 0x0000b4000d027a23 */ /* 0x102fe40000010800 */
[----:B------:R-:W-:Y:S01]  /*c1a0*/  FFMA.FTZ R13, R18, c[0x0][0x2d0], -R0 ;  /* 0x0000b400120d7a23 */ /* 0x000fe20000010800 */
[----:B------:R-:W-:-:S04]  /*c1b0*/  F2FP.PACK_AB R18, R61, R62 ;  /* 0x0000003e3d12723e */ /* 0x000fc800000000ff */
[----:B------:R1:W3:Y:S01]  /*c1c0*/  MUFU.EX2 R43, R2 ;  /* 0x00000002002b7308 */ /* 0x0002e20000000800 */
[----:B--2---:R-:W-:-:S04]  /*c1d0*/  FADD.FTZ R3, R40, R38 ;  /* 0x0000002628037221 */ /* 0x004fc80000010000 */
[----:B------:R-:W-:-:S03]  /*c1e0*/  FADD.FTZ R3, R39, R3 ;  /* 0x0000000327037221 */ /* 0x000fc60000010000 */
[----:B------:R3:W-:Y:S01]  /*c1f0*/  MUFU.EX2 R129, R13 ;  /* 0x0000000d00817308 */ /* 0x0007e20000000800 */
[----:B------:R-:W-:Y:S02]  /*c200*/  FADD.FTZ R3, R36, R3 ;  /* 0x0000000324037221 */ /* 0x000fe40000010000 */
[--C-:B-1----:R-:W-:Y:S02]  /*c210*/  FFMA.FTZ R2, R21, c[0x0][0x2d0], -R0.reuse ;  /* 0x0000b40015027a23 */ /* 0x102fe40000010800 */
[----:B------:R-:W-:Y:S01]  /*c220*/  FFMA.FTZ R21, R19, c[0x0][0x2d0], -R0 ;  /* 0x0000b40013157a23 */ /* 0x000fe20000010800 */
[----:B------:R-:W-:Y:S02]  /*c230*/  F2FP.PACK_AB R19, R23, R49 ;  /* 0x000000311713723e */ /* 0x000fe400000000ff */
[----:B------:R1:W-:Y:S01]  /*c240*/  MUFU.EX2 R42, R2 ;  /* 0x00000002002a7308 */ /* 0x0003e20000000800 */
[----:B---3--:R-:W-:-:S07]  /*c250*/  F2FP.PACK_AB R13, R43, R44 ;  /* 0x0000002c2b0d723e */ /* 0x008fce00000000ff */
[----:B------:R-:W-:Y:S01]  /*c260*/  MUFU.EX2 R131, R21 ;  /* 0x0000001500837308 */ /* 0x000fe20000000800 */
[--C-:B-1----:R-:W-:Y:S02]  /*c270*/  FFMA.FTZ R2, R11, c[0x0][0x2d0], -R0.reuse ;  /* 0x0000b4000b027a23 */ /* 0x102fe40000010800 */
[----:B------:R-:W-:Y:S01]  /*c280*/  FFMA.FTZ R11, R16, c[0x0][0x2d0], -R0 ;  /* 0x0000b400100b7a23 */ /* 0x000fe20000010800 */
[----:B------:R-:W-:-:S04]  /*c290*/  F2FP.PACK_AB R16, R63, R64 ;  /* 0x000000403f10723e */ /* 0x000fc800000000ff */
[----:B------:R1:W2:Y:S08]  /*c2a0*/  MUFU.EX2 R41, R2 ;  /* 0x0000000200297308 */ /* 0x0002b00000000800 */
[----:B------:R-:W-:Y:S01]  /*c2b0*/  MUFU.EX2 R29, R11 ;  /* 0x0000000b001d7308 */ /* 0x000fe20000000800 */
[----:B-1----:R-:W-:Y:S01]  /*c2c0*/  FFMA.FTZ R2, R14, c[0x0][0x2d0], -R0 ;  /* 0x0000b4000e027a23 */ /* 0x002fe20000010800 */
[----:B------:R-:W-:-:S02]  /*c2d0*/  F2FP.PACK_AB R14, R36, R39 ;  /* 0x00000027240e723e */ /* 0x000fc400000000ff */
[----:B--2---:R-:W-:-:S04]  /*c2e0*/  F2FP.PACK_AB R15, R41, R42 ;  /* 0x0000002a290f723e */ /* 0x004fc800000000ff */
[----:B------:R1:W2:Y:S02]  /*c2f0*/  MUFU.EX2 R31, R2 ;  /* 0x00000002001f7308 */ /* 0x0002a40000000800 */
[----:B-1----:R-:W-:Y:S01]  /*c300*/  FADD.FTZ R2, R61, R4 ;  /* 0x000000043d027221 */ /* 0x002fe20000010000 */
[----:B--2---:R-:W-:Y:S01]  /*c310*/  F2FP.PACK_AB R21, R31, R37 ;  /* 0x000000251f15723e */ /* 0x004fe200000000ff */
[----:B------:R-:W-:Y:S02]  /*c320*/  FADD.FTZ R4, R51, R50 ;  /* 0x0000003233047221 */ /* 0x000fe40000010000 */
[----:B------:R-:W-:Y:S02]  /*c330*/  FADD.FTZ R0, R60, R2 ;  /* 0x000000023c007221 */ /* 0x000fe40000010000 */
[----:B------:R-:W-:Y:S02]  /*c340*/  FADD.FTZ R2, R49, R4 ;  /* 0x0000000431027221 */ /* 0x000fe40000010000 */
[C---:B------:R-:W-:Y:S01]  /*c350*/  FADD.FTZ R0, R24.reuse, R0 ;  /* 0x0000000018007221 */ /* 0x040fe20000010000 */
[----:B------:R-:W-:Y:S01]  /*c360*/  F2FP.PACK_AB R24, R24, R60 ;  /* 0x0000003c1818723e */ /* 0x000fe200000000ff */
[----:B------:R-:W-:-:S02]  /*c370*/  FADD.FTZ R2, R23, R2 ;  /* 0x0000000217027221 */ /* 0x000fc40000010000 */
[----:B------:R-:W-:Y:S01]  /*c380*/  FADD.FTZ R0, R58, R0 ;  /* 0x000000003a007221 */ /* 0x000fe20000010000 */
[----:B------:R1:W2:Y:S01]  /*c390*/  MUFU.EX2 R23, R6 ;  /* 0x0000000600177308 */ /* 0x0002a20000000800 */
[----:B------:R-:W-:-:S04]  /*c3a0*/  FADD.FTZ R2, R47, R2 ;  /* 0x000000022f027221 */ /* 0x000fc80000010000 */
[C---:B------:R-:W-:Y:S01]  /*c3b0*/  FADD.FTZ R2, R25.reuse, R2 ;  /* 0x0000000219027221 */ /* 0x040fe20000010000 */
[----:B------:R-:W-:Y:S01]  /*c3c0*/  F2FP.PACK_AB R25, R25, R47 ;  /* 0x0000002f1919723e */ /* 0x000fe200000000ff */
[----:B-1----:R-:W-:Y:S02]  /*c3d0*/  FADD.FTZ R6, R57, R0 ;  /* 0x0000000039067221 */ /* 0x002fe40000010000 */
        /* <DEDUP_REMOVED lines=13> */
[C---:B------:R-:W-:Y:S01]  /*c4b0*/  FADD.FTZ R4, R132.reuse, R0 ;  /* 0x0000000084047221 */ /* 0x040fe20000010000 */
[----:B------:R-:W-:Y:S01]  /*c4c0*/  F2FP.PACK_AB R132, R132, R56 ;  /* 0x000000388484723e */ /* 0x000fe200000000ff */
[C---:B------:R-:W-:Y:S01]  /*c4d0*/  FADD.FTZ R6, R133.reuse, R2 ;  /* 0x0000000285067221 */ /* 0x040fe20000010000 */
[----:B------:R-:W-:Y:S01]  /*c4e0*/  F2FP.PACK_AB R133, R133, R53 ;  /* 0x000000358585723e */ /* 0x000fe200000000ff */
[----:B------:R-:W-:-:S02]  /*c4f0*/  FADD.FTZ R2, R30, R3 ;  /* 0x000000031e027221 */ /* 0x000fc40000010000 */
[----:B------:R-:W-:Y:S02]  /*c500*/  FADD.FTZ R0, R52, R11 ;  /* 0x0000000b34007221 */ /* 0x000fe40000010000 */
[----:B------:R-:W-:Y:S02]  /*c510*/  FADD.FTZ R3, R55, R4 ;  /* 0x0000000437037221 */ /* 0x000fe40000010000 */
[C---:B--2---:R-:W-:Y:S01]  /*c520*/  FADD.FTZ R4, R23.reuse, R2 ;  /* 0x0000000217047221 */ /* 0x044fe20000010000 */
[----:B------:R-:W-:Y:S01]  /*c530*/  F2FP.PACK_AB R23, R23, R30 ;  /* 0x0000001e1717723e */ /* 0x000fe200000000ff */
[C---:B------:R-:W-:Y:S01]  /*c540*/  FADD.FTZ R2, R128.reuse, R0 ;  /* 0x0000000080027221 */ /* 0x040fe20000010000 */
[----:B------:R-:W-:Y:S01]  /*c550*/  F2FP.PACK_AB R128, R128, R52 ;  /* 0x000000348080723e */ /* 0x000fe200000000ff */
[----:B------:R-:W-:Y:S02]  /*c560*/  FADD.FTZ R0, R54, R6 ;  /* 0x0000000636007221 */ /* 0x000fe40000010000 */
[----:B------:R-:W-:-:S02]  /*c570*/  FADD.FTZ R4, R29, R4 ;  /* 0x000000041d047221 */ /* 0x000fc40000010000 */
[C---:B------:R-:W-:Y:S01]  /*c580*/  FADD.FTZ R0, R135.reuse, R0 ;  /* 0x0000000087007221 */ /* 0x040fe20000010000 */
[----:B------:R-:W-:Y:S01]  /*c590*/  F2FP.PACK_AB R135, R135, R54 ;  /* 0x000000368787723e */ /* 0x000fe200000000ff */
[----:B------:R-:W-:Y:S02]  /*c5a0*/  FADD.FTZ R2, R46, R2 ;  /* 0x000000022e027221 */ /* 0x000fe40000010000 */
[C---:B------:R-:W-:Y:S01]  /*c5b0*/  FADD.FTZ R4, R129.reuse, R4 ;  /* 0x0000000481047221 */ /* 0x040fe20000010000 */
[----:B------:R1:W-:Y:S01]  /*c5c0*/  STL [R1+0x94], R0 ;  /* 0x0000940001007387 */ /* 0x0003e20000100800 */
[C---:B------:R-:W-:Y:S01]  /*c5d0*/  FADD.FTZ R3, R134.reuse, R3 ;  /* 0x0000000386037221 */ /* 0x040fe20000010000 */
[----:B------:R-:W-:Y:S01]  /*c5e0*/  F2FP.PACK_AB R134, R134, R55 ;  /* 0x000000378686723e */ /* 0x000fe200000000ff */
[----:B------:R-:W-:Y:S01]  /*c5f0*/  FADD.FTZ R4, R28, R4 ;  /* 0x000000041c047221 */ /* 0x000fe20000010000 */
[----:B------:R-:W-:Y:S02]  /*c600*/  F2FP.PACK_AB R129, R129, R29 ;  /* 0x0000001d8181723e */ /* 0x000fe400000000ff */
[----:B------:R-:W-:Y:S01]  /*c610*/  STL [R1+0x90], R3 ;  /* 0x0000900301007387 */ /* 0x000fe20000100800 */
[C---:B-1----:R-:W-:Y:S01]  /*c620*/  FADD.FTZ R0, R130.reuse, R2 ;  /* 0x0000000282007221 */ /* 0x042fe20000010000 */
[----:B------:R-:W-:-:S04]  /*c630*/  F2FP.PACK_AB R130, R130, R46 ;  /* 0x0000002e8282723e */ /* 0x000fc800000000ff */
[----:B------:R1:W-:Y:S02]  /*c640*/  STL [R1+0xac], R0 ;  /* 0x0000ac0001007387 */ /* 0x0003e40000100800 */
[C---:B-1----:R-:W-:Y:S01]  /*c650*/  FADD.FTZ R0, R131.reuse, R4 ;  /* 0x0000000483007221 */ /* 0x042fe20000010000 */
[----:B------:R-:W-:-:S04]  /*c660*/  F2FP.PACK_AB R131, R131, R28 ;  /* 0x0000001c8383723e */ /* 0x000fc800000000ff */
[----:B------:R1:W-:Y:S03]  /*c670*/  STL [R1+0xa8], R0 ;  /* 0x0000a80001007387 */ /* 0x0003e60000100800 */
[----:B------:R-:W2:Y:S04]  /*c680*/  LDL R3, [R1+0x4] ;  /* 0x0000040001037983 */ /* 0x000ea80000100800 */
[----:B------:R-:W3:Y:S04]  /*c690*/  LDL R6, [R1+0x64] ;  /* 0x0000640001067983 */ /* 0x000ee80000100800 */
[----:B------:R-:W3:Y:S01]  /*c6a0*/  LDL R4, [R1+0x58] ;  /* 0x0000580001047983 */ /* 0x000ee20000100800 */
[--C-:B------:R-:W-:Y:S01]  /*c6b0*/  IMAD R220, R8, 0x2, R217.reuse ;  /* 0x0000000208dc7824 */ /* 0x100fe200078e02d9 */
[----:B------:R-:W-:Y:S01]  /*c6c0*/  LOP3.LUT R229, R229, 0xfffffbff, RZ, 0xc0, !PT ;  /* 0xfffffbffe5e57812 */ /* 0x000fe200078ec0ff */
[----:B------:R-:W-:Y:S01]  /*c6d0*/  IMAD R218, R9, 0x2, R217 ;  /* 0x0000000209da7824 */ /* 0x000fe200078e02d9 */
[----:B------:R-:W4:Y:S01]  /*c6e0*/  LDSM.16.MT88.4 R28, [R217+0x2080] ;  /* 0x00208000d91c783b */ /* 0x000f220000004200 */
[----:B------:R-:W-:Y:S01]  /*c6f0*/  IMAD.MOV.U32 R136, RZ, RZ, 0x1 ;  /* 0x00000001ff887424 */ /* 0x000fe200078e00ff */
[----:B------:R-:W-:Y:S01]  /*c700*/  IADD3 R230, R230, -0x2, RZ ;  /* 0xfffffffee6e67810 */ /* 0x000fe20007ffe0ff */
[----:B------:R-:W-:Y:S01]  /*c710*/  IMAD R219, R8, 0x2, R218 ;  /* 0x0000000208db7824 */ /* 0x000fe200078e02da */
[----:B------:R-:W5:Y:S02]  /*c720*/  LDSM.16.MT88.4 R52, [R217+0x3880] ;  /* 0x00388000d934783b */ /* 0x000f640000004200 */
[----:B------:R-:W-:-:S02]  /*c730*/  ISETP.NE.AND P0, PT, R136, c[0x0][0x2c4], PT ;  /* 0x0000b10088007a0c */ /* 0x000fc40003f05270 */
[----:B------:R-:W1:Y:S04]  /*c740*/  LDSM.16.MT88.4 R68, [R220+0x3880] ;  /* 0x00388000dc44783b */ /* 0x000e680000004200 */
[----:B------:R-:W-:Y:S04]  /*c750*/  LDSM.16.MT88.4 R48, [R218+0x2080] ;  /* 0x00208000da30783b */ /* 0x000fe80000004200 */
[----:B------:R-:W-:Y:S03]  /*c760*/  LDSM.16.MT88.4 R56, [R220+0x4080] ;  /* 0x00408000dc38783b */ /* 0x000fe60000004200 */
[----:B------:R-:W-:Y:S01]  /*c770*/  @P0 LOP3.LUT R229, R229, 0x400, RZ, 0xfc, !PT ;  /* 0x00000400e5e50812 */ /* 0x000fe200078efcff */
[----:B------:R-:W-:Y:S03]  /*c780*/  LDSM.16.MT88.4 R44, [R220+0x2080] ;  /* 0x00208000dc2c783b */ /* 0x000fe60000004200 */
[----:B------:R-:W-:Y:S01]  /*c790*/  LOP3.LUT R229, R229, 0xfffffdff, RZ, 0xc0, !PT ;  /* 0xfffffdffe5e57812 */ /* 0x000fe200078ec0ff */
[----:B------:R-:W-:Y:S04]  /*c7a0*/  LDSM.16.MT88.4 R32, [R217+0x2880] ;  /* 0x00288000d920783b */ /* 0x000fe80000004200 */
[----:B------:R-:W-:Y:S04]  /*c7b0*/  LDSM.16.MT88.4 R40, [R218+0x3880] ;  /* 0x00388000da28783b */ /* 0x000fe80000004200 */
[----:B------:R-:W-:Y:S04]  /*c7c0*/  LDSM.16.MT88.4 R36, [R218+0x2880] ;  /* 0x00288000da24783b */ /* 0x000fe80000004200 */
[----:B------:R-:W-:Y:S01]  /*c7d0*/  LDSM.16.MT88.4 R64, [R220+0x2880] ;  /* 0x00288000dc40783b */ /* 0x000fe20000004200 */
[-C--:B----4-:R-:W-:Y:S03]  /*c7e0*/  HMMA.16816.F32 R144, R16, R28.reuse, RZ ;  /* 0x0000001c1090723c */ /* 0x090fe600000018ff */
[----:B------:R-:W-:Y:S04]  /*c7f0*/  LDSM.16.MT88.4 R60, [R218+0x4080] ;  /* 0x00408000da3c783b */ /* 0x000fe80000004200 */
[----:B------:R-:W-:Y:S01]  /*c800*/  LDSM.16.MT88.4 R8, [R219+0x3880] ;  /* 0x00388000db08783b */ /* 0x000fe20000004200 */
[C---:B------:R-:W-:Y:S03]  /*c810*/  HMMA.16816.F32 R124, R12.reuse, R28, RZ ;  /* 0x0000001c0c7c723c */ /* 0x040fe600000018ff */
[----:B------:R-:W-:Y:S04]  /*c820*/  LDSM.16.MT88.4 R156, [R217+0x3080] ;  /* 0x00308000d99c783b */ /* 0x000fe80000004200 */
[----:B------:R-:W-:Y:S01]  /*c830*/  LDSM.16.MT88.4 R148, [R218+0x3080] ;  /* 0x00308000da94783b */ /* 0x000fe20000004200 */
[-C--:B------:R-:W-:Y:S08]  /*c840*/  HMMA.16816.F32 R120, R12, R30.reuse, RZ ;  /* 0x0000001e0c78723c */ /* 0x080ff000000018ff */
[C---:B------:R-:W-:Y:S01]  /*c850*/  HMMA.16816.F32 R116, R16.reuse, R30, RZ ;  /* 0x0000001e1074723c */ /* 0x040fe200000018ff */
[----:B------:R-:W4:Y:S07]  /*c860*/  LDSM.16.MT88.4 R28, [R217+0x4080] ;  /* 0x00408000d91c783b */ /* 0x000f2e0000004200 */
[-C--:B-----5:R-:W-:Y:S08]  /*c870*/  HMMA.16816.F32 R112, R16, R52.reuse, RZ ;  /* 0x000000341070723c */ /* 0x0a0ff000000018ff */
[C---:B------:R-:W-:Y:S08]  /*c880*/  HMMA.16816.F32 R108, R12.reuse, R52, RZ ;  /* 0x000000340c6c723c */ /* 0x040ff000000018ff */
[-C--:B------:R-:W-:Y:S08]  /*c890*/  HMMA.16816.F32 R104, R12, R54.reuse, RZ ;  /* 0x000000360c68723c */ /* 0x080ff000000018ff */
[----:B------:R-:W-:Y:S08]  /*c8a0*/  HMMA.16816.F32 R96, R16, R54, RZ ;  /* 0x000000361060723c */ /* 0x000ff000000018ff */
[----:B-1----:R-:W-:Y:S08]  /*c8b0*/  HMMA.16816.F32 R52, R12, R68, RZ ;  /* 0x000000440c34723c */ /* 0x002ff000000018ff */
[-C--:B----4-:R-:W-:Y:S08]  /*c8c0*/  HMMA.16816.F32 R184, R24, R28.reuse, R112 ;  /* 0x0000001c18b8723c */ /* 0x090ff00000001870 */
[C---:B------:R-:W-:Y:S08]  /*c8d0*/  HMMA.16816.F32 R176, R20.reuse, R28, R108 ;  /* 0x0000001c14b0723c */ /* 0x040ff0000000186c */
[-C--:B------:R-:W-:Y:S08]  /*c8e0*/  HMMA.16816.F32 R160, R20, R30.reuse, R104 ;  /* 0x0000001e14a0723c */ /* 0x080ff00000001868 */
[----:B------:R-:W-:Y:S08]  /*c8f0*/  HMMA.16816.F32 R152, R24, R30, R96 ;  /* 0x0000001e1898723c */ /* 0x000ff00000001860 */
[----:B------:R-:W-:Y:S08]  /*c900*/  HMMA.16816.F32 R28, R12, R50, RZ ;  /* 0x000000320c1c723c */ /* 0x000ff000000018ff */
[----:B------:R-:W-:Y:S08]  /*c910*/  HMMA.16816.F32 R232, R20, R56, R52 ;  /* 0x0000003814e8723c */ /* 0x000ff00000001834 */
[-C--:B------:R-:W-:Y:S08]  /*c920*/  HMMA.16816.F32 R88, R16, R44.reuse, RZ ;  /* 0x0000002c1058723c */ /* 0x080ff000000018ff */
[----:B------:R-:W-:Y:S08]  /*c930*/  HMMA.16816.F32 R84, R12, R44, RZ ;  /* 0x0000002c0c54723c */ /* 0x000ff000000018ff */
[-C--:B------:R-:W-:Y:S08]  /*c940*/  HMMA.16816.F32 R144, R24, R32.reuse, R144 ;  /* 0x000000201890723c */ /* 0x080ff00000001890 */
[C---:B------:R-:W-:Y:S08]  /*c950*/  HMMA.16816.F32 R124, R20.reuse, R32, R124 ;  /* 0x00000020147c723c */ /* 0x040ff0000000187c */
[-C--:B------:R-:W-:Y:S08]  /*c960*/  HMMA.16816.F32 R120, R20, R34.reuse, R120 ;  /* 0x000000221478723c */ /* 0x080ff00000001878 */
[----:B------:R-:W-:Y:S08]  /*c970*/  HMMA.16816.F32 R116, R24, R34, R116 ;  /* 0x000000221874723c */ /* 0x000ff00000001874 */
[----:B------:R-:W-:Y:S08]  /*c980*/  HMMA.16816.F32 R52, R12, R46, RZ ;  /* 0x0000002e0c34723c */ /* 0x000ff000000018ff */
[-C--:B------:R-:W-:Y:S08]  /*c990*/  HMMA.16816.F32 R80, R16, R40.reuse, RZ ;  /* 0x000000281050723c */ /* 0x080ff000000018ff */
[----:B------:R-:W-:Y:S08]  /*c9a0*/  HMMA.16816.F32 R76, R12, R40, RZ ;  /* 0x000000280c4c723c */ /* 0x000ff000000018ff */
[----:B------:R-:W-:Y:S08]  /*c9b0*/  HMMA.16816.F32 R44, R16, R46, RZ ;  /* 0x0000002e102c723c */ /* 0x000ff000000018ff */
[----:B------:R-:W-:Y:S08]  /*c9c0*/  HMMA.16816.F32 R32, R12, R42, RZ ;  /* 0x0000002a0c20723c */ /* 0x000ff000000018ff */
[----:B------:R-:W-:Y:S01]  /*c9d0*/  HMMA.16816.F32 R180, R20, R38, R28 ;  /* 0x0000002614b4723c */ /* 0x000fe2000000181c */
[----:B------:R-:W1:Y:S07]  /*c9e0*/  LDSM.16.MT88.4 R28, [R219+0x2080] ;  /* 0x00208000db1c783b */ /* 0x000e6e0000004200 */
[C---:B------:R-:W-:Y:S08]  /*c9f0*/  HMMA.16816.F32 R40, R16.reuse, R42, RZ ;  /* 0x0000002a1028723c */ /* 0x040ff000000018ff */
[-C--:B------:R-:W-:Y:S08]  /*ca00*/  HMMA.16816.F32 R100, R16, R48.reuse, RZ ;  /* 0x000000301064723c */ /* 0x080ff000000018ff */
[----:B------:R-:W-:Y:S08]  /*ca10*/  HMMA.16816.F32 R92, R12, R48, RZ ;  /* 0x000000300c5c723c */ /* 0x000ff000000018ff */
[----:B------:R-:W-:Y:S08]  /*ca20*/  HMMA.16816.F32 R48, R16, R50, RZ ;  /* 0x000000321030723c */ /* 0x000ff000000018ff */
[----:B------:R-:W-:Y:S01]  /*ca30*/  HMMA.16816.F32 R96, R24, R66, R44 ;  /* 0x000000421860723c */ /* 0x000fe2000000182c */
[----:B------:R-:W4:Y:S01]  /*ca40*/  LDSM.16.MT88.4 R44, [R219+0x2880] ;  /* 0x00288000db2c783b */ /* 0x000f220000004200 */
[----:B--2---:R-:W-:-:S04]  /*ca50*/  IMAD.SHL.U32 R3, R3, 0x80, RZ ;  /* 0x0000008003037824 */ /* 0x004fc800078e00ff */
[----:B------:R-:W-:Y:S02]  /*ca60*/  @P0 IMAD.HI.U32 R2, R3, c[0x0][0x2c8], RZ ;  /* 0x0000b20003020a27 */ /* 0x000fe400078e00ff */
[----:B------:R-:W-:Y:S01]  /*ca70*/  HMMA.16816.F32 R104, R24, R62, R40 ;  /* 0x0000003e1868723c */ /* 0x000fe20000001828 */
[----:B------:R-:W2:Y:S01]  /*ca80*/  LDSM.16.MT88.4 R40, [R219+0x4080] ;  /* 0x00408000db28783b */ /* 0x000ea20000004200 */
[----:B------:R-:W-:Y:S01]  /*ca90*/  IMAD.MOV.U32 R0, RZ, RZ, R3 ;  /* 0x000000ffff007224 */ /* 0x000fe200078e0003 */
[----:B------:R-:W-:Y:S02]  /*caa0*/  @P0 SHF.R.U32.HI R0, RZ, c[0x0][0x2cc], R2 ;  /* 0x0000b300ff000a19 */ /* 0x000fe40000011602 */
[----:B------:R-:W-:Y:S02]  /*cab0*/  ISETP.LE.AND P0, PT, R136, c[0x0][0x32c], PT ;  /* 0x0000cb0088007a0c */ /* 0x000fe40003f03270 */
[----:B---3--:R-:W-:Y:S01]  /*cac0*/  IADD3 R0, -R4, R6, R0 ;  /* 0x0000000604007210 */ /* 0x008fe20007ffe100 */
[----:B------:R-:W-:Y:S03]  /*cad0*/  HMMA.16816.F32 R192, R20, R36, R92 ;  /* 0x0000002414c0723c */ /* 0x000fe6000000185c */
[----:B------:R-:W-:-:S05]  /*cae0*/  IADD3 R4, R0, c[0x0][0x328], RZ ;  /* 0x0000ca0000047a10 */ /* 0x000fca0007ffe0ff */
[----:B------:R-:W-:Y:S01]  /*caf0*/  HMMA.16816.F32 R196, R24, R36, R100 ;  /* 0x0000002418c4723c */ /* 0x000fe20000001864 */
[----:B------:R-:W-:Y:S01]  /*cb00*/  LDSM.16.MT88.4 R100, [R218+0x4880] ;  /* 0x00488000da64783b */ /* 0x000fe20000004200 */
[----:B------:R-:W-:-:S06]  /*cb10*/  @P0 LOP3.LUT R229, R229, 0x200, RZ, 0xfc, !PT ;  /* 0x00000200e5e50812 */ /* 0x000fcc00078efcff */
[----:B------:R-:W-:Y:S08]  /*cb20*/  HMMA.16816.F32 R92, R24, R38, R48 ;  /* 0x00000026185c723c */ /* 0x000ff00000001830 */
[----:B------:R-:W-:Y:S08]  /*cb30*/  HMMA.16816.F32 R108, R20, R62, R32 ;  /* 0x0000003e146c723c */ /* 0x000ff00000001820 */
[----:B------:R-:W-:Y:S08]  /*cb40*/  HMMA.16816.F32 R36, R12, R70, RZ ;  /* 0x000000460c24723c */ /* 0x000ff000000018ff */
[----:B------:R-:W-:Y:S08]  /*cb50*/  HMMA.16816.F32 R72, R16, R68, RZ ;  /* 0x000000441048723c */ /* 0x000ff000000018ff */
[-C--:B------:R-:W-:Y:S08]  /*cb60*/  HMMA.16816.F32 R204, R24, R64.reuse, R88 ;  /* 0x0000004018cc723c */ /* 0x080ff00000001858 */
[----:B------:R-:W-:Y:S01]  /*cb70*/  HMMA.16816.F32 R200, R20, R64, R84 ;  /* 0x0000004014c8723c */ /* 0x000fe20000001854 */
[----:B------:R-:W3:Y:S07]  /*cb80*/  LDSM.16.MT88.4 R84, [R217+0x4880] ;  /* 0x00488000d954783b */ /* 0x000eee0000004200 */
[-C--:B------:R-:W-:Y:S08]  /*cb90*/  HMMA.16816.F32 R212, R24, R60.reuse, R80 ;  /* 0x0000003c18d4723c */ /* 0x080ff00000001850 */
[C---:B------:R-:W-:Y:S08]  /*cba0*/  HMMA.16816.F32 R208, R20.reuse, R60, R76 ;  /* 0x0000003c14d0723c */ /* 0x040ff0000000184c */
[----:B------:R-:W-:Y:S08]  /*cbb0*/  HMMA.16816.F32 R188, R20, R66, R52 ;  /* 0x0000004214bc723c */ /* 0x000ff00000001834 */
[----:B------:R-:W-:Y:S01]  /*cbc0*/  HMMA.16816.F32 R32, R16, R70, RZ ;  /* 0x000000461020723c */ /* 0x000fe200000018ff */
[----:B------:R-:W-:Y:S07]  /*cbd0*/  LDSM.16.MT88.4 R68, [R219+0x3080] ;  /* 0x00308000db44783b */ /* 0x000fee0000004200 */
[C---:B-1----:R-:W-:Y:S08]  /*cbe0*/  HMMA.16816.F32 R48, R12.reuse, R28, RZ ;  /* 0x0000001c0c30723c */ /* 0x042ff000000018ff */
[----:B------:R-:W-:Y:S08]  /*cbf0*/  HMMA.16816.F32 R60, R12, R30, RZ ;  /* 0x0000001e0c3c723c */ /* 0x000ff000000018ff */
[C---:B------:R-:W-:Y:S08]  /*cc00*/  HMMA.16816.F32 R88, R16.reuse, R28, RZ ;  /* 0x0000001c1058723c */ /* 0x040ff000000018ff */
[----:B------:R-:W-:Y:S08]  /*cc10*/  HMMA.16816.F32 R64, R16, R30, RZ ;  /* 0x0000001e1040723c */ /* 0x000ff000000018ff */
[-C--:B------:R-:W-:Y:S08]  /*cc20*/  HMMA.16816.F32 R52, R12, R8.reuse, RZ ;  /* 0x000000080c34723c */ /* 0x080ff000000018ff */
[----:B------:R-:W-:Y:S08]  /*cc30*/  HMMA.16816.F32 R28, R16, R8, RZ ;  /* 0x00000008101c723c */ /* 0x000ff000000018ff */
[-C--:B------:R-:W-:Y:S08]  /*cc40*/  HMMA.16816.F32 R12, R12, R10.reuse, RZ ;  /* 0x0000000a0c0c723c */ /* 0x080ff000000018ff */
[----:B------:R-:W-:Y:S01]  /*cc50*/  HMMA.16816.F32 R16, R16, R10, RZ ;  /* 0x0000000a1010723c */ /* 0x000fe200000018ff */
[----:B------:R-:W-:Y:S07]  /*cc60*/  LDSM.16.MT88.4 R8, [R219+0x4880] ;  /* 0x00488000db08783b */ /* 0x000fee0000004200 */
[-C--:B------:R-:W-:Y:S01]  /*cc70*/  HMMA.16816.F32 R164, R132, R156.reuse, R144 ;  /* 0x0000009c84a4723c */ /* 0x080fe20000001890 */
[----:B------:R-:W1:Y:S07]  /*cc80*/  LDSM.16.MT88.4 R144, [R220+0x3080] ;  /* 0x00308000dc90783b */ /* 0x000e6e0000004200 */
[C---:B------:R-:W-:Y:S08]  /*cc90*/  HMMA.16816.F32 R168, R128.reuse, R156, R124 ;  /* 0x0000009c80a8723c */ /* 0x040ff0000000187c */
[-C--:B------:R-:W-:Y:S08]  /*cca0*/  HMMA.16816.F32 R172, R128, R158.reuse, R120 ;  /* 0x0000009e80ac723c */ /* 0x080ff00000001878 */
[----:B------:R-:W-:Y:S01]  /*ccb0*/  HMMA.16816.F32 R156, R132, R158, R116 ;  /* 0x0000009e849c723c */ /* 0x000fe20000001874 */
[----:B------:R-:W5:Y:S07]  /*ccc0*/  LDSM.16.MT88.4 R116, [R220+0x4880] ;  /* 0x00488000dc74783b */ /* 0x000f6e0000004200 */
[----:B------:R-:W-:Y:S08]  /*ccd0*/  HMMA.16816.F32 R112, R20, R58, R36 ;  /* 0x0000003a1470723c */ /* 0x000ff00000001824 */
[C---:B------:R-:W-:Y:S08]  /*cce0*/  HMMA.16816.F32 R236, R24.reuse, R56, R72 ;  /* 0x0000003818ec723c */ /* 0x040ff00000001848 */
[----:B------:R-:W-:Y:S08]  /*ccf0*/  HMMA.16816.F32 R36, R24, R58, R32 ;  /* 0x0000003a1824723c */ /* 0x000ff00000001820 */
[C---:B----4-:R-:W-:Y:S08]  /*cd00*/  HMMA.16816.F32 R48, R20.reuse, R44, R48 ;  /* 0x0000002c1430723c */ /* 0x050ff00000001830 */
[----:B------:R-:W-:Y:S08]  /*cd10*/  HMMA.16816.F32 R32, R20, R46, R60 ;  /* 0x0000002e1420723c */ /* 0x000ff0000000183c */
[----:B------:R-:W-:Y:S08]  /*cd20*/  HMMA.16816.F32 R56, R24, R44, R88 ;  /* 0x0000002c1838723c */ /* 0x000ff00000001858 */
[-C--:B--2---:R-:W-:Y:S08]  /*cd30*/  HMMA.16816.F32 R52, R20, R40.reuse, R52 ;  /* 0x000000281434723c */ /* 0x084ff00000001834 */
[C---:B------:R-:W-:Y:S08]  /*cd40*/  HMMA.16816.F32 R28, R24.reuse, R40, R28 ;  /* 0x00000028181c723c */ /* 0x040ff0000000181c */
[----:B------:R-:W-:Y:S08]  /*cd50*/  HMMA.16816.F32 R44, R24, R46, R64 ;  /* 0x0000002e182c723c */ /* 0x000ff00000001840 */
[-C--:B------:R-:W-:Y:S08]  /*cd60*/  HMMA.16816.F32 R12, R20, R42.reuse, R12 ;  /* 0x0000002a140c723c */ /* 0x080ff0000000180c */
[----:B------:R-:W-:Y:S08]  /*cd70*/  HMMA.16816.F32 R16, R24, R42, R16 ;  /* 0x0000002a1810723c */ /* 0x000ff00000001810 */
[-C--:B---3--:R-:W-:Y:S08]  /*cd80*/  HMMA.16816.F32 R72, R132, R84.reuse, R184 ;  /* 0x000000548448723c */ /* 0x088ff000000018b8 */
[C---:B------:R-:W-:Y:S08]  /*cd90*/  HMMA.16816.F32 R76, R128.reuse, R84, R176 ;  /* 0x00000054804c723c */ /* 0x040ff000000018b0 */
[-C--:B------:R-:W-:Y:S08]  /*cda0*/  HMMA.16816.F32 R80, R128, R86.reuse, R160 ;  /* 0x000000568050723c */ /* 0x080ff000000018a0 */
[C---:B------:R-:W-:Y:S08]  /*cdb0*/  HMMA.16816.F32 R84, R132.reuse, R86, R152 ;  /* 0x000000568454723c */ /* 0x040ff00000001898 */
[-C--:B------:R-:W-:Y:S08]  /*cdc0*/  HMMA.16816.F32 R160, R132, R148.reuse, R196 ;  /* 0x0000009484a0723c */ /* 0x080ff000000018c4 */
[C---:B------:R-:W-:Y:S08]  /*cdd0*/  HMMA.16816.F32 R176, R128.reuse, R148, R192 ;  /* 0x0000009480b0723c */ /* 0x040ff000000018c0 */
[----:B------:R-:W-:Y:S08]  /*cde0*/  HMMA.16816.F32 R180, R128, R150, R180 ;  /* 0x0000009680b4723c */ /* 0x000ff000000018b4 */
[-C--:B-1----:R-:W-:Y:S08]  /*cdf0*/  HMMA.16816.F32 R152, R132, R144.reuse, R204 ;  /* 0x000000908498723c */ /* 0x082ff000000018cc */
[C---:B------:R-:W-:Y:S08]  /*ce00*/  HMMA.16816.F32 R184, R128.reuse, R144, R200 ;  /* 0x0000009080b8723c */ /* 0x040ff000000018c8 */
[----:B------:R-:W-:Y:S08]  /*ce10*/  HMMA.16816.F32 R188, R128, R146, R188 ;  /* 0x0000009280bc723c */ /* 0x000ff000000018bc */
[C---:B------:R-:W-:Y:S08]  /*ce20*/  HMMA.16816.F32 R148, R132.reuse, R150, R92 ;  /* 0x000000968494723c */ /* 0x040ff0000000185c */
[C---:B------:R-:W-:Y:S08]  /*ce30*/  HMMA.16816.F32 R144, R132.reuse, R146, R96 ;  /* 0x000000928490723c */ /* 0x040ff00000001860 */
[-C--:B------:R-:W-:Y:S08]  /*ce40*/  HMMA.16816.F32 R88, R132, R100.reuse, R212 ;  /* 0x000000648458723c */ /* 0x080ff000000018d4 */
[C---:B------:R-:W-:Y:S08]  /*ce50*/  HMMA.16816.F32 R92, R128.reuse, R100, R208 ;  /* 0x00000064805c723c */ /* 0x040ff000000018d0 */
[-C--:B------:R-:W-:Y:S08]  /*ce60*/  HMMA.16816.F32 R96, R128, R102.reuse, R108 ;  /* 0x000000668060723c */ /* 0x080ff0000000186c */
[C---:B------:R-:W-:Y:S08]  /*ce70*/  HMMA.16816.F32 R100, R132.reuse, R102, R104 ;  /* 0x000000668464723c */ /* 0x040ff00000001868 */
[-C--:B-----5:R-:W-:Y:S08]  /*ce80*/  HMMA.16816.F32 R104, R132, R116.reuse, R236 ;  /* 0x000000748468723c */ /* 0x0a0ff000000018ec */
[C---:B------:R-:W-:Y:S08]  /*ce90*/  HMMA.16816.F32 R108, R128.reuse, R116, R232 ;  /* 0x00000074806c723c */ /* 0x040ff000000018e8 */
[C---:B------:R-:W-:Y:S08]  /*cea0*/  HMMA.16816.F32 R112, R128.reuse, R118, R112 ;  /* 0x000000768070723c */ /* 0x040ff00000001870 */
[C---:B------:R-:W-:Y:S08]  /*ceb0*/  HMMA.16816.F32 R60, R128.reuse, R68, R48 ;  /* 0x00000044803c723c */ /* 0x040ff00000001830 */
[----:B------:R-:W-:Y:S08]  /*cec0*/  HMMA.16816.F32 R64, R128, R70, R32 ;  /* 0x000000468040723c */ /* 0x000ff00000001820 */
[C---:B------:R-:W-:Y:S08]  /*ced0*/  HMMA.16816.F32 R56, R132.reuse, R68, R56 ;  /* 0x000000448438723c */ /* 0x040ff00000001838 */
[----:B------:R-:W-:Y:S08]  /*cee0*/  HMMA.16816.F32 R116, R132, R118, R36 ;  /* 0x000000768474723c */ /* 0x000ff00000001824 */
[----:B------:R-:W-:Y:S08]  /*cef0*/  HMMA.16816.F32 R124, R128, R8, R52 ;  /* 0x00000008807c723c */ /* 0x000ff00000001834 */
[C---:B------:R-:W-:Y:S08]  /*cf00*/  HMMA.16816.F32 R68, R132.reuse, R70, R44 ;  /* 0x000000468444723c */ /* 0x040ff0000000182c */
[----:B------:R-:W-:Y:S08]  /*cf10*/  HMMA.16816.F32 R120, R132, R8, R28 ;  /* 0x000000088478723c */ /* 0x000ff0000000181c */
[-C--:B------:R-:W-:Y:S08]  /*cf20*/  HMMA.16816.F32 R128, R128, R10.reuse, R12 ;  /* 0x0000000a8080723c */ /* 0x080ff0000000180c */
[----:B------:R-:W-:Y:S01]  /*cf30*/  HMMA.16816.F32 R132, R132, R10, R16 ;  /* 0x0000000a8484723c */ /* 0x000fe20000001810 */
[----:B------:R-:W-:Y:S07]  /*cf40*/  @!P0 BRA `(.L_x_1296) ;  /* 0x0000011000008947 */ /* 0x000fee0003800000 */
[C---:B------:R-:W-:Y:S01]  /*cf50*/  ISETP.GT.AND P0, PT, R0.reuse, RZ, PT ;  /* 0x000000ff0000720c */ /* 0x040fe20003f04270 */
[----:B------:R-:W-:Y:S01]  /*cf60*/  BSSY B0, `(.L_x_1297) ;  /* 0x000000c000007945 */ /* 0x000fe20003800000 */
[----:B------:R-:W-:-:S11]  /*cf70*/  IADD3 R2, R0, -0x1, RZ ;  /* 0xffffffff00027810 */ /* 0x000fd60007ffe0ff */
[----:B------:R-:W-:Y:S05]  /*cf80*/  @P0 BRA `(.L_x_1298) ;  /* 0x0000006000000947 */ /* 0x000fea0003800000 */
[----:B------:R-:W-:Y:S01]  /*cf90*/  ISETP.NE.AND P0, PT, R136, c[0x0][0x32c], PT ;  /* 0x0000cb0088007a0c */ /* 0x000fe20003f05270 */
[----:B------:R-:W-:-:S12]  /*cfa0*/  IMAD.MOV R0, RZ, RZ, -R0 ;  /* 0x000000ffff007224 */ /* 0x000fd800078e0a00 */
[----:B------:R-:W-:-:S05]  /*cfb0*/  @P0 IMAD.HI.U32 R2, R0, c[0x0][0x330], RZ ;  /* 0x0000cc0000020a27 */ /* 0x000fca00078e00ff */
[----:B------:R-:W-:-:S04]  /*cfc0*/  @P0 SHF.R.U32.HI R0, RZ, c[0x0][0x334], R2 ;  /* 0x0000cd00ff000a19 */ /* 0x000fc80000011602 */
[----:B------:R-:W-:Y:S01]  /*cfd0*/  LOP3.LUT R2, RZ, R0, RZ, 0x33, !PT ;  /* 0x00000000ff027212 */ /* 0x000fe200078e33ff */
[----:B------:R-:W-:Y:S05]  /*cfe0*/  BRA `(.L_x_1299) ;  /* 0x0000003000007947 */ /* 0x000fea0003800000 */
.L_x_1298:
[----:B------:R-:W-:-:S13]  /*cff0*/  ISETP.NE.AND P0, PT, R136, c[0x0][0x32c], PT ;  /* 0x0000cb0088007a0c */ /* 0x000fda0003f05270 */
[----:B------:R-:W-:-:S05]  /*d000*/  @P0 IMAD.HI.U32 R0, R2, c[0x0][0x330], RZ ;  /* 0x0000cc0002000a27 */ /* 0x000fca00078e00ff */
[----:B------:R-:W-:Y:S02]  /*d010*/  @P0 SHF.R.U32.HI R2, RZ, c[0x0][0x334], R0 ;  /* 0x0000cd00ff020a19 */ /* 0x000fe40000011600 */
.L_x_1299:
[----:B------:R-:W-:Y:S05]  /*d020*/  BSYNC B0 ;  /* 0x0000000000007941 */ /* 0x000fea0003800000 */
.L_x_1297:
[----:B------:R-:W-:-:S05]  /*d030*/  MOV R0, c[0x0][0x32c] ;  /* 0x0000cb0000007a02 */ /* 0x000fca0000000f00 */
[----:B------:R-:W-:-:S05]  /*d040*/  IMAD R2, R2, R0, c[0x0][0x32c] ;  /* 0x0000cb0002027624 */ /* 0x000fca00078e0200 */
[----:B------:R-:W-:-:S04]  /*d050*/  IMNMX R4, R4, R2, PT ;  /* 0x0000000204047217 */ /* 0x000fc80003800200 */
.L_x_1296:
[----:B------:R-:W2:Y:S01]  /*d060*/  LDL R2, [R1+0xb4] ;  /* 0x0000b40001027983 */ /* 0x000ea20000100800 */
[----:B------:R-:W-:-:S05]  /*d070*/  IMAD.HI R4, R4, 0x2aaaaaab, RZ ;  /* 0x2aaaaaab04047827 */ /* 0x000fca00078e02ff */
[----:B------:R-:W-:-:S04]  /*d080*/  SHF.R.U32.HI R0, RZ, 0x1f, R4 ;  /* 0x0000001fff007819 */ /* 0x000fc80000011604 */
[----:B------:R-:W-:-:S04]  /*d090*/  LEA.HI.SX32 R4, R4, R0, 0x1d ;  /* 0x0000000004047211 */ /* 0x000fc800078feaff */
[----:B--2---:R-:W-:-:S04]  /*d0a0*/  IMNMX R2, R2, R4, !PT ;  /* 0x0000000402027217 */ /* 0x004fc80007800200 */
[----:B------:R-:W-:Y:S01]  /*d0b0*/  ISETP.GE.AND P0, PT, R230, R2, PT ;  /* 0x00000002e600720c */ /* 0x000fe20003f06270 */
[----:B------:R1:W-:-:S12]  /*d0c0*/  STL [R1+0x98], R2 ;  /* 0x0000980201007387 */ /* 0x0003d80000100800 */
[----:B------:R-:W-:Y:S05]  /*d0d0*/  @!P0 BRA `(.L_x_1300) ;  /* 0x0000513000008947 */ /* 0x000fea0003800000 */
[----:B------:R-:W2:Y:S04]  /*d0e0*/  LDL.64 R8, [R1+0xc0] ;  /* 0x0000c00001087983 */ /* 0x000ea80000100a00 */
[----:B------:R-:W3:Y:S04]  /*d0f0*/  LDL R6, [R1+0xf0] ;  /* 0x0000f00001067983 */ /* 0x000ee80000100800 */
[----:B-1----:R-:W3:Y:S01]  /*d100*/  LDL R2, [R1+0xe8] ;  /* 0x0000e80001027983 */ /* 0x002ee20000100800 */
[C---:B--2---:R-:W-:Y:S01]  /*d110*/  SHF.L.U64.HI R239, R8.reuse, 0x1, R9 ;  /* 0x0000000108ef7819 */ /* 0x044fe20000010209 */
[----:B------:R-:W-:Y:S01]  /*d120*/  IMAD.SHL.U32 R238, R8, 0x2, RZ ;  /* 0x0000000208ee7824 */ /* 0x000fe200078e00ff */
[C---:B---3--:R-:W-:Y:S01]  /*d130*/  SHF.L.U64.HI R237, R2.reuse, 0x1, R6 ;  /* 0x0000000102ed7819 */ /* 0x048fe20000010206 */
[----:B------:R-:W-:-:S02]  /*d140*/  IMAD.SHL.U32 R236, R2, 0x2, RZ ;  /* 0x0000000202ec7824 */ /* 0x000fc400078e00ff */
.L_x_1331:
[----:B------:R-:W2:Y:S01]  /*d150*/  LDL R0, [R1+0xb4] ;  /* 0x0000b40001007983 */ /* 0x000ea20000100800 */
[----:B------:R-:W-:Y:S04]  /*d160*/  DEPBAR.LE SB0, 0x0 ;  /* 0x000080000000791a */ /* 0x000fe80000000000 */
[----:B------:R-:W-:Y:S01]  /*d170*/  WARPSYNC 0xffffffff ;  /* 0xffffffff00007948 */ /* 0x000fe20003800000 */
[----:B------:R-:W-:Y:S06]  /*d180*/  BAR.SYNC.DEFER_BLOCKING 0x0 ;  /* 0x0000000000007b1d */ /* 0x000fec0000010000 */
[----:B------:R1:W3:Y:S01]  /*d190*/  LDSM.16.M88.4 R52, [R224+0x8080] ;  /* 0x00808000e034783b */ /* 0x0002e20000000200 */
[----:B------:R-:W-:Y:S03]  /*d1a0*/  BSSY B0, `(.L_x_1301) ;  /* 0x000004d000007945 */ /* 0x000fe60003800000 */
[----:B------:R1:W4:Y:S04]  /*d1b0*/  LDSM.16.M88.4 R48, [R224+0xa080] ;  /* 0x00a08000e030783b */ /* 0x0003280000000200 */
[----:B------:R1:W1:Y:S04]  /*d1c0*/  LDSM.16.M88.4 R20, [R216+0x5080] ;  /* 0x00508000d814783b */ /* 0x0002680000000200 */
[----:B------:R1:W1:Y:S04]  /*d1d0*/  LDSM.16.M88.4 R36, [R216+0x5880] ;  /* 0x00588000d824783b */ /* 0x0002680000000200 */
[----:B------:R1:W1:Y:S04]  /*d1e0*/  LDSM.16.M88.4 R192, [R216+0x6080] ;  /* 0x00608000d8c0783b */ /* 0x0002680000000200 */
[----:B------:R1:W1:Y:S04]  /*d1f0*/  LDSM.16.M88.4 R196, [R226+0x8080] ;  /* 0x00808000e2c4783b */ /* 0x0002680000000200 */
[----:B------:R1:W1:Y:S04]  /*d200*/  LDSM.16.M88.4 R204, [R226+0xa080] ;  /* 0x00a08000e2cc783b */ /* 0x0002680000000200 */
[----:B------:R1:W1:Y:S04]  /*d210*/  LDSM.16.M88.4 R200, [R223] ;  /* 0x00000000dfc8783b */ /* 0x0002680000000200 */
[----:B------:R1:W1:Y:S04]  /*d220*/  LDSM.16.M88.4 R208, [R223+0x800] ;  /* 0x00080000dfd0783b */ /* 0x0002680000000200 */
[----:B------:R1:W1:Y:S01]  /*d230*/  LDSM.16.M88.4 R212, [R223+0x1000] ;  /* 0x00100000dfd4783b */ /* 0x0002620000000200 */
[----:B--2---:R-:W-:Y:S11]  /*d240*/  ISETP.GT.AND P0, PT, R0, R230, PT ;  /* 0x000000e60000720c */ /* 0x004ff60003f04270 */
[----:B------:R-:W-:Y:S02]  /*d250*/  @!UPT UIADD3 URZ, URZ, URZ, URZ ;  /* 0x0000003f3f3ff290 */ /* 0x000fe4000fffe03f */
[----:B------:R-:W-:-:S05]  /*d260*/  @P0 BRA `(.L_x_1302) ;  /* 0x0000040000000947 */ /* 0x000fca0003800000 */
[----:B-1-34-:R-:W2:Y:S04]  /*d270*/  LDL R4, [R1+0x7c] ;  /* 0x00007c0001047983 */ /* 0x01aea80000100800 */
[----:B------:R-:W3:Y:S04]  /*d280*/  LDL R8, [R1+0x70] ;  /* 0x0000700001087983 */ /* 0x000ee80000100800 */
[----:B------:R-:W1:Y:S04]  /*d290*/  S2R R6, SR_CTAID.Y ;  /* 0x0000000000067919 */ /* 0x000e680000002600 */
[----:B------:R-:W4:Y:S02]  /*d2a0*/  S2R R9, SR_CTAID.Y ;  /* 0x0000000000097919 */ /* 0x000f240000002600 */
[C---:B----4-:R-:W-:Y:S01]  /*d2b0*/  IMAD.WIDE.U32 R10, R9.reuse, c[0x0][0x210], RZ ;  /* 0x00008400090a7a25 */ /* 0x050fe200078e00ff */
[----:B-1----:R-:W-:Y:S05]  /*d2c0*/  SHF.R.S32.HI R6, RZ, 0x1f, R6 ;  /* 0x0000001fff067819 */ /* 0x002fea0000011406 */
[----:B------:R-:W-:Y:S04]  /*d2d0*/  IMAD R6, R6, c[0x0][0x210], RZ ;  /* 0x0000840006067a24 */ /* 0x000fe800078e02ff */
[----:B------:R-:W-:Y:S05]  /*d2e0*/  IMAD R6, R9, c[0x0][0x214], R6 ;  /* 0x0000850009067a24 */ /* 0x000fea00078e0206 */
[----:B------:R-:W-:Y:S01]  /*d2f0*/  IADD3 R6, R11, R6, RZ ;  /* 0x000000060b067210 */ /* 0x000fe20007ffe0ff */
[----:B--2---:R-:W-:Y:S01]  /*d300*/  IMAD.WIDE.U32 R2, R4, c[0x0][0x208], RZ ;  /* 0x0000820004027a25 */ /* 0x004fe200078e00ff */
[----:B------:R-:W-:Y:S05]  /*d310*/  SHF.R.S32.HI R0, RZ, 0x1f, R4 ;  /* 0x0000001fff007819 */ /* 0x000fea0000011404 */
[----:B------:R-:W-:Y:S04]  /*d320*/  IMAD R0, R0, c[0x0][0x208], RZ ;  /* 0x0000820000007a24 */ /* 0x000fe800078e02ff */
[----:B------:R-:W-:Y:S01]  /*d330*/  IMAD R0, R4, c[0x0][0x20c], R0 ;  /* 0x0000830004007a24 */ /* 0x000fe200078e0200 */
[----:B---3--:R-:W-:Y:S04]  /*d340*/  SHF.R.S32.HI R4, RZ, 0x1f, R8 ;  /* 0x0000001fff047819 */ /* 0x008fe80000011408 */
[----:B------:R-:W-:Y:S01]  /*d350*/  IADD3 R3, R3, R0, RZ ;  /* 0x0000000003037210 */ /* 0x000fe20007ffe0ff */
[----:B------:R-:W-:Y:S04]  /*d360*/  IMAD R4, R4, c[0x0][0x218], RZ ;  /* 0x0000860004047a24 */ /* 0x000fe800078e02ff */
[----:B------:R-:W-:Y:S05]  /*d370*/  IMAD.WIDE.U32 R2, R8, c[0x0][0x218], R2 ;  /* 0x0000860008027a25 */ /* 0x000fea00078e0002 */
[----:B------:R-:W-:Y:S01]  /*d380*/  IADD3 R0, P1, R10, R2, RZ ;  /* 0x000000020a007210 */ /* 0x000fe20007f3e0ff */
[----:B------:R-:W-:Y:S03]  /*d390*/  IMAD R2, R8, c[0x0][0x21c], R4 ;  /* 0x0000870008027a24 */ /* 0x000fe600078e0204 */
[----:B------:R-:W-:Y:S02]  /*d3a0*/  LEA R4, P0, R0, c[0x0][0x1f8], 0x1 ;  /* 0x00007e0000047a11 */ /* 0x000fe400078008ff */
[----:B------:R-:W-:Y:S04]  /*d3b0*/  IADD3.X R2, R6, R3, R2, P1, !PT ;  /* 0x0000000306027210 */ /* 0x000fe80000ffe402 */
[----:B------:R-:W-:Y:S01]  /*d3c0*/  LEA.HI.X R0, R0, c[0x0][0x1fc], R2, 0x1, P0 ;  /* 0x00007f0000007a11 */ /* 0x000fe200000f0c02 */
[----:B------:R-:W-:-:S05]  /*d3d0*/  BRA.DIV ~URZ, `(.L_x_1303) ;  /* 0x00012d427f007947 */ /* 0x000fca000b800000 */
[----:B------:R1:W2:Y:S02]  /*d3e0*/  SHFL.IDX PT, R6, R0, RZ, 0x181f ;  /* 0x00181fff00067589 */ /* 0x0002a400000e0000 */
.L_x_1445:
[----:B------:R-:W-:-:S05]  /*d3f0*/  BRA.DIV ~URZ, `(.L_x_1304) ;  /* 0x00012da27f007947 */ /* 0x000fca000b800000 */
[----:B------:R-:W3:Y:S04]  /*d400*/  LDL R16, [R1+0xa4] ;  /* 0x0000a40001107983 */ /* 0x000ee80000100800 */
[----:B------:R-:W4:Y:S04]  /*d410*/  LDL R15, [R1+0xf4] ;  /* 0x0000f400010f7983 */ /* 0x000f280000100800 */
[----:B--2---:R-:W2:Y:S04]  /*d420*/  LDL R14, [R1+0x78] ;  /* 0x00007800010e7983 */ /* 0x004ea80000100800 */
[----:B------:R-:W1:Y:S04]  /*d430*/  SHFL.IDX PT, R2, R4, RZ, 0x181f ;  /* 0x00181fff04027589 */ /* 0x000e6800000e0000 */
[----:B------:R-:W1:Y:S04]  /*d440*/  SHFL.IDX PT, R10, R4, 0x1, 0x181f ;  /* 0x00381f00040a7f89 */ /* 0x000e6800000e0000 */
[----:B------:R-:W1:Y:S04]  /*d450*/  SHFL.IDX PT, R11, R0, 0x1, 0x181f ;  /* 0x00381f00000b7f89 */ /* 0x000e6800000e0000 */
[----:B-1----:R-:W1:Y:S01]  /*d460*/  SHFL.IDX PT, R0, R0, 0x2, 0x181f ;  /* 0x00581f0000007f89 */ /* 0x002e6200000e0000 */
[C---:B------:R-:W-:Y:S02]  /*d470*/  IADD3 R12, P0, R2.reuse, R238, RZ ;  /* 0x000000ee020c7210 */ /* 0x040fe40007f1e0ff */
[----:B------:R-:W-:Y:S02]  /*d480*/  IADD3 R8, P2, R2, R236, RZ ;  /* 0x000000ec02087210 */ /* 0x000fe40007f5e0ff */
[----:B------:R-:W-:Y:S01]  /*d490*/  IADD3 R2, P1, R10, R238, RZ ;  /* 0x000000ee0a027210 */ /* 0x000fe20007f3e0ff */
[----:B------:R-:W-:Y:S01]  /*d4a0*/  IMAD.X R13, R6, 0x1, R239, P0 ;  /* 0x00000001060d7824 */ /* 0x000fe200000e06ef */
[----:B------:R-:W-:Y:S01]  /*d4b0*/  IADD3 R10, P0, R10, R236, RZ ;  /* 0x000000ec0a0a7210 */ /* 0x000fe20007f1e0ff */
[----:B------:R-:W-:Y:S02]  /*d4c0*/  IMAD.X R9, R6, 0x1, R237, P2 ;  /* 0x0000000106097824 */ /* 0x000fe400010e06ed */
[----:B------:R1:W5:Y:S01]  /*d4d0*/  LDL R6, [R1+0xa0] ;  /* 0x0000a00001067983 */ /* 0x0003620000100800 */
[C---:B------:R-:W-:Y:S02]  /*d4e0*/  IMAD.X R3, R11.reuse, 0x1, R239, P1 ;  /* 0x000000010b037824 */ /* 0x040fe400008e06ef */
[----:B------:R-:W-:Y:S01]  /*d4f0*/  IMAD.X R11, R11, 0x1, R237, P0 ;  /* 0x000000010b0b7824 */ /* 0x000fe200000e06ed */
[----:B---3--:R-:W-:Y:S02]  /*d500*/  ISETP.GE.AND P4, PT, R16, c[0x0][0x1d4], PT ;  /* 0x0000750010007a0c */ /* 0x008fe40003f86270 */
[----:B----4-:R-:W-:Y:S11]  /*d510*/  ISETP.GE.AND P3, PT, R15, c[0x0][0x1d4], PT ;  /* 0x000075000f007a0c */ /* 0x010ff60003f66270 */
[----:B--2---:R2:W-:Y:S04]  /*d520*/  LDGSTS.E.BYPASS.LTC128B.128 [R14], [R12.64], !P4 ;  /* 0x000000000c0e7fae */ /* 0x0045e8000e101d46 */
[----:B------:R2:W-:Y:S04]  /*d530*/  LDGSTS.E.BYPASS.LTC128B.128 [R14+0x1800], [R8.64], !P3 ;  /* 0x01800000080e7fae */ /* 0x0005e8000d901d46 */
[----:B------:R3:W-:Y:S04]  /*d540*/  LDGSTS.E.BYPASS.LTC128B.128 [R14+0x800], [R2.64], !P4 ;  /* 0x00800000020e7fae */ /* 0x0007e8000e101d46 */
[----:B------:R2:W-:Y:S04]  /*d550*/  LDGSTS.E.BYPASS.LTC128B.128 [R14+0x2000], [R10.64], !P3 ;  /* 0x020000000a0e7fae */ /* 0x0005e8000d901d46 */
[----:B---3--:R2:W3:Y:S02]  /*d560*/  SHFL.IDX PT, R2, R4, 0x2, 0x181f ;  /* 0x00581f0004027f89 */ /* 0x0084e400000e0000 */
.L_x_1446:
[----:B-1----:R-:W4:Y:S01]  /*d570*/  LDL R3, [R1+0xa4] ;  /* 0x0000a40001037983 */ /* 0x002f220000100800 */
[----:B--2--5:R-:W-:Y:S03]  /*d580*/  IADD3 R8, -R6, 0x10, RZ ;  /* 0x0000001006087810 */ /* 0x024fe60007ffe1ff */
[----:B------:R-:W2:Y:S01]  /*d590*/  LDL R4, [R1+0x78] ;  /* 0x0000780001047983 */ /* 0x000ea20000100800 */
[----:B------:R-:W-:Y:S04]  /*d5a0*/  LOP3.LUT R8, R8, 0xf, RZ, 0xc0, !PT ;  /* 0x0000000f08087812 */ /* 0x000fe800078ec0ff */
[----:B---3--:R-:W-:Y:S04]  /*d5b0*/  IADD3 R8, P1, P0, R8, R2, R236 ;  /* 0x0000000208087210 */ /* 0x008fe8000783e0ec */
[----:B------:R-:W-:Y:S02]  /*d5c0*/  IADD3.X R9, RZ, R0, R237, P1, P0 ;  /* 0x00000000ff097210 */ /* 0x000fe40000fe04ed */
[----:B------:R-:W-:Y:S02]  /*d5d0*/  IADD3 R2, P0, R2, R238, RZ ;  /* 0x000000ee02027210 */ /* 0x000fe40007f1e0ff */
[----:B------:R-:W-:Y:S02]  /*d5e0*/  ISETP.NE.U32.AND P1, PT, R6, RZ, PT ;  /* 0x000000ff0600720c */ /* 0x000fe40003f25070 */
[----:B----4-:R-:W-:Y:S01]  /*d5f0*/  ISETP.GE.AND P2, PT, R3, c[0x0][0x1d4], PT ;  /* 0x0000750003007a0c */ /* 0x010fe20003f46270 */
[----:B------:R-:W-:Y:S11]  /*d600*/  IMAD.X R3, R0, 0x1, R239, P0 ;  /* 0x0000000100037824 */ /* 0x000ff600000e06ef */
[----:B------:R-:W-:Y:S01]  /*d610*/  @!UPT UIADD3 URZ, URZ, URZ, URZ ;  /* 0x0000003f3f3ff290 */ /* 0x000fe2000fffe03f */
[----:B------:R-:W-:Y:S01]  /*d620*/  @!PT LDS RZ, [RZ] ;  /* 0x00000000fffff984 */ /* 0x000fe20000000800 */
[----:B------:R-:W-:Y:S01]  /*d630*/  @!PT LDS RZ, [RZ] ;  /* 0x00000000fffff984 */ /* 0x000fe20000000800 */
[----:B------:R-:W-:Y:S01]  /*d640*/  @!PT LDS RZ, [RZ] ;  /* 0x00000000fffff984 */ /* 0x000fe20000000800 */
[----:B--2---:R1:W-:Y:S04]  /*d650*/  LDGSTS.E.BYPASS.LTC128B.128 [R4+0x1000], [R2.64], !P2 ;  /* 0x0100000002047fae */ /* 0x0043e8000d101d46 */
[----:B------:R1:W-:Y:S02]  /*d660*/  LDGSTS.E.BYPASS.LTC128B.128.ZFILL [R4+0x2800], [R8.64], P1 ;  /* 0x0280000008047fae */ /* 0x0003e40008941d46 */
.L_x_1302:
[----:B-1-34-:R-:W-:Y:S05]  /*d670*/  BSYNC B0 ;  /* 0x0000000000007941 */ /* 0x01afea0003800000 */
.L_x_1301:
[----:B------:R-:W0:Y:S01]  /*d680*/  LDGDEPBAR ;  /* 0x00000000000079af */ /* 0x000e220000000000 */
[----:B------:R-:W-:Y:S01]  /*d690*/  WARPSYNC 0xffffffff ;  /* 0xffffffff00007948 */ /* 0x000fe20003800000 */
[-C--:B------:R-:W-:Y:S01]  /*d6a0*/  HMMA.16816.F32 R8, R52, R20.reuse, RZ ;  /* 0x000000143408723c */ /* 0x080fe200000018ff */
[----:B------:R-:W-:Y:S05]  /*d6b0*/  BSSY B0, `(.L_x_1305) ;  /* 0x0000138000007945 */ /* 0x000fea0003800000 */
[----:B------:R-:W2:Y:S02]  /*d6c0*/  LDL R0, [R1+0xb4] ;  /* 0x0000b40001007983 */ /* 0x000ea40000100800 */
        /* <DEDUP_REMOVED lines=25> */
[----:B------:R-:W3:Y:S07]  /*d860*/  LDSM.16.M88.4 R204, [R225+0xa080] ;  /* 0x00a08000e1cc783b */ /* 0x000eee0000000200 */
[----:B------:R-:W-:Y:S01]  /*d870*/  HMMA.16816.F32 R52, R196, R214, R52 ;  /* 0x000000d6c434723c */ /* 0x000fe20000001834 */
[----:B------:R-:W4:Y:S07]  /*d880*/  LDSM.16.M88.4 R196, [R222+0x5880] ;  /* 0x00588000dec4783b */ /* 0x000f2e0000000200 */
[-C--:B-1----:R-:W-:Y:S08]  /*d890*/  HMMA.16816.F32 R8, R192, R200.reuse, R8 ;  /* 0x000000c8c008723c */ /* 0x082ff00000001808 */
[C---:B---3--:R-:W-:Y:S08]  /*d8a0*/  HMMA.16816.F32 R12, R204.reuse, R200, R12 ;  /* 0x000000c8cc0c723c */ /* 0x048ff0000000180c */
[-C--:B------:R-:W-:Y:S08]  /*d8b0*/  HMMA.16816.F32 R16, R204, R202.reuse, R16 ;  /* 0x000000cacc10723c */ /* 0x080ff00000001810 */
[C---:B------:R-:W-:Y:S01]  /*d8c0*/  HMMA.16816.F32 R20, R192.reuse, R202, R20 ;  /* 0x000000cac014723c */ /* 0x040fe20000001814 */
[----:B------:R-:W-:Y:S07]  /*d8d0*/  LDSM.16.M88.4 R200, [R221] ;  /* 0x00000000ddc8783b */ /* 0x000fee0000000200 */
[-C--:B----4-:R-:W-:Y:S08]  /*d8e0*/  HMMA.16816.F32 R24, R192, R196.reuse, R24 ;  /* 0x000000c4c018723c */ /* 0x090ff00000001818 */
[C---:B------:R-:W-:Y:S08]  /*d8f0*/  HMMA.16816.F32 R28, R204.reuse, R196, R28 ;  /* 0x000000c4cc1c723c */ /* 0x040ff0000000181c */
[-C--:B------:R-:W-:Y:S08]  /*d900*/  HMMA.16816.F32 R32, R204, R198.reuse, R32 ;  /* 0x000000c6cc20723c */ /* 0x080ff00000001820 */
[C---:B------:R-:W-:Y:S01]  /*d910*/  HMMA.16816.F32 R36, R192.reuse, R198, R36 ;  /* 0x000000c6c024723c */ /* 0x040fe20000001824 */
[----:B------:R-:W1:Y:S07]  /*d920*/  LDSM.16.M88.4 R196, [R227+0x8080] ;  /* 0x00808000e3c4783b */ /* 0x000e6e0000000200 */
[-C--:B------:R-:W-:Y:S08]  /*d930*/  HMMA.16816.F32 R40, R192, R208.reuse, R40 ;  /* 0x000000d0c028723c */ /* 0x080ff00000001828 */
[C---:B------:R-:W-:Y:S08]  /*d940*/  HMMA.16816.F32 R44, R204.reuse, R208, R44 ;  /* 0x000000d0cc2c723c */ /* 0x040ff0000000182c */
[-C--:B------:R-:W-:Y:S01]  /*d950*/  HMMA.16816.F32 R48, R204, R210.reuse, R48 ;  /* 0x000000d2cc30723c */ /* 0x080fe20000001830 */
[----:B------:R-:W3:Y:S07]  /*d960*/  LDSM.16.M88.4 R204, [R227+0xa080] ;  /* 0x00a08000e3cc783b */ /* 0x000eee0000000200 */
[----:B------:R-:W-:Y:S01]  /*d970*/  HMMA.16816.F32 R52, R192, R210, R52 ;  /* 0x000000d2c034723c */ /* 0x000fe20000001834 */
[----:B------:R-:W4:Y:S07]  /*d980*/  LDSM.16.M88.4 R192, [R221+0x800] ;  /* 0x00080000ddc0783b */ /* 0x000f2e0000000200 */
[-C--:B-1----:R-:W-:Y:S01]  /*d990*/  HMMA.16816.F32 R8, R196, R200.reuse, R8 ;  /* 0x000000c8c408723c */ /* 0x082fe20000001808 */
[----:B------:R-:W1:Y:S04]  /*d9a0*/  LDSM.16.M88.4 R208, [R221+0x1000] ;  /* 0x00100000ddd0783b */ /* 0x000e680000000200 */
[----:B--2---:R-:W-:Y:S03]  /*d9b0*/  ISETP.GT.AND P0, PT, R230, R0, PT ;  /* 0x00000000e600720c */ /* 0x004fe60003f04270 */
[C---:B---3--:R-:W-:Y:S08]  /*d9c0*/  HMMA.16816.F32 R12, R204.reuse, R200, R12 ;  /* 0x000000c8cc0c723c */ /* 0x048ff0000000180c */
[-C--:B------:R-:W-:Y:S08]  /*d9d0*/  HMMA.16816.F32 R16, R204, R202.reuse, R16 ;  /* 0x000000cacc10723c */ /* 0x080ff00000001810 */
[C---:B------:R-:W-:Y:S01]  /*d9e0*/  HMMA.16816.F32 R20, R196.reuse, R202, R20 ;  /* 0x000000cac414723c */ /* 0x040fe20000001814 */
[----:B------:R-:W-:Y:S07]  /*d9f0*/  LDSM.16.M88.4 R200, [R216+0x6880] ;  /* 0x00688000d8c8783b */ /* 0x000fee0000000200 */
[-C--:B----4-:R-:W-:Y:S08]  /*da00*/  HMMA.16816.F32 R24, R196, R192.reuse, R24 ;  /* 0x000000c0c418723c */ /* 0x090ff00000001818 */
[C---:B------:R-:W-:Y:S08]  /*da10*/  HMMA.16816.F32 R28, R204.reuse, R192, R28 ;  /* 0x000000c0cc1c723c */ /* 0x040ff0000000181c */
[-C--:B------:R-:W-:Y:S08]  /*da20*/  HMMA.16816.F32 R32, R204, R194.reuse, R32 ;  /* 0x000000c2cc20723c */ /* 0x080ff00000001820 */
[C---:B------:R-:W-:Y:S01]  /*da30*/  HMMA.16816.F32 R36, R196.reuse, R194, R36 ;  /* 0x000000c2c424723c */ /* 0x040fe20000001824 */
[----:B------:R-:W2:Y:S07]  /*da40*/  LDSM.16.M88.4 R192, [R224+0xc080] ;  /* 0x00c08000e0c0783b */ /* 0x000eae0000000200 */
[-C--:B-1----:R-:W-:Y:S08]  /*da50*/  HMMA.16816.F32 R40, R196, R208.reuse, R40 ;  /* 0x000000d0c428723c */ /* 0x082ff00000001828 */
[C---:B------:R-:W-:Y:S08]  /*da60*/  HMMA.16816.F32 R44, R204.reuse, R208, R44 ;  /* 0x000000d0cc2c723c */ /* 0x040ff0000000182c */
[-C--:B------:R-:W-:Y:S01]  /*da70*/  HMMA.16816.F32 R48, R204, R210.reuse, R48 ;  /* 0x000000d2cc30723c */ /* 0x080fe20000001830 */
[----:B------:R-:W1:Y:S07]  /*da80*/  LDSM.16.M88.4 R204, [R224+0xe080] ;  /* 0x00e08000e0cc783b */ /* 0x000e6e0000000200 */
[----:B------:R-:W-:Y:S01]  /*da90*/  HMMA.16816.F32 R52, R196, R210, R52 ;  /* 0x000000d2c434723c */ /* 0x000fe20000001834 */
[----:B------:R-:W3:Y:S07]  /*daa0*/  LDSM.16.M88.4 R196, [R216+0x7080] ;  /* 0x00708000d8c4783b */ /* 0x000eee0000000200 */
[-C--:B--2---:R-:W-:Y:S01]  /*dab0*/  HMMA.16816.F32 R8, R192, R200.reuse, R8 ;  /* 0x000000c8c008723c */ /* 0x084fe20000001808 */
[----:B------:R-:W2:Y:S07]  /*dac0*/  LDSM.16.M88.4 R208, [R216+0x7880] ;  /* 0x00788000d8d0783b */ /* 0x000eae0000000200 */
[C---:B-1----:R-:W-:Y:S08]  /*dad0*/  HMMA.16816.F32 R12, R204.reuse, R200, R12 ;  /* 0x000000c8cc0c723c */ /* 0x042ff0000000180c */
[-C--:B------:R-:W-:Y:S08]  /*dae0*/  HMMA.16816.F32 R16, R204, R202.reuse, R16 ;  /* 0x000000cacc10723c */ /* 0x080ff00000001810 */
[C---:B------:R-:W-:Y:S01]  /*daf0*/  HMMA.16816.F32 R20, R192.reuse, R202, R20 ;  /* 0x000000cac014723c */ /* 0x040fe20000001814 */
[----:B------:R-:W-:Y:S07]  /*db00*/  LDSM.16.M88.4 R200, [R223+0x1800] ;  /* 0x00180000dfc8783b */ /* 0x000fee0000000200 */
[-C--:B---3--:R-:W-:Y:S08]  /*db10*/  HMMA.16816.F32 R24, R192, R196.reuse, R24 ;  /* 0x000000c4c018723c */ /* 0x088ff00000001818 */
[C---:B------:R-:W-:Y:S08]  /*db20*/  HMMA.16816.F32 R28, R204.reuse, R196, R28 ;  /* 0x000000c4cc1c723c */ /* 0x040ff0000000181c */
[-C--:B------:R-:W-:Y:S08]  /*db30*/  HMMA.16816.F32 R32, R204, R198.reuse, R32 ;  /* 0x000000c6cc20723c */ /* 0x080ff00000001820 */
[C---:B------:R-:W-:Y:S01]  /*db40*/  HMMA.16816.F32 R36, R192.reuse, R198, R36 ;  /* 0x000000c6c024723c */ /* 0x040fe20000001824 */
[----:B------:R-:W1:Y:S07]  /*db50*/  LDSM.16.M88.4 R196, [R226+0xc080] ;  /* 0x00c08000e2c4783b */ /* 0x000e6e0000000200 */
[-C--:B--2---:R-:W-:Y:S08]  /*db60*/  HMMA.16816.F32 R40, R192, R208.reuse, R40 ;  /* 0x000000d0c028723c */ /* 0x084ff00000001828 */
[C---:B------:R-:W-:Y:S08]  /*db70*/  HMMA.16816.F32 R44, R204.reuse, R208, R44 ;  /* 0x000000d0cc2c723c */ /* 0x040ff0000000182c */
[-C--:B------:R-:W-:Y:S01]  /*db80*/  HMMA.16816.F32 R48, R204, R210.reuse, R48 ;  /* 0x000000d2cc30723c */ /* 0x080fe20000001830 */
[----:B------:R-:W2:Y:S07]  /*db90*/  LDSM.16.M88.4 R204, [R226+0xe080] ;  /* 0x00e08000e2cc783b */ /* 0x000eae0000000200 */
[----:B------:R-:W-:Y:S01]  /*dba0*/  HMMA.16816.F32 R52, R192, R210, R52 ;  /* 0x000000d2c034723c */ /* 0x000fe20000001834 */
[----:B------:R-:W3:Y:S08]  /*dbb0*/  LDSM.16.M88.4 R192, [R223+0x2000] ;  /* 0x00200000dfc0783b */ /* 0x000ef00000000200 */
[----:B------:R-:W4:Y:S01]  /*dbc0*/  LDSM.16.M88.4 R208, [R223+0x2800] ;  /* 0x00280000dfd0783b */ /* 0x000f220000000200 */
[-C--:B-1----:R-:W-:Y:S08]  /*dbd0*/  HMMA.16816.F32 R8, R196, R200.reuse, R8 ;  /* 0x000000c8c408723c */ /* 0x082ff00000001808 */
        /* <DEDUP_REMOVED lines=9> */
[-C--:B----4-:R-:W-:Y:S08]  /*dc70*/  HMMA.16816.F32 R40, R196, R208.reuse, R40 ;  /* 0x000000d0c428723c */ /* 0x090ff00000001828 */
        /* <DEDUP_REMOVED lines=20> */
[----:B------:R-:W-:Y:S08]  /*ddc0*/  HMMA.16816.F32 R52, R192, R210, R52 ;  /* 0x000000d2c034723c */ /* 0x000ff00000001834 */
[-C--:B-1----:R-:W-:Y:S11]  /*ddd0*/  HMMA.16816.F32 R8, R196, R200.reuse, R8 ;  /* 0x000000c8c408723c */ /* 0x082ff60000001808 */
[----:B------:R-:W-:Y:S11]  /*dde0*/  @!UPT UIADD3 URZ, URZ, URZ, URZ ;  /* 0x0000003f3f3ff290 */ /* 0x000ff6000fffe03f */
[----:B------:R-:W-:Y:S02]  /*ddf0*/  @!UPT UIADD3 URZ, URZ, URZ, URZ ;  /* 0x0000003f3f3ff290 */ /* 0x000fe4000fffe03f */
[----:B------:R-:W-:Y:S01]  /*de00*/  FMUL.FTZ R8, R8, c[0x0][0x320] ;  /* 0x0000c80008087a20 */ /* 0x000fe20000410000 */
[C---:B--2---:R-:W-:Y:S03]  /*de10*/  HMMA.16816.F32 R12, R204.reuse, R200, R12 ;  /* 0x000000c8cc0c723c */ /* 0x044fe6000000180c */
[----:B------:R-:W1:Y:S01]  /*de20*/  MUFU.TANH R209, R8 ;  /* 0x0000000800d17308 */ /* 0x000e620000002400 */
[----:B------:R-:W-:Y:S02]  /*de30*/  FMUL.FTZ R9, R9, c[0x0][0x320] ;  /* 0x0000c80009097a20 */ /* 0x000fe40000410000 */
[----:B------:R-:W-:Y:S02]  /*de40*/  FMUL.FTZ R10, R10, c[0x0][0x320] ;  /* 0x0000c8000a0a7a20 */ /* 0x000fe40000410000 */
[----:B------:R-:W-:Y:S01]  /*de50*/  FMUL.FTZ R11, R11, c[0x0][0x320] ;  /* 0x0000c8000b0b7a20 */ /* 0x000fe20000410000 */
[-C--:B------:R-:W-:Y:S04]  /*de60*/  HMMA.16816.F32 R16, R204, R202.reuse, R16 ;  /* 0x000000cacc10723c */ /* 0x080fe80000001810 */
[----:B------:R-:W2:Y:S04]  /*de70*/  MUFU.TANH R208, R9 ;  /* 0x0000000900d07308 */ /* 0x000ea80000002400 */
[C---:B------:R-:W-:Y:S06]  /*de80*/  HMMA.16816.F32 R20, R196.reuse, R202, R20 ;  /* 0x000000cac414723c */ /* 0x040fec0000001814 */
[----:B------:R-:W3:Y:S01]  /*de90*/  MUFU.TANH R214, R10 ;  /* 0x0000000a00d67308 */ /* 0x000ee20000002400 */
[----:B------:R-:W-:Y:S02]  /*dea0*/  FMUL.FTZ R12, R12, c[0x0][0x320] ;  /* 0x0000c8000c0c7a20 */ /* 0x000fe40000410000 */
[----:B------:R-:W-:Y:S03]  /*deb0*/  FMUL.FTZ R13, R13, c[0x0][0x320] ;  /* 0x0000c8000d0d7a20 */ /* 0x000fe60000410000 */
        /* <DEDUP_REMOVED lines=11> */
[----:B------:R-:W-:Y:S05]  /*df70*/  FMUL.FTZ R23, R23, c[0x0][0x320] ;  /* 0x0000c80017177a20 */ /* 0x000fea0000410000 */
[----:B------:R-:W1:Y:S01]  /*df80*/  MUFU.TANH R215, R13 ;  /* 0x0000000d00d77308 */ /* 0x000e620000002400 */
[----:B----4-:R-:W4:Y:S09]  /*df90*/  LDSM.16.M88.4 R8, [R221+0x2000] ;  /* 0x00200000dd08783b */ /* 0x010f320000000200 */
[----:B------:R-:W1:Y:S10]  /*dfa0*/  MUFU.TANH R235, R14 ;  /* 0x0000000e00eb7308 */ /* 0x000e740000002400 */
[----:B------:R5:W1:Y:S10]  /*dfb0*/  MUFU.TANH R234, R15 ;  /* 0x0000000f00ea7308 */ /* 0x000a740000002400 */
[----:B------:R-:W1:Y:S10]  /*dfc0*/  MUFU.TANH R213, R16 ;  /* 0x0000001000d57308 */ /* 0x000e740000002400 */
[----:B------:R-:W1:Y:S01]  /*dfd0*/  MUFU.TANH R212, R17 ;  /* 0x0000001100d47308 */ /* 0x000e620000002400 */
[----:B-----5:R-:W5:Y:S01]  /*dfe0*/  LDSM.16.M88.4 R12, [R221+0x2800] ;  /* 0x00280000dd0c783b */ /* 0x020f620000000200 */
[----:B------:R-:W-:Y:S04]  /*dff0*/  DEPBAR.LE SB0, 0x0 ;  /* 0x000080000000791a */ /* 0x000fe80000000000 */
[-C--:B----4-:R-:W-:Y:S04]  /*e000*/  HMMA.16816.F32 R24, R196, R8.reuse, R24 ;  /* 0x00000008c418723c */ /* 0x090fe80000001818 */
[----:B------:R-:W4:Y:S01]  /*e010*/  MUFU.TANH R231, R19 ;  /* 0x0000001300e77308 */ /* 0x000f220000002400 */
[----:B------:R-:W-:Y:S03]  /*e020*/  BAR.SYNC.DEFER_BLOCKING 0x0 ;  /* 0x0000000000007b1d */ /* 0x000fe60000010000 */
[C---:B------:R-:W-:Y:S06]  /*e030*/  HMMA.16816.F32 R28, R204.reuse, R8, R28 ;  /* 0x00000008cc1c723c */ /* 0x040fec000000181c */
[----:B------:R1:W1:Y:S02]  /*e040*/  MUFU.TANH R192, R20 ;  /* 0x0000001400c07308 */ /* 0x0002640000002400 */
[-C--:B------:R-:W-:Y:S08]  /*e050*/  HMMA.16816.F32 R32, R204, R10.reuse, R32 ;  /* 0x0000000acc20723c */ /* 0x080ff00000001820 */
[----:B------:R-:W1:Y:S01]  /*e060*/  MUFU.TANH R232, R18 ;  /* 0x0000001200e87308 */ /* 0x000e620000002400 */
[C---:B------:R-:W-:Y:S04]  /*e070*/  HMMA.16816.F32 R36, R196.reuse, R10, R36 ;  /* 0x0000000ac424723c */ /* 0x040fe80000001824 */
[----:B------:R-:W-:Y:S02]  /*e080*/  FMUL.FTZ R27, R27, c[0x0][0x320] ;  /* 0x0000c8001b1b7a20 */ /* 0x000fe40000410000 */
[----:B------:R-:W-:Y:S03]  /*e090*/  FMUL.FTZ R24, R24, c[0x0][0x320] ;  /* 0x0000c80018187a20 */ /* 0x000fe60000410000 */
[----:B------:R-:W1:Y:S03]  /*e0a0*/  MUFU.TANH R142, R21 ;  /* 0x00000015008e7308 */ /* 0x000e660000002400 */
[----:B------:R-:W-:Y:S01]  /*e0b0*/  FMUL.FTZ R29, R29, c[0x0][0x320] ;  /* 0x0000c8001d1d7a20 */ /* 0x000fe20000410000 */
[-C--:B-----5:R-:W-:Y:S03]  /*e0c0*/  HMMA.16816.F32 R40, R196, R12.reuse, R40 ;  /* 0x0000000cc428723c */ /* 0x0a0fe60000001828 */
[----:B------:R-:W-:Y:S02]  /*e0d0*/  FMUL.FTZ R28, R28, c[0x0][0x320] ;  /* 0x0000c8001c1c7a20 */ /* 0x000fe40000410000 */
[----:B------:R-:W-:Y:S01]  /*e0e0*/  FMUL.FTZ R35, R35, c[0x0][0x320] ;  /* 0x0000c80023237a20 */ /* 0x000fe20000410000 */
[----:B------:R-:W2:Y:S01]  /*e0f0*/  MUFU.TANH R195, R29 ;  /* 0x0000001d00c37308 */ /* 0x000ea20000002400 */
[----:B------:R-:W-:Y:S01]  /*e100*/  FMUL.FTZ R30, R30, c[0x0][0x320] ;  /* 0x0000c8001e1e7a20 */ /* 0x000fe20000410000 */
[C---:B------:R-:W-:Y:S04]  /*e110*/  HMMA.16816.F32 R44, R204.reuse, R12, R44 ;  /* 0x0000000ccc2c723c */ /* 0x040fe8000000182c */
[----:B------:R-:W-:Y:S02]  /*e120*/  FMUL.FTZ R31, R31, c[0x0][0x320] ;  /* 0x0000c8001f1f7a20 */ /* 0x000fe40000410000 */
[----:B------:R-:W-:Y:S02]  /*e130*/  FMUL.FTZ R34, R34, c[0x0][0x320] ;  /* 0x0000c80022227a20 */ /* 0x000fe40000410000 */
[----:B------:R5:W2:Y:S01]  /*e140*/  MUFU.TANH R200, R35 ;  /* 0x0000002300c87308 */ /* 0x000aa20000002400 */
[-C--:B------:R-:W-:Y:S03]  /*e150*/  HMMA.16816.F32 R48, R204, R14.reuse, R48 ;  /* 0x0000000ecc30723c */ /* 0x080fe60000001830 */
[----:B-1----:R-:W-:Y:S02]  /*e160*/  FMUL.FTZ R20, R36, c[0x0][0x320] ;  /* 0x0000c80024147a20 */ /* 0x002fe40000410000 */
        /* <DEDUP_REMOVED lines=17> */
[----:B-----5:R-:W-:Y:S02]  /*e280*/  FMUL.FTZ R35, R55, c[0x0][0x320] ;  /* 0x0000c80037237a20 */ /* 0x020fe40000410000 */
[----:B------:R-:W-:Y:S01]  /*e290*/  FMUL.FTZ R32, R32, c[0x0][0x320] ;  /* 0x0000c80020207a20 */ /* 0x000fe20000410000 */
[----:B------:R2:W2:Y:S01]  /*e2a0*/  MUFU.TANH R22, R24 ;  /* 0x0000001800167308 */ /* 0x0004a20000002400 */
[----:B------:R-:W-:Y:S02]  /*e2b0*/  FMUL.FTZ R33, R33, c[0x0][0x320] ;  /* 0x0000c80021217a20 */ /* 0x000fe40000410000 */
[----:B------:R-:W-:Y:S02]  /*e2c0*/  FMUL.FTZ R45, R45, c[0x0][0x320] ;  /* 0x0000c8002d2d7a20 */ /* 0x000fe40000410000 */
[----:B------:R-:W-:Y:S02]  /*e2d0*/  FMUL.FTZ R46, R46, c[0x0][0x320] ;  /* 0x0000c8002e2e7a20 */ /* 0x000fe40000410000 */
[----:B------:R-:W-:Y:S02]  /*e2e0*/  FMUL.FTZ R47, R47, c[0x0][0x320] ;  /* 0x0000c8002f2f7a20 */ /* 0x000fe40000410000 */
[----:B------:R-:W-:Y:S01]  /*e2f0*/  FMUL.FTZ R48, R48, c[0x0][0x320] ;  /* 0x0000c80030307a20 */ /* 0x000fe20000410000 */
[----:B------:R2:W2:Y:S01]  /*e300*/  MUFU.TANH R21, R25 ;  /* 0x0000001900157308 */ /* 0x0004a20000002400 */
[----:B------:R-:W-:Y:S02]  /*e310*/  FMUL.FTZ R49, R49, c[0x0][0x320] ;  /* 0x0000c80031317a20 */ /* 0x000fe40000410000 */
[----:B------:R-:W-:Y:S02]  /*e320*/  FMUL.FTZ R50, R50, c[0x0][0x320] ;  /* 0x0000c80032327a20 */ /* 0x000fe40000410000 */
[----:B-1----:R-:W-:Y:S05]  /*e330*/  FMUL.FTZ R44, R52, c[0x0][0x320] ;  /* 0x0000c800342c7a20 */ /* 0x002fea0000410000 */
        /* <DEDUP_REMOVED lines=28> */
[----:B--234-:R-:W-:Y:S01]  /*e500*/  IMAD.MOV.U32 R0, RZ, RZ, 0x1 ;  /* 0x00000001ff007424 */ /* 0x01cfe200078e00ff */
[----:B------:R-:W2:Y:S01]  /*e510*/  LDL R2, [R1+0xc8] ;  /* 0x0000c80001027983 */ /* 0x000ea20000100800 */
[----:B------:R-:W-:Y:S03]  /*e520*/  MOV R10, RZ ;  /* 0x000000ff000a7202 */ /* 0x000fe60000000f00 */
[----:B------:R-:W3:Y:S01]  /*e530*/  LDL R3, [R1+0xb8] ;  /* 0x0000b80001037983 */ /* 0x000ee20000100800 */
[----:B------:R-:W-:Y:S03]  /*e540*/  ISETP.NE.AND P0, PT, R0, c[0x0][0x2b8], PT ;  /* 0x0000ae0000007a0c */ /* 0x000fe60003f05270 */
[----:B------:R-:W4:Y:S04]  /*e550*/  LDL.64 R240, [R1+0xd0] ;  /* 0x0000d00001f07983 */ /* 0x000f280000100a00 */
        /* <DEDUP_REMOVED lines=12> */
[C---:B------:R-:W-:Y:S03]  /*e620*/  @!P1 LEA R8, P0, R3.reuse, c[0x0][0x2a0], 0x2 ;  /* 0x0000a80003089a11 */ /* 0x040fe600078010ff */
[----:B------:R-:W-:Y:S01]  /*e630*/  IMAD R6, R0, c[0x0][0x2b8], R2 ;  /* 0x0000ae0000067a24 */ /* 0x000fe200078e0202 */
[----:B------:R-:W-:Y:S03]  /*e640*/  @!P1 LEA.HI.X R9, R3, c[0x0][0x2a4], R4, 0x2, P0 ;  /* 0x0000a90003099a11 */ /* 0x000fe600000f1404 */
[----:B------:R-:W-:Y:S01]  /*e650*/  IMAD.WIDE.U32 R2, R6, c[0x0][0x1e0], RZ ;  /* 0x0000780006027a25 */ /* 0x000fe200078e00ff */
[----:B------:R1:W-:Y:S01]  /*e660*/  STL [R1+0x7c], R6 ;  /* 0x00007c0601007387 */ /* 0x0003e20000100800 */
[----:B------:R-:W-:Y:S03]  /*e670*/  SHF.R.S32.HI R0, RZ, 0x1f, R6 ;  /* 0x0000001fff007819 */ /* 0x000fe60000011406 */
[----:B------:R-:W2:Y:S02]  /*e680*/  @!P1 LDG.E R10, [R8.64] ;  /* 0x00000006080a9981 */ /* 0x000ea4000c1e1900 */
[----:B------:R-:W-:Y:S04]  /*e690*/  IMAD R0, R0, c[0x0][0x1e0], RZ ;  /* 0x0000780000007a24 */ /* 0x000fe800078e02ff */
[----:B------:R-:W-:Y:S05]  /*e6a0*/  IMAD R0, R6, c[0x0][0x1e4], R0 ;  /* 0x0000790006007a24 */ /* 0x000fea00078e0200 */
[----:B------:R-:W-:Y:S01]  /*e6b0*/  IADD3 R3, R3, R0, RZ ;  /* 0x0000000003037210 */ /* 0x000fe20007ffe0ff */
[----:B-1----:R-:W1:Y:S02]  /*e6c0*/  S2R R6, SR_CTAID.Y ;  /* 0x0000000000067919 */ /* 0x002e640000002600 */
[----:B-1----:R-:W-:Y:S05]  /*e6d0*/  SHF.R.S32.HI R6, RZ, 0x1f, R6 ;  /* 0x0000001fff067819 */ /* 0x002fea0000011406 */
[----:B------:R-:W-:Y:S04]  /*e6e0*/  IMAD R6, R6, c[0x0][0x1e8], RZ ;  /* 0x00007a0006067a24 */ /* 0x000fe800078e02ff */
[----:B------:R-:W-:Y:S04]  /*e6f0*/  IMAD R6, R242, c[0x0][0x1ec], R6 ;  /* 0x00007b00f2067a24 */ /* 0x000fe800078e0206 */
[----:B------:R-:W-:Y:S01]  /*e700*/  IMAD.IADD R6, R241, 0x1, R6 ;  /* 0x00000001f1067824 */ /* 0x000fe200078e0206 */
[----:B--2---:R-:W-:Y:S01]  /*e710*/  SHF.R.S32.HI R4, RZ, 0x1f, R10 ;  /* 0x0000001fff047819 */ /* 0x004fe2000001140a */
[----:B------:R1:W-:Y:S01]  /*e720*/  STL [R1+0x70], R10 ;  /* 0x0000700a01007387 */ /* 0x0003e20000100800 */
[----:B------:R-:W-:Y:S04]  /*e730*/  IMAD.WIDE.U32 R2, R10, c[0x0][0x1f0], R2 ;  /* 0x00007c000a027a25 */ /* 0x000fe800078e0002 */
[----:B------:R-:W-:Y:S01]  /*e740*/  IMAD R4, R4, c[0x0][0x1f0], RZ ;  /* 0x00007c0004047a24 */ /* 0x000fe200078e02ff */
[----:B------:R-:W-:Y:S03]  /*e750*/  IADD3 R0, P1, R240, R2, RZ ;  /* 0x00000002f0007210 */ /* 0x000fe60007f3e0ff */
[----:B------:R-:W-:Y:S01]  /*e760*/  IMAD R2, R10, c[0x0][0x1f4], R4 ;  /* 0x00007d000a027a24 */ /* 0x000fe200078e0204 */
[----:B------:R-:W-:Y:S04]  /*e770*/  LEA R4, P0, R0, c[0x0][0x1c8], 0x1 ;  /* 0x0000720000047a11 */ /* 0x000fe800078008ff */
[----:B------:R-:W-:Y:S04]  /*e780*/  IADD3.X R2, R6, R3, R2, P1, !PT ;  /* 0x0000000306027210 */ /* 0x000fe80000ffe402 */
[----:B------:R-:W-:Y:S01]  /*e790*/  LEA.HI.X R0, R0, c[0x0][0x1cc], R2, 0x1, P0 ;  /* 0x0000730000007a11 */ /* 0x000fe200000f0c02 */
[----:B------:R-:W-:-:S05]  /*e7a0*/  BRA.DIV ~URZ, `(.L_x_1307) ;  /* 0x00011e527f007947 */ /* 0x000fca000b800000 */
[----:B------:R2:W3:Y:S02]  /*e7b0*/  SHFL.IDX PT, R6, R0, RZ, 0x181f ;  /* 0x00181fff00067589 */ /* 0x0004e400000e0000 */
.L_x_1447:
[----:B------:R-:W-:-:S05]  /*e7c0*/  BRA.DIV ~URZ, `(.L_x_1308) ;  /* 0x00011eb27f007947 */ /* 0x000fca000b800000 */
[----:B------:R-:W4:Y:S04]  /*e7d0*/  LDL R18, [R1+0xa4] ;  /* 0x0000a40001127983 */ /* 0x000f280000100800 */
[----:B--2---:R-:W2:Y:S04]  /*e7e0*/  LDL R15, [R1+0xf4] ;  /* 0x0000f400010f7983 */ /* 0x004ea80000100800 */
[----:B---3--:R-:W3:Y:S04]  /*e7f0*/  LDL R14, [R1+0x74] ;  /* 0x00007400010e7983 */ /* 0x008ee80000100800 */
[----:B------:R-:W1:Y:S04]  /*e800*/  SHFL.IDX PT, R2, R4, RZ, 0x181f ;  /* 0x00181fff04027589 */ /* 0x000e6800000e0000 */
[----:B-1----:R-:W1:Y:S04]  /*e810*/  SHFL.IDX PT, R10, R4, 0x1, 0x181f ;  /* 0x00381f00040a7f89 */ /* 0x002e6800000e0000 */
[----:B------:R-:W1:Y:S04]  /*e820*/  SHFL.IDX PT, R11, R0, 0x1, 0x181f ;  /* 0x00381f00000b7f89 */ /* 0x000e6800000e0000 */
[----:B------:R-:W2:Y:S04]  /*e830*/  SHFL.IDX PT, R0, R0, 0x2, 0x181f ;  /* 0x00581f0000007f89 */ /* 0x000ea800000e0000 */
[----:B------:R-:W2:Y:S01]  /*e840*/  SHFL.IDX PT, R4, R4, 0x2, 0x181f ;  /* 0x00581f0004047f89 */ /* 0x000ea200000e0000 */
[C---:B------:R-:W-:Y:S02]  /*e850*/  IADD3 R12, P0, R2.reuse, R238, RZ ;  /* 0x000000ee020c7210 */ /* 0x040fe40007f1e0ff */
[----:B------:R-:W-:Y:S02]  /*e860*/  IADD3 R8, P2, R2, R236, RZ ;  /* 0x000000ec02087210 */ /* 0x000fe40007f5e0ff */
[----:B-1----:R-:W-:Y:S01]  /*e870*/  IADD3 R2, P1, R10, R238, RZ ;  /* 0x000000ee0a027210 */ /* 0x002fe20007f3e0ff */
[----:B------:R-:W-:Y:S01]  /*e880*/  IMAD.X R13, R6, 0x1, R239, P0 ;  /* 0x00000001060d7824 */ /* 0x000fe200000e06ef */
[----:B------:R-:W-:Y:S01]  /*e890*/  IADD3 R10, P0, R10, R236, RZ ;  /* 0x000000ec0a0a7210 */ /* 0x000fe20007f1e0ff */
[----:B------:R-:W-:Y:S02]  /*e8a0*/  IMAD.X R9, R6, 0x1, R237, P2 ;  /* 0x0000000106097824 */ /* 0x000fe400010e06ed */
[----:B------:R1:W5:Y:S01]  /*e8b0*/  LDL R6, [R1+0xa0] ;  /* 0x0000a00001067983 */ /* 0x0003620000100800 */
[C---:B------:R-:W-:Y:S02]  /*e8c0*/  IMAD.X R3, R11.reuse, 0x1, R239, P1 ;  /* 0x000000010b037824 */ /* 0x040fe400008e06ef */
[----:B------:R-:W-:Y:S01]  /*e8d0*/  IMAD.X R11, R11, 0x1, R237, P0 ;  /* 0x000000010b0b7824 */ /* 0x000fe200000e06ed */
[----:B----4-:R-:W-:Y:S02]  /*e8e0*/  ISETP.GE.AND P4, PT, R18, c[0x0][0x1d4], PT ;  /* 0x0000750012007a0c */ /* 0x010fe40003f86270 */
[----:B--2---:R-:W-:Y:S11]  /*e8f0*/  ISETP.GE.AND P3, PT, R15, c[0x0][0x1d4], PT ;  /* 0x000075000f007a0c */ /* 0x004ff60003f66270 */
[----:B---3--:R1:W-:Y:S04]  /*e900*/  LDGSTS.E.BYPASS.LTC128B.128 [R14+0x5080], [R12.64], !P4 ;  /* 0x050800000c0e7fae */ /* 0x0083e8000e101d46 */
[----:B------:R1:W-:Y:S04]  /*e910*/  LDGSTS.E.BYPASS.LTC128B.128 [R14+0x6880], [R8.64], !P3 ;  /* 0x06880000080e7fae */ /* 0x0003e8000d901d46 */
[----:B------:R1:W-:Y:S04]  /*e920*/  LDGSTS.E.BYPASS.LTC128B.128 [R14+0x5880], [R2.64], !P4 ;  /* 0x05880000020e7fae */ /* 0x0003e8000e101d46 */
[----:B------:R1:W-:Y:S02]  /*e930*/  LDGSTS.E.BYPASS.LTC128B.128 [R14+0x7080], [R10.64], !P3 ;  /* 0x070800000a0e7fae */ /* 0x0003e4000d901d46 */
.L_x_1448:
[----:B-1----:R-:W2:Y:S01]  /*e940*/  LDL R2, [R1+0xa4] ;  /* 0x0000a40001027983 */ /* 0x002ea20000100800 */
[----:B-----5:R-:W-:Y:S03]  /*e950*/  IADD3 R8, -R6, 0x10, RZ ;  /* 0x0000001006087810 */ /* 0x020fe60007ffe1ff */
[----:B------:R-:W3:Y:S01]  /*e960*/  LDL R10, [R1+0x74] ;  /* 0x00007400010a7983 */ /* 0x000ee20000100800 */
[----:B------:R-:W-:Y:S04]  /*e970*/  LOP3.LUT R8, R8, 0xf, RZ, 0xc0, !PT ;  /* 0x0000000f08087812 */ /* 0x000fe800078ec0ff */
[----:B------:R-:W-:Y:S04]  /*e980*/  IADD3 R8, P1, P0, R8, R4, R236 ;  /* 0x0000000408087210 */ /* 0x000fe8000783e0ec */
[----:B------:R-:W-:Y:S02]  /*e990*/  IADD3.X R9, RZ, R0, R237, P1, P0 ;  /* 0x00000000ff097210 */ /* 0x000fe40000fe04ed */
[----:B------:R-:W-:Y:S02]  /*e9a0*/  ISETP.NE.U32.AND P1, PT, R6, RZ, PT ;  /* 0x000000ff0600720c */ /* 0x000fe40003f25070 */
[----:B--2---:R-:W-:Y:S02]  /*e9b0*/  ISETP.GE.AND P2, PT, R2, c[0x0][0x1d4], PT ;  /* 0x0000750002007a0c */ /* 0x004fe40003f46270 */
[----:B------:R-:W-:Y:S05]  /*e9c0*/  IADD3 R2, P0, R4, R238, RZ ;  /* 0x000000ee04027210 */ /* 0x000fea0007f1e0ff */
[----:B------:R-:W-:Y:S06]  /*e9d0*/  IMAD.X R3, R0, 0x1, R239, P0 ;  /* 0x0000000100037824 */ /* 0x000fec00000e06ef */
[----:B------:R-:W-:Y:S01]  /*e9e0*/  @!PT LDS RZ, [RZ] ;  /* 0x00000000fffff984 */ /* 0x000fe20000000800 */
[----:B------:R-:W-:Y:S01]  /*e9f0*/  @!PT LDS RZ, [RZ] ;  /* 0x00000000fffff984 */ /* 0x000fe20000000800 */
[----:B------:R-:W-:Y:S01]  /*ea00*/  @!PT LDS RZ, [RZ] ;  /* 0x00000000fffff984 */ /* 0x000fe20000000800 */
[----:B---3--:R1:W-:Y:S04]  /*ea10*/  LDGSTS.E.BYPASS.LTC128B.128 [R10+0x6080], [R2.64], !P2 ;  /* 0x06080000020a7fae */ /* 0x0083e8000d101d46 */
[----:B------:R1:W-:Y:S02]  /*ea20*/  LDGSTS.E.BYPASS.LTC128B.128.ZFILL [R10+0x7880], [R8.64], P1 ;  /* 0x07880000080a7fae */ /* 0x0003e40008941d46 */
.L_x_1306:
[----:B--234-:R-:W-:Y:S05]  /*ea30*/  BSYNC B0 ;  /* 0x0000000000007941 */ /* 0x01cfea0003800000 */
.L_x_1305:
[----:B-1----:R-:W2:Y:S01]  /*ea40*/  LDL R10, [R1+0xe0] ;  /* 0x0000e000010a7983 */ /* 0x002ea20000100800 */
[----:B------:R-:W-:Y:S03]  /*ea50*/  IMAD.MOV.U32 R8, RZ, RZ, 0x1 ;  /* 0x00000001ff087424 */ /* 0x000fe600078e00ff */
[----:B------:R-:W2:Y:S02]  /*ea60*/  LDL R0, [R1+0x4] ;  /* 0x0000040001007983 */ /* 0x000ea40000100800 */
[----:B------:R-:W-:Y:S02]  /*ea70*/  ISETP.NE.AND P0, PT, R8, c[0x0][0x2c4], PT ;  /* 0x0000b10008007a0c */ /* 0x000fe40003f05270 */
[----:B------:R-:W3:Y:S04]  /*ea80*/  LDL R9, [R1+0xdc] ;  /* 0x0000dc0001097983 */ /* 0x000ee80000100800 */
[----:B------:R-:W3:Y:S04]  /*ea90*/  LDL R6, [R1+0xd8] ;  /* 0x0000d80001067983 */ /* 0x000ee80000100800 */
[----:B------:R-:W4:Y:S04]  /*eaa0*/  LDL R4, [R1+0xcc] ;  /* 0x0000cc0001047983 */ /* 0x000f280000100800 */
[----:B------:R-:W5:Y:S04]  /*eab0*/  LDL R2, [R1+0xb0] ;  /* 0x0000b00001027983 */ /* 0x000f680000100800 */
[----:B------:R-:W5:Y:S04]  /*eac0*/  LDL R3, [R1+0x8c] ;  /* 0x00008c0001037983 */ /* 0x000f680000100800 */
[----:B------:R-:W0:Y:S01]  /*ead0*/  LDGDEPBAR ;  /* 0x00000000000079af */ /* 0x000e220000000000 */
[----:B--2---:R-:W-:Y:S05]  /*eae0*/  IMAD R0, R0, 0x80, R10 ;  /* 0x0000008000007824 */ /* 0x004fea00078e020a */
[----:B---3--:R-:W-:Y:S01]  /*eaf0*/  IADD3 R6, R6, R0, R9 ;  /* 0x0000000006067210 */ /* 0x008fe20007ffe009 */
[----:B------:R-:W-:Y:S04]  /*eb00*/  IMAD R0, R230, -0x30, RZ ;  /* 0xffffffd0e6007824 */ /* 0x000fe800078e02ff */
[----:B----4-:R-:W-:Y:S01]  /*eb10*/  IMAD.IADD R6, R4, 0x1, R6 ;  /* 0x0000000104067824 */ /* 0x010fe200078e0206 */
[----:B-----5:R-:W-:Y:S03]  /*eb20*/  IADD3 R9, -R2, 0x1, R0 ;  /* 0x0000000102097810 */ /* 0x020fe60007ffe100 */
[----:B------:R-:W-:Y:S01]  /*eb30*/  @P0 IMAD.HI.U32 R2, R6, c[0x0][0x2c8], RZ ;  /* 0x0000b20006020a27 */ /* 0x000fe200078e00ff */
[----:B------:R-:W-:Y:S04]  /*eb40*/  IADD3 R9, -R3, R9, R5 ;  /* 0x0000000903097210 */ /* 0x000fe80007ffe105 */
[----:B------:R-:W-:Y:S01]  /*eb50*/  @P0 SHF.R.U32.HI R6, RZ, c[0x0][0x2cc], R2 ;  /* 0x0000b300ff060a19 */ /* 0x000fe20000011602 */
[----:B------:R-:W-:-:S05]  /*eb60*/  BRA.DIV ~URZ, `(.L_x_1309) ;  /* 0x00011f727f007947 */ /* 0x000fca000b800000 */
[----:B------:R1:W2:Y:S02]  /*eb70*/  SHFL.IDX PT, R4, R6, RZ, 0x1c1f ;  /* 0x001c1fff06047589 */ /* 0x0002a400000e0000 */
.L_x_1449:
[----:B------:R-:W-:Y:S01]  /*eb80*/  LOP3.LUT R2, RZ, c[0x0][0x324], RZ, 0x33, !PT ;  /* 0x0000c900ff027a12 */ /* 0x000fe200078e33ff */
[----:B------:R-:W-:Y:S01]  /*eb90*/  IMAD.MOV.U32 R3, RZ, RZ, 0x1 ;  /* 0x00000001ff037424 */ /* 0x000fe200078e00ff */
[----:B------:R-:W-:Y:S03]  /*eba0*/  IADD3 R8, R9, c[0x0][0x328], RZ ;  /* 0x0000ca0009087a10 */ /* 0x000fe60007ffe0ff */
[----:B------:R-:W-:Y:S01]  /*ebb0*/  IMAD.IADD R9, R2, 0x1, R9 ;  /* 0x0000000102097824 */ /* 0x000fe200078e0209 */
[----:B------:R-:W-:Y:S02]  /*ebc0*/  ISETP.LE.AND P0, PT, R3, c[0x0][0x32c], PT ;  /* 0x0000cb0003007a0c */ /* 0x000fe40003f03270 */
[----:B--2---:R-:W-:Y:S01]  /*ebd0*/  IADD3 R3, R8, R4, RZ ;  /* 0x0000000408037210 */ /* 0x004fe20007ffe0ff */
[----:B------:R-:W-:Y:S10]  /*ebe0*/  IMAD.IADD R2, R9, 0x1, R4 ;  /* 0x0000000109027824 */ /* 0x000ff400078e0204 */
[----:B------:R-:W-:-:S05]  /*ebf0*/  @!P0 BRA `(.L_x_1310) ;  /* 0x000001a000008947 */ /* 0x000fca0003800000 */
[----:B------:R-:W2:Y:S01]  /*ec00*/  LDL R10, [R1+0x8c] ;  /* 0x00008c00010a7983 */ /* 0x000ea20000100800 */
[----:B------:R-:W-:Y:S01]  /*ec10*/  BSSY B0, `(.L_x_1311) ;  /* 0x0000012000007945 */ /* 0x000fe20003800000 */
[----:B--2---:R-:W-:Y:S04]  /*ec20*/  IADD3 R4, -R10, R5, R4 ;  /* 0x000000050a047210 */ /* 0x004fe80007ffe104 */
        /* <DEDUP_REMOVED lines=11> */
.L_x_1312:
[----:B------:R-:W-:Y:S04]  /*ece0*/  MOV R10, c[0x0][0x32c] ;  /* 0x0000cb00000a7a02 */ /* 0x000fe80000000f00 */
[----:B------:R-:W-:Y:S11]  /*ecf0*/  ISETP.NE.AND P0, PT, R10, 0x1, PT ;  /* 0x000000010a00780c */ /* 0x000ff60003f05270 */
[----:B------:R-:W-:Y:S02]  /*ed00*/  @!UPT UIADD3 URZ, URZ, URZ, URZ ;  /* 0x0000003f3f3ff290 */ /* 0x000fe4000fffe03f */
[----:B------:R-:W-:Y:S05]  /*ed10*/  @P0 IMAD.HI.U32 R10, R4, c[0x0][0x330], RZ ;  /* 0x0000cc00040a0a27 */ /* 0x000fea00078e00ff */
[----:B------:R-:W-:Y:S02]  /*ed20*/  @P0 SHF.R.U32.HI R4, RZ, c[0x0][0x334], R10 ;  /* 0x0000cd00ff040a19 */ /* 0x000fe4000001160a */
.L_x_1313:
[----:B------:R-:W-:Y:S05]  /*ed30*/  BSYNC B0 ;  /* 0x0000000000007941 */ /* 0x000fea0003800000 */
.L_x_1311:
[----:B------:R-:W2:Y:S02]  /*ed40*/  LDL R10, [R1+0xb0] ;  /* 0x0000b000010a7983 */ /* 0x000ea40000100800 */
[----:B--2---:R-:W-:Y:S04]  /*ed50*/  IMAD.IADD R10, R0, 0x1, -R10 ;  /* 0x00000001000a7824 */ /* 0x004fe800078e0a0a */
[----:B------:R-:W-:Y:S05]  /*ed60*/  IMAD R4, R4, c[0x0][0x32c], R10 ;  /* 0x0000cb0004047a24 */ /* 0x000fea00078e020a */
[----:B------:R-:W-:Y:S02]  /*ed70*/  IADD3 R10, R4, c[0x0][0x32c], RZ ;  /* 0x0000cb00040a7a10 */ /* 0x000fe40007ffe0ff */
[----:B------:R-:W-:Y:S02]  /*ed80*/  IMNMX R2, R2, R4, !PT ;  /* 0x0000000402027217 */ /* 0x000fe40007800200 */
[----:B------:R-:W-:Y:S02]  /*ed90*/  IMNMX R3, R3, R10, PT ;  /* 0x0000000a03037217 */ /* 0x000fe40003800200 */
.L_x_1310:
        /* <DEDUP_REMOVED lines=8> */
[C---:B------:R-:W-:Y:S02]  /*ee20*/  ISETP.GT.AND P0, PT, R2.reuse, RZ, !P0 ;  /* 0x000000ff0200720c */ /* 0x040fe40004704270 */
        /* <DEDUP_REMOVED lines=34> */
[C---:B------:R-:W-:Y:S04]  /*f050*/  ISETP.GT.AND P0, PT, R2.reuse, 0x19, !P4 ;  /* 0x000000190200780c */ /* 0x040fe80006704270 */
[----:B------:R-:W-:Y:S04]  /*f060*/  ISETP.LT.OR P0, PT, R3, 0x1a, P0 ;  /* 0x0000001a0300780c */ /* 0x000fe80000701670 */
[----:B------:R-:W-:Y:S02]  /*f070*/  FSEL R47, R19, -INF , !P0 ;  /* 0xff800000132f7808 */ /* 0x000fe40004000000 */
[C---:B------:R-:W-:Y:S04]  /*f080*/  ISETP.GT.AND P0, PT, R2.reuse, 0x20, !P3 ;  /* 0x000000200200780c */ /* 0x040fe80005f04270 */
[----:B------:R-:W-:Y:S04]  /*f090*/  ISETP.LT.OR P0, PT, R3, 0x21, P0 ;  /* 0x000000210300780c */ /* 0x000fe80000701670 */
[----:B------:R-:W-:Y:S02]  /*f0a0*/  FSEL R46, R17, -INF , !P0 ;  /* 0xff800000112e7808 */ /* 0x000fe40004000000 */
[----:B------:R-:W-:Y:S04]  /*f0b0*/  ISETP.GT.AND P0, PT, R2, 0x21, !P2 ;  /* 0x000000210200780c */ /* 0x000fe80005704270 */
[C---:B------:R-:W-:Y:S04]  /*f0c0*/  ISETP.LT.OR P0, PT, R3.reuse, 0x22, P0 ;  /* 0x000000220300780c */ /* 0x040fe80000701670 */
[----:B------:R-:W-:Y:S02]  /*f0d0*/  FSEL R45, R16, -INF , !P0 ;  /* 0xff800000102d7808 */ /* 0x000fe40004000000 */
[----:B------:R-:W-:Y:S04]  /*f0e0*/  ISETP.GT.AND P0, PT, R2, 0x28, !P1 ;  /* 0x000000280200780c */ /* 0x000fe80004f04270 */
[----:B------:R-:W-:Y:S04]  /*f0f0*/  ISETP.LT.OR P0, PT, R3, 0x29, P0 ;  /* 0x000000290300780c */ /* 0x000fe80000701670 */
[----:B------:R-:W-:Y:S02]  /*f100*/  FSEL R44, R44, -INF , !P0 ;  /* 0xff8000002c2c7808 */ /* 0x000fe40004000000 */
[----:B------:R-:W-:Y:S11]  /*f110*/  ISETP.GE.AND P0, PT, R0, 0x2a, PT ;  /* 0x0000002a0000780c */ /* 0x000ff60003f06270 */
[----:B------:R-:W-:Y:S02]  /*f120*/  @!UPT UIADD3 URZ, URZ, URZ, URZ ;  /* 0x0000003f3f3ff290 */ /* 0x000fe4000fffe03f */
[----:B------:R-:W-:Y:S02]  /*f130*/  @P0 LOP3.LUT R229, R229, 0x20, RZ, 0xfc, !PT ;  /* 0x00000020e5e50812 */ /* 0x000fe400078efcff */
[----:B------:R-:W-:Y:S04]  /*f140*/  ISETP.GT.AND P0, PT, R2, 0x29, !P0 ;  /* 0x000000290200780c */ /* 0x000fe80004704270 */
[----:B------:R-:W-:Y:S04]  /*f150*/  ISETP.LT.OR P0, PT, R3, 0x2a, P0 ;  /* 0x0000002a0300780c */ /* 0x000fe80000701670 */
[----:B------:R-:W-:Y:S01]  /*f160*/  FSEL R43, R43, -INF , !P0 ;  /* 0xff8000002b2b7808 */ /* 0x000fe20004000000 */
[----:B------:R-:W-:-:S06]  /*f170*/  BRA.DIV ~URZ, `(.L_x_1314) ;  /* 0x000119e27f007947 */ /* 0x000fcc000b800000 */
[----:B------:R2:W3:Y:S02]  /*f180*/  SHFL.IDX PT, R4, R6, 0x1, 0x1c1f ;  /* 0x003c1f0006047f89 */ /* 0x0004e400000e0000 */
.L_x_1450:
[----:B---3--:R-:W-:Y:S01]  /*f190*/  IADD3 R3, R8, R4, RZ ;  /* 0x0000000408037210 */ /* 0x008fe20007ffe0ff */
[----:B------:R-:W-:Y:S05]  /*f1a0*/  IMAD.MOV.U32 R2, RZ, RZ, 0x1 ;  /* 0x00000001ff027424 */ /* 0x000fea00078e00ff */
[----:B------:R-:W-:Y:S01]  /*f1b0*/  ISETP.LE.AND P0, PT, R2, c[0x0][0x32c], PT ;  /* 0x0000cb0002007a0c */ /* 0x000fe20003f03270 */
[----:B------:R-:W-:Y:S11]  /*f1c0*/  IMAD.IADD R2, R9, 0x1, R4 ;  /* 0x0000000109027824 */ /* 0x000ff600078e0204 */
[----:B------:R-:W-:Y:S01]  /*f1d0*/  @!UPT UIADD3 URZ, URZ, URZ, URZ ;  /* 0x0000003f3f3ff290 */ /* 0x000fe2000fffe03f */
[----:B------:R-:W-:-:S05]  /*f1e0*/  @!P0 BRA `(.L_x_1315) ;  /* 0x000001a000008947 */ /* 0x000fca0003800000 */
[----:B------:R-:W3:Y:S01]  /*f1f0*/  LDL R10, [R1+0x8c] ;  /* 0x00008c00010a7983 */ /* 0x000ee20000100800 */
[----:B------:R-:W-:Y:S01]  /*f200*/  BSSY B0, `(.L_x_1316) ;  /* 0x0000012000007945 */ /* 0x000fe20003800000 */
[----:B---3--:R-:W-:Y:S04]  /*f210*/  IADD3 R4, -R10, R5, R4 ;  /* 0x000000050a047210 */ /* 0x008fe80007ffe104 */
        /* <DEDUP_REMOVED lines=11> */
.L_x_1317:
[----:B------:R-:W-:Y:S04]  /*f2d0*/  MOV R10, c[0x0][0x32c] ;  /* 0x0000cb00000a7a02 */ /* 0x000fe80000000f00 */
[----:B------:R-:W-:Y:S11]  /*f2e0*/  ISETP.NE.AND P0, PT, R10, 0x1, PT ;  /* 0x000000010a00780c */ /* 0x000ff60003f05270 */
[----:B------:R-:W-:Y:S02]  /*f2f0*/  @!UPT UIADD3 URZ, URZ, URZ, URZ ;  /* 0x0000003f3f3ff290 */ /* 0x000fe4000fffe03f */
[----:B------:R-:W-:Y:S05]  /*f300*/  @P0 IMAD.HI.U32 R10, R4, c[0x0][0x330], RZ ;  /* 0x0000cc00040a0a27 */ /* 0x000fea00078e00ff */
[----:B------:R-:W-:Y:S02]  /*f310*/  @P0 SHF.R.U32.HI R4, RZ, c[0x0][0x334], R10 ;  /* 0x0000cd00ff040a19 */ /* 0x000fe4000001160a */
.L_x_1318:
[----:B------:R-:W-:Y:S05]  /*f320*/  BSYNC B0 ;  /* 0x0000000000007941 */ /* 0x000fea0003800000 */
.L_x_1316:
[----:B------:R-:W3:Y:S02]  /*f330*/  LDL R10, [R1+0xb0] ;  /* 0x0000b000010a7983 */ /* 0x000ee40000100800 */
[----:B---3--:R-:W-:Y:S04]  /*f340*/  IMAD.IADD R10, R0, 0x1, -R10 ;  /* 0x00000001000a7824 */ /* 0x008fe800078e0a0a */
[----:B------:R-:W-:Y:S05]  /*f350*/  IMAD R4, R4, c[0x0][0x32c], R10 ;  /* 0x0000cb0004047a24 */ /* 0x000fea00078e020a */
[----:B------:R-:W-:Y:S02]  /*f360*/  IADD3 R10, R4, c[0x0][0x32c], RZ ;  /* 0x0000cb00040a7a10 */ /* 0x000fe40007ffe0ff */
[----:B------:R-:W-:Y:S02]  /*f370*/  IMNMX R2, R2, R4, !PT ;  /* 0x0000000402027217 */ /* 0x000fe40007800200 */
[----:B------:R-:W-:Y:S02]  /*f380*/  IMNMX R3, R3, R10, PT ;  /* 0x0000000a03037217 */ /* 0x000fe40003800200 */
.L_x_1315:
[----:B------:R-:W-:Y:S04]  /*f390*/  LOP3.LUT P0, RZ, R229, 0x8, RZ, 0xc0, !PT ;  /* 0x00000008e5ff7812 */ /* 0x000fe8000780c0ff */
[C---:B------:R-:W-:Y:S04]  /*f3a0*/  ISETP.GT.AND P0, PT, R2.reuse, 0x1, !P0 ;  /* 0x000000010200780c */ /* 0x040fe80004704270 */
[----:B------:R-:W-:Y:S04]  /*f3b0*/  ISETP.LT.OR P0, PT, R3, 0x2, P0 ;  /* 0x000000020300780c */ /* 0x000fe80000701670 */
[----:B------:R-:W-:Y:S02]  /*f3c0*/  FSEL R17, R211, -INF , !P0 ;  /* 0xff800000d3117808 */ /* 0x000fe40004000000 */
[----:B------:R-:W-:Y:S04]  /*f3d0*/  LOP3.LUT P0, RZ, R229, 0x4, RZ, 0xc0, !PT ;  /* 0x00000004e5ff7812 */ /* 0x000fe8000780c0ff */
[----:B------:R-:W-:Y:S04]  /*f3e0*/  ISETP.GT.AND P0, PT, R2, 0x8, !P0 ;  /* 0x000000080200780c */ /* 0x000fe80004704270 */
[----:B------:R-:W-:Y:S04]  /*f3f0*/  ISETP.LT.OR P0, PT, R3, 0x9, P0 ;  /* 0x000000090300780c */ /* 0x000fe80000701670 */
[----:B------:R-:W-:Y:S02]  /*f400*/  FSEL R22, R194, -INF , !P0 ;  /* 0xff800000c2167808 */ /* 0x000fe40004000000 */
[----:B------:R-:W-:Y:S04]  /*f410*/  LOP3.LUT P0, RZ, R229, 0x2, RZ, 0xc0, !PT ;  /* 0x00000002e5ff7812 */ /* 0x000fe8000780c0ff */
[C---:B------:R-:W-:Y:S04]  /*f420*/  ISETP.GT.AND P0, PT, R2.reuse, 0x9, !P0 ;  /* 0x000000090200780c */ /* 0x040fe80004704270 */
[----:B------:R-:W-:Y:S04]  /*f430*/  ISETP.LT.OR P0, PT, R3, 0xa, P0 ;  /* 0x0000000a0300780c */ /* 0x000fe80000701670 */
[----:B------:R-:W-:Y:S02]  /*f440*/  FSEL R23, R23, -INF , !P0 ;  /* 0xff80000017177808 */ /* 0x000fe40004000000 */
[----:B------:R-:W-:Y:S04]  /*f450*/  LOP3.LUT P0, RZ, R229, 0x1, RZ, 0xc0, !PT ;  /* 0x00000001e5ff7812 */ /* 0x000fe8000780c0ff */
        /* <DEDUP_REMOVED lines=21> */
[----:B------:R-:W-:Y:S04]  /*f5b0*/  LOP3.LUT P0, RZ, R229, 0x10, RZ, 0xc0, !PT ;  /* 0x00000010e5ff7812 */ /* 0x000fe8000780c0ff */
[----:B------:R-:W-:Y:S04]  /*f5c0*/  ISETP.GT.AND P0, PT, R2, RZ, !P0 ;  /* 0x000000ff0200720c */ /* 0x000fe80004704270 */
[----:B------:R-:W-:Y:S04]  /*f5d0*/  ISETP.LT.OR P0, PT, R3, 0x1, P0 ;  /* 0x000000010300780c */ /* 0x000fe80000701670 */
[----:B------:R-:W-:Y:S02]  /*f5e0*/  FSEL R13, R214, -INF , !P0 ;  /* 0xff800000d60d7808 */ /* 0x000fe40004000000 */
[----:B------:R-:W-:Y:S04]  /*f5f0*/  LOP3.LUT P0, RZ, R229, 0x20, RZ, 0xc0, !PT ;  /* 0x00000020e5ff7812 */ /* 0x000fe8000780c0ff */
[----:B------:R-:W-:Y:S04]  /*f600*/  ISETP.GT.AND P0, PT, R2, 0x29, !P0 ;  /* 0x000000290200780c */ /* 0x000fe80004704270 */
[----:B------:R-:W-:Y:S04]  /*f610*/  ISETP.LT.OR P0, PT, R3, 0x2a, P0 ;  /* 0x0000002a0300780c */ /* 0x000fe80000701670 */
[----:B------:R-:W-:Y:S01]  /*f620*/  FSEL R35, R35, -INF , !P0 ;  /* 0xff80000023237808 */ /* 0x000fe20004000000 */
[----:B------:R-:W-:-:S06]  /*f630*/  BRA.DIV ~URZ, `(.L_x_1319) ;  /* 0x000115b27f007947 */ /* 0x000fcc000b800000 */
[----:B------:R3:W4:Y:S02]  /*f640*/  SHFL.IDX PT, R4, R6, 0x2, 0x1c1f ;  /* 0x005c1f0006047f89 */ /* 0x00072400000e0000 */
.L_x_1451:
[----:B----4-:R-:W-:Y:S01]  /*f650*/  IADD3 R3, R8, R4, RZ ;  /* 0x0000000408037210 */ /* 0x010fe20007ffe0ff */
[----:B------:R-:W-:Y:S05]  /*f660*/  IMAD.MOV.U32 R2, RZ, RZ, 0x1 ;  /* 0x00000001ff027424 */ /* 0x000fea00078e00ff */
[----:B------:R-:W-:Y:S01]  /*f670*/  ISETP.LE.AND P0, PT, R2, c[0x0][0x32c], PT ;  /* 0x0000cb0002007a0c */ /* 0x000fe20003f03270 */
[----:B------:R-:W-:Y:S11]  /*f680*/  IMAD.IADD R2, R9, 0x1, R4 ;  /* 0x0000000109027824 */ /* 0x000ff600078e0204 */
[----:B------:R-:W-:Y:S01]  /*f690*/  @!UPT UIADD3 URZ, URZ, URZ, URZ ;  /* 0x0000003f3f3ff290 */ /* 0x000fe2000fffe03f */
[----:B------:R-:W-:-:S05]  /*f6a0*/  @!P0 BRA `(.L_x_1320) ;  /* 0x000001a000008947 */ /* 0x000fca0003800000 */
[----:B------:R-:W4:Y:S01]  /*f6b0*/  LDL R10, [R1+0x8c] ;  /* 0x00008c00010a7983 */ /* 0x000f220000100800 */
[----:B------:R-:W-:Y:S01]  /*f6c0*/  BSSY B0, `(.L_x_1321) ;  /* 0x0000012000007945 */ /* 0x000fe20003800000 */
[----:B----4-:R-:W-:Y:S04]  /*f6d0*/  IADD3 R4, -R10, R5, R4 ;  /* 0x000000050a047210 */ /* 0x010fe80007ffe104 */
        /* <DEDUP_REMOVED lines=11> */
.L_x_1322:
[----:B------:R-:W-:Y:S04]  /*f790*/  MOV R10, c[0x0][0x32c] ;  /* 0x0000cb00000a7a02 */ /* 0x000fe80000000f00 */
[----:B------:R-:W-:Y:S11]  /*f7a0*/  ISETP.NE.AND P0, PT, R10, 0x1, PT ;  /* 0x000000010a00780c */ /* 0x000ff60003f05270 */
[----:B------:R-:W-:Y:S02]  /*f7b0*/  @!UPT UIADD3 URZ, URZ, URZ, URZ ;  /* 0x0000003f3f3ff290 */ /* 0x000fe4000fffe03f */
[----:B------:R-:W-:Y:S05]  /*f7c0*/  @P0 IMAD.HI.U32 R10, R4, c[0x0][0x330], RZ ;  /* 0x0000cc00040a0a27 */ /* 0x000fea00078e00ff */
[----:B------:R-:W-:Y:S02]  /*f7d0*/  @P0 SHF.R.U32.HI R4, RZ, c[0x0][0x334], R10 ;  /* 0x0000cd00ff040a19 */ /* 0x000fe4000001160a */
.L_x_1323:
[----:B------:R-:W-:Y:S05]  /*f7e0*/  BSYNC B0 ;  /* 0x0000000000007941 */ /* 0x000fea0003800000 */
.L_x_1321:
[----:B------:R-:W4:Y:S02]  /*f7f0*/  LDL R10, [R1+0xb0] ;  /* 0x0000b000010a7983 */ /* 0x000f240000100800 */
[----:B----4-:R-:W-:Y:S04]  /*f800*/  IMAD.IADD R10, R0, 0x1, -R10 ;  /* 0x00000001000a7824 */ /* 0x010fe800078e0a0a */
[----:B------:R-:W-:Y:S05]  /*f810*/  IMAD R4, R4, c[0x0][0x32c], R10 ;  /* 0x0000cb0004047a24 */ /* 0x000fea00078e020a */
[----:B------:R-:W-:Y:S02]  /*f820*/  IADD3 R10, R4, c[0x0][0x32c], RZ ;  /* 0x0000cb00040a7a10 */ /* 0x000fe40007ffe0ff */
[----:B------:R-:W-:Y:S02]  /*f830*/  IMNMX R2, R2, R4, !PT ;  /* 0x0000000402027217 */ /* 0x000fe40007800200 */
[----:B------:R-:W-:Y:S02]  /*f840*/  IMNMX R3, R3, R10, PT ;  /* 0x0000000a03037217 */ /* 0x000fe40003800200 */
.L_x_1320:
        /* <DEDUP_REMOVED lines=34> */
[----:B------:R-:W-:Y:S04]  /*fa70*/  LOP3.LUT P0, RZ, R229, 0x10, RZ, 0xc0, !PT ;  /* 0x00000010e5ff7812 */ /* 0x000fe8000780c0ff */
[C---:B------:R-:W-:Y:S04]  /*fa80*/  ISETP.GT.AND P0, PT, R2.reuse, RZ, !P0 ;  /* 0x000000ff0200720c */ /* 0x040fe80004704270 */
[----:B------:R-:W-:Y:S04]  /*fa90*/  ISETP.LT.OR P0, PT, R3, 0x1, P0 ;  /* 0x000000010300780c */ /* 0x000fe80000701670 */
[----:B------:R-:W-:Y:S02]  /*faa0*/  FSEL R12, R233, -INF , !P0 ;  /* 0xff800000e90c7808 */ /* 0x000fe40004000000 */
[----:B------:R-:W-:Y:S04]  /*fab0*/  LOP3.LUT P0, RZ, R229, 0x20, RZ, 0xc0, !PT ;  /* 0x00000020e5ff7812 */ /* 0x000fe8000780c0ff */
[----:B------:R-:W-:Y:S04]  /*fac0*/  ISETP.GT.AND P0, PT, R2, 0x29, !P0 ;  /* 0x000000290200780c */ /* 0x000fe80004704270 */
[----:B------:R-:W-:Y:S04]  /*fad0*/  ISETP.LT.OR P0, PT, R3, 0x2a, P0 ;  /* 0x0000002a0300780c */ /* 0x000fe80000701670 */
[----:B------:R-:W-:Y:S01]  /*fae0*/  FSEL R27, R27, -INF , !P0 ;  /* 0xff8000001b1b7808 */ /* 0x000fe20004000000 */
[----:B------:R-:W-:-:S06]  /*faf0*/  BRA.DIV ~URZ, `(.L_x_1324) ;  /* 0x000111827f007947 */ /* 0x000fcc000b800000 */
[----:B------:R4:W1:Y:S02]  /*fb00*/  SHFL.IDX PT, R4, R6, 0x3, 0x1c1f ;  /* 0x007c1f0006047f89 */ /* 0x00086400000e0000 */
.L_x_1452:
[----:B-1----:R-:W-:Y:S01]  /*fb10*/  IADD3 R3, R8, R4, RZ ;  /* 0x0000000408037210 */ /* 0x002fe20007ffe0ff */
[----:B------:R-:W-:Y:S05]  /*fb20*/  IMAD.MOV.U32 R2, RZ, RZ, 0x1 ;  /* 0x00000001ff027424 */ /* 0x000fea00078e00ff */
[----:B------:R-:W-:Y:S01]  /*fb30*/  ISETP.LE.AND P0, PT, R2, c[0x0][0x32c], PT ;  /* 0x0000cb0002007a0c */ /* 0x000fe20003f03270 */
[----:B------:R-:W-:Y:S11]  /*fb40*/  IMAD.IADD R2, R9, 0x1, R4 ;  /* 0x0000000109027824 */ /* 0x000ff600078e0204 */
[----:B------:R-:W-:Y:S01]  /*fb50*/  @!UPT UIADD3 URZ, URZ, URZ, URZ ;  /* 0x0000003f3f3ff290 */ /* 0x000fe2000fffe03f */
[----:B------:R-:W-:-:S05]  /*fb60*/  @!P0 BRA `(.L_x_1325) ;  /* 0x000001a000008947 */ /* 0x000fca0003800000 */
[----:B--234-:R-:W2:Y:S01]  /*fb70*/  LDL R6, [R1+0x8c] ;  /* 0x00008c0001067983 */ /* 0x01cea20000100800 */
        /* <DEDUP_REMOVED lines=13> */
.L_x_1327:
[----:B------:R-:W-:Y:S04]  /*fc50*/  MOV R6, c[0x0][0x32c] ;  /* 0x0000cb0000067a02 */ /* 0x000fe80000000f00 */
[----:B------:R-:W-:Y:S11]  /*fc60*/  ISETP.NE.AND P0, PT, R6, 0x1, PT ;  /* 0x000000010600780c */ /* 0x000ff60003f05270 */
[----:B------:R-:W-:Y:S02]  /*fc70*/  @!UPT UIADD3 URZ, URZ, URZ, URZ ;  /* 0x0000003f3f3ff290 */ /* 0x000fe4000fffe03f */
[----:B------:R-:W-:Y:S05]  /*fc80*/  @P0 IMAD.HI.U32 R6, R4, c[0x0][0x330], RZ ;  /* 0x0000cc0004060a27 */ /* 0x000fea00078e00ff */
[----:B------:R-:W-:Y:S02]  /*fc90*/  @P0 SHF.R.U32.HI R4, RZ, c[0x0][0x334], R6 ;  /* 0x0000cd00ff040a19 */ /* 0x000fe40000011606 */
.L_x_1328:
[----:B------:R-:W-:Y:S05]  /*fca0*/  BSYNC B0 ;  /* 0x0000000000007941 */ /* 0x000fea0003800000 */
.L_x_1326:
[----:B------:R-:W2:Y:S02]  /*fcb0*/  LDL R6, [R1+0xb0] ;  /* 0x0000b00001067983 */ /* 0x000ea40000100800 */
[----:B--2---:R-:W-:Y:S04]  /*fcc0*/  IMAD.IADD R0, R0, 0x1, -R6 ;  /* 0x0000000100007824 */ /* 0x004fe800078e0a06 */
[----:B------:R-:W-:Y:S05]  /*fcd0*/  IMAD R4, R4, c[0x0][0x32c], R0 ;  /* 0x0000cb0004047a24 */ /* 0x000fea00078e0200 */
[----:B------:R-:W-:Y:S02]  /*fce0*/  IADD3 R0, R4, c[0x0][0x32c], RZ ;  /* 0x0000cb0004007a10 */ /* 0x000fe40007ffe0ff */
[----:B------:R-:W-:Y:S02]  /*fcf0*/  IMNMX R2, R2, R4, !PT ;  /* 0x0000000402027217 */ /* 0x000fe40007800200 */
[----:B------:R-:W-:Y:S02]  /*fd00*/  IMNMX R3, R3, R0, PT ;  /* 0x0000000003037217 */ /* 0x000fe40003800200 */
.L_x_1325:
[----:B------:R-:W-:Y:S02]  /*fd10*/  LOP3.LUT P0, RZ, R229, 0x10, RZ, 0xc0, !PT ;  /* 0x00000010e5ff7812 */ /* 0x000fe4000780c0ff */
[C---:B------:R-:W-:Y:S02]  /*fd20*/  ISETP.GT.AND P1, PT, R2.reuse, 0x28, !P1 ;  /* 0x000000280200780c */ /* 0x040fe40004f24270 */
[C---:B------:R-:W-:Y:S02]  /*fd30*/  ISETP.GT.AND P0, PT, R2.reuse, RZ, !P0 ;  /* 0x000000ff0200720c */ /* 0x040fe40004704270 */
[----:B------:R-:W-:Y:S02]  /*fd40*/  FMNMX.FTZ R0, R13, R140, !PT ;  /* 0x0000008c0d007209 */ /* 0x000fe40007810000 */
[C---:B------:R-:W-:Y:S02]  /*fd50*/  ISETP.LT.OR P0, PT, R3.reuse, 0x1, P0 ;  /* 0x000000010300780c */ /* 0x040fe40000701670 */
[----:B------:R-:W-:Y:S02]  /*fd60*/  ISETP.LT.OR P1, PT, R3, 0x29, P1 ;  /* 0x000000290300780c */ /* 0x000fe40000f21670 */
[----:B------:R-:W-:Y:S02]  /*fd70*/  FSEL R11, R235, -INF , !P0 ;  /* 0xff800000eb0b7808 */ /* 0x000fe40004000000 */
[----:B------:R-:W-:Y:S02]  /*fd80*/  LOP3.LUT P0, RZ, R229, 0x8, RZ, 0xc0, !PT ;  /* 0x00000008e5ff7812 */ /* 0x000fe4000780c0ff */
[----:B------:R-:W-:Y:S02]  /*fd90*/  FMNMX.FTZ R0, R17, R0, !PT ;  /* 0x0000000011007209 */ /* 0x000fe40007810000 */
[----:B------:R-:W-:Y:S02]  /*fda0*/  ISETP.GT.AND P0, PT, R2, 0x1, !P0 ;  /* 0x000000010200780c */ /* 0x000fe40004704270 */
[----:B------:R-:W-:Y:S02]  /*fdb0*/  FSEL R193, R136, -INF , !P1 ;  /* 0xff80000088c17808 */ /* 0x000fe40004800000 */
        /* <DEDUP_REMOVED lines=14> */
[C---:B------:R-:W-:Y:S02]  /*fea0*/  ISETP.GT.AND P0, PT, R2.reuse, 0x11, !P6 ;  /* 0x000000110200780c */ /* 0x040fe40007704270 */
[----:B------:R-:W-:Y:S02]  /*feb0*/  LOP3.LUT P6, RZ, R229, 0x20, RZ, 0xc0, !PT ;  /* 0x00000020e5ff7812 */ /* 0x000fe400078cc0ff */
        /* <DEDUP_REMOVED lines=14> */
[----:B------:R-:W-:Y:S02]  /*ffa0*/  ISETP.GT.AND P0, PT, R2, 0x29, !P6 ;  /* 0x000000290200780c */ /* 0x000fe40007704270 */
[----:B------:R-:W-:Y:S02]  /*ffb0*/  FMNMX.FTZ R2, R18, R139, !PT ;  /* 0x0000008b12027209 */ /* 0x000fe40007810000 */
[----:B------:R-:W-:Y:S02]  /*ffc0*/  ISETP.LT.OR P0, PT, R3, 0x2a, P0 ;  /* 0x0000002a0300780c */ /* 0x000fe40000701670 */
        /* <DEDUP_REMOVED lines=37> */
[----:B------:R-:W-:Y:S02]  /*10220*/  FSEL R192, R51, -INF , !P0 ;  /* 0xff80000033c07808 */ /* 0x000fe40004000000 */
[----:B------:R-:W-:Y:S02]  /*10230*/  FMNMX.FTZ R4, R44, R4, !PT ;  /* 0x000000042c047209 */ /* 0x000fe40007810000 */
[----:B------:R-:W-:Y:S02]  /*10240*/  FMNMX.FTZ R137, R41, R137, !PT ;  /* 0x0000008929897209 */ /* 0x000fe40007810000 */
[----:B------:R-:W-:Y:S02]  /*10250*/  FMNMX.FTZ R2, R34, R2, !PT ;  /* 0x0000000222027209 */ /* 0x000fe40007810000 */
[----:B------:R-:W-:Y:S02]  /*10260*/  FMNMX.FTZ R0, R193, R0, !PT ;  /* 0x00000000c1007209 */ /* 0x000fe40007810000 */
[----:B------:R-:W-:Y:S02]  /*10270*/  FMNMX.FTZ R4, R43, R4, !PT ;  /* 0x000000042b047209 */ /* 0x000fe40007810000 */
[----:B------:R-:W-:Y:S02]  /*10280*/  FMNMX.FTZ R137, R35, R137, !PT ;  /* 0x0000008923897209 */ /* 0x000fe40007810000 */
[----:B------:R-:W-:Y:S02]  /*10290*/  FMNMX.FTZ R136, R27, R2, !PT ;  /* 0x000000021b887209 */ /* 0x000fe40007810000 */
[----:B--234-:R-:W-:Y:S01]  /*102a0*/  FMNMX.FTZ R6, R192, R0, !PT ;  /* 0x00000000c0067209 */ /* 0x01cfe20007810000 */
[----:B------:R-:W-:-:S05]  /*102b0*/  BRA.DIV ~URZ, `(.L_x_1329) ;  /* 0x00010a527f007947 */ /* 0x000fca000b800000 */
[----:B------:R1:W2:Y:S02]  /*102c0*/  SHFL.BFLY PT, R0, R4, 0x2, 0x1f ;  /* 0x0c401f0004007f89 */ /* 0x0002a400000e0000 */
.L_x_1453:
[----:B-12---:R-:W-:Y:S01]  /*102d0*/  FMNMX.FTZ R4, R4, R0, !PT ;  /* 0x0000000004047209 */ /* 0x006fe20007810000 */
[----:B------:R-:W-:-:S05]  /*102e0*/  BRA.DIV ~URZ, `(.L_x_1330) ;  /* 0x00010a727f007947 */ /* 0x000fca000b800000 */
[----:B------:R-:W-:Y:S04]  /*102f0*/  SHFL.BFLY PT, R0, R137, 0x2, 0x1f ;  /* 0x0c401f0089007f89 */ /* 0x000fe800000e0000 */
[----:B------:R-:W-:Y:S04]  /*10300*/  SHFL.BFLY PT, R2, R136, 0x2, 0x1f ;  /* 0x0c401f0088027f89 */ /* 0x000fe800000e0000 */
[----:B------:R-:W-:Y:S04]  /*10310*/  SHFL.BFLY PT, R3, R6, 0x2, 0x1f ;  /* 0x0c401f0006037f89 */ /* 0x000fe800000e0000 */
[----:B------:R-:W1:Y:S02]  /*10320*/  SHFL.BFLY PT, R138, R4, 0x1, 0x1f ;  /* 0x0c201f00048a7f89 */ /* 0x000e6400000e0000 */
[----:B-1----:R-:W-:Y:S02]  /*10330*/  FMNMX.FTZ R138, R4, R138, !PT ;  /* 0x0000008a048a7209 */ /* 0x002fe40007810000 */
[----:B------:R-:W-:Y:S02]  /*10340*/  FMNMX.FTZ R137, R137, R0, !PT ;  /* 0x0000000089897209 */ /* 0x000fe40007810000 */
[----:B------:R-:W-:Y:S02]  /*10350*/  FMNMX.FTZ R136, R136, R2, !PT ;  /* 0x0000000288887209 */ /* 0x000fe40007810000 */
[----:B------:R-:W-:Y:S01]  /*10360*/  FMNMX.FTZ R6, R6, R3, !PT ;  /* 0x0000000306067209 */ /* 0x000fe20007810000 */
[----:B------:R-:W1:Y:S04]  /*10370*/  SHFL.BFLY PT, R0, R137, 0x1, 0x1f ;  /* 0x0c201f0089007f89 */ /* 0x000e6800000e0000 */
[----:B------:R-:W2:Y:S04]  /*10380*/  SHFL.BFLY PT, R2, R136, 0x1, 0x1f ;  /* 0x0c201f0088027f89 */ /* 0x000ea800000e0000 */
[----:B------:R3:W4:Y:S01]  /*10390*/  SHFL.BFLY PT, R3, R6, 0x1, 0x1f ;  /* 0x0c201f0006037f89 */ /* 0x00072200000e0000 */
[----:B-1----:R-:W-:Y:S02]  /*103a0*/  FMNMX.FTZ R137, R137, R0, !PT ;  /* 0x0000000089897209 */ /* 0x002fe40007810000 */
[----:B--2---:R-:W-:Y:S02]  /*103b0*/  FMNMX.FTZ R136, R136, R2, !PT ;  /* 0x0000000288887209 */ /* 0x004fe40007810000 */
.L_x_1454:
[C---:B------:R-:W-:Y:S01]  /*103c0*/  FMUL.FTZ R8, R138.reuse, c[0x0][0x2d0] ;  /* 0x0000b4008a087a20 */ /* 0x040fe20000410000 */
[----:B------:R-:W-:Y:S01]  /*103d0*/  FSETP.NEU.FTZ.AND P0, PT, R138, -INF , PT ;  /* 0xff8000008a00780b */ /* 0x000fe20003f1d000 */
[C---:B------:R-:W-:Y:S01]  /*103e0*/  FMUL.FTZ R9, R137.reuse, c[0x0][0x2d0] ;  /* 0x0000b40089097a20 */ /* 0x040fe20000410000 */
[----:B------:R-:W-:Y:S01]  /*103f0*/  FSETP.NEU.FTZ.AND P1, PT, R137, -INF , PT ;  /* 0xff8000008900780b */ /* 0x000fe20003f3d000 */
[----:B------:R-:W2:Y:S01]  /*10400*/  LDL.LU R252, [R1+0x90] ;  /* 0x0000900001fc7983 */ /* 0x000ea20000300800 */
[----:B------:R-:W-:Y:S01]  /*10410*/  FSEL R8, R8, RZ, P0 ;  /* 0x000000ff08087208 */ /* 0x000fe20000000000 */
[----:B------:R-:W-:Y:S01]  /*10420*/  FMUL.FTZ R10, R136, c[0x0][0x2d0] ;  /* 0x0000b400880a7a20 */ /* 0x000fe20000410000 */
[----:B------:R-:W-:Y:S01]  /*10430*/  FSEL R9, R9, RZ, P1 ;  /* 0x000000ff09097208 */ /* 0x000fe20000800000 */
[----:B------:R-:W-:Y:S01]  /*10440*/  WARPSYNC 0xffffffff ;  /* 0xffffffff00007948 */ /* 0x000fe20003800000 */
[----:B---34-:R-:W-:Y:S01]  /*10450*/  FMNMX.FTZ R6, R3, R6, !PT ;  /* 0x0000000603067209 */ /* 0x018fe20007810000 */
[--C-:B------:R-:W-:Y:S02]  /*10460*/  FFMA.FTZ R0, R18, c[0x0][0x2d0], -R8.reuse ;  /* 0x0000b40012007a23 */ /* 0x100fe40000010808 */
[--C-:B------:R-:W-:Y:S02]  /*10470*/  FFMA.FTZ R2, R24, c[0x0][0x2d0], -R8.reuse ;  /* 0x0000b40018027a23 */ /* 0x100fe40000010808 */
[----:B------:R1:W-:Y:S01]  /*10480*/  MUFU.EX2 R18, R0 ;  /* 0x0000000000127308 */ /* 0x0003e20000000800 */
[--C-:B------:R-:W-:Y:S02]  /*10490*/  FFMA.FTZ R208, R47, c[0x0][0x2d0], -R8.reuse ;  /* 0x0000b4002fd07a23 */ /* 0x100fe40000010808 */
[--C-:B------:R-:W-:Y:S02]  /*104a0*/  FFMA.FTZ R242, R46, c[0x0][0x2d0], -R8.reuse ;  /* 0x0000b4002ef27a23 */ /* 0x100fe40000010808 */
[--C-:B------:R-:W-:Y:S02]  /*104b0*/  FFMA.FTZ R241, R45, c[0x0][0x2d0], -R8.reuse ;  /* 0x0000b4002df17a23 */ /* 0x100fe40000010808 */
[--C-:B------:R-:W-:Y:S02]  /*104c0*/  FFMA.FTZ R240, R44, c[0x0][0x2d0], -R8.reuse ;  /* 0x0000b4002cf07a23 */ /* 0x100fe40000010808 */
[--C-:B------:R-:W-:Y:S01]  /*104d0*/  FFMA.FTZ R210, R49, c[0x0][0x2d0], -R8.reuse ;  /* 0x0000b40031d27a23 */ /* 0x100fe20000010808 */
[----:B------:R3:W-:Y:S01]  /*104e0*/  MUFU.EX2 R248, R2 ;  /* 0x0000000200f87308 */ /* 0x0007e20000000800 */
[--C-:B------:R-:W-:Y:S01]  /*104f0*/  FFMA.FTZ R209, R48, c[0x0][0x2d0], -R8.reuse ;  /* 0x0000b40030d17a23 */ /* 0x100fe20000010808 */
[----:B------:R-:W-:Y:S01]  /*10500*/  LDSM.16.MT88.4 R44, [R218+0x2080] ;  /* 0x00208000da2c783b */ /* 0x000fe20000004200 */
[--C-:B------:R-:W-:Y:S02]  /*10510*/  FFMA.FTZ R211, R50, c[0x0][0x2d0], -R8.reuse ;  /* 0x0000b40032d37a23 */ /* 0x100fe40000010808 */
[--C-:B------:R-:W-:Y:S02]  /*10520*/  FFMA.FTZ R235, R43, c[0x0][0x2d0], -R8.reuse ;  /* 0x0000b4002beb7a23 */ /* 0x100fe40000010808 */
[--C-:B------:R-:W-:Y:S02]  /*10530*/  FFMA.FTZ R206, R39, c[0x0][0x2d0], -R9.reuse ;  /* 0x0000b40027ce7a23 */ /* 0x100fe40000010809 */
[--C-:B------:R-:W-:Y:S01]  /*10540*/  FFMA.FTZ R205, R38, c[0x0][0x2d0], -R9.reuse ;  /* 0x0000b40026cd7a23 */ /* 0x100fe20000010809 */
[----:B------:R-:W-:Y:S01]  /*10550*/  MUFU.EX2 R211, R211 ;  /* 0x000000d300d37308 */ /* 0x000fe20000000800 */
[--C-:B------:R-:W-:Y:S02]  /*10560*/  FFMA.FTZ R204, R37, c[0x0][0x2d0], -R9.reuse ;  /* 0x0000b40025cc7a23 */ /* 0x100fe40000010809 */
[--C-:B------:R-:W-:Y:S02]  /*10570*/  FFMA.FTZ R234, R36, c[0x0][0x2d0], -R9.reuse ;  /* 0x0000b40024ea7a23 */ /* 0x100fe40000010809 */
[--C-:B-1----:R-:W-:Y:S02]  /*10580*/  FFMA.FTZ R0, R13, c[0x0][0x2d0], -R9.reuse ;  /* 0x0000b4000d007a23 */ /* 0x102fe40000010809 */
[--C-:B------:R-:W-:Y:S02]  /*10590*/  FFMA.FTZ R207, R40, c[0x0][0x2d0], -R9.reuse ;  /* 0x0000b40028cf7a23 */ /* 0x100fe40000010809 */
[--C-:B------:R-:W-:Y:S01]  /*105a0*/  FFMA.FTZ R233, R42, c[0x0][0x2d0], -R9.reuse ;  /* 0x0000b4002ae97a23 */ /* 0x100fe20000010809 */
[----:B------:R1:W-:Y:S01]  /*105b0*/  MUFU.EX2 R13, R0 ;  /* 0x00000000000d7308 */ /* 0x0003e20000000800 */
[--C-:B------:R-:W-:Y:S02]  /*105c0*/  FFMA.FTZ R232, R41, c[0x0][0x2d0], -R9.reuse ;  /* 0x0000b40029e87a23 */ /* 0x100fe40000010809 */
[--C-:B------:R-:W-:Y:S02]  /*105d0*/  FFMA.FTZ R215, R35, c[0x0][0x2d0], -R9.reuse ;  /* 0x0000b40023d77a23 */ /* 0x100fe40000010809 */
[--C-:B---3--:R-:W-:Y:S05]  /*105e0*/  FFMA.FTZ R2, R23, c[0x0][0x2d0], -R9.reuse ;  /* 0x0000b40017027a23 */ /* 0x108fea0000010809 */
[----:B------:R-:W-:Y:S10]  /*105f0*/  MUFU.EX2 R143, R2 ;  /* 0x00000002008f7308 */ /* 0x000ff40000000800 */
[----:B------:R-:W-:Y:S01]  /*10600*/  MUFU.EX2 R235, R235 ;  /* 0x000000eb00eb7308 */ /* 0x000fe20000000800 */
[--C-:B-1----:R-:W-:Y:S09]  /*10610*/  FFMA.FTZ R0, R17, c[0x0][0x2d0], -R9.reuse ;  /* 0x0000b40011007a23 */ /* 0x102ff20000010809 */
[----:B------:R1:W-:Y:S10]  /*10620*/  MUFU.EX2 R247, R0 ;  /* 0x0000000000f77308 */ /* 0x0003f40000000800 */
[----:B------:R-:W-:Y:S10]  /*10630*/  MUFU.EX2 R215, R215 ;  /* 0x000000d700d77308 */ /* 0x000ff40000000800 */
[----:B------:R-:W-:Y:S01]  /*10640*/  MUFU.EX2 R242, R242 ;  /* 0x000000f200f27308 */ /* 0x000fe20000000800 */
[--C-:B-1----:R-:W-:Y:S09]  /*10650*/  FFMA.FTZ R0, R25, c[0x0][0x2d0], -R8.reuse ;  /* 0x0000b40019007a23 */ /* 0x102ff20000010808 */
[----:B------:R1:W-:Y:S10]  /*10660*/  MUFU.EX2 R249, R0 ;  /* 0x0000000000f97308 */ /* 0x0003f40000000800 */
[----:B------:R-:W-:Y:S10]  /*10670*/  MUFU.EX2 R241, R241 ;  /* 0x000000f100f17308 */ /* 0x000ff40000000800 */
[----:B------:R-:W-:Y:S01]  /*10680*/  MUFU.EX2 R234, R234 ;  /* 0x000000ea00ea7308 */ /* 0x000fe20000000800 */
[----:B-1----:R-:W-:Y:S09]  /*10690*/  FFMA.FTZ R0, R26, c[0x0][0x2d0], -R8 ;  /* 0x0000b4001a007a23 */ /* 0x002ff20000010808 */
[----:B------:R1:W-:Y:S10]  /*106a0*/  MUFU.EX2 R54, R0 ;  /* 0x0000000000367308 */ /* 0x0003f40000000800 */
[----:B------:R-:W-:Y:S10]  /*106b0*/  MUFU.EX2 R233, R233 ;  /* 0x000000e900e97308 */ /* 0x000ff40000000800 */
[----:B------:R-:W-:Y:S01]  /*106c0*/  MUFU.EX2 R240, R240 ;  /* 0x000000f000f07308 */ /* 0x000fe20000000800 */
[----:B-1----:R-:W-:Y:S09]  /*106d0*/  FFMA.FTZ R0, R22, c[0x0][0x2d0], -R9 ;  /* 0x0000b40016007a23 */ /* 0x002ff20000010809 */
[----:B------:R1:W-:Y:S10]  /*106e0*/  MUFU.EX2 R142, R0 ;  /* 0x00000000008e7308 */ /* 0x0003f40000000800 */
[----:B------:R-:W-:Y:S01]  /*106f0*/  MUFU.EX2 R232, R232 ;  /* 0x000000e800e87308 */ /* 0x000fe20000000800 */
[----:B-1----:R-:W-:Y:S02]  /*10700*/  FSEL R0, R138, RZ, P0 ;  /* 0x000000ff8a007208 */ /* 0x002fe40000000000 */
[----:B------:R-:W-:Y:S03]  /*10710*/  FSETP.NEU.FTZ.AND P0, PT, R136, -INF , PT ;  /* 0xff8000008800780b */ /* 0x000fe60003f1d000 */
[----:B------:R-:W-:Y:S01]  /*10720*/  FADD.FTZ R0, -R0, R139 ;  /* 0x0000008b00007221 */ /* 0x000fe20000010100 */
[----:B------:R-:W-:Y:S01]  /*10730*/  FSEL R10, R10, RZ, P0 ;  /* 0x000000ff0a0a7208 */ /* 0x000fe20000000000 */
[----:B------:R-:W-:Y:S01]  /*10740*/  FMUL.FTZ R139, R6, c[0x0][0x2d0] ;  /* 0x0000b400068b7a20 */ /* 0x000fe20000410000 */
[----:B------:R-:W-:Y:S01]  /*10750*/  FSEL R4, R136, RZ, P0 ;  /* 0x000000ff88047208 */ /* 0x000fe20000000000 */
[----:B------:R-:W-:Y:S01]  /*10760*/  FMUL.FTZ R0, R0, c[0x0][0x2d0] ;  /* 0x0000b40000007a20 */ /* 0x000fe20000410000 */
[----:B------:R-:W-:Y:S01]  /*10770*/  FSETP.NEU.FTZ.AND P0, PT, R6, -INF , PT ;  /* 0xff8000000600780b */ /* 0x000fe20003f1d000 */
[--C-:B------:R-:W-:Y:S02]  /*10780*/  FFMA.FTZ R2, R12, c[0x0][0x2d0], -R10.reuse ;  /* 0x0000b4000c027a23 */ /* 0x100fe4000001080a */
[--C-:B------:R-:W-:Y:S01]  /*10790*/  FFMA.FTZ R197, R31, c[0x0][0x2d0], -R10.reuse ;  /* 0x0000b4001fc57a23 */ /* 0x100fe2000001080a */
[----:B------:R-:W-:Y:S01]  /*107a0*/  FSEL R139, R139, RZ, P0 ;  /* 0x000000ff8b8b7208 */ /* 0x000fe20000000000 */
[----:B------:R1:W-:Y:S01]  /*107b0*/  MUFU.EX2 R245, R2 ;  /* 0x0000000200f57308 */ /* 0x0003e20000000800 */
[--C-:B------:R-:W-:Y:S02]  /*107c0*/  FFMA.FTZ R201, R30, c[0x0][0x2d0], -R10.reuse ;  /* 0x0000b4001ec97a23 */ /* 0x100fe4000001080a */
[--C-:B------:R-:W-:Y:S02]  /*107d0*/  FFMA.FTZ R213, R29, c[0x0][0x2d0], -R10.reuse ;  /* 0x0000b4001dd57a23 */ /* 0x100fe4000001080a */
[----:B------:R-:W-:Y:S02]  /*107e0*/  FFMA.FTZ R8, R19, c[0x0][0x2d0], -R139 ;  /* 0x0000b40013087a23 */ /* 0x000fe4000001088b */
[--C-:B------:R-:W-:Y:S02]  /*107f0*/  FFMA.FTZ R212, R28, c[0x0][0x2d0], -R10.reuse ;  /* 0x0000b4001cd47a23 */ /* 0x100fe4000001080a */
[----:B------:R-:W3:Y:S01]  /*10800*/  LDSM.16.MT88.4 R28, [R217+0x2080] ;  /* 0x00208000d91c783b */ /* 0x000ee20000004200 */
[----:B------:R-:W4:Y:S01]  /*10810*/  MUFU.EX2 R0, R0 ;  /* 0x0000000000007308 */ /* 0x000f220000000800 */
[--C-:B------:R-:W-:Y:S02]  /*10820*/  FFMA.FTZ R199, R33, c[0x0][0x2d0], -R10.reuse ;  /* 0x0000b40021c77a23 */ /* 0x100fe4000001080a */
[--C-:B------:R-:W-:Y:S02]  /*10830*/  FFMA.FTZ R198, R32, c[0x0][0x2d0], -R10.reuse ;  /* 0x0000b40020c67a23 */ /* 0x100fe4000001080a */
[--C-:B------:R-:W-:Y:S02]  /*10840*/  FFMA.FTZ R214, R34, c[0x0][0x2d0], -R10.reuse ;  /* 0x0000b40022d67a23 */ /* 0x100fe4000001080a */
[--C-:B------:R-:W-:Y:S03]  /*10850*/  FFMA.FTZ R231, R27, c[0x0][0x2d0], -R10.reuse ;  /* 0x0000b4001be77a23 */ /* 0x100fe6000001080a */
[----:B------:R-:W-:Y:S01]  /*10860*/  MUFU.EX2 R51, R8 ;  /* 0x0000000800337308 */ /* 0x000fe20000000800 */
[--C-:B-1----:R-:W-:Y:S09]  /*10870*/  FFMA.FTZ R2, R15, c[0x0][0x2d0], -R10.reuse ;  /* 0x0000b4000f027a23 */ /* 0x102ff2000001080a */
[----:B------:R1:W5:Y:S10]  /*10880*/  MUFU.EX2 R246, R2 ;  /* 0x0000000200f67308 */ /* 0x0003740000000800 */
[----:B------:R-:W-:Y:S10]  /*10890*/  MUFU.EX2 R231, R231 ;  /* 0x000000e700e77308 */ /* 0x000ff40000000800 */
[----:B------:R-:W-:Y:S01]  /*108a0*/  MUFU.EX2 R213, R213 ;  /* 0x000000d500d57308 */ /* 0x000fe20000000800 */
[--C-:B-1----:R-:W-:Y:S09]  /*108b0*/  FFMA.FTZ R2, R16, c[0x0][0x2d0], -R10.reuse ;  /* 0x0000b40010027a23 */ /* 0x102ff2000001080a */
[----:B------:R1:W-:Y:S10]  /*108c0*/  MUFU.EX2 R55, R2 ;  /* 0x0000000200377308 */ /* 0x0003f40000000800 */
[----:B------:R-:W-:Y:S10]  /*108d0*/  MUFU.EX2 R212, R212 ;  /* 0x000000d400d47308 */ /* 0x000ff40000000800 */
[----:B------:R-:W-:Y:S01]  /*108e0*/  MUFU.EX2 R214, R214 ;  /* 0x000000d600d67308 */ /* 0x000fe20000000800 */
[----:B-1----:R-:W-:Y:S09]  /*108f0*/  FFMA.FTZ R2, R20, c[0x0][0x2d0], -R10 ;  /* 0x0000b40014027a23 */ /* 0x002ff2000001080a */
[----:B------:R1:W-:Y:S02]  /*10900*/  MUFU.EX2 R250, R2 ;  /* 0x0000000200fa7308 */ /* 0x0003e40000000800 */
[----:B-1----:R-:W-:Y:S01]  /*10910*/  FSEL R2, R137, RZ, P1 ;  /* 0x000000ff89027208 */ /* 0x002fe20000800000 */
[C---:B----4-:R-:W-:Y:S02]  /*10920*/  FMUL.FTZ R36, R0.reuse, R148 ;  /* 0x0000009400247220 */ /* 0x050fe40000410000 */
[----:B------:R-:W-:Y:S02]  /*10930*/  FMUL.FTZ R37, R0, R149 ;  /* 0x0000009500257220 */ /* 0x000fe40000410000 */
[----:B------:R-:W-:Y:S01]  /*10940*/  FADD.FTZ R2, -R2, R140 ;  /* 0x0000008c02027221 */ /* 0x000fe20000010100 */
[----:B------:R-:W-:Y:S01]  /*10950*/  F2FP.PACK_AB R140, R248, R18 ;  /* 0x00000012f88c723e */ /* 0x000fe200000000ff */
[----:B------:R-:W-:Y:S02]  /*10960*/  FMUL.FTZ R8, R0, R164 ;  /* 0x000000a400087220 */ /* 0x000fe40000410000 */
[----:B------:R-:W-:Y:S01]  /*10970*/  FMUL.FTZ R2, R2, c[0x0][0x2d0] ;  /* 0x0000b40002027a20 */ /* 0x000fe20000410000 */
[----:B------:R-:W-:Y:S01]  /*10980*/  MUFU.EX2 R164, R209 ;  /* 0x000000d100a47308 */ /* 0x000fe20000000800 */
[C---:B------:R-:W-:Y:S02]  /*10990*/  FMUL.FTZ R9, R0.reuse, R165 ;  /* 0x000000a500097220 */ /* 0x040fe40000410000 */
[C---:B------:R-:W-:Y:S01]  /*109a0*/  FMUL.FTZ R20, R0.reuse, R156 ;  /* 0x0000009c00147220 */ /* 0x040fe20000410000 */
[----:B------:R-:W-:Y:S01]  /*109b0*/  MOV R156, R142 ;  /* 0x0000008e009c7202 */ /* 0x000fe20000000f00 */
[C---:B------:R-:W-:Y:S02]  /*109c0*/  FMUL.FTZ R24, R0.reuse, R160 ;  /* 0x000000a000187220 */ /* 0x040fe40000410000 */
[C---:B------:R-:W-:Y:S02]  /*109d0*/  FMUL.FTZ R25, R0.reuse, R161 ;  /* 0x000000a100197220 */ /* 0x040fe40000410000 */
[C---:B------:R-:W-:Y:S01]  /*109e0*/  FMUL.FTZ R40, R0.reuse, R152 ;  /* 0x0000009800287220 */ /* 0x040fe20000410000 */
[----:B------:R1:W4:Y:S01]  /*109f0*/  MUFU.EX2 R3, R2 ;  /* 0x0000000200037308 */ /* 0x0003220000000800 */
[C---:B--2---:R-:W-:Y:S02]  /*10a00*/  FFMA.FTZ R152, R0.reuse, R252, R18 ;  /* 0x000000fc00987223 */ /* 0x044fe40000010012 */
[C---:B------:R-:W-:Y:S01]  /*10a10*/  FMUL.FTZ R41, R0.reuse, R153 ;  /* 0x0000009900297220 */ /* 0x040fe20000410000 */
[----:B------:R-:W-:Y:S01]  /*10a20*/  MOV R153, R54 ;  /* 0x0000003600997202 */ /* 0x000fe20000000f00 */
[----:B------:R-:W-:Y:S01]  /*10a30*/  FMUL.FTZ R52, R0, R144 ;  /* 0x0000009000347220 */ /* 0x000fe20000410000 */
[----:B-----5:R-:W-:Y:S01]  /*10a40*/  F2FP.PACK_AB R144, R246, R245 ;  /* 0x000000f5f690723e */ /* 0x020fe200000000ff */
[C---:B------:R-:W-:Y:S01]  /*10a50*/  FMUL.FTZ R53, R0.reuse, R145 ;  /* 0x0000009100357220 */ /* 0x040fe20000410000 */
[----:B------:R-:W-:Y:S01]  /*10a60*/  F2FP.PACK_AB R142, R153, R249 ;  /* 0x000000f9998e723e */ /* 0x000fe200000000ff */
        /* <DEDUP_REMOVED lines=10> */
[----:B-1----:R-:W-:Y:S01]  /*10b10*/  FADD.FTZ R2, -R4, R141 ;  /* 0x0000008d04027221 */ /* 0x002fe20000010100 */
[----:B------:R-:W-:Y:S01]  /*10b20*/  F2FP.PACK_AB R141, R247, R13 ;  /* 0x0000000df78d723e */ /* 0x000fe200000000ff */
[----:B------:R-:W-:Y:S02]  /*10b30*/  FMUL.FTZ R88, R0, R88 ;  /* 0x0000005800587220 */ /* 0x000fe40000410000 */
[----:B------:R-:W-:Y:S02]  /*10b40*/  FMUL.FTZ R2, R2, c[0x0][0x2d0] ;  /* 0x0000b40002027a20 */ /* 0x000fe40000410000 */
[C---:B------:R-:W-:Y:S02]  /*10b50*/  FMUL.FTZ R89, R0.reuse, R89 ;  /* 0x0000005900597220 */ /* 0x040fe40000410000 */
[----:B------:R1:W2:Y:S01]  /*10b60*/  MUFU.EX2 R4, R2 ;  /* 0x0000000200047308 */ /* 0x0002a20000000800 */
        /* <DEDUP_REMOVED lines=10> */
[C---:B----4-:R-:W-:Y:S01]  /*10c10*/  FMUL.FTZ R10, R3.reuse, R166 ;  /* 0x000000a6030a7220 */ /* 0x050fe20000410000 */
[----:B------:R-:W-:Y:S01]  /*10c20*/  MOV R166, R250 ;  /* 0x000000fa00a67202 */ /* 0x000fe20000000f00 */
[----:B------:R-:W-:Y:S01]  /*10c30*/  FMUL.FTZ R54, R3, R146 ;  /* 0x0000009203367220 */ /* 0x000fe20000410000 */
[----:B------:R-:W-:Y:S01]  /*10c40*/  MUFU.EX2 R250, R207 ;  /* 0x000000cf00fa7308 */ /* 0x000fe20000000800 */
[--C-:B-1----:R-:W-:Y:S02]  /*10c50*/  FFMA.FTZ R2, R11, c[0x0][0x2d0], -R139.reuse ;  /* 0x0000b4000b027a23 */ /* 0x102fe4000001088b */
[----:B------:R-:W-:Y:S01]  /*10c60*/  FMUL.FTZ R11, R3, R167 ;  /* 0x000000a7030b7220 */ /* 0x000fe20000410000 */
[----:B------:R-:W-:Y:S01]  /*10c70*/  MOV R167, R143 ;  /* 0x0000008f00a77202 */ /* 0x000fe20000000f00 */
[C---:B--2---:R-:W-:Y:S01]  /*10c80*/  FMUL.FTZ R12, R4.reuse, R168 ;  /* 0x000000a8040c7220 */ /* 0x044fe20000410000 */
[----:B------:R-:W-:Y:S01]  /*10c90*/  MOV R168, R153 ;  /* 0x0000009900a87202 */ /* 0x000fe20000000f00 */
[C---:B------:R-:W-:Y:S01]  /*10ca0*/  FMUL.FTZ R16, R4.reuse, R172 ;  /* 0x000000ac04107220 */ /* 0x040fe20000410000 */
[----:B------:R-:W-:Y:S01]  /*10cb0*/  F2FP.PACK_AB R143, R167, R156 ;  /* 0x0000009ca78f723e */ /* 0x000fe200000000ff */
[C---:B------:R-:W-:Y:S01]  /*10cc0*/  FMUL.FTZ R22, R3.reuse, R158 ;  /* 0x0000009e03167220 */ /* 0x040fe20000410000 */
[----:B------:R1:W-:Y:S01]  /*10cd0*/  MUFU.EX2 R243, R2 ;  /* 0x0000000200f37308 */ /* 0x0003e20000000800 */
[----:B------:R-:W2:Y:S01]  /*10ce0*/  LDL.LU R158, [R1+0xa8] ;  /* 0x0000a800019e7983 */ /* 0x000ea20000300800 */
[C---:B------:R-:W-:Y:S02]  /*10cf0*/  FMUL.FTZ R38, R3.reuse, R150 ;  /* 0x0000009603267220 */ /* 0x040fe40000410000 */
[C---:B------:R-:W-:Y:S01]  /*10d00*/  FMUL.FTZ R39, R3.reuse, R151 ;  /* 0x0000009703277220 */ /* 0x040fe20000410000 */
[-C--:B---3--:R-:W-:Y:S01]  /*10d10*/  HMMA.16816.F32 R8, R140, R28.reuse, R8 ;  /* 0x0000001c8c08723c */ /* 0x088fe20000001808 */
[----:B------:R-:W3:Y:S04]  /*10d20*/  LDSM.16.MT88.4 R148, [R220+0x2080] ;  /* 0x00208000dc94783b */ /* 0x000ee80000004200 */
[C---:B------:R-:W-:Y:S02]  /*10d30*/  FMUL.FTZ R17, R4.reuse, R173 ;  /* 0x000000ad04117220 */ /* 0x040fe40000410000 */
[C---:B------:R-:W-:Y:S02]  /*10d40*/  FMUL.FTZ R23, R3.reuse, R159 ;  /* 0x0000009f03177220 */ /* 0x040fe40000410000 */
[C---:B------:R-:W-:Y:S01]  /*10d50*/  FMUL.FTZ R26, R3.reuse, R162 ;  /* 0x000000a2031a7220 */ /* 0x040fe20000410000 */
[----:B------:R-:W-:Y:S01]  /*10d60*/  MUFU.EX2 R159, R204 ;  /* 0x000000cc009f7308 */ /* 0x000fe20000000800 */
[----:B------:R-:W4:Y:S01]  /*10d70*/  LDL.LU R162, [R1+0xac] ;  /* 0x0000ac0001a27983 */ /* 0x000f220000300800 */
[C---:B------:R-:W-:Y:S02]  /*10d80*/  FMUL.FTZ R27, R3.reuse, R163 ;  /* 0x000000a3031b7220 */ /* 0x040fe40000410000 */
[C---:B------:R-:W-:Y:S02]  /*10d90*/  FMUL.FTZ R32, R4.reuse, R180 ;  /* 0x000000b404207220 */ /* 0x040fe40000410000 */
[----:B------:R-:W-:Y:S02]  /*10da0*/  FMUL.FTZ R33, R4, R181 ;  /* 0x000000b504217220 */ /* 0x000fe40000410000 */
[C---:B------:R-:W-:Y:S02]  /*10db0*/  FMUL.FTZ R42, R3.reuse, R154 ;  /* 0x0000009a032a7220 */ /* 0x040fe40000410000 */
[----:B-1----:R-:W-:Y:S01]  /*10dc0*/  FFMA.FTZ R2, R14, c[0x0][0x2d0], -R139 ;  /* 0x0000b4000e027a23 */ /* 0x002fe2000001088b */
[----:B------:R-:W-:Y:S01]  /*10dd0*/  MUFU.EX2 R154, R205 ;  /* 0x000000cd009a7308 */ /* 0x000fe20000000800 */
[C---:B------:R-:W-:Y:S02]  /*10de0*/  FMUL.FTZ R43, R3.reuse, R155 ;  /* 0x0000009b032b7220 */ /* 0x040fe40000410000 */
[C---:B------:R-:W-:Y:S02]  /*10df0*/  FMUL.FTZ R48, R4.reuse, R188 ;  /* 0x000000bc04307220 */ /* 0x040fe40000410000 */
[C---:B------:R-:W-:Y:S02]  /*10e00*/  FMUL.FTZ R49, R4.reuse, R189 ;  /* 0x000000bd04317220 */ /* 0x040fe40000410000 */
[C---:B------:R-:W-:Y:S02]  /*10e10*/  FMUL.FTZ R58, R3.reuse, R58 ;  /* 0x0000003a033a7220 */ /* 0x040fe40000410000 */
[C---:B------:R-:W-:Y:S01]  /*10e20*/  FMUL.FTZ R59, R3.reuse, R59 ;  /* 0x0000003b033b7220 */ /* 0x040fe20000410000 */
[----:B------:R1:W5:Y:S01]  /*10e30*/  MUFU.EX2 R244, R2 ;  /* 0x0000000200f47308 */ /* 0x0003620000000800 */
        /* <DEDUP_REMOVED lines=13> */
[----:B------:R-:W-:Y:S01]  /*10f10*/  FMUL.FTZ R81, R4, R81 ;  /* 0x0000005104517220 */ /* 0x000fe20000410000 */
[----:B-1----:R-:W-:Y:S01]  /*10f20*/  FSEL R2, R6, RZ, P0 ;  /* 0x000000ff06027208 */ /* 0x002fe20000000000 */
[C---:B------:R-:W-:Y:S01]  /*10f30*/  FMUL.FTZ R86, R3.reuse, R86 ;  /* 0x0000005603567220 */ /* 0x040fe20000410000 */
[----:B-----5:R-:W-:Y:S01]  /*10f40*/  F2FP.PACK_AB R145, R244, R243 ;  /* 0x000000f3f491723e */ /* 0x020fe200000000ff */
[----:B------:R-:W-:Y:S02]  /*10f50*/  FMUL.FTZ R87, R3, R87 ;  /* 0x0000005703577220 */ /* 0x000fe40000410000 */
[----:B------:R-:W-:Y:S01]  /*10f60*/  FADD.FTZ R2, -R2, R7 ;  /* 0x0000000702027221 */ /* 0x000fe20000010100 */
[----:B------:R-:W-:Y:S01]  /*10f70*/  MUFU.EX2 R210, R198 ;  /* 0x000000c600d27308 */ /* 0x000fe20000000800 */
[--C-:B------:R-:W-:Y:S02]  /*10f80*/  FFMA.FTZ R7, R21, c[0x0][0x2d0], -R139.reuse ;  /* 0x0000b40015077a23 */ /* 0x100fe4000001088b */
[----:B------:R-:W-:Y:S02]  /*10f90*/  FMUL.FTZ R2, R2, c[0x0][0x2d0] ;  /* 0x0000b40002027a20 */ /* 0x000fe40000410000 */
[----:B------:R-:W-:Y:S01]  /*10fa0*/  FMUL.FTZ R21, R0, R157 ;  /* 0x0000009d00157220 */ /* 0x000fe20000410000 */
[----:B------:R-:W-:Y:S01]  /*10fb0*/  MOV R157, R55 ;  /* 0x00000037009d7202 */ /* 0x000fe20000000f00 */
[C---:B------:R-:W-:Y:S02]  /*10fc0*/  FMUL.FTZ R55, R3.reuse, R147 ;  /* 0x0000009303377220 */ /* 0x040fe40000410000 */
[C---:B------:R-:W-:Y:S01]  /*10fd0*/  FMUL.FTZ R90, R3.reuse, R90 ;  /* 0x0000005a035a7220 */ /* 0x040fe20000410000 */
[----:B------:R1:W5:Y:S01]  /*10fe0*/  MUFU.EX2 R0, R2 ;  /* 0x0000000200007308 */ /* 0x0003620000000800 */
[----:B------:R-:W-:Y:S01]  /*10ff0*/  F2FP.PACK_AB R146, R166, R157 ;  /* 0x0000009da692723e */ /* 0x000fe200000000ff */
[C---:B------:R-:W-:Y:S02]  /*11000*/  FMUL.FTZ R91, R3.reuse, R91 ;  /* 0x0000005b035b7220 */ /* 0x040fe40000410000 */
[C---:B------:R-:W-:Y:S02]  /*11010*/  FMUL.FTZ R92, R4.reuse, R92 ;  /* 0x0000005c045c7220 */ /* 0x040fe40000410000 */
[C---:B------:R-:W-:Y:S02]  /*11020*/  FMUL.FTZ R93, R4.reuse, R93 ;  /* 0x0000005d045d7220 */ /* 0x040fe40000410000 */
[C---:B------:R-:W-:Y:S02]  /*11030*/  FMUL.FTZ R96, R4.reuse, R96 ;  /* 0x0000006004607220 */ /* 0x040fe40000410000 */
        /* <DEDUP_REMOVED lines=9> */
[----:B-1----:R-:W2:Y:S01]  /*110d0*/  LDL.LU R2, [R1+0x94] ;  /* 0x0000940001027983 */ /* 0x002ea20000300800 */
[C---:B-----5:R-:W-:Y:S01]  /*110e0*/  FMUL.FTZ R14, R0.reuse, R170 ;  /* 0x000000aa000e7220 */ /* 0x060fe20000410000 */
[----:B------:R-:W-:Y:S01]  /*110f0*/  MOV R170, R157 ;  /* 0x0000009d00aa7202 */ /* 0x000fe20000000f00 */
[C---:B------:R-:W-:Y:S01]  /*11100*/  FMUL.FTZ R15, R0.reuse, R171 ;  /* 0x000000ab000f7220 */ /* 0x040fe20000410000 */
[----:B------:R-:W-:Y:S01]  /*11110*/  MOV R171, R156 ;  /* 0x0000009c00ab7202 */ /* 0x000fe20000000f00 */
[C---:B------:R-:W-:Y:S02]  /*11120*/  FMUL.FTZ R18, R0.reuse, R174 ;  /* 0x000000ae00127220 */ /* 0x040fe40000410000 */
[C---:B------:R-:W-:Y:S02]  /*11130*/  FMUL.FTZ R19, R0.reuse, R175 ;  /* 0x000000af00137220 */ /* 0x040fe40000410000 */
[C---:B------:R-:W-:Y:S01]  /*11140*/  FMUL.FTZ R34, R0.reuse, R182 ;  /* 0x000000b600227220 */ /* 0x040fe20000410000 */
[----:B---3--:R-:W-:Y:S01]  /*11150*/  MOV R165, R251 ;  /* 0x000000fb00a57202 */ /* 0x008fe20000000f00 */
[C---:B------:R-:W-:Y:S01]  /*11160*/  FMUL.FTZ R35, R0.reuse, R183 ;  /* 0x000000b700237220 */ /* 0x040fe20000410000 */
        /* <DEDUP_REMOVED lines=16> */
[C---:B------:R-:W-:Y:S02]  /*11270*/  FMUL.FTZ R112, R4.reuse, R112 ;  /* 0x0000007004707220 */ /* 0x040fe40000410000 */
[----:B------:R-:W-:Y:S02]  /*11280*/  FMUL.FTZ R113, R4, R113 ;  /* 0x0000007104717220 */ /* 0x000fe40000410000 */
[C---:B------:R-:W-:Y:S02]  /*11290*/  FMUL.FTZ R114, R0.reuse, R114 ;  /* 0x0000007200727220 */ /* 0x040fe40000410000 */
        /* <DEDUP_REMOVED lines=15> */
[--C-:B------:R-:W-:Y:S02]  /*11390*/  FFMA.FTZ R160, R193, c[0x0][0x2d0], -R139.reuse ;  /* 0x0000b400c1a07a23 */ /* 0x100fe4000001088b */
[----:B------:R-:W-:Y:S02]  /*113a0*/  FFMA.FTZ R7, R195, c[0x0][0x2d0], -R139 ;  /* 0x0000b400c3077a23 */ /* 0x000fe4000001088b */
[----:B------:R-:W-:Y:S01]  /*113b0*/  MUFU.EX2 R201, R160 ;  /* 0x000000a000c97308 */ /* 0x000fe20000000800 */
[----:B--2---:R-:W-:Y:S02]  /*113c0*/  FFMA.FTZ R161, R3, R2, R13 ;  /* 0x0000000203a17223 */ /* 0x004fe4000001000d */
[----:B------:R-:W-:Y:S01]  /*113d0*/  FMUL.FTZ R13, R4, R169 ;  /* 0x000000a9040d7220 */ /* 0x000fe20000410000 */
[----:B------:R-:W-:Y:S01]  /*113e0*/  MOV R169, R51 ;  /* 0x0000003300a97202 */ /* 0x000fe20000000f00 */
[----:B------:R-:W-:Y:S02]  /*113f0*/  FMUL.FTZ R51, R0, R191 ;  /* 0x000000bf00337220 */ /* 0x000fe40000410000 */
[----:B------:R-:W-:Y:S01]  /*11400*/  FFMA.FTZ R3, R196, c[0x0][0x2d0], -R139 ;  /* 0x0000b400c4037a23 */ /* 0x000fe2000001088b */
[----:B------:R-:W-:Y:S01]  /*11410*/  F2FP.PACK_AB R147, R165, R169 ;  /* 0x000000a9a593723e */ /* 0x000fe200000000ff */
[----:B-1----:R-:W-:Y:S01]  /*11420*/  LDSM.16.MT88.4 R196, [R220+0x3080] ;  /* 0x00308000dcc4783b */ /* 0x002fe20000004200 */
[----:B------:R-:W-:Y:S01]  /*11430*/  FADD.FTZ R161, R247, R161 ;  /* 0x000000a1f7a17221 */ /* 0x000fe20000010000 */
[----:B------:R-:W-:Y:S01]  /*11440*/  MOV R247, R154 ;  /* 0x0000009a00f77202 */ /* 0x000fe20000000f00 */
[--C-:B------:R-:W-:Y:S01]  /*11450*/  FFMA.FTZ R2, R194, c[0x0][0x2d0], -R139.reuse ;  /* 0x0000b400c2027a23 */ /* 0x100fe2000001088b */
[----:B------:R-:W-:Y:S02]  /*11460*/  F2FP.PACK_AB R194, R231, R214 ;  /* 0x000000d6e7c2723e */ /* 0x000fe400000000ff */
[C---:B------:R-:W-:Y:S01]  /*11470*/  HMMA.16816.F32 R12, R144.reuse, R28, R12 ;  /* 0x0000001c900c723c */ /* 0x040fe2000000180c */
[----:B------:R1:W-:Y:S06]  /*11480*/  MUFU.EX2 R206, R2 ;  /* 0x0000000200ce7308 */ /* 0x0003ec0000000800 */
[C---:B------:R-:W-:Y:S01]  /*11490*/  FMUL.FTZ R28, R4.reuse, R176 ;  /* 0x000000b0041c7220 */ /* 0x040fe20000410000 */
[-C--:B------:R-:W-:Y:S04]  /*114a0*/  HMMA.16816.F32 R16, R144, R30.reuse, R16 ;  /* 0x0000001e9010723c */ /* 0x080fe80000001810 */
[----:B------:R-:W-:Y:S04]  /*114b0*/  FMUL.FTZ R29, R4, R177 ;  /* 0x000000b1041d7220 */ /* 0x000fe80000410000 */
[C---:B------:R-:W-:Y:S07]  /*114c0*/  HMMA.16816.F32 R20, R140.reuse, R30, R20 ;  /* 0x0000001e8c14723c */ /* 0x040fee0000001814 */
[C---:B------:R-:W-:Y:S01]  /*114d0*/  FMUL.FTZ R30, R0.reuse, R178 ;  /* 0x000000b2001e7220 */ /* 0x040fe20000410000 */
[-C--:B------:R-:W-:Y:S04]  /*114e0*/  HMMA.16816.F32 R24, R140, R44.reuse, R24 ;  /* 0x0000002c8c18723c */ /* 0x080fe80000001818 */
[----:B------:R-:W-:Y:S02]  /*114f0*/  FMUL.FTZ R31, R0, R179 ;  /* 0x000000b3001f7220 */ /* 0x000fe40000410000 */
[----:B-1----:R-:W-:Y:S02]  /*11500*/  FFMA.FTZ R2, R203, c[0x0][0x2d0], -R139 ;  /* 0x0000b400cb027a23 */ /* 0x002fe4000001088b */
[----:B------:R-:W-:Y:S03]  /*11510*/  MUFU.EX2 R203, R7 ;  /* 0x0000000700cb7308 */ /* 0x000fe60000000800 */
[C---:B------:R-:W-:Y:S07]  /*11520*/  HMMA.16816.F32 R28, R144.reuse, R44, R28 ;  /* 0x0000002c901c723c */ /* 0x040fee000000181c */
[C---:B------:R-:W-:Y:S01]  /*11530*/  FMUL.FTZ R44, R4.reuse, R184 ;  /* 0x000000b8042c7220 */ /* 0x040fe20000410000 */
[-C--:B------:R-:W-:Y:S01]  /*11540*/  HMMA.16816.F32 R32, R144, R46.reuse, R32 ;  /* 0x0000002e9020723c */ /* 0x080fe20000001820 */
[----:B------:R1:W-:Y:S03]  /*11550*/  MUFU.EX2 R204, R2 ;  /* 0x0000000200cc7308 */ /* 0x0003e60000000800 */
[C---:B------:R-:W-:Y:S02]  /*11560*/  FMUL.FTZ R45, R4.reuse, R185 ;  /* 0x000000b9042d7220 */ /* 0x040fe40000410000 */
[----:B----4-:R-:W-:Y:S01]  /*11570*/  FFMA.FTZ R4, R4, R162, R245 ;  /* 0x000000a204047223 */ /* 0x010fe200000100f5 */
[----:B------:R-:W-:Y:S01]  /*11580*/  MOV R245, R159 ;  /* 0x0000009f00f57202 */ /* 0x000fe20000000f00 */
[C---:B------:R-:W-:Y:S04]  /*11590*/  HMMA.16816.F32 R36, R140.reuse, R46, R36 ;  /* 0x0000002e8c24723c */ /* 0x040fe80000001824 */
[----:B------:R-:W-:Y:S01]  /*115a0*/  FADD.FTZ R4, R246, R4 ;  /* 0x00000004f6047221 */ /* 0x000fe20000010000 */
[----:B------:R-:W-:Y:S02]  /*115b0*/  MOV R246, R164 ;  /* 0x000000a400f67202 */ /* 0x000fe40000000f00 */
[C---:B------:R-:W-:Y:S01]  /*115c0*/  FMUL.FTZ R46, R0.reuse, R186 ;  /* 0x000000ba002e7220 */ /* 0x040fe20000410000 */
[-C--:B------:R-:W-:Y:S04]  /*115d0*/  HMMA.16816.F32 R40, R140, R148.reuse, R40 ;  /* 0x000000948c28723c */ /* 0x080fe80000001828 */
[----:B------:R-:W-:Y:S02]  /*115e0*/  FMUL.FTZ R47, R0, R187 ;  /* 0x000000bb002f7220 */ /* 0x000fe40000410000 */
[----:B-1----:R-:W-:Y:S05]  /*115f0*/  FFMA.FTZ R2, R202, c[0x0][0x2d0], -R139 ;  /* 0x0000b400ca027a23 */ /* 0x002fea000001088b */
[C---:B------:R-:W-:Y:S01]  /*11600*/  HMMA.16816.F32 R44, R144.reuse, R148, R44 ;  /* 0x00000094902c723c */ /* 0x040fe2000000182c */
[----:B------:R1:W2:Y:S07]  /*11610*/  MUFU.EX2 R202, R3 ;  /* 0x0000000300ca7308 */ /* 0x0002ae0000000800 */
[-C--:B------:R-:W-:Y:S03]  /*11620*/  HMMA.16816.F32 R48, R144, R150.reuse, R48 ;  /* 0x000000969030723c */ /* 0x080fe60000001830 */
[----:B------:R3:W-:Y:S05]  /*11630*/  MUFU.EX2 R205, R2 ;  /* 0x0000000200cd7308 */ /* 0x0007ea0000000800 */
[C---:B------:R-:W-:Y:S01]  /*11640*/  HMMA.16816.F32 R52, R140.reuse, R150, R52 ;  /* 0x000000968c34723c */ /* 0x040fe20000001834 */
[----:B------:R-:W4:Y:S03]  /*11650*/  LDSM.16.MT88.4 R148, [R219+0x2080] ;  /* 0x00208000db94783b */ /* 0x000f260000004200 */
[----:B-1----:R-:W-:Y:S01]  /*11660*/  FADD.FTZ R3, R170, R4 ;  /* 0x00000004aa037221 */ /* 0x002fe20000010000 */
[----:B--2---:R-:W-:Y:S03]  /*11670*/  F2FP.PACK_AB R193, R203, R202 ;  /* 0x000000cacbc1723e */ /* 0x004fe600000000ff */
[----:B------:R-:W-:Y:S04]  /*11680*/  FADD.FTZ R7, R166, R3 ;  /* 0x00000003a6077221 */ /* 0x000fe80000010000 */
[--C-:B---3--:R-:W-:Y:S02]  /*11690*/  FFMA.FTZ R2, R200, c[0x0][0x2d0], -R139.reuse ;  /* 0x0000b400c8027a23 */ /* 0x108fe4000001088b */
[----:B------:R-:W-:Y:S01]  /*116a0*/  FFMA.FTZ R139, R192, c[0x0][0x2d0], -R139 ;  /* 0x0000b400c08b7a23 */ /* 0x000fe2000001088b */
[----:B------:R-:W-:Y:S01]  /*116b0*/  F2FP.PACK_AB R192, R212, R213 ;  /* 0x000000d5d4c0723e */ /* 0x000fe200000000ff */
[----:B------:R1:W-:Y:S10]  /*116c0*/  MUFU.EX2 R207, R2 ;  /* 0x0000000200cf7308 */ /* 0x0003f40000000800 */
[----:B------:R-:W2:Y:S01]  /*116d0*/  MUFU.EX2 R200, R139 ;  /* 0x0000008b00c87308 */ /* 0x000ea20000000800 */
[-C--:B----4-:R-:W-:Y:S03]  /*116e0*/  HMMA.16816.F32 R56, R140, R148.reuse, R56 ;  /* 0x000000948c38723c */ /* 0x090fe60000001838 */
[----:B-1----:R-:W-:Y:S05]  /*116f0*/  FFMA.FTZ R2, R0, R158, R243 ;  /* 0x0000009e00027223 */ /* 0x002fea00000100f3 */
[C---:B------:R-:W-:Y:S01]  /*11700*/  HMMA.16816.F32 R60, R144.reuse, R148, R60 ;  /* 0x00000094903c723c */ /* 0x040fe2000000183c */
[----:B------:R-:W3:Y:S03]  /*11710*/  LDL R243, [R1+0x98] ;  /* 0x0000980001f37983 */ /* 0x000ee60000100800 */
[----:B------:R-:W-:Y:S01]  /*11720*/  FADD.FTZ R0, R248, R152 ;  /* 0x00000098f8007221 */ /* 0x000fe20000010000 */
[----:B------:R-:W-:Y:S01]  /*11730*/  LDSM.16.MT88.4 R156, [R220+0x2880] ;  /* 0x00288000dc9c783b */ /* 0x000fe20000004200 */
[----:B------:R-:W-:Y:S01]  /*11740*/  MOV R248, R155 ;  /* 0x0000009b00f87202 */ /* 0x000fe20000000f00 */
[----:B------:R-:W-:Y:S01]  /*11750*/  FADD.FTZ R162, R244, R2 ;  /* 0x00000002f4a27221 */ /* 0x000fe20000010000 */
[-C--:B------:R-:W-:Y:S04]  /*11760*/  HMMA.16816.F32 R64, R144, R150.reuse, R64 ;  /* 0x000000969040723c */ /* 0x080fe80000001840 */
[----:B------:R-:W-:Y:S01]  /*11770*/  FADD.FTZ R4, R169, R162 ;  /* 0x000000a2a9047221 */ /* 0x000fe20000010000 */
[----:B------:R-:W-:Y:S01]  /*11780*/  LDSM.16.MT88.4 R152, [R218+0x2880] ;  /* 0x00288000da98783b */ /* 0x000fe20000004200 */
[----:B--2---:R-:W-:Y:S01]  /*11790*/  F2FP.PACK_AB R195, R200, R201 ;  /* 0x000000c9c8c3723e */ /* 0x004fe200000000ff */
[----:B------:R-:W-:Y:S01]  /*117a0*/  FADD.FTZ R2, R249, R0 ;  /* 0x00000000f9027221 */ /* 0x000fe20000010000 */
[C---:B------:R-:W-:Y:S04]  /*117b0*/  HMMA.16816.F32 R68, R140.reuse, R150, R68 ;  /* 0x000000968c44723c */ /* 0x040fe80000001844 */
[----:B------:R-:W-:Y:S01]  /*117c0*/  FADD.FTZ R0, R171, R161 ;  /* 0x000000a1ab007221 */ /* 0x000fe20000010000 */
[----:B------:R-:W1:Y:S01]  /*117d0*/  LDSM.16.MT88.4 R148, [R217+0x3880] ;  /* 0x00388000d994783b */ /* 0x000e620000004200 */
[----:B------:R-:W-:Y:S01]  /*117e0*/  FADD.FTZ R2, R168, R2 ;  /* 0x00000002a8027221 */ /* 0x000fe20000010000 */
[----:B------:R-:W-:Y:S01]  /*117f0*/  MOV R244, R163 ;  /* 0x000000a300f47202 */ /* 0x000fe20000000f00 */
[----:B------:R-:W-:Y:S04]  /*11800*/  FADD.FTZ R139, R167, R0 ;  /* 0x00000000a78b7221 */ /* 0x000fe80000010000 */
[----:B------:R-:W-:Y:S02]  /*11810*/  FADD.FTZ R0, R165, R4 ;  /* 0x00000004a5007221 */ /* 0x000fe40000010000 */
[----:B------:R-:W-:Y:S02]  /*11820*/  FADD.FTZ R4, R211, R2 ;  /* 0x00000002d3047221 */ /* 0x000fe40000010000 */
[----:B------:R-:W-:Y:S01]  /*11830*/  FADD.FTZ R3, R250, R139 ;  /* 0x0000008bfa037221 */ /* 0x000fe20000010000 */
[----:B------:R-:W-:Y:S01]  /*11840*/  MOV R139, R138 ;  /* 0x0000008a008b7202 */ /* 0x000fe20000000f00 */
[----:B------:R-:W-:Y:S02]  /*11850*/  FADD.FTZ R2, R209, R7 ;  /* 0x00000007d1027221 */ /* 0x000fe40000010000 */
[----:B------:R-:W-:Y:S02]  /*11860*/  FADD.FTZ R0, R206, R0 ;  /* 0x00000000ce007221 */ /* 0x000fe40000010000 */
[C---:B------:R-:W-:Y:S01]  /*11870*/  FADD.FTZ R7, R210.reuse, R2 ;  /* 0x00000002d2077221 */ /* 0x040fe20000010000 */
[-C--:B-1----:R-:W-:Y:S08]  /*11880*/  HMMA.16816.F32 R72, R140, R148.reuse, R72 ;  /* 0x000000948c48723c */ /* 0x082ff00000001848 */
        /* <DEDUP_REMOVED lines=15> */
[C---:B------:R-:W-:Y:S07]  /*11980*/  HMMA.16816.F32 R124, R144.reuse, R148, R124 ;  /* 0x00000094907c723c */ /* 0x040fee000000187c */
[----:B------:R-:W-:Y:S01]  /*11990*/  F2FP.PACK_AB R148, R210, R209 ;  /* 0x000000d1d294723e */ /* 0x000fe200000000ff */
[-C--:B------:R-:W-:Y:S01]  /*119a0*/  HMMA.16816.F32 R128, R144, R150.reuse, R128 ;  /* 0x000000969080723c */ /* 0x080fe20000001880 */
[----:B------:R-:W1:Y:S03]  /*119b0*/  LDSM.16.MT88.4 R144, [R217+0x2880] ;  /* 0x00288000d990783b */ /* 0x000e660000004200 */
[----:B------:R-:W-:Y:S04]  /*119c0*/  F2FP.PACK_AB R149, R204, R206 ;  /* 0x000000cecc95723e */ /* 0x000fe800000000ff */
[----:B------:R-:W-:Y:S07]  /*119d0*/  HMMA.16816.F32 R132, R140, R150, R132 ;  /* 0x000000968c84723c */ /* 0x000fee0000001884 */
[----:B------:R-:W-:Y:S02]  /*119e0*/  F2FP.PACK_AB R140, R163, R211 ;  /* 0x000000d3a38c723e */ /* 0x000fe400000000ff */
[----:B------:R-:W-:Y:S03]  /*119f0*/  F2FP.PACK_AB R141, R252, R250 ;  /* 0x000000fafc8d723e */ /* 0x000fe600000000ff */
[----:B------:R-:W-:Y:S02]  /*11a00*/  F2FP.PACK_AB R142, R248, R164 ;  /* 0x000000a4f88e723e */ /* 0x000fe400000000ff */
[----:B------:R-:W-:Y:S02]  /*11a10*/  F2FP.PACK_AB R143, R245, R247 ;  /* 0x000000f7f58f723e */ /* 0x000fe400000000ff */
[----:B------:R-:W-:Y:S02]  /*11a20*/  F2FP.PACK_AB R150, R208, R251 ;  /* 0x000000fbd096723e */ /* 0x000fe400000000ff */
[----:B------:R-:W-:Y:S02]  /*11a30*/  F2FP.PACK_AB R151, R207, R205 ;  /* 0x000000cdcf97723e */ /* 0x000fe400000000ff */
[----:B---3--:R-:W-:Y:S01]  /*11a40*/  ISETP.GT.AND P0, PT, R230, R243, PT ;  /* 0x000000f3e600720c */ /* 0x008fe20003f04270 */
        /* <DEDUP_REMOVED lines=10> */
[-C--:B------:R-:W-:Y:S08]  /*11af0*/  HMMA.16816.F32 R40, R140, R156.reuse, R40 ;  /* 0x0000009c8c28723c */ /* 0x080ff00000001828 */
        /* <DEDUP_REMOVED lines=27> */
[----:B------:R-:W-:Y:S07]  /*11cb0*/  HMMA.16816.F32 R132, R140, R154, R132 ;  /* 0x0000009a8c84723c */ /* 0x000fee0000001884 */
[----:B------:R-:W-:Y:S02]  /*11cc0*/  F2FP.PACK_AB R140, R241, R242 ;  /* 0x000000f2f18c723e */ /* 0x000fe400000000ff */
[----:B------:R-:W-:Y:S03]  /*11cd0*/  F2FP.PACK_AB R141, R233, R234 ;  /* 0x000000eae98d723e */ /* 0x000fe600000000ff */
[----:B------:R-:W-:Y:S02]  /*11ce0*/  F2FP.PACK_AB R142, R235, R240 ;  /* 0x000000f0eb8e723e */ /* 0x000fe400000000ff */
[----:B------:R-:W-:Y:S07]  /*11cf0*/  F2FP.PACK_AB R143, R215, R232 ;  /* 0x000000e8d78f723e */ /* 0x000fee00000000ff */
[-C--:B---3--:R-:W-:Y:S01]  /*11d00*/  HMMA.16816.F32 R164, R140, R156.reuse, R8 ;  /* 0x0000009c8ca4723c */ /* 0x088fe20000001808 */
[----:B------:R-:W2:Y:S07]  /*11d10*/  LDSM.16.MT88.4 R8, [R219+0x3080] ;  /* 0x00308000db08783b */ /* 0x000eae0000004200 */
[C---:B------:R-:W-:Y:S01]  /*11d20*/  HMMA.16816.F32 R168, R192.reuse, R156, R12 ;  /* 0x0000009cc0a8723c */ /* 0x040fe2000000180c */
[----:B------:R-:W3:Y:S07]  /*11d30*/  LDSM.16.MT88.4 R12, [R217+0x4880] ;  /* 0x00488000d90c783b */ /* 0x000eee0000004200 */
[-C--:B------:R-:W-:Y:S01]  /*11d40*/  HMMA.16816.F32 R172, R192, R158.reuse, R16 ;  /* 0x0000009ec0ac723c */ /* 0x080fe20000001810 */
[----:B------:R-:W4:Y:S07]  /*11d50*/  LDSM.16.MT88.4 R16, [R218+0x4880] ;  /* 0x00488000da10783b */ /* 0x000f2e0000004200 */
[C---:B------:R-:W-:Y:S01]  /*11d60*/  HMMA.16816.F32 R156, R140.reuse, R158, R20 ;  /* 0x0000009e8c9c723c */ /* 0x040fe20000001814 */
[----:B------:R-:W5:Y:S07]  /*11d70*/  LDSM.16.MT88.4 R20, [R220+0x4880] ;  /* 0x00488000dc14783b */ /* 0x000f6e0000004200 */
[-C--:B-1----:R-:W-:Y:S01]  /*11d80*/  HMMA.16816.F32 R160, R140, R144.reuse, R24 ;  /* 0x000000908ca0723c */ /* 0x082fe20000001818 */
[----:B------:R-:W1:Y:S07]  /*11d90*/  LDSM.16.MT88.4 R24, [R219+0x4880] ;  /* 0x00488000db18783b */ /* 0x000e6e0000004200 */
        /* <DEDUP_REMOVED lines=8> */
[C---:B------:R-:W-:Y:S07]  /*11e20*/  HMMA.16816.F32 R60, R192.reuse, R8, R60 ;  /* 0x00000008c03c723c */ /* 0x040fee000000183c */
[----:B------:R-:W-:Y:S01]  /*11e30*/  FADD.FTZ R9, R244, R4 ;  /* 0x00000004f4097221 */ /* 0x000fe20000010000 */
[-C--:B------:R-:W-:Y:S04]  /*11e40*/  HMMA.16816.F32 R64, R192, R10.reuse, R64 ;  /* 0x0000000ac040723c */ /* 0x080fe80000001840 */
[----:B------:R-:W-:Y:S02]  /*11e50*/  FADD.FTZ R4, R204, R0 ;  /* 0x00000000cc047221 */ /* 0x000fe40000010000 */
[----:B------:R-:W-:Y:S02]  /*11e60*/  FADD.FTZ R0, R251, R7 ;  /* 0x00000007fb007221 */ /* 0x000fe40000010000 */
[C---:B------:R-:W-:Y:S04]  /*11e70*/  HMMA.16816.F32 R68, R140.reuse, R10, R68 ;  /* 0x0000000a8c44723c */ /* 0x040fe80000001844 */
[----:B------:R-:W-:Y:S02]  /*11e80*/  FADD.FTZ R8, R252, R3 ;  /* 0x00000003fc087221 */ /* 0x000fe40000010000 */
[----:B------:R-:W-:Y:S02]  /*11e90*/  FADD.FTZ R3, R246, R9 ;  /* 0x00000009f6037221 */ /* 0x000fe40000010000 */
[-C--:B---3--:R-:W-:Y:S04]  /*11ea0*/  HMMA.16816.F32 R72, R140, R12.reuse, R72 ;  /* 0x0000000c8c48723c */ /* 0x088fe80000001848 */
        /* <DEDUP_REMOVED lines=11> */
[-C--:B----4-:R-:W-:Y:S04]  /*11f60*/  HMMA.16816.F32 R88, R140, R16.reuse, R88 ;  /* 0x000000108c58723c */ /* 0x090fe80000001858 */
        /* <DEDUP_REMOVED lines=8> */
[C---:B------:R-:W-:Y:S01]  /*11ff0*/  HMMA.16816.F32 R100, R140.reuse, R18, R100 ;  /* 0x000000128c64723c */ /* 0x040fe20000001864 */
[----:B------:R2:W-:Y:S03]  /*12000*/  STL [R1+0x90], R4 ;  /* 0x0000900401007387 */ /* 0x0005e60000100800 */
[----:B------:R-:W-:Y:S02]  /*12010*/  FADD.FTZ R0, R203, R3 ;  /* 0x00000003cb007221 */ /* 0x000fe40000010000 */
[----:B------:R-:W-:Y:S02]  /*12020*/  FADD.FTZ R8, R213, R8 ;  /* 0x00000008d5087221 */ /* 0x000fe40000010000 */
[-C--:B-----5:R-:W-:Y:S04]  /*12030*/  HMMA.16816.F32 R104, R140, R20.reuse, R104 ;  /* 0x000000148c68723c */ /* 0x0a0fe80000001868 */
[----:B------:R-:W-:Y:S04]  /*12040*/  FADD.FTZ R2, R212, R8 ;  /* 0x00000008d4027221 */ /* 0x000fe80000010000 */
[C---:B------:R-:W-:Y:S04]  /*12050*/  HMMA.16816.F32 R108, R192.reuse, R20, R108 ;  /* 0x00000014c06c723c */ /* 0x040fe8000000186c */
[----:B------:R-:W-:Y:S02]  /*12060*/  FADD.FTZ R3, R214, R2 ;  /* 0x00000002d6037221 */ /* 0x000fe40000010000 */
[----:B------:R-:W-:Y:S01]  /*12070*/  FADD.FTZ R2, R201, R0 ;  /* 0x00000000c9027221 */ /* 0x000fe20000010000 */
[----:B------:R-:W-:Y:S01]  /*12080*/  IADD3 R0, R230, -0x1, RZ ;  /* 0xffffffffe6007810 */ /* 0x000fe20007ffe0ff */
[-C--:B------:R-:W-:Y:S04]  /*12090*/  HMMA.16816.F32 R112, R192, R22.reuse, R112 ;  /* 0x00000016c070723c */ /* 0x080fe80000001870 */
[----:B--2---:R-:W-:Y:S01]  /*120a0*/  FADD.FTZ R4, R215, R7 ;  /* 0x00000007d7047221 */ /* 0x004fe20000010000 */
[----:B------:R-:W-:Y:S01]  /*120b0*/  MOV R230, R0 ;  /* 0x0000000000e67202 */ /* 0x000fe20000000f00 */
[----:B------:R-:W-:Y:S01]  /*120c0*/  FADD.FTZ R3, R231, R3 ;  /* 0x00000003e7037221 */ /* 0x000fe20000010000 */
[----:B------:R-:W-:Y:S01]  /*120d0*/  MOV R7, R6 ;  /* 0x0000000600077202 */ /* 0x000fe20000000f00 */
[C---:B------:R-:W-:Y:S01]  /*120e0*/  HMMA.16816.F32 R116, R140.reuse, R22, R116 ;  /* 0x000000168c74723c */ /* 0x040fe20000001874 */
[----:B------:R2:W-:Y:S03]  /*120f0*/  STL [R1+0x94], R4 ;  /* 0x0000940401007387 */ /* 0x0005e60000100800 */
[----:B------:R-:W-:Y:S01]  /*12100*/  FADD.FTZ R2, R200, R2 ;  /* 0x00000002c8027221 */ /* 0x000fe20000010000 */
[----:B------:R2:W-:Y:S03]  /*12110*/  STL [R1+0xac], R3 ;  /* 0x0000ac0301007387 */ /* 0x0005e60000100800 */
[-C--:B-1----:R-:W-:Y:S01]  /*12120*/  HMMA.16816.F32 R120, R140, R24.reuse, R120 ;  /* 0x000000188c78723c */ /* 0x082fe20000001878 */
[----:B------:R2:W-:Y:S07]  /*12130*/  STL [R1+0xa8], R2 ;  /* 0x0000a80201007387 */ /* 0x0005ee0000100800 */
[C---:B------:R-:W-:Y:S08]  /*12140*/  HMMA.16816.F32 R124, R192.reuse, R24, R124 ;  /* 0x00000018c07c723c */ /* 0x040ff0000000187c */
[-C--:B------:R-:W-:Y:S08]  /*12150*/  HMMA.16816.F32 R128, R192, R26.reuse, R128 ;  /* 0x0000001ac080723c */ /* 0x080ff00000001880 */
[----:B------:R-:W-:Y:S07]  /*12160*/  HMMA.16816.F32 R132, R140, R26, R132 ;  /* 0x0000001a8c84723c */ /* 0x000fee0000001884 */
[----:B------:R-:W-:Y:S02]  /*12170*/  MOV R140, R137 ;  /* 0x00000089008c7202 */ /* 0x000fe40000000f00 */
[----:B------:R-:W-:Y:S01]  /*12180*/  MOV R141, R136 ;  /* 0x00000088008d7202 */ /* 0x000fe20000000f00 */
[----:B--2---:R-:W-:-:S05]  /*12190*/  @P0 BRA `(.L_x_1331) ;  /* 0xffffafb000000947 */ /* 0x004fca000383ffff */
[----:B------:R-:W2:Y:S01]  /*121a0*/  LDL R3, [R1+0x4] ;  /* 0x0000040001037983 */ /* 0x000ea20000100800 */
[----:B------:R-:W-:Y:S01]  /*121b0*/  IMAD.MOV.U32 R140, RZ, RZ, R137 ;  /* 0x000000ffff8c7224 */ /* 0x000fe200078e0089 */
[----:B------:R-:W-:Y:S01]  /*121c0*/  MOV R7, R6 ;  /* 0x0000000600077202 */ /* 0x000fe20000000f00 */
[----:B------:R-:W-:Y:S01]  /*121d0*/  IMAD.MOV.U32 R139, RZ, RZ, R138 ;  /* 0x000000ffff8b7224 */ /* 0x000fe200078e008a */
[----:B------:R-:W-:Y:S01]  /*121e0*/  MOV R230, R0 ;  /* 0x0000000000e67202 */ /* 0x000fe20000000f00 */
[----:B------:R-:W-:Y:S01]  /*121f0*/  IMAD.MOV.U32 R141, RZ, RZ, R136 ;  /* 0x000000ffff8d7224 */ /* 0x000fe200078e0088 */
[----:B--2---:R-:W-:-:S03]  /*12200*/  SHF.L.U32 R3, R3, 0x7, RZ ;  /* 0x0000000703037819 */ /* 0x004fc600000006ff */
.L_x_1300:
[----:B-1----:R-:W2:Y:S04]  /*12210*/  LDL R2, [R1+0x64] ;  /* 0x0000640001027983 */ /* 0x002ea80000100800 */
[----:B------:R-:W3:Y:S01]  /*12220*/  LDL R4, [R1+0x58] ;  /* 0x0000580001047983 */ /* 0x000ee20000100800 */
[----:B------:R-:W-:Y:S01]  /*12230*/  IMAD.MOV.U32 R6, RZ, RZ, 0x1 ;  /* 0x00000001ff067424 */ /* 0x000fe200078e00ff */
[----:B------:R-:W-:-:S02]  /*12240*/  IADD3 R3, R3, 0x7f, RZ ;  /* 0x0000007f03037810 */ /* 0x000fc40007ffe0ff */
[----:B------:R-:W-:Y:S02]  /*12250*/  LOP3.LUT R229, R229, 0xfffffbff, RZ, 0xc0, !PT ;  /* 0xfffffbffe5e57812 */ /* 0x000fe400078ec0ff */
[----:B------:R-:W-:-:S13]  /*12260*/  ISETP.NE.AND P0, PT, R6, c[0x0][0x2c4], PT ;  /* 0x0000b10006007a0c */ /* 0x000fda0003f05270 */
[----:B------:R-:W-:Y:S01]  /*12270*/  @P0 IMAD.HI.U32 R0, R3, c[0x0][0x2c8], RZ ;  /* 0x0000b20003000a27 */ /* 0x000fe200078e00ff */
[----:B------:R-:W-:-:S04]  /*12280*/  @P0 LOP3.LUT R229, R229, 0x400, RZ, 0xfc, !PT ;  /* 0x00000400e5e50812 */ /* 0x000fc800078efcff */
[----:B------:R-:W-:Y:S02]  /*12290*/  @P0 SHF.R.U32.HI R3, RZ, c[0x0][0x2cc], R0 ;  /* 0x0000b300ff030a19 */ /* 0x000fe40000011600 */
[----:B------:R-:W-:Y:S02]  /*122a0*/  ISETP.LE.AND P0, PT, R6, c[0x0][0x32c], PT ;  /* 0x0000cb0006007a0c */ /* 0x000fe40003f03270 */
[----:B------:R-:W-:-:S11]  /*122b0*/  LOP3.LUT R229, R229, 0xfffffdff, RZ, 0xc0, !PT ;  /* 0xfffffdffe5e57812 */ /* 0x000fd600078ec0ff */
[----:B------:R-:W-:Y:S02]  /*122c0*/  @P0 LOP3.LUT R229, R229, 0x200, RZ, 0xfc, !PT ;  /* 0x00000200e5e50812 */ /* 0x000fe400078efcff */
[----:B--2---:R-:W-:-:S05]  /*122d0*/  IADD3 R3, R3, 0x1, R2 ;  /* 0x0000000103037810 */ /* 0x004fca0007ffe002 */
[----:B---3--:R-:W-:-:S05]  /*122e0*/  IMAD.IADD R3, R3, 0x1, -R4 ;  /* 0x0000000103037824 */ /* 0x008fca00078e0a04 */
[----:B------:R-:W-:Y:S01]  /*122f0*/  IADD3 R2, R3, -c[0x0][0x324], RZ ;  /* 0x8000c90003027a10 */ /* 0x000fe20007ffe0ff */
[----:B------:R-:W-:Y:S05]  /*12300*/  @!P0 BRA `(.L_x_1332) ;  /* 0x0000010000008947 */ /* 0x000fea0003800000 */
[----:B------:R-:W-:Y:S01]  /*12310*/  MOV R0, R3 ;  /* 0x0000000300007202 */ /* 0x000fe20000000f00 */
[----:B------:R-:W-:Y:S03]  /*12320*/  BSSY B0, `(.L_x_1333) ;  /* 0x000000c000007945 */ /* 0x000fe60003800000 */
        /* <DEDUP_REMOVED lines=8> */
.L_x_1334:
[----:B------:R-:W-:-:S13]  /*123b0*/  ISETP.NE.AND P0, PT, R6, c[0x0][0x32c], PT ;  /* 0x0000cb0006007a0c */ /* 0x000fda0003f05270 */
[----:B------:R-:W-:-:S05]  /*123c0*/  @P0 IMAD.HI.U32 R3, R0, c[0x0][0x330], RZ ;  /* 0x0000cc0000030a27 */ /* 0x000fca00078e00ff */
[----:B------:R-:W-:Y:S02]  /*123d0*/  @P0 SHF.R.U32.HI R0, RZ, c[0x0][0x334], R3 ;  /* 0x0000cd00ff000a19 */ /* 0x000fe40000011603 */
.L_x_1335:
[----:B------:R-:W-:Y:S05]  /*123e0*/  BSYNC B0 ;  /* 0x0000000000007941 */ /* 0x000fea0003800000 */
.L_x_1333:
[----:B------:R-:W-:-:S05]  /*123f0*/  IMAD R0, R0, c[0x0][0x32c], RZ ;  /* 0x0000cb0000007a24 */ /* 0x000fca00078e02ff */
[----:B------:R-:W-:-:S03]  /*12400*/  IMNMX R2, R2, R0, !PT ;  /* 0x0000000002027217 */ /* 0x000fc60007800200 */
.L_x_1332:
[----:B------:R-:W2:Y:S01]  /*12410*/  LDL R3, [R1+0xb4] ;  /* 0x0000b40001037983 */ /* 0x000ea20000100800 */
[----:B------:R-:W-:-:S05]  /*12420*/  IADD3 R2, R2, 0x2f, RZ ;  /* 0x0000002f02027810 */ /* 0x000fca0007ffe0ff */
[----:B------:R-:W-:-:S05]  /*12430*/  IMAD.HI R2, R2, 0x2aaaaaab, RZ ;  /* 0x2aaaaaab02027827 */ /* 0x000fca00078e02ff */
[----:B------:R-:W-:-:S04]  /*12440*/  SHF.R.U32.HI R0, RZ, 0x1f, R2 ;  /* 0x0000001fff007819 */ /* 0x000fc80000011602 */
[----:B------:R-:W-:-:S04]  /*12450*/  LEA.HI.SX32 R0, R2, R0, 0x1d ;  /* 0x0000000002007211 */ /* 0x000fc800078feaff */
[----:B--2---:R-:W-:-:S04]  /*12460*/  IMNMX R3, R3, R0, !PT ;  /* 0x0000000003037217 */ /* 0x004fc80007800200 */
[----:B------:R-:W-:Y:S01]  /*12470*/  ISETP.GE.AND P0, PT, R230, R3, PT ;  /* 0x00000003e600720c */ /* 0x000fe20003f06270 */
[----:B------:R1:W-:-:S12]  /*12480*/  STL [R1+0x9c], R3 ;  /* 0x00009c0301007387 */ /* 0x0003d80000100800 */
[----:B------:R-:W-:Y:S05]  /*12490*/  @!P0 BRA `(.L_x_1336) ;  /* 0x00003ae000008947 */ /* 0x000fea0003800000 */
[----:B------:R-:W2:Y:S04]  /*124a0*/  LDL R6, [R1+0xa4] ;  /* 0x0000a40001067983 */ /* 0x000ea80000100800 */
[----:B------:R-:W3:Y:S04]  /*124b0*/  LDL.64 R8, [R1+0xc0] ;  /* 0x0000c00001087983 */ /* 0x000ee80000100a00 */
[----:B------:R-:W4:Y:S04]  /*124c0*/  LDL R4, [R1+0xf0] ;  /* 0x0000f00001047983 */ /* 0x000f280000100800 */
[----:B-1----:R-:W4:Y:S01]  /*124d0*/  LDL R3, [R1+0xe8] ;  /* 0x0000e80001037983 */ /* 0x002f220000100800 */
[----:B------:R-:W-:Y:S01]  /*124e0*/  IMAD.MOV.U32 R0, RZ, RZ, R139 ;  /* 0x000000ffff007224 */ /* 0x000fe200078e008b */
[----:B------:R-:W-:Y:S01]  /*124f0*/  MOV R137, R7 ;  /* 0x0000000700897202 */ /* 0x000fe20000000f00 */
[----:B------:R-:W-:Y:S01]  /*12500*/  IMAD.MOV.U32 R136, RZ, RZ, R141 ;  /* 0x000000ffff887224 */ /* 0x000fe200078e008d */
[----:B------:R-:W-:-:S02]  /*12510*/  MOV R237, R230 ;  /* 0x000000e600ed7202 */ /* 0x000fc40000000f00 */
[----:B--2---:R-:W-:Y:S01]  /*12520*/  ISETP.GE.AND P3, PT, R6, c[0x0][0x1d4], PT ;  /* 0x0000750006007a0c */ /* 0x004fe20003f66270 */
[----:B------:R-:W-:Y:S01]  /*12530*/  IMAD.MOV.U32 R6, RZ, RZ, R140 ;  /* 0x000000ffff067224 */ /* 0x000fe200078e008c */
[C---:B---3--:R-:W-:Y:S01]  /*12540*/  SHF.L.U64.HI R241, R8.reuse, 0x1, R9 ;  /* 0x0000000108f17819 */ /* 0x048fe20000010209 */
[----:B------:R-:W-:Y:S01]  /*12550*/  IMAD.SHL.U32 R240, R8, 0x2, RZ ;  /* 0x0000000208f07824 */ /* 0x000fe200078e00ff */
[C---:B----4-:R-:W-:Y:S02]  /*12560*/  SHF.L.U64.HI R239, R3.reuse, 0x1, R4 ;  /* 0x0000000103ef7819 */ /* 0x050fe40000010204 */
[----:B------:R-:W-:Y:S02]  /*12570*/  SHF.L.U32 R238, R3, 0x1, RZ ;  /* 0x0000000103ee7819 */ /* 0x000fe400000006ff */
.L_x_1347:
        /* <DEDUP_REMOVED lines=22> */
[----:B----4-:R-:W-:Y:S01]  /*126e0*/  IMAD.WIDE.U32 R10, R12, c[0x0][0x210], RZ ;  /* 0x000084000c0a7a25 */ /* 0x010fe200078e00ff */
[----:B-1----:R-:W-:Y:S05]  /*126f0*/  SHF.R.S32.HI R8, RZ, 0x1f, R8 ;  /* 0x0000001fff087819 */ /* 0x002fea0000011408 */
[----:B------:R-:W-:Y:S04]  /*12700*/  IMAD R8, R8, c[0x0][0x210], RZ ;  /* 0x0000840008087a24 */ /* 0x000fe800078e02ff */
[----:B------:R-:W-:Y:S05]  /*12710*/  IMAD R8, R12, c[0x0][0x214], R8 ;  /* 0x000085000c087a24 */ /* 0x000fea00078e0208 */
[----:B------:R-:W-:Y:S02]  /*12720*/  IADD3 R8, R11, R8, RZ ;  /* 0x000000080b087210 */ /* 0x000fe40007ffe0ff */
[----:B--2---:R-:W-:Y:S05]  /*12730*/  SHF.R.S32.HI R2, RZ, 0x1f, R7 ;  /* 0x0000001fff027819 */ /* 0x004fea0000011407 */
[----:B------:R-:W-:Y:S02]  /*12740*/  IMAD R4, R2, c[0x0][0x208], RZ ;  /* 0x0000820002047a24 */ /* 0x000fe400078e02ff */
[C---:B------:R-:W-:Y:S04]  /*12750*/  IMAD.WIDE.U32 R2, R7.reuse, c[0x0][0x208], RZ ;  /* 0x0000820007027a25 */ /* 0x040fe800078e00ff */
[----:B------:R-:W-:Y:S01]  /*12760*/  IMAD R4, R7, c[0x0][0x20c], R4 ;  /* 0x0000830007047a24 */ /* 0x000fe200078e0204 */
[----:B---3--:R-:W-:Y:S04]  /*12770*/  SHF.R.S32.HI R7, RZ, 0x1f, R9 ;  /* 0x0000001fff077819 */ /* 0x008fe80000011409 */
[----:B------:R-:W-:Y:S01]  /*12780*/  IADD3 R3, R3, R4, RZ ;  /* 0x0000000403037210 */ /* 0x000fe20007ffe0ff */
[----:B------:R-:W-:Y:S04]  /*12790*/  IMAD R7, R7, c[0x0][0x218], RZ ;  /* 0x0000860007077a24 */ /* 0x000fe800078e02ff */
[C---:B------:R-:W-:Y:S05]  /*127a0*/  IMAD.WIDE.U32 R2, R9.reuse, c[0x0][0x218], R2 ;  /* 0x0000860009027a25 */ /* 0x040fea00078e0002 */
[----:B------:R-:W-:Y:S01]  /*127b0*/  IADD3 R4, P1, R10, R2, RZ ;  /* 0x000000020a047210 */ /* 0x000fe20007f3e0ff */
[----:B------:R-:W-:Y:S03]  /*127c0*/  IMAD R2, R9, c[0x0][0x21c], R7 ;  /* 0x0000870009027a24 */ /* 0x000fe600078e0207 */
[----:B------:R-:W-:Y:S02]  /*127d0*/  LEA R7, P0, R4, c[0x0][0x1f8], 0x1 ;  /* 0x00007e0004077a11 */ /* 0x000fe400078008ff */
[----:B------:R-:W-:Y:S04]  /*127e0*/  IADD3.X R2, R8, R3, R2, P1, !PT ;  /* 0x0000000308027210 */ /* 0x000fe80000ffe402 */
[----:B------:R-:W-:Y:S01]  /*127f0*/  LEA.HI.X R4, R4, c[0x0][0x1fc], R2, 0x1, P0 ;  /* 0x00007f0004047a11 */ /* 0x000fe200000f0c02 */
[----:B------:R-:W-:-:S05]  /*12800*/  BRA.DIV ~URZ, `(.L_x_1339) ;  /* 0x0000e7627f007947 */ /* 0x000fca000b800000 */
[----:B------:R1:W2:Y:S02]  /*12810*/  SHFL.IDX PT, R9, R4, RZ, 0x181f ;  /* 0x00181fff04097589 */ /* 0x0002a400000e0000 */
.L_x_1455:
[----:B------:R-:W-:-:S05]  /*12820*/  BRA.DIV ~URZ, `(.L_x_1340) ;  /* 0x0000e7c27f007947 */ /* 0x000fca000b800000 */
[----:B------:R-:W3:Y:S04]  /*12830*/  LDL R15, [R1+0xf4] ;  /* 0x0000f400010f7983 */ /* 0x000ee80000100800 */
[----:B------:R-:W4:Y:S04]  /*12840*/  LDL R14, [R1+0x78] ;  /* 0x00007800010e7983 */ /* 0x000f280000100800 */
[----:B------:R-:W1:Y:S04]  /*12850*/  SHFL.IDX PT, R2, R7, RZ, 0x181f ;  /* 0x00181fff07027589 */ /* 0x000e6800000e0000 */
[----:B------:R-:W2:Y:S04]  /*12860*/  SHFL.IDX PT, R10, R7, 0x1, 0x181f ;  /* 0x00381f00070a7f89 */ /* 0x000ea800000e0000 */
[----:B------:R-:W2:Y:S04]  /*12870*/  SHFL.IDX PT, R11, R4, 0x1, 0x181f ;  /* 0x00381f00040b7f89 */ /* 0x000ea800000e0000 */
[----:B-1----:R-:W1:Y:S01]  /*12880*/  SHFL.IDX PT, R4, R4, 0x2, 0x181f ;  /* 0x00581f0004047f89 */ /* 0x002e6200000e0000 */
[C---:B------:R-:W-:Y:S02]  /*12890*/  IADD3 R12, P0, R2.reuse, R240, RZ ;  /* 0x000000f0020c7210 */ /* 0x040fe40007f1e0ff */
[----:B------:R-:W-:Y:S02]  /*128a0*/  IADD3 R8, P2, R2, R238, RZ ;  /* 0x000000ee02087210 */ /* 0x000fe40007f5e0ff */
[C---:B--2---:R-:W-:Y:S01]  /*128b0*/  IADD3 R2, P1, R10.reuse, R240, RZ ;  /* 0x000000f00a027210 */ /* 0x044fe20007f3e0ff */
[C---:B------:R-:W-:Y:S01]  /*128c0*/  IMAD.X R13, R9.reuse, 0x1, R241, P0 ;  /* 0x00000001090d7824 */ /* 0x040fe200000e06f1 */
[----:B------:R-:W-:Y:S01]  /*128d0*/  IADD3 R10, P0, R10, R238, RZ ;  /* 0x000000ee0a0a7210 */ /* 0x000fe20007f1e0ff */
[----:B------:R-:W-:Y:S02]  /*128e0*/  IMAD.X R9, R9, 0x1, R239, P2 ;  /* 0x0000000109097824 */ /* 0x000fe400010e06ef */
[C---:B------:R-:W-:Y:S02]  /*128f0*/  IMAD.X R3, R11.reuse, 0x1, R241, P1 ;  /* 0x000000010b037824 */ /* 0x040fe400008e06f1 */
[----:B------:R-:W-:Y:S01]  /*12900*/  IMAD.X R11, R11, 0x1, R239, P0 ;  /* 0x000000010b0b7824 */ /* 0x000fe200000e06ef */
[----:B---3--:R-:W-:Y:S01]  /*12910*/  ISETP.GE.AND P4, PT, R15, c[0x0][0x1d4], PT ;  /* 0x000075000f007a0c */ /* 0x008fe20003f86270 */
[----:B----4-:R2:W-:Y:S11]  /*12920*/  LDGSTS.E.BYPASS.LTC128B.128 [R14], [R12.64], !P3 ;  /* 0x000000000c0e7fae */ /* 0x0105f6000d901d46 */
[----:B------:R-:W-:Y:S01]  /*12930*/  @!UPT UIADD3 URZ, URZ, URZ, URZ ;  /* 0x0000003f3f3ff290 */ /* 0x000fe2000fffe03f */
[----:B------:R3:W-:Y:S04]  /*12940*/  LDGSTS.E.BYPASS.LTC128B.128 [R14+0x1800], [R8.64], !P4 ;  /* 0x01800000080e7fae */ /* 0x0007e8000e101d46 */
[----:B------:R4:W-:Y:S04]  /*12950*/  LDGSTS.E.BYPASS.LTC128B.128 [R14+0x800], [R2.64], !P3 ;  /* 0x00800000020e7fae */ /* 0x0009e8000d901d46 */
[----:B------:R2:W-:Y:S04]  /*12960*/  LDGSTS.E.BYPASS.LTC128B.128 [R14+0x2000], [R10.64], !P4 ;  /* 0x020000000a0e7fae */ /* 0x0005e8000e101d46 */
[----:B---3--:R2:W5:Y:S04]  /*12970*/  LDL R8, [R1+0xa0] ;  /* 0x0000a00001087983 */ /* 0x0085680000100800 */
[----:B----4-:R2:W3:Y:S02]  /*12980*/  SHFL.IDX PT, R2, R7, 0x2, 0x181f ;  /* 0x00581f0007027f89 */ /* 0x0104e400000e0000 */
.L_x_1456:
[----:B-12--5:R-:W-:Y:S01]  /*12990*/  IADD3 R10, -R8, 0x10, RZ ;  /* 0x00000010080a7810 */ /* 0x026fe20007ffe1ff */
[----:B------:R-:W2:Y:S03]  /*129a0*/  LDL R7, [R1+0x78] ;  /* 0x0000780001077983 */ /* 0x000ea60000100800 */
[----:B------:R-:W-:Y:S04]  /*129b0*/  LOP3.LUT R10, R10, 0xf, RZ, 0xc0, !PT ;  /* 0x0000000f0a0a7812 */ /* 0x000fe800078ec0ff */
[----:B---3--:R-:W-:Y:S04]  /*129c0*/  IADD3 R10, P1, P0, R10, R2, R238 ;  /* 0x000000020a0a7210 */ /* 0x008fe8000783e0ee */
[----:B------:R-:W-:Y:S02]  /*129d0*/  IADD3.X R11, RZ, R4, R239, P1, P0 ;  /* 0x00000004ff0b7210 */ /* 0x000fe40000fe04ef */
[----:B------:R-:W-:Y:S02]  /*129e0*/  IADD3 R2, P0, R2, R240, RZ ;  /* 0x000000f002027210 */ /* 0x000fe40007f1e0ff */
[----:B------:R-:W-:Y:S03]  /*129f0*/  ISETP.NE.U32.AND P1, PT, R8, RZ, PT ;  /* 0x000000ff0800720c */ /* 0x000fe60003f25070 */
[----:B------:R-:W-:Y:S05]  /*12a00*/  IMAD.X R3, R4, 0x1, R241, P0 ;  /* 0x0000000104037824 */ /* 0x000fea00000e06f1 */
[----:B------:R-:W-:Y:S01]  /*12a10*/  @!PT LDS RZ, [RZ] ;  /* 0x00000000fffff984 */ /* 0x000fe20000000800 */
[----:B------:R-:W-:Y:S01]  /*12a20*/  @!PT LDS RZ, [RZ] ;  /* 0x00000000fffff984 */ /* 0x000fe20000000800 */
[----:B------:R-:W-:Y:S01]  /*12a30*/  @!PT LDS RZ, [RZ] ;  /* 0x00000000fffff984 */ /* 0x000fe20000000800 */
[----:B--2---:R1:W-:Y:S05]  /*12a40*/  LDGSTS.E.BYPASS.LTC128B.128 [R7+0x1000], [R2.64], !P3 ;  /* 0x0100000002077fae */ /* 0x0043ea000d901d46 */
[----:B------:R1:W-:Y:S02]  /*12a50*/  LDGSTS.E.BYPASS.LTC128B.128.ZFILL [R7+0x2800], [R10.64], P1 ;  /* 0x028000000a077fae */ /* 0x0003e40008941d46 */
.L_x_1338:
[----:B-1-34-:R-:W-:Y:S05]  /*12a60*/  BSYNC B0 ;  /* 0x0000000000007941 */ /* 0x01afea0003800000 */
.L_x_1337:
        /* <DEDUP_REMOVED lines=156> */
[----:B------:R-:W1:Y:S02]  /*13430*/  MUFU.TANH R232, R19 ;  /* 0x0000001300e87308 */ /* 0x000e640000002400 */
        /* <DEDUP_REMOVED lines=10> */
[----:B------:R5:W1:Y:S01]  /*134e0*/  MUFU.TANH R143, R22 ;  /* 0x00000016008f7308 */ /* 0x000a620000002400 */
[----:B------:R-:W-:Y:S01]  /*134f0*/  FMUL.FTZ R29, R29, c[0x0][0x320] ;  /* 0x0000c8001d1d7a20 */ /* 0x000fe20000410000 */
[C---:B------:R-:W-:Y:S04]  /*13500*/  HMMA.16816.F32 R44, R200.reuse, R12, R44 ;  /* 0x0000000cc82c723c */ /* 0x040fe8000000182c */
[----:B------:R-:W-:Y:S02]  /*13510*/  FMUL.FTZ R30, R30, c[0x0][0x320] ;  /* 0x0000c8001e1e7a20 */ /* 0x000fe40000410000 */
[----:B------:R-:W-:Y:S02]  /*13520*/  FMUL.FTZ R31, R31, c[0x0][0x320] ;  /* 0x0000c8001f1f7a20 */ /* 0x000fe40000410000 */
[----:B------:R1:W1:Y:S01]  /*13530*/  MUFU.TANH R142, R23 ;  /* 0x00000017008e7308 */ /* 0x0002620000002400 */
[-C--:B------:R-:W-:Y:S03]  /*13540*/  HMMA.16816.F32 R48, R200, R14.reuse, R48 ;  /* 0x0000000ec830723c */ /* 0x080fe60000001830 */
[----:B------:R-:W-:Y:S02]  /*13550*/  FMUL.FTZ R34, R34, c[0x0][0x320] ;  /* 0x0000c80022227a20 */ /* 0x000fe40000410000 */
[----:B------:R-:W-:Y:S03]  /*13560*/  FMUL.FTZ R35, R35, c[0x0][0x320] ;  /* 0x0000c80023237a20 */ /* 0x000fe60000410000 */
[----:B------:R-:W-:Y:S01]  /*13570*/  HMMA.16816.F32 R52, R192, R14, R52 ;  /* 0x0000000ec034723c */ /* 0x000fe20000001834 */
[----:B------:R2:W2:Y:S03]  /*13580*/  MUFU.TANH R206, R24 ;  /* 0x0000001800ce7308 */ /* 0x0004a60000002400 */
[----:B-----5:R-:W-:Y:S03]  /*13590*/  FMUL.FTZ R22, R43, c[0x0][0x320] ;  /* 0x0000c8002b167a20 */ /* 0x020fe60000410000 */
[----:B------:R-:W-:Y:S02]  /*135a0*/  FMUL.FTZ R21, R44, c[0x0][0x320] ;  /* 0x0000c8002c157a20 */ /* 0x000fe40000410000 */
[----:B------:R-:W-:Y:S02]  /*135b0*/  FMUL.FTZ R20, R45, c[0x0][0x320] ;  /* 0x0000c8002d147a20 */ /* 0x000fe40000410000 */
[----:B------:R5:W3:Y:S01]  /*135c0*/  MUFU.TANH R199, R25 ;  /* 0x0000001900c77308 */ /* 0x000ae20000002400 */
[----:B------:R-:W-:Y:S02]  /*135d0*/  FMUL.FTZ R46, R46, c[0x0][0x320] ;  /* 0x0000c8002e2e7a20 */ /* 0x000fe40000410000 */
[----:B------:R-:W-:Y:S02]  /*135e0*/  FMUL.FTZ R47, R47, c[0x0][0x320] ;  /* 0x0000c8002f2f7a20 */ /* 0x000fe40000410000 */
[----:B-1----:R-:W-:Y:S02]  /*135f0*/  FMUL.FTZ R23, R42, c[0x0][0x320] ;  /* 0x0000c8002a177a20 */ /* 0x002fe40000410000 */
[----:B------:R-:W-:Y:S02]  /*13600*/  FMUL.FTZ R19, R48, c[0x0][0x320] ;  /* 0x0000c80030137a20 */ /* 0x000fe40000410000 */
[----:B------:R-:W-:Y:S01]  /*13610*/  FMUL.FTZ R18, R49, c[0x0][0x320] ;  /* 0x0000c80031127a20 */ /* 0x000fe20000410000 */
[----:B------:R1:W1:Y:S01]  /*13620*/  MUFU.TANH R205, R26 ;  /* 0x0000001a00cd7308 */ /* 0x0002620000002400 */
[----:B------:R-:W-:Y:S02]  /*13630*/  FMUL.FTZ R50, R50, c[0x0][0x320] ;  /* 0x0000c80032327a20 */ /* 0x000fe40000410000 */
[----:B------:R-:W-:Y:S02]  /*13640*/  FMUL.FTZ R17, R52, c[0x0][0x320] ;  /* 0x0000c80034117a20 */ /* 0x000fe40000410000 */
[----:B--2---:R-:W-:Y:S02]  /*13650*/  FMUL.FTZ R24, R41, c[0x0][0x320] ;  /* 0x0000c80029187a20 */ /* 0x004fe40000410000 */
[----:B------:R-:W-:Y:S02]  /*13660*/  FMUL.FTZ R16, R53, c[0x0][0x320] ;  /* 0x0000c80035107a20 */ /* 0x000fe40000410000 */
[----:B------:R-:W-:Y:S01]  /*13670*/  FMUL.FTZ R15, R54, c[0x0][0x320] ;  /* 0x0000c800360f7a20 */ /* 0x000fe20000410000 */
[----:B------:R2:W2:Y:S01]  /*13680*/  MUFU.TANH R198, R27 ;  /* 0x0000001b00c67308 */ /* 0x0004a20000002400 */
[----:B------:R-:W-:Y:S02]  /*13690*/  FMUL.FTZ R14, R55, c[0x0][0x320] ;  /* 0x0000c800370e7a20 */ /* 0x000fe40000410000 */
[----:B------:R-:W-:Y:S02]  /*136a0*/  FMUL.FTZ R51, R51, c[0x0][0x320] ;  /* 0x0000c80033337a20 */ /* 0x000fe40000410000 */
[----:B-----5:R-:W-:Y:S05]  /*136b0*/  FMUL.FTZ R25, R40, c[0x0][0x320] ;  /* 0x0000c80028197a20 */ /* 0x020fea0000410000 */
[----:B------:R5:W3:Y:S01]  /*136c0*/  MUFU.TANH R197, R28 ;  /* 0x0000001c00c57308 */ /* 0x000ae20000002400 */
[----:B-1----:R-:W-:Y:S09]  /*136d0*/  FMUL.FTZ R26, R39, c[0x0][0x320] ;  /* 0x0000c800271a7a20 */ /* 0x002ff20000410000 */
[----:B------:R1:W1:Y:S01]  /*136e0*/  MUFU.TANH R138, R29 ;  /* 0x0000001d008a7308 */ /* 0x0002620000002400 */
[----:B--2---:R-:W-:Y:S09]  /*136f0*/  FMUL.FTZ R27, R38, c[0x0][0x320] ;  /* 0x0000c800261b7a20 */ /* 0x004ff20000410000 */
[----:B------:R2:W2:Y:S01]  /*13700*/  MUFU.TANH R235, R30 ;  /* 0x0000001e00eb7308 */ /* 0x0004a20000002400 */
[----:B-----5:R-:W-:Y:S09]  /*13710*/  FMUL.FTZ R28, R37, c[0x0][0x320] ;  /* 0x0000c800251c7a20 */ /* 0x020ff20000410000 */
[----:B------:R5:W3:Y:S01]  /*13720*/  MUFU.TANH R236, R31 ;  /* 0x0000001f00ec7308 */ /* 0x000ae20000002400 */
[----:B-1----:R-:W-:Y:S09]  /*13730*/  FMUL.FTZ R29, R36, c[0x0][0x320] ;  /* 0x0000c800241d7a20 */ /* 0x002ff20000410000 */
[----:B------:R1:W1:Y:S01]  /*13740*/  MUFU.TANH R234, R34 ;  /* 0x0000002200ea7308 */ /* 0x0002620000002400 */
[----:B--2---:R-:W-:Y:S09]  /*13750*/  FMUL.FTZ R30, R33, c[0x0][0x320] ;  /* 0x0000c800211e7a20 */ /* 0x004ff20000410000 */
[----:B------:R-:W2:Y:S01]  /*13760*/  MUFU.TANH R30, R30 ;  /* 0x0000001e001e7308 */ /* 0x000ea20000002400 */
[----:B-----5:R-:W-:Y:S09]  /*13770*/  FMUL.FTZ R31, R32, c[0x0][0x320] ;  /* 0x0000c800201f7a20 */ /* 0x020ff20000410000 */
        /* <DEDUP_REMOVED lines=35> */
[--C-:B------:R-:W-:Y:S01]  /*139b0*/  IMAD.MOV.U32 R2, RZ, RZ, R3.reuse ;  /* 0x000000ffff027224 */ /* 0x100fe200078e0003 */
[----:B------:R-:W-:Y:S04]  /*139c0*/  @P0 SHF.R.U32.HI R2, RZ, c[0x0][0x2c0], R4 ;  /* 0x0000b000ff020a19 */ /* 0x000fe80000011604 */
[C---:B----4-:R-:W-:Y:S02]  /*139d0*/  @!P1 IADD3 R4, P0, R2.reuse, R242, RZ ;  /* 0x000000f202049210 */ /* 0x050fe40007f1e0ff */
[----:B------:R-:W2:Y:S02]  /*139e0*/  S2R R242, SR_CTAID.Y ;  /* 0x0000000000f27919 */ /* 0x000ea40000002600 */
[----:B-----5:R-:W-:Y:S01]  /*139f0*/  @!P1 LEA.HI.X.SX32 R7, R2, R7, 0x1, P0 ;  /* 0x0000000702079211 */ /* 0x020fe200000f0eff */
[----:B------:R-:W-:Y:S01]  /*13a00*/  IMAD.MOV R2, RZ, RZ, -R2 ;  /* 0x000000ffff027224 */ /* 0x000fe200078e0a02 */
[----:B------:R-:W-:Y:S03]  /*13a10*/  @!P1 LEA R8, P0, R4, c[0x0][0x2a0], 0x2 ;  /* 0x0000a80004089a11 */ /* 0x000fe600078010ff */
[----:B------:R-:W-:Y:S01]  /*13a20*/  IMAD R10, R2, c[0x0][0x2b8], R3 ;  /* 0x0000ae00020a7a24 */ /* 0x000fe200078e0203 */
[----:B------:R-:W-:Y:S04]  /*13a30*/  @!P1 LEA.HI.X R9, R4, c[0x0][0x2a4], R7, 0x2, P0 ;  /* 0x0000a90004099a11 */ /* 0x000fe800000f1407 */
[----:B------:R2:W-:Y:S01]  /*13a40*/  STL [R1+0x7c], R10 ;  /* 0x00007c0a01007387 */ /* 0x0005e20000100800 */
[----:B------:R-:W-:Y:S03]  /*13a50*/  SHF.R.S32.HI R2, RZ, 0x1f, R10 ;  /* 0x0000001fff027819 */ /* 0x000fe6000001140a */
[----:B------:R-:W3:Y:S02]  /*13a60*/  @!P1 LDG.E R11, [R8.64] ;  /* 0x00000006080b9981 */ /* 0x000ee4000c1e1900 */
[----:B------:R-:W-:Y:S02]  /*13a70*/  IMAD R4, R2, c[0x0][0x1e0], RZ ;  /* 0x0000780002047a24 */ /* 0x000fe400078e02ff */
[C---:B------:R-:W-:Y:S04]  /*13a80*/  IMAD.WIDE.U32 R2, R10.reuse, c[0x0][0x1e0], RZ ;  /* 0x000078000a027a25 */ /* 0x040fe800078e00ff */
[----:B------:R-:W-:Y:S05]  /*13a90*/  IMAD R4, R10, c[0x0][0x1e4], R4 ;  /* 0x000079000a047a24 */ /* 0x000fea00078e0204 */
[----:B------:R-:W-:Y:S02]  /*13aa0*/  IADD3 R3, R3, R4, RZ ;  /* 0x0000000403037210 */ /* 0x000fe40007ffe0ff */
[----:B--2---:R-:W-:Y:S01]  /*13ab0*/  SHF.R.S32.HI R10, RZ, 0x1f, R242 ;  /* 0x0000001fff0a7819 */ /* 0x004fe200000114f2 */
[C---:B-1----:R-:W-:Y:S04]  /*13ac0*/  IMAD.WIDE.U32 R242, R139.reuse, c[0x0][0x1e8], RZ ;  /* 0x00007a008bf27a25 */ /* 0x042fe800078e00ff */
[----:B------:R-:W-:Y:S04]  /*13ad0*/  IMAD R10, R10, c[0x0][0x1e8], RZ ;  /* 0x00007a000a0a7a24 */ /* 0x000fe800078e02ff */
[----:B------:R-:W-:Y:S04]  /*13ae0*/  IMAD R10, R139, c[0x0][0x1ec], R10 ;  /* 0x00007b008b0a7a24 */ /* 0x000fe800078e020a */
[----:B------:R-:W-:Y:S01]  /*13af0*/  IMAD.IADD R10, R243, 0x1, R10 ;  /* 0x00000001f30a7824 */ /* 0x000fe200078e020a */
[----:B---3--:R-:W-:Y:S01]  /*13b00*/  SHF.R.S32.HI R7, RZ, 0x1f, R11 ;  /* 0x0000001fff077819 */ /* 0x008fe2000001140b */
        /* <DEDUP_REMOVED lines=10> */
.L_x_1457:
[----:B------:R-:W-:-:S05]  /*13bb0*/  BRA.DIV ~URZ, `(.L_x_1344) ;  /* 0x0000d8d27f007947 */ /* 0x000fca000b800000 */
[----:B------:R-:W4:Y:S04]  /*13bc0*/  LDL R33, [R1+0xf4] ;  /* 0x0000f40001217983 */ /* 0x000f280000100800 */
[----:B--2---:R-:W2:Y:S04]  /*13bd0*/  LDL R32, [R1+0x74] ;  /* 0x0000740001207983 */ /* 0x004ea80000100800 */
[----:B------:R-:W1:Y:S04]  /*13be0*/  SHFL.IDX PT, R2, R7, RZ, 0x181f ;  /* 0x00181fff07027589 */ /* 0x000e6800000e0000 */
[----:B------:R-:W3:Y:S04]  /*13bf0*/  SHFL.IDX PT, R10, R7, 0x1, 0x181f ;  /* 0x00381f00070a7f89 */ /* 0x000ee800000e0000 */
[----:B-1----:R-:W1:Y:S04]  /*13c00*/  SHFL.IDX PT, R11, R4, 0x1, 0x181f ;  /* 0x00381f00040b7f89 */ /* 0x002e6800000e0000 */
[----:B------:R-:W2:Y:S04]  /*13c10*/  SHFL.IDX PT, R4, R4, 0x2, 0x181f ;  /* 0x00581f0004047f89 */ /* 0x000ea800000e0000 */
[----:B------:R-:W2:Y:S01]  /*13c20*/  SHFL.IDX PT, R7, R7, 0x2, 0x181f ;  /* 0x00581f0007077f89 */ /* 0x000ea200000e0000 */
[C---:B------:R-:W-:Y:S02]  /*13c30*/  IADD3 R12, P0, R2.reuse, R240, RZ ;  /* 0x000000f0020c7210 */ /* 0x040fe40007f1e0ff */
[----:B------:R-:W-:Y:S02]  /*13c40*/  IADD3 R8, P2, R2, R238, RZ ;  /* 0x000000ee02087210 */ /* 0x000fe40007f5e0ff */
[C---:B---3--:R-:W-:Y:S01]  /*13c50*/  IADD3 R2, P1, R10.reuse, R240, RZ ;  /* 0x000000f00a027210 */ /* 0x048fe20007f3e0ff */
[C---:B------:R-:W-:Y:S01]  /*13c60*/  IMAD.X R13, R9.reuse, 0x1, R241, P0 ;  /* 0x00000001090d7824 */ /* 0x040fe200000e06f1 */
[----:B------:R-:W-:Y:S01]  /*13c70*/  IADD3 R10, P0, R10, R238, RZ ;  /* 0x000000ee0a0a7210 */ /* 0x000fe20007f1e0ff */
[----:B------:R-:W-:Y:S02]  /*13c80*/  IMAD.X R9, R9, 0x1, R239, P2 ;  /* 0x0000000109097824 */ /* 0x000fe400010e06ef */
[C---:B-1----:R-:W-:Y:S02]  /*13c90*/  IMAD.X R3, R11.reuse, 0x1, R241, P1 ;  /* 0x000000010b037824 */ /* 0x042fe400008e06f1 */
[----:B------:R-:W-:Y:S01]  /*13ca0*/  IMAD.X R11, R11, 0x1, R239, P0 ;  /* 0x000000010b0b7824 */ /* 0x000fe200000e06ef */
[----:B----4-:R-:W-:Y:S01]  /*13cb0*/  ISETP.GE.AND P4, PT, R33, c[0x0][0x1d4], PT ;  /* 0x0000750021007a0c */ /* 0x010fe20003f86270 */
[----:B--2---:R1:W-:Y:S11]  /*13cc0*/  LDGSTS.E.BYPASS.LTC128B.128 [R32+0x5080], [R12.64], !P3 ;  /* 0x050800000c207fae */ /* 0x0043f6000d901d46 */
[----:B------:R-:W-:Y:S01]  /*13cd0*/  @!UPT UIADD3 URZ, URZ, URZ, URZ ;  /* 0x0000003f3f3ff290 */ /* 0x000fe2000fffe03f */
[----:B------:R1:W-:Y:S04]  /*13ce0*/  LDGSTS.E.BYPASS.LTC128B.128 [R32+0x6880], [R8.64], !P4 ;  /* 0x0688000008207fae */ /* 0x0003e8000e101d46 */
[----:B------:R1:W-:Y:S04]  /*13cf0*/  LDGSTS.E.BYPASS.LTC128B.128 [R32+0x5880], [R2.64], !P3 ;  /* 0x0588000002207fae */ /* 0x0003e8000d901d46 */
[----:B------:R2:W-:Y:S04]  /*13d00*/  LDGSTS.E.BYPASS.LTC128B.128 [R32+0x7080], [R10.64], !P4 ;  /* 0x070800000a207fae */ /* 0x0005e8000e101d46 */
[----:B--2---:R1:W5:Y:S02]  /*13d10*/  LDL R10, [R1+0xa0] ;  /* 0x0000a000010a7983 */ /* 0x0043640000100800 */
.L_x_1458:
[----:B-1---5:R-:W-:Y:S01]  /*13d20*/  IADD3 R8, -R10, 0x10, RZ ;  /* 0x000000100a087810 */ /* 0x022fe20007ffe1ff */
[----:B------:R-:W2:Y:S03]  /*13d30*/  LDL R11, [R1+0x74] ;  /* 0x00007400010b7983 */ /* 0x000ea60000100800 */
[----:B------:R-:W-:Y:S04]  /*13d40*/  LOP3.LUT R8, R8, 0xf, RZ, 0xc0, !PT ;  /* 0x0000000f08087812 */ /* 0x000fe800078ec0ff */
[----:B------:R-:W-:Y:S04]  /*13d50*/  IADD3 R8, P1, P0, R8, R7, R238 ;  /* 0x0000000708087210 */ /* 0x000fe8000783e0ee */
        /* <DEDUP_REMOVED lines=9> */
.L_x_1342:
[----:B--234-:R-:W-:Y:S05]  /*13df0*/  BSYNC B0 ;  /* 0x0000000000007941 */ /* 0x01cfea0003800000 */
.L_x_1341:
[----:B-1----:R-:W-:Y:S01]  /*13e00*/  FMNMX.FTZ R3, R207, R0, !PT ;  /* 0x00000000cf037209 */ /* 0x002fe20007810000 */
        /* <DEDUP_REMOVED lines=48> */
[----:B------:R-:W-:-:S05]  /*14110*/  BRA.DIV ~URZ, `(.L_x_1345) ;  /* 0x0000d7927f007947 */ /* 0x000fca000b800000 */
[----:B------:R1:W2:Y:S02]  /*14120*/  SHFL.BFLY PT, R139, R4, 0x2, 0x1f ;  /* 0x0c401f00048b7f89 */ /* 0x0002a400000e0000 */
.L_x_1459:
[----:B--2---:R-:W-:Y:S01]  /*14130*/  FMNMX.FTZ R139, R4, R139, !PT ;  /* 0x0000008b048b7209 */ /* 0x004fe20007810000 */
[----:B------:R-:W-:-:S05]  /*14140*/  BRA.DIV ~URZ, `(.L_x_1346) ;  /* 0x0000d7b27f007947 */ /* 0x000fca000b800000 */
[----:B------:R-:W-:Y:S04]  /*14150*/  SHFL.BFLY PT, R2, R140, 0x2, 0x1f ;  /* 0x0c401f008c027f89 */ /* 0x000fe800000e0000 */
[----:B------:R-:W-:Y:S04]  /*14160*/  SHFL.BFLY PT, R3, R141, 0x2, 0x1f ;  /* 0x0c401f008d037f89 */ /* 0x000fe800000e0000 */
[----:B-1----:R-:W1:Y:S02]  /*14170*/  SHFL.BFLY PT, R4, R7, 0x2, 0x1f ;  /* 0x0c401f0007047f89 */ /* 0x002e6400000e0000 */
[----:B-1----:R-:W-:Y:S02]  /*14180*/  FMNMX.FTZ R4, R7, R4, !PT ;  /* 0x0000000407047209 */ /* 0x002fe40007810000 */
[----:B------:R-:W-:Y:S02]  /*14190*/  FMNMX.FTZ R140, R140, R2, !PT ;  /* 0x000000028c8c7209 */ /* 0x000fe40007810000 */
[----:B------:R-:W-:Y:S01]  /*141a0*/  FMNMX.FTZ R141, R141, R3, !PT ;  /* 0x000000038d8d7209 */ /* 0x000fe20007810000 */
[----:B------:R-:W-:Y:S04]  /*141b0*/  SHFL.BFLY PT, R2, R4, 0x1, 0x1f ;  /* 0x0c201f0004027f89 */ /* 0x000fe800000e0000 */
[----:B------:R-:W1:Y:S04]  /*141c0*/  SHFL.BFLY PT, R3, R139, 0x1, 0x1f ;  /* 0x0c201f008b037f89 */ /* 0x000e6800000e0000 */
[----:B------:R-:W2:Y:S04]  /*141d0*/  SHFL.BFLY PT, R8, R140, 0x1, 0x1f ;  /* 0x0c201f008c087f89 */ /* 0x000ea800000e0000 */
[----:B------:R-:W3:Y:S01]  /*141e0*/  SHFL.BFLY PT, R9, R141, 0x1, 0x1f ;  /* 0x0c201f008d097f89 */ /* 0x000ee200000e0000 */
[----:B-1----:R-:W-:Y:S02]  /*141f0*/  FMNMX.FTZ R139, R139, R3, !PT ;  /* 0x000000038b8b7209 */ /* 0x002fe40007810000 */
[----:B--2---:R-:W-:Y:S02]  /*14200*/  FMNMX.FTZ R140, R140, R8, !PT ;  /* 0x000000088c8c7209 */ /* 0x004fe40007810000 */
[----:B---3--:R-:W-:Y:S02]  /*14210*/  FMNMX.FTZ R141, R141, R9, !PT ;  /* 0x000000098d8d7209 */ /* 0x008fe40007810000 */
.L_x_1460:
[C---:B------:R-:W-:Y:S01]  /*14220*/  FADD.FTZ R0, -R139.reuse, R0 ;  /* 0x000000008b007221 */ /* 0x040fe20000010100 */
[----:B------:R-:W-:Y:S01]  /*14230*/  FMNMX.FTZ R2, R2, R4, !PT ;  /* 0x0000000402027209 */ /* 0x000fe20007810000 */
[----:B------:R-:W-:Y:S01]  /*14240*/  FMUL.FTZ R10, R139, c[0x0][0x2d0] ;  /* 0x0000b4008b0a7a20 */ /* 0x000fe20000410000 */
[----:B------:R-:W2:Y:S01]  /*14250*/  LDL.LU R44, [R1+0x90] ;  /* 0x00009000012c7983 */ /* 0x000ea20000300800 */
[----:B------:R-:W-:Y:S01]  /*14260*/  FMUL.FTZ R0, R0, c[0x0][0x2d0] ;  /* 0x0000b40000007a20 */ /* 0x000fe20000410000 */
[----:B------:R-:W-:Y:S01]  /*14270*/  WARPSYNC 0xffffffff ;  /* 0xffffffff00007948 */ /* 0x000fe20003800000 */
[----:B------:R-:W-:Y:S02]  /*14280*/  FMUL.FTZ R9, R140, c[0x0][0x2d0] ;  /* 0x0000b4008c097a20 */ /* 0x000fe40000410000 */
[----:B------:R1:W-:Y:S01]  /*14290*/  MUFU.EX2 R3, R0 ;  /* 0x0000000000037308 */ /* 0x0003e20000000800 */
[--C-:B------:R-:W-:Y:S02]  /*142a0*/  FFMA.FTZ R8, R214, c[0x0][0x2d0], -R10.reuse ;  /* 0x0000b400d6087a23 */ /* 0x100fe4000001080a */
[--C-:B------:R-:W-:Y:S02]  /*142b0*/  FFMA.FTZ R7, R212, c[0x0][0x2d0], -R9.reuse ;  /* 0x0000b400d4077a23 */ /* 0x100fe40000010809 */
[--C-:B------:R-:W-:Y:S02]  /*142c0*/  FFMA.FTZ R11, R196, c[0x0][0x2d0], -R10.reuse ;  /* 0x0000b400c40b7a23 */ /* 0x100fe4000001080a */
[--C-:B------:R-:W-:Y:S02]  /*142d0*/  FFMA.FTZ R12, R204, c[0x0][0x2d0], -R10.reuse ;  /* 0x0000b400cc0c7a23 */ /* 0x100fe4000001080a */
[--C-:B------:R-:W-:Y:S01]  /*142e0*/  FFMA.FTZ R203, R199, c[0x0][0x2d0], -R10.reuse ;  /* 0x0000b400c7cb7a23 */ /* 0x100fe2000001080a */
[----:B------:R3:W-:Y:S01]  /*142f0*/  MUFU.EX2 R248, R8 ;  /* 0x0000000800f87308 */ /* 0x0007e20000000800 */
[--C-:B------:R-:W-:Y:S02]  /*14300*/  FFMA.FTZ R202, R29, c[0x0][0x2d0], -R10.reuse ;  /* 0x0000b4001dca7a23 */ /* 0x100fe4000001080a */
        /* <DEDUP_REMOVED lines=11> */
[----:B------:R-:W-:Y:S02]  /*143c0*/  FFMA.FTZ R214, R16, c[0x0][0x2d0], -R10 ;  /* 0x0000b40010d67a23 */ /* 0x000fe4000001080a */
[----:B---3--:R-:W-:Y:S04]  /*143d0*/  FMUL.FTZ R8, R141, c[0x0][0x2d0] ;  /* 0x0000b4008d087a20 */ /* 0x008fe80000410000 */
[--C-:B------:R-:W-:Y:S03]  /*143e0*/  FFMA.FTZ R195, R30, c[0x0][0x2d0], -R8.reuse ;  /* 0x0000b4001ec37a23 */ /* 0x100fe60000010808 */
[----:B------:R3:W-:Y:S01]  /*143f0*/  MUFU.EX2 R39, R11 ;  /* 0x0000000b00277308 */ /* 0x0007e20000000800 */
[--C-:B------:R-:W-:Y:S02]  /*14400*/  FFMA.FTZ R13, R211, c[0x0][0x2d0], -R8.reuse ;  /* 0x0000b400d30d7a23 */ /* 0x100fe40000010808 */
[--C-:B------:R-:W-:Y:S02]  /*14410*/  FFMA.FTZ R211, R22, c[0x0][0x2d0], -R9.reuse ;  /* 0x0000b40016d37a23 */ /* 0x100fe40000010809 */
[--C-:B------:R-:W-:Y:S02]  /*14420*/  FFMA.FTZ R197, R197, c[0x0][0x2d0], -R8.reuse ;  /* 0x0000b400c5c57a23 */ /* 0x100fe40000010808 */
[--C-:B------:R-:W-:Y:S02]  /*14430*/  FFMA.FTZ R207, R21, c[0x0][0x2d0], -R8.reuse ;  /* 0x0000b40015cf7a23 */ /* 0x100fe40000010808 */
[--C-:B------:R-:W-:Y:S01]  /*14440*/  FFMA.FTZ R204, R20, c[0x0][0x2d0], -R8.reuse ;  /* 0x0000b40014cc7a23 */ /* 0x100fe20000010808 */
[----:B------:R4:W-:Y:S01]  /*14450*/  MUFU.EX2 R249, R12 ;  /* 0x0000000c00f97308 */ /* 0x0009e20000000800 */
[----:B------:R-:W-:Y:S02]  /*14460*/  FFMA.FTZ R212, R18, c[0x0][0x2d0], -R8 ;  /* 0x0000b40012d47a23 */ /* 0x000fe40000010808 */
[----:B-1----:R-:W-:Y:S04]  /*14470*/  FADD.FTZ R0, -R140, R6 ;  /* 0x000000068c007221 */ /* 0x002fe80000010100 */
[----:B------:R-:W-:Y:S03]  /*14480*/  FMUL.FTZ R0, R0, c[0x0][0x2d0] ;  /* 0x0000b40000007a20 */ /* 0x000fe60000410000 */
[----:B------:R-:W-:Y:S01]  /*14490*/  MUFU.EX2 R245, R13 ;  /* 0x0000000d00f57308 */ /* 0x000fe20000000800 */
[--C-:B---3--:R-:W-:Y:S02]  /*144a0*/  FFMA.FTZ R11, R209, c[0x0][0x2d0], -R8.reuse ;  /* 0x0000b400d10b7a23 */ /* 0x108fe40000010808 */
[--C-:B------:R-:W-:Y:S07]  /*144b0*/  FFMA.FTZ R209, R14, c[0x0][0x2d0], -R9.reuse ;  /* 0x0000b4000ed17a23 */ /* 0x100fee0000010809 */
[----:B------:R1:W-:Y:S01]  /*144c0*/  MUFU.EX2 R6, R0 ;  /* 0x0000000000067308 */ /* 0x0003e20000000800 */
[----:B----4-:R-:W-:Y:S02]  /*144d0*/  FFMA.FTZ R12, R230, c[0x0][0x2d0], -R8 ;  /* 0x0000b400e60c7a23 */ /* 0x010fe40000010808 */
[----:B------:R-:W-:Y:S07]  /*144e0*/  FFMA.FTZ R230, R17, c[0x0][0x2d0], -R10 ;  /* 0x0000b40011e67a23 */ /* 0x000fee000001080a */
[----:B------:R-:W-:Y:S10]  /*144f0*/  MUFU.EX2 R42, R11 ;  /* 0x0000000b002a7308 */ /* 0x000ff40000000800 */
[----:B------:R-:W-:Y:S01]  /*14500*/  MUFU.EX2 R246, R12 ;  /* 0x0000000c00f67308 */ /* 0x000fe20000000800 */
[--C-:B-1----:R-:W-:Y:S02]  /*14510*/  FFMA.FTZ R0, R208, c[0x0][0x2d0], -R9.reuse ;  /* 0x0000b400d0007a23 */ /* 0x102fe40000010809 */
[--C-:B------:R-:W-:Y:S07]  /*14520*/  FFMA.FTZ R208, R19, c[0x0][0x2d0], -R8.reuse ;  /* 0x0000b40013d07a23 */ /* 0x100fee0000010808 */
[----:B------:R1:W3:Y:S10]  /*14530*/  MUFU.EX2 R32, R0 ;  /* 0x0000000000207308 */ /* 0x0002f40000000800 */
[----:B------:R-:W-:Y:S10]  /*14540*/  MUFU.EX2 R214, R214 ;  /* 0x000000d600d67308 */ /* 0x000ff40000000800 */
[----:B------:R-:W-:Y:S01]  /*14550*/  MUFU.EX2 R209, R209 ;  /* 0x000000d100d17308 */ /* 0x000fe20000000800 */
[--C-:B-1----:R-:W-:Y:S02]  /*14560*/  FFMA.FTZ R0, R143, c[0x0][0x2d0], -R9.reuse ;  /* 0x0000b4008f007a23 */ /* 0x102fe40000010809 */
[----:B------:R-:W-:Y:S07]  /*14570*/  FFMA.FTZ R143, R138, c[0x0][0x2d0], -R8 ;  /* 0x0000b4008a8f7a23 */ /* 0x000fee0000010808 */
[----:B------:R1:W-:Y:S10]  /*14580*/  MUFU.EX2 R43, R0 ;  /* 0x00000000002b7308 */ /* 0x0003f40000000800 */
[----:B------:R-:W-:Y:S10]  /*14590*/  MUFU.EX2 R212, R212 ;  /* 0x000000d400d47308 */ /* 0x000ff40000000800 */
[----:B------:R-:W-:Y:S01]  /*145a0*/  MUFU.EX2 R252, R205 ;  /* 0x000000cd00fc7308 */ /* 0x000fe20000000800 */
[--C-:B-1----:R-:W-:Y:S09]  /*145b0*/  FFMA.FTZ R0, R142, c[0x0][0x2d0], -R9.reuse ;  /* 0x0000b4008e007a23 */ /* 0x102ff20000010809 */
[----:B------:R1:W-:Y:S10]  /*145c0*/  MUFU.EX2 R38, R0 ;  /* 0x0000000000267308 */ /* 0x0003f40000000800 */
[----:B------:R-:W-:Y:S10]  /*145d0*/  MUFU.EX2 R251, R197 ;  /* 0x000000c500fb7308 */ /* 0x000ff40000000800 */
[----:B------:R-:W-:Y:S01]  /*145e0*/  MUFU.EX2 R250, R195 ;  /* 0x000000c300fa7308 */ /* 0x000fe20000000800 */
[----:B-1----:R-:W-:Y:S02]  /*145f0*/  FADD.FTZ R0, -R141, R136 ;  /* 0x000000888d007221 */ /* 0x002fe40000010100 */
[--C-:B------:R-:W-:Y:S02]  /*14600*/  FFMA.FTZ R136, R31, c[0x0][0x2d0], -R8.reuse ;  /* 0x0000b4001f887a23 */ /* 0x100fe40000010808 */
[----:B------:R-:W-:Y:S01]  /*14610*/  FMUL.FTZ R0, R0, c[0x0][0x2d0] ;  /* 0x0000b40000007a20 */ /* 0x000fe20000410000 */
[----:B------:R-:W1:Y:S04]  /*14620*/  LDSM.16.MT88.4 R28, [R217+0x2080] ;  /* 0x00208000d91c783b */ /* 0x000e680000004200 */
[----:B------:R-:W-:Y:S10]  /*14630*/  MUFU.EX2 R243, R243 ;  /* 0x000000f300f37308 */ /* 0x000ff40000000800 */
[----:B------:R4:W-:Y:S10]  /*14640*/  MUFU.EX2 R7, R0 ;  /* 0x0000000000077308 */ /* 0x0009f40000000800 */
[----:B------:R-:W-:Y:S10]  /*14650*/  MUFU.EX2 R242, R242 ;  /* 0x000000f200f27308 */ /* 0x000ff40000000800 */
[----:B------:R-:W-:Y:S01]  /*14660*/  MUFU.EX2 R211, R211 ;  /* 0x000000d300d37308 */ /* 0x000fe20000000800 */
[----:B----4-:R-:W-:Y:S02]  /*14670*/  FFMA.FTZ R0, R210, c[0x0][0x2d0], -R8 ;  /* 0x0000b400d2007a23 */ /* 0x010fe40000010808 */
[----:B------:R-:W-:Y:S07]  /*14680*/  FFMA.FTZ R210, R15, c[0x0][0x2d0], -R9 ;  /* 0x0000b4000fd27a23 */ /* 0x000fee0000010809 */
[----:B------:R4:W-:Y:S10]  /*14690*/  MUFU.EX2 R35, R0 ;  /* 0x0000000000237308 */ /* 0x0009f40000000800 */
[----:B------:R-:W-:Y:S10]  /*146a0*/  MUFU.EX2 R230, R230 ;  /* 0x000000e600e67308 */ /* 0x000ff40000000800 */
[----:B------:R-:W5:Y:S01]  /*146b0*/  MUFU.EX2 R210, R210 ;  /* 0x000000d200d27308 */ /* 0x000f620000000800 */
[C---:B----4-:R-:W-:Y:S02]  /*146c0*/  FADD.FTZ R0, -R2.reuse, R137 ;  /* 0x0000008902007221 */ /* 0x050fe40000010100 */
[----:B------:R-:W-:Y:S02]  /*146d0*/  FMUL.FTZ R137, R2, c[0x0][0x2d0] ;  /* 0x0000b40002897a20 */ /* 0x000fe40000410000 */
[----:B------:R-:W-:Y:S02]  /*146e0*/  FMUL.FTZ R0, R0, c[0x0][0x2d0] ;  /* 0x0000b40000007a20 */ /* 0x000fe40000410000 */
[----:B------:R-:W-:Y:S03]  /*146f0*/  FFMA.FTZ R4, R213, c[0x0][0x2d0], -R137 ;  /* 0x0000b400d5047a23 */ /* 0x000fe60000010889 */
[----:B------:R-:W-:Y:S01]  /*14700*/  MUFU.EX2 R207, R207 ;  /* 0x000000cf00cf7308 */ /* 0x000fe20000000800 */
[----:B------:R-:W-:Y:S09]  /*14710*/  FFMA.FTZ R213, R23, c[0x0][0x2d0], -R9 ;  /* 0x0000b40017d57a23 */ /* 0x000ff20000010809 */
[----:B------:R4:W-:Y:S10]  /*14720*/  MUFU.EX2 R244, R4 ;  /* 0x0000000400f47308 */ /* 0x0009f40000000800 */
[----:B------:R-:W-:Y:S10]  /*14730*/  MUFU.EX2 R0, R0 ;  /* 0x0000000000007308 */ /* 0x000ff40000000800 */
[----:B------:R-:W-:Y:S01]  /*14740*/  MUFU.EX2 R213, R213 ;  /* 0x000000d500d57308 */ /* 0x000fe20000000800 */
[--C-:B----4-:R-:W-:Y:S09]  /*14750*/  FFMA.FTZ R4, R231, c[0x0][0x2d0], -R137.reuse ;  /* 0x0000b400e7047a23 */ /* 0x110ff20000010889 */
[----:B------:R4:W1:Y:S10]  /*14760*/  MUFU.EX2 R231, R4 ;  /* 0x0000000400e77308 */ /* 0x0008740000000800 */
[----:B------:R-:W-:Y:S10]  /*14770*/  MUFU.EX2 R208, R208 ;  /* 0x000000d000d07308 */ /* 0x000ff40000000800 */
[----:B------:R-:W-:Y:S01]  /*14780*/  MUFU.EX2 R143, R143 ;  /* 0x0000008f008f7308 */ /* 0x000fe20000000800 */
[----:B----4-:R-:W-:Y:S09]  /*14790*/  FFMA.FTZ R4, R215, c[0x0][0x2d0], -R137 ;  /* 0x0000b400d7047a23 */ /* 0x010ff20000010889 */
[----:B------:R4:W1:Y:S02]  /*147a0*/  MUFU.EX2 R34, R4 ;  /* 0x0000000400227308 */ /* 0x0008640000000800 */
[----:B----4-:R-:W3:Y:S02]  /*147b0*/  LDL.LU R4, [R1+0x94] ;  /* 0x0000940001047983 */ /* 0x010ee40000300800 */
[----:B---3--:R-:W-:Y:S01]  /*147c0*/  FFMA.FTZ R138, R6, R4, R32 ;  /* 0x00000004068a7223 */ /* 0x008fe20000010020 */
[----:B-----5:R-:W-:Y:S01]  /*147d0*/  F2FP.PACK_AB R195, R209, R210 ;  /* 0x000000d2d1c3723e */ /* 0x020fe200000000ff */
[C---:B------:R-:W-:Y:S04]  /*147e0*/  FMUL.FTZ R40, R3.reuse, R152 ;  /* 0x0000009803287220 */ /* 0x040fe80000410000 */
[----:B------:R-:W-:Y:S01]  /*147f0*/  MUFU.EX2 R4, R199 ;  /* 0x000000c700047308 */ /* 0x000fe20000000800 */
[C---:B------:R-:W-:Y:S02]  /*14800*/  FMUL.FTZ R41, R3.reuse, R153 ;  /* 0x0000009903297220 */ /* 0x040fe40000410000 */
[C---:B--2---:R-:W-:Y:S02]  /*14810*/  FFMA.FTZ R142, R3.reuse, R44, R33 ;  /* 0x0000002c038e7223 */ /* 0x044fe40000010021 */
        /* <DEDUP_REMOVED lines=8> */
[C---:B------:R-:W-:Y:S01]  /*148a0*/  FMUL.FTZ R36, R3.reuse, R148 ;  /* 0x0000009403247220 */ /* 0x040fe20000410000 */
[----:B------:R-:W-:Y:S01]  /*148b0*/  MOV R157, R42 ;  /* 0x0000002a009d7202 */ /* 0x000fe20000000f00 */
[C---:B------:R-:W-:Y:S01]  /*148c0*/  FMUL.FTZ R37, R3.reuse, R149 ;  /* 0x0000009503257220 */ /* 0x040fe20000410000 */
[----:B------:R-:W-:Y:S01]  /*148d0*/  F2FP.PACK_AB R148, R246, R245 ;  /* 0x000000f5f694723e */ /* 0x000fe200000000ff */
[C---:B------:R-:W-:Y:S01]  /*148e0*/  FMUL.FTZ R52, R3.reuse, R144 ;  /* 0x0000009003347220 */ /* 0x040fe20000410000 */
[----:B------:R-:W-:Y:S01]  /*148f0*/  F2FP.PACK_AB R144, R248, R33 ;  /* 0x00000021f890723e */ /* 0x000fe200000000ff */
[----:B------:R-:W-:Y:S01]  /*14900*/  FMUL.FTZ R53, R3, R145 ;  /* 0x0000009103357220 */ /* 0x000fe20000410000 */
[----:B------:R-:W-:Y:S01]  /*14910*/  F2FP.PACK_AB R145, R247, R32 ;  /* 0x00000020f791723e */ /* 0x000fe200000000ff */
[----:B------:R-:W-:Y:S01]  /*14920*/  FMUL.FTZ R56, R3, R56 ;  /* 0x0000003803387220 */ /* 0x000fe20000410000 */
[----:B-1----:R-:W-:Y:S01]  /*14930*/  F2FP.PACK_AB R149, R231, R244 ;  /* 0x000000f4e795723e */ /* 0x002fe200000000ff */
        /* <DEDUP_REMOVED lines=22> */
[--C-:B------:R-:W-:Y:S01]  /*14aa0*/  FFMA.FTZ R3, R232, c[0x0][0x2d0], -R137.reuse ;  /* 0x0000b400e8037a23 */ /* 0x100fe20000010889 */
[----:B------:R-:W-:Y:S01]  /*14ab0*/  MUFU.EX2 R206, R204 ;  /* 0x000000cc00ce7308 */ /* 0x000fe20000000800 */
[C---:B------:R-:W-:Y:S02]  /*14ac0*/  FMUL.FTZ R10, R6.reuse, R166 ;  /* 0x000000a6060a7220 */ /* 0x040fe40000410000 */
[----:B------:R-:W-:Y:S01]  /*14ad0*/  FMUL.FTZ R54, R6, R146 ;  /* 0x0000009206367220 */ /* 0x000fe20000410000 */
[----:B------:R-:W-:Y:S01]  /*14ae0*/  F2FP.PACK_AB R146, R160, R249 ;  /* 0x000000f9a092723e */ /* 0x000fe200000000ff */
[C---:B------:R-:W-:Y:S01]  /*14af0*/  FMUL.FTZ R55, R6.reuse, R147 ;  /* 0x0000009306377220 */ /* 0x040fe20000410000 */
[----:B------:R-:W-:Y:S01]  /*14b00*/  F2FP.PACK_AB R147, R161, R156 ;  /* 0x0000009ca193723e */ /* 0x000fe200000000ff */
[----:B------:R-:W-:Y:S02]  /*14b10*/  FMUL.FTZ R11, R6, R167 ;  /* 0x000000a7060b7220 */ /* 0x000fe40000410000 */
[C---:B------:R-:W-:Y:S01]  /*14b20*/  FMUL.FTZ R12, R7.reuse, R168 ;  /* 0x000000a8070c7220 */ /* 0x040fe20000410000 */
[----:B------:R-:W1:Y:S01]  /*14b30*/  MUFU.EX2 R165, R3 ;  /* 0x0000000300a57308 */ /* 0x000e620000000800 */
[----:B------:R-:W-:Y:S01]  /*14b40*/  MOV R168, R35 ;  /* 0x0000002300a87202 */ /* 0x000fe20000000f00 */
[----:B------:R-:W-:Y:S01]  /*14b50*/  FMUL.FTZ R15, R0, R171 ;  /* 0x000000ab000f7220 */ /* 0x000fe20000410000 */
[----:B------:R-:W-:Y:S01]  /*14b60*/  MOV R171, R34 ;  /* 0x0000002200ab7202 */ /* 0x000fe20000000f00 */
[-C--:B------:R-:W-:Y:S05]  /*14b70*/  HMMA.16816.F32 R8, R144, R28.reuse, R8 ;  /* 0x0000001c9008723c */ /* 0x080fea0000001808 */
[C---:B------:R-:W-:Y:S01]  /*14b80*/  FMUL.FTZ R13, R7.reuse, R169 ;  /* 0x000000a9070d7220 */ /* 0x040fe20000410000 */
[----:B------:R-:W-:Y:S01]  /*14b90*/  MUFU.EX2 R166, R203 ;  /* 0x000000cb00a67308 */ /* 0x000fe20000000800 */
[----:B------:R-:W-:Y:S01]  /*14ba0*/  FMUL.FTZ R38, R6, R150 ;  /* 0x0000009606267220 */ /* 0x000fe20000410000 */
[----:B------:R-:W-:Y:S01]  /*14bb0*/  F2FP.PACK_AB R150, R168, R157 ;  /* 0x0000009da896723e */ /* 0x000fe200000000ff */
[----:B------:R-:W-:Y:S01]  /*14bc0*/  FMUL.FTZ R39, R6, R151 ;  /* 0x0000009706277220 */ /* 0x000fe20000410000 */
[----:B------:R-:W3:Y:S02]  /*14bd0*/  LDL.LU R169, [R1+0xac] ;  /* 0x0000ac0001a97983 */ /* 0x000ee40000300800 */
[C---:B------:R-:W-:Y:S01]  /*14be0*/  FMUL.FTZ R14, R0.reuse, R170 ;  /* 0x000000aa000e7220 */ /* 0x040fe20000410000 */
[----:B------:R-:W-:Y:S01]  /*14bf0*/  MOV R170, R160 ;  /* 0x000000a000aa7202 */ /* 0x000fe20000000f00 */
[C---:B------:R-:W-:Y:S01]  /*14c00*/  FMUL.FTZ R16, R7.reuse, R172 ;  /* 0x000000ac07107220 */ /* 0x040fe20000410000 */
[----:B------:R-:W-:Y:S01]  /*14c10*/  MOV R172, R157 ;  /* 0x0000009d00ac7202 */ /* 0x000fe20000000f00 */
[----:B------:R-:W-:Y:S01]  /*14c20*/  FMUL.FTZ R17, R7, R173 ;  /* 0x000000ad07117220 */ /* 0x000fe20000410000 */
[----:B------:R-:W-:Y:S01]  /*14c30*/  MOV R173, R156 ;  /* 0x0000009c00ad7202 */ /* 0x000fe20000000f00 */
[----:B------:R-:W-:Y:S01]  /*14c40*/  FMUL.FTZ R18, R0, R174 ;  /* 0x000000ae00127220 */ /* 0x000fe20000410000 */
[----:B------:R4:W-:Y:S01]  /*14c50*/  MUFU.EX2 R167, R198 ;  /* 0x000000c600a77308 */ /* 0x0009e20000000800 */
[----:B-1----:R-:W-:Y:S01]  /*14c60*/  F2FP.PACK_AB R151, R165, R171 ;  /* 0x000000aba597723e */ /* 0x002fe200000000ff */
[C---:B------:R-:W-:Y:S02]  /*14c70*/  FMUL.FTZ R42, R6.reuse, R154 ;  /* 0x0000009a062a7220 */ /* 0x040fe40000410000 */
[C---:B------:R-:W-:Y:S02]  /*14c80*/  FMUL.FTZ R43, R6.reuse, R155 ;  /* 0x0000009b062b7220 */ /* 0x040fe40000410000 */
[----:B------:R-:W1:Y:S01]  /*14c90*/  LDSM.16.MT88.4 R152, [R220+0x2080] ;  /* 0x00208000dc98783b */ /* 0x000e620000004200 */
[----:B------:R-:W-:Y:S01]  /*14ca0*/  FMUL.FTZ R26, R6, R162 ;  /* 0x000000a2061a7220 */ /* 0x000fe20000410000 */
[C---:B------:R-:W-:Y:S04]  /*14cb0*/  HMMA.16816.F32 R12, R148.reuse, R28, R12 ;  /* 0x0000001c940c723c */ /* 0x040fe8000000180c */
[----:B------:R-:W-:Y:S02]  /*14cc0*/  FMUL.FTZ R19, R0, R175 ;  /* 0x000000af00137220 */ /* 0x000fe40000410000 */
[----:B------:R-:W5:Y:S01]  /*14cd0*/  LDL.LU R162, [R1+0xa8] ;  /* 0x0000a80001a27983 */ /* 0x000f620000300800 */
[C---:B------:R-:W-:Y:S02]  /*14ce0*/  FMUL.FTZ R22, R6.reuse, R158 ;  /* 0x0000009e06167220 */ /* 0x040fe40000410000 */
[----:B------:R-:W-:Y:S02]  /*14cf0*/  MUFU.EX2 R158, R202 ;  /* 0x000000ca009e7308 */ /* 0x000fe40000000800 */
[-C--:B------:R-:W-:Y:S03]  /*14d00*/  HMMA.16816.F32 R16, R148, R30.reuse, R16 ;  /* 0x0000001e9410723c */ /* 0x080fe60000001810 */
[C---:B------:R-:W-:Y:S02]  /*14d10*/  FMUL.FTZ R23, R6.reuse, R159 ;  /* 0x0000009f06177220 */ /* 0x040fe40000410000 */
[----:B------:R-:W-:Y:S01]  /*14d20*/  FMUL.FTZ R27, R6, R163 ;  /* 0x000000a3061b7220 */ /* 0x000fe20000410000 */
[----:B----4-:R-:W-:Y:S01]  /*14d30*/  F2FP.PACK_AB R198, R212, R208 ;  /* 0x000000d0d4c6723e */ /* 0x010fe200000000ff */
[C---:B------:R-:W-:Y:S01]  /*14d40*/  FMUL.FTZ R28, R7.reuse, R176 ;  /* 0x000000b0071c7220 */ /* 0x040fe20000410000 */
[----:B------:R4:W-:Y:S01]  /*14d50*/  MUFU.EX2 R159, R196 ;  /* 0x000000c4009f7308 */ /* 0x0009e20000000800 */
[C---:B------:R-:W-:Y:S01]  /*14d60*/  FMUL.FTZ R29, R7.reuse, R177 ;  /* 0x000000b1071d7220 */ /* 0x040fe20000410000 */
[C---:B------:R-:W-:Y:S04]  /*14d70*/  HMMA.16816.F32 R20, R144.reuse, R30, R20 ;  /* 0x0000001e9014723c */ /* 0x040fe80000001814 */
[C---:B------:R-:W-:Y:S02]  /*14d80*/  FMUL.FTZ R32, R7.reuse, R180 ;  /* 0x000000b407207220 */ /* 0x040fe40000410000 */
[C---:B------:R-:W-:Y:S02]  /*14d90*/  FMUL.FTZ R33, R7.reuse, R181 ;  /* 0x000000b507217220 */ /* 0x040fe40000410000 */
[-C--:B--2---:R-:W-:Y:S01]  /*14da0*/  HMMA.16816.F32 R24, R144, R44.reuse, R24 ;  /* 0x0000002c9018723c */ /* 0x084fe20000001818 */
[----:B------:R2:W-:Y:S03]  /*14db0*/  MUFU.EX2 R163, R136 ;  /* 0x0000008800a37308 */ /* 0x0005e60000000800 */
[C---:B------:R-:W-:Y:S02]  /*14dc0*/  FMUL.FTZ R30, R0.reuse, R178 ;  /* 0x000000b2001e7220 */ /* 0x040fe40000410000 */
[C---:B------:R-:W-:Y:S02]  /*14dd0*/  FMUL.FTZ R31, R0.reuse, R179 ;  /* 0x000000b3001f7220 */ /* 0x040fe40000410000 */
[C---:B------:R-:W-:Y:S04]  /*14de0*/  FMUL.FTZ R34, R0.reuse, R182 ;  /* 0x000000b600227220 */ /* 0x040fe80000410000 */
[----:B------:R-:W-:Y:S01]  /*14df0*/  FMUL.FTZ R35, R0, R183 ;  /* 0x000000b700237220 */ /* 0x000fe20000410000 */
[C---:B------:R-:W-:Y:S04]  /*14e00*/  HMMA.16816.F32 R28, R148.reuse, R44, R28 ;  /* 0x0000002c941c723c */ /* 0x040fe8000000181c */
[C---:B------:R-:W-:Y:S01]  /*14e10*/  FMUL.FTZ R48, R7.reuse, R188 ;  /* 0x000000bc07307220 */ /* 0x040fe20000410000 */
[----:B----4-:R-:W-:Y:S01]  /*14e20*/  F2FP.PACK_AB R196, R206, R207 ;  /* 0x000000cfcec4723e */ /* 0x010fe200000000ff */
[C---:B------:R-:W-:Y:S02]  /*14e30*/  FMUL.FTZ R49, R7.reuse, R189 ;  /* 0x000000bd07317220 */ /* 0x040fe40000410000 */
[-C--:B------:R-:W-:Y:S04]  /*14e40*/  HMMA.16816.F32 R32, R148, R46.reuse, R32 ;  /* 0x0000002e9420723c */ /* 0x080fe80000001820 */
[C---:B------:R-:W-:Y:S02]  /*14e50*/  FMUL.FTZ R44, R7.reuse, R184 ;  /* 0x000000b8072c7220 */ /* 0x040fe40000410000 */
[C---:B------:R-:W-:Y:S02]  /*14e60*/  FMUL.FTZ R45, R7.reuse, R185 ;  /* 0x000000b9072d7220 */ /* 0x040fe40000410000 */
[C---:B------:R-:W-:Y:S04]  /*14e70*/  HMMA.16816.F32 R36, R144.reuse, R46, R36 ;  /* 0x0000002e9024723c */ /* 0x040fe80000001824 */
[C---:B------:R-:W-:Y:S02]  /*14e80*/  FMUL.FTZ R50, R0.reuse, R190 ;  /* 0x000000be00327220 */ /* 0x040fe40000410000 */
[C---:B------:R-:W-:Y:S02]  /*14e90*/  FMUL.FTZ R51, R0.reuse, R191 ;  /* 0x000000bf00337220 */ /* 0x040fe40000410000 */
[-C--:B-1----:R-:W-:Y:S04]  /*14ea0*/  HMMA.16816.F32 R40, R144, R152.reuse, R40 ;  /* 0x000000989028723c */ /* 0x082fe80000001828 */
[C---:B------:R-:W-:Y:S02]  /*14eb0*/  FMUL.FTZ R46, R0.reuse, R186 ;  /* 0x000000ba002e7220 */ /* 0x040fe40000410000 */
[----:B------:R-:W-:Y:S02]  /*14ec0*/  FMUL.FTZ R47, R0, R187 ;  /* 0x000000bb002f7220 */ /* 0x000fe40000410000 */
[----:B------:R-:W-:Y:S01]  /*14ed0*/  LDSM.16.MT88.4 R184, [R218+0x3080] ;  /* 0x00308000dab8783b */ /* 0x000fe20000004200 */
[C---:B------:R-:W-:Y:S03]  /*14ee0*/  FMUL.FTZ R58, R6.reuse, R58 ;  /* 0x0000003a063a7220 */ /* 0x040fe60000410000 */
[----:B------:R-:W-:Y:S01]  /*14ef0*/  FMUL.FTZ R59, R6, R59 ;  /* 0x0000003b063b7220 */ /* 0x000fe20000410000 */
[C---:B------:R-:W-:Y:S04]  /*14f00*/  HMMA.16816.F32 R44, R148.reuse, R152, R44 ;  /* 0x00000098942c723c */ /* 0x040fe8000000182c */
[C---:B------:R-:W-:Y:S02]  /*14f10*/  FMUL.FTZ R60, R7.reuse, R60 ;  /* 0x0000003c073c7220 */ /* 0x040fe40000410000 */
[C---:B------:R-:W-:Y:S02]  /*14f20*/  FMUL.FTZ R61, R7.reuse, R61 ;  /* 0x0000003d073d7220 */ /* 0x040fe40000410000 */
[-C--:B------:R-:W-:Y:S04]  /*14f30*/  HMMA.16816.F32 R48, R148, R154.reuse, R48 ;  /* 0x0000009a9430723c */ /* 0x080fe80000001830 */
[C---:B------:R-:W-:Y:S02]  /*14f40*/  FMUL.FTZ R62, R0.reuse, R62 ;  /* 0x0000003e003e7220 */ /* 0x040fe40000410000 */
[C---:B------:R-:W-:Y:S02]  /*14f50*/  FMUL.FTZ R63, R0.reuse, R63 ;  /* 0x0000003f003f7220 */ /* 0x040fe40000410000 */
[C---:B------:R-:W-:Y:S01]  /*14f60*/  HMMA.16816.F32 R52, R144.reuse, R154, R52 ;  /* 0x0000009a9034723c */ /* 0x040fe20000001834 */
[----:B------:R-:W1:Y:S03]  /*14f70*/  LDSM.16.MT88.4 R152, [R219+0x2080] ;  /* 0x00208000db98783b */ /* 0x000e660000004200 */
[C---:B------:R-:W-:Y:S02]  /*14f80*/  FMUL.FTZ R64, R7.reuse, R64 ;  /* 0x0000004007407220 */ /* 0x040fe40000410000 */
[C---:B------:R-:W-:Y:S02]  /*14f90*/  FMUL.FTZ R65, R7.reuse, R65 ;  /* 0x0000004107417220 */ /* 0x040fe40000410000 */
[C---:B------:R-:W-:Y:S04]  /*14fa0*/  FMUL.FTZ R66, R0.reuse, R66 ;  /* 0x0000004200427220 */ /* 0x040fe80000410000 */
[----:B------:R-:W-:Y:S02]  /*14fb0*/  FMUL.FTZ R67, R0, R67 ;  /* 0x0000004300437220 */ /* 0x000fe40000410000 */
        /* <DEDUP_REMOVED lines=13> */
[C---:B------:R-:W-:Y:S01]  /*15090*/  FMUL.FTZ R87, R6.reuse, R87 ;  /* 0x0000005706577220 */ /* 0x040fe20000410000 */
[-C--:B-1----:R-:W-:Y:S03]  /*150a0*/  HMMA.16816.F32 R56, R144, R152.reuse, R56 ;  /* 0x000000989038723c */ /* 0x082fe60000001838 */
[C---:B------:R-:W-:Y:S02]  /*150b0*/  FMUL.FTZ R90, R6.reuse, R90 ;  /* 0x0000005a065a7220 */ /* 0x040fe40000410000 */
[----:B------:R-:W-:Y:S02]  /*150c0*/  FMUL.FTZ R91, R6, R91 ;  /* 0x0000005b065b7220 */ /* 0x000fe40000410000 */
[C---:B------:R-:W-:Y:S01]  /*150d0*/  FMUL.FTZ R92, R7.reuse, R92 ;  /* 0x0000005c075c7220 */ /* 0x040fe20000410000 */
        /* <DEDUP_REMOVED lines=10> */
[----:B------:R-:W-:Y:S04]  /*15180*/  FMUL.FTZ R99, R0, R99 ;  /* 0x0000006300637220 */ /* 0x000fe80000410000 */
        /* <DEDUP_REMOVED lines=23> */
[C---:B------:R-:W-:Y:S02]  /*15300*/  FMUL.FTZ R130, R0.reuse, R130 ;  /* 0x0000008200827220 */ /* 0x040fe40000410000 */
[----:B------:R-:W-:Y:S02]  /*15310*/  FMUL.FTZ R131, R0, R131 ;  /* 0x0000008300837220 */ /* 0x000fe40000410000 */
[C---:B------:R-:W-:Y:S01]  /*15320*/  HMMA.16816.F32 R84, R144.reuse, R154, R84 ;  /* 0x0000009a9054723c */ /* 0x040fe20000001854 */
[----:B------:R-:W1:Y:S03]  /*15330*/  LDSM.16.MT88.4 R152, [R218+0x3880] ;  /* 0x00388000da98783b */ /* 0x000e660000004200 */
[C---:B------:R-:W-:Y:S02]  /*15340*/  FMUL.FTZ R122, R6.reuse, R122 ;  /* 0x0000007a067a7220 */ /* 0x040fe40000410000 */
[C---:B------:R-:W-:Y:S02]  /*15350*/  FMUL.FTZ R123, R6.reuse, R123 ;  /* 0x0000007b067b7220 */ /* 0x040fe40000410000 */
[C---:B------:R-:W-:Y:S04]  /*15360*/  FMUL.FTZ R134, R6.reuse, R134 ;  /* 0x0000008606867220 */ /* 0x040fe80000410000 */
[----:B------:R-:W-:Y:S02]  /*15370*/  FMUL.FTZ R135, R6, R135 ;  /* 0x0000008706877220 */ /* 0x000fe40000410000 */
[----:B------:R4:W1:Y:S01]  /*15380*/  MUFU.EX2 R6, R194 ;  /* 0x000000c200067308 */ /* 0x0008620000000800 */
[--C-:B--2---:R-:W-:Y:S01]  /*15390*/  FFMA.FTZ R136, R193, c[0x0][0x2d0], -R137.reuse ;  /* 0x0000b400c1887a23 */ /* 0x104fe20000010889 */
[----:B------:R-:W-:Y:S01]  /*153a0*/  F2FP.PACK_AB R193, R211, R213 ;  /* 0x000000d5d3c1723e */ /* 0x000fe200000000ff */
[--C-:B------:R-:W-:Y:S07]  /*153b0*/  FFMA.FTZ R3, R235, c[0x0][0x2d0], -R137.reuse ;  /* 0x0000b400eb037a23 */ /* 0x100fee0000010889 */
[----:B------:R2:W-:Y:S01]  /*153c0*/  MUFU.EX2 R235, R3 ;  /* 0x0000000300eb7308 */ /* 0x0005e20000000800 */
[----:B----4-:R-:W-:Y:S01]  /*153d0*/  F2FP.PACK_AB R194, R214, R230 ;  /* 0x000000e6d6c2723e */ /* 0x010fe200000000ff */
[-C--:B-1----:R-:W-:Y:S03]  /*153e0*/  HMMA.16816.F32 R88, R144, R152.reuse, R88 ;  /* 0x000000989058723c */ /* 0x082fe60000001858 */
[--C-:B--2---:R-:W-:Y:S05]  /*153f0*/  FFMA.FTZ R3, R236, c[0x0][0x2d0], -R137.reuse ;  /* 0x0000b400ec037a23 */ /* 0x104fea0000010889 */
[C---:B------:R-:W-:Y:S01]  /*15400*/  HMMA.16816.F32 R92, R148.reuse, R152, R92 ;  /* 0x00000098945c723c */ /* 0x040fe2000000185c */
[----:B------:R1:W-:Y:S03]  /*15410*/  MUFU.EX2 R215, R3 ;  /* 0x0000000300d77308 */ /* 0x0003e60000000800 */
[----:B------:R-:W-:Y:S01]  /*15420*/  MOV R236, R6 ;  /* 0x0000000600ec7202 */ /* 0x000fe20000000f00 */
[----:B------:R-:W-:Y:S03]  /*15430*/  FFMA.FTZ R6, R200, c[0x0][0x2d0], -R137 ;  /* 0x0000b400c8067a23 */ /* 0x000fe60000010889 */
[-C--:B------:R-:W-:Y:S04]  /*15440*/  HMMA.16816.F32 R96, R148, R154.reuse, R96 ;  /* 0x0000009a9460723c */ /* 0x080fe80000001860 */
[----:B---3--:R-:W-:Y:S01]  /*15450*/  FFMA.FTZ R7, R7, R169, R245 ;  /* 0x000000a907077223 */ /* 0x008fe200000100f5 */
[----:B------:R-:W-:Y:S01]  /*15460*/  MOV R245, R163 ;  /* 0x000000a300f57202 */ /* 0x000fe20000000f00 */
[----:B------:R-:W-:Y:S01]  /*15470*/  MUFU.EX2 R205, R6 ;  /* 0x0000000600cd7308 */ /* 0x000fe20000000800 */
[----:B------:R-:W-:Y:S01]  /*15480*/  MOV R169, R161 ;  /* 0x000000a100a97202 */ /* 0x000fe20000000f00 */
[C---:B------:R-:W-:Y:S01]  /*15490*/  HMMA.16816.F32 R100, R144.reuse, R154, R100 ;  /* 0x0000009a9064723c */ /* 0x040fe20000001864 */
[----:B------:R-:W2:Y:S03]  /*154a0*/  LDSM.16.MT88.4 R152, [R220+0x3880] ;  /* 0x00388000dc98783b */ /* 0x000ea60000004200 */
[--C-:B-1----:R-:W-:Y:S01]  /*154b0*/  FFMA.FTZ R3, R234, c[0x0][0x2d0], -R137.reuse ;  /* 0x0000b400ea037a23 */ /* 0x102fe20000010889 */
[----:B------:R-:W-:Y:S01]  /*154c0*/  MOV R234, R4 ;  /* 0x0000000400ea7202 */ /* 0x000fe20000000f00 */
[--C-:B------:R-:W-:Y:S03]  /*154d0*/  FFMA.FTZ R4, R201, c[0x0][0x2d0], -R137.reuse ;  /* 0x0000b400c9047a23 */ /* 0x100fe60000010889 */
[----:B------:R-:W-:Y:S03]  /*154e0*/  LDSM.16.MT88.4 R200, [R220+0x3080] ;  /* 0x00308000dcc8783b */ /* 0x000fe60000004200 */
[----:B-----5:R-:W-:Y:S01]  /*154f0*/  FFMA.FTZ R0, R0, R162, R244 ;  /* 0x000000a200007223 */ /* 0x020fe200000100f4 */
[----:B------:R-:W-:Y:S01]  /*15500*/  MOV R244, R159 ;  /* 0x0000009f00f47202 */ /* 0x000fe20000000f00 */
[----:B------:R1:W-:Y:S03]  /*15510*/  MUFU.EX2 R232, R3 ;  /* 0x0000000300e87308 */ /* 0x0003e60000000800 */
[----:B------:R-:W-:Y:S07]  /*15520*/  LDSM.16.MT88.4 R160, [R220+0x2880] ;  /* 0x00288000dca0783b */ /* 0x000fee0000004200 */
[----:B------:R-:W3:Y:S01]  /*15530*/  MUFU.EX2 R204, R4 ;  /* 0x0000000400cc7308 */ /* 0x000ee20000000800 */
[-C--:B--2---:R-:W-:Y:S03]  /*15540*/  HMMA.16816.F32 R104, R144, R152.reuse, R104 ;  /* 0x000000989068723c */ /* 0x084fe60000001868 */
[--C-:B-1----:R-:W-:Y:S02]  /*15550*/  FFMA.FTZ R3, R233, c[0x0][0x2d0], -R137.reuse ;  /* 0x0000b400e9037a23 */ /* 0x102fe40000010889 */
[----:B------:R-:W-:Y:S01]  /*15560*/  FFMA.FTZ R137, R192, c[0x0][0x2d0], -R137 ;  /* 0x0000b400c0897a23 */ /* 0x000fe20000010889 */
[----:B------:R-:W-:Y:S03]  /*15570*/  F2FP.PACK_AB R192, R242, R243 ;  /* 0x000000f3f2c0723e */ /* 0x000fe600000000ff */
[----:B------:R1:W-:Y:S01]  /*15580*/  MUFU.EX2 R233, R3 ;  /* 0x0000000300e97308 */ /* 0x0003e20000000800 */
[C---:B------:R-:W-:Y:S04]  /*15590*/  HMMA.16816.F32 R108, R148.reuse, R152, R108 ;  /* 0x00000098946c723c */ /* 0x040fe8000000186c */
[----:B---3--:R-:W-:Y:S04]  /*155a0*/  F2FP.PACK_AB R197, R205, R204 ;  /* 0x000000cccdc5723e */ /* 0x008fe800000000ff */
[-C--:B------:R-:W-:Y:S01]  /*155b0*/  HMMA.16816.F32 R112, R148, R154.reuse, R112 ;  /* 0x0000009a9470723c */ /* 0x080fe20000001870 */
[----:B------:R-:W-:Y:S07]  /*155c0*/  MUFU.EX2 R137, R137 ;  /* 0x0000008900897308 */ /* 0x000fee0000000800 */
[C---:B------:R-:W-:Y:S01]  /*155d0*/  HMMA.16816.F32 R116, R144.reuse, R154, R116 ;  /* 0x0000009a9074723c */ /* 0x040fe20000001874 */
[----:B------:R-:W2:Y:S03]  /*155e0*/  LDSM.16.MT88.4 R152, [R219+0x3880] ;  /* 0x00388000db98783b */ /* 0x000ea60000004200 */
[----:B-1----:R-:W-:Y:S01]  /*155f0*/  FADD.FTZ R3, R248, R142 ;  /* 0x0000008ef8037221 */ /* 0x002fe20000010000 */
[----:B------:R-:W-:Y:S01]  /*15600*/  MOV R248, R158 ;  /* 0x0000009e00f87202 */ /* 0x000fe20000000f00 */
[----:B------:R-:W-:Y:S03]  /*15610*/  FADD.FTZ R142, R247, R138 ;  /* 0x0000008af78e7221 */ /* 0x000fe60000010000 */
[----:B------:R-:W-:Y:S03]  /*15620*/  LDSM.16.MT88.4 R156, [R218+0x2880] ;  /* 0x00288000da9c783b */ /* 0x000fe60000004200 */
[----:B------:R-:W-:Y:S01]  /*15630*/  MOV R247, R143 ;  /* 0x0000008f00f77202 */ /* 0x000fe20000000f00 */
[----:B------:R-:W-:Y:S01]  /*15640*/  FADD.FTZ R138, R246, R7 ;  /* 0x00000007f68a7221 */ /* 0x000fe20000010000 */
[----:B------:R-:W-:Y:S01]  /*15650*/  MOV R246, R167 ;  /* 0x000000a700f67202 */ /* 0x000fe20000000f00 */
[----:B------:R1:W3:Y:S01]  /*15660*/  MUFU.EX2 R143, R136 ;  /* 0x00000088008f7308 */ /* 0x0002e20000000800 */
[----:B------:R-:W-:Y:S01]  /*15670*/  FADD.FTZ R7, R231, R0 ;  /* 0x00000000e7077221 */ /* 0x000fe20000010000 */
[----:B------:R-:W-:Y:S01]  /*15680*/  MOV R231, R166 ;  /* 0x000000a600e77202 */ /* 0x000fe20000000f00 */
[----:B------:R-:W-:Y:S02]  /*15690*/  FADD.FTZ R6, R172, R138 ;  /* 0x0000008aac067221 */ /* 0x000fe40000010000 */
[----:B------:R-:W-:Y:S02]  /*156a0*/  FADD.FTZ R4, R171, R7 ;  /* 0x00000007ab047221 */ /* 0x000fe40000010000 */
[----:B------:R-:W-:Y:S02]  /*156b0*/  FADD.FTZ R7, R168, R6 ;  /* 0x00000006a8077221 */ /* 0x000fe40000010000 */
[----:B------:R-:W-:Y:S02]  /*156c0*/  FADD.FTZ R0, R249, R3 ;  /* 0x00000003f9007221 */ /* 0x000fe40000010000 */
[----:B------:R-:W-:Y:S02]  /*156d0*/  FADD.FTZ R3, R173, R142 ;  /* 0x0000008ead037221 */ /* 0x000fe40000010000 */
[----:B------:R-:W-:Y:S04]  /*156e0*/  FADD.FTZ R0, R170, R0 ;  /* 0x00000000aa007221 */ /* 0x000fe80000010000 */
[----:B------:R-:W-:Y:S04]  /*156f0*/  FADD.FTZ R0, R164, R0 ;  /* 0x00000000a4007221 */ /* 0x000fe80000010000 */
[----:B------:R-:W-:Y:S02]  /*15700*/  FADD.FTZ R0, R231, R0 ;  /* 0x00000000e7007221 */ /* 0x000fe40000010000 */
[----:B-1----:R-:W-:Y:S01]  /*15710*/  FADD.FTZ R136, R169, R3 ;  /* 0x00000003a9887221 */ /* 0x002fe20000010000 */
[----:B---3--:R-:W-:Y:S01]  /*15720*/  F2FP.PACK_AB R199, R137, R143 ;  /* 0x0000008f89c7723e */ /* 0x008fe200000000ff */
[-C--:B--2---:R-:W-:Y:S03]  /*15730*/  HMMA.16816.F32 R120, R144, R152.reuse, R120 ;  /* 0x000000989078723c */ /* 0x084fe60000001878 */
[----:B------:R-:W-:Y:S02]  /*15740*/  FADD.FTZ R3, R165, R4 ;  /* 0x00000004a5037221 */ /* 0x000fe40000010000 */
[----:B------:R-:W-:Y:S01]  /*15750*/  FADD.FTZ R6, R252, R136 ;  /* 0x00000088fc067221 */ /* 0x000fe20000010000 */
[----:B------:R-:W-:Y:S01]  /*15760*/  MOV R136, R141 ;  /* 0x0000008d00887202 */ /* 0x000fe20000000f00 */
[----:B------:R-:W-:Y:S01]  /*15770*/  FADD.FTZ R4, R251, R7 ;  /* 0x00000007fb047221 */ /* 0x000fe20000010000 */
[C---:B------:R-:W-:Y:S04]  /*15780*/  HMMA.16816.F32 R124, R148.reuse, R152, R124 ;  /* 0x00000098947c723c */ /* 0x040fe8000000187c */
[----:B------:R-:W-:Y:S03]  /*15790*/  FADD.FTZ R3, R235, R3 ;  /* 0x00000003eb037221 */ /* 0x000fe60000010000 */
[----:B------:R-:W-:Y:S01]  /*157a0*/  F2FP.PACK_AB R152, R247, R251 ;  /* 0x000000fbf798723e */ /* 0x000fe200000000ff */
[-C--:B------:R-:W-:Y:S01]  /*157b0*/  HMMA.16816.F32 R128, R148, R154.reuse, R128 ;  /* 0x0000009a9480723c */ /* 0x080fe20000001880 */
[----:B------:R-:W1:Y:S03]  /*157c0*/  LDSM.16.MT88.4 R148, [R217+0x2880] ;  /* 0x00288000d994783b */ /* 0x000e660000004200 */
[C---:B------:R-:W-:Y:S01]  /*157d0*/  F2FP.PACK_AB R153, R215.reuse, R235 ;  /* 0x000000ebd799723e */ /* 0x040fe200000000ff */
[----:B------:R-:W-:Y:S03]  /*157e0*/  FADD.FTZ R7, R215, R3 ;  /* 0x00000003d7077221 */ /* 0x000fe60000010000 */
[----:B------:R-:W-:Y:S07]  /*157f0*/  HMMA.16816.F32 R132, R144, R154, R132 ;  /* 0x0000009a9084723c */ /* 0x000fee0000001884 */
[----:B------:R-:W-:Y:S02]  /*15800*/  F2FP.PACK_AB R144, R166, R164 ;  /* 0x000000a4a690723e */ /* 0x000fe400000000ff */
[----:B------:R-:W-:Y:S03]  /*15810*/  F2FP.PACK_AB R145, R167, R252 ;  /* 0x000000fca791723e */ /* 0x000fe600000000ff */
[----:B------:R-:W-:Y:S02]  /*15820*/  F2FP.PACK_AB R146, R234, R248 ;  /* 0x000000f8ea92723e */ /* 0x000fe400000000ff */
[----:B------:R-:W-:Y:S02]  /*15830*/  F2FP.PACK_AB R147, R236, R244 ;  /* 0x000000f4ec93723e */ /* 0x000fe400000000ff */
[----:B------:R-:W-:Y:S02]  /*15840*/  F2FP.PACK_AB R154, R250, R245 ;  /* 0x000000f5fa9a723e */ /* 0x000fe400000000ff */
[C---:B------:R-:W-:Y:S03]  /*15850*/  F2FP.PACK_AB R155, R233.reuse, R232 ;  /* 0x000000e8e99b723e */ /* 0x040fe600000000ff */
        /* <DEDUP_REMOVED lines=37> */
[----:B------:R-:W-:Y:S08]  /*15ab0*/  HMMA.16816.F32 R132, R144, R158, R132 ;  /* 0x0000009e9084723c */ /* 0x000ff00000001884 */
[-C--:B-1----:R-:W-:Y:S01]  /*15ac0*/  HMMA.16816.F32 R164, R192, R148.reuse, R8 ;  /* 0x00000094c0a4723c */ /* 0x082fe20000001808 */
[----:B------:R-:W1:Y:S07]  /*15ad0*/  LDSM.16.MT88.4 R8, [R219+0x3080] ;  /* 0x00308000db08783b */ /* 0x000e6e0000004200 */
[C---:B------:R-:W-:Y:S01]  /*15ae0*/  HMMA.16816.F32 R168, R196.reuse, R148, R12 ;  /* 0x00000094c4a8723c */ /* 0x040fe2000000180c */
[----:B------:R-:W2:Y:S07]  /*15af0*/  LDSM.16.MT88.4 R12, [R217+0x4880] ;  /* 0x00488000d90c783b */ /* 0x000eae0000004200 */
[-C--:B------:R-:W-:Y:S01]  /*15b00*/  HMMA.16816.F32 R172, R196, R150.reuse, R16 ;  /* 0x00000096c4ac723c */ /* 0x080fe20000001810 */
[----:B------:R-:W3:Y:S07]  /*15b10*/  LDSM.16.MT88.4 R16, [R218+0x4880] ;  /* 0x00488000da10783b */ /* 0x000eee0000004200 */
[C---:B------:R-:W-:Y:S01]  /*15b20*/  HMMA.16816.F32 R156, R192.reuse, R150, R20 ;  /* 0x00000096c09c723c */ /* 0x040fe20000001814 */
[----:B------:R-:W4:Y:S07]  /*15b30*/  LDSM.16.MT88.4 R20, [R220+0x4880] ;  /* 0x00488000dc14783b */ /* 0x000f2e0000004200 */
[-C--:B------:R-:W-:Y:S01]  /*15b40*/  HMMA.16816.F32 R160, R192, R184.reuse, R24 ;  /* 0x000000b8c0a0723c */ /* 0x080fe20000001818 */
[----:B------:R-:W2:Y:S07]  /*15b50*/  LDSM.16.MT88.4 R24, [R219+0x4880] ;  /* 0x00488000db18783b */ /* 0x000eae0000004200 */
        /* <DEDUP_REMOVED lines=8> */
[C---:B------:R-:W-:Y:S07]  /*15be0*/  HMMA.16816.F32 R60, R196.reuse, R8, R60 ;  /* 0x00000008c43c723c */ /* 0x040fee000000183c */
[----:B------:R-:W-:Y:S01]  /*15bf0*/  FADD.FTZ R9, R246, R6 ;  /* 0x00000006f6097221 */ /* 0x000fe20000010000 */
[-C--:B------:R-:W-:Y:S04]  /*15c00*/  HMMA.16816.F32 R64, R196, R10.reuse, R64 ;  /* 0x0000000ac440723c */ /* 0x080fe80000001840 */
[----:B------:R-:W-:Y:S02]  /*15c10*/  FADD.FTZ R6, R248, R0 ;  /* 0x00000000f8067221 */ /* 0x000fe40000010000 */
[----:B------:R-:W-:Y:S02]  /*15c20*/  FADD.FTZ R0, R232, R7 ;  /* 0x00000007e8007221 */ /* 0x000fe40000010000 */
[C---:B------:R-:W-:Y:S01]  /*15c30*/  HMMA.16816.F32 R68, R192.reuse, R10, R68 ;  /* 0x0000000ac044723c */ /* 0x040fe20000001844 */
[----:B------:R-:W5:Y:S03]  /*15c40*/  LDL R10, [R1+0x9c] ;  /* 0x00009c00010a7983 */ /* 0x000f660000100800 */
[----:B------:R-:W-:Y:S02]  /*15c50*/  FADD.FTZ R7, R233, R0 ;  /* 0x00000000e9077221 */ /* 0x000fe40000010000 */
[----:B------:R-:W-:Y:S02]  /*15c60*/  FADD.FTZ R8, R247, R4 ;  /* 0x00000004f7087221 */ /* 0x000fe40000010000 */
[-C--:B--2---:R-:W-:Y:S04]  /*15c70*/  HMMA.16816.F32 R72, R192, R12.reuse, R72 ;  /* 0x0000000cc048723c */ /* 0x084fe80000001848 */
        /* <DEDUP_REMOVED lines=15> */
[----:B------:R-:W-:Y:S01]  /*15d70*/  FADD.FTZ R6, R230, R6 ;  /* 0x00000006e6067221 */ /* 0x000fe20000010000 */
[----:B------:R-:W-:Y:S01]  /*15d80*/  IADD3 R230, R237, -0x1, RZ ;  /* 0xffffffffede67810 */ /* 0x000fe20007ffe0ff */
        /* <DEDUP_REMOVED lines=8> */
[-C--:B----4-:R-:W-:Y:S01]  /*15e10*/  HMMA.16816.F32 R104, R192, R20.reuse, R104 ;  /* 0x00000014c068723c */ /* 0x090fe20000001868 */
[----:B------:R-:W-:Y:S03]  /*15e20*/  STL [R1+0x94], R4 ;  /* 0x0000940401007387 */ /* 0x000fe60000100800 */
[----:B------:R-:W-:Y:S02]  /*15e30*/  FADD.FTZ R3, R208, R3 ;  /* 0x00000003d0037221 */ /* 0x000fe40000010000 */
[----:B------:R-:W-:Y:S01]  /*15e40*/  FADD.FTZ R0, R205, R7 ;  /* 0x00000007cd007221 */ /* 0x000fe20000010000 */
[----:B------:R-:W-:Y:S01]  /*15e50*/  MOV R7, R2 ;  /* 0x0000000200077202 */ /* 0x000fe20000000f00 */
[C---:B------:R-:W-:Y:S04]  /*15e60*/  HMMA.16816.F32 R108, R196.reuse, R20, R108 ;  /* 0x00000014c46c723c */ /* 0x040fe8000000186c */
[----:B------:R-:W-:Y:S02]  /*15e70*/  FADD.FTZ R3, R212, R3 ;  /* 0x00000003d4037221 */ /* 0x000fe40000010000 */
[----:B------:R-:W-:Y:S02]  /*15e80*/  FADD.FTZ R0, R143, R0 ;  /* 0x000000008f007221 */ /* 0x000fe40000010000 */
[-C--:B------:R-:W-:Y:S01]  /*15e90*/  HMMA.16816.F32 R112, R196, R22.reuse, R112 ;  /* 0x00000016c470723c */ /* 0x080fe20000001870 */
[----:B------:R-:W-:Y:S03]  /*15ea0*/  STL [R1+0xac], R3 ;  /* 0x0000ac0301007387 */ /* 0x000fe60000100800 */
[----:B------:R-:W-:Y:S01]  /*15eb0*/  FADD.FTZ R0, R137, R0 ;  /* 0x0000000089007221 */ /* 0x000fe20000010000 */
[----:B-1----:R-:W-:Y:S02]  /*15ec0*/  MOV R6, R140 ;  /* 0x0000008c00067202 */ /* 0x002fe40000000f00 */
[----:B------:R-:W-:Y:S01]  /*15ed0*/  MOV R137, R2 ;  /* 0x0000000200897202 */ /* 0x000fe20000000f00 */
[C---:B------:R-:W-:Y:S01]  /*15ee0*/  HMMA.16816.F32 R116, R192.reuse, R22, R116 ;  /* 0x00000016c074723c */ /* 0x040fe20000001874 */
[----:B------:R1:W-:Y:S07]  /*15ef0*/  STL [R1+0xa8], R0 ;  /* 0x0000a80001007387 */ /* 0x0003ee0000100800 */
[-C--:B------:R-:W-:Y:S08]  /*15f00*/  HMMA.16816.F32 R120, R192, R24.reuse, R120 ;  /* 0x00000018c078723c */ /* 0x080ff00000001878 */
[C---:B------:R-:W-:Y:S08]  /*15f10*/  HMMA.16816.F32 R124, R196.reuse, R24, R124 ;  /* 0x00000018c47c723c */ /* 0x040ff0000000187c */
[-C--:B------:R-:W-:Y:S04]  /*15f20*/  HMMA.16816.F32 R128, R196, R26.reuse, R128 ;  /* 0x0000001ac480723c */ /* 0x080fe80000001880 */
[----:B-1----:R-:W-:Y:S04]  /*15f30*/  MOV R0, R139 ;  /* 0x0000008b00007202 */ /* 0x002fe80000000f00 */
[----:B------:R-:W-:Y:S04]  /*15f40*/  HMMA.16816.F32 R132, R192, R26, R132 ;  /* 0x0000001ac084723c */ /* 0x000fe80000001884 */
[----:B-----5:R-:W-:Y:S02]  /*15f50*/  ISETP.GT.AND P0, PT, R237, R10, PT ;  /* 0x0000000aed00720c */ /* 0x020fe40003f04270 */
[----:B------:R-:W-:Y:S11]  /*15f60*/  MOV R237, R230 ;  /* 0x000000e600ed7202 */ /* 0x000ff60000000f00 */
[----:B------:R-:W-:-:S05]  /*15f70*/  @P0 BRA `(.L_x_1347) ;  /* 0xffffc60000000947 */ /* 0x000fca000383ffff */
.L_x_1336:
[----:B------:R-:W2:Y:S02]  /*15f80*/  LDL R2, [R1+0xb4] ;  /* 0x0000b40001027983 */ /* 0x000ea40000100800 */
[----:B--2---:R-:W-:-:S13]  /*15f90*/  ISETP.GE.AND P0, PT, R230, R2, PT ;  /* 0x00000002e600720c */ /* 0x004fda0003f06270 */
[----:B------:R-:W-:Y:S05]  /*15fa0*/  @!P0 BRA `(.L_x_1348) ;  /* 0x0000512000008947 */ /* 0x000fea0003800000 */
[----:B------:R-:W2:Y:S01]  /*15fb0*/  LDL R2, [R1+0xa4] ;  /* 0x0000a40001027983 */ /* 0x000ea20000100800 */
[----:B------:R-:W-:Y:S01]  /*15fc0*/  LOP3.LUT R229, R229, 0xffffffbf, RZ, 0xc0, !PT ;  /* 0xffffffbfe5e57812 */ /* 0x000fe200078ec0ff */
[----:B------:R-:W-:Y:S01]  /*15fd0*/  IMAD.MOV.U32 R136, RZ, RZ, R140 ;  /* 0x000000ffff887224 */ /* 0x000fe200078e008c */
[----:B------:R-:W-:Y:S01]  /*15fe0*/  MOV R138, R7 ;  /* 0x00000007008a7202 */ /* 0x000fe20000000f00 */
[----:B------:R-:W-:Y:S02]  /*15ff0*/  IMAD.MOV.U32 R6, RZ, RZ, R139 ;  /* 0x000000ffff067224 */ /* 0x000fe400078e008b */
[----:B------:R-:W-:Y:S01]  /*16000*/  IMAD.MOV.U32 R137, RZ, RZ, R141 ;  /* 0x000000ffff897224 */ /* 0x000fe200078e008d */
[----:B--2---:R-:W-:-:S13]  /*16010*/  ISETP.GE.AND P0, PT, R2, c[0x0][0x1d4], PT ;  /* 0x0000750002007a0c */ /* 0x004fda0003f06270 */
[----:B------:R-:W-:Y:S02]  /*16020*/  @P0 LOP3.LUT R229, R229, 0x40, RZ, 0xfc, !PT ;  /* 0x00000040e5e50812 */ /* 0x000fe400078efcff */
.L_x_1376:
[----:B------:R-:W2:Y:S01]  /*16030*/  LDL R4, [R1+0x7c] ;  /* 0x00007c0001047983 */ /* 0x000ea20000100800 */
[----:B------:R-:W-:Y:S04]  /*16040*/  DEPBAR.LE SB0, 0x0 ;  /* 0x000080000000791a */ /* 0x000fe80000000000 */
[----:B------:R-:W3:Y:S01]  /*16050*/  LDL R8, [R1+0x70] ;  /* 0x0000700001087983 */ /* 0x000ee20000100800 */
[----:B------:R-:W-:Y:S03]  /*16060*/  WARPSYNC 0xffffffff ;  /* 0xffffffff00007948 */ /* 0x000fe60003800000 */
[----:B------:R-:W-:Y:S06]  /*16070*/  BAR.SYNC.DEFER_BLOCKING 0x0 ;  /* 0x0000000000007b1d */ /* 0x000fec0000010000 */
[----:B------:R-:W4:Y:S04]  /*16080*/  S2R R7, SR_CTAID.Y ;  /* 0x0000000000077919 */ /* 0x000f280000002600 */
[----:B------:R-:W5:Y:S04]  /*16090*/  S2R R9, SR_CTAID.Y ;  /* 0x0000000000097919 */ /* 0x000f680000002600 */
[----:B------:R1:W1:Y:S04]  /*160a0*/  LDSM.16.M88.4 R52, [R224+0x8080] ;  /* 0x00808000e034783b */ /* 0x0002680000000200 */
[----:B------:R1:W1:Y:S04]  /*160b0*/  LDSM.16.M88.4 R48, [R224+0xa080] ;  /* 0x00a08000e030783b */ /* 0x0002680000000200 */
[----:B------:R1:W1:Y:S04]  /*160c0*/  LDSM.16.M88.4 R20, [R216+0x5080] ;  /* 0x00508000d814783b */ /* 0x0002680000000200 */
[----:B------:R1:W1:Y:S04]  /*160d0*/  LDSM.16.M88.4 R36, [R216+0x5880] ;  /* 0x00588000d824783b */ /* 0x0002680000000200 */
[----:B------:R1:W1:Y:S01]  /*160e0*/  LDSM.16.M88.4 R140, [R216+0x6080] ;  /* 0x00608000d88c783b */ /* 0x0002620000000200 */
[----:B-----5:R-:W-:Y:S01]  /*160f0*/  IMAD.WIDE.U32 R10, R9, c[0x0][0x210], RZ ;  /* 0x00008400090a7a25 */ /* 0x020fe200078e00ff */
[----:B----4-:R-:W-:Y:S02]  /*16100*/  SHF.R.S32.HI R7, RZ, 0x1f, R7 ;  /* 0x0000001fff077819 */ /* 0x010fe40000011407 */
[----:B------:R4:W1:Y:S03]  /*16110*/  LDSM.16.M88.4 R192, [R226+0x8080] ;  /* 0x00808000e2c0783b */ /* 0x0008660000000200 */
[----:B------:R-:W-:Y:S01]  /*16120*/  IMAD R7, R7, c[0x0][0x210], RZ ;  /* 0x0000840007077a24 */ /* 0x000fe200078e02ff */
[----:B------:R4:W1:Y:S03]  /*16130*/  LDSM.16.M88.4 R200, [R226+0xa080] ;  /* 0x00a08000e2c8783b */ /* 0x0008660000000200 */
[----:B------:R-:W-:Y:S01]  /*16140*/  IMAD R7, R9, c[0x0][0x214], R7 ;  /* 0x0000850009077a24 */ /* 0x000fe200078e0207 */
[----:B------:R4:W1:Y:S04]  /*16150*/  LDSM.16.M88.4 R196, [R223] ;  /* 0x00000000dfc4783b */ /* 0x0008680000000200 */
[----:B------:R-:W-:Y:S01]  /*16160*/  IADD3 R7, R11, R7, RZ ;  /* 0x000000070b077210 */ /* 0x000fe20007ffe0ff */
[----:B------:R4:W1:Y:S04]  /*16170*/  LDSM.16.M88.4 R204, [R223+0x800] ;  /* 0x00080000dfcc783b */ /* 0x0008680000000200 */
[----:B------:R4:W1:Y:S02]  /*16180*/  LDSM.16.M88.4 R208, [R223+0x1000] ;  /* 0x00100000dfd0783b */ /* 0x0008640000000200 */
[----:B-12---:R-:W-:Y:S01]  /*16190*/  IMAD.WIDE.U32 R2, R4, c[0x0][0x208], RZ ;  /* 0x0000820004027a25 */ /* 0x006fe200078e00ff */
        /* <DEDUP_REMOVED lines=9> */
[C---:B------:R-:W-:Y:S02]  /*16230*/  LEA R4, P0, R0.reuse, c[0x0][0x1f8], 0x1 ;  /* 0x00007e0000047a11 */ /* 0x040fe400078008ff */
[----:B------:R-:W-:Y:S04]  /*16240*/  IADD3.X R2, R7, R3, R2, P1, !PT ;  /* 0x0000000307027210 */ /* 0x000fe80000ffe402 */
[----:B------:R-:W-:Y:S01]  /*16250*/  LEA.HI.X R0, R0, c[0x0][0x1fc], R2, 0x1, P0 ;  /* 0x00007f0000007a11 */ /* 0x000fe200000f0c02 */
[----:B------:R-:W-:-:S05]  /*16260*/  BRA.DIV ~URZ, `(.L_x_1349) ;  /* 0x0000b8a27f007947 */ /* 0x000fca000b800000 */
[----:B----4-:R1:W2:Y:S02]  /*16270*/  SHFL.IDX PT, R7, R0, RZ, 0x181f ;  /* 0x00181fff00077589 */ /* 0x0102a400000e0000 */
.L_x_1461:
[-C--:B------:R-:W-:Y:S01]  /*16280*/  HMMA.16816.F32 R8, R52, R20.reuse, RZ ;  /* 0x000000143408723c */ /* 0x080fe200000018ff */
[----:B------:R-:W3:Y:S01]  /*16290*/  LDL.64 R26, [R1+0xc0] ;  /* 0x0000c000011a7983 */ /* 0x000ee20000100a00 */
[----:B------:R-:W-:Y:S05]  /*162a0*/  BSSY B0, `(.L_x_1350) ;  /* 0x0000159000007945 */ /* 0x000fea0003800000 */
[----:B------:R-:W4:Y:S01]  /*162b0*/  LDL R30, [R1+0xa4] ;  /* 0x0000a400011e7983 */ /* 0x000f220000100800 */
[C---:B------:R-:W-:Y:S03]  /*162c0*/  HMMA.16816.F32 R12, R48.reuse, R20, RZ ;  /* 0x00000014300c723c */ /* 0x040fe600000018ff */
[----:B------:R-:W5:Y:S04]  /*162d0*/  LDL R24, [R1+0xe8] ;  /* 0x0000e80001187983 */ /* 0x000f680000100800 */
[----:B--2---:R-:W2:Y:S01]  /*162e0*/  LDL R29, [R1+0xf4] ;  /* 0x0000f400011d7983 */ /* 0x004ea20000100800 */
[-C--:B------:R-:W-:Y:S03]  /*162f0*/  HMMA.16816.F32 R16, R48, R22.reuse, RZ ;  /* 0x000000163010723c */ /* 0x080fe600000018ff */
[----:B------:R-:W2:Y:S04]  /*16300*/  LDL R25, [R1+0xf0] ;  /* 0x0000f00001197983 */ /* 0x000ea80000100800 */
[----:B------:R-:W2:Y:S01]  /*16310*/  LDL R42, [R1+0x78] ;  /* 0x00007800012a7983 */ /* 0x000ea20000100800 */
[C---:B------:R-:W-:Y:S03]  /*16320*/  HMMA.16816.F32 R20, R52.reuse, R22, RZ ;  /* 0x000000163414723c */ /* 0x040fe600000018ff */
[----:B------:R-:W1:Y:S08]  /*16330*/  SHFL.IDX PT, R3, R4, RZ, 0x181f ;  /* 0x00181fff04037589 */ /* 0x000e7000000e0000 */
[----:B------:R-:W1:Y:S08]  /*16340*/  SHFL.IDX PT, R40, R4, 0x1, 0x181f ;  /* 0x00381f0004287f89 */ /* 0x000e7000000e0000 */
[----:B------:R-:W1:Y:S08]  /*16350*/  SHFL.IDX PT, R28, R0, 0x1, 0x181f ;  /* 0x00381f00001c7f89 */ /* 0x000e7000000e0000 */
[----:B------:R-:W1:Y:S08]  /*16360*/  SHFL.IDX PT, R4, R4, 0x2, 0x181f ;  /* 0x00581f0004047f89 */ /* 0x000e7000000e0000 */
[----:B-1----:R-:W1:Y:S01]  /*16370*/  SHFL.IDX PT, R0, R0, 0x2, 0x181f ;  /* 0x00581f0000007f89 */ /* 0x002e6200000e0000 */
[C---:B---3--:R-:W-:Y:S02]  /*16380*/  SHF.L.U32 R212, R26.reuse, 0x1, RZ ;  /* 0x000000011ad47819 */ /* 0x048fe400000006ff */
[----:B------:R-:W-:Y:S02]  /*16390*/  SHF.L.U64.HI R214, R26, 0x1, R27 ;  /* 0x000000011ad67819 */ /* 0x000fe4000001021b */
[CC--:B------:R-:W-:Y:S02]  /*163a0*/  IADD3 R2, P0, R3.reuse, R212.reuse, RZ ;  /* 0x000000d403027210 */ /* 0x0c0fe40007f1e0ff */
[----:B----4-:R-:W-:Y:S02]  /*163b0*/  ISETP.GE.AND P4, PT, R30, c[0x0][0x1d4], PT ;  /* 0x000075001e007a0c */ /* 0x010fe40003f86270 */
[----:B------:R-:W-:Y:S02]  /*163c0*/  IADD3 R32, P1, R40, R212, RZ ;  /* 0x000000d428207210 */ /* 0x000fe40007f3e0ff */
[----:B-----5:R-:W-:Y:S02]  /*163d0*/  SHF.L.U32 R139, R24, 0x1, RZ ;  /* 0x00000001188b7819 */ /* 0x020fe400000006ff */
[-C--:B------:R-:W-:Y:S02]  /*163e0*/  IADD3.X R33, R28, R214.reuse, RZ, P1, !PT ;  /* 0x000000d61c217210 */ /* 0x080fe40000ffe4ff */
[----:B------:R-:W-:Y:S02]  /*163f0*/  IADD3 R34, P2, R3, R139, RZ ;  /* 0x0000008b03227210 */ /* 0x000fe40007f5e0ff */
[----:B------:R-:W-:Y:S02]  /*16400*/  IADD3.X R3, R7, R214, RZ, P0, !PT ;  /* 0x000000d607037210 */ /* 0x000fe400007fe4ff */
[----:B--2---:R-:W-:Y:S02]  /*16410*/  ISETP.GE.AND P3, PT, R29, c[0x0][0x1d4], PT ;  /* 0x000075001d007a0c */ /* 0x004fe40003f66270 */
[----:B------:R-:W-:Y:S02]  /*16420*/  SHF.L.U64.HI R213, R24, 0x1, R25 ;  /* 0x0000000118d57819 */ /* 0x000fe40000010219 */
[-C--:B------:R-:W-:Y:S01]  /*16430*/  HMMA.16816.F32 R24, R52, R36.reuse, RZ ;  /* 0x000000243418723c */ /* 0x080fe200000018ff */
[----:B------:R2:W-:Y:S01]  /*16440*/  LDGSTS.E.BYPASS.LTC128B.128 [R42], [R2.64], !P4 ;  /* 0x00000000022a7fae */ /* 0x0005e2000e101d46 */
[----:B------:R-:W-:Y:S02]  /*16450*/  IADD3.X R35, R7, R213, RZ, P2, !PT ;  /* 0x000000d507237210 */ /* 0x000fe400017fe4ff */
[----:B------:R-:W-:Y:S04]  /*16460*/  IADD3 R40, P0, R40, R139, RZ ;  /* 0x0000008b28287210 */ /* 0x000fe80007f1e0ff */
[----:B------:R-:W-:Y:S01]  /*16470*/  IADD3.X R41, R28, R213, RZ, P0, !PT ;  /* 0x000000d51c297210 */ /* 0x000fe200007fe4ff */
[----:B------:R3:W-:Y:S01]  /*16480*/  LDGSTS.E.BYPASS.LTC128B.128 [R42+0x1800], [R34.64], !P3 ;  /* 0x01800000222a7fae */ /* 0x0007e2000d901d46 */
[C---:B------:R-:W-:Y:S07]  /*16490*/  HMMA.16816.F32 R28, R48.reuse, R36, RZ ;  /* 0x00000024301c723c */ /* 0x040fee00000018ff */
[----:B------:R3:W-:Y:S08]  /*164a0*/  LDGSTS.E.BYPASS.LTC128B.128 [R42+0x800], [R32.64], !P4 ;  /* 0x00800000202a7fae */ /* 0x0007f0000e101d46 */
[----:B------:R4:W-:Y:S01]  /*164b0*/  LDGSTS.E.BYPASS.LTC128B.128 [R42+0x2000], [R40.64], !P3 ;  /* 0x02000000282a7fae */ /* 0x0009e2000d901d46 */
[----:B--2---:R-:W-:Y:S04]  /*164c0*/  IADD3 R2, P0, R4, R212, RZ ;  /* 0x000000d404027210 */ /* 0x004fe80007f1e0ff */
[----:B-1----:R-:W-:Y:S05]  /*164d0*/  IADD3.X R3, R0, R214, RZ, P0, !PT ;  /* 0x000000d600037210 */ /* 0x002fea00007fe4ff */
[----:B------:R1:W-:Y:S01]  /*164e0*/  LDGSTS.E.BYPASS.LTC128B.128 [R42+0x1000], [R2.64], !P4 ;  /* 0x01000000022a7fae */ /* 0x0003e2000e101d46 */
[-C--:B---3--:R-:W-:Y:S08]  /*164f0*/  HMMA.16816.F32 R32, R48, R38.reuse, RZ ;  /* 0x000000263020723c */ /* 0x088ff000000018ff */
[C---:B------:R-:W-:Y:S04]  /*16500*/  HMMA.16816.F32 R36, R52.reuse, R38, RZ ;  /* 0x000000263424723c */ /* 0x040fe800000018ff */
[----:B----4-:R-:W-:Y:S04]  /*16510*/  IADD3 R40, P0, R4, R139, RZ ;  /* 0x0000008b04287210 */ /* 0x010fe80007f1e0ff */
[----:B------:R-:W-:Y:S02]  /*16520*/  IADD3.X R41, R0, R213, RZ, P0, !PT ;  /* 0x000000d500297210 */ /* 0x000fe400007fe4ff */
[----:B------:R-:W2:Y:S04]  /*16530*/  LDL R0, [R1+0xb4] ;  /* 0x0000b40001007983 */ /* 0x000ea80000100800 */
[----:B------:R1:W-:Y:S08]  /*16540*/  LDGSTS.E.BYPASS.LTC128B.128 [R42+0x2800], [R40.64], !P3 ;  /* 0x02800000282a7fae */ /* 0x0003f0000d901d46 */
[----:B------:R-:W0:Y:S01]  /*16550*/  LDGDEPBAR ;  /* 0x00000000000079af */ /* 0x000e220000000000 */
[-C--:B-1----:R-:W-:Y:S08]  /*16560*/  HMMA.16816.F32 R40, R52, R140.reuse, RZ ;  /* 0x0000008c3428723c */ /* 0x082ff000000018ff */
        /* <DEDUP_REMOVED lines=37> */
[----:B------:R-:W1:Y:S07]  /*167c0*/  LDSM.16.M88.4 R204, [R221+0x1000] ;  /* 0x00100000ddcc783b */ /* 0x000e6e0000000200 */
[C---:B---3--:R-:W-:Y:S04]  /*167d0*/  HMMA.16816.F32 R12, R200.reuse, R196, R12 ;  /* 0x000000c4c80c723c */ /* 0x048fe8000000180c */
[----:B--2---:R-:W-:Y:S04]  /*167e0*/  ISETP.GT.AND P0, PT, R230, R0, PT ;  /* 0x00000000e600720c */ /* 0x004fe80003f04270 */
        /* <DEDUP_REMOVED lines=105> */
[----:B------:R1:W1:Y:S01]  /*16e80*/  MUFU.TANH R206, R20 ;  /* 0x0000001400ce7308 */ /* 0x0002620000002400 */
        /* <DEDUP_REMOVED lines=15> */
[----:B------:R-:W-:Y:S02]  /*16f80*/  FMUL.FTZ R33, R33, c[0x0][0x320] ;  /* 0x0000c80021217a20 */ /* 0x000fe40000410000 */
[----:B------:R-:W-:Y:S02]  /*16f90*/  FMUL.FTZ R34, R34, c[0x0][0x320] ;  /* 0x0000c80022227a20 */ /* 0x000fe40000410000 */
[----:B------:R-:W-:Y:S01]  /*16fa0*/  FMUL.FTZ R35, R35, c[0x0][0x320] ;  /* 0x0000c80023237a20 */ /* 0x000fe20000410000 */
[----:B------:R-:W-:Y:S01]  /*16fb0*/  HMMA.16816.F32 R52, R192, R14, R52 ;  /* 0x0000000ec034723c */ /* 0x000fe20000001834 */
[----:B------:R2:W2:Y:S03]  /*16fc0*/  MUFU.TANH R196, R27 ;  /* 0x0000001b00c47308 */ /* 0x0004a60000002400 */
[----:B-1----:R-:W-:Y:S02]  /*16fd0*/  FMUL.FTZ R20, R37, c[0x0][0x320] ;  /* 0x0000c80025147a20 */ /* 0x002fe40000410000 */
[----:B------:R-:W-:Y:S02]  /*16fe0*/  FMUL.FTZ R19, R40, c[0x0][0x320] ;  /* 0x0000c80028137a20 */ /* 0x000fe40000410000 */
[----:B------:R-:W-:Y:S03]  /*16ff0*/  FMUL.FTZ R18, R41, c[0x0][0x320] ;  /* 0x0000c80029127a20 */ /* 0x000fe60000410000 */
[----:B------:R1:W1:Y:S01]  /*17000*/  MUFU.TANH R207, R28 ;  /* 0x0000001c00cf7308 */ /* 0x0002620000002400 */
[----:B------:R-:W-:Y:S02]  /*17010*/  FMUL.FTZ R24, R24, c[0x0][0x320] ;  /* 0x0000c80018187a20 */ /* 0x000fe40000410000 */
[----:B-----5:R-:W-:Y:S02]  /*17020*/  FMUL.FTZ R26, R43, c[0x0][0x320] ;  /* 0x0000c8002b1a7a20 */ /* 0x020fe40000410000 */
[----:B------:R-:W-:Y:S02]  /*17030*/  FMUL.FTZ R25, R48, c[0x0][0x320] ;  /* 0x0000c80030197a20 */ /* 0x000fe40000410000 */
[----:B------:R-:W-:Y:S03]  /*17040*/  FMUL.FTZ R22, R49, c[0x0][0x320] ;  /* 0x0000c80031167a20 */ /* 0x000fe60000410000 */
[----:B------:R5:W3:Y:S03]  /*17050*/  MUFU.TANH R205, R29 ;  /* 0x0000001d00cd7308 */ /* 0x000ae60000002400 */
[----:B------:R-:W-:Y:S02]  /*17060*/  FMUL.FTZ R15, R52, c[0x0][0x320] ;  /* 0x0000c800340f7a20 */ /* 0x000fe40000410000 */
[----:B--2---:R-:W-:Y:S02]  /*17070*/  FMUL.FTZ R27, R36, c[0x0][0x320] ;  /* 0x0000c800241b7a20 */ /* 0x004fe40000410000 */
[----:B------:R-:W-:Y:S02]  /*17080*/  FMUL.FTZ R36, R46, c[0x0][0x320] ;  /* 0x0000c8002e247a20 */ /* 0x000fe40000410000 */
[----:B------:R-:W-:Y:S01]  /*17090*/  FMUL.FTZ R14, R53, c[0x0][0x320] ;  /* 0x0000c800350e7a20 */ /* 0x000fe20000410000 */
[----:B------:R2:W2:Y:S01]  /*170a0*/  MUFU.TANH R211, R30 ;  /* 0x0000001e00d37308 */ /* 0x0004a20000002400 */
[----:B------:R-:W-:Y:S02]  /*170b0*/  FMUL.FTZ R17, R54, c[0x0][0x320] ;  /* 0x0000c80036117a20 */ /* 0x000fe40000410000 */
[----:B------:R-:W-:Y:S02]  /*170c0*/  FMUL.FTZ R16, R55, c[0x0][0x320] ;  /* 0x0000c80037107a20 */ /* 0x000fe40000410000 */
[----:B-1----:R-:W-:Y:S05]  /*170d0*/  FMUL.FTZ R28, R42, c[0x0][0x320] ;  /* 0x0000c8002a1c7a20 */ /* 0x002fea0000410000 */
[----:B------:R1:W1:Y:S01]  /*170e0*/  MUFU.TANH R210, R31 ;  /* 0x0000001f00d27308 */ /* 0x0002620000002400 */
[----:B-----5:R-:W-:Y:S09]  /*170f0*/  FMUL.FTZ R29, R45, c[0x0][0x320] ;  /* 0x0000c8002d1d7a20 */ /* 0x020ff20000410000 */
[----:B------:R5:W3:Y:S01]  /*17100*/  MUFU.TANH R143, R32 ;  /* 0x00000020008f7308 */ /* 0x000ae20000002400 */
[----:B--2---:R-:W-:Y:S09]  /*17110*/  FMUL.FTZ R30, R44, c[0x0][0x320] ;  /* 0x0000c8002c1e7a20 */ /* 0x004ff20000410000 */
[----:B------:R2:W2:Y:S01]  /*17120*/  MUFU.TANH R140, R33 ;  /* 0x00000021008c7308 */ /* 0x0004a20000002400 */
[----:B-1----:R-:W-:Y:S09]  /*17130*/  FMUL.FTZ R31, R39, c[0x0][0x320] ;  /* 0x0000c800271f7a20 */ /* 0x002ff20000410000 */
        /* <DEDUP_REMOVED lines=44> */
[C---:B----4-:R-:W-:Y:S02]  /*17400*/  @!P1 IADD3 R3, P0, R0.reuse, R238, RZ ;  /* 0x000000ee00039210 */ /* 0x050fe40007f1e0ff */
[----:B------:R-:W2:Y:S02]  /*17410*/  S2R R238, SR_CTAID.Y ;  /* 0x0000000000ee7919 */ /* 0x000ea40000002600 */
[----:B-----5:R-:W-:Y:S01]  /*17420*/  @!P1 LEA.HI.X.SX32 R4, R0, R4, 0x1, P0 ;  /* 0x0000000400049211 */ /* 0x020fe200000f0eff */
[----:B------:R-:W-:Y:S01]  /*17430*/  IMAD.MOV R0, RZ, RZ, -R0 ;  /* 0x000000ffff007224 */ /* 0x000fe200078e0a00 */
[C---:B------:R-:W-:Y:S03]  /*17440*/  @!P1 LEA R8, P0, R3.reuse, c[0x0][0x2a0], 0x2 ;  /* 0x0000a80003089a11 */ /* 0x040fe600078010ff */
[----:B------:R-:W-:Y:S01]  /*17450*/  IMAD R7, R0, c[0x0][0x2b8], R2 ;  /* 0x0000ae0000077a24 */ /* 0x000fe200078e0202 */
[----:B------:R-:W-:Y:S03]  /*17460*/  @!P1 LEA.HI.X R9, R3, c[0x0][0x2a4], R4, 0x2, P0 ;  /* 0x0000a90003099a11 */ /* 0x000fe600000f1404 */
[C---:B------:R-:W-:Y:S01]  /*17470*/  IMAD.WIDE.U32 R2, R7.reuse, c[0x0][0x1e0], RZ ;  /* 0x0000780007027a25 */ /* 0x040fe200078e00ff */
[----:B------:R2:W-:Y:S01]  /*17480*/  STL [R1+0x7c], R7 ;  /* 0x00007c0701007387 */ /* 0x0005e20000100800 */
[----:B------:R-:W-:Y:S03]  /*17490*/  SHF.R.S32.HI R0, RZ, 0x1f, R7 ;  /* 0x0000001fff007819 */ /* 0x000fe60000011407 */
[----:B------:R-:W3:Y:S02]  /*174a0*/  @!P1 LDG.E R10, [R8.64] ;  /* 0x00000006080a9981 */ /* 0x000ee4000c1e1900 */
[----:B------:R-:W-:Y:S04]  /*174b0*/  IMAD R0, R0, c[0x0][0x1e0], RZ ;  /* 0x0000780000007a24 */ /* 0x000fe800078e02ff */
[----:B------:R-:W-:Y:S05]  /*174c0*/  IMAD R0, R7, c[0x0][0x1e4], R0 ;  /* 0x0000790007007a24 */ /* 0x000fea00078e0200 */
[----:B------:R-:W-:Y:S02]  /*174d0*/  IADD3 R3, R3, R0, RZ ;  /* 0x0000000003037210 */ /* 0x000fe40007ffe0ff */
[----:B--2---:R-:W-:Y:S01]  /*174e0*/  SHF.R.S32.HI R7, RZ, 0x1f, R238 ;  /* 0x0000001fff077819 */ /* 0x004fe200000114ee */
[----:B-1----:R-:W-:Y:S04]  /*174f0*/  IMAD.WIDE.U32 R238, R231, c[0x0][0x1e8], RZ ;  /* 0x00007a00e7ee7a25 */ /* 0x002fe800078e00ff */
        /* <DEDUP_REMOVED lines=9> */
[C---:B------:R-:W-:Y:S04]  /*17590*/  LEA R4, P0, R0.reuse, c[0x0][0x1c8], 0x1 ;  /* 0x0000720000047a11 */ /* 0x040fe800078008ff */
[----:B------:R-:W-:Y:S04]  /*175a0*/  IADD3.X R2, R7, R3, R2, P1, !PT ;  /* 0x0000000307027210 */ /* 0x000fe80000ffe402 */
[----:B------:R-:W-:Y:S01]  /*175b0*/  LEA.HI.X R0, R0, c[0x0][0x1cc], R2, 0x1, P0 ;  /* 0x0000730000007a11 */ /* 0x000fe200000f0c02 */
[----:B------:R-:W-:-:S05]  /*175c0*/  BRA.DIV ~URZ, `(.L_x_1352) ;  /* 0x0000a5c27f007947 */ /* 0x000fca000b800000 */
[----:B------:R2:W3:Y:S02]  /*175d0*/  SHFL.IDX PT, R7, R0, RZ, 0x181f ;  /* 0x00181fff00077589 */ /* 0x0004e400000e0000 */
.L_x_1462:
[----:B------:R-:W-:-:S05]  /*175e0*/  BRA.DIV ~URZ, `(.L_x_1353) ;  /* 0x0000a6227f007947 */ /* 0x000fca000b800000 */
[----:B------:R-:W4:Y:S04]  /*175f0*/  LDL R24, [R1+0xa4] ;  /* 0x0000a40001187983 */ /* 0x000f280000100800 */
[----:B------:R-:W5:Y:S04]  /*17600*/  LDL R23, [R1+0xf4] ;  /* 0x0000f40001177983 */ /* 0x000f680000100800 */
[----:B--2---:R-:W2:Y:S04]  /*17610*/  LDL R21, [R1+0x74] ;  /* 0x0000740001157983 */ /* 0x004ea80000100800 */
[----:B------:R-:W1:Y:S04]  /*17620*/  SHFL.IDX PT, R2, R4, RZ, 0x181f ;  /* 0x00181fff04027589 */ /* 0x000e6800000e0000 */
[----:B-1----:R-:W1:Y:S04]  /*17630*/  SHFL.IDX PT, R10, R4, 0x1, 0x181f ;  /* 0x00381f00040a7f89 */ /* 0x002e6800000e0000 */
[----:B------:R-:W3:Y:S04]  /*17640*/  SHFL.IDX PT, R11, R0, 0x1, 0x181f ;  /* 0x00381f00000b7f89 */ /* 0x000ee800000e0000 */
[----:B------:R-:W2:Y:S04]  /*17650*/  SHFL.IDX PT, R0, R0, 0x2, 0x181f ;  /* 0x00581f0000007f89 */ /* 0x000ea800000e0000 */
[----:B------:R-:W2:Y:S01]  /*17660*/  SHFL.IDX PT, R4, R4, 0x2, 0x181f ;  /* 0x00581f0004047f89 */ /* 0x000ea200000e0000 */
[CC--:B------:R-:W-:Y:S02]  /*17670*/  IADD3 R12, P0, R2.reuse, R212.reuse, RZ ;  /* 0x000000d4020c7210 */ /* 0x0c0fe40007f1e0ff */
[-C--:B------:R-:W-:Y:S02]  /*17680*/  IADD3 R8, P2, R2, R139.reuse, RZ ;  /* 0x0000008b02087210 */ /* 0x080fe40007f5e0ff */
[C---:B-1----:R-:W-:Y:S01]  /*17690*/  IADD3 R2, P1, R10.reuse, R212, RZ ;  /* 0x000000d40a027210 */ /* 0x042fe20007f3e0ff */
[C-C-:B---3--:R-:W-:Y:S01]  /*176a0*/  IMAD.X R13, R7.reuse, 0x1, R214.reuse, P0 ;  /* 0x00000001070d7824 */ /* 0x148fe200000e06d6 */
[----:B------:R-:W-:Y:S01]  /*176b0*/  IADD3 R10, P0, R10, R139, RZ ;  /* 0x0000008b0a0a7210 */ /* 0x000fe20007f1e0ff */
[--C-:B------:R-:W-:Y:S02]  /*176c0*/  IMAD.X R9, R7, 0x1, R213.reuse, P2 ;  /* 0x0000000107097824 */ /* 0x100fe400010e06d5 */
[C---:B------:R-:W-:Y:S02]  /*176d0*/  IMAD.X R3, R11.reuse, 0x1, R214, P1 ;  /* 0x000000010b037824 */ /* 0x040fe400008e06d6 */
[----:B------:R-:W-:Y:S01]  /*176e0*/  IMAD.X R11, R11, 0x1, R213, P0 ;  /* 0x000000010b0b7824 */ /* 0x000fe200000e06d5 */
[----:B----4-:R-:W-:Y:S02]  /*176f0*/  ISETP.GE.AND P4, PT, R24, c[0x0][0x1d4], PT ;  /* 0x0000750018007a0c */ /* 0x010fe40003f86270 */
[----:B-----5:R-:W-:Y:S11]  /*17700*/  ISETP.GE.AND P3, PT, R23, c[0x0][0x1d4], PT ;  /* 0x0000750017007a0c */ /* 0x020ff60003f66270 */
[----:B--2---:R1:W-:Y:S04]  /*17710*/  LDGSTS.E.BYPASS.LTC128B.128 [R21+0x5080], [R12.64], !P4 ;  /* 0x050800000c157fae */ /* 0x0043e8000e101d46 */
[----:B------:R1:W-:Y:S04]  /*17720*/  LDGSTS.E.BYPASS.LTC128B.128 [R21+0x6880], [R8.64], !P3 ;  /* 0x0688000008157fae */ /* 0x0003e8000d901d46 */
[----:B------:R1:W-:Y:S04]  /*17730*/  LDGSTS.E.BYPASS.LTC128B.128 [R21+0x5880], [R2.64], !P4 ;  /* 0x0588000002157fae */ /* 0x0003e8000e101d46 */
[----:B------:R1:W-:Y:S02]  /*17740*/  LDGSTS.E.BYPASS.LTC128B.128 [R21+0x7080], [R10.64], !P3 ;  /* 0x070800000a157fae */ /* 0x0003e4000d901d46 */
.L_x_1463:
[----:B-1----:R-:W2:Y:S01]  /*17750*/  LDL R11, [R1+0xa4] ;  /* 0x0000a400010b7983 */ /* 0x002ea20000100800 */
[C---:B------:R-:W-:Y:S02]  /*17760*/  IADD3 R8, P1, R4.reuse, R212, RZ ;  /* 0x000000d404087210 */ /* 0x040fe40007f3e0ff */
[----:B------:R-:W-:Y:S01]  /*17770*/  IADD3 R2, P0, R4, R139, RZ ;  /* 0x0000008b04027210 */ /* 0x000fe20007f1e0ff */
[----:B------:R-:W3:Y:S02]  /*17780*/  LDL R10, [R1+0xf4] ;  /* 0x0000f400010a7983 */ /* 0x000ee40000100800 */
[C---:B------:R-:W-:Y:S02]  /*17790*/  IMAD.X R9, R0.reuse, 0x1, R214, P1 ;  /* 0x0000000100097824 */ /* 0x040fe400008e06d6 */
[----:B------:R-:W4:Y:S01]  /*177a0*/  LDL R7, [R1+0x74] ;  /* 0x0000740001077983 */ /* 0x000f220000100800 */
[----:B------:R-:W-:Y:S01]  /*177b0*/  IMAD.X R3, R0, 0x1, R213, P0 ;  /* 0x0000000100037824 */ /* 0x000fe200000e06d5 */
[----:B--2---:R-:W-:Y:S02]  /*177c0*/  ISETP.GE.AND P3, PT, R11, c[0x0][0x1d4], PT ;  /* 0x000075000b007a0c */ /* 0x004fe40003f66270 */
[----:B---3--:R-:W-:Y:S11]  /*177d0*/  ISETP.GE.AND P2, PT, R10, c[0x0][0x1d4], PT ;  /* 0x000075000a007a0c */ /* 0x008ff60003f46270 */
[----:B------:R-:W-:Y:S01]  /*177e0*/  @!PT LDS RZ, [RZ] ;  /* 0x00000000fffff984 */ /* 0x000fe20000000800 */
[----:B------:R-:W-:Y:S01]  /*177f0*/  @!PT LDS RZ, [RZ] ;  /* 0x00000000fffff984 */ /* 0x000fe20000000800 */
[----:B------:R-:W-:Y:S01]  /*17800*/  @!PT LDS RZ, [RZ] ;  /* 0x00000000fffff984 */ /* 0x000fe20000000800 */
[----:B----4-:R1:W-:Y:S04]  /*17810*/  LDGSTS.E.BYPASS.LTC128B.128 [R7+0x6080], [R8.64], !P3 ;  /* 0x0608000008077fae */ /* 0x0103e8000d901d46 */
[----:B------:R1:W-:Y:S02]  /*17820*/  LDGSTS.E.BYPASS.LTC128B.128 [R7+0x7880], [R2.64], !P2 ;  /* 0x0788000002077fae */ /* 0x0003e4000d101d46 */
.L_x_1351:
[----:B--234-:R-:W-:Y:S05]  /*17830*/  BSYNC B0 ;  /* 0x0000000000007941 */ /* 0x01cfea0003800000 */
.L_x_1350:
[----:B------:R-:W2:Y:S01]  /*17840*/  LDL R10, [R1+0xe0] ;  /* 0x0000e000010a7983 */ /* 0x000ea20000100800 */
[----:B------:R-:W-:Y:S03]  /*17850*/  IMAD.MOV.U32 R4, RZ, RZ, 0x1 ;  /* 0x00000001ff047424 */ /* 0x000fe600078e00ff */
[----:B------:R-:W2:Y:S02]  /*17860*/  LDL R0, [R1+0x4] ;  /* 0x0000040001007983 */ /* 0x000ea40000100800 */
[----:B------:R-:W-:Y:S01]  /*17870*/  ISETP.NE.AND P0, PT, R4, c[0x0][0x2c4], PT ;  /* 0x0000b10004007a0c */ /* 0x000fe20003f05270 */
[----:B------:R-:W-:Y:S01]  /*17880*/  IMAD R4, R230, -0x30, RZ ;  /* 0xffffffd0e6047824 */ /* 0x000fe200078e02ff */
[----:B-1----:R-:W3:Y:S04]  /*17890*/  LDL R9, [R1+0xdc] ;  /* 0x0000dc0001097983 */ /* 0x002ee80000100800 */
[----:B------:R-:W3:Y:S04]  /*178a0*/  LDL R8, [R1+0xd8] ;  /* 0x0000d80001087983 */ /* 0x000ee80000100800 */
[----:B------:R-:W4:Y:S04]  /*178b0*/  LDL R7, [R1+0xcc] ;  /* 0x0000cc0001077983 */ /* 0x000f280000100800 */
[----:B------:R-:W5:Y:S04]  /*178c0*/  LDL R3, [R1+0xb0] ;  /* 0x0000b00001037983 */ /* 0x000f680000100800 */
[----:B------:R-:W5:Y:S04]  /*178d0*/  LDL R2, [R1+0x8c] ;  /* 0x00008c0001027983 */ /* 0x000f680000100800 */
[----:B------:R-:W0:Y:S01]  /*178e0*/  LDGDEPBAR ;  /* 0x00000000000079af */ /* 0x000e220000000000 */
[----:B--2---:R-:W-:Y:S05]  /*178f0*/  IMAD R0, R0, 0x80, R10 ;  /* 0x0000008000007824 */ /* 0x004fea00078e020a */
[----:B---3--:R-:W-:Y:S05]  /*17900*/  IADD3 R0, R8, R0, R9 ;  /* 0x0000000008007210 */ /* 0x008fea0007ffe009 */
[----:B----4-:R-:W-:Y:S01]  /*17910*/  IMAD.IADD R7, R7, 0x1, R0 ;  /* 0x0000000107077824 */ /* 0x010fe200078e0200 */
[----:B-----5:R-:W-:Y:S03]  /*17920*/  IADD3 R9, -R3, 0x1, R4 ;  /* 0x0000000103097810 */ /* 0x020fe60007ffe104 */
[----:B------:R-:W-:Y:S01]  /*17930*/  @P0 IMAD.HI.U32 R0, R7, c[0x0][0x2c8], RZ ;  /* 0x0000b20007000a27 */ /* 0x000fe200078e00ff */
[----:B------:R-:W-:Y:S03]  /*17940*/  IADD3 R9, -R2, R9, R5 ;  /* 0x0000000902097210 */ /* 0x000fe60007ffe105 */
[----:B------:R-:W-:Y:S01]  /*17950*/  IMAD.IADD R10, R4, 0x1, -R3 ;  /* 0x00000001040a7824 */ /* 0x000fe200078e0a03 */
[----:B------:R-:W-:Y:S02]  /*17960*/  LOP3.LUT R2, RZ, c[0x0][0x324], RZ, 0x33, !PT ;  /* 0x0000c900ff027a12 */ /* 0x000fe400078e33ff */
[----:B------:R-:W-:Y:S02]  /*17970*/  @P0 SHF.R.U32.HI R7, RZ, c[0x0][0x2cc], R0 ;  /* 0x0000b300ff070a19 */ /* 0x000fe40000011600 */
[----:B------:R-:W-:Y:S01]  /*17980*/  IADD3 R8, R9, c[0x0][0x328], RZ ;  /* 0x0000ca0009087a10 */ /* 0x000fe20007ffe0ff */
[----:B------:R-:W-:Y:S01]  /*17990*/  IMAD.IADD R9, R2, 0x1, R9 ;  /* 0x0000000102097824 */ /* 0x000fe200078e0209 */
[----:B------:R-:W-:-:S05]  /*179a0*/  BRA.DIV ~URZ, `(.L_x_1354) ;  /* 0x0000a6a27f007947 */ /* 0x000fca000b800000 */
[----:B------:R1:W2:Y:S02]  /*179b0*/  SHFL.IDX PT, R3, R7, RZ, 0x1c1f ;  /* 0x001c1fff07037589 */ /* 0x0002a400000e0000 */
.L_x_1464:
[----:B--2---:R-:W-:Y:S01]  /*179c0*/  IADD3 R2, R8, R3, RZ ;  /* 0x0000000308027210 */ /* 0x004fe20007ffe0ff */
[----:B------:R-:W-:Y:S05]  /*179d0*/  IMAD.MOV.U32 R0, RZ, RZ, 0x1 ;  /* 0x00000001ff007424 */ /* 0x000fea00078e00ff */
[----:B------:R-:W-:Y:S01]  /*179e0*/  ISETP.LE.AND P0, PT, R0, c[0x0][0x32c], PT ;  /* 0x0000cb0000007a0c */ /* 0x000fe20003f03270 */
[----:B------:R-:W-:Y:S11]  /*179f0*/  IMAD.IADD R0, R9, 0x1, R3 ;  /* 0x0000000109007824 */ /* 0x000ff600078e0203 */
[----:B------:R-:W-:Y:S01]  /*17a00*/  @!UPT UIADD3 URZ, URZ, URZ, URZ ;  /* 0x0000003f3f3ff290 */ /* 0x000fe2000fffe03f */
        /* <DEDUP_REMOVED lines=15> */
.L_x_1357:
[----:B------:R-:W-:Y:S04]  /*17b00*/  MOV R11, c[0x0][0x32c] ;  /* 0x0000cb00000b7a02 */ /* 0x000fe80000000f00 */
[----:B------:R-:W-:Y:S11]  /*17b10*/  ISETP.NE.AND P0, PT, R11, 0x1, PT ;  /* 0x000000010b00780c */ /* 0x000ff60003f05270 */
[----:B------:R-:W-:Y:S02]  /*17b20*/  @!UPT UIADD3 URZ, URZ, URZ, URZ ;  /* 0x0000003f3f3ff290 */ /* 0x000fe4000fffe03f */
[----:B------:R-:W-:Y:S05]  /*17b30*/  @P0 IMAD.HI.U32 R11, R3, c[0x0][0x330], RZ ;  /* 0x0000cc00030b0a27 */ /* 0x000fea00078e00ff */
[----:B------:R-:W-:Y:S02]  /*17b40*/  @P0 SHF.R.U32.HI R3, RZ, c[0x0][0x334], R11 ;  /* 0x0000cd00ff030a19 */ /* 0x000fe4000001160b */
.L_x_1358:
[----:B------:R-:W-:Y:S05]  /*17b50*/  BSYNC B0 ;  /* 0x0000000000007941 */ /* 0x000fea0003800000 */
.L_x_1356:
[----:B------:R-:W-:Y:S05]  /*17b60*/  IMAD R3, R3, c[0x0][0x32c], R10 ;  /* 0x0000cb0003037a24 */ /* 0x000fea00078e020a */
[----:B------:R-:W-:Y:S02]  /*17b70*/  IADD3 R11, R3, c[0x0][0x32c], RZ ;  /* 0x0000cb00030b7a10 */ /* 0x000fe40007ffe0ff */
[----:B------:R-:W-:Y:S02]  /*17b80*/  IMNMX R0, R0, R3, !PT ;  /* 0x0000000300007217 */ /* 0x000fe40007800200 */
[----:B------:R-:W-:Y:S02]  /*17b90*/  IMNMX R2, R2, R11, PT ;  /* 0x0000000b02027217 */ /* 0x000fe40003800200 */
.L_x_1355:
        /* <DEDUP_REMOVED lines=19> */
[----:B------:R-:W-:Y:S02]  /*17cd0*/  ISETP.GE.AND P2, PT, R4, 0x29, PT ;  /* 0x000000290400780c */ /* 0x000fe40003f46270 */
        /* <DEDUP_REMOVED lines=21> */
[----:B------:R-:W-:Y:S04]  /*17e30*/  ISETP.LT.OR P0, PT, R2, 0x1a, P0 ;  /* 0x0000001a0200780c */ /* 0x000fe80000701670 */
[----:B------:R-:W-:Y:S02]  /*17e40*/  FSEL R231, R20, -INF , !P0 ;  /* 0xff80000014e77808 */ /* 0x000fe40004000000 */
[----:B------:R-:W-:Y:S04]  /*17e50*/  ISETP.GT.AND P0, PT, R0, 0x20, !P4 ;  /* 0x000000200000780c */ /* 0x000fe80006704270 */
        /* <DEDUP_REMOVED lines=19> */
.L_x_1465:
        /* <DEDUP_REMOVED lines=20> */
.L_x_1362:
[----:B------:R-:W-:Y:S04]  /*180d0*/  MOV R4, c[0x0][0x32c] ;  /* 0x0000cb0000047a02 */ /* 0x000fe80000000f00 */
[----:B------:R-:W-:Y:S11]  /*180e0*/  ISETP.NE.AND P0, PT, R4, 0x1, PT ;  /* 0x000000010400780c */ /* 0x000ff60003f05270 */
[----:B------:R-:W-:Y:S02]  /*180f0*/  @!UPT UIADD3 URZ, URZ, URZ, URZ ;  /* 0x0000003f3f3ff290 */ /* 0x000fe4000fffe03f */
[----:B------:R-:W-:Y:S05]  /*18100*/  @P0 IMAD.HI.U32 R4, R3, c[0x0][0x330], RZ ;  /* 0x0000cc0003040a27 */ /* 0x000fea00078e00ff */
[----:B------:R-:W-:Y:S02]  /*18110*/  @P0 SHF.R.U32.HI R3, RZ, c[0x0][0x334], R4 ;  /* 0x0000cd00ff030a19 */ /* 0x000fe40000011604 */
.L_x_1363:
[----:B------:R-:W-:Y:S05]  /*18120*/  BSYNC B0 ;  /* 0x0000000000007941 */ /* 0x000fea0003800000 */
.L_x_1361:
[----:B------:R-:W-:Y:S05]  /*18130*/  IMAD R3, R3, c[0x0][0x32c], R10 ;  /* 0x0000cb0003037a24 */ /* 0x000fea00078e020a */
[----:B------:R-:W-:Y:S02]  /*18140*/  IADD3 R4, R3, c[0x0][0x32c], RZ ;  /* 0x0000cb0003047a10 */ /* 0x000fe40007ffe0ff */
[----:B------:R-:W-:Y:S02]  /*18150*/  IMNMX R0, R0, R3, !PT ;  /* 0x0000000300007217 */ /* 0x000fe40007800200 */
[----:B------:R-:W-:Y:S02]  /*18160*/  IMNMX R2, R2, R4, PT ;  /* 0x0000000402027217 */ /* 0x000fe40003800200 */
.L_x_1360:
[----:B------:R-:W-:Y:S04]  /*18170*/  LOP3.LUT P0, RZ, R229, 0x10, RZ, 0xc0, !PT ;  /* 0x00000010e5ff7812 */ /* 0x000fe8000780c0ff */
[----:B------:R-:W-:Y:S04]  /*18180*/  ISETP.GT.AND P0, PT, R0, 0x1, !P0 ;  /* 0x000000010000780c */ /* 0x000fe80004704270 */
[----:B------:R-:W-:Y:S04]  /*18190*/  ISETP.LT.OR P0, PT, R2, 0x2, P0 ;  /* 0x000000020200780c */ /* 0x000fe80000701670 */
[----:B------:R-:W-:Y:S02]  /*181a0*/  FSEL R15, R235, -INF , !P0 ;  /* 0xff800000eb0f7808 */ /* 0x000fe40004000000 */
[----:B------:R-:W-:Y:S04]  /*181b0*/  LOP3.LUT P0, RZ, R229, 0x8, RZ, 0xc0, !PT ;  /* 0x00000008e5ff7812 */ /* 0x000fe8000780c0ff */
[----:B------:R-:W-:Y:S04]  /*181c0*/  ISETP.GT.AND P0, PT, R0, 0x8, !P0 ;  /* 0x000000080000780c */ /* 0x000fe80004704270 */
[----:B------:R-:W-:Y:S04]  /*181d0*/  ISETP.LT.OR P0, PT, R2, 0x9, P0 ;  /* 0x000000090200780c */ /* 0x000fe80000701670 */
[----:B------:R-:W-:Y:S02]  /*181e0*/  FSEL R19, R209, -INF , !P0 ;  /* 0xff800000d1137808 */ /* 0x000fe40004000000 */
[C---:B------:R-:W-:Y:S04]  /*181f0*/  LOP3.LUT P0, RZ, R229.reuse, 0x4, RZ, 0xc0, !PT ;  /* 0x00000004e5ff7812 */ /* 0x040fe8000780c0ff */
[----:B------:R-:W-:Y:S04]  /*18200*/  ISETP.GT.AND P0, PT, R0, 0x9, !P0 ;  /* 0x000000090000780c */ /* 0x000fe80004704270 */
[----:B------:R-:W-:Y:S04]  /*18210*/  ISETP.LT.OR P0, PT, R2, 0xa, P0 ;  /* 0x0000000a0200780c */ /* 0x000fe80000701670 */
[----:B------:R-:W-:Y:S02]  /*18220*/  FSEL R20, R208, -INF , !P0 ;  /* 0xff800000d0147808 */ /* 0x000fe40004000000 */
[C---:B------:R-:W-:Y:S04]  /*18230*/  LOP3.LUT P0, RZ, R229.reuse, 0x2, RZ, 0xc0, !PT ;  /* 0x00000002e5ff7812 */ /* 0x040fe8000780c0ff */
[----:B------:R-:W-:Y:S04]  /*18240*/  ISETP.GT.AND P0, PT, R0, 0x10, !P0 ;  /* 0x000000100000780c */ /* 0x000fe80004704270 */
[----:B------:R-:W-:Y:S04]  /*18250*/  ISETP.LT.OR P0, PT, R2, 0x11, P0 ;  /* 0x000000110200780c */ /* 0x000fe80000701670 */
[----:B------:R-:W-:Y:S02]  /*18260*/  FSEL R201, R198, -INF , !P0 ;  /* 0xff800000c6c97808 */ /* 0x000fe40004000000 */
[----:B------:R-:W-:Y:S04]  /*18270*/  LOP3.LUT P0, RZ, R229, 0x1, RZ, 0xc0, !PT ;  /* 0x00000001e5ff7812 */ /* 0x000fe8000780c0ff */
        /* <DEDUP_REMOVED lines=27> */
.L_x_1466:
        /* <DEDUP_REMOVED lines=20> */
.L_x_1367:
[----:B------:R-:W-:Y:S04]  /*18570*/  MOV R4, c[0x0][0x32c] ;  /* 0x0000cb0000047a02 */ /* 0x000fe80000000f00 */
[----:B------:R-:W-:Y:S11]  /*18580*/  ISETP.NE.AND P0, PT, R4, 0x1, PT ;  /* 0x000000010400780c */ /* 0x000ff60003f05270 */
[----:B------:R-:W-:Y:S02]  /*18590*/  @!UPT UIADD3 URZ, URZ, URZ, URZ ;  /* 0x0000003f3f3ff290 */ /* 0x000fe4000fffe03f */
[----:B------:R-:W-:Y:S05]  /*185a0*/  @P0 IMAD.HI.U32 R4, R3, c[0x0][0x330], RZ ;  /* 0x0000cc0003040a27 */ /* 0x000fea00078e00ff */
[----:B------:R-:W-:Y:S02]  /*185b0*/  @P0 SHF.R.U32.HI R3, RZ, c[0x0][0x334], R4 ;  /* 0x0000cd00ff030a19 */ /* 0x000fe40000011604 */
.L_x_1368:
[----:B------:R-:W-:Y:S05]  /*185c0*/  BSYNC B0 ;  /* 0x0000000000007941 */ /* 0x000fea0003800000 */
.L_x_1366:
[----:B------:R-:W-:Y:S05]  /*185d0*/  IMAD R3, R3, c[0x0][0x32c], R10 ;  /* 0x0000cb0003037a24 */ /* 0x000fea00078e020a */
[----:B------:R-:W-:Y:S02]  /*185e0*/  IADD3 R4, R3, c[0x0][0x32c], RZ ;  /* 0x0000cb0003047a10 */ /* 0x000fe40007ffe0ff */
[----:B------:R-:W-:Y:S02]  /*185f0*/  IMNMX R0, R0, R3, !PT ;  /* 0x0000000300007217 */ /* 0x000fe40007800200 */
[----:B------:R-:W-:Y:S02]  /*18600*/  IMNMX R2, R2, R4, PT ;  /* 0x0000000402027217 */ /* 0x000fe40003800200 */
.L_x_1365:
        /* <DEDUP_REMOVED lines=44> */
.L_x_1467:
[----:B-1----:R-:W-:Y:S01]  /*188d0*/  IADD3 R2, R8, R3, RZ ;  /* 0x0000000308027210 */ /* 0x002fe20007ffe0ff */
[----:B------:R-:W-:Y:S05]  /*188e0*/  IMAD.MOV.U32 R0, RZ, RZ, 0x1 ;  /* 0x00000001ff007424 */ /* 0x000fea00078e00ff */
[----:B------:R-:W-:Y:S01]  /*188f0*/  ISETP.LE.AND P0, PT, R0, c[0x0][0x32c], PT ;  /* 0x0000cb0000007a0c */ /* 0x000fe20003f03270 */
[----:B------:R-:W-:Y:S11]  /*18900*/  IMAD.IADD R0, R9, 0x1, R3 ;  /* 0x0000000109007824 */ /* 0x000ff600078e0203 */
[----:B------:R-:W-:Y:S01]  /*18910*/  @!UPT UIADD3 URZ, URZ, URZ, URZ ;  /* 0x0000003f3f3ff290 */ /* 0x000fe2000fffe03f */
[----:B------:R-:W-:-:S05]  /*18920*/  @!P0 BRA `(.L_x_1370) ;  /* 0x0000018000008947 */ /* 0x000fca0003800000 */
[----:B------:R-:W5:Y:S01]  /*18930*/  LDL R4, [R1+0x8c] ;  /* 0x00008c0001047983 */ /* 0x000f620000100800 */
[----:B------:R-:W-:Y:S01]  /*18940*/  BSSY B0, `(.L_x_1371) ;  /* 0x0000012000007945 */ /* 0x000fe20003800000 */
[----:B-----5:R-:W-:Y:S04]  /*18950*/  IADD3 R3, -R4, R5, R3 ;  /* 0x0000000504037210 */ /* 0x020fe80007ffe103 */
        /* <DEDUP_REMOVED lines=11> */
.L_x_1372:
[----:B------:R-:W-:Y:S04]  /*18a10*/  MOV R4, c[0x0][0x32c] ;  /* 0x0000cb0000047a02 */ /* 0x000fe80000000f00 */
[----:B------:R-:W-:Y:S11]  /*18a20*/  ISETP.NE.AND P0, PT, R4, 0x1, PT ;  /* 0x000000010400780c */ /* 0x000ff60003f05270 */
[----:B------:R-:W-:Y:S02]  /*18a30*/  @!UPT UIADD3 URZ, URZ, URZ, URZ ;  /* 0x0000003f3f3ff290 */ /* 0x000fe4000fffe03f */
[----:B------:R-:W-:Y:S05]  /*18a40*/  @P0 IMAD.HI.U32 R4, R3, c[0x0][0x330], RZ ;  /* 0x0000cc0003040a27 */ /* 0x000fea00078e00ff */
[----:B------:R-:W-:Y:S02]  /*18a50*/  @P0 SHF.R.U32.HI R3, RZ, c[0x0][0x334], R4 ;  /* 0x0000cd00ff030a19 */ /* 0x000fe40000011604 */
.L_x_1373:
[----:B------:R-:W-:Y:S05]  /*18a60*/  BSYNC B0 ;  /* 0x0000000000007941 */ /* 0x000fea0003800000 */
.L_x_1371:
[----:B------:R-:W-:Y:S05]  /*18a70*/  IMAD R10, R3, c[0x0][0x32c], R10 ;  /* 0x0000cb00030a7a24 */ /* 0x000fea00078e020a */
[----:B------:R-:W-:Y:S02]  /*18a80*/  IADD3 R3, R10, c[0x0][0x32c], RZ ;  /* 0x0000cb000a037a10 */ /* 0x000fe40007ffe0ff */
[----:B------:R-:W-:Y:S02]  /*18a90*/  IMNMX R0, R0, R10, !PT ;  /* 0x0000000a00007217 */ /* 0x000fe40007800200 */
[----:B------:R-:W-:Y:S02]  /*18aa0*/  IMNMX R2, R2, R3, PT ;  /* 0x0000000302027217 */ /* 0x000fe40003800200 */
.L_x_1370:
[----:B------:R-:W-:Y:S02]  /*18ab0*/  ISETP.GT.AND P0, PT, R0, RZ, !P1 ;  /* 0x000000ff0000720c */ /* 0x000fe40004f04270 */
[----:B------:R-:W-:Y:S02]  /*18ac0*/  LOP3.LUT P1, RZ, R229, 0x1, RZ, 0xc0, !PT ;  /* 0x00000001e5ff7812 */ /* 0x000fe4000782c0ff */
[----:B------:R-:W-:Y:S02]  /*18ad0*/  ISETP.LT.OR P0, PT, R2, 0x1, P0 ;  /* 0x000000010200780c */ /* 0x000fe40000701670 */
[----:B------:R-:W-:Y:S02]  /*18ae0*/  FMNMX.FTZ R3, R13, R6, !PT ;  /* 0x000000060d037209 */ /* 0x000fe40007810000 */
[----:B------:R-:W-:Y:S02]  /*18af0*/  FSEL R8, R252, -INF , !P0 ;  /* 0xff800000fc087808 */ /* 0x000fe40004000000 */
[----:B------:R-:W-:Y:S02]  /*18b00*/  LOP3.LUT P0, RZ, R229, 0x10, RZ, 0xc0, !PT ;  /* 0x00000010e5ff7812 */ /* 0x000fe4000780c0ff */
[----:B------:R-:W-:Y:S02]  /*18b10*/  FMNMX.FTZ R4, R11, R137, !PT ;  /* 0x000000890b047209 */ /* 0x000fe40007810000 */
[----:B------:R-:W-:Y:S02]  /*18b20*/  ISETP.GT.AND P0, PT, R0, 0x1, !P0 ;  /* 0x000000010000780c */ /* 0x000fe40004704270 */
[----:B--234-:R-:W-:Y:S02]  /*18b30*/  FMNMX.FTZ R7, R21, R3, !PT ;  /* 0x0000000315077209 */ /* 0x01cfe40007810000 */
        /* <DEDUP_REMOVED lines=24> */
[C---:B------:R-:W-:Y:S02]  /*18cc0*/  ISETP.GT.AND P0, PT, R0.reuse, 0x11, !P1 ;  /* 0x000000110000780c */ /* 0x040fe40004f04270 */
[----:B------:R-:W-:Y:S02]  /*18cd0*/  ISETP.GT.AND P1, PT, R0, 0x28, !P2 ;  /* 0x000000280000780c */ /* 0x000fe40005724270 */
[C---:B------:R-:W-:Y:S02]  /*18ce0*/  ISETP.LT.OR P0, PT, R2.reuse, 0x12, P0 ;  /* 0x000000120200780c */ /* 0x040fe40000701670 */
[----:B------:R-:W-:Y:S02]  /*18cf0*/  ISETP.LT.OR P1, PT, R2, 0x29, P1 ;  /* 0x000000290200780c */ /* 0x000fe40000f21670 */
[----:B------:R-:W-:Y:S02]  /*18d00*/  FSEL R210, R210, -INF , !P0 ;  /* 0xff800000d2d27808 */ /* 0x000fe40004000000 */
[----:B------:R-:W-:Y:S02]  /*18d10*/  ISETP.GT.AND P0, PT, R0, 0x18, !P6 ;  /* 0x000000180000780c */ /* 0x000fe40007704270 */
[----:B------:R-:W-:Y:S02]  /*18d20*/  LOP3.LUT P6, RZ, R229, 0x20, RZ, 0xc0, !PT ;  /* 0x00000020e5ff7812 */ /* 0x000fe400078cc0ff */
[----:B------:R-:W-:Y:S02]  /*18d30*/  ISETP.LT.OR P0, PT, R2, 0x19, P0 ;  /* 0x000000190200780c */ /* 0x000fe40000701670 */
[----:B------:R-:W-:Y:S02]  /*18d40*/  FSEL R232, R34, -INF , !P1 ;  /* 0xff80000022e87808 */ /* 0x000fe40004800000 */
        /* <DEDUP_REMOVED lines=50> */
.L_x_1468:
[----:B--2---:R-:W-:Y:S01]  /*19070*/  FMNMX.FTZ R139, R4, R139, !PT ;  /* 0x0000008b048b7209 */ /* 0x004fe20007810000 */
[----:B------:R-:W-:-:S05]  /*19080*/  BRA.DIV ~URZ, `(.L_x_1375) ;  /* 0x000092427f007947 */ /* 0x000fca000b800000 */
[----:B------:R-:W-:Y:S04]  /*19090*/  SHFL.BFLY PT, R2, R140, 0x2, 0x1f ;  /* 0x0c401f008c027f89 */ /* 0x000fe800000e0000 */
[----:B------:R-:W-:Y:S04]  /*190a0*/  SHFL.BFLY PT, R3, R141, 0x2, 0x1f ;  /* 0x0c401f008d037f89 */ /* 0x000fe800000e0000 */
[----:B-1----:R-:W1:Y:S02]  /*190b0*/  SHFL.BFLY PT, R4, R0, 0x2, 0x1f ;  /* 0x0c401f0000047f89 */ /* 0x002e6400000e0000 */
[----:B-1----:R-:W-:Y:S02]  /*190c0*/  FMNMX.FTZ R4, R0, R4, !PT ;  /* 0x0000000400047209 */ /* 0x002fe40007810000 */
[----:B------:R-:W-:Y:S02]  /*190d0*/  FMNMX.FTZ R140, R140, R2, !PT ;  /* 0x000000028c8c7209 */ /* 0x000fe40007810000 */
[----:B------:R-:W1:Y:S01]  /*190e0*/  SHFL.BFLY PT, R2, R139, 0x1, 0x1f ;  /* 0x0c201f008b027f89 */ /* 0x000e6200000e0000 */
[----:B------:R-:W-:Y:S03]  /*190f0*/  FMNMX.FTZ R141, R141, R3, !PT ;  /* 0x000000038d8d7209 */ /* 0x000fe60007810000 */
[----:B------:R-:W2:Y:S04]  /*19100*/  SHFL.BFLY PT, R7, R140, 0x1, 0x1f ;  /* 0x0c201f008c077f89 */ /* 0x000ea800000e0000 */
[----:B------:R-:W3:Y:S04]  /*19110*/  SHFL.BFLY PT, R9, R141, 0x1, 0x1f ;  /* 0x0c201f008d097f89 */ /* 0x000ee800000e0000 */
[----:B------:R4:W4:Y:S01]  /*19120*/  SHFL.BFLY PT, R3, R4, 0x1, 0x1f ;  /* 0x0c201f0004037f89 */ /* 0x00092200000e0000 */
[----:B-1----:R-:W-:Y:S02]  /*19130*/  FMNMX.FTZ R139, R139, R2, !PT ;  /* 0x000000028b8b7209 */ /* 0x002fe40007810000 */
[----:B--2---:R-:W-:Y:S02]  /*19140*/  FMNMX.FTZ R140, R140, R7, !PT ;  /* 0x000000078c8c7209 */ /* 0x004fe40007810000 */
[----:B---3--:R-:W-:Y:S02]  /*19150*/  FMNMX.FTZ R141, R141, R9, !PT ;  /* 0x000000098d8d7209 */ /* 0x008fe40007810000 */
.L_x_1469:
[C---:B------:R-:W-:Y:S01]  /*19160*/  FMUL.FTZ R142, R139.reuse, c[0x0][0x2d0] ;  /* 0x0000b4008b8e7a20 */ /* 0x040fe20000410000 */
[----:B------:R-:W-:Y:S01]  /*19170*/  FSETP.NEU.FTZ.AND P0, PT, R139, -INF , PT ;  /* 0xff8000008b00780b */ /* 0x000fe20003f1d000 */
[C---:B------:R-:W-:Y:S01]  /*19180*/  FMUL.FTZ R200, R140.reuse, c[0x0][0x2d0] ;  /* 0x0000b4008cc87a20 */ /* 0x040fe20000410000 */
[----:B------:R-:W-:Y:S01]  /*19190*/  FSETP.NEU.FTZ.AND P1, PT, R140, -INF , PT ;  /* 0xff8000008c00780b */ /* 0x000fe20003f3d000 */
[----:B------:R-:W-:Y:S01]  /*191a0*/  FMUL.FTZ R143, R141, c[0x0][0x2d0] ;  /* 0x0000b4008d8f7a20 */ /* 0x000fe20000410000 */
[----:B------:R-:W-:Y:S01]  /*191b0*/  FSEL R142, R142, RZ, P0 ;  /* 0x000000ff8e8e7208 */ /* 0x000fe20000000000 */
[----:B------:R-:W-:Y:S01]  /*191c0*/  WARPSYNC 0xffffffff ;  /* 0xffffffff00007948 */ /* 0x000fe20003800000 */
[----:B------:R-:W-:Y:S02]  /*191d0*/  FSEL R200, R200, RZ, P1 ;  /* 0x000000ffc8c87208 */ /* 0x000fe40000800000 */
[----:B----4-:R-:W-:Y:S01]  /*191e0*/  FMNMX.FTZ R7, R3, R4, !PT ;  /* 0x0000000403077209 */ /* 0x010fe20007810000 */
[--C-:B------:R-:W-:Y:S02]  /*191f0*/  FFMA.FTZ R0, R13, c[0x0][0x2d0], -R142.reuse ;  /* 0x0000b4000d007a23 */ /* 0x100fe4000001088e */
[--C-:B------:R-:W-:Y:S02]  /*19200*/  FFMA.FTZ R2, R23, c[0x0][0x2d0], -R142.reuse ;  /* 0x0000b40017027a23 */ /* 0x100fe4000001088e */
[----:B------:R1:W-:Y:S10]  /*19210*/  MUFU.EX2 R241, R0 ;  /* 0x0000000000f17308 */ /* 0x0003f40000000800 */
[----:B------:R2:W-:Y:S01]  /*19220*/  MUFU.EX2 R29, R2 ;  /* 0x00000002001d7308 */ /* 0x0005e20000000800 */
[----:B-1----:R-:W-:Y:S09]  /*19230*/  FFMA.FTZ R0, R21, c[0x0][0x2d0], -R142 ;  /* 0x0000b40015007a23 */ /* 0x002ff2000001088e */
[----:B------:R1:W3:Y:S01]  /*19240*/  MUFU.EX2 R40, R0 ;  /* 0x0000000000287308 */ /* 0x0002e20000000800 */
[--C-:B--2---:R-:W-:Y:S09]  /*19250*/  FFMA.FTZ R2, R20, c[0x0][0x2d0], -R200.reuse ;  /* 0x0000b40014027a23 */ /* 0x104ff200000108c8 */
[----:B------:R-:W-:Y:S01]  /*19260*/  MUFU.EX2 R36, R2 ;  /* 0x0000000200247308 */ /* 0x000fe20000000800 */
[--C-:B-1----:R-:W-:Y:S09]  /*19270*/  FFMA.FTZ R0, R12, c[0x0][0x2d0], -R200.reuse ;  /* 0x0000b4000c007a23 */ /* 0x102ff200000108c8 */
[----:B------:R1:W-:Y:S02]  /*19280*/  MUFU.EX2 R240, R0 ;  /* 0x0000000000f07308 */ /* 0x0003e40000000800 */
[----:B-1----:R-:W-:Y:S01]  /*19290*/  FFMA.FTZ R0, R15, c[0x0][0x2d0], -R200 ;  /* 0x0000b4000f007a23 */ /* 0x002fe200000108c8 */
[----:B---3--:R-:W-:Y:S07]  /*192a0*/  F2FP.PACK_AB R192, R40, R241 ;  /* 0x000000f128c0723e */ /* 0x008fee00000000ff */
[----:B------:R1:W2:Y:S02]  /*192b0*/  MUFU.EX2 R39, R0 ;  /* 0x0000000000277308 */ /* 0x0002a40000000800 */
[----:B-1----:R-:W-:Y:S01]  /*192c0*/  FFMA.FTZ R0, R24, c[0x0][0x2d0], -R142 ;  /* 0x0000b40018007a23 */ /* 0x002fe2000001088e */
[----:B--2---:R-:W-:Y:S01]  /*192d0*/  F2FP.PACK_AB R193, R39, R240 ;  /* 0x000000f027c1723e */ /* 0x004fe200000000ff */
[----:B------:R-:W1:Y:S06]  /*192e0*/  LDSM.16.MT88.4 R24, [R217+0x2080] ;  /* 0x00208000d918783b */ /* 0x000e6c0000004200 */
[----:B------:R2:W3:Y:S02]  /*192f0*/  MUFU.EX2 R35, R0 ;  /* 0x0000000000237308 */ /* 0x0004e40000000800 */
[----:B--2---:R-:W-:Y:S01]  /*19300*/  FFMA.FTZ R0, R19, c[0x0][0x2d0], -R200 ;  /* 0x0000b40013007a23 */ /* 0x004fe200000108c8 */
[----:B---3--:R-:W-:Y:S07]  /*19310*/  F2FP.PACK_AB R194, R35, R29 ;  /* 0x0000001d23c2723e */ /* 0x008fee00000000ff */
[----:B------:R2:W3:Y:S02]  /*19320*/  MUFU.EX2 R28, R0 ;  /* 0x00000000001c7308 */ /* 0x0004e40000000800 */
[----:B--2---:R-:W-:Y:S02]  /*19330*/  FSEL R0, R139, RZ, P0 ;  /* 0x000000ff8b007208 */ /* 0x004fe40000000000 */
[----:B------:R-:W-:Y:S02]  /*19340*/  FSETP.NEU.FTZ.AND P0, PT, R141, -INF , PT ;  /* 0xff8000008d00780b */ /* 0x000fe40003f1d000 */
[----:B---3--:R-:W-:Y:S01]  /*19350*/  F2FP.PACK_AB R195, R36, R28 ;  /* 0x0000001c24c3723e */ /* 0x008fe200000000ff */
[----:B------:R-:W-:Y:S01]  /*19360*/  FADD.FTZ R0, -R0, R6 ;  /* 0x0000000600007221 */ /* 0x000fe20000010100 */
[----:B------:R-:W-:Y:S03]  /*19370*/  FSEL R143, R143, RZ, P0 ;  /* 0x000000ff8f8f7208 */ /* 0x000fe60000000000 */
[----:B------:R-:W-:Y:S02]  /*19380*/  FMUL.FTZ R0, R0, c[0x0][0x2d0] ;  /* 0x0000b40000007a20 */ /* 0x000fe40000410000 */
[--C-:B------:R-:W-:Y:S02]  /*19390*/  FFMA.FTZ R2, R11, c[0x0][0x2d0], -R143.reuse ;  /* 0x0000b4000b027a23 */ /* 0x100fe4000001088f */
[----:B------:R-:W2:Y:S10]  /*193a0*/  MUFU.EX2 R6, R0 ;  /* 0x0000000000067308 */ /* 0x000eb40000000800 */
[----:B------:R3:W-:Y:S01]  /*193b0*/  MUFU.EX2 R32, R2 ;  /* 0x0000000200207308 */ /* 0x0007e20000000800 */
[C---:B--2---:R-:W-:Y:S02]  /*193c0*/  FMUL.FTZ R20, R6.reuse, R156 ;  /* 0x0000009c06147220 */ /* 0x044fe40000410000 */
[C---:B------:R-:W-:Y:S02]  /*193d0*/  FMUL.FTZ R21, R6.reuse, R157 ;  /* 0x0000009d06157220 */ /* 0x040fe40000410000 */
[C---:B------:R-:W-:Y:S02]  /*193e0*/  FMUL.FTZ R52, R6.reuse, R144 ;  /* 0x0000009006347220 */ /* 0x040fe40000410000 */
[C---:B------:R-:W-:Y:S02]  /*193f0*/  FMUL.FTZ R53, R6.reuse, R145 ;  /* 0x0000009106357220 */ /* 0x040fe40000410000 */
[----:B------:R-:W-:Y:S02]  /*19400*/  FMUL.FTZ R56, R6, R56 ;  /* 0x0000003806387220 */ /* 0x000fe40000410000 */
[--C-:B---3--:R-:W-:Y:S02]  /*19410*/  FFMA.FTZ R2, R14, c[0x0][0x2d0], -R143.reuse ;  /* 0x0000b4000e027a23 */ /* 0x108fe4000001088f */
[C---:B------:R-:W-:Y:S02]  /*19420*/  FMUL.FTZ R57, R6.reuse, R57 ;  /* 0x0000003906397220 */ /* 0x040fe40000410000 */
[----:B------:R-:W2:Y:S01]  /*19430*/  MUFU.EX2 R31, R2 ;  /* 0x00000002001f7308 */ /* 0x000ea20000000800 */
        /* <DEDUP_REMOVED lines=12> */
[----:B--2---:R-:W-:Y:S01]  /*19500*/  F2FP.PACK_AB R196, R31, R32 ;  /* 0x000000201fc4723e */ /* 0x004fe200000000ff */
[--C-:B------:R-:W-:Y:S02]  /*19510*/  FFMA.FTZ R2, R16, c[0x0][0x2d0], -R143.reuse ;  /* 0x0000b40010027a23 */ /* 0x100fe4000001088f */
[C---:B------:R-:W-:Y:S02]  /*19520*/  FMUL.FTZ R116, R6.reuse, R116 ;  /* 0x0000007406747220 */ /* 0x040fe40000410000 */
[----:B------:R2:W-:Y:S01]  /*19530*/  MUFU.EX2 R33, R2 ;  /* 0x0000000200217308 */ /* 0x0005e20000000800 */
[C---:B------:R-:W-:Y:S02]  /*19540*/  FMUL.FTZ R117, R6.reuse, R117 ;  /* 0x0000007506757220 */ /* 0x040fe40000410000 */
[C---:B------:R-:W-:Y:S02]  /*19550*/  FMUL.FTZ R120, R6.reuse, R120 ;  /* 0x0000007806787220 */ /* 0x040fe40000410000 */
[C---:B------:R-:W-:Y:S02]  /*19560*/  FMUL.FTZ R121, R6.reuse, R121 ;  /* 0x0000007906797220 */ /* 0x040fe40000410000 */
[C---:B------:R-:W-:Y:S02]  /*19570*/  FMUL.FTZ R132, R6.reuse, R132 ;  /* 0x0000008406847220 */ /* 0x040fe40000410000 */
[----:B------:R-:W-:Y:S02]  /*19580*/  FMUL.FTZ R133, R6, R133 ;  /* 0x0000008506857220 */ /* 0x000fe40000410000 */
[--C-:B--2---:R-:W-:Y:S04]  /*19590*/  FFMA.FTZ R2, R18, c[0x0][0x2d0], -R143.reuse ;  /* 0x0000b40012027a23 */ /* 0x104fe8000001088f */
[----:B------:R2:W3:Y:S02]  /*195a0*/  MUFU.EX2 R37, R2 ;  /* 0x0000000200257308 */ /* 0x0004e40000000800 */
[----:B--2---:R-:W-:Y:S02]  /*195b0*/  FSEL R2, R140, RZ, P1 ;  /* 0x000000ff8c027208 */ /* 0x004fe40000800000 */
[----:B---3--:R-:W-:Y:S03]  /*195c0*/  F2FP.PACK_AB R198, R37, R33 ;  /* 0x0000002125c6723e */ /* 0x008fe600000000ff */
[----:B------:R-:W-:Y:S01]  /*195d0*/  FADD.FTZ R0, -R2, R136 ;  /* 0x0000008802007221 */ /* 0x000fe20000010100 */
[----:B------:R-:W-:Y:S01]  /*195e0*/  FSEL R2, R141, RZ, P0 ;  /* 0x000000ff8d027208 */ /* 0x000fe20000000000 */
[----:B------:R-:W-:Y:S01]  /*195f0*/  FFMA.FTZ R136, R214, c[0x0][0x2d0], -R200 ;  /* 0x0000b400d6887a23 */ /* 0x000fe200000108c8 */
[C---:B------:R-:W-:Y:S01]  /*19600*/  FSETP.NEU.FTZ.AND P0, PT, R7.reuse, -INF , PT ;  /* 0xff8000000700780b */ /* 0x040fe20003f1d000 */
[----:B------:R-:W-:Y:S02]  /*19610*/  FMUL.FTZ R0, R0, c[0x0][0x2d0] ;  /* 0x0000b40000007a20 */ /* 0x000fe40000410000 */
[----:B------:R2:W-:Y:S10]  /*19620*/  MUFU.EX2 R157, R136 ;  /* 0x00000088009d7308 */ /* 0x0005f40000000800 */
[----:B------:R3:W4:Y:S01]  /*19630*/  MUFU.EX2 R3, R0 ;  /* 0x0000000000037308 */ /* 0x0007220000000800 */
[----:B--2---:R-:W-:Y:S02]  /*19640*/  FFMA.FTZ R136, R238, c[0x0][0x2d0], -R143 ;  /* 0x0000b400ee887a23 */ /* 0x004fe4000001088f */
[----:B---3--:R-:W-:Y:S02]  /*19650*/  FADD.FTZ R0, -R2, R137 ;  /* 0x0000008902007221 */ /* 0x008fe40000010100 */
[----:B------:R-:W-:Y:S02]  /*19660*/  FMUL.FTZ R137, R7, c[0x0][0x2d0] ;  /* 0x0000b40007897a20 */ /* 0x000fe40000410000 */
[----:B------:R-:W-:Y:S02]  /*19670*/  FMUL.FTZ R0, R0, c[0x0][0x2d0] ;  /* 0x0000b40000007a20 */ /* 0x000fe40000410000 */
[----:B----4-:R-:W-:Y:S01]  /*19680*/  FMUL.FTZ R11, R3, R167 ;  /* 0x000000a7030b7220 */ /* 0x010fe20000410000 */
[----:B------:R-:W-:Y:S01]  /*19690*/  FSEL R137, R137, RZ, P0 ;  /* 0x000000ff89897208 */ /* 0x000fe20000000000 */
[----:B------:R2:W3:Y:S01]  /*196a0*/  MUFU.EX2 R2, R0 ;  /* 0x0000000000027308 */ /* 0x0004e20000000800 */
[C---:B------:R-:W-:Y:S02]  /*196b0*/  FMUL.FTZ R23, R3.reuse, R159 ;  /* 0x0000009f03177220 */ /* 0x040fe40000410000 */
[C---:B------:R-:W-:Y:S02]  /*196c0*/  FMUL.FTZ R54, R3.reuse, R146 ;  /* 0x0000009203367220 */ /* 0x040fe40000410000 */
[--C-:B------:R-:W-:Y:S02]  /*196d0*/  FFMA.FTZ R4, R10, c[0x0][0x2d0], -R137.reuse ;  /* 0x0000b4000a047a23 */ /* 0x100fe40000010889 */
[C---:B------:R-:W-:Y:S02]  /*196e0*/  FMUL.FTZ R10, R3.reuse, R166 ;  /* 0x000000a6030a7220 */ /* 0x040fe40000410000 */
[C---:B------:R-:W-:Y:S01]  /*196f0*/  FMUL.FTZ R55, R3.reuse, R147 ;  /* 0x0000009303377220 */ /* 0x040fe20000410000 */
[----:B------:R4:W-:Y:S01]  /*19700*/  MUFU.EX2 R30, R4 ;  /* 0x00000004001e7308 */ /* 0x0009e20000000800 */
[----:B------:R-:W-:Y:S01]  /*19710*/  LDSM.16.MT88.4 R144, [R219+0x2080] ;  /* 0x00208000db90783b */ /* 0x000fe20000004200 */
[C---:B------:R-:W-:Y:S02]  /*19720*/  FMUL.FTZ R58, R3.reuse, R58 ;  /* 0x0000003a033a7220 */ /* 0x040fe40000410000 */
[C---:B------:R-:W-:Y:S02]  /*19730*/  FMUL.FTZ R59, R3.reuse, R59 ;  /* 0x0000003b033b7220 */ /* 0x040fe40000410000 */
[C---:B------:R-:W-:Y:S02]  /*19740*/  FMUL.FTZ R70, R3.reuse, R70 ;  /* 0x0000004603467220 */ /* 0x040fe40000410000 */
[C---:B------:R-:W-:Y:S02]  /*19750*/  FMUL.FTZ R71, R3.reuse, R71 ;  /* 0x0000004703477220 */ /* 0x040fe40000410000 */
[C---:B------:R-:W-:Y:S02]  /*19760*/  FMUL.FTZ R74, R3.reuse, R74 ;  /* 0x0000004a034a7220 */ /* 0x040fe40000410000 */
[C---:B------:R-:W-:Y:S02]  /*19770*/  FMUL.FTZ R75, R3.reuse, R75 ;  /* 0x0000004b034b7220 */ /* 0x040fe40000410000 */
[--C-:B--2---:R-:W-:Y:S02]  /*19780*/  FFMA.FTZ R0, R8, c[0x0][0x2d0], -R137.reuse ;  /* 0x0000b40008007a23 */ /* 0x104fe40000010889 */
[----:B------:R-:W-:Y:S02]  /*19790*/  FMUL.FTZ R8, R6, R164 ;  /* 0x000000a406087220 */ /* 0x000fe40000410000 */
[----:B------:R2:W5:Y:S01]  /*197a0*/  MUFU.EX2 R9, R0 ;  /* 0x0000000000097308 */ /* 0x0005620000000800 */
[C---:B---3--:R-:W-:Y:S02]  /*197b0*/  FMUL.FTZ R12, R2.reuse, R168 ;  /* 0x000000a8020c7220 */ /* 0x048fe40000410000 */
[C---:B------:R-:W-:Y:S02]  /*197c0*/  FMUL.FTZ R13, R2.reuse, R169 ;  /* 0x000000a9020d7220 */ /* 0x040fe40000410000 */
[----:B------:R-:W-:Y:S01]  /*197d0*/  FMUL.FTZ R16, R2, R172 ;  /* 0x000000ac02107220 */ /* 0x000fe20000410000 */
[----:B------:R-:W-:Y:S01]  /*197e0*/  MOV R172, R39 ;  /* 0x0000002700ac7202 */ /* 0x000fe20000000f00 */
[--C-:B----4-:R-:W-:Y:S02]  /*197f0*/  FFMA.FTZ R4, R22, c[0x0][0x2d0], -R137.reuse ;  /* 0x0000b40016047a23 */ /* 0x110fe40000010889 */
[C---:B------:R-:W-:Y:S02]  /*19800*/  FMUL.FTZ R22, R3.reuse, R158 ;  /* 0x0000009e03167220 */ /* 0x040fe40000410000 */
[----:B------:R3:W-:Y:S01]  /*19810*/  MUFU.EX2 R38, R4 ;  /* 0x0000000400267308 */ /* 0x0007e20000000800 */
[----:B------:R-:W-:Y:S02]  /*19820*/  FMUL.FTZ R39, R3, R151 ;  /* 0x0000009703277220 */ /* 0x000fe40000410000 */
[C---:B------:R-:W-:Y:S02]  /*19830*/  FMUL.FTZ R44, R2.reuse, R184 ;  /* 0x000000b8022c7220 */ /* 0x040fe40000410000 */
[C---:B------:R-:W-:Y:S02]  /*19840*/  FMUL.FTZ R45, R2.reuse, R185 ;  /* 0x000000b9022d7220 */ /* 0x040fe40000410000 */
[C---:B------:R-:W-:Y:S02]  /*19850*/  FMUL.FTZ R48, R2.reuse, R188 ;  /* 0x000000bc02307220 */ /* 0x040fe40000410000 */
[C---:B------:R-:W-:Y:S02]  /*19860*/  FMUL.FTZ R49, R2.reuse, R189 ;  /* 0x000000bd02317220 */ /* 0x040fe40000410000 */
[----:B------:R-:W-:Y:S02]  /*19870*/  FMUL.FTZ R60, R2, R60 ;  /* 0x0000003c023c7220 */ /* 0x000fe40000410000 */
[--C-:B--2---:R-:W-:Y:S01]  /*19880*/  FFMA.FTZ R0, R17, c[0x0][0x2d0], -R137.reuse ;  /* 0x0000b40011007a23 */ /* 0x104fe20000010889 */
[----:B-----5:R-:W-:Y:S01]  /*19890*/  MOV R164, R9 ;  /* 0x0000000900a47202 */ /* 0x020fe20000000f00 */
[----:B------:R-:W-:Y:S02]  /*198a0*/  FMUL.FTZ R9, R6, R165 ;  /* 0x000000a506097220 */ /* 0x000fe40000410000 */
[----:B------:R2:W4:Y:S01]  /*198b0*/  MUFU.EX2 R34, R0 ;  /* 0x0000000000227308 */ /* 0x0005220000000800 */
[C---:B------:R-:W-:Y:S01]  /*198c0*/  FMUL.FTZ R86, R3.reuse, R86 ;  /* 0x0000005603567220 */ /* 0x040fe20000410000 */
[----:B------:R-:W-:Y:S01]  /*198d0*/  F2FP.PACK_AB R197, R30, R164 ;  /* 0x000000a41ec5723e */ /* 0x000fe200000000ff */
[----:B------:R-:W-:Y:S02]  /*198e0*/  FMUL.FTZ R87, R3, R87 ;  /* 0x0000005703577220 */ /* 0x000fe40000410000 */
[-C--:B-1----:R-:W-:Y:S05]  /*198f0*/  HMMA.16816.F32 R8, R192, R24.reuse, R8 ;  /* 0x00000018c008723c */ /* 0x082fea0000001808 */
[----:B---3--:R-:W-:Y:S02]  /*19900*/  FFMA.FTZ R4, R204, c[0x0][0x2d0], -R142 ;  /* 0x0000b400cc047a23 */ /* 0x008fe4000001088e */
[C---:B------:R-:W-:Y:S01]  /*19910*/  FMUL.FTZ R17, R2.reuse, R173 ;  /* 0x000000ad02117220 */ /* 0x040fe20000410000 */
[----:B------:R-:W-:Y:S01]  /*19920*/  MOV R173, R31 ;  /* 0x0000001f00ad7202 */ /* 0x000fe20000000f00 */
[C---:B------:R-:W-:Y:S03]  /*19930*/  FMUL.FTZ R61, R2.reuse, R61 ;  /* 0x0000003d023d7220 */ /* 0x040fe60000410000 */
[C---:B------:R-:W-:Y:S02]  /*19940*/  FMUL.FTZ R64, R2.reuse, R64 ;  /* 0x0000004002407220 */ /* 0x040fe40000410000 */
[C---:B------:R-:W-:Y:S02]  /*19950*/  FMUL.FTZ R65, R2.reuse, R65 ;  /* 0x0000004102417220 */ /* 0x040fe40000410000 */
[C---:B------:R-:W-:Y:S02]  /*19960*/  FMUL.FTZ R76, R2.reuse, R76 ;  /* 0x0000004c024c7220 */ /* 0x040fe40000410000 */
[C---:B------:R-:W-:Y:S01]  /*19970*/  FMUL.FTZ R77, R2.reuse, R77 ;  /* 0x0000004d024d7220 */ /* 0x040fe20000410000 */
[----:B--2---:R-:W-:Y:S01]  /*19980*/  FSEL R0, R7, RZ, P0 ;  /* 0x000000ff07007208 */ /* 0x004fe20000000000 */
[----:B------:R-:W-:Y:S01]  /*19990*/  FMUL.FTZ R80, R2, R80 ;  /* 0x0000005002507220 */ /* 0x000fe20000410000 */
[----:B----4-:R-:W-:Y:S01]  /*199a0*/  F2FP.PACK_AB R199, R38, R34 ;  /* 0x0000002226c7723e */ /* 0x010fe200000000ff */
[----:B------:R-:W-:Y:S02]  /*199b0*/  FMUL.FTZ R81, R2, R81 ;  /* 0x0000005102517220 */ /* 0x000fe40000410000 */
[----:B------:R-:W-:Y:S02]  /*199c0*/  FADD.FTZ R0, -R0, R138 ;  /* 0x0000008a00007221 */ /* 0x000fe40000010100 */
[----:B------:R1:W-:Y:S01]  /*199d0*/  MUFU.EX2 R138, R4 ;  /* 0x00000004008a7308 */ /* 0x0003e20000000800 */
[C---:B------:R-:W-:Y:S02]  /*199e0*/  FMUL.FTZ R90, R3.reuse, R90 ;  /* 0x0000005a035a7220 */ /* 0x040fe40000410000 */
[----:B------:R-:W-:Y:S02]  /*199f0*/  FMUL.FTZ R0, R0, c[0x0][0x2d0] ;  /* 0x0000b40000007a20 */ /* 0x000fe40000410000 */
        /* <DEDUP_REMOVED lines=8> */
[C---:B------:R-:W-:Y:S02]  /*19a80*/  FMUL.FTZ R106, R3.reuse, R106 ;  /* 0x0000006a036a7220 */ /* 0x040fe40000410000 */
[----:B------:R-:W-:Y:S02]  /*19a90*/  FMUL.FTZ R107, R3, R107 ;  /* 0x0000006b036b7220 */ /* 0x000fe40000410000 */
[C---:B------:R-:W-:Y:S02]  /*19aa0*/  FMUL.FTZ R108, R2.reuse, R108 ;  /* 0x0000006c026c7220 */ /* 0x040fe40000410000 */
[----:B-1----:R-:W-:Y:S02]  /*19ab0*/  FFMA.FTZ R4, R203, c[0x0][0x2d0], -R142 ;  /* 0x0000b400cb047a23 */ /* 0x002fe4000001088e */
[C---:B------:R-:W-:Y:S02]  /*19ac0*/  FMUL.FTZ R109, R2.reuse, R109 ;  /* 0x0000006d026d7220 */ /* 0x040fe40000410000 */
[C---:B------:R-:W-:Y:S02]  /*19ad0*/  FMUL.FTZ R112, R2.reuse, R112 ;  /* 0x0000007002707220 */ /* 0x040fe40000410000 */
[----:B------:R-:W-:Y:S02]  /*19ae0*/  FMUL.FTZ R113, R2, R113 ;  /* 0x0000007102717220 */ /* 0x000fe40000410000 */
[C---:B------:R-:W-:Y:S02]  /*19af0*/  FMUL.FTZ R118, R3.reuse, R118 ;  /* 0x0000007603767220 */ /* 0x040fe40000410000 */
[C---:B--2---:R-:W-:Y:S01]  /*19b00*/  FMUL.FTZ R15, R0.reuse, R171 ;  /* 0x000000ab000f7220 */ /* 0x044fe20000410000 */
[----:B------:R-:W-:Y:S01]  /*19b10*/  MOV R171, R40 ;  /* 0x0000002800ab7202 */ /* 0x000fe20000000f00 */
[C---:B------:R-:W-:Y:S01]  /*19b20*/  FMUL.FTZ R14, R0.reuse, R170 ;  /* 0x000000aa000e7220 */ /* 0x040fe20000410000 */
[----:B------:R-:W1:Y:S01]  /*19b30*/  LDSM.16.MT88.4 R40, [R218+0x2080] ;  /* 0x00208000da28783b */ /* 0x000e620000004200 */
[C---:B------:R-:W-:Y:S02]  /*19b40*/  FMUL.FTZ R46, R0.reuse, R186 ;  /* 0x000000ba002e7220 */ /* 0x040fe40000410000 */
[C---:B------:R-:W-:Y:S02]  /*19b50*/  FMUL.FTZ R47, R0.reuse, R187 ;  /* 0x000000bb002f7220 */ /* 0x040fe40000410000 */
[C---:B------:R-:W-:Y:S01]  /*19b60*/  FMUL.FTZ R51, R0.reuse, R191 ;  /* 0x000000bf00337220 */ /* 0x040fe20000410000 */
[C---:B------:R-:W-:Y:S02]  /*19b70*/  HMMA.16816.F32 R12, R196.reuse, R24, R12 ;  /* 0x00000018c40c723c */ /* 0x040fe4000000180c */
[----:B------:R-:W2:Y:S02]  /*19b80*/  LDL.LU R191, [R1+0xac] ;  /* 0x0000ac0001bf7983 */ /* 0x000ea40000300800 */
[C---:B------:R-:W-:Y:S01]  /*19b90*/  FMUL.FTZ R18, R0.reuse, R174 ;  /* 0x000000ae00127220 */ /* 0x040fe20000410000 */
[----:B------:R-:W-:Y:S01]  /*19ba0*/  MOV R174, R33 ;  /* 0x0000002100ae7202 */ /* 0x000fe20000000f00 */
[----:B------:R-:W-:Y:S01]  /*19bb0*/  FMUL.FTZ R19, R0, R175 ;  /* 0x000000af00137220 */ /* 0x000fe20000410000 */
[----:B------:R-:W-:Y:S01]  /*19bc0*/  LDSM.16.MT88.4 R184, [R218+0x3080] ;  /* 0x00308000dab8783b */ /* 0x000fe20000004200 */
[----:B------:R-:W-:Y:S01]  /*19bd0*/  FMUL.FTZ R24, R6, R160 ;  /* 0x000000a006187220 */ /* 0x000fe20000410000 */
[----:B------:R-:W-:Y:S03]  /*19be0*/  MOV R160, R32 ;  /* 0x0000002000a07202 */ /* 0x000fe60000000f00 */
[----:B------:R-:W-:Y:S01]  /*19bf0*/  FMUL.FTZ R32, R2, R180 ;  /* 0x000000b402207220 */ /* 0x000fe20000410000 */
[-C--:B------:R-:W-:Y:S01]  /*19c00*/  HMMA.16816.F32 R16, R196, R26.reuse, R16 ;  /* 0x0000001ac410723c */ /* 0x080fe20000001810 */
[----:B------:R3:W-:Y:S02]  /*19c10*/  MUFU.EX2 R180, R4 ;  /* 0x0000000400b47308 */ /* 0x0007e40000000800 */
[C---:B------:R-:W-:Y:S01]  /*19c20*/  FMUL.FTZ R119, R3.reuse, R119 ;  /* 0x0000007703777220 */ /* 0x040fe20000410000 */
[----:B------:R-:W-:Y:S01]  /*19c30*/  MOV R175, R34 ;  /* 0x0000002200af7202 */ /* 0x000fe20000000f00 */
[C---:B------:R-:W-:Y:S02]  /*19c40*/  FMUL.FTZ R122, R3.reuse, R122 ;  /* 0x0000007a037a7220 */ /* 0x040fe40000410000 */
[C---:B------:R-:W-:Y:S01]  /*19c50*/  FMUL.FTZ R123, R3.reuse, R123 ;  /* 0x0000007b037b7220 */ /* 0x040fe20000410000 */
[C---:B------:R-:W-:Y:S04]  /*19c60*/  HMMA.16816.F32 R20, R192.reuse, R26, R20 ;  /* 0x0000001ac014723c */ /* 0x040fe80000001814 */
[----:B------:R-:W-:Y:S01]  /*19c70*/  FMUL.FTZ R25, R6, R161 ;  /* 0x000000a106197220 */ /* 0x000fe20000410000 */
[----:B------:R-:W-:Y:S01]  /*19c80*/  MOV R161, R30 ;  /* 0x0000001e00a17202 */ /* 0x000fe20000000f00 */
[----:B------:R-:W-:Y:S01]  /*19c90*/  FMUL.FTZ R30, R0, R178 ;  /* 0x000000b2001e7220 */ /* 0x000fe20000410000 */
[----:B------:R-:W-:Y:S01]  /*19ca0*/  MOV R178, R37 ;  /* 0x0000002500b27202 */ /* 0x000fe20000000f00 */
[C---:B------:R-:W-:Y:S01]  /*19cb0*/  FMUL.FTZ R26, R3.reuse, R162 ;  /* 0x000000a2031a7220 */ /* 0x040fe20000410000 */
[----:B------:R-:W-:Y:S03]  /*19cc0*/  MOV R162, R29 ;  /* 0x0000001d00a27202 */ /* 0x000fe60000000f00 */
[C---:B------:R-:W-:Y:S01]  /*19cd0*/  FMUL.FTZ R27, R3.reuse, R163 ;  /* 0x000000a3031b7220 */ /* 0x040fe20000410000 */
[----:B------:R-:W-:Y:S01]  /*19ce0*/  MOV R163, R28 ;  /* 0x0000001c00a37202 */ /* 0x000fe20000000f00 */
[----:B------:R-:W-:Y:S01]  /*19cf0*/  FMUL.FTZ R37, R6, R149 ;  /* 0x0000009506257220 */ /* 0x000fe20000410000 */
[----:B------:R-:W-:Y:S01]  /*19d00*/  MOV R238, R178 ;  /* 0x000000b200ee7202 */ /* 0x000fe20000000f00 */
[----:B------:R-:W-:Y:S01]  /*19d10*/  FMUL.FTZ R29, R2, R177 ;  /* 0x000000b1021d7220 */ /* 0x000fe20000410000 */
[----:B------:R-:W-:Y:S01]  /*19d20*/  MOV R177, R36 ;  /* 0x0000002400b17202 */ /* 0x000fe20000000f00 */
[----:B------:R-:W-:Y:S01]  /*19d30*/  FMUL.FTZ R36, R6, R148 ;  /* 0x0000009406247220 */ /* 0x000fe20000410000 */
[-C--:B-1----:R-:W-:Y:S03]  /*19d40*/  HMMA.16816.F32 R24, R192, R40.reuse, R24 ;  /* 0x00000028c018723c */ /* 0x082fe60000001818 */
[----:B------:R-:W-:Y:S01]  /*19d50*/  FMUL.FTZ R31, R0, R179 ;  /* 0x000000b3001f7220 */ /* 0x000fe20000410000 */
[----:B------:R-:W-:Y:S01]  /*19d60*/  MOV R179, R38 ;  /* 0x0000002600b37202 */ /* 0x000fe20000000f00 */
[----:B------:R-:W-:Y:S02]  /*19d70*/  FMUL.FTZ R38, R3, R150 ;  /* 0x0000009603267220 */ /* 0x000fe40000410000 */
[----:B------:R-:W1:Y:S01]  /*19d80*/  LDSM.16.MT88.4 R148, [R220+0x2080] ;  /* 0x00208000dc94783b */ /* 0x000e620000004200 */
[C---:B------:R-:W-:Y:S01]  /*19d90*/  FMUL.FTZ R28, R2.reuse, R176 ;  /* 0x000000b0021c7220 */ /* 0x040fe20000410000 */
[----:B------:R-:W-:Y:S03]  /*19da0*/  MOV R176, R35 ;  /* 0x0000002300b07202 */ /* 0x000fe60000000f00 */
[--C-:B---3--:R-:W-:Y:S02]  /*19db0*/  FFMA.FTZ R4, R201, c[0x0][0x2d0], -R200.reuse ;  /* 0x0000b400c9047a23 */ /* 0x108fe400000108c8 */
[C---:B------:R-:W-:Y:S01]  /*19dc0*/  FMUL.FTZ R134, R3.reuse, R134 ;  /* 0x0000008603867220 */ /* 0x040fe20000410000 */
[C---:B------:R-:W-:Y:S01]  /*19dd0*/  HMMA.16816.F32 R28, R196.reuse, R40, R28 ;  /* 0x00000028c41c723c */ /* 0x040fe2000000181c */
[----:B------:R3:W-:Y:S03]  /*19de0*/  MUFU.EX2 R170, R4 ;  /* 0x0000000400aa7308 */ /* 0x0007e60000000800 */
[----:B------:R-:W-:Y:S01]  /*19df0*/  FMUL.FTZ R33, R2, R181 ;  /* 0x000000b502217220 */ /* 0x000fe20000410000 */
[----:B------:R-:W-:Y:S01]  /*19e00*/  MOV R181, R162 ;  /* 0x000000a200b57202 */ /* 0x000fe20000000f00 */
[C---:B------:R-:W-:Y:S01]  /*19e10*/  FMUL.FTZ R34, R0.reuse, R182 ;  /* 0x000000b600227220 */ /* 0x040fe20000410000 */
[----:B------:R-:W-:Y:S01]  /*19e20*/  MOV R162, R171 ;  /* 0x000000ab00a27202 */ /* 0x000fe20000000f00 */
[----:B------:R-:W-:Y:S01]  /*19e30*/  FMUL.FTZ R35, R0, R183 ;  /* 0x000000b700237220 */ /* 0x000fe20000410000 */
[----:B------:R-:W-:Y:S03]  /*19e40*/  MOV R182, R161 ;  /* 0x000000a100b67202 */ /* 0x000fe60000000f00 */
[C---:B------:R-:W-:Y:S01]  /*19e50*/  FMUL.FTZ R40, R6.reuse, R152 ;  /* 0x0000009806287220 */ /* 0x040fe20000410000 */
[----:B------:R-:W-:Y:S01]  /*19e60*/  MOV R161, R164 ;  /* 0x000000a400a17202 */ /* 0x000fe20000000f00 */
[----:B------:R-:W4:Y:S01]  /*19e70*/  LDL.LU R152, [R1+0x94] ;  /* 0x0000940001987983 */ /* 0x000f220000300800 */
[-C--:B------:R-:W-:Y:S03]  /*19e80*/  HMMA.16816.F32 R32, R196, R42.reuse, R32 ;  /* 0x0000002ac420723c */ /* 0x080fe60000001820 */
[----:B------:R-:W-:Y:S01]  /*19e90*/  FMUL.FTZ R41, R6, R153 ;  /* 0x0000009906297220 */ /* 0x000fe20000410000 */
[----:B------:R-:W-:Y:S01]  /*19ea0*/  MOV R189, R162 ;  /* 0x000000a200bd7202 */ /* 0x000fe20000000f00 */
[----:B------:R-:W5:Y:S01]  /*19eb0*/  LDL.LU R153, [R1+0x90] ;  /* 0x0000900001997983 */ /* 0x000f620000300800 */
[C---:B------:R-:W-:Y:S01]  /*19ec0*/  FMUL.FTZ R135, R3.reuse, R135 ;  /* 0x0000008703877220 */ /* 0x040fe20000410000 */
[----:B------:R-:W-:Y:S01]  /*19ed0*/  MOV R183, R173 ;  /* 0x000000ad00b77202 */ /* 0x000fe20000000f00 */
[C---:B------:R-:W-:Y:S04]  /*19ee0*/  HMMA.16816.F32 R36, R192.reuse, R42, R36 ;  /* 0x0000002ac024723c */ /* 0x040fe80000001824 */
[----:B---3--:R-:W-:Y:S02]  /*19ef0*/  FFMA.FTZ R4, R202, c[0x0][0x2d0], -R200 ;  /* 0x0000b400ca047a23 */ /* 0x008fe400000108c8 */
[C---:B------:R-:W-:Y:S01]  /*19f00*/  FMUL.FTZ R50, R0.reuse, R190 ;  /* 0x000000be00327220 */ /* 0x040fe20000410000 */
[----:B------:R-:W-:Y:S01]  /*19f10*/  MOV R190, R161 ;  /* 0x000000a100be7202 */ /* 0x000fe20000000f00 */
[C---:B------:R-:W-:Y:S01]  /*19f20*/  FMUL.FTZ R42, R3.reuse, R154 ;  /* 0x0000009a032a7220 */ /* 0x040fe20000410000 */
[----:B------:R3:W-:Y:S03]  /*19f30*/  MUFU.EX2 R165, R4 ;  /* 0x0000000400a57308 */ /* 0x0007e60000000800 */
[----:B------:R-:W-:Y:S02]  /*19f40*/  FMUL.FTZ R43, R3, R155 ;  /* 0x0000009b032b7220 */ /* 0x000fe40000410000 */
[C---:B------:R-:W-:Y:S02]  /*19f50*/  FMUL.FTZ R62, R0.reuse, R62 ;  /* 0x0000003e003e7220 */ /* 0x040fe40000410000 */
[C---:B------:R-:W-:Y:S02]  /*19f60*/  FMUL.FTZ R63, R0.reuse, R63 ;  /* 0x0000003f003f7220 */ /* 0x040fe40000410000 */
[C---:B------:R-:W-:Y:S01]  /*19f70*/  FMUL.FTZ R66, R0.reuse, R66 ;  /* 0x0000004200427220 */ /* 0x040fe20000410000 */
[-C--:B-1----:R-:W-:Y:S01]  /*19f80*/  HMMA.16816.F32 R40, R192, R148.reuse, R40 ;  /* 0x00000094c028723c */ /* 0x082fe20000001828 */
[----:B------:R-:W-:Y:S02]  /*19f90*/  MUFU.EX2 R202, R136 ;  /* 0x0000008800ca7308 */ /* 0x000fe40000000800 */
[C---:B------:R-:W-:Y:S02]  /*19fa0*/  FMUL.FTZ R67, R0.reuse, R67 ;  /* 0x0000004300437220 */ /* 0x040fe40000410000 */
[C---:B------:R-:W-:Y:S02]  /*19fb0*/  FMUL.FTZ R78, R0.reuse, R78 ;  /* 0x0000004e004e7220 */ /* 0x040fe40000410000 */
[C---:B------:R-:W-:Y:S01]  /*19fc0*/  FMUL.FTZ R79, R0.reuse, R79 ;  /* 0x0000004f004f7220 */ /* 0x040fe20000410000 */
[C---:B------:R-:W-:Y:S04]  /*19fd0*/  HMMA.16816.F32 R44, R196.reuse, R148, R44 ;  /* 0x00000094c42c723c */ /* 0x040fe8000000182c */
[----:B------:R-:W-:Y:S02]  /*19fe0*/  FMUL.FTZ R82, R0, R82 ;  /* 0x0000005200527220 */ /* 0x000fe40000410000 */
[--C-:B---3--:R-:W-:Y:S02]  /*19ff0*/  FFMA.FTZ R4, R212, c[0x0][0x2d0], -R142.reuse ;  /* 0x0000b400d4047a23 */ /* 0x108fe4000001088e */
[-C--:B------:R-:W-:Y:S02]  /*1a000*/  HMMA.16816.F32 R48, R196, R150.reuse, R48 ;  /* 0x00000096c430723c */ /* 0x080fe40000001830 */
[----:B------:R1:W3:Y:S02]  /*1a010*/  MUFU.EX2 R156, R4 ;  /* 0x00000004009c7308 */ /* 0x0002e40000000800 */
[C---:B------:R-:W-:Y:S02]  /*1a020*/  FMUL.FTZ R83, R0.reuse, R83 ;  /* 0x0000005300537220 */ /* 0x040fe40000410000 */
[C---:B------:R-:W-:Y:S02]  /*1a030*/  FMUL.FTZ R94, R0.reuse, R94 ;  /* 0x0000005e005e7220 */ /* 0x040fe40000410000 */
[C---:B------:R-:W-:Y:S01]  /*1a040*/  HMMA.16816.F32 R52, R192.reuse, R150, R52 ;  /* 0x00000096c034723c */ /* 0x040fe20000001834 */
[----:B------:R-:W-:Y:S03]  /*1a050*/  LDSM.16.MT88.4 R148, [R217+0x2880] ;  /* 0x00288000d994783b */ /* 0x000fe60000004200 */
[C---:B------:R-:W-:Y:S02]  /*1a060*/  FMUL.FTZ R95, R0.reuse, R95 ;  /* 0x0000005f005f7220 */ /* 0x040fe40000410000 */
[C---:B------:R-:W-:Y:S02]  /*1a070*/  FMUL.FTZ R98, R0.reuse, R98 ;  /* 0x0000006200627220 */ /* 0x040fe40000410000 */
[-C--:B------:R-:W-:Y:S04]  /*1a080*/  HMMA.16816.F32 R56, R192, R144.reuse, R56 ;  /* 0x00000090c038723c */ /* 0x080fe80000001838 */
[C---:B------:R-:W-:Y:S02]  /*1a090*/  FMUL.FTZ R99, R0.reuse, R99 ;  /* 0x0000006300637220 */ /* 0x040fe40000410000 */
[C---:B------:R-:W-:Y:S02]  /*1a0a0*/  FMUL.FTZ R110, R0.reuse, R110 ;  /* 0x0000006e006e7220 */ /* 0x040fe40000410000 */
        /* <DEDUP_REMOVED lines=8> */
[----:B------:R-:W1:Y:S03]  /*1a130*/  LDSM.16.MT88.4 R144, [R217+0x3880] ;  /* 0x00388000d990783b */ /* 0x000e660000004200 */
[--C-:B------:R-:W-:Y:S02]  /*1a140*/  FFMA.FTZ R169, R249, c[0x0][0x2d0], -R142.reuse ;  /* 0x0000b400f9a97a23 */ /* 0x100fe4000001088e */
[--C-:B------:R-:W-:Y:S02]  /*1a150*/  FFMA.FTZ R168, R248, c[0x0][0x2d0], -R142.reuse ;  /* 0x0000b400f8a87a23 */ /* 0x100fe4000001088e */
[--C-:B------:R-:W-:Y:S01]  /*1a160*/  FFMA.FTZ R167, R250, c[0x0][0x2d0], -R142.reuse ;  /* 0x0000b400faa77a23 */ /* 0x100fe2000001088e */
[----:B------:R-:W-:Y:S01]  /*1a170*/  MOV R250, R157 ;  /* 0x0000009d00fa7202 */ /* 0x000fe20000000f00 */
[----:B------:R-:W-:Y:S02]  /*1a180*/  MUFU.EX2 R204, R169 ;  /* 0x000000a900cc7308 */ /* 0x000fe40000000800 */
[----:B------:R-:W-:Y:S01]  /*1a190*/  FFMA.FTZ R142, R246, c[0x0][0x2d0], -R142 ;  /* 0x0000b400f68e7a23 */ /* 0x000fe2000001088e */
[----:B---3--:R-:W-:Y:S01]  /*1a1a0*/  MOV R246, R156 ;  /* 0x0000009c00f67202 */ /* 0x008fe20000000f00 */
[--C-:B------:R-:W-:Y:S01]  /*1a1b0*/  FFMA.FTZ R164, R243, c[0x0][0x2d0], -R200.reuse ;  /* 0x0000b400f3a47a23 */ /* 0x100fe200000108c8 */
[----:B------:R-:W-:Y:S01]  /*1a1c0*/  MOV R243, R170 ;  /* 0x000000aa00f37202 */ /* 0x000fe20000000f00 */
[--C-:B------:R-:W-:Y:S01]  /*1a1d0*/  FFMA.FTZ R170, R235, c[0x0][0x2d0], -R137.reuse ;  /* 0x0000b400ebaa7a23 */ /* 0x100fe20000010889 */
[----:B------:R-:W-:Y:S01]  /*1a1e0*/  MOV R235, R175 ;  /* 0x000000af00eb7202 */ /* 0x000fe20000000f00 */
[--C-:B-1----:R-:W-:Y:S02]  /*1a1f0*/  FFMA.FTZ R4, R213, c[0x0][0x2d0], -R200.reuse ;  /* 0x0000b400d5047a23 */ /* 0x102fe400000108c8 */
[----:B------:R-:W-:Y:S01]  /*1a200*/  FFMA.FTZ R171, R234, c[0x0][0x2d0], -R137 ;  /* 0x0000b400eaab7a23 */ /* 0x000fe20000010889 */
[----:B------:R-:W-:Y:S01]  /*1a210*/  MOV R234, R174 ;  /* 0x000000ae00ea7202 */ /* 0x000fe20000000f00 */
[----:B------:R1:W3:Y:S01]  /*1a220*/  MUFU.EX2 R159, R4 ;  /* 0x00000004009f7308 */ /* 0x0002e20000000800 */
[C---:B------:R-:W-:Y:S02]  /*1a230*/  FMUL.FTZ R124, R2.reuse, R124 ;  /* 0x0000007c027c7220 */ /* 0x040fe40000410000 */
[----:B------:R-:W-:Y:S02]  /*1a240*/  FMUL.FTZ R125, R2, R125 ;  /* 0x0000007d027d7220 */ /* 0x000fe40000410000 */
[C---:B------:R-:W-:Y:S02]  /*1a250*/  FMUL.FTZ R126, R0.reuse, R126 ;  /* 0x0000007e007e7220 */ /* 0x040fe40000410000 */
[----:B------:R-:W-:Y:S02]  /*1a260*/  FMUL.FTZ R127, R0, R127 ;  /* 0x0000007f007f7220 */ /* 0x000fe40000410000 */
[C---:B------:R-:W-:Y:S02]  /*1a270*/  FMUL.FTZ R128, R2.reuse, R128 ;  /* 0x0000008002807220 */ /* 0x040fe40000410000 */
[----:B------:R-:W-:Y:S02]  /*1a280*/  FMUL.FTZ R129, R2, R129 ;  /* 0x0000008102817220 */ /* 0x000fe40000410000 */
[C---:B------:R-:W-:Y:S02]  /*1a290*/  FMUL.FTZ R130, R0.reuse, R130 ;  /* 0x0000008200827220 */ /* 0x040fe40000410000 */
[----:B------:R-:W-:Y:S01]  /*1a2a0*/  FMUL.FTZ R131, R0, R131 ;  /* 0x0000008300837220 */ /* 0x000fe20000410000 */
[-C--:B------:R-:W-:Y:S03]  /*1a2b0*/  HMMA.16816.F32 R72, R192, R144.reuse, R72 ;  /* 0x00000090c048723c */ /* 0x080fe60000001848 */
[--C-:B-1----:R-:W-:Y:S01]  /*1a2c0*/  FFMA.FTZ R4, R209, c[0x0][0x2d0], -R143.reuse ;  /* 0x0000b400d1047a23 */ /* 0x102fe2000001088f */
[----:B---3--:R-:W-:Y:S01]  /*1a2d0*/  MOV R248, R159 ;  /* 0x0000009f00f87202 */ /* 0x008fe20000000f00 */
[----:B------:R-:W-:Y:S03]  /*1a2e0*/  MUFU.EX2 R209, R167 ;  /* 0x000000a700d17308 */ /* 0x000fe60000000800 */
[C---:B------:R-:W-:Y:S08]  /*1a2f0*/  HMMA.16816.F32 R76, R196.reuse, R144, R76 ;  /* 0x00000090c44c723c */ /* 0x040ff0000000184c */
[-C--:B------:R-:W-:Y:S01]  /*1a300*/  HMMA.16816.F32 R80, R196, R146.reuse, R80 ;  /* 0x00000092c450723c */ /* 0x080fe20000001850 */
[----:B------:R1:W-:Y:S07]  /*1a310*/  MUFU.EX2 R247, R4 ;  /* 0x0000000400f77308 */ /* 0x0003ee0000000800 */
[C---:B------:R-:W-:Y:S01]  /*1a320*/  HMMA.16816.F32 R84, R192.reuse, R146, R84 ;  /* 0x00000092c054723c */ /* 0x040fe20000001854 */
[----:B------:R-:W3:Y:S03]  /*1a330*/  LDSM.16.MT88.4 R144, [R218+0x3880] ;  /* 0x00388000da90783b */ /* 0x000ee60000004200 */
[--C-:B-1----:R-:W-:Y:S02]  /*1a340*/  FFMA.FTZ R4, R208, c[0x0][0x2d0], -R143.reuse ;  /* 0x0000b400d0047a23 */ /* 0x102fe4000001088f */
[----:B------:R-:W-:Y:S10]  /*1a350*/  MUFU.EX2 R208, R164 ;  /* 0x000000a400d07308 */ /* 0x000ff40000000800 */
[----:B------:R1:W-:Y:S01]  /*1a360*/  MUFU.EX2 R251, R4 ;  /* 0x0000000400fb7308 */ /* 0x0003e20000000800 */
[-C--:B---3--:R-:W-:Y:S08]  /*1a370*/  HMMA.16816.F32 R88, R192, R144.reuse, R88 ;  /* 0x00000090c058723c */ /* 0x088ff00000001858 */
[C---:B------:R-:W-:Y:S04]  /*1a380*/  HMMA.16816.F32 R92, R196.reuse, R144, R92 ;  /* 0x00000090c45c723c */ /* 0x040fe8000000185c */
[--C-:B-1----:R-:W-:Y:S04]  /*1a390*/  FFMA.FTZ R4, R207, c[0x0][0x2d0], -R143.reuse ;  /* 0x0000b400cf047a23 */ /* 0x102fe8000001088f */
[-C--:B------:R-:W-:Y:S01]  /*1a3a0*/  HMMA.16816.F32 R96, R196, R146.reuse, R96 ;  /* 0x00000092c460723c */ /* 0x080fe20000001860 */
[----:B------:R1:W-:Y:S07]  /*1a3b0*/  MUFU.EX2 R252, R4 ;  /* 0x0000000400fc7308 */ /* 0x0003ee0000000800 */
[C---:B------:R-:W-:Y:S01]  /*1a3c0*/  HMMA.16816.F32 R100, R192.reuse, R146, R100 ;  /* 0x00000092c064723c */ /* 0x040fe20000001864 */
[----:B------:R-:W3:Y:S03]  /*1a3d0*/  LDSM.16.MT88.4 R144, [R220+0x3880] ;  /* 0x00388000dc90783b */ /* 0x000ee60000004200 */
[----:B-1----:R-:W-:Y:S02]  /*1a3e0*/  FFMA.FTZ R4, R206, c[0x0][0x2d0], -R143 ;  /* 0x0000b400ce047a23 */ /* 0x002fe4000001088f */
[----:B------:R-:W-:Y:S10]  /*1a3f0*/  MUFU.EX2 R206, R168 ;  /* 0x000000a800ce7308 */ /* 0x000ff40000000800 */
[----:B------:R1:W1:Y:S01]  /*1a400*/  MUFU.EX2 R166, R4 ;  /* 0x0000000400a67308 */ /* 0x0002620000000800 */
[-C--:B---3--:R-:W-:Y:S08]  /*1a410*/  HMMA.16816.F32 R104, R192, R144.reuse, R104 ;  /* 0x00000090c068723c */ /* 0x088ff00000001868 */
[C---:B------:R-:W-:Y:S04]  /*1a420*/  HMMA.16816.F32 R108, R196.reuse, R144, R108 ;  /* 0x00000090c46c723c */ /* 0x040fe8000000186c */
[----:B-1----:R-:W-:Y:S01]  /*1a430*/  FFMA.FTZ R4, R205, c[0x0][0x2d0], -R137 ;  /* 0x0000b400cd047a23 */ /* 0x002fe20000010889 */
[----:B------:R-:W-:Y:S01]  /*1a440*/  MOV R249, R166 ;  /* 0x000000a600f97202 */ /* 0x000fe20000000f00 */
[--C-:B------:R-:W-:Y:S01]  /*1a450*/  FFMA.FTZ R166, R245, c[0x0][0x2d0], -R200.reuse ;  /* 0x0000b400f5a67a23 */ /* 0x100fe200000108c8 */
[----:B------:R-:W-:Y:S01]  /*1a460*/  MOV R245, R165 ;  /* 0x000000a500f57202 */ /* 0x000fe20000000f00 */
[-C--:B------:R-:W-:Y:S01]  /*1a470*/  HMMA.16816.F32 R112, R196, R146.reuse, R112 ;  /* 0x00000092c470723c */ /* 0x080fe20000001870 */
[----:B------:R1:W-:Y:S03]  /*1a480*/  MUFU.EX2 R231, R4 ;  /* 0x0000000400e77308 */ /* 0x0003e60000000800 */
[--C-:B------:R-:W-:Y:S01]  /*1a490*/  FFMA.FTZ R165, R244, c[0x0][0x2d0], -R200.reuse ;  /* 0x0000b400f4a57a23 */ /* 0x100fe200000108c8 */
[----:B------:R-:W-:Y:S01]  /*1a4a0*/  MOV R244, R180 ;  /* 0x000000b400f47202 */ /* 0x000fe20000000f00 */
[----:B------:R-:W-:Y:S01]  /*1a4b0*/  FFMA.FTZ R200, R242, c[0x0][0x2d0], -R200 ;  /* 0x0000b400f2c87a23 */ /* 0x000fe200000108c8 */
[----:B------:R-:W-:Y:S01]  /*1a4c0*/  MOV R242, R138 ;  /* 0x0000008a00f27202 */ /* 0x000fe20000000f00 */
[C---:B------:R-:W-:Y:S01]  /*1a4d0*/  HMMA.16816.F32 R116, R192.reuse, R146, R116 ;  /* 0x00000092c074723c */ /* 0x040fe20000001874 */
[----:B------:R-:W3:Y:S02]  /*1a4e0*/  LDSM.16.MT88.4 R144, [R219+0x3880] ;  /* 0x00388000db90783b */ /* 0x000ee40000004200 */
[----:B------:R-:W-:Y:S01]  /*1a4f0*/  MUFU.EX2 R203, R166 ;  /* 0x000000a600cb7308 */ /* 0x000fe20000000800 */
[----:B------:R-:W-:Y:S01]  /*1a500*/  F2FP.PACK_AB R154, R249, R252 ;  /* 0x000000fcf99a723e */ /* 0x000fe200000000ff */
[----:B------:R-:W-:Y:S01]  /*1a510*/  FFMA.FTZ R138, R239, c[0x0][0x2d0], -R143 ;  /* 0x0000b400ef8a7a23 */ /* 0x000fe2000001088f */
[----:B------:R-:W-:Y:S02]  /*1a520*/  MOV R180, R163 ;  /* 0x000000a300b47202 */ /* 0x000fe40000000f00 */
[----:B------:R-:W-:Y:S01]  /*1a530*/  MOV R163, R172 ;  /* 0x000000ac00a37202 */ /* 0x000fe20000000f00 */
[--C-:B------:R-:W-:Y:S03]  /*1a540*/  FFMA.FTZ R172, R232, c[0x0][0x2d0], -R137.reuse ;  /* 0x0000b400e8ac7a23 */ /* 0x100fe60000010889 */
[----:B------:R-:W-:Y:S01]  /*1a550*/  MOV R188, R163 ;  /* 0x000000a300bc7202 */ /* 0x000fe20000000f00 */
[----:B------:R-:W-:Y:S01]  /*1a560*/  MUFU.EX2 R205, R165 ;  /* 0x000000a500cd7308 */ /* 0x000fe20000000800 */
[----:B------:R-:W-:Y:S01]  /*1a570*/  MOV R239, R179 ;  /* 0x000000b300ef7202 */ /* 0x000fe20000000f00 */
[----:B-1----:R-:W-:Y:S08]  /*1a580*/  FFMA.FTZ R4, R210, c[0x0][0x2d0], -R137 ;  /* 0x0000b400d2047a23 */ /* 0x002ff00000010889 */
[----:B------:R1:W1:Y:S01]  /*1a590*/  MUFU.EX2 R214, R4 ;  /* 0x0000000400d67308 */ /* 0x0002620000000800 */
[----:B-----5:R-:W-:Y:S02]  /*1a5a0*/  FFMA.FTZ R173, R6, R153, R241 ;  /* 0x0000009906ad7223 */ /* 0x020fe400000100f1 */
[----:B----4-:R-:W-:Y:S01]  /*1a5b0*/  FFMA.FTZ R6, R3, R152, R240 ;  /* 0x0000009803067223 */ /* 0x010fe200000100f0 */
[----:B------:R-:W-:Y:S01]  /*1a5c0*/  F2FP.PACK_AB R152, R251, R247 ;  /* 0x000000f7fb98723e */ /* 0x000fe200000000ff */
[----:B------:R-:W4:Y:S05]  /*1a5d0*/  LDL.LU R3, [R1+0xa8] ;  /* 0x0000a80001037983 */ /* 0x000f2a0000300800 */
[----:B------:R-:W-:Y:S01]  /*1a5e0*/  MUFU.EX2 R210, R200 ;  /* 0x000000c800d27308 */ /* 0x000fe20000000800 */
[-C--:B---3--:R-:W-:Y:S09]  /*1a5f0*/  HMMA.16816.F32 R120, R192, R144.reuse, R120 ;  /* 0x00000090c078723c */ /* 0x088ff20000001878 */
[----:B------:R-:W3:Y:S03]  /*1a600*/  MUFU.EX2 R200, R138 ;  /* 0x0000008a00c87308 */ /* 0x000ee60000000800 */
[----:B-1----:R-:W-:Y:S01]  /*1a610*/  FFMA.FTZ R4, R211, c[0x0][0x2d0], -R137 ;  /* 0x0000b400d3047a23 */ /* 0x002fe20000010889 */
[----:B------:R-:W-:Y:S01]  /*1a620*/  F2FP.PACK_AB R153, R214, R231 ;  /* 0x000000e7d699723e */ /* 0x000fe200000000ff */
[C---:B------:R-:W-:Y:S05]  /*1a630*/  HMMA.16816.F32 R124, R196.reuse, R144, R124 ;  /* 0x00000090c47c723c */ /* 0x040fea000000187c */
[----:B------:R1:W-:Y:S02]  /*1a640*/  MUFU.EX2 R213, R4 ;  /* 0x0000000400d57308 */ /* 0x0003e40000000800 */
[----:B------:R-:W-:Y:S01]  /*1a650*/  F2FP.PACK_AB R144, R244, R242 ;  /* 0x000000f2f490723e */ /* 0x000fe200000000ff */
[-C--:B------:R-:W-:Y:S04]  /*1a660*/  HMMA.16816.F32 R128, R196, R146.reuse, R128 ;  /* 0x00000092c480723c */ /* 0x080fe80000001880 */
[----:B------:R-:W-:Y:S03]  /*1a670*/  F2FP.PACK_AB R145, R245, R243 ;  /* 0x000000f3f591723e */ /* 0x000fe600000000ff */
[----:B------:R-:W5:Y:S01]  /*1a680*/  MUFU.EX2 R211, R142 ;  /* 0x0000008e00d37308 */ /* 0x000f620000000800 */
[----:B------:R-:W-:Y:S01]  /*1a690*/  MOV R199, R160 ;  /* 0x000000a000c77202 */ /* 0x000fe20000000f00 */
[----:B------:R-:W-:Y:S01]  /*1a6a0*/  HMMA.16816.F32 R132, R192, R146, R132 ;  /* 0x00000092c084723c */ /* 0x000fe20000001884 */
[----:B------:R-:W-:Y:S03]  /*1a6b0*/  LDSM.16.MT88.4 R160, [R220+0x2880] ;  /* 0x00288000dca0783b */ /* 0x000fe60000004200 */
[----:B---3--:R-:W-:Y:S01]  /*1a6c0*/  F2FP.PACK_AB R196, R202, R200 ;  /* 0x000000c8cac4723e */ /* 0x008fe200000000ff */
[----:B--2---:R-:W-:Y:S02]  /*1a6d0*/  FFMA.FTZ R2, R2, R191, R199 ;  /* 0x000000bf02027223 */ /* 0x004fe400000100c7 */
[----:B------:R-:W-:Y:S01]  /*1a6e0*/  F2FP.PACK_AB R147, R248, R250 ;  /* 0x000000faf893723e */ /* 0x000fe200000000ff */
[----:B------:R-:W-:Y:S01]  /*1a6f0*/  MUFU.EX2 R142, R171 ;  /* 0x000000ab008e7308 */ /* 0x000fe20000000800 */
[----:B------:R-:W-:Y:S03]  /*1a700*/  F2FP.PACK_AB R192, R206, R204 ;  /* 0x000000cccec0723e */ /* 0x000fe600000000ff */
[--C-:B-1----:R-:W-:Y:S01]  /*1a710*/  FFMA.FTZ R4, R215, c[0x0][0x2d0], -R137.reuse ;  /* 0x0000b400d7047a23 */ /* 0x102fe20000010889 */
[----:B------:R-:W-:Y:S01]  /*1a720*/  MOV R215, R158 ;  /* 0x0000009e00d77202 */ /* 0x000fe20000000f00 */
[----:B------:R-:W-:Y:S01]  /*1a730*/  FFMA.FTZ R137, R233, c[0x0][0x2d0], -R137 ;  /* 0x0000b400e9897a23 */ /* 0x000fe20000010889 */
[----:B------:R-:W1:Y:S01]  /*1a740*/  LDSM.16.MT88.4 R156, [R218+0x2880] ;  /* 0x00288000da9c783b */ /* 0x000e620000004200 */
[----:B------:R-:W-:Y:S02]  /*1a750*/  F2FP.PACK_AB R193, R205, R203 ;  /* 0x000000cbcdc1723e */ /* 0x000fe400000000ff */
[----:B------:R-:W2:Y:S01]  /*1a760*/  MUFU.EX2 R212, R4 ;  /* 0x0000000400d47308 */ /* 0x000ea20000000800 */
[----:B------:R-:W-:Y:S02]  /*1a770*/  F2FP.PACK_AB R146, R215, R246 ;  /* 0x000000f6d792723e */ /* 0x000fe400000000ff */
[----:B------:R-:W-:Y:S02]  /*1a780*/  F2FP.PACK_AB R195, R210, R208 ;  /* 0x000000d0d2c3723e */ /* 0x000fe400000000ff */
[----:B-----5:R-:W-:Y:S03]  /*1a790*/  F2FP.PACK_AB R194, R211, R209 ;  /* 0x000000d1d3c2723e */ /* 0x020fe600000000ff */
[-C--:B------:R-:W-:Y:S02]  /*1a7a0*/  HMMA.16816.F32 R8, R144, R148.reuse, R8 ;  /* 0x000000949008723c */ /* 0x080fe40000001808 */
[----:B------:R-:W-:Y:S10]  /*1a7b0*/  MUFU.EX2 R138, R172 ;  /* 0x000000ac008a7308 */ /* 0x000ff40000000800 */
[----:B------:R-:W3:Y:S01]  /*1a7c0*/  MUFU.EX2 R137, R137 ;  /* 0x0000008900897308 */ /* 0x000ee20000000800 */
[----:B--2---:R-:W-:Y:S01]  /*1a7d0*/  F2FP.PACK_AB R155, R212, R213 ;  /* 0x000000d5d49b723e */ /* 0x004fe200000000ff */
[--C-:B------:R-:W-:Y:S01]  /*1a7e0*/  FFMA.FTZ R4, R237, c[0x0][0x2d0], -R143.reuse ;  /* 0x0000b400ed047a23 */ /* 0x100fe2000001088f */
[----:B------:R-:W-:Y:S01]  /*1a7f0*/  MOV R237, R177 ;  /* 0x000000b100ed7202 */ /* 0x000fe20000000f00 */
[----:B------:R-:W-:Y:S01]  /*1a800*/  FFMA.FTZ R143, R236, c[0x0][0x2d0], -R143 ;  /* 0x0000b400ec8f7a23 */ /* 0x000fe2000001088f */
[----:B------:R-:W-:Y:S05]  /*1a810*/  MOV R236, R176 ;  /* 0x000000b000ec7202 */ /* 0x000fea0000000f00 */
[----:B------:R-:W-:Y:S01]  /*1a820*/  MUFU.EX2 R207, R4 ;  /* 0x0000000400cf7308 */ /* 0x000fe20000000800 */
[C---:B------:R-:W-:Y:S08]  /*1a830*/  HMMA.16816.F32 R12, R152.reuse, R148, R12 ;  /* 0x00000094980c723c */ /* 0x040ff0000000180c */
[-C--:B------:R-:W-:Y:S01]  /*1a840*/  HMMA.16816.F32 R16, R152, R150.reuse, R16 ;  /* 0x000000969810723c */ /* 0x080fe20000001810 */
[----:B------:R-:W2:Y:S03]  /*1a850*/  MUFU.EX2 R201, R143 ;  /* 0x0000008f00c97308 */ /* 0x000ea60000000800 */
[----:B---3--:R-:W-:Y:S04]  /*1a860*/  F2FP.PACK_AB R199, R137, R138 ;  /* 0x0000008a89c7723e */ /* 0x008fe800000000ff */
[C---:B------:R-:W-:Y:S01]  /*1a870*/  HMMA.16816.F32 R20, R144.reuse, R150, R20 ;  /* 0x000000969014723c */ /* 0x040fe20000001814 */
[----:B------:R-:W3:Y:S02]  /*1a880*/  LDSM.16.MT88.4 R148, [R219+0x2880] ;  /* 0x00288000db94783b */ /* 0x000ee40000004200 */
[----:B------:R-:W5:Y:S05]  /*1a890*/  MUFU.EX2 R143, R170 ;  /* 0x000000aa008f7308 */ /* 0x000f6a0000000800 */
[-C--:B-1----:R-:W-:Y:S08]  /*1a8a0*/  HMMA.16816.F32 R24, R144, R156.reuse, R24 ;  /* 0x0000009c9018723c */ /* 0x082ff00000001818 */
[C---:B------:R-:W-:Y:S04]  /*1a8b0*/  HMMA.16816.F32 R28, R152.reuse, R156, R28 ;  /* 0x0000009c981c723c */ /* 0x040fe8000000181c */
[----:B--2---:R-:W-:Y:S04]  /*1a8c0*/  F2FP.PACK_AB R198, R201, R207 ;  /* 0x000000cfc9c6723e */ /* 0x004fe800000000ff */
[-C--:B------:R-:W-:Y:S04]  /*1a8d0*/  HMMA.16816.F32 R32, R152, R158.reuse, R32 ;  /* 0x0000009e9820723c */ /* 0x080fe80000001820 */
[----:B-----5:R-:W-:Y:S04]  /*1a8e0*/  F2FP.PACK_AB R197, R142, R143 ;  /* 0x0000008f8ec5723e */ /* 0x020fe800000000ff */
        /* <DEDUP_REMOVED lines=20> */
[C---:B------:R-:W-:Y:S08]  /*1aa30*/  HMMA.16816.F32 R100, R144.reuse, R162, R100 ;  /* 0x000000a29064723c */ /* 0x040ff00000001864 */
[-C--:B---3--:R-:W-:Y:S08]  /*1aa40*/  HMMA.16816.F32 R104, R144, R148.reuse, R104 ;  /* 0x000000949068723c */ /* 0x088ff00000001868 */
[C---:B------:R-:W-:Y:S08]  /*1aa50*/  HMMA.16816.F32 R108, R152.reuse, R148, R108 ;  /* 0x00000094986c723c */ /* 0x040ff0000000186c */
[-C--:B------:R-:W-:Y:S08]  /*1aa60*/  HMMA.16816.F32 R112, R152, R150.reuse, R112 ;  /* 0x000000969870723c */ /* 0x080ff00000001870 */
[C---:B------:R-:W-:Y:S01]  /*1aa70*/  HMMA.16816.F32 R116, R144.reuse, R150, R116 ;  /* 0x000000969074723c */ /* 0x040fe20000001874 */
[----:B------:R-:W2:Y:S07]  /*1aa80*/  LDSM.16.MT88.4 R148, [R217+0x3080] ;  /* 0x00308000d994783b */ /* 0x000eae0000004200 */
[-C--:B-1----:R-:W-:Y:S04]  /*1aa90*/  HMMA.16816.F32 R120, R144, R156.reuse, R120 ;  /* 0x0000009c9078723c */ /* 0x082fe80000001878 */
[----:B----4-:R-:W-:Y:S02]  /*1aaa0*/  FFMA.FTZ R4, R0, R3, R190 ;  /* 0x0000000300047223 */ /* 0x010fe400000100be */
[----:B------:R-:W-:Y:S02]  /*1aab0*/  FADD.FTZ R3, R189, R173 ;  /* 0x000000adbd037221 */ /* 0x000fe40000010000 */
[C---:B------:R-:W-:Y:S04]  /*1aac0*/  HMMA.16816.F32 R124, R152.reuse, R156, R124 ;  /* 0x0000009c987c723c */ /* 0x040fe8000000187c */
[----:B------:R-:W-:Y:S02]  /*1aad0*/  FADD.FTZ R0, R188, R6 ;  /* 0x00000006bc007221 */ /* 0x000fe40000010000 */
[----:B------:R-:W-:Y:S02]  /*1aae0*/  FADD.FTZ R6, R183, R2 ;  /* 0x00000002b7067221 */ /* 0x000fe40000010000 */
[-C--:B------:R-:W-:Y:S04]  /*1aaf0*/  HMMA.16816.F32 R128, R152, R158.reuse, R128 ;  /* 0x0000009e9880723c */ /* 0x080fe80000001880 */
[----:B------:R-:W-:Y:S02]  /*1ab00*/  FADD.FTZ R136, R182, R4 ;  /* 0x00000004b6887221 */ /* 0x000fe40000010000 */
[----:B------:R-:W-:Y:S02]  /*1ab10*/  FADD.FTZ R2, R181, R3 ;  /* 0x00000003b5027221 */ /* 0x000fe40000010000 */
[----:B------:R-:W-:Y:S01]  /*1ab20*/  HMMA.16816.F32 R132, R144, R158, R132 ;  /* 0x0000009e9084723c */ /* 0x000fe20000001884 */
[----:B------:R-:W1:Y:S03]  /*1ab30*/  LDSM.16.MT88.4 R144, [R220+0x3080] ;  /* 0x00308000dc90783b */ /* 0x000e660000004200 */
[----:B------:R-:W-:Y:S02]  /*1ab40*/  FADD.FTZ R0, R180, R0 ;  /* 0x00000000b4007221 */ /* 0x000fe40000010000 */
[----:B------:R-:W-:Y:S02]  /*1ab50*/  FADD.FTZ R2, R236, R2 ;  /* 0x00000002ec027221 */ /* 0x000fe40000010000 */
[----:B------:R-:W-:Y:S01]  /*1ab60*/  FADD.FTZ R4, R234, R6 ;  /* 0x00000006ea047221 */ /* 0x000fe20000010000 */
[-C--:B--2---:R-:W-:Y:S01]  /*1ab70*/  HMMA.16816.F32 R164, R192, R148.reuse, R8 ;  /* 0x00000094c0a4723c */ /* 0x084fe20000001808 */
[----:B------:R-:W2:Y:S04]  /*1ab80*/  LDSM.16.MT88.4 R8, [R219+0x3080] ;  /* 0x00308000db08783b */ /* 0x000ea80000004200 */
[----:B------:R-:W-:Y:S02]  /*1ab90*/  FADD.FTZ R6, R242, R2 ;  /* 0x00000002f2067221 */ /* 0x000fe40000010000 */
[----:B------:R-:W-:Y:S01]  /*1aba0*/  FADD.FTZ R0, R237, R0 ;  /* 0x00000000ed007221 */ /* 0x000fe20000010000 */
[C---:B------:R-:W-:Y:S01]  /*1abb0*/  HMMA.16816.F32 R168, R196.reuse, R148, R12 ;  /* 0x00000094c4a8723c */ /* 0x040fe2000000180c */
[----:B------:R-:W3:Y:S03]  /*1abc0*/  LDSM.16.MT88.4 R12, [R217+0x4880] ;  /* 0x00488000d90c783b */ /* 0x000ee60000004200 */
[----:B------:R-:W-:Y:S01]  /*1abd0*/  FADD.FTZ R3, R235, R136 ;  /* 0x00000088eb037221 */ /* 0x000fe20000010000 */
[----:B------:R-:W-:Y:S03]  /*1abe0*/  MOV R136, R140 ;  /* 0x0000008c00887202 */ /* 0x000fe60000000f00 */
[-C--:B------:R-:W-:Y:S01]  /*1abf0*/  HMMA.16816.F32 R172, R196, R150.reuse, R16 ;  /* 0x00000096c4ac723c */ /* 0x080fe20000001810 */
[----:B------:R-:W4:Y:S07]  /*1ac00*/  LDSM.16.MT88.4 R16, [R218+0x4880] ;  /* 0x00488000da10783b */ /* 0x000f2e0000004200 */
[C---:B------:R-:W-:Y:S01]  /*1ac10*/  HMMA.16816.F32 R156, R192.reuse, R150, R20 ;  /* 0x00000096c09c723c */ /* 0x040fe20000001814 */
[----:B------:R-:W5:Y:S07]  /*1ac20*/  LDSM.16.MT88.4 R20, [R220+0x4880] ;  /* 0x00488000dc14783b */ /* 0x000f6e0000004200 */
[-C--:B------:R-:W-:Y:S01]  /*1ac30*/  HMMA.16816.F32 R160, R192, R184.reuse, R24 ;  /* 0x000000b8c0a0723c */ /* 0x080fe20000001818 */
[----:B------:R-:W2:Y:S07]  /*1ac40*/  LDSM.16.MT88.4 R24, [R219+0x4880] ;  /* 0x00488000db18783b */ /* 0x000eae0000004200 */
[C---:B------:R-:W-:Y:S08]  /*1ac50*/  HMMA.16816.F32 R176, R196.reuse, R184, R28 ;  /* 0x000000b8c4b0723c */ /* 0x040ff0000000181c */
[-C--:B------:R-:W-:Y:S08]  /*1ac60*/  HMMA.16816.F32 R180, R196, R186.reuse, R32 ;  /* 0x000000bac4b4723c */ /* 0x080ff00000001820 */
[C---:B------:R-:W-:Y:S08]  /*1ac70*/  HMMA.16816.F32 R148, R192.reuse, R186, R36 ;  /* 0x000000bac094723c */ /* 0x040ff00000001824 */
[-C--:B-1----:R-:W-:Y:S08]  /*1ac80*/  HMMA.16816.F32 R152, R192, R144.reuse, R40 ;  /* 0x00000090c098723c */ /* 0x082ff00000001828 */
        /* <DEDUP_REMOVED lines=9> */
[C---:B------:R-:W-:Y:S01]  /*1ad20*/  HMMA.16816.F32 R68, R192.reuse, R10, R68 ;  /* 0x0000000ac044723c */ /* 0x040fe20000001844 */
[----:B------:R-:W2:Y:S03]  /*1ad30*/  LDL R10, [R1+0xb4] ;  /* 0x0000b400010a7983 */ /* 0x000ea60000100800 */
        /* <DEDUP_REMOVED lines=26> */
[-C--:B-----5:R-:W-:Y:S04]  /*1aee0*/  HMMA.16816.F32 R104, R192, R20.reuse, R104 ;  /* 0x00000014c068723c */ /* 0x0a0fe80000001868 */
[----:B------:R-:W-:Y:S02]  /*1aef0*/  FADD.FTZ R3, R211, R3 ;  /* 0x00000003d3037221 */ /* 0x000fe40000010000 */
[----:B------:R-:W-:Y:S02]  /*1af00*/  FADD.FTZ R6, R212, R0 ;  /* 0x00000000d4067221 */ /* 0x000fe40000010000 */
[C---:B------:R-:W-:Y:S01]  /*1af10*/  HMMA.16816.F32 R108, R196.reuse, R20, R108 ;  /* 0x00000014c46c723c */ /* 0x040fe2000000186c */
[----:B------:R1:W-:Y:S03]  /*1af20*/  STL [R1+0x90], R3 ;  /* 0x0000900301007387 */ /* 0x0003e60000100800 */
        /* <DEDUP_REMOVED lines=10> */
[----:B-1----:R-:W-:Y:S02]  /*1afd0*/  FADD.FTZ R3, R201, R4 ;  /* 0x00000004c9037221 */ /* 0x002fe40000010000 */
[C---:B------:R-:W-:Y:S01]  /*1afe0*/  HMMA.16816.F32 R124, R196.reuse, R24, R124 ;  /* 0x00000018c47c723c */ /* 0x040fe2000000187c */
[----:B------:R1:W-:Y:S03]  /*1aff0*/  STL [R1+0x94], R6 ;  /* 0x0000940601007387 */ /* 0x0003e60000100800 */
[----:B------:R-:W-:Y:S01]  /*1b000*/  FADD.FTZ R2, R138, R0 ;  /* 0x000000008a027221 */ /* 0x000fe20000010000 */
[----:B------:R3:W-:Y:S01]  /*1b010*/  STL [R1+0xac], R3 ;  /* 0x0000ac0301007387 */ /* 0x0007e20000100800 */
[C---:B------:R-:W-:Y:S02]  /*1b020*/  IADD3 R0, R230.reuse, -0x1, RZ ;  /* 0xffffffffe6007810 */ /* 0x040fe40007ffe0ff */
[-C--:B------:R-:W-:Y:S04]  /*1b030*/  HMMA.16816.F32 R128, R196, R26.reuse, R128 ;  /* 0x0000001ac480723c */ /* 0x080fe80000001880 */
[----:B------:R-:W-:Y:S01]  /*1b040*/  MOV R138, R7 ;  /* 0x00000007008a7202 */ /* 0x000fe20000000f00 */
[----:B------:R-:W-:Y:S01]  /*1b050*/  FADD.FTZ R2, R137, R2 ;  /* 0x0000000289027221 */ /* 0x000fe20000010000 */
[----:B------:R-:W-:Y:S02]  /*1b060*/  MOV R137, R141 ;  /* 0x0000008d00897202 */ /* 0x000fe40000000f00 */
[----:B------:R-:W-:Y:S02]  /*1b070*/  HMMA.16816.F32 R132, R192, R26, R132 ;  /* 0x0000001ac084723c */ /* 0x000fe40000001884 */
[----:B------:R3:W-:Y:S02]  /*1b080*/  STL [R1+0xa8], R2 ;  /* 0x0000a80201007387 */ /* 0x0007e40000100800 */
[----:B-1----:R-:W-:Y:S02]  /*1b090*/  MOV R6, R139 ;  /* 0x0000008b00067202 */ /* 0x002fe40000000f00 */
[----:B--2---:R-:W-:Y:S02]  /*1b0a0*/  ISETP.GT.AND P0, PT, R230, R10, PT ;  /* 0x0000000ae600720c */ /* 0x004fe40003f04270 */
[----:B------:R-:W-:Y:S11]  /*1b0b0*/  MOV R230, R0 ;  /* 0x0000000000e67202 */ /* 0x000ff60000000f00 */
[----:B---3--:R-:W-:-:S05]  /*1b0c0*/  @P0 BRA `(.L_x_1376) ;  /* 0xffffaf6000000947 */ /* 0x008fca000383ffff */
.L_x_1348:
[----:B------:R-:W-:Y:S05]  /*1b0d0*/  BRA.DIV ~URZ, `(.L_x_1377) ;  /* 0x000074027f007947 */ /* 0x000fea000b800000 */
[----:B------:R-:W2:Y:S04]  /*1b0e0*/  LDL R0, [R1+0x90] ;  /* 0x0000900001007983 */ /* 0x000ea80000100800 */
[----:B--2---:R2:W3:Y:S02]  /*1b0f0*/  SHFL.BFLY PT, R6, R0, 0x2, 0x1f ;  /* 0x0c401f0000067f89 */ /* 0x0044e400000e0000 */
.L_x_1470:
[----:B--2---:R-:W2:Y:S02]  /*1b100*/  LDL.LU R0, [R1+0x90] ;  /* 0x0000900001007983 */ /* 0x004ea40000300800 */
[----:B--23--:R-:W-:Y:S01]  /*1b110*/  FADD.FTZ R6, R6, R0 ;  /* 0x0000000006067221 */ /* 0x00cfe20000010000 */
[----:B------:R-:W-:Y:S05]  /*1b120*/  BRA.DIV ~URZ, `(.L_x_1378) ;  /* 0x000074127f007947 */ /* 0x000fea000b800000 */
[----:B------:R-:W2:Y:S04]  /*1b130*/  LDL.LU R2, [R1+0x94] ;  /* 0x0000940001027983 */ /* 0x000ea80000300800 */
[----:B------:R-:W3:Y:S04]  /*1b140*/  LDL.LU R0, [R1+0xac] ;  /* 0x0000ac0001007983 */ /* 0x000ee80000300800 */
[----:B------:R-:W4:Y:S04]  /*1b150*/  LDL.LU R4, [R1+0xa8] ;  /* 0x0000a80001047983 */ /* 0x000f280000300800 */
[----:B--2---:R-:W2:Y:S04]  /*1b160*/  SHFL.BFLY PT, R5, R2, 0x2, 0x1f ;  /* 0x0c401f0002057f89 */ /* 0x004ea800000e0000 */
[----:B---3--:R-:W3:Y:S04]  /*1b170*/  SHFL.BFLY PT, R8, R0, 0x2, 0x1f ;  /* 0x0c401f0000087f89 */ /* 0x008ee800000e0000 */
[----:B----4-:R-:W4:Y:S01]  /*1b180*/  SHFL.BFLY PT, R10, R4, 0x2, 0x1f ;  /* 0x0c401f00040a7f89 */ /* 0x010f2200000e0000 */
[----:B--2---:R-:W-:-:S02]  /*1b190*/  FADD.FTZ R5, R5, R2 ;  /* 0x0000000205057221 */ /* 0x004fc40000010000 */
[----:B---3--:R-:W-:-:S03]  /*1b1a0*/  FADD.FTZ R8, R8, R0 ;  /* 0x0000000008087221 */ /* 0x008fc60000010000 */
[----:B------:R-:W2:Y:S01]  /*1b1b0*/  SHFL.BFLY PT, R2, R5, 0x1, 0x1f ;  /* 0x0c201f0005027f89 */ /* 0x000ea200000e0000 */
[----:B----4-:R-:W-:-:S03]  /*1b1c0*/  FADD.FTZ R10, R10, R4 ;  /* 0x000000040a0a7221 */ /* 0x010fc60000010000 */
[----:B------:R-:W3:Y:S04]  /*1b1d0*/  SHFL.BFLY PT, R0, R6, 0x1, 0x1f ;  /* 0x0c201f0006007f89 */ /* 0x000ee800000e0000 */
[----:B-1----:R-:W1:Y:S04]  /*1b1e0*/  SHFL.BFLY PT, R3, R8, 0x1, 0x1f ;  /* 0x0c201f0008037f89 */ /* 0x002e6800000e0000 */
[----:B------:R4:W4:Y:S01]  /*1b1f0*/  SHFL.BFLY PT, R51, R10, 0x1, 0x1f ;  /* 0x0c201f000a337f89 */ /* 0x00092200000e0000 */
[----:B--2---:R-:W-:Y:S02]  /*1b200*/  FADD.FTZ R5, R5, R2 ;  /* 0x0000000205057221 */ /* 0x004fe40000010000 */
[----:B---3--:R-:W-:-:S02]  /*1b210*/  FADD.FTZ R6, R6, R0 ;  /* 0x0000000006067221 */ /* 0x008fc40000010000 */
[----:B-1----:R-:W-:-:S03]  /*1b220*/  FADD.FTZ R8, R8, R3 ;  /* 0x0000000308087221 */ /* 0x002fc60000010000 */
.L_x_1471:
[----:B------:R-:W-:Y:S01]  /*1b230*/  FSETP.NE.FTZ.AND P2, PT, R6, RZ, PT ;  /* 0x000000ff0600720b */ /* 0x000fe20003f55000 */
[----:B------:R-:W-:Y:S01]  /*1b240*/  CS2R R2, SRZ ;  /* 0x0000000000027805 */ /* 0x000fe2000001ff00 */
[----:B------:R-:W-:Y:S01]  /*1b250*/  FSETP.NE.FTZ.AND P1, PT, R5, RZ, PT ;  /* 0x000000ff0500720b */ /* 0x000fe20003f35000 */
[----:B----4-:R-:W-:Y:S01]  /*1b260*/  FADD.FTZ R10, R51, R10 ;  /* 0x0000000a330a7221 */ /* 0x010fe20000010000 */
[----:B------:R-:W-:Y:S02]  /*1b270*/  FSETP.NE.FTZ.AND P0, PT, R8, RZ, PT ;  /* 0x000000ff0800720b */ /* 0x000fe40003f15000 */
[----:B------:R-:W-:Y:S02]  /*1b280*/  MOV R0, RZ ;  /* 0x000000ff00007202 */ /* 0x000fe40000000f00 */
[----:B------:R-:W-:-:S05]  /*1b290*/  FSETP.NE.FTZ.AND P3, PT, R10, RZ, PT ;  /* 0x000000ff0a00720b */ /* 0x000fca0003f75000 */
[----:B------:R-:W1:Y:S04]  /*1b2a0*/  @P2 MUFU.RCP R0, R6 ;  /* 0x0000000600002308 */ /* 0x000e680000001000 */
[----:B------:R-:W-:-:S04]  /*1b2b0*/  @P0 MOV R13, 0x3f317218 ;  /* 0x3f317218000d0802 */ /* 0x000fc80000000f00 */
[----:B------:R-:W2:Y:S08]  /*1b2c0*/  @P1 MUFU.RCP R3, R5 ;  /* 0x0000000500031308 */ /* 0x000eb00000001000 */
[----:B------:R-:W3:Y:S01]  /*1b2d0*/  @P0 MUFU.RCP R2, R8 ;  /* 0x0000000800020308 */ /* 0x000ee20000001000 */
[C---:B-1----:R-:W-:Y:S02]  /*1b2e0*/  FMUL.FTZ R164, R0.reuse, R164 ;  /* 0x000000a400a47220 */ /* 0x042fe40000410000 */
[----:B------:R-:W-:-:S02]  /*1b2f0*/  FMUL.FTZ R55, R0, R165 ;  /* 0x000000a500377220 */ /* 0x000fc40000410000 */
[C---:B------:R-:W-:Y:S02]  /*1b300*/  FMUL.FTZ R156, R0.reuse, R156 ;  /* 0x0000009c009c7220 */ /* 0x040fe40000410000 */
[C---:B------:R-:W-:Y:S01]  /*1b310*/  FMUL.FTZ R157, R0.reuse, R157 ;  /* 0x0000009d009d7220 */ /* 0x040fe20000410000 */
[----:B------:R1:W4:Y:S01]  /*1b320*/  @P1 MUFU.LG2 R4, R5 ;  /* 0x0000000500041308 */ /* 0x0003220000000c00 */
        /* <DEDUP_REMOVED lines=9> */
[----:B------:R4:W5:Y:S01]  /*1b3c0*/  @P0 MUFU.LG2 R6, R8 ;  /* 0x0000000800060308 */ /* 0x0009620000000c00 */
[C---:B------:R-:W-:Y:S01]  /*1b3d0*/  FMUL.FTZ R20, R0.reuse, R56 ;  /* 0x0000003800147220 */ /* 0x040fe20000410000 */
[----:B-1----:R-:W-:Y:S01]  /*1b3e0*/  @P2 MOV R5, 0x3f317218 ;  /* 0x3f31721800052802 */ /* 0x002fe20000000f00 */
[C---:B------:R-:W-:Y:S02]  /*1b3f0*/  FMUL.FTZ R42, R0.reuse, R57 ;  /* 0x00000039002a7220 */ /* 0x040fe40000410000 */
[----:B------:R-:W-:-:S02]  /*1b400*/  FMUL.FTZ R68, R0, R68 ;  /* 0x0000004400447220 */ /* 0x000fc40000410000 */
[C---:B------:R-:W-:Y:S01]  /*1b410*/  FMUL.FTZ R39, R0.reuse, R69 ;  /* 0x0000004500277220 */ /* 0x040fe20000410000 */
[----:B------:R-:W-:Y:S01]  /*1b420*/  MOV R69, 0xff800000 ;  /* 0xff80000000457802 */ /* 0x000fe20000000f00 */
[C---:B------:R-:W-:Y:S02]  /*1b430*/  FMUL.FTZ R72, R0.reuse, R72 ;  /* 0x0000004800487220 */ /* 0x040fe40000410000 */
[C---:B------:R-:W-:Y:S01]  /*1b440*/  FMUL.FTZ R36, R0.reuse, R73 ;  /* 0x0000004900247220 */ /* 0x040fe20000410000 */
[----:B------:R-:W-:Y:S01]  /*1b450*/  MOV R73, 0xff800000 ;  /* 0xff80000000497802 */ /* 0x000fe20000000f00 */
        /* <DEDUP_REMOVED lines=18> */
[----:B------:R-:W-:Y:S01]  /*1b580*/  @P3 MUFU.RCP R0, R10 ;  /* 0x0000000a00003308 */ /* 0x000fe20000001000 */
        /* <DEDUP_REMOVED lines=32> */
[C---:B---3--:R-:W-:Y:S02]  /*1b790*/  FMUL.FTZ R56, R2.reuse, R168 ;  /* 0x000000a802387220 */ /* 0x048fe40000410000 */
        /* <DEDUP_REMOVED lines=31> */
[----:B------:R-:W1:Y:S01]  /*1b990*/  @P3 MUFU.LG2 R2, R10 ;  /* 0x0000000a00023308 */ /* 0x000e620000000c00 */
[----:B----4-:R-:W-:Y:S02]  /*1b9a0*/  @P1 FMUL.FTZ R8, R4, 0.69314718246459960938 ;  /* 0x3f31721804081820 */ /* 0x010fe40000410000 */
[----:B------:R-:W-:Y:S02]  /*1b9b0*/  @P1 FMUL.FTZ R4, R3, c[0x0][0x2d0] ;  /* 0x0000b40003041a20 */ /* 0x000fe40000410000 */
[----:B-----5:R-:W-:-:S02]  /*1b9c0*/  @P0 FMUL.FTZ R6, R6, 0.69314718246459960938 ;  /* 0x3f31721806060820 */ /* 0x020fc40000410000 */
[----:B------:R-:W-:Y:S02]  /*1b9d0*/  @P0 FMUL.FTZ R3, R13, c[0x0][0x2d0] ;  /* 0x0000b4000d030a20 */ /* 0x000fe40000410000 */
[----:B------:R-:W-:Y:S02]  /*1b9e0*/  @P2 FMUL.FTZ R9, R9, 0.69314718246459960938 ;  /* 0x3f31721809092820 */ /* 0x000fe40000410000 */
[----:B------:R-:W-:Y:S01]  /*1b9f0*/  @P0 FFMA.FTZ R73, R3, R141, R6 ;  /* 0x0000008d03490223 */ /* 0x000fe20000010006 */
[----:B------:R-:W-:Y:S01]  /*1ba00*/  @P3 MOV R3, 0x3f317218 ;  /* 0x3f31721800033802 */ /* 0x000fe20000000f00 */
[----:B------:R-:W-:Y:S01]  /*1ba10*/  @P2 FMUL.FTZ R5, R5, c[0x0][0x2d0] ;  /* 0x0000b40005052a20 */ /* 0x000fe20000410000 */
[----:B------:R-:W-:Y:S01]  /*1ba20*/  PLOP3.LUT P0, PT, PT, PT, PT, 0x8, 0x0 ;  /* 0x000000000000781c */ /* 0x000fe20003f0e170 */
[----:B------:R-:W-:Y:S02]  /*1ba30*/  @P1 FFMA.FTZ R71, R4, R140, R8 ;  /* 0x0000008c04471223 */ /* 0x000fe40000010008 */
[----:B-1----:R-:W-:-:S02]  /*1ba40*/  @P3 FMUL.FTZ R2, R2, 0.69314718246459960938 ;  /* 0x3f31721802023820 */ /* 0x002fc40000410000 */
[----:B------:R-:W-:Y:S02]  /*1ba50*/  @P3 FMUL.FTZ R3, R3, c[0x0][0x2d0] ;  /* 0x0000b40003033a20 */ /* 0x000fe40000410000 */
[----:B------:R-:W-:Y:S02]  /*1ba60*/  @P2 FFMA.FTZ R69, R5, R139, R9 ;  /* 0x0000008b05452223 */ /* 0x000fe40000010009 */
        /* <DEDUP_REMOVED lines=32> */
[----:B------:R-:W-:Y:S02]  /*1bc70*/  @P3 FFMA.FTZ R59, R3, R7, R2 ;  /* 0x00000007033b3223 */ /* 0x000fe40000010002 */
.L_x_1241:
[----:B-1----:R-:W-:Y:S05]  /*1bc80*/  @P0 BRA `(.L_x_1379) ;  /* 0x00001c6000000947 */ /* 0x002fea0003800000 */
[----:B------:R-:W2:Y:S01]  /*1bc90*/  LDL R65, [R1+0xec] ;  /* 0x0000ec0001417983 */ /* 0x000ea20000100800 */
[----:B------:R-:W-:Y:S01]  /*1bca0*/  F2FP.PACK_AB R40, R40, R60 ;  /* 0x0000003c2828723e */ /* 0x000fe200000000ff */
[----:B------:R-:W-:Y:S01]  /*1bcb0*/  WARPSYNC 0xffffffff ;  /* 0xffffffff00007948 */ /* 0x000fe20003800000 */
        /* <DEDUP_REMOVED lines=110> */
[----:B---3--:R-:W-:Y:S01]  /*1c3a0*/  IMAD.IADD R8, R7, 0x1, R2 ;  /* 0x0000000107087824 */ /* 0x008fe200078e0202 */
[----:B------:R-:W-:Y:S01]  /*1c3b0*/  STS [R6+0x80], R47 ;  /* 0x0000802f06007388 */ /* 0x000fe20000000800 */
[----:B------:R-:W-:Y:S02]  /*1c3c0*/  F2FP.PACK_AB R14, R131, R14 ;  /* 0x0000000e830e723e */ /* 0x000fe400000000ff */
[----:B------:R-:W-:Y:S01]  /*1c3d0*/  ISETP.NE.U32.AND P0, PT, RZ, c[0x0][0x500], PT ;  /* 0x00014000ff007a0c */ /* 0x000fe20003f05070 */
[----:B------:R-:W-:Y:S03]  /*1c3e0*/  STS [R6+0x480], R46 ;  /* 0x0004802e06007388 */ /* 0x000fe60000000800 */
[----:B------:R-:W-:Y:S01]  /*1c3f0*/  ISETP.NE.AND.EX P1, PT, RZ, c[0x0][0x504], PT, P0 ;  /* 0x00014100ff007a0c */ /* 0x000fe20003f25300 */
[----:B------:R1:W-:Y:S01]  /*1c400*/  STS [R8+0x400], R5 ;  /* 0x0004000508007388 */ /* 0x0003e20000000800 */
[----:B------:R-:W-:-:S03]  /*1c410*/  ISETP.NE.U32.AND P0, PT, RZ, c[0x0][0x508], PT ;  /* 0x00014200ff007a0c */ /* 0x000fc60003f05070 */
[----:B------:R-:W-:Y:S01]  /*1c420*/  STS [R8], R43 ;  /* 0x0000002b08007388 */ /* 0x000fe20000000800 */
[----:B------:R-:W-:-:S03]  /*1c430*/  ISETP.NE.AND.EX P0, PT, RZ, c[0x0][0x50c], PT, P0 ;  /* 0x00014300ff007a0c */ /* 0x000fc60003f05300 */
        /* <DEDUP_REMOVED lines=28> */
[----:B-1----:R-:W-:-:S03]  /*1c600*/  IMAD.MOV.U32 R2, RZ, RZ, 0x4 ;  /* 0x00000004ff027424 */ /* 0x002fc600078e00ff */
        /* <DEDUP_REMOVED lines=18> */
[----:B--2---:R-:W-:-:S03]  /*1c730*/  IMAD.WIDE R8, R65, R2, c[0x0][0x500] ;  /* 0x0001400041087625 */ /* 0x004fc600078e0202 */
[----:B------:R-:W-:Y:S06]  /*1c740*/  BAR.SYNC.DEFER_BLOCKING 0x1, 0x80 ;  /* 0x0042000000007b1d */ /* 0x000fec0000010000 */
[----:B------:R-:W2:Y:S01]  /*1c750*/  @P1 LDG.E R0, [R8.64] ;  /* 0x0000000608001981 */ /* 0x000ea2000c1e1900 */
[----:B------:R-:W-:Y:S02]  /*1c760*/  IMAD.MOV.U32 R20, RZ, RZ, c[0x0][0x388] ;  /* 0x0000e200ff147624 */ /* 0x000fe400078e00ff */
[----:B------:R-:W-:-:S05]  /*1c770*/  @P0 IMAD.WIDE R2, R65, R2, c[0x0][0x508] ;  /* 0x0001420041020625 */ /* 0x000fca00078e0202 */
[----:B------:R3:W5:Y:S02]  /*1c780*/  @P0 LDG.E R20, [R2.64] ;  /* 0x0000000602140981 */ /* 0x000764000c1e1900 */
[----:B---3--:R-:W-:Y:S02]  /*1c790*/  CS2R R2, SRZ ;  /* 0x0000000000027805 */ /* 0x008fe4000001ff00 */
[--C-:B--2---:R-:W-:Y:S01]  /*1c7a0*/  @P1 SHF.R.S32.HI R3, RZ, 0x1f, R0.reuse ;  /* 0x0000001fff031819 */ /* 0x104fe20000011400 */
[----:B------:R-:W-:Y:S01]  /*1c7b0*/  @P1 IMAD.MOV.U32 R2, RZ, RZ, R0 ;  /* 0x000000ffff021224 */ /* 0x000fe200078e0000 */
[----:B------:R-:W-:Y:S05]  /*1c7c0*/  @P0 BRA `(.L_x_1380) ;  /* 0x0000004000000947 */ /* 0x000fea0003800000 */
[----:B-1----:R-:W-:Y:S05]  /*1c7d0*/  @!P1 BRA `(.L_x_1380) ;  /* 0x0000003000009947 */ /* 0x002fea0003800000 */
[----:B------:R-:W2:Y:S04]  /*1c7e0*/  LDG.E R4, [R8.64] ;  /* 0x0000000608047981 */ /* 0x000ea8000c1e1900 */
[----:B------:R-:W2:Y:S02]  /*1c7f0*/  LDG.E R0, [R8.64+0x4] ;  /* 0x0000040608007981 */ /* 0x000ea4000c1e1900 */
[----:B--2--5:R-:W-:-:S02]  /*1c800*/  IADD3 R20, -R4, R0, RZ ;  /* 0x0000000004147210 */ /* 0x024fc40007ffe1ff */
.L_x_1380:
[----:B-1----:R-:W-:Y:S01]  /*1c810*/  LOP3.LUT R0, R58, 0xffffffe0, RZ, 0xc0, !PT ;  /* 0xffffffe03a007812 */ /* 0x002fe200078ec0ff */
[----:B------:R-:W1:Y:S01]  /*1c820*/  S2R R11, SR_CTAID.Y ;  /* 0x00000000000b7919 */ /* 0x000e620000002600 */
[----:B------:R-:W-:Y:S01]  /*1c830*/  LEA.HI R4, R21, R21, RZ, 0x1 ;  /* 0x0000001515047211 */ /* 0x000fe200078f08ff */
[----:B-----5:R-:W-:Y:S01]  /*1c840*/  IMAD R20, R20, c[0x0][0x4e8], RZ ;  /* 0x00013a0014147a24 */ /* 0x020fe200078e02ff */
[----:B------:R-:W-:Y:S01]  /*1c850*/  SHF.R.S32.HI R6, RZ, 0x1f, R57 ;  /* 0x0000001fff067819 */ /* 0x000fe20000011439 */
[----:B------:R-:W-:Y:S01]  /*1c860*/  IMAD.IADD R0, R61, 0x1, -R0 ;  /* 0x000000013d007824 */ /* 0x000fe200078e0a00 */
[----:B------:R-:W-:Y:S01]  /*1c870*/  LOP3.LUT R5, R4, 0x1ffffffe, RZ, 0xc0, !PT ;  /* 0x1ffffffe04057812 */ /* 0x000fe200078ec0ff */
[----:B------:R-:W2:Y:S01]  /*1c880*/  S2R R80, SR_CTAID.X ;  /* 0x0000000000507919 */ /* 0x000ea20000002500 */
[----:B------:R-:W-:Y:S01]  /*1c890*/  LEA.HI R6, R6, R57, RZ, 0x2 ;  /* 0x0000003906067211 */ /* 0x000fe200078f10ff */
[----:B------:R-:W-:Y:S01]  /*1c8a0*/  IMAD.SHL.U32 R4, R4, 0x20, RZ ;  /* 0x0000002004047824 */ /* 0x000fe200078e00ff */
[----:B------:R-:W-:Y:S01]  /*1c8b0*/  SHF.R.S32.HI R7, RZ, 0x1f, R0 ;  /* 0x0000001fff077819 */ /* 0x000fe20000011400 */
[----:B------:R-:W-:Y:S01]  /*1c8c0*/  IMAD.IADD R8, R21, 0x1, -R5 ;  /* 0x0000000115087824 */ /* 0x000fe200078e0a05 */
[----:B------:R-:W-:Y:S01]  /*1c8d0*/  LOP3.LUT R5, R6, 0xffffffc, RZ, 0xc0, !PT ;  /* 0x0ffffffc06057812 */ /* 0x000fe200078ec0ff */
[----:B------:R-:W3:Y:S01]  /*1c8e0*/  S2R R10, SR_CTAID.Y ;  /* 0x00000000000a7919 */ /* 0x000ee20000002600 */
[----:B------:R-:W-:Y:S01]  /*1c8f0*/  LEA.HI R7, R7, R0, RZ, 0x2 ;  /* 0x0000000007077211 */ /* 0x000fe200078f10ff */
[----:B------:R-:W-:Y:S01]  /*1c900*/  BSSY B0, `(.L_x_1381) ;  /* 0x0000087000007945 */ /* 0x000fe20003800000 */
[----:B------:R-:W-:Y:S01]  /*1c910*/  LOP3.LUT R4, R4, 0xffffffc0, RZ, 0xc0, !PT ;  /* 0xffffffc004047812 */ /* 0x000fe200078ec0ff */
[----:B------:R-:W-:Y:S01]  /*1c920*/  IMAD.IADD R6, R57, 0x1, -R5 ;  /* 0x0000000139067824 */ /* 0x000fe200078e0a05 */
[----:B------:R-:W-:-:S02]  /*1c930*/  SHF.R.S32.HI R5, RZ, 0x2, R7 ;  /* 0x00000002ff057819 */ /* 0x000fc40000011407 */
[----:B------:R-:W-:Y:S01]  /*1c940*/  MOV R9, c[0x0][0x4e8] ;  /* 0x00013a0000097a02 */ /* 0x000fe20000000f00 */
[----:B------:R-:W-:Y:S01]  /*1c950*/  IMAD R7, R8, 0x8, R4 ;  /* 0x0000000808077824 */ /* 0x000fe200078e0204 */
[----:B------:R-:W-:Y:S01]  /*1c960*/  LOP3.LUT P0, RZ, R0, 0x3, RZ, 0xc0, !PT ;  /* 0x0000000300ff7812 */ /* 0x000fe2000780c0ff */
[----:B------:R-:W-:Y:S01]  /*1c970*/  IMAD R19, R6, 0x10, R5 ;  /* 0x0000001006137824 */ /* 0x000fe200078e0205 */
[----:B------:R-:W-:Y:S01]  /*1c980*/  ISETP.NE.AND P2, PT, R9, 0x1, PT ;  /* 0x000000010900780c */ /* 0x000fe20003f45270 */
[----:B------:R-:W-:Y:S01]  /*1c990*/  IMAD R0, R3, c[0x0][0x3a0], RZ ;  /* 0x0000e80003007a24 */ /* 0x000fe200078e02ff */
[----:B------:R-:W-:Y:S01]  /*1c9a0*/  SEL R18, R65, RZ, !P1 ;  /* 0x000000ff41127207 */ /* 0x000fe20004800000 */
[----:B-1----:R-:W-:Y:S01]  /*1c9b0*/  IMAD.WIDE.U32 R4, R11, c[0x0][0x490], R2 ;  /* 0x000124000b047a25 */ /* 0x002fe200078e0002 */
[----:B------:R-:W-:Y:S02]  /*1c9c0*/  IADD3 R6, R19, R7, RZ ;  /* 0x0000000713067210 */ /* 0x000fe40007ffe0ff */
[----:B------:R-:W-:Y:S01]  /*1c9d0*/  LEA.HI R23, R60, R61, RZ, 0x6 ;  /* 0x0000003d3c177211 */ /* 0x000fe200078f30ff */
[----:B------:R-:W-:-:S02]  /*1c9e0*/  IMAD R7, R2, c[0x0][0x3a4], R0 ;  /* 0x0000e90002077a24 */ /* 0x000fc400078e0200 */
[----:B------:R-:W-:-:S04]  /*1c9f0*/  IMAD.WIDE.U32 R2, R2, c[0x0][0x3a0], RZ ;  /* 0x0000e80002027a25 */ /* 0x000fc800078e00ff */
[----:B--2---:R-:W-:Y:S01]  /*1ca00*/  IMAD R0, R80, 0x80, R6 ;  /* 0x0000008050007824 */ /* 0x004fe200078e0206 */
[----:B---3--:R-:W-:Y:S02]  /*1ca10*/  SHF.R.S32.HI R13, RZ, 0x1f, R10 ;  /* 0x0000001fff0d7819 */ /* 0x008fe4000001140a */
[----:B------:R-:W-:Y:S01]  /*1ca20*/  IADD3 R3, R3, R7, RZ ;  /* 0x0000000703037210 */ /* 0x000fe20007ffe0ff */
[----:B------:R-:W-:Y:S01]  /*1ca30*/  @P2 IMAD.HI.U32 R7, R0, c[0x0][0x4ec], RZ ;  /* 0x00013b0000072a27 */ /* 0x000fe200078e00ff */
[----:B------:R-:W-:Y:S02]  /*1ca40*/  LEA.HI R10, R60, R61, RZ, 0x3 ;  /* 0x0000003d3c0a7211 */ /* 0x000fe400078f18ff */
[----:B------:R-:W-:Y:S01]  /*1ca50*/  SHF.R.S32.HI R6, RZ, 0x1f, R65 ;  /* 0x0000001fff067819 */ /* 0x000fe20000011441 */
[----:B------:R-:W-:Y:S01]  /*1ca60*/  IMAD R8, R13, c[0x0][0x490], RZ ;  /* 0x000124000d087a24 */ /* 0x000fe200078e02ff */
[----:B------:R-:W-:Y:S01]  /*1ca70*/  SHF.R.S32.HI R21, RZ, 0x3, R10 ;  /* 0x00000003ff157819 */ /* 0x000fe2000001140a */
[----:B------:R-:W-:Y:S01]  /*1ca80*/  IMAD.MOV.U32 R9, RZ, RZ, R0 ;  /* 0x000000ffff097224 */ /* 0x000fe200078e0000 */
[----:B------:R-:W-:Y:S01]  /*1ca90*/  @P2 SHF.R.U32.HI R9, RZ, c[0x0][0x4f0], R7 ;  /* 0x00013c00ff092a19 */ /* 0x000fe20000011607 */
[----:B------:R-:W-:Y:S01]  /*1caa0*/  IMAD R8, R11, c[0x0][0x494], R8 ;  /* 0x000125000b087a24 */ /* 0x000fe200078e0208 */
[----:B------:R-:W-:Y:S01]  /*1cab0*/  LOP3.LUT R12, R10, 0xfffffff8, RZ, 0xc0, !PT ;  /* 0xfffffff80a0c7812 */ /* 0x000fe200078ec0ff */
[----:B------:R-:W-:Y:S01]  /*1cac0*/  IMAD R14, R13, c[0x0][0x3e8], RZ ;  /* 0x0000fa000d0e7a24 */ /* 0x000fe200078e02ff */
[----:B------:R-:W-:Y:S01]  /*1cad0*/  SEL R15, R6, RZ, !P1 ;  /* 0x000000ff060f7207 */ /* 0x000fe20004800000 */
[----:B------:R-:W-:-:S02]  /*1cae0*/  IMAD.MOV R10, RZ, RZ, -R9 ;  /* 0x000000ffff0a7224 */ /* 0x000fc400078e0a09 */
[----:B------:R-:W-:Y:S01]  /*1caf0*/  IMAD.WIDE.U32 R6, R11, c[0x0][0x3e8], R2 ;  /* 0x0000fa000b067a25 */ /* 0x000fe200078e0002 */
[----:B------:R-:W-:-:S03]  /*1cb00*/  SHF.L.U32 R2, R21, 0x6, RZ ;  /* 0x0000000615027819 */ /* 0x000fc600000006ff */
[----:B------:R-:W-:Y:S02]  /*1cb10*/  IMAD.IADD R5, R5, 0x1, R8 ;  /* 0x0000000105057824 */ /* 0x000fe400078e0208 */
[----:B------:R-:W-:Y:S01]  /*1cb20*/  IMAD R10, R10, c[0x0][0x4e8], R0 ;  /* 0x00013a000a0a7a24 */ /* 0x000fe200078e0200 */
[----:B------:R-:W-:Y:S01]  /*1cb30*/  LOP3.LUT R0, R2, 0x1c0, RZ, 0xc0, !PT ;  /* 0x000001c002007812 */ /* 0x000fe200078ec0ff */
[----:B------:R-:W-:Y:S02]  /*1cb40*/  IMAD.IADD R12, R61, 0x1, -R12 ;  /* 0x000000013d0c7824 */ /* 0x000fe400078e0a0c */
[----:B------:R-:W-:Y:S01]  /*1cb50*/  IMAD R8, R15, c[0x0][0x498], RZ ;  /* 0x000126000f087a24 */ /* 0x000fe200078e02ff */
[----:B------:R-:W-:Y:S01]  /*1cb60*/  SHF.R.U32.HI R13, RZ, 0x3, R0 ;  /* 0x00000003ff0d7819 */ /* 0x000fe20000011600 */
[----:B------:R-:W-:Y:S02]  /*1cb70*/  IMAD R14, R11, c[0x0][0x3ec], R14 ;  /* 0x0000fb000b0e7a24 */ /* 0x000fe400078e020e */
[----:B------:R-:W-:-:S04]  /*1cb80*/  IMAD.WIDE.U32 R2, R18, c[0x0][0x498], R4 ;  /* 0x0001260012027a25 */ /* 0x000fc800078e0004 */
[----:B------:R-:W-:Y:S01]  /*1cb90*/  IMAD R17, R18, c[0x0][0x49c], R8 ;  /* 0x0001270012117a24 */ /* 0x000fe200078e0208 */
[----:B------:R-:W-:Y:S01]  /*1cba0*/  IADD3 R2, P1, R9, R2, RZ ;  /* 0x0000000209027210 */ /* 0x000fe20007f3e0ff */
[C---:B------:R-:W-:Y:S02]  /*1cbb0*/  IMAD R11, R12.reuse, 0x10, R21 ;  /* 0x000000100c0b7824 */ /* 0x040fe400078e0215 */
[----:B------:R-:W-:Y:S01]  /*1cbc0*/  IMAD.SHL.U32 R8, R12, 0x8, RZ ;  /* 0x000000080c087824 */ /* 0x000fe200078e00ff */
[----:B------:R-:W-:Y:S01]  /*1cbd0*/  SHF.R.S32.HI R12, RZ, 0x1f, R9 ;  /* 0x0000001fff0c7819 */ /* 0x000fe20000011409 */
[----:B------:R-:W-:Y:S01]  /*1cbe0*/  IMAD.IADD R5, R7, 0x1, R14 ;  /* 0x0000000107057824 */ /* 0x000fe200078e020e */
[----:B------:R-:W-:Y:S02]  /*1cbf0*/  SHF.R.S32.HI R7, RZ, 0x1f, R10 ;  /* 0x0000001fff077819 */ /* 0x000fe4000001140a */
[----:B------:R-:W-:Y:S02]  /*1cc00*/  LEA R11, R80, R11, 0x7 ;  /* 0x0000000b500b7211 */ /* 0x000fe400078e38ff */
[----:B------:R-:W-:Y:S01]  /*1cc10*/  IADD3.X R3, R12, R3, R17, P1, !PT ;  /* 0x000000030c037210 */ /* 0x000fe20000ffe411 */
[----:B------:R-:W-:Y:S01]  /*1cc20*/  IMAD R7, R7, c[0x0][0x488], RZ ;  /* 0x0001220007077a24 */ /* 0x000fe200078e02ff */
[----:B------:R-:W-:Y:S01]  /*1cc30*/  LOP3.LUT R4, R0, 0x38, R8, 0xf8, !PT ;  /* 0x0000003800047812 */ /* 0x000fe200078ef808 */
[----:B------:R-:W-:-:S03]  /*1cc40*/  @P2 IMAD.HI.U32 R0, R11, c[0x0][0x4ec], RZ ;  /* 0x00013b000b002a27 */ /* 0x000fc600078e00ff */
[----:B------:R-:W-:Y:S01]  /*1cc50*/  LOP3.LUT R22, R4, R13, RZ, 0x3c, !PT ;  /* 0x0000000d04167212 */ /* 0x000fe200078e3cff */
[----:B------:R-:W-:Y:S01]  /*1cc60*/  IMAD.WIDE.U32 R2, R10, c[0x0][0x488], R2 ;  /* 0x000122000a027a25 */ /* 0x000fe200078e0002 */
[----:B------:R-:W-:-:S03]  /*1cc70*/  MOV R4, R6 ;  /* 0x0000000600047202 */ /* 0x000fc60000000f00 */
[----:B------:R-:W-:Y:S02]  /*1cc80*/  IMAD R7, R10, c[0x0][0x48c], R7 ;  /* 0x000123000a077a24 */ /* 0x000fe400078e0207 */
[----:B------:R-:W-:Y:S01]  /*1cc90*/  IMAD.MOV.U32 R16, RZ, RZ, R11 ;  /* 0x000000ffff107224 */ /* 0x000fe200078e000b */
[----:B------:R-:W-:Y:S01]  /*1cca0*/  @P2 SHF.R.U32.HI R16, RZ, c[0x0][0x4f0], R0 ;  /* 0x00013c00ff102a19 */ /* 0x000fe20000011600 */
[----:B------:R-:W-:Y:S01]  /*1ccb0*/  IMAD R17, R80, 0x80, R19 ;  /* 0x0000008050117824 */ /* 0x000fe200078e0213 */
[----:B------:R-:W-:Y:S01]  /*1ccc0*/  LEA R0, P1, R2, c[0x0][0x450], 0x2 ;  /* 0x0001140002007a11 */ /* 0x000fe200078210ff */
[----:B------:R-:W-:Y:S01]  /*1ccd0*/  IMAD R6, R15, c[0x0][0x3f0], RZ ;  /* 0x0000fc000f067a24 */ /* 0x000fe200078e02ff */
[----:B------:R-:W-:Y:S01]  /*1cce0*/  IADD3 R7, R3, R7, RZ ;  /* 0x0000000703077210 */ /* 0x000fe20007ffe0ff */
[----:B------:R-:W-:Y:S01]  /*1ccf0*/  IMAD.MOV R10, RZ, RZ, -R16 ;  /* 0x000000ffff0a7224 */ /* 0x000fe200078e0a10 */
[----:B------:R-:W-:Y:S01]  /*1cd00*/  IADD3 R9, R17, 0x8, RZ ;  /* 0x0000000811097810 */ /* 0x000fe20007ffe0ff */
[----:B------:R-:W-:Y:S01]  /*1cd10*/  IMAD R3, R18, c[0x0][0x3f4], R6 ;  /* 0x0000fd0012037a24 */ /* 0x000fe200078e0206 */
[----:B------:R-:W-:Y:S01]  /*1cd20*/  LEA.HI.X R2, R2, c[0x0][0x454], R7, 0x2, P1 ;  /* 0x0001150002027a11 */ /* 0x000fe200008f1407 */
[----:B------:R-:W-:Y:S01]  /*1cd30*/  IMAD.WIDE.U32 R4, R18, c[0x0][0x3f0], R4 ;  /* 0x0000fc0012047a25 */ /* 0x000fe200078e0004 */
[----:B------:R-:W-:Y:S01]  /*1cd40*/  SHF.R.S32.HI R6, RZ, 0x1f, R16 ;  /* 0x0000001fff067819 */ /* 0x000fe20000011410 */
[----:B------:R-:W-:Y:S01]  /*1cd50*/  SHFL.IDX PT, R12, R0, RZ, 0x1c1f ;  /* 0x001c1fff000c7589 */ /* 0x000fe200000e0000 */
[-C--:B------:R-:W-:Y:S01]  /*1cd60*/  ISETP.GE.OR P3, PT, R9, R20.reuse, P0 ;  /* 0x000000140900720c */ /* 0x080fe20000766670 */
[----:B------:R-:W-:Y:S01]  /*1cd70*/  IMAD R9, R10, c[0x0][0x4e8], R11 ;  /* 0x00013a000a097a24 */ /* 0x000fe200078e020b */
[----:B------:R-:W-:Y:S01]  /*1cd80*/  ISETP.GE.OR P2, PT, R17, R20, P0 ;  /* 0x000000141100720c */ /* 0x000fe20000746670 */
[----:B------:R-:W1:Y:S01]  /*1cd90*/  SHFL.IDX PT, R13, R2, RZ, 0x1c1f ;  /* 0x001c1fff020d7589 */ /* 0x000e6200000e0000 */
[----:B------:R-:W-:-:S02]  /*1cda0*/  IMAD.IADD R3, R5, 0x1, R3 ;  /* 0x0000000105037824 */ /* 0x000fc400078e0203 */
[----:B------:R-:W-:Y:S01]  /*1cdb0*/  IMAD R5, R6, c[0x0][0x3e0], RZ ;  /* 0x0000f80006057a24 */ /* 0x000fe200078e02ff */
[----:B------:R-:W-:Y:S03]  /*1cdc0*/  SHFL.IDX PT, R10, R0, 0x1, 0x1c1f ;  /* 0x003c1f00000a7f89 */ /* 0x000fe600000e0000 */
[----:B------:R-:W-:Y:S01]  /*1cdd0*/  IMAD R18, R16, c[0x0][0x3e4], R5 ;  /* 0x0000f90010127a24 */ /* 0x000fe200078e0205 */
[----:B------:R-:W2:Y:S01]  /*1cde0*/  SHFL.IDX PT, R11, R2, 0x1, 0x1c1f ;  /* 0x003c1f00020b7f89 */ /* 0x000ea200000e0000 */
[----:B------:R-:W-:-:S03]  /*1cdf0*/  SHF.L.U32 R5, R23, 0x3, RZ ;  /* 0x0000000317057819 */ /* 0x000fc600000006ff */
[----:B------:R-:W-:Y:S01]  /*1ce00*/  SHFL.IDX PT, R14, R0, 0x2, 0x1c1f ;  /* 0x005c1f00000e7f89 */ /* 0x000fe200000e0000 */
[----:B------:R-:W-:-:S03]  /*1ce10*/  LOP3.LUT R5, R22, 0x7ffffe00, R5, 0xf8, !PT ;  /* 0x7ffffe0016057812 */ /* 0x000fc600078ef805 */
[----:B------:R-:W3:Y:S04]  /*1ce20*/  SHFL.IDX PT, R15, R2, 0x2, 0x1c1f ;  /* 0x005c1f00020f7f89 */ /* 0x000ee800000e0000 */
[----:B------:R4:W-:Y:S04]  /*1ce30*/  SHFL.IDX PT, R6, R0, 0x3, 0x1c1f ;  /* 0x007c1f0000067f89 */ /* 0x0009e800000e0000 */
[----:B------:R3:W3:Y:S04]  /*1ce40*/  SHFL.IDX PT, R7, R2, 0x3, 0x1c1f ;  /* 0x007c1f0002077f89 */ /* 0x0006e800000e0000 */
[----:B-1----:R-:W-:Y:S04]  /*1ce50*/  @!P2 ST.E [R12.64], R69 ;  /* 0x000000450c00a985 */ /* 0x002fe8000c101906 */
[----:B--2---:R-:W-:Y:S01]  /*1ce60*/  @!P3 ST.E [R10.64], R71 ;  /* 0x000000470a00b985 */ /* 0x004fe2000c101906 */
[----:B----4-:R-:W-:Y:S01]  /*1ce70*/  SHF.R.S32.HI R0, RZ, 0x1f, R9 ;  /* 0x0000001fff007819 */ /* 0x010fe20000011409 */
[----:B---3--:R-:W-:Y:S01]  /*1ce80*/  IMAD.MOV.U32 R2, RZ, RZ, R4 ;  /* 0x000000ffff027224 */ /* 0x008fe200078e0004 */
[----:B------:R-:W-:-:S03]  /*1ce90*/  IADD3 R4, R17, 0x40, RZ ;  /* 0x0000004011047810 */ /* 0x000fc60007ffe0ff */
[----:B------:R-:W-:Y:S01]  /*1cea0*/  IMAD R0, R0, c[0x0][0x3d8], RZ ;  /* 0x0000f60000007a24 */ /* 0x000fe200078e02ff */
[----:B------:R-:W-:Y:S01]  /*1ceb0*/  IADD3 R17, R17, 0x48, RZ ;  /* 0x0000004811117810 */ /* 0x000fe20007ffe0ff */
[----:B------:R-:W-:Y:S01]  /*1cec0*/  IMAD.WIDE.U32 R2, R16, c[0x0][0x3e0], R2 ;  /* 0x0000f80010027a25 */ /* 0x000fe200078e0002 */
[-C--:B------:R-:W-:Y:S02]  /*1ced0*/  ISETP.GE.OR P1, PT, R4, R20.reuse, P0 ;  /* 0x000000140400720c */ /* 0x080fe40000726670 */
[----:B------:R-:W-:Y:S01]  /*1cee0*/  ISETP.GE.OR P0, PT, R17, R20, P0 ;  /* 0x000000141100720c */ /* 0x000fe20000706670 */
[----:B------:R-:W-:Y:S02]  /*1cef0*/  IMAD R4, R9, c[0x0][0x3dc], R0 ;  /* 0x0000f70009047a24 */ /* 0x000fe400078e0200 */
[----:B------:R-:W-:Y:S02]  /*1cf00*/  IMAD.SHL.U32 R0, R5, 0x2, RZ ;  /* 0x0000000205007824 */ /* 0x000fe400078e00ff */
[----:B------:R-:W-:-:S04]  /*1cf10*/  IMAD.IADD R3, R3, 0x1, R18 ;  /* 0x0000000103037824 */ /* 0x000fc800078e0212 */
[----:B------:R-:W-:Y:S02]  /*1cf20*/  IMAD.WIDE.U32 R2, R9, c[0x0][0x3d8], R2 ;  /* 0x0000f60009027a25 */ /* 0x000fe400078e0002 */
[----:B------:R-:W-:Y:S03]  /*1cf30*/  @!P1 ST.E [R14.64], R73 ;  /* 0x000000490e009985 */ /* 0x000fe6000c101906 */
[----:B------:R-:W-:Y:S01]  /*1cf40*/  IADD3 R3, R3, R4, RZ ;  /* 0x0000000403037210 */ /* 0x000fe20007ffe0ff */
[----:B------:R1:W-:Y:S01]  /*1cf50*/  @!P0 ST.E [R6.64], R59 ;  /* 0x0000003b06008985 */ /* 0x0003e2000c101906 */
[----:B------:R-:W-:-:S03]  /*1cf60*/  LEA R9, P0, R2, c[0x0][0x380], 0x1 ;  /* 0x0000e00002097a11 */ /* 0x000fc600078008ff */
[----:B------:R2:W3:Y:S04]  /*1cf70*/  LDS.128 R28, [R0+0x880] ;  /* 0x00088000001c7984 */ /* 0x0004e80000000c00 */
[----:B------:R2:W4:Y:S04]  /*1cf80*/  LDS.128 R36, [R0+0x1080] ;  /* 0x0010800000247984 */ /* 0x0005280000000c00 */
[----:B------:R2:W2:Y:S04]  /*1cf90*/  LDS.128 R44, [R0+0x1880] ;  /* 0x00188000002c7984 */ /* 0x0004a80000000c00 */
[----:B------:R2:W2:Y:S04]  /*1cfa0*/  LDS.128 R52, [R0+0x2080] ;  /* 0x0020800000347984 */ /* 0x0004a80000000c00 */
[----:B------:R2:W2:Y:S04]  /*1cfb0*/  LDS.128 R60, [R0+0x2880] ;  /* 0x00288000003c7984 */ /* 0x0004a80000000c00 */
[----:B------:R2:W2:Y:S01]  /*1cfc0*/  LDS.128 R68, [R0+0x3080] ;  /* 0x0030800000447984 */ /* 0x0004a20000000c00 */
[----:B-1----:R-:W-:-:S03]  /*1cfd0*/  IMAD R6, R80, 0x80, R21 ;  /* 0x0000008050067824 */ /* 0x002fc600078e0215 */
[----:B------:R1:W1:Y:S01]  /*1cfe0*/  LDS.128 R72, [R0+0x3880] ;  /* 0x0038800000487984 */ /* 0x0002620000000c00 */
[----:B------:R-:W-:-:S03]  /*1cff0*/  LEA.HI.X R7, R2, c[0x0][0x384], R3, 0x1, P0 ;  /* 0x0000e10002077a11 */ /* 0x000fc600000f0c03 */
[----:B------:R1:W1:Y:S01]  /*1d000*/  LDS.128 R24, [R0+0x4880] ;  /* 0x0048800000187984 */ /* 0x0002620000000c00 */
[----:B------:R-:W-:-:S03]  /*1d010*/  ISETP.GE.AND P0, PT, R6, R20, PT ;  /* 0x000000140600720c */ /* 0x000fc60003f06270 */
        /* <DEDUP_REMOVED lines=9> */
[----:B--234-:R-:W2:Y:S01]  /*1d0b0*/  LDS.128 R16, [R0+0x80] ;  /* 0x0000800000107984 */ /* 0x01cea20000000c00 */
[----:B------:R-:W-:-:S02]  /*1d0c0*/  IADD3 R4, R8, 0x40, RZ ;  /* 0x0000004008047810 */ /* 0x000fc40007ffe0ff */
[----:B------:R-:W-:Y:S01]  /*1d0d0*/  ISETP.GE.AND P1, PT, R8, c[0x0][0x3c8], PT ;  /* 0x0000f20008007a0c */ /* 0x000fe20003f26270 */
[----:B------:R3:W4:Y:S01]  /*1d0e0*/  LDS.128 R12, [R0+0x4080] ;  /* 0x00408000000c7984 */ /* 0x0007220000000c00 */
[----:B------:R-:W-:-:S13]  /*1d0f0*/  ISETP.GE.AND P0, PT, R4, c[0x0][0x3c8], PT ;  /* 0x0000f20004007a0c */ /* 0x000fda0003f06270 */
[----:B-1-3--:R-:W-:-:S04]  /*1d100*/  @!P0 SHF.R.S32.HI R0, RZ, 0x1f, R4 ;  /* 0x0000001fff008819 */ /* 0x00afc80000011404 */
[----:B------:R-:W-:Y:S01]  /*1d110*/  @!P0 LEA.HI R0, R0, R4, RZ, 0x3 ;  /* 0x0000000400008211 */ /* 0x000fe200078f18ff */
[----:B------:R-:W-:-:S03]  /*1d120*/  @!P1 IMAD.WIDE R4, R8, 0x2, R2 ;  /* 0x0000000208049825 */ /* 0x000fc600078e0202 */
[----:B------:R-:W-:-:S05]  /*1d130*/  @!P0 LOP3.LUT R0, R0, 0xfffffff8, RZ, 0xc0, !PT ;  /* 0xfffffff800008812 */ /* 0x000fca00078ec0ff */
[----:B------:R-:W-:Y:S01]  /*1d140*/  @!P0 IMAD.WIDE R2, R0, 0x2, R2 ;  /* 0x0000000200028825 */ /* 0x000fe200078e0202 */
[----:B--2---:R1:W-:Y:S04]  /*1d150*/  @!P1 ST.E.128 [R4.64], R16 ;  /* 0x0000001004009985 */ /* 0x0043e8000c101d06 */
[----:B----4-:R1:W-:Y:S02]  /*1d160*/  @!P0 ST.E.128 [R2.64], R12 ;  /* 0x0000000c02008985 */ /* 0x0103e4000c101d06 */
.L_x_1382:
[----:B--234-:R-:W-:Y:S05]  /*1d170*/  BSYNC B0 ;  /* 0x0000000000007941 */ /* 0x01cfea0003800000 */
.L_x_1381:
        /* <DEDUP_REMOVED lines=16> */
.L_x_1384:
[----:B------:R-:W-:Y:S05]  /*1d280*/  BSYNC B0 ;  /* 0x0000000000007941 */ /* 0x000fea0003800000 */
.L_x_1383:
        /* <DEDUP_REMOVED lines=16> */
.L_x_1386:
[----:B------:R-:W-:Y:S05]  /*1d390*/  BSYNC B0 ;  /* 0x0000000000007941 */ /* 0x000fea0003800000 */
.L_x_1385:
        /* <DEDUP_REMOVED lines=16> */
.L_x_1388:
[----:B------:R-:W-:Y:S05]  /*1d4a0*/  BSYNC B0 ;  /* 0x0000000000007941 */ /* 0x000fea0003800000 */
.L_x_1387:
        /* <DEDUP_REMOVED lines=16> */
.L_x_1390:
[----:B------:R-:W-:Y:S05]  /*1d5b0*/  BSYNC B0 ;  /* 0x0000000000007941 */ /* 0x000fea0003800000 */
.L_x_1389:
        /* <DEDUP_REMOVED lines=16> */
.L_x_1392:
[----:B------:R-:W-:Y:S05]  /*1d6c0*/  BSYNC B0 ;  /* 0x0000000000007941 */ /* 0x000fea0003800000 */
.L_x_1391:
        /* <DEDUP_REMOVED lines=16> */
.L_x_1394:
[----:B------:R-:W-:Y:S05]  /*1d7d0*/  BSYNC B0 ;  /* 0x0000000000007941 */ /* 0x000fea0003800000 */
.L_x_1393:
        /* <DEDUP_REMOVED lines=17> */
.L_x_1379:
        /* <DEDUP_REMOVED lines=19> */
.L_x_1395:
[----:B-1----:R-:W1:Y:S01]  /*1da20*/  S2R R11, SR_TID.X ;  /* 0x00000000000b7919 */ /* 0x002e620000002100 */
[----:B------:R-:W-:Y:S01]  /*1da30*/  SHF.R.S32.HI R0, RZ, 0x1f, R8 ;  /* 0x0000001fff007819 */ /* 0x000fe20000011408 */
[----:B------:R-:W-:Y:S01]  /*1da40*/  BSSY B0, `(.L_x_1396) ;  /* 0x0000029000007945 */ /* 0x000fe20003800000 */
[----:B------:R-:W-:Y:S01]  /*1da50*/  SEL R9, R8, RZ, !P0 ;  /* 0x000000ff08097207 */ /* 0x000fe20004000000 */
[----:B------:R-:W2:Y:S01]  /*1da60*/  S2R R2, SR_CTAID.Y ;  /* 0x0000000000027919 */ /* 0x000ea20000002600 */
[----:B------:R-:W-:-:S03]  /*1da70*/  SEL R10, R0, RZ, !P0 ;  /* 0x000000ff000a7207 */ /* 0x000fc60004000000 */
[----:B------:R-:W3:Y:S01]  /*1da80*/  S2R R14, SR_CTAID.Y ;  /* 0x00000000000e7919 */ /* 0x000ee20000002600 */
[----:B-1----:R-:W-:Y:S02]  /*1da90*/  ISETP.GE.AND P1, PT, R11, 0x80, PT ;  /* 0x000000800b00780c */ /* 0x002fe40003f26270 */
[----:B--2---:R-:W-:-:S11]  /*1daa0*/  SHF.R.S32.HI R15, RZ, 0x1f, R2 ;  /* 0x0000001fff0f7819 */ /* 0x004fd60000011402 */
[----:B------:R-:W-:Y:S05]  /*1dab0*/  @P1 BRA `(.L_x_1397) ;  /* 0x0000021000001947 */ /* 0x000fea0003800000 */
[----:B---3--:R-:W1:Y:S01]  /*1dac0*/  S2R R8, SR_CTAID.X ;  /* 0x0000000000087919 */ /* 0x008e620000002500 */
        /* <DEDUP_REMOVED lines=32> */
.L_x_1397:
[----:B---3--:R-:W-:Y:S05]  /*1dcd0*/  BSYNC B0 ;  /* 0x0000000000007941 */ /* 0x008fea0003800000 */
.L_x_1396:
[----:B------:R-:W2:Y:S01]  /*1dce0*/  S2R R13, SR_CTAID.X ;  /* 0x00000000000d7919 */ /* 0x000ea20000002500 */
[----:B-1----:R-:W-:Y:S01]  /*1dcf0*/  IMAD R0, R5, c[0x0][0x3a0], RZ ;  /* 0x0000e80005007a24 */ /* 0x002fe200078e02ff */
[----:B------:R-:W-:Y:S01]  /*1dd00*/  SHF.R.S32.HI R5, RZ, 0x1f, R11 ;  /* 0x0000001fff057819 */ /* 0x000fe2000001140b */
[C---:B------:R-:W-:Y:S01]  /*1dd10*/  IMAD.WIDE.U32 R2, R4.reuse, c[0x0][0x3a0], RZ ;  /* 0x0000e80004027a25 */ /* 0x040fe200078e00ff */
[----:B------:R-:W-:Y:S02]  /*1dd20*/  MOV R6, c[0x0][0x4e8] ;  /* 0x00013a0000067a02 */ /* 0x000fe40000000f00 */
[----:B------:R-:W-:Y:S01]  /*1dd30*/  LEA.HI R5, R5, R11, RZ, 0x3 ;  /* 0x0000000b05057211 */ /* 0x000fe200078f18ff */
[----:B------:R-:W-:Y:S01]  /*1dd40*/  IMAD R0, R4, c[0x0][0x3a4], R0 ;  /* 0x0000e90004007a24 */ /* 0x000fe200078e0200 */
[----:B------:R-:W-:Y:S02]  /*1dd50*/  ISETP.NE.AND P0, PT, R6, 0x1, PT ;  /* 0x000000010600780c */ /* 0x000fe40003f05270 */
[----:B------:R-:W-:-:S02]  /*1dd60*/  LOP3.LUT R4, R5, 0xfffffff8, RZ, 0xc0, !PT ;  /* 0xfffffff805047812 */ /* 0x000fc400078ec0ff */
[----:B------:R-:W-:Y:S01]  /*1dd70*/  SHF.R.S32.HI R8, RZ, 0x3, R5 ;  /* 0x00000003ff087819 */ /* 0x000fe20000011405 */
[----:B------:R-:W-:Y:S01]  /*1dd80*/  IMAD R5, R10, c[0x0][0x3f0], RZ ;  /* 0x0000fc000a057a24 */ /* 0x000fe200078e02ff */
[----:B------:R-:W-:Y:S02]  /*1dd90*/  IADD3 R7, -R4, R11, RZ ;  /* 0x0000000b04077210 */ /* 0x000fe40007ffe1ff */
[----:B------:R-:W-:Y:S01]  /*1dda0*/  IADD3 R3, R3, R0, RZ ;  /* 0x0000000003037210 */ /* 0x000fe20007ffe0ff */
[----:B------:R-:W-:Y:S02]  /*1ddb0*/  IMAD R0, R15, c[0x0][0x3e8], RZ ;  /* 0x0000fa000f007a24 */ /* 0x000fe400078e02ff */
[----:B------:R-:W-:Y:S02]  /*1ddc0*/  IMAD R4, R7, 0x10, R8 ;  /* 0x0000001007047824 */ /* 0x000fe400078e0208 */
[C---:B------:R-:W-:Y:S02]  /*1ddd0*/  IMAD R0, R14.reuse, c[0x0][0x3ec], R0 ;  /* 0x0000fb000e007a24 */ /* 0x040fe400078e0200 */
[----:B------:R-:W-:Y:S01]  /*1dde0*/  IMAD.WIDE.U32 R2, R14, c[0x0][0x3e8], R2 ;  /* 0x0000fa000e027a25 */ /* 0x000fe200078e0002 */
[----:B--2---:R-:W-:-:S02]  /*1ddf0*/  LEA R4, R13, R4, 0x7 ;  /* 0x000000040d047211 */ /* 0x004fc400078e38ff */
[----:B------:R-:W-:Y:S01]  /*1de00*/  LEA R8, R13, R8, 0x7 ;  /* 0x000000080d087211 */ /* 0x000fe200078e38ff */
[----:B------:R-:W-:Y:S01]  /*1de10*/  IMAD R5, R9, c[0x0][0x3f4], R5 ;  /* 0x0000fd0009057a24 */ /* 0x000fe200078e0205 */
[----:B------:R-:W-:Y:S01]  /*1de20*/  IADD3 R3, R0, R3, RZ ;  /* 0x0000000300037210 */ /* 0x000fe20007ffe0ff */
[----:B------:R-:W-:-:S04]  /*1de30*/  @P0 IMAD.HI.U32 R6, R4, c[0x0][0x4ec], RZ ;  /* 0x00013b0004060a27 */ /* 0x000fc800078e00ff */
[----:B------:R-:W-:-:S04]  /*1de40*/  IMAD.WIDE.U32 R2, R9, c[0x0][0x3f0], R2 ;  /* 0x0000fc0009027a25 */ /* 0x000fc800078e0002 */
[----:B------:R-:W-:Y:S01]  /*1de50*/  IMAD.MOV.U32 R0, RZ, RZ, R4 ;  /* 0x000000ffff007224 */ /* 0x000fe200078e0004 */
[----:B------:R-:W-:Y:S02]  /*1de60*/  @P0 SHF.R.U32.HI R0, RZ, c[0x0][0x4f0], R6 ;  /* 0x00013c00ff000a19 */ /* 0x000fe40000011606 */
[----:B------:R-:W-:Y:S02]  /*1de70*/  IADD3 R3, R3, R5, RZ ;  /* 0x0000000503037210 */ /* 0x000fe40007ffe0ff */
[C---:B------:R-:W-:Y:S02]  /*1de80*/  IADD3 R5, -R0.reuse, RZ, RZ ;  /* 0x000000ff00057210 */ /* 0x040fe40007ffe1ff */
[----:B------:R-:W-:Y:S01]  /*1de90*/  SHF.R.S32.HI R6, RZ, 0x1f, R0 ;  /* 0x0000001fff067819 */ /* 0x000fe20000011400 */
[----:B------:R-:W-:-:S04]  /*1dea0*/  IMAD.WIDE.U32 R2, R0, c[0x0][0x3e0], R2 ;  /* 0x0000f80000027a25 */ /* 0x000fc800078e0002 */
[----:B------:R-:W-:Y:S02]  /*1deb0*/  IMAD R4, R5, c[0x0][0x4e8], R4 ;  /* 0x00013a0005047a24 */ /* 0x000fe400078e0204 */
[----:B------:R-:W-:-:S03]  /*1dec0*/  IMAD R6, R6, c[0x0][0x3e0], RZ ;  /* 0x0000f80006067a24 */ /* 0x000fc600078e02ff */
[----:B------:R-:W-:Y:S01]  /*1ded0*/  SHF.R.S32.HI R5, RZ, 0x1f, R4 ;  /* 0x0000001fff057819 */ /* 0x000fe20000011404 */
[----:B------:R-:W-:Y:S01]  /*1dee0*/  IMAD R0, R0, c[0x0][0x3e4], R6 ;  /* 0x0000f90000007a24 */ /* 0x000fe200078e0206 */
[----:B------:R-:W-:-:S03]  /*1def0*/  SHF.L.U32 R6, R7, 0x3, RZ ;  /* 0x0000000307067819 */ /* 0x000fc600000006ff */
[----:B------:R-:W-:Y:S01]  /*1df00*/  IMAD.IADD R3, R3, 0x1, R0 ;  /* 0x0000000103037824 */ /* 0x000fe200078e0200 */
[----:B------:R-:W-:Y:S01]  /*1df10*/  IADD3 R7, R6, 0x40, RZ ;  /* 0x0000004006077810 */ /* 0x000fe20007ffe0ff */
[----:B------:R-:W-:Y:S02]  /*1df20*/  IMAD R0, R5, c[0x0][0x3d8], RZ ;  /* 0x0000f60005007a24 */ /* 0x000fe400078e02ff */
[----:B------:R-:W-:-:S04]  /*1df30*/  IMAD.WIDE.U32 R2, R4, c[0x0][0x3d8], R2 ;  /* 0x0000f60004027a25 */ /* 0x000fc800078e0002 */
[----:B------:R-:W-:Y:S01]  /*1df40*/  IMAD R0, R4, c[0x0][0x3dc], R0 ;  /* 0x0000f70004007a24 */ /* 0x000fe200078e0200 */
[----:B------:R-:W-:-:S04]  /*1df50*/  LEA R11, P0, R2, c[0x0][0x380], 0x1 ;  /* 0x0000e000020b7a11 */ /* 0x000fc800078008ff */
[----:B------:R-:W-:-:S04]  /*1df60*/  IADD3 R0, R3, R0, RZ ;  /* 0x0000000003007210 */ /* 0x000fc80007ffe0ff */
[----:B------:R-:W-:Y:S01]  /*1df70*/  LEA.HI.X R9, R2, c[0x0][0x384], R0, 0x1, P0 ;  /* 0x0000e10002097a11 */ /* 0x000fe200000f0c00 */
[----:B------:R-:W-:Y:S05]  /*1df80*/  BRA.DIV ~URZ, `(.L_x_1398) ;  /* 0x000048127f007947 */ /* 0x000fea000b800000 */
[----:B------:R1:W2:Y:S02]  /*1df90*/  SHFL.IDX PT, R0, R9, RZ, 0x181f ;  /* 0x00181fff09007589 */ /* 0x0002a400000e0000 */
.L_x_1472:
[----:B------:R-:W-:Y:S05]  /*1dfa0*/  BRA.DIV ~URZ, `(.L_x_1399) ;  /* 0x000048727f007947 */ /* 0x000fea000b800000 */
[----:B------:R3:W4:Y:S02]  /*1dfb0*/  SHFL.IDX PT, R2, R11, RZ, 0x181f ;  /* 0x00181fff0b027589 */ /* 0x00072400000e0000 */
.L_x_1473:
[----:B-----5:R-:W-:Y:S01]  /*1dfc0*/  IMAD R10, R12, c[0x0][0x4e8], RZ ;  /* 0x00013a000c0a7a24 */ /* 0x020fe200078e02ff */
[----:B------:R-:W-:Y:S01]  /*1dfd0*/  BSSY B0, `(.L_x_1400) ;  /* 0x000000d000007945 */ /* 0x000fe20003800000 */
[----:B--2---:R-:W-:-:S03]  /*1dfe0*/  MOV R3, R0 ;  /* 0x0000000000037202 */ /* 0x004fc60000000f00 */
[----:B------:R-:W-:-:S13]  /*1dff0*/  ISETP.GE.AND P0, PT, R8, R10, PT ;  /* 0x0000000a0800720c */ /* 0x000fda0003f06270 */
[----:B------:R-:W-:Y:S05]  /*1e000*/  @P0 BRA `(.L_x_1401) ;  /* 0x0000009000000947 */ /* 0x000fea0003800000 */
[----:B------:R-:W-:Y:S02]  /*1e010*/  ISETP.GE.AND P0, PT, R7, c[0x0][0x3c8], PT ;  /* 0x0000f20007007a0c */ /* 0x000fe40003f06270 */
[----:B------:R-:W-:-:S11]  /*1e020*/  ISETP.GE.AND P1, PT, R6, c[0x0][0x3c8], PT ;  /* 0x0000f20006007a0c */ /* 0x000fd60003f26270 */
[----:B------:R-:W-:Y:S02]  /*1e030*/  @!P0 SHF.R.S32.HI R0, RZ, 0x1f, R7 ;  /* 0x0000001fff008819 */ /* 0x000fe40000011407 */
[----:B----4-:R-:W-:Y:S02]  /*1e040*/  @!P1 IMAD.WIDE R4, R6, 0x2, R2 ;  /* 0x0000000206049825 */ /* 0x010fe400078e0202 */
[----:B------:R-:W-:-:S03]  /*1e050*/  @!P0 LEA.HI R0, R0, R7, RZ, 0x3 ;  /* 0x0000000700008211 */ /* 0x000fc600078f18ff */
[----:B------:R2:W-:Y:S01]  /*1e060*/  @!P1 ST.E.128 [R4.64], RZ ;  /* 0x000000ff04009985 */ /* 0x0005e2000c101d06 */
[----:B------:R-:W-:-:S05]  /*1e070*/  @!P0 LOP3.LUT R0, R0, 0xfffffff8, RZ, 0xc0, !PT ;  /* 0xfffffff800008812 */ /* 0x000fca00078ec0ff */
[----:B------:R-:W-:-:S05]  /*1e080*/  @!P0 IMAD.WIDE R2, R0, 0x2, R2 ;  /* 0x0000000200028825 */ /* 0x000fca00078e0202 */
[----:B------:R2:W-:Y:S02]  /*1e090*/  @!P0 ST.E.128 [R2.64], RZ ;  /* 0x000000ff02008985 */ /* 0x0005e4000c101d06 */
.L_x_1401:
[----:B------:R-:W-:Y:S05]  /*1e0a0*/  BSYNC B0 ;  /* 0x0000000000007941 */ /* 0x000fea0003800000 */
.L_x_1400:
[----:B------:R-:W-:Y:S05]  /*1e0b0*/  BRA.DIV ~URZ, `(.L_x_1402) ;  /* 0x000047e27f007947 */ /* 0x000fea000b800000 */
[----:B------:R1:W2:Y:S04]  /*1e0c0*/  SHFL.IDX PT, R0, R9, 0x1, 0x181f ;  /* 0x00381f0009007f89 */ /* 0x0002a800000e0000 */
[----:B--2-4-:R1:W2:Y:S02]  /*1e0d0*/  SHFL.IDX PT, R2, R11, 0x1, 0x181f ;  /* 0x00381f000b027f89 */ /* 0x0142a400000e0000 */
.L_x_1474:
[----:B------:R-:W-:Y:S01]  /*1e0e0*/  IADD3 R3, R8, 0x10, RZ ;  /* 0x0000001008037810 */ /* 0x000fe20007ffe0ff */
[----:B------:R-:W-:Y:S03]  /*1e0f0*/  BSSY B0, `(.L_x_1403) ;  /* 0x000000d000007945 */ /* 0x000fe60003800000 */
[----:B------:R-:W-:Y:S01]  /*1e100*/  ISETP.GE.AND P0, PT, R3, R10, PT ;  /* 0x0000000a0300720c */ /* 0x000fe20003f06270 */
[----:B------:R-:W-:-:S12]  /*1e110*/  IMAD.MOV.U32 R3, RZ, RZ, R0 ;  /* 0x000000ffff037224 */ /* 0x000fd800078e0000 */
[----:B------:R-:W-:Y:S05]  /*1e120*/  @P0 BRA `(.L_x_1404) ;  /* 0x0000009000000947 */ /* 0x000fea0003800000 */
[----:B------:R-:W-:Y:S02]  /*1e130*/  ISETP.GE.AND P0, PT, R7, c[0x0][0x3c8], PT ;  /* 0x0000f20007007a0c */ /* 0x000fe40003f06270 */
[----:B------:R-:W-:-:S11]  /*1e140*/  ISETP.GE.AND P1, PT, R6, c[0x0][0x3c8], PT ;  /* 0x0000f20006007a0c */ /* 0x000fd60003f26270 */
[----:B------:R-:W-:Y:S02]  /*1e150*/  @!P0 SHF.R.S32.HI R0, RZ, 0x1f, R7 ;  /* 0x0000001fff008819 */ /* 0x000fe40000011407 */
[----:B--2---:R-:W-:Y:S02]  /*1e160*/  @!P1 IMAD.WIDE R4, R6, 0x2, R2 ;  /* 0x0000000206049825 */ /* 0x004fe400078e0202 */
[----:B------:R-:W-:-:S03]  /*1e170*/  @!P0 LEA.HI R0, R0, R7, RZ, 0x3 ;  /* 0x0000000700008211 */ /* 0x000fc600078f18ff */
[----:B------:R2:W-:Y:S01]  /*1e180*/  @!P1 ST.E.128 [R4.64], RZ ;  /* 0x000000ff04009985 */ /* 0x0005e2000c101d06 */
[----:B------:R-:W-:-:S05]  /*1e190*/  @!P0 LOP3.LUT R0, R0, 0xfffffff8, RZ, 0xc0, !PT ;  /* 0xfffffff800008812 */ /* 0x000fca00078ec0ff */
[----:B------:R-:W-:-:S05]  /*1e1a0*/  @!P0 IMAD.WIDE R2, R0, 0x2, R2 ;  /* 0x0000000200028825 */ /* 0x000fca00078e0202 */
[----:B------:R2:W-:Y:S02]  /*1e1b0*/  @!P0 ST.E.128 [R2.64], RZ ;  /* 0x000000ff02008985 */ /* 0x0005e4000c101d06 */
.L_x_1404:
[----:B------:R-:W-:Y:S05]  /*1e1c0*/  BSYNC B0 ;  /* 0x0000000000007941 */ /* 0x000fea0003800000 */
.L_x_1403:
[----:B------:R-:W-:Y:S05]  /*1e1d0*/  BRA.DIV ~URZ, `(.L_x_1405) ;  /* 0x000047d27f007947 */ /* 0x000fea000b800000 */
[----:B------:R4:W1:Y:S02]  /*1e1e0*/  SHFL.IDX PT, R0, R9, 0x2, 0x181f ;  /* 0x00581f0009007f89 */ /* 0x00086400000e0000 */
.L_x_1475:
[----:B------:R-:W-:Y:S05]  /*1e1f0*/  BRA.DIV ~URZ, `(.L_x_1406) ;  /* 0x000048427f007947 */ /* 0x000fea000b800000 */
[----:B--2---:R2:W3:Y:S02]  /*1e200*/  SHFL.IDX PT, R2, R11, 0x2, 0x181f ;  /* 0x00581f000b027f89 */ /* 0x0044e400000e0000 */
.L_x_1476:
[----:B------:R-:W-:Y:S01]  /*1e210*/  IADD3 R3, R8, 0x20, RZ ;  /* 0x0000002008037810 */ /* 0x000fe20007ffe0ff */
[----:B------:R-:W-:Y:S03]  /*1e220*/  BSSY B0, `(.L_x_1407) ;  /* 0x000000d000007945 */ /* 0x000fe60003800000 */
[----:B------:R-:W-:Y:S01]  /*1e230*/  ISETP.GE.AND P0, PT, R3, R10, PT ;  /* 0x0000000a0300720c */ /* 0x000fe20003f06270 */
[----:B-1----:R-:W-:-:S12]  /*1e240*/  IMAD.MOV.U32 R3, RZ, RZ, R0 ;  /* 0x000000ffff037224 */ /* 0x002fd800078e0000 */
[----:B------:R-:W-:Y:S05]  /*1e250*/  @P0 BRA `(.L_x_1408) ;  /* 0x0000009000000947 */ /* 0x000fea0003800000 */
[----:B------:R-:W-:Y:S02]  /*1e260*/  ISETP.GE.AND P0, PT, R7, c[0x0][0x3c8], PT ;  /* 0x0000f20007007a0c */ /* 0x000fe40003f06270 */
[----:B------:R-:W-:-:S11]  /*1e270*/  ISETP.GE.AND P1, PT, R6, c[0x0][0x3c8], PT ;  /* 0x0000f20006007a0c */ /* 0x000fd60003f26270 */
[----:B------:R-:W-:Y:S02]  /*1e280*/  @!P0 SHF.R.S32.HI R0, RZ, 0x1f, R7 ;  /* 0x0000001fff008819 */ /* 0x000fe40000011407 */
[----:B---3--:R-:W-:Y:S02]  /*1e290*/  @!P1 IMAD.WIDE R4, R6, 0x2, R2 ;  /* 0x0000000206049825 */ /* 0x008fe400078e0202 */
[----:B------:R-:W-:-:S03]  /*1e2a0*/  @!P0 LEA.HI R0, R0, R7, RZ, 0x3 ;  /* 0x0000000700008211 */ /* 0x000fc600078f18ff */
[----:B------:R1:W-:Y:S01]  /*1e2b0*/  @!P1 ST.E.128 [R4.64], RZ ;  /* 0x000000ff04009985 */ /* 0x0003e2000c101d06 */
[----:B------:R-:W-:-:S05]  /*1e2c0*/  @!P0 LOP3.LUT R0, R0, 0xfffffff8, RZ, 0xc0, !PT ;  /* 0xfffffff800008812 */ /* 0x000fca00078ec0ff */
[----:B------:R-:W-:-:S05]  /*1e2d0*/  @!P0 IMAD.WIDE R2, R0, 0x2, R2 ;  /* 0x0000000200028825 */ /* 0x000fca00078e0202 */
[----:B------:R1:W-:Y:S02]  /*1e2e0*/  @!P0 ST.E.128 [R2.64], RZ ;  /* 0x000000ff02008985 */ /* 0x0003e4000c101d06 */
.L_x_1408:
[----:B------:R-:W-:Y:S05]  /*1e2f0*/  BSYNC B0 ;  /* 0x0000000000007941 */ /* 0x000fea0003800000 */
.L_x_1407:
[----:B------:R-:W-:Y:S05]  /*1e300*/  BRA.DIV ~URZ, `(.L_x_1409) ;  /* 0x000047c27f007947 */ /* 0x000fea000b800000 */
[----:B------:R1:W2:Y:S04]  /*1e310*/  SHFL.IDX PT, R0, R9, 0x3, 0x181f ;  /* 0x00781f0009007f89 */ /* 0x0002a800000e0000 */
[----:B-1-3--:R1:W3:Y:S02]  /*1e320*/  SHFL.IDX PT, R2, R11, 0x3, 0x181f ;  /* 0x00781f000b027f89 */ /* 0x00a2e400000e0000 */
.L_x_1477:
[----:B------:R-:W-:Y:S01]  /*1e330*/  IADD3 R3, R8, 0x30, RZ ;  /* 0x0000003008037810 */ /* 0x000fe20007ffe0ff */
[----:B------:R-:W-:Y:S03]  /*1e340*/  BSSY B0, `(.L_x_1410) ;  /* 0x000000d000007945 */ /* 0x000fe60003800000 */
[----:B------:R-:W-:Y:S01]  /*1e350*/  ISETP.GE.AND P0, PT, R3, R10, PT ;  /* 0x0000000a0300720c */ /* 0x000fe20003f06270 */
[----:B--2---:R-:W-:-:S12]  /*1e360*/  IMAD.MOV.U32 R3, RZ, RZ, R0 ;  /* 0x000000ffff037224 */ /* 0x004fd800078e0000 */
        /* <DEDUP_REMOVED lines=10> */
.L_x_1411:
[----:B------:R-:W-:Y:S05]  /*1e410*/  BSYNC B0 ;  /* 0x0000000000007941 */ /* 0x000fea0003800000 */
.L_x_1410:
[----:B------:R-:W-:Y:S05]  /*1e420*/  BRA.DIV ~URZ, `(.L_x_1412) ;  /* 0x000047b27f007947 */ /* 0x000fea000b800000 */
[----:B------:R1:W2:Y:S02]  /*1e430*/  SHFL.IDX PT, R0, R9, 0x4, 0x181f ;  /* 0x00981f0009007f89 */ /* 0x0002a400000e0000 */
.L_x_1478:
[----:B------:R-:W-:Y:S05]  /*1e440*/  BRA.DIV ~URZ, `(.L_x_1413) ;  /* 0x000048227f007947 */ /* 0x000fea000b800000 */
[----:B--23--:R2:W3:Y:S02]  /*1e450*/  SHFL.IDX PT, R2, R11, 0x4, 0x181f ;  /* 0x00981f000b027f89 */ /* 0x00c4e400000e0000 */
.L_x_1479:
        /* <DEDUP_REMOVED lines=14> */
.L_x_1415:
[----:B------:R-:W-:Y:S05]  /*1e540*/  BSYNC B0 ;  /* 0x0000000000007941 */ /* 0x000fea0003800000 */
.L_x_1414:
[----:B------:R-:W-:Y:S05]  /*1e550*/  BRA.DIV ~URZ, `(.L_x_1416) ;  /* 0x000047a27f007947 */ /* 0x000fea000b800000 */
[----:B------:R1:W2:Y:S04]  /*1e560*/  SHFL.IDX PT, R0, R9, 0x5, 0x181f ;  /* 0x00b81f0009007f89 */ /* 0x0002a800000e0000 */
[----:B---3--:R1:W3:Y:S02]  /*1e570*/  SHFL.IDX PT, R2, R11, 0x5, 0x181f ;  /* 0x00b81f000b027f89 */ /* 0x0082e400000e0000 */
.L_x_1480:
        /* <DEDUP_REMOVED lines=14> */
.L_x_1418:
[----:B------:R-:W-:Y:S05]  /*1e660*/  BSYNC B0 ;  /* 0x0000000000007941 */ /* 0x000fea0003800000 */
.L_x_1417:
[----:B------:R-:W-:Y:S05]  /*1e670*/  BRA.DIV ~URZ, `(.L_x_1419) ;  /* 0x000047927f007947 */ /* 0x000fea000b800000 */
[----:B------:R1:W2:Y:S02]  /*1e680*/  SHFL.IDX PT, R0, R9, 0x6, 0x181f ;  /* 0x00d81f0009007f89 */ /* 0x0002a400000e0000 */
.L_x_1481:
[----:B------:R-:W-:Y:S05]  /*1e690*/  BRA.DIV ~URZ, `(.L_x_1420) ;  /* 0x000048027f007947 */ /* 0x000fea000b800000 */
[----:B--23--:R2:W3:Y:S02]  /*1e6a0*/  SHFL.IDX PT, R2, R11, 0x6, 0x181f ;  /* 0x00d81f000b027f89 */ /* 0x00c4e400000e0000 */
.L_x_1482:
        /* <DEDUP_REMOVED lines=14> */
.L_x_1422:
[----:B------:R-:W-:Y:S05]  /*1e790*/  BSYNC B0 ;  /* 0x0000000000007941 */ /* 0x000fea0003800000 */
.L_x_1421:
[----:B------:R-:W-:Y:S05]  /*1e7a0*/  BRA.DIV ~URZ, `(.L_x_1423) ;  /* 0x000047827f007947 */ /* 0x000fea000b800000 */
[----:B------:R1:W2:Y:S04]  /*1e7b0*/  SHFL.IDX PT, R0, R9, 0x7, 0x181f ;  /* 0x00f81f0009007f89 */ /* 0x0002a800000e0000 */
[----:B---3--:R1:W3:Y:S02]  /*1e7c0*/  SHFL.IDX PT, R2, R11, 0x7, 0x181f ;  /* 0x00f81f000b027f89 */ /* 0x0082e400000e0000 */
.L_x_1483:
[----:B------:R-:W-:-:S04]  /*1e7d0*/  IADD3 R3, R8, 0x70, RZ ;  /* 0x0000007008037810 */ /* 0x000fc80007ffe0ff */
[----:B------:R-:W-:Y:S01]  /*1e7e0*/  ISETP.GE.AND P0, PT, R3, R10, PT ;  /* 0x0000000a0300720c */ /* 0x000fe20003f06270 */
[----:B--2---:R-:W-:-:S12]  /*1e7f0*/  IMAD.MOV.U32 R3, RZ, RZ, R0 ;  /* 0x000000ffff037224 */ /* 0x004fd800078e0000 */
[----:B------:R-:W-:Y:S05]  /*1e800*/  @P0 EXIT ;  /* 0x000000000000094d */ /* 0x000fea0003800000 */
[----:B------:R-:W-:-:S13]  /*1e810*/  ISETP.GE.AND P0, PT, R6, c[0x0][0x3c8], PT ;  /* 0x0000f20006007a0c */ /* 0x000fda0003f06270 */
[----:B---3--:R-:W-:-:S05]  /*1e820*/  @!P0 IMAD.WIDE R4, R6, 0x2, R2 ;  /* 0x0000000206048825 */ /* 0x008fca00078e0202 */
        /* <DEDUP_REMOVED lines=9> */
.L_x_1242:
[----:B------:R-:W-:Y:S01]  /*1e8c0*/  MOV R0, 0x181f ;  /* 0x0000181f00007802 */ /* 0x000fe20000000f00 */
[----:B------:R1:W-:Y:S01]  /*1e8d0*/  STL [R1+0x84], RZ ;  /* 0x000084ff01007387 */ /* 0x0003e20000100800 */
[----:B------:R-:W-:Y:S01]  /*1e8e0*/  IMAD.MOV.U32 R2, RZ, RZ, R12 ;  /* 0x000000ffff027224 */ /* 0x000fe200078e000c */
[----:B------:R-:W-:Y:S02]  /*1e8f0*/  MOV R3, 0x1e920 ;  /* 0x0001e92000037802 */ /* 0x000fe40000000f00 */
[----:B------:R1:W-:Y:S04]  /*1e900*/  STL [R1+0x80], R0 ;  /* 0x0000800001007387 */ /* 0x0003e80000100800 */
[----:B-1---5:R-:W-:Y:S05]  /*1e910*/  CALL.REL.NOINC `($__internal_3_$__cuda_sm70_shflsync_idx_p) ;  /* 0x0001082000007944 */ /* 0x022fea0003c00000 */
[----:B-----5:R1:W5:Y:S02]  /*1e920*/  LDL.LU R0, [R1+0x88] ;  /* 0x0000880001007983 */ /* 0x0203640000300800 */
[----:B-1---5:R-:W-:Y:S05]  /*1e930*/  BRA `(.L_x_1424) ;  /* 0xfffe886000007947 */ /* 0x022fea000383ffff */
.L_x_1243:
[----:B------:R-:W-:Y:S01]  /*1e940*/  MOV R4, 0x181f ;  /* 0x0000181f00047802 */ /* 0x000fe20000000f00 */
[----:B------:R3:W-:Y:S01]  /*1e950*/  STL [R1+0x84], RZ ;  /* 0x000084ff01007387 */ /* 0x0007e20000100800 */
[----:B------:R-:W-:Y:S01]  /*1e960*/  IMAD.MOV.U32 R2, RZ, RZ, R14 ;  /* 0x000000ffff027224 */ /* 0x000fe200078e000e */
[----:B------:R-:W-:-:S02]  /*1e970*/  MOV R3, 0x1e9a0 ;  /* 0x0001e9a000037802 */ /* 0x000fc40000000f00 */
[----:B------:R3:W-:Y:S04]  /*1e980*/  STL [R1+0x80], R4 ;  /* 0x0000800401007387 */ /* 0x0007e80000100800 */
[----:B-123-5:R-:W-:Y:S05]  /*1e990*/  CALL.REL.NOINC `($__internal_3_$__cuda_sm70_shflsync_idx_p) ;  /* 0x000107a000007944 */ /* 0x02efea0003c00000 */
[----:B------:R1:W5:Y:S02]  /*1e9a0*/  LDL.LU R2, [R1+0x88] ;  /* 0x0000880001027983 */ /* 0x0003640000300800 */
[----:B-1---5:R-:W-:Y:S05]  /*1e9b0*/  BRA `(.L_x_1425) ;  /* 0xfffe880000007947 */ /* 0x022fea000383ffff */
.L_x_1246:
[----:B------:R-:W-:Y:S01]  /*1e9c0*/  MOV R4, 0x1 ;  /* 0x0000000100047802 */ /* 0x000fe20000000f00 */
[----:B--2---:R-:W-:Y:S01]  /*1e9d0*/  IMAD.MOV.U32 R0, RZ, RZ, 0x181f ;  /* 0x0000181fff007424 */ /* 0x004fe200078e00ff */
[----:B------:R-:W-:Y:S01]  /*1e9e0*/  MOV R3, 0x1ea30 ;  /* 0x0001ea3000037802 */ /* 0x000fe20000000f00 */
[----:B----4-:R-:W-:Y:S02]  /*1e9f0*/  IMAD.MOV.U32 R2, RZ, RZ, R12 ;  /* 0x000000ffff027224 */ /* 0x010fe400078e000c */
[----:B------:R2:W-:Y:S04]  /*1ea00*/  STL [R1+0x84], R4 ;  /* 0x0000840401007387 */ /* 0x0005e80000100800 */
[----:B------:R2:W-:Y:S02]  /*1ea10*/  STL [R1+0x80], R0 ;  /* 0x0000800001007387 */ /* 0x0005e40000100800 */
[----:B-123-5:R-:W-:Y:S05]  /*1ea20*/  CALL.REL.NOINC `($__internal_3_$__cuda_sm70_shflsync_idx_p) ;  /* 0x0001071000007944 */ /* 0x02efea0003c00000 */
[----:B-----5:R1:W5:Y:S01]  /*1ea30*/  LDL.LU R4, [R1+0x88] ;  /* 0x0000880001047983 */ /* 0x0203620000300800 */
[----:B------:R-:W-:Y:S01]  /*1ea40*/  MOV R6, 0x1 ;  /* 0x0000000100067802 */ /* 0x000fe20000000f00 */
[----:B------:R-:W-:Y:S01]  /*1ea50*/  IMAD.MOV.U32 R0, RZ, RZ, 0x181f ;  /* 0x0000181fff007424 */ /* 0x000fe200078e00ff */
[----:B------:R-:W-:Y:S01]  /*1ea60*/  MOV R3, 0x1eab0 ;  /* 0x0001eab000037802 */ /* 0x000fe20000000f00 */
[----:B------:R-:W-:-:S02]  /*1ea70*/  IMAD.MOV.U32 R2, RZ, RZ, R14 ;  /* 0x000000ffff027224 */ /* 0x000fc400078e000e */
[----:B------:R1:W-:Y:S04]  /*1ea80*/  STL [R1+0x84], R6 ;  /* 0x0000840601007387 */ /* 0x0003e80000100800 */
[----:B------:R1:W-:Y:S02]  /*1ea90*/  STL [R1+0x80], R0 ;  /* 0x0000800001007387 */ /* 0x0003e40000100800 */
[----:B-1---5:R-:W-:Y:S05]  /*1eaa0*/  CALL.REL.NOINC `($__internal_3_$__cuda_sm70_shflsync_idx_p) ;  /* 0x0001069000007944 */ /* 0x022fea0003c00000 */
[----:B------:R1:W5:Y:S02]  /*1eab0*/  LDL.LU R2, [R1+0x88] ;  /* 0x0000880001027983 */ /* 0x0003640000300800 */
[----:B-1---5:R-:W-:Y:S05]  /*1eac0*/  BRA `(.L_x_1426) ;  /* 0xfffe884000007947 */ /* 0x022fea000383ffff */
.L_x_1249:
[----:B------:R-:W-:Y:S01]  /*1ead0*/  MOV R4, 0x2 ;  /* 0x0000000200047802 */ /* 0x000fe20000000f00 */
[----:B--2---:R-:W-:Y:S01]  /*1eae0*/  IMAD.MOV.U32 R0, RZ, RZ, 0x181f ;  /* 0x0000181fff007424 */ /* 0x004fe200078e00ff */
[----:B------:R-:W-:Y:S01]  /*1eaf0*/  MOV R3, 0x1eb40 ;  /* 0x0001eb4000037802 */ /* 0x000fe20000000f00 */
[----:B------:R-:W-:Y:S02]  /*1eb00*/  IMAD.MOV.U32 R2, RZ, RZ, R12 ;  /* 0x000000ffff027224 */ /* 0x000fe400078e000c */
[----:B------:R2:W-:Y:S04]  /*1eb10*/  STL [R1+0x84], R4 ;  /* 0x0000840401007387 */ /* 0x0005e80000100800 */
[----:B------:R2:W-:Y:S02]  /*1eb20*/  STL [R1+0x80], R0 ;  /* 0x0000800001007387 */ /* 0x0005e40000100800 */
[----:B-123-5:R-:W-:Y:S05]  /*1eb30*/  CALL.REL.NOINC `($__internal_3_$__cuda_sm70_shflsync_idx_p) ;  /* 0x0001060000007944 */ /* 0x02efea0003c00000 */
[----:B-----5:R1:W5:Y:S02]  /*1eb40*/  LDL.LU R4, [R1+0x88] ;  /* 0x0000880001047983 */ /* 0x0203640000300800 */
[----:B-1---5:R-:W-:Y:S05]  /*1eb50*/  BRA `(.L_x_1427) ;  /* 0xfffe88e000007947 */ /* 0x022fea000383ffff */
.L_x_1250:
[----:B--2---:R-:W-:Y:S01]  /*1eb60*/  MOV R6, 0x2 ;  /* 0x0000000200067802 */ /* 0x004fe20000000f00 */
[----:B------:R-:W-:Y:S01]  /*1eb70*/  IMAD.MOV.U32 R0, RZ, RZ, 0x181f ;  /* 0x0000181fff007424 */ /* 0x000fe200078e00ff */
[----:B------:R-:W-:Y:S01]  /*1eb80*/  MOV R3, 0x1ebd0 ;  /* 0x0001ebd000037802 */ /* 0x000fe20000000f00 */
[----:B------:R-:W-:-:S02]  /*1eb90*/  IMAD.MOV.U32 R2, RZ, RZ, R14 ;  /* 0x000000ffff027224 */ /* 0x000fc400078e000e */
[----:B------:R2:W-:Y:S04]  /*1eba0*/  STL [R1+0x84], R6 ;  /* 0x0000840601007387 */ /* 0x0005e80000100800 */
[----:B------:R2:W-:Y:S02]  /*1ebb0*/  STL [R1+0x80], R0 ;  /* 0x0000800001007387 */ /* 0x0005e40000100800 */
[----:B-12345:R-:W-:Y:S05]  /*1ebc0*/  CALL.REL.NOINC `($__internal_3_$__cuda_sm70_shflsync_idx_p) ;  /* 0x0001057000007944 */ /* 0x03efea0003c00000 */
[----:B------:R1:W5:Y:S02]  /*1ebd0*/  LDL.LU R2, [R1+0x88] ;  /* 0x0000880001027983 */ /* 0x0003640000300800 */
[----:B-1---5:R-:W-:Y:S05]  /*1ebe0*/  BRA `(.L_x_1428) ;  /* 0xfffe887000007947 */ /* 0x022fea000383ffff */
.L_x_1253:
[----:B------:R-:W-:Y:S01]  /*1ebf0*/  MOV R4, 0x3 ;  /* 0x0000000300047802 */ /* 0x000fe20000000f00 */
[----:B-1----:R-:W-:Y:S01]  /*1ec00*/  IMAD.MOV.U32 R0, RZ, RZ, 0x181f ;  /* 0x0000181fff007424 */ /* 0x002fe200078e00ff */
[----:B------:R-:W-:Y:S01]  /*1ec10*/  MOV R3, 0x1ec60 ;  /* 0x0001ec6000037802 */ /* 0x000fe20000000f00 */
[----:B---3--:R-:W-:Y:S02]  /*1ec20*/  IMAD.MOV.U32 R2, RZ, RZ, R12 ;  /* 0x000000ffff027224 */ /* 0x008fe400078e000c */
        /* <DEDUP_REMOVED lines=13> */
.L_x_1256:
[----:B------:R-:W-:Y:S01]  /*1ed00*/  MOV R4, 0x4 ;  /* 0x0000000400047802 */ /* 0x000fe20000000f00 */
[----:B--2---:R-:W-:Y:S01]  /*1ed10*/  IMAD.MOV.U32 R0, RZ, RZ, 0x181f ;  /* 0x0000181fff007424 */ /* 0x004fe200078e00ff */
[----:B------:R-:W-:Y:S01]  /*1ed20*/  MOV R3, 0x1ed70 ;  /* 0x0001ed7000037802 */ /* 0x000fe20000000f00 */
[----:B---3--:R-:W-:Y:S02]  /*1ed30*/  IMAD.MOV.U32 R2, RZ, RZ, R12 ;  /* 0x000000ffff027224 */ /* 0x008fe400078e000c */
[----:B------:R2:W-:Y:S04]  /*1ed40*/  STL [R1+0x84], R4 ;  /* 0x0000840401007387 */ /* 0x0005e80000100800 */
[----:B------:R2:W-:Y:S02]  /*1ed50*/  STL [R1+0x80], R0 ;  /* 0x0000800001007387 */ /* 0x0005e40000100800 */
[----:B-12-45:R-:W-:Y:S05]  /*1ed60*/  CALL.REL.NOINC `($__internal_3_$__cuda_sm70_shflsync_idx_p) ;  /* 0x000103d000007944 */ /* 0x036fea0003c00000 */
[----:B-----5:R1:W5:Y:S02]  /*1ed70*/  LDL.LU R4, [R1+0x88] ;  /* 0x0000880001047983 */ /* 0x0203640000300800 */
[----:B-1---5:R-:W-:Y:S05]  /*1ed80*/  BRA `(.L_x_1430) ;  /* 0xfffe894000007947 */ /* 0x022fea000383ffff */
.L_x_1257:
[----:B--2---:R-:W-:Y:S01]  /*1ed90*/  MOV R6, 0x4 ;  /* 0x0000000400067802 */ /* 0x004fe20000000f00 */
[----:B------:R-:W-:Y:S01]  /*1eda0*/  IMAD.MOV.U32 R0, RZ, RZ, 0x181f ;  /* 0x0000181fff007424 */ /* 0x000fe200078e00ff */
[----:B------:R-:W-:Y:S01]  /*1edb0*/  MOV R3, 0x1ee00 ;  /* 0x0001ee0000037802 */ /* 0x000fe20000000f00 */
[----:B---3--:R-:W-:-:S02]  /*1edc0*/  IMAD.MOV.U32 R2, RZ, RZ, R14 ;  /* 0x000000ffff027224 */ /* 0x008fc400078e000e */
[----:B------:R2:W-:Y:S04]  /*1edd0*/  STL [R1+0x84], R6 ;  /* 0x0000840601007387 */ /* 0x0005e80000100800 */
[----:B------:R2:W-:Y:S02]  /*1ede0*/  STL [R1+0x80], R0 ;  /* 0x0000800001007387 */ /* 0x0005e40000100800 */
[----:B-12-45:R-:W-:Y:S05]  /*1edf0*/  CALL.REL.NOINC `($__internal_3_$__cuda_sm70_shflsync_idx_p) ;  /* 0x0001034000007944 */ /* 0x036fea0003c00000 */
[----:B------:R1:W5:Y:S02]  /*1ee00*/  LDL.LU R2, [R1+0x88] ;  /* 0x0000880001027983 */ /* 0x0003640000300800 */
[----:B-1---5:R-:W-:Y:S05]  /*1ee10*/  BRA `(.L_x_1431) ;  /* 0xfffe88d000007947 */ /* 0x022fea000383ffff */
.L_x_1260:
[----:B------:R-:W-:Y:S01]  /*1ee20*/  MOV R4, 0x5 ;  /* 0x0000000500047802 */ /* 0x000fe20000000f00 */
[----:B---3--:R-:W-:Y:S01]  /*1ee30*/  IMAD.MOV.U32 R0, RZ, RZ, 0x181f ;  /* 0x0000181fff007424 */ /* 0x008fe200078e00ff */
[----:B------:R-:W-:Y:S01]  /*1ee40*/  MOV R3, 0x1ee90 ;  /* 0x0001ee9000037802 */ /* 0x000fe20000000f00 */
[----:B------:R-:W-:Y:S02]  /*1ee50*/  IMAD.MOV.U32 R2, RZ, RZ, R12 ;  /* 0x000000ffff027224 */ /* 0x000fe400078e000c */
[----:B------:R3:W-:Y:S04]  /*1ee60*/  STL [R1+0x84], R4 ;  /* 0x0000840401007387 */ /* 0x0007e80000100800 */
[----:B------:R3:W-:Y:S02]  /*1ee70*/  STL [R1+0x80], R0 ;  /* 0x0000800001007387 */ /* 0x0007e40000100800 */
[----:B-12345:R-:W-:Y:S05]  /*1ee80*/  CALL.REL.NOINC `($__internal_3_$__cuda_sm70_shflsync_idx_p) ;  /* 0x000102b000007944 */ /* 0x03efea0003c00000 */
        /* <DEDUP_REMOVED lines=10> */
.L_x_1263:
        /* <DEDUP_REMOVED lines=9> */
.L_x_1264:
        /* <DEDUP_REMOVED lines=9> */
.L_x_1267:
        /* <DEDUP_REMOVED lines=15> */
[----:B-----5:R1:W5:Y:S02]  /*1f140*/  LDL.LU R0, [R1+0x88] ;  /* 0x0000880001007983 */ /* 0x0203640000300800 */
[----:B-1---5:R-:W-:Y:S05]  /*1f150*/  BRA `(.L_x_1435) ;  /* 0xfffe896000007947 */ /* 0x022fea000383ffff */
.L_x_1269:
[----:B-1-3--:R-:W-:Y:S01]  /*1f160*/  MOV R0, 0x181f ;  /* 0x0000181f00007802 */ /* 0x00afe20000000f00 */
[----:B------:R1:W-:Y:S01]  /*1f170*/  STL [R1+0x84], RZ ;  /* 0x000084ff01007387 */ /* 0x0003e20000100800 */
[----:B------:R-:W-:Y:S01]  /*1f180*/  IMAD.MOV.U32 R2, RZ, RZ, R4 ;  /* 0x000000ffff027224 */ /* 0x000fe200078e0004 */
[----:B------:R-:W-:Y:S02]  /*1f190*/  MOV R3, 0x1f1c0 ;  /* 0x0001f1c000037802 */ /* 0x000fe40000000f00 */
[----:B------:R1:W-:Y:S04]  /*1f1a0*/  STL [R1+0x80], R0 ;  /* 0x0000800001007387 */ /* 0x0003e80000100800 */
[----:B-1---5:R-:W-:Y:S05]  /*1f1b0*/  CALL.REL.NOINC `($__internal_3_$__cuda_sm70_shflsync_idx_p) ;  /* 0x0000ff8000007944 */ /* 0x022fea0003c00000 */
[----:B-----5:R1:W5:Y:S01]  /*1f1c0*/  LDL.LU R0, [R1+0x88] ;  /* 0x0000880001007983 */ /* 0x0203620000300800 */
[----:B------:R-:W-:Y:S01]  /*1f1d0*/  MOV R11, 0x181f ;  /* 0x0000181f000b7802 */ /* 0x000fe20000000f00 */
[----:B------:R-:W-:Y:S01]  /*1f1e0*/  IMAD.MOV.U32 R2, RZ, RZ, R7 ;  /* 0x000000ffff027224 */ /* 0x000fe200078e0007 */
[----:B------:R-:W-:Y:S01]  /*1f1f0*/  MOV R3, 0x1f230 ;  /* 0x0001f23000037802 */ /* 0x000fe20000000f00 */
[----:B------:R1:W-:Y:S04]  /*1f200*/  STL [R1+0x84], RZ ;  /* 0x000084ff01007387 */ /* 0x0003e80000100800 */
[----:B------:R1:W-:Y:S02]  /*1f210*/  STL [R1+0x80], R11 ;  /* 0x0000800b01007387 */ /* 0x0003e40000100800 */
[----:B-1---5:R-:W-:Y:S05]  /*1f220*/  CALL.REL.NOINC `($__internal_3_$__cuda_sm70_shflsync_idx_p) ;  /* 0x0000ff1000007944 */ /* 0x022fea0003c00000 */
[----:B------:R-:W2:Y:S04]  /*1f230*/  LDL R11, [R1+0xa4] ;  /* 0x0000a400010b7983 */ /* 0x000ea80000100800 */
[----:B------:R-:W3:Y:S04]  /*1f240*/  LDL R2, [R1+0xe8] ;  /* 0x0000e80001027983 */ /* 0x000ee80000100800 */
[----:B------:R-:W4:Y:S04]  /*1f250*/  LDL.LU R28, [R1+0x88] ;  /* 0x00008800011c7983 */ /* 0x000f280000300800 */
[----:B------:R-:W4:Y:S01]  /*1f260*/  LDL R35, [R1+0xf4] ;  /* 0x0000f40001237983 */ /* 0x000f220000100800 */
[----:B------:R-:W-:-:S05]  /*1f270*/  IMAD.SHL.U32 R36, R137, 0x2, RZ ;  /* 0x0000000289247824 */ /* 0x000fca00078e00ff */
[----:B------:R-:W-:Y:S01]  /*1f280*/  STL [R1+0x74], R36 ;  /* 0x0000742401007387 */ /* 0x000fe20000100800 */
[----:B--2---:R-:W-:-:S04]  /*1f290*/  IMAD.WIDE R32, R11, 0x2, RZ ;  /* 0x000000020b207825 */ /* 0x004fc800078e02ff */
[----:B---3--:R-:W-:Y:S01]  /*1f2a0*/  IMAD.WIDE R2, R2, 0x2, RZ ;  /* 0x0000000202027825 */ /* 0x008fe200078e02ff */
[----:B------:R-:W-:Y:S02]  /*1f2b0*/  ISETP.GE.AND P1, PT, R11, c[0x0][0x1d4], PT ;  /* 0x000075000b007a0c */ /* 0x000fe40003f26270 */
[-C--:B----4-:R-:W-:Y:S02]  /*1f2c0*/  IADD3 R30, P3, R32, R28.reuse, RZ ;  /* 0x0000001c201e7210 */ /* 0x090fe40007f7e0ff */
[----:B------:R-:W-:Y:S02]  /*1f2d0*/  IADD3 R28, P2, R2, R28, RZ ;  /* 0x0000001c021c7210 */ /* 0x000fe40007f5e0ff */
[----:B------:R-:W-:Y:S01]  /*1f2e0*/  ISETP.GE.AND P0, PT, R35, c[0x0][0x1d4], PT ;  /* 0x0000750023007a0c */ /* 0x000fe20003f06270 */
[----:B-----5:R-:W-:Y:S01]  /*1f2f0*/  IMAD.X R31, R0, 0x1, R33, P3 ;  /* 0x00000001001f7824 */ /* 0x020fe200018e0621 */
[----:B------:R-:W-:Y:S01]  /*1f300*/  ISETP.LT.OR P3, PT, R116, 0x1, P1 ;  /* 0x000000017400780c */ /* 0x000fe20000f61670 */
[----:B------:R-:W-:Y:S01]  /*1f310*/  IMAD.X R29, R0, 0x1, R3, P2 ;  /* 0x00000001001d7824 */ /* 0x000fe200010e0603 */
[----:B------:R-:W-:Y:S01]  /*1f320*/  ISETP.LT.OR P2, PT, R116, 0x1, P0 ;  /* 0x000000017400780c */ /* 0x000fe20000741670 */
[--C-:B------:R-:W-:Y:S01]  /*1f330*/  IMAD.MOV.U32 R34, RZ, RZ, R11.reuse ;  /* 0x000000ffff227224 */ /* 0x100fe200078e000b */
[----:B------:R-:W-:-:S02]  /*1f340*/  SHF.R.S32.HI R35, RZ, 0x1f, R11 ;  /* 0x0000001fff237819 */ /* 0x000fc4000001140b */
[----:B------:R-:W-:-:S07]  /*1f350*/  IADD3 R0, R36, 0x2080, RZ ;  /* 0x0000208024007810 */ /* 0x000fce0007ffe0ff */
[----:B------:R-:W-:Y:S01]  /*1f360*/  @!PT LDS RZ, [RZ] ;  /* 0x00000000fffff984 */ /* 0x000fe20000000800 */
[----:B------:R-:W-:Y:S01]  /*1f370*/  @!PT LDS RZ, [RZ] ;  /* 0x00000000fffff984 */ /* 0x000fe20000000800 */
[----:B------:R-:W-:Y:S01]  /*1f380*/  @!PT LDS RZ, [RZ] ;  /* 0x00000000fffff984 */ /* 0x000fe20000000800 */
[----:B------:R1:W-:Y:S04]  /*1f390*/  LDGSTS.E.BYPASS.LTC128B.128 [R36+0x2080], [R30.64], !P3 ;  /* 0x020800001e247fae */ /* 0x0003e8000d901d46 */
[----:B------:R2:W-:Y:S04]  /*1f3a0*/  LDGSTS.E.BYPASS.LTC128B.128 [R36+0x3880], [R28.64], !P2 ;  /* 0x038800001c247fae */ /* 0x0005e8000d101d46 */
[----:B------:R-:W-:Y:S04]  /*1f3b0*/  STL [R1+0x78], R0 ;  /* 0x0000780001007387 */ /* 0x000fe80000100800 */
[----:B------:R-:W-:Y:S01]  /*1f3c0*/  STL.64 [R1+0xc0], R34 ;  /* 0x0000c02201007387 */ /* 0x000fe20000100a00 */
[----:B------:R-:W-:Y:S01]  /*1f3d0*/  MOV R61, R3 ;  /* 0x00000003003d7202 */ /* 0x000fe20000000f00 */
[----:B--2---:R-:W-:-:S05]  /*1f3e0*/  IMAD.MOV.U32 R28, RZ, RZ, 0x1 ;  /* 0x00000001ff1c7424 */ /* 0x004fca00078e00ff */
[----:B------:R-:W-:Y:S01]  /*1f3f0*/  STL [R1+0x84], R28 ;  /* 0x0000841c01007387 */ /* 0x000fe20000100800 */
[----:B------:R-:W-:Y:S01]  /*1f400*/  MOV R3, 0x181f ;  /* 0x0000181f00037802 */ /* 0x000fe20000000f00 */
[----:B------:R-:W-:Y:S01]  /*1f410*/  IMAD.MOV.U32 R62, RZ, RZ, R2 ;  /* 0x000000ffff3e7224 */ /* 0x000fe200078e0002 */
[----:B------:R-:W-:Y:S01]  /*1f420*/  MOV R60, R32 ;  /* 0x00000020003c7202 */ /* 0x000fe20000000f00 */
[----:B------:R-:W-:Y:S02]  /*1f430*/  IMAD.MOV.U32 R63, RZ, RZ, R33 ;  /* 0x000000ffff3f7224 */ /* 0x000fe400078e0021 */
[----:B------:R2:W-:Y:S01]  /*1f440*/  STL [R1+0x80], R3 ;  /* 0x0000800301007387 */ /* 0x0005e20000100800 */
[----:B------:R-:W-:Y:S01]  /*1f450*/  IMAD.MOV.U32 R2, RZ, RZ, R4 ;  /* 0x000000ffff027224 */ /* 0x000fe200078e0004 */
[----:B--2---:R-:W-:Y:S02]  /*1f460*/  MOV R3, 0x1f480 ;  /* 0x0001f48000037802 */ /* 0x004fe40000000f00 */
[----:B-1----:R-:W-:Y:S05]  /*1f470*/  CALL.REL.NOINC `($__internal_3_$__cuda_sm70_shflsync_idx_p) ;  /* 0x0000fcc000007944 */ /* 0x002fea0003c00000 */
        /* <DEDUP_REMOVED lines=8> */
[----:B------:R-:W2:Y:S04]  /*1f500*/  LDL.LU R2, [R1+0x88] ;  /* 0x0000880001027983 */ /* 0x000ea80000300800 */
[----:B------:R-:W3:Y:S01]  /*1f510*/  LDL R11, [R1+0x74] ;  /* 0x00007400010b7983 */ /* 0x000ee20000100800 */
[C---:B--2---:R-:W-:Y:S02]  /*1f520*/  IADD3 R28, P3, R2.reuse, R60, RZ ;  /* 0x0000003c021c7210 */ /* 0x044fe40007f7e0ff */
[----:B------:R-:W-:-:S03]  /*1f530*/  IADD3 R2, P2, R2, R62, RZ ;  /* 0x0000003e02027210 */ /* 0x000fc60007f5e0ff */
[----:B-----5:R-:W-:Y:S01]  /*1f540*/  IMAD.X R29, R0, 0x1, R63, P3 ;  /* 0x00000001001d7824 */ /* 0x020fe200018e063f */
[----:B------:R-:W-:Y:S01]  /*1f550*/  ISETP.LT.OR P3, PT, R116, 0x11, P1 ;  /* 0x000000117400780c */ /* 0x000fe20000f61670 */
[----:B------:R-:W-:Y:S01]  /*1f560*/  IMAD.X R3, R0, 0x1, R61, P2 ;  /* 0x0000000100037824 */ /* 0x000fe200010e063d */
[----:B------:R-:W-:Y:S01]  /*1f570*/  ISETP.LT.OR P2, PT, R116, 0x11, P0 ;  /* 0x000000117400780c */ /* 0x000fe20000741670 */
[----:B------:R-:W-:-:S05]  /*1f580*/  IMAD.MOV.U32 R0, RZ, RZ, 0x181f ;  /* 0x0000181fff007424 */ /* 0x000fca00078e00ff */
[----:B------:R1:W-:Y:S05]  /*1f590*/  STL [R1+0x80], R0 ;  /* 0x0000800001007387 */ /* 0x0003ea0000100800 */
[----:B------:R-:W-:Y:S01]  /*1f5a0*/  @!PT LDS RZ, [RZ] ;  /* 0x00000000fffff984 */ /* 0x000fe20000000800 */
[----:B------:R-:W-:Y:S01]  /*1f5b0*/  @!PT LDS RZ, [RZ] ;  /* 0x00000000fffff984 */ /* 0x000fe20000000800 */
[----:B------:R-:W-:Y:S01]  /*1f5c0*/  @!PT LDS RZ, [RZ] ;  /* 0x00000000fffff984 */ /* 0x000fe20000000800 */
[----:B---3--:R1:W-:Y:S04]  /*1f5d0*/  LDGSTS.E.BYPASS.LTC128B.128 [R11+0x2880], [R28.64], !P3 ;  /* 0x028800001c0b7fae */ /* 0x0083e8000d901d46 */
[----:B------:R2:W-:Y:S02]  /*1f5e0*/  LDGSTS.E.BYPASS.LTC128B.128 [R11+0x4080], [R2.64], !P2 ;  /* 0x04080000020b7fae */ /* 0x0005e4000d101d46 */
[----:B--2---:R-:W-:Y:S01]  /*1f5f0*/  IMAD.MOV.U32 R2, RZ, RZ, R4 ;  /* 0x000000ffff027224 */ /* 0x004fe200078e0004 */
[----:B------:R-:W-:Y:S01]  /*1f600*/  MOV R3, 0x1f640 ;  /* 0x0001f64000037802 */ /* 0x000fe20000000f00 */
[----:B------:R-:W-:-:S05]  /*1f610*/  IMAD.MOV.U32 R4, RZ, RZ, 0x2 ;  /* 0x00000002ff047424 */ /* 0x000fca00078e00ff */
[----:B------:R1:W-:Y:S02]  /*1f620*/  STL [R1+0x84], R4 ;  /* 0x0000840401007387 */ /* 0x0003e40000100800 */
[----:B-1----:R-:W-:Y:S05]  /*1f630*/  CALL.REL.NOINC `($__internal_3_$__cuda_sm70_shflsync_idx_p) ;  /* 0x0000fb0000007944 */ /* 0x002fea0003c00000 */
[----:B------:R1:W5:Y:S02]  /*1f640*/  LDL.LU R11, [R1+0x88] ;  /* 0x00008800010b7983 */ /* 0x0003640000300800 */
[----:B-----5:R-:W-:Y:S01]  /*1f650*/  MOV R4, 0x2 ;  /* 0x0000000200047802 */ /* 0x020fe20000000f00 */
[----:B------:R-:W-:Y:S01]  /*1f660*/  IMAD.MOV.U32 R0, RZ, RZ, 0x181f ;  /* 0x0000181fff007424 */ /* 0x000fe200078e00ff */
[----:B------:R-:W-:Y:S01]  /*1f670*/  MOV R3, 0x1f6c0 ;  /* 0x0001f6c000037802 */ /* 0x000fe20000000f00 */
[----:B------:R-:W-:Y:S02]  /*1f680*/  IMAD.MOV.U32 R2, RZ, RZ, R7 ;  /* 0x000000ffff027224 */ /* 0x000fe400078e0007 */
[----:B------:R1:W-:Y:S04]  /*1f690*/  STL [R1+0x84], R4 ;  /* 0x0000840401007387 */ /* 0x0003e80000100800 */
[----:B------:R1:W-:Y:S02]  /*1f6a0*/  STL [R1+0x80], R0 ;  /* 0x0000800001007387 */ /* 0x0003e40000100800 */
[----:B-1----:R-:W-:Y:S05]  /*1f6b0*/  CALL.REL.NOINC `($__internal_3_$__cuda_sm70_shflsync_idx_p) ;  /* 0x0000fa8000007944 */ /* 0x002fea0003c00000 */
[----:B-----5:R1:W5:Y:S02]  /*1f6c0*/  LDL.LU R4, [R1+0x88] ;  /* 0x0000880001047983 */ /* 0x0203640000300800 */
[----:B-1---5:R-:W-:Y:S05]  /*1f6d0*/  BRA `(.L_x_1436) ;  /* 0xfffe953000007947 */ /* 0x022fea000383ffff */
.L_x_1272:
[----:B------:R-:W-:Y:S01]  /*1f6e0*/  MOV R0, 0x181f ;  /* 0x0000181f00007802 */ /* 0x000fe20000000f00 */
[----:B------:R2:W-:Y:S01]  /*1f6f0*/  STL [R1+0x84], RZ ;  /* 0x000084ff01007387 */ /* 0x0005e20000100800 */
[----:B------:R-:W-:Y:S01]  /*1f700*/  IMAD.MOV.U32 R2, RZ, RZ, R4 ;  /* 0x000000ffff027224 */ /* 0x000fe200078e0004 */
[----:B------:R-:W-:-:S02]  /*1f710*/  MOV R3, 0x1f740 ;  /* 0x0001f74000037802 */ /* 0x000fc40000000f00 */
[----:B------:R2:W-:Y:S04]  /*1f720*/  STL [R1+0x80], R0 ;  /* 0x0000800001007387 */ /* 0x0005e80000100800 */
[----:B-12--5:R-:W-:Y:S05]  /*1f730*/  CALL.REL.NOINC `($__internal_3_$__cuda_sm70_shflsync_idx_p) ;  /* 0x0000fa0000007944 */ /* 0x026fea0003c00000 */
[----:B------:R1:W5:Y:S02]  /*1f740*/  LDL.LU R13, [R1+0x88] ;  /* 0x00008800010d7983 */ /* 0x0003640000300800 */
[----:B-1---5:R-:W-:Y:S05]  /*1f750*/  BRA `(.L_x_1437) ;  /* 0xfffea0e000007947 */ /* 0x022fea000383ffff */
.L_x_1273:
[----:B------:R-:W-:Y:S01]  /*1f760*/  MOV R0, 0x181f ;  /* 0x0000181f00007802 */ /* 0x000fe20000000f00 */
[----:B------:R4:W-:Y:S01]  /*1f770*/  STL [R1+0x84], RZ ;  /* 0x000084ff01007387 */ /* 0x0009e20000100800 */
[----:B------:R-:W-:Y:S01]  /*1f780*/  IMAD.MOV.U32 R2, RZ, RZ, R18 ;  /* 0x000000ffff027224 */ /* 0x000fe200078e0012 */
[----:B------:R-:W-:Y:S02]  /*1f790*/  MOV R3, 0x1f7c0 ;  /* 0x0001f7c000037802 */ /* 0x000fe40000000f00 */
[----:B------:R4:W-:Y:S04]  /*1f7a0*/  STL [R1+0x80], R0 ;  /* 0x0000800001007387 */ /* 0x0009e80000100800 */
[----:B-12345:R-:W-:Y:S05]  /*1f7b0*/  CALL.REL.NOINC `($__internal_3_$__cuda_sm70_shflsync_idx_p) ;  /* 0x0000f98000007944 */ /* 0x03efea0003c00000 */
[----:B------:R-:W2:Y:S04]  /*1f7c0*/  LDL R7, [R1+0xf4] ;  /* 0x0000f40001077983 */ /* 0x000ea80000100800 */
[----:B------:R-:W3:Y:S04]  /*1f7d0*/  LDL.64 R16, [R1+0xc0] ;  /* 0x0000c00001107983 */ /* 0x000ee80000100a00 */
[----:B------:R-:W4:Y:S04]  /*1f7e0*/  LDL R11, [R1+0xe8] ;  /* 0x0000e800010b7983 */ /* 0x000f280000100800 */
[----:B------:R-:W4:Y:S04]  /*1f7f0*/  LDL R3, [R1+0xa4] ;  /* 0x0000a40001037983 */ /* 0x000f280000100800 */
[----:B------:R-:W4:Y:S04]  /*1f800*/  LDL.LU R2, [R1+0x88] ;  /* 0x0000880001027983 */ /* 0x000f280000300800 */
[----:B------:R-:W4:Y:S04]  /*1f810*/  LDL R12, [R1+0xf0] ;  /* 0x0000f000010c7983 */ /* 0x000f280000100800 */
[----:B-----5:R-:W4:Y:S01]  /*1f820*/  LDL R0, [R1+0x74] ;  /* 0x0000740001007983 */ /* 0x020f220000100800 */
[----:B--2---:R-:W-:-:S03]  /*1f830*/  ISETP.GE.AND P3, PT, R7, c[0x0][0x1d4], PT ;  /* 0x0000750007007a0c */ /* 0x004fc60003f66270 */
[----:B------:R1:W5:Y:S01]  /*1f840*/  LDL R7, [R1+0xa0] ;  /* 0x0000a00001077983 */ /* 0x0003620000100800 */
[C---:B---3--:R-:W-:Y:S02]  /*1f850*/  IMAD.SHL.U32 R6, R16.reuse, 0x2, RZ ;  /* 0x0000000210067824 */ /* 0x048fe400078e00ff */
[----:B----4-:R-:W-:Y:S01]  /*1f860*/  IMAD.SHL.U32 R14, R11, 0x2, RZ ;  /* 0x000000020b0e7824 */ /* 0x010fe200078e00ff */
[----:B------:R-:W-:Y:S02]  /*1f870*/  SHF.L.U64.HI R15, R16, 0x1, R17 ;  /* 0x00000001100f7819 */ /* 0x000fe40000010211 */
[----:B------:R-:W-:Y:S02]  /*1f880*/  ISETP.GE.AND P2, PT, R3, c[0x0][0x1d4], PT ;  /* 0x0000750003007a0c */ /* 0x000fe40003f46270 */
[C---:B------:R-:W-:Y:S02]  /*1f890*/  IADD3 R20, P1, R2.reuse, R6, RZ ;  /* 0x0000000602147210 */ /* 0x040fe40007f3e0ff */
[----:B------:R-:W-:-:S02]  /*1f8a0*/  IADD3 R2, P0, R2, R14, RZ ;  /* 0x0000000e02027210 */ /* 0x000fc40007f1e0ff */
[----:B------:R-:W-:Y:S01]  /*1f8b0*/  SHF.L.U64.HI R16, R11, 0x1, R12 ;  /* 0x000000010b107819 */ /* 0x000fe2000001020c */
[----:B------:R-:W-:-:S04]  /*1f8c0*/  IMAD.X R21, R13, 0x1, R15, P1 ;  /* 0x000000010d157824 */ /* 0x000fc800008e060f */
[----:B------:R-:W-:Y:S02]  /*1f8d0*/  IMAD.X R3, R13, 0x1, R16, P0 ;  /* 0x000000010d037824 */ /* 0x000fe400000e0610 */
[----:B------:R-:W-:Y:S01]  /*1f8e0*/  @!PT LDS RZ, [RZ] ;  /* 0x00000000fffff984 */ /* 0x000fe20000000800 */
[----:B------:R-:W-:Y:S01]  /*1f8f0*/  @!PT LDS RZ, [RZ] ;  /* 0x00000000fffff984 */ /* 0x000fe20000000800 */
[----:B------:R-:W-:Y:S01]  /*1f900*/  @!PT LDS RZ, [RZ] ;  /* 0x00000000fffff984 */ /* 0x000fe20000000800 */
[----:B------:R2:W-:Y:S01]  /*1f910*/  LDGSTS.E.BYPASS.LTC128B.128 [R0+0x5080], [R20.64], !P2 ;  /* 0x0508000014007fae */ /* 0x0005e2000d101d46 */
[----:B------:R-:W-:-:S03]  /*1f920*/  IMAD.MOV.U32 R12, RZ, RZ, 0x1 ;  /* 0x00000001ff0c7424 */ /* 0x000fc600078e00ff */
[----:B------:R2:W-:Y:S04]  /*1f930*/  LDGSTS.E.BYPASS.LTC128B.128 [R0+0x6880], [R2.64], !P3 ;  /* 0x0688000002007fae */ /* 0x0005e8000d901d46 */
[----:B------:R1:W-:Y:S01]  /*1f940*/  STL [R1+0x84], R12 ;  /* 0x0000840c01007387 */ /* 0x0003e20000100800 */
[----:B--2---:R-:W-:-:S05]  /*1f950*/  IMAD.MOV.U32 R0, RZ, RZ, 0x181f ;  /* 0x0000181fff007424 */ /* 0x004fca00078e00ff */
[----:B------:R1:W-:Y:S01]  /*1f960*/  STL [R1+0x80], R0 ;  /* 0x0000800001007387 */ /* 0x0003e20000100800 */
[----:B------:R-:W-:Y:S01]  /*1f970*/  SEL R11, RZ, 0x10, P2 ;  /* 0x00000010ff0b7807 */ /* 0x000fe20001000000 */
[----:B------:R-:W-:Y:S01]  /*1f980*/  IMAD.MOV.U32 R2, RZ, RZ, R4 ;  /* 0x000000ffff027224 */ /* 0x000fe200078e0004 */
[----:B------:R-:W-:Y:S02]  /*1f990*/  MOV R3, 0x1f9b0 ;  /* 0x0001f9b000037802 */ /* 0x000fe40000000f00 */
[----:B-1---5:R-:W-:Y:S05]  /*1f9a0*/  CALL.REL.NOINC `($__internal_3_$__cuda_sm70_shflsync_idx_p) ;  /* 0x0000f79000007944 */ /* 0x022fea0003c00000 */
[----:B-----5:R1:W5:Y:S01]  /*1f9b0*/  LDL.LU R0, [R1+0x88] ;  /* 0x0000880001007983 */ /* 0x0203620000300800 */
[----:B------:R-:W-:Y:S01]  /*1f9c0*/  MOV R13, 0x1 ;  /* 0x00000001000d7802 */ /* 0x000fe20000000f00 */
[----:B------:R-:W-:Y:S01]  /*1f9d0*/  IMAD.MOV.U32 R12, RZ, RZ, 0x181f ;  /* 0x0000181fff0c7424 */ /* 0x000fe200078e00ff */
[----:B------:R-:W-:Y:S01]  /*1f9e0*/  MOV R3, 0x1fa30 ;  /* 0x0001fa3000037802 */ /* 0x000fe20000000f00 */
[----:B------:R-:W-:Y:S02]  /*1f9f0*/  IMAD.MOV.U32 R2, RZ, RZ, R18 ;  /* 0x000000ffff027224 */ /* 0x000fe400078e0012 */
[----:B------:R1:W-:Y:S04]  /*1fa00*/  STL [R1+0x84], R13 ;  /* 0x0000840d01007387 */ /* 0x0003e80000100800 */
[----:B------:R1:W-:Y:S02]  /*1fa10*/  STL [R1+0x80], R12 ;  /* 0x0000800c01007387 */ /* 0x0003e40000100800 */
[----:B-1---5:R-:W-:Y:S05]  /*1fa20*/  CALL.REL.NOINC `($__internal_3_$__cuda_sm70_shflsync_idx_p) ;  /* 0x0000f71000007944 */ /* 0x022fea0003c00000 */
[----:B------:R-:W2:Y:S04]  /*1fa30*/  LDL.LU R3, [R1+0x88] ;  /* 0x0000880001037983 */ /* 0x000ea80000300800 */
[----:B------:R-:W3:Y:S01]  /*1fa40*/  LDL R17, [R1+0x74] ;  /* 0x0000740001117983 */ /* 0x000ee20000100800 */
[----:B------:R-:W-:-:S02]  /*1fa50*/  IADD3 R12, -R11, 0x10, RZ ;  /* 0x000000100b0c7810 */ /* 0x000fc40007ffe1ff */
[----:B------:R-:W-:Y:S02]  /*1fa60*/  IADD3 R2, -R7, 0x10, RZ ;  /* 0x0000001007027810 */ /* 0x000fe40007ffe1ff */
[----:B------:R-:W-:Y:S02]  /*1fa70*/  LOP3.LUT R12, R12, 0xf, RZ, 0xc0, !PT ;  /* 0x0000000f0c0c7812 */ /* 0x000fe400078ec0ff */
[----:B------:R-:W-:Y:S02]  /*1fa80*/  ISETP.NE.U32.AND P3, PT, R11, RZ, PT ;  /* 0x000000ff0b00720c */ /* 0x000fe40003f65070 */
[----:B------:R-:W-:Y:S02]  /*1fa90*/  LOP3.LUT R2, R2, 0xf, RZ, 0xc0, !PT ;  /* 0x0000000f02027812 */ /* 0x000fe400078ec0ff */
[----:B------:R-:W-:Y:S02]  /*1faa0*/  ISETP.NE.U32.AND P2, PT, R7, RZ, PT ;  /* 0x000000ff0700720c */ /* 0x000fe40003f45070 */
[----:B--2---:R-:W-:-:S04]  /*1fab0*/  IADD3 R12, P1, P0, R12, R3, R6 ;  /* 0x000000030c0c7210 */ /* 0x004fc8000783e006 */
[----:B-----5:R-:W-:Y:S02]  /*1fac0*/  IADD3.X R13, RZ, R0, R15, P1, P0 ;  /* 0x00000000ff0d7210 */ /* 0x020fe40000fe040f */
[----:B------:R-:W-:-:S03]  /*1fad0*/  IADD3 R2, P1, P0, R2, R3, R14 ;  /* 0x0000000302027210 */ /* 0x000fc6000783e00e */
[----:B------:R-:W-:Y:S01]  /*1fae0*/  @!PT LDS RZ, [RZ] ;  /* 0x00000000fffff984 */ /* 0x000fe20000000800 */
[----:B------:R-:W-:Y:S01]  /*1faf0*/  @!PT LDS RZ, [RZ] ;  /* 0x00000000fffff984 */ /* 0x000fe20000000800 */
[----:B------:R-:W-:Y:S01]  /*1fb00*/  @!PT LDS RZ, [RZ] ;  /* 0x00000000fffff984 */ /* 0x000fe20000000800 */
[----:B---3--:R1:W-:Y:S01]  /*1fb10*/  LDGSTS.E.BYPASS.LTC128B.128.ZFILL [R17+0x5880], [R12.64], P3 ;  /* 0x058800000c117fae */ /* 0x0083e20009941d46 */
[----:B------:R-:W-:Y:S01]  /*1fb20*/  IADD3.X R3, RZ, R0, R16, P1, P0 ;  /* 0x00000000ff037210 */ /* 0x000fe20000fe0410 */
[----:B------:R-:W-:-:S04]  /*1fb30*/  IMAD.MOV.U32 R0, RZ, RZ, 0x181f ;  /* 0x0000181fff007424 */ /* 0x000fc800078e00ff */
[----:B------:R2:W-:Y:S04]  /*1fb40*/  LDGSTS.E.BYPASS.LTC128B.128.ZFILL [R17+0x7080], [R2.64], P2 ;  /* 0x0708000002117fae */ /* 0x0005e80009141d46 */
[----:B------:R1:W-:Y:S01]  /*1fb50*/  STL [R1+0x80], R0 ;  /* 0x0000800001007387 */ /* 0x0003e20000100800 */
        /* <DEDUP_REMOVED lines=15> */
.L_x_1274:
[----:B------:R-:W-:Y:S01]  /*1fc50*/  MOV R0, 0x1c1f ;  /* 0x00001c1f00007802 */ /* 0x000fe20000000f00 */
[----:B------:R1:W-:Y:S01]  /*1fc60*/  STL [R1+0x84], RZ ;  /* 0x000084ff01007387 */ /* 0x0003e20000100800 */
[----:B------:R-:W-:Y:S01]  /*1fc70*/  IMAD.MOV.U32 R2, RZ, RZ, R6 ;  /* 0x000000ffff027224 */ /* 0x000fe200078e0006 */
[----:B------:R-:W-:-:S02]  /*1fc80*/  MOV R3, 0x1fcb0 ;  /* 0x0001fcb000037802 */ /* 0x000fc40000000f00 */
[----:B------:R1:W-:Y:S04]  /*1fc90*/  STL [R1+0x80], R0 ;  /* 0x0000800001007387 */ /* 0x0003e80000100800 */
[----:B-1----:R-:W-:Y:S05]  /*1fca0*/  CALL.REL.NOINC `($__internal_3_$__cuda_sm70_shflsync_idx_p) ;  /* 0x0000f49000007944 */ /* 0x002fea0003c00000 */
[----:B------:R1:W5:Y:S02]  /*1fcb0*/  LDL.LU R3, [R1+0x88] ;  /* 0x0000880001037983 */ /* 0x0003640000300800 */
[----:B-1---5:R-:W-:Y:S05]  /*1fcc0*/  BRA `(.L_x_1439) ;  /* 0xfffea1e000007947 */ /* 0x022fea000383ffff */
.L_x_1279:
[----:B------:R-:W-:Y:S01]  /*1fcd0*/  MOV R4, 0x1 ;  /* 0x0000000100047802 */ /* 0x000fe20000000f00 */
[----:B------:R-:W-:Y:S01]  /*1fce0*/  IMAD.MOV.U32 R0, RZ, RZ, 0x1c1f ;  /* 0x00001c1fff007424 */ /* 0x000fe200078e00ff */
[----:B------:R-:W-:Y:S01]  /*1fcf0*/  MOV R3, 0x1fd40 ;  /* 0x0001fd4000037802 */ /* 0x000fe20000000f00 */
[----:B------:R-:W-:Y:S02]  /*1fd00*/  IMAD.MOV.U32 R2, RZ, RZ, R6 ;  /* 0x000000ffff027224 */ /* 0x000fe400078e0006 */
[----:B------:R1:W-:Y:S04]  /*1fd10*/  STL [R1+0x84], R4 ;  /* 0x0000840401007387 */ /* 0x0003e80000100800 */
[----:B------:R1:W-:Y:S02]  /*1fd20*/  STL [R1+0x80], R0 ;  /* 0x0000800001007387 */ /* 0x0003e40000100800 */
[----:B-1----:R-:W-:Y:S05]  /*1fd30*/  CALL.REL.NOINC `($__internal_3_$__cuda_sm70_shflsync_idx_p) ;  /* 0x0000f40000007944 */ /* 0x002fea0003c00000 */
[----:B------:R1:W5:Y:S02]  /*1fd40*/  LDL.LU R3, [R1+0x88] ;  /* 0x0000880001037983 */ /* 0x0003640000300800 */
[----:B-1---5:R-:W-:Y:S05]  /*1fd50*/  BRA `(.L_x_1440) ;  /* 0xfffea86000007947 */ /* 0x022fea000383ffff */
.L_x_1284:
[----:B------:R-:W-:Y:S01]  /*1fd60*/  MOV R4, 0x2 ;  /* 0x0000000200047802 */ /* 0x000fe20000000f00 */
[----:B------:R-:W-:Y:S01]  /*1fd70*/  IMAD.MOV.U32 R0, RZ, RZ, 0x1c1f ;  /* 0x00001c1fff007424 */ /* 0x000fe200078e00ff */
[----:B------:R-:W-:Y:S01]  /*1fd80*/  MOV R3, 0x1fdd0 ;  /* 0x0001fdd000037802 */ /* 0x000fe20000000f00 */
[----:B------:R-:W-:-:S02]  /*1fd90*/  IMAD.MOV.U32 R2, RZ, RZ, R6 ;  /* 0x000000ffff027224 */ /* 0x000fc400078e0006 */
[----:B------:R1:W-:Y:S04]  /*1fda0*/  STL [R1+0x84], R4 ;  /* 0x0000840401007387 */ /* 0x0003e80000100800 */
[----:B------:R1:W-:Y:S02]  /*1fdb0*/  STL [R1+0x80], R0 ;  /* 0x0000800001007387 */ /* 0x0003e40000100800 */
[----:B-1----:R-:W-:Y:S05]  /*1fdc0*/  CALL.REL.NOINC `($__internal_3_$__cuda_sm70_shflsync_idx_p) ;  /* 0x0000f37000007944 */ /* 0x002fea0003c00000 */
[----:B------:R1:W5:Y:S02]  /*1fdd0*/  LDL.LU R3, [R1+0x88] ;  /* 0x0000880001037983 */ /* 0x0003640000300800 */
[----:B-1---5:R-:W-:Y:S05]  /*1fde0*/  BRA `(.L_x_1441) ;  /* 0xfffeadb000007947 */ /* 0x022fea000383ffff */
.L_x_1289:
        /* <DEDUP_REMOVED lines=9> */
.L_x_1294:
[----:B------:R-:W-:Y:S01]  /*1fe80*/  IMAD.MOV.U32 R4, RZ, RZ, R0 ;  /* 0x000000ffff047224 */ /* 0x000fe200078e0000 */
[----:B------:R-:W-:-:S02]  /*1fe90*/  MOV R3, 0x2 ;  /* 0x0000000200037802 */ /* 0x000fc40000000f00 */
[----:B------:R-:W-:Y:S02]  /*1fea0*/  MOV R2, 0x1fec0 ;  /* 0x0001fec000027802 */ /* 0x000fe40000000f00 */
[----:B------:R-:W-:Y:S05]  /*1feb0*/  CALL.REL.NOINC `($__internal_2_$__cuda_sm70_shflsync_bfly_p) ;  /* 0x0000f22000007944 */ /* 0x000fea0003c00000 */
[----:B------:R-:W-:Y:S01]  /*1fec0*/  MOV R139, R51 ;  /* 0x00000033008b7202 */ /* 0x000fe20000000f00 */
[----:B------:R-:W-:Y:S05]  /*1fed0*/  BRA `(.L_x_1443) ;  /* 0xfffebb4000007947 */ /* 0x000fea000383ffff */
.L_x_1295:
[----:B------:R-:W-:Y:S01]  /*1fee0*/  IMAD.MOV.U32 R4, RZ, RZ, R139 ;  /* 0x000000ffff047224 */ /* 0x000fe200078e008b */
[----:B------:R-:W-:Y:S02]  /*1fef0*/  MOV R3, 0x1 ;  /* 0x0000000100037802 */ /* 0x000fe40000000f00 */
[----:B------:R-:W-:Y:S02]  /*1ff00*/  MOV R2, 0x1ff20 ;  /* 0x0001ff2000027802 */ /* 0x000fe40000000f00 */
[----:B-1----:R-:W-:Y:S05]  /*1ff10*/  CALL.REL.NOINC `($__internal_2_$__cuda_sm70_shflsync_bfly_p) ;  /* 0x0000f1c000007944 */ /* 0x002fea0003c00000 */
[----:B------:R-:W-:Y:S01]  /*1ff20*/  FMNMX.FTZ R139, R139, R51, !PT ;  /* 0x000000338b8b7209 */ /* 0x000fe20007810000 */
[----:B------:R-:W-:Y:S01]  /*1ff30*/  IMAD.MOV.U32 R4, RZ, RZ, R140 ;  /* 0x000000ffff047224 */ /* 0x000fe200078e008c */
[----:B------:R-:W-:Y:S01]  /*1ff40*/  MOV R2, 0x1ff70 ;  /* 0x0001ff7000027802 */ /* 0x000fe20000000f00 */
[----:B------:R-:W-:Y:S02]  /*1ff50*/  IMAD.MOV.U32 R3, RZ, RZ, 0x2 ;  /* 0x00000002ff037424 */ /* 0x000fe400078e00ff */
[----:B------:R-:W-:Y:S05]  /*1ff60*/  CALL.REL.NOINC `($__internal_2_$__cuda_sm70_shflsync_bfly_p) ;  /* 0x0000f17000007944 */ /* 0x000fea0003c00000 */
[----:B------:R-:W-:Y:S01]  /*1ff70*/  FMNMX.FTZ R140, R140, R51, !PT ;  /* 0x000000338c8c7209 */ /* 0x000fe20007810000 */
[----:B------:R-:W-:Y:S01]  /*1ff80*/  IMAD.MOV.U32 R3, RZ, RZ, 0x1 ;  /* 0x00000001ff037424 */ /* 0x000fe200078e00ff */
[----:B------:R-:W-:-:S03]  /*1ff90*/  MOV R2, 0x1ffc0 ;  /* 0x0001ffc000027802 */ /* 0x000fc60000000f00 */
[----:B------:R-:W-:Y:S02]  /*1ffa0*/  IMAD.MOV.U32 R4, RZ, RZ, R140 ;  /* 0x000000ffff047224 */ /* 0x000fe400078e008c */
[----:B------:R-:W-:Y:S05]  /*1ffb0*/  CALL.REL.NOINC `($__internal_2_$__cuda_sm70_shflsync_bfly_p) ;  /* 0x0000f12000007944 */ /* 0x000fea0003c00000 */
        /* <DEDUP_REMOVED lines=20> */
[----:B------:R-:W-:Y:S01]  /*20100*/  MOV R7, R51 ;  /* 0x0000003300077202 */ /* 0x000fe20000000f00 */
[----:B------:R-:W-:Y:S05]  /*20110*/  BRA `(.L_x_1444) ;  /* 0xfffeb9f000007947 */ /* 0x000fea000383ffff */
.L_x_1303:
[----:B------:R1:W-:Y:S01]  /*20120*/  STL [R1+0x84], RZ ;  /* 0x000084ff01007387 */ /* 0x0003e20000100800 */
[----:B------:R-:W-:Y:S01]  /*20130*/  MOV R6, 0x181f ;  /* 0x0000181f00067802 */ /* 0x000fe20000000f00 */
[----:B------:R-:W-:Y:S01]  /*20140*/  IMAD.MOV.U32 R2, RZ, RZ, R0 ;  /* 0x000000ffff027224 */ /* 0x000fe200078e0000 */
[----:B------:R-:W-:Y:S03]  /*20150*/  MOV R3, 0x20180 ;  /* 0x0002018000037802 */ /* 0x000fe60000000f00 */
[----:B------:R1:W-:Y:S04]  /*20160*/  STL [R1+0x80], R6 ;  /* 0x0000800601007387 */ /* 0x0003e80000100800 */
[----:B-1----:R-:W-:Y:S05]  /*20170*/  CALL.REL.NOINC `($__internal_3_$__cuda_sm70_shflsync_idx_p) ;  /* 0x0000efc000007944 */ /* 0x002fea0003c00000 */
[----:B------:R1:W5:Y:S02]  /*20180*/  LDL.LU R6, [R1+0x88] ;  /* 0x0000880001067983 */ /* 0x0003640000300800 */
[----:B-1---5:R-:W-:-:S05]  /*20190*/  BRA `(.L_x_1445) ;  /* 0xfffed25000007947 */ /* 0x022fca000383ffff */
.L_x_1304:
[----:B------:R3:W-:Y:S01]  /*201a0*/  STL [R1+0x84], RZ ;  /* 0x000084ff01007387 */ /* 0x0007e20000100800 */
[----:B------:R-:W-:Y:S01]  /*201b0*/  MOV R8, 0x181f ;  /* 0x0000181f00087802 */ /* 0x000fe20000000f00 */
[----:B------:R-:W-:Y:S01]  /*201c0*/  IMAD.MOV.U32 R2, RZ, RZ, R4 ;  /* 0x000000ffff027224 */ /* 0x000fe200078e0004 */
[----:B------:R-:W-:Y:S03]  /*201d0*/  MOV R3, 0x20200 ;  /* 0x0002020000037802 */ /* 0x000fe60000000f00 */
[----:B------:R3:W-:Y:S04]  /*201e0*/  STL [R1+0x80], R8 ;  /* 0x0000800801007387 */ /* 0x0007e80000100800 */
[----:B-123--:R-:W-:Y:S05]  /*201f0*/  CALL.REL.NOINC `($__internal_3_$__cuda_sm70_shflsync_idx_p) ;  /* 0x0000ef4000007944 */ /* 0x00efea0003c00000 */
[----:B------:R-:W2:Y:S04]  /*20200*/  LDL.LU R2, [R1+0x88] ;  /* 0x0000880001027983 */ /* 0x000ea80000300800 */
[----:B------:R-:W3:Y:S04]  /*20210*/  LDL R3, [R1+0xf4] ;  /* 0x0000f40001037983 */ /* 0x000ee80000100800 */
[----:B------:R-:W4:Y:S04]  /*20220*/  LDL R11, [R1+0xa4] ;  /* 0x0000a400010b7983 */ /* 0x000f280000100800 */
[----:B------:R-:W4:Y:S01]  /*20230*/  LDL R10, [R1+0x78] ;  /* 0x00007800010a7983 */ /* 0x000f220000100800 */
[----:B--2---:R-:W-:Y:S02]  /*20240*/  IADD3 R8, P0, R2, R238, RZ ;  /* 0x000000ee02087210 */ /* 0x004fe40007f1e0ff */
[----:B---3--:R-:W-:Y:S03]  /*20250*/  ISETP.GE.AND P1, PT, R3, c[0x0][0x1d4], PT ;  /* 0x0000750003007a0c */ /* 0x008fe60003f26270 */
[----:B------:R-:W-:Y:S01]  /*20260*/  IMAD.X R9, R6, 0x1, R239, P0 ;  /* 0x0000000106097824 */ /* 0x000fe200000e06ef */
[----:B------:R-:W-:Y:S02]  /*20270*/  IADD3 R2, P0, R2, R236, RZ ;  /* 0x000000ec02027210 */ /* 0x000fe40007f1e0ff */
[----:B----4-:R-:W-:Y:S03]  /*20280*/  ISETP.GE.AND P2, PT, R11, c[0x0][0x1d4], PT ;  /* 0x000075000b007a0c */ /* 0x010fe60003f46270 */
[----:B------:R-:W-:Y:S02]  /*20290*/  IMAD.X R3, R6, 0x1, R237, P0 ;  /* 0x0000000106037824 */ /* 0x000fe400000e06ed */
[----:B------:R1:W5:Y:S08]  /*202a0*/  LDL R6, [R1+0xa0] ;  /* 0x0000a00001067983 */ /* 0x0003700000100800 */
[----:B------:R-:W-:Y:S01]  /*202b0*/  @!PT LDS RZ, [RZ] ;  /* 0x00000000fffff984 */ /* 0x000fe20000000800 */
[----:B------:R-:W-:Y:S01]  /*202c0*/  @!PT LDS RZ, [RZ] ;  /* 0x00000000fffff984 */ /* 0x000fe20000000800 */
[----:B------:R-:W-:Y:S01]  /*202d0*/  @!PT LDS RZ, [RZ] ;  /* 0x00000000fffff984 */ /* 0x000fe20000000800 */
[----:B------:R2:W-:Y:S04]  /*202e0*/  LDGSTS.E.BYPASS.LTC128B.128 [R10], [R8.64], !P2 ;  /* 0x00000000080a7fae */ /* 0x0005e8000d101d46 */
[----:B------:R3:W-:Y:S01]  /*202f0*/  LDGSTS.E.BYPASS.LTC128B.128 [R10+0x1800], [R2.64], !P1 ;  /* 0x01800000020a7fae */ /* 0x0007e2000c901d46 */
[----:B--2---:R-:W-:Y:S02]  /*20300*/  IMAD.MOV.U32 R9, RZ, RZ, 0x1 ;  /* 0x00000001ff097424 */ /* 0x004fe400078e00ff */
[----:B------:R-:W-:Y:S02]  /*20310*/  IMAD.MOV.U32 R8, RZ, RZ, 0x181f ;  /* 0x0000181fff087424 */ /* 0x000fe400078e00ff */
[----:B---3-5:R-:W-:Y:S01]  /*20320*/  IMAD.MOV.U32 R2, RZ, RZ, R0 ;  /* 0x000000ffff027224 */ /* 0x028fe200078e0000 */
[----:B------:R1:W-:Y:S01]  /*20330*/  STL [R1+0x84], R9 ;  /* 0x0000840901007387 */ /* 0x0003e20000100800 */
[----:B------:R-:W-:Y:S03]  /*20340*/  MOV R3, 0x20370 ;  /* 0x0002037000037802 */ /* 0x000fe60000000f00 */
[----:B------:R1:W-:Y:S04]  /*20350*/  STL [R1+0x80], R8 ;  /* 0x0000800801007387 */ /* 0x0003e80000100800 */
[----:B-1----:R-:W-:Y:S05]  /*20360*/  CALL.REL.NOINC `($__internal_3_$__cuda_sm70_shflsync_idx_p) ;  /* 0x0000edd000007944 */ /* 0x002fea0003c00000 */
[----:B------:R1:W5:Y:S01]  /*20370*/  LDL.LU R8, [R1+0x88] ;  /* 0x0000880001087983 */ /* 0x0003620000300800 */
[----:B------:R-:W-:Y:S01]  /*20380*/  MOV R10, 0x1 ;  /* 0x00000001000a7802 */ /* 0x000fe20000000f00 */
[----:B------:R-:W-:Y:S01]  /*20390*/  IMAD.MOV.U32 R9, RZ, RZ, 0x181f ;  /* 0x0000181fff097424 */ /* 0x000fe200078e00ff */
[----:B------:R-:W-:Y:S01]  /*203a0*/  MOV R3, 0x203f0 ;  /* 0x000203f000037802 */ /* 0x000fe20000000f00 */
[----:B-----5:R-:W-:Y:S02]  /*203b0*/  IMAD.MOV.U32 R2, RZ, RZ, R4 ;  /* 0x000000ffff027224 */ /* 0x020fe400078e0004 */
[----:B------:R1:W-:Y:S04]  /*203c0*/  STL [R1+0x84], R10 ;  /* 0x0000840a01007387 */ /* 0x0003e80000100800 */
[----:B------:R1:W-:Y:S02]  /*203d0*/  STL [R1+0x80], R9 ;  /* 0x0000800901007387 */ /* 0x0003e40000100800 */
[----:B-1----:R-:W-:Y:S05]  /*203e0*/  CALL.REL.NOINC `($__internal_3_$__cuda_sm70_shflsync_idx_p) ;  /* 0x0000ed5000007944 */ /* 0x002fea0003c00000 */
[----:B------:R-:W2:Y:S04]  /*203f0*/  LDL R2, [R1+0xa4] ;  /* 0x0000a40001027983 */ /* 0x000ea80000100800 */
[----:B------:R-:W3:Y:S04]  /*20400*/  LDL.LU R10, [R1+0x88] ;  /* 0x00008800010a7983 */ /* 0x000ee80000300800 */
[----:B------:R-:W4:Y:S01]  /*20410*/  LDL R9, [R1+0x78] ;  /* 0x0000780001097983 */ /* 0x000f220000100800 */
[----:B--2---:R-:W-:Y:S02]  /*20420*/  ISETP.GE.AND P1, PT, R2, c[0x0][0x1d4], PT ;  /* 0x0000750002007a0c */ /* 0x004fe40003f26270 */
[----:B---3--:R-:W-:Y:S05]  /*20430*/  IADD3 R2, P0, R10, R238, RZ ;  /* 0x000000ee0a027210 */ /* 0x008fea0007f1e0ff */
[----:B------:R-:W-:Y:S06]  /*20440*/  IMAD.X R3, R8, 0x1, R239, P0 ;  /* 0x0000000108037824 */ /* 0x000fec00000e06ef */
[----:B------:R-:W-:Y:S01]  /*20450*/  @!PT LDS RZ, [RZ] ;  /* 0x00000000fffff984 */ /* 0x000fe20000000800 */
[----:B------:R-:W-:Y:S01]  /*20460*/  @!PT LDS RZ, [RZ] ;  /* 0x00000000fffff984 */ /* 0x000fe20000000800 */
[----:B------:R-:W-:Y:S01]  /*20470*/  @!PT LDS RZ, [RZ] ;  /* 0x00000000fffff984 */ /* 0x000fe20000000800 */
[----:B----4-:R1:W-:Y:S02]  /*20480*/  LDGSTS.E.BYPASS.LTC128B.128 [R9+0x800], [R2.64], !P1 ;  /* 0x0080000002097fae */ /* 0x0103e4000c901d46 */
[----:B-1----:R-:W-:Y:S04]  /*20490*/  IADD3 R2, -R6, 0x10, RZ ;  /* 0x0000001006027810 */ /* 0x002fe80007ffe1ff */
[----:B------:R-:W-:Y:S04]  /*204a0*/  LOP3.LUT R2, R2, 0xf, RZ, 0xc0, !PT ;  /* 0x0000000f02027812 */ /* 0x000fe800078ec0ff */
[----:B------:R-:W-:Y:S04]  /*204b0*/  IADD3 R2, P1, P0, R2, R10, R236 ;  /* 0x0000000a02027210 */ /* 0x000fe8000783e0ec */
[----:B------:R-:W-:Y:S01]  /*204c0*/  IADD3.X R3, RZ, R8, R237, P1, P0 ;  /* 0x00000008ff037210 */ /* 0x000fe20000fe04ed */
[----:B------:R-:W-:Y:S01]  /*204d0*/  IMAD.MOV.U32 R8, RZ, RZ, 0x2 ;  /* 0x00000002ff087424 */ /* 0x000fe200078e00ff */
[----:B------:R-:W-:Y:S04]  /*204e0*/  ISETP.NE.U32.AND P0, PT, R6, RZ, PT ;  /* 0x000000ff0600720c */ /* 0x000fe80003f05070 */
[----:B------:R1:W-:Y:S09]  /*204f0*/  STL [R1+0x84], R8 ;  /* 0x0000840801007387 */ /* 0x0003f20000100800 */
[----:B------:R2:W-:Y:S02]  /*20500*/  LDGSTS.E.BYPASS.LTC128B.128.ZFILL [R9+0x2000], [R2.64], P0 ;  /* 0x0200000002097fae */ /* 0x0005e40008141d46 */
[----:B--2--5:R-:W-:Y:S01]  /*20510*/  IMAD.MOV.U32 R2, RZ, RZ, R0 ;  /* 0x000000ffff027224 */ /* 0x024fe200078e0000 */
[----:B------:R-:W-:Y:S01]  /*20520*/  MOV R3, 0x20560 ;  /* 0x0002056000037802 */ /* 0x000fe20000000f00 */
[----:B------:R-:W-:Y:S05]  /*20530*/  IMAD.MOV.U32 R0, RZ, RZ, 0x181f ;  /* 0x0000181fff007424 */ /* 0x000fea00078e00ff */
[----:B------:R1:W-:Y:S02]  /*20540*/  STL [R1+0x80], R0 ;  /* 0x0000800001007387 */ /* 0x0003e40000100800 */
[----:B-1----:R-:W-:Y:S05]  /*20550*/  CALL.REL.NOINC `($__internal_3_$__cuda_sm70_shflsync_idx_p) ;  /* 0x0000ebe000007944 */ /* 0x002fea0003c00000 */
[----:B-----5:R1:W5:Y:S01]  /*20560*/  LDL.LU R0, [R1+0x88] ;  /* 0x0000880001007983 */ /* 0x0203620000300800 */
[----:B------:R-:W-:Y:S01]  /*20570*/  MOV R8, 0x2 ;  /* 0x0000000200087802 */ /* 0x000fe20000000f00 */
[----:B------:R-:W-:Y:S01]  /*20580*/  IMAD.MOV.U32 R2, RZ, RZ, R4 ;  /* 0x000000ffff027224 */ /* 0x000fe200078e0004 */
[----:B------:R-:W-:Y:S01]  /*20590*/  MOV R3, 0x205e0 ;  /* 0x000205e000037802 */ /* 0x000fe20000000f00 */
[----:B------:R-:W-:Y:S02]  /*205a0*/  IMAD.MOV.U32 R4, RZ, RZ, 0x181f ;  /* 0x0000181fff047424 */ /* 0x000fe400078e00ff */
[----:B------:R1:W-:Y:S04]  /*205b0*/  STL [R1+0x84], R8 ;  /* 0x0000840801007387 */ /* 0x0003e80000100800 */
[----:B------:R1:W-:Y:S02]  /*205c0*/  STL [R1+0x80], R4 ;  /* 0x0000800401007387 */ /* 0x0003e40000100800 */
[----:B-1---5:R-:W-:Y:S05]  /*205d0*/  CALL.REL.NOINC `($__internal_3_$__cuda_sm70_shflsync_idx_p) ;  /* 0x0000eb6000007944 */ /* 0x022fea0003c00000 */
[----:B------:R1:W5:Y:S02]  /*205e0*/  LDL.LU R2, [R1+0x88] ;  /* 0x0000880001027983 */ /* 0x0003640000300800 */
[----:B-1---5:R-:W-:-:S05]  /*205f0*/  BRA `(.L_x_1446) ;  /* 0xfffecf7000007947 */ /* 0x022fca000383ffff */
.L_x_1307:
[----:B------:R2:W-:Y:S01]  /*20600*/  STL [R1+0x84], RZ ;  /* 0x000084ff01007387 */ /* 0x0005e20000100800 */
[----:B------:R-:W-:Y:S01]  /*20610*/  MOV R6, 0x181f ;  /* 0x0000181f00067802 */ /* 0x000fe20000000f00 */
[----:B------:R-:W-:Y:S01]  /*20620*/  IMAD.MOV.U32 R2, RZ, RZ, R0 ;  /* 0x000000ffff027224 */ /* 0x000fe200078e0000 */
[----:B------:R-:W-:Y:S03]  /*20630*/  MOV R3, 0x20660 ;  /* 0x0002066000037802 */ /* 0x000fe60000000f00 */
[----:B------:R2:W-:Y:S04]  /*20640*/  STL [R1+0x80], R6 ;  /* 0x0000800601007387 */ /* 0x0005e80000100800 */
[----:B-12---:R-:W-:Y:S05]  /*20650*/  CALL.REL.NOINC `($__internal_3_$__cuda_sm70_shflsync_idx_p) ;  /* 0x0000eae000007944 */ /* 0x006fea0003c00000 */
[----:B------:R1:W5:Y:S02]  /*20660*/  LDL.LU R6, [R1+0x88] ;  /* 0x0000880001067983 */ /* 0x0003640000300800 */
[----:B-1---5:R-:W-:-:S05]  /*20670*/  BRA `(.L_x_1447) ;  /* 0xfffee14000007947 */ /* 0x022fca000383ffff */
.L_x_1308:
[----:B------:R4:W-:Y:S01]  /*20680*/  STL [R1+0x84], RZ ;  /* 0x000084ff01007387 */ /* 0x0009e20000100800 */
[----:B------:R-:W-:Y:S01]  /*20690*/  MOV R8, 0x181f ;  /* 0x0000181f00087802 */ /* 0x000fe20000000f00 */
[----:B------:R-:W-:Y:S01]  /*206a0*/  IMAD.MOV.U32 R2, RZ, RZ, R4 ;  /* 0x000000ffff027224 */ /* 0x000fe200078e0004 */
[----:B------:R-:W-:Y:S03]  /*206b0*/  MOV R3, 0x206e0 ;  /* 0x000206e000037802 */ /* 0x000fe60000000f00 */
[----:B------:R4:W-:Y:S04]  /*206c0*/  STL [R1+0x80], R8 ;  /* 0x0000800801007387 */ /* 0x0009e80000100800 */
[----:B-1234-:R-:W-:Y:S05]  /*206d0*/  CALL.REL.NOINC `($__internal_3_$__cuda_sm70_shflsync_idx_p) ;  /* 0x0000ea6000007944 */ /* 0x01efea0003c00000 */
        /* <DEDUP_REMOVED lines=14> */
[----:B------:R2:W-:Y:S04]  /*207c0*/  LDGSTS.E.BYPASS.LTC128B.128 [R10+0x5080], [R8.64], !P2 ;  /* 0x05080000080a7fae */ /* 0x0005e8000d101d46 */
        /* <DEDUP_REMOVED lines=47> */
[----:B-----5:R1:W5:Y:S02]  /*20ac0*/  LDL.LU R4, [R1+0x88] ;  /* 0x0000880001047983 */ /* 0x0203640000300800 */
[----:B-1---5:R-:W-:-:S05]  /*20ad0*/  BRA `(.L_x_1448) ;  /* 0xfffede6000007947 */ /* 0x022fca000383ffff */
.L_x_1309:
[----:B------:R1:W-:Y:S01]  /*20ae0*/  STL [R1+0x84], RZ ;  /* 0x000084ff01007387 */ /* 0x0003e20000100800 */
[----:B------:R-:W-:Y:S01]  /*20af0*/  MOV R4, 0x1c1f ;  /* 0x00001c1f00047802 */ /* 0x000fe20000000f00 */
[----:B------:R-:W-:Y:S01]  /*20b00*/  IMAD.MOV.U32 R2, RZ, RZ, R6 ;  /* 0x000000ffff027224 */ /* 0x000fe200078e0006 */
[----:B------:R-:W-:Y:S03]  /*20b10*/  MOV R3, 0x20b40 ;  /* 0x00020b4000037802 */ /* 0x000fe60000000f00 */
[----:B------:R1:W-:Y:S04]  /*20b20*/  STL [R1+0x80], R4 ;  /* 0x0000800401007387 */ /* 0x0003e80000100800 */
[----:B-1----:R-:W-:Y:S05]  /*20b30*/  CALL.REL.NOINC `($__internal_3_$__cuda_sm70_shflsync_idx_p) ;  /* 0x0000e60000007944 */ /* 0x002fea0003c00000 */
[----:B-----5:R1:W5:Y:S02]  /*20b40*/  LDL.LU R4, [R1+0x88] ;  /* 0x0000880001047983 */ /* 0x0203640000300800 */
[----:B-1---5:R-:W-:-:S05]  /*20b50*/  BRA `(.L_x_1449) ;  /* 0xfffee02000007947 */ /* 0x022fca000383ffff */
.L_x_1314:
[----:B------:R-:W-:Y:S01]  /*20b60*/  MOV R10, 0x1 ;  /* 0x00000001000a7802 */ /* 0x000fe20000000f00 */
[----:B------:R-:W-:Y:S01]  /*20b70*/  IMAD.MOV.U32 R4, RZ, RZ, 0x1c1f ;  /* 0x00001c1fff047424 */ /* 0x000fe200078e00ff */
[----:B------:R-:W-:Y:S01]  /*20b80*/  MOV R3, 0x20bd0 ;  /* 0x00020bd000037802 */ /* 0x000fe20000000f00 */
[----:B------:R-:W-:Y:S02]  /*20b90*/  IMAD.MOV.U32 R2, RZ, RZ, R6 ;  /* 0x000000ffff027224 */ /* 0x000fe400078e0006 */
[----:B------:R2:W-:Y:S04]  /*20ba0*/  STL [R1+0x84], R10 ;  /* 0x0000840a01007387 */ /* 0x0005e80000100800 */
[----:B------:R2:W-:Y:S02]  /*20bb0*/  STL [R1+0x80], R4 ;  /* 0x0000800401007387 */ /* 0x0005e40000100800 */
[----:B-12---:R-:W-:Y:S05]  /*20bc0*/  CALL.REL.NOINC `($__internal_3_$__cuda_sm70_shflsync_idx_p) ;  /* 0x0000e57000007944 */ /* 0x006fea0003c00000 */
[----:B-----5:R1:W5:Y:S02]  /*20bd0*/  LDL.LU R4, [R1+0x88] ;  /* 0x0000880001047983 */ /* 0x0203640000300800 */
[----:B-1---5:R-:W-:-:S05]  /*20be0*/  BRA `(.L_x_1450) ;  /* 0xfffee5a000007947 */ /* 0x022fca000383ffff */
.L_x_1319:
[----:B------:R-:W-:Y:S01]  /*20bf0*/  MOV R10, 0x2 ;  /* 0x00000002000a7802 */ /* 0x000fe20000000f00 */
[----:B------:R-:W-:Y:S01]  /*20c00*/  IMAD.MOV.U32 R4, RZ, RZ, 0x1c1f ;  /* 0x00001c1fff047424 */ /* 0x000fe200078e00ff */
[----:B------:R-:W-:Y:S01]  /*20c10*/  MOV R3, 0x20c60 ;  /* 0x00020c6000037802 */ /* 0x000fe20000000f00 */
[----:B------:R-:W-:Y:S02]  /*20c20*/  IMAD.MOV.U32 R2, RZ, RZ, R6 ;  /* 0x000000ffff027224 */ /* 0x000fe400078e0006 */
[----:B------:R3:W-:Y:S04]  /*20c30*/  STL [R1+0x84], R10 ;  /* 0x0000840a01007387 */ /* 0x0007e80000100800 */
[----:B------:R3:W-:Y:S02]  /*20c40*/  STL [R1+0x80], R4 ;  /* 0x0000800401007387 */ /* 0x0007e40000100800 */
[----:B-123--:R-:W-:Y:S05]  /*20c50*/  CALL.REL.NOINC `($__internal_3_$__cuda_sm70_shflsync_idx_p) ;  /* 0x0000e4e000007944 */ /* 0x00efea0003c00000 */
[----:B-----5:R1:W5:Y:S02]  /*20c60*/  LDL.LU R4, [R1+0x88] ;  /* 0x0000880001047983 */ /* 0x0203640000300800 */
[----:B-1---5:R-:W-:-:S05]  /*20c70*/  BRA `(.L_x_1451) ;  /* 0xfffee9d000007947 */ /* 0x022fca000383ffff */
.L_x_1324:
[----:B------:R-:W-:Y:S01]  /*20c80*/  IMAD.MOV.U32 R4, RZ, RZ, 0x1c1f ;  /* 0x00001c1fff047424 */ /* 0x000fe200078e00ff */
[----:B------:R-:W-:Y:S01]  /*20c90*/  MOV R3, 0x20cf0 ;  /* 0x00020cf000037802 */ /* 0x000fe20000000f00 */
[----:B------:R-:W-:Y:S01]  /*20ca0*/  IMAD.MOV.U32 R2, RZ, RZ, R6 ;  /* 0x000000ffff027224 */ /* 0x000fe200078e0006 */
[----:B-123--:R-:W-:Y:S02]  /*20cb0*/  MOV R6, 0x3 ;  /* 0x0000000300067802 */ /* 0x00efe40000000f00 */
[----:B------:R1:W-:Y:S04]  /*20cc0*/  STL [R1+0x80], R4 ;  /* 0x0000800401007387 */ /* 0x0003e80000100800 */
[----:B------:R1:W-:Y:S02]  /*20cd0*/  STL [R1+0x84], R6 ;  /* 0x0000840601007387 */ /* 0x0003e40000100800 */
[----:B-1----:R-:W-:Y:S05]  /*20ce0*/  CALL.REL.NOINC `($__internal_3_$__cuda_sm70_shflsync_idx_p) ;  /* 0x0000e45000007944 */ /* 0x002fea0003c00000 */
[----:B-----5:R1:W5:Y:S02]  /*20cf0*/  LDL.LU R4, [R1+0x88] ;  /* 0x0000880001047983 */ /* 0x0203640000300800 */
[----:B-1---5:R-:W-:-:S05]  /*20d00*/  BRA `(.L_x_1452) ;  /* 0xfffeee0000007947 */ /* 0x022fca000383ffff */
.L_x_1329:
[----:B------:R-:W-:Y:S02]  /*20d10*/  MOV R3, 0x2 ;  /* 0x0000000200037802 */ /* 0x000fe40000000f00 */
[----:B------:R-:W-:Y:S02]  /*20d20*/  MOV R2, 0x20d40 ;  /* 0x00020d4000027802 */ /* 0x000fe40000000f00 */
[----:B------:R-:W-:Y:S05]  /*20d30*/  CALL.REL.NOINC `($__internal_2_$__cuda_sm70_shflsync_bfly_p) ;  /* 0x0000e3a000007944 */ /* 0x000fea0003c00000 */
[----:B------:R-:W-:Y:S01]  /*20d40*/  MOV R0, R51 ;  /* 0x0000003300007202 */ /* 0x000fe20000000f00 */
[----:B------:R-:W-:-:S05]  /*20d50*/  BRA `(.L_x_1453) ;  /* 0xfffef57000007947 */ /* 0x000fca000383ffff */
.L_x_1330:
[----:B------:R-:W-:Y:S02]  /*20d60*/  MOV R3, 0x1 ;  /* 0x0000000100037802 */ /* 0x000fe40000000f00 */
[----:B------:R-:W-:Y:S02]  /*20d70*/  MOV R2, 0x20d90 ;  /* 0x00020d9000027802 */ /* 0x000fe40000000f00 */
[----:B------:R-:W-:Y:S05]  /*20d80*/  CALL.REL.NOINC `($__internal_2_$__cuda_sm70_shflsync_bfly_p) ;  /* 0x0000e35000007944 */ /* 0x000fea0003c00000 */
[----:B------:R-:W-:Y:S01]  /*20d90*/  IMAD.MOV.U32 R3, RZ, RZ, 0x2 ;  /* 0x00000002ff037424 */ /* 0x000fe200078e00ff */
[----:B------:R-:W-:Y:S01]  /*20da0*/  FMNMX.FTZ R138, R4, R51, !PT ;  /* 0x00000033048a7209 */ /* 0x000fe20007810000 */
[----:B------:R-:W-:Y:S01]  /*20db0*/  IMAD.MOV.U32 R4, RZ, RZ, R137 ;  /* 0x000000ffff047224 */ /* 0x000fe200078e0089 */
[----:B------:R-:W-:Y:S02]  /*20dc0*/  MOV R2, 0x20de0 ;  /* 0x00020de000027802 */ /* 0x000fe40000000f00 */
[----:B------:R-:W-:Y:S05]  /*20dd0*/  CALL.REL.NOINC `($__internal_2_$__cuda_sm70_shflsync_bfly_p) ;  /* 0x0000e30000007944 */ /* 0x000fea0003c00000 */
[----:B------:R-:W-:Y:S01]  /*20de0*/  FMNMX.FTZ R4, R137, R51, !PT ;  /* 0x0000003389047209 */ /* 0x000fe20007810000 */
[----:B------:R-:W-:Y:S01]  /*20df0*/  IMAD.MOV.U32 R3, RZ, RZ, 0x1 ;  /* 0x00000001ff037424 */ /* 0x000fe200078e00ff */
        /* <DEDUP_REMOVED lines=16> */
[----:B------:R-:W-:Y:S01]  /*20f00*/  IMAD.MOV.U32 R3, RZ, RZ, 0x1 ;  /* 0x00000001ff037424 */ /* 0x000fe200078e00ff */
[----:B------:R-:W-:Y:S02]  /*20f10*/  FMNMX.FTZ R6, R6, R51, !PT ;  /* 0x0000003306067209 */ /* 0x000fe40007810000 */
[----:B------:R-:W-:Y:S03]  /*20f20*/  MOV R2, 0x20f50 ;  /* 0x00020f5000027802 */ /* 0x000fe60000000f00 */
[----:B------:R-:W-:Y:S02]  /*20f30*/  IMAD.MOV.U32 R4, RZ, RZ, R6 ;  /* 0x000000ffff047224 */ /* 0x000fe400078e0006 */
[----:B------:R-:W-:Y:S05]  /*20f40*/  CALL.REL.NOINC `($__internal_2_$__cuda_sm70_shflsync_bfly_p) ;  /* 0x0000e19000007944 */ /* 0x000fea0003c00000 */
[----:B------:R-:W-:Y:S01]  /*20f50*/  MOV R3, R51 ;  /* 0x0000003300037202 */ /* 0x000fe20000000f00 */
[----:B------:R-:W-:-:S05]  /*20f60*/  BRA `(.L_x_1454) ;  /* 0xfffef45000007947 */ /* 0x000fca000383ffff */
.L_x_1339:
        /* <DEDUP_REMOVED lines=8> */
.L_x_1340:
        /* <DEDUP_REMOVED lines=8> */
[----:B------:R-:W4:Y:S01]  /*21070*/  LDL R8, [R1+0x78] ;  /* 0x0000780001087983 */ /* 0x000f220000100800 */
[C---:B--2---:R-:W-:Y:S02]  /*21080*/  IADD3 R10, P0, R2.reuse, R240, RZ ;  /* 0x000000f0020a7210 */ /* 0x044fe40007f1e0ff */
[----:B---3--:R-:W-:Y:S03]  /*21090*/  ISETP.GE.AND P1, PT, R3, c[0x0][0x1d4], PT ;  /* 0x0000750003007a0c */ /* 0x008fe60003f26270 */
[C---:B------:R-:W-:Y:S01]  /*210a0*/  IMAD.X R11, R9.reuse, 0x1, R241, P0 ;  /* 0x00000001090b7824 */ /* 0x040fe200000e06f1 */
[----:B------:R-:W-:Y:S04]  /*210b0*/  IADD3 R2, P0, R2, R238, RZ ;  /* 0x000000ee02027210 */ /* 0x000fe80007f1e0ff */
[----:B------:R-:W-:Y:S01]  /*210c0*/  @!PT LDS RZ, [RZ] ;  /* 0x00000000fffff984 */ /* 0x000fe20000000800 */
[----:B------:R-:W-:Y:S01]  /*210d0*/  @!PT LDS RZ, [RZ] ;  /* 0x00000000fffff984 */ /* 0x000fe20000000800 */
[----:B------:R-:W-:Y:S01]  /*210e0*/  @!PT LDS RZ, [RZ] ;  /* 0x00000000fffff984 */ /* 0x000fe20000000800 */
[----:B----4-:R1:W-:Y:S01]  /*210f0*/  LDGSTS.E.BYPASS.LTC128B.128 [R8], [R10.64], !P3 ;  /* 0x000000000a087fae */ /* 0x0103e2000d901d46 */
[----:B------:R-:W-:Y:S01]  /*21100*/  IMAD.X R3, R9, 0x1, R239, P0 ;  /* 0x0000000109037824 */ /* 0x000fe200000e06ef */
[----:B------:R-:W-:Y:S04]  /*21110*/  MOV R9, 0x181f ;  /* 0x0000181f00097802 */ /* 0x000fe80000000f00 */
[----:B------:R2:W-:Y:S04]  /*21120*/  LDGSTS.E.BYPASS.LTC128B.128 [R8+0x1800], [R2.64], !P1 ;  /* 0x0180000002087fae */ /* 0x0005e8000c901d46 */
[----:B------:R3:W-:Y:S01]  /*21130*/  STL [R1+0x80], R9 ;  /* 0x0000800901007387 */ /* 0x0007e20000100800 */
[----:B-1----:R-:W-:Y:S05]  /*21140*/  IMAD.MOV.U32 R10, RZ, RZ, 0x1 ;  /* 0x00000001ff0a7424 */ /* 0x002fea00078e00ff */
[----:B------:R3:W-:Y:S01]  /*21150*/  STL [R1+0x84], R10 ;  /* 0x0000840a01007387 */ /* 0x0007e20000100800 */
[----:B--2--5:R-:W-:Y:S03]  /*21160*/  MOV R2, R4 ;  /* 0x0000000400027202 */ /* 0x024fe60000000f00 */
[----:B------:R3:W5:Y:S01]  /*21170*/  LDL R8, [R1+0xa0] ;  /* 0x0000a00001087983 */ /* 0x0007620000100800 */
[----:B------:R-:W-:Y:S03]  /*21180*/  MOV R3, 0x211a0 ;  /* 0x000211a000037802 */ /* 0x000fe60000000f00 */
[----:B---3-5:R-:W-:Y:S05]  /*21190*/  CALL.REL.NOINC `($__internal_3_$__cuda_sm70_shflsync_idx_p) ;  /* 0x0000dfa000007944 */ /* 0x028fea0003c00000 */
[----:B------:R1:W5:Y:S01]  /*211a0*/  LDL.LU R9, [R1+0x88] ;  /* 0x0000880001097983 */ /* 0x0003620000300800 */
        /* <DEDUP_REMOVED lines=9> */
[----:B--2---:R-:W-:Y:S05]  /*21240*/  IADD3 R2, P0, R11, R240, RZ ;  /* 0x000000f00b027210 */ /* 0x004fea0007f1e0ff */
[----:B------:R-:W-:Y:S05]  /*21250*/  IMAD.X R3, R9, 0x1, R241, P0 ;  /* 0x0000000109037824 */ /* 0x000fea00000e06f1 */
[----:B------:R-:W-:Y:S01]  /*21260*/  @!PT LDS RZ, [RZ] ;  /* 0x00000000fffff984 */ /* 0x000fe20000000800 */
[----:B------:R-:W-:Y:S01]  /*21270*/  @!PT LDS RZ, [RZ] ;  /* 0x00000000fffff984 */ /* 0x000fe20000000800 */
[----:B------:R-:W-:Y:S01]  /*21280*/  @!PT LDS RZ, [RZ] ;  /* 0x00000000fffff984 */ /* 0x000fe20000000800 */
[----:B---3--:R1:W-:Y:S02]  /*21290*/  LDGSTS.E.BYPASS.LTC128B.128 [R10+0x800], [R2.64], !P3 ;  /* 0x00800000020a7fae */ /* 0x0083e4000d901d46 */
        /* <DEDUP_REMOVED lines=23> */
.L_x_1343:
        /* <DEDUP_REMOVED lines=8> */
.L_x_1344:
        /* <DEDUP_REMOVED lines=8> */
[----:B------:R-:W4:Y:S02]  /*21510*/  LDL R3, [R1+0xf4] ;  /* 0x0000f40001037983 */ /* 0x000f240000100800 */
[----:B----4-:R-:W-:Y:S02]  /*21520*/  ISETP.GE.AND P1, PT, R3, c[0x0][0x1d4], PT ;  /* 0x0000750003007a0c */ /* 0x010fe40003f26270 */
[C---:B--2---:R-:W-:Y:S05]  /*21530*/  IADD3 R10, P0, R2.reuse, R240, RZ ;  /* 0x000000f0020a7210 */ /* 0x044fea0007f1e0ff */
[C---:B------:R-:W-:Y:S01]  /*21540*/  IMAD.X R11, R9.reuse, 0x1, R241, P0 ;  /* 0x00000001090b7824 */ /* 0x040fe200000e06f1 */
[----:B------:R-:W-:Y:S04]  /*21550*/  IADD3 R2, P0, R2, R238, RZ ;  /* 0x000000ee02027210 */ /* 0x000fe80007f1e0ff */
[----:B------:R-:W-:Y:S01]  /*21560*/  @!PT LDS RZ, [RZ] ;  /* 0x00000000fffff984 */ /* 0x000fe20000000800 */
[----:B------:R-:W-:Y:S01]  /*21570*/  @!PT LDS RZ, [RZ] ;  /* 0x00000000fffff984 */ /* 0x000fe20000000800 */
[----:B------:R-:W-:Y:S01]  /*21580*/  @!PT LDS RZ, [RZ] ;  /* 0x00000000fffff984 */ /* 0x000fe20000000800 */
[----:B---3--:R1:W-:Y:S01]  /*21590*/  LDGSTS.E.BYPASS.LTC128B.128 [R8+0x5080], [R10.64], !P3 ;  /* 0x050800000a087fae */ /* 0x0083e2000d901d46 */
[----:B------:R-:W-:Y:S02]  /*215a0*/  IMAD.X R3, R9, 0x1, R239, P0 ;  /* 0x0000000109037824 */ /* 0x000fe400000e06ef */
[----:B------:R-:W-:Y:S03]  /*215b0*/  IMAD.MOV.U32 R9, RZ, RZ, 0x1 ;  /* 0x00000001ff097424 */ /* 0x000fe600078e00ff */
[----:B------:R2:W-:Y:S04]  /*215c0*/  LDGSTS.E.BYPASS.LTC128B.128 [R8+0x6880], [R2.64], !P1 ;  /* 0x0688000002087fae */ /* 0x0005e8000c901d46 */
[----:B------:R3:W-:Y:S04]  /*215d0*/  STL [R1+0x84], R9 ;  /* 0x0000840901007387 */ /* 0x0007e80000100800 */
[----:B-1----:R3:W5:Y:S01]  /*215e0*/  LDL R10, [R1+0xa0] ;  /* 0x0000a000010a7983 */ /* 0x0027620000100800 */
[----:B--2---:R-:W-:Y:S02]  /*215f0*/  MOV R8, 0x181f ;  /* 0x0000181f00087802 */ /* 0x004fe40000000f00 */
[----:B-----5:R-:W-:Y:S02]  /*21600*/  MOV R2, R4 ;  /* 0x0000000400027202 */ /* 0x020fe40000000f00 */
[----:B------:R-:W-:Y:S01]  /*21610*/  MOV R3, 0x21640 ;  /* 0x0002164000037802 */ /* 0x000fe20000000f00 */
[----:B------:R3:W-:Y:S04]  /*21620*/  STL [R1+0x80], R8 ;  /* 0x0000800801007387 */ /* 0x0007e80000100800 */
[----:B---3--:R-:W-:Y:S05]  /*21630*/  CALL.REL.NOINC `($__internal_3_$__cuda_sm70_shflsync_idx_p) ;  /* 0x0000db0000007944 */ /* 0x008fea0003c00000 */
        /* <DEDUP_REMOVED lines=39> */
.L_x_1345:
[----:B------:R-:W-:Y:S02]  /*218b0*/  MOV R3, 0x2 ;  /* 0x0000000200037802 */ /* 0x000fe40000000f00 */
[----:B------:R-:W-:Y:S02]  /*218c0*/  MOV R2, 0x218e0 ;  /* 0x000218e000027802 */ /* 0x000fe40000000f00 */
[----:B------:R-:W-:Y:S05]  /*218d0*/  CALL.REL.NOINC `($__internal_2_$__cuda_sm70_shflsync_bfly_p) ;  /* 0x0000d80000007944 */ /* 0x000fea0003c00000 */
[----:B------:R-:W-:Y:S01]  /*218e0*/  MOV R139, R51 ;  /* 0x00000033008b7202 */ /* 0x000fe20000000f00 */
[----:B------:R-:W-:-:S05]  /*218f0*/  BRA `(.L_x_1459) ;  /* 0xffff283000007947 */ /* 0x000fca000383ffff */
.L_x_1346:
[----:B------:R-:W-:Y:S01]  /*21900*/  MOV R3, 0x1 ;  /* 0x0000000100037802 */ /* 0x000fe20000000f00 */
[----:B-1----:R-:W-:Y:S01]  /*21910*/  IMAD.MOV.U32 R4, RZ, RZ, R139 ;  /* 0x000000ffff047224 */ /* 0x002fe200078e008b */
[----:B------:R-:W-:Y:S02]  /*21920*/  MOV R2, 0x21940 ;  /* 0x0002194000027802 */ /* 0x000fe40000000f00 */
[----:B------:R-:W-:Y:S05]  /*21930*/  CALL.REL.NOINC `($__internal_2_$__cuda_sm70_shflsync_bfly_p) ;  /* 0x0000d7a000007944 */ /* 0x000fea0003c00000 */
[----:B------:R-:W-:Y:S01]  /*21940*/  IMAD.MOV.U32 R4, RZ, RZ, R140 ;  /* 0x000000ffff047224 */ /* 0x000fe200078e008c */
[----:B------:R-:W-:Y:S01]  /*21950*/  FMNMX.FTZ R139, R139, R51, !PT ;  /* 0x000000338b8b7209 */ /* 0x000fe20007810000 */
[----:B------:R-:W-:Y:S01]  /*21960*/  IMAD.MOV.U32 R3, RZ, RZ, 0x2 ;  /* 0x00000002ff037424 */ /* 0x000fe200078e00ff */
        /* <DEDUP_REMOVED lines=24> */
[----:B------:R-:W-:Y:S01]  /*21af0*/  MOV R2, R51 ;  /* 0x0000003300027202 */ /* 0x000fe20000000f00 */
[----:B------:R-:W-:-:S05]  /*21b00*/  BRA `(.L_x_1460) ;  /* 0xffff271000007947 */ /* 0x000fca000383ffff */
.L_x_1349:
[----:B----4-:R1:W-:Y:S01]  /*21b10*/  STL [R1+0x84], RZ ;  /* 0x000084ff01007387 */ /* 0x0103e20000100800 */
[----:B------:R-:W-:Y:S01]  /*21b20*/  MOV R7, 0x181f ;  /* 0x0000181f00077802 */ /* 0x000fe20000000f00 */
[----:B------:R-:W-:Y:S01]  /*21b30*/  IMAD.MOV.U32 R2, RZ, RZ, R0 ;  /* 0x000000ffff027224 */ /* 0x000fe200078e0000 */
[----:B------:R-:W-:Y:S03]  /*21b40*/  MOV R3, 0x21b70 ;  /* 0x00021b7000037802 */ /* 0x000fe60000000f00 */
[----:B------:R1:W-:Y:S04]  /*21b50*/  STL [R1+0x80], R7 ;  /* 0x0000800701007387 */ /* 0x0003e80000100800 */
[----:B-1----:R-:W-:Y:S05]  /*21b60*/  CALL.REL.NOINC `($__internal_3_$__cuda_sm70_shflsync_idx_p) ;  /* 0x0000d5d000007944 */ /* 0x002fea0003c00000 */
[----:B------:R1:W5:Y:S02]  /*21b70*/  LDL.LU R7, [R1+0x88] ;  /* 0x0000880001077983 */ /* 0x0003640000300800 */
[----:B-1---5:R-:W-:-:S05]  /*21b80*/  BRA `(.L_x_1461) ;  /* 0xffff46f000007947 */ /* 0x022fca000383ffff */
.L_x_1352:
        /* <DEDUP_REMOVED lines=8> */
.L_x_1353:
[----:B------:R4:W-:Y:S01]  /*21c10*/  STL [R1+0x84], RZ ;  /* 0x000084ff01007387 */ /* 0x0009e20000100800 */
[----:B------:R-:W-:Y:S01]  /*21c20*/  MOV R8, 0x181f ;  /* 0x0000181f00087802 */ /* 0x000fe20000000f00 */
[----:B------:R-:W-:Y:S01]  /*21c30*/  IMAD.MOV.U32 R2, RZ, RZ, R4 ;  /* 0x000000ffff027224 */ /* 0x000fe200078e0004 */
[----:B------:R-:W-:Y:S03]  /*21c40*/  MOV R3, 0x21c70 ;  /* 0x00021c7000037802 */ /* 0x000fe60000000f00 */
[----:B------:R4:W-:Y:S04]  /*21c50*/  STL [R1+0x80], R8 ;  /* 0x0000800801007387 */ /* 0x0009e80000100800 */
[----:B-1234-:R-:W-:Y:S05]  /*21c60*/  CALL.REL.NOINC `($__internal_3_$__cuda_sm70_shflsync_idx_p) ;  /* 0x0000d4d000007944 */ /* 0x01efea0003c00000 */
[----:B------:R-:W2:Y:S04]  /*21c70*/  LDL R11, [R1+0xa4] ;  /* 0x0000a400010b7983 */ /* 0x000ea80000100800 */
[----:B------:R-:W3:Y:S04]  /*21c80*/  LDL.LU R2, [R1+0x88] ;  /* 0x0000880001027983 */ /* 0x000ee80000300800 */
[----:B------:R-:W4:Y:S04]  /*21c90*/  LDL R10, [R1+0x74] ;  /* 0x00007400010a7983 */ /* 0x000f280000100800 */
[----:B------:R-:W2:Y:S02]  /*21ca0*/  LDL R3, [R1+0xf4] ;  /* 0x0000f40001037983 */ /* 0x000ea40000100800 */
[----:B--2---:R-:W-:Y:S02]  /*21cb0*/  ISETP.GE.AND P1, PT, R3, c[0x0][0x1d4], PT ;  /* 0x0000750003007a0c */ /* 0x004fe40003f26270 */
[----:B------:R-:W-:Y:S02]  /*21cc0*/  ISETP.GE.AND P2, PT, R11, c[0x0][0x1d4], PT ;  /* 0x000075000b007a0c */ /* 0x000fe40003f46270 */
[C---:B---3--:R-:W-:Y:S05]  /*21cd0*/  IADD3 R8, P0, R2.reuse, R212, RZ ;  /* 0x000000d402087210 */ /* 0x048fea0007f1e0ff */
[C---:B------:R-:W-:Y:S01]  /*21ce0*/  IMAD.X R9, R7.reuse, 0x1, R214, P0 ;  /* 0x0000000107097824 */ /* 0x040fe200000e06d6 */
[----:B------:R-:W-:Y:S05]  /*21cf0*/  IADD3 R2, P0, R2, R139, RZ ;  /* 0x0000008b02027210 */ /* 0x000fea0007f1e0ff */
[----:B------:R-:W-:Y:S01]  /*21d00*/  @!PT LDS RZ, [RZ] ;  /* 0x00000000fffff984 */ /* 0x000fe20000000800 */
[----:B------:R-:W-:Y:S01]  /*21d10*/  @!PT LDS RZ, [RZ] ;  /* 0x00000000fffff984 */ /* 0x000fe20000000800 */
[----:B------:R-:W-:Y:S01]  /*21d20*/  @!PT LDS RZ, [RZ] ;  /* 0x00000000fffff984 */ /* 0x000fe20000000800 */
[----:B----4-:R1:W-:Y:S01]  /*21d30*/  LDGSTS.E.BYPASS.LTC128B.128 [R10+0x5080], [R8.64], !P2 ;  /* 0x05080000080a7fae */ /* 0x0103e2000d101d46 */
[----:B------:R-:W-:Y:S02]  /*21d40*/  IMAD.X R3, R7, 0x1, R213, P0 ;  /* 0x0000000107037824 */ /* 0x000fe400000e06d5 */
[----:B------:R-:W-:Y:S03]  /*21d50*/  IMAD.MOV.U32 R7, RZ, RZ, 0x181f ;  /* 0x0000181fff077424 */ /* 0x000fe600078e00ff */
[----:B------:R2:W-:Y:S04]  /*21d60*/  LDGSTS.E.BYPASS.LTC128B.128 [R10+0x6880], [R2.64], !P1 ;  /* 0x06880000020a7fae */ /* 0x0005e8000c901d46 */
[----:B------:R3:W-:Y:S01]  /*21d70*/  STL [R1+0x80], R7 ;  /* 0x0000800701007387 */ /* 0x0007e20000100800 */
[----:B-1----:R-:W-:Y:S05]  /*21d80*/  IMAD.MOV.U32 R8, RZ, RZ, 0x1 ;  /* 0x00000001ff087424 */ /* 0x002fea00078e00ff */
[----:B------:R3:W-:Y:S01]  /*21d90*/  STL [R1+0x84], R8 ;  /* 0x0000840801007387 */ /* 0x0007e20000100800 */
[----:B--2---:R-:W-:Y:S01]  /*21da0*/  MOV R3, 0x21dd0 ;  /* 0x00021dd000037802 */ /* 0x004fe20000000f00 */
[----:B-----5:R-:W-:Y:S02]  /*21db0*/  IMAD.MOV.U32 R2, RZ, RZ, R0 ;  /* 0x000000ffff027224 */ /* 0x020fe400078e0000 */
[----:B---3--:R-:W-:Y:S05]  /*21dc0*/  CALL.REL.NOINC `($__internal_3_$__cuda_sm70_shflsync_idx_p) ;  /* 0x0000d37000007944 */ /* 0x008fea0003c00000 */
        /* <DEDUP_REMOVED lines=10> */
[----:B------:R-:W4:Y:S04]  /*21e70*/  LDL R3, [R1+0xf4] ;  /* 0x0000f40001037983 */ /* 0x000f280000100800 */
[----:B------:R-:W4:Y:S01]  /*21e80*/  LDL R10, [R1+0x74] ;  /* 0x00007400010a7983 */ /* 0x000f220000100800 */
[----:B--2---:R-:W-:Y:S02]  /*21e90*/  ISETP.GE.AND P2, PT, R11, c[0x0][0x1d4], PT ;  /* 0x000075000b007a0c */ /* 0x004fe40003f46270 */
[C---:B---3--:R-:W-:Y:S02]  /*21ea0*/  IADD3 R8, P0, R2.reuse, R212, RZ ;  /* 0x000000d402087210 */ /* 0x048fe40007f1e0ff */
[----:B----4-:R-:W-:Y:S03]  /*21eb0*/  ISETP.GE.AND P1, PT, R3, c[0x0][0x1d4], PT ;  /* 0x0000750003007a0c */ /* 0x010fe60003f26270 */
[C---:B------:R-:W-:Y:S01]  /*21ec0*/  IMAD.X R9, R7.reuse, 0x1, R214, P0 ;  /* 0x0000000107097824 */ /* 0x040fe200000e06d6 */
[----:B------:R-:W-:Y:S05]  /*21ed0*/  IADD3 R2, P0, R2, R139, RZ ;  /* 0x0000008b02027210 */ /* 0x000fea0007f1e0ff */
[----:B------:R-:W-:Y:S01]  /*21ee0*/  @!PT LDS RZ, [RZ] ;  /* 0x00000000fffff984 */ /* 0x000fe20000000800 */
[----:B------:R-:W-:Y:S01]  /*21ef0*/  @!PT LDS RZ, [RZ] ;  /* 0x00000000fffff984 */ /* 0x000fe20000000800 */
[----:B------:R-:W-:Y:S01]  /*21f00*/  @!PT LDS RZ, [RZ] ;  /* 0x00000000fffff984 */ /* 0x000fe20000000800 */
[----:B------:R1:W-:Y:S01]  /*21f10*/  LDGSTS.E.BYPASS.LTC128B.128 [R10+0x5880], [R8.64], !P2 ;  /* 0x05880000080a7fae */ /* 0x0003e2000d101d46 */
[----:B------:R-:W-:Y:S02]  /*21f20*/  IMAD.X R3, R7, 0x1, R213, P0 ;  /* 0x0000000107037824 */ /* 0x000fe400000e06d5 */
[----:B------:R-:W-:Y:S03]  /*21f30*/  IMAD.MOV.U32 R7, RZ, RZ, 0x2 ;  /* 0x00000002ff077424 */ /* 0x000fe600078e00ff */
[----:B------:R2:W-:Y:S04]  /*21f40*/  LDGSTS.E.BYPASS.LTC128B.128 [R10+0x7080], [R2.64], !P1 ;  /* 0x07080000020a7fae */ /* 0x0005e8000c901d46 */
[----:B------:R1:W-:Y:S01]  /*21f50*/  STL [R1+0x84], R7 ;  /* 0x0000840701007387 */ /* 0x0003e20000100800 */
        /* <DEDUP_REMOVED lines=15> */
.L_x_1354:
        /* <DEDUP_REMOVED lines=8> */
.L_x_1359:
[----:B------:R-:W-:Y:S01]  /*220d0*/  MOV R4, 0x1 ;  /* 0x0000000100047802 */ /* 0x000fe20000000f00 */
[----:B------:R-:W-:Y:S01]  /*220e0*/  IMAD.MOV.U32 R0, RZ, RZ, 0x1c1f ;  /* 0x00001c1fff007424 */ /* 0x000fe200078e00ff */
[----:B------:R-:W-:Y:S01]  /*220f0*/  MOV R3, 0x22140 ;  /* 0x0002214000037802 */ /* 0x000fe20000000f00 */
[----:B------:R-:W-:Y:S02]  /*22100*/  IMAD.MOV.U32 R2, RZ, RZ, R7 ;  /* 0x000000ffff027224 */ /* 0x000fe400078e0007 */
[----:B------:R2:W-:Y:S04]  /*22110*/  STL [R1+0x84], R4 ;  /* 0x0000840401007387 */ /* 0x0005e80000100800 */
[----:B------:R2:W-:Y:S02]  /*22120*/  STL [R1+0x80], R0 ;  /* 0x0000800001007387 */ /* 0x0005e40000100800 */
[----:B-12---:R-:W-:Y:S05]  /*22130*/  CALL.REL.NOINC `($__internal_3_$__cuda_sm70_shflsync_idx_p) ;  /* 0x0000d00000007944 */ /* 0x006fea0003c00000 */
[----:B------:R1:W5:Y:S02]  /*22140*/  LDL.LU R3, [R1+0x88] ;  /* 0x0000880001037983 */ /* 0x0003640000300800 */
[----:B-1---5:R-:W-:-:S05]  /*22150*/  BRA `(.L_x_1465) ;  /* 0xffff5e3000007947 */ /* 0x022fca000383ffff */
.L_x_1364:
[----:B------:R-:W-:Y:S01]  /*22160*/  MOV R4, 0x2 ;  /* 0x0000000200047802 */ /* 0x000fe20000000f00 */
[----:B------:R-:W-:Y:S01]  /*22170*/  IMAD.MOV.U32 R0, RZ, RZ, 0x1c1f ;  /* 0x00001c1fff007424 */ /* 0x000fe200078e00ff */
[----:B------:R-:W-:Y:S01]  /*22180*/  MOV R3, 0x221d0 ;  /* 0x000221d000037802 */ /* 0x000fe20000000f00 */
[----:B------:R-:W-:Y:S02]  /*22190*/  IMAD.MOV.U32 R2, RZ, RZ, R7 ;  /* 0x000000ffff027224 */ /* 0x000fe400078e0007 */
[----:B------:R3:W-:Y:S04]  /*221a0*/  STL [R1+0x84], R4 ;  /* 0x0000840401007387 */ /* 0x0007e80000100800 */
[----:B------:R3:W-:Y:S02]  /*221b0*/  STL [R1+0x80], R0 ;  /* 0x0000800001007387 */ /* 0x0007e40000100800 */
[----:B-123--:R-:W-:Y:S05]  /*221c0*/  CALL.REL.NOINC `($__internal_3_$__cuda_sm70_shflsync_idx_p) ;  /* 0x0000cf7000007944 */ /* 0x00efea0003c00000 */
[----:B------:R1:W5:Y:S02]  /*221d0*/  LDL.LU R3, [R1+0x88] ;  /* 0x0000880001037983 */ /* 0x0003640000300800 */
[----:B-1---5:R-:W-:-:S05]  /*221e0*/  BRA `(.L_x_1466) ;  /* 0xffff624000007947 */ /* 0x022fca000383ffff */
.L_x_1369:
[----:B------:R-:W-:Y:S01]  /*221f0*/  MOV R4, 0x3 ;  /* 0x0000000300047802 */ /* 0x000fe20000000f00 */
[----:B------:R-:W-:Y:S01]  /*22200*/  IMAD.MOV.U32 R0, RZ, RZ, 0x1c1f ;  /* 0x00001c1fff007424 */ /* 0x000fe200078e00ff */
[----:B------:R-:W-:Y:S01]  /*22210*/  MOV R3, 0x22260 ;  /* 0x0002226000037802 */ /* 0x000fe20000000f00 */
[----:B------:R-:W-:Y:S02]  /*22220*/  IMAD.MOV.U32 R2, RZ, RZ, R7 ;  /* 0x000000ffff027224 */ /* 0x000fe400078e0007 */
[----:B------:R4:W-:Y:S04]  /*22230*/  STL [R1+0x84], R4 ;  /* 0x0000840401007387 */ /* 0x0009e80000100800 */
[----:B------:R4:W-:Y:S02]  /*22240*/  STL [R1+0x80], R0 ;  /* 0x0000800001007387 */ /* 0x0009e40000100800 */
[----:B-1234-:R-:W-:Y:S05]  /*22250*/  CALL.REL.NOINC `($__internal_3_$__cuda_sm70_shflsync_idx_p) ;  /* 0x0000cee000007944 */ /* 0x01efea0003c00000 */
[----:B------:R1:W5:Y:S02]  /*22260*/  LDL.LU R3, [R1+0x88] ;  /* 0x0000880001037983 */ /* 0x0003640000300800 */
[----:B-1---5:R-:W-:-:S05]  /*22270*/  BRA `(.L_x_1467) ;  /* 0xffff665000007947 */ /* 0x022fca000383ffff */
.L_x_1374:
[----:B------:R-:W-:Y:S02]  /*22280*/  MOV R3, 0x2 ;  /* 0x0000000200037802 */ /* 0x000fe40000000f00 */
[----:B------:R-:W-:Y:S02]  /*22290*/  MOV R2, 0x222b0 ;  /* 0x000222b000027802 */ /* 0x000fe40000000f00 */
[----:B------:R-:W-:Y:S05]  /*222a0*/  CALL.REL.NOINC `($__internal_2_$__cuda_sm70_shflsync_bfly_p) ;  /* 0x0000ce3000007944 */ /* 0x000fea0003c00000 */
[----:B------:R-:W-:Y:S01]  /*222b0*/  MOV R139, R51 ;  /* 0x00000033008b7202 */ /* 0x000fe20000000f00 */
[----:B------:R-:W-:-:S05]  /*222c0*/  BRA `(.L_x_1468) ;  /* 0xffff6da000007947 */ /* 0x000fca000383ffff */
.L_x_1375:
        /* <DEDUP_REMOVED lines=33> */
.L_x_1377:
[----:B------:R2:W5:Y:S01]  /*224e0*/  LDL R4, [R1+0x90] ;  /* 0x0000900001047983 */ /* 0x0005620000100800 */
[----:B-1----:R-:W-:-:S02]  /*224f0*/  MOV R3, 0x2 ;  /* 0x0000000200037802 */ /* 0x002fc40000000f00 */
[----:B------:R-:W-:Y:S02]  /*22500*/  MOV R2, 0x22520 ;  /* 0x0002252000027802 */ /* 0x000fe40000000f00 */
[----:B--2--5:R-:W-:Y:S05]  /*22510*/  CALL.REL.NOINC `($__internal_2_$__cuda_sm70_shflsync_bfly_p) ;  /* 0x0000cbc000007944 */ /* 0x024fea0003c00000 */
[----:B------:R-:W-:Y:S01]  /*22520*/  MOV R6, R51 ;  /* 0x0000003300067202 */ /* 0x000fe20000000f00 */
[----:B------:R-:W-:Y:S05]  /*22530*/  BRA `(.L_x_1470) ;  /* 0xffff8bc000007947 */ /* 0x000fea000383ffff */
.L_x_1378:
[----:B------:R-:W-:Y:S01]  /*22540*/  IMAD.MOV.U32 R4, RZ, RZ, R6 ;  /* 0x000000ffff047224 */ /* 0x000fe200078e0006 */
[----:B-1----:R-:W-:Y:S02]  /*22550*/  MOV R3, 0x1 ;  /* 0x0000000100037802 */ /* 0x002fe40000000f00 */
[----:B------:R-:W-:Y:S02]  /*22560*/  MOV R2, 0x22580 ;  /* 0x0002258000027802 */ /* 0x000fe40000000f00 */
[----:B------:R-:W-:Y:S05]  /*22570*/  CALL.REL.NOINC `($__internal_2_$__cuda_sm70_shflsync_bfly_p) ;  /* 0x0000cb6000007944 */ /* 0x000fea0003c00000 */
[----:B------:R1:W5:Y:S01]  /*22580*/  LDL R4, [R1+0x94] ;  /* 0x0000940001047983 */ /* 0x0003620000100800 */
[----:B------:R-:W-:Y:S01]  /*22590*/  FADD.FTZ R6, R6, R51 ;  /* 0x0000003306067221 */ /* 0x000fe20000010000 */
[----:B------:R-:W-:Y:S02]  /*225a0*/  MOV R3, 0x2 ;  /* 0x0000000200037802 */ /* 0x000fe40000000f00 */
[----:B------:R-:W-:Y:S02]  /*225b0*/  MOV R2, 0x225d0 ;  /* 0x000225d000027802 */ /* 0x000fe40000000f00 */
[----:B-1---5:R-:W-:Y:S05]  /*225c0*/  CALL.REL.NOINC `($__internal_2_$__cuda_sm70_shflsync_bfly_p) ;  /* 0x0000cb1000007944 */ /* 0x022fea0003c00000 */
[----:B------:R-:W2:Y:S01]  /*225d0*/  LDL.LU R0, [R1+0x94] ;  /* 0x0000940001007983 */ /* 0x000ea20000300800 */
[----:B------:R-:W-:Y:S02]  /*225e0*/  MOV R3, 0x1 ;  /* 0x0000000100037802 */ /* 0x000fe40000000f00 */
[----:B------:R-:W-:Y:S01]  /*225f0*/  MOV R2, 0x22630 ;  /* 0x0002263000027802 */ /* 0x000fe20000000f00 */
[----:B--2---:R-:W-:-:S05]  /*22600*/  FADD.FTZ R5, R0, R51 ;  /* 0x0000003300057221 */ /* 0x004fca0000010000 */
[----:B------:R-:W-:Y:S02]  /*22610*/  MOV R4, R5 ;  /* 0x0000000500047202 */ /* 0x000fe40000000f00 */
        /* <DEDUP_REMOVED lines=23> */
[----:B------:R-:W-:Y:S05]  /*22790*/  BRA `(.L_x_1471) ;  /* 0xffff8a9000007947 */ /* 0x000fea000383ffff */
.L_x_1398:
        /* <DEDUP_REMOVED lines=8> */
.L_x_1399:
        /* <DEDUP_REMOVED lines=8> */
.L_x_1402:
[----:B--2---:R-:W-:Y:S01]  /*228a0*/  MOV R4, 0x1 ;  /* 0x0000000100047802 */ /* 0x004fe20000000f00 */
[----:B------:R-:W-:Y:S01]  /*228b0*/  IMAD.MOV.U32 R0, RZ, RZ, 0x181f ;  /* 0x0000181fff007424 */ /* 0x000fe200078e00ff */
[----:B------:R-:W-:Y:S01]  /*228c0*/  MOV R3, 0x22910 ;  /* 0x0002291000037802 */ /* 0x000fe20000000f00 */
[----:B----4-:R-:W-:Y:S02]  /*228d0*/  IMAD.MOV.U32 R2, RZ, RZ, R9 ;  /* 0x000000ffff027224 */ /* 0x010fe400078e0009 */
[----:B------:R2:W-:Y:S04]  /*228e0*/  STL [R1+0x84], R4 ;  /* 0x0000840401007387 */ /* 0x0005e80000100800 */
[----:B------:R2:W-:Y:S02]  /*228f0*/  STL [R1+0x80], R0 ;  /* 0x0000800001007387 */ /* 0x0005e40000100800 */
[----:B-123--:R-:W-:Y:S05]  /*22900*/  CALL.REL.NOINC `($__internal_3_$__cuda_sm70_shflsync_idx_p) ;  /* 0x0000c83000007944 */ /* 0x00efea0003c00000 */
        /* <DEDUP_REMOVED lines=10> */
.L_x_1405:
[----:B--2---:R-:W-:Y:S01]  /*229b0*/  MOV R4, 0x2 ;  /* 0x0000000200047802 */ /* 0x004fe20000000f00 */
[----:B------:R-:W-:Y:S01]  /*229c0*/  IMAD.MOV.U32 R0, RZ, RZ, 0x181f ;  /* 0x0000181fff007424 */ /* 0x000fe200078e00ff */
[----:B------:R-:W-:Y:S01]  /*229d0*/  MOV R3, 0x22a20 ;  /* 0x00022a2000037802 */ /* 0x000fe20000000f00 */
[----:B------:R-:W-:Y:S02]  /*229e0*/  IMAD.MOV.U32 R2, RZ, RZ, R9 ;  /* 0x000000ffff027224 */ /* 0x000fe400078e0009 */
[----:B------:R2:W-:Y:S04]  /*229f0*/  STL [R1+0x84], R4 ;  /* 0x0000840401007387 */ /* 0x0005e80000100800 */
[----:B------:R2:W-:Y:S02]  /*22a00*/  STL [R1+0x80], R0 ;  /* 0x0000800001007387 */ /* 0x0005e40000100800 */
[----:B-123--:R-:W-:Y:S05]  /*22a10*/  CALL.REL.NOINC `($__internal_3_$__cuda_sm70_shflsync_idx_p) ;  /* 0x0000c72000007944 */ /* 0x00efea0003c00000 */
[----:B-----5:R1:W5:Y:S02]  /*22a20*/  LDL.LU R0, [R1+0x88] ;  /* 0x0000880001007983 */ /* 0x0203640000300800 */
[----:B-1---5:R-:W-:Y:S05]  /*22a30*/  BRA `(.L_x_1475) ;  /* 0xffffb7b000007947 */ /* 0x022fea000383ffff */
.L_x_1406:
[----:B--2---:R-:W-:Y:S01]  /*22a40*/  MOV R5, 0x2 ;  /* 0x0000000200057802 */ /* 0x004fe20000000f00 */
[----:B------:R-:W-:Y:S01]  /*22a50*/  IMAD.MOV.U32 R4, RZ, RZ, 0x181f ;  /* 0x0000181fff047424 */ /* 0x000fe200078e00ff */
[----:B------:R-:W-:Y:S01]  /*22a60*/  MOV R3, 0x22ab0 ;  /* 0x00022ab000037802 */ /* 0x000fe20000000f00 */
[----:B------:R-:W-:-:S02]  /*22a70*/  IMAD.MOV.U32 R2, RZ, RZ, R11 ;  /* 0x000000ffff027224 */ /* 0x000fc400078e000b */
[----:B------:R2:W-:Y:S04]  /*22a80*/  STL [R1+0x84], R5 ;  /* 0x0000840501007387 */ /* 0x0005e80000100800 */
[----:B------:R2:W-:Y:S02]  /*22a90*/  STL [R1+0x80], R4 ;  /* 0x0000800401007387 */ /* 0x0005e40000100800 */
[----:B-1234-:R-:W-:Y:S05]  /*22aa0*/  CALL.REL.NOINC `($__internal_3_$__cuda_sm70_shflsync_idx_p) ;  /* 0x0000c69000007944 */ /* 0x01efea0003c00000 */
[----:B------:R1:W5:Y:S02]  /*22ab0*/  LDL.LU R2, [R1+0x88] ;  /* 0x0000880001027983 */ /* 0x0003640000300800 */
[----:B-1---5:R-:W-:Y:S05]  /*22ac0*/  BRA `(.L_x_1476) ;  /* 0xffffb74000007947 */ /* 0x022fea000383ffff */
.L_x_1409:
[----:B-1----:R-:W-:Y:S01]  /*22ad0*/  MOV R4, 0x3 ;  /* 0x0000000300047802 */ /* 0x002fe20000000f00 */
[----:B------:R-:W-:Y:S01]  /*22ae0*/  IMAD.MOV.U32 R0, RZ, RZ, 0x181f ;  /* 0x0000181fff007424 */ /* 0x000fe200078e00ff */
[----:B------:R-:W-:Y:S01]  /*22af0*/  MOV R3, 0x22b40 ;  /* 0x00022b4000037802 */ /* 0x000fe20000000f00 */
[----:B---3--:R-:W-:Y:S02]  /*22b00*/  IMAD.MOV.U32 R2, RZ, RZ, R9 ;  /* 0x000000ffff027224 */ /* 0x008fe400078e0009 */
[----:B------:R1:W-:Y:S04]  /*22b10*/  STL [R1+0x84], R4 ;  /* 0x0000840401007387 */ /* 0x0003e80000100800 */
[----:B------:R1:W-:Y:S02]  /*22b20*/  STL [R1+0x80], R0 ;  /* 0x0000800001007387 */ /* 0x0003e40000100800 */
[----:B-12-4-:R-:W-:Y:S05]  /*22b30*/  CALL.REL.NOINC `($__internal_3_$__cuda_sm70_shflsync_idx_p) ;  /* 0x0000c60000007944 */ /* 0x016fea0003c00000 */
        /* <DEDUP_REMOVED lines=10> */
.L_x_1412:
[----:B--2---:R-:W-:Y:S01]  /*22be0*/  MOV R4, 0x4 ;  /* 0x0000000400047802 */ /* 0x004fe20000000f00 */
[----:B------:R-:W-:Y:S01]  /*22bf0*/  IMAD.MOV.U32 R0, RZ, RZ, 0x181f ;  /* 0x0000181fff007424 */ /* 0x000fe200078e00ff */
[----:B------:R-:W-:Y:S01]  /*22c00*/  MOV R3, 0x22c50 ;  /* 0x00022c5000037802 */ /* 0x000fe20000000f00 */
[----:B---3--:R-:W-:Y:S02]  /*22c10*/  IMAD.MOV.U32 R2, RZ, RZ, R9 ;  /* 0x000000ffff027224 */ /* 0x008fe400078e0009 */
[----:B------:R2:W-:Y:S04]  /*22c20*/  STL [R1+0x84], R4 ;  /* 0x0000840401007387 */ /* 0x0005e80000100800 */
[----:B------:R2:W-:Y:S02]  /*22c30*/  STL [R1+0x80], R0 ;  /* 0x0000800001007387 */ /* 0x0005e40000100800 */
[----:B-12-4-:R-:W-:Y:S05]  /*22c40*/  CALL.REL.NOINC `($__internal_3_$__cuda_sm70_shflsync_idx_p) ;  /* 0x0000c4f000007944 */ /* 0x016fea0003c00000 */
[----:B-----5:R1:W5:Y:S02]  /*22c50*/  LDL.LU R0, [R1+0x88] ;  /* 0x0000880001007983 */ /* 0x0203640000300800 */
[----:B-1---5:R-:W-:Y:S05]  /*22c60*/  BRA `(.L_x_1478) ;  /* 0xffffb7d000007947 */ /* 0x022fea000383ffff */
.L_x_1413:
[----:B--2---:R-:W-:Y:S01]  /*22c70*/  MOV R5, 0x4 ;  /* 0x0000000400057802 */ /* 0x004fe20000000f00 */
[----:B------:R-:W-:Y:S01]  /*22c80*/  IMAD.MOV.U32 R4, RZ, RZ, 0x181f ;  /* 0x0000181fff047424 */ /* 0x000fe200078e00ff */
[----:B------:R-:W-:Y:S01]  /*22c90*/  MOV R3, 0x22ce0 ;  /* 0x00022ce000037802 */ /* 0x000fe20000000f00 */
[----:B---3--:R-:W-:-:S02]  /*22ca0*/  IMAD.MOV.U32 R2, RZ, RZ, R11 ;  /* 0x000000ffff027224 */ /* 0x008fc400078e000b */
[----:B------:R2:W-:Y:S04]  /*22cb0*/  STL [R1+0x84], R5 ;  /* 0x0000840501007387 */ /* 0x0005e80000100800 */
[----:B------:R2:W-:Y:S02]  /*22cc0*/  STL [R1+0x80], R4 ;  /* 0x0000800401007387 */ /* 0x0005e40000100800 */
[----:B-12-4-:R-:W-:Y:S05]  /*22cd0*/  CALL.REL.NOINC `($__internal_3_$__cuda_sm70_shflsync_idx_p) ;  /* 0x0000c46000007944 */ /* 0x016fea0003c00000 */
[----:B------:R1:W5:Y:S02]  /*22ce0*/  LDL.LU R2, [R1+0x88] ;  /* 0x0000880001027983 */ /* 0x0003640000300800 */
[----:B-1---5:R-:W-:Y:S05]  /*22cf0*/  BRA `(.L_x_1479) ;  /* 0xffffb76000007947 */ /* 0x022fea000383ffff */
.L_x_1416:
[----:B---3--:R-:W-:Y:S01]  /*22d00*/  MOV R4, 0x5 ;  /* 0x0000000500047802 */ /* 0x008fe20000000f00 */
[----:B------:R-:W-:Y:S01]  /*22d10*/  IMAD.MOV.U32 R0, RZ, RZ, 0x181f ;  /* 0x0000181fff007424 */ /* 0x000fe200078e00ff */
[----:B------:R-:W-:Y:S01]  /*22d20*/  MOV R3, 0x22d70 ;  /* 0x00022d7000037802 */ /* 0x000fe20000000f00 */
[----:B------:R-:W-:Y:S02]  /*22d30*/  IMAD.MOV.U32 R2, RZ, RZ, R9 ;  /* 0x000000ffff027224 */ /* 0x000fe400078e0009 */
[----:B------:R3:W-:Y:S04]  /*22d40*/  STL [R1+0x84], R4 ;  /* 0x0000840401007387 */ /* 0x0007e80000100800 */
[----:B------:R3:W-:Y:S02]  /*22d50*/  STL [R1+0x80], R0 ;  /* 0x0000800001007387 */ /* 0x0007e40000100800 */
[----:B-1234-:R-:W-:Y:S05]  /*22d60*/  CALL.REL.NOINC `($__internal_3_$__cuda_sm70_shflsync_idx_p) ;  /* 0x0000c3d000007944 */ /* 0x01efea0003c00000 */
        /* <DEDUP_REMOVED lines=10> */
.L_x_1419:
        /* <DEDUP_REMOVED lines=9> */
.L_x_1420:
        /* <DEDUP_REMOVED lines=9> */
.L_x_1423:
        /* <DEDUP_REMOVED lines=17> */
        .type           $_ZN7cutlass13device_kernelIN5flash19enable_sm80_to_sm89INS1_16FlashAttnFwdSm80INS1_25CollectiveMainloopFwdSm80ILi4ELi1ELb0EN4cute5tupleIJNS5_1CILi128EEENS7_ILi48EEES8_EEELi128ENS_6half_tEfNS_4arch4Sm80ELb0ELb1ELb1ELb1ELb1ELb1ELb1ELb0EEENS1_21CollectiveEpilogueFwdINS6_IJS8_S8_S9_EEENS6_IJNS7_ILi1EEESH_SH_EEESB_SD_Li128ELb1ELb1ELb0ELb0EEENS1_19SingleTileSchedulerILb1ELb0ELb1ELi128EEEEEEEEEvNT_6ParamsE$_ZZN5flash25CollectiveMainloopFwdSm80ILi4ELi1ELb0EN4cute5tupleIJNS1_1CILi128EEENS3_ILi48EEES4_EEELi128EN7cutlass6half_tEfNS7_4arch4Sm80ELb0ELb1ELb1ELb1ELb1ELb1ELb1ELb0EE3mmaINS_16FlashAttnFwdSm80ISB_NS_21CollectiveEpilogueFwdINS2_IJS4_S4_S5_EEENS2_IJNS3_ILi1EEESG_SG_EEES8_SA_Li128ELb1ELb1ELb0ELb0EEENS_19SingleTileSchedulerILb1ELb0ELb1ELi128EEEE13SharedStorageENS1_6TensorINS1_11ArrayEngineIfLm128EEENS1_6LayoutINS2_IJNS2_IJNS3_ILi2EEESR_EEESR_NS3_ILi16EEEEEENS2_IJNS2_IJSG_SR_EEENS3_ILi4EEENS3_ILi8EEEEEEEEEENS_7SoftmaxILi4ELi0EEEEEbRKNSB_6ParamsERT0_RT1_iRKNS_16SeqlenInfoQKNewKILb1ELb1EEENS2_IJiiiiEEERT_ENKUlvE_clEv,@function
        .size           $_ZN7cutlass13device_kernelIN5flash19enable_sm80_to_sm89INS1_16FlashAttnFwdSm80INS1_25CollectiveMainloopFwdSm80ILi4ELi1ELb0EN4cute5tupleIJNS5_1CILi128EEENS7_ILi48EEES8_EEELi128ENS_6half_tEfNS_4arch4Sm80ELb0ELb1ELb1ELb1ELb1ELb1ELb1ELb0EEENS1_21CollectiveEpilogueFwdINS6_IJS8_S8_S9_EEENS6_IJNS7_ILi1EEESH_SH_EEESB_SD_Li128ELb1ELb1ELb0ELb0EEENS1_19SingleTileSchedulerILb1ELb0ELb1ELi128EEEEEEEEEvNT_6ParamsE$_ZZN5flash25CollectiveMainloopFwdSm80ILi4ELi1ELb0EN4cute5tupleIJNS1_1CILi128EEENS3_ILi48EEES4_EEELi128EN7cutlass6half_tEfNS7_4arch4Sm80ELb0ELb1ELb1ELb1ELb1ELb1ELb1ELb0EE3mmaINS_16FlashAttnFwdSm80ISB_NS_21CollectiveEpilogueFwdINS2_IJS4_S4_S5_EEENS2_IJNS3_ILi1EEESG_SG_EEES8_SA_Li128ELb1ELb1ELb0ELb0EEENS_19SingleTileSchedulerILb1ELb0ELb1ELi128EEEE13SharedStorageENS1_6TensorINS1_11ArrayEngineIfLm128EEENS1_6LayoutINS2_IJNS2_IJNS3_ILi2EEESR_EEESR_NS3_ILi16EEEEEENS2_IJNS2_IJSG_SR_EEENS3_ILi4EEENS3_ILi8EEEEEEEEEENS_7SoftmaxILi4ELi0EEEEEbRKNSB_6ParamsERT0_RT1_iRKNS_16SeqlenInfoQKNewKILb1ELb1EEENS2_IJiiiiEEERT_ENKUlvE_clEv,($__internal_2_$__cuda_sm70_shflsync_bfly_p - $_ZN7cutlass13device_kernelIN5flash19enable_sm80_to_sm89INS1_16FlashAttnFwdSm80INS1_25CollectiveMainloopFwdSm80ILi4ELi1ELb0EN4cute5tupleIJNS5_1CILi128EEENS7_ILi48EEES8_EEELi128ENS_6half_tEfNS_4arch4Sm80ELb0ELb1ELb1ELb1ELb1ELb1ELb1ELb0EEENS1_21CollectiveEpilogueFwdINS6_IJS8_S8_S9_EEENS6_IJNS7_ILi1EEESH_SH_EEESB_SD_Li128ELb1ELb1ELb0ELb0EEENS1_19SingleTileSchedulerILb1ELb0ELb1ELi128EEEEEEEEEvNT_6ParamsE$_ZZN5flash25CollectiveMainloopFwdSm80ILi4ELi1ELb0EN4cute5tupleIJNS1_1CILi128EEENS3_ILi48EEES4_EEELi128EN7cutlass6half_tEfNS7_4arch4Sm80ELb0ELb1ELb1ELb1ELb1ELb1ELb1ELb0EE3mmaINS_16FlashAttnFwdSm80ISB_NS_21CollectiveEpilogueFwdINS2_IJS4_S4_S5_EEENS2_IJNS3_ILi1EEESG_SG_EEES8_SA_Li128ELb1ELb1ELb0ELb0EEENS_19SingleTileSchedulerILb1ELb0ELb1ELi128EEEE13SharedStorageENS1_6TensorINS1_11ArrayEngineIfLm128EEENS1_6LayoutINS2_IJNS2_IJNS3_ILi2EEESR_EEESR_NS3_ILi16EEEEEENS2_IJNS2_IJSG_SR_EEENS3_ILi4EEENS3_ILi8EEEEEEEEEENS_7SoftmaxILi4ELi0EEEEEbRKNSB_6ParamsERT0_RT1_iRKNS_16SeqlenInfoQKNewKILb1ELb1EEENS2_IJiiiiEEERT_ENKUlvE_clEv)
$_ZN7cutlass13device_kernelIN5flash19enable_sm80_to_sm89INS1_16FlashAttnFwdSm80INS1_25CollectiveMainloopFwdSm80ILi4ELi1ELb0EN4cute5tupleIJNS5_1CILi128EEENS7_ILi48EEES8_EEELi128ENS_6half_tEfNS_4arch4Sm80ELb0ELb1ELb1ELb1ELb1ELb1ELb1ELb0EEENS1_21CollectiveEpilogueFwdINS6_IJS8_S8_S9_EEENS6_IJNS7_ILi1EEESH_SH_EEESB_SD_Li128ELb1ELb1ELb0ELb0EEENS1_19SingleTileSchedulerILb1ELb0ELb1ELi128EEEEEEEEEvNT_6ParamsE$_ZZN5flash25CollectiveMainloopFwdSm80ILi4ELi1ELb0EN4cute5tupleIJNS1_1CILi128EEENS3_ILi48EEES4_EEELi128EN7cutlass6half_tEfNS7_4arch4Sm80ELb0ELb1ELb1ELb1ELb1ELb1ELb1ELb0EE3mmaINS_16FlashAttnFwdSm80ISB_NS_21CollectiveEpilogueFwdINS2_IJS4_S4_S5_EEENS2_IJNS3_ILi1EEESG_SG_EEES8_SA_Li128ELb1ELb1ELb0ELb0EEENS_19SingleTileSchedulerILb1ELb0ELb1ELi128EEEE13SharedStorageENS1_6TensorINS1_11ArrayEngineIfLm128EEENS1_6LayoutINS2_IJNS2_IJNS3_ILi2EEESR_EEESR_NS3_ILi16EEEEEENS2_IJNS2_IJSG_SR_EEENS3_ILi4EEENS3_ILi8EEEEEEEEEENS_7SoftmaxILi4ELi0EEEEEbRKNSB_6ParamsERT0_RT1_iRKNS_16SeqlenInfoQKNewKILb1ELb1EEENS2_IJiiiiEEERT_ENKUlvE_clEv:
[----:B------:R-:W-:-:S05]  /*23040*/  IADD3 R20, R100, -c[0x0][0x20], RZ ;  /* 0x8000080064147a10 */ /* 0x000fca0007ffe0ff */
[----:B------:R-:W2:Y:S01]  /*23050*/  LDL.64 R12, [R20] ;  /* 0x00000000140c7983 */ /* 0x000ea20000100a00 */
[----:B------:R-:W-:-:S03]  /*23060*/  ULDC.64 UR4, c[0x0][0x118] ;  /* 0x0000460000047ab9 */ /* 0x000fc60000000a00 */
[----:B--2---:R-:W2:Y:S02]  /*23070*/  LD.E R39, [R12.64+0x11c] ;  /* 0x00011c040c277980 */ /* 0x004ea4000c101900 */
[----:B--2---:R-:W-:-:S13]  /*23080*/  ISETP.GT.AND P0, PT, R39, RZ, PT ;  /* 0x000000ff2700720c */ /* 0x004fda0003f04270 */
[----:B------:R-:W-:Y:S05]  /*23090*/  @P0 BRA `(.L_x_1484) ;  /* 0x0000004000000947 */ /* 0x000fea0003800000 */
[----:B------:R-:W-:Y:S01]  /*230a0*/  MOV R2, R144 ;  /* 0x0000009000027202 */ /* 0x000fe20000000f00 */
[----:B------:R-:W-:-:S04]  /*230b0*/  DEPBAR.LE SB0, 0x1 ;  /* 0x000080400000791a */ /* 0x000fc80000000000 */
[----:B------:R-:W-:-:S04]  /*230c0*/  MOV R3, 0x0 ;  /* 0x0000000000037802 */ /* 0x000fc80000000f00 */
[----:B------:R-:W-:Y:S05]  /*230d0*/  RET.REL.NODEC R2 `(_ZN7cutlass13device_kernelIN5flash19enable_sm80_to_sm89INS1_16FlashAttnFwdSm80INS1_25CollectiveMainloopFwdSm80ILi4ELi1ELb0EN4cute5tupleIJNS5_1CILi128EEENS7_ILi48EEES8_EEELi128ENS_6half_tEfNS_4arch4Sm80ELb0ELb1ELb1ELb1ELb1ELb1ELb1ELb0EEENS1_21CollectiveEpilogueFwdINS6_IJS8_S8_S9_EEENS6_IJNS7_ILi1EEESH_SH_EEESB_SD_Li128ELb1ELb1ELb0ELb0EEENS1_19SingleTileSchedulerILb1ELb0ELb1ELi128EEEEEEEEEvNT_6ParamsE) ;  /* 0xfffdcf2002007950 */ /* 0x000fea0003c3ffff */
.L_x_1484:
[----:B------:R1:W2:Y:S04]  /*230e0*/  LDL.64 R2, [R20+0x8] ;  /* 0x0000080014027983 */ /* 0x0002a80000100a00 */
[----:B------:R1:W3:Y:S04]  /*230f0*/  LDL.64 R14, [R20+0x18] ;  /* 0x00001800140e7983 */ /* 0x0002e80000100a00 */
[----:B------:R1:W4:Y:S04]  /*23100*/  LDL.64 R18, [R20+0x20] ;  /* 0x0000200014127983 */ /* 0x0003280000100a00 */
[----:B------:R-:W3:Y:S04]  /*23110*/  LD.E.U8 R11, [R12.64+0x138] ;  /* 0x000138040c0b7980 */ /* 0x000ee8000c101100 */
[----:B------:R-:W3:Y:S04]  /*23120*/  LD.E.64 R16, [R12.64+0x120] ;  /* 0x000120040c107980 */ /* 0x000ee8000c101b00 */
[----:B------:R2:W5:Y:S04]  /*23130*/  LD.E R30, [R12.64+0x164] ;  /* 0x000164040c1e7980 */ /* 0x000568000c101900 */
[----:B------:R2:W5:Y:S04]  /*23140*/  LD.E.64 R26, [R12.64+0x110] ;  /* 0x000110040c1a7980 */ /* 0x000568000c101b00 */
[----:B------:R2:W5:Y:S04]  /*23150*/  LD.E.64 R24, [R12.64+0x128] ;  /* 0x000128040c187980 */ /* 0x000568000c101b00 */
[----:B-1----:R-:W3:Y:S04]  /*23160*/  LDL.64 R20, [R20+0x10] ;  /* 0x0000100014147983 */ /* 0x002ee80000100a00 */
[----:B--2---:R3:W2:Y:S04]  /*23170*/  LD.E R35, [R2.64] ;  /* 0x0000000402237980 */ /* 0x0046a8000c101900 */
[----:B----4-:R1:W4:Y:S04]  /*23180*/  LD.E R38, [R18.64] ;  /* 0x0000000412267980 */ /* 0x010328000c101900 */
[----:B---3--:R3:W4:Y:S01]  /*23190*/  LD.E R2, [R14.64+0x20] ;  /* 0x000020040e027980 */ /* 0x008722000c101900 */
[----:B------:R-:W-:-:S03]  /*231a0*/  ISETP.NE.AND P0, PT, R11, RZ, PT ;  /* 0x000000ff0b00720c */ /* 0x000fc60003f05270 */
[----:B------:R4:W5:Y:S04]  /*231b0*/  LD.E R34, [R20.64] ;  /* 0x0000000414227980 */ /* 0x000968000c101900 */
[----:B---3--:R-:W3:Y:S01]  /*231c0*/  LD.E.64 R14, [R12.64+0x130] ;  /* 0x000130040c0e7980 */ /* 0x008ee2000c101b00 */
[----:B--2---:R-:W-:-:S04]  /*231d0*/  SHF.R.S32.HI R3, RZ, 0x1f, R35 ;  /* 0x0000001fff037819 */ /* 0x004fc80000011423 */
[----:B------:R-:W-:-:S04]  /*231e0*/  LEA.HI R3, R3, R35, RZ, 0x3 ;  /* 0x0000002303037211 */ /* 0x000fc800078f18ff */
[----:B-1----:R-:W-:-:S05]  /*231f0*/  LOP3.LUT R18, R3, 0xfffffff8, RZ, 0xc0, !PT ;  /* 0xfffffff803127812 */ /* 0x002fca00078ec0ff */
[----:B------:R-:W-:-:S04]  /*23200*/  IMAD.IADD R36, R35, 0x1, -R18 ;  /* 0x0000000123247824 */ /* 0x000fc800078e0a12 */
[----:B------:R-:W-:-:S05]  /*23210*/  IMAD.SHL.U32 R32, R36, 0x4, RZ ;  /* 0x0000000424207824 */ /* 0x000fca00078e00ff */
[----:B------:R-:W-:-:S04]  /*23220*/  IADD3 R66, R32, 0x20, RZ ;  /* 0x0000002020427810 */ /* 0x000fc80007ffe0ff */
[-C--:B------:R-:W-:Y:S01]  /*23230*/  ISETP.GE.AND P1, PT, R66, R39.reuse, PT ;  /* 0x000000274200720c */ /* 0x080fe20003f26270 */
[----:B----4-:R-:W-:Y:S01]  /*23240*/  IMAD R20, R17, R2, RZ ;  /* 0x0000000211147224 */ /* 0x010fe200078e02ff */
[----:B------:R-:W-:Y:S02]  /*23250*/  SHF.R.S32.HI R18, RZ, 0x1f, R2 ;  /* 0x0000001fff127819 */ /* 0x000fe40000011402 */
[----:B------:R-:W-:Y:S02]  /*23260*/  SEL R11, RZ, 0xffffffff, P1 ;  /* 0xffffffffff0b7807 */ /* 0x000fe40000800000 */
[----:B------:R-:W-:Y:S02]  /*23270*/  ISETP.GE.AND P2, PT, R32, R39, PT ;  /* 0x000000272000720c */ /* 0x000fe40003f46270 */
[----:B------:R-:W-:Y:S01]  /*23280*/  SHF.R.S32.HI R68, RZ, 0x3, R3 ;  /* 0x00000003ff447819 */ /* 0x000fe20000011403 */
[----:B------:R-:W-:Y:S01]  /*23290*/  IMAD R20, R16, R18, R20 ;  /* 0x0000001210147224 */ /* 0x000fe200078e0214 */
[----:B------:R-:W-:Y:S01]  /*232a0*/  SEL R3, RZ, 0x1, P2 ;  /* 0x00000001ff037807 */ /* 0x000fe20001000000 */
[----:B------:R-:W-:Y:S01]  /*232b0*/  IMAD.SHL.U32 R11, R11, 0x2, RZ ;  /* 0x000000020b0b7824 */ /* 0x000fe200078e00ff */
[----:B------:R-:W-:Y:S01]  /*232c0*/  LEA R33, R38, R68, 0x7 ;  /* 0x0000004426217211 */ /* 0x000fe200078e38ff */
[----:B------:R-:W-:-:S03]  /*232d0*/  IMAD.WIDE.U32 R28, R16, R2, RZ ;  /* 0x00000002101c7225 */ /* 0x000fc600078e00ff */
[----:B------:R-:W-:Y:S01]  /*232e0*/  LOP3.LUT R31, R11, 0x2, R3, 0xe2, !PT ;  /* 0x000000020b1f7812 */ /* 0x000fe200078ee203 */
[-C--:B---3--:R-:W-:Y:S02]  /*232f0*/  IMAD R19, R15, R2.reuse, RZ ;  /* 0x000000020f137224 */ /* 0x088fe400078e02ff */
[----:B------:R-:W-:-:S04]  /*23300*/  IMAD.WIDE.U32 R22, R14, R2, RZ ;  /* 0x000000020e167225 */ /* 0x000fc800078e00ff */
[----:B------:R-:W-:Y:S01]  /*23310*/  IMAD R18, R14, R18, R19 ;  /* 0x000000120e127224 */ /* 0x000fe200078e0213 */
[----:B------:R-:W-:Y:S01]  /*23320*/  LEA R2, R36, R33, 0x4 ;  /* 0x0000002124027211 */ /* 0x000fe200078e20ff */
[----:B------:R-:W-:Y:S02]  /*23330*/  IMAD.IADD R21, R29, 0x1, R20 ;  /* 0x000000011d157824 */ /* 0x000fe400078e0214 */
[----:B------:R-:W-:Y:S01]  /*23340*/  IMAD.IADD R19, R23, 0x1, R18 ;  /* 0x0000000117137824 */ /* 0x000fe200078e0212 */
[----:B------:R-:W-:Y:S05]  /*23350*/  @!P0 BRA `(.L_x_1485) ;  /* 0x00004d1000008947 */ /* 0x000fea0003800000 */
[----:B-----5:R-:W-:Y:S01]  /*23360*/  ISETP.NE.AND P0, PT, R30, 0x1, PT ;  /* 0x000000011e00780c */ /* 0x020fe20003f05270 */
[----:B------:R-:W-:-:S12]  /*23370*/  BSSY B0, `(.L_x_1486) ;  /* 0x0000006000007945 */ /* 0x000fd80003800000 */
[----:B------:R-:W-:Y:S05]  /*23380*/  @!P0 BRA `(.L_x_1487) ;  /* 0x0000004000008947 */ /* 0x000fea0003800000 */
[----:B------:R1:W2:Y:S04]  /*23390*/  LD.E R3, [R12.64+0x168] ;  /* 0x000168040c037980 */ /* 0x0002a8000c101900 */
[----:B-1----:R-:W3:Y:S01]  /*233a0*/  LD.E R12, [R12.64+0x16c] ;  /* 0x00016c040c0c7980 */ /* 0x002ee2000c101900 */
[----:B--2---:R-:W-:-:S05]  /*233b0*/  IMAD.HI.U32 R2, R2, R3, RZ ;  /* 0x0000000302027227 */ /* 0x004fca00078e00ff */
[----:B---3--:R-:W-:Y:S02]  /*233c0*/  SHF.R.U32.HI R2, RZ, R12, R2 ;  /* 0x0000000cff027219 */ /* 0x008fe40000011602 */
.L_x_1487:
[----:B------:R-:W-:Y:S05]  /*233d0*/  BSYNC B0 ;  /* 0x0000000000007941 */ /* 0x000fea0003800000 */
.L_x_1486:
[----:B------:R-:W-:Y:S01]  /*233e0*/  MOV R20, R28 ;  /* 0x0000001c00147202 */ /* 0x000fe20000000f00 */
[----:B------:R-:W-:Y:S01]  /*233f0*/  IMAD R12, R17, R2, RZ ;  /* 0x00000002110c7224 */ /* 0x000fe200078e02ff */
[----:B------:R-:W-:Y:S01]  /*23400*/  MOV R18, R22 ;  /* 0x0000001600127202 */ /* 0x000fe20000000f00 */
[-C--:B------:R-:W-:Y:S01]  /*23410*/  IMAD R13, R15, R2.reuse, RZ ;  /* 0x000000020f0d7224 */ /* 0x080fe200078e02ff */
[----:B------:R-:W-:Y:S01]  /*23420*/  SHF.R.S32.HI R11, RZ, 0x1f, R2 ;  /* 0x0000001fff0b7819 */ /* 0x000fe20000011402 */
[----:B------:R-:W-:-:S04]  /*23430*/  IMAD.WIDE.U32 R20, R16, R2, R20 ;  /* 0x0000000210147225 */ /* 0x000fc800078e0014 */
[----:B------:R-:W-:Y:S01]  /*23440*/  IMAD.WIDE.U32 R2, R14, R2, R18 ;  /* 0x000000020e027225 */ /* 0x000fe200078e0012 */
[----:B------:R-:W-:-:S03]  /*23450*/  LEA R18, P1, R20, R26, 0x1 ;  /* 0x0000001a14127211 */ /* 0x000fc600078208ff */
[-C--:B------:R-:W-:Y:S01]  /*23460*/  IMAD R16, R16, R11.reuse, R12 ;  /* 0x0000000b10107224 */ /* 0x080fe200078e020c */
[----:B------:R-:W-:Y:S01]  /*23470*/  LEA R19, P0, R2, R24, 0x1 ;  /* 0x0000001802137211 */ /* 0x000fe200078008ff */
[----:B------:R-:W-:-:S03]  /*23480*/  IMAD R14, R14, R11, R13 ;  /* 0x0000000b0e0e7224 */ /* 0x000fc600078e020d */
[----:B------:R-:W-:Y:S02]  /*23490*/  IADD3 R11, R21, R16, RZ ;  /* 0x00000010150b7210 */ /* 0x000fe40007ffe0ff */
[----:B------:R-:W-:Y:S02]  /*234a0*/  IADD3 R14, R3, R14, RZ ;  /* 0x0000000e030e7210 */ /* 0x000fe40007ffe0ff */
[----:B------:R-:W-:Y:S02]  /*234b0*/  LEA.HI.X R20, R20, R27, R11, 0x1, P1 ;  /* 0x0000001b14147211 */ /* 0x000fe400008f0c0b */
[----:B------:R-:W-:Y:S01]  /*234c0*/  LEA.HI.X R24, R2, R25, R14, 0x1, P0 ;  /* 0x0000001902187211 */ /* 0x000fe200000f0c0e */
[----:B------:R-:W-:Y:S05]  /*234d0*/  BRA.DIV ~URZ, `(.L_x_1488) ;  /* 0x000099127f007947 */ /* 0x000fea000b800000 */
[----:B------:R1:W2:Y:S02]  /*234e0*/  SHFL.IDX PT, R11, R20, RZ, 0x181f ;  /* 0x00181fff140b7589 */ /* 0x0002a400000e0000 */
.L_x_1586:
[----:B------:R-:W-:Y:S05]  /*234f0*/  BRA.DIV ~URZ, `(.L_x_1489) ;  /* 0x000099727f007947 */ /* 0x000fea000b800000 */
[----:B------:R3:W4:Y:S01]  /*23500*/  SHFL.IDX PT, R12, R18, RZ, 0x181f ;  /* 0x00181fff120c7589 */ /* 0x00072200000e0000 */
[----:B--2---:R-:W-:-:S03]  /*23510*/  MOV R13, R11 ;  /* 0x0000000b000d7202 */ /* 0x004fc60000000f00 */
[----:B------:R3:W2:Y:S04]  /*23520*/  SHFL.IDX PT, R14, R24, RZ, 0x181f ;  /* 0x00181fff180e7589 */ /* 0x0006a800000e0000 */
[----:B------:R3:W1:Y:S02]  /*23530*/  SHFL.IDX PT, R2, R19, RZ, 0x181f ;  /* 0x00181fff13027589 */ /* 0x00066400000e0000 */
.L_x_1587:
[----:B------:R-:W-:Y:S01]  /*23540*/  IMAD R30, R34, R30, RZ ;  /* 0x0000001e221e7224 */ /* 0x000fe200078e02ff */
[----:B------:R-:W-:Y:S01]  /*23550*/  BSSY B0, `(.L_x_1490) ;  /* 0x000001b000007945 */ /* 0x000fe20003800000 */
[----:B------:R-:W-:Y:S01]  /*23560*/  CS2R R48, SRZ ;  /* 0x0000000000307805 */ /* 0x000fe2000001ff00 */
[----:B------:R-:W-:Y:S01]  /*23570*/  CS2R R36, SRZ ;  /* 0x0000000000247805 */ /* 0x000fe2000001ff00 */
[----:B------:R-:W-:Y:S01]  /*23580*/  CS2R R26, SRZ ;  /* 0x00000000001a7805 */ /* 0x000fe2000001ff00 */
[----:B------:R-:W-:Y:S01]  /*23590*/  ISETP.GE.AND P0, PT, R33, R30, PT ;  /* 0x0000001e2100720c */ /* 0x000fe20003f06270 */
[----:B------:R-:W-:Y:S01]  /*235a0*/  CS2R R40, SRZ ;  /* 0x0000000000287805 */ /* 0x000fe2000001ff00 */
[----:B------:R-:W-:Y:S01]  /*235b0*/  CS2R R28, SRZ ;  /* 0x00000000001c7805 */ /* 0x000fe2000001ff00 */
[----:B--2---:R-:W-:-:S10]  /*235c0*/  MOV R3, R14 ;  /* 0x0000000e00037202 */ /* 0x004fd40000000f00 */
[----:B------:R-:W-:Y:S05]  /*235d0*/  @P0 BRA `(.L_x_1491) ;  /* 0x0000012000000947 */ /* 0x000fea0003800000 */
[C---:B------:R-:W-:Y:S01]  /*235e0*/  LOP3.LUT P0, RZ, R31.reuse, 0x2, RZ, 0xc0, !PT ;  /* 0x000000021fff7812 */ /* 0x040fe2000780c0ff */
[----:B------:R-:W-:Y:S01]  /*235f0*/  CS2R R26, SRZ ;  /* 0x00000000001a7805 */ /* 0x000fe2000001ff00 */
[----:B------:R-:W-:Y:S01]  /*23600*/  LOP3.LUT R11, R31, 0x1, RZ, 0xc0, !PT ;  /* 0x000000011f0b7812 */ /* 0x000fe200078ec0ff */
[----:B------:R-:W-:Y:S01]  /*23610*/  CS2R R28, SRZ ;  /* 0x00000000001c7805 */ /* 0x000fe2000001ff00 */
[----:B------:R-:W-:Y:S01]  /*23620*/  CS2R R36, SRZ ;  /* 0x0000000000247805 */ /* 0x000fe2000001ff00 */
[----:B------:R-:W-:Y:S01]  /*23630*/  CS2R R40, SRZ ;  /* 0x0000000000287805 */ /* 0x000fe2000001ff00 */
[----:B------:R-:W-:-:S07]  /*23640*/  ISETP.NE.U32.AND P1, PT, R11, 0x1, PT ;  /* 0x000000010b00780c */ /* 0x000fce0003f25070 */
[----:B------:R-:W-:-:S04]  /*23650*/  @P0 SHF.R.S32.HI R11, RZ, 0x1f, R66 ;  /* 0x0000001fff0b0819 */ /* 0x000fc80000011442 */
[----:B------:R-:W-:Y:S02]  /*23660*/  @P0 LEA.HI R11, R11, R66, RZ, 0x2 ;  /* 0x000000420b0b0211 */ /* 0x000fe400078f10ff */
[----:B----4-:R-:W-:Y:S02]  /*23670*/  @!P1 IMAD.WIDE R16, R32, 0x2, R12 ;  /* 0x0000000220109825 */ /* 0x010fe400078e020c */
[----:B------:R-:W-:-:S03]  /*23680*/  @P0 LOP3.LUT R11, R11, 0xfffffffc, RZ, 0xc0, !PT ;  /* 0xfffffffc0b0b0812 */ /* 0x000fc600078ec0ff */
[----:B------:R2:W5:Y:S02]  /*23690*/  @!P1 LD.E.64 R26, [R16.64] ;  /* 0x00000004101a9980 */ /* 0x000564000c101b00 */
[----:B------:R-:W-:-:S04]  /*236a0*/  @P0 IMAD.WIDE R14, R11, 0x2, R12 ;  /* 0x000000020b0e0825 */ /* 0x000fc800078e020c */
[--C-:B-1----:R-:W-:Y:S01]  /*236b0*/  @P0 IMAD.WIDE R12, R11, 0x2, R2.reuse ;  /* 0x000000020b0c0825 */ /* 0x102fe200078e0202 */
[----:B------:R2:W5:Y:S03]  /*236c0*/  @P0 LD.E.64 R36, [R14.64] ;  /* 0x000000040e240980 */ /* 0x000566000c101b00 */
[----:B------:R-:W-:Y:S01]  /*236d0*/  @!P1 IMAD.WIDE R2, R32, 0x2, R2 ;  /* 0x0000000220029825 */ /* 0x000fe200078e0202 */
[----:B------:R2:W5:Y:S04]  /*236e0*/  @P0 LD.E.64 R40, [R12.64] ;  /* 0x000000040c280980 */ /* 0x000568000c101b00 */
[----:B------:R2:W5:Y:S02]  /*236f0*/  @!P1 LD.E.64 R28, [R2.64] ;  /* 0x00000004021c9980 */ /* 0x000564000c101b00 */
.L_x_1491:
[----:B------:R-:W-:Y:S05]  /*23700*/  BSYNC B0 ;  /* 0x0000000000007941 */ /* 0x000fea0003800000 */
.L_x_1490:
[----:B--2-45:R-:W-:Y:S02]  /*23710*/  IMAD.MOV.U32 R12, RZ, RZ, R36 ;  /* 0x000000ffff0c7224 */ /* 0x034fe400078e0024 */
[----:B------:R-:W-:-:S02]  /*23720*/  IMAD.MOV.U32 R11, RZ, RZ, R37 ;  /* 0x000000ffff0b7224 */ /* 0x000fc400078e0025 */
[----:B------:R-:W-:Y:S01]  /*23730*/  IMAD.MOV.U32 R3, RZ, RZ, R26 ;  /* 0x000000ffff037224 */ /* 0x000fe200078e001a */
[----:B------:R-:W-:Y:S01]  /*23740*/  PRMT R69, R69, 0x5410, R12 ;  /* 0x0000541045457816 */ /* 0x000fe2000000000c */
[----:B-1----:R-:W-:Y:S01]  /*23750*/  IMAD.MOV.U32 R2, RZ, RZ, R27 ;  /* 0x000000ffff027224 */ /* 0x002fe200078e001b */
        /* <DEDUP_REMOVED lines=8> */
[----:B------:R-:W-:-:S02]  /*237e0*/  PRMT R101, R101, 0x5410, R11 ;  /* 0x0000541065657816 */ /* 0x000fc4000000000b */
[----:B------:R-:W-:Y:S02]  /*237f0*/  PRMT R25, R3, 0x7610, R25 ;  /* 0x0000761003197816 */ /* 0x000fe40000000019 */
[----:B------:R-:W-:Y:S01]  /*23800*/  PRMT R34, R2, 0x7610, R34 ;  /* 0x0000761002227816 */ /* 0x000fe20000000022 */
[----:B------:R-:W-:Y:S05]  /*23810*/  BRA.DIV ~URZ, `(.L_x_1492) ;  /* 0x000097d27f007947 */ /* 0x000fea000b800000 */
[----:B------:R1:W2:Y:S04]  /*23820*/  SHFL.IDX PT, R13, R20, 0x1, 0x181f ;  /* 0x00381f00140d7f89 */ /* 0x0002a800000e0000 */
[----:B------:R1:W4:Y:S04]  /*23830*/  SHFL.IDX PT, R12, R18, 0x1, 0x181f ;  /* 0x00381f00120c7f89 */ /* 0x00032800000e0000 */
[----:B------:R1:W3:Y:S04]  /*23840*/  SHFL.IDX PT, R11, R24, 0x1, 0x181f ;  /* 0x00381f00180b7f89 */ /* 0x0002e800000e0000 */
[----:B------:R1:W1:Y:S02]  /*23850*/  SHFL.IDX PT, R2, R19, 0x1, 0x181f ;  /* 0x00381f0013027f89 */ /* 0x00026400000e0000 */
.L_x_1588:
[----:B------:R-:W-:Y:S01]  /*23860*/  IADD3 R3, R33, 0x10, RZ ;  /* 0x0000001021037810 */ /* 0x000fe20007ffe0ff */
[----:B------:R-:W-:Y:S01]  /*23870*/  BSSY B0, `(.L_x_1493) ;  /* 0x0000019000007945 */ /* 0x000fe20003800000 */
[----:B------:R-:W-:Y:S01]  /*23880*/  CS2R R42, SRZ ;  /* 0x00000000002a7805 */ /* 0x000fe2000001ff00 */
[----:B------:R-:W-:Y:S01]  /*23890*/  CS2R R46, SRZ ;  /* 0x00000000002e7805 */ /* 0x000fe2000001ff00 */
[----:B------:R-:W-:Y:S01]  /*238a0*/  ISETP.GE.AND P0, PT, R3, R30, PT ;  /* 0x0000001e0300720c */ /* 0x000fe20003f06270 */
[----:B------:R-:W-:Y:S01]  /*238b0*/  CS2R R44, SRZ ;  /* 0x00000000002c7805 */ /* 0x000fe2000001ff00 */
[----:B---3--:R-:W-:-:S11]  /*238c0*/  IMAD.MOV.U32 R3, RZ, RZ, R11 ;  /* 0x000000ffff037224 */ /* 0x008fd600078e000b */
        /* <DEDUP_REMOVED lines=10> */
[----:B--2-4-:R-:W-:Y:S02]  /*23970*/  @!P1 IMAD.WIDE R16, R32, 0x2, R12 ;  /* 0x0000000220109825 */ /* 0x014fe400078e020c */
        /* <DEDUP_REMOVED lines=8> */
.L_x_1494:
[----:B------:R-:W-:Y:S05]  /*23a00*/  BSYNC B0 ;  /* 0x0000000000007941 */ /* 0x000fea0003800000 */
.L_x_1493:
        /* <DEDUP_REMOVED lines=17> */
[----:B------:R1:W2:Y:S02]  /*23b20*/  SHFL.IDX PT, R11, R20, 0x2, 0x181f ;  /* 0x00581f00140b7f89 */ /* 0x0002a400000e0000 */
.L_x_1589:
[----:B------:R-:W-:Y:S05]  /*23b30*/  BRA.DIV ~URZ, `(.L_x_1496) ;  /* 0x000097727f007947 */ /* 0x000fea000b800000 */
[----:B------:R3:W4:Y:S01]  /*23b40*/  SHFL.IDX PT, R12, R18, 0x2, 0x181f ;  /* 0x00581f00120c7f89 */ /* 0x00072200000e0000 */
[----:B--2---:R-:W-:-:S03]  /*23b50*/  MOV R13, R11 ;  /* 0x0000000b000d7202 */ /* 0x004fc60000000f00 */
[----:B------:R3:W2:Y:S04]  /*23b60*/  SHFL.IDX PT, R14, R24, 0x2, 0x181f ;  /* 0x00581f00180e7f89 */ /* 0x0006a800000e0000 */
[----:B------:R3:W1:Y:S02]  /*23b70*/  SHFL.IDX PT, R2, R19, 0x2, 0x181f ;  /* 0x00581f0013027f89 */ /* 0x00066400000e0000 */
.L_x_1590:
[----:B------:R-:W-:Y:S01]  /*23b80*/  IADD3 R3, R33, 0x20, RZ ;  /* 0x0000002021037810 */ /* 0x000fe20007ffe0ff */
[----:B------:R-:W-:Y:S01]  /*23b90*/  BSSY B0, `(.L_x_1497) ;  /* 0x000001b000007945 */ /* 0x000fe20003800000 */
[----:B------:R-:W-:Y:S01]  /*23ba0*/  CS2R R64, SRZ ;  /* 0x0000000000407805 */ /* 0x000fe2000001ff00 */
[----:B------:R-:W-:Y:S01]  /*23bb0*/  CS2R R54, SRZ ;  /* 0x0000000000367805 */ /* 0x000fe2000001ff00 */
[----:B------:R-:W-:Y:S01]  /*23bc0*/  ISETP.GE.AND P0, PT, R3, R30, PT ;  /* 0x0000001e0300720c */ /* 0x000fe20003f06270 */
[----:B------:R-:W-:Y:S01]  /*23bd0*/  CS2R R50, SRZ ;  /* 0x0000000000327805 */ /* 0x000fe2000001ff00 */
[----:B------:R-:W-:Y:S01]  /*23be0*/  CS2R R56, SRZ ;  /* 0x0000000000387805 */ /* 0x000fe2000001ff00 */
[----:B------:R-:W-:Y:S01]  /*23bf0*/  CS2R R52, SRZ ;  /* 0x0000000000347805 */ /* 0x000fe2000001ff00 */
[----:B--2---:R-:W-:-:S09]  /*23c00*/  IMAD.MOV.U32 R3, RZ, RZ, R14 ;  /* 0x000000ffff037224 */ /* 0x004fd200078e000e */
        /* <DEDUP_REMOVED lines=19> */
.L_x_1498:
[----:B------:R-:W-:Y:S05]  /*23d40*/  BSYNC B0 ;  /* 0x0000000000007941 */ /* 0x000fea0003800000 */
.L_x_1497:
        /* <DEDUP_REMOVED lines=21> */
.L_x_1591:
        /* <DEDUP_REMOVED lines=26> */
.L_x_1501:
[----:B------:R-:W-:Y:S05]  /*24040*/  BSYNC B0 ;  /* 0x0000000000007941 */ /* 0x000fea0003800000 */
.L_x_1500:
        /* <DEDUP_REMOVED lines=18> */
.L_x_1592:
[----:B------:R-:W-:Y:S05]  /*24170*/  BRA.DIV ~URZ, `(.L_x_1503) ;  /* 0x000095a27f007947 */ /* 0x000fea000b800000 */
[----:B------:R3:W4:Y:S01]  /*24180*/  SHFL.IDX PT, R12, R18, 0x4, 0x181f ;  /* 0x00981f00120c7f89 */ /* 0x00072200000e0000 */
[----:B--2---:R-:W-:-:S03]  /*24190*/  MOV R13, R11 ;  /* 0x0000000b000d7202 */ /* 0x004fc60000000f00 */
[----:B------:R3:W2:Y:S04]  /*241a0*/  SHFL.IDX PT, R14, R24, 0x4, 0x181f ;  /* 0x00981f00180e7f89 */ /* 0x0006a800000e0000 */
[----:B------:R3:W1:Y:S02]  /*241b0*/  SHFL.IDX PT, R2, R19, 0x4, 0x181f ;  /* 0x00981f0013027f89 */ /* 0x00066400000e0000 */
.L_x_1593:
[----:B------:R-:W-:Y:S01]  /*241c0*/  IADD3 R3, R33, 0x40, RZ ;  /* 0x0000004021037810 */ /* 0x000fe20007ffe0ff */
[----:B------:R-:W-:Y:S01]  /*241d0*/  BSSY B0, `(.L_x_1504) ;  /* 0x000001b000007945 */ /* 0x000fe20003800000 */
[----:B------:R-:W-:Y:S01]  /*241e0*/  CS2R R72, SRZ ;  /* 0x0000000000487805 */ /* 0x000fe2000001ff00 */
[----:B------:R-:W-:Y:S01]  /*241f0*/  CS2R R66, SRZ ;  /* 0x0000000000427805 */ /* 0x000fe2000001ff00 */
[----:B------:R-:W-:Y:S01]  /*24200*/  ISETP.GE.AND P0, PT, R3, R30, PT ;  /* 0x0000001e0300720c */ /* 0x000fe20003f06270 */
[----:B------:R-:W-:Y:S01]  /*24210*/  CS2R R74, SRZ ;  /* 0x00000000004a7805 */ /* 0x000fe2000001ff00 */
[----:B------:R-:W-:Y:S01]  /*24220*/  CS2R R70, SRZ ;  /* 0x0000000000467805 */ /* 0x000fe2000001ff00 */
[----:B--2---:R-:W-:-:S10]  /*24230*/  IMAD.MOV.U32 R3, RZ, RZ, R14 ;  /* 0x000000ffff037224 */ /* 0x004fd400078e000e */
        /* <DEDUP_REMOVED lines=8> */
[----:B------:R-:W-:-:S04]  /*242c0*/  @P0 IADD3 R11, R32, 0x20, RZ ;  /* 0x00000020200b0810 */ /* 0x000fc80007ffe0ff */
[----:B------:R-:W-:Y:S02]  /*242d0*/  @P0 SHF.R.S32.HI R14, RZ, 0x1f, R11 ;  /* 0x0000001fff0e0819 */ /* 0x000fe4000001140b */
[----:B----4-:R-:W-:Y:S02]  /*242e0*/  @!P1 IMAD.WIDE R16, R32, 0x2, R12 ;  /* 0x0000000220109825 */ /* 0x010fe400078e020c */
[----:B------:R-:W-:-:S03]  /*242f0*/  @P0 LEA.HI R11, R14, R11, RZ, 0x2 ;  /* 0x0000000b0e0b0211 */ /* 0x000fc600078f10ff */
[----:B------:R2:W5:Y:S01]  /*24300*/  @!P1 LD.E.64 R66, [R16.64] ;  /* 0x0000000410429980 */ /* 0x000562000c101b00 */
[----:B------:R-:W-:-:S05]  /*24310*/  @P0 LOP3.LUT R11, R11, 0xfffffffc, RZ, 0xc0, !PT ;  /* 0xfffffffc0b0b0812 */ /* 0x000fca00078ec0ff */
[----:B------:R-:W-:-:S04]  /*24320*/  @P0 IMAD.WIDE R14, R11, 0x2, R12 ;  /* 0x000000020b0e0825 */ /* 0x000fc800078e020c */
[--C-:B-1----:R-:W-:Y:S01]  /*24330*/  @P0 IMAD.WIDE R12, R11, 0x2, R2.reuse ;  /* 0x000000020b0c0825 */ /* 0x102fe200078e0202 */
[----:B------:R2:W5:Y:S03]  /*24340*/  @P0 LD.E.64 R72, [R14.64] ;  /* 0x000000040e480980 */ /* 0x000566000c101b00 */
[----:B------:R-:W-:Y:S01]  /*24350*/  @!P1 IMAD.WIDE R2, R32, 0x2, R2 ;  /* 0x0000000220029825 */ /* 0x000fe200078e0202 */
[----:B------:R2:W5:Y:S04]  /*24360*/  @P0 LD.E.64 R74, [R12.64] ;  /* 0x000000040c4a0980 */ /* 0x000568000c101b00 */
[----:B------:R2:W5:Y:S02]  /*24370*/  @!P1 LD.E.64 R70, [R2.64] ;  /* 0x0000000402469980 */ /* 0x000564000c101b00 */
.L_x_1505:
[----:B------:R-:W-:Y:S05]  /*24380*/  BSYNC B0 ;  /* 0x0000000000007941 */ /* 0x000fea0003800000 */
.L_x_1504:
[----:B--2-45:R-:W-:Y:S01]  /*24390*/  IMAD.MOV.U32 R12, RZ, RZ, R72 ;  /* 0x000000ffff0c7224 */ /* 0x034fe200078e0048 */
[----:B------:R-:W-:Y:S01]  /*243a0*/  CS2R R82, SRZ ;  /* 0x0000000000527805 */ /* 0x000fe2000001ff00 */
        /* <DEDUP_REMOVED lines=17> */
.L_x_1594:
[----:B------:R-:W-:Y:S05]  /*244c0*/  BRA.DIV ~URZ, `(.L_x_1507) ;  /* 0x000094927f007947 */ /* 0x000fea000b800000 */
[----:B------:R4:W1:Y:S01]  /*244d0*/  SHFL.IDX PT, R12, R18, 0x5, 0x181f ;  /* 0x00b81f00120c7f89 */ /* 0x00086200000e0000 */
[----:B--2---:R-:W-:-:S03]  /*244e0*/  MOV R13, R11 ;  /* 0x0000000b000d7202 */ /* 0x004fc60000000f00 */
[----:B------:R4:W2:Y:S04]  /*244f0*/  SHFL.IDX PT, R14, R24, 0x5, 0x181f ;  /* 0x00b81f00180e7f89 */ /* 0x0008a800000e0000 */
[----:B------:R4:W3:Y:S02]  /*24500*/  SHFL.IDX PT, R2, R19, 0x5, 0x181f ;  /* 0x00b81f0013027f89 */ /* 0x0008e400000e0000 */
.L_x_1595:
[----:B------:R-:W-:Y:S01]  /*24510*/  IADD3 R3, R33, 0x50, RZ ;  /* 0x0000005021037810 */ /* 0x000fe20007ffe0ff */
[----:B------:R-:W-:Y:S01]  /*24520*/  BSSY B0, `(.L_x_1508) ;  /* 0x000001a000007945 */ /* 0x000fe20003800000 */
[----:B------:R-:W-:Y:S01]  /*24530*/  CS2R R76, SRZ ;  /* 0x00000000004c7805 */ /* 0x000fe2000001ff00 */
[----:B------:R-:W-:Y:S01]  /*24540*/  CS2R R80, SRZ ;  /* 0x0000000000507805 */ /* 0x000fe2000001ff00 */
[----:B------:R-:W-:Y:S01]  /*24550*/  ISETP.GE.AND P0, PT, R3, R30, PT ;  /* 0x0000001e0300720c */ /* 0x000fe20003f06270 */
[----:B------:R-:W-:Y:S01]  /*24560*/  CS2R R78, SRZ ;  /* 0x00000000004e7805 */ /* 0x000fe2000001ff00 */
[----:B--2---:R-:W-:-:S11]  /*24570*/  IMAD.MOV.U32 R3, RZ, RZ, R14 ;  /* 0x000000ffff037224 */ /* 0x004fd600078e000e */
        /* <DEDUP_REMOVED lines=10> */
[----:B-1----:R-:W-:Y:S02]  /*24620*/  @!P1 IMAD.WIDE R16, R32, 0x2, R12 ;  /* 0x0000000220109825 */ /* 0x002fe400078e020c */
[----:B------:R-:W-:-:S03]  /*24630*/  @P0 LEA.HI R11, R14, R11, RZ, 0x2 ;  /* 0x0000000b0e0b0211 */ /* 0x000fc600078f10ff */
[----:B------:R1:W5:Y:S01]  /*24640*/  @!P1 LD.E.64 R76, [R16.64] ;  /* 0x00000004104c9980 */ /* 0x000362000c101b00 */
[----:B------:R-:W-:-:S05]  /*24650*/  @P0 LOP3.LUT R11, R11, 0xfffffffc, RZ, 0xc0, !PT ;  /* 0xfffffffc0b0b0812 */ /* 0x000fca00078ec0ff */
[----:B------:R-:W-:-:S04]  /*24660*/  @P0 IMAD.WIDE R14, R11, 0x2, R12 ;  /* 0x000000020b0e0825 */ /* 0x000fc800078e020c */
[--C-:B---3--:R-:W-:Y:S01]  /*24670*/  @P0 IMAD.WIDE R12, R11, 0x2, R2.reuse ;  /* 0x000000020b0c0825 */ /* 0x108fe200078e0202 */
[----:B------:R1:W5:Y:S03]  /*24680*/  @P0 LD.E.64 R82, [R14.64] ;  /* 0x000000040e520980 */ /* 0x000366000c101b00 */
[----:B------:R-:W-:Y:S01]  /*24690*/  @!P1 IMAD.WIDE R2, R32, 0x2, R2 ;  /* 0x0000000220029825 */ /* 0x000fe200078e0202 */
[----:B------:R1:W5:Y:S04]  /*246a0*/  @P0 LD.E.64 R80, [R12.64] ;  /* 0x000000040c500980 */ /* 0x000368000c101b00 */
[----:B------:R1:W5:Y:S02]  /*246b0*/  @!P1 LD.E.64 R78, [R2.64] ;  /* 0x00000004024e9980 */ /* 0x000364000c101b00 */
.L_x_1509:
[----:B------:R-:W-:Y:S05]  /*246c0*/  BSYNC B0 ;  /* 0x0000000000007941 */ /* 0x000fea0003800000 */
.L_x_1508:
[----:B-1---5:R-:W-:Y:S02]  /*246d0*/  IMAD.MOV.U32 R12, RZ, RZ, R82 ;  /* 0x000000ffff0c7224 */ /* 0x022fe400078e0052 */
[----:B------:R-:W-:-:S02]  /*246e0*/  IMAD.MOV.U32 R11, RZ, RZ, R83 ;  /* 0x000000ffff0b7224 */ /* 0x000fc400078e0053 */
[----:B------:R-:W-:Y:S01]  /*246f0*/  IMAD.MOV.U32 R3, RZ, RZ, R76 ;  /* 0x000000ffff037224 */ /* 0x000fe200078e004c */
[----:B------:R-:W-:Y:S01]  /*24700*/  PRMT R120, R120, 0x5410, R12 ;  /* 0x0000541078787816 */ /* 0x000fe2000000000c */
[----:B---3--:R-:W-:Y:S01]  /*24710*/  IMAD.MOV.U32 R2, RZ, RZ, R77 ;  /* 0x000000ffff027224 */ /* 0x008fe200078e004d */
        /* <DEDUP_REMOVED lines=13> */
.L_x_1596:
[----:B------:R-:W-:Y:S01]  /*247f0*/  SHF.R.S32.HI R2, RZ, 0x1f, R35 ;  /* 0x0000001fff027819 */ /* 0x000fe20000011423 */
[----:B------:R-:W-:-:S03]  /*24800*/  IMAD.SHL.U32 R11, R38, 0x80, RZ ;  /* 0x00000080260b7824 */ /* 0x000fc600078e00ff */
[----:B------:R-:W-:-:S04]  /*24810*/  LEA.HI R2, R2, R35, RZ, 0x3 ;  /* 0x0000002302027211 */ /* 0x000fc800078f18ff */
[----:B------:R-:W-:Y:S01]  /*24820*/  LEA.HI.SX32 R11, R2, R11, 0x1d ;  /* 0x0000000b020b7211 */ /* 0x000fe200078feaff */
[----:B------:R-:W-:Y:S05]  /*24830*/  BRA.DIV ~URZ, `(.L_x_1511) ;  /* 0x000093627f007947 */ /* 0x000fea000b800000 */
[----:B------:R3:W1:Y:S04]  /*24840*/  SHFL.IDX PT, R12, R18, 0x6, 0x181f ;  /* 0x00d81f00120c7f89 */ /* 0x00066800000e0000 */
[----:B------:R3:W4:Y:S04]  /*24850*/  SHFL.IDX PT, R14, R24, 0x6, 0x181f ;  /* 0x00d81f00180e7f89 */ /* 0x00072800000e0000 */
[----:B------:R3:W2:Y:S02]  /*24860*/  SHFL.IDX PT, R2, R19, 0x6, 0x181f ;  /* 0x00d81f0013027f89 */ /* 0x0006a400000e0000 */
.L_x_1597:
[----:B------:R-:W-:Y:S01]  /*24870*/  IADD3 R11, R11, 0x60, RZ ;  /* 0x000000600b0b7810 */ /* 0x000fe20007ffe0ff */
[----:B------:R-:W-:Y:S01]  /*24880*/  BSSY B0, `(.L_x_1512) ;  /* 0x000001b000007945 */ /* 0x000fe20003800000 */
[----:B------:R-:W-:Y:S01]  /*24890*/  CS2R R88, SRZ ;  /* 0x0000000000587805 */ /* 0x000fe2000001ff00 */
[----:B------:R-:W-:Y:S01]  /*248a0*/  CS2R R84, SRZ ;  /* 0x0000000000547805 */ /* 0x000fe2000001ff00 */
[----:B------:R-:W-:Y:S01]  /*248b0*/  ISETP.GE.AND P0, PT, R11, R30, PT ;  /* 0x0000001e0b00720c */ /* 0x000fe20003f06270 */
[----:B------:R-:W-:Y:S01]  /*248c0*/  CS2R R90, SRZ ;  /* 0x00000000005a7805 */ /* 0x000fe2000001ff00 */
[----:B------:R-:W-:Y:S01]  /*248d0*/  CS2R R86, SRZ ;  /* 0x0000000000567805 */ /* 0x000fe2000001ff00 */
[----:B----4-:R-:W-:-:S10]  /*248e0*/  IMAD.MOV.U32 R3, RZ, RZ, R14 ;  /* 0x000000ffff037224 */ /* 0x010fd400078e000e */
        /* <DEDUP_REMOVED lines=10> */
[----:B-12---:R-:W-:Y:S02]  /*24990*/  @!P1 IMAD.WIDE R16, R32, 0x2, R12 ;  /* 0x0000000220109825 */ /* 0x006fe400078e020c */
[----:B------:R-:W-:-:S03]  /*249a0*/  @P0 LEA.HI R11, R14, R11, RZ, 0x2 ;  /* 0x0000000b0e0b0211 */ /* 0x000fc600078f10ff */
[----:B------:R1:W5:Y:S01]  /*249b0*/  @!P1 LD.E.64 R84, [R16.64] ;  /* 0x0000000410549980 */ /* 0x000362000c101b00 */
[----:B------:R-:W-:-:S05]  /*249c0*/  @P0 LOP3.LUT R11, R11, 0xfffffffc, RZ, 0xc0, !PT ;  /* 0xfffffffc0b0b0812 */ /* 0x000fca00078ec0ff */
[----:B------:R-:W-:-:S04]  /*249d0*/  @P0 IMAD.WIDE R14, R11, 0x2, R12 ;  /* 0x000000020b0e0825 */ /* 0x000fc800078e020c */
[--C-:B------:R-:W-:Y:S01]  /*249e0*/  @P0 IMAD.WIDE R12, R11, 0x2, R2.reuse ;  /* 0x000000020b0c0825 */ /* 0x100fe200078e0202 */
[----:B------:R1:W5:Y:S03]  /*249f0*/  @P0 LD.E.64 R88, [R14.64] ;  /* 0x000000040e580980 */ /* 0x000366000c101b00 */
[----:B------:R-:W-:Y:S01]  /*24a00*/  @!P1 IMAD.WIDE R2, R32, 0x2, R2 ;  /* 0x0000000220029825 */ /* 0x000fe200078e0202 */
[----:B------:R1:W5:Y:S04]  /*24a10*/  @P0 LD.E.64 R90, [R12.64] ;  /* 0x000000040c5a0980 */ /* 0x000368000c101b00 */
[----:B------:R1:W5:Y:S02]  /*24a20*/  @!P1 LD.E.64 R86, [R2.64] ;  /* 0x0000000402569980 */ /* 0x000364000c101b00 */
.L_x_1513:
[----:B------:R-:W-:Y:S05]  /*24a30*/  BSYNC B0 ;  /* 0x0000000000007941 */ /* 0x000fea0003800000 */
.L_x_1512:
[----:B-1---5:R-:W-:Y:S01]  /*24a40*/  IMAD.MOV.U32 R12, RZ, RZ, R88 ;  /* 0x000000ffff0c7224 */ /* 0x022fe200078e0058 */
[----:B------:R-:W-:Y:S01]  /*24a50*/  CS2R R98, SRZ ;  /* 0x0000000000627805 */ /* 0x000fe2000001ff00 */
[----:B------:R-:W-:-:S02]  /*24a60*/  IMAD.MOV.U32 R11, RZ, RZ, R89 ;  /* 0x000000ffff0b7224 */ /* 0x000fc400078e0059 */
[----:B------:R-:W-:Y:S01]  /*24a70*/  IMAD.MOV.U32 R3, RZ, RZ, R84 ;  /* 0x000000ffff037224 */ /* 0x000fe200078e0054 */
[----:B------:R-:W-:Y:S01]  /*24a80*/  PRMT R125, R125, 0x5410, R12 ;  /* 0x000054107d7d7816 */ /* 0x000fe2000000000c */
[----:B--2---:R-:W-:Y:S01]  /*24a90*/  IMAD.MOV.U32 R2, RZ, RZ, R85 ;  /* 0x000000ffff027224 */ /* 0x004fe200078e0055 */
        /* <DEDUP_REMOVED lines=13> */
.L_x_1598:
[----:B------:R-:W-:Y:S01]  /*24b70*/  SHF.R.S32.HI R2, RZ, 0x1f, R35 ;  /* 0x0000001fff027819 */ /* 0x000fe20000011423 */
[----:B------:R-:W-:-:S03]  /*24b80*/  IMAD.SHL.U32 R11, R38, 0x80, RZ ;  /* 0x00000080260b7824 */ /* 0x000fc600078e00ff */
[----:B------:R-:W-:-:S04]  /*24b90*/  LEA.HI R2, R2, R35, RZ, 0x3 ;  /* 0x0000002302027211 */ /* 0x000fc800078f18ff */
[----:B------:R-:W-:Y:S01]  /*24ba0*/  LEA.HI.SX32 R11, R2, R11, 0x1d ;  /* 0x0000000b020b7211 */ /* 0x000fe200078feaff */
[----:B------:R-:W-:Y:S05]  /*24bb0*/  BRA.DIV ~URZ, `(.L_x_1515) ;  /* 0x000092127f007947 */ /* 0x000fea000b800000 */
[----:B------:R4:W1:Y:S04]  /*24bc0*/  SHFL.IDX PT, R12, R18, 0x7, 0x181f ;  /* 0x00f81f00120c7f89 */ /* 0x00086800000e0000 */
[----:B------:R4:W3:Y:S04]  /*24bd0*/  SHFL.IDX PT, R14, R24, 0x7, 0x181f ;  /* 0x00f81f00180e7f89 */ /* 0x0008e800000e0000 */
[----:B------:R4:W2:Y:S02]  /*24be0*/  SHFL.IDX PT, R2, R19, 0x7, 0x181f ;  /* 0x00f81f0013027f89 */ /* 0x0008a400000e0000 */
.L_x_1599:
        /* <DEDUP_REMOVED lines=27> */
.L_x_1517:
[----:B------:R-:W-:Y:S05]  /*24da0*/  BSYNC B0 ;  /* 0x0000000000007941 */ /* 0x000fea0003800000 */
.L_x_1516:
[----:B-1----:R-:W-:Y:S01]  /*24db0*/  IADD3 R12, R100, -c[0x0][0x20], RZ ;  /* 0x80000800640c7a10 */ /* 0x002fe20007ffe0ff */
[----:B------:R-:W-:-:S04]  /*24dc0*/  DEPBAR.LE SB0, 0x1 ;  /* 0x000080400000791a */ /* 0x000fc80000000000 */
[----:B--2---:R1:W2:Y:S04]  /*24dd0*/  LDL.64 R2, [R12+0x20] ;  /* 0x000020000c027983 */ /* 0x0042a80000100a00 */
[----:B-1----:R-:W3:Y:S01]  /*24de0*/  LDL.64 R12, [R12+0x28] ;  /* 0x000028000c0c7983 */ /* 0x002ee20000100a00 */
[----:B------:R-:W-:Y:S03]  /*24df0*/  WARPSYNC 0xffffffff ;  /* 0xffffffff00007948 */ /* 0x000fe60003800000 */
[----:B------:R-:W-:Y:S06]  /*24e00*/  BAR.SYNC.DEFER_BLOCKING 0x0 ;  /* 0x0000000000007b1d */ /* 0x000fec0000010000 */
[----:B--2---:R1:W2:Y:S04]  /*24e10*/  LD.E R14, [R2.64] ;  /* 0x00000004020e7980 */ /* 0x0042a8000c101900 */
[----:B---34-:R3:W4:Y:S01]  /*24e20*/  LD.E.64 R22, [R12.64] ;  /* 0x000000040c167980 */ /* 0x018722000c101b00 */
[----:B------:R-:W-:Y:S01]  /*24e30*/  IMAD.SHL.U32 R11, R68, 0x40, RZ ;  /* 0x00000040440b7824 */ /* 0x000fe200078e00ff */
[----:B------:R-:W-:Y:S01]  /*24e40*/  BSSY B1, `(.L_x_1518) ;  /* 0x000007d000017945 */ /* 0x000fe20003800000 */
[----:B---3--:R-:W-:-:S04]  /*24e50*/  SHF.R.S32.HI R13, RZ, 0x1f, R35 ;  /* 0x0000001fff0d7819 */ /* 0x008fc80000011423 */
[CC--:B-1----:R-:W-:Y:S02]  /*24e60*/  LEA.HI R2, R13.reuse, R35.reuse, RZ, 0x3 ;  /* 0x000000230d027211 */ /* 0x0c2fe400078f18ff */
[----:B------:R-:W-:Y:S02]  /*24e70*/  LEA.HI R13, R13, R35, RZ, 0x6 ;  /* 0x000000230d0d7211 */ /* 0x000fe400078f30ff */
[----:B------:R-:W-:-:S03]  /*24e80*/  LOP3.LUT R2, R2, 0xfffffff8, RZ, 0xc0, !PT ;  /* 0xfffffff802027812 */ /* 0x000fc600078ec0ff */
[----:B------:R-:W-:Y:S02]  /*24e90*/  IMAD.SHL.U32 R13, R13, 0x8, RZ ;  /* 0x000000080d0d7824 */ /* 0x000fe400078e00ff */
[----:B------:R-:W-:Y:S01]  /*24ea0*/  IMAD.IADD R3, R35, 0x1, -R2 ;  /* 0x0000000123037824 */ /* 0x000fe200078e0a02 */
[----:B------:R-:W-:Y:S01]  /*24eb0*/  LOP3.LUT R2, R11, 0x1c0, RZ, 0xc0, !PT ;  /* 0x000001c00b027812 */ /* 0x000fe200078ec0ff */
[----:B-----5:R-:W-:Y:S02]  /*24ec0*/  IMAD.MOV.U32 R11, RZ, RZ, R98 ;  /* 0x000000ffff0b7224 */ /* 0x020fe400078e0062 */
[----:B------:R-:W-:-:S03]  /*24ed0*/  IMAD.SHL.U32 R3, R3, 0x8, RZ ;  /* 0x0000000803037824 */ /* 0x000fc600078e00ff */
[----:B------:R-:W-:Y:S01]  /*24ee0*/  PRMT R38, R38, 0x5410, R11 ;  /* 0x0000541026267816 */ /* 0x000fe2000000000b */
[----:B------:R-:W-:Y:S01]  /*24ef0*/  IMAD.MOV.U32 R11, RZ, RZ, R99 ;  /* 0x000000ffff0b7224 */ /* 0x000fe200078e0063 */
[----:B------:R-:W-:Y:S02]  /*24f00*/  LOP3.LUT R3, R2, 0x38, R3, 0xf8, !PT ;  /* 0x0000003802037812 */ /* 0x000fe400078ef803 */
[----:B------:R-:W-:Y:S02]  /*24f10*/  SHF.R.U32.HI R2, RZ, 0x3, R2 ;  /* 0x00000003ff027819 */ /* 0x000fe40000011602 */
[----:B------:R-:W-:Y:S01]  /*24f20*/  PRMT R100, R100, 0x5410, R11 ;  /* 0x0000541064647816 */ /* 0x000fe2000000000b */
[----:B------:R-:W-:Y:S01]  /*24f30*/  IMAD.MOV.U32 R11, RZ, RZ, R97 ;  /* 0x000000ffff0b7224 */ /* 0x000fe200078e0061 */
[----:B------:R-:W-:Y:S01]  /*24f40*/  LOP3.LUT R12, R3, R2, RZ, 0x3c, !PT ;  /* 0x00000002030c7212 */ /* 0x000fe200078e3cff */
[----:B------:R-:W-:Y:S02]  /*24f50*/  IMAD.MOV.U32 R3, RZ, RZ, R92 ;  /* 0x000000ffff037224 */ /* 0x000fe400078e005c */
[----:B------:R-:W-:Y:S01]  /*24f60*/  IMAD.MOV.U32 R2, RZ, RZ, R93 ;  /* 0x000000ffff027224 */ /* 0x000fe200078e005d */
[----:B------:R-:W-:Y:S01]  /*24f70*/  LOP3.LUT R13, R12, 0xfffffe00, R13, 0xf8, !PT ;  /* 0xfffffe000c0d7812 */ /* 0x000fe200078ef80d */
        /* <DEDUP_REMOVED lines=9> */
[----:B--2---:R-:W-:-:S05]  /*25010*/  IMAD R14, R14, -0x80, R30 ;  /* 0xffffff800e0e7824 */ /* 0x004fca00078e021e */
[----:B------:R-:W-:-:S04]  /*25020*/  IMNMX R30, R14, 0x80, PT ;  /* 0x000000800e1e7817 */ /* 0x000fc80003800200 */
[----:B------:R-:W-:Y:S01]  /*25030*/  ISETP.GE.AND P0, PT, R68, R30, PT ;  /* 0x0000001e4400720c */ /* 0x000fe20003f06270 */
[----:B----4-:R-:W-:-:S12]  /*25040*/  IMAD.WIDE.U32 R22, R13, 0x2, R22 ;  /* 0x000000020d167825 */ /* 0x010fd800078e0016 */
[----:B------:R-:W-:Y:S05]  /*25050*/  @P0 BRA `(.L_x_1519) ;  /* 0x000005b000000947 */ /* 0x000fea0003800000 */
[----:B------:R-:W-:Y:S01]  /*25060*/  ISETP.GE.AND P0, PT, R32, R39, PT ;  /* 0x000000272000720c */ /* 0x000fe20003f06270 */
[----:B------:R-:W-:-:S12]  /*25070*/  BSSY B0, `(.L_x_1520) ;  /* 0x000002c000007945 */ /* 0x000fd80003800000 */
[----:B------:R-:W-:Y:S05]  /*25080*/  @P0 BRA `(.L_x_1521) ;  /* 0x000002a000000947 */ /* 0x000fea0003800000 */
[----:B------:R-:W2:Y:S01]  /*25090*/  LD.E.128 R12, [R22.64] ;  /* 0x00000004160c7980 */ /* 0x000ea2000c101d00 */
[----:B------:R-:W-:Y:S01]  /*250a0*/  SHF.R.U32.HI R20, RZ, 0x10, R29 ;  /* 0x00000010ff147819 */ /* 0x000fe2000001161d */
[--C-:B------:R-:W-:Y:S01]  /*250b0*/  HADD2.F32 R16, -RZ, R25.reuse.H1_H1 ;  /* 0x30000019ff107230 */ /* 0x100fe20000004100 */
[--C-:B------:R-:W-:Y:S01]  /*250c0*/  SHF.R.U32.HI R11, RZ, 0x10, R27.reuse ;  /* 0x00000010ff0b7819 */ /* 0x100fe2000001161b */
[----:B------:R-:W-:Y:S01]  /*250d0*/  HADD2.F32 R19, -RZ, R25.H0_H0 ;  /* 0x20000019ff137230 */ /* 0x000fe20000004100 */
[----:B------:R-:W-:Y:S01]  /*250e0*/  SHF.R.U64 R21, R26, 0x10, R27 ;  /* 0x000000101a157819 */ /* 0x000fe2000000121b */
[----:B------:R-:W-:Y:S01]  /*250f0*/  HADD2.F32 R27, -RZ, R20.H0_H0 ;  /* 0x20000014ff1b7230 */ /* 0x000fe20000004100 */
[----:B------:R-:W-:Y:S01]  /*25100*/  SHF.R.U64 R24, R28, 0x10, R29 ;  /* 0x000000101c187819 */ /* 0x000fe2000000121d */
[----:B------:R-:W-:Y:S02]  /*25110*/  HADD2.F32 R26, -RZ, R11.H0_H0 ;  /* 0x2000000bff1a7230 */ /* 0x000fe40000004100 */
[----:B------:R-:W-:-:S02]  /*25120*/  HADD2.F32 R21, -RZ, R21.H0_H0 ;  /* 0x20000015ff157230 */ /* 0x000fc40000004100 */
[----:B------:R-:W-:Y:S02]  /*25130*/  HADD2.F32 R24, -RZ, R24.H0_H0 ;  /* 0x20000018ff187230 */ /* 0x000fe40000004100 */
[--C-:B--2---:R-:W-:Y:S02]  /*25140*/  HADD2.F32 R2, -RZ, R15.reuse.H1_H1 ;  /* 0x3000000fff027230 */ /* 0x104fe40000004100 */
[----:B------:R-:W-:Y:S02]  /*25150*/  HADD2.F32 R17, -RZ, R15.H0_H0 ;  /* 0x2000000fff117230 */ /* 0x000fe40000004100 */
[--C-:B------:R-:W-:Y:S01]  /*25160*/  HADD2.F32 R3, -RZ, R12.reuse.H1_H1 ;  /* 0x3000000cff037230 */ /* 0x100fe20000004100 */
[CC--:B------:R-:W-:Y:S01]  /*25170*/  FMUL.FTZ R20, R2.reuse, R27.reuse ;  /* 0x0000001b02147220 */ /* 0x0c0fe20000410000 */
[----:B------:R-:W-:Y:S01]  /*25180*/  HADD2.F32 R18, -RZ, R12.H0_H0 ;  /* 0x2000000cff127230 */ /* 0x000fe20000004100 */
[-C--:B------:R-:W-:Y:S01]  /*25190*/  FMUL.FTZ R2, R2, R26.reuse ;  /* 0x0000001a02027220 */ /* 0x080fe20000410000 */
[--C-:B------:R-:W-:Y:S01]  /*251a0*/  HADD2.F32 R15, -RZ, R14.reuse.H0_H0 ;  /* 0x2000000eff0f7230 */ /* 0x100fe20000004100 */
[C---:B------:R-:W-:Y:S01]  /*251b0*/  FFMA.FTZ R26, R17.reuse, R26, -R20 ;  /* 0x0000001a111a7223 */ /* 0x040fe20000010814 */
[--C-:B------:R-:W-:Y:S01]  /*251c0*/  HADD2.F32 R12, -RZ, R13.reuse.H0_H0 ;  /* 0x2000000dff0c7230 */ /* 0x100fe20000004100 */
[----:B------:R-:W-:Y:S01]  /*251d0*/  FFMA.FTZ R20, R17, R27, R2 ;  /* 0x0000001b11147223 */ /* 0x000fe20000010002 */
[----:B------:R-:W-:Y:S01]  /*251e0*/  HADD2.F32 R11, -RZ, R13.H1_H1 ;  /* 0x3000000dff0b7230 */ /* 0x000fe20000004100 */
[CC--:B------:R-:W-:Y:S01]  /*251f0*/  FMUL.FTZ R25, R3.reuse, R19.reuse ;  /* 0x0000001303197220 */ /* 0x0c0fe20000410000 */
[----:B------:R-:W-:Y:S01]  /*25200*/  HADD2.F32 R14, -RZ, R14.H1_H1 ;  /* 0x3000000eff0e7230 */ /* 0x000fe20000004100 */
[-C--:B------:R-:W-:Y:S01]  /*25210*/  FMUL.FTZ R13, R3, R16.reuse ;  /* 0x00000010030d7220 */ /* 0x080fe20000410000 */
[--C-:B------:R-:W-:Y:S01]  /*25220*/  HADD2.F32 R2, -RZ, R34.reuse.H0_H0 ;  /* 0x20000022ff027230 */ /* 0x100fe20000004100 */
[C---:B------:R-:W-:Y:S01]  /*25230*/  FFMA.FTZ R25, R18.reuse, R16, -R25 ;  /* 0x0000001012197223 */ /* 0x040fe20000010819 */
[----:B------:R-:W-:Y:S01]  /*25240*/  HADD2.F32 R3, -RZ, R34.H1_H1 ;  /* 0x30000022ff037230 */ /* 0x000fe20000004100 */
[----:B------:R-:W-:-:S02]  /*25250*/  FFMA.FTZ R18, R18, R19, R13 ;  /* 0x0000001312127223 */ /* 0x000fc4000001000d */
[C---:B------:R-:W-:Y:S02]  /*25260*/  FMUL.FTZ R17, R14.reuse, R2 ;  /* 0x000000020e117220 */ /* 0x040fe40000410000 */
[----:B------:R-:W-:Y:S02]  /*25270*/  FMUL.FTZ R14, R14, R3 ;  /* 0x000000030e0e7220 */ /* 0x000fe40000410000 */
[C---:B------:R-:W-:Y:S02]  /*25280*/  FMUL.FTZ R16, R11.reuse, R24 ;  /* 0x000000180b107220 */ /* 0x040fe40000410000 */
[----:B------:R-:W-:Y:S02]  /*25290*/  FMUL.FTZ R13, R11, R21 ;  /* 0x000000150b0d7220 */ /* 0x000fe40000410000 */
[C---:B------:R-:W-:Y:S02]  /*252a0*/  FFMA.FTZ R14, R15.reuse, R2, R14 ;  /* 0x000000020f0e7223 */ /* 0x040fe4000001000e */
[----:B------:R-:W-:Y:S01]  /*252b0*/  FFMA.FTZ R3, R15, R3, -R17 ;  /* 0x000000030f037223 */ /* 0x000fe20000010811 */
[----:B------:R-:W-:Y:S01]  /*252c0*/  F2FP.PACK_AB R15, R20, R26 ;  /* 0x0000001a140f723e */ /* 0x000fe200000000ff */
[----:B------:R-:W-:-:S02]  /*252d0*/  FFMA.FTZ R2, R12, R21, -R16 ;  /* 0x000000150c027223 */ /* 0x000fc40000010810 */
[----:B------:R-:W-:Y:S01]  /*252e0*/  FFMA.FTZ R13, R12, R24, R13 ;  /* 0x000000180c0d7223 */ /* 0x000fe2000001000d */
[----:B------:R-:W-:Y:S02]  /*252f0*/  F2FP.PACK_AB R14, R14, R3 ;  /* 0x000000030e0e723e */ /* 0x000fe400000000ff */
[----:B------:R-:W-:Y:S02]  /*25300*/  F2FP.PACK_AB R12, R18, R25 ;  /* 0x00000019120c723e */ /* 0x000fe400000000ff */
[----:B------:R-:W-:-:S05]  /*25310*/  F2FP.PACK_AB R13, R13, R2 ;  /* 0x000000020d0d723e */ /* 0x000fca00000000ff */
[----:B------:R1:W-:Y:S02]  /*25320*/  ST.E.128 [R22.64], R12 ;  /* 0x0000000c16007985 */ /* 0x0003e4000c101d04 */
.L_x_1521:
[----:B------:R-:W-:Y:S05]  /*25330*/  BSYNC B0 ;  /* 0x0000000000007941 */ /* 0x000fea0003800000 */
.L_x_1520:
[----:B------:R-:W-:-:S04]  /*25340*/  IADD3 R2, R32, 0x20, RZ ;  /* 0x0000002020027810 */ /* 0x000fc80007ffe0ff */
[----:B------:R-:W-:-:S13]  /*25350*/  ISETP.GE.AND P0, PT, R2, R39, PT ;  /* 0x000000270200720c */ /* 0x000fda0003f06270 */
[----:B------:R-:W-:Y:S05]  /*25360*/  @P0 BRA `(.L_x_1519) ;  /* 0x000002a000000947 */ /* 0x000fea0003800000 */
[----:B-1----:R-:W2:Y:S01]  /*25370*/  LD.E.128 R12, [R22.64+0x4000] ;  /* 0x00400004160c7980 */ /* 0x002ea2000c101d00 */
        /* <DEDUP_REMOVED lines=24> */
[----:B------:R-:W-:Y:S01]  /*25500*/  HADD2.F32 R2, -RZ, R101.H1_H1 ;  /* 0x30000065ff027230 */ /* 0x000fe20000004100 */
        /* <DEDUP_REMOVED lines=15> */
[----:B------:R1:W-:Y:S02]  /*25600*/  ST.E.128 [R22.64+0x4000], R12 ;  /* 0x0040000c16007985 */ /* 0x0003e4000c101d04 */
.L_x_1519:
[----:B------:R-:W-:Y:S05]  /*25610*/  BSYNC B1 ;  /* 0x0000000000017941 */ /* 0x000fea0003800000 */
.L_x_1518:
[----:B------:R-:W-:Y:S01]  /*25620*/  IADD3 R2, R68, 0x10, RZ ;  /* 0x0000001044027810 */ /* 0x000fe20007ffe0ff */
[----:B------:R-:W-:Y:S03]  /*25630*/  BSSY B1, `(.L_x_1522) ;  /* 0x000005e000017945 */ /* 0x000fe60003800000 */
[----:B------:R-:W-:-:S13]  /*25640*/  ISETP.GE.AND P0, PT, R2, R30, PT ;  /* 0x0000001e0200720c */ /* 0x000fda0003f06270 */
[----:B------:R-:W-:Y:S05]  /*25650*/  @P0 BRA `(.L_x_1523) ;  /* 0x000005b000000947 */ /* 0x000fea0003800000 */
[----:B------:R-:W-:Y:S01]  /*25660*/  ISETP.GE.AND P0, PT, R32, R39, PT ;  /* 0x000000272000720c */ /* 0x000fe20003f06270 */
[----:B------:R-:W-:-:S12]  /*25670*/  BSSY B0, `(.L_x_1524) ;  /* 0x000002c000007945 */ /* 0x000fd80003800000 */
[----:B------:R-:W-:Y:S05]  /*25680*/  @P0 BRA `(.L_x_1525) ;  /* 0x000002a000000947 */ /* 0x000fea0003800000 */
[----:B-1----:R-:W2:Y:S01]  /*25690*/  LD.E.128 R12, [R22.64+0x800] ;  /* 0x00080004160c7980 */ /* 0x002ea2000c101d00 */
[----:B------:R-:W-:Y:S01]  /*256a0*/  SHF.R.U32.HI R20, RZ, 0x10, R45 ;  /* 0x00000010ff147819 */ /* 0x000fe2000001162d */
[----:B------:R-:W-:Y:S01]  /*256b0*/  HADD2.F32 R16, -RZ, R102.H0_H0 ;  /* 0x20000066ff107230 */ /* 0x000fe20000004100 */
        /* <DEDUP_REMOVED lines=39> */
.L_x_1525:
[----:B------:R-:W-:Y:S05]  /*25930*/  BSYNC B0 ;  /* 0x0000000000007941 */ /* 0x000fea0003800000 */
.L_x_1524:
        /* <DEDUP_REMOVED lines=45> */
.L_x_1523:
[----:B------:R-:W-:Y:S05]  /*25c10*/  BSYNC B1 ;  /* 0x0000000000017941 */ /* 0x000fea0003800000 */
.L_x_1522:
        /* <DEDUP_REMOVED lines=49> */
.L_x_1529:
[----:B------:R-:W-:Y:S05]  /*25f30*/  BSYNC B0 ;  /* 0x0000000000007941 */ /* 0x000fea0003800000 */
.L_x_1528:
        /* <DEDUP_REMOVED lines=45> */
.L_x_1527:
[----:B------:R-:W-:Y:S05]  /*26210*/  BSYNC B1 ;  /* 0x0000000000017941 */ /* 0x000fea0003800000 */
.L_x_1526:
        /* <DEDUP_REMOVED lines=49> */
.L_x_1533:
[----:B------:R-:W-:Y:S05]  /*26530*/  BSYNC B0 ;  /* 0x0000000000007941 */ /* 0x000fea0003800000 */
.L_x_1532:
        /* <DEDUP_REMOVED lines=45> */
.L_x_1531:
[----:B------:R-:W-:Y:S05]  /*26810*/  BSYNC B1 ;  /* 0x0000000000017941 */ /* 0x000fea0003800000 */
.L_x_1530:
        /* <DEDUP_REMOVED lines=49> */
.L_x_1537:
[----:B------:R-:W-:Y:S05]  /*26b30*/  BSYNC B0 ;  /* 0x0000000000007941 */ /* 0x000fea0003800000 */
.L_x_1536:
        /* <DEDUP_REMOVED lines=45> */
.L_x_1535:
[----:B------:R-:W-:Y:S05]  /*26e10*/  BSYNC B1 ;  /* 0x0000000000017941 */ /* 0x000fea0003800000 */
.L_x_1534:
        /* <DEDUP_REMOVED lines=49> */
.L_x_1541:
[----:B------:R-:W-:Y:S05]  /*27130*/  BSYNC B0 ;  /* 0x0000000000007941 */ /* 0x000fea0003800000 */
.L_x_1540:
        /* <DEDUP_REMOVED lines=45> */
.L_x_1539:
[----:B------:R-:W-:Y:S05]  /*27410*/  BSYNC B1 ;  /* 0x0000000000017941 */ /* 0x000fea0003800000 */
.L_x_1538:
        /* <DEDUP_REMOVED lines=49> */
.L_x_1545:
[----:B------:R-:W-:Y:S05]  /*27730*/  BSYNC B0 ;  /* 0x0000000000007941 */ /* 0x000fea0003800000 */
.L_x_1544:
        /* <DEDUP_REMOVED lines=45> */
.L_x_1543:
[----:B------:R-:W-:Y:S05]  /*27a10*/  BSYNC B1 ;  /* 0x0000000000017941 */ /* 0x000fea0003800000 */
.L_x_1542:
[----:B------:R-:W-:Y:S01]  /*27a20*/  IADD3 R2, R68, 0x70, RZ ;  /* 0x0000007044027810 */ /* 0x000fe20007ffe0ff */
[----:B------:R-:W-:-:S03]  /*27a30*/  IMAD.MOV.U32 R3, RZ, RZ, 0x0 ;  /* 0x00000000ff037424 */ /* 0x000fc600078e00ff */
[----:B------:R-:W-:Y:S01]  /*27a40*/  ISETP.GE.AND P0, PT, R2, R30, PT ;  /* 0x0000001e0200720c */ /* 0x000fe20003f06270 */
[----:B------:R-:W-:-:S12]  /*27a50*/  IMAD.MOV.U32 R2, RZ, RZ, R144 ;  /* 0x000000ffff027224 */ /* 0x000fd800078e0090 */
[----:B------:R-:W-:Y:S05]  /*27a60*/  @P0 RET.REL.NODEC R2 `(_ZN7cutlass13device_kernelIN5flash19enable_sm80_to_sm89INS1_16FlashAttnFwdSm80INS1_25CollectiveMainloopFwdSm80ILi4ELi1ELb0EN4cute5tupleIJNS5_1CILi128EEENS7_ILi48EEES8_EEELi128ENS_6half_tEfNS_4arch4Sm80ELb0ELb1ELb1ELb1ELb1ELb1ELb1ELb0EEENS1_21CollectiveEpilogueFwdINS6_IJS8_S8_S9_EEENS6_IJNS7_ILi1EEESH_SH_EEESB_SD_Li128ELb1ELb1ELb0ELb0EEENS1_19SingleTileSchedulerILb1ELb0ELb1ELi128EEEEEEEEEvNT_6ParamsE) ;  /* 0xfffd859002000950 */ /* 0x000fea0003c3ffff */
        /* <DEDUP_REMOVED lines=45> */
.L_x_1547:
[----:B------:R-:W-:Y:S05]  /*27d40*/  BSYNC B0 ;  /* 0x0000000000007941 */ /* 0x000fea0003800000 */
.L_x_1546:
[----:B------:R-:W-:Y:S01]  /*27d50*/  IADD3 R2, R32, 0x20, RZ ;  /* 0x0000002020027810 */ /* 0x000fe20007ffe0ff */
[----:B------:R-:W-:-:S03]  /*27d60*/  IMAD.MOV.U32 R3, RZ, RZ, 0x0 ;  /* 0x00000000ff037424 */ /* 0x000fc600078e00ff */
[----:B------:R-:W-:Y:S01]  /*27d70*/  ISETP.GE.AND P0, PT, R2, R39, PT ;  /* 0x000000270200720c */ /* 0x000fe20003f06270 */
[----:B------:R-:W-:-:S12]  /*27d80*/  IMAD.MOV.U32 R2, RZ, RZ, R144 ;  /* 0x000000ffff027224 */ /* 0x000fd800078e0090 */
[----:B------:R-:W-:Y:S05]  /*27d90*/  @P0 RET.REL.NODEC R2 `(_ZN7cutlass13device_kernelIN5flash19enable_sm80_to_sm89INS1_16FlashAttnFwdSm80INS1_25CollectiveMainloopFwdSm80ILi4ELi1ELb0EN4cute5tupleIJNS5_1CILi128EEENS7_ILi48EEES8_EEELi128ENS_6half_tEfNS_4arch4Sm80ELb0ELb1ELb1ELb1ELb1ELb1ELb1ELb0EEENS1_21CollectiveEpilogueFwdINS6_IJS8_S8_S9_EEENS6_IJNS7_ILi1EEESH_SH_EEESB_SD_Li128ELb1ELb1ELb0ELb0EEENS1_19SingleTileSchedulerILb1ELb0ELb1ELi128EEEEEEEEEvNT_6ParamsE) ;  /* 0xfffd826002000950 */ /* 0x000fea0003c3ffff */
        /* <DEDUP_REMOVED lines=40> */
[----:B------:R-:W-:Y:S02]  /*28020*/  F2FP.PACK_AB R13, R13, R2 ;  /* 0x000000020d0d723e */ /* 0x000fe400000000ff */
[----:B------:R-:W-:Y:S02]  /*28030*/  MOV R2, R144 ;  /* 0x0000009000027202 */ /* 0x000fe40000000f00 */
[----:B------:R-:W-:Y:S01]  /*28040*/  MOV R3, 0x0 ;  /* 0x0000000000037802 */ /* 0x000fe20000000f00 */
[----:B------:R1:W-:Y:S03]  /*28050*/  ST.E.128 [R22.64+0x7800], R12 ;  /* 0x0078000c16007985 */ /* 0x0003e6000c101d04 */
[----:B------:R-:W-:Y:S05]  /*28060*/  RET.REL.NODEC R2 `(_ZN7cutlass13device_kernelIN5flash19enable_sm80_to_sm89INS1_16FlashAttnFwdSm80INS1_25CollectiveMainloopFwdSm80ILi4ELi1ELb0EN4cute5tupleIJNS5_1CILi128EEENS7_ILi48EEES8_EEELi128ENS_6half_tEfNS_4arch4Sm80ELb0ELb1ELb1ELb1ELb1ELb1ELb1ELb0EEENS1_21CollectiveEpilogueFwdINS6_IJS8_S8_S9_EEENS6_IJNS7_ILi1EEESH_SH_EEESB_SD_Li128ELb1ELb1ELb0ELb0EEENS1_19SingleTileSchedulerILb1ELb0ELb1ELi128EEEEEEEEEvNT_6ParamsE) ;  /* 0xfffd7f9002007950 */ /* 0x000fea0003c3ffff */
.L_x_1485:
[----:B-----5:R-:W-:Y:S01]  /*28070*/  ISETP.NE.AND P0, PT, R30, 0x1, PT ;  /* 0x000000011e00780c */ /* 0x020fe20003f05270 */
[----:B------:R-:W-:Y:S01]  /*28080*/  BSSY B0, `(.L_x_1548) ;  /* 0x0000007000007945 */ /* 0x000fe20003800000 */
[----:B------:R-:W-:-:S11]  /*28090*/  SHF.L.U32 R69, R36, 0x3, RZ ;  /* 0x0000000324457819 */ /* 0x000fd600000006ff */
[----:B------:R-:W-:Y:S05]  /*280a0*/  @!P0 BRA `(.L_x_1549) ;  /* 0x0000004000008947 */ /* 0x000fea0003800000 */
[----:B------:R1:W2:Y:S04]  /*280b0*/  LD.E R3, [R12.64+0x168] ;  /* 0x000168040c037980 */ /* 0x0002a8000c101900 */
[----:B-1----:R-:W3:Y:S01]  /*280c0*/  LD.E R12, [R12.64+0x16c] ;  /* 0x00016c040c0c7980 */ /* 0x002ee2000c101900 */
[----:B--2---:R-:W-:-:S05]  /*280d0*/  IMAD.HI.U32 R2, R2, R3, RZ ;  /* 0x0000000302027227 */ /* 0x004fca00078e00ff */
[----:B---3--:R-:W-:Y:S02]  /*280e0*/  SHF.R.U32.HI R2, RZ, R12, R2 ;  /* 0x0000000cff027219 */ /* 0x008fe40000011602 */
.L_x_1549:
[----:B------:R-:W-:Y:S05]  /*280f0*/  BSYNC B0 ;  /* 0x0000000000007941 */ /* 0x000fea0003800000 */
.L_x_1548:
[----:B------:R-:W-:Y:S01]  /*28100*/  MOV R12, R28 ;  /* 0x0000001c000c7202 */ /* 0x000fe20000000f00 */
[-C--:B------:R-:W-:Y:S01]  /*28110*/  IMAD R17, R17, R2.reuse, RZ ;  /* 0x0000000211117224 */ /* 0x080fe200078e02ff */
[----:B------:R-:W-:Y:S01]  /*28120*/  MOV R13, R21 ;  /* 0x00000015000d7202 */ /* 0x000fe20000000f00 */
[----:B------:R-:W-:Y:S01]  /*28130*/  IMAD.MOV.U32 R18, RZ, RZ, R22 ;  /* 0x000000ffff127224 */ /* 0x000fe200078e0016 */
[----:B------:R-:W-:Y:S01]  /*28140*/  SHF.R.S32.HI R11, RZ, 0x1f, R2 ;  /* 0x0000001fff0b7819 */ /* 0x000fe20000011402 */
[-C--:B------:R-:W-:Y:S02]  /*28150*/  IMAD R15, R15, R2.reuse, RZ ;  /* 0x000000020f0f7224 */ /* 0x080fe400078e02ff */
[----:B------:R-:W-:-:S04]  /*28160*/  IMAD.WIDE.U32 R12, R16, R2, R12 ;  /* 0x00000002100c7225 */ /* 0x000fc800078e000c */
[-C--:B------:R-:W-:Y:S02]  /*28170*/  IMAD R16, R16, R11.reuse, R17 ;  /* 0x0000000b10107224 */ /* 0x080fe400078e0211 */
[----:B------:R-:W-:Y:S01]  /*28180*/  IMAD.WIDE.U32 R2, R14, R2, R18 ;  /* 0x000000020e027225 */ /* 0x000fe200078e0012 */
[----:B------:R-:W-:Y:S02]  /*28190*/  LEA R18, P1, R12, R26, 0x1 ;  /* 0x0000001a0c127211 */ /* 0x000fe400078208ff */
[----:B------:R-:W-:Y:S01]  /*281a0*/  IADD3 R13, R13, R16, RZ ;  /* 0x000000100d0d7210 */ /* 0x000fe20007ffe0ff */
[----:B------:R-:W-:Y:S01]  /*281b0*/  IMAD R11, R14, R11, R15 ;  /* 0x0000000b0e0b7224 */ /* 0x000fe200078e020f */
[----:B------:R-:W-:Y:S02]  /*281c0*/  LEA R19, P0, R2, R24, 0x1 ;  /* 0x0000001802137211 */ /* 0x000fe400078008ff */
[----:B------:R-:W-:Y:S01]  /*281d0*/  LEA.HI.X R17, R12, R27, R13, 0x1, P1 ;  /* 0x0000001b0c117211 */ /* 0x000fe200008f0c0d */
[----:B------:R-:W-:-:S05]  /*281e0*/  IMAD.IADD R3, R3, 0x1, R11 ;  /* 0x0000000103037824 */ /* 0x000fca00078e020b */
[----:B------:R-:W-:Y:S01]  /*281f0*/  LEA.HI.X R16, R2, R25, R3, 0x1, P0 ;  /* 0x0000001902107211 */ /* 0x000fe200000f0c03 */
[----:B------:R-:W-:Y:S05]  /*28200*/  BRA.DIV ~URZ, `(.L_x_1550) ;  /* 0x00005d627f007947 */ /* 0x000fea000b800000 */
[----:B------:R1:W2:Y:S02]  /*28210*/  SHFL.IDX PT, R11, R17, RZ, 0x181f ;  /* 0x00181fff110b7589 */ /* 0x0002a400000e0000 */
.L_x_1600:
[----:B------:R-:W-:Y:S05]  /*28220*/  BRA.DIV ~URZ, `(.L_x_1551) ;  /* 0x00005dc27f007947 */ /* 0x000fea000b800000 */
[----:B------:R3:W4:Y:S01]  /*28230*/  SHFL.IDX PT, R12, R18, RZ, 0x181f ;  /* 0x00181fff120c7589 */ /* 0x00072200000e0000 */
[----:B--2---:R-:W-:-:S03]  /*28240*/  MOV R13, R11 ;  /* 0x0000000b000d7202 */ /* 0x004fc60000000f00 */
[----:B------:R3:W2:Y:S04]  /*28250*/  SHFL.IDX PT, R15, R16, RZ, 0x181f ;  /* 0x00181fff100f7589 */ /* 0x0006a800000e0000 */
[----:B------:R3:W1:Y:S02]  /*28260*/  SHFL.IDX PT, R14, R19, RZ, 0x181f ;  /* 0x00181fff130e7589 */ /* 0x00066400000e0000 */
.L_x_1601:
[----:B------:R-:W-:Y:S01]  /*28270*/  IMAD R20, R34, R30, RZ ;  /* 0x0000001e22147224 */ /* 0x000fe200078e02ff */
[----:B------:R-:W-:Y:S01]  /*28280*/  ISETP.GE.AND P0, PT, R69, R39, PT ;  /* 0x000000274500720c */ /* 0x000fe20003f06270 */
[----:B------:R-:W-:Y:S01]  /*28290*/  CS2R R30, SRZ ;  /* 0x00000000001e7805 */ /* 0x000fe2000001ff00 */
[----:B------:R-:W-:Y:S01]  /*282a0*/  SHF.R.S32.HI R21, RZ, 0x1f, R69 ;  /* 0x0000001fff157819 */ /* 0x000fe20000011445 */
[----:B------:R-:W-:Y:S01]  /*282b0*/  CS2R R28, SRZ ;  /* 0x00000000001c7805 */ /* 0x000fe2000001ff00 */
[----:B------:R-:W-:-:S13]  /*282c0*/  ISETP.GE.OR P0, PT, R33, R20, P0 ;  /* 0x000000142100720c */ /* 0x000fda0000706670 */
[C---:B------:R-:W-:Y:S01]  /*282d0*/  @!P0 IMAD.SHL.U32 R2, R69.reuse, 0x2, RZ ;  /* 0x0000000245028824 */ /* 0x040fe200078e00ff */
[----:B------:R-:W-:-:S04]  /*282e0*/  @!P0 SHF.L.U64.HI R3, R69, 0x1, R21 ;  /* 0x0000000145038819 */ /* 0x000fc80000010215 */
[----:B----4-:R-:W-:-:S05]  /*282f0*/  @!P0 IADD3 R12, P1, R12, R2, RZ ;  /* 0x000000020c0c8210 */ /* 0x010fca0007f3e0ff */
[--C-:B------:R-:W-:Y:S01]  /*28300*/  @!P0 IMAD.X R13, R13, 0x1, R3.reuse, P1 ;  /* 0x000000010d0d8824 */ /* 0x100fe200008e0603 */
[----:B-1----:R-:W-:Y:S01]  /*28310*/  @!P0 IADD3 R2, P1, R14, R2, RZ ;  /* 0x000000020e028210 */ /* 0x002fe20007f3e0ff */
[----:B------:R-:W-:Y:S01]  /*28320*/  CS2R R26, SRZ ;  /* 0x00000000001a7805 */ /* 0x000fe2000001ff00 */
[----:B------:R-:W-:Y:S02]  /*28330*/  CS2R R24, SRZ ;  /* 0x0000000000187805 */ /* 0x000fe4000001ff00 */
[----:B------:R-:W4:Y:S01]  /*28340*/  @!P0 LD.E.128 R28, [R12.64] ;  /* 0x000000040c1c8980 */ /* 0x000f22000c101d00 */
[----:B--2---:R-:W-:-:S05]  /*28350*/  @!P0 IMAD.X R3, R15, 0x1, R3, P1 ;  /* 0x000000010f038824 */ /* 0x004fca00008e0603 */
[----:B------:R1:W2:Y:S01]  /*28360*/  @!P0 LD.E.128 R24, [R2.64] ;  /* 0x0000000402188980 */ /* 0x0002a2000c101d00 */
[----:B------:R-:W-:Y:S01]  /*28370*/  CS2R R46, SRZ ;  /* 0x00000000002e7805 */ /* 0x000fe2000001ff00 */
[----:B----4-:R-:W-:Y:S02]  /*28380*/  IMAD.MOV.U32 R12, RZ, RZ, R30 ;  /* 0x000000ffff0c7224 */ /* 0x010fe400078e001e */
[----:B------:R-:W-:Y:S02]  /*28390*/  IMAD.MOV.U32 R11, RZ, RZ, R31 ;  /* 0x000000ffff0b7224 */ /* 0x000fe400078e001f */
[----:B-1----:R-:W-:Y:S01]  /*283a0*/  IMAD.MOV.U32 R3, RZ, RZ, R28 ;  /* 0x000000ffff037224 */ /* 0x002fe200078e001c */
[----:B------:R-:W-:Y:S01]  /*283b0*/  PRMT R101, R101, 0x5410, R12 ;  /* 0x0000541065657816 */ /* 0x000fe2000000000c */
        /* <DEDUP_REMOVED lines=17> */
.L_x_1602:
[----:B------:R-:W-:Y:S01]  /*284d0*/  IADD3 R3, R33, 0x10, RZ ;  /* 0x0000001021037810 */ /* 0x000fe20007ffe0ff */
[----:B------:R-:W-:Y:S01]  /*284e0*/  BSSY B0, `(.L_x_1553) ;  /* 0x0000013000007945 */ /* 0x000fe20003800000 */
[----:B------:R-:W-:Y:S01]  /*284f0*/  CS2R R44, SRZ ;  /* 0x00000000002c7805 */ /* 0x000fe2000001ff00 */
[----:B------:R-:W-:Y:S01]  /*28500*/  CS2R R42, SRZ ;  /* 0x00000000002a7805 */ /* 0x000fe2000001ff00 */
[----:B------:R-:W-:Y:S01]  /*28510*/  ISETP.GE.AND P0, PT, R3, R20, PT ;  /* 0x000000140300720c */ /* 0x000fe20003f06270 */
[----:B------:R-:W-:-:S12]  /*28520*/  CS2R R40, SRZ ;  /* 0x0000000000287805 */ /* 0x000fd8000001ff00 */
[----:B------:R-:W-:Y:S05]  /*28530*/  @P0 BRA `(.L_x_1554) ;  /* 0x000000d000000947 */ /* 0x000fea0003800000 */
[----:B------:R-:W-:Y:S01]  /*28540*/  ISETP.GE.AND P0, PT, R69, R39, PT ;  /* 0x000000274500720c */ /* 0x000fe20003f06270 */
[----:B------:R-:W-:Y:S01]  /*28550*/  CS2R R44, SRZ ;  /* 0x00000000002c7805 */ /* 0x000fe2000001ff00 */
[----:B------:R-:W-:Y:S01]  /*28560*/  CS2R R42, SRZ ;  /* 0x00000000002a7805 */ /* 0x000fe2000001ff00 */
[----:B------:R-:W-:-:S10]  /*28570*/  CS2R R40, SRZ ;  /* 0x0000000000287805 */ /* 0x000fd4000001ff00 */
[----:B------:R-:W-:Y:S05]  /*28580*/  @P0 BRA `(.L_x_1554) ;  /* 0x0000008000000947 */ /* 0x000fea0003800000 */
[C---:B------:R-:W-:Y:S01]  /*28590*/  IMAD.SHL.U32 R14, R69.reuse, 0x2, RZ ;  /* 0x00000002450e7824 */ /* 0x040fe200078e00ff */
[----:B------:R-:W-:-:S04]  /*285a0*/  SHF.L.U64.HI R3, R69, 0x1, R21 ;  /* 0x0000000145037819 */ /* 0x000fc80000010215 */
[-C--:B----4-:R-:W-:Y:S02]  /*285b0*/  IADD3 R12, P1, R12, R14.reuse, RZ ;  /* 0x0000000e0c0c7210 */ /* 0x090fe40007f3e0ff */
[----:B-1----:R-:W-:-:S03]  /*285c0*/  IADD3 R2, P0, R2, R14, RZ ;  /* 0x0000000e02027210 */ /* 0x002fc60007f1e0ff */
[--C-:B--2---:R-:W-:Y:S02]  /*285d0*/  IMAD.X R13, R13, 0x1, R3.reuse, P1 ;  /* 0x000000010d0d7824 */ /* 0x104fe400008e0603 */
[----:B---3--:R-:W-:-:S03]  /*285e0*/  IMAD.X R3, R11, 0x1, R3, P0 ;  /* 0x000000010b037824 */ /* 0x008fc600000e0603 */
[----:B------:R1:W5:Y:S04]  /*285f0*/  LD.E.128 R44, [R12.64] ;  /* 0x000000040c2c7980 */ /* 0x000368000c101d00 */
[----:B------:R1:W5:Y:S02]  /*28600*/  LD.E.128 R40, [R2.64] ;  /* 0x0000000402287980 */ /* 0x000364000c101d00 */
.L_x_1554:
[----:B------:R-:W-:Y:S05]  /*28610*/  BSYNC B0 ;  /* 0x0000000000007941 */ /* 0x000fea0003800000 */
.L_x_1553:
[----:B-1--45:R-:W-:Y:S02]  /*28620*/  IMAD.MOV.U32 R12, RZ, RZ, R46 ;  /* 0x000000ffff0c7224 */ /* 0x032fe400078e002e */
[----:B---3--:R-:W-:Y:S02]  /*28630*/  IMAD.MOV.U32 R11, RZ, RZ, R47 ;  /* 0x000000ffff0b7224 */ /* 0x008fe400078e002f */
        /* <DEDUP_REMOVED lines=15> */
[----:B------:R1:W3:Y:S02]  /*28730*/  SHFL.IDX PT, R11, R17, 0x2, 0x181f ;  /* 0x00581f00110b7f89 */ /* 0x0002e400000e0000 */
.L_x_1603:
[----:B------:R-:W-:Y:S05]  /*28740*/  BRA.DIV ~URZ, `(.L_x_1556) ;  /* 0x00005ce27f007947 */ /* 0x000fea000b800000 */
[----:B------:R4:W1:Y:S01]  /*28750*/  SHFL.IDX PT, R12, R18, 0x2, 0x181f ;  /* 0x00581f00120c7f89 */ /* 0x00086200000e0000 */
[----:B--23--:R-:W-:-:S03]  /*28760*/  MOV R13, R11 ;  /* 0x0000000b000d7202 */ /* 0x00cfc60000000f00 */
[----:B------:R4:W2:Y:S04]  /*28770*/  SHFL.IDX PT, R15, R16, 0x2, 0x181f ;  /* 0x00581f00100f7f89 */ /* 0x0008a800000e0000 */
[----:B------:R4:W3:Y:S02]  /*28780*/  SHFL.IDX PT, R14, R19, 0x2, 0x181f ;  /* 0x00581f00130e7f89 */ /* 0x0008e400000e0000 */
.L_x_1604:
[----:B------:R-:W-:Y:S01]  /*28790*/  ISETP.GE.AND P0, PT, R69, R39, PT ;  /* 0x000000274500720c */ /* 0x000fe20003f06270 */
[----:B------:R-:W-:Y:S01]  /*287a0*/  CS2R R62, SRZ ;  /* 0x00000000003e7805 */ /* 0x000fe2000001ff00 */
[----:B------:R-:W-:Y:S01]  /*287b0*/  IADD3 R2, R33, 0x20, RZ ;  /* 0x0000002021027810 */ /* 0x000fe20007ffe0ff */
[----:B------:R-:W-:-:S03]  /*287c0*/  CS2R R60, SRZ ;  /* 0x00000000003c7805 */ /* 0x000fc6000001ff00 */
[----:B------:R-:W-:-:S13]  /*287d0*/  ISETP.GE.OR P0, PT, R2, R20, P0 ;  /* 0x000000140200720c */ /* 0x000fda0000706670 */
[C---:B------:R-:W-:Y:S01]  /*287e0*/  @!P0 IMAD.SHL.U32 R2, R69.reuse, 0x2, RZ ;  /* 0x0000000245028824 */ /* 0x040fe200078e00ff */
[----:B------:R-:W-:-:S04]  /*287f0*/  @!P0 SHF.L.U64.HI R3, R69, 0x1, R21 ;  /* 0x0000000145038819 */ /* 0x000fc80000010215 */
[----:B-1----:R-:W-:-:S05]  /*28800*/  @!P0 IADD3 R12, P1, R12, R2, RZ ;  /* 0x000000020c0c8210 */ /* 0x002fca0007f3e0ff */
[--C-:B------:R-:W-:Y:S01]  /*28810*/  @!P0 IMAD.X R13, R13, 0x1, R3.reuse, P1 ;  /* 0x000000010d0d8824 */ /* 0x100fe200008e0603 */
[----:B---3--:R-:W-:Y:S01]  /*28820*/  @!P0 IADD3 R2, P1, R14, R2, RZ ;  /* 0x000000020e028210 */ /* 0x008fe20007f3e0ff */
[----:B------:R-:W-:Y:S01]  /*28830*/  CS2R R58, SRZ ;  /* 0x00000000003a7805 */ /* 0x000fe2000001ff00 */
[----:B------:R-:W-:Y:S02]  /*28840*/  CS2R R56, SRZ ;  /* 0x0000000000387805 */ /* 0x000fe4000001ff00 */
[----:B------:R-:W3:Y:S01]  /*28850*/  @!P0 LD.E.128 R60, [R12.64] ;  /* 0x000000040c3c8980 */ /* 0x000ee2000c101d00 */
[----:B--2---:R-:W-:-:S05]  /*28860*/  @!P0 IMAD.X R3, R15, 0x1, R3, P1 ;  /* 0x000000010f038824 */ /* 0x004fca00008e0603 */
[----:B------:R1:W2:Y:S01]  /*28870*/  @!P0 LD.E.128 R56, [R2.64] ;  /* 0x0000000402388980 */ /* 0x0002a2000c101d00 */
[----:B------:R-:W-:Y:S01]  /*28880*/  CS2R R74, SRZ ;  /* 0x00000000004a7805 */ /* 0x000fe2000001ff00 */
[----:B---3--:R-:W-:Y:S02]  /*28890*/  IMAD.MOV.U32 R12, RZ, RZ, R62 ;  /* 0x000000ffff0c7224 */ /* 0x008fe400078e003e */
        /* <DEDUP_REMOVED lines=17> */
[----:B------:R1:W3:Y:S04]  /*289b0*/  SHFL.IDX PT, R12, R18, 0x3, 0x181f ;  /* 0x00781f00120c7f89 */ /* 0x0002e800000e0000 */
[----:B------:R1:W4:Y:S04]  /*289c0*/  SHFL.IDX PT, R11, R16, 0x3, 0x181f ;  /* 0x00781f00100b7f89 */ /* 0x00032800000e0000 */
[----:B------:R1:W1:Y:S02]  /*289d0*/  SHFL.IDX PT, R2, R19, 0x3, 0x181f ;  /* 0x00781f0013027f89 */ /* 0x00026400000e0000 */
.L_x_1605:
        /* <DEDUP_REMOVED lines=14> */
[-C--:B---3--:R-:W-:Y:S02]  /*28ac0*/  IADD3 R12, P1, R12, R14.reuse, RZ ;  /* 0x0000000e0c0c7210 */ /* 0x088fe40007f3e0ff */
[----:B-1----:R-:W-:-:S03]  /*28ad0*/  IADD3 R2, P0, R2, R14, RZ ;  /* 0x0000000e02027210 */ /* 0x002fc60007f1e0ff */
[--C-:B--2---:R-:W-:Y:S02]  /*28ae0*/  IMAD.X R13, R13, 0x1, R3.reuse, P1 ;  /* 0x000000010d0d7824 */ /* 0x104fe400008e0603 */
[----:B----4-:R-:W-:-:S03]  /*28af0*/  IMAD.X R3, R11, 0x1, R3, P0 ;  /* 0x000000010b037824 */ /* 0x010fc600000e0603 */
[----:B------:R1:W5:Y:S04]  /*28b00*/  LD.E.128 R72, [R12.64] ;  /* 0x000000040c487980 */ /* 0x000368000c101d00 */
[----:B------:R1:W5:Y:S02]  /*28b10*/  LD.E.128 R64, [R2.64] ;  /* 0x0000000402407980 */ /* 0x000364000c101d00 */
.L_x_1559:
[----:B------:R-:W-:Y:S05]  /*28b20*/  BSYNC B0 ;  /* 0x0000000000007941 */ /* 0x000fea0003800000 */
.L_x_1558:
[----:B-1-3-5:R-:W-:Y:S02]  /*28b30*/  IMAD.MOV.U32 R12, RZ, RZ, R74 ;  /* 0x000000ffff0c7224 */ /* 0x02afe400078e004a */
[----:B----4-:R-:W-:Y:S02]  /*28b40*/  IMAD.MOV.U32 R11, RZ, RZ, R75 ;  /* 0x000000ffff0b7224 */ /* 0x010fe400078e004b */
        /* <DEDUP_REMOVED lines=16> */
.L_x_1606:
[----:B------:R-:W-:Y:S05]  /*28c50*/  BRA.DIV ~URZ, `(.L_x_1561) ;  /* 0x00005c427f007947 */ /* 0x000fea000b800000 */
[----:B------:R4:W1:Y:S01]  /*28c60*/  SHFL.IDX PT, R12, R18, 0x4, 0x181f ;  /* 0x00981f00120c7f89 */ /* 0x00086200000e0000 */
[----:B--23--:R-:W-:-:S03]  /*28c70*/  MOV R13, R11 ;  /* 0x0000000b000d7202 */ /* 0x00cfc60000000f00 */
[----:B------:R4:W2:Y:S04]  /*28c80*/  SHFL.IDX PT, R15, R16, 0x4, 0x181f ;  /* 0x00981f00100f7f89 */ /* 0x0008a800000e0000 */
[----:B------:R4:W3:Y:S02]  /*28c90*/  SHFL.IDX PT, R14, R19, 0x4, 0x181f ;  /* 0x00981f00130e7f89 */ /* 0x0008e400000e0000 */
.L_x_1607:
        /* <DEDUP_REMOVED lines=37> */
.L_x_1608:
        /* <DEDUP_REMOVED lines=20> */
.L_x_1564:
[----:B------:R-:W-:Y:S05]  /*29030*/  BSYNC B0 ;  /* 0x0000000000007941 */ /* 0x000fea0003800000 */
.L_x_1563:
        /* <DEDUP_REMOVED lines=18> */
.L_x_1609:
[----:B------:R-:W-:Y:S05]  /*29160*/  BRA.DIV ~URZ, `(.L_x_1566) ;  /* 0x00005ba27f007947 */ /* 0x000fea000b800000 */
[----:B------:R4:W1:Y:S01]  /*29170*/  SHFL.IDX PT, R12, R18, 0x6, 0x181f ;  /* 0x00d81f00120c7f89 */ /* 0x00086200000e0000 */
[----:B--23--:R-:W-:-:S03]  /*29180*/  MOV R13, R11 ;  /* 0x0000000b000d7202 */ /* 0x00cfc60000000f00 */
[----:B------:R4:W2:Y:S04]  /*29190*/  SHFL.IDX PT, R14, R16, 0x6, 0x181f ;  /* 0x00d81f00100e7f89 */ /* 0x0008a800000e0000 */
[----:B------:R4:W3:Y:S02]  /*291a0*/  SHFL.IDX PT, R2, R19, 0x6, 0x181f ;  /* 0x00d81f0013027f89 */ /* 0x0008e400000e0000 */
.L_x_1610:
[----:B------:R-:W-:Y:S01]  /*291b0*/  IADD3 R3, R33, 0x60, RZ ;  /* 0x0000006021037810 */ /* 0x000fe20007ffe0ff */
[----:B------:R-:W-:Y:S01]  /*291c0*/  BSSY B0, `(.L_x_1567) ;  /* 0x0000013000007945 */ /* 0x000fe20003800000 */
[----:B------:R-:W-:Y:S01]  /*291d0*/  CS2R R94, SRZ ;  /* 0x00000000005e7805 */ /* 0x000fe2000001ff00 */
[----:B------:R-:W-:Y:S01]  /*291e0*/  CS2R R92, SRZ ;  /* 0x00000000005c7805 */ /* 0x000fe2000001ff00 */
[----:B------:R-:W-:Y:S01]  /*291f0*/  ISETP.GE.AND P0, PT, R3, R20, PT ;  /* 0x000000140300720c */ /* 0x000fe20003f06270 */
[----:B------:R-:W-:Y:S01]  /*29200*/  CS2R R98, SRZ ;  /* 0x0000000000627805 */ /* 0x000fe2000001ff00 */
[----:B------:R-:W-:-:S11]  /*29210*/  CS2R R96, SRZ ;  /* 0x0000000000607805 */ /* 0x000fd6000001ff00 */
[----:B------:R-:W-:Y:S05]  /*29220*/  @P0 BRA `(.L_x_1568) ;  /* 0x000000c000000947 */ /* 0x000fea0003800000 */
[----:B------:R-:W-:Y:S01]  /*29230*/  ISETP.GE.AND P0, PT, R69, R39, PT ;  /* 0x000000274500720c */ /* 0x000fe20003f06270 */
[----:B------:R-:W-:-:S12]  /*29240*/  CS2R R94, SRZ ;  /* 0x00000000005e7805 */ /* 0x000fd8000001ff00 */
[----:B------:R-:W-:Y:S05]  /*29250*/  @P0 BRA `(.L_x_1568) ;  /* 0x0000009000000947 */ /* 0x000fea0003800000 */
[----:B------:R-:W-:Y:S01]  /*29260*/  IMAD.SHL.U32 R11, R69, 0x2, RZ ;  /* 0x00000002450b7824 */ /* 0x000fe200078e00ff */
[----:B------:R-:W-:-:S04]  /*29270*/  SHF.R.S32.HI R3, RZ, 0x1f, R69 ;  /* 0x0000001fff037819 */ /* 0x000fc80000011445 */
[----:B------:R-:W-:Y:S02]  /*29280*/  SHF.L.U64.HI R3, R69, 0x1, R3 ;  /* 0x0000000145037819 */ /* 0x000fe40000010203 */
[-C--:B-1----:R-:W-:Y:S02]  /*29290*/  IADD3 R12, P1, R12, R11.reuse, RZ ;  /* 0x0000000b0c0c7210 */ /* 0x082fe40007f3e0ff */
[----:B---3--:R-:W-:-:S03]  /*292a0*/  IADD3 R2, P0, R2, R11, RZ ;  /* 0x0000000b02027210 */ /* 0x008fc60007f1e0ff */
[--C-:B------:R-:W-:Y:S02]  /*292b0*/  IMAD.X R13, R13, 0x1, R3.reuse, P1 ;  /* 0x000000010d0d7824 */ /* 0x100fe400008e0603 */
[----:B--2---:R-:W-:-:S03]  /*292c0*/  IMAD.X R3, R14, 0x1, R3, P0 ;  /* 0x000000010e037824 */ /* 0x004fc600000e0603 */
[----:B------:R1:W5:Y:S04]  /*292d0*/  LD.E.128 R92, [R12.64] ;  /* 0x000000040c5c7980 */ /* 0x000368000c101d00 */
[----:B------:R1:W5:Y:S02]  /*292e0*/  LD.E.128 R96, [R2.64] ;  /* 0x0000000402607980 */ /* 0x000364000c101d00 */
.L_x_1568:
[----:B------:R-:W-:Y:S05]  /*292f0*/  BSYNC B0 ;  /* 0x0000000000007941 */ /* 0x000fea0003800000 */
.L_x_1567:
[----:B-1---5:R-:W-:Y:S01]  /*29300*/  IMAD.MOV.U32 R12, RZ, RZ, R94 ;  /* 0x000000ffff0c7224 */ /* 0x022fe200078e005e */
[----:B------:R-:W-:Y:S01]  /*29310*/  CS2R R106, SRZ ;  /* 0x00000000006a7805 */ /* 0x000fe2000001ff00 */
[----:B------:R-:W-:Y:S02]  /*29320*/  IMAD.MOV.U32 R11, RZ, RZ, R95 ;  /* 0x000000ffff0b7224 */ /* 0x000fe400078e005f */
        /* <DEDUP_REMOVED lines=15> */
[----:B------:R1:W3:Y:S04]  /*29420*/  SHFL.IDX PT, R13, R17, 0x7, 0x181f ;  /* 0x00f81f00110d7f89 */ /* 0x0002e800000e0000 */
[----:B------:R1:W4:Y:S04]  /*29430*/  SHFL.IDX PT, R12, R18, 0x7, 0x181f ;  /* 0x00f81f00120c7f89 */ /* 0x00032800000e0000 */
[----:B------:R1:W2:Y:S04]  /*29440*/  SHFL.IDX PT, R15, R16, 0x7, 0x181f ;  /* 0x00f81f00100f7f89 */ /* 0x0002a800000e0000 */
[----:B------:R1:W1:Y:S02]  /*29450*/  SHFL.IDX PT, R2, R19, 0x7, 0x181f ;  /* 0x00f81f0013027f89 */ /* 0x00026400000e0000 */
.L_x_1611:
[----:B------:R-:W-:Y:S01]  /*29460*/  IADD3 R3, R33, 0x70, RZ ;  /* 0x0000007021037810 */ /* 0x000fe20007ffe0ff */
[----:B------:R-:W-:Y:S01]  /*29470*/  BSSY B0, `(.L_x_1570) ;  /* 0x0000012000007945 */ /* 0x000fe20003800000 */
[----:B------:R-:W-:Y:S01]  /*29480*/  CS2R R104, SRZ ;  /* 0x0000000000687805 */ /* 0x000fe2000001ff00 */
[----:B------:R-:W-:Y:S01]  /*29490*/  CS2R R110, SRZ ;  /* 0x00000000006e7805 */ /* 0x000fe2000001ff00 */
[----:B------:R-:W-:Y:S01]  /*294a0*/  ISETP.GE.AND P0, PT, R3, R20, PT ;  /* 0x000000140300720c */ /* 0x000fe20003f06270 */
[----:B------:R-:W-:-:S12]  /*294b0*/  CS2R R108, SRZ ;  /* 0x00000000006c7805 */ /* 0x000fd8000001ff00 */
[----:B------:R-:W-:Y:S05]  /*294c0*/  @P0 BRA `(.L_x_1571) ;  /* 0x000000c000000947 */ /* 0x000fea0003800000 */
[C---:B------:R-:W-:Y:S01]  /*294d0*/  ISETP.GE.AND P0, PT, R69.reuse, R39, PT ;  /* 0x000000274500720c */ /* 0x040fe20003f06270 */
[----:B------:R-:W-:Y:S01]  /*294e0*/  IMAD.SHL.U32 R3, R69, 0x2, RZ ;  /* 0x0000000245037824 */ /* 0x000fe200078e00ff */
[----:B------:R-:W-:Y:S01]  /*294f0*/  SHF.R.S32.HI R11, RZ, 0x1f, R69 ;  /* 0x0000001fff0b7819 */ /* 0x000fe20000011445 */
[----:B------:R-:W-:-:S03]  /*29500*/  CS2R R106, SRZ ;  /* 0x00000000006a7805 */ /* 0x000fc6000001ff00 */
[-C--:B-12---:R-:W-:Y:S02]  /*29510*/  IADD3 R14, P1, R2, R3.reuse, RZ ;  /* 0x00000003020e7210 */ /* 0x086fe40007f3e0ff */
[----:B----4-:R-:W-:Y:S02]  /*29520*/  IADD3 R2, P2, R12, R3, RZ ;  /* 0x000000030c027210 */ /* 0x010fe40007f5e0ff */
[----:B------:R-:W-:-:S05]  /*29530*/  SHF.L.U64.HI R11, R69, 0x1, R11 ;  /* 0x00000001450b7819 */ /* 0x000fca000001020b */
[--C-:B---3--:R-:W-:Y:S02]  /*29540*/  IMAD.X R3, R13, 0x1, R11.reuse, P2 ;  /* 0x000000010d037824 */ /* 0x108fe400010e060b */
[----:B------:R-:W-:Y:S01]  /*29550*/  IMAD.X R15, R15, 0x1, R11, P1 ;  /* 0x000000010f0f7824 */ /* 0x000fe200008e060b */
[----:B------:R-:W-:Y:S05]  /*29560*/  @P0 BRA `(.L_x_1571) ;  /* 0x0000002000000947 */ /* 0x000fea0003800000 */
[----:B------:R1:W5:Y:S04]  /*29570*/  LD.E.128 R104, [R2.64] ;  /* 0x0000000402687980 */ /* 0x000368000c101d00 */
[----:B------:R1:W5:Y:S02]  /*29580*/  LD.E.128 R108, [R14.64] ;  /* 0x000000040e6c7980 */ /* 0x000364000c101d00 */
.L_x_1571:
[----:B------:R-:W-:Y:S05]  /*29590*/  BSYNC B0 ;  /* 0x0000000000007941 */ /* 0x000fea0003800000 */
.L_x_1570:
[----:B------:R-:W-:Y:S01]  /*295a0*/  IADD3 R11, R100, -c[0x0][0x20], RZ ;  /* 0x80000800640b7a10 */ /* 0x000fe20007ffe0ff */
[----:B------:R-:W-:-:S04]  /*295b0*/  DEPBAR.LE SB0, 0x1 ;  /* 0x000080400000791a */ /* 0x000fc80000000000 */
[----:B-1--4-:R-:W4:Y:S01]  /*295c0*/  LDL.64 R2, [R11+0x20] ;  /* 0x000020000b027983 */ /* 0x012f220000100a00 */
[----:B------:R-:W-:Y:S03]  /*295d0*/  WARPSYNC 0xffffffff ;  /* 0xffffffff00007948 */ /* 0x000fe60003800000 */
[----:B------:R-:W-:Y:S06]  /*295e0*/  BAR.SYNC.DEFER_BLOCKING 0x0 ;  /* 0x0000000000007b1d */ /* 0x000fec0000010000 */
[----:B---3--:R-:W3:Y:S04]  /*295f0*/  LDL.64 R12, [R11+0x28] ;  /* 0x000028000b0c7983 */ /* 0x008ee80000100a00 */
[----:B--2-4-:R1:W2:Y:S01]  /*29600*/  LD.E R14, [R2.64] ;  /* 0x00000004020e7980 */ /* 0x0142a2000c101900 */
[----:B------:R-:W-:-:S03]  /*29610*/  ISETP.GE.AND P1, PT, R69, R39, PT ;  /* 0x000000274500720c */ /* 0x000fc60003f26270 */
[----:B---3--:R2:W5:Y:S02]  /*29620*/  LD.E.64 R50, [R12.64] ;  /* 0x000000040c327980 */ /* 0x008564000c101b00 */
[----:B-----5:R-:W-:Y:S01]  /*29630*/  IMAD.MOV.U32 R11, RZ, RZ, R107 ;  /* 0x000000ffff0b7224 */ /* 0x020fe200078e006b */
[----:B------:R-:W-:Y:S04]  /*29640*/  BSSY B0, `(.L_x_1572) ;  /* 0x000007c000007945 */ /* 0x000fe80003800000 */
[----:B------:R-:W-:Y:S01]  /*29650*/  PRMT R136, R136, 0x5410, R11 ;  /* 0x0000541088887816 */ /* 0x000fe2000000000b */
[----:B------:R-:W-:-:S05]  /*29660*/  IMAD.MOV.U32 R11, RZ, RZ, R111 ;  /* 0x000000ffff0b7224 */ /* 0x000fca00078e006f */
[----:B------:R-:W-:Y:S01]  /*29670*/  PRMT R136, R11, 0x7610, R136 ;  /* 0x000076100b887816 */ /* 0x000fe20000000088 */
[----:B-1----:R-:W-:Y:S02]  /*29680*/  IMAD.MOV.U32 R2, RZ, RZ, R106 ;  /* 0x000000ffff027224 */ /* 0x002fe400078e006a */
[----:B------:R-:W-:-:S03]  /*29690*/  IMAD.MOV.U32 R3, RZ, RZ, R104 ;  /* 0x000000ffff037224 */ /* 0x000fc600078e0068 */
[----:B------:R-:W-:Y:S01]  /*296a0*/  PRMT R139, R139, 0x5410, R2 ;  /* 0x000054108b8b7816 */ /* 0x000fe20000000002 */
[----:B------:R-:W-:Y:S01]  /*296b0*/  IMAD.MOV.U32 R2, RZ, RZ, R105 ;  /* 0x000000ffff027224 */ /* 0x000fe200078e0069 */
[----:B------:R-:W-:Y:S01]  /*296c0*/  PRMT R138, R138, 0x5410, R3 ;  /* 0x000054108a8a7816 */ /* 0x000fe20000000003 */
[----:B------:R-:W-:-:S03]  /*296d0*/  IMAD.MOV.U32 R3, RZ, RZ, R108 ;  /* 0x000000ffff037224 */ /* 0x000fc600078e006c */
[----:B------:R-:W-:Y:S01]  /*296e0*/  PRMT R100, R100, 0x5410, R2 ;  /* 0x0000541064647816 */ /* 0x000fe20000000002 */
[----:B------:R-:W-:Y:S01]  /*296f0*/  IMAD.MOV.U32 R2, RZ, RZ, R109 ;  /* 0x000000ffff027224 */ /* 0x000fe200078e006d */
[----:B------:R-:W-:-:S04]  /*29700*/  PRMT R138, R3, 0x7610, R138 ;  /* 0x00007610038a7816 */ /* 0x000fc8000000008a */
[----:B------:R-:W-:Y:S01]  /*29710*/  PRMT R100, R2, 0x7610, R100 ;  /* 0x0000761002647816 */ /* 0x000fe20000000064 */
[----:B--2---:R-:W-:-:S05]  /*29720*/  IMAD R12, R14, -0x80, R20 ;  /* 0xffffff800e0c7824 */ /* 0x004fca00078e0214 */
[----:B------:R-:W-:Y:S01]  /*29730*/  IMNMX R70, R12, 0x80, PT ;  /* 0x000000800c467817 */ /* 0x000fe20003800200 */
[----:B------:R-:W-:-:S03]  /*29740*/  IMAD.MOV.U32 R12, RZ, RZ, R110 ;  /* 0x000000ffff0c7224 */ /* 0x000fc600078e006e */
[----:B------:R-:W-:Y:S02]  /*29750*/  ISETP.GE.OR P0, PT, R68, R70, P1 ;  /* 0x000000464400720c */ /* 0x000fe40000f06670 */
[----:B------:R-:W-:-:S11]  /*29760*/  PRMT R139, R12, 0x7610, R139 ;  /* 0x000076100c8b7816 */ /* 0x000fd6000000008b */
[----:B------:R-:W-:Y:S05]  /*29770*/  @P0 BRA `(.L_x_1573) ;  /* 0x0000068000000947 */ /* 0x000fea0003800000 */
[----:B------:R-:W-:Y:S02]  /*29780*/  SHF.R.S32.HI R3, RZ, 0x1f, R35 ;  /* 0x0000001fff037819 */ /* 0x000fe40000011423 */
[----:B------:R-:W-:Y:S02]  /*29790*/  LEA.HI R12, R39, R36, RZ, 0x1d ;  /* 0x00000024270c7211 */ /* 0x000fe400078fe8ff */
[----:B------:R-:W-:Y:S02]  /*297a0*/  SHF.L.U32 R2, R68, 0x6, RZ ;  /* 0x0000000644027819 */ /* 0x000fe400000006ff */
[----:B------:R-:W-:Y:S02]  /*297b0*/  LEA.HI R3, R3, R35, RZ, 0x6 ;  /* 0x0000002303037211 */ /* 0x000fe400078f30ff */
[----:B------:R-:W-:Y:S02]  /*297c0*/  SHF.R.S32.HI R13, RZ, 0x1f, R12 ;  /* 0x0000001fff0d7819 */ /* 0x000fe4000001140c */
[----:B------:R-:W-:-:S02]  /*297d0*/  LOP3.LUT R2, R2, 0x1c0, RZ, 0xc0, !PT ;  /* 0x000001c002027812 */ /* 0x000fc400078ec0ff */
[----:B------:R-:W-:Y:S02]  /*297e0*/  SHF.L.U32 R11, R3, 0x3, RZ ;  /* 0x00000003030b7819 */ /* 0x000fe400000006ff */
[----:B------:R-:W-:Y:S02]  /*297f0*/  LEA.HI R13, R13, R12, RZ, 0x3 ;  /* 0x0000000c0d0d7211 */ /* 0x000fe400078f18ff */
[----:B------:R-:W-:Y:S02]  /*29800*/  SHF.L.U32 R12, R12, 0x3, RZ ;  /* 0x000000030c0c7819 */ /* 0x000fe400000006ff */
[----:B------:R-:W-:Y:S02]  /*29810*/  LOP3.LUT R14, R2, 0x38, R69, 0xf8, !PT ;  /* 0x00000038020e7812 */ /* 0x000fe400078ef845 */
[----:B------:R-:W-:Y:S02]  /*29820*/  SHF.R.U32.HI R3, RZ, 0x3, R2 ;  /* 0x00000003ff037819 */ /* 0x000fe40000011602 */
[----:B------:R-:W-:-:S02]  /*29830*/  LOP3.LUT R11, R11, 0xfffffe00, RZ, 0xc0, !PT ;  /* 0xfffffe000b0b7812 */ /* 0x000fc400078ec0ff */
[----:B------:R-:W-:Y:S02]  /*29840*/  LOP3.LUT R2, R2, 0x38, R12, 0xf8, !PT ;  /* 0x0000003802027812 */ /* 0x000fe400078ef80c */
[----:B------:R-:W-:Y:S02]  /*29850*/  SHF.L.U32 R12, R13, 0xa, RZ ;  /* 0x0000000a0d0c7819 */ /* 0x000fe400000006ff */
[----:B------:R-:W-:Y:S02]  /*29860*/  LOP3.LUT R13, R11, R14, R3, 0xf6, !PT ;  /* 0x0000000e0b0d7212 */ /* 0x000fe400078ef603 */
[----:B------:R-:W-:Y:S02]  /*29870*/  LOP3.LUT R3, R2, R3, RZ, 0x3c, !PT ;  /* 0x0000000302037212 */ /* 0x000fe400078e3cff */
[----:B------:R-:W-:Y:S01]  /*29880*/  LOP3.LUT R2, R12, 0xffffe000, RZ, 0xc0, !PT ;  /* 0xffffe0000c027812 */ /* 0x000fe200078ec0ff */
[----:B------:R-:W-:-:S03]  /*29890*/  IMAD.WIDE.U32 R34, R13, 0x2, R50 ;  /* 0x000000020d227825 */ /* 0x000fc600078e0032 */
[----:B------:R-:W-:Y:S02]  /*298a0*/  IADD3 R2, R3, R2, R11 ;  /* 0x0000000203027210 */ /* 0x000fe40007ffe00b */
[----:B------:R-:W2:Y:S03]  /*298b0*/  LD.E.128 R12, [R34.64] ;  /* 0x00000004220c7980 */ /* 0x000ea6000c101d00 */
[----:B------:R-:W-:-:S05]  /*298c0*/  IMAD.WIDE.U32 R32, R2, 0x2, R50 ;  /* 0x0000000202207825 */ /* 0x000fca00078e0032 */
[----:B------:R-:W3:Y:S01]  /*298d0*/  LD.E.128 R16, [R32.64] ;  /* 0x0000000420107980 */ /* 0x000ee2000c101d00 */
[--C-:B------:R-:W-:Y:S01]  /*298e0*/  HADD2.F32 R11, -RZ, R37.reuse.H0_H0 ;  /* 0x20000025ff0b7230 */ /* 0x100fe20000004100 */
[--C-:B------:R-:W-:Y:S01]  /*298f0*/  SHF.R.U64 R52, R28, 0x10, R29.reuse ;  /* 0x000000101c347819 */ /* 0x100fe2000000121d */
[----:B------:R-:W-:Y:S01]  /*29900*/  HADD2.F32 R2, -RZ, R37.H1_H1 ;  /* 0x30000025ff027230 */ /* 0x000fe20000004100 */
[----:B------:R-:W-:Y:S02]  /*29910*/  SHF.R.U32.HI R28, RZ, 0x10, R29 ;  /* 0x00000010ff1c7819 */ /* 0x000fe4000001161d */
[----:B------:R-:W-:Y:S02]  /*29920*/  SHF.R.U32.HI R29, RZ, 0x10, R25 ;  /* 0x00000010ff1d7819 */ /* 0x000fe40000011619 */
[----:B------:R-:W-:Y:S01]  /*29930*/  SHF.R.U64 R49, R30, 0x10, R31 ;  /* 0x000000101e317819 */ /* 0x000fe2000000121f */
[----:B------:R-:W-:Y:S01]  /*29940*/  HADD2.F32 R28, -RZ, R28.H0_H0 ;  /* 0x2000001cff1c7230 */ /* 0x000fe20000004100 */
[----:B------:R-:W-:Y:S01]  /*29950*/  SHF.R.U64 R48, R24, 0x10, R25 ;  /* 0x0000001018307819 */ /* 0x000fe20000001219 */
[----:B------:R-:W-:Y:S01]  /*29960*/  HADD2.F32 R29, -RZ, R29.H0_H0 ;  /* 0x2000001dff1d7230 */ /* 0x000fe20000004100 */
[----:B------:R-:W-:-:S02]  /*29970*/  SHF.R.U64 R38, R26, 0x10, R27 ;  /* 0x000000101a267819 */ /* 0x000fc4000000121b */
[----:B------:R-:W-:Y:S02]  /*29980*/  SHF.R.U32.HI R30, RZ, 0x10, R27 ;  /* 0x00000010ff1e7819 */ /* 0x000fe4000001161b */
[----:B------:R-:W-:Y:S01]  /*29990*/  SHF.R.U32.HI R31, RZ, 0x10, R31 ;  /* 0x00000010ff1f7819 */ /* 0x000fe2000001161f */
[--C-:B--2---:R-:W-:Y:S02]  /*299a0*/  HADD2.F32 R22, -RZ, R13.reuse.H0_H0 ;  /* 0x2000000dff167230 */ /* 0x104fe40000004100 */
[----:B------:R-:W-:Y:S02]  /*299b0*/  HADD2.F32 R21, -RZ, R13.H1_H1 ;  /* 0x3000000dff157230 */ /* 0x000fe40000004100 */
[--C-:B------:R-:W-:Y:S02]  /*299c0*/  HADD2.F32 R25, -RZ, R12.reuse.H0_H0 ;  /* 0x2000000cff197230 */ /* 0x100fe40000004100 */
[----:B------:R-:W-:Y:S02]  /*299d0*/  HADD2.F32 R26, -RZ, R12.H1_H1 ;  /* 0x3000000cff1a7230 */ /* 0x000fe40000004100 */
[----:B---3--:R-:W-:-:S02]  /*299e0*/  HADD2.F32 R3, -RZ, R17.H0_H0 ;  /* 0x20000011ff037230 */ /* 0x008fc40000004100 */
[----:B------:R-:W-:Y:S02]  /*299f0*/  HADD2.F32 R13, -RZ, R17.H1_H1 ;  /* 0x30000011ff0d7230 */ /* 0x000fe40000004100 */
[--C-:B------:R-:W-:Y:S01]  /*29a00*/  HADD2.F32 R24, -RZ, R14.reuse.H0_H0 ;  /* 0x2000000eff187230 */ /* 0x100fe20000004100 */
[CC--:B------:R-:W-:Y:S01]  /*29a10*/  FMUL.FTZ R37, R3.reuse, R11.reuse ;  /* 0x0000000b03257220 */ /* 0x0c0fe20000410000 */
[----:B------:R-:W-:Y:S01]  /*29a20*/  HADD2.F32 R27, -RZ, R14.H1_H1 ;  /* 0x3000000eff1b7230 */ /* 0x000fe20000004100 */
[-C--:B------:R-:W-:Y:S01]  /*29a30*/  FMUL.FTZ R3, R3, R2.reuse ;  /* 0x0000000203037220 */ /* 0x080fe20000410000 */
[--C-:B------:R-:W-:Y:S01]  /*29a40*/  HADD2.F32 R12, -RZ, R19.reuse.H0_H0 ;  /* 0x20000013ff0c7230 */ /* 0x100fe20000004100 */
[C---:B------:R-:W-:Y:S01]  /*29a50*/  FFMA.FTZ R55, R22.reuse, R2, -R37 ;  /* 0x0000000216377223 */ /* 0x040fe20000010825 */
[----:B------:R-:W-:Y:S01]  /*29a60*/  HADD2.F32 R14, -RZ, R19.H1_H1 ;  /* 0x30000013ff0e7230 */ /* 0x000fe20000004100 */
[----:B------:R-:W-:Y:S01]  /*29a70*/  FFMA.FTZ R54, R22, R11, R3 ;  /* 0x0000000b16367223 */ /* 0x000fe20000010003 */
[----:B------:R-:W-:-:S02]  /*29a80*/  HADD2.F32 R20, -RZ, R15.H0_H0 ;  /* 0x2000000fff147230 */ /* 0x000fc40000004100 */
[----:B------:R-:W-:Y:S02]  /*29a90*/  HADD2.F32 R23, -RZ, R15.H1_H1 ;  /* 0x3000000fff177230 */ /* 0x000fe40000004100 */
[--C-:B------:R-:W-:Y:S02]  /*29aa0*/  HADD2.F32 R19, -RZ, R16.reuse.H0_H0 ;  /* 0x20000010ff137230 */ /* 0x100fe40000004100 */
[----:B------:R-:W-:Y:S02]  /*29ab0*/  HADD2.F32 R17, -RZ, R16.H1_H1 ;  /* 0x30000010ff117230 */ /* 0x000fe40000004100 */
[--C-:B------:R-:W-:Y:S02]  /*29ac0*/  HADD2.F32 R3, -RZ, R53.reuse.H1_H1 ;  /* 0x30000035ff037230 */ /* 0x100fe40000004100 */
[--C-:B------:R-:W-:Y:S02]  /*29ad0*/  HADD2.F32 R16, -RZ, R18.reuse.H0_H0 ;  /* 0x20000012ff107230 */ /* 0x100fe40000004100 */
[----:B------:R-:W-:Y:S01]  /*29ae0*/  HADD2.F32 R15, -RZ, R18.H1_H1 ;  /* 0x30000012ff0f7230 */ /* 0x000fe20000004100 */
[C---:B------:R-:W-:Y:S01]  /*29af0*/  FMUL.FTZ R18, R13.reuse, R29 ;  /* 0x0000001d0d127220 */ /* 0x040fe20000410000 */
[----:B------:R-:W-:Y:S01]  /*29b00*/  HADD2.F32 R2, -RZ, R53.H0_H0 ;  /* 0x20000035ff027230 */ /* 0x000fe20000004100 */
[----:B------:R-:W-:Y:S01]  /*29b10*/  FMUL.FTZ R13, R13, R28 ;  /* 0x0000001c0d0d7220 */ /* 0x000fe20000410000 */
[----:B------:R-:W-:Y:S01]  /*29b20*/  HADD2.F32 R22, -RZ, R30.H0_H0 ;  /* 0x2000001eff167230 */ /* 0x000fe20000004100 */
[----:B------:R-:W-:-:S02]  /*29b30*/  FMUL.FTZ R11, R12, R3 ;  /* 0x000000030c0b7220 */ /* 0x000fc40000410000 */
[C---:B------:R-:W-:Y:S02]  /*29b40*/  FFMA.FTZ R37, R21.reuse, R28, -R18 ;  /* 0x0000001c15257223 */ /* 0x040fe40000010812 */
[----:B------:R-:W-:Y:S01]  /*29b50*/  FFMA.FTZ R30, R21, R29, R13 ;  /* 0x0000001d151e7223 */ /* 0x000fe2000001000d */
[----:B------:R-:W-:Y:S01]  /*29b60*/  HADD2.F32 R13, -RZ, R31.H0_H0 ;  /* 0x2000001fff0d7230 */ /* 0x000fe20000004100 */
[-C--:B------:R-:W-:Y:S01]  /*29b70*/  FMUL.FTZ R18, R12, R2.reuse ;  /* 0x000000020c127220 */ /* 0x080fe20000410000 */
[----:B------:R-:W-:Y:S01]  /*29b80*/  HADD2.F32 R12, -RZ, R71.H1_H1 ;  /* 0x30000047ff0c7230 */ /* 0x000fe20000004100 */
[----:B------:R-:W-:Y:S01]  /*29b90*/  FFMA.FTZ R31, R20, R2, R11 ;  /* 0x00000002141f7223 */ /* 0x000fe2000001000b */
[----:B------:R-:W-:Y:S01]  /*29ba0*/  HADD2.F32 R11, -RZ, R101.H1_H1 ;  /* 0x30000065ff0b7230 */ /* 0x000fe20000004100 */
[----:B------:R-:W-:Y:S02]  /*29bb0*/  FMUL.FTZ R2, R14, R22 ;  /* 0x000000160e027220 */ /* 0x000fe40000410000 */
[----:B------:R-:W-:Y:S01]  /*29bc0*/  FFMA.FTZ R53, R20, R3, -R18 ;  /* 0x0000000314357223 */ /* 0x000fe20000010812 */
[----:B------:R-:W-:Y:S01]  /*29bd0*/  HADD2.F32 R3, -RZ, R71.H0_H0 ;  /* 0x20000047ff037230 */ /* 0x000fe20000004100 */
[-C--:B------:R-:W-:Y:S01]  /*29be0*/  FFMA.FTZ R28, R23, R13.reuse, -R2 ;  /* 0x0000000d171c7223 */ /* 0x080fe20000010802 */
[----:B------:R-:W-:Y:S01]  /*29bf0*/  HADD2.F32 R2, -RZ, R101.H0_H0 ;  /* 0x20000065ff027230 */ /* 0x000fe20000004100 */
[----:B------:R-:W-:-:S02]  /*29c00*/  FMUL.FTZ R14, R14, R13 ;  /* 0x0000000d0e0e7220 */ /* 0x000fc40000410000 */
[CC--:B------:R-:W-:Y:S02]  /*29c10*/  FMUL.FTZ R18, R19.reuse, R3.reuse ;  /* 0x0000000313127220 */ /* 0x0c0fe40000410000 */
[----:B------:R-:W-:Y:S02]  /*29c20*/  FMUL.FTZ R19, R19, R12 ;  /* 0x0000000c13137220 */ /* 0x000fe40000410000 */
[----:B------:R-:W-:Y:S02]  /*29c30*/  FMUL.FTZ R13, R16, R2 ;  /* 0x00000002100d7220 */ /* 0x000fe40000410000 */
[----:B------:R-:W-:Y:S01]  /*29c40*/  FFMA.FTZ R23, R23, R22, R14 ;  /* 0x0000001617177223 */ /* 0x000fe2000001000e */
[----:B------:R-:W-:Y:S01]  /*29c50*/  HADD2.F32 R14, -RZ, R48.H0_H0 ;  /* 0x20000030ff0e7230 */ /* 0x000fe20000004100 */
[C---:B------:R-:W-:Y:S01]  /*29c60*/  FFMA.FTZ R29, R25.reuse, R12, -R18 ;  /* 0x0000000c191d7223 */ /* 0x040fe20000010812 */
[----:B------:R-:W-:Y:S01]  /*29c70*/  HADD2.F32 R18, -RZ, R38.H0_H0 ;  /* 0x20000026ff127230 */ /* 0x000fe20000004100 */
[----:B------:R-:W-:Y:S01]  /*29c80*/  FFMA.FTZ R22, R25, R3, R19 ;  /* 0x0000000319167223 */ /* 0x000fe20000010013 */
[----:B------:R-:W-:Y:S01]  /*29c90*/  F2FP.PACK_AB R19, R28, R53 ;  /* 0x000000351c13723e */ /* 0x000fe200000000ff */
[-C--:B------:R-:W-:Y:S01]  /*29ca0*/  FMUL.FTZ R3, R16, R11.reuse ;  /* 0x0000000b10037220 */ /* 0x080fe20000410000 */
[----:B------:R-:W-:Y:S01]  /*29cb0*/  HADD2.F32 R16, -RZ, R49.H0_H0 ;  /* 0x20000031ff107230 */ /* 0x000fe20000004100 */
[C---:B------:R-:W-:Y:S01]  /*29cc0*/  FFMA.FTZ R21, R24.reuse, R11, -R13 ;  /* 0x0000000b18157223 */ /* 0x040fe2000001080d */
[----:B------:R-:W-:Y:S01]  /*29cd0*/  HADD2.F32 R13, -RZ, R52.H0_H0 ;  /* 0x20000034ff0d7230 */ /* 0x000fe20000004100 */
[----:B------:R-:W-:-:S02]  /*29ce0*/  FFMA.FTZ R20, R24, R2, R3 ;  /* 0x0000000218147223 */ /* 0x000fc40000010003 */
[----:B------:R-:W-:Y:S02]  /*29cf0*/  FMUL.FTZ R12, R17, R14 ;  /* 0x0000000e110c7220 */ /* 0x000fe40000410000 */
[----:B------:R-:W-:Y:S02]  /*29d00*/  FMUL.FTZ R3, R15, R18 ;  /* 0x000000120f037220 */ /* 0x000fe40000410000 */
[----:B------:R-:W-:Y:S01]  /*29d10*/  FMUL.FTZ R11, R17, R13 ;  /* 0x0000000d110b7220 */ /* 0x000fe20000410000 */
[----:B------:R-:W-:Y:S01]  /*29d20*/  F2FP.PACK_AB R17, R37, R55 ;  /* 0x000000372511723e */ /* 0x000fe200000000ff */
[----:B------:R-:W-:Y:S01]  /*29d30*/  FMUL.FTZ R2, R15, R16 ;  /* 0x000000100f027220 */ /* 0x000fe20000410000 */
[----:B------:R-:W-:Y:S01]  /*29d40*/  F2FP.PACK_AB R15, R23, R31 ;  /* 0x0000001f170f723e */ /* 0x000fe200000000ff */
[----:B------:R-:W-:Y:S01]  /*29d50*/  FFMA.FTZ R12, R26, R13, -R12 ;  /* 0x0000000d1a0c7223 */ /* 0x000fe2000001080c */
[----:B------:R-:W-:Y:S01]  /*29d60*/  F2FP.PACK_AB R13, R30, R54 ;  /* 0x000000361e0d723e */ /* 0x000fe200000000ff */
[----:B------:R-:W-:-:S02]  /*29d70*/  FFMA.FTZ R3, R27, R16, -R3 ;  /* 0x000000101b037223 */ /* 0x000fc40000010803 */
[----:B------:R-:W-:Y:S01]  /*29d80*/  FFMA.FTZ R11, R26, R14, R11 ;  /* 0x0000000e1a0b7223 */ /* 0x000fe2000001000b */
[----:B------:R-:W-:Y:S01]  /*29d90*/  F2FP.PACK_AB R16, R12, R29 ;  /* 0x0000001d0c10723e */ /* 0x000fe200000000ff */
[----:B------:R-:W-:Y:S01]  /*29da0*/  FFMA.FTZ R2, R27, R18, R2 ;  /* 0x000000121b027223 */ /* 0x000fe20000010002 */
[----:B------:R-:W-:Y:S02]  /*29db0*/  F2FP.PACK_AB R18, R3, R21 ;  /* 0x000000150312723e */ /* 0x000fe400000000ff */
[----:B------:R-:W-:Y:S02]  /*29dc0*/  F2FP.PACK_AB R12, R11, R22 ;  /* 0x000000160b0c723e */ /* 0x000fe400000000ff */
[----:B------:R-:W-:Y:S01]  /*29dd0*/  F2FP.PACK_AB R14, R2, R20 ;  /* 0x00000014020e723e */ /* 0x000fe200000000ff */
[----:B------:R1:W-:Y:S04]  /*29de0*/  ST.E.128 [R34.64], R16 ;  /* 0x0000001022007985 */ /* 0x0003e8000c101d04 */
[----:B------:R1:W-:Y:S02]  /*29df0*/  ST.E.128 [R32.64], R12 ;  /* 0x0000000c20007985 */ /* 0x0003e4000c101d04 */
.L_x_1573:
[----:B------:R-:W-:Y:S05]  /*29e00*/  BSYNC B0 ;  /* 0x0000000000007941 */ /* 0x000fea0003800000 */
.L_x_1572:
[----:B------:R-:W-:Y:S01]  /*29e10*/  IADD3 R3, R68, 0x10, RZ ;  /* 0x0000001044037810 */ /* 0x000fe20007ffe0ff */
[----:B------:R-:W-:Y:S03]  /*29e20*/  BSSY B0, `(.L_x_1574) ;  /* 0x000006b000007945 */ /* 0x000fe60003800000 */
[----:B------:R-:W-:-:S13]  /*29e30*/  ISETP.GE.OR P0, PT, R3, R70, P1 ;  /* 0x000000460300720c */ /* 0x000fda0000f06670 */
[----:B------:R-:W-:Y:S05]  /*29e40*/  @P0 BRA `(.L_x_1575) ;  /* 0x0000068000000947 */ /* 0x000fea0003800000 */
[----:B------:R-:W-:Y:S02]  /*29e50*/  SHF.R.S32.HI R2, RZ, 0x1f, R3 ;  /* 0x0000001fff027819 */ /* 0x000fe40000011403 */
[----:B-1----:R-:W-:Y:S02]  /*29e60*/  LEA.HI R12, R39, R36, RZ, 0x1d ;  /* 0x00000024270c7211 */ /* 0x002fe400078fe8ff */
        /* <DEDUP_REMOVED lines=21> */
[----:B------:R-:W-:Y:S01]  /*29fc0*/  SHF.R.U32.HI R29, RZ, 0x10, R41 ;  /* 0x00000010ff1d7819 */ /* 0x000fe20000011629 */
[----:B------:R-:W-:Y:S01]  /*29fd0*/  HADD2.F32 R2, -RZ, R102.H1_H1 ;  /* 0x30000066ff027230 */ /* 0x000fe20000004100 */
[----:B------:R-:W-:Y:S02]  /*29fe0*/  SHF.R.U32.HI R28, RZ, 0x10, R45 ;  /* 0x00000010ff1c7819 */ /* 0x000fe4000001162d */
[--C-:B------:R-:W-:Y:S01]  /*29ff0*/  SHF.R.U64 R38, R42, 0x10, R43.reuse ;  /* 0x000000102a267819 */ /* 0x100fe2000000122b */
[----:B------:R-:W-:Y:S01]  /*2a000*/  HADD2.F32 R29, -RZ, R29.H0_H0 ;  /* 0x2000001dff1d7230 */ /* 0x000fe20000004100 */
[----:B------:R-:W-:Y:S01]  /*2a010*/  SHF.R.U32.HI R30, RZ, 0x10, R43 ;  /* 0x00000010ff1e7819 */ /* 0x000fe2000001162b */
[----:B------:R-:W-:Y:S01]  /*2a020*/  HADD2.F32 R28, -RZ, R28.H0_H0 ;  /* 0x2000001cff1c7230 */ /* 0x000fe20000004100 */
[----:B------:R-:W-:-:S02]  /*2a030*/  SHF.R.U64 R44, R44, 0x10, R45 ;  /* 0x000000102c2c7819 */ /* 0x000fc4000000122d */
[----:B------:R-:W-:Y:S02]  /*2a040*/  SHF.R.U32.HI R31, RZ, 0x10, R47 ;  /* 0x00000010ff1f7819 */ /* 0x000fe4000001162f */
[----:B------:R-:W-:Y:S02]  /*2a050*/  SHF.R.U64 R40, R40, 0x10, R41 ;  /* 0x0000001028287819 */ /* 0x000fe40000001229 */
[----:B------:R-:W-:Y:S01]  /*2a060*/  SHF.R.U64 R41, R46, 0x10, R47 ;  /* 0x000000102e297819 */ /* 0x000fe2000000122f */
[--C-:B--2---:R-:W-:Y:S02]  /*2a070*/  HADD2.F32 R22, -RZ, R13.reuse.H0_H0 ;  /* 0x2000000dff167230 */ /* 0x104fe40000004100 */
[----:B------:R-:W-:Y:S02]  /*2a080*/  HADD2.F32 R21, -RZ, R13.H1_H1 ;  /* 0x3000000dff157230 */ /* 0x000fe40000004100 */
[--C-:B------:R-:W-:Y:S02]  /*2a090*/  HADD2.F32 R25, -RZ, R12.reuse.H0_H0 ;  /* 0x2000000cff197230 */ /* 0x100fe40000004100 */
[----:B------:R-:W-:-:S02]  /*2a0a0*/  HADD2.F32 R26, -RZ, R12.H1_H1 ;  /* 0x3000000cff1a7230 */ /* 0x000fc40000004100 */
[--C-:B---3--:R-:W-:Y:S02]  /*2a0b0*/  HADD2.F32 R3, -RZ, R17.reuse.H0_H0 ;  /* 0x20000011ff037230 */ /* 0x108fe40000004100 */
        /* <DEDUP_REMOVED lines=25> */
[--C-:B------:R-:W-:Y:S01]  /*2a250*/  HADD2.F32 R12, -RZ, R112.reuse.H1_H1 ;  /* 0x30000070ff0c7230 */ /* 0x100fe20000004100 */
[----:B------:R-:W-:Y:S01]  /*2a260*/  FFMA.FTZ R31, R20, R2, R11 ;  /* 0x00000002141f7223 */ /* 0x000fe2000001000b */
[--C-:B------:R-:W-:Y:S01]  /*2a270*/  HADD2.F32 R11, -RZ, R113.reuse.H1_H1 ;  /* 0x30000071ff0b7230 */ /* 0x100fe20000004100 */
        /* <DEDUP_REMOVED lines=24> */
[-C--:B------:R-:W-:Y:S01]  /*2a400*/  FMUL.FTZ R2, R15, R16.reuse ;  /* 0x000000100f027220 */ /* 0x080fe20000410000 */
        /* <DEDUP_REMOVED lines=12> */
.L_x_1575:
[----:B------:R-:W-:Y:S05]  /*2a4d0*/  BSYNC B0 ;  /* 0x0000000000007941 */ /* 0x000fea0003800000 */
.L_x_1574:
        /* <DEDUP_REMOVED lines=30> */
[----:B------:R-:W-:Y:S01]  /*2a6c0*/  SHF.R.U32.HI R30, RZ, 0x10, R59 ;  /* 0x00000010ff1e7819 */ /* 0x000fe2000001163b */
[----:B------:R-:W-:Y:S01]  /*2a6d0*/  HADD2.F32 R29, -RZ, R29.H0_H0 ;  /* 0x2000001dff1d7230 */ /* 0x000fe20000004100 */
[----:B------:R-:W-:Y:S01]  /*2a6e0*/  SHF.R.U32.HI R31, RZ, 0x10, R63 ;  /* 0x00000010ff1f7819 */ /* 0x000fe2000001163f */
[----:B------:R-:W-:Y:S01]  /*2a6f0*/  HADD2.F32 R28, -RZ, R28.H0_H0 ;  /* 0x2000001cff1c7230 */ /* 0x000fe20000004100 */
[----:B------:R-:W-:-:S02]  /*2a700*/  SHF.R.U64 R38, R56, 0x10, R57 ;  /* 0x0000001038267819 */ /* 0x000fc40000001239 */
[----:B------:R-:W-:Y:S02]  /*2a710*/  SHF.R.U64 R41, R58, 0x10, R59 ;  /* 0x000000103a297819 */ /* 0x000fe4000000123b */
        /* <DEDUP_REMOVED lines=72> */
.L_x_1577:
[----:B------:R-:W-:Y:S05]  /*2aba0*/  BSYNC B0 ;  /* 0x0000000000007941 */ /* 0x000fea0003800000 */
.L_x_1576:
        /* <DEDUP_REMOVED lines=56> */
[----:B------:R-:W-:Y:S02]  /*2af30*/  HADD2.F32 R3, -RZ, R120.H1_H1 ;  /* 0x30000078ff037230 */ /* 0x000fe40000004100 */
        /* <DEDUP_REMOVED lines=51> */
.L_x_1579:
[----:B------:R-:W-:Y:S05]  /*2b270*/  BSYNC B0 ;  /* 0x0000000000007941 */ /* 0x000fea0003800000 */
.L_x_1578:
        /* <DEDUP_REMOVED lines=108> */
.L_x_1581:
[----:B------:R-:W-:Y:S05]  /*2b940*/  BSYNC B0 ;  /* 0x0000000000007941 */ /* 0x000fea0003800000 */
.L_x_1580:
        /* <DEDUP_REMOVED lines=108> */
.L_x_1583:
[----:B------:R-:W-:Y:S05]  /*2c010*/  BSYNC B0 ;  /* 0x0000000000007941 */ /* 0x000fea0003800000 */
.L_x_1582:
        /* <DEDUP_REMOVED lines=108> */
.L_x_1585:
[----:B------:R-:W-:Y:S05]  /*2c6e0*/  BSYNC B0 ;  /* 0x0000000000007941 */ /* 0x000fea0003800000 */
.L_x_1584:
[----:B------:R-:W-:Y:S01]  /*2c6f0*/  IADD3 R2, R68, 0x70, RZ ;  /* 0x0000007044027810 */ /* 0x000fe20007ffe0ff */
[----:B-1----:R-:W-:-:S02]  /*2c700*/  IMAD.MOV.U32 R12, RZ, RZ, R144 ;  /* 0x000000ffff0c7224 */ /* 0x002fc400078e0090 */
[----:B------:R-:W-:Y:S01]  /*2c710*/  IMAD.MOV.U32 R13, RZ, RZ, 0x0 ;  /* 0x00000000ff0d7424 */ /* 0x000fe200078e00ff */
[----:B------:R-:W-:-:S13]  /*2c720*/  ISETP.GE.OR P0, PT, R2, R70, P1 ;  /* 0x000000460200720c */ /* 0x000fda0000f06670 */
[----:B------:R-:W-:Y:S05]  /*2c730*/  @P0 RET.REL.NODEC R12 `(_ZN7cutlass13device_kernelIN5flash19enable_sm80_to_sm89INS1_16FlashAttnFwdSm80INS1_25CollectiveMainloopFwdSm80ILi4ELi1ELb0EN4cute5tupleIJNS5_1CILi128EEENS7_ILi48EEES8_EEELi128ENS_6half_tEfNS_4arch4Sm80ELb0ELb1ELb1ELb1ELb1ELb1ELb1ELb0EEENS1_21CollectiveEpilogueFwdINS6_IJS8_S8_S9_EEENS6_IJNS7_ILi1EEESH_SH_EEESB_SD_Li128ELb1ELb1ELb0ELb0EEENS1_19SingleTileSchedulerILb1ELb0ELb1ELi128EEEEEEEEEvNT_6ParamsE) ;  /* 0xfffd38c00c000950 */ /* 0x000fea0003c3ffff */
        /* <DEDUP_REMOVED lines=30> */
[----:B------:R-:W-:Y:S01]  /*2c920*/  SHF.R.U64 R36, R108, 0x10, R109 ;  /* 0x000000106c247819 */ /* 0x000fe2000000126d */
[----:B------:R-:W-:Y:S01]  /*2c930*/  HADD2.F32 R30, -RZ, R30.H0_H0 ;  /* 0x2000001eff1e7230 */ /* 0x000fe20000004100 */
[----:B------:R-:W-:Y:S01]  /*2c940*/  SHF.R.U64 R38, R110, 0x10, R111 ;  /* 0x000000106e267819 */ /* 0x000fe2000000126f */
[----:B------:R-:W-:Y:S01]  /*2c950*/  HADD2.F32 R31, -RZ, R31.H0_H0 ;  /* 0x2000001fff1f7230 */ /* 0x000fe20000004100 */
[----:B------:R-:W-:-:S02]  /*2c960*/  SHF.R.U64 R37, R104, 0x10, R105 ;  /* 0x0000001068257819 */ /* 0x000fc40000001269 */
[----:B------:R-:W-:Y:S01]  /*2c970*/  SHF.R.U64 R39, R106, 0x10, R107 ;  /* 0x000000106a277819 */ /* 0x000fe2000000126b */
[--C-:B--2---:R-:W-:Y:S02]  /*2c980*/  HADD2.F32 R25, -RZ, R12.reuse.H0_H0 ;  /* 0x2000000cff197230 */ /* 0x104fe40000004100 */
[----:B------:R-:W-:Y:S02]  /*2c990*/  HADD2.F32 R26, -RZ, R12.H1_H1 ;  /* 0x3000000cff1a7230 */ /* 0x000fe40000004100 */
[--C-:B------:R-:W-:Y:S02]  /*2c9a0*/  HADD2.F32 R24, -RZ, R14.reuse.H0_H0 ;  /* 0x2000000eff187230 */ /* 0x100fe40000004100 */
[----:B------:R-:W-:Y:S02]  /*2c9b0*/  HADD2.F32 R27, -RZ, R14.H1_H1 ;  /* 0x3000000eff1b7230 */ /* 0x000fe40000004100 */
[----:B---3--:R-:W-:Y:S02]  /*2c9c0*/  HADD2.F32 R3, -RZ, R17.H0_H0 ;  /* 0x20000011ff037230 */ /* 0x008fe40000004100 */
[----:B------:R-:W-:-:S02]  /*2c9d0*/  HADD2.F32 R22, -RZ, R13.H0_H0 ;  /* 0x2000000dff167230 */ /* 0x000fc40000004100 */
[--C-:B------:R-:W-:Y:S02]  /*2c9e0*/  HADD2.F32 R12, -RZ, R19.reuse.H0_H0 ;  /* 0x20000013ff0c7230 */ /* 0x100fe40000004100 */
[----:B------:R-:W-:Y:S01]  /*2c9f0*/  HADD2.F32 R14, -RZ, R19.H1_H1 ;  /* 0x30000013ff0e7230 */ /* 0x000fe20000004100 */
[CC--:B------:R-:W-:Y:S01]  /*2ca00*/  FMUL.FTZ R19, R3.reuse, R11.reuse ;  /* 0x0000000b03137220 */ /* 0x0c0fe20000410000 */
[----:B------:R-:W-:Y:S01]  /*2ca10*/  HADD2.F32 R21, -RZ, R13.H1_H1 ;  /* 0x3000000dff157230 */ /* 0x000fe20000004100 */
[-C--:B------:R-:W-:Y:S01]  /*2ca20*/  FMUL.FTZ R3, R3, R2.reuse ;  /* 0x0000000203037220 */ /* 0x080fe20000410000 */
[----:B------:R-:W-:Y:S01]  /*2ca30*/  HADD2.F32 R13, -RZ, R17.H1_H1 ;  /* 0x30000011ff0d7230 */ /* 0x000fe20000004100 */
[C---:B------:R-:W-:Y:S01]  /*2ca40*/  FFMA.FTZ R42, R22.reuse, R2, -R19 ;  /* 0x00000002162a7223 */ /* 0x040fe20000010813 */
[--C-:B------:R-:W-:Y:S01]  /*2ca50*/  HADD2.F32 R2, -RZ, R136.reuse.H0_H0 ;  /* 0x20000088ff027230 */ /* 0x100fe20000004100 */
[----:B------:R-:W-:Y:S01]  /*2ca60*/  FFMA.FTZ R41, R22, R11, R3 ;  /* 0x0000000b16297223 */ /* 0x000fe20000010003 */
[----:B------:R-:W-:Y:S01]  /*2ca70*/  HADD2.F32 R3, -RZ, R136.H1_H1 ;  /* 0x30000088ff037230 */ /* 0x000fe20000004100 */
[C---:B------:R-:W-:Y:S01]  /*2ca80*/  FMUL.FTZ R19, R13.reuse, R29 ;  /* 0x0000001d0d137220 */ /* 0x040fe20000410000 */
[--C-:B------:R-:W-:Y:S01]  /*2ca90*/  HADD2.F32 R20, -RZ, R15.reuse.H0_H0 ;  /* 0x2000000fff147230 */ /* 0x100fe20000004100 */
[C---:B------:R-:W-:Y:S01]  /*2caa0*/  FMUL.FTZ R11, R12.reuse, R2 ;  /* 0x000000020c0b7220 */ /* 0x040fe20000410000 */
[----:B------:R-:W-:Y:S01]  /*2cab0*/  HADD2.F32 R23, -RZ, R15.H1_H1 ;  /* 0x3000000fff177230 */ /* 0x000fe20000004100 */
[----:B------:R-:W-:Y:S01]  /*2cac0*/  FMUL.FTZ R12, R12, R3 ;  /* 0x000000030c0c7220 */ /* 0x000fe20000410000 */
[----:B------:R-:W-:Y:S01]  /*2cad0*/  HADD2.F32 R17, -RZ, R16.H0_H0 ;  /* 0x20000010ff117230 */ /* 0x000fe20000004100 */
[-C--:B------:R-:W-:Y:S01]  /*2cae0*/  FMUL.FTZ R13, R13, R28.reuse ;  /* 0x0000001c0d0d7220 */ /* 0x080fe20000410000 */
[----:B------:R-:W-:Y:S01]  /*2caf0*/  HADD2.F32 R15, -RZ, R18.H0_H0 ;  /* 0x20000012ff0f7230 */ /* 0x000fe20000004100 */
[C---:B------:R-:W-:Y:S01]  /*2cb00*/  FFMA.FTZ R40, R21.reuse, R28, -R19 ;  /* 0x0000001c15287223 */ /* 0x040fe20000010813 */
[----:B------:R-:W-:Y:S01]  /*2cb10*/  HADD2.F32 R16, -RZ, R16.H1_H1 ;  /* 0x30000010ff107230 */ /* 0x000fe20000004100 */
[----:B------:R-:W-:Y:S01]  /*2cb20*/  FFMA.FTZ R28, R20, R2, R12 ;  /* 0x00000002141c7223 */ /* 0x000fe2000001000c */
[----:B------:R-:W-:Y:S01]  /*2cb30*/  HADD2.F32 R12, -RZ, R138.H1_H1 ;  /* 0x3000008aff0c7230 */ /* 0x000fe20000004100 */
[----:B------:R-:W-:Y:S01]  /*2cb40*/  FMUL.FTZ R2, R14, R30 ;  /* 0x0000001e0e027220 */ /* 0x000fe20000410000 */
[----:B------:R-:W-:Y:S01]  /*2cb50*/  HADD2.F32 R18, -RZ, R18.H1_H1 ;  /* 0x30000012ff127230 */ /* 0x000fe20000004100 */
[----:B------:R-:W-:-:S02]  /*2cb60*/  FFMA.FTZ R22, R21, R29, R13 ;  /* 0x0000001d15167223 */ /* 0x000fc4000001000d */
[----:B------:R-:W-:Y:S01]  /*2cb70*/  FFMA.FTZ R29, R20, R3, -R11 ;  /* 0x00000003141d7223 */ /* 0x000fe2000001080b */
[----:B------:R-:W-:Y:S01]  /*2cb80*/  HADD2.F32 R3, -RZ, R138.H0_H0 ;  /* 0x2000008aff037230 */ /* 0x000fe20000004100 */
[-C--:B------:R-:W-:Y:S01]  /*2cb90*/  FMUL.FTZ R14, R14, R31.reuse ;  /* 0x0000001f0e0e7220 */ /* 0x080fe20000410000 */
[--C-:B------:R-:W-:Y:S01]  /*2cba0*/  HADD2.F32 R11, -RZ, R139.reuse.H1_H1 ;  /* 0x3000008bff0b7230 */ /* 0x100fe20000004100 */
[----:B------:R-:W-:Y:S01]  /*2cbb0*/  FFMA.FTZ R31, R23, R31, -R2 ;  /* 0x0000001f171f7223 */ /* 0x000fe20000010802 */
[----:B------:R-:W-:Y:S01]  /*2cbc0*/  HADD2.F32 R2, -RZ, R139.H0_H0 ;  /* 0x2000008bff027230 */ /* 0x000fe20000004100 */
[C---:B------:R-:W-:Y:S02]  /*2cbd0*/  FMUL.FTZ R19, R17.reuse, R3 ;  /* 0x0000000311137220 */ /* 0x040fe40000410000 */
[----:B------:R-:W-:Y:S02]  /*2cbe0*/  FMUL.FTZ R17, R17, R12 ;  /* 0x0000000c11117220 */ /* 0x000fe40000410000 */
[----:B------:R-:W-:-:S02]  /*2cbf0*/  FMUL.FTZ R13, R15, R2 ;  /* 0x000000020f0d7220 */ /* 0x000fc40000410000 */
[----:B------:R-:W-:Y:S01]  /*2cc00*/  FFMA.FTZ R23, R23, R30, R14 ;  /* 0x0000001e17177223 */ /* 0x000fe2000001000e */
[----:B------:R-:W-:Y:S01]  /*2cc10*/  HADD2.F32 R14, -RZ, R38.H0_H0 ;  /* 0x20000026ff0e7230 */ /* 0x000fe20000004100 */
[----:B------:R-:W-:Y:S01]  /*2cc20*/  FFMA.FTZ R21, R25, R12, -R19 ;  /* 0x0000000c19157223 */ /* 0x000fe20000010813 */
[----:B------:R-:W-:Y:S01]  /*2cc30*/  HADD2.F32 R12, -RZ, R36.H0_H0 ;  /* 0x20000024ff0c7230 */ /* 0x000fe20000004100 */
[----:B------:R-:W-:Y:S01]  /*2cc40*/  FMUL.FTZ R15, R15, R11 ;  /* 0x0000000b0f0f7220 */ /* 0x000fe20000410000 */
[----:B------:R-:W-:Y:S01]  /*2cc50*/  F2FP.PACK_AB R19, R31, R29 ;  /* 0x0000001d1f13723e */ /* 0x000fe200000000ff */
[C---:B------:R-:W-:Y:S01]  /*2cc60*/  FFMA.FTZ R20, R24.reuse, R11, -R13 ;  /* 0x0000000b18147223 */ /* 0x040fe2000001080d */
[----:B------:R-:W-:Y:S01]  /*2cc70*/  HADD2.F32 R11, -RZ, R37.H0_H0 ;  /* 0x20000025ff0b7230 */ /* 0x000fe20000004100 */
[----:B------:R-:W-:Y:S01]  /*2cc80*/  FFMA.FTZ R25, R25, R3, R17 ;  /* 0x0000000319197223 */ /* 0x000fe20000010011 */
[----:B------:R-:W-:Y:S01]  /*2cc90*/  HADD2.F32 R13, -RZ, R39.H0_H0 ;  /* 0x20000027ff0d7230 */ /* 0x000fe20000004100 */
[----:B------:R-:W-:Y:S01]  /*2cca0*/  FFMA.FTZ R24, R24, R2, R15 ;  /* 0x0000000218187223 */ /* 0x000fe2000001000f */
[----:B------:R-:W-:Y:S01]  /*2ccb0*/  F2FP.PACK_AB R17, R40, R42 ;  /* 0x0000002a2811723e */ /* 0x000fe200000000ff */
[----:B------:R-:W-:Y:S01]  /*2ccc0*/  FMUL.FTZ R3, R16, R12 ;  /* 0x0000000c10037220 */ /* 0x000fe20000410000 */
[----:B------:R-:W-:Y:S01]  /*2ccd0*/  F2FP.PACK_AB R15, R23, R28 ;  /* 0x0000001c170f723e */ /* 0x000fe200000000ff */
[----:B------:R-:W-:-:S02]  /*2cce0*/  FMUL.FTZ R2, R18, R14 ;  /* 0x0000000e12027220 */ /* 0x000fc40000410000 */
[----:B------:R-:W-:Y:S02]  /*2ccf0*/  FMUL.FTZ R16, R16, R11 ;  /* 0x0000000b10107220 */ /* 0x000fe40000410000 */
[----:B------:R-:W-:Y:S02]  /*2cd00*/  FMUL.FTZ R18, R18, R13 ;  /* 0x0000000d12127220 */ /* 0x000fe40000410000 */
[----:B------:R-:W-:Y:S02]  /*2cd10*/  FFMA.FTZ R3, R26, R11, -R3 ;  /* 0x0000000b1a037223 */ /* 0x000fe40000010803 */
[----:B------:R-:W-:Y:S01]  /*2cd20*/  FFMA.FTZ R2, R27, R13, -R2 ;  /* 0x0000000d1b027223 */ /* 0x000fe20000010802 */
[----:B------:R-:W-:Y:S01]  /*2cd30*/  F2FP.PACK_AB R13, R22, R41 ;  /* 0x00000029160d723e */ /* 0x000fe200000000ff */
[----:B------:R-:W-:Y:S01]  /*2cd40*/  FFMA.FTZ R12, R26, R12, R16 ;  /* 0x0000000c1a0c7223 */ /* 0x000fe20000010010 */
[----:B------:R-:W-:Y:S01]  /*2cd50*/  F2FP.PACK_AB R16, R3, R21 ;  /* 0x000000150310723e */ /* 0x000fe200000000ff */
[----:B------:R-:W-:Y:S01]  /*2cd60*/  FFMA.FTZ R14, R27, R14, R18 ;  /* 0x0000000e1b0e7223 */ /* 0x000fe20000010012 */
[----:B------:R-:W-:-:S02]  /*2cd70*/  F2FP.PACK_AB R18, R2, R20 ;  /* 0x000000140212723e */ /* 0x000fc400000000ff */
[----:B------:R-:W-:Y:S02]  /*2cd80*/  F2FP.PACK_AB R12, R12, R25 ;  /* 0x000000190c0c723e */ /* 0x000fe400000000ff */
[----:B------:R-:W-:Y:S01]  /*2cd90*/  F2FP.PACK_AB R14, R14, R24 ;  /* 0x000000180e0e723e */ /* 0x000fe200000000ff */
[----:B------:R1:W-:Y:S01]  /*2cda0*/  ST.E.128 [R34.64], R16 ;  /* 0x0000001022007985 */ /* 0x0003e2000c101d04 */
[----:B------:R-:W-:Y:S02]  /*2cdb0*/  MOV R2, R144 ;  /* 0x0000009000027202 */ /* 0x000fe40000000f00 */
[----:B------:R-:W-:Y:S01]  /*2cdc0*/  MOV R3, 0x0 ;  /* 0x0000000000037802 */ /* 0x000fe20000000f00 */
[----:B------:R1:W-:Y:S03]  /*2cdd0*/  ST.E.128 [R32.64], R12 ;  /* 0x0000000c20007985 */ /* 0x0003e6000c101d04 */
[----:B------:R-:W-:Y:S05]  /*2cde0*/  RET.REL.NODEC R2 `(_ZN7cutlass13device_kernelIN5flash19enable_sm80_to_sm89INS1_16FlashAttnFwdSm80INS1_25CollectiveMainloopFwdSm80ILi4ELi1ELb0EN4cute5tupleIJNS5_1CILi128EEENS7_ILi48EEES8_EEELi128ENS_6half_tEfNS_4arch4Sm80ELb0ELb1ELb1ELb1ELb1ELb1ELb1ELb0EEENS1_21CollectiveEpilogueFwdINS6_IJS8_S8_S9_EEENS6_IJNS7_ILi1EEESH_SH_EEESB_SD_Li128ELb1ELb1ELb0ELb0EEENS1_19SingleTileSchedulerILb1ELb0ELb1ELi128EEEEEEEEEvNT_6ParamsE) ;  /* 0xfffd321002007950 */ /* 0x000fea0003c3ffff */
.L_x_1488:
        /* <DEDUP_REMOVED lines=8> */
.L_x_1489:
[----:B------:R-:W-:Y:S01]  /*2ce70*/  MOV R12, 0x181f ;  /* 0x0000181f000c7802 */ /* 0x000fe20000000f00 */
[----:B------:R3:W-:Y:S01]  /*2ce80*/  STL [R1+0x84], RZ ;  /* 0x000084ff01007387 */ /* 0x0007e20000100800 */
[----:B------:R-:W-:Y:S01]  /*2ce90*/  IMAD.MOV.U32 R2, RZ, RZ, R18 ;  /* 0x000000ffff027224 */ /* 0x000fe200078e0012 */
[----:B------:R-:W-:Y:S02]  /*2cea0*/  MOV R3, 0x2ced0 ;  /* 0x0002ced000037802 */ /* 0x000fe40000000f00 */
[----:B------:R3:W-:Y:S04]  /*2ceb0*/  STL [R1+0x80], R12 ;  /* 0x0000800c01007387 */ /* 0x0007e80000100800 */
[----:B-123--:R-:W-:Y:S05]  /*2cec0*/  CALL.REL.NOINC `($__internal_3_$__cuda_sm70_shflsync_idx_p) ;  /* 0x0000227000007944 */ /* 0x00efea0003c00000 */
[----:B------:R-:W2:Y:S01]  /*2ced0*/  LDL.LU R3, [R1+0x88] ;  /* 0x0000880001037983 */ /* 0x000ea20000300800 */
[----:B------:R-:W-:Y:S01]  /*2cee0*/  IMAD.MOV.U32 R14, RZ, RZ, 0x181f ;  /* 0x0000181fff0e7424 */ /* 0x000fe200078e00ff */
[----:B------:R-:W-:Y:S01]  /*2cef0*/  MOV R13, R11 ;  /* 0x0000000b000d7202 */ /* 0x000fe20000000f00 */
[----:B------:R-:W-:Y:S01]  /*2cf00*/  IMAD.MOV.U32 R2, RZ, RZ, R24 ;  /* 0x000000ffff027224 */ /* 0x000fe200078e0018 */
[----:B------:R1:W-:Y:S04]  /*2cf10*/  STL [R1+0x84], RZ ;  /* 0x000084ff01007387 */ /* 0x0003e80000100800 */
[----:B------:R1:W-:Y:S01]  /*2cf20*/  STL [R1+0x80], R14 ;  /* 0x0000800e01007387 */ /* 0x0003e20000100800 */
[----:B--2---:R-:W-:-:S02]  /*2cf30*/  MOV R12, R3 ;  /* 0x00000003000c7202 */ /* 0x004fc40000000f00 */
[----:B------:R-:W-:Y:S02]  /*2cf40*/  MOV R3, 0x2cf60 ;  /* 0x0002cf6000037802 */ /* 0x000fe40000000f00 */
[----:B-1---5:R-:W-:Y:S05]  /*2cf50*/  CALL.REL.NOINC `($__internal_3_$__cuda_sm70_shflsync_idx_p) ;  /* 0x000021e000007944 */ /* 0x022fea0003c00000 */
[----:B------:R1:W5:Y:S01]  /*2cf60*/  LDL.LU R14, [R1+0x88] ;  /* 0x00008800010e7983 */ /* 0x0003620000300800 */
[----:B------:R-:W-:Y:S01]  /*2cf70*/  MOV R11, 0x181f ;  /* 0x0000181f000b7802 */ /* 0x000fe20000000f00 */
[----:B------:R-:W-:Y:S01]  /*2cf80*/  IMAD.MOV.U32 R2, RZ, RZ, R19 ;  /* 0x000000ffff027224 */ /* 0x000fe200078e0013 */
[----:B------:R-:W-:Y:S01]  /*2cf90*/  MOV R3, 0x2cfd0 ;  /* 0x0002cfd000037802 */ /* 0x000fe20000000f00 */
[----:B------:R1:W-:Y:S04]  /*2cfa0*/  STL [R1+0x84], RZ ;  /* 0x000084ff01007387 */ /* 0x0003e80000100800 */
[----:B------:R1:W-:Y:S02]  /*2cfb0*/  STL [R1+0x80], R11 ;  /* 0x0000800b01007387 */ /* 0x0003e40000100800 */
[----:B-1---5:R-:W-:Y:S05]  /*2cfc0*/  CALL.REL.NOINC `($__internal_3_$__cuda_sm70_shflsync_idx_p) ;  /* 0x0000217000007944 */ /* 0x022fea0003c00000 */
[----:B------:R1:W5:Y:S02]  /*2cfd0*/  LDL.LU R2, [R1+0x88] ;  /* 0x0000880001027983 */ /* 0x0003640000300800 */
[----:B-1---5:R-:W-:Y:S05]  /*2cfe0*/  BRA `(.L_x_1587) ;  /* 0xffff655000007947 */ /* 0x022fea000383ffff */
.L_x_1492:
[----:B------:R-:W-:Y:S01]  /*2cff0*/  MOV R12, 0x1 ;  /* 0x00000001000c7802 */ /* 0x000fe20000000f00 */
[----:B------:R-:W-:Y:S01]  /*2d000*/  IMAD.MOV.U32 R11, RZ, RZ, 0x181f ;  /* 0x0000181fff0b7424 */ /* 0x000fe200078e00ff */
[----:B------:R-:W-:Y:S01]  /*2d010*/  MOV R3, 0x2d060 ;  /* 0x0002d06000037802 */ /* 0x000fe20000000f00 */
[----:B------:R-:W-:-:S02]  /*2d020*/  IMAD.MOV.U32 R2, RZ, RZ, R20 ;  /* 0x000000ffff027224 */ /* 0x000fc400078e0014 */
[----:B------:R1:W-:Y:S04]  /*2d030*/  STL [R1+0x84], R12 ;  /* 0x0000840c01007387 */ /* 0x0003e80000100800 */
[----:B------:R1:W-:Y:S02]  /*2d040*/  STL [R1+0x80], R11 ;  /* 0x0000800b01007387 */ /* 0x0003e40000100800 */
[----:B-1-3--:R-:W-:Y:S05]  /*2d050*/  CALL.REL.NOINC `($__internal_3_$__cuda_sm70_shflsync_idx_p) ;  /* 0x000020e000007944 */ /* 0x00afea0003c00000 */
        /* <DEDUP_REMOVED lines=8> */
[----:B------:R-:W2:Y:S01]  /*2d0e0*/  LDL.LU R3, [R1+0x88] ;  /* 0x0000880001037983 */ /* 0x000ea20000300800 */
[----:B------:R-:W-:Y:S01]  /*2d0f0*/  MOV R15, 0x1 ;  /* 0x00000001000f7802 */ /* 0x000fe20000000f00 */
[----:B------:R-:W-:-:S02]  /*2d100*/  IMAD.MOV.U32 R14, RZ, RZ, 0x181f ;  /* 0x0000181fff0e7424 */ /* 0x000fc400078e00ff */
[----:B------:R-:W-:Y:S02]  /*2d110*/  IMAD.MOV.U32 R2, RZ, RZ, R24 ;  /* 0x000000ffff027224 */ /* 0x000fe400078e0018 */
[----:B------:R1:W-:Y:S01]  /*2d120*/  STL [R1+0x84], R15 ;  /* 0x0000840f01007387 */ /* 0x0003e20000100800 */
[----:B------:R-:W-:-:S03]  /*2d130*/  IMAD.MOV.U32 R13, RZ, RZ, R11 ;  /* 0x000000ffff0d7224 */ /* 0x000fc600078e000b */
[----:B------:R1:W-:Y:S01]  /*2d140*/  STL [R1+0x80], R14 ;  /* 0x0000800e01007387 */ /* 0x0003e20000100800 */
[----:B--2---:R-:W-:Y:S02]  /*2d150*/  MOV R12, R3 ;  /* 0x00000003000c7202 */ /* 0x004fe40000000f00 */
[----:B------:R-:W-:Y:S02]  /*2d160*/  MOV R3, 0x2d180 ;  /* 0x0002d18000037802 */ /* 0x000fe40000000f00 */
[----:B-1---5:R-:W-:Y:S05]  /*2d170*/  CALL.REL.NOINC `($__internal_3_$__cuda_sm70_shflsync_idx_p) ;  /* 0x00001fc000007944 */ /* 0x022fea0003c00000 */
        /* <DEDUP_REMOVED lines=8> */
[----:B------:R1:W5:Y:S02]  /*2d200*/  LDL.LU R2, [R1+0x88] ;  /* 0x0000880001027983 */ /* 0x0003640000300800 */
[----:B-1---5:R-:W-:Y:S05]  /*2d210*/  BRA `(.L_x_1588) ;  /* 0xffff664000007947 */ /* 0x022fea000383ffff */
.L_x_1495:
        /* <DEDUP_REMOVED lines=9> */
.L_x_1496:
[----:B------:R-:W-:Y:S01]  /*2d2b0*/  MOV R13, 0x2 ;  /* 0x00000002000d7802 */ /* 0x000fe20000000f00 */
[----:B------:R-:W-:Y:S01]  /*2d2c0*/  IMAD.MOV.U32 R12, RZ, RZ, 0x181f ;  /* 0x0000181fff0c7424 */ /* 0x000fe200078e00ff */
[----:B------:R-:W-:Y:S01]  /*2d2d0*/  MOV R3, 0x2d320 ;  /* 0x0002d32000037802 */ /* 0x000fe20000000f00 */
[----:B------:R-:W-:Y:S02]  /*2d2e0*/  IMAD.MOV.U32 R2, RZ, RZ, R18 ;  /* 0x000000ffff027224 */ /* 0x000fe400078e0012 */
[----:B------:R3:W-:Y:S04]  /*2d2f0*/  STL [R1+0x84], R13 ;  /* 0x0000840d01007387 */ /* 0x0007e80000100800 */
[----:B------:R3:W-:Y:S02]  /*2d300*/  STL [R1+0x80], R12 ;  /* 0x0000800c01007387 */ /* 0x0007e40000100800 */
[----:B-123--:R-:W-:Y:S05]  /*2d310*/  CALL.REL.NOINC `($__internal_3_$__cuda_sm70_shflsync_idx_p) ;  /* 0x00001e2000007944 */ /* 0x00efea0003c00000 */
        /* <DEDUP_REMOVED lines=20> */
.L_x_1499:
        /* <DEDUP_REMOVED lines=35> */
.L_x_1502:
        /* <DEDUP_REMOVED lines=9> */
.L_x_1503:
        /* <DEDUP_REMOVED lines=27> */
.L_x_1506:
[----:B------:R-:W-:Y:S01]  /*2d8d0*/  MOV R12, 0x5 ;  /* 0x00000005000c7802 */ /* 0x000fe20000000f00 */
[----:B------:R-:W-:Y:S01]  /*2d8e0*/  IMAD.MOV.U32 R11, RZ, RZ, 0x181f ;  /* 0x0000181fff0b7424 */ /* 0x000fe200078e00ff */
[----:B------:R-:W-:Y:S01]  /*2d8f0*/  MOV R3, 0x2d940 ;  /* 0x0002d94000037802 */ /* 0x000fe20000000f00 */
[----:B------:R-:W-:-:S02]  /*2d900*/  IMAD.MOV.U32 R2, RZ, RZ, R20 ;  /* 0x000000ffff027224 */ /* 0x000fc400078e0014 */
[----:B------:R1:W-:Y:S04]  /*2d910*/  STL [R1+0x84], R12 ;  /* 0x0000840c01007387 */ /* 0x0003e80000100800 */
[----:B------:R1:W-:Y:S02]  /*2d920*/  STL [R1+0x80], R11 ;  /* 0x0000800b01007387 */ /* 0x0003e40000100800 */
[----:B-1-3--:R-:W-:Y:S05]  /*2d930*/  CALL.REL.NOINC `($__internal_3_$__cuda_sm70_shflsync_idx_p) ;  /* 0x0000180000007944 */ /* 0x00afea0003c00000 */
[----:B------:R1:W5:Y:S02]  /*2d940*/  LDL.LU R11, [R1+0x88] ;  /* 0x00008800010b7983 */ /* 0x0003640000300800 */
[----:B-1---5:R-:W-:Y:S05]  /*2d950*/  BRA `(.L_x_1594) ;  /* 0xffff6b6000007947 */ /* 0x022fea000383ffff */
.L_x_1507:
[----:B------:R-:W-:Y:S01]  /*2d960*/  MOV R13, 0x5 ;  /* 0x00000005000d7802 */ /* 0x000fe20000000f00 */
[----:B------:R-:W-:Y:S01]  /*2d970*/  IMAD.MOV.U32 R12, RZ, RZ, 0x181f ;  /* 0x0000181fff0c7424 */ /* 0x000fe200078e00ff */
[----:B------:R-:W-:Y:S01]  /*2d980*/  MOV R3, 0x2d9d0 ;  /* 0x0002d9d000037802 */ /* 0x000fe20000000f00 */
[----:B------:R-:W-:Y:S02]  /*2d990*/  IMAD.MOV.U32 R2, RZ, RZ, R18 ;  /* 0x000000ffff027224 */ /* 0x000fe400078e0012 */
[----:B------:R4:W-:Y:S04]  /*2d9a0*/  STL [R1+0x84], R13 ;  /* 0x0000840d01007387 */ /* 0x0009e80000100800 */
[----:B------:R4:W-:Y:S02]  /*2d9b0*/  STL [R1+0x80], R12 ;  /* 0x0000800c01007387 */ /* 0x0009e40000100800 */
[----:B-1234-:R-:W-:Y:S05]  /*2d9c0*/  CALL.REL.NOINC `($__internal_3_$__cuda_sm70_shflsync_idx_p) ;  /* 0x0000177000007944 */ /* 0x01efea0003c00000 */
        /* <DEDUP_REMOVED lines=20> */
.L_x_1510:
[----:B------:R-:W-:Y:S01]  /*2db10*/  MOV R12, 0x6 ;  /* 0x00000006000c7802 */ /* 0x000fe20000000f00 */
[----:B------:R-:W-:Y:S01]  /*2db20*/  IMAD.MOV.U32 R11, RZ, RZ, 0x181f ;  /* 0x0000181fff0b7424 */ /* 0x000fe200078e00ff */
[----:B------:R-:W-:Y:S01]  /*2db30*/  MOV R3, 0x2db80 ;  /* 0x0002db8000037802 */ /* 0x000fe20000000f00 */
[----:B------:R-:W-:-:S02]  /*2db40*/  IMAD.MOV.U32 R2, RZ, RZ, R20 ;  /* 0x000000ffff027224 */ /* 0x000fc400078e0014 */
[----:B------:R1:W-:Y:S04]  /*2db50*/  STL [R1+0x84], R12 ;  /* 0x0000840c01007387 */ /* 0x0003e80000100800 */
[----:B------:R1:W-:Y:S02]  /*2db60*/  STL [R1+0x80], R11 ;  /* 0x0000800b01007387 */ /* 0x0003e40000100800 */
[----:B-1--4-:R-:W-:Y:S05]  /*2db70*/  CALL.REL.NOINC `($__internal_3_$__cuda_sm70_shflsync_idx_p) ;  /* 0x000015c000007944 */ /* 0x012fea0003c00000 */
[----:B------:R1:W5:Y:S02]  /*2db80*/  LDL.LU R13, [R1+0x88] ;  /* 0x00008800010d7983 */ /* 0x0003640000300800 */
[----:B-1---5:R-:W-:Y:S05]  /*2db90*/  BRA `(.L_x_1596) ;  /* 0xffff6c5000007947 */ /* 0x022fea000383ffff */
.L_x_1511:
        /* <DEDUP_REMOVED lines=8> */
[----:B------:R-:W-:Y:S01]  /*2dc20*/  IMAD.MOV.U32 R15, RZ, RZ, 0x6 ;  /* 0x00000006ff0f7424 */ /* 0x000fe200078e00ff */
[----:B------:R-:W-:Y:S01]  /*2dc30*/  MOV R14, 0x181f ;  /* 0x0000181f000e7802 */ /* 0x000fe20000000f00 */
[----:B------:R-:W-:-:S03]  /*2dc40*/  IMAD.MOV.U32 R2, RZ, RZ, R24 ;  /* 0x000000ffff027224 */ /* 0x000fc600078e0018 */
[----:B------:R1:W-:Y:S04]  /*2dc50*/  STL [R1+0x84], R15 ;  /* 0x0000840f01007387 */ /* 0x0003e80000100800 */
        /* <DEDUP_REMOVED lines=14> */
.L_x_1514:
[----:B------:R-:W-:Y:S01]  /*2dd40*/  MOV R12, 0x7 ;  /* 0x00000007000c7802 */ /* 0x000fe20000000f00 */
[----:B------:R-:W-:Y:S01]  /*2dd50*/  IMAD.MOV.U32 R11, RZ, RZ, 0x181f ;  /* 0x0000181fff0b7424 */ /* 0x000fe200078e00ff */
[----:B------:R-:W-:Y:S01]  /*2dd60*/  MOV R3, 0x2ddb0 ;  /* 0x0002ddb000037802 */ /* 0x000fe20000000f00 */
[----:B------:R-:W-:Y:S02]  /*2dd70*/  IMAD.MOV.U32 R2, RZ, RZ, R20 ;  /* 0x000000ffff027224 */ /* 0x000fe400078e0014 */
[----:B------:R1:W-:Y:S04]  /*2dd80*/  STL [R1+0x84], R12 ;  /* 0x0000840c01007387 */ /* 0x0003e80000100800 */
[----:B------:R1:W-:Y:S02]  /*2dd90*/  STL [R1+0x80], R11 ;  /* 0x0000800b01007387 */ /* 0x0003e40000100800 */
[----:B-1-3--:R-:W-:Y:S05]  /*2dda0*/  CALL.REL.NOINC `($__internal_3_$__cuda_sm70_shflsync_idx_p) ;  /* 0x0000139000007944 */ /* 0x00afea0003c00000 */
[----:B------:R1:W5:Y:S02]  /*2ddb0*/  LDL.LU R13, [R1+0x88] ;  /* 0x00008800010d7983 */ /* 0x0003640000300800 */
[----:B-1---5:R-:W-:Y:S05]  /*2ddc0*/  BRA `(.L_x_1598) ;  /* 0xffff6da000007947 */ /* 0x022fea000383ffff */
.L_x_1515:
[----:B------:R-:W-:Y:S01]  /*2ddd0*/  MOV R14, 0x7 ;  /* 0x00000007000e7802 */ /* 0x000fe20000000f00 */
[----:B------:R-:W-:Y:S01]  /*2dde0*/  IMAD.MOV.U32 R12, RZ, RZ, 0x181f ;  /* 0x0000181fff0c7424 */ /* 0x000fe200078e00ff */
[----:B------:R-:W-:Y:S01]  /*2ddf0*/  MOV R3, 0x2de40 ;  /* 0x0002de4000037802 */ /* 0x000fe20000000f00 */
[----:B------:R-:W-:-:S02]  /*2de00*/  IMAD.MOV.U32 R2, RZ, RZ, R18 ;  /* 0x000000ffff027224 */ /* 0x000fc400078e0012 */
        /* <DEDUP_REMOVED lines=22> */
.L_x_1550:
[----:B------:R-:W-:Y:S01]  /*2df70*/  MOV R11, 0x181f ;  /* 0x0000181f000b7802 */ /* 0x000fe20000000f00 */
[----:B------:R1:W-:Y:S01]  /*2df80*/  STL [R1+0x84], RZ ;  /* 0x000084ff01007387 */ /* 0x0003e20000100800 */
[----:B------:R-:W-:Y:S01]  /*2df90*/  IMAD.MOV.U32 R2, RZ, RZ, R17 ;  /* 0x000000ffff027224 */ /* 0x000fe200078e0011 */
[----:B------:R-:W-:Y:S02]  /*2dfa0*/  MOV R3, 0x2dfd0 ;  /* 0x0002dfd000037802 */ /* 0x000fe40000000f00 */
[----:B------:R1:W-:Y:S04]  /*2dfb0*/  STL [R1+0x80], R11 ;  /* 0x0000800b01007387 */ /* 0x0003e80000100800 */
[----:B-1----:R-:W-:Y:S05]  /*2dfc0*/  CALL.REL.NOINC `($__internal_3_$__cuda_sm70_shflsync_idx_p) ;  /* 0x0000117000007944 */ /* 0x002fea0003c00000 */
[----:B------:R1:W5:Y:S02]  /*2dfd0*/  LDL.LU R11, [R1+0x88] ;  /* 0x00008800010b7983 */ /* 0x0003640000300800 */
[----:B-1---5:R-:W-:Y:S05]  /*2dfe0*/  BRA `(.L_x_1600) ;  /* 0xffffa23000007947 */ /* 0x022fea000383ffff */
.L_x_1551:
[----:B------:R-:W-:Y:S01]  /*2dff0*/  MOV R12, 0x181f ;  /* 0x0000181f000c7802 */ /* 0x000fe20000000f00 */
[----:B------:R3:W-:Y:S01]  /*2e000*/  STL [R1+0x84], RZ ;  /* 0x000084ff01007387 */ /* 0x0007e20000100800 */
[----:B------:R-:W-:Y:S01]  /*2e010*/  IMAD.MOV.U32 R2, RZ, RZ, R18 ;  /* 0x000000ffff027224 */ /* 0x000fe200078e0012 */
[----:B------:R-:W-:-:S02]  /*2e020*/  MOV R3, 0x2e050 ;  /* 0x0002e05000037802 */ /* 0x000fc40000000f00 */
        /* <DEDUP_REMOVED lines=8> */
[----:B--2---:R-:W-:Y:S02]  /*2e0b0*/  MOV R12, R3 ;  /* 0x00000003000c7202 */ /* 0x004fe40000000f00 */
[----:B------:R-:W-:-:S02]  /*2e0c0*/  MOV R3, 0x2e0e0 ;  /* 0x0002e0e000037802 */ /* 0x000fc40000000f00 */
        /* <DEDUP_REMOVED lines=10> */
.L_x_1552:
        /* <DEDUP_REMOVED lines=35> */
.L_x_1555:
[----:B------:R-:W-:Y:S01]  /*2e3a0*/  MOV R12, 0x2 ;  /* 0x00000002000c7802 */ /* 0x000fe20000000f00 */
[----:B------:R-:W-:Y:S01]  /*2e3b0*/  IMAD.MOV.U32 R11, RZ, RZ, 0x181f ;  /* 0x0000181fff0b7424 */ /* 0x000fe200078e00ff */
[----:B------:R-:W-:Y:S01]  /*2e3c0*/  MOV R3, 0x2e410 ;  /* 0x0002e41000037802 */ /* 0x000fe20000000f00 */
[----:B------:R-:W-:-:S02]  /*2e3d0*/  IMAD.MOV.U32 R2, RZ, RZ, R17 ;  /* 0x000000ffff027224 */ /* 0x000fc400078e0011 */
[----:B------:R1:W-:Y:S04]  /*2e3e0*/  STL [R1+0x84], R12 ;  /* 0x0000840c01007387 */ /* 0x0003e80000100800 */
[----:B------:R1:W-:Y:S02]  /*2e3f0*/  STL [R1+0x80], R11 ;  /* 0x0000800b01007387 */ /* 0x0003e40000100800 */
[----:B-12---:R-:W-:Y:S05]  /*2e400*/  CALL.REL.NOINC `($__internal_3_$__cuda_sm70_shflsync_idx_p) ;  /* 0x00000d3000007944 */ /* 0x006fea0003c00000 */
[----:B------:R1:W5:Y:S02]  /*2e410*/  LDL.LU R11, [R1+0x88] ;  /* 0x00008800010b7983 */ /* 0x0003640000300800 */
[----:B-1---5:R-:W-:Y:S05]  /*2e420*/  BRA `(.L_x_1603) ;  /* 0xffffa31000007947 */ /* 0x022fea000383ffff */
.L_x_1556:
[----:B--2---:R-:W-:Y:S01]  /*2e430*/  MOV R13, 0x2 ;  /* 0x00000002000d7802 */ /* 0x004fe20000000f00 */
        /* <DEDUP_REMOVED lines=26> */
.L_x_1557:
[----:B------:R-:W-:Y:S01]  /*2e5e0*/  MOV R12, 0x3 ;  /* 0x00000003000c7802 */ /* 0x000fe20000000f00 */
[----:B------:R-:W-:Y:S01]  /*2e5f0*/  IMAD.MOV.U32 R11, RZ, RZ, 0x181f ;  /* 0x0000181fff0b7424 */ /* 0x000fe200078e00ff */
[----:B------:R-:W-:Y:S01]  /*2e600*/  MOV R3, 0x2e650 ;  /* 0x0002e65000037802 */ /* 0x000fe20000000f00 */
[----:B------:R-:W-:-:S02]  /*2e610*/  IMAD.MOV.U32 R2, RZ, RZ, R17 ;  /* 0x000000ffff027224 */ /* 0x000fc400078e0011 */
[----:B------:R1:W-:Y:S04]  /*2e620*/  STL [R1+0x84], R12 ;  /* 0x0000840c01007387 */ /* 0x0003e80000100800 */
[----:B------:R1:W-:Y:S02]  /*2e630*/  STL [R1+0x80], R11 ;  /* 0x0000800b01007387 */ /* 0x0003e40000100800 */
[----:B-1--4-:R-:W-:Y:S05]  /*2e640*/  CALL.REL.NOINC `($__internal_3_$__cuda_sm70_shflsync_idx_p) ;  /* 0x00000af000007944 */ /* 0x012fea0003c00000 */
        /* <DEDUP_REMOVED lines=28> */
.L_x_1560:
        /* <DEDUP_REMOVED lines=9> */
.L_x_1561:
        /* <DEDUP_REMOVED lines=27> */
.L_x_1562:
        /* <DEDUP_REMOVED lines=35> */
.L_x_1565:
        /* <DEDUP_REMOVED lines=9> */
.L_x_1566:
        /* <DEDUP_REMOVED lines=27> */
.L_x_1569:
[----:B------:R-:W-:Y:S01]  /*2eec0*/  MOV R12, 0x7 ;  /* 0x00000007000c7802 */ /* 0x000fe20000000f00 */
[----:B------:R-:W-:Y:S01]  /*2eed0*/  IMAD.MOV.U32 R11, RZ, RZ, 0x181f ;  /* 0x0000181fff0b7424 */ /* 0x000fe200078e00ff */
[----:B------:R-:W-:Y:S01]  /*2eee0*/  MOV R3, 0x2ef30 ;  /* 0x0002ef3000037802 */ /* 0x000fe20000000f00 */
[----:B------:R-:W-:-:S02]  /*2eef0*/  IMAD.MOV.U32 R2, RZ, RZ, R17 ;  /* 0x000000ffff027224 */ /* 0x000fc400078e0011 */
[----:B------:R1:W-:Y:S04]  /*2ef00*/  STL [R1+0x84], R12 ;  /* 0x0000840c01007387 */ /* 0x0003e80000100800 */
[----:B------:R1:W-:Y:S02]  /*2ef10*/  STL [R1+0x80], R11 ;  /* 0x0000800b01007387 */ /* 0x0003e40000100800 */
[----:B-12-4-:R-:W-:Y:S05]  /*2ef20*/  CALL.REL.NOINC `($__internal_3_$__cuda_sm70_shflsync_idx_p) ;  /* 0x0000021000007944 */ /* 0x016fea0003c00000 */
        /* <DEDUP_REMOVED lines=27> */
        .weak           $__internal_2_$__cuda_sm70_shflsync_bfly_p
        .type           $__internal_2_$__cuda_sm70_shflsync_bfly_p,@function
        .size           $__internal_2_$__cuda_sm70_shflsync_bfly_p,($__internal_3_$__cuda_sm70_shflsync_idx_p - $__internal_2_$__cuda_sm70_shflsync_bfly_p)
$__internal_2_$__cuda_sm70_shflsync_bfly_p:
[----:B------:R-:W-:Y:S02]  /*2f0e0*/  MOV R51, 0x1f ;  /* 0x0000001f00337802 */ /* 0x000fe40000000f00 */
[----:B------:R-:W-:-:S04]  /*2f0f0*/  MOV R247, 0xffffffff ;  /* 0xffffffff00f77802 */ /* 0x000fc80000000f00 */
[----:B------:R-:W-:Y:S04]  /*2f100*/  WARPSYNC R247 ;  /* 0x000000f700007348 */ /* 0x000fe80003800000 */
[----:B------:R1:W2:Y:S02]  /*2f110*/  SHFL.BFLY PT, R51, R4, R3, R51 ;  /* 0x0c00000304337389 */ /* 0x0002a400000e0033 */
[----:B-1----:R-:W-:-:S04]  /*2f120*/  MOV R3, 0x0 ;  /* 0x0000000000037802 */ /* 0x002fc80000000f00 */
[----:B--2---:R-:W-:Y:S05]  /*2f130*/  RET.REL.NODEC R2 `(_ZN7cutlass13device_kernelIN5flash19enable_sm80_to_sm89INS1_16FlashAttnFwdSm80INS1_25CollectiveMainloopFwdSm80ILi4ELi1ELb0EN4cute5tupleIJNS5_1CILi128EEENS7_ILi48EEES8_EEELi128ENS_6half_tEfNS_4arch4Sm80ELb0ELb1ELb1ELb1ELb1ELb1ELb1ELb0EEENS1_21CollectiveEpilogueFwdINS6_IJS8_S8_S9_EEENS6_IJNS7_ILi1EEESH_SH_EEESB_SD_Li128ELb1ELb1ELb0ELb0EEENS1_19SingleTileSchedulerILb1ELb0ELb1ELi128EEEEEEEEEvNT_6ParamsE) ;  /* 0xfffd0ec002007950 */ /* 0x004fea0003c3ffff */
        .weak           $__internal_3_$__cuda_sm70_shflsync_idx_p
        .type           $__internal_3_$__cuda_sm70_shflsync_idx_p,@function
        .size           $__internal_3_$__cuda_sm70_shflsync_idx_p,(.L_x_4346 - $__internal_3_$__cuda_sm70_shflsync_idx_p)
$__internal_3_$__cuda_sm70_shflsync_idx_p:
[----:B------:R1:W-:Y:S04]  /*2f140*/  STL [R1+0xfc], R4 ;  /* 0x0000fc0401007387 */ /* 0x0003e80000100800 */
[----:B------:R2:W-:Y:S04]  /*2f150*/  STL [R1+0xf8], R0 ;  /* 0x0000f80001007387 */ /* 0x0005e80000100800 */
[----:B------:R3:W-:Y:S04]  /*2f160*/  STL [R1+0x100], R5 ;  /* 0x0001000501007387 */ /* 0x0007e80000100800 */
[----:B-1----:R-:W4:Y:S04]  /*2f170*/  LDL.LU R4, [R1+0x80] ;  /* 0x0000800001047983 */ /* 0x002f280000300800 */
[----:B--2---:R-:W4:Y:S01]  /*2f180*/  LDL.LU R0, [R1+0x84] ;  /* 0x0000840001007983 */ /* 0x004f220000300800 */
[----:B---3--:R-:W-:-:S04]  /*2f190*/  MOV R5, 0xffffffff ;  /* 0xffffffff00057802 */ /* 0x008fc80000000f00 */
[----:B------:R-:W-:Y:S04]  /*2f1a0*/  WARPSYNC R5 ;  /* 0x0000000500007348 */ /* 0x000fe80003800000 */
[----:B----4-:R1:W2:Y:S04]  /*2f1b0*/  SHFL.IDX PT, R2, R2, R0, R4 ;  /* 0x0000000002027389 */ /* 0x0102a800000e0004 */
[----:B-1----:R1:W5:Y:S04]  /*2f1c0*/  LDL.LU R5, [R1+0x100] ;  /* 0x0001000001057983 */ /* 0x0023680000300800 */
[----:B------:R1:W5:Y:S04]  /*2f1d0*/  LDL.LU R4, [R1+0xfc] ;  /* 0x0000fc0001047983 */ /* 0x0003680000300800 */
[----:B------:R1:W5:Y:S04]  /*2f1e0*/  LDL.LU R0, [R1+0xf8] ;  /* 0x0000f80001007983 */ /* 0x0003680000300800 */
[----:B--2---:R2:W-:Y:S02]  /*2f1f0*/  STL [R1+0x88], R2 ;  /* 0x0000880201007387 */ /* 0x0045e40000100800 */
[----:B--2---:R-:W-:-:S02]  /*2f200*/  MOV R2, R3 ;  /* 0x0000000300027202 */ /* 0x004fc40000000f00 */
[----:B------:R-:W-:-:S04]  /*2f210*/  MOV R3, 0x0 ;  /* 0x0000000000037802 */ /* 0x000fc80000000f00 */
[----:B-1----:R-:W-:Y:S05]  /*2f220*/  RET.REL.NODEC R2 `(_ZN7cutlass13device_kernelIN5flash19enable_sm80_to_sm89INS1_16FlashAttnFwdSm80INS1_25CollectiveMainloopFwdSm80ILi4ELi1ELb0EN4cute5tupleIJNS5_1CILi128EEENS7_ILi48EEES8_EEELi128ENS_6half_tEfNS_4arch4Sm80ELb0ELb1ELb1ELb1ELb1ELb1ELb1ELb0EEENS1_21CollectiveEpilogueFwdINS6_IJS8_S8_S9_EEENS6_IJNS7_ILi1EEESH_SH_EEESB_SD_Li128ELb1ELb1ELb0ELb0EEENS1_19SingleTileSchedulerILb1ELb0ELb1ELi128EEEEEEEEEvNT_6ParamsE) ;  /* 0xfffd0dd002007950 */ /* 0x002fea0003c3ffff */
.L_x_1612:
        /* <DEDUP_REMOVED lines=13> */
.L_x_4346:


//--------------------- .text._ZN7cutlass13device_kernelIN5flash19enable_sm80_to_sm89INS1_16FlashAttnFwdSm80INS1_25CollectiveMainloopFwdSm80ILi4ELi1ELb0EN4cute5tupleIJNS5_1CILi128EEENS7_ILi64EEES8_EEELi128ENS_6half_tEfNS_4arch4Sm80ELb1ELb0ELb1ELb0ELb1ELb0ELb1ELb0EEENS1_21CollectiveEpilogueFwdINS6_IJS8_S8_S9_EEENS6_IJNS7_ILi1EEESH_SH_EEESB_SD_Li128ELb0ELb1ELb0ELb0EEENS1_30DynamicPersistentTileSchedulerILi128ELi128ELb0ELb1ELb0EEEEEEEEEvNT_6ParamsE --------------------------
	.section	.text._ZN7cutlass13device_kernelIN5flash19enable_sm80_to_sm89INS1_16FlashAttnFwdSm80INS1_25CollectiveMainloopFwdSm80ILi4ELi1ELb0EN4cute5tupleIJNS5_1CILi128EEENS7_ILi64EEES8_EEELi128ENS_6half_tEfNS_4arch4Sm80ELb1ELb0ELb1ELb0ELb1ELb0ELb1ELb0EEENS1_21CollectiveEpilogueFwdINS6_IJS8_S8_S9_EEENS6_IJNS7_ILi1EEESH_SH_EEESB_SD_Li128ELb0ELb1ELb0ELb0EEENS1_30DynamicPersistentTileSchedulerILi128ELi128ELb0ELb1ELb0EEEEEEEEEvNT_6ParamsE,"ax",@progbits
	.sectioninfo	@"SHI_REGISTERS=255"
	.align	128
.text._ZN7cutlass13device_kernelIN5flash19enable_sm80_to_sm89INS1_16FlashAttnFwdSm80INS1_25CollectiveMainloopFwdSm80ILi4ELi1ELb0EN4cute5tupleIJNS5_1CILi128EEENS7_ILi64EEES8_EEELi128ENS_6half_tEfNS_4arch4Sm80ELb1ELb0ELb1ELb0ELb1ELb0ELb1ELb0EEENS1_21CollectiveEpilogueFwdINS6_IJS8_S8_S9_EEENS6_IJNS7_ILi1EEESH_SH_EEESB_SD_Li128ELb0ELb1ELb0ELb0EEENS1_30DynamicPersistentTileSchedulerILi128ELi128ELb0ELb1ELb0EEEEEEEEEvNT_6ParamsE:
        .type           _ZN7cutlass13device_kernelIN5flash19enable_sm80_to_sm89INS1_16FlashAttnFwdSm80INS1_25CollectiveMainloopFwdSm80ILi4ELi1ELb0EN4cute5tupleIJNS5_1CILi128EEENS7_ILi64EEES8_EEELi128ENS_6half_tEfNS_4arch4Sm80ELb1ELb0ELb1ELb0ELb1ELb0ELb1ELb0EEENS1_21CollectiveEpilogueFwdINS6_IJS8_S8_S9_EEENS6_IJNS7_ILi1EEESH_SH_EEESB_SD_Li128ELb0ELb1ELb0ELb0EEENS1_30DynamicPersistentTileSchedulerILi128ELi128ELb0ELb1ELb0EEEEEEEEEvNT_6ParamsE,@function
        .size           _ZN7cutlass13device_kernelIN5flash19enable_sm80_to_sm89INS1_16FlashAttnFwdSm80INS1_25CollectiveMainloopFwdSm80ILi4ELi1ELb0EN4cute5tupleIJNS5_1CILi128EEENS7_ILi64EEES8_EEELi128ENS_6half_tEfNS_4arch4Sm80ELb1ELb0ELb1ELb0ELb1ELb0ELb1ELb0EEENS1_21CollectiveEpilogueFwdINS6_IJS8_S8_S9_EEENS6_IJNS7_ILi1EEESH_SH_EEESB_SD_Li128ELb0ELb1ELb0ELb0EEENS1_30DynamicPersistentTileSchedulerILi128ELi128ELb0ELb1ELb0EEEEEEEEEvNT_6ParamsE,(.L_x_4350 - _ZN7cutlass13device_kernelIN5flash19enable_sm80_to_sm89INS1_16FlashAttnFwdSm80INS1_25CollectiveMainloopFwdSm80ILi4ELi1ELb0EN4cute5tupleIJNS5_1CILi128EEENS7_ILi64EEES8_EEELi128ENS_6half_tEfNS_4arch4Sm80ELb1ELb0ELb1ELb0ELb1ELb0ELb1ELb0EEENS1_21CollectiveEpilogueFwdINS6_IJS8_S8_S9_EEENS6_IJNS7_ILi1EEESH_SH_EEESB_SD_Li128ELb0ELb1ELb0ELb0EEENS1_30DynamicPersistentTileSchedulerILi128ELi128ELb0ELb1ELb0EEEEEEEEEvNT_6ParamsE)
        .other          _ZN7cutlass13device_kernelIN5flash19enable_sm80_to_sm89INS1_16FlashAttnFwdSm80INS1_25CollectiveMainloopFwdSm80ILi4ELi1ELb0EN4cute5tupleIJNS5_1CILi128EEENS7_ILi64EEES8_EEELi128ENS_6half_tEfNS_4arch4Sm80ELb1ELb0ELb1ELb0ELb1ELb0ELb1ELb0EEENS1_21CollectiveEpilogueFwdINS6_IJS8_S8_S9_EEENS6_IJNS7_ILi1EEESH_SH_EEESB_SD_Li128ELb0ELb1ELb0ELb0EEENS1_30DynamicPersistentTileSchedulerILi128ELi128ELb0ELb1ELb0EEEEEEEEEvNT_6ParamsE,@"STO_CUDA_ENTRY STV_DEFAULT"
_ZN7cutlass13device_kernelIN5flash19enable_sm80_to_sm89INS1_16FlashAttnFwdSm80INS1_25CollectiveMainloopFwdSm80ILi4ELi1ELb0EN4cute5tupleIJNS5_1CILi128EEENS7_ILi64EEES8_EEELi128ENS_6half_tEfNS_4arch4Sm80ELb1ELb0ELb1ELb0ELb1ELb0ELb1ELb0EEENS1_21CollectiveEpilogueFwdINS6_IJS8_S8_S9_EEENS6_IJNS7_ILi1EEESH_SH_EEESB_SD_Li128ELb0ELb1ELb0ELb0EEENS1_30DynamicPersistentTileSchedulerILi128ELi128ELb0ELb1ELb0EEEEEEEEEvNT_6ParamsE:
        /* <DEDUP_REMOVED lines=13> */
[----:B------:R-:W-:Y:S01]  /*00d0*/  ULDC.64 UR6, c[0x0][0x118] ;  /* 0x0000460000067ab9 */ /* 0x000fe20000000a00 */
[----:B------:R-:W-:Y:S01]  /*00e0*/  IMAD.MOV.U32 R236, RZ, RZ, 0x40 ;  /* 0x00000040ffec7424 */ /* 0x000fe200078e00ff */
[CC--:B------:R-:W-:Y:S02]  /*00f0*/  LEA.HI R7, R2.reuse, R247.reuse, RZ, 0x4 ;  /* 0x000000f702077211 */ /* 0x0c0fe400078f20ff */
[CC--:B------:R-:W-:Y:S02]  /*0100*/  LEA.HI R6, R2.reuse, R247.reuse, RZ, 0x3 ;  /* 0x000000f702067211 */ /* 0x0c0fe400078f18ff */
[----:B------:R-:W-:Y:S02]  /*0110*/  SHF.R.S32.HI R4, RZ, 0x4, R7 ;  /* 0x00000004ff047819 */ /* 0x000fe40000011407 */
[----:B------:R-:W-:-:S02]  /*0120*/  LEA.HI R3, R2, R247, RZ, 0x2 ;  /* 0x000000f702037211 */ /* 0x000fc400078f10ff */
[----:B------:R-:W-:Y:S02]  /*0130*/  LEA.HI R8, R7, R4, RZ, 0x1 ;  /* 0x0000000407087211 */ /* 0x000fe400078f08ff */
[----:B------:R-:W-:Y:S02]  /*0140*/  LOP3.LUT R5, R6, 0xfffffff8, RZ, 0xc0, !PT ;  /* 0xfffffff806057812 */ /* 0x000fe400078ec0ff */
[----:B------:R-:W-:Y:S02]  /*0150*/  LOP3.LUT R8, R8, 0xfffffffe, RZ, 0xc0, !PT ;  /* 0xfffffffe08087812 */ /* 0x000fe400078ec0ff */
[----:B------:R-:W-:Y:S01]  /*0160*/  SHF.R.S32.HI R12, RZ, 0x2, R3 ;  /* 0x00000002ff0c7819 */ /* 0x000fe20000011403 */
[----:B------:R-:W-:Y:S01]  /*0170*/  IMAD.IADD R16, R247, 0x1, -R5 ;  /* 0x00000001f7107824 */ /* 0x000fe200078e0a05 */
[----:B------:R-:W-:Y:S01]  /*0180*/  LOP3.LUT R7, R7, 0xfffffff0, RZ, 0xc0, !PT ;  /* 0xfffffff007077812 */ /* 0x000fe200078ec0ff */
[----:B------:R-:W-:Y:S01]  /*0190*/  IMAD.IADD R8, R4, 0x1, -R8 ;  /* 0x0000000104087824 */ /* 0x000fe200078e0a08 */
[----:B------:R-:W-:Y:S01]  /*01a0*/  SHF.R.S32.HI R4, RZ, 0x1f, R3 ;  /* 0x0000001fff047819 */ /* 0x000fe20000011403 */
[----:B------:R-:W-:Y:S01]  /*01b0*/  IMAD.SHL.U32 R5, R16, 0x40, RZ ;  /* 0x0000004010057824 */ /* 0x000fe200078e00ff */
[----:B------:R-:W-:Y:S01]  /*01c0*/  SHF.R.S32.HI R17, RZ, 0x3, R6 ;  /* 0x00000003ff117819 */ /* 0x000fe20000011406 */
[----:B------:R-:W-:Y:S01]  /*01d0*/  IMAD.IADD R7, R247, 0x1, -R7 ;  /* 0x00000001f7077824 */ /* 0x000fe200078e0a07 */
[----:B------:R-:W-:Y:S01]  /*01e0*/  LEA.HI R4, R4, R12, RZ, 0x3 ;  /* 0x0000000c04047211 */ /* 0x000fe200078f18ff */
[----:B------:R-:W-:Y:S01]  /*01f0*/  IMAD.SHL.U32 R15, R16, 0x8, RZ ;  /* 0x00000008100f7824 */ /* 0x000fe200078e00ff */
[----:B------:R-:W-:Y:S01]  /*0200*/  LOP3.LUT R5, R5, 0x1c0, RZ, 0xc0, !PT ;  /* 0x000001c005057812 */ /* 0x000fe200078ec0ff */
[----:B------:R-:W-:Y:S01]  /*0210*/  IMAD.SHL.U32 R11, R17, 0x40, RZ ;  /* 0x00000040110b7824 */ /* 0x000fe200078e00ff */
[----:B------:R-:W-:-:S02]  /*0220*/  LOP3.LUT R4, R4, 0xfffffff8, RZ, 0xc0, !PT ;  /* 0xfffffff804047812 */ /* 0x000fc400078ec0ff */
[----:B------:R-:W-:Y:S01]  /*0230*/  LOP3.LUT R243, R5, 0x8, R6, 0xf8, !PT ;  /* 0x0000000805f37812 */ /* 0x000fe200078ef806 */
[----:B------:R-:W-:Y:S01]  /*0240*/  STL [R1+0xc], R15 ;  /* 0x00000c0f01007387 */ /* 0x000fe20000100800 */
[----:B------:R-:W-:Y:S01]  /*0250*/  SHF.R.U32.HI R5, RZ, 0x3, R5 ;  /* 0x00000003ff057819 */ /* 0x000fe20000011605 */
[----:B------:R-:W-:Y:S01]  /*0260*/  IMAD.IADD R4, R12, 0x1, -R4 ;  /* 0x000000010c047824 */ /* 0x000fe200078e0a04 */
[----:B------:R-:W-:Y:S02]  /*0270*/  LEA.HI R12, R2, R247, RZ, 0x5 ;  /* 0x000000f7020c7211 */ /* 0x000fe400078f28ff */
[----:B------:R-:W-:Y:S02]  /*0280*/  SHF.R.S32.HI R10, RZ, 0x1f, R7 ;  /* 0x0000001fff0a7819 */ /* 0x000fe40000011407 */
[----:B------:R-:W-:Y:S02]  /*0290*/  LOP3.LUT R6, R4, 0x1, RZ, 0xc0, !PT ;  /* 0x0000000104067812 */ /* 0x000fe400078ec0ff */
[----:B------:R-:W-:-:S02]  /*02a0*/  LOP3.LUT R3, R3, 0xfffffffc, RZ, 0xc0, !PT ;  /* 0xfffffffc03037812 */ /* 0x000fc400078ec0ff */
[----:B------:R-:W-:Y:S02]  /*02b0*/  ISETP.NE.U32.AND P0, PT, R6, 0x1, PT ;  /* 0x000000010600780c */ /* 0x000fe40003f05070 */
[----:B------:R-:W-:Y:S01]  /*02c0*/  LOP3.LUT R6, R12, 0xffffffe0, RZ, 0xc0, !PT ;  /* 0xffffffe00c067812 */ /* 0x000fe200078ec0ff */
[----:B------:R-:W-:Y:S01]  /*02d0*/  IMAD.IADD R3, R247, 0x1, -R3 ;  /* 0x00000001f7037824 */ /* 0x000fe200078e0a03 */
[----:B------:R-:W-:Y:S02]  /*02e0*/  LOP3.LUT R243, R243, R5, RZ, 0x3c, !PT ;  /* 0x00000005f3f37212 */ /* 0x000fe400078e3cff */
[----:B------:R-:W-:Y:S01]  /*02f0*/  SHF.R.S32.HI R5, RZ, 0x5, R12 ;  /* 0x00000005ff057819 */ /* 0x000fe2000001140c */
[----:B------:R-:W-:Y:S01]  /*0300*/  IMAD.IADD R14, R247, 0x1, -R6 ;  /* 0x00000001f70e7824 */ /* 0x000fe200078e0a06 */
[----:B------:R-:W-:Y:S01]  /*0310*/  SHF.R.S32.HI R12, RZ, 0x1f, R12 ;  /* 0x0000001fff0c7819 */ /* 0x000fe2000001140c */
[----:B------:R-:W-:Y:S01]  /*0320*/  IMAD R243, R8, 0x200, R243 ;  /* 0x0000020008f37824 */ /* 0x000fe200078e02f3 */
[----:B------:R-:W-:-:S02]  /*0330*/  LEA.HI R10, R10, R7, RZ, 0x3 ;  /* 0x000000070a0a7211 */ /* 0x000fc400078f18ff */
[----:B------:R-:W-:Y:S02]  /*0340*/  LOP3.LUT R11, R11, 0x1c0, RZ, 0xc0, !PT ;  /* 0x000001c00b0b7812 */ /* 0x000fe400078ec0ff */
[----:B------:R-:W-:Y:S02]  /*0350*/  LEA.HI R12, R12, R5, RZ, 0x2 ;  /* 0x000000050c0c7211 */ /* 0x000fe400078f10ff */
[----:B------:R-:W-:Y:S02]  /*0360*/  SHF.R.S32.HI R248, RZ, 0x1f, R14 ;  /* 0x0000001ffff87819 */ /* 0x000fe4000001140e */
[C---:B------:R-:W-:Y:S01]  /*0370*/  LOP3.LUT R9, R10.reuse, 0xfffffff8, RZ, 0xc0, !PT ;  /* 0xfffffff80a097812 */ /* 0x040fe200078ec0ff */
[----:B------:R-:W-:Y:S01]  /*0380*/  IMAD.SHL.U32 R10, R10, 0x40, RZ ;  /* 0x000000400a0a7824 */ /* 0x000fe200078e00ff */
[----:B------:R-:W-:Y:S02]  /*0390*/  SHF.R.U32.HI R251, RZ, 0x3, R11 ;  /* 0x00000003fffb7819 */ /* 0x000fe4000001160b */
[C---:B------:R-:W-:Y:S01]  /*03a0*/  R2P PR, R4.reuse, 0x6 ;  /* 0x0000000604007804 */ /* 0x040fe20000000000 */
[----:B------:R-:W-:Y:S01]  /*03b0*/  IMAD.SHL.U32 R4, R4, 0x40, RZ ;  /* 0x0000004004047824 */ /* 0x000fe200078e00ff */
[----:B------:R-:W-:Y:S01]  /*03c0*/  LOP3.LUT R11, R11, 0x38, R15, 0xf8, !PT ;  /* 0x000000380b0b7812 */ /* 0x000fe200078ef80f */
[----:B------:R-:W-:Y:S01]  /*03d0*/  IMAD.IADD R9, R7, 0x1, -R9 ;  /* 0x0000000107097824 */ /* 0x000fe200078e0a09 */
[----:B------:R-:W-:-:S02]  /*03e0*/  LEA.HI R252, R3, R3, RZ, 0x1 ;  /* 0x0000000303fc7211 */ /* 0x000fc400078f08ff */
[----:B------:R-:W-:Y:S02]  /*03f0*/  LOP3.LUT R12, R12, 0xffffffc, RZ, 0xc0, !PT ;  /* 0x0ffffffc0c0c7812 */ /* 0x000fe400078ec0ff */
[----:B------:R-:W-:Y:S02]  /*0400*/  LEA.HI R248, R248, R14, RZ, 0x2 ;  /* 0x0000000ef8f87211 */ /* 0x000fe400078f10ff */
[----:B------:R-:W-:Y:S01]  /*0410*/  LOP3.LUT R251, R11, R251, RZ, 0x3c, !PT ;  /* 0x000000fb0bfb7212 */ /* 0x000fe200078e3cff */
[C---:B------:R-:W-:Y:S01]  /*0420*/  IMAD.IADD R12, R5.reuse, 0x1, -R12 ;  /* 0x00000001050c7824 */ /* 0x040fe200078e0a0c */
[C---:B------:R-:W-:Y:S01]  /*0430*/  LOP3.LUT R7, R252.reuse, 0x1ffffffe, RZ, 0xc0, !PT ;  /* 0x1ffffffefc077812 */ /* 0x040fe200078ec0ff */
[----:B------:R-:W-:Y:S01]  /*0440*/  IMAD.SHL.U32 R5, R5, 0x400, RZ ;  /* 0x0000040005057824 */ /* 0x000fe200078e00ff */
[----:B------:R-:W-:Y:S01]  /*0450*/  SHF.R.S32.HI R11, RZ, 0x2, R248 ;  /* 0x00000002ff0b7819 */ /* 0x000fe200000114f8 */
[----:B------:R-:W-:Y:S01]  /*0460*/  IMAD.SHL.U32 R252, R252, 0x20, RZ ;  /* 0x00000020fcfc7824 */ /* 0x000fe200078e00ff */
[----:B------:R-:W-:Y:S01]  /*0470*/  LOP3.LUT R4, R4, 0x1c0, RZ, 0xc0, !PT ;  /* 0x000001c004047812 */ /* 0x000fe200078ec0ff */
[C---:B------:R-:W-:Y:S01]  /*0480*/  IMAD.IADD R7, R3.reuse, 0x1, -R7 ;  /* 0x0000000103077824 */ /* 0x040fe200078e0a07 */
[-C--:B------:R-:W-:Y:S01]  /*0490*/  LEA.HI R6, R2, R247.reuse, RZ, 0x6 ;  /* 0x000000f702067211 */ /* 0x080fe200078f30ff */
[----:B------:R-:W-:Y:S01]  /*04a0*/  IMAD R13, R12, 0x10, R11 ;  /* 0x000000100c0d7824 */ /* 0x000fe200078e020b */
[----:B------:R-:W-:Y:S01]  /*04b0*/  LEA.HI R4, R4, R4, RZ, 0x1d ;  /* 0x0000000404047211 */ /* 0x000fe200078fe8ff */
[----:B------:R-:W-:Y:S01]  /*04c0*/  IMAD R3, R3, 0x2, R5 ;  /* 0x0000000203037824 */ /* 0x000fe200078e0205 */
[----:B------:R-:W-:Y:S01]  /*04d0*/  LEA.HI R2, R2, R247, RZ, 0x7 ;  /* 0x000000f702027211 */ /* 0x000fe200078f38ff */
[----:B------:R-:W-:Y:S01]  /*04e0*/  IMAD.SHL.U32 R6, R6, 0x8, RZ ;  /* 0x0000000806067824 */ /* 0x000fe200078e00ff */
[----:B------:R-:W-:Y:S01]  /*04f0*/  STL [R1], R13 ;  /* 0x0000000d01007387 */ /* 0x000fe20000100800 */
[----:B------:R-:W-:Y:S01]  /*0500*/  IMAD.IADD R3, R3, 0x1, R4 ;  /* 0x0000000103037824 */ /* 0x000fe200078e0204 */
[----:B------:R-:W-:-:S02]  /*0510*/  LOP3.LUT R252, R252, 0xffffffc0, RZ, 0xc0, !PT ;  /* 0xffffffc0fcfc7812 */ /* 0x000fc400078ec0ff */
[----:B------:R1:W-:Y:S01]  /*0520*/  STL [R1+0x10], R0 ;  /* 0x0000100001007387 */ /* 0x0003e20000100800 */
[----:B------:R-:W-:Y:S01]  /*0530*/  LOP3.LUT R251, R251, 0x7ffffe00, R6, 0xf8, !PT ;  /* 0x7ffffe00fbfb7812 */ /* 0x000fe200078ef806 */
[----:B------:R-:W-:Y:S01]  /*0540*/  IMAD.SHL.U32 R6, R8, 0x8, RZ ;  /* 0x0000000808067824 */ /* 0x000fe200078e00ff */
[----:B------:R-:W-:Y:S01]  /*0550*/  LEA R4, R3, 0x80, 0x1 ;  /* 0x0000008003047811 */ /* 0x000fe200078e08ff */
[----:B------:R-:W-:Y:S01]  /*0560*/  IMAD R252, R7, 0x8, R252 ;  /* 0x0000000807fc7824 */ /* 0x000fe200078e02fc */
[----:B------:R-:W-:Y:S01]  /*0570*/  LOP3.LUT R10, R10, 0xfffffe00, RZ, 0xc0, !PT ;  /* 0xfffffe000a0a7812 */ /* 0x000fe200078ec0ff */
[----:B------:R-:W-:Y:S01]  /*0580*/  IMAD.SHL.U32 R7, R9, 0x40, RZ ;  /* 0x0000004009077824 */ /* 0x000fe200078e00ff */
[C---:B------:R-:W-:Y:S01]  /*0590*/  IADD3 R249, R4.reuse, -0x10, RZ ;  /* 0xfffffff004f97810 */ /* 0x040fe20007ffe0ff */
[----:B------:R-:W-:Y:S01]  /*05a0*/  IMAD.SHL.U32 R251, R251, 0x2, RZ ;  /* 0x00000002fbfb7824 */ /* 0x000fe200078e00ff */
[----:B------:R-:W-:Y:S01]  /*05b0*/  @P0 IADD3 R249, R4, 0x10, RZ ;  /* 0x0000001004f90810 */ /* 0x000fe20007ffe0ff */
[----:B------:R-:W-:Y:S01]  /*05c0*/  IMAD.IADD R252, R13, 0x1, R252 ;  /* 0x000000010dfc7824 */ /* 0x000fe200078e02fc */
[----:B------:R-:W-:-:S02]  /*05d0*/  LOP3.LUT R7, R7, 0x1c0, RZ, 0xc0, !PT ;  /* 0x000001c007077812 */ /* 0x000fc400078ec0ff */
[----:B------:R-:W-:Y:S02]  /*05e0*/  LOP3.LUT P4, RZ, R9, 0x2, RZ, 0xc0, !PT ;  /* 0x0000000209ff7812 */ /* 0x000fe4000788c0ff */
[----:B------:R-:W-:Y:S02]  /*05f0*/  LOP3.LUT R6, R7, 0x8, R6, 0xf8, !PT ;  /* 0x0000000807067812 */ /* 0x000fe400078ef806 */
[----:B------:R-:W-:Y:S02]  /*0600*/  SHF.R.U32.HI R7, RZ, 0x3, R7 ;  /* 0x00000003ff077819 */ /* 0x000fe40000011607 */
[----:B------:R-:W-:Y:S02]  /*0610*/  LOP3.LUT P3, RZ, R9, 0x4, RZ, 0xc0, !PT ;  /* 0x0000000409ff7812 */ /* 0x000fe4000786c0ff */
[----:B------:R-:W-:Y:S02]  /*0620*/  LOP3.LUT R6, R6, R7, RZ, 0x3c, !PT ;  /* 0x0000000706067212 */ /* 0x000fe400078e3cff */
[----:B------:R-:W-:-:S02]  /*0630*/  LOP3.LUT R248, R248, 0x7ffffffc, RZ, 0xc0, !PT ;  /* 0x7ffffffcf8f87812 */ /* 0x000fc400078ec0ff */
[----:B-1----:R-:W-:Y:S01]  /*0640*/  SHF.R.S32.HI R0, RZ, 0x7, R2 ;  /* 0x00000007ff007819 */ /* 0x002fe20000011402 */
[----:B------:R-:W-:Y:S01]  /*0650*/  IMAD R0, R16, 0x10, R17 ;  /* 0x0000001010007824 */ /* 0x000fe200078e0211 */
[C---:B------:R-:W-:Y:S01]  /*0660*/  SEL R2, R233.reuse, 0xffffffe0, !P1 ;  /* 0xffffffe0e9027807 */ /* 0x040fe20004800000 */
[----:B------:R-:W-:Y:S01]  /*0670*/  IMAD.IADD R248, R14, 0x1, -R248 ;  /* 0x000000010ef87824 */ /* 0x000fe200078e0af8 */
[-C--:B------:R-:W-:Y:S02]  /*0680*/  IADD3 R244, R6, R10.reuse, R5 ;  /* 0x0000000a06f47210 */ /* 0x080fe40007ffe005 */
[----:B------:R1:W-:Y:S01]  /*0690*/  STL [R1+0x4], R0 ;  /* 0x0000040001007387 */ /* 0x0003e20000100800 */
[----:B------:R-:W-:Y:S01]  /*06a0*/  IMAD.IADD R3, R4, 0x1, R2 ;  /* 0x0000000104037824 */ /* 0x000fe200078e0202 */
[----:B------:R-:W-:Y:S01]  /*06b0*/  LOP3.LUT R239, R6, R10, RZ, 0xfc, !PT ;  /* 0x0000000a06ef7212 */ /* 0x000fe200078efcff */
[----:B------:R-:W-:Y:S01]  /*06c0*/  IMAD.IADD R2, R2, 0x1, R249 ;  /* 0x0000000102027824 */ /* 0x000fe200078e02f9 */
[----:B------:R2:W-:Y:S01]  /*06d0*/  STL [R1+0x8], R4 ;  /* 0x0000080401007387 */ /* 0x0005e20000100800 */
[----:B------:R-:W-:Y:S01]  /*06e0*/  SEL R233, R233, 0xffffffe0, !P4 ;  /* 0xffffffe0e9e97807 */ /* 0x000fe20006000000 */
[----:B------:R-:W-:Y:S01]  /*06f0*/  IMAD.SHL.U32 R248, R248, 0x2, RZ ;  /* 0x00000002f8f87824 */ /* 0x000fe200078e00ff */
[----:B------:R-:W-:Y:S01]  /*0700*/  LEA R244, R244, 0x8100, 0x1 ;  /* 0x00008100f4f47811 */ /* 0x000fe200078e08ff */
[----:B------:R3:W-:Y:S01]  /*0710*/  STL [R1+0x24], R3 ;  /* 0x0000240301007387 */ /* 0x0007e20000100800 */
[----:B------:R-:W-:-:S02]  /*0720*/  LEA R239, R239, 0x100, 0x1 ;  /* 0x00000100efef7811 */ /* 0x000fc400078e08ff */
[----:B------:R-:W-:Y:S01]  /*0730*/  IADD3 R250, R15, 0x40, RZ ;  /* 0x000000400ffa7810 */ /* 0x000fe20007ffe0ff */
[----:B------:R-:W-:Y:S01]  /*0740*/  IMAD.IADD R242, R244, 0x1, R233 ;  /* 0x00000001f4f27824 */ /* 0x000fe200078e02e9 */
[----:B------:R-:W-:Y:S01]  /*0750*/  SHF.R.S32.HI R246, RZ, 0x1f, R15 ;  /* 0x0000001ffff67819 */ /* 0x000fe2000001140f */
[----:B------:R-:W-:Y:S01]  /*0760*/  IMAD.IADD R238, R233, 0x1, R239 ;  /* 0x00000001e9ee7824 */ /* 0x000fe200078e02ef */
[----:B------:R-:W-:Y:S02]  /*0770*/  SHF.R.S32.HI R245, RZ, 0x1f, R250 ;  /* 0x0000001ffff57819 */ /* 0x000fe400000114fa */
[----:B------:R-:W-:Y:S02]  /*0780*/  LEA R243, R243, 0x4100, 0x1 ;  /* 0x00004100f3f37811 */ /* 0x000fe400078e08ff */
[C---:B-1----:R-:W-:Y:S02]  /*0790*/  SEL R0, R236.reuse, 0xffffffc0, !P2 ;  /* 0xffffffc0ec007807 */ /* 0x042fe40005000000 */
[----:B------:R-:W-:-:S03]  /*07a0*/  SEL R236, R236, 0xffffffc0, !P3 ;  /* 0xffffffc0ecec7807 */ /* 0x000fc60005800000 */
[----:B--2---:R-:W-:Y:S02]  /*07b0*/  IMAD.IADD R4, R4, 0x1, R0 ;  /* 0x0000000104047824 */ /* 0x004fe400078e0200 */
[----:B------:R-:W-:Y:S02]  /*07c0*/  IMAD.IADD R241, R244, 0x1, R236 ;  /* 0x00000001f4f17824 */ /* 0x000fe400078e02ec */
[----:B---3--:R-:W-:Y:S01]  /*07d0*/  IMAD.IADD R3, R3, 0x1, R0 ;  /* 0x0000000103037824 */ /* 0x008fe200078e0200 */
[----:B------:R-:W-:Y:S01]  /*07e0*/  STL [R1+0x20], R4 ;  /* 0x0000200401007387 */ /* 0x000fe20000100800 */
[----:B------:R-:W-:Y:S02]  /*07f0*/  IMAD.IADD R237, R236, 0x1, R239 ;  /* 0x00000001eced7824 */ /* 0x000fe400078e02ef */
[----:B------:R-:W-:Y:S01]  /*0800*/  IMAD.IADD R240, R242, 0x1, R236 ;  /* 0x00000001f2f07824 */ /* 0x000fe200078e02ec */
[----:B------:R1:W-:Y:S01]  /*0810*/  STL [R1+0x1c], R3 ;  /* 0x00001c0301007387 */ /* 0x0003e20000100800 */
[----:B------:R-:W-:-:S02]  /*0820*/  IMAD.IADD R233, R233, 0x1, R241 ;  /* 0x00000001e9e97824 */ /* 0x000fc400078e02f1 */
[----:B------:R-:W-:Y:S01]  /*0830*/  IMAD.IADD R236, R236, 0x1, R238 ;  /* 0x00000001ecec7824 */ /* 0x000fe200078e02ee */
[----:B------:R2:W-:Y:S01]  /*0840*/  STL [R1+0x18], R2 ;  /* 0x0000180201007387 */ /* 0x0005e20000100800 */
[----:B-1----:R-:W-:Y:S02]  /*0850*/  IMAD.IADD R3, R0, 0x1, R249 ;  /* 0x0000000100037824 */ /* 0x002fe400078e02f9 */
[----:B------:R-:W-:-:S03]  /*0860*/  IMAD.IADD R0, R2, 0x1, R0 ;  /* 0x0000000102007824 */ /* 0x000fc600078e0200 */
[----:B------:R2:W-:Y:S04]  /*0870*/  STL [R1+0x2c], R3 ;  /* 0x00002c0301007387 */ /* 0x0005e80000100800 */
[----:B------:R2:W-:Y:S02]  /*0880*/  STL [R1+0x28], R0 ;  /* 0x0000280001007387 */ /* 0x0005e40000100800 */
.L_x_1722:
[----:B--2---:R-:W2:Y:S01]  /*0890*/  LDL R2, [R1+0x10] ;  /* 0x0000100001027983 */ /* 0x004ea20000100800 */
        /* <DEDUP_REMOVED lines=11> */
[----:B------:R-:W-:Y:S02]  /*0950*/  MOV R2, c[0x0][0x56c] ;  /* 0x00015b0000027a02 */ /* 0x000fe40000000f00 */
[----:B------:R-:W-:Y:S02]  /*0960*/  MOV R3, R0 ;  /* 0x0000000000037202 */ /* 0x000fe40000000f00 */
[----:B------:R-:W-:-:S13]  /*0970*/  ISETP.NE.AND P0, PT, R2, 0x1, PT ;  /* 0x000000010200780c */ /* 0x000fda0003f05270 */
[----:B------:R-:W-:-:S05]  /*0980*/  @P0 IMAD.HI.U32 R2, R0, c[0x0][0x570], RZ ;  /* 0x00015c0000020a27 */ /* 0x000fca00078e00ff */
[----:B------:R-:W-:-:S05]  /*0990*/  @P0 SHF.R.U32.HI R3, RZ, c[0x0][0x574], R2 ;  /* 0x00015d00ff030a19 */ /* 0x000fca0000011602 */
[----:B------:R-:W-:Y:S01]  /*09a0*/  IMAD R4, R3, c[0x0][0x56c], RZ ;  /* 0x00015b0003047a24 */ /* 0x000fe200078e02ff */
[----:B------:R-:W-:Y:S05]  /*09b0*/  BRA `(.L_x_1615) ;  /* 0x0000006000007947 */ /* 0x000fea0003800000 */
.L_x_1614:
[----:B------:R-:W-:Y:S02]  /*09c0*/  MOV R2, c[0x0][0x554] ;  /* 0x0001550000027a02 */ /* 0x000fe40000000f00 */
[----:B------:R-:W-:Y:S02]  /*09d0*/  MOV R3, R0 ;  /* 0x0000000000037202 */ /* 0x000fe40000000f00 */
[----:B------:R-:W-:-:S13]  /*09e0*/  ISETP.NE.AND P0, PT, R2, 0x1, PT ;  /* 0x000000010200780c */ /* 0x000fda0003f05270 */
[----:B------:R-:W-:-:S05]  /*09f0*/  @P0 IMAD.HI.U32 R2, R0, c[0x0][0x558], RZ ;  /* 0x0001560000020a27 */ /* 0x000fca00078e00ff */
[----:B------:R-:W-:-:S05]  /*0a00*/  @P0 SHF.R.U32.HI R3, RZ, c[0x0][0x55c], R2 ;  /* 0x00015700ff030a19 */ /* 0x000fca0000011602 */
[----:B------:R-:W-:Y:S02]  /*0a10*/  IMAD R4, R3, c[0x0][0x554], RZ ;  /* 0x0001550003047a24 */ /* 0x000fe400078e02ff */
.L_x_1615:
[----:B------:R-:W-:Y:S05]  /*0a20*/  BSYNC B0 ;  /* 0x0000000000007941 */ /* 0x000fea0003800000 */
.L_x_1613:
[----:B------:R-:W-:Y:S01]  /*0a30*/  IMAD.MOV.U32 R2, RZ, RZ, c[0x0][0x548] ;  /* 0x00015200ff027624 */ /* 0x000fe200078e00ff */
[----:B------:R-:W-:Y:S02]  /*0a40*/  ISETP.NE.U32.AND P0, PT, RZ, c[0x0][0x370], PT ;  /* 0x0000dc00ff007a0c */ /* 0x000fe40003f05070 */
[----:B------:R-:W-:Y:S02]  /*0a50*/  MOV R6, RZ ;  /* 0x000000ff00067202 */ /* 0x000fe40000000f00 */
[----:B------:R-:W-:Y:S01]  /*0a60*/  ISETP.NE.AND P1, PT, R2, 0x1, PT ;  /* 0x000000010200780c */ /* 0x000fe20003f25270 */
[----:B------:R-:W-:Y:S01]  /*0a70*/  IMAD.IADD R2, R0, 0x1, -R4 ;  /* 0x0000000100027824 */ /* 0x000fe200078e0a04 */
[----:B------:R-:W-:-:S03]  /*0a80*/  ISETP.NE.AND.EX P0, PT, RZ, c[0x0][0x374], PT, P0 ;  /* 0x0000dd00ff007a0c */ /* 0x000fc60003f05300 */
[----:B------:R-:W-:-:S04]  /*0a90*/  IMAD R2, R5, c[0x0][0x554], R2 ;  /* 0x0001550005027a24 */ /* 0x000fc800078e0202 */
[----:B------:R-:W-:-:S04]  /*0aa0*/  IMAD.MOV.U32 R14, RZ, RZ, R2 ;  /* 0x000000ffff0e7224 */ /* 0x000fc800078e0002 */
[----:B------:R-:W-:-:S04]  /*0ab0*/  @P1 IMAD.HI.U32 R4, R2, c[0x0][0x54c], RZ ;  /* 0x0001530002041a27 */ /* 0x000fc800078e00ff */
[----:B------:R-:W-:Y:S01]  /*0ac0*/  @P0 IMAD.MOV.U32 R0, RZ, RZ, 0x4 ;  /* 0x00000004ff000424 */ /* 0x000fe200078e00ff */
[----:B------:R-:W-:-:S05]  /*0ad0*/  @P1 SHF.R.U32.HI R14, RZ, c[0x0][0x550], R4 ;  /* 0x00015400ff0e1a19 */ /* 0x000fca0000011604 */
[----:B------:R-:W-:Y:S01]  /*0ae0*/  @P0 IMAD.WIDE R4, R14, R0, c[0x0][0x370] ;  /* 0x0000dc000e040625 */ /* 0x000fe200078e0200 */
[----:B------:R-:W-:Y:S01]  /*0af0*/  LOP3.LUT R3, R3, 0x1ffffff, RZ, 0x3c, !PT ;  /* 0x01ffffff03037812 */ /* 0x000fe200078e3cff */
[----:B------:R-:W-:Y:S04]  /*0b00*/  STL [R1+0x50], R14 ;  /* 0x0000500e01007387 */ /* 0x000fe80000100800 */
[----:B------:R1:W2:Y:S01]  /*0b10*/  @P0 LDG.E R6, [R4.64] ;  /* 0x0000000604060981 */ /* 0x0002a2000c1e1900 */
[----:B------:R-:W-:Y:S01]  /*0b20*/  IMAD.MOV.U32 R0, RZ, RZ, c[0x0][0x2c4] ;  /* 0x0000b100ff007624 */ /* 0x000fe200078e00ff */
[----:B------:R-:W-:Y:S01]  /*0b30*/  IADD3 R3, R3, c[0x0][0x53c], RZ ;  /* 0x00014f0003037a10 */ /* 0x000fe20007ffe0ff */
[----:B------:R-:W-:Y:S01]  /*0b40*/  IMAD.MOV.U32 R9, RZ, RZ, RZ ;  /* 0x000000ffff097224 */ /* 0x000fe200078e00ff */
[----:B------:R-:W-:Y:S01]  /*0b50*/  MOV R126, RZ ;  /* 0x000000ff007e7202 */ /* 0x000fe20000000f00 */
[----:B------:R-:W-:Y:S01]  /*0b60*/  IMAD.MOV.U32 R124, RZ, RZ, RZ ;  /* 0x000000ffff7c7224 */ /* 0x000fe200078e00ff */
[----:B------:R-:W-:Y:S01]  /*0b70*/  ISETP.NE.AND P4, PT, R0, 0x1, PT ;  /* 0x000000010000780c */ /* 0x000fe20003f85270 */
[----:B------:R-:W-:Y:S01]  /*0b80*/  IMAD.SHL.U32 R15, R3, 0x80, RZ ;  /* 0x00000080030f7824 */ /* 0x000fe200078e00ff */
[----:B------:R-:W-:Y:S01]  /*0b90*/  MOV R3, c[0x0][0x2ac] ;  /* 0x0000ab0000037a02 */ /* 0x000fe20000000f00 */
[----:B------:R-:W-:Y:S01]  /*0ba0*/  IMAD.MOV.U32 R130, RZ, RZ, RZ ;  /* 0x000000ffff827224 */ /* 0x000fe200078e00ff */
[----:B------:R-:W-:Y:S01]  /*0bb0*/  MOV R128, RZ ;  /* 0x000000ff00807202 */ /* 0x000fe20000000f00 */
[----:B------:R-:W-:Y:S01]  /*0bc0*/  CS2R R122, SRZ ;  /* 0x00000000007a7805 */ /* 0x000fe2000001ff00 */
[----:B------:R-:W-:Y:S01]  /*0bd0*/  STL [R1+0x3c], R15 ;  /* 0x00003c0f01007387 */ /* 0x000fe20000100800 */
[----:B------:R-:W-:Y:S01]  /*0be0*/  IMAD R49, R3, c[0x0][0x1d0], RZ ;  /* 0x0000740003317a24 */ /* 0x000fe200078e02ff */
        /* <DEDUP_REMOVED lines=11> */
[----:B-1----:R-:W-:Y:S01]  /*0ca0*/  IADD3 R4, R15, 0x7f, RZ ;  /* 0x0000007f0f047810 */ /* 0x002fe20007ffe0ff */
[----:B------:R-:W-:Y:S01]  /*0cb0*/  IMAD.MOV.U32 R5, RZ, RZ, 0x40 ;  /* 0x00000040ff057424 */ /* 0x000fe200078e00ff */
[----:B------:R-:W-:Y:S01]  /*0cc0*/  CS2R R94, SRZ ;  /* 0x00000000005e7805 */ /* 0x000fe2000001ff00 */
[----:B------:R-:W-:Y:S01]  /*0cd0*/  CS2R R92, SRZ ;  /* 0x00000000005c7805 */ /* 0x000fe2000001ff00 */
[----:B------:R-:W-:Y:S01]  /*0ce0*/  CS2R R98, SRZ ;  /* 0x0000000000627805 */ /* 0x000fe2000001ff00 */
[----:B------:R-:W-:Y:S01]  /*0cf0*/  @P4 IMAD.HI.U32 R0, R4, c[0x0][0x2c8], RZ ;  /* 0x0000b20004004a27 */ /* 0x000fe200078e00ff */
[----:B------:R-:W-:Y:S01]  /*0d00*/  IADD3 R5, R5, -c[0x0][0x168], RZ ;  /* 0x80005a0005057a10 */ /* 0x000fe20007ffe0ff */
[----:B------:R-:W-:Y:S01]  /*0d10*/  CS2R R96, SRZ ;  /* 0x0000000000607805 */ /* 0x000fe2000001ff00 */
[----:B------:R-:W-:Y:S01]  /*0d20*/  CS2R R90, SRZ ;  /* 0x00000000005a7805 */ /* 0x000fe2000001ff00 */
[----:B------:R-:W-:Y:S01]  /*0d30*/  CS2R R88, SRZ ;  /* 0x0000000000587805 */ /* 0x000fe2000001ff00 */
[----:B------:R-:W-:Y:S01]  /*0d40*/  @P4 SHF.R.U32.HI R4, RZ, c[0x0][0x2cc], R0 ;  /* 0x0000b300ff044a19 */ /* 0x000fe20000011600 */
[----:B------:R-:W-:Y:S01]  /*0d50*/  IMAD R3, R3, c[0x0][0x1d0], R5 ;  /* 0x0000740003037a24 */ /* 0x000fe200078e0205 */
[----:B------:R-:W-:Y:S01]  /*0d60*/  IADD3 R0, R49, 0x3f, RZ ;  /* 0x0000003f31007810 */ /* 0x000fe20007ffe0ff */
[----:B------:R-:W-:Y:S01]  /*0d70*/  CS2R R86, SRZ ;  /* 0x0000000000567805 */ /* 0x000fe2000001ff00 */
[----:B------:R-:W-:Y:S01]  /*0d80*/  CS2R R84, SRZ ;  /* 0x0000000000547805 */ /* 0x000fe2000001ff00 */
[----:B------:R-:W-:Y:S01]  /*0d90*/  IMAD.IADD R3, R3, 0x1, R4 ;  /* 0x0000000103037824 */ /* 0x000fe200078e0204 */
[----:B------:R-:W-:Y:S01]  /*0da0*/  SHF.R.S32.HI R4, RZ, 0x1f, R0 ;  /* 0x0000001fff047819 */ /* 0x000fe20000011400 */
[----:B------:R-:W-:Y:S01]  /*0db0*/  CS2R R78, SRZ ;  /* 0x00000000004e7805 */ /* 0x000fe2000001ff00 */
[----:B------:R-:W-:Y:S01]  /*0dc0*/  CS2R R76, SRZ ;  /* 0x00000000004c7805 */ /* 0x000fe2000001ff00 */
[----:B------:R-:W-:Y:S01]  /*0dd0*/  CS2R R82, SRZ ;  /* 0x0000000000527805 */ /* 0x000fe2000001ff00 */
[----:B------:R-:W-:Y:S01]  /*0de0*/  SHF.R.S32.HI R48, RZ, 0x1f, R3 ;  /* 0x0000001fff307819 */ /* 0x000fe20000011403 */
[----:B------:R-:W-:Y:S01]  /*0df0*/  CS2R R80, SRZ ;  /* 0x0000000000507805 */ /* 0x000fe2000001ff00 */
[----:B------:R-:W-:Y:S01]  /*0e00*/  LEA.HI R0, R4, R0, RZ, 0x6 ;  /* 0x0000000004007211 */ /* 0x000fe200078f30ff */
[----:B------:R-:W-:Y:S01]  /*0e10*/  CS2R R74, SRZ ;  /* 0x00000000004a7805 */ /* 0x000fe2000001ff00 */
[----:B------:R-:W-:Y:S01]  /*0e20*/  LEA.HI R48, R48, R3, RZ, 0x6 ;  /* 0x0000000330307211 */ /* 0x000fe200078f30ff */
[----:B------:R-:W-:Y:S01]  /*0e30*/  IMAD.MOV R3, RZ, RZ, -R14 ;  /* 0x000000ffff037224 */ /* 0x000fe200078e0a0e */
[----:B------:R-:W-:Y:S01]  /*0e40*/  SHF.R.S32.HI R0, RZ, 0x6, R0 ;  /* 0x00000006ff007819 */ /* 0x000fe20000011400 */
[----:B------:R-:W-:Y:S01]  /*0e50*/  CS2R R4, SRZ ;  /* 0x0000000000047805 */ /* 0x000fe2000001ff00 */
[----:B------:R-:W-:Y:S01]  /*0e60*/  SHF.R.S32.HI R48, RZ, 0x6, R48 ;  /* 0x00000006ff307819 */ /* 0x000fe20000011430 */
[--C-:B------:R-:W-:Y:S01]  /*0e70*/  IMAD R7, R3, c[0x0][0x548], R2.reuse ;  /* 0x0001520003077a24 */ /* 0x100fe200078e0202 */
[----:B------:R-:W-:Y:S01]  /*0e80*/  PRMT R2, RZ, 0x7610, R2 ;  /* 0x00007610ff027816 */ /* 0x000fe20000000002 */
[----:B------:R-:W-:Y:S01]  /*0e90*/  CS2R R72, SRZ ;  /* 0x0000000000487805 */ /* 0x000fe2000001ff00 */
[----:B------:R-:W-:Y:S01]  /*0ea0*/  IMNMX R48, R0, R48, PT ;  /* 0x0000003000307217 */ /* 0x000fe20003800200 */
[----:B------:R-:W-:Y:S01]  /*0eb0*/  CS2R R70, SRZ ;  /* 0x0000000000467805 */ /* 0x000fe2000001ff00 */
[----:B------:R-:W-:Y:S01]  /*0ec0*/  STL [R1+0x40], R7 ;  /* 0x0000400701007387 */ /* 0x000fe20000100800 */
[----:B------:R-:W-:Y:S01]  /*0ed0*/  CS2R R68, SRZ ;  /* 0x0000000000447805 */ /* 0x000fe2000001ff00 */
[----:B------:R-:W-:Y:S01]  /*0ee0*/  ISETP.GE.AND P0, PT, R48, 0x1, PT ;  /* 0x000000013000780c */ /* 0x000fe20003f06270 */
        /* <DEDUP_REMOVED lines=34> */
[----:B------:R-:W-:Y:S01]  /*1110*/  IMAD.MOV.U32 R10, RZ, RZ, RZ ;  /* 0x000000ffff0a7224 */ /* 0x000fe200078e00ff */
[----:B--2---:R1:W-:Y:S02]  /*1120*/  STL [R1+0x4c], R6 ;  /* 0x00004c0601007387 */ /* 0x0043e40000100800 */
[----:B-1----:R-:W-:Y:S01]  /*1130*/  IMAD.MOV.U32 R6, RZ, RZ, RZ ;  /* 0x000000ffff067224 */ /* 0x002fe200078e00ff */
[----:B------:R-:W-:Y:S05]  /*1140*/  @!P0 BRA `(.L_x_1616) ;  /* 0x0000fc0000008947 */ /* 0x000fea0003800000 */
[----:B------:R-:W2:Y:S01]  /*1150*/  LDL R8, [R1+0x4] ;  /* 0x0000040001087983 */ /* 0x000ea20000100800 */
[----:B------:R-:W-:-:S03]  /*1160*/  ISETP.NE.U32.AND P1, PT, RZ, c[0x0][0x340], PT ;  /* 0x0000d000ff007a0c */ /* 0x000fc60003f25070 */
[----:B------:R-:W3:Y:S01]  /*1170*/  LDL R11, [R1+0xc] ;  /* 0x00000c00010b7983 */ /* 0x000ee20000100800 */
[----:B------:R-:W-:-:S13]  /*1180*/  ISETP.NE.AND.EX P1, PT, RZ, c[0x0][0x344], PT, P1 ;  /* 0x0000d100ff007a0c */ /* 0x000fda0003f25310 */
[----:B------:R-:W-:-:S05]  /*1190*/  @P1 MOV R0, 0x4 ;  /* 0x0000000400001802 */ /* 0x000fca0000000f00 */
[----:B------:R-:W-:-:S05]  /*11a0*/  @P1 IMAD.WIDE R2, R14, R0, c[0x0][0x340] ;  /* 0x0000d0000e021625 */ /* 0x000fca00078e0200 */
[----:B------:R1:W5:Y:S01]  /*11b0*/  @P1 LDG.E R0, [R2.64] ;  /* 0x0000000602001981 */ /* 0x000362000c1e1900 */
[----:B------:R-:W-:Y:S02]  /*11c0*/  SHF.R.S32.HI R5, RZ, 0x1f, R14 ;  /* 0x0000001fff057819 */ /* 0x000fe4000001140e */
[----:B------:R-:W-:-:S03]  /*11d0*/  ISETP.GE.AND P3, PT, R250, c[0x0][0x198], PT ;  /* 0x00006600fa007a0c */ /* 0x000fc60003f66270 */
[----:B------:R-:W-:-:S04]  /*11e0*/  IMAD R5, R5, c[0x0][0x1c0], RZ ;  /* 0x0000700005057a24 */ /* 0x000fc800078e02ff */
[----:B------:R-:W-:Y:S01]  /*11f0*/  IMAD R5, R14, c[0x0][0x1c4], R5 ;  /* 0x000071000e057a24 */ /* 0x000fe200078e0205 */
[----:B-1----:R-:W-:-:S05]  /*1200*/  SHF.R.S32.HI R2, RZ, 0x1f, R7 ;  /* 0x0000001fff027819 */ /* 0x002fca0000011407 */
[----:B------:R-:W-:-:S04]  /*1210*/  IMAD R4, R2, c[0x0][0x1b8], RZ ;  /* 0x00006e0002047a24 */ /* 0x000fc800078e02ff */
[C---:B------:R-:W-:Y:S01]  /*1220*/  IMAD R4, R7.reuse, c[0x0][0x1bc], R4 ;  /* 0x00006f0007047a24 */ /* 0x040fe200078e0204 */
[----:B--2---:R-:W-:Y:S01]  /*1230*/  IADD3 R3, R8, R15, RZ ;  /* 0x0000000f08037210 */ /* 0x004fe20007ffe0ff */
[----:B------:R-:W-:Y:S01]  /*1240*/  IMAD.WIDE.U32 R8, R7, c[0x0][0x1b8], RZ ;  /* 0x00006e0007087a25 */ /* 0x000fe200078e00ff */
[----:B---3--:R-:W-:-:S03]  /*1250*/  ISETP.GE.AND P5, PT, R11, c[0x0][0x198], PT ;  /* 0x000066000b007a0c */ /* 0x008fc60003fa6270 */
[----:B------:R-:W-:Y:S01]  /*1260*/  @P4 IMAD.HI.U32 R6, R3, c[0x0][0x2c8], RZ ;  /* 0x0000b20003064a27 */ /* 0x000fe200078e00ff */
[----:B------:R-:W-:-:S03]  /*1270*/  IADD3 R9, R9, R4, RZ ;  /* 0x0000000409097210 */ /* 0x000fc60007ffe0ff */
[----:B------:R-:W-:Y:S01]  /*1280*/  IMAD.MOV.U32 R7, RZ, RZ, R3 ;  /* 0x000000ffff077224 */ /* 0x000fe200078e0003 */
[----:B------:R-:W-:Y:S01]  /*1290*/  @P4 SHF.R.U32.HI R7, RZ, c[0x0][0x2cc], R6 ;  /* 0x0000b300ff074a19 */ /* 0x000fe20000011606 */
[----:B------:R-:W-:-:S03]  /*12a0*/  IMAD.WIDE.U32 R8, R14, c[0x0][0x1c0], R8 ;  /* 0x000070000e087a25 */ /* 0x000fc600078e0008 */
[--C-:B------:R-:W-:Y:S01]  /*12b0*/  SHF.R.S32.HI R6, RZ, 0x1f, R7.reuse ;  /* 0x0000001fff067819 */ /* 0x100fe20000011407 */
[----:B------:R-:W-:Y:S01]  /*12c0*/  IMAD.MOV R4, RZ, RZ, -R7 ;  /* 0x000000ffff047224 */ /* 0x000fe200078e0a07 */
[----:B------:R-:W-:-:S03]  /*12d0*/  IADD3 R9, R9, R5, RZ ;  /* 0x0000000509097210 */ /* 0x000fc60007ffe0ff */
[----:B------:R-:W-:Y:S02]  /*12e0*/  IMAD R6, R6, c[0x0][0x1b0], RZ ;  /* 0x00006c0006067a24 */ /* 0x000fe400078e02ff */
[----:B------:R-:W-:Y:S02]  /*12f0*/  IMAD R4, R4, c[0x0][0x2c4], R3 ;  /* 0x0000b10004047a24 */ /* 0x000fe400078e0203 */
[C---:B------:R-:W-:Y:S02]  /*1300*/  IMAD R6, R7.reuse, c[0x0][0x1b4], R6 ;  /* 0x00006d0007067a24 */ /* 0x040fe400078e0206 */
[----:B------:R-:W-:Y:S01]  /*1310*/  IMAD.WIDE.U32 R8, R7, c[0x0][0x1b0], R8 ;  /* 0x00006c0007087a25 */ /* 0x000fe200078e0008 */
[----:B------:R-:W-:Y:S02]  /*1320*/  SHF.R.S32.HI R3, RZ, 0x1f, R4 ;  /* 0x0000001fff037819 */ /* 0x000fe40000011404 */
[----:B------:R-:W-:Y:S02]  /*1330*/  @!P1 MOV R0, R14 ;  /* 0x0000000e00009202 */ /* 0x000fe40000000f00 */
[----:B------:R-:W-:Y:S01]  /*1340*/  IADD3 R7, R9, R6, RZ ;  /* 0x0000000609077210 */ /* 0x000fe20007ffe0ff */
[----:B------:R-:W-:-:S02]  /*1350*/  IMAD R3, R3, c[0x0][0x1a8], RZ ;  /* 0x00006a0003037a24 */ /* 0x000fc400078e02ff */
[----:B------:R-:W-:Y:S02]  /*1360*/  IMAD.MOV.U32 R6, RZ, RZ, R8 ;  /* 0x000000ffff067224 */ /* 0x000fe400078e0008 */
[C---:B------:R-:W-:Y:S02]  /*1370*/  IMAD R3, R4.reuse, c[0x0][0x1ac], R3 ;  /* 0x00006b0004037a24 */ /* 0x040fe400078e0203 */
[----:B------:R-:W-:-:S05]  /*1380*/  IMAD.WIDE.U32 R6, R4, c[0x0][0x1a8], R6 ;  /* 0x00006a0004067a25 */ /* 0x000fca00078e0006 */
[----:B------:R-:W-:Y:S02]  /*1390*/  LEA R11, P0, R6, c[0x0][0x160], 0x1 ;  /* 0x00005800060b7a11 */ /* 0x000fe400078008ff */
[----:B------:R-:W-:-:S04]  /*13a0*/  IADD3 R3, R7, R3, RZ ;  /* 0x0000000307037210 */ /* 0x000fc80007ffe0ff */
[----:B------:R-:W-:Y:S01]  /*13b0*/  LEA.HI.X R10, R6, c[0x0][0x164], R3, 0x1, P0 ;  /* 0x00005900060a7a11 */ /* 0x000fe200000f0c03 */
[----:B------:R-:W-:Y:S05]  /*13c0*/  BRA.DIV ~URZ, `(.L_x_1617) ;  /* 0x000121027f007947 */ /* 0x000fea000b800000 */
[----:B------:R1:W2:Y:S02]  /*13d0*/  SHFL.IDX PT, R12, R10, RZ, 0x181f ;  /* 0x00181fff0a0c7589 */ /* 0x0002a400000e0000 */
.L_x_1723:
[----:B------:R-:W-:Y:S05]  /*13e0*/  BRA.DIV ~URZ, `(.L_x_1618) ;  /* 0x000121527f007947 */ /* 0x000fea000b800000 */
[----:B------:R3:W4:Y:S02]  /*13f0*/  SHFL.IDX PT, R4, R11, RZ, 0x181f ;  /* 0x00181fff0b047589 */ /* 0x00072400000e0000 */
.L_x_1724:
[----:B---3--:R-:W3:Y:S01]  /*1400*/  LDL R5, [R1+0x3c] ;  /* 0x00003c0001057983 */ /* 0x008ee20000100800 */
[----:B------:R-:W-:Y:S01]  /*1410*/  SHF.R.S32.HI R3, RZ, 0x1f, R247 ;  /* 0x0000001fff037819 */ /* 0x000fe200000114f7 */
[----:B------:R-:W-:Y:S01]  /*1420*/  IMAD.MOV.U32 R13, RZ, RZ, c[0x0][0x2c4] ;  /* 0x0000b100ff0d7624 */ /* 0x000fe200078e00ff */
[----:B------:R-:W-:Y:S02]  /*1430*/  BSSY B0, `(.L_x_1619) ;  /* 0x0000011000007945 */ /* 0x000fe40003800000 */
[----:B------:R-:W-:Y:S01]  /*1440*/  LEA.HI R3, R3, R247, RZ, 0x3 ;  /* 0x000000f703037211 */ /* 0x000fe200078f18ff */
[----:B------:R-:W-:-:S03]  /*1450*/  IMAD R13, R13, c[0x0][0x168], RZ ;  /* 0x00005a000d0d7a24 */ /* 0x000fc600078e02ff */
[----:B------:R-:W-:-:S05]  /*1460*/  SHF.R.S32.HI R3, RZ, 0x3, R3 ;  /* 0x00000003ff037819 */ /* 0x000fca0000011403 */
[----:B---3--:R-:W-:-:S05]  /*1470*/  IMAD.IADD R3, R3, 0x1, R5 ;  /* 0x0000000103037824 */ /* 0x008fca00078e0205 */
[----:B------:R-:W-:-:S13]  /*1480*/  ISETP.GE.AND P0, PT, R3, R13, PT ;  /* 0x0000000d0300720c */ /* 0x000fda0003f06270 */
[----:B------:R-:W-:Y:S05]  /*1490*/  @P0 BRA `(.L_x_1620) ;  /* 0x000000a000000947 */ /* 0x000fea0003800000 */
[----:B------:R-:W3:Y:S02]  /*14a0*/  LDL R8, [R1+0xc] ;  /* 0x00000c0001087983 */ /* 0x000ee40000100800 */
[-C--:B---34-:R-:W-:Y:S02]  /*14b0*/  LEA R6, P1, R8, R4.reuse, 0x1 ;  /* 0x0000000408067211 */ /* 0x098fe400078208ff */
[----:B------:R-:W-:Y:S02]  /*14c0*/  LEA R4, P0, R250, R4, 0x1 ;  /* 0x00000004fa047211 */ /* 0x000fe400078008ff */
[-C--:B--2---:R-:W-:Y:S02]  /*14d0*/  LEA.HI.X R7, R8, R12.reuse, R246, 0x1, P1 ;  /* 0x0000000c08077211 */ /* 0x084fe400008f0cf6 */
[----:B------:R-:W-:-:S03]  /*14e0*/  LEA.HI.X R5, R250, R12, R245, 0x1, P0 ;  /* 0x0000000cfa057211 */ /* 0x000fc600000f0cf5 */
[----:B------:R-:W-:Y:S01]  /*14f0*/  @!PT LDS RZ, [RZ] ;  /* 0x00000000fffff984 */ /* 0x000fe20000000800 */
[----:B------:R-:W-:Y:S01]  /*1500*/  @!PT LDS RZ, [RZ] ;  /* 0x00000000fffff984 */ /* 0x000fe20000000800 */
[----:B------:R-:W-:Y:S01]  /*1510*/  @!PT LDS RZ, [RZ] ;  /* 0x00000000fffff984 */ /* 0x000fe20000000800 */
[----:B------:R2:W-:Y:S04]  /*1520*/  LDGSTS.E.BYPASS.LTC128B.128 [R251+0x8100], [R6.64], !P5 ;  /* 0x0810000006fb7fae */ /* 0x0005e8000e901d46 */
[----:B------:R2:W-:Y:S02]  /*1530*/  LDGSTS.E.BYPASS.LTC128B.128 [R251+0xc100], [R4.64], !P3 ;  /* 0x0c10000004fb7fae */ /* 0x0005e4000d901d46 */
.L_x_1620:
[----:B------:R-:W-:Y:S05]  /*1540*/  BSYNC B0 ;  /* 0x0000000000007941 */ /* 0x000fea0003800000 */
.L_x_1619:
[----:B------:R-:W-:Y:S05]  /*1550*/  BRA.DIV ~URZ, `(.L_x_1621) ;  /* 0x000120527f007947 */ /* 0x000fea000b800000 */
[----:B--2---:R2:W3:Y:S04]  /*1560*/  SHFL.IDX PT, R12, R10, 0x1, 0x181f ;  /* 0x00381f000a0c7f89 */ /* 0x0044e800000e0000 */
[----:B----4-:R2:W4:Y:S02]  /*1570*/  SHFL.IDX PT, R4, R11, 0x1, 0x181f ;  /* 0x00381f000b047f89 */ /* 0x01052400000e0000 */
.L_x_1725:
[----:B------:R-:W-:Y:S01]  /*1580*/  IADD3 R5, R3, 0x10, RZ ;  /* 0x0000001003057810 */ /* 0x000fe20007ffe0ff */
[----:B------:R-:W-:Y:S03]  /*1590*/  BSSY B0, `(.L_x_1622) ;  /* 0x000000d000007945 */ /* 0x000fe60003800000 */
[----:B------:R-:W-:-:S13]  /*15a0*/  ISETP.GE.AND P0, PT, R5, R13, PT ;  /* 0x0000000d0500720c */ /* 0x000fda0003f06270 */
[----:B------:R-:W-:Y:S05]  /*15b0*/  @P0 BRA `(.L_x_1623) ;  /* 0x000000a000000947 */ /* 0x000fea0003800000 */
[----:B--2---:R-:W2:Y:S02]  /*15c0*/  LDL R8, [R1+0xc] ;  /* 0x00000c0001087983 */ /* 0x004ea40000100800 */
[-C--:B--2-4-:R-:W-:Y:S02]  /*15d0*/  LEA R6, P1, R8, R4.reuse, 0x1 ;  /* 0x0000000408067211 */ /* 0x094fe400078208ff */
[----:B------:R-:W-:Y:S02]  /*15e0*/  LEA R4, P0, R250, R4, 0x1 ;  /* 0x00000004fa047211 */ /* 0x000fe400078008ff */
[-C--:B---3--:R-:W-:Y:S02]  /*15f0*/  LEA.HI.X R7, R8, R12.reuse, R246, 0x1, P1 ;  /* 0x0000000c08077211 */ /* 0x088fe400008f0cf6 */
[----:B------:R-:W-:-:S03]  /*1600*/  LEA.HI.X R5, R250, R12, R245, 0x1, P0 ;  /* 0x0000000cfa057211 */ /* 0x000fc600000f0cf5 */
[----:B------:R-:W-:Y:S01]  /*1610*/  @!PT LDS RZ, [RZ] ;  /* 0x00000000fffff984 */ /* 0x000fe20000000800 */
[----:B------:R-:W-:Y:S01]  /*1620*/  @!PT LDS RZ, [RZ] ;  /* 0x00000000fffff984 */ /* 0x000fe20000000800 */
[----:B------:R-:W-:Y:S01]  /*1630*/  @!PT LDS RZ, [RZ] ;  /* 0x00000000fffff984 */ /* 0x000fe20000000800 */
[----:B------:R2:W-:Y:S04]  /*1640*/  LDGSTS.E.BYPASS.LTC128B.128 [R251+0x8900], [R6.64], !P5 ;  /* 0x0890000006fb7fae */ /* 0x0005e8000e901d46 */
[----:B------:R2:W-:Y:S02]  /*1650*/  LDGSTS.E.BYPASS.LTC128B.128 [R251+0xc900], [R4.64], !P3 ;  /* 0x0c90000004fb7fae */ /* 0x0005e4000d901d46 */
.L_x_1623:
[----:B------:R-:W-:Y:S05]  /*1660*/  BSYNC B0 ;  /* 0x0000000000007941 */ /* 0x000fea0003800000 */
.L_x_1622:
[----:B------:R-:W-:Y:S05]  /*1670*/  BRA.DIV ~URZ, `(.L_x_1624) ;  /* 0x000120027f007947 */ /* 0x000fea000b800000 */
[----:B---3--:R3:W1:Y:S02]  /*1680*/  SHFL.IDX PT, R12, R10, 0x2, 0x181f ;  /* 0x00581f000a0c7f89 */ /* 0x00866400000e0000 */
.L_x_1726:
[----:B------:R-:W-:Y:S05]  /*1690*/  BRA.DIV ~URZ, `(.L_x_1625) ;  /* 0x000120527f007947 */ /* 0x000fea000b800000 */
[----:B--2-4-:R2:W4:Y:S02]  /*16a0*/  SHFL.IDX PT, R4, R11, 0x2, 0x181f ;  /* 0x00581f000b047f89 */ /* 0x01452400000e0000 */
.L_x_1727:
[----:B------:R-:W-:Y:S01]  /*16b0*/  IADD3 R5, R3, 0x20, RZ ;  /* 0x0000002003057810 */ /* 0x000fe20007ffe0ff */
[----:B------:R-:W-:Y:S03]  /*16c0*/  BSSY B0, `(.L_x_1626) ;  /* 0x000000d000007945 */ /* 0x000fe60003800000 */
[----:B------:R-:W-:-:S13]  /*16d0*/  ISETP.GE.AND P0, PT, R5, R13, PT ;  /* 0x0000000d0500720c */ /* 0x000fda0003f06270 */
[----:B------:R-:W-:Y:S05]  /*16e0*/  @P0 BRA `(.L_x_1627) ;  /* 0x000000a000000947 */ /* 0x000fea0003800000 */
[----:B--2---:R-:W2:Y:S02]  /*16f0*/  LDL R8, [R1+0xc] ;  /* 0x00000c0001087983 */ /* 0x004ea40000100800 */
[-C--:B--2-4-:R-:W-:Y:S02]  /*1700*/  LEA R6, P1, R8, R4.reuse, 0x1 ;  /* 0x0000000408067211 */ /* 0x094fe400078208ff */
[----:B------:R-:W-:Y:S02]  /*1710*/  LEA R4, P0, R250, R4, 0x1 ;  /* 0x00000004fa047211 */ /* 0x000fe400078008ff */
[-C--:B-1----:R-:W-:Y:S02]  /*1720*/  LEA.HI.X R7, R8, R12.reuse, R246, 0x1, P1 ;  /* 0x0000000c08077211 */ /* 0x082fe400008f0cf6 */
[----:B------:R-:W-:-:S03]  /*1730*/  LEA.HI.X R5, R250, R12, R245, 0x1, P0 ;  /* 0x0000000cfa057211 */ /* 0x000fc600000f0cf5 */
[----:B------:R-:W-:Y:S01]  /*1740*/  @!PT LDS RZ, [RZ] ;  /* 0x00000000fffff984 */ /* 0x000fe20000000800 */
[----:B------:R-:W-:Y:S01]  /*1750*/  @!PT LDS RZ, [RZ] ;  /* 0x00000000fffff984 */ /* 0x000fe20000000800 */
[----:B------:R-:W-:Y:S01]  /*1760*/  @!PT LDS RZ, [RZ] ;  /* 0x00000000fffff984 */ /* 0x000fe20000000800 */
[----:B------:R1:W-:Y:S04]  /*1770*/  LDGSTS.E.BYPASS.LTC128B.128 [R251+0x9100], [R6.64], !P5 ;  /* 0x0910000006fb7fae */ /* 0x0003e8000e901d46 */
[----:B------:R1:W-:Y:S02]  /*1780*/  LDGSTS.E.BYPASS.LTC128B.128 [R251+0xd100], [R4.64], !P3 ;  /* 0x0d10000004fb7fae */ /* 0x0003e4000d901d46 */
.L_x_1627:
[----:B------:R-:W-:Y:S05]  /*1790*/  BSYNC B0 ;  /* 0x0000000000007941 */ /* 0x000fea0003800000 */
.L_x_1626:
[----:B------:R-:W-:Y:S05]  /*17a0*/  BRA.DIV ~URZ, `(.L_x_1628) ;  /* 0x00011fb27f007947 */ /* 0x000fea000b800000 */
[----:B-1----:R1:W2:Y:S04]  /*17b0*/  SHFL.IDX PT, R12, R10, 0x3, 0x181f ;  /* 0x00781f000a0c7f89 */ /* 0x0022a800000e0000 */
[----:B----4-:R1:W4:Y:S02]  /*17c0*/  SHFL.IDX PT, R4, R11, 0x3, 0x181f ;  /* 0x00781f000b047f89 */ /* 0x01032400000e0000 */
.L_x_1728:
[----:B------:R-:W-:Y:S01]  /*17d0*/  IADD3 R5, R3, 0x30, RZ ;  /* 0x0000003003057810 */ /* 0x000fe20007ffe0ff */
[----:B------:R-:W-:Y:S03]  /*17e0*/  BSSY B0, `(.L_x_1629) ;  /* 0x000000d000007945 */ /* 0x000fe60003800000 */
[----:B------:R-:W-:-:S13]  /*17f0*/  ISETP.GE.AND P0, PT, R5, R13, PT ;  /* 0x0000000d0500720c */ /* 0x000fda0003f06270 */
[----:B------:R-:W-:Y:S05]  /*1800*/  @P0 BRA `(.L_x_1630) ;  /* 0x000000a000000947 */ /* 0x000fea0003800000 */
[----:B---3--:R-:W3:Y:S02]  /*1810*/  LDL R8, [R1+0xc] ;  /* 0x00000c0001087983 */ /* 0x008ee40000100800 */
        /* <DEDUP_REMOVED lines=9> */
.L_x_1630:
[----:B------:R-:W-:Y:S05]  /*18b0*/  BSYNC B0 ;  /* 0x0000000000007941 */ /* 0x000fea0003800000 */
.L_x_1629:
[----:B------:R-:W-:Y:S05]  /*18c0*/  BRA.DIV ~URZ, `(.L_x_1631) ;  /* 0x00011f627f007947 */ /* 0x000fea000b800000 */
[----:B--2---:R2:W1:Y:S02]  /*18d0*/  SHFL.IDX PT, R12, R10, 0x4, 0x181f ;  /* 0x00981f000a0c7f89 */ /* 0x00446400000e0000 */
.L_x_1729:
[----:B------:R-:W-:Y:S05]  /*18e0*/  BRA.DIV ~URZ, `(.L_x_1632) ;  /* 0x00011fb27f007947 */ /* 0x000fea000b800000 */
[----:B----4-:R4:W2:Y:S02]  /*18f0*/  SHFL.IDX PT, R4, R11, 0x4, 0x181f ;  /* 0x00981f000b047f89 */ /* 0x0108a400000e0000 */
.L_x_1730:
[----:B------:R-:W-:Y:S01]  /*1900*/  IADD3 R5, R3, 0x40, RZ ;  /* 0x0000004003057810 */ /* 0x000fe20007ffe0ff */
[----:B------:R-:W-:Y:S03]  /*1910*/  BSSY B0, `(.L_x_1633) ;  /* 0x000000d000007945 */ /* 0x000fe60003800000 */
[----:B------:R-:W-:-:S13]  /*1920*/  ISETP.GE.AND P0, PT, R5, R13, PT ;  /* 0x0000000d0500720c */ /* 0x000fda0003f06270 */
[----:B------:R-:W-:Y:S05]  /*1930*/  @P0 BRA `(.L_x_1634) ;  /* 0x000000a000000947 */ /* 0x000fea0003800000 */
[----:B---3--:R-:W3:Y:S02]  /*1940*/  LDL R8, [R1+0xc] ;  /* 0x00000c0001087983 */ /* 0x008ee40000100800 */
[-C--:B--23--:R-:W-:Y:S02]  /*1950*/  LEA R6, P1, R8, R4.reuse, 0x1 ;  /* 0x0000000408067211 */ /* 0x08cfe400078208ff */
        /* <DEDUP_REMOVED lines=8> */
.L_x_1634:
[----:B------:R-:W-:Y:S05]  /*19e0*/  BSYNC B0 ;  /* 0x0000000000007941 */ /* 0x000fea0003800000 */
.L_x_1633:
[----:B------:R-:W-:Y:S05]  /*19f0*/  BRA.DIV ~URZ, `(.L_x_1635) ;  /* 0x00011f127f007947 */ /* 0x000fea000b800000 */
[----:B-1----:R1:W3:Y:S04]  /*1a00*/  SHFL.IDX PT, R12, R10, 0x5, 0x181f ;  /* 0x00b81f000a0c7f89 */ /* 0x0022e800000e0000 */
[----:B--2---:R1:W2:Y:S02]  /*1a10*/  SHFL.IDX PT, R4, R11, 0x5, 0x181f ;  /* 0x00b81f000b047f89 */ /* 0x0042a400000e0000 */
.L_x_1731:
[----:B------:R-:W-:Y:S01]  /*1a20*/  IADD3 R5, R3, 0x50, RZ ;  /* 0x0000005003057810 */ /* 0x000fe20007ffe0ff */
[----:B------:R-:W-:Y:S03]  /*1a30*/  BSSY B0, `(.L_x_1636) ;  /* 0x000000d000007945 */ /* 0x000fe60003800000 */
[----:B------:R-:W-:-:S13]  /*1a40*/  ISETP.GE.AND P0, PT, R5, R13, PT ;  /* 0x0000000d0500720c */ /* 0x000fda0003f06270 */
[----:B------:R-:W-:Y:S05]  /*1a50*/  @P0 BRA `(.L_x_1637) ;  /* 0x000000a000000947 */ /* 0x000fea0003800000 */
[----:B----4-:R-:W4:Y:S02]  /*1a60*/  LDL R8, [R1+0xc] ;  /* 0x00000c0001087983 */ /* 0x010f240000100800 */
        /* <DEDUP_REMOVED lines=9> */
.L_x_1637:
[----:B------:R-:W-:Y:S05]  /*1b00*/  BSYNC B0 ;  /* 0x0000000000007941 */ /* 0x000fea0003800000 */
.L_x_1636:
[----:B------:R-:W-:Y:S05]  /*1b10*/  BRA.DIV ~URZ, `(.L_x_1638) ;  /* 0x00011ec27f007947 */ /* 0x000fea000b800000 */
[----:B---3--:R3:W1:Y:S02]  /*1b20*/  SHFL.IDX PT, R12, R10, 0x6, 0x181f ;  /* 0x00d81f000a0c7f89 */ /* 0x00866400000e0000 */
.L_x_1732:
[----:B------:R-:W-:Y:S05]  /*1b30*/  BRA.DIV ~URZ, `(.L_x_1639) ;  /* 0x00011f127f007947 */ /* 0x000fea000b800000 */
[----:B--2---:R2:W3:Y:S02]  /*1b40*/  SHFL.IDX PT, R4, R11, 0x6, 0x181f ;  /* 0x00d81f000b047f89 */ /* 0x0044e400000e0000 */
.L_x_1733:
[----:B------:R-:W-:Y:S01]  /*1b50*/  IADD3 R5, R3, 0x60, RZ ;  /* 0x0000006003057810 */ /* 0x000fe20007ffe0ff */
[----:B------:R-:W-:Y:S03]  /*1b60*/  BSSY B0, `(.L_x_1640) ;  /* 0x000000d000007945 */ /* 0x000fe60003800000 */
[----:B------:R-:W-:-:S13]  /*1b70*/  ISETP.GE.AND P0, PT, R5, R13, PT ;  /* 0x0000000d0500720c */ /* 0x000fda0003f06270 */
[----:B------:R-:W-:Y:S05]  /*1b80*/  @P0 BRA `(.L_x_1641) ;  /* 0x000000a000000947 */ /* 0x000fea0003800000 */
[----:B--2---:R-:W2:Y:S02]  /*1b90*/  LDL R8, [R1+0xc] ;  /* 0x00000c0001087983 */ /* 0x004ea40000100800 */
        /* <DEDUP_REMOVED lines=9> */
.L_x_1641:
[----:B------:R-:W-:Y:S05]  /*1c30*/  BSYNC B0 ;  /* 0x0000000000007941 */ /* 0x000fea0003800000 */
.L_x_1640:
[----:B------:R-:W-:Y:S05]  /*1c40*/  BRA.DIV ~URZ, `(.L_x_1642) ;  /* 0x00011e727f007947 */ /* 0x000fea000b800000 */
[----:B-1-3--:R-:W1:Y:S04]  /*1c50*/  SHFL.IDX PT, R10, R10, 0x7, 0x181f ;  /* 0x00f81f000a0a7f89 */ /* 0x00ae6800000e0000 */
[----:B--2-4-:R-:W2:Y:S02]  /*1c60*/  SHFL.IDX PT, R11, R11, 0x7, 0x181f ;  /* 0x00f81f000b0b7f89 */ /* 0x014ea400000e0000 */
.L_x_1734:
[----:B------:R-:W3:Y:S01]  /*1c70*/  LDL R31, [R1+0xc] ;  /* 0x00000c00011f7983 */ /* 0x000ee20000100800 */
[----:B------:R-:W-:Y:S01]  /*1c80*/  IADD3 R3, R3, 0x70, RZ ;  /* 0x0000007003037810 */ /* 0x000fe20007ffe0ff */
[----:B-----5:R-:W-:-:S03]  /*1c90*/  IMAD.WIDE.U32 R142, R0, c[0x0][0x2b0], RZ ;  /* 0x0000ac00008e7a25 */ /* 0x020fc600078e00ff */
[----:B------:R-:W-:Y:S02]  /*1ca0*/  ISETP.GE.AND P2, PT, R3, R13, PT ;  /* 0x0000000d0300720c */ /* 0x000fe40003f46270 */
[----:B------:R-:W-:Y:S01]  /*1cb0*/  SHF.R.S32.HI R3, RZ, 0x1f, R0 ;  /* 0x0000001fff037819 */ /* 0x000fe20000011400 */
[----:B------:R4:W-:Y:S04]  /*1cc0*/  STL.64 [R1+0x68], R142 ;  /* 0x0000688e01007387 */ /* 0x0009e80000100a00 */
[----:B------:R-:W-:-:S04]  /*1cd0*/  IMAD R3, R3, c[0x0][0x2b0], RZ ;  /* 0x0000ac0003037a24 */ /* 0x000fc800078e02ff */
[----:B------:R-:W-:Y:S02]  /*1ce0*/  IMAD R3, R0, c[0x0][0x2b4], R3 ;  /* 0x0000ad0000037a24 */ /* 0x000fe400078e0203 */
[C---:B--2---:R-:W-:Y:S02]  /*1cf0*/  @!P2 LEA R6, P0, R250.reuse, R11, 0x1 ;  /* 0x0000000bfa06a211 */ /* 0x044fe400078008ff */
[----:B------:R-:W-:Y:S02]  /*1d00*/  IMAD.IADD R139, R143, 0x1, R3 ;  /* 0x000000018f8b7824 */ /* 0x000fe400078e0203 */
[----:B-1----:R-:W-:-:S03]  /*1d10*/  @!P2 LEA.HI.X R7, R250, R10, R245, 0x1, P0 ;  /* 0x0000000afa07a211 */ /* 0x002fc600000f0cf5 */
[----:B------:R4:W-:Y:S01]  /*1d20*/  STL [R1+0x38], R139 ;  /* 0x0000388b01007387 */ /* 0x0009e20000100800 */
[----:B---3--:R-:W-:-:S04]  /*1d30*/  @!P2 LEA R4, P1, R31, R11, 0x1 ;  /* 0x0000000b1f04a211 */ /* 0x008fc800078208ff */
[----:B------:R-:W-:-:S05]  /*1d40*/  @!P2 LEA.HI.X R5, R31, R10, R246, 0x1, P1 ;  /* 0x0000000a1f05a211 */ /* 0x000fca00008f0cf6 */
[----:B------:R-:W-:Y:S01]  /*1d50*/  @!PT LDS RZ, [RZ] ;  /* 0x00000000fffff984 */ /* 0x000fe20000000800 */
[----:B------:R-:W-:Y:S01]  /*1d60*/  @!PT LDS RZ, [RZ] ;  /* 0x00000000fffff984 */ /* 0x000fe20000000800 */
[----:B------:R-:W-:Y:S01]  /*1d70*/  @!PT LDS RZ, [RZ] ;  /* 0x00000000fffff984 */ /* 0x000fe20000000800 */
[----:B------:R4:W-:Y:S04]  /*1d80*/  @!P2 LDGSTS.E.BYPASS.LTC128B.128 [R251+0xb900], [R4.64], !P5 ;  /* 0x0b90000004fbafae */ /* 0x0009e8000e901d46 */
[----:B------:R4:W-:Y:S04]  /*1d90*/  @!P2 LDGSTS.E.BYPASS.LTC128B.128 [R251+0xf900], [R6.64], !P3 ;  /* 0x0f90000006fbafae */ /* 0x0009e8000d901d46 */
[----:B------:R-:W0:Y:S01]  /*1da0*/  LDGDEPBAR ;  /* 0x00000000000079af */ /* 0x000e220000000000 */
[----:B------:R-:W-:Y:S02]  /*1db0*/  WARPSYNC 0xffffffff ;  /* 0xffffffff00007948 */ /* 0x000fe40003800000 */
[----:B------:R-:W2:Y:S04]  /*1dc0*/  LDL R144, [R1+0x4] ;  /* 0x0000040001907983 */ /* 0x000ea80000100800 */
[----:B------:R-:W3:Y:S01]  /*1dd0*/  LDL R145, [R1+0x4c] ;  /* 0x00004c0001917983 */ /* 0x000ee20000100800 */
[----:B------:R-:W-:-:S03]  /*1de0*/  MOV R0, c[0x0][0x2b8] ;  /* 0x0000ae0000007a02 */ /* 0x000fc60000000f00 */
[----:B------:R-:W5:Y:S01]  /*1df0*/  LDL R19, [R1+0x40] ;  /* 0x0000400001137983 */ /* 0x000f620000100800 */
[----:B------:R-:W-:Y:S02]  /*1e00*/  ISETP.NE.AND P3, PT, R0, 0x1, PT ;  /* 0x000000010000780c */ /* 0x000fe40003f65270 */
[----:B------:R-:W-:Y:S01]  /*1e10*/  MOV R18, RZ ;  /* 0x000000ff00127202 */ /* 0x000fe20000000f00 */
[----:B------:R-:W-:Y:S01]  /*1e20*/  BAR.SYNC.DEFER_BLOCKING 0x0 ;  /* 0x0000000000007b1d */ /* 0x000fe20000010000 */
[----:B--2---:R-:W-:-:S05]  /*1e30*/  IMAD R3, R48, 0x40, R144 ;  /* 0x0000004030037824 */ /* 0x004fca00078e0290 */
[----:B------:R-:W-:-:S04]  /*1e40*/  IADD3 R3, R3, -0x40, RZ ;  /* 0xffffffc003037810 */ /* 0x000fc80007ffe0ff */
[C---:B------:R-:W-:Y:S02]  /*1e50*/  ISETP.GE.AND P1, PT, R3.reuse, R49, PT ;  /* 0x000000310300720c */ /* 0x040fe40003f26270 */
[----:B---3--:R-:W-:Y:S02]  /*1e60*/  IADD3 R0, R3, R145, RZ ;  /* 0x0000009103007210 */ /* 0x008fe40007ffe0ff */
[----:B------:R-:W-:-:S03]  /*1e70*/  ISETP.GT.OR P1, PT, R144, 0x3f, P1 ;  /* 0x0000003f9000780c */ /* 0x000fc60000f24670 */
[----:B----4-:R-:W-:-:S04]  /*1e80*/  @P3 IMAD.HI.U32 R4, R0, c[0x0][0x2bc], RZ ;  /* 0x0000af0000043a27 */ /* 0x010fc800078e00ff */
[----:B------:R-:W-:Y:S01]  /*1e90*/  IMAD.MOV.U32 R3, RZ, RZ, R0 ;  /* 0x000000ffff037224 */ /* 0x000fe200078e0000 */
[----:B------:R-:W-:-:S05]  /*1ea0*/  @P3 SHF.R.U32.HI R3, RZ, c[0x0][0x2c0], R4 ;  /* 0x0000b000ff033a19 */ /* 0x000fca0000011604 */
[----:B------:R-:W-:-:S04]  /*1eb0*/  @!P1 IADD3 R5, P0, R3, R142, RZ ;  /* 0x0000008e03059210 */ /* 0x000fc80007f1e0ff */
[----:B------:R-:W-:Y:S02]  /*1ec0*/  @!P1 LEA.HI.X.SX32 R4, R3, R139, 0x1, P0 ;  /* 0x0000008b03049211 */ /* 0x000fe400000f0eff */
[----:B------:R-:W-:-:S04]  /*1ed0*/  @!P1 LEA R6, P0, R5, c[0x0][0x2a0], 0x2 ;  /* 0x0000a80005069a11 */ /* 0x000fc800078010ff */
[----:B------:R-:W-:-:S05]  /*1ee0*/  @!P1 LEA.HI.X R7, R5, c[0x0][0x2a4], R4, 0x2, P0 ;  /* 0x0000a90005079a11 */ /* 0x000fca00000f1404 */
[----:B------:R1:W2:Y:S01]  /*1ef0*/  @!P1 LDG.E R18, [R6.64] ;  /* 0x0000000606129981 */ /* 0x0002a2000c1e1900 */
[----:B------:R-:W-:-:S04]  /*1f00*/  IMAD.MOV R3, RZ, RZ, -R3 ;  /* 0x000000ffff037224 */ /* 0x000fc800078e0a03 */
[----:B------:R-:W-:-:S05]  /*1f10*/  IMAD R24, R3, c[0x0][0x2b8], R0 ;  /* 0x0000ae0003187a24 */ /* 0x000fca00078e0200 */
[----:B------:R-:W-:-:S05]  /*1f20*/  SHF.R.S32.HI R13, RZ, 0x1f, R24 ;  /* 0x0000001fff0d7819 */ /* 0x000fca0000011418 */
[----:B------:R-:W-:-:S04]  /*1f30*/  IMAD R4, R13, c[0x0][0x1e0], RZ ;  /* 0x000078000d047a24 */ /* 0x000fc800078e02ff */
[C---:B------:R-:W-:Y:S02]  /*1f40*/  IMAD R4, R24.reuse, c[0x0][0x1e4], R4 ;  /* 0x0000790018047a24 */ /* 0x040fe400078e0204 */
[----:B-1----:R-:W-:-:S04]  /*1f50*/  IMAD.WIDE.U32 R6, R24, c[0x0][0x1e0], RZ ;  /* 0x0000780018067a25 */ /* 0x002fc800078e00ff */
[----:B------:R-:W-:Y:S01]  /*1f60*/  IMAD R0, R2, c[0x0][0x1e8], RZ ;  /* 0x00007a0002007a24 */ /* 0x000fe200078e02ff */
[----:B------:R-:W-:Y:S01]  /*1f70*/  IADD3 R5, R7, R4, RZ ;  /* 0x0000000407057210 */ /* 0x000fe20007ffe0ff */
[----:B------:R-:W-:Y:S02]  /*1f80*/  IMAD.MOV.U32 R4, RZ, RZ, R6 ;  /* 0x000000ffff047224 */ /* 0x000fe400078e0006 */
[----:B-----5:R-:W-:-:S04]  /*1f90*/  IMAD.WIDE.U32 R140, R19, c[0x0][0x1e8], RZ ;  /* 0x00007a00138c7a25 */ /* 0x020fc800078e00ff */
[----:B------:R-:W-:Y:S01]  /*1fa0*/  IMAD R0, R19, c[0x0][0x1ec], R0 ;  /* 0x00007b0013007a24 */ /* 0x000fe200078e0200 */
[----:B------:R-:W-:-:S04]  /*1fb0*/  SHF.R.S32.HI R8, RZ, 0x1f, R247 ;  /* 0x0000001fff087819 */ /* 0x000fc800000114f7 */
[----:B------:R-:W-:Y:S02]  /*1fc0*/  IADD3 R138, R141, R0, RZ ;  /* 0x000000008d8a7210 */ /* 0x000fe40007ffe0ff */
[----:B------:R-:W-:Y:S02]  /*1fd0*/  LEA R3, R48, 0xffffffc0, 0x6 ;  /* 0xffffffc030037811 */ /* 0x000fe400078e30ff */
[----:B------:R-:W-:-:S03]  /*1fe0*/  LEA.HI R8, R8, R247, RZ, 0x3 ;  /* 0x000000f708087211 */ /* 0x000fc600078f18ff */
[----:B------:R-:W-:Y:S01]  /*1ff0*/  IMAD.IADD R3, R49, 0x1, -R3 ;  /* 0x0000000131037824 */ /* 0x000fe200078e0a03 */
[----:B------:R-:W-:Y:S01]  /*2000*/  SHF.R.S32.HI R8, RZ, 0x3, R8 ;  /* 0x00000003ff087819 */ /* 0x000fe20000011408 */
[----:B------:R-:W-:Y:S02]  /*2010*/  IMAD R2, R2, c[0x0][0x210], RZ ;  /* 0x0000840002027a24 */ /* 0x000fe400078e02ff */
[----:B------:R-:W-:Y:S02]  /*2020*/  IMAD R13, R13, c[0x0][0x208], RZ ;  /* 0x000082000d0d7a24 */ /* 0x000fe400078e02ff */
[----:B------:R-:W-:Y:S02]  /*2030*/  IMAD R2, R19, c[0x0][0x214], R2 ;  /* 0x0000850013027a24 */ /* 0x000fe400078e0202 */
[----:B------:R-:W-:Y:S01]  /*2040*/  IMAD R13, R24, c[0x0][0x20c], R13 ;  /* 0x00008300180d7a24 */ /* 0x000fe200078e020d */
[----:B------:R-:W-:Y:S01]  /*2050*/  STL [R1+0x48], R24 ;  /* 0x0000481801007387 */ /* 0x000fe20000100800 */
[C---:B------:R-:W-:Y:S01]  /*2060*/  SHF.L.U32 R51, R31.reuse, 0x1, RZ ;  /* 0x000000011f337819 */ /* 0x040fe200000006ff */
[----:B------:R-:W-:Y:S01]  /*2070*/  IMAD.SHL.U32 R137, R250, 0x2, RZ ;  /* 0x00000002fa897824 */ /* 0x000fe200078e00ff */
[----:B------:R-:W-:-:S02]  /*2080*/  SHF.L.U64.HI R50, R31, 0x1, R246 ;  /* 0x000000011f327819 */ /* 0x000fc400000102f6 */
[----:B------:R-:W-:Y:S02]  /*2090*/  IADD3 R235, R243, 0x20, RZ ;  /* 0x00000020f3eb7810 */ /* 0x000fe40007ffe0ff */
[----:B------:R-:W-:Y:S02]  /*20a0*/  SHF.L.U64.HI R136, R250, 0x1, R245 ;  /* 0x00000001fa887819 */ /* 0x000fe400000102f5 */
[----:B--2---:R-:W-:Y:S01]  /*20b0*/  SHF.R.S32.HI R12, RZ, 0x1f, R18 ;  /* 0x0000001fff0c7819 */ /* 0x004fe20000011412 */
[----:B------:R-:W-:-:S04]  /*20c0*/  IMAD.WIDE.U32 R4, R18, c[0x0][0x1f0], R4 ;  /* 0x00007c0012047a25 */ /* 0x000fc800078e0004 */
[----:B------:R-:W-:Y:S01]  /*20d0*/  IMAD R9, R12, c[0x0][0x1f0], RZ ;  /* 0x00007c000c097a24 */ /* 0x000fe200078e02ff */
[----:B------:R-:W-:-:S03]  /*20e0*/  IADD3 R0, P0, R4, R140, RZ ;  /* 0x0000008c04007210 */ /* 0x000fc60007f1e0ff */
[----:B------:R-:W-:-:S05]  /*20f0*/  IMAD R9, R18, c[0x0][0x1f4], R9 ;  /* 0x00007d0012097a24 */ /* 0x000fca00078e0209 */
[----:B------:R-:W-:Y:S02]  /*2100*/  IADD3.X R9, R138, R5, R9, P0, !PT ;  /* 0x000000058a097210 */ /* 0x000fe400007fe409 */
[----:B------:R-:W-:-:S04]  /*2110*/  LEA R10, P0, R0, c[0x0][0x1c8], 0x1 ;  /* 0x00007200000a7a11 */ /* 0x000fc800078008ff */
[----:B------:R-:W-:Y:S01]  /*2120*/  LEA.HI.X R9, R0, c[0x0][0x1cc], R9, 0x1, P0 ;  /* 0x0000730000097a11 */ /* 0x000fe200000f0c09 */
[----:B------:R-:W1:Y:S01]  /*2130*/  SHFL.IDX PT, R16, R10, RZ, 0x181f ;  /* 0x00181fff0a107589 */ /* 0x000e6200000e0000 */
[----:B------:R-:W-:-:S03]  /*2140*/  IADD3 R0, -R8, R3, RZ ;  /* 0x0000000308007210 */ /* 0x000fc60007ffe1ff */
[----:B------:R-:W2:Y:S01]  /*2150*/  SHFL.IDX PT, R8, R9, RZ, 0x181f ;  /* 0x00181fff09087589 */ /* 0x000ea200000e0000 */
[----:B------:R-:W-:-:S03]  /*2160*/  ISETP.GE.AND P5, PT, R0, 0x1, PT ;  /* 0x000000010000780c */ /* 0x000fc60003fa6270 */
[----:B------:R-:W3:Y:S04]  /*2170*/  SHFL.IDX PT, R6, R10, 0x1, 0x181f ;  /* 0x00381f000a067f89 */ /* 0x000ee800000e0000 */
[----:B------:R-:W4:Y:S01]  /*2180*/  SHFL.IDX PT, R7, R9, 0x1, 0x181f ;  /* 0x00381f0009077f89 */ /* 0x000f2200000e0000 */
[----:B------:R-:W-:-:S05]  /*2190*/  ISETP.GE.AND P2, PT, R0, 0x11, PT ;  /* 0x000000110000780c */ /* 0x000fca0003f46270 */
[C---:B------:R-:W-:Y:S01]  /*21a0*/  @P5 ISETP.GE.AND P1, PT, R31.reuse, c[0x0][0x1d4], PT ;  /* 0x000075001f005a0c */ /* 0x040fe20003f26270 */
[----:B------:R-:W5:Y:S01]  /*21b0*/  SHFL.IDX PT, R4, R10, 0x2, 0x181f ;  /* 0x00581f000a047f89 */ /* 0x000f6200000e0000 */
[----:B-1----:R-:W-:-:S04]  /*21c0*/  @P5 LEA R14, P0, R31, R16, 0x1 ;  /* 0x000000101f0e5211 */ /* 0x002fc800078008ff */
[----:B--2---:R-:W-:Y:S01]  /*21d0*/  @P5 LEA.HI.X R15, R31, R8, R246, 0x1, P0 ;  /* 0x000000081f0f5211 */ /* 0x004fe200000f0cf6 */
[----:B------:R-:W1:Y:S06]  /*21e0*/  SHFL.IDX PT, R5, R9, 0x2, 0x181f ;  /* 0x00581f0009057f89 */ /* 0x000e6c00000e0000 */
[----:B------:R3:W-:Y:S01]  /*21f0*/  @P5 LDGSTS.E.BYPASS.LTC128B.128 [R251+0x4100], [R14.64], !P1 ;  /* 0x041000000efb5fae */ /* 0x0007e2000c901d46 */
[C---:B------:R-:W-:Y:S02]  /*2200*/  @P5 LEA R16, P1, R250.reuse, R16, 0x1 ;  /* 0x00000010fa105211 */ /* 0x040fe400078208ff */
[----:B------:R-:W-:-:S02]  /*2210*/  @P5 ISETP.GE.AND P0, PT, R250, c[0x0][0x1d4], PT ;  /* 0x00007500fa005a0c */ /* 0x000fc40003f06270 */
[----:B------:R-:W-:Y:S02]  /*2220*/  @P5 LEA.HI.X R17, R250, R8, R245, 0x1, P1 ;  /* 0x00000008fa115211 */ /* 0x000fe400008f0cf5 */
[C---:B------:R-:W-:Y:S01]  /*2230*/  @P2 ISETP.GE.AND P1, PT, R31.reuse, c[0x0][0x1d4], PT ;  /* 0x000075001f002a0c */ /* 0x040fe20003f26270 */
[----:B------:R-:W2:Y:S04]  /*2240*/  SHFL.IDX PT, R10, R10, 0x3, 0x181f ;  /* 0x00781f000a0a7f89 */ /* 0x000ea800000e0000 */
[----:B------:R-:W1:Y:S04]  /*2250*/  SHFL.IDX PT, R9, R9, 0x3, 0x181f ;  /* 0x00781f0009097f89 */ /* 0x000e6800000e0000 */
[----:B------:R1:W-:Y:S01]  /*2260*/  @P5 LDGSTS.E.BYPASS.LTC128B.128 [R251+0x6100], [R16.64], !P0 ;  /* 0x0610000010fb5fae */ /* 0x0003e2000c101d46 */
[----:B---3--:R-:W-:-:S04]  /*2270*/  @P2 LEA R14, P6, R31, R6, 0x1 ;  /* 0x000000061f0e2211 */ /* 0x008fc800078c08ff */
[-C--:B----4-:R-:W-:Y:S02]  /*2280*/  @P2 LEA.HI.X R15, R31, R7.reuse, R246, 0x1, P6 ;  /* 0x000000071f0f2211 */ /* 0x090fe400030f0cf6 */
[----:B------:R-:W-:Y:S02]  /*2290*/  ISETP.GE.AND P6, PT, R0, 0x21, PT ;  /* 0x000000210000780c */ /* 0x000fe40003fc6270 */
[C---:B------:R-:W-:Y:S01]  /*22a0*/  @P2 LEA R6, P0, R250.reuse, R6, 0x1 ;  /* 0x00000006fa062211 */ /* 0x040fe200078008ff */
[----:B------:R5:W-:Y:S01]  /*22b0*/  @P2 LDGSTS.E.BYPASS.LTC128B.128 [R251+0x4900], [R14.64], !P1 ;  /* 0x049000000efb2fae */ /* 0x000be2000c901d46 */
[C---:B------:R-:W-:Y:S02]  /*22c0*/  @P2 ISETP.GE.AND P1, PT, R250.reuse, c[0x0][0x1d4], PT ;  /* 0x00007500fa002a0c */ /* 0x040fe40003f26270 */
[----:B------:R-:W-:-:S07]  /*22d0*/  @P2 LEA.HI.X R7, R250, R7, R245, 0x1, P0 ;  /* 0x00000007fa072211 */ /* 0x000fce00000f0cf5 */
[----:B------:R-:W-:-:S04]  /*22e0*/  @P6 ISETP.GE.AND P0, PT, R31, c[0x0][0x1d4], PT ;  /* 0x000075001f006a0c */ /* 0x000fc80003f06270 */
[----:B------:R2:W-:Y:S01]  /*22f0*/  @P2 LDGSTS.E.BYPASS.LTC128B.128 [R251+0x6900], [R6.64], !P1 ;  /* 0x0690000006fb2fae */ /* 0x0005e2000c901d46 */
[----:B-----5:R-:W-:-:S04]  /*2300*/  @P6 LEA R14, P5, R31, R4, 0x1 ;  /* 0x000000041f0e6211 */ /* 0x020fc800078a08ff */
[-C--:B-1----:R-:W-:Y:S02]  /*2310*/  @P6 LEA.HI.X R15, R31, R5.reuse, R246, 0x1, P5 ;  /* 0x000000051f0f6211 */ /* 0x082fe400028f0cf6 */
[----:B------:R-:W-:Y:S02]  /*2320*/  ISETP.GE.AND P5, PT, R0, 0x31, PT ;  /* 0x000000310000780c */ /* 0x000fe40003fa6270 */
[C---:B------:R-:W-:Y:S01]  /*2330*/  @P6 LEA R4, P2, R250.reuse, R4, 0x1 ;  /* 0x00000004fa046211 */ /* 0x040fe200078408ff */
[----:B------:R1:W-:Y:S03]  /*2340*/  @P6 LDGSTS.E.BYPASS.LTC128B.128 [R251+0x5100], [R14.64], !P0 ;  /* 0x051000000efb6fae */ /* 0x0003e6000c101d46 */
[C---:B------:R-:W-:Y:S02]  /*2350*/  @P6 LEA.HI.X R5, R250.reuse, R5, R245, 0x1, P2 ;  /* 0x00000005fa056211 */ /* 0x040fe400010f0cf5 */
[----:B------:R-:W-:-:S05]  /*2360*/  @P6 ISETP.GE.AND P2, PT, R250, c[0x0][0x1d4], PT ;  /* 0x00007500fa006a0c */ /* 0x000fca0003f46270 */
[CC--:B--2---:R-:W-:Y:S02]  /*2370*/  @P5 LEA R6, P1, R31.reuse, R10.reuse, 0x1 ;  /* 0x0000000a1f065211 */ /* 0x0c4fe400078208ff */
[C---:B------:R-:W-:Y:S02]  /*2380*/  @P5 LEA R10, P0, R250.reuse, R10, 0x1 ;  /* 0x0000000afa0a5211 */ /* 0x040fe400078008ff */
[CC--:B------:R-:W-:Y:S02]  /*2390*/  @P5 LEA.HI.X R7, R31.reuse, R9.reuse, R246, 0x1, P1 ;  /* 0x000000091f075211 */ /* 0x0c0fe400008f0cf6 */
[----:B------:R-:W-:Y:S02]  /*23a0*/  @P5 ISETP.GE.AND P1, PT, R31, c[0x0][0x1d4], PT ;  /* 0x000075001f005a0c */ /* 0x000fe40003f26270 */
[C---:B------:R-:W-:Y:S01]  /*23b0*/  @P5 LEA.HI.X R11, R250.reuse, R9, R245, 0x1, P0 ;  /* 0x00000009fa0b5211 */ /* 0x040fe200000f0cf5 */
[----:B------:R2:W-:Y:S01]  /*23c0*/  @P6 LDGSTS.E.BYPASS.LTC128B.128 [R251+0x7100], [R4.64], !P2 ;  /* 0x0710000004fb6fae */ /* 0x0005e2000d101d46 */
[----:B------:R-:W-:-:S09]  /*23d0*/  @P5 ISETP.GE.AND P0, PT, R250, c[0x0][0x1d4], PT ;  /* 0x00007500fa005a0c */ /* 0x000fd20003f06270 */
[----:B------:R2:W-:Y:S04]  /*23e0*/  @P5 LDGSTS.E.BYPASS.LTC128B.128 [R251+0x5900], [R6.64], !P1 ;  /* 0x0590000006fb5fae */ /* 0x0005e8000c901d46 */
[----:B------:R3:W-:Y:S04]  /*23f0*/  @P5 LDGSTS.E.BYPASS.LTC128B.128 [R251+0x7900], [R10.64], !P0 ;  /* 0x079000000afb5fae */ /* 0x0007e8000c101d46 */
[----:B------:R-:W0:Y:S01]  /*2400*/  LDGDEPBAR ;  /* 0x00000000000079af */ /* 0x000e220000000000 */
[----:B------:R-:W-:-:S04]  /*2410*/  DEPBAR.LE SB0, 0x1 ;  /* 0x000080400000791a */ /* 0x000fc80000000000 */
[----:B------:R-:W-:-:S04]  /*2420*/  DEPBAR.LE SB0, 0x0 ;  /* 0x000080000000791a */ /* 0x000fc80000000000 */
[----:B------:R-:W-:Y:S01]  /*2430*/  BAR.SYNC.DEFER_BLOCKING 0x0 ;  /* 0x0000000000007b1d */ /* 0x000fe20000010000 */
[----:B------:R-:W-:Y:S01]  /*2440*/  IMAD.WIDE.U32 R16, R19, c[0x0][0x210], RZ ;  /* 0x0000840013107a25 */ /* 0x000fe200078e00ff */
[----:B------:R-:W-:-:S03]  /*2450*/  SHF.R.S32.HI R19, RZ, 0x1f, R247 ;  /* 0x0000001fff137819 */ /* 0x000fc600000114f7 */
[----:B-1----:R-:W-:Y:S01]  /*2460*/  IMAD.WIDE.U32 R14, R24, c[0x0][0x208], RZ ;  /* 0x00008200180e7a25 */ /* 0x002fe200078e00ff */
[----:B------:R-:W-:-:S03]  /*2470*/  LEA.HI R19, R19, R247, RZ, 0x3 ;  /* 0x000000f713137211 */ /* 0x000fc600078f18ff */
[----:B------:R-:W-:Y:S01]  /*2480*/  IMAD.IADD R15, R15, 0x1, R13 ;  /* 0x000000010f0f7824 */ /* 0x000fe200078e020d */
[----:B------:R-:W-:Y:S01]  /*2490*/  LOP3.LUT R19, R19, 0xfffffff8, RZ, 0xc0, !PT ;  /* 0xfffffff813137812 */ /* 0x000fe200078ec0ff */
[----:B------:R-:W-:Y:S01]  /*24a0*/  IMAD R30, R12, c[0x0][0x218], RZ ;  /* 0x000086000c1e7a24 */ /* 0x000fe200078e02ff */
[----:B------:R-:W-:Y:S04]  /*24b0*/  LDSM.16.M88.4 R52, [R244+0x2000] ;  /* 0x00200000f434783b */ /* 0x000fe80000000200 */
[----:B---3--:R-:W1:Y:S04]  /*24c0*/  LDSM.16.M88.4 R8, [R243+0x1800] ;  /* 0x00180000f308783b */ /* 0x008e680000000200 */
[----:B------:R-:W3:Y:S01]  /*24d0*/  LDSM.16.M88.4 R100, [R244] ;  /* 0x00000000f464783b */ /* 0x000ee20000000200 */
[----:B------:R-:W-:Y:S01]  /*24e0*/  IADD3 R19, -R19, R247, RZ ;  /* 0x000000f713137210 */ /* 0x000fe20007ffe1ff */
[----:B------:R-:W-:-:S02]  /*24f0*/  IMAD.WIDE.U32 R12, R18, c[0x0][0x218], R14 ;  /* 0x00008600120c7a25 */ /* 0x000fc400078e000e */
[----:B------:R-:W-:Y:S01]  /*2500*/  STL [R1+0x44], R18 ;  /* 0x0000441201007387 */ /* 0x000fe20000100800 */
[----:B------:R-:W-:Y:S01]  /*2510*/  R2P PR, R19, 0x6 ;  /* 0x0000000613007804 */ /* 0x000fe20000000000 */
[----:B------:R-:W-:Y:S01]  /*2520*/  IMAD.IADD R2, R17, 0x1, R2 ;  /* 0x0000000111027824 */ /* 0x000fe200078e0202 */
[----:B------:R-:W-:Y:S01]  /*2530*/  IADD3 R12, P0, R12, R16, RZ ;  /* 0x000000100c0c7210 */ /* 0x000fe20007f1e0ff */
[----:B------:R-:W-:Y:S01]  /*2540*/  IMAD R30, R18, c[0x0][0x21c], R30 ;  /* 0x00008700121e7a24 */ /* 0x000fe200078e021e */
[----:B------:R-:W-:Y:S04]  /*2550*/  STL.64 [R1+0x60], R140 ;  /* 0x0000608c01007387 */ /* 0x000fe80000100a00 */
[----:B------:R-:W-:Y:S01]  /*2560*/  STL [R1+0x34], R138 ;  /* 0x0000348a01007387 */ /* 0x000fe20000100800 */
[----:B------:R-:W-:-:S03]  /*2570*/  IADD3.X R30, R2, R13, R30, P0, !PT ;  /* 0x0000000d021e7210 */ /* 0x000fc600007fe41e */
[----:B------:R-:W-:Y:S04]  /*2580*/  STL.64 [R1+0x58], R16 ;  /* 0x0000581001007387 */ /* 0x000fe80000100a00 */
[----:B------:R4:W-:Y:S04]  /*2590*/  STL [R1+0x30], R2 ;  /* 0x0000300201007387 */ /* 0x0009e80000100800 */
[----:B------:R-:W-:Y:S04]  /*25a0*/  LDSM.16.M88.4 R36, [R243] ;  /* 0x00000000f324783b */ /* 0x000fe80000000200 */
[----:B------:R-:W-:Y:S04]  /*25b0*/  LDSM.16.M88.4 R68, [R243+0x800] ;  /* 0x00080000f344783b */ /* 0x000fe80000000200 */
[----:B------:R-:W-:Y:S04]  /*25c0*/  LDSM.16.M88.4 R108, [R243+0x1000] ;  /* 0x00100000f36c783b */ /* 0x000fe80000000200 */
[----:B------:R-:W-:Y:S01]  /*25d0*/  LDSM.16.M88.4 R24, [R242+0x2000] ;  /* 0x00200000f218783b */ /* 0x000fe20000000200 */
[----:B----4-:R-:W-:-:S04]  /*25e0*/  LEA R2, P0, R12, c[0x0][0x1f8], 0x1 ;  /* 0x00007e000c027a11 */ /* 0x010fc800078008ff */
[----:B------:R-:W-:Y:S01]  /*25f0*/  LEA.HI.X R30, R12, c[0x0][0x1fc], R30, 0x1, P0 ;  /* 0x00007f000c1e7a11 */ /* 0x000fe200000f0c1e */
[----:B------:R-:W4:Y:S04]  /*2600*/  SHFL.IDX PT, R44, R2, RZ, 0x181f ;  /* 0x00181fff022c7589 */ /* 0x000f2800000e0000 */
[----:B------:R-:W5:Y:S04]  /*2610*/  SHFL.IDX PT, R40, R2, 0x1, 0x181f ;  /* 0x00381f0002287f89 */ /* 0x000f6800000e0000 */
[----:B------:R-:W2:Y:S04]  /*2620*/  SHFL.IDX PT, R29, R30, RZ, 0x181f ;  /* 0x00181fff1e1d7589 */ /* 0x000ea800000e0000 */
[----:B------:R-:W2:Y:S04]  /*2630*/  SHFL.IDX PT, R32, R2, 0x2, 0x181f ;  /* 0x00581f0002207f89 */ /* 0x000ea800000e0000 */
[----:B------:R-:W2:Y:S01]  /*2640*/  SHFL.IDX PT, R28, R30, 0x1, 0x181f ;  /* 0x00381f001e1c7f89 */ /* 0x000ea200000e0000 */
[-C--:B-1----:R-:W-:Y:S03]  /*2650*/  HMMA.16816.F32 R56, R52, R8.reuse, RZ ;  /* 0x000000083438723c */ /* 0x082fe600000018ff */
[----:B------:R-:W-:Y:S05]  /*2660*/  SHFL.IDX PT, R2, R2, 0x3, 0x181f ;  /* 0x00781f0002027f89 */ /* 0x000fea00000e0000 */
[----:B---3--:R-:W-:Y:S01]  /*2670*/  HMMA.16816.F32 R104, R100, R8, RZ ;  /* 0x000000086468723c */ /* 0x008fe200000018ff */
[----:B------:R-:W1:Y:S04]  /*2680*/  SHFL.IDX PT, R8, R30, 0x2, 0x181f ;  /* 0x00581f001e087f89 */ /* 0x000e6800000e0000 */
[----:B------:R-:W3:Y:S01]  /*2690*/  SHFL.IDX PT, R30, R30, 0x3, 0x181f ;  /* 0x00781f001e1e7f89 */ /* 0x000ee200000e0000 */
[----:B----4-:R-:W-:-:S02]  /*26a0*/  IADD3 R46, P0, R44, R51, RZ ;  /* 0x000000332c2e7210 */ /* 0x010fc40007f1e0ff */
[----:B------:R-:W-:Y:S02]  /*26b0*/  IADD3 R44, P5, R44, R137, RZ ;  /* 0x000000892c2c7210 */ /* 0x000fe40007fbe0ff */
[----:B------:R-:W-:Y:S02]  /*26c0*/  @P1 IADD3 R235, R243, -0x20, RZ ;  /* 0xffffffe0f3eb1810 */ /* 0x000fe40007ffe0ff */
[C---:B-----5:R-:W-:Y:S02]  /*26d0*/  IADD3 R42, P1, R40.reuse, R51, RZ ;  /* 0x00000033282a7210 */ /* 0x060fe40007f3e0ff */
[CC--:B--2---:R-:W-:Y:S01]  /*26e0*/  IADD3.X R47, R29.reuse, R50.reuse, RZ, P0, !PT ;  /* 0x000000321d2f7210 */ /* 0x0c4fe200007fe4ff */
[--C-:B------:R-:W-:Y:S01]  /*26f0*/  IMAD.X R45, R29, 0x1, R136.reuse, P5 ;  /* 0x000000011d2d7824 */ /* 0x100fe200028e0688 */
[----:B------:R-:W-:Y:S02]  /*2700*/  IADD3 R40, P0, R40, R137, RZ ;  /* 0x0000008928287210 */ /* 0x000fe40007f1e0ff */
[----:B------:R-:W-:Y:S01]  /*2710*/  ISETP.GE.AND P6, PT, R31, c[0x0][0x1d4], PT ;  /* 0x000075001f007a0c */ /* 0x000fe20003fc6270 */
[----:B------:R-:W-:Y:S01]  /*2720*/  HMMA.16816.F32 R20, R52, R36, RZ ;  /* 0x000000243414723c */ /* 0x000fe200000018ff */
[----:B------:R-:W-:Y:S01]  /*2730*/  IADD3 R34, P5, R32, R51, RZ ;  /* 0x0000003320227210 */ /* 0x000fe20007fbe0ff */
[----:B------:R-:W2:Y:S01]  /*2740*/  LDSM.16.M88.4 R96, [R235] ;  /* 0x00000000eb60783b */ /* 0x000ea20000000200 */
[C---:B------:R-:W-:Y:S01]  /*2750*/  IADD3.X R43, R28.reuse, R50, RZ, P1, !PT ;  /* 0x000000321c2b7210 */ /* 0x040fe20000ffe4ff */
[----:B------:R-:W-:Y:S01]  /*2760*/  IMAD.X R41, R28, 0x1, R136, P0 ;  /* 0x000000011c297824 */ /* 0x000fe200000e0688 */
[----:B------:R-:W-:Y:S01]  /*2770*/  IADD3 R32, P1, R32, R137, RZ ;  /* 0x0000008920207210 */ /* 0x000fe20007f3e0ff */
[----:B------:R-:W4:Y:S01]  /*2780*/  LDSM.16.M88.4 R92, [R235+0x800] ;  /* 0x00080000eb5c783b */ /* 0x000f220000000200 */
[----:B------:R-:W-:-:S02]  /*2790*/  ISETP.LT.OR P0, PT, R0, 0x1, P6 ;  /* 0x000000010000780c */ /* 0x000fc40003701670 */
[CC--:B-1----:R-:W-:Y:S01]  /*27a0*/  IADD3.X R35, R8.reuse, R50.reuse, RZ, P5, !PT ;  /* 0x0000003208237210 */ /* 0x0c2fe20002ffe4ff */
[----:B------:R-:W-:Y:S01]  /*27b0*/  IMAD.X R33, R8, 0x1, R136, P1 ;  /* 0x0000000108217824 */ /* 0x000fe200008e0688 */
[----:B------:R-:W-:Y:S01]  /*27c0*/  IADD3 R28, P5, R2, R51, RZ ;  /* 0x00000033021c7210 */ /* 0x000fe20007fbe0ff */
[C---:B------:R-:W-:Y:S01]  /*27d0*/  HMMA.16816.F32 R76, R52.reuse, R68, RZ ;  /* 0x00000044344c723c */ /* 0x040fe200000018ff */
[----:B------:R-:W-:Y:S01]  /*27e0*/  ISETP.GE.AND P1, PT, R250, c[0x0][0x1d4], PT ;  /* 0x00007500fa007a0c */ /* 0x000fe20003f26270 */
[----:B------:R-:W1:Y:S01]  /*27f0*/  LDSM.16.M88.4 R16, [R235+0x1000] ;  /* 0x00100000eb10783b */ /* 0x000e620000000200 */
[----:B---3--:R-:W-:Y:S02]  /*2800*/  IADD3.X R29, R30, R50, RZ, P5, !PT ;  /* 0x000000321e1d7210 */ /* 0x008fe40002ffe4ff */
[C---:B------:R-:W-:Y:S01]  /*2810*/  ISETP.LT.OR P5, PT, R0.reuse, 0x1, P1 ;  /* 0x000000010000780c */ /* 0x040fe20000fa1670 */
[----:B------:R-:W3:Y:S02]  /*2820*/  LDSM.16.M88.4 R12, [R235+0x1800] ;  /* 0x00180000eb0c783b */ /* 0x000ee40000000200 */
[C---:B------:R-:W-:Y:S08]  /*2830*/  HMMA.16816.F32 R64, R52.reuse, R108, RZ ;  /* 0x0000006c3440723c */ /* 0x040ff000000018ff */
[C---:B------:R-:W-:Y:S08]  /*2840*/  HMMA.16816.F32 R84, R52.reuse, R38, RZ ;  /* 0x000000263454723c */ /* 0x040ff000000018ff */
[C---:B------:R-:W-:Y:S08]  /*2850*/  HMMA.16816.F32 R72, R52.reuse, R70, RZ ;  /* 0x000000463448723c */ /* 0x040ff000000018ff */
[----:B------:R-:W-:Y:S08]  /*2860*/  HMMA.16816.F32 R60, R52, R110, RZ ;  /* 0x0000006e343c723c */ /* 0x000ff000000018ff */
[C---:B------:R-:W-:Y:S08]  /*2870*/  HMMA.16816.F32 R4, R100.reuse, R36, RZ ;  /* 0x000000246404723c */ /* 0x040ff000000018ff */
[C---:B------:R-:W-:Y:S08]  /*2880*/  HMMA.16816.F32 R80, R100.reuse, R68, RZ ;  /* 0x000000446450723c */ /* 0x040ff000000018ff */
[C---:B------:R-:W-:Y:S08]  /*2890*/  HMMA.16816.F32 R112, R100.reuse, R108, RZ ;  /* 0x0000006c6470723c */ /* 0x040ff000000018ff */
[C---:B------:R-:W-:Y:S08]  /*28a0*/  HMMA.16816.F32 R36, R100.reuse, R38, RZ ;  /* 0x000000266424723c */ /* 0x040ff000000018ff */
[C---:B------:R-:W-:Y:S08]  /*28b0*/  HMMA.16816.F32 R68, R100.reuse, R70, RZ ;  /* 0x000000466444723c */ /* 0x040ff000000018ff */
[----:B------:R-:W-:Y:S08]  /*28c0*/  HMMA.16816.F32 R108, R100, R110, RZ ;  /* 0x0000006e646c723c */ /* 0x000ff000000018ff */
[-C--:B------:R-:W-:Y:S08]  /*28d0*/  HMMA.16816.F32 R52, R52, R10.reuse, RZ ;  /* 0x0000000a3434723c */ /* 0x080ff000000018ff */
[----:B------:R-:W-:Y:S01]  /*28e0*/  HMMA.16816.F32 R100, R100, R10, RZ ;  /* 0x0000000a6464723c */ /* 0x000fe200000018ff */
[----:B------:R-:W5:Y:S04]  /*28f0*/  LDSM.16.M88.4 R8, [R242] ;  /* 0x00000000f208783b */ /* 0x000f680000000200 */
[----:B------:R-:W-:Y:S01]  /*2900*/  @!PT LDS RZ, [RZ] ;  /* 0x00000000fffff984 */ /* 0x000fe20000000800 */
[----:B------:R-:W-:Y:S01]  /*2910*/  @!PT LDS RZ, [RZ] ;  /* 0x00000000fffff984 */ /* 0x000fe20000000800 */
[----:B------:R-:W-:Y:S01]  /*2920*/  @!PT LDS RZ, [RZ] ;  /* 0x00000000fffff984 */ /* 0x000fe20000000800 */
[----:B------:R1:W-:Y:S01]  /*2930*/  LDGSTS.E.BYPASS.LTC128B.128 [R251+0x100], [R46.64], !P0 ;  /* 0x001000002efb7fae */ /* 0x0003e2000c101d46 */
[----:B------:R-:W-:-:S03]  /*2940*/  ISETP.LT.OR P0, PT, R0, 0x11, P6 ;  /* 0x000000110000780c */ /* 0x000fc60003701670 */
[----:B------:R1:W-:Y:S01]  /*2950*/  LDGSTS.E.BYPASS.LTC128B.128 [R251+0x2100], [R44.64], !P5 ;  /* 0x021000002cfb7fae */ /* 0x0003e2000e901d46 */
[----:B------:R-:W-:-:S09]  /*2960*/  ISETP.LT.OR P5, PT, R0, 0x11, P1 ;  /* 0x000000110000780c */ /* 0x000fd20000fa1670 */
[----:B------:R1:W-:Y:S01]  /*2970*/  LDGSTS.E.BYPASS.LTC128B.128 [R251+0x900], [R42.64], !P0 ;  /* 0x009000002afb7fae */ /* 0x0003e2000c101d46 */
[----:B------:R-:W-:-:S03]  /*2980*/  ISETP.LT.OR P0, PT, R0, 0x21, P6 ;  /* 0x000000210000780c */ /* 0x000fc60003701670 */
[----:B------:R1:W-:Y:S01]  /*2990*/  LDGSTS.E.BYPASS.LTC128B.128 [R251+0x2900], [R40.64], !P5 ;  /* 0x0290000028fb7fae */ /* 0x0003e2000e901d46 */
[C---:B------:R-:W-:Y:S02]  /*29a0*/  ISETP.LT.OR P5, PT, R0.reuse, 0x31, P6 ;  /* 0x000000310000780c */ /* 0x040fe400037a1670 */
[C---:B------:R-:W-:Y:S02]  /*29b0*/  ISETP.LT.OR P6, PT, R0.reuse, 0x21, P1 ;  /* 0x000000210000780c */ /* 0x040fe40000fc1670 */
[----:B------:R-:W-:Y:S02]  /*29c0*/  ISETP.LT.OR P1, PT, R0, 0x31, P1 ;  /* 0x000000310000780c */ /* 0x000fe40000f21670 */
[----:B------:R-:W-:-:S03]  /*29d0*/  MOV R0, 0x40 ;  /* 0x0000004000007802 */ /* 0x000fc60000000f00 */
[----:B------:R1:W-:Y:S01]  /*29e0*/  LDGSTS.E.BYPASS.LTC128B.128 [R251+0x1100], [R34.64], !P0 ;  /* 0x0110000022fb7fae */ /* 0x0003e2000c101d46 */
[----:B------:R-:W-:-:S04]  /*29f0*/  SEL R0, R0, 0xffffffc0, !P2 ;  /* 0xffffffc000007807 */ /* 0x000fc80005000000 */
[----:B------:R-:W-:Y:S01]  /*2a00*/  IADD3 R234, R243, R0, RZ ;  /* 0x00000000f3ea7210 */ /* 0x000fe20007ffe0ff */
[----:B------:R3:W-:Y:S01]  /*2a10*/  LDGSTS.E.BYPASS.LTC128B.128 [R251+0x3100], [R32.64], !P6 ;  /* 0x0310000020fb7fae */ /* 0x0007e2000f101d46 */
[C---:B--2---:R-:W-:Y:S03]  /*2a20*/  HMMA.16816.F32 R20, R24.reuse, R96, R20 ;  /* 0x000000601814723c */ /* 0x044fe60000001814 */
[----:B------:R2:W-:Y:S05]  /*2a30*/  LDGSTS.E.BYPASS.LTC128B.128 [R251+0x1900], [R28.64], !P5 ;  /* 0x019000001cfb7fae */ /* 0x0005ea000e901d46 */
[----:B----4-:R-:W-:Y:S01]  /*2a40*/  HMMA.16816.F32 R76, R24, R92, R76 ;  /* 0x0000005c184c723c */ /* 0x010fe2000000184c */
[----:B-1----:R-:W-:-:S05]  /*2a50*/  IADD3 R34, P0, R2, R137, RZ ;  /* 0x0000008902227210 */ /* 0x002fca0007f1e0ff */
[----:B------:R-:W-:Y:S02]  /*2a60*/  IMAD.X R35, R30, 0x1, R136, P0 ;  /* 0x000000011e237824 */ /* 0x000fe400000e0688 */
[C---:B------:R-:W-:Y:S03]  /*2a70*/  HMMA.16816.F32 R64, R24.reuse, R16, R64 ;  /* 0x000000101840723c */ /* 0x040fe60000001840 */
[----:B------:R1:W-:Y:S05]  /*2a80*/  LDGSTS.E.BYPASS.LTC128B.128 [R251+0x3900], [R34.64], !P1 ;  /* 0x0390000022fb7fae */ /* 0x0003ea000c901d46 */
[C---:B---3--:R-:W-:Y:S01]  /*2a90*/  HMMA.16816.F32 R56, R24.reuse, R12, R56 ;  /* 0x0000000c1838723c */ /* 0x048fe20000001838 */
[----:B------:R-:W-:Y:S07]  /*2aa0*/  LDSM.16.M88.4 R88, [R234] ;  /* 0x00000000ea58783b */ /* 0x000fee0000000200 */
[C---:B------:R-:W-:Y:S08]  /*2ab0*/  HMMA.16816.F32 R84, R24.reuse, R98, R84 ;  /* 0x000000621854723c */ /* 0x040ff00000001854 */
[C---:B------:R-:W-:Y:S08]  /*2ac0*/  HMMA.16816.F32 R72, R24.reuse, R94, R72 ;  /* 0x0000005e1848723c */ /* 0x040ff00000001848 */
[C---:B------:R-:W-:Y:S08]  /*2ad0*/  HMMA.16816.F32 R60, R24.reuse, R18, R60 ;  /* 0x00000012183c723c */ /* 0x040ff0000000183c */
[----:B------:R-:W-:Y:S01]  /*2ae0*/  HMMA.16816.F32 R52, R24, R14, R52 ;  /* 0x0000000e1834723c */ /* 0x000fe20000001834 */
[----:B------:R-:W3:Y:S01]  /*2af0*/  LDSM.16.M88.4 R24, [R241] ;  /* 0x00000000f118783b */ /* 0x000ee20000000200 */
[----:B------:R-:W-:-:S03]  /*2b00*/  IADD3 R2, R235, 0x2000, RZ ;  /* 0x00002000eb027810 */ /* 0x000fc60007ffe0ff */
[----:B------:R-:W-:Y:S03]  /*2b10*/  LDSM.16.M88.4 R124, [R240] ;  /* 0x00000000f07c783b */ /* 0x000fe60000000200 */
[C---:B-----5:R-:W-:Y:S01]  /*2b20*/  HMMA.16816.F32 R4, R8.reuse, R96, R4 ;  /* 0x000000600804723c */ /* 0x060fe20000001804 */
[----:B------:R-:W-:Y:S01]  /*2b30*/  IADD3 R232, R2, R0, RZ ;  /* 0x0000000002e87210 */ /* 0x000fe20007ffe0ff */
[----:B------:R-:W-:Y:S04]  /*2b40*/  LDSM.16.M88.4 R44, [R241+0x2000] ;  /* 0x00200000f12c783b */ /* 0x000fe80000000200 */
[----:B------:R-:W-:Y:S02]  /*2b50*/  LDSM.16.M88.4 R40, [R234+0x800] ;  /* 0x00080000ea28783b */ /* 0x000fe40000000200 */
[C---:B------:R-:W-:Y:S02]  /*2b60*/  HMMA.16816.F32 R112, R8.reuse, R16, R112 ;  /* 0x000000100870723c */ /* 0x040fe40000001870 */
[----:B-1----:R-:W-:Y:S04]  /*2b70*/  LDSM.16.M88.4 R32, [R234+0x1000] ;  /* 0x00100000ea20783b */ /* 0x002fe80000000200 */
[----:B--2---:R-:W-:Y:S02]  /*2b80*/  LDSM.16.M88.4 R28, [R234+0x1800] ;  /* 0x00180000ea1c783b */ /* 0x004fe40000000200 */
[C---:B------:R-:W-:Y:S02]  /*2b90*/  HMMA.16816.F32 R108, R8.reuse, R18, R108 ;  /* 0x00000012086c723c */ /* 0x040fe4000000186c */
[----:B------:R-:W1:Y:S04]  /*2ba0*/  LDSM.16.M88.4 R16, [R232+-0x2000] ;  /* 0xffe00000e810783b */ /* 0x000e680000000200 */
[----:B------:R-:W-:Y:S02]  /*2bb0*/  LDSM.16.M88.4 R132, [R243+0x2000] ;  /* 0x00200000f384783b */ /* 0x000fe40000000200 */
[----:B------:R-:W-:Y:S02]  /*2bc0*/  HMMA.16816.F32 R36, R8, R98, R36 ;  /* 0x000000620824723c */ /* 0x000fe40000001824 */
[----:B------:R-:W2:Y:S04]  /*2bd0*/  LDSM.16.M88.4 R96, [R244+0x4000] ;  /* 0x00400000f460783b */ /* 0x000ea80000000200 */
[----:B------:R-:W-:Y:S02]  /*2be0*/  LDSM.16.M88.4 R128, [R235+0x2000] ;  /* 0x00200000eb80783b */ /* 0x000fe40000000200 */
[----:B---3--:R-:W-:Y:S02]  /*2bf0*/  HMMA.16816.F32 R4, R24, R88, R4 ;  /* 0x000000581804723c */ /* 0x008fe40000001804 */
[----:B------:R-:W-:Y:S04]  /*2c00*/  LDSM.16.M88.4 R120, [R232+-0x1000] ;  /* 0xfff00000e878783b */ /* 0x000fe80000000200 */
[----:B------:R-:W-:Y:S02]  /*2c10*/  LDSM.16.M88.4 R116, [R232+-0x800] ;  /* 0xfff80000e874783b */ /* 0x000fe40000000200 */
[C---:B------:R-:W-:Y:S02]  /*2c20*/  HMMA.16816.F32 R80, R8.reuse, R92, R80 ;  /* 0x0000005c0850723c */ /* 0x040fe40000001850 */
[----:B------:R-:W0:Y:S06]  /*2c30*/  LDGDEPBAR ;  /* 0x00000000000079af */ /* 0x000e2c0000000000 */
[----:B------:R-:W-:Y:S08]  /*2c40*/  HMMA.16816.F32 R104, R8, R12, R104 ;  /* 0x0000000c0868723c */ /* 0x000ff00000001868 */
[----:B-1----:R-:W-:Y:S08]  /*2c50*/  HMMA.16816.F32 R4, R124, R16, R4 ;  /* 0x000000107c04723c */ /* 0x002ff00000001804 */
[C---:B------:R-:W-:Y:S01]  /*2c60*/  HMMA.16816.F32 R68, R8.reuse, R94, R68 ;  /* 0x0000005e0844723c */ /* 0x040fe20000001844 */
[----:B------:R-:W-:Y:S07]  /*2c70*/  LDSM.16.M88.4 R92, [R244+0x6000] ;  /* 0x00600000f45c783b */ /* 0x000fee0000000200 */
[----:B------:R-:W-:Y:S01]  /*2c80*/  HMMA.16816.F32 R100, R8, R14, R100 ;  /* 0x0000000e0864723c */ /* 0x000fe20000001864 */
[----:B------:R-:W1:Y:S04]  /*2c90*/  LDSM.16.M88.4 R12, [R240+0x2000] ;  /* 0x00200000f00c783b */ /* 0x000e680000000200 */
[----:B------:R-:W-:Y:S03]  /*2ca0*/  LDSM.16.M88.4 R8, [R232+-0x1800] ;  /* 0xffe80000e808783b */ /* 0x000fe60000000200 */
        /* <DEDUP_REMOVED lines=31> */
[----:B------:R-:W1:Y:S07]  /*2ea0*/  LDSM.16.M88.4 R8, [R232] ;  /* 0x00000000e808783b */ /* 0x000e6e0000000200 */
        /* <DEDUP_REMOVED lines=18> */
[----:B------:R-:W-:Y:S08]  /*2fd0*/  HMMA.16816.F32 R36, R44, R130, R36 ;  /* 0x000000822c24723c */ /* 0x000ff00000001824 */
[C---:B------:R-:W-:Y:S08]  /*2fe0*/  HMMA.16816.F32 R104, R124.reuse, R116, R104 ;  /* 0x000000747c68723c */ /* 0x040ff00000001868 */
[----:B------:R-:W-:Y:S01]  /*2ff0*/  HMMA.16816.F32 R100, R124, R118, R100 ;  /* 0x000000767c64723c */ /* 0x000fe20000001864 */
[----:B------:R-:W1:Y:S07]  /*3000*/  LDSM.16.M88.4 R116, [R234+0x2800] ;  /* 0x00280000ea74783b */ /* 0x000e6e0000000200 */
[----:B------:R-:W-:Y:S01]  /*3010*/  HMMA.16816.F32 R84, R40, R130, R84 ;  /* 0x000000822854723c */ /* 0x000fe20000001854 */
[----:B------:R-:W-:-:S02]  /*3020*/  FMUL.FTZ R6, R6, c[0x0][0x320] ;  /* 0x0000c80006067a20 */ /* 0x000fc40000410000 */
[----:B------:R-:W-:-:S05]  /*3030*/  FMUL.FTZ R7, R7, c[0x0][0x320] ;  /* 0x0000c80007077a20 */ /* 0x000fca0000410000 */
[----:B--2---:R-:W-:Y:S01]  /*3040*/  HMMA.16816.F32 R80, R44, R120, R80 ;  /* 0x000000782c50723c */ /* 0x004fe20000001850 */
[----:B------:R-:W-:-:S07]  /*3050*/  FMUL.FTZ R0, R4, c[0x0][0x320] ;  /* 0x0000c80004007a20 */ /* 0x000fce0000410000 */
[----:B------:R-:W-:Y:S01]  /*3060*/  HMMA.16816.F32 R76, R40, R120, R76 ;  /* 0x00000078284c723c */ /* 0x000fe2000000184c */
[----:B------:R-:W-:-:S07]  /*3070*/  FMUL.FTZ R2, R5, c[0x0][0x320] ;  /* 0x0000c80005027a20 */ /* 0x000fce0000410000 */
[-C--:B------:R-:W-:Y:S01]  /*3080*/  HMMA.16816.F32 R68, R44, R122.reuse, R68 ;  /* 0x0000007a2c44723c */ /* 0x080fe20000001844 */
[----:B------:R-:W2:Y:S07]  /*3090*/  MUFU.TANH R88, R6 ;  /* 0x0000000600587308 */ /* 0x000eae0000002400 */
[----:B------:R-:W-:Y:S01]  /*30a0*/  HMMA.16816.F32 R72, R40, R122, R72 ;  /* 0x0000007a2848723c */ /* 0x000fe20000001848 */
[----:B------:R3:W4:Y:S07]  /*30b0*/  MUFU.TANH R89, R7 ;  /* 0x0000000700597308 */ /* 0x00072e0000002400 */
[----:B------:R-:W-:Y:S08]  /*30c0*/  HMMA.16816.F32 R20, R28, R24, R20 ;  /* 0x000000181c14723c */ /* 0x000ff00000001814 */
[-C--:B------:R-:W-:Y:S01]  /*30d0*/  HMMA.16816.F32 R36, R32, R26.reuse, R36 ;  /* 0x0000001a2024723c */ /* 0x080fe20000001824 */
[----:B---3--:R-:W3:Y:S07]  /*30e0*/  LDSM.16.M88.4 R4, [R232+0x800] ;  /* 0x00080000e804783b */ /* 0x008eee0000000200 */
[----:B------:R-:W-:Y:S01]  /*30f0*/  HMMA.16816.F32 R84, R28, R26, R84 ;  /* 0x0000001a1c54723c */ /* 0x000fe20000001854 */
[----:B------:R-:W-:Y:S07]  /*3100*/  LDSM.16.M88.4 R24, [R234+0x3000] ;  /* 0x00300000ea18783b */ /* 0x000fee0000000200 */
[-C--:B-1----:R-:W-:Y:S08]  /*3110*/  HMMA.16816.F32 R80, R32, R116.reuse, R80 ;  /* 0x000000742050723c */ /* 0x082ff00000001850 */
[----:B------:R-:W-:Y:S08]  /*3120*/  HMMA.16816.F32 R76, R28, R116, R76 ;  /* 0x000000741c4c723c */ /* 0x000ff0000000184c */
[-C--:B------:R-:W-:Y:S08]  /*3130*/  HMMA.16816.F32 R68, R32, R118.reuse, R68 ;  /* 0x000000762044723c */ /* 0x080ff00000001844 */
[----:B------:R-:W-:Y:S08]  /*3140*/  HMMA.16816.F32 R72, R28, R118, R72 ;  /* 0x000000761c48723c */ /* 0x000ff00000001848 */
[----:B------:R-:W-:Y:S08]  /*3150*/  HMMA.16816.F32 R20, R12, R8, R20 ;  /* 0x000000080c14723c */ /* 0x000ff00000001814 */
[-C--:B------:R-:W-:Y:S08]  /*3160*/  HMMA.16816.F32 R36, R16, R10.reuse, R36 ;  /* 0x0000000a1024723c */ /* 0x080ff00000001824 */
[----:B------:R-:W-:Y:S01]  /*3170*/  HMMA.16816.F32 R84, R12, R10, R84 ;  /* 0x0000000a0c54723c */ /* 0x000fe20000001854 */
[----:B------:R-:W1:Y:S07]  /*3180*/  LDSM.16.M88.4 R8, [R243+0x3000] ;  /* 0x00300000f308783b */ /* 0x000e6e0000000200 */
[----:B---3--:R-:W-:Y:S01]  /*3190*/  HMMA.16816.F32 R80, R16, R4, R80 ;  /* 0x000000041050723c */ /* 0x008fe20000001850 */
[----:B------:R-:W-:-:S02]  /*31a0*/  FMUL.FTZ R20, R20, c[0x0][0x320] ;  /* 0x0000c80014147a20 */ /* 0x000fc40000410000 */
[----:B------:R-:W-:Y:S02]  /*31b0*/  FMUL.FTZ R21, R21, c[0x0][0x320] ;  /* 0x0000c80015157a20 */ /* 0x000fe40000410000 */
[----:B------:R-:W-:-:S03]  /*31c0*/  FMUL.FTZ R22, R22, c[0x0][0x320] ;  /* 0x0000c80016167a20 */ /* 0x000fc60000410000 */
[----:B------:R-:W-:Y:S01]  /*31d0*/  HMMA.16816.F32 R76, R12, R4, R76 ;  /* 0x000000040c4c723c */ /* 0x000fe2000000184c */
[----:B------:R-:W-:-:S07]  /*31e0*/  FMUL.FTZ R23, R23, c[0x0][0x320] ;  /* 0x0000c80017177a20 */ /* 0x000fce0000410000 */
[-C--:B------:R-:W-:Y:S01]  /*31f0*/  HMMA.16816.F32 R68, R16, R6.reuse, R68 ;  /* 0x000000061044723c */ /* 0x080fe20000001844 */
[----:B------:R-:W3:Y:S07]  /*3200*/  MUFU.TANH R124, R20 ;  /* 0x00000014007c7308 */ /* 0x000eee0000002400 */
[----:B------:R-:W-:Y:S01]  /*3210*/  HMMA.16816.F32 R72, R12, R6, R72 ;  /* 0x000000060c48723c */ /* 0x000fe20000001848 */
[----:B------:R-:W5:Y:S01]  /*3220*/  LDSM.16.M88.4 R4, [R243+0x3800] ;  /* 0x00380000f304783b */ /* 0x000f620000000200 */
[----:B------:R-:W1:Y:S08]  /*3230*/  MUFU.TANH R120, R21 ;  /* 0x0000001500787308 */ /* 0x000e700000002400 */
[----:B------:R-:W1:Y:S08]  /*3240*/  MUFU.TANH R121, R22 ;  /* 0x0000001600797308 */ /* 0x000e700000002400 */
[----:B------:R1:W1:Y:S02]  /*3250*/  MUFU.TANH R125, R23 ;  /* 0x00000017007d7308 */ /* 0x0002640000002400 */
[----:B-1----:R-:W1:Y:S01]  /*3260*/  LDSM.16.M88.4 R20, [R235+0x3000] ;  /* 0x00300000eb14783b */ /* 0x002e620000000200 */
[-C--:B------:R-:W-:Y:S08]  /*3270*/  HMMA.16816.F32 R112, R96, R8.reuse, R112 ;  /* 0x000000086070723c */ /* 0x080ff00000001870 */
[----:B------:R-:W-:Y:S08]  /*3280*/  HMMA.16816.F32 R64, R92, R8, R64 ;  /* 0x000000085c40723c */ /* 0x000ff00000001840 */
[-C--:B------:R-:W-:Y:S08]  /*3290*/  HMMA.16816.F32 R108, R96, R10.reuse, R108 ;  /* 0x0000000a606c723c */ /* 0x080ff0000000186c */
[----:B------:R-:W-:Y:S01]  /*32a0*/  HMMA.16816.F32 R60, R92, R10, R60 ;  /* 0x0000000a5c3c723c */ /* 0x000fe2000000183c */
[----:B------:R-:W2:Y:S07]  /*32b0*/  LDSM.16.M88.4 R8, [R235+0x3800] ;  /* 0x00380000eb08783b */ /* 0x000eae0000000200 */
[C---:B-----5:R-:W-:Y:S08]  /*32c0*/  HMMA.16816.F32 R104, R96.reuse, R4, R104 ;  /* 0x000000046068723c */ /* 0x060ff00000001868 */
[-C--:B------:R-:W-:Y:S08]  /*32d0*/  HMMA.16816.F32 R100, R96, R6.reuse, R100 ;  /* 0x000000066064723c */ /* 0x080ff00000001864 */
[C---:B------:R-:W-:Y:S08]  /*32e0*/  HMMA.16816.F32 R52, R92.reuse, R6, R52 ;  /* 0x000000065c34723c */ /* 0x040ff00000001834 */
[----:B------:R-:W-:Y:S08]  /*32f0*/  HMMA.16816.F32 R56, R92, R4, R56 ;  /* 0x000000045c38723c */ /* 0x000ff00000001838 */
[-C--:B-1----:R-:W-:Y:S08]  /*3300*/  HMMA.16816.F32 R112, R44, R20.reuse, R112 ;  /* 0x000000142c70723c */ /* 0x082ff00000001870 */
[----:B------:R-:W-:Y:S08]  /*3310*/  HMMA.16816.F32 R64, R40, R20, R64 ;  /* 0x000000142840723c */ /* 0x000ff00000001840 */
[-C--:B------:R-:W-:Y:S08]  /*3320*/  HMMA.16816.F32 R108, R44, R22.reuse, R108 ;  /* 0x000000162c6c723c */ /* 0x080ff0000000186c */
[----:B------:R-:W-:Y:S01]  /*3330*/  HMMA.16816.F32 R60, R40, R22, R60 ;  /* 0x00000016283c723c */ /* 0x000fe2000000183c */
[----:B------:R-:W1:Y:S01]  /*3340*/  LDSM.16.M88.4 R20, [R234+0x3800] ;  /* 0x00380000ea14783b */ /* 0x000e620000000200 */
[----:B------:R-:W-:-:S02]  /*3350*/  FMUL.FTZ R36, R36, c[0x0][0x320] ;  /* 0x0000c80024247a20 */ /* 0x000fc40000410000 */
[----:B------:R-:W-:Y:S02]  /*3360*/  FMUL.FTZ R37, R37, c[0x0][0x320] ;  /* 0x0000c80025257a20 */ /* 0x000fe40000410000 */
[----:B------:R-:W-:Y:S02]  /*3370*/  FMUL.FTZ R38, R38, c[0x0][0x320] ;  /* 0x0000c80026267a20 */ /* 0x000fe40000410000 */
[----:B------:R-:W-:Y:S01]  /*3380*/  FMUL.FTZ R39, R39, c[0x0][0x320] ;  /* 0x0000c80027277a20 */ /* 0x000fe20000410000 */
[C---:B--2---:R-:W-:Y:S01]  /*3390*/  HMMA.16816.F32 R104, R44.reuse, R8, R104 ;  /* 0x000000082c68723c */ /* 0x044fe20000001868 */
[----:B------:R-:W2:Y:S07]  /*33a0*/  MUFU.TANH R126, R36 ;  /* 0x00000024007e7308 */ /* 0x000eae0000002400 */
[-C--:B------:R-:W-:Y:S01]  /*33b0*/  HMMA.16816.F32 R100, R44, R10.reuse, R100 ;  /* 0x0000000a2c64723c */ /* 0x080fe20000001864 */
[----:B------:R-:W1:Y:S07]  /*33c0*/  MUFU.TANH R90, R37 ;  /* 0x00000025005a7308 */ /* 0x000e6e0000002400 */
[C---:B------:R-:W-:Y:S01]  /*33d0*/  HMMA.16816.F32 R52, R40.reuse, R10, R52 ;  /* 0x0000000a2834723c */ /* 0x040fe20000001834 */
[----:B------:R-:W1:Y:S07]  /*33e0*/  MUFU.TANH R91, R38 ;  /* 0x00000026005b7308 */ /* 0x000e6e0000002400 */
[----:B------:R-:W-:Y:S01]  /*33f0*/  HMMA.16816.F32 R56, R40, R8, R56 ;  /* 0x000000082838723c */ /* 0x000fe20000001838 */
[----:B------:R5:W1:Y:S07]  /*3400*/  MUFU.TANH R116, R39 ;  /* 0x0000002700747308 */ /* 0x000a6e0000002400 */
[-C--:B------:R-:W-:Y:S01]  /*3410*/  HMMA.16816.F32 R112, R32, R24.reuse, R112 ;  /* 0x000000182070723c */ /* 0x080fe20000001870 */
[----:B-----5:R-:W5:Y:S07]  /*3420*/  LDSM.16.M88.4 R36, [R232+0x1000] ;  /* 0x00100000e824783b */ /* 0x020f6e0000000200 */
[----:B------:R-:W-:Y:S08]  /*3430*/  HMMA.16816.F32 R64, R28, R24, R64 ;  /* 0x000000181c40723c */ /* 0x000ff00000001840 */
[-C--:B------:R-:W-:Y:S08]  /*3440*/  HMMA.16816.F32 R108, R32, R26.reuse, R108 ;  /* 0x0000001a206c723c */ /* 0x080ff0000000186c */
[----:B------:R-:W-:Y:S01]  /*3450*/  HMMA.16816.F32 R60, R28, R26, R60 ;  /* 0x0000001a1c3c723c */ /* 0x000fe2000000183c */
[----:B------:R-:W2:Y:S01]  /*3460*/  LDSM.16.M88.4 R24, [R232+0x1800] ;  /* 0x00180000e818783b */ /* 0x000ea20000000200 */
[----:B------:R-:W-:Y:S01]  /*3470*/  FMUL.FTZ R80, R80, c[0x0][0x320] ;  /* 0x0000c80050507a20 */ /* 0x000fe20000410000 */
[----:B------:R-:W-:Y:S01]  /*3480*/  ISETP.GE.AND P0, PT, R48, 0x2, PT ;  /* 0x000000023000780c */ /* 0x000fe20003f06270 */
[----:B------:R-:W-:Y:S01]  /*3490*/  FMUL.FTZ R81, R81, c[0x0][0x320] ;  /* 0x0000c80051517a20 */ /* 0x000fe20000410000 */
[----:B------:R-:W2:Y:S01]  /*34a0*/  MUFU.TANH R0, R0 ;  /* 0x0000000000007308 */ /* 0x000ea20000002400 */
[----:B------:R-:W-:Y:S01]  /*34b0*/  FMUL.FTZ R78, R78, c[0x0][0x320] ;  /* 0x0000c8004e4e7a20 */ /* 0x000fe20000410000 */
[----:B------:R-:W-:-:S04]  /*34c0*/  DEPBAR.LE SB0, 0x0 ;  /* 0x000080000000791a */ /* 0x000fc80000000000 */
[C---:B-1----:R-:W-:Y:S08]  /*34d0*/  HMMA.16816.F32 R104, R32.reuse, R20, R104 ;  /* 0x000000142068723c */ /* 0x042ff00000001868 */
[-C--:B------:R-:W-:Y:S08]  /*34e0*/  HMMA.16816.F32 R100, R32, R22.reuse, R100 ;  /* 0x000000162064723c */ /* 0x080ff00000001864 */
[C---:B------:R-:W-:Y:S08]  /*34f0*/  HMMA.16816.F32 R52, R28.reuse, R22, R52 ;  /* 0x000000161c34723c */ /* 0x040ff00000001834 */
[----:B------:R-:W-:Y:S08]  /*3500*/  HMMA.16816.F32 R56, R28, R20, R56 ;  /* 0x000000141c38723c */ /* 0x000ff00000001838 */
[----:B-----5:R-:W-:Y:S08]  /*3510*/  HMMA.16816.F32 R64, R12, R36, R64 ;  /* 0x000000240c40723c */ /* 0x020ff00000001840 */
[-C--:B------:R-:W-:Y:S08]  /*3520*/  HMMA.16816.F32 R108, R16, R38.reuse, R108 ;  /* 0x00000026106c723c */ /* 0x080ff0000000186c */
[----:B------:R-:W-:Y:S08]  /*3530*/  HMMA.16816.F32 R60, R12, R38, R60 ;  /* 0x000000260c3c723c */ /* 0x000ff0000000183c */
[C---:B--2---:R-:W-:Y:S08]  /*3540*/  HMMA.16816.F32 R104, R16.reuse, R24, R104 ;  /* 0x000000181068723c */ /* 0x044ff00000001868 */
[-C--:B------:R-:W-:Y:S08]  /*3550*/  HMMA.16816.F32 R100, R16, R26.reuse, R100 ;  /* 0x0000001a1064723c */ /* 0x080ff00000001864 */
[----:B------:R-:W-:Y:S08]  /*3560*/  HMMA.16816.F32 R52, R12, R26, R52 ;  /* 0x0000001a0c34723c */ /* 0x000ff00000001834 */
[----:B------:R-:W-:Y:S08]  /*3570*/  HMMA.16816.F32 R112, R16, R36, R112 ;  /* 0x000000241070723c */ /* 0x000ff00000001870 */
[----:B------:R-:W-:Y:S01]  /*3580*/  HMMA.16816.F32 R56, R12, R24, R56 ;  /* 0x000000180c38723c */ /* 0x000fe20000001838 */
[----:B------:R-:W-:Y:S01]  /*3590*/  FMUL.FTZ R79, R79, c[0x0][0x320] ;  /* 0x0000c8004f4f7a20 */ /* 0x000fe20000410000 */
[----:B------:R1:W2:Y:S01]  /*35a0*/  MUFU.TANH R117, R80 ;  /* 0x0000005000757308 */ /* 0x0002a20000002400 */
[----:B------:R-:W-:-:S02]  /*35b0*/  FMUL.FTZ R68, R68, c[0x0][0x320] ;  /* 0x0000c80044447a20 */ /* 0x000fc40000410000 */
[----:B------:R-:W-:Y:S02]  /*35c0*/  FMUL.FTZ R69, R69, c[0x0][0x320] ;  /* 0x0000c80045457a20 */ /* 0x000fe40000410000 */
[----:B------:R-:W-:-:S03]  /*35d0*/  FMUL.FTZ R64, R64, c[0x0][0x320] ;  /* 0x0000c80040407a20 */ /* 0x000fc60000410000 */
[----:B------:R5:W2:Y:S01]  /*35e0*/  MUFU.TANH R122, R81 ;  /* 0x00000051007a7308 */ /* 0x000aa20000002400 */
[----:B------:R-:W-:Y:S02]  /*35f0*/  FMUL.FTZ R65, R65, c[0x0][0x320] ;  /* 0x0000c80041417a20 */ /* 0x000fe40000410000 */
[----:B------:R-:W-:Y:S02]  /*3600*/  FMUL.FTZ R66, R66, c[0x0][0x320] ;  /* 0x0000c80042427a20 */ /* 0x000fe40000410000 */
[----:B------:R-:W-:Y:S02]  /*3610*/  FMUL.FTZ R67, R67, c[0x0][0x320] ;  /* 0x0000c80043437a20 */ /* 0x000fe40000410000 */
[----:B-1----:R-:W-:Y:S02]  /*3620*/  FMUL.FTZ R80, R82, c[0x0][0x320] ;  /* 0x0000c80052507a20 */ /* 0x002fe40000410000 */
[----:B------:R-:W1:Y:S01]  /*3630*/  MUFU.TANH R82, R78 ;  /* 0x0000004e00527308 */ /* 0x000e620000002400 */
[----:B-----5:R-:W-:-:S07]  /*3640*/  FMUL.FTZ R81, R83, c[0x0][0x320] ;  /* 0x0000c80053517a20 */ /* 0x020fce0000410000 */
[----:B------:R-:W1:Y:S01]  /*3650*/  MUFU.TANH R83, R79 ;  /* 0x0000004f00537308 */ /* 0x000e620000002400 */
[----:B------:R-:W-:Y:S02]  /*3660*/  FMUL.FTZ R84, R84, c[0x0][0x320] ;  /* 0x0000c80054547a20 */ /* 0x000fe40000410000 */
[----:B------:R-:W-:-:S05]  /*3670*/  FMUL.FTZ R85, R85, c[0x0][0x320] ;  /* 0x0000c80055557a20 */ /* 0x000fca0000410000 */
[----:B------:R5:W1:Y:S01]  /*3680*/  MUFU.TANH R78, R68 ;  /* 0x00000044004e7308 */ /* 0x000a620000002400 */
[----:B------:R-:W-:Y:S02]  /*3690*/  FMUL.FTZ R86, R86, c[0x0][0x320] ;  /* 0x0000c80056567a20 */ /* 0x000fe40000410000 */
[----:B------:R-:W-:-:S05]  /*36a0*/  FMUL.FTZ R87, R87, c[0x0][0x320] ;  /* 0x0000c80057577a20 */ /* 0x000fca0000410000 */
[----:B------:R1:W1:Y:S01]  /*36b0*/  MUFU.TANH R79, R69 ;  /* 0x00000045004f7308 */ /* 0x0002620000002400 */
[----:B------:R-:W-:Y:S02]  /*36c0*/  FMUL.FTZ R76, R76, c[0x0][0x320] ;  /* 0x0000c8004c4c7a20 */ /* 0x000fe40000410000 */
[----:B------:R-:W-:Y:S02]  /*36d0*/  FMUL.FTZ R77, R77, c[0x0][0x320] ;  /* 0x0000c8004d4d7a20 */ /* 0x000fe40000410000 */
[----:B------:R-:W-:Y:S02]  /*36e0*/  FMUL.FTZ R36, R74, c[0x0][0x320] ;  /* 0x0000c8004a247a20 */ /* 0x000fe40000410000 */
[----:B-----5:R-:W-:Y:S01]  /*36f0*/  FMUL.FTZ R68, R70, c[0x0][0x320] ;  /* 0x0000c80046447a20 */ /* 0x020fe20000410000 */
[----:B------:R5:W2:Y:S01]  /*3700*/  MUFU.TANH R186, R66 ;  /* 0x0000004200ba7308 */ /* 0x000aa20000002400 */
[----:B------:R-:W-:Y:S02]  /*3710*/  FMUL.FTZ R70, R72, c[0x0][0x320] ;  /* 0x0000c80048467a20 */ /* 0x000fe40000410000 */
[----:B------:R-:W-:-:S02]  /*3720*/  FMUL.FTZ R37, R75, c[0x0][0x320] ;  /* 0x0000c8004b257a20 */ /* 0x000fc40000410000 */
[----:B-1----:R-:W-:-:S03]  /*3730*/  FMUL.FTZ R69, R71, c[0x0][0x320] ;  /* 0x0000c80047457a20 */ /* 0x002fc60000410000 */
[----:B------:R1:W1:Y:S01]  /*3740*/  MUFU.TANH R72, R64 ;  /* 0x0000004000487308 */ /* 0x0002620000002400 */
[----:B------:R-:W-:Y:S02]  /*3750*/  FMUL.FTZ R71, R73, c[0x0][0x320] ;  /* 0x0000c80049477a20 */ /* 0x000fe40000410000 */
[----:B------:R-:W-:Y:S02]  /*3760*/  FMUL.FTZ R111, R111, c[0x0][0x320] ;  /* 0x0000c8006f6f7a20 */ /* 0x000fe40000410000 */
[----:B------:R-:W-:Y:S02]  /*3770*/  FMUL.FTZ R21, R60, c[0x0][0x320] ;  /* 0x0000c8003c157a20 */ /* 0x000fe40000410000 */
[----:B------:R-:W-:Y:S01]  /*3780*/  FMUL.FTZ R20, R61, c[0x0][0x320] ;  /* 0x0000c8003d147a20 */ /* 0x000fe20000410000 */
[----:B------:R2:W2:Y:S01]  /*3790*/  MUFU.TANH R73, R65 ;  /* 0x0000004100497308 */ /* 0x0004a20000002400 */
[----:B------:R-:W-:Y:S02]  /*37a0*/  FMUL.FTZ R62, R62, c[0x0][0x320] ;  /* 0x0000c8003e3e7a20 */ /* 0x000fe40000410000 */
[----:B------:R-:W-:-:S02]  /*37b0*/  FMUL.FTZ R63, R63, c[0x0][0x320] ;  /* 0x0000c8003f3f7a20 */ /* 0x000fc40000410000 */
[----:B-----5:R-:W-:Y:S02]  /*37c0*/  FMUL.FTZ R66, R107, c[0x0][0x320] ;  /* 0x0000c8006b427a20 */ /* 0x020fe40000410000 */
[----:B------:R-:W-:Y:S01]  /*37d0*/  FMUL.FTZ R17, R52, c[0x0][0x320] ;  /* 0x0000c80034117a20 */ /* 0x000fe20000410000 */
[----:B------:R5:W3:Y:S01]  /*37e0*/  MUFU.TANH R179, R67 ;  /* 0x0000004300b37308 */ /* 0x000ae20000002400 */
[----:B-1----:R-:W-:Y:S02]  /*37f0*/  FMUL.FTZ R64, R103, c[0x0][0x320] ;  /* 0x0000c80067407a20 */ /* 0x002fe40000410000 */
[----:B------:R-:W-:Y:S02]  /*3800*/  FMUL.FTZ R16, R53, c[0x0][0x320] ;  /* 0x0000c80035107a20 */ /* 0x000fe40000410000 */
[----:B------:R-:W-:Y:S02]  /*3810*/  FMUL.FTZ R112, R112, c[0x0][0x320] ;  /* 0x0000c80070707a20 */ /* 0x000fe40000410000 */
[----:B--2---:R-:W-:-:S02]  /*3820*/  FMUL.FTZ R65, R102, c[0x0][0x320] ;  /* 0x0000c80066417a20 */ /* 0x004fc40000410000 */
[----:B------:R-:W-:Y:S02]  /*3830*/  FMUL.FTZ R113, R113, c[0x0][0x320] ;  /* 0x0000c80071717a20 */ /* 0x000fe40000410000 */
[----:B------:R-:W-:Y:S02]  /*3840*/  FMUL.FTZ R114, R114, c[0x0][0x320] ;  /* 0x0000c80072727a20 */ /* 0x000fe40000410000 */
[----:B------:R-:W-:Y:S02]  /*3850*/  FMUL.FTZ R115, R115, c[0x0][0x320] ;  /* 0x0000c80073737a20 */ /* 0x000fe40000410000 */
[----:B-----5:R-:W-:Y:S02]  /*3860*/  FMUL.FTZ R67, R106, c[0x0][0x320] ;  /* 0x0000c8006a437a20 */ /* 0x020fe40000410000 */
[----:B------:R-:W-:Y:S02]  /*3870*/  FMUL.FTZ R108, R108, c[0x0][0x320] ;  /* 0x0000c8006c6c7a20 */ /* 0x000fe40000410000 */
[----:B------:R-:W-:-:S02]  /*3880*/  FMUL.FTZ R109, R109, c[0x0][0x320] ;  /* 0x0000c8006d6d7a20 */ /* 0x000fc40000410000 */
[----:B------:R-:W-:Y:S02]  /*3890*/  FMUL.FTZ R110, R110, c[0x0][0x320] ;  /* 0x0000c8006e6e7a20 */ /* 0x000fe40000410000 */
[----:B------:R-:W-:Y:S02]  /*38a0*/  FMUL.FTZ R104, R104, c[0x0][0x320] ;  /* 0x0000c80068687a20 */ /* 0x000fe40000410000 */
[----:B------:R-:W-:Y:S02]  /*38b0*/  FMUL.FTZ R105, R105, c[0x0][0x320] ;  /* 0x0000c80069697a20 */ /* 0x000fe40000410000 */
[----:B------:R-:W-:Y:S02]  /*38c0*/  FMUL.FTZ R56, R56, c[0x0][0x320] ;  /* 0x0000c80038387a20 */ /* 0x000fe40000410000 */
[----:B------:R-:W-:Y:S02]  /*38d0*/  FMUL.FTZ R57, R57, c[0x0][0x320] ;  /* 0x0000c80039397a20 */ /* 0x000fe40000410000 */
[----:B------:R-:W-:-:S02]  /*38e0*/  FMUL.FTZ R58, R58, c[0x0][0x320] ;  /* 0x0000c8003a3a7a20 */ /* 0x000fc40000410000 */
[----:B------:R-:W-:Y:S02]  /*38f0*/  FMUL.FTZ R59, R59, c[0x0][0x320] ;  /* 0x0000c8003b3b7a20 */ /* 0x000fe40000410000 */
[----:B------:R-:W-:Y:S02]  /*3900*/  FMUL.FTZ R100, R100, c[0x0][0x320] ;  /* 0x0000c80064647a20 */ /* 0x000fe40000410000 */
[----:B------:R-:W-:Y:S02]  /*3910*/  FMUL.FTZ R101, R101, c[0x0][0x320] ;  /* 0x0000c80065657a20 */ /* 0x000fe40000410000 */
[----:B------:R-:W-:Y:S02]  /*3920*/  FMUL.FTZ R54, R54, c[0x0][0x320] ;  /* 0x0000c80036367a20 */ /* 0x000fe40000410000 */
[----:B------:R-:W-:Y:S01]  /*3930*/  FMUL.FTZ R55, R55, c[0x0][0x320] ;  /* 0x0000c80037377a20 */ /* 0x000fe20000410000 */
[----:B------:R1:W2:Y:S08]  /*3940*/  MUFU.TANH R215, R111 ;  /* 0x0000006f00d77308 */ /* 0x0002b00000002400 */
[----:B------:R1:W1:Y:S08]  /*3950*/  MUFU.TANH R177, R62 ;  /* 0x0000003e00b17308 */ /* 0x0002700000002400 */
[----:B------:R1:W1:Y:S08]  /*3960*/  MUFU.TANH R171, R63 ;  /* 0x0000003f00ab7308 */ /* 0x0002700000002400 */
        /* <DEDUP_REMOVED lines=25> */
[----:B------:R1:W1:Y:S08]  /*3b00*/  MUFU.TANH R199, R105 ;  /* 0x0000006900c77308 */ /* 0x0002700000002400 */
        /* <DEDUP_REMOVED lines=13> */
[----:B------:R1:W1:Y:S01]  /*3be0*/  MUFU.TANH R111, R55 ;  /* 0x00000037006f7308 */ /* 0x0002620000002400 */
[----:B------:R-:W-:Y:S01]  /*3bf0*/  BSSY B0, `(.L_x_1643) ;  /* 0x0000050000007945 */ /* 0x000fe20003800000 */
[----:B------:R-:W-:Y:S01]  /*3c00*/  BAR.SYNC.DEFER_BLOCKING 0x0 ;  /* 0x0000000000007b1d */ /* 0x000fe20000010000 */
[----:B------:R-:W-:-:S05]  /*3c10*/  ISETP.GT.AND P1, PT, R144, 0x3f, PT ;  /* 0x0000003f9000780c */ /* 0x000fca0003f24270 */
        /* <DEDUP_REMOVED lines=8> */
[----:B------:R-:W-:Y:S02]  /*3ca0*/  @!P1 LEA.HI.X.SX32 R6, R5, R139, 0x1, P0 ;  /* 0x0000008b05069211 */ /* 0x000fe400000f0eff */
[----:B------:R-:W-:-:S04]  /*3cb0*/  @!P1 LEA R8, P0, R7, c[0x0][0x2a0], 0x2 ;  /* 0x0000a80007089a11 */ /* 0x000fc800078010ff */
[----:B------:R-:W-:-:S05]  /*3cc0*/  @!P1 LEA.HI.X R9, R7, c[0x0][0x2a4], R6, 0x2, P0 ;  /* 0x0000a90007099a11 */ /* 0x000fca00000f1406 */
[----:B------:R-:W2:Y:S01]  /*3cd0*/  @!P1 LDG.E R11, [R8.64] ;  /* 0x00000006080b9981 */ /* 0x000ea2000c1e1900 */
[----:B------:R-:W-:-:S04]  /*3ce0*/  IMAD.MOV R5, RZ, RZ, -R5 ;  /* 0x000000ffff057224 */ /* 0x000fc800078e0a05 */
[----:B------:R-:W-:-:S04]  /*3cf0*/  IMAD R10, R5, c[0x0][0x2b8], R4 ;  /* 0x0000ae00050a7a24 */ /* 0x000fc800078e0204 */
[----:B------:R-:W-:Y:S01]  /*3d00*/  IMAD.WIDE.U32 R6, R10, c[0x0][0x1e0], RZ ;  /* 0x000078000a067a25 */ /* 0x000fe200078e00ff */
[----:B------:R-:W-:Y:S01]  /*3d10*/  SHF.R.S32.HI R4, RZ, 0x1f, R10 ;  /* 0x0000001fff047819 */ /* 0x000fe2000001140a */
[----:B------:R3:W-:Y:S04]  /*3d20*/  STL [R1+0x48], R10 ;  /* 0x0000480a01007387 */ /* 0x0007e80000100800 */
[----:B------:R-:W-:-:S04]  /*3d30*/  IMAD R4, R4, c[0x0][0x1e0], RZ ;  /* 0x0000780004047a24 */ /* 0x000fc800078e02ff */
[----:B------:R-:W-:-:S05]  /*3d40*/  IMAD R4, R10, c[0x0][0x1e4], R4 ;  /* 0x000079000a047a24 */ /* 0x000fca00078e0204 */
[----:B------:R-:W-:Y:S02]  /*3d50*/  IADD3 R7, R7, R4, RZ ;  /* 0x0000000407077210 */ /* 0x000fe40007ffe0ff */
[----:B--2---:R-:W-:-:S03]  /*3d60*/  SHF.R.S32.HI R4, RZ, 0x1f, R11 ;  /* 0x0000001fff047819 */ /* 0x004fc6000001140b */
[----:B------:R-:W-:Y:S01]  /*3d70*/  IMAD.WIDE.U32 R6, R11, c[0x0][0x1f0], R6 ;  /* 0x00007c000b067a25 */ /* 0x000fe200078e0006 */
[----:B------:R2:W-:Y:S03]  /*3d80*/  STL [R1+0x44], R11 ;  /* 0x0000440b01007387 */ /* 0x0005e60000100800 */
[----:B------:R-:W-:Y:S01]  /*3d90*/  IMAD R4, R4, c[0x0][0x1f0], RZ ;  /* 0x00007c0004047a24 */ /* 0x000fe200078e02ff */
[----:B---3--:R-:W-:-:S03]  /*3da0*/  IADD3 R10, P2, R140, R6, RZ ;  /* 0x000000068c0a7210 */ /* 0x008fc60007f5e0ff */
[----:B------:R-:W-:-:S05]  /*3db0*/  IMAD R4, R11, c[0x0][0x1f4], R4 ;  /* 0x00007d000b047a24 */ /* 0x000fca00078e0204 */
[----:B------:R-:W-:Y:S02]  /*3dc0*/  IADD3.X R4, R138, R7, R4, P2, !PT ;  /* 0x000000078a047210 */ /* 0x000fe400017fe404 */
[----:B--2---:R-:W-:-:S04]  /*3dd0*/  LEA R11, P0, R10, c[0x0][0x1c8], 0x1 ;  /* 0x000072000a0b7a11 */ /* 0x004fc800078008ff */
[----:B------:R-:W-:Y:S01]  /*3de0*/  LEA.HI.X R10, R10, c[0x0][0x1cc], R4, 0x1, P0 ;  /* 0x000073000a0a7a11 */ /* 0x000fe200000f0c04 */
[----:B------:R-:W-:Y:S06]  /*3df0*/  BRA.DIV ~URZ, `(.L_x_1645) ;  /* 0x0000fd927f007947 */ /* 0x000fec000b800000 */
[----:B------:R2:W3:Y:S02]  /*3e00*/  SHFL.IDX PT, R12, R10, RZ, 0x181f ;  /* 0x00181fff0a0c7589 */ /* 0x0004e400000e0000 */
.L_x_1735:
[----:B------:R-:W-:Y:S05]  /*3e10*/  BRA.DIV ~URZ, `(.L_x_1646) ;  /* 0x0000fde27f007947 */ /* 0x000fea000b800000 */
[----:B------:R-:W4:Y:S01]  /*3e20*/  LDL R9, [R1+0xc] ;  /* 0x00000c0001097983 */ /* 0x000f220000100800 */
[----:B------:R-:W-:-:S03]  /*3e30*/  ISETP.GE.AND P0, PT, R250, c[0x0][0x1d4], PT ;  /* 0x00007500fa007a0c */ /* 0x000fc60003f06270 */
[----:B------:R-:W5:Y:S04]  /*3e40*/  SHFL.IDX PT, R8, R11, RZ, 0x181f ;  /* 0x00181fff0b087589 */ /* 0x000f6800000e0000 */
[----:B------:R-:W2:Y:S04]  /*3e50*/  SHFL.IDX PT, R6, R11, 0x1, 0x181f ;  /* 0x00381f000b067f89 */ /* 0x000ea800000e0000 */
[----:B------:R-:W3:Y:S04]  /*3e60*/  SHFL.IDX PT, R7, R10, 0x1, 0x181f ;  /* 0x00381f000a077f89 */ /* 0x000ee800000e0000 */
[----:B------:R-:W1:Y:S04]  /*3e70*/  SHFL.IDX PT, R4, R11, 0x2, 0x181f ;  /* 0x00581f000b047f89 */ /* 0x000e6800000e0000 */
[----:B------:R-:W1:Y:S04]  /*3e80*/  SHFL.IDX PT, R5, R10, 0x2, 0x181f ;  /* 0x00581f000a057f89 */ /* 0x000e6800000e0000 */
[----:B--2---:R-:W2:Y:S01]  /*3e90*/  SHFL.IDX PT, R10, R10, 0x3, 0x181f ;  /* 0x00781f000a0a7f89 */ /* 0x004ea200000e0000 */
[----:B-----5:R-:W-:-:S03]  /*3ea0*/  IADD3 R14, P6, R8, R51, RZ ;  /* 0x00000033080e7210 */ /* 0x020fc60007fde0ff */
[----:B------:R-:W1:Y:S01]  /*3eb0*/  SHFL.IDX PT, R11, R11, 0x3, 0x181f ;  /* 0x00781f000b0b7f89 */ /* 0x000e6200000e0000 */
[----:B------:R-:W-:Y:S01]  /*3ec0*/  IADD3 R18, P5, R8, R137, RZ ;  /* 0x0000008908127210 */ /* 0x000fe20007fbe0ff */
[----:B---3--:R-:W-:Y:S01]  /*3ed0*/  IMAD.X R15, R12, 0x1, R50, P6 ;  /* 0x000000010c0f7824 */ /* 0x008fe200030e0632 */
[----:B------:R-:W-:-:S03]  /*3ee0*/  IADD3 R8, P6, R6, R51, RZ ;  /* 0x0000003306087210 */ /* 0x000fc60007fde0ff */
[----:B------:R-:W-:Y:S01]  /*3ef0*/  IMAD.X R19, R12, 0x1, R136, P5 ;  /* 0x000000010c137824 */ /* 0x000fe200028e0688 */
[----:B------:R-:W-:-:S05]  /*3f00*/  IADD3 R12, P5, R6, R137, RZ ;  /* 0x00000089060c7210 */ /* 0x000fca0007fbe0ff */
[----:B------:R-:W-:Y:S01]  /*3f10*/  IMAD.X R13, R7, 0x1, R136, P5 ;  /* 0x00000001070d7824 */ /* 0x000fe200028e0688 */
[----:B----4-:R-:W-:Y:S01]  /*3f20*/  ISETP.GE.AND P2, PT, R9, c[0x0][0x1d4], PT ;  /* 0x0000750009007a0c */ /* 0x010fe20003f46270 */
[----:B------:R-:W-:Y:S01]  /*3f30*/  IMAD.X R9, R7, 0x1, R50, P6 ;  /* 0x0000000107097824 */ /* 0x000fe200030e0632 */
[C---:B-1----:R-:W-:Y:S02]  /*3f40*/  IADD3 R6, P6, R4.reuse, R51, RZ ;  /* 0x0000003304067210 */ /* 0x042fe40007fde0ff */
[----:B------:R-:W-:-:S03]  /*3f50*/  IADD3 R4, P5, R4, R137, RZ ;  /* 0x0000008904047210 */ /* 0x000fc60007fbe0ff */
[C---:B------:R-:W-:Y:S02]  /*3f60*/  IMAD.X R7, R5.reuse, 0x1, R50, P6 ;  /* 0x0000000105077824 */ /* 0x040fe400030e0632 */
[----:B------:R-:W-:-:S04]  /*3f70*/  IMAD.X R5, R5, 0x1, R136, P5 ;  /* 0x0000000105057824 */ /* 0x000fc800028e0688 */
[----:B------:R1:W-:Y:S04]  /*3f80*/  LDGSTS.E.BYPASS.LTC128B.128 [R251+0x4100], [R14.64], !P2 ;  /* 0x041000000efb7fae */ /* 0x0003e8000d101d46 */
[----:B------:R3:W-:Y:S04]  /*3f90*/  LDGSTS.E.BYPASS.LTC128B.128 [R251+0x6100], [R18.64], !P0 ;  /* 0x0610000012fb7fae */ /* 0x0007e8000c101d46 */
[----:B------:R3:W-:Y:S04]  /*3fa0*/  LDGSTS.E.BYPASS.LTC128B.128 [R251+0x4900], [R8.64], !P2 ;  /* 0x0490000008fb7fae */ /* 0x0007e8000d101d46 */
[----:B------:R4:W-:Y:S04]  /*3fb0*/  LDGSTS.E.BYPASS.LTC128B.128 [R251+0x6900], [R12.64], !P0 ;  /* 0x069000000cfb7fae */ /* 0x0009e8000c101d46 */
[----:B------:R3:W-:Y:S04]  /*3fc0*/  LDGSTS.E.BYPASS.LTC128B.128 [R251+0x5100], [R6.64], !P2 ;  /* 0x0510000006fb7fae */ /* 0x0007e8000d101d46 */
[----:B------:R3:W-:Y:S01]  /*3fd0*/  LDGSTS.E.BYPASS.LTC128B.128 [R251+0x7100], [R4.64], !P0 ;  /* 0x0710000004fb7fae */ /* 0x0007e2000c101d46 */
[----:B-1----:R-:W-:-:S02]  /*3fe0*/  SEL R14, RZ, 0x10, P2 ;  /* 0x00000010ff0e7807 */ /* 0x002fc40001000000 */
[----:B----4-:R-:W-:Y:S02]  /*3ff0*/  SEL R13, RZ, 0x10, P0 ;  /* 0x00000010ff0d7807 */ /* 0x010fe40000000000 */
.L_x_1736:
[C---:B--23--:R-:W-:Y:S02]  /*4000*/  IADD3 R5, -R14.reuse, 0x10, RZ ;  /* 0x000000100e057810 */ /* 0x04cfe40007ffe1ff */
[----:B------:R-:W-:Y:S02]  /*4010*/  IADD3 R4, -R13, 0x10, RZ ;  /* 0x000000100d047810 */ /* 0x000fe40007ffe1ff */
[----:B------:R-:W-:Y:S02]  /*4020*/  LOP3.LUT R5, R5, 0xf, RZ, 0xc0, !PT ;  /* 0x0000000f05057812 */ /* 0x000fe400078ec0ff */
[----:B------:R-:W-:Y:S02]  /*4030*/  ISETP.NE.U32.AND P6, PT, R14, RZ, PT ;  /* 0x000000ff0e00720c */ /* 0x000fe40003fc5070 */
[----:B------:R-:W-:Y:S02]  /*4040*/  IADD3 R6, P2, P0, R5, R11, R51 ;  /* 0x0000000b05067210 */ /* 0x000fe4000785e033 */
[----:B------:R-:W-:-:S02]  /*4050*/  LOP3.LUT R4, R4, 0xf, RZ, 0xc0, !PT ;  /* 0x0000000f04047812 */ /* 0x000fc400078ec0ff */
        /* <DEDUP_REMOVED lines=9> */
.L_x_1644:
[----:B--234-:R-:W-:Y:S05]  /*40f0*/  BSYNC B0 ;  /* 0x0000000000007941 */ /* 0x01cfea0003800000 */
.L_x_1643:
[----:B-1----:R-:W2:Y:S01]  /*4100*/  LDL R4, [R1+0x3c] ;  /* 0x00003c0001047983 */ /* 0x002ea20000100800 */
[----:B------:R-:W-:Y:S02]  /*4110*/  MOV R6, 0xffffffc0 ;  /* 0xffffffc000067802 */ /* 0x000fe40000000f00 */
[----:B------:R-:W-:Y:S01]  /*4120*/  IADD3 R18, -R248, R3, RZ ;  /* 0x00000003f8127210 */ /* 0x000fe20007ffe1ff */
[----:B------:R-:W0:Y:S02]  /*4130*/  LDGDEPBAR ;  /* 0x00000000000079af */ /* 0x000e240000000000 */
[----:B------:R-:W-:Y:S01]  /*4140*/  IMAD R6, R48, R6, 0x41 ;  /* 0x0000004130067424 */ /* 0x000fe200078e0206 */
[----:B--2---:R-:W-:Y:S02]  /*4150*/  IADD3 R7, R252, R4, RZ ;  /* 0x00000004fc077210 */ /* 0x004fe40007ffe0ff */
[----:B------:R-:W-:-:S03]  /*4160*/  MOV R4, c[0x0][0x2ac] ;  /* 0x0000ab0000047a02 */ /* 0x000fc60000000f00 */
[----:B------:R-:W-:-:S04]  /*4170*/  @P4 IMAD.HI.U32 R5, R7, c[0x0][0x2c8], RZ ;  /* 0x0000b20007054a27 */ /* 0x000fc800078e00ff */
[----:B------:R-:W-:Y:S01]  /*4180*/  IMAD R4, R4, c[0x0][0x1d0], R6 ;  /* 0x0000740004047a24 */ /* 0x000fe200078e0206 */
[----:B------:R-:W-:-:S04]  /*4190*/  @P4 SHF.R.U32.HI R7, RZ, c[0x0][0x2cc], R5 ;  /* 0x0000b300ff074a19 */ /* 0x000fc80000011605 */
[----:B------:R-:W-:Y:S01]  /*41a0*/  IADD3 R3, R4, -c[0x0][0x168], -R248 ;  /* 0x80005a0004037a10 */ /* 0x000fe20007ffe8f8 */
[----:B------:R-:W-:Y:S05]  /*41b0*/  BRA.DIV ~URZ, `(.L_x_1647) ;  /* 0x0000ff827f007947 */ /* 0x000fea000b800000 */
[----:B------:R1:W2:Y:S02]  /*41c0*/  SHFL.IDX PT, R4, R7, RZ, 0x1c1f ;  /* 0x001c1fff07047589 */ /* 0x0002a400000e0000 */
.L_x_1737:
        /* <DEDUP_REMOVED lines=33> */
[----:B------:R-:W-:Y:S01]  /*43e0*/  FSEL R197, R197, -INF , P0 ;  /* 0xff800000c5c57808 */ /* 0x000fe20000000000 */
[----:B------:R-:W-:Y:S05]  /*43f0*/  BRA.DIV ~URZ, `(.L_x_1648) ;  /* 0x0000fda27f007947 */ /* 0x000fea000b800000 */
[----:B------:R-:W2:Y:S04]  /*4400*/  SHFL.IDX PT, R2, R7, 0x2, 0x1c1f ;  /* 0x005c1f0007027f89 */ /* 0x000ea800000e0000 */
[----:B------:R-:W3:Y:S04]  /*4410*/  SHFL.IDX PT, R0, R7, 0x1, 0x1c1f ;  /* 0x003c1f0007007f89 */ /* 0x000ee800000e0000 */
[----:B-1----:R-:W1:Y:S01]  /*4420*/  SHFL.IDX PT, R7, R7, 0x3, 0x1c1f ;  /* 0x007c1f0007077f89 */ /* 0x002e6200000e0000 */
[----:B--2---:R-:W-:-:S02]  /*4430*/  IMAD.IADD R2, R3, 0x1, R2 ;  /* 0x0000000103027824 */ /* 0x004fc400078e0202 */
[----:B---3--:R-:W-:-:S03]  /*4440*/  IMAD.IADD R0, R3, 0x1, R0 ;  /* 0x0000000103007824 */ /* 0x008fc600078e0200 */
[----:B------:R-:W-:Y:S01]  /*4450*/  IMNMX R2, R18, R2, PT ;  /* 0x0000000212027217 */ /* 0x000fe20003800200 */
[----:B-1----:R-:W-:-:S03]  /*4460*/  IMAD.IADD R3, R3, 0x1, R7 ;  /* 0x0000000103037824 */ /* 0x002fc600078e0207 */
[C---:B------:R-:W-:Y:S02]  /*4470*/  ISETP.GT.AND P6, PT, R2.reuse, RZ, PT ;  /* 0x000000ff0200720c */ /* 0x040fe40003fc4270 */
[C---:B------:R-:W-:Y:S02]  /*4480*/  ISETP.GT.AND P5, PT, R2.reuse, 0x1, PT ;  /* 0x000000010200780c */ /* 0x040fe40003fa4270 */
[----:B------:R-:W-:Y:S02]  /*4490*/  ISETP.GT.AND P2, PT, R2, 0x8, PT ;  /* 0x000000080200780c */ /* 0x000fe40003f44270 */
[----:B------:R-:W-:Y:S02]  /*44a0*/  FSEL R124, R124, -INF , P6 ;  /* 0xff8000007c7c7808 */ /* 0x000fe40003000000 */
[----:B------:R-:W-:Y:S02]  /*44b0*/  FSEL R120, R120, -INF , P5 ;  /* 0xff80000078787808 */ /* 0x000fe40002800000 */
[----:B------:R-:W-:-:S02]  /*44c0*/  ISETP.GT.AND P6, PT, R2, 0x10, PT ;  /* 0x000000100200780c */ /* 0x000fc40003fc4270 */
[C---:B------:R-:W-:Y:S02]  /*44d0*/  ISETP.GT.AND P5, PT, R2.reuse, 0x11, PT ;  /* 0x000000110200780c */ /* 0x040fe40003fa4270 */
[----:B------:R-:W-:Y:S02]  /*44e0*/  ISETP.GT.AND P0, PT, R2, 0x9, PT ;  /* 0x000000090200780c */ /* 0x000fe40003f04270 */
[----:B------:R-:W-:Y:S02]  /*44f0*/  FSEL R84, R84, -INF , P2 ;  /* 0xff80000054547808 */ /* 0x000fe40001000000 */
[----:B------:R-:W-:Y:S02]  /*4500*/  ISETP.GT.AND P2, PT, R2, 0x18, PT ;  /* 0x000000180200780c */ /* 0x000fe40003f44270 */
[----:B------:R-:W-:Y:S02]  /*4510*/  FSEL R11, R76, -INF , P6 ;  /* 0xff8000004c0b7808 */ /* 0x000fe40003000000 */
[----:B------:R-:W-:-:S02]  /*4520*/  FSEL R10, R77, -INF , P5 ;  /* 0xff8000004d0a7808 */ /* 0x000fc40002800000 */
[C---:B------:R-:W-:Y:S02]  /*4530*/  ISETP.GT.AND P6, PT, R2.reuse, 0x20, PT ;  /* 0x000000200200780c */ /* 0x040fe40003fc4270 */
[C---:B------:R-:W-:Y:S02]  /*4540*/  ISETP.GT.AND P5, PT, R2.reuse, 0x21, PT ;  /* 0x000000210200780c */ /* 0x040fe40003fa4270 */
[----:B------:R-:W-:Y:S02]  /*4550*/  FSEL R85, R85, -INF , P0 ;  /* 0xff80000055557808 */ /* 0x000fe40000000000 */
[----:B------:R-:W-:Y:S02]  /*4560*/  ISETP.GT.AND P0, PT, R2, 0x19, PT ;  /* 0x000000190200780c */ /* 0x000fe40003f04270 */
[----:B------:R-:W-:Y:S02]  /*4570*/  FSEL R70, R70, -INF , P2 ;  /* 0xff80000046467808 */ /* 0x000fe40001000000 */
[----:B------:R-:W-:-:S02]  /*4580*/  ISETP.GT.AND P2, PT, R2, 0x28, PT ;  /* 0x000000280200780c */ /* 0x000fc40003f44270 */
[----:B------:R-:W-:Y:S02]  /*4590*/  FSEL R108, R72, -INF , P6 ;  /* 0xff800000486c7808 */ /* 0x000fe40003000000 */
[----:B------:R-:W-:Y:S02]  /*45a0*/  FSEL R93, R73, -INF , P5 ;  /* 0xff800000495d7808 */ /* 0x000fe40002800000 */
[C---:B------:R-:W-:Y:S02]  /*45b0*/  ISETP.GT.AND P6, PT, R2.reuse, 0x30, PT ;  /* 0x000000300200780c */ /* 0x040fe40003fc4270 */
[----:B------:R-:W-:Y:S02]  /*45c0*/  ISETP.GT.AND P5, PT, R2, 0x31, PT ;  /* 0x000000310200780c */ /* 0x000fe40003fa4270 */
[----:B------:R-:W-:Y:S02]  /*45d0*/  IMNMX R0, R18, R0, PT ;  /* 0x0000000012007217 */ /* 0x000fe40003800200 */
[----:B------:R-:W-:-:S02]  /*45e0*/  FSEL R71, R71, -INF , P0 ;  /* 0xff80000047477808 */ /* 0x000fc40000000000 */
[C---:B------:R-:W-:Y:S02]  /*45f0*/  ISETP.GT.AND P0, PT, R2.reuse, 0x29, PT ;  /* 0x000000290200780c */ /* 0x040fe40003f04270 */
[----:B------:R-:W-:Y:S02]  /*4600*/  FSEL R79, R21, -INF , P2 ;  /* 0xff800000154f7808 */ /* 0x000fe40001000000 */
[----:B------:R-:W-:Y:S02]  /*4610*/  ISETP.GT.AND P2, PT, R2, 0x38, PT ;  /* 0x000000380200780c */ /* 0x000fe40003f44270 */
[----:B------:R-:W-:Y:S02]  /*4620*/  FSEL R63, R63, -INF , P6 ;  /* 0xff8000003f3f7808 */ /* 0x000fe40003000000 */
[----:B------:R-:W-:Y:S02]  /*4630*/  FSEL R62, R62, -INF , P5 ;  /* 0xff8000003e3e7808 */ /* 0x000fe40002800000 */
[----:B------:R-:W-:-:S02]  /*4640*/  ISETP.GT.AND P6, PT, R0, RZ, PT ;  /* 0x000000ff0000720c */ /* 0x000fc40003fc4270 */
[----:B------:R-:W-:Y:S02]  /*4650*/  ISETP.GT.AND P5, PT, R0, 0x1, PT ;  /* 0x000000010000780c */ /* 0x000fe40003fa4270 */
[----:B------:R-:W-:Y:S02]  /*4660*/  FSEL R78, R20, -INF , P0 ;  /* 0xff800000144e7808 */ /* 0x000fe40000000000 */
[----:B------:R-:W-:Y:S02]  /*4670*/  ISETP.GT.AND P0, PT, R2, 0x39, PT ;  /* 0x000000390200780c */ /* 0x000fe40003f04270 */
[----:B------:R-:W-:Y:S02]  /*4680*/  FSEL R77, R17, -INF , P2 ;  /* 0xff800000114d7808 */ /* 0x000fe40001000000 */
[----:B------:R-:W-:Y:S02]  /*4690*/  ISETP.GT.AND P2, PT, R0, 0x8, PT ;  /* 0x000000080000780c */ /* 0x000fe40003f44270 */
[----:B------:R-:W-:-:S02]  /*46a0*/  FSEL R88, R88, -INF , P6 ;  /* 0xff80000058587808 */ /* 0x000fc40003000000 */
[----:B------:R-:W-:Y:S02]  /*46b0*/  FSEL R89, R89, -INF , P5 ;  /* 0xff80000059597808 */ /* 0x000fe40002800000 */
[C---:B------:R-:W-:Y:S02]  /*46c0*/  ISETP.GT.AND P6, PT, R0.reuse, 0x10, PT ;  /* 0x000000100000780c */ /* 0x040fe40003fc4270 */
[----:B------:R-:W-:Y:S02]  /*46d0*/  ISETP.GT.AND P5, PT, R0, 0x11, PT ;  /* 0x000000110000780c */ /* 0x000fe40003fa4270 */
[----:B------:R-:W-:Y:S02]  /*46e0*/  FSEL R76, R16, -INF , P0 ;  /* 0xff800000104c7808 */ /* 0x000fe40000000000 */
[----:B------:R-:W-:Y:S02]  /*46f0*/  ISETP.GT.AND P0, PT, R0, 0x9, PT ;  /* 0x000000090000780c */ /* 0x000fe40003f04270 */
[----:B------:R-:W-:-:S02]  /*4700*/  FSEL R91, R91, -INF , P2 ;  /* 0xff8000005b5b7808 */ /* 0x000fc40001000000 */
[----:B------:R-:W-:Y:S02]  /*4710*/  ISETP.GT.AND P2, PT, R0, 0x18, PT ;  /* 0x000000180000780c */ /* 0x000fe40003f44270 */
[----:B------:R-:W-:Y:S02]  /*4720*/  FSEL R80, R80, -INF , P6 ;  /* 0xff80000050507808 */ /* 0x000fe40003000000 */
        /* <DEDUP_REMOVED lines=10> */
[----:B------:R-:W-:Y:S02]  /*47d0*/  ISETP.GT.AND P5, PT, R0, 0x31, PT ;  /* 0x000000310000780c */ /* 0x000fe40003fa4270 */
[----:B------:R-:W-:Y:S02]  /*47e0*/  IMNMX R18, R18, R3, PT ;  /* 0x0000000312127217 */ /* 0x000fe40003800200 */
[----:B------:R-:W-:Y:S02]  /*47f0*/  FSEL R69, R69, -INF , P0 ;  /* 0xff80000045457808 */ /* 0x000fe40000000000 */
[----:B------:R-:W-:Y:S02]  /*4800*/  ISETP.GT.AND P0, PT, R0, 0x29, PT ;  /* 0x000000290000780c */ /* 0x000fe40003f04270 */
[----:B------:R-:W-:Y:S02]  /*4810*/  FSEL R176, R176, -INF , P2 ;  /* 0xff800000b0b07808 */ /* 0x000fe40001000000 */
[----:B------:R-:W-:-:S02]  /*4820*/  ISETP.GT.AND P2, PT, R0, 0x38, PT ;  /* 0x000000380000780c */ /* 0x000fc40003f44270 */
[----:B------:R-:W-:Y:S02]  /*4830*/  FSEL R67, R67, -INF , P6 ;  /* 0xff80000043437808 */ /* 0x000fe40003000000 */
[----:B------:R-:W-:Y:S02]  /*4840*/  FSEL R66, R66, -INF , P5 ;  /* 0xff80000042427808 */ /* 0x000fe40002800000 */
[C---:B------:R-:W-:Y:S02]  /*4850*/  ISETP.GT.AND P6, PT, R18.reuse, RZ, PT ;  /* 0x000000ff1200720c */ /* 0x040fe40003fc4270 */
[----:B------:R-:W-:Y:S02]  /*4860*/  ISETP.GT.AND P5, PT, R18, 0x1, PT ;  /* 0x000000011200780c */ /* 0x000fe40003fa4270 */
[----:B------:R-:W-:Y:S02]  /*4870*/  FSEL R215, R215, -INF , P0 ;  /* 0xff800000d7d77808 */ /* 0x000fe40000000000 */
[----:B------:R-:W-:-:S02]  /*4880*/  ISETP.GT.AND P0, PT, R0, 0x39, PT ;  /* 0x000000390000780c */ /* 0x000fc40003f04270 */
[----:B------:R-:W-:Y:S02]  /*4890*/  FSEL R65, R65, -INF , P2 ;  /* 0xff80000041417808 */ /* 0x000fe40001000000 */
[----:B------:R-:W-:Y:S02]  /*48a0*/  FMNMX.FTZ R3, R15, R14, !PT ;  /* 0x0000000e0f037209 */ /* 0x000fe40007810000 */
[----:B------:R-:W-:Y:S02]  /*48b0*/  ISETP.GT.AND P2, PT, R18, 0x8, PT ;  /* 0x000000081200780c */ /* 0x000fe40003f44270 */
[----:B------:R-:W-:Y:S02]  /*48c0*/  FSEL R121, R121, -INF , P6 ;  /* 0xff80000079797808 */ /* 0x000fe40003000000 */
[----:B------:R-:W-:Y:S02]  /*48d0*/  FSEL R125, R125, -INF , P5 ;  /* 0xff8000007d7d7808 */ /* 0x000fe40002800000 */
[----:B------:R-:W-:-:S02]  /*48e0*/  FMNMX.FTZ R5, R88, R89, !PT ;  /* 0x0000005958057209 */ /* 0x000fc40007810000 */
[----:B------:R-:W-:Y:S02]  /*48f0*/  FMNMX.FTZ R4, R124, R120, !PT ;  /* 0x000000787c047209 */ /* 0x000fe40007810000 */
[----:B------:R-:W-:Y:S02]  /*4900*/  FSEL R64, R64, -INF , P0 ;  /* 0xff80000040407808 */ /* 0x000fe40000000000 */
[----:B------:R-:W-:Y:S02]  /*4910*/  FMNMX.FTZ R2, R126, R3, !PT ;  /* 0x000000037e027209 */ /* 0x000fe40007810000 */
[----:B------:R-:W-:Y:S02]  /*4920*/  ISETP.GT.AND P0, PT, R18, 0x9, PT ;  /* 0x000000091200780c */ /* 0x000fe40003f04270 */
[----:B------:R-:W-:Y:S02]  /*4930*/  FSEL R86, R86, -INF , P2 ;  /* 0xff80000056567808 */ /* 0x000fe40001000000 */
[----:B------:R-:W-:-:S02]  /*4940*/  FMNMX.FTZ R5, R91, R5, !PT ;  /* 0x000000055b057209 */ /* 0x000fc40007810000 */
[----:B------:R-:W-:Y:S02]  /*4950*/  FMNMX.FTZ R4, R84, R4, !PT ;  /* 0x0000000454047209 */ /* 0x000fe40007810000 */
[----:B------:R-:W-:Y:S02]  /*4960*/  FMNMX.FTZ R6, R121, R125, !PT ;  /* 0x0000007d79067209 */ /* 0x000fe40007810000 */
[----:B------:R-:W-:Y:S02]  /*4970*/  FMNMX.FTZ R2, R90, R2, !PT ;  /* 0x000000025a027209 */ /* 0x000fe40007810000 */
[----:B------:R-:W-:Y:S02]  /*4980*/  ISETP.GT.AND P6, PT, R18, 0x10, PT ;  /* 0x000000101200780c */ /* 0x000fe40003fc4270 */
[----:B------:R-:W-:Y:S02]  /*4990*/  FSEL R87, R87, -INF , P0 ;  /* 0xff80000057577808 */ /* 0x000fe40000000000 */
[----:B------:R-:W-:-:S02]  /*49a0*/  FMNMX.FTZ R5, R116, R5, !PT ;  /* 0x0000000574057209 */ /* 0x000fc40007810000 */
[----:B------:R-:W-:Y:S02]  /*49b0*/  FMNMX.FTZ R4, R85, R4, !PT ;  /* 0x0000000455047209 */ /* 0x000fe40007810000 */
[----:B------:R-:W-:Y:S02]  /*49c0*/  FMNMX.FTZ R6, R86, R6, !PT ;  /* 0x0000000656067209 */ /* 0x000fe40007810000 */
[----:B------:R-:W-:Y:S02]  /*49d0*/  ISETP.GT.AND P5, PT, R18, 0x11, PT ;  /* 0x000000111200780c */ /* 0x000fe40003fa4270 */
[----:B------:R-:W-:Y:S02]  /*49e0*/  FSEL R82, R82, -INF , P6 ;  /* 0xff80000052527808 */ /* 0x000fe40003000000 */
[----:B------:R-:W-:Y:S02]  /*49f0*/  FMNMX.FTZ R2, R117, R2, !PT ;  /* 0x0000000275027209 */ /* 0x000fe40007810000 */
        /* <DEDUP_REMOVED lines=63> */
[----:B------:R-:W-:Y:S02]  /*4df0*/  FMNMX.FTZ R7, R197, R7, !PT ;  /* 0x00000007c5077209 */ /* 0x000fe40007810000 */
[----:B------:R-:W-:Y:S02]  /*4e00*/  FMNMX.FTZ R5, R64, R5, !PT ;  /* 0x0000000540057209 */ /* 0x000fe40007810000 */
[----:B------:R-:W-:Y:S01]  /*4e10*/  FMNMX.FTZ R4, R76, R4, !PT ;  /* 0x000000044c047209 */ /* 0x000fe20007810000 */
[----:B------:R-:W1:Y:S01]  /*4e20*/  SHFL.BFLY PT, R3, R7, 0x2, 0x1f ;  /* 0x0c401f0007037f89 */ /* 0x000e6200000e0000 */
[----:B------:R-:W-:-:S02]  /*4e30*/  FSEL R111, R111, -INF , P0 ;  /* 0xff8000006f6f7808 */ /* 0x000fc40000000000 */
[----:B------:R-:W-:Y:S01]  /*4e40*/  FMNMX.FTZ R6, R168, R6, !PT ;  /* 0x00000006a8067209 */ /* 0x000fe20007810000 */
[----:B------:R-:W2:Y:S03]  /*4e50*/  SHFL.BFLY PT, R2, R5, 0x2, 0x1f ;  /* 0x0c401f0005027f89 */ /* 0x000ea600000e0000 */
[----:B------:R-:W-:Y:S01]  /*4e60*/  FMNMX.FTZ R6, R111, R6, !PT ;  /* 0x000000066f067209 */ /* 0x000fe20007810000 */
[----:B------:R-:W3:Y:S04]  /*4e70*/  SHFL.BFLY PT, R0, R4, 0x2, 0x1f ;  /* 0x0c401f0004007f89 */ /* 0x000ee800000e0000 */
[----:B------:R-:W4:Y:S01]  /*4e80*/  SHFL.BFLY PT, R196, R6, 0x2, 0x1f ;  /* 0x0c401f0006c47f89 */ /* 0x000f2200000e0000 */
[----:B-1----:R-:W-:-:S02]  /*4e90*/  FMNMX.FTZ R7, R3, R7, !PT ;  /* 0x0000000703077209 */ /* 0x002fc40007810000 */
[----:B--2---:R-:W-:-:S03]  /*4ea0*/  FMNMX.FTZ R5, R5, R2, !PT ;  /* 0x0000000205057209 */ /* 0x004fc60007810000 */
[----:B------:R-:W1:Y:S01]  /*4eb0*/  SHFL.BFLY PT, R3, R7, 0x1, 0x1f ;  /* 0x0c201f0007037f89 */ /* 0x000e6200000e0000 */
[----:B---3--:R-:W-:-:S03]  /*4ec0*/  FMNMX.FTZ R4, R4, R0, !PT ;  /* 0x0000000004047209 */ /* 0x008fc60007810000 */
[----:B------:R-:W2:Y:S01]  /*4ed0*/  SHFL.BFLY PT, R2, R5, 0x1, 0x1f ;  /* 0x0c201f0005027f89 */ /* 0x000ea200000e0000 */
[----:B----4-:R-:W-:-:S03]  /*4ee0*/  FMNMX.FTZ R196, R6, R196, !PT ;  /* 0x000000c406c47209 */ /* 0x010fc60007810000 */
[----:B------:R-:W3:Y:S04]  /*4ef0*/  SHFL.BFLY PT, R0, R4, 0x1, 0x1f ;  /* 0x0c201f0004007f89 */ /* 0x000ee800000e0000 */
[----:B------:R4:W4:Y:S01]  /*4f00*/  SHFL.BFLY PT, R6, R196, 0x1, 0x1f ;  /* 0x0c201f00c4067f89 */ /* 0x00092200000e0000 */
[----:B-1----:R-:W-:Y:S02]  /*4f10*/  FMNMX.FTZ R3, R7, R3, !PT ;  /* 0x0000000307037209 */ /* 0x002fe40007810000 */
[----:B--2---:R-:W-:Y:S02]  /*4f20*/  FMNMX.FTZ R2, R5, R2, !PT ;  /* 0x0000000205027209 */ /* 0x004fe40007810000 */
[----:B---3--:R-:W-:Y:S02]  /*4f30*/  FMNMX.FTZ R0, R4, R0, !PT ;  /* 0x0000000004007209 */ /* 0x008fe40007810000 */
.L_x_1738:
[C---:B------:R-:W-:Y:S01]  /*4f40*/  FMUL.FTZ R193, R3.reuse, c[0x0][0x2d0] ;  /* 0x0000b40003c17a20 */ /* 0x040fe20000410000 */
[----:B------:R-:W-:Y:S01]  /*4f50*/  FSETP.NEU.FTZ.AND P0, PT, R3, -INF , PT ;  /* 0xff8000000300780b */ /* 0x000fe20003f1d000 */
[----:B------:R-:W-:Y:S01]  /*4f60*/  FMUL.FTZ R192, R2, c[0x0][0x2d0] ;  /* 0x0000b40002c07a20 */ /* 0x000fe20000410000 */
[----:B------:R-:W2:Y:S01]  /*4f70*/  LDL R221, [R1+0x3c] ;  /* 0x00003c0001dd7983 */ /* 0x000ea20000100800 */
[----:B------:R-:W-:Y:S01]  /*4f80*/  FMUL.FTZ R187, R0, c[0x0][0x2d0] ;  /* 0x0000b40000bb7a20 */ /* 0x000fe20000410000 */
[----:B------:R-:W-:Y:S01]  /*4f90*/  FSEL R193, R193, RZ, P0 ;  /* 0x000000ffc1c17208 */ /* 0x000fe20000000000 */
[----:B------:R-:W-:Y:S01]  /*4fa0*/  WARPSYNC 0xffffffff ;  /* 0xffffffff00007948 */ /* 0x000fe20003800000 */
[----:B------:R-:W-:Y:S01]  /*4fb0*/  FSETP.NEU.FTZ.AND P0, PT, R2, -INF , PT ;  /* 0xff8000000200780b */ /* 0x000fe20003f1d000 */
[----:B------:R-:W1:Y:S01]  /*4fc0*/  LDSM.16.MT88.4 R24, [R236+0x2000] ;  /* 0x00200000ec18783b */ /* 0x000e620000004200 */
[----:B----4-:R-:W-:Y:S01]  /*4fd0*/  FMNMX.FTZ R196, R6, R196, !PT ;  /* 0x000000c406c47209 */ /* 0x010fe20007810000 */
[----:B------:R-:W-:Y:S01]  /*4fe0*/  FFMA.FTZ R185, R15, c[0x0][0x2d0], -R193 ;  /* 0x0000b4000fb97a23 */ /* 0x000fe200000108c1 */
[----:B------:R-:W-:Y:S01]  /*4ff0*/  FSEL R192, R192, RZ, P0 ;  /* 0x000000ffc0c07208 */ /* 0x000fe20000000000 */
[----:B------:R-:W3:Y:S01]  /*5000*/  LDSM.16.MT88.4 R156, [R239] ;  /* 0x00000000ef9c783b */ /* 0x000ee20000004200 */
[----:B------:R-:W-:Y:S01]  /*5010*/  FSETP.NEU.FTZ.AND P0, PT, R0, -INF , PT ;  /* 0xff8000000000780b */ /* 0x000fe20003f1d000 */
[----:B------:R-:W-:-:S02]  /*5020*/  FMUL.FTZ R110, R196, c[0x0][0x2d0] ;  /* 0x0000b400c46e7a20 */ /* 0x000fc40000410000 */
[--C-:B------:R-:W-:Y:S01]  /*5030*/  FFMA.FTZ R206, R80, c[0x0][0x2d0], -R192.reuse ;  /* 0x0000b40050ce7a23 */ /* 0x100fe200000108c0 */
[----:B------:R-:W-:Y:S01]  /*5040*/  FSEL R187, R187, RZ, P0 ;  /* 0x000000ffbbbb7208 */ /* 0x000fe20000000000 */
[----:B------:R-:W-:Y:S01]  /*5050*/  FFMA.FTZ R60, R81, c[0x0][0x2d0], -R192 ;  /* 0x0000b400513c7a23 */ /* 0x000fe200000108c0 */
[----:B------:R-:W-:Y:S01]  /*5060*/  FSETP.NEU.FTZ.AND P0, PT, R196, -INF , PT ;  /* 0xff800000c400780b */ /* 0x000fe20003f1d000 */
[----:B------:R-:W4:Y:S01]  /*5070*/  LDSM.16.MT88.4 R148, [R238] ;  /* 0x00000000ee94783b */ /* 0x000f220000004200 */
[--C-:B------:R-:W-:Y:S01]  /*5080*/  FFMA.FTZ R184, R14, c[0x0][0x2d0], -R193.reuse ;  /* 0x0000b4000eb87a23 */ /* 0x100fe200000108c1 */
[----:B------:R-:W-:Y:S01]  /*5090*/  MUFU.EX2 R185, R185 ;  /* 0x000000b900b97308 */ /* 0x000fe20000000800 */
[----:B------:R-:W-:Y:S01]  /*50a0*/  FSEL R110, R110, RZ, P0 ;  /* 0x000000ff6e6e7208 */ /* 0x000fe20000000000 */
[----:B------:R-:W5:Y:S01]  /*50b0*/  LDSM.16.MT88.4 R140, [R237] ;  /* 0x00000000ed8c783b */ /* 0x000f620000004200 */
[--C-:B------:R-:W-:Y:S02]  /*50c0*/  FFMA.FTZ R92, R126, c[0x0][0x2d0], -R193.reuse ;  /* 0x0000b4007e5c7a23 */ /* 0x100fe400000108c1 */
[----:B------:R-:W-:Y:S01]  /*50d0*/  FFMA.FTZ R213, R90, c[0x0][0x2d0], -R193 ;  /* 0x0000b4005ad57a23 */ /* 0x000fe200000108c1 */
[----:B------:R-:W1:Y:S01]  /*50e0*/  LDSM.16.MT88.4 R132, [R236] ;  /* 0x00000000ec84783b */ /* 0x000e620000004200 */
[--C-:B------:R-:W-:Y:S01]  /*50f0*/  FFMA.FTZ R57, R82, c[0x0][0x2d0], -R110.reuse ;  /* 0x0000b40052397a23 */ /* 0x100fe2000001086e */
[----:B------:R-:W3:Y:S01]  /*5100*/  MUFU.EX2 R184, R184 ;  /* 0x000000b800b87308 */ /* 0x000ee20000000800 */
[----:B------:R-:W-:Y:S01]  /*5110*/  FFMA.FTZ R52, R83, c[0x0][0x2d0], -R110 ;  /* 0x0000b40053347a23 */ /* 0x000fe2000001086e */
[----:B------:R-:W-:Y:S01]  /*5120*/  LDSM.16.MT88.4 R96, [R238+0x2000] ;  /* 0x00200000ee60783b */ /* 0x000fe20000004200 */
[----:B------:R-:W-:-:S02]  /*5130*/  FFMA.FTZ R109, R88, c[0x0][0x2d0], -R192 ;  /* 0x0000b400586d7a23 */ /* 0x000fc400000108c0 */
[--C-:B------:R-:W-:Y:S01]  /*5140*/  FFMA.FTZ R214, R89, c[0x0][0x2d0], -R192.reuse ;  /* 0x0000b40059d67a23 */ /* 0x100fe200000108c0 */
[----:B------:R-:W1:Y:S01]  /*5150*/  LDSM.16.MT88.4 R80, [R239+0x2000] ;  /* 0x00200000ef50783b */ /* 0x000e620000004200 */
[--C-:B------:R-:W-:Y:S01]  /*5160*/  FFMA.FTZ R212, R91, c[0x0][0x2d0], -R192.reuse ;  /* 0x0000b4005bd47a23 */ /* 0x100fe200000108c0 */
[----:B------:R-:W-:Y:S01]  /*5170*/  MUFU.EX2 R92, R92 ;  /* 0x0000005c005c7308 */ /* 0x000fe20000000800 */
[----:B------:R-:W-:Y:S01]  /*5180*/  FFMA.FTZ R208, R116, c[0x0][0x2d0], -R192 ;  /* 0x0000b40074d07a23 */ /* 0x000fe200000108c0 */
[----:B------:R-:W1:Y:S01]  /*5190*/  LDSM.16.MT88.4 R112, [R237+0x2000] ;  /* 0x00200000ed70783b */ /* 0x000e620000004200 */
[--C-:B------:R-:W-:Y:S02]  /*51a0*/  FFMA.FTZ R95, R124, c[0x0][0x2d0], -R187.reuse ;  /* 0x0000b4007c5f7a23 */ /* 0x100fe400000108bb */
[--C-:B------:R-:W-:Y:S01]  /*51b0*/  FFMA.FTZ R94, R120, c[0x0][0x2d0], -R187.reuse ;  /* 0x0000b400785e7a23 */ /* 0x100fe200000108bb */
[----:B------:R-:W-:Y:S01]  /*51c0*/  LDSM.16.MT88.4 R44, [R239+0x800] ;  /* 0x00080000ef2c783b */ /* 0x000fe20000004200 */
[--C-:B------:R-:W-:Y:S01]  /*51d0*/  FFMA.FTZ R211, R84, c[0x0][0x2d0], -R187.reuse ;  /* 0x0000b40054d37a23 */ /* 0x100fe200000108bb */
[----:B------:R-:W4:Y:S01]  /*51e0*/  MUFU.EX2 R213, R213 ;  /* 0x000000d500d57308 */ /* 0x000f220000000800 */
[--C-:B------:R-:W-:Y:S01]  /*51f0*/  FFMA.FTZ R205, R85, c[0x0][0x2d0], -R187.reuse ;  /* 0x0000b40055cd7a23 */ /* 0x100fe200000108bb */
[----:B------:R-:W-:Y:S01]  /*5200*/  LDSM.16.MT88.4 R40, [R238+0x800] ;  /* 0x00080000ee28783b */ /* 0x000fe20000004200 */
[--C-:B------:R-:W-:Y:S01]  /*5210*/  FFMA.FTZ R210, R121, c[0x0][0x2d0], -R110.reuse ;  /* 0x0000b40079d27a23 */ /* 0x100fe2000001086e */
[----:B---3--:R-:W-:Y:S01]  /*5220*/  F2FP.PACK_AB R128, R184, R185 ;  /* 0x000000b9b880723e */ /* 0x008fe200000000ff */
[--C-:B------:R-:W-:Y:S01]  /*5230*/  FFMA.FTZ R209, R125, c[0x0][0x2d0], -R110.reuse ;  /* 0x0000b4007dd17a23 */ /* 0x100fe2000001086e */
[----:B------:R-:W-:Y:S01]  /*5240*/  LDSM.16.MT88.4 R32, [R236+0x800] ;  /* 0x00080000ec20783b */ /* 0x000fe20000004200 */
[--C-:B------:R-:W-:Y:S01]  /*5250*/  FFMA.FTZ R203, R86, c[0x0][0x2d0], -R110.reuse ;  /* 0x0000b40056cb7a23 */ /* 0x100fe2000001086e */
[----:B------:R-:W-:Y:S01]  /*5260*/  MUFU.EX2 R109, R109 ;  /* 0x0000006d006d7308 */ /* 0x000fe20000000800 */
[----:B------:R-:W-:Y:S01]  /*5270*/  FFMA.FTZ R201, R87, c[0x0][0x2d0], -R110 ;  /* 0x0000b40057c97a23 */ /* 0x000fe2000001086e */
[----:B------:R-:W-:Y:S01]  /*5280*/  LDSM.16.MT88.4 R28, [R239+0x2800] ;  /* 0x00280000ef1c783b */ /* 0x000fe20000004200 */
[----:B------:R-:W-:-:S02]  /*5290*/  FFMA.FTZ R204, R11, c[0x0][0x2d0], -R187 ;  /* 0x0000b4000bcc7a23 */ /* 0x000fc400000108bb */
[----:B------:R-:W-:Y:S01]  /*52a0*/  FFMA.FTZ R58, R10, c[0x0][0x2d0], -R187 ;  /* 0x0000b4000a3a7a23 */ /* 0x000fe200000108bb */
[----:B------:R-:W-:Y:S01]  /*52b0*/  LDSM.16.MT88.4 R16, [R238+0x2800] ;  /* 0x00280000ee10783b */ /* 0x000fe20000004200 */
[--C-:B------:R-:W-:Y:S01]  /*52c0*/  FFMA.FTZ R61, R13, c[0x0][0x2d0], -R193.reuse ;  /* 0x0000b4000d3d7a23 */ /* 0x100fe200000108c1 */
[----:B------:R-:W3:Y:S01]  /*52d0*/  MUFU.EX2 R214, R214 ;  /* 0x000000d600d67308 */ /* 0x000ee20000000800 */
[--C-:B------:R-:W-:Y:S01]  /*52e0*/  FFMA.FTZ R56, R12, c[0x0][0x2d0], -R193.reuse ;  /* 0x0000b4000c387a23 */ /* 0x100fe200000108c1 */
[----:B------:R-:W5:Y:S01]  /*52f0*/  LDSM.16.MT88.4 R8, [R236+0x2800] ;  /* 0x00280000ec08783b */ /* 0x000f620000004200 */
[--C-:B------:R-:W-:Y:S01]  /*5300*/  FFMA.FTZ R51, R36, c[0x0][0x2d0], -R110.reuse ;  /* 0x0000b40024337a23 */ /* 0x100fe2000001086e */
[----:B----4-:R-:W-:Y:S01]  /*5310*/  F2FP.PACK_AB R130, R213, R92 ;  /* 0x0000005cd582723e */ /* 0x010fe200000000ff */
[----:B------:R-:W-:Y:S01]  /*5320*/  FFMA.FTZ R50, R37, c[0x0][0x2d0], -R110 ;  /* 0x0000b40025327a23 */ /* 0x000fe2000001086e */
[----:B------:R-:W-:Y:S01]  /*5330*/  LDSM.16.MT88.4 R12, [R237+0x2800] ;  /* 0x00280000ed0c783b */ /* 0x000fe20000004200 */
[--C-:B------:R-:W-:Y:S01]  /*5340*/  FFMA.FTZ R207, R117, c[0x0][0x2d0], -R193.reuse ;  /* 0x0000b40075cf7a23 */ /* 0x100fe200000108c1 */
[----:B------:R-:W-:Y:S01]  /*5350*/  MUFU.EX2 R212, R212 ;  /* 0x000000d400d47308 */ /* 0x000fe20000000800 */
[----:B------:R-:W-:Y:S01]  /*5360*/  FFMA.FTZ R202, R122, c[0x0][0x2d0], -R193 ;  /* 0x0000b4007aca7a23 */ /* 0x000fe200000108c1 */
[----:B------:R-:W4:Y:S01]  /*5370*/  LDSM.16.MT88.4 R36, [R237+0x800] ;  /* 0x00080000ed24783b */ /* 0x000f220000004200 */
[----:B------:R-:W-:-:S02]  /*5380*/  FFMA.FTZ R59, R68, c[0x0][0x2d0], -R192 ;  /* 0x0000b400443b7a23 */ /* 0x000fc400000108c0 */
[----:B------:R-:W-:Y:S02]  /*5390*/  FFMA.FTZ R55, R69, c[0x0][0x2d0], -R192 ;  /* 0x0000b40045377a23 */ /* 0x000fe400000108c0 */
[--C-:B------:R-:W-:Y:S01]  /*53a0*/  FFMA.FTZ R54, R70, c[0x0][0x2d0], -R187.reuse ;  /* 0x0000b40046367a23 */ /* 0x100fe200000108bb */
[----:B------:R-:W1:Y:S01]  /*53b0*/  MUFU.EX2 R208, R208 ;  /* 0x000000d000d07308 */ /* 0x000e620000000800 */
[----:B---3--:R-:W-:Y:S01]  /*53c0*/  F2FP.PACK_AB R129, R214, R109 ;  /* 0x0000006dd681723e */ /* 0x008fe200000000ff */
        /* <DEDUP_REMOVED lines=8> */
[----:B------:R-:W3:Y:S01]  /*5450*/  MUFU.EX2 R94, R94 ;  /* 0x0000005e005e7308 */ /* 0x000ee20000000800 */
[----:B-1----:R-:W-:Y:S01]  /*5460*/  F2FP.PACK_AB R131, R208, R212 ;  /* 0x000000d4d083723e */ /* 0x002fe200000000ff */
[--C-:B------:R-:W-:Y:S02]  /*5470*/  FFMA.FTZ R198, R198, c[0x0][0x2d0], -R193.reuse ;  /* 0x0000b400c6c67a23 */ /* 0x100fe400000108c1 */
[----:B------:R-:W-:Y:S02]  /*5480*/  FFMA.FTZ R197, R197, c[0x0][0x2d0], -R193 ;  /* 0x0000b400c5c57a23 */ /* 0x000fe400000108c1 */
[----:B------:R-:W-:-:S02]  /*5490*/  FFMA.FTZ R216, R216, c[0x0][0x2d0], -R192 ;  /* 0x0000b400d8d87a23 */ /* 0x000fc400000108c0 */
[----:B------:R-:W-:Y:S01]  /*54a0*/  MUFU.EX2 R211, R211 ;  /* 0x000000d300d37308 */ /* 0x000fe20000000800 */
[C---:B------:R-:W-:Y:S01]  /*54b0*/  HMMA.16816.F32 R116, R128.reuse, R24, RZ ;  /* 0x000000188074723c */ /* 0x040fe200000018ff */
[--C-:B------:R-:W-:Y:S02]  /*54c0*/  FFMA.FTZ R215, R215, c[0x0][0x2d0], -R192.reuse ;  /* 0x0000b400d7d77a23 */ /* 0x100fe400000108c0 */
[--C-:B------:R-:W-:Y:S02]  /*54d0*/  FFMA.FTZ R67, R67, c[0x0][0x2d0], -R192.reuse ;  /* 0x0000b40043437a23 */ /* 0x100fe400000108c0 */
[--C-:B------:R-:W-:Y:S02]  /*54e0*/  FFMA.FTZ R66, R66, c[0x0][0x2d0], -R192.reuse ;  /* 0x0000b40042427a23 */ /* 0x100fe400000108c0 */
[----:B------:R-:W1:Y:S01]  /*54f0*/  MUFU.EX2 R205, R205 ;  /* 0x000000cd00cd7308 */ /* 0x000e620000000800 */
[----:B---3--:R-:W-:Y:S01]  /*5500*/  F2FP.PACK_AB R20, R94, R95 ;  /* 0x0000005f5e14723e */ /* 0x008fe200000000ff */
[----:B------:R-:W-:Y:S01]  /*5510*/  HMMA.16816.F32 R160, R128, R156, RZ ;  /* 0x0000009c80a0723c */ /* 0x000fe200000018ff */
[----:B------:R-:W-:-:S02]  /*5520*/  FFMA.FTZ R65, R65, c[0x0][0x2d0], -R192 ;  /* 0x0000b40041417a23 */ /* 0x000fc400000108c0 */
[----:B------:R-:W-:Y:S02]  /*5530*/  FFMA.FTZ R64, R64, c[0x0][0x2d0], -R192 ;  /* 0x0000b40040407a23 */ /* 0x000fe400000108c0 */
[--C-:B------:R-:W-:Y:S01]  /*5540*/  FFMA.FTZ R63, R63, c[0x0][0x2d0], -R187.reuse ;  /* 0x0000b4003f3f7a23 */ /* 0x100fe200000108bb */
[----:B------:R-:W-:Y:S01]  /*5550*/  MUFU.EX2 R210, R210 ;  /* 0x000000d200d27308 */ /* 0x000fe20000000800 */
[----:B------:R-:W-:Y:S01]  /*5560*/  FFMA.FTZ R62, R62, c[0x0][0x2d0], -R187 ;  /* 0x0000b4003e3e7a23 */ /* 0x000fe200000108bb */
[----:B------:R-:W-:Y:S01]  /*5570*/  HMMA.16816.F32 R152, R128, R148, RZ ;  /* 0x000000948098723c */ /* 0x000fe200000018ff */
[----:B------:R-:W-:-:S04]  /*5580*/  FADD.FTZ R214, R109, R214 ;  /* 0x000000d66dd67221 */ /* 0x000fc80000010000 */
[----:B------:R-:W-:Y:S01]  /*5590*/  FADD.FTZ R214, R212, R214 ;  /* 0x000000d6d4d67221 */ /* 0x000fe20000010000 */
[----:B------:R-:W3:Y:S01]  /*55a0*/  MUFU.EX2 R209, R209 ;  /* 0x000000d100d17308 */ /* 0x000ee20000000800 */
[----:B-1----:R-:W-:Y:S01]  /*55b0*/  F2FP.PACK_AB R22, R205, R211 ;  /* 0x000000d3cd16723e */ /* 0x002fe200000000ff */
[----:B-----5:R-:W-:Y:S01]  /*55c0*/  HMMA.16816.F32 R144, R128, R140, RZ ;  /* 0x0000008c8090723c */ /* 0x020fe200000018ff */
[----:B------:R-:W-:-:S05]  /*55d0*/  FADD.FTZ R214, R208, R214 ;  /* 0x000000d6d0d67221 */ /* 0x000fca0000010000 */
[----:B------:R-:W1:Y:S02]  /*55e0*/  MUFU.EX2 R203, R203 ;  /* 0x000000cb00cb7308 */ /* 0x000e640000000800 */
[C---:B------:R-:W-:Y:S06]  /*55f0*/  HMMA.16816.F32 R136, R128.reuse, R132, RZ ;  /* 0x000000848088723c */ /* 0x040fec00000018ff */
[----:B------:R-:W5:Y:S01]  /*5600*/  MUFU.EX2 R201, R201 ;  /* 0x000000c900c97308 */ /* 0x000f620000000800 */
[----:B---3--:R-:W-:Y:S01]  /*5610*/  F2FP.PACK_AB R21, R209, R210 ;  /* 0x000000d2d115723e */ /* 0x008fe200000000ff */
[----:B------:R-:W-:Y:S01]  /*5620*/  HMMA.16816.F32 R68, R128, R80, RZ ;  /* 0x000000508044723c */ /* 0x000fe200000018ff */
[----:B------:R-:W-:-:S05]  /*5630*/  FADD.FTZ R209, R210, R209 ;  /* 0x000000d1d2d17221 */ /* 0x000fca0000010000 */
[----:B------:R-:W-:Y:S01]  /*5640*/  MUFU.EX2 R207, R207 ;  /* 0x000000cf00cf7308 */ /* 0x000fe20000000800 */
[----:B-1----:R-:W-:Y:S01]  /*5650*/  FADD.FTZ R209, R203, R209 ;  /* 0x000000d1cbd17221 */ /* 0x002fe20000010000 */
[----:B------:R-:W-:Y:S01]  /*5660*/  HMMA.16816.F32 R84, R128, R96, RZ ;  /* 0x000000608054723c */ /* 0x000fe200000018ff */
[----:B-----5:R-:W-:-:S05]  /*5670*/  F2FP.PACK_AB R23, R201, R203 ;  /* 0x000000cbc917723e */ /* 0x020fca00000000ff */
[----:B------:R-:W1:Y:S02]  /*5680*/  MUFU.EX2 R202, R202 ;  /* 0x000000ca00ca7308 */ /* 0x000e640000000800 */
[----:B------:R-:W-:Y:S01]  /*5690*/  HMMA.16816.F32 R100, R128, R112, RZ ;  /* 0x000000708064723c */ /* 0x000fe200000018ff */
[----:B------:R-:W-:-:S05]  /*56a0*/  FADD.FTZ R201, R201, R209 ;  /* 0x000000d1c9c97221 */ /* 0x000fca0000010000 */
[----:B------:R-:W-:Y:S02]  /*56b0*/  MUFU.EX2 R61, R61 ;  /* 0x0000003d003d7308 */ /* 0x000fe40000000800 */
[C---:B------:R-:W-:Y:S06]  /*56c0*/  HMMA.16816.F32 R120, R20.reuse, R24, RZ ;  /* 0x000000181478723c */ /* 0x040fec00000018ff */
[----:B------:R-:W3:Y:S02]  /*56d0*/  MUFU.EX2 R56, R56 ;  /* 0x0000003800387308 */ /* 0x000ee40000000800 */
[----:B------:R-:W-:Y:S01]  /*56e0*/  HMMA.16816.F32 R164, R20, R156, RZ ;  /* 0x0000009c14a4723c */ /* 0x000fe200000018ff */
[----:B-1----:R-:W-:Y:S01]  /*56f0*/  F2FP.PACK_AB R4, R202, R207 ;  /* 0x000000cfca04723e */ /* 0x002fe200000000ff */
[----:B------:R-:W-:-:S02]  /*5700*/  FFMA.FTZ R25, R168, c[0x0][0x2d0], -R110 ;  /* 0x0000b400a8197a23 */ /* 0x000fc4000001086e */
[----:B------:R-:W-:Y:S02]  /*5710*/  FFMA.FTZ R24, R111, c[0x0][0x2d0], -R110 ;  /* 0x0000b4006f187a23 */ /* 0x000fe4000001086e */
[----:B------:R-:W-:Y:S02]  /*5720*/  MUFU.EX2 R206, R206 ;  /* 0x000000ce00ce7308 */ /* 0x000fe40000000800 */
[C---:B------:R-:W-:Y:S06]  /*5730*/  HMMA.16816.F32 R172, R20.reuse, R148, RZ ;  /* 0x0000009414ac723c */ /* 0x040fec00000018ff */
[----:B------:R-:W1:Y:S02]  /*5740*/  MUFU.EX2 R60, R60 ;  /* 0x0000003c003c7308 */ /* 0x000e640000000800 */
[----:B------:R-:W-:Y:S01]  /*5750*/  HMMA.16816.F32 R180, R20, R140, RZ ;  /* 0x0000008c14b4723c */ /* 0x000fe200000018ff */
[----:B---3--:R-:W-:-:S05]  /*5760*/  F2FP.PACK_AB R6, R56, R61 ;  /* 0x0000003d3806723e */ /* 0x008fca00000000ff */
[----:B------:R-:W-:Y:S02]  /*5770*/  MUFU.EX2 R59, R59 ;  /* 0x0000003b003b7308 */ /* 0x000fe40000000800 */
[C---:B------:R-:W-:Y:S06]  /*5780*/  HMMA.16816.F32 R188, R20.reuse, R132, RZ ;  /* 0x0000008414bc723c */ /* 0x040fec00000018ff */
[----:B------:R-:W3:Y:S02]  /*5790*/  MUFU.EX2 R55, R55 ;  /* 0x0000003700377308 */ /* 0x000ee40000000800 */
[----:B------:R-:W-:Y:S01]  /*57a0*/  HMMA.16816.F32 R72, R20, R80, RZ ;  /* 0x000000501448723c */ /* 0x000fe200000018ff */
[----:B-1----:R-:W-:Y:S01]  /*57b0*/  F2FP.PACK_AB R5, R60, R206 ;  /* 0x000000ce3c05723e */ /* 0x002fe200000000ff */
[----:B------:R-:W-:-:S04]  /*57c0*/  FADD.FTZ R206, R206, R214 ;  /* 0x000000d6cece7221 */ /* 0x000fc80000010000 */
[----:B------:R-:W-:Y:S01]  /*57d0*/  FADD.FTZ R206, R60, R206 ;  /* 0x000000ce3cce7221 */ /* 0x000fe20000010000 */
[----:B------:R-:W-:Y:S01]  /*57e0*/  MUFU.EX2 R204, R204 ;  /* 0x000000cc00cc7308 */ /* 0x000fe20000000800 */
[C---:B------:R-:W-:Y:S07]  /*57f0*/  HMMA.16816.F32 R88, R20.reuse, R96, RZ ;  /* 0x000000601458723c */ /* 0x040fee00000018ff */
[----:B------:R-:W1:Y:S01]  /*5800*/  MUFU.EX2 R58, R58 ;  /* 0x0000003a003a7308 */ /* 0x000e620000000800 */
[----:B------:R-:W-:Y:S01]  /*5810*/  HMMA.16816.F32 R104, R20, R112, RZ ;  /* 0x000000701468723c */ /* 0x000fe200000018ff */
[----:B---3--:R-:W-:Y:S01]  /*5820*/  F2FP.PACK_AB R7, R55, R59 ;  /* 0x0000003b3707723e */ /* 0x008fe200000000ff */
[----:B------:R-:W-:-:S05]  /*5830*/  FADD.FTZ R59, R59, R206 ;  /* 0x000000ce3b3b7221 */ /* 0x000fca0000010000 */
[----:B------:R-:W-:Y:S01]  /*5840*/  MUFU.EX2 R54, R54 ;  /* 0x0000003600367308 */ /* 0x000fe20000000800 */
[C---:B------:R-:W-:Y:S07]  /*5850*/  HMMA.16816.F32 R116, R4.reuse, R8, R116 ;  /* 0x000000080474723c */ /* 0x040fee0000001874 */
[----:B------:R-:W3:Y:S01]  /*5860*/  MUFU.EX2 R53, R53 ;  /* 0x0000003500357308 */ /* 0x000ee20000000800 */
[----:B-1----:R-:W-:Y:S01]  /*5870*/  F2FP.PACK_AB R124, R58, R204 ;  /* 0x000000cc3a7c723e */ /* 0x002fe200000000ff */
[C---:B------:R-:W-:Y:S06]  /*5880*/  HMMA.16816.F32 R160, R4.reuse, R44, R160 ;  /* 0x0000002c04a0723c */ /* 0x040fec00000018a0 */
[----:B------:R-:W1:Y:S02]  /*5890*/  MUFU.EX2 R57, R57 ;  /* 0x0000003900397308 */ /* 0x000e640000000800 */
[C---:B------:R-:W-:Y:S06]  /*58a0*/  HMMA.16816.F32 R152, R4.reuse, R40, R152 ;  /* 0x000000280498723c */ /* 0x040fec0000001898 */
[----:B------:R-:W5:Y:S01]  /*58b0*/  MUFU.EX2 R52, R52 ;  /* 0x0000003400347308 */ /* 0x000f620000000800 */
[----:B---3--:R-:W-:Y:S01]  /*58c0*/  F2FP.PACK_AB R126, R53, R54 ;  /* 0x00000036357e723e */ /* 0x008fe200000000ff */
[C---:B----4-:R-:W-:Y:S06]  /*58d0*/  HMMA.16816.F32 R144, R4.reuse, R36, R144 ;  /* 0x000000240490723c */ /* 0x050fec0000001890 */
[----:B------:R-:W-:Y:S01]  /*58e0*/  MUFU.EX2 R51, R51 ;  /* 0x0000003300337308 */ /* 0x000fe20000000800 */
[----:B-1----:R-:W-:Y:S01]  /*58f0*/  FADD.FTZ R201, R57, R201 ;  /* 0x000000c939c97221 */ /* 0x002fe20000010000 */
[C---:B------:R-:W-:Y:S06]  /*5900*/  HMMA.16816.F32 R136, R4.reuse, R32, R136 ;  /* 0x000000200488723c */ /* 0x040fec0000001888 */
[----:B------:R-:W1:Y:S01]  /*5910*/  MUFU.EX2 R50, R50 ;  /* 0x0000003200327308 */ /* 0x000e620000000800 */
[----:B-----5:R-:W-:Y:S01]  /*5920*/  F2FP.PACK_AB R125, R52, R57 ;  /* 0x00000039347d723e */ /* 0x020fe200000000ff */
[C---:B------:R-:W-:Y:S06]  /*5930*/  HMMA.16816.F32 R68, R4.reuse, R28, R68 ;  /* 0x0000001c0444723c */ /* 0x040fec0000001844 */
[----:B------:R-:W-:Y:S02]  /*5940*/  MUFU.EX2 R200, R200 ;  /* 0x000000c800c87308 */ /* 0x000fe40000000800 */
[----:B------:R-:W-:Y:S01]  /*5950*/  HMMA.16816.F32 R84, R4, R16, R84 ;  /* 0x000000100454723c */ /* 0x000fe20000001854 */
[----:B-1----:R-:W-:-:S05]  /*5960*/  F2FP.PACK_AB R127, R50, R51 ;  /* 0x00000033327f723e */ /* 0x002fca00000000ff */
[----:B------:R-:W-:Y:S02]  /*5970*/  MUFU.EX2 R199, R199 ;  /* 0x000000c700c77308 */ /* 0x000fe40000000800 */
[----:B------:R-:W-:Y:S06]  /*5980*/  HMMA.16816.F32 R100, R4, R12, R100 ;  /* 0x0000000c0464723c */ /* 0x000fec0000001864 */
[----:B------:R-:W-:Y:S02]  /*5990*/  MUFU.EX2 R198, R198 ;  /* 0x000000c600c67308 */ /* 0x000fe40000000800 */
[C---:B------:R-:W-:Y:S07]  /*59a0*/  HMMA.16816.F32 R120, R124.reuse, R8, R120 ;  /* 0x000000087c78723c */ /* 0x040fee0000001878 */
[----:B------:R-:W-:Y:S01]  /*59b0*/  FADD.FTZ R8, R185, R184 ;  /* 0x000000b8b9087221 */ /* 0x000fe20000010000 */
[----:B------:R-:W-:Y:S01]  /*59c0*/  HMMA.16816.F32 R164, R124, R44, R164 ;  /* 0x0000002c7ca4723c */ /* 0x000fe200000018a4 */
[----:B------:R-:W-:Y:S01]  /*59d0*/  FADD.FTZ R9, R95, R94 ;  /* 0x0000005e5f097221 */ /* 0x000fe20000010000 */
[----:B------:R-:W-:Y:S01]  /*59e0*/  MUFU.EX2 R197, R197 ;  /* 0x000000c500c57308 */ /* 0x000fe20000000800 */
[----:B------:R-:W-:-:S02]  /*59f0*/  FADD.FTZ R8, R92, R8 ;  /* 0x000000085c087221 */ /* 0x000fc40000010000 */
[----:B------:R-:W-:Y:S02]  /*5a00*/  FADD.FTZ R211, R211, R9 ;  /* 0x00000009d3d37221 */ /* 0x000fe40000010000 */
[--C-:B------:R-:W-:Y:S01]  /*5a10*/  FFMA.FTZ R45, R77, c[0x0][0x2d0], -R187.reuse ;  /* 0x0000b4004d2d7a23 */ /* 0x100fe200000108bb */
[C---:B------:R-:W-:Y:S01]  /*5a20*/  HMMA.16816.F32 R172, R124.reuse, R40, R172 ;  /* 0x000000287cac723c */ /* 0x040fe200000018ac */
[----:B------:R-:W-:Y:S01]  /*5a30*/  FFMA.FTZ R44, R76, c[0x0][0x2d0], -R187 ;  /* 0x0000b4004c2c7a23 */ /* 0x000fe200000108bb */
[----:B------:R-:W-:Y:S01]  /*5a40*/  MUFU.EX2 R67, R67 ;  /* 0x0000004300437308 */ /* 0x000fe20000000800 */
[----:B------:R-:W-:Y:S02]  /*5a50*/  FADD.FTZ R213, R213, R8 ;  /* 0x00000008d5d57221 */ /* 0x000fe40000010000 */
[----:B------:R-:W-:Y:S02]  /*5a60*/  FADD.FTZ R211, R205, R211 ;  /* 0x000000d3cdd37221 */ /* 0x000fe40000010000 */
[--C-:B------:R-:W-:Y:S01]  /*5a70*/  FFMA.FTZ R41, R178, c[0x0][0x2d0], -R192.reuse ;  /* 0x0000b400b2297a23 */ /* 0x100fe200000108c0 */
[----:B------:R-:W-:Y:S01]  /*5a80*/  HMMA.16816.F32 R180, R124, R36, R180 ;  /* 0x000000247cb4723c */ /* 0x000fe200000018b4 */
[----:B------:R-:W-:Y:S01]  /*5a90*/  FFMA.FTZ R40, R176, c[0x0][0x2d0], -R192 ;  /* 0x0000b400b0287a23 */ /* 0x000fe200000108c0 */
        /* <DEDUP_REMOVED lines=24> */
[----:B------:R-:W-:Y:S05]  /*5c20*/  MUFU.EX2 R36, R36 ;  /* 0x0000002400247308 */ /* 0x000fea0000000800 */
[--C-:B------:R-:W-:Y:S01]  /*5c30*/  FFMA.FTZ R13, R186, c[0x0][0x2d0], -R110.reuse ;  /* 0x0000b400ba0d7a23 */ /* 0x100fe2000001086e */
[C---:B------:R-:W-:Y:S01]  /*5c40*/  HMMA.16816.F32 R168, R20.reuse, R158, RZ ;  /* 0x0000009e14a8723c */ /* 0x040fe200000018ff */
[----:B------:R-:W-:Y:S01]  /*5c50*/  FFMA.FTZ R12, R179, c[0x0][0x2d0], -R110 ;  /* 0x0000b400b30c7a23 */ /* 0x000fe2000001086e */
[----:B------:R-:W-:Y:S06]  /*5c60*/  MUFU.EX2 R33, R33 ;  /* 0x0000002100217308 */ /* 0x000fec0000000800 */
[C---:B------:R-:W-:Y:S02]  /*5c70*/  HMMA.16816.F32 R176, R20.reuse, R150, RZ ;  /* 0x0000009614b0723c */ /* 0x040fe400000018ff */
        /* <DEDUP_REMOVED lines=9> */
[----:B------:R-:W-:Y:S02]  /*5d10*/  HMMA.16816.F32 R108, R20, R114, RZ ;  /* 0x00000072146c723c */ /* 0x000fe400000018ff */
[----:B------:R-:W-:Y:S06]  /*5d20*/  MUFU.EX2 R45, R45 ;  /* 0x0000002d002d7308 */ /* 0x000fec0000000800 */
[C---:B------:R-:W-:Y:S02]  /*5d30*/  HMMA.16816.F32 R156, R128.reuse, R158, RZ ;  /* 0x0000009e809c723c */ /* 0x040fe400000018ff */
[----:B------:R-:W-:Y:S06]  /*5d40*/  MUFU.EX2 R44, R44 ;  /* 0x0000002c002c7308 */ /* 0x000fec0000000800 */
[C---:B------:R-:W-:Y:S02]  /*5d50*/  HMMA.16816.F32 R148, R128.reuse, R150, RZ ;  /* 0x000000968094723c */ /* 0x040fe400000018ff */
[----:B------:R-:W-:Y:S06]  /*5d60*/  MUFU.EX2 R202, R24 ;  /* 0x0000001800ca7308 */ /* 0x000fec0000000800 */
[C---:B------:R-:W-:Y:S08]  /*5d70*/  HMMA.16816.F32 R140, R128.reuse, R142, RZ ;  /* 0x0000008e808c723c */ /* 0x040ff000000018ff */
[C---:B------:R-:W-:Y:S08]  /*5d80*/  HMMA.16816.F32 R132, R128.reuse, R134, RZ ;  /* 0x000000868084723c */ /* 0x040ff000000018ff */
[C---:B------:R-:W-:Y:S08]  /*5d90*/  HMMA.16816.F32 R80, R128.reuse, R82, RZ ;  /* 0x000000528050723c */ /* 0x040ff000000018ff */
[C---:B------:R-:W-:Y:S08]  /*5da0*/  HMMA.16816.F32 R96, R128.reuse, R98, RZ ;  /* 0x000000628060723c */ /* 0x040ff000000018ff */
[----:B------:R-:W-:Y:S08]  /*5db0*/  HMMA.16816.F32 R112, R128, R114, RZ ;  /* 0x000000728070723c */ /* 0x000ff000000018ff */
[-C--:B------:R-:W-:Y:S08]  /*5dc0*/  HMMA.16816.F32 R20, R20, R26.reuse, RZ ;  /* 0x0000001a1414723c */ /* 0x080ff000000018ff */
[----:B------:R-:W-:Y:S08]  /*5dd0*/  HMMA.16816.F32 R128, R128, R26, RZ ;  /* 0x0000001a8080723c */ /* 0x000ff000000018ff */
[C---:B------:R-:W-:Y:S08]  /*5de0*/  HMMA.16816.F32 R168, R124.reuse, R46, R168 ;  /* 0x0000002e7ca8723c */ /* 0x040ff000000018a8 */
[C---:B------:R-:W-:Y:S08]  /*5df0*/  HMMA.16816.F32 R176, R124.reuse, R42, R176 ;  /* 0x0000002a7cb0723c */ /* 0x040ff000000018b0 */
[C---:B------:R-:W-:Y:S08]  /*5e00*/  HMMA.16816.F32 R184, R124.reuse, R38, R184 ;  /* 0x000000267cb8723c */ /* 0x040ff000000018b8 */
[C---:B------:R-:W-:Y:S08]  /*5e10*/  HMMA.16816.F32 R192, R124.reuse, R34, R192 ;  /* 0x000000227cc0723c */ /* 0x040ff000000018c0 */
[C---:B------:R-:W-:Y:S08]  /*5e20*/  HMMA.16816.F32 R76, R124.reuse, R30, R76 ;  /* 0x0000001e7c4c723c */ /* 0x040ff0000000184c */
[C---:B------:R-:W-:Y:S08]  /*5e30*/  HMMA.16816.F32 R92, R124.reuse, R18, R92 ;  /* 0x000000127c5c723c */ /* 0x040ff0000000185c */
[C---:B------:R-:W-:Y:S08]  /*5e40*/  HMMA.16816.F32 R108, R124.reuse, R14, R108 ;  /* 0x0000000e7c6c723c */ /* 0x040ff0000000186c */
[-C--:B------:R-:W-:Y:S01]  /*5e50*/  HMMA.16816.F32 R124, R124, R10.reuse, R20 ;  /* 0x0000000a7c7c723c */ /* 0x080fe20000001814 */
[----:B------:R-:W1:Y:S07]  /*5e60*/  MUFU.EX2 R22, R220 ;  /* 0x000000dc00167308 */ /* 0x000e6e0000000800 */
[C---:B------:R-:W-:Y:S01]  /*5e70*/  HMMA.16816.F32 R128, R4.reuse, R10, R128 ;  /* 0x0000000a0480723c */ /* 0x040fe20000001880 */
[----:B------:R-:W3:Y:S01]  /*5e80*/  LDSM.16.MT88.4 R8, [R239+0x1000] ;  /* 0x00100000ef08783b */ /* 0x000ee20000004200 */
[----:B------:R-:W4:Y:S06]  /*5e90*/  MUFU.EX2 R20, R219 ;  /* 0x000000db00147308 */ /* 0x000f2c0000000800 */
[C---:B------:R-:W-:Y:S01]  /*5ea0*/  HMMA.16816.F32 R156, R4.reuse, R46, R156 ;  /* 0x0000002e049c723c */ /* 0x040fe2000000189c */
[----:B-1----:R-:W-:Y:S01]  /*5eb0*/  FADD.FTZ R54, R22, R54 ;  /* 0x0000003616367221 */ /* 0x002fe20000010000 */
[----:B------:R-:W-:Y:S06]  /*5ec0*/  MUFU.EX2 R21, R216 ;  /* 0x000000d800157308 */ /* 0x000fec0000000800 */
[----:B------:R-:W-:Y:S02]  /*5ed0*/  HMMA.16816.F32 R148, R4, R42, R148 ;  /* 0x0000002a0494723c */ /* 0x000fe40000001894 */
[----:B------:R-:W1:Y:S01]  /*5ee0*/  MUFU.EX2 R43, R218 ;  /* 0x000000da002b7308 */ /* 0x000e620000000800 */
[----:B----4-:R-:W-:-:S05]  /*5ef0*/  FADD.FTZ R54, R20, R54 ;  /* 0x0000003614367221 */ /* 0x010fca0000010000 */
[C---:B------:R-:W-:Y:S02]  /*5f00*/  HMMA.16816.F32 R140, R4.reuse, R38, R140 ;  /* 0x00000026048c723c */ /* 0x040fe4000000188c */
[----:B------:R-:W4:Y:S06]  /*5f10*/  MUFU.EX2 R42, R217 ;  /* 0x000000d9002a7308 */ /* 0x000f2c0000000800 */
[----:B------:R-:W-:Y:S02]  /*5f20*/  HMMA.16816.F32 R132, R4, R34, R132 ;  /* 0x000000220484723c */ /* 0x000fe40000001884 */
[----:B------:R-:W5:Y:S01]  /*5f30*/  MUFU.EX2 R39, R215 ;  /* 0x000000d700277308 */ /* 0x000f620000000800 */
[----:B-1----:R-:W-:-:S05]  /*5f40*/  FADD.FTZ R54, R43, R54 ;  /* 0x000000362b367221 */ /* 0x002fca0000010000 */
[----:B------:R-:W-:Y:S02]  /*5f50*/  HMMA.16816.F32 R80, R4, R30, R80 ;  /* 0x0000001e0450723c */ /* 0x000fe40000001850 */
[----:B------:R1:W1:Y:S01]  /*5f60*/  MUFU.EX2 R23, R17 ;  /* 0x0000001100177308 */ /* 0x0002620000000800 */
[----:B----4-:R-:W-:-:S04]  /*5f70*/  FADD.FTZ R54, R42, R54 ;  /* 0x000000362a367221 */ /* 0x010fc80000010000 */
[----:B------:R-:W-:Y:S01]  /*5f80*/  F2FP.PACK_AB R30, R197, R198 ;  /* 0x000000c6c51e723e */ /* 0x000fe200000000ff */
[----:B------:R-:W-:Y:S01]  /*5f90*/  HMMA.16816.F32 R96, R4, R18, R96 ;  /* 0x000000120460723c */ /* 0x000fe20000001860 */
[----:B------:R-:W-:Y:S01]  /*5fa0*/  F2FP.PACK_AB R31, R64, R65 ;  /* 0x00000041401f723e */ /* 0x000fe200000000ff */
[----:B------:R4:W2:Y:S01]  /*5fb0*/  MUFU.EX2 R38, R16 ;  /* 0x0000001000267308 */ /* 0x0008a20000000800 */
[----:B------:R-:W-:-:S04]  /*5fc0*/  FADD.FTZ R54, R200, R54 ;  /* 0x00000036c8367221 */ /* 0x000fc80000010000 */
[----:B------:R-:W-:Y:S01]  /*5fd0*/  F2FP.PACK_AB R18, R42, R43 ;  /* 0x0000002b2a12723e */ /* 0x000fe200000000ff */
[----:B------:R-:W-:Y:S01]  /*5fe0*/  HMMA.16816.F32 R112, R4, R14, R112 ;  /* 0x0000000e0470723c */ /* 0x000fe20000001870 */
[----:B-----5:R-:W-:Y:S01]  /*5ff0*/  F2FP.PACK_AB R19, R39, R40 ;  /* 0x000000282713723e */ /* 0x020fe200000000ff */
[----:B------:R-:W-:Y:S01]  /*6000*/  MUFU.EX2 R35, R13 ;  /* 0x0000000d00237308 */ /* 0x000fe20000000800 */
[----:B-1----:R-:W-:Y:S01]  /*6010*/  F2FP.PACK_AB R17, R41, R21 ;  /* 0x000000152911723e */ /* 0x002fe200000000ff */
[----:B------:R-:W-:Y:S02]  /*6020*/  FADD.FTZ R53, R23, R53 ;  /* 0x0000003517357221 */ /* 0x000fe40000010000 */
[----:B------:R-:W-:Y:S01]  /*6030*/  FADD.FTZ R54, R199, R54 ;  /* 0x00000036c7367221 */ /* 0x000fe20000010000 */
[----:B------:R-:W-:Y:S02]  /*6040*/  F2FP.PACK_AB R6, R36, R37 ;  /* 0x000000252406723e */ /* 0x000fe400000000ff */
[----:B------:R-:W-:Y:S01]  /*6050*/  F2FP.PACK_AB R7, R32, R33 ;  /* 0x000000212007723e */ /* 0x000fe200000000ff */
[----:B------:R-:W1:Y:S01]  /*6060*/  MUFU.EX2 R34, R12 ;  /* 0x0000000c00227308 */ /* 0x000e620000000800 */
[----:B----4-:R-:W-:Y:S01]  /*6070*/  F2FP.PACK_AB R16, R20, R22 ;  /* 0x000000161410723e */ /* 0x010fe200000000ff */
[----:B------:R-:W-:Y:S01]  /*6080*/  FADD.FTZ R54, R198, R54 ;  /* 0x00000036c6367221 */ /* 0x000fe20000010000 */
[C---:B--2---:R-:W-:Y:S01]  /*6090*/  F2FP.PACK_AB R4, R38.reuse, R23 ;  /* 0x000000172604723e */ /* 0x044fe200000000ff */
[----:B------:R-:W-:-:S04]  /*60a0*/  FADD.FTZ R53, R38, R53 ;  /* 0x0000003526357221 */ /* 0x000fc80000010000 */
[----:B---3--:R-:W-:Y:S01]  /*60b0*/  HMMA.16816.F32 R160, R16, R8, R160 ;  /* 0x0000000810a0723c */ /* 0x008fe200000018a0 */
[----:B------:R2:W-:Y:S01]  /*60c0*/  MUFU.EX2 R46, R29 ;  /* 0x0000001d002e7308 */ /* 0x0005e20000000800 */
[----:B------:R-:W-:-:S04]  /*60d0*/  FADD.FTZ R53, R37, R53 ;  /* 0x0000003525357221 */ /* 0x000fc80000010000 */
[----:B------:R-:W-:Y:S01]  /*60e0*/  FADD.FTZ R53, R36, R53 ;  /* 0x0000003524357221 */ /* 0x000fe20000010000 */
[----:B-1----:R-:W-:Y:S01]  /*60f0*/  F2FP.PACK_AB R5, R34, R35 ;  /* 0x000000232205723e */ /* 0x002fe200000000ff */
[----:B------:R-:W-:Y:S01]  /*6100*/  HMMA.16816.F32 R156, R16, R10, R156 ;  /* 0x0000000a109c723c */ /* 0x000fe2000000189c */
[----:B------:R-:W1:Y:S01]  /*6110*/  LDSM.16.MT88.4 R12, [R237+0x3000] ;  /* 0x00300000ed0c783b */ /* 0x000e620000004200 */
[----:B------:R3:W4:Y:S01]  /*6120*/  MUFU.EX2 R47, R28 ;  /* 0x0000001c002f7308 */ /* 0x0007220000000800 */
[----:B------:R-:W-:-:S04]  /*6130*/  FADD.FTZ R53, R63, R53 ;  /* 0x000000353f357221 */ /* 0x000fc80000010000 */
[----:B------:R-:W-:Y:S01]  /*6140*/  FADD.FTZ R53, R62, R53 ;  /* 0x000000353e357221 */ /* 0x000fe20000010000 */
[----:B------:R-:W-:Y:S01]  /*6150*/  HMMA.16816.F32 R164, R4, R8, R164 ;  /* 0x0000000804a4723c */ /* 0x000fe200000018a4 */
[----:B--2---:R-:W-:Y:S02]  /*6160*/  F2FP.PACK_AB R29, R66, R67 ;  /* 0x00000043421d723e */ /* 0x004fe400000000ff */
[----:B------:R-:W-:-:S04]  /*6170*/  FADD.FTZ R53, R45, R53 ;  /* 0x000000352d357221 */ /* 0x000fc80000010000 */
[----:B------:R-:W-:Y:S01]  /*6180*/  FADD.FTZ R203, R44, R53 ;  /* 0x000000352ccb7221 */ /* 0x000fe20000010000 */
[----:B------:R-:W-:Y:S01]  /*6190*/  HMMA.16816.F32 R168, R4, R10, R168 ;  /* 0x0000000a04a8723c */ /* 0x000fe200000018a8 */
[----:B------:R-:W2:Y:S01]  /*61a0*/  LDSM.16.MT88.4 R8, [R238+0x1000] ;  /* 0x00100000ee08783b */ /* 0x000ea20000004200 */
[----:B---3--:R-:W-:-:S06]  /*61b0*/  F2FP.PACK_AB R28, R199, R200 ;  /* 0x000000c8c71c723e */ /* 0x008fcc00000000ff */
[C---:B-1----:R-:W-:Y:S08]  /*61c0*/  HMMA.16816.F32 R100, R16.reuse, R12, R100 ;  /* 0x0000000c1064723c */ /* 0x042ff00000001864 */
[C---:B------:R-:W-:Y:S08]  /*61d0*/  HMMA.16816.F32 R112, R16.reuse, R14, R112 ;  /* 0x0000000e1070723c */ /* 0x040ff00000001870 */
[-C--:B--2---:R-:W-:Y:S08]  /*61e0*/  HMMA.16816.F32 R152, R16, R8.reuse, R152 ;  /* 0x000000081098723c */ /* 0x084ff00000001898 */
[----:B------:R-:W-:Y:S08]  /*61f0*/  HMMA.16816.F32 R172, R4, R8, R172 ;  /* 0x0000000804ac723c */ /* 0x000ff000000018ac */
[-C--:B------:R-:W-:Y:S08]  /*6200*/  HMMA.16816.F32 R148, R16, R10.reuse, R148 ;  /* 0x0000000a1094723c */ /* 0x080ff00000001894 */
[C---:B------:R-:W-:Y:S01]  /*6210*/  HMMA.16816.F32 R176, R4.reuse, R10, R176 ;  /* 0x0000000a04b0723c */ /* 0x040fe200000018b0 */
[----:B------:R-:W1:Y:S07]  /*6220*/  LDSM.16.MT88.4 R8, [R237+0x1000] ;  /* 0x00100000ed08783b */ /* 0x000e6e0000004200 */
[C---:B------:R-:W-:Y:S08]  /*6230*/  HMMA.16816.F32 R104, R4.reuse, R12, R104 ;  /* 0x0000000c0468723c */ /* 0x040ff00000001868 */
[----:B------:R-:W-:Y:S01]  /*6240*/  HMMA.16816.F32 R108, R4, R14, R108 ;  /* 0x0000000e046c723c */ /* 0x000fe2000000186c */
[----:B------:R-:W2:Y:S07]  /*6250*/  LDSM.16.MT88.4 R12, [R238+0x1800] ;  /* 0x00180000ee0c783b */ /* 0x000eae0000004200 */
[-C--:B-1----:R-:W-:Y:S08]  /*6260*/  HMMA.16816.F32 R144, R16, R8.reuse, R144 ;  /* 0x000000081090723c */ /* 0x082ff00000001890 */
[----:B------:R-:W-:Y:S08]  /*6270*/  HMMA.16816.F32 R180, R4, R8, R180 ;  /* 0x0000000804b4723c */ /* 0x000ff000000018b4 */
[-C--:B------:R-:W-:Y:S08]  /*6280*/  HMMA.16816.F32 R140, R16, R10.reuse, R140 ;  /* 0x0000000a108c723c */ /* 0x080ff0000000188c */
[----:B------:R-:W-:Y:S01]  /*6290*/  HMMA.16816.F32 R184, R4, R10, R184 ;  /* 0x0000000a04b8723c */ /* 0x000fe200000018b8 */
[----:B------:R-:W1:Y:S07]  /*62a0*/  LDSM.16.MT88.4 R8, [R236+0x1000] ;  /* 0x00100000ec08783b */ /* 0x000e6e0000004200 */
[C---:B--2---:R-:W-:Y:S08]  /*62b0*/  HMMA.16816.F32 R152, R28.reuse, R12, R152 ;  /* 0x0000000c1c98723c */ /* 0x044ff00000001898 */
[----:B------:R-:W-:Y:S08]  /*62c0*/  HMMA.16816.F32 R148, R28, R14, R148 ;  /* 0x0000000e1c94723c */ /* 0x000ff00000001894 */
[-C--:B-1----:R-:W-:Y:S08]  /*62d0*/  HMMA.16816.F32 R136, R16, R8.reuse, R136 ;  /* 0x000000081088723c */ /* 0x082ff00000001888 */
[----:B------:R-:W-:Y:S08]  /*62e0*/  HMMA.16816.F32 R188, R4, R8, R188 ;  /* 0x0000000804bc723c */ /* 0x000ff000000018bc */
[-C--:B------:R-:W-:Y:S08]  /*62f0*/  HMMA.16816.F32 R132, R16, R10.reuse, R132 ;  /* 0x0000000a1084723c */ /* 0x080ff00000001884 */
[----:B------:R-:W-:Y:S01]  /*6300*/  HMMA.16816.F32 R192, R4, R10, R192 ;  /* 0x0000000a04c0723c */ /* 0x000fe200000018c0 */
[----:B------:R-:W1:Y:S07]  /*6310*/  LDSM.16.MT88.4 R8, [R239+0x3000] ;  /* 0x00300000ef08783b */ /* 0x000e6e0000004200 */
        /* <DEDUP_REMOVED lines=8> */
[C---:B------:R-:W-:Y:S01]  /*63a0*/  HMMA.16816.F32 R92, R4.reuse, R10, R92 ;  /* 0x0000000a045c723c */ /* 0x040fe2000000185c */
[----:B------:R-:W1:Y:S07]  /*63b0*/  LDSM.16.MT88.4 R8, [R236+0x3000] ;  /* 0x00300000ec08783b */ /* 0x000e6e0000004200 */
[C---:B-1----:R-:W-:Y:S08]  /*63c0*/  HMMA.16816.F32 R120, R4.reuse, R8, R120 ;  /* 0x000000080478723c */ /* 0x042ff00000001878 */
[----:B------:R-:W-:Y:S07]  /*63d0*/  HMMA.16816.F32 R124, R4, R10, R124 ;  /* 0x0000000a047c723c */ /* 0x000fee000000187c */
[----:B------:R-:W-:Y:S01]  /*63e0*/  FADD.FTZ R4, R52, R201 ;  /* 0x000000c934047221 */ /* 0x000fe20000010000 */
[----:B------:R-:W-:Y:S01]  /*63f0*/  HMMA.16816.F32 R116, R16, R8, R116 ;  /* 0x000000081074723c */ /* 0x000fe20000001874 */
[----:B------:R-:W-:Y:S01]  /*6400*/  F2FP.PACK_AB R6, R44, R45 ;  /* 0x0000002d2c06723e */ /* 0x000fe200000000ff */
[----:B------:R-:W-:Y:S01]  /*6410*/  FADD.FTZ R52, R55, R59 ;  /* 0x0000003b37347221 */ /* 0x000fe20000010000 */
[----:B----4-:R-:W-:Y:S01]  /*6420*/  F2FP.PACK_AB R5, R47, R46 ;  /* 0x0000002e2f05723e */ /* 0x010fe200000000ff */
[----:B------:R-:W-:-:S02]  /*6430*/  FADD.FTZ R4, R51, R4 ;  /* 0x0000000433047221 */ /* 0x000fc40000010000 */
[----:B------:R-:W1:Y:S01]  /*6440*/  MUFU.EX2 R51, R25 ;  /* 0x0000001900337308 */ /* 0x000e620000000800 */
[----:B------:R-:W-:Y:S01]  /*6450*/  FADD.FTZ R52, R21, R52 ;  /* 0x0000003415347221 */ /* 0x000fe20000010000 */
[----:B------:R-:W-:Y:S01]  /*6460*/  HMMA.16816.F32 R128, R16, R10, R128 ;  /* 0x0000000a1080723c */ /* 0x000fe20000001880 */
[----:B------:R-:W2:Y:S01]  /*6470*/  LDSM.16.MT88.4 R8, [R237+0x1800] ;  /* 0x00180000ed08783b */ /* 0x000ea20000004200 */
[----:B------:R-:W-:Y:S01]  /*6480*/  FADD.FTZ R50, R50, R4 ;  /* 0x0000000432327221 */ /* 0x000fe20000010000 */
[----:B------:R-:W-:Y:S01]  /*6490*/  F2FP.PACK_AB R4, R62, R63 ;  /* 0x0000003f3e04723e */ /* 0x000fe200000000ff */
[----:B------:R-:W-:Y:S01]  /*64a0*/  FADD.FTZ R52, R41, R52 ;  /* 0x0000003429347221 */ /* 0x000fe20000010000 */
[----:B------:R-:W3:Y:S01]  /*64b0*/  LDSM.16.MT88.4 R16, [R239+0x1800] ;  /* 0x00180000ef10783b */ /* 0x000ee20000004200 */
[----:B------:R-:W-:Y:S02]  /*64c0*/  FADD.FTZ R50, R35, R50 ;  /* 0x0000003223327221 */ /* 0x000fe40000010000 */
[----:B------:R-:W-:Y:S01]  /*64d0*/  FADD.FTZ R52, R40, R52 ;  /* 0x0000003428347221 */ /* 0x000fe20000010000 */
[----:B------:R-:W-:Y:S01]  /*64e0*/  LDSM.16.MT88.4 R20, [R239+0x3800] ;  /* 0x00380000ef14783b */ /* 0x000fe20000004200 */
[----:B------:R-:W-:-:S02]  /*64f0*/  FADD.FTZ R50, R34, R50 ;  /* 0x0000003222327221 */ /* 0x000fc40000010000 */
[----:B------:R-:W-:Y:S01]  /*6500*/  FADD.FTZ R52, R39, R52 ;  /* 0x0000003427347221 */ /* 0x000fe20000010000 */
[----:B-1----:R-:W-:Y:S01]  /*6510*/  F2FP.PACK_AB R7, R202, R51 ;  /* 0x00000033ca07723e */ /* 0x002fe200000000ff */
[----:B------:R-:W-:Y:S02]  /*6520*/  LDSM.16.MT88.4 R24, [R236+0x1800] ;  /* 0x00180000ec18783b */ /* 0x000fe40000004200 */
[----:B------:R-:W-:Y:S02]  /*6530*/  FADD.FTZ R52, R67, R52 ;  /* 0x0000003443347221 */ /* 0x000fe40000010000 */
[----:B------:R-:W-:Y:S02]  /*6540*/  FADD.FTZ R50, R33, R50 ;  /* 0x0000003221327221 */ /* 0x000fe40000010000 */
[----:B------:R-:W-:Y:S01]  /*6550*/  FADD.FTZ R52, R66, R52 ;  /* 0x0000003442347221 */ /* 0x000fe20000010000 */
[----:B------:R-:W-:Y:S01]  /*6560*/  HMMA.16816.F32 R172, R4, R12, R172 ;  /* 0x0000000c04ac723c */ /* 0x000fe200000018ac */
[----:B------:R-:W-:-:S02]  /*6570*/  FADD.FTZ R50, R32, R50 ;  /* 0x0000003220327221 */ /* 0x000fc40000010000 */
[----:B------:R-:W-:Y:S02]  /*6580*/  FADD.FTZ R52, R65, R52 ;  /* 0x0000003441347221 */ /* 0x000fe40000010000 */
[----:B------:R-:W-:-:S03]  /*6590*/  FADD.FTZ R50, R46, R50 ;  /* 0x000000322e327221 */ /* 0x000fc60000010000 */
[----:B------:R-:W-:Y:S01]  /*65a0*/  HMMA.16816.F32 R176, R4, R14, R176 ;  /* 0x0000000e04b0723c */ /* 0x000fe200000018b0 */
[----:B------:R-:W1:Y:S01]  /*65b0*/  LDSM.16.MT88.4 R12, [R237+0x3800] ;  /* 0x00380000ed0c783b */ /* 0x000e620000004200 */
[----:B------:R-:W-:-:S04]  /*65c0*/  FADD.FTZ R50, R47, R50 ;  /* 0x000000322f327221 */ /* 0x000fc80000010000 */
[----:B------:R-:W-:-:S04]  /*65d0*/  FADD.FTZ R50, R51, R50 ;  /* 0x0000003233327221 */ /* 0x000fc80000010000 */
[----:B------:R-:W-:Y:S01]  /*65e0*/  FADD.FTZ R202, R202, R50 ;  /* 0x00000032caca7221 */ /* 0x000fe20000010000 */
[-C--:B--2---:R-:W-:Y:S08]  /*65f0*/  HMMA.16816.F32 R144, R28, R8.reuse, R144 ;  /* 0x000000081c90723c */ /* 0x084ff00000001890 */
[----:B------:R-:W-:Y:S08]  /*6600*/  HMMA.16816.F32 R180, R4, R8, R180 ;  /* 0x0000000804b4723c */ /* 0x000ff000000018b4 */
[-C--:B------:R-:W-:Y:S08]  /*6610*/  HMMA.16816.F32 R140, R28, R10.reuse, R140 ;  /* 0x0000000a1c8c723c */ /* 0x080ff0000000188c */
[----:B------:R-:W-:Y:S01]  /*6620*/  HMMA.16816.F32 R184, R4, R10, R184 ;  /* 0x0000000a04b8723c */ /* 0x000fe200000018b8 */
[----:B------:R-:W2:Y:S07]  /*6630*/  LDSM.16.MT88.4 R8, [R236+0x3800] ;  /* 0x00380000ec08783b */ /* 0x000eae0000004200 */
[-C--:B---3--:R-:W-:Y:S08]  /*6640*/  HMMA.16816.F32 R160, R28, R16.reuse, R160 ;  /* 0x000000101ca0723c */ /* 0x088ff000000018a0 */
[----:B------:R-:W-:Y:S08]  /*6650*/  HMMA.16816.F32 R164, R4, R16, R164 ;  /* 0x0000001004a4723c */ /* 0x000ff000000018a4 */
[-C--:B------:R-:W-:Y:S08]  /*6660*/  HMMA.16816.F32 R156, R28, R18.reuse, R156 ;  /* 0x000000121c9c723c */ /* 0x080ff0000000189c */
[----:B------:R-:W-:Y:S01]  /*6670*/  HMMA.16816.F32 R168, R4, R18, R168 ;  /* 0x0000001204a8723c */ /* 0x000fe200000018a8 */
[----:B------:R-:W3:Y:S07]  /*6680*/  LDSM.16.MT88.4 R16, [R238+0x3800] ;  /* 0x00380000ee10783b */ /* 0x000eee0000004200 */
[-C--:B-1----:R-:W-:Y:S08]  /*6690*/  HMMA.16816.F32 R100, R28, R12.reuse, R100 ;  /* 0x0000000c1c64723c */ /* 0x082ff00000001864 */
[----:B------:R-:W-:Y:S07]  /*66a0*/  HMMA.16816.F32 R104, R4, R12, R104 ;  /* 0x0000000c0468723c */ /* 0x000fee0000001868 */
[----:B------:R-:W-:Y:S01]  /*66b0*/  @P4 IMAD.HI.U32 R12, R221, c[0x0][0x2c8], RZ ;  /* 0x0000b200dd0c4a27 */ /* 0x000fe200078e00ff */
[----:B------:R-:W-:Y:S01]  /*66c0*/  MOV R13, R221 ;  /* 0x000000dd000d7202 */ /* 0x000fe20000000f00 */
[----:B--2---:R-:W-:Y:S03]  /*66d0*/  HMMA.16816.F32 R116, R28, R8, R116 ;  /* 0x000000081c74723c */ /* 0x004fe60000001874 */
[----:B------:R-:W-:-:S04]  /*66e0*/  @P4 SHF.R.U32.HI R13, RZ, c[0x0][0x2cc], R12 ;  /* 0x0000b300ff0d4a19 */ /* 0x000fc8000001160c */
[----:B------:R-:W-:Y:S01]  /*66f0*/  IADD3 R49, R13, -c[0x0][0x168], R49 ;  /* 0x80005a000d317a10 */ /* 0x000fe20007ffe031 */
[----:B------:R-:W-:Y:S07]  /*6700*/  HMMA.16816.F32 R120, R4, R8, R120 ;  /* 0x000000080478723c */ /* 0x000fee0000001878 */
[----:B------:R-:W-:Y:S01]  /*6710*/  SHF.R.S32.HI R8, RZ, 0x1f, R49 ;  /* 0x0000001fff087819 */ /* 0x000fe20000011431 */
[----:B---3--:R-:W-:Y:S03]  /*6720*/  HMMA.16816.F32 R84, R28, R16, R84 ;  /* 0x000000101c54723c */ /* 0x008fe60000001854 */
[----:B------:R-:W-:-:S04]  /*6730*/  LEA.HI R49, R8, R49, RZ, 0x6 ;  /* 0x0000003108317211 */ /* 0x000fc800078f30ff */
[----:B------:R-:W-:Y:S01]  /*6740*/  SHF.R.S32.HI R49, RZ, 0x6, R49 ;  /* 0x00000006ff317819 */ /* 0x000fe20000011431 */
[C---:B------:R-:W-:Y:S07]  /*6750*/  HMMA.16816.F32 R88, R4.reuse, R16, R88 ;  /* 0x000000100458723c */ /* 0x040fee0000001858 */
[----:B------:R-:W-:Y:S01]  /*6760*/  IADD3 R16, R48, -0x2, RZ ;  /* 0xfffffffe30107810 */ /* 0x000fe20007ffe0ff */
[----:B------:R-:W-:Y:S01]  /*6770*/  HMMA.16816.F32 R188, R4, R24, R188 ;  /* 0x0000001804bc723c */ /* 0x000fe200000018bc */
[----:B------:R-:W-:-:S03]  /*6780*/  IMNMX R17, RZ, R49, !PT ;  /* 0x00000031ff117217 */ /* 0x000fc60007800200 */
[----:B------:R1:W-:Y:S01]  /*6790*/  STL [R1+0x78], R16 ;  /* 0x0000781001007387 */ /* 0x0003e20000100800 */
[----:B------:R-:W-:-:S03]  /*67a0*/  ISETP.GE.AND P0, PT, R16, R17, PT ;  /* 0x000000111000720c */ /* 0x000fc60003f06270 */
[C---:B------:R-:W-:Y:S01]  /*67b0*/  HMMA.16816.F32 R192, R4.reuse, R26, R192 ;  /* 0x0000001a04c0723c */ /* 0x040fe200000018c0 */
[----:B------:R1:W-:Y:S07]  /*67c0*/  STL [R1+0x7c], R17 ;  /* 0x00007c1101007387 */ /* 0x0003ee0000100800 */
[C---:B------:R-:W-:Y:S08]  /*67d0*/  HMMA.16816.F32 R72, R4.reuse, R20, R72 ;  /* 0x000000140448723c */ /* 0x040ff00000001848 */
[C---:B------:R-:W-:Y:S08]  /*67e0*/  HMMA.16816.F32 R76, R4.reuse, R22, R76 ;  /* 0x00000016044c723c */ /* 0x040ff0000000184c */
[C---:B------:R-:W-:Y:S08]  /*67f0*/  HMMA.16816.F32 R92, R4.reuse, R18, R92 ;  /* 0x00000012045c723c */ /* 0x040ff0000000185c */
[C---:B------:R-:W-:Y:S08]  /*6800*/  HMMA.16816.F32 R108, R4.reuse, R14, R108 ;  /* 0x0000000e046c723c */ /* 0x040ff0000000186c */
[----:B------:R-:W-:Y:S07]  /*6810*/  HMMA.16816.F32 R124, R4, R10, R124 ;  /* 0x0000000a047c723c */ /* 0x000fee000000187c */
[----:B------:R-:W-:Y:S01]  /*6820*/  FADD.FTZ R5, R197, R54 ;  /* 0x00000036c5057221 */ /* 0x000fe20000010000 */
[----:B------:R-:W-:Y:S01]  /*6830*/  HMMA.16816.F32 R136, R28, R24, R136 ;  /* 0x000000181c88723c */ /* 0x000fe20000001888 */
[----:B------:R-:W-:-:S03]  /*6840*/  FADD.FTZ R4, R64, R52 ;  /* 0x0000003440047221 */ /* 0x000fc60000010000 */
[----:B------:R1:W-:Y:S04]  /*6850*/  STL [R1+0x70], R5 ;  /* 0x0000700501007387 */ /* 0x0003e80000100800 */
[----:B------:R1:W-:Y:S01]  /*6860*/  STL [R1+0x74], R4 ;  /* 0x0000740401007387 */ /* 0x0003e20000100800 */
[C---:B------:R-:W-:Y:S08]  /*6870*/  HMMA.16816.F32 R132, R28.reuse, R26, R132 ;  /* 0x0000001a1c84723c */ /* 0x040ff00000001884 */
[C---:B------:R-:W-:Y:S08]  /*6880*/  HMMA.16816.F32 R68, R28.reuse, R20, R68 ;  /* 0x000000141c44723c */ /* 0x040ff00000001844 */
[C---:B------:R-:W-:Y:S08]  /*6890*/  HMMA.16816.F32 R80, R28.reuse, R22, R80 ;  /* 0x000000161c50723c */ /* 0x040ff00000001850 */
[C---:B------:R-:W-:Y:S08]  /*68a0*/  HMMA.16816.F32 R96, R28.reuse, R18, R96 ;  /* 0x000000121c60723c */ /* 0x040ff00000001860 */
[C---:B------:R-:W-:Y:S08]  /*68b0*/  HMMA.16816.F32 R112, R28.reuse, R14, R112 ;  /* 0x0000000e1c70723c */ /* 0x040ff00000001870 */
[----:B------:R-:W-:Y:S01]  /*68c0*/  HMMA.16816.F32 R128, R28, R10, R128 ;  /* 0x0000000a1c80723c */ /* 0x000fe20000001880 */
[----:B------:R-:W-:Y:S01]  /*68d0*/  @!UPT UIADD3 URZ, URZ, URZ, URZ ;  /* 0x0000003f3f3ff290 */ /* 0x000fe2000fffe03f */
[----:B------:R-:W-:Y:S11]  /*68e0*/  @!P0 BRA `(.L_x_1649) ;  /* 0x000051c000008947 */ /* 0x000ff60003800000 */
[----:B-1----:R-:W-:Y:S01]  /*68f0*/  MOV R197, R0 ;  /* 0x0000000000c57202 */ /* 0x002fe20000000f00 */
[----:B------:R-:W-:Y:S01]  /*6900*/  IMAD.MOV.U32 R0, RZ, RZ, R16 ;  /* 0x000000ffff007224 */ /* 0x000fe200078e0010 */
[----:B------:R-:W-:Y:S01]  /*6910*/  MOV R200, R2 ;  /* 0x0000000200c87202 */ /* 0x000fe20000000f00 */
[----:B------:R-:W-:Y:S01]  /*6920*/  IMAD.MOV.U32 R198, RZ, RZ, R196 ;  /* 0x000000ffffc67224 */ /* 0x000fe200078e00c4 */
[----:B------:R-:W-:-:S02]  /*6930*/  MOV R199, R3 ;  /* 0x0000000300c77202 */ /* 0x000fc40000000f00 */
[----:B------:R1:W-:Y:S05]  /*6940*/  STL [R1+0x78], R0 ;  /* 0x0000780001007387 */ /* 0x0003ea0000100800 */
.L_x_1660:
[----:B-1----:R-:W2:Y:S01]  /*6950*/  LDL R0, [R1+0x78] ;  /* 0x0000780001007983 */ /* 0x002ea20000100800 */
[----:B------:R-:W-:Y:S04]  /*6960*/  DEPBAR.LE SB0, 0x0 ;  /* 0x000080000000791a */ /* 0x000fe80000000000 */
[----:B------:R-:W-:Y:S01]  /*6970*/  WARPSYNC 0xffffffff ;  /* 0xffffffff00007948 */ /* 0x000fe20003800000 */
[----:B------:R-:W-:Y:S06]  /*6980*/  BAR.SYNC.DEFER_BLOCKING 0x0 ;  /* 0x0000000000007b1d */ /* 0x000fec0000010000 */
[----:B------:R1:W3:Y:S01]  /*6990*/  LDSM.16.M88.4 R64, [R244] ;  /* 0x00000000f440783b */ /* 0x0002e20000000200 */
[----:B------:R-:W-:Y:S03]  /*69a0*/  BSSY B0, `(.L_x_1650) ;  /* 0x0000057000007945 */ /* 0x000fe60003800000 */
[----:B------:R1:W4:Y:S04]  /*69b0*/  LDSM.16.M88.4 R60, [R244+0x2000] ;  /* 0x00200000f43c783b */ /* 0x0003280000000200 */
[----:B------:R1:W1:Y:S04]  /*69c0*/  LDSM.16.M88.4 R16, [R243] ;  /* 0x00000000f310783b */ /* 0x0002680000000200 */
[----:B------:R1:W1:Y:S04]  /*69d0*/  LDSM.16.M88.4 R32, [R243+0x800] ;  /* 0x00080000f320783b */ /* 0x0002680000000200 */
[----:B------:R1:W1:Y:S04]  /*69e0*/  LDSM.16.M88.4 R48, [R243+0x1000] ;  /* 0x00100000f330783b */ /* 0x0002680000000200 */
[----:B------:R1:W1:Y:S04]  /*69f0*/  LDSM.16.M88.4 R204, [R243+0x1800] ;  /* 0x00180000f3cc783b */ /* 0x0002680000000200 */
[----:B------:R1:W1:Y:S04]  /*6a00*/  LDSM.16.M88.4 R208, [R242] ;  /* 0x00000000f2d0783b */ /* 0x0002680000000200 */
[----:B------:R1:W1:Y:S04]  /*6a10*/  LDSM.16.M88.4 R216, [R242+0x2000] ;  /* 0x00200000f2d8783b */ /* 0x0002680000000200 */
[----:B------:R1:W1:Y:S04]  /*6a20*/  LDSM.16.M88.4 R212, [R235] ;  /* 0x00000000ebd4783b */ /* 0x0002680000000200 */
[----:B------:R1:W1:Y:S04]  /*6a30*/  LDSM.16.M88.4 R220, [R235+0x800] ;  /* 0x00080000ebdc783b */ /* 0x0002680000000200 */
[----:B------:R1:W1:Y:S04]  /*6a40*/  LDSM.16.M88.4 R224, [R235+0x1000] ;  /* 0x00100000ebe0783b */ /* 0x0002680000000200 */
[----:B------:R1:W1:Y:S01]  /*6a50*/  LDSM.16.M88.4 R228, [R235+0x1800] ;  /* 0x00180000ebe4783b */ /* 0x0002620000000200 */
[----:B--2---:R-:W-:Y:S11]  /*6a60*/  ISETP.GE.AND P0, PT, R0, RZ, PT ;  /* 0x000000ff0000720c */ /* 0x004ff60003f06270 */
[----:B------:R-:W-:Y:S02]  /*6a70*/  @!UPT UIADD3 URZ, URZ, URZ, URZ ;  /* 0x0000003f3f3ff290 */ /* 0x000fe4000fffe03f */
[----:B------:R-:W-:-:S05]  /*6a80*/  @!P0 BRA `(.L_x_1651) ;  /* 0x0000048000008947 */ /* 0x000fca0003800000 */
[----:B-1-34-:R-:W2:Y:S01]  /*6a90*/  LDL R9, [R1+0x48] ;  /* 0x0000480001097983 */ /* 0x01aea20000100800 */
[----:B------:R-:W-:Y:S03]  /*6aa0*/  SHF.L.U64.HI R10, R250, 0x1, R245 ;  /* 0x00000001fa0a7819 */ /* 0x000fe600000102f5 */
[----:B------:R-:W3:Y:S04]  /*6ab0*/  LDL R8, [R1+0x44] ;  /* 0x0000440001087983 */ /* 0x000ee80000100800 */
[----:B------:R-:W4:Y:S04]  /*6ac0*/  LDL.64 R6, [R1+0x58] ;  /* 0x0000580001067983 */ /* 0x000f280000100a00 */
[----:B------:R-:W5:Y:S04]  /*6ad0*/  LDL R5, [R1+0x30] ;  /* 0x0000300001057983 */ /* 0x000f680000100800 */
[----:B------:R-:W4:Y:S01]  /*6ae0*/  LDL R4, [R1+0xc] ;  /* 0x00000c0001047983 */ /* 0x000f220000100800 */
[----:B--2---:R-:W-:Y:S01]  /*6af0*/  IMAD.WIDE.U32 R2, R9, c[0x0][0x208], RZ ;  /* 0x0000820009027a25 */ /* 0x004fe200078e00ff */
[----:B------:R-:W-:Y:S02]  /*6b00*/  SHF.R.S32.HI R0, RZ, 0x1f, R9 ;  /* 0x0000001fff007819 */ /* 0x000fe40000011409 */
[----:B---3--:R-:W-:Y:S03]  /*6b10*/  SHF.R.S32.HI R11, RZ, 0x1f, R8 ;  /* 0x0000001fff0b7819 */ /* 0x008fe60000011408 */
[----:B------:R-:W-:Y:S02]  /*6b20*/  IMAD R0, R0, c[0x0][0x208], RZ ;  /* 0x0000820000007a24 */ /* 0x000fe400078e02ff */
[----:B------:R-:W-:Y:S02]  /*6b30*/  IMAD R11, R11, c[0x0][0x218], RZ ;  /* 0x000086000b0b7a24 */ /* 0x000fe400078e02ff */
[----:B------:R-:W-:Y:S02]  /*6b40*/  IMAD R0, R9, c[0x0][0x20c], R0 ;  /* 0x0000830009007a24 */ /* 0x000fe400078e0200 */
[C---:B------:R-:W-:Y:S02]  /*6b50*/  IMAD R11, R8.reuse, c[0x0][0x21c], R11 ;  /* 0x00008700080b7a24 */ /* 0x040fe400078e020b */
[----:B------:R-:W-:Y:S04]  /*6b60*/  IMAD.IADD R3, R3, 0x1, R0 ;  /* 0x0000000103037824 */ /* 0x000fe800078e0200 */
[----:B------:R-:W-:Y:S05]  /*6b70*/  IMAD.WIDE.U32 R2, R8, c[0x0][0x218], R2 ;  /* 0x0000860008027a25 */ /* 0x000fea00078e0002 */
[----:B----4-:R-:W-:Y:S02]  /*6b80*/  IADD3 R0, P0, R6, R2, RZ ;  /* 0x0000000206007210 */ /* 0x010fe40007f1e0ff */
[----:B------:R-:W-:Y:S02]  /*6b90*/  SHF.L.U64.HI R2, R4, 0x1, R246 ;  /* 0x0000000104027819 */ /* 0x000fe400000102f6 */
[----:B-----5:R-:W-:Y:S02]  /*6ba0*/  IADD3.X R11, R5, R3, R11, P0, !PT ;  /* 0x00000003050b7210 */ /* 0x020fe400007fe40b */
[----:B------:R-:W-:Y:S02]  /*6bb0*/  LEA R12, P0, R0, c[0x0][0x1f8], 0x1 ;  /* 0x00007e00000c7a11 */ /* 0x000fe400078008ff */
[----:B------:R-:W-:Y:S02]  /*6bc0*/  SHF.L.U32 R3, R250, 0x1, RZ ;  /* 0x00000001fa037819 */ /* 0x000fe400000006ff */
[----:B------:R-:W-:Y:S01]  /*6bd0*/  LEA.HI.X R11, R0, c[0x0][0x1fc], R11, 0x1, P0 ;  /* 0x00007f00000b7a11 */ /* 0x000fe200000f0c0b */
[----:B------:R-:W-:Y:S01]  /*6be0*/  IMAD.SHL.U32 R0, R4, 0x2, RZ ;  /* 0x0000000204007824 */ /* 0x000fe200078e00ff */
[----:B------:R-:W-:-:S05]  /*6bf0*/  BRA.DIV ~URZ, `(.L_x_1652) ;  /* 0x0000e3027f007947 */ /* 0x000fca000b800000 */
[----:B------:R1:W2:Y:S02]  /*6c00*/  SHFL.IDX PT, R13, R11, RZ, 0x181f ;  /* 0x00181fff0b0d7589 */ /* 0x0002a400000e0000 */
.L_x_1739:
[----:B------:R-:W-:-:S05]  /*6c10*/  BRA.DIV ~URZ, `(.L_x_1653) ;  /* 0x0000e3527f007947 */ /* 0x000fca000b800000 */
[----:B------:R-:W3:Y:S04]  /*6c20*/  LDL R4, [R1+0xc] ;  /* 0x00000c0001047983 */ /* 0x000ee80000100800 */
[----:B------:R-:W4:Y:S01]  /*6c30*/  SHFL.IDX PT, R6, R12, RZ, 0x181f ;  /* 0x00181fff0c067589 */ /* 0x000f2200000e0000 */
[----:B---3--:R-:W-:Y:S02]  /*6c40*/  ISETP.GE.AND P2, PT, R4, c[0x0][0x1d4], PT ;  /* 0x0000750004007a0c */ /* 0x008fe40003f46270 */
[CC--:B----4-:R-:W-:Y:S02]  /*6c50*/  IADD3 R4, P0, R6.reuse, R0.reuse, RZ ;  /* 0x0000000006047210 */ /* 0x0d0fe40007f1e0ff */
[-C--:B------:R-:W-:Y:S03]  /*6c60*/  IADD3 R8, P5, R6, R3.reuse, RZ ;  /* 0x0000000306087210 */ /* 0x080fe60007fbe0ff */
[C---:B--2---:R-:W-:Y:S01]  /*6c70*/  IMAD.X R5, R13.reuse, 0x1, R2, P0 ;  /* 0x000000010d057824 */ /* 0x044fe200000e0602 */
[----:B------:R-:W-:Y:S01]  /*6c80*/  ISETP.GE.AND P0, PT, R250, c[0x0][0x1d4], PT ;  /* 0x00007500fa007a0c */ /* 0x000fe20003f06270 */
[----:B------:R-:W-:Y:S04]  /*6c90*/  IMAD.X R9, R13, 0x1, R10, P5 ;  /* 0x000000010d097824 */ /* 0x000fe800028e060a */
[----:B------:R-:W-:Y:S01]  /*6ca0*/  @!PT LDS RZ, [RZ] ;  /* 0x00000000fffff984 */ /* 0x000fe20000000800 */
[----:B------:R-:W-:Y:S01]  /*6cb0*/  @!PT LDS RZ, [RZ] ;  /* 0x00000000fffff984 */ /* 0x000fe20000000800 */
[----:B------:R2:W-:Y:S08]  /*6cc0*/  LDGSTS.E.BYPASS.LTC128B.128 [R251+0x100], [R4.64], !P2 ;  /* 0x0010000004fb7fae */ /* 0x0005f0000d101d46 */
[----:B------:R3:W-:Y:S04]  /*6cd0*/  LDGSTS.E.BYPASS.LTC128B.128 [R251+0x2100], [R8.64], !P0 ;  /* 0x0210000008fb7fae */ /* 0x0007e8000c101d46 */
[----:B--2---:R-:W2:Y:S04]  /*6ce0*/  SHFL.IDX PT, R4, R12, 0x1, 0x181f ;  /* 0x00381f000c047f89 */ /* 0x004ea800000e0000 */
[----:B------:R-:W4:Y:S01]  /*6cf0*/  SHFL.IDX PT, R5, R11, 0x1, 0x181f ;  /* 0x00381f000b057f89 */ /* 0x000f2200000e0000 */
[CC--:B--2---:R-:W-:Y:S02]  /*6d00*/  IADD3 R6, P6, R4.reuse, R0.reuse, RZ ;  /* 0x0000000004067210 */ /* 0x0c4fe40007fde0ff */
[-C--:B------:R-:W-:Y:S02]  /*6d10*/  IADD3 R14, P5, R4, R3.reuse, RZ ;  /* 0x00000003040e7210 */ /* 0x080fe40007fbe0ff */
[----:B------:R-:W2:Y:S01]  /*6d20*/  SHFL.IDX PT, R4, R12, 0x2, 0x181f ;  /* 0x00581f000c047f89 */ /* 0x000ea200000e0000 */
[C---:B----4-:R-:W-:Y:S02]  /*6d30*/  IMAD.X R7, R5.reuse, 0x1, R2, P6 ;  /* 0x0000000105077824 */ /* 0x050fe400030e0602 */
[----:B------:R-:W-:Y:S02]  /*6d40*/  IMAD.X R15, R5, 0x1, R10, P5 ;  /* 0x00000001050f7824 */ /* 0x000fe400028e060a */
[----:B------:R-:W4:Y:S04]  /*6d50*/  SHFL.IDX PT, R5, R11, 0x2, 0x181f ;  /* 0x00581f000b057f89 */ /* 0x000f2800000e0000 */
[----:B------:R2:W-:Y:S04]  /*6d60*/  LDGSTS.E.BYPASS.LTC128B.128 [R251+0x900], [R6.64], !P2 ;  /* 0x0090000006fb7fae */ /* 0x0005e8000d101d46 */
[----:B------:R5:W-:Y:S04]  /*6d70*/  LDGSTS.E.BYPASS.LTC128B.128 [R251+0x2900], [R14.64], !P0 ;  /* 0x029000000efb7fae */ /* 0x000be8000c101d46 */
[----:B-1----:R-:W1:Y:S01]  /*6d80*/  SHFL.IDX PT, R11, R11, 0x3, 0x181f ;  /* 0x00781f000b0b7f89 */ /* 0x002e6200000e0000 */
[C---:B--2---:R-:W-:Y:S02]  /*6d90*/  IADD3 R6, P5, R4.reuse, R0, RZ ;  /* 0x0000000004067210 */ /* 0x044fe40007fbe0ff */
[----:B-----5:R-:W-:Y:S03]  /*6da0*/  SEL R15, RZ, 0x10, P2 ;  /* 0x00000010ff0f7807 */ /* 0x020fe60001000000 */
[C---:B----4-:R-:W-:Y:S01]  /*6db0*/  IMAD.X R7, R5.reuse, 0x1, R2, P5 ;  /* 0x0000000105077824 */ /* 0x050fe200028e0602 */
[----:B------:R-:W-:Y:S04]  /*6dc0*/  SEL R14, RZ, 0x10, P0 ;  /* 0x00000010ff0e7807 */ /* 0x000fe80000000000 */
[----:B------:R2:W-:Y:S02]  /*6dd0*/  LDGSTS.E.BYPASS.LTC128B.128 [R251+0x1100], [R6.64], !P2 ;  /* 0x0110000006fb7fae */ /* 0x0005e4000d101d46 */
[----:B--2---:R-:W-:Y:S05]  /*6de0*/  IADD3 R6, P5, R4, R3, RZ ;  /* 0x0000000304067210 */ /* 0x004fea0007fbe0ff */
[----:B------:R-:W-:Y:S02]  /*6df0*/  IMAD.X R7, R5, 0x1, R10, P5 ;  /* 0x0000000105077824 */ /* 0x000fe400028e060a */
[----:B------:R3:W2:Y:S04]  /*6e00*/  SHFL.IDX PT, R5, R12, 0x3, 0x181f ;  /* 0x00781f000c057f89 */ /* 0x0006a800000e0000 */
[----:B------:R3:W-:Y:S02]  /*6e10*/  LDGSTS.E.BYPASS.LTC128B.128 [R251+0x3100], [R6.64], !P0 ;  /* 0x0310000006fb7fae */ /* 0x0007e4000c101d46 */
.L_x_1740:
[C---:B-1----:R-:W-:Y:S02]  /*6e20*/  IADD3 R4, -R15.reuse, 0x10, RZ ;  /* 0x000000100f047810 */ /* 0x042fe40007ffe1ff */
[----:B------:R-:W-:Y:S02]  /*6e30*/  ISETP.NE.U32.AND P6, PT, R15, RZ, PT ;  /* 0x000000ff0f00720c */ /* 0x000fe40003fc5070 */
[----:B------:R-:W-:Y:S02]  /*6e40*/  LOP3.LUT R4, R4, 0xf, RZ, 0xc0, !PT ;  /* 0x0000000f04047812 */ /* 0x000fe400078ec0ff */
[----:B------:R-:W-:Y:S02]  /*6e50*/  ISETP.NE.U32.AND P5, PT, R14, RZ, PT ;  /* 0x000000ff0e00720c */ /* 0x000fe40003fa5070 */
[----:B--23--:R-:W-:Y:S02]  /*6e60*/  IADD3 R6, P2, P0, R4, R5, R0 ;  /* 0x0000000504067210 */ /* 0x00cfe4000785e000 */
[----:B------:R-:W-:Y:S02]  /*6e70*/  IADD3 R0, -R14, 0x10, RZ ;  /* 0x000000100e007810 */ /* 0x000fe40007ffe1ff */
[----:B------:R-:W-:Y:S02]  /*6e80*/  IADD3.X R7, RZ, R11, R2, P2, P0 ;  /* 0x0000000bff077210 */ /* 0x000fe400017e0402 */
[----:B------:R-:W-:Y:S03]  /*6e90*/  LOP3.LUT R0, R0, 0xf, RZ, 0xc0, !PT ;  /* 0x0000000f00007812 */ /* 0x000fe600078ec0ff */
[----:B------:R-:W-:Y:S01]  /*6ea0*/  @!PT LDS RZ, [RZ] ;  /* 0x00000000fffff984 */ /* 0x000fe20000000800 */
[----:B------:R-:W-:Y:S01]  /*6eb0*/  @!PT LDS RZ, [RZ] ;  /* 0x00000000fffff984 */ /* 0x000fe20000000800 */
[----:B------:R-:W-:Y:S01]  /*6ec0*/  @!PT LDS RZ, [RZ] ;  /* 0x00000000fffff984 */ /* 0x000fe20000000800 */
[----:B------:R1:W-:Y:S01]  /*6ed0*/  LDGSTS.E.BYPASS.LTC128B.128.ZFILL [R251+0x1900], [R6.64], P6 ;  /* 0x0190000006fb7fae */ /* 0x0003e2000b141d46 */
[----:B------:R-:W-:Y:S04]  /*6ee0*/  IADD3 R2, P2, P0, R0, R5, R3 ;  /* 0x0000000500027210 */ /* 0x000fe8000785e003 */
[----:B------:R-:W-:Y:S05]  /*6ef0*/  IADD3.X R3, RZ, R11, R10, P2, P0 ;  /* 0x0000000bff037210 */ /* 0x000fea00017e040a */
[----:B------:R1:W-:Y:S04]  /*6f00*/  LDGSTS.E.BYPASS.LTC128B.128.ZFILL [R251+0x3900], [R2.64], P5 ;  /* 0x0390000002fb7fae */ /* 0x0003e8000a941d46 */
.L_x_1651:
[----:B-1-34-:R-:W-:Y:S05]  /*6f10*/  BSYNC B0 ;  /* 0x0000000000007941 */ /* 0x01afea0003800000 */
.L_x_1650:
[----:B------:R-:W0:Y:S01]  /*6f20*/  LDGDEPBAR ;  /* 0x00000000000079af */ /* 0x000e220000000000 */
[----:B------:R-:W-:Y:S01]  /*6f30*/  WARPSYNC 0xffffffff ;  /* 0xffffffff00007948 */ /* 0x000fe20003800000 */
[-C--:B------:R-:W-:Y:S01]  /*6f40*/  HMMA.16816.F32 R4, R64, R16.reuse, RZ ;  /* 0x000000104004723c */ /* 0x080fe200000018ff */
[----:B------:R-:W-:Y:S07]  /*6f50*/  BSSY B0, `(.L_x_1654) ;  /* 0x0000182000007945 */ /* 0x000fee0003800000 */
        /* <DEDUP_REMOVED lines=15> */
[----:B------:R-:W-:Y:S07]  /*7050*/  LDSM.16.M88.4 R204, [R241] ;  /* 0x00000000f1cc783b */ /* 0x000fee0000000200 */
[-C--:B------:R-:W-:Y:S08]  /*7060*/  HMMA.16816.F32 R4, R208, R212.reuse, R4 ;  /* 0x000000d4d004723c */ /* 0x080ff00000001804 */
[C---:B------:R-:W-:Y:S08]  /*7070*/  HMMA.16816.F32 R8, R216.reuse, R212, R8 ;  /* 0x000000d4d808723c */ /* 0x040ff00000001808 */
[-C--:B------:R-:W-:Y:S08]  /*7080*/  HMMA.16816.F32 R12, R216, R214.reuse, R12 ;  /* 0x000000d6d80c723c */ /* 0x080ff0000000180c */
[C---:B------:R-:W-:Y:S01]  /*7090*/  HMMA.16816.F32 R16, R208.reuse, R214, R16 ;  /* 0x000000d6d010723c */ /* 0x040fe20000001810 */
[----:B------:R-:W1:Y:S07]  /*70a0*/  LDSM.16.M88.4 R212, [R234] ;  /* 0x00000000ead4783b */ /* 0x000e6e0000000200 */
        /* <DEDUP_REMOVED lines=20> */
[----:B------:R-:W-:Y:S07]  /*71f0*/  LDSM.16.M88.4 R212, [R232+-0x2000] ;  /* 0xffe00000e8d4783b */ /* 0x000fee0000000200 */
[-C--:B---3--:R-:W-:Y:S08]  /*7200*/  HMMA.16816.F32 R20, R204, R208.reuse, R20 ;  /* 0x000000d0cc14723c */ /* 0x088ff00000001814 */
        /* <DEDUP_REMOVED lines=12> */
[----:B------:R-:W-:Y:S07]  /*72d0*/  LDSM.16.M88.4 R220, [R232+-0x1000] ;  /* 0xfff00000e8dc783b */ /* 0x000fee0000000200 */
[----:B------:R-:W-:Y:S01]  /*72e0*/  HMMA.16816.F32 R64, R204, R226, R64 ;  /* 0x000000e2cc40723c */ /* 0x000fe20000001840 */
[----:B------:R-:W3:Y:S07]  /*72f0*/  LDSM.16.M88.4 R204, [R232+-0x1800] ;  /* 0xffe80000e8cc783b */ /* 0x000eee0000000200 */
[-C--:B-1----:R-:W-:Y:S01]  /*7300*/  HMMA.16816.F32 R4, R208, R212.reuse, R4 ;  /* 0x000000d4d004723c */ /* 0x082fe20000001804 */
[----:B------:R-:W1:Y:S07]  /*7310*/  LDSM.16.M88.4 R224, [R232+-0x800] ;  /* 0xfff80000e8e0783b */ /* 0x000e6e0000000200 */
        /* <DEDUP_REMOVED lines=39> */
[----:B------:R-:W-:Y:S07]  /*7590*/  LDSM.16.M88.4 R220, [R235+0x3000] ;  /* 0x00300000ebdc783b */ /* 0x000fee0000000200 */
[----:B------:R-:W-:Y:S01]  /*75a0*/  HMMA.16816.F32 R64, R204, R226, R64 ;  /* 0x000000e2cc40723c */ /* 0x000fe20000001840 */
[----:B------:R-:W2:Y:S07]  /*75b0*/  LDSM.16.M88.4 R204, [R235+0x2800] ;  /* 0x00280000ebcc783b */ /* 0x000eae0000000200 */
[-C--:B-1----:R-:W-:Y:S01]  /*75c0*/  HMMA.16816.F32 R4, R208, R212.reuse, R4 ;  /* 0x000000d4d004723c */ /* 0x082fe20000001804 */
[----:B------:R-:W1:Y:S07]  /*75d0*/  LDSM.16.M88.4 R224, [R235+0x3800] ;  /* 0x00380000ebe0783b */ /* 0x000e6e0000000200 */
        /* <DEDUP_REMOVED lines=30> */
[----:B------:R-:W1:Y:S07]  /*77c0*/  LDSM.16.M88.4 R216, [R232] ;  /* 0x00000000e8d8783b */ /* 0x000e6e0000000200 */
[-C--:B----4-:R-:W-:Y:S08]  /*77d0*/  HMMA.16816.F32 R36, R204, R208.reuse, R36 ;  /* 0x000000d0cc24723c */ /* 0x090ff00000001824 */
[C---:B------:R-:W-:Y:S08]  /*77e0*/  HMMA.16816.F32 R40, R220.reuse, R208, R40 ;  /* 0x000000d0dc28723c */ /* 0x040ff00000001828 */
[-C--:B------:R-:W-:Y:S08]  /*77f0*/  HMMA.16816.F32 R44, R220, R210.reuse, R44 ;  /* 0x000000d2dc2c723c */ /* 0x080ff0000000182c */
[C---:B------:R-:W-:Y:S01]  /*7800*/  HMMA.16816.F32 R48, R204.reuse, R210, R48 ;  /* 0x000000d2cc30723c */ /* 0x040fe20000001830 */
[----:B------:R-:W3:Y:S07]  /*7810*/  LDSM.16.M88.4 R208, [R233+0x6000] ;  /* 0x00600000e9d0783b */ /* 0x000eee0000000200 */
[-C--:B--2---:R-:W-:Y:S08]  /*7820*/  HMMA.16816.F32 R52, R204, R224.reuse, R52 ;  /* 0x000000e0cc34723c */ /* 0x084ff00000001834 */
[C---:B------:R-:W-:Y:S08]  /*7830*/  HMMA.16816.F32 R56, R220.reuse, R224, R56 ;  /* 0x000000e0dc38723c */ /* 0x040ff00000001838 */
[-C--:B------:R-:W-:Y:S01]  /*7840*/  HMMA.16816.F32 R60, R220, R226.reuse, R60 ;  /* 0x000000e2dc3c723c */ /* 0x080fe2000000183c */
[----:B------:R-:W2:Y:S07]  /*7850*/  LDL R220, [R1+0x78] ;  /* 0x0000780001dc7983 */ /* 0x000eae0000100800 */
[----:B------:R-:W-:Y:S08]  /*7860*/  HMMA.16816.F32 R64, R204, R226, R64 ;  /* 0x000000e2cc40723c */ /* 0x000ff00000001840 */
[-C--:B-1----:R-:W-:Y:S08]  /*7870*/  HMMA.16816.F32 R4, R212, R216.reuse, R4 ;  /* 0x000000d8d404723c */ /* 0x082ff00000001804 */
[C---:B---3--:R-:W-:Y:S08]  /*7880*/  HMMA.16816.F32 R8, R208.reuse, R216, R8 ;  /* 0x000000d8d008723c */ /* 0x048ff00000001808 */
[-C--:B------:R-:W-:Y:S08]  /*7890*/  HMMA.16816.F32 R12, R208, R218.reuse, R12 ;  /* 0x000000dad00c723c */ /* 0x080ff0000000180c */
[----:B------:R-:W-:Y:S01]  /*78a0*/  FMUL.FTZ R7, R7, c[0x0][0x320] ;  /* 0x0000c80007077a20 */ /* 0x000fe20000410000 */
[C---:B------:R-:W-:Y:S03]  /*78b0*/  HMMA.16816.F32 R16, R212.reuse, R218, R16 ;  /* 0x000000dad410723c */ /* 0x040fe60000001810 */
[----:B------:R1:W3:Y:S01]  /*78c0*/  MUFU.TANH R196, R7 ;  /* 0x0000000700c47308 */ /* 0x0002e20000002400 */
[----:B------:R-:W-:Y:S02]  /*78d0*/  FMUL.FTZ R0, R4, c[0x0][0x320] ;  /* 0x0000c80004007a20 */ /* 0x000fe40000410000 */
[----:B------:R-:W-:Y:S02]  /*78e0*/  FMUL.FTZ R2, R5, c[0x0][0x320] ;  /* 0x0000c80005027a20 */ /* 0x000fe40000410000 */
[----:B------:R-:W-:Y:S04]  /*78f0*/  FMUL.FTZ R3, R6, c[0x0][0x320] ;  /* 0x0000c80006037a20 */ /* 0x000fe80000410000 */
[----:B------:R-:W-:Y:S01]  /*7900*/  FMUL.FTZ R8, R8, c[0x0][0x320] ;  /* 0x0000c80008087a20 */ /* 0x000fe20000410000 */
[----:B------:R-:W4:Y:S01]  /*7910*/  MUFU.TANH R0, R0 ;  /* 0x0000000000007308 */ /* 0x000f220000002400 */
        /* <DEDUP_REMOVED lines=8> */
[----:B-1----:R-:W1:Y:S01]  /*79a0*/  LDSM.16.M88.4 R4, [R232+0x800] ;  /* 0x00080000e804783b */ /* 0x002e620000000200 */
[----:B------:R-:W-:Y:S02]  /*79b0*/  FMUL.FTZ R16, R16, c[0x0][0x320] ;  /* 0x0000c80010107a20 */ /* 0x000fe40000410000 */
[----:B------:R-:W-:Y:S02]  /*79c0*/  FMUL.FTZ R17, R17, c[0x0][0x320] ;  /* 0x0000c80011117a20 */ /* 0x000fe40000410000 */
[----:B------:R-:W-:Y:S01]  /*79d0*/  FMUL.FTZ R18, R18, c[0x0][0x320] ;  /* 0x0000c80012127a20 */ /* 0x000fe20000410000 */
[----:B------:R-:W1:Y:S01]  /*79e0*/  MUFU.TANH R204, R9 ;  /* 0x0000000900cc7308 */ /* 0x000e620000002400 */
[----:B------:R-:W-:Y:S09]  /*79f0*/  FMUL.FTZ R19, R19, c[0x0][0x320] ;  /* 0x0000c80013137a20 */ /* 0x000ff20000410000 */
[----:B------:R-:W1:Y:S10]  /*7a00*/  MUFU.TANH R205, R10 ;  /* 0x0000000a00cd7308 */ /* 0x000e740000002400 */
[----:B------:R5:W2:Y:S10]  /*7a10*/  MUFU.TANH R206, R11 ;  /* 0x0000000b00ce7308 */ /* 0x000ab40000002400 */
[----:B------:R-:W2:Y:S01]  /*7a20*/  MUFU.TANH R2, R2 ;  /* 0x0000000200027308 */ /* 0x000ea20000002400 */
[-C--:B-1----:R-:W-:Y:S09]  /*7a30*/  HMMA.16816.F32 R20, R212, R4.reuse, R20 ;  /* 0x00000004d414723c */ /* 0x082ff20000001814 */
[----:B------:R-:W1:Y:S01]  /*7a40*/  MUFU.TANH R3, R3 ;  /* 0x0000000300037308 */ /* 0x000e620000002400 */
[C---:B------:R-:W-:Y:S01]  /*7a50*/  HMMA.16816.F32 R24, R208.reuse, R4, R24 ;  /* 0x00000004d018723c */ /* 0x040fe20000001818 */
[----:B-----5:R-:W5:Y:S08]  /*7a60*/  LDSM.16.M88.4 R8, [R232+0x1000] ;  /* 0x00100000e808783b */ /* 0x020f700000000200 */
[----:B------:R-:W1:Y:S01]  /*7a70*/  MUFU.TANH R12, R12 ;  /* 0x0000000c000c7308 */ /* 0x000e620000002400 */
[-C--:B------:R-:W-:Y:S04]  /*7a80*/  HMMA.16816.F32 R28, R208, R6.reuse, R28 ;  /* 0x00000006d01c723c */ /* 0x080fe8000000181c */
[----:B------:R-:W-:Y:S04]  /*7a90*/  FMUL.FTZ R20, R20, c[0x0][0x320] ;  /* 0x0000c80014147a20 */ /* 0x000fe80000410000 */
[C---:B------:R-:W-:Y:S01]  /*7aa0*/  HMMA.16816.F32 R32, R212.reuse, R6, R32 ;  /* 0x00000006d420723c */ /* 0x040fe20000001820 */
[----:B------:R-:W1:Y:S01]  /*7ab0*/  MUFU.TANH R13, R13 ;  /* 0x0000000d000d7308 */ /* 0x000e620000002400 */
[----:B------:R-:W1:Y:S01]  /*7ac0*/  LDSM.16.M88.4 R4, [R232+0x1800] ;  /* 0x00180000e804783b */ /* 0x000e620000000200 */
[----:B------:R-:W-:Y:S04]  /*7ad0*/  DEPBAR.LE SB0, 0x0 ;  /* 0x000080000000791a */ /* 0x000fe80000000000 */
[----:B------:R-:W-:Y:S02]  /*7ae0*/  FMUL.FTZ R21, R21, c[0x0][0x320] ;  /* 0x0000c80015157a20 */ /* 0x000fe40000410000 */
[----:B------:R-:W-:Y:S02]  /*7af0*/  FMUL.FTZ R22, R22, c[0x0][0x320] ;  /* 0x0000c80016167a20 */ /* 0x000fe40000410000 */
[----:B------:R-:W1:Y:S01]  /*7b00*/  MUFU.TANH R14, R14 ;  /* 0x0000000e000e7308 */ /* 0x000e620000002400 */
[----:B------:R-:W-:Y:S01]  /*7b10*/  BAR.SYNC.DEFER_BLOCKING 0x0 ;  /* 0x0000000000007b1d */ /* 0x000fe20000010000 */
[----:B------:R-:W-:Y:S02]  /*7b20*/  FMUL.FTZ R23, R23, c[0x0][0x320] ;  /* 0x0000c80017177a20 */ /* 0x000fe40000410000 */
[----:B------:R-:W-:Y:S02]  /*7b30*/  FMUL.FTZ R24, R24, c[0x0][0x320] ;  /* 0x0000c80018187a20 */ /* 0x000fe40000410000 */
[----:B------:R-:W-:Y:S02]  /*7b40*/  FMUL.FTZ R25, R25, c[0x0][0x320] ;  /* 0x0000c80019197a20 */ /* 0x000fe40000410000 */
[----:B------:R-:W-:Y:S02]  /*7b50*/  FMUL.FTZ R26, R26, c[0x0][0x320] ;  /* 0x0000c8001a1a7a20 */ /* 0x000fe40000410000 */
[----:B------:R-:W1:Y:S01]  /*7b60*/  MUFU.TANH R15, R15 ;  /* 0x0000000f000f7308 */ /* 0x000e620000002400 */
[----:B------:R-:W-:Y:S02]  /*7b70*/  FMUL.FTZ R27, R27, c[0x0][0x320] ;  /* 0x0000c8001b1b7a20 */ /* 0x000fe40000410000 */
[----:B------:R-:W-:Y:S01]  /*7b80*/  FMUL.FTZ R28, R28, c[0x0][0x320] ;  /* 0x0000c8001c1c7a20 */ /* 0x000fe20000410000 */
[-C--:B-----5:R-:W-:Y:S05]  /*7b90*/  HMMA.16816.F32 R36, R212, R8.reuse, R36 ;  /* 0x00000008d424723c */ /* 0x0a0fea0000001824 */
[----:B------:R-:W-:Y:S01]  /*7ba0*/  FMUL.FTZ R29, R29, c[0x0][0x320] ;  /* 0x0000c8001d1d7a20 */ /* 0x000fe20000410000 */
[----:B------:R-:W1:Y:S01]  /*7bb0*/  MUFU.TANH R16, R16 ;  /* 0x0000001000107308 */ /* 0x000e620000002400 */
[----:B------:R-:W-:Y:S01]  /*7bc0*/  FMUL.FTZ R30, R30, c[0x0][0x320] ;  /* 0x0000c8001e1e7a20 */ /* 0x000fe20000410000 */
[C---:B------:R-:W-:Y:S04]  /*7bd0*/  HMMA.16816.F32 R40, R208.reuse, R8, R40 ;  /* 0x00000008d028723c */ /* 0x040fe80000001828 */
[----:B------:R-:W-:Y:S02]  /*7be0*/  FMUL.FTZ R31, R31, c[0x0][0x320] ;  /* 0x0000c8001f1f7a20 */ /* 0x000fe40000410000 */
[----:B------:R-:W-:Y:S02]  /*7bf0*/  FMUL.FTZ R32, R32, c[0x0][0x320] ;  /* 0x0000c80020207a20 */ /* 0x000fe40000410000 */
[----:B------:R-:W2:Y:S01]  /*7c00*/  MUFU.TANH R17, R17 ;  /* 0x0000001100117308 */ /* 0x000ea20000002400 */
[-C--:B------:R-:W-:Y:S03]  /*7c10*/  HMMA.16816.F32 R44, R208, R10.reuse, R44 ;  /* 0x0000000ad02c723c */ /* 0x080fe6000000182c */
[----:B------:R-:W-:Y:S02]  /*7c20*/  FMUL.FTZ R33, R33, c[0x0][0x320] ;  /* 0x0000c80021217a20 */ /* 0x000fe40000410000 */
[----:B------:R-:W-:Y:S02]  /*7c30*/  FMUL.FTZ R34, R34, c[0x0][0x320] ;  /* 0x0000c80022227a20 */ /* 0x000fe40000410000 */
[----:B------:R-:W-:Y:S01]  /*7c40*/  FMUL.FTZ R35, R35, c[0x0][0x320] ;  /* 0x0000c80023237a20 */ /* 0x000fe20000410000 */
[C---:B------:R-:W-:Y:S01]  /*7c50*/  HMMA.16816.F32 R48, R212.reuse, R10, R48 ;  /* 0x0000000ad430723c */ /* 0x040fe20000001830 */
[----:B------:R-:W2:Y:S03]  /*7c60*/  MUFU.TANH R18, R18 ;  /* 0x0000001200127308 */ /* 0x000ea60000002400 */
[----:B------:R-:W-:Y:S02]  /*7c70*/  FMUL.FTZ R36, R36, c[0x0][0x320] ;  /* 0x0000c80024247a20 */ /* 0x000fe40000410000 */
[----:B------:R-:W-:Y:S02]  /*7c80*/  FMUL.FTZ R37, R37, c[0x0][0x320] ;  /* 0x0000c80025257a20 */ /* 0x000fe40000410000 */
[-C--:B-1----:R-:W-:Y:S03]  /*7c90*/  HMMA.16816.F32 R52, R212, R4.reuse, R52 ;  /* 0x00000004d434723c */ /* 0x082fe60000001834 */
[----:B------:R-:W1:Y:S01]  /*7ca0*/  MUFU.TANH R19, R19 ;  /* 0x0000001300137308 */ /* 0x000e620000002400 */
[----:B------:R-:W-:Y:S02]  /*7cb0*/  FMUL.FTZ R38, R38, c[0x0][0x320] ;  /* 0x0000c80026267a20 */ /* 0x000fe40000410000 */
[----:B------:R-:W-:Y:S02]  /*7cc0*/  FMUL.FTZ R39, R39, c[0x0][0x320] ;  /* 0x0000c80027277a20 */ /* 0x000fe40000410000 */
[C---:B------:R-:W-:Y:S04]  /*7cd0*/  HMMA.16816.F32 R56, R208.reuse, R4, R56 ;  /* 0x00000004d038723c */ /* 0x040fe80000001838 */
[----:B------:R-:W-:Y:S01]  /*7ce0*/  FMUL.FTZ R40, R40, c[0x0][0x320] ;  /* 0x0000c80028287a20 */ /* 0x000fe20000410000 */
[----:B------:R-:W1:Y:S01]  /*7cf0*/  MUFU.TANH R20, R20 ;  /* 0x0000001400147308 */ /* 0x000e620000002400 */
[----:B------:R-:W-:Y:S02]  /*7d00*/  FMUL.FTZ R41, R41, c[0x0][0x320] ;  /* 0x0000c80029297a20 */ /* 0x000fe40000410000 */
[-C--:B------:R-:W-:Y:S04]  /*7d10*/  HMMA.16816.F32 R60, R208, R6.reuse, R60 ;  /* 0x00000006d03c723c */ /* 0x080fe8000000183c */
[----:B------:R-:W-:Y:S02]  /*7d20*/  FMUL.FTZ R51, R51, c[0x0][0x320] ;  /* 0x0000c80033337a20 */ /* 0x000fe40000410000 */
[----:B------:R-:W-:Y:S01]  /*7d30*/  FMUL.FTZ R42, R42, c[0x0][0x320] ;  /* 0x0000c8002a2a7a20 */ /* 0x000fe20000410000 */
[----:B------:R-:W1:Y:S01]  /*7d40*/  MUFU.TANH R21, R21 ;  /* 0x0000001500157308 */ /* 0x000e620000002400 */
[----:B------:R-:W-:Y:S04]  /*7d50*/  HMMA.16816.F32 R64, R212, R6, R64 ;  /* 0x00000006d440723c */ /* 0x000fe80000001840 */
[----:B------:R-:W-:Y:S02]  /*7d60*/  FMUL.FTZ R43, R43, c[0x0][0x320] ;  /* 0x0000c8002b2b7a20 */ /* 0x000fe40000410000 */
[----:B------:R-:W-:Y:S02]  /*7d70*/  FMUL.FTZ R10, R44, c[0x0][0x320] ;  /* 0x0000c8002c0a7a20 */ /* 0x000fe40000410000 */
[----:B------:R-:W-:Y:S01]  /*7d80*/  FMUL.FTZ R11, R45, c[0x0][0x320] ;  /* 0x0000c8002d0b7a20 */ /* 0x000fe20000410000 */
        /* <DEDUP_REMOVED lines=17> */
[----:B------:R5:W2:Y:S01]  /*7ea0*/  MUFU.TANH R218, R64 ;  /* 0x0000004000da7308 */ /* 0x000aa20000002400 */
[----:B------:R-:W-:Y:S02]  /*7eb0*/  FMUL.FTZ R56, R56, c[0x0][0x320] ;  /* 0x0000c80038387a20 */ /* 0x000fe40000410000 */
[----:B------:R-:W-:Y:S02]  /*7ec0*/  FMUL.FTZ R57, R57, c[0x0][0x320] ;  /* 0x0000c80039397a20 */ /* 0x000fe40000410000 */
[----:B------:R-:W-:Y:S02]  /*7ed0*/  FMUL.FTZ R58, R58, c[0x0][0x320] ;  /* 0x0000c8003a3a7a20 */ /* 0x000fe40000410000 */
[----:B------:R-:W-:Y:S02]  /*7ee0*/  FMUL.FTZ R60, R60, c[0x0][0x320] ;  /* 0x0000c8003c3c7a20 */ /* 0x000fe40000410000 */
[----:B------:R-:W-:Y:S01]  /*7ef0*/  FMUL.FTZ R66, R66, c[0x0][0x320] ;  /* 0x0000c80042427a20 */ /* 0x000fe20000410000 */
[----:B------:R-:W2:Y:S01]  /*7f00*/  MUFU.TANH R23, R23 ;  /* 0x0000001700177308 */ /* 0x000ea20000002400 */
[----:B-1----:R-:W-:Y:S09]  /*7f10*/  FMUL.FTZ R61, R63, c[0x0][0x320] ;  /* 0x0000c8003f3d7a20 */ /* 0x002ff20000410000 */
[----:B------:R-:W1:Y:S01]  /*7f20*/  MUFU.TANH R24, R24 ;  /* 0x0000001800187308 */ /* 0x000e620000002400 */
[----:B-----5:R-:W-:Y:S09]  /*7f30*/  FMUL.FTZ R64, R67, c[0x0][0x320] ;  /* 0x0000c80043407a20 */ /* 0x020ff20000410000 */
[----:B------:R-:W1:Y:S10]  /*7f40*/  MUFU.TANH R25, R25 ;  /* 0x0000001900197308 */ /* 0x000e740000002400 */
[----:B------:R-:W1:Y:S01]  /*7f50*/  MUFU.TANH R26, R26 ;  /* 0x0000001a001a7308 */ /* 0x000e620000002400 */
[----:B--2---:R-:W-:Y:S09]  /*7f60*/  ISETP.GE.AND P0, PT, R220, 0x1, PT ;  /* 0x00000001dc00780c */ /* 0x004ff20003f06270 */
        /* <DEDUP_REMOVED lines=33> */
[----:B------:R-:W1:Y:S10]  /*8180*/  MUFU.TANH R62, R62 ;  /* 0x0000003e003e7308 */ /* 0x000e740000002400 */
[----:B------:R-:W1:Y:S10]  /*8190*/  MUFU.TANH R61, R61 ;  /* 0x0000003d003d7308 */ /* 0x000e740000002400 */
[----:B------:R-:W1:Y:S10]  /*81a0*/  MUFU.TANH R51, R51 ;  /* 0x0000003300337308 */ /* 0x000e740000002400 */
[----:B------:R1:W1:Y:S10]  /*81b0*/  MUFU.TANH R214, R66 ;  /* 0x0000004200d67308 */ /* 0x0002740000002400 */
[----:B------:R-:W1:Y:S01]  /*81c0*/  MUFU.TANH R64, R64 ;  /* 0x0000004000407308 */ /* 0x000e620000002400 */
[----:B------:R-:W-:-:S05]  /*81d0*/  @!P0 BRA `(.L_x_1655) ;  /* 0x0000059000008947 */ /* 0x000fca0003800000 */
[----:B--234-:R-:W2:Y:S01]  /*81e0*/  LDL R219, [R1+0x4c] ;  /* 0x00004c0001db7983 */ /* 0x01cea20000100800 */
[----:B-1----:R-:W-:Y:S01]  /*81f0*/  IMAD.MOV.U32 R49, RZ, RZ, RZ ;  /* 0x000000ffff317224 */ /* 0x002fe200078e00ff */
[C---:B------:R-:W-:Y:S01]  /*8200*/  SHF.L.U64.HI R54, R250.reuse, 0x1, R245 ;  /* 0x00000001fa367819 */ /* 0x040fe200000102f5 */
[----:B------:R-:W-:Y:S01]  /*8210*/  IMAD.SHL.U32 R53, R250, 0x2, RZ ;  /* 0x00000002fa357824 */ /* 0x000fe200078e00ff */
[----:B------:R-:W3:Y:S04]  /*8220*/  LDL R225, [R1+0x4] ;  /* 0x0000040001e17983 */ /* 0x000ee80000100800 */
[----:B------:R-:W4:Y:S04]  /*8230*/  LDL.64 R8, [R1+0x68] ;  /* 0x0000680001087983 */ /* 0x000f280000100a00 */
[----:B------:R-:W5:Y:S04]  /*8240*/  LDL R230, [R1+0x38] ;  /* 0x0000380001e67983 */ /* 0x000f680000100800 */
[----:B------:R-:W2:Y:S04]  /*8250*/  LDL.64 R226, [R1+0x60] ;  /* 0x0000600001e27983 */ /* 0x000ea80000100a00 */
[----:B------:R-:W2:Y:S04]  /*8260*/  LDL R228, [R1+0x34] ;  /* 0x0000340001e47983 */ /* 0x000ea80000100800 */
[----:B------:R-:W2:Y:S02]  /*8270*/  LDL R229, [R1+0xc] ;  /* 0x00000c0001e57983 */ /* 0x000ea40000100800 */
[C---:B--2---:R-:W-:Y:S01]  /*8280*/  SHF.L.U64.HI R52, R229.reuse, 0x1, R246 ;  /* 0x00000001e5347819 */ /* 0x044fe200000102f6 */
[----:B------:R-:W-:Y:S01]  /*8290*/  IMAD R4, R220, 0x40, R219 ;  /* 0x00000040dc047824 */ /* 0x000fe200078e02db */
[----:B------:R-:W-:Y:S04]  /*82a0*/  SHF.L.U32 R50, R229, 0x1, RZ ;  /* 0x00000001e5327819 */ /* 0x000fe800000006ff */
[----:B---3--:R-:W-:Y:S05]  /*82b0*/  IADD3 R4, R4, -0x40, R225 ;  /* 0xffffffc004047810 */ /* 0x008fea0007ffe0e1 */
[----:B------:R-:W-:Y:S04]  /*82c0*/  @P3 IMAD.HI.U32 R6, R4, c[0x0][0x2bc], RZ ;  /* 0x0000af0004063a27 */ /* 0x000fe800078e00ff */
[----:B------:R-:W-:Y:S01]  /*82d0*/  IMAD.MOV.U32 R5, RZ, RZ, R4 ;  /* 0x000000ffff057224 */ /* 0x000fe200078e0004 */
[----:B------:R-:W-:Y:S04]  /*82e0*/  @P3 SHF.R.U32.HI R5, RZ, c[0x0][0x2c0], R6 ;  /* 0x0000b000ff053a19 */ /* 0x000fe80000011606 */
[C---:B----4-:R-:W-:Y:S04]  /*82f0*/  @!P1 IADD3 R7, P0, R5.reuse, R8, RZ ;  /* 0x0000000805079210 */ /* 0x050fe80007f1e0ff */
[----:B-----5:R-:W-:Y:S02]  /*8300*/  @!P1 LEA.HI.X.SX32 R6, R5, R230, 0x1, P0 ;  /* 0x000000e605069211 */ /* 0x020fe400000f0eff */
[----:B------:R-:W-:Y:S02]  /*8310*/  @!P1 LEA R8, P0, R7, c[0x0][0x2a0], 0x2 ;  /* 0x0000a80007089a11 */ /* 0x000fe400078010ff */
[----:B------:R-:W-:Y:S02]  /*8320*/  IADD3 R5, -R5, RZ, RZ ;  /* 0x000000ff05057210 */ /* 0x000fe40007ffe1ff */
[----:B------:R-:W-:Y:S03]  /*8330*/  @!P1 LEA.HI.X R9, R7, c[0x0][0x2a4], R6, 0x2, P0 ;  /* 0x0000a90007099a11 */ /* 0x000fe600000f1406 */
[----:B------:R-:W-:Y:S02]  /*8340*/  IMAD R48, R5, c[0x0][0x2b8], R4 ;  /* 0x0000ae0005307a24 */ /* 0x000fe400078e0204 */
[----:B------:R-:W2:Y:S02]  /*8350*/  @!P1 LDG.E R49, [R8.64] ;  /* 0x0000000608319981 */ /* 0x000ea4000c1e1900 */
[----:B------:R-:W-:Y:S01]  /*8360*/  IMAD.WIDE.U32 R4, R48, c[0x0][0x1e0], RZ ;  /* 0x0000780030047a25 */ /* 0x000fe200078e00ff */
[----:B------:R-:W-:Y:S01]  /*8370*/  SHF.R.S32.HI R6, RZ, 0x1f, R48 ;  /* 0x0000001fff067819 */ /* 0x000fe20000011430 */
[----:B------:R2:W-:Y:S04]  /*8380*/  STL [R1+0x48], R48 ;  /* 0x0000483001007387 */ /* 0x0005e80000100800 */
[----:B------:R-:W-:Y:S04]  /*8390*/  IMAD R6, R6, c[0x0][0x1e0], RZ ;  /* 0x0000780006067a24 */ /* 0x000fe800078e02ff */
[----:B------:R-:W-:Y:S04]  /*83a0*/  IMAD R6, R48, c[0x0][0x1e4], R6 ;  /* 0x0000790030067a24 */ /* 0x000fe800078e0206 */
[----:B------:R-:W-:Y:S01]  /*83b0*/  IMAD.IADD R5, R5, 0x1, R6 ;  /* 0x0000000105057824 */ /* 0x000fe200078e0206 */
[----:B--2---:R-:W-:Y:S01]  /*83c0*/  SHF.R.S32.HI R48, RZ, 0x1f, R49 ;  /* 0x0000001fff307819 */ /* 0x004fe20000011431 */
[----:B------:R1:W-:Y:S02]  /*83d0*/  STL [R1+0x44], R49 ;  /* 0x0000443101007387 */ /* 0x0003e40000100800 */
[C---:B------:R-:W-:Y:S04]  /*83e0*/  IMAD.WIDE.U32 R4, R49.reuse, c[0x0][0x1f0], R4 ;  /* 0x00007c0031047a25 */ /* 0x040fe800078e0004 */
[----:B------:R-:W-:Y:S01]  /*83f0*/  IMAD R48, R48, c[0x0][0x1f0], RZ ;  /* 0x00007c0030307a24 */ /* 0x000fe200078e02ff */
[----:B------:R-:W-:Y:S03]  /*8400*/  IADD3 R4, P0, R226, R4, RZ ;  /* 0x00000004e2047210 */ /* 0x000fe60007f1e0ff */
[----:B------:R-:W-:Y:S05]  /*8410*/  IMAD R48, R49, c[0x0][0x1f4], R48 ;  /* 0x00007d0031307a24 */ /* 0x000fea00078e0230 */
[----:B------:R-:W-:Y:S02]  /*8420*/  IADD3.X R48, R228, R5, R48, P0, !PT ;  /* 0x00000005e4307210 */ /* 0x000fe400007fe430 */
[C---:B-1----:R-:W-:Y:S04]  /*8430*/  LEA R49, P0, R4.reuse, c[0x0][0x1c8], 0x1 ;  /* 0x0000720004317a11 */ /* 0x042fe800078008ff */
[----:B------:R-:W-:Y:S01]  /*8440*/  LEA.HI.X R48, R4, c[0x0][0x1cc], R48, 0x1, P0 ;  /* 0x0000730004307a11 */ /* 0x000fe200000f0c30 */
[----:B------:R-:W-:-:S06]  /*8450*/  BRA.DIV ~URZ, `(.L_x_1656) ;  /* 0x0000d0427f007947 */ /* 0x000fcc000b800000 */
[----:B------:R1:W2:Y:S02]  /*8460*/  SHFL.IDX PT, R55, R48, RZ, 0x181f ;  /* 0x00181fff30377589 */ /* 0x0002a400000e0000 */
.L_x_1741:
        /* <DEDUP_REMOVED lines=33> */
.L_x_1742:
[C---:B-1----:R-:W-:Y:S02]  /*8680*/  IADD3 R4, -R57.reuse, 0x10, RZ ;  /* 0x0000001039047810 */ /* 0x042fe40007ffe1ff */
[----:B------:R-:W-:Y:S02]  /*8690*/  ISETP.NE.U32.AND P5, PT, R57, RZ, PT ;  /* 0x000000ff3900720c */ /* 0x000fe40003fa5070 */
[----:B------:R-:W-:Y:S04]  /*86a0*/  LOP3.LUT R4, R4, 0xf, RZ, 0xc0, !PT ;  /* 0x0000000f04047812 */ /* 0x000fe800078ec0ff */
[-C--:B--23--:R-:W-:Y:S02]  /*86b0*/  IADD3 R6, P2, P0, R4, R5.reuse, R50 ;  /* 0x0000000504067210 */ /* 0x08cfe4000785e032 */
[----:B------:R-:W-:Y:S02]  /*86c0*/  IADD3 R4, -R56, 0x10, RZ ;  /* 0x0000001038047810 */ /* 0x000fe40007ffe1ff */
[-C--:B------:R-:W-:Y:S02]  /*86d0*/  IADD3.X R7, RZ, R48.reuse, R52, P2, P0 ;  /* 0x00000030ff077210 */ /* 0x080fe400017e0434 */
[----:B------:R-:W-:Y:S03]  /*86e0*/  LOP3.LUT R4, R4, 0xf, RZ, 0xc0, !PT ;  /* 0x0000000f04047812 */ /* 0x000fe600078ec0ff */
[----:B------:R-:W-:Y:S01]  /*86f0*/  @!PT LDS RZ, [RZ] ;  /* 0x00000000fffff984 */ /* 0x000fe20000000800 */
[----:B------:R-:W-:Y:S01]  /*8700*/  @!PT LDS RZ, [RZ] ;  /* 0x00000000fffff984 */ /* 0x000fe20000000800 */
[----:B------:R-:W-:Y:S01]  /*8710*/  @!PT LDS RZ, [RZ] ;  /* 0x00000000fffff984 */ /* 0x000fe20000000800 */
[----:B------:R1:W-:Y:S01]  /*8720*/  LDGSTS.E.BYPASS.LTC128B.128.ZFILL [R251+0x5900], [R6.64], P5 ;  /* 0x0590000006fb7fae */ /* 0x0003e2000a941d46 */
[----:B------:R-:W-:Y:S02]  /*8730*/  ISETP.NE.U32.AND P5, PT, R56, RZ, PT ;  /* 0x000000ff3800720c */ /* 0x000fe40003fa5070 */
[----:B------:R-:W-:Y:S04]  /*8740*/  IADD3 R4, P2, P0, R4, R5, R53 ;  /* 0x0000000504047210 */ /* 0x000fe8000785e035 */
[----:B------:R-:W-:Y:S07]  /*8750*/  IADD3.X R5, RZ, R48, R54, P2, P0 ;  /* 0x00000030ff057210 */ /* 0x000fee00017e0436 */
[----:B------:R1:W-:Y:S02]  /*8760*/  LDGSTS.E.BYPASS.LTC128B.128.ZFILL [R251+0x7900], [R4.64], P5 ;  /* 0x0790000004fb7fae */ /* 0x0003e4000a941d46 */
.L_x_1655:
[----:B--234-:R-:W-:Y:S05]  /*8770*/  BSYNC B0 ;  /* 0x0000000000007941 */ /* 0x01cfea0003800000 */
.L_x_1654:
[----:B-1----:R-:W-:Y:S01]  /*8780*/  MOV R5, 0xffffffc0 ;  /* 0xffffffc000057802 */ /* 0x002fe20000000f00 */
[----:B------:R-:W2:Y:S04]  /*8790*/  LDL R4, [R1+0x3c] ;  /* 0x00003c0001047983 */ /* 0x000ea80000100800 */
[----:B------:R-:W3:Y:S04]  /*87a0*/  LDL R6, [R1+0x78] ;  /* 0x0000780001067983 */ /* 0x000ee80000100800 */
[----:B------:R-:W0:Y:S01]  /*87b0*/  LDGDEPBAR ;  /* 0x00000000000079af */ /* 0x000e220000000000 */
[----:B--2---:R-:W-:Y:S01]  /*87c0*/  IADD3 R7, R252, R4, RZ ;  /* 0x00000004fc077210 */ /* 0x004fe20007ffe0ff */
[----:B---3--:R-:W-:Y:S04]  /*87d0*/  IMAD R5, R6, R5, 0x1 ;  /* 0x0000000106057424 */ /* 0x008fe800078e0205 */
[----:B------:R-:W-:Y:S01]  /*87e0*/  @P4 IMAD.HI.U32 R4, R7, c[0x0][0x2c8], RZ ;  /* 0x0000b20007044a27 */ /* 0x000fe200078e00ff */
[----:B------:R-:W-:Y:S04]  /*87f0*/  IADD3 R5, -R248, R5, RZ ;  /* 0x00000005f8057210 */ /* 0x000fe80007ffe1ff */
[----:B------:R-:W-:Y:S02]  /*8800*/  @P4 SHF.R.U32.HI R7, RZ, c[0x0][0x2cc], R4 ;  /* 0x0000b300ff074a19 */ /* 0x000fe40000011604 */
[----:B------:R-:W-:Y:S05]  /*8810*/  MOV R4, c[0x0][0x2ac] ;  /* 0x0000ab0000047a02 */ /* 0x000fea0000000f00 */
[----:B------:R-:W-:Y:S05]  /*8820*/  IMAD R5, R4, c[0x0][0x1d0], R5 ;  /* 0x0000740004057a24 */ /* 0x000fea00078e0205 */
[----:B------:R-:W-:Y:S01]  /*8830*/  IADD3 R63, R5, -c[0x0][0x168], RZ ;  /* 0x80005a00053f7a10 */ /* 0x000fe20007ffe0ff */
[----:B------:R-:W-:-:S05]  /*8840*/  BRA.DIV ~URZ, `(.L_x_1658) ;  /* 0x0000d1f27f007947 */ /* 0x000fca000b800000 */
[----:B------:R1:W2:Y:S02]  /*8850*/  SHFL.IDX PT, R5, R7, RZ, 0x1c1f ;  /* 0x001c1fff07057589 */ /* 0x0002a400000e0000 */
.L_x_1743:
[----:B--2---:R-:W-:Y:S05]  /*8860*/  IMAD.IADD R5, R63, 0x1, R5 ;  /* 0x000000013f057824 */ /* 0x004fea00078e0205 */
[C---:B------:R-:W-:Y:S02]  /*8870*/  ISETP.GT.AND P6, PT, R5.reuse, RZ, PT ;  /* 0x000000ff0500720c */ /* 0x040fe40003fc4270 */
[C---:B------:R-:W-:Y:S02]  /*8880*/  ISETP.GT.AND P5, PT, R5.reuse, 0x1, PT ;  /* 0x000000010500780c */ /* 0x040fe40003fa4270 */
[C---:B------:R-:W-:Y:S02]  /*8890*/  ISETP.GT.AND P2, PT, R5.reuse, 0x8, PT ;  /* 0x000000080500780c */ /* 0x040fe40003f44270 */
        /* <DEDUP_REMOVED lines=30> */
[----:B------:R-:W2:Y:S08]  /*8a80*/  SHFL.IDX PT, R2, R7, 0x1, 0x1c1f ;  /* 0x003c1f0007027f89 */ /* 0x000eb000000e0000 */
[----:B------:R-:W3:Y:S08]  /*8a90*/  SHFL.IDX PT, R0, R7, 0x2, 0x1c1f ;  /* 0x005c1f0007007f89 */ /* 0x000ef000000e0000 */
[----:B-1----:R-:W1:Y:S01]  /*8aa0*/  SHFL.IDX PT, R7, R7, 0x3, 0x1c1f ;  /* 0x007c1f0007077f89 */ /* 0x002e6200000e0000 */
[C---:B--2---:R-:W-:Y:S05]  /*8ab0*/  IMAD.IADD R2, R63.reuse, 0x1, R2 ;  /* 0x000000013f027824 */ /* 0x044fea00078e0202 */
[C---:B------:R-:W-:Y:S02]  /*8ac0*/  ISETP.GT.AND P6, PT, R2.reuse, RZ, PT ;  /* 0x000000ff0200720c */ /* 0x040fe40003fc4270 */
[C---:B------:R-:W-:Y:S01]  /*8ad0*/  ISETP.GT.AND P5, PT, R2.reuse, 0x1, PT ;  /* 0x000000010200780c */ /* 0x040fe20003fa4270 */
[----:B---3--:R-:W-:Y:S01]  /*8ae0*/  IMAD.IADD R0, R63, 0x1, R0 ;  /* 0x000000013f007824 */ /* 0x008fe200078e0200 */
[C---:B------:R-:W-:Y:S02]  /*8af0*/  ISETP.GT.AND P2, PT, R2.reuse, 0x8, PT ;  /* 0x000000080200780c */ /* 0x040fe40003f44270 */
[C---:B------:R-:W-:Y:S02]  /*8b00*/  ISETP.GT.AND P0, PT, R2.reuse, 0x9, PT ;  /* 0x000000090200780c */ /* 0x040fe40003f04270 */
[----:B------:R-:W-:Y:S02]  /*8b10*/  FSEL R32, R3, -INF , P6 ;  /* 0xff80000003207808 */ /* 0x000fe40003000000 */
[----:B------:R-:W-:Y:S01]  /*8b20*/  ISETP.GT.AND P6, PT, R2, 0x10, PT ;  /* 0x000000100200780c */ /* 0x000fe20003fc4270 */
[----:B-1----:R-:W-:Y:S01]  /*8b30*/  IMAD.IADD R63, R63, 0x1, R7 ;  /* 0x000000013f3f7824 */ /* 0x002fe200078e0207 */
        /* <DEDUP_REMOVED lines=21> */
[----:B------:R-:W-:Y:S02]  /*8c90*/  ISETP.GT.AND P0, PT, R2, 0x39, PT ;  /* 0x000000390200780c */ /* 0x000fe40003f04270 */
[----:B------:R-:W-:Y:S02]  /*8ca0*/  FSEL R216, R224, -INF , P6 ;  /* 0xff800000e0d87808 */ /* 0x000fe40003000000 */
[C---:B------:R-:W-:Y:S02]  /*8cb0*/  ISETP.GT.AND P6, PT, R0.reuse, RZ, PT ;  /* 0x000000ff0000720c */ /* 0x040fe40003fc4270 */
        /* <DEDUP_REMOVED lines=30> */
[----:B------:R-:W-:Y:S02]  /*8ea0*/  FMNMX.FTZ R0, R52, R199, !PT ;  /* 0x000000c734007209 */ /* 0x000fe40007810000 */
[----:B------:R-:W-:Y:S02]  /*8eb0*/  FSEL R212, R207, -INF , P6 ;  /* 0xff800000cfd47808 */ /* 0x000fe40003000000 */
[----:B------:R-:W-:Y:S02]  /*8ec0*/  FMNMX.FTZ R0, R53, R0, !PT ;  /* 0x0000000035007209 */ /* 0x000fe40007810000 */
[----:B------:R-:W-:Y:S02]  /*8ed0*/  FSEL R211, R211, -INF , P5 ;  /* 0xff800000d3d37808 */ /* 0x000fe40002800000 */
[----:B------:R-:W-:Y:S02]  /*8ee0*/  FMNMX.FTZ R0, R54, R0, !PT ;  /* 0x0000000036007209 */ /* 0x000fe40007810000 */
[----:B------:R-:W-:Y:S02]  /*8ef0*/  FSEL R210, R210, -INF , P2 ;  /* 0xff800000d2d27808 */ /* 0x000fe40001000000 */
[----:B------:R-:W-:Y:S02]  /*8f00*/  FMNMX.FTZ R0, R56, R0, !PT ;  /* 0x0000000038007209 */ /* 0x000fe40007810000 */
[----:B------:R-:W-:Y:S02]  /*8f10*/  FSEL R12, R209, -INF , P0 ;  /* 0xff800000d10c7808 */ /* 0x000fe40000000000 */
[----:B------:R-:W-:Y:S02]  /*8f20*/  FMNMX.FTZ R0, R60, R0, !PT ;  /* 0x000000003c007209 */ /* 0x000fe40007810000 */
[----:B------:R-:W-:Y:S02]  /*8f30*/  ISETP.GT.AND P6, PT, R63, RZ, PT ;  /* 0x000000ff3f00720c */ /* 0x000fe40003fc4270 */
[----:B------:R-:W-:Y:S02]  /*8f40*/  FMNMX.FTZ R0, R59, R0, !PT ;  /* 0x000000003b007209 */ /* 0x000fe40007810000 */
[----:B------:R-:W-:Y:S02]  /*8f50*/  ISETP.GT.AND P5, PT, R63, 0x1, PT ;  /* 0x000000013f00780c */ /* 0x000fe40003fa4270 */
[----:B------:R-:W-:Y:S02]  /*8f60*/  FMNMX.FTZ R0, R220, R0, !PT ;  /* 0x00000000dc007209 */ /* 0x000fe40007810000 */
[----:B------:R-:W-:Y:S02]  /*8f70*/  FSEL R17, R205, -INF , P6 ;  /* 0xff800000cd117808 */ /* 0x000fe40003000000 */
        /* <DEDUP_REMOVED lines=18> */
[----:B------:R-:W-:Y:S01]  /*90a0*/  FSEL R27, R27, -INF , P5 ;  /* 0xff8000001b1b7808 */ /* 0x000fe20002800000 */
[----:B------:R-:W1:Y:S01]  /*90b0*/  SHFL.BFLY PT, R2, R0, 0x2, 0x1f ;  /* 0x0c401f0000027f89 */ /* 0x000e6200000e0000 */
        /* <DEDUP_REMOVED lines=12> */
[----:B-1----:R-:W-:Y:S02]  /*9180*/  FMNMX.FTZ R0, R2, R0, !PT ;  /* 0x0000000002007209 */ /* 0x002fe40007810000 */
[----:B------:R-:W-:Y:S02]  /*9190*/  FMNMX.FTZ R2, R32, R200, !PT ;  /* 0x000000c820027209 */ /* 0x000fe40007810000 */
[----:B------:R-:W-:Y:S01]  /*91a0*/  ISETP.GT.AND P5, PT, R63, 0x31, PT ;  /* 0x000000313f00780c */ /* 0x000fe20003fa4270 */
[----:B------:R-:W1:Y:S01]  /*91b0*/  SHFL.BFLY PT, R3, R0, 0x1, 0x1f ;  /* 0x0c201f0000037f89 */ /* 0x000e6200000e0000 */
        /* <DEDUP_REMOVED lines=11> */
[----:B------:R-:W-:Y:S02]  /*9270*/  FSEL R10, R61, -INF , P0 ;  /* 0xff8000003d0a7808 */ /* 0x000fe40000000000 */
[----:B------:R-:W-:Y:S02]  /*9280*/  FMNMX.FTZ R2, R35, R2, !PT ;  /* 0x0000000223027209 */ /* 0x000fe40007810000 */
[----:B-1----:R-:W-:Y:S02]  /*9290*/  FMNMX.FTZ R3, R0, R3, !PT ;  /* 0x0000000300037209 */ /* 0x002fe40007810000 */
[----:B------:R-:W-:Y:S04]  /*92a0*/  FMNMX.FTZ R2, R38, R2, !PT ;  /* 0x0000000226027209 */ /* 0x000fe80007810000 */
[----:B------:R-:W-:Y:S04]  /*92b0*/  FMNMX.FTZ R2, R39, R2, !PT ;  /* 0x0000000227027209 */ /* 0x000fe80007810000 */
[----:B------:R-:W-:Y:S04]  /*92c0*/  FMNMX.FTZ R2, R34, R2, !PT ;  /* 0x0000000222027209 */ /* 0x000fe80007810000 */
[----:B------:R-:W-:Y:S04]  /*92d0*/  FMNMX.FTZ R2, R33, R2, !PT ;  /* 0x0000000221027209 */ /* 0x000fe80007810000 */
[----:B------:R-:W-:Y:S04]  /*92e0*/  FMNMX.FTZ R2, R216, R2, !PT ;  /* 0x00000002d8027209 */ /* 0x000fe80007810000 */
[----:B------:R-:W-:Y:S04]  /*92f0*/  FMNMX.FTZ R2, R215, R2, !PT ;  /* 0x00000002d7027209 */ /* 0x000fe80007810000 */
[----:B------:R-:W-:Y:S04]  /*9300*/  FMNMX.FTZ R2, R214, R2, !PT ;  /* 0x00000002d6027209 */ /* 0x000fe80007810000 */
[----:B------:R-:W-:Y:S05]  /*9310*/  FMNMX.FTZ R2, R23, R2, !PT ;  /* 0x0000000217027209 */ /* 0x000fea0007810000 */
[----:B------:R-:W1:Y:S02]  /*9320*/  SHFL.BFLY PT, R0, R2, 0x2, 0x1f ;  /* 0x0c401f0002007f89 */ /* 0x000e6400000e0000 */
[----:B-1----:R-:W-:Y:S06]  /*9330*/  FMNMX.FTZ R0, R2, R0, !PT ;  /* 0x0000000002007209 */ /* 0x002fec0007810000 */
[----:B------:R-:W1:Y:S02]  /*9340*/  SHFL.BFLY PT, R2, R0, 0x1, 0x1f ;  /* 0x0c201f0000027f89 */ /* 0x000e6400000e0000 */
        /* <DEDUP_REMOVED lines=39> */
[----:B------:R1:W2:Y:S02]  /*95c0*/  SHFL.BFLY PT, R196, R4, 0x1, 0x1f ;  /* 0x0c201f0004c47f89 */ /* 0x0002a400000e0000 */
.L_x_1744:
[----:B------:R-:W3:Y:S01]  /*95d0*/  LDL.LU R7, [R1+0x70] ;  /* 0x0000700001077983 */ /* 0x000ee20000300800 */
[C---:B------:R-:W-:Y:S01]  /*95e0*/  FSETP.NEU.FTZ.AND P0, PT, R3.reuse, -INF , PT ;  /* 0xff8000000300780b */ /* 0x040fe20003f1d000 */
[C---:B------:R-:W-:Y:S01]  /*95f0*/  FMUL.FTZ R217, R3.reuse, c[0x0][0x2d0] ;  /* 0x0000b40003d97a20 */ /* 0x040fe20000410000 */
[----:B--2---:R-:W-:Y:S01]  /*9600*/  FMNMX.FTZ R196, R196, R4, !PT ;  /* 0x00000004c4c47209 */ /* 0x004fe20007810000 */
[----:B------:R-:W2:Y:S01]  /*9610*/  LDL.LU R6, [R1+0x74] ;  /* 0x0000740001067983 */ /* 0x000ea20000300800 */
[----:B-1----:R-:W-:Y:S01]  /*9620*/  FSEL R4, R3, RZ, P0 ;  /* 0x000000ff03047208 */ /* 0x002fe20000000000 */
[----:B------:R-:W-:Y:S01]  /*9630*/  FMUL.FTZ R213, R2, c[0x0][0x2d0] ;  /* 0x0000b40002d57a20 */ /* 0x000fe20000410000 */
[----:B------:R-:W-:Y:S01]  /*9640*/  FSEL R217, R217, RZ, P0 ;  /* 0x000000ffd9d97208 */ /* 0x000fe20000000000 */
[----:B------:R-:W-:Y:S01]  /*9650*/  FMUL.FTZ R209, R0, c[0x0][0x2d0] ;  /* 0x0000b40000d17a20 */ /* 0x000fe20000410000 */
[----:B------:R-:W-:Y:S01]  /*9660*/  FSETP.NEU.FTZ.AND P0, PT, R2, -INF , PT ;  /* 0xff8000000200780b */ /* 0x000fe20003f1d000 */
[----:B------:R-:W-:Y:S01]  /*9670*/  FADD.FTZ R4, -R4, R199 ;  /* 0x000000c704047221 */ /* 0x000fe20000010100 */
[----:B------:R-:W-:Y:S01]  /*9680*/  WARPSYNC 0xffffffff ;  /* 0xffffffff00007948 */ /* 0x000fe20003800000 */
[--C-:B------:R-:W-:Y:S01]  /*9690*/  FFMA.FTZ R52, R52, c[0x0][0x2d0], -R217.reuse ;  /* 0x0000b40034347a23 */ /* 0x100fe200000108d9 */
[----:B------:R-:W-:Y:S01]  /*96a0*/  FSEL R213, R213, RZ, P0 ;  /* 0x000000ffd5d57208 */ /* 0x000fe20000000000 */
[----:B------:R-:W-:Y:S01]  /*96b0*/  FMUL.FTZ R201, R4, c[0x0][0x2d0] ;  /* 0x0000b40004c97a20 */ /* 0x000fe20000410000 */
[----:B------:R-:W-:Y:S01]  /*96c0*/  FSEL R4, R2, RZ, P0 ;  /* 0x000000ff02047208 */ /* 0x000fe20000000000 */
[--C-:B------:R-:W-:Y:S01]  /*96d0*/  FFMA.FTZ R53, R53, c[0x0][0x2d0], -R217.reuse ;  /* 0x0000b40035357a23 */ /* 0x100fe200000108d9 */
[----:B------:R-:W-:Y:S01]  /*96e0*/  FSETP.NEU.FTZ.AND P0, PT, R0, -INF , PT ;  /* 0xff8000000000780b */ /* 0x000fe20003f1d000 */
[----:B------:R-:W-:Y:S01]  /*96f0*/  MUFU.EX2 R52, R52 ;  /* 0x0000003400347308 */ /* 0x000fe20000000800 */
[--C-:B------:R-:W-:Y:S02]  /*9700*/  FFMA.FTZ R5, R55, c[0x0][0x2d0], -R217.reuse ;  /* 0x0000b40037057a23 */ /* 0x100fe400000108d9 */
[----:B------:R-:W-:Y:S01]  /*9710*/  FADD.FTZ R4, -R4, R200 ;  /* 0x000000c804047221 */ /* 0x000fe20000010100 */
[----:B------:R-:W-:Y:S01]  /*9720*/  FSEL R209, R209, RZ, P0 ;  /* 0x000000ffd1d17208 */ /* 0x000fe20000000000 */
[----:B------:R-:W-:Y:S02]  /*9730*/  FFMA.FTZ R9, R54, c[0x0][0x2d0], -R217 ;  /* 0x0000b40036097a23 */ /* 0x000fe400000108d9 */
[----:B------:R-:W-:Y:S02]  /*9740*/  FMUL.FTZ R4, R4, c[0x0][0x2d0] ;  /* 0x0000b40004047a20 */ /* 0x000fe40000410000 */
[----:B------:R-:W-:Y:S01]  /*9750*/  FFMA.FTZ R36, R36, c[0x0][0x2d0], -R213 ;  /* 0x0000b40024247a23 */ /* 0x000fe200000108d5 */
[----:B------:R-:W-:Y:S01]  /*9760*/  MUFU.EX2 R201, R201 ;  /* 0x000000c900c97308 */ /* 0x000fe20000000800 */
[----:B------:R-:W-:Y:S02]  /*9770*/  FFMA.FTZ R56, R56, c[0x0][0x2d0], -R217 ;  /* 0x0000b40038387a23 */ /* 0x000fe400000108d9 */
[--C-:B------:R-:W-:Y:S02]  /*9780*/  FFMA.FTZ R32, R32, c[0x0][0x2d0], -R213.reuse ;  /* 0x0000b40020207a23 */ /* 0x100fe400000108d5 */
[--C-:B------:R-:W-:Y:S02]  /*9790*/  FFMA.FTZ R55, R39, c[0x0][0x2d0], -R213.reuse ;  /* 0x0000b40027377a23 */ /* 0x100fe400000108d5 */
[----:B------:R-:W-:Y:S02]  /*97a0*/  FFMA.FTZ R54, R34, c[0x0][0x2d0], -R213 ;  /* 0x0000b40022367a23 */ /* 0x000fe400000108d5 */
        /* <DEDUP_REMOVED lines=9> */
[----:B------:R-:W-:Y:S02]  /*9840*/  FFMA.FTZ R218, R218, c[0x0][0x2d0], -R217 ;  /* 0x0000b400dada7a23 */ /* 0x000fe400000108d9 */
[--C-:B------:R-:W-:Y:S02]  /*9850*/  FFMA.FTZ R207, R37, c[0x0][0x2d0], -R213.reuse ;  /* 0x0000b40025cf7a23 */ /* 0x100fe400000108d5 */
[----:B------:R-:W-:Y:S02]  /*9860*/  FFMA.FTZ R49, R49, c[0x0][0x2d0], -R213 ;  /* 0x0000b40031317a23 */ /* 0x000fe400000108d5 */
[--C-:B------:R-:W-:Y:S01]  /*9870*/  FFMA.FTZ R220, R220, c[0x0][0x2d0], -R217.reuse ;  /* 0x0000b400dcdc7a23 */ /* 0x100fe200000108d9 */
[----:B------:R-:W-:Y:S01]  /*9880*/  MUFU.EX2 R36, R36 ;  /* 0x0000002400247308 */ /* 0x000fe20000000800 */
[--C-:B------:R-:W-:Y:S02]  /*9890*/  FFMA.FTZ R219, R219, c[0x0][0x2d0], -R217.reuse ;  /* 0x0000b400dbdb7a23 */ /* 0x100fe400000108d9 */
[----:B------:R-:W-:Y:S02]  /*98a0*/  FFMA.FTZ R217, R51, c[0x0][0x2d0], -R217 ;  /* 0x0000b40033d97a23 */ /* 0x000fe400000108d9 */
[--C-:B-1----:R-:W-:Y:S02]  /*98b0*/  FFMA.FTZ R4, R16, c[0x0][0x2d0], -R209.reuse ;  /* 0x0000b40010047a23 */ /* 0x102fe400000108d1 */
[----:B------:R-:W-:Y:S02]  /*98c0*/  FFMA.FTZ R16, R21, c[0x0][0x2d0], -R209 ;  /* 0x0000b40015107a23 */ /* 0x000fe400000108d1 */
        /* <DEDUP_REMOVED lines=8> */
[----:B------:R-:W-:Y:S02]  /*9950*/  FFMA.FTZ R214, R214, c[0x0][0x2d0], -R213 ;  /* 0x0000b400d6d67a23 */ /* 0x000fe400000108d5 */
[--C-:B------:R-:W-:Y:S02]  /*9960*/  FFMA.FTZ R37, R19, c[0x0][0x2d0], -R209.reuse ;  /* 0x0000b40013257a23 */ /* 0x100fe400000108d1 */
        /* <DEDUP_REMOVED lines=8> */
[----:B------:R-:W-:Y:S01]  /*99f0*/  FFMA.FTZ R212, R212, c[0x0][0x2d0], -R209 ;  /* 0x0000b400d4d47a23 */ /* 0x000fe200000108d1 */
[----:B------:R-:W1:Y:S10]  /*9a00*/  MUFU.EX2 R56, R56 ;  /* 0x0000003800387308 */ /* 0x000e740000000800 */
[----:B------:R-:W-:Y:S10]  /*9a10*/  MUFU.EX2 R207, R207 ;  /* 0x000000cf00cf7308 */ /* 0x000ff40000000800 */
[----:B------:R-:W-:Y:S10]  /*9a20*/  MUFU.EX2 R226, R226 ;  /* 0x000000e200e27308 */ /* 0x000ff40000000800 */
[----:B------:R-:W-:Y:S10]  /*9a30*/  MUFU.EX2 R224, R224 ;  /* 0x000000e000e07308 */ /* 0x000ff40000000800 */
[----:B------:R-:W-:Y:S10]  /*9a40*/  MUFU.EX2 R216, R216 ;  /* 0x000000d800d87308 */ /* 0x000ff40000000800 */
[----:B------:R-:W-:Y:S10]  /*9a50*/  MUFU.EX2 R215, R215 ;  /* 0x000000d700d77308 */ /* 0x000ff40000000800 */
[----:B------:R-:W-:Y:S10]  /*9a60*/  MUFU.EX2 R214, R214 ;  /* 0x000000d600d67308 */ /* 0x000ff40000000800 */
[----:B------:R-:W-:Y:S01]  /*9a70*/  MUFU.EX2 R212, R212 ;  /* 0x000000d400d47308 */ /* 0x000fe20000000800 */
[----:B--2---:R-:W-:Y:S01]  /*9a80*/  FFMA.FTZ R6, R199, R6, R32 ;  /* 0x00000006c7067223 */ /* 0x004fe20000010020 */
[----:B------:R-:W-:Y:S01]  /*9a90*/  F2FP.PACK_AB R204, R53, R52 ;  /* 0x0000003435cc723e */ /* 0x000fe200000000ff */
[----:B---3--:R-:W-:Y:S01]  /*9aa0*/  FFMA.FTZ R8, R201, R7, R52 ;  /* 0x00000007c9087223 */ /* 0x008fe20000010034 */
[----:B------:R-:W-:Y:S01]  /*9ab0*/  MOV R52, R5 ;  /* 0x0000000500347202 */ /* 0x000fe20000000f00 */
[--C-:B------:R-:W-:Y:S01]  /*9ac0*/  FFMA.FTZ R7, R50, c[0x0][0x2d0], -R213.reuse ;  /* 0x0000b40032077a23 */ /* 0x100fe200000108d5 */
[----:B------:R-:W-:Y:S01]  /*9ad0*/  FSEL R5, R0, RZ, P0 ;  /* 0x000000ff00057208 */ /* 0x000fe20000000000 */
[----:B------:R-:W-:Y:S01]  /*9ae0*/  FADD.FTZ R8, R53, R8 ;  /* 0x0000000835087221 */ /* 0x000fe20000010000 */
[----:B------:R-:W-:Y:S01]  /*9af0*/  FSETP.NEU.FTZ.AND P0, PT, R196, -INF , PT ;  /* 0xff800000c400780b */ /* 0x000fe20003f1d000 */
[----:B------:R-:W-:Y:S01]  /*9b00*/  FFMA.FTZ R53, R38, c[0x0][0x2d0], -R213 ;  /* 0x0000b40026357a23 */ /* 0x000fe200000108d5 */
[----:B------:R-:W-:Y:S01]  /*9b10*/  F2FP.PACK_AB R205, R36, R32 ;  /* 0x0000002024cd723e */ /* 0x000fe200000000ff */
[----:B------:R-:W-:Y:S01]  /*9b20*/  FADD.FTZ R5, -R5, R197 ;  /* 0x000000c505057221 */ /* 0x000fe20000010100 */
[C---:B------:R-:W-:Y:S01]  /*9b30*/  FSEL R4, R196.reuse, RZ, P0 ;  /* 0x000000ffc4047208 */ /* 0x040fe20000000000 */
[----:B------:R-:W-:Y:S02]  /*9b40*/  FMUL.FTZ R197, R196, c[0x0][0x2d0] ;  /* 0x0000b400c4c57a20 */ /* 0x000fe40000410000 */
[----:B------:R-:W-:Y:S02]  /*9b50*/  FMUL.FTZ R5, R5, c[0x0][0x2d0] ;  /* 0x0000b40005057a20 */ /* 0x000fe40000410000 */
[----:B------:R-:W-:Y:S01]  /*9b60*/  FADD.FTZ R4, -R4, R198 ;  /* 0x000000c604047221 */ /* 0x000fe20000010100 */
[----:B------:R-:W-:Y:S01]  /*9b70*/  FSEL R197, R197, RZ, P0 ;  /* 0x000000ffc5c57208 */ /* 0x000fe20000000000 */
[----:B------:R-:W-:Y:S02]  /*9b80*/  FFMA.FTZ R213, R23, c[0x0][0x2d0], -R213 ;  /* 0x0000b40017d57a23 */ /* 0x000fe400000108d5 */
[----:B------:R-:W2:Y:S01]  /*9b90*/  MUFU.EX2 R5, R5 ;  /* 0x0000000500057308 */ /* 0x000ea20000000800 */
[----:B------:R-:W-:Y:S02]  /*9ba0*/  FMUL.FTZ R4, R4, c[0x0][0x2d0] ;  /* 0x0000b40004047a20 */ /* 0x000fe40000410000 */
[--C-:B------:R-:W-:Y:S02]  /*9bb0*/  FFMA.FTZ R23, R18, c[0x0][0x2d0], -R209.reuse ;  /* 0x0000b40012177a23 */ /* 0x100fe400000108d1 */
[--C-:B------:R-:W-:Y:S02]  /*9bc0*/  FFMA.FTZ R38, R20, c[0x0][0x2d0], -R209.reuse ;  /* 0x0000b40014267a23 */ /* 0x100fe400000108d1 */
[----:B------:R-:W-:Y:S02]  /*9bd0*/  FFMA.FTZ R18, R22, c[0x0][0x2d0], -R209 ;  /* 0x0000b40016127a23 */ /* 0x000fe400000108d1 */
[--C-:B------:R-:W-:Y:S01]  /*9be0*/  FFMA.FTZ R22, R17, c[0x0][0x2d0], -R197.reuse ;  /* 0x0000b40011167a23 */ /* 0x100fe200000108c5 */
[----:B------:R-:W3:Y:S01]  /*9bf0*/  MUFU.EX2 R20, R23 ;  /* 0x0000001700147308 */ /* 0x000ee20000000800 */
[--C-:B------:R-:W-:Y:S01]  /*9c00*/  FFMA.FTZ R32, R206, c[0x0][0x2d0], -R197.reuse ;  /* 0x0000b400ce207a23 */ /* 0x100fe200000108c5 */
[C---:B-1----:R-:W-:Y:S01]  /*9c10*/  F2FP.PACK_AB R206, R56.reuse, R9 ;  /* 0x0000000938ce723e */ /* 0x042fe200000000ff */
[----:B------:R-:W-:Y:S02]  /*9c20*/  FADD.FTZ R8, R9, R8 ;  /* 0x0000000809087221 */ /* 0x000fe40000010000 */
[--C-:B------:R-:W-:Y:S02]  /*9c30*/  FFMA.FTZ R17, R15, c[0x0][0x2d0], -R197.reuse ;  /* 0x0000b4000f117a23 */ /* 0x100fe400000108c5 */
[----:B------:R-:W-:Y:S02]  /*9c40*/  FADD.FTZ R35, R56, R8 ;  /* 0x0000000838237221 */ /* 0x000fe40000010000 */
[--C-:B------:R-:W-:Y:S01]  /*9c50*/  FFMA.FTZ R33, R26, c[0x0][0x2d0], -R197.reuse ;  /* 0x0000b4001a217a23 */ /* 0x100fe200000108c5 */
[----:B------:R-:W1:Y:S01]  /*9c60*/  MUFU.EX2 R4, R4 ;  /* 0x0000000400047308 */ /* 0x000e620000000800 */
[----:B------:R-:W-:Y:S02]  /*9c70*/  FFMA.FTZ R19, R14, c[0x0][0x2d0], -R197 ;  /* 0x0000b4000e137a23 */ /* 0x000fe400000108c5 */
[----:B------:R-:W-:Y:S02]  /*9c80*/  FFMA.FTZ R50, R24, c[0x0][0x2d0], -R209 ;  /* 0x0000b40018327a23 */ /* 0x000fe400000108d1 */
[C---:B--2---:R-:W-:Y:S02]  /*9c90*/  FMUL.FTZ R9, R5.reuse, R165 ;  /* 0x000000a505097220 */ /* 0x044fe40000410000 */
[C---:B------:R-:W-:Y:S02]  /*9ca0*/  FFMA.FTZ R203, R5.reuse, R203, R21 ;  /* 0x000000cb05cb7223 */ /* 0x040fe40000010015 */
[----:B------:R-:W-:Y:S01]  /*9cb0*/  FMUL.FTZ R8, R5, R164 ;  /* 0x000000a405087220 */ /* 0x000fe20000410000 */
[----:B------:R2:W4:Y:S01]  /*9cc0*/  MUFU.EX2 R165, R22 ;  /* 0x0000001600a57308 */ /* 0x0005220000000800 */
[----:B------:R-:W-:Y:S02]  /*9cd0*/  FFMA.FTZ R209, R12, c[0x0][0x2d0], -R209 ;  /* 0x0000b4000cd17a23 */ /* 0x000fe400000108d1 */
[--C-:B------:R-:W-:Y:S01]  /*9ce0*/  FFMA.FTZ R34, R27, c[0x0][0x2d0], -R197.reuse ;  /* 0x0000b4001b227a23 */ /* 0x100fe200000108c5 */
[----:B---3--:R-:W-:Y:S01]  /*9cf0*/  F2FP.PACK_AB R164, R20, R21 ;  /* 0x0000001514a4723e */ /* 0x008fe200000000ff */
[----:B------:R-:W-:Y:S02]  /*9d00*/  FFMA.FTZ R200, R13, c[0x0][0x2d0], -R197 ;  /* 0x0000b4000dc87a23 */ /* 0x000fe400000108c5 */
[C---:B------:R-:W-:Y:S02]  /*9d10*/  FMUL.FTZ R12, R5.reuse, R168 ;  /* 0x000000a8050c7220 */ /* 0x040fe40000410000 */
[C---:B------:R-:W-:Y:S01]  /*9d20*/  FMUL.FTZ R13, R5.reuse, R169 ;  /* 0x000000a9050d7220 */ /* 0x040fe20000410000 */
[----:B------:R-:W-:Y:S01]  /*9d30*/  MUFU.EX2 R168, R17 ;  /* 0x0000001100a87308 */ /* 0x000fe20000000800 */
[C---:B------:R-:W-:Y:S02]  /*9d40*/  FMUL.FTZ R24, R5.reuse, R172 ;  /* 0x000000ac05187220 */ /* 0x040fe40000410000 */
[C---:B------:R-:W-:Y:S02]  /*9d50*/  FMUL.FTZ R25, R5.reuse, R173 ;  /* 0x000000ad05197220 */ /* 0x040fe40000410000 */
[----:B-1----:R-:W-:Y:S02]  /*9d60*/  FMUL.FTZ R15, R4, R171 ;  /* 0x000000ab040f7220 */ /* 0x002fe40000410000 */
[----:B------:R-:W-:Y:S01]  /*9d70*/  FADD.FTZ R171, R20, R203 ;  /* 0x000000cb14ab7221 */ /* 0x000fe20000010000 */
[----:B------:R-:W-:Y:S01]  /*9d80*/  MOV R203, R65 ;  /* 0x0000004100cb7202 */ /* 0x000fe20000000f00 */
[C---:B------:R-:W-:Y:S01]  /*9d90*/  FMUL.FTZ R26, R4.reuse, R174 ;  /* 0x000000ae041a7220 */ /* 0x040fe20000410000 */
[----:B------:R-:W-:Y:S01]  /*9da0*/  MUFU.EX2 R169, R16 ;  /* 0x0000001000a97308 */ /* 0x000fe20000000800 */
[----:B------:R-:W-:Y:S02]  /*9db0*/  FMUL.FTZ R27, R4, R175 ;  /* 0x000000af041b7220 */ /* 0x000fe40000410000 */
[----:B------:R-:W-:Y:S01]  /*9dc0*/  FADD.FTZ R6, R36, R6 ;  /* 0x0000000624067221 */ /* 0x000fe20000010000 */
[----:B--2---:R-:W1:Y:S01]  /*9dd0*/  LDSM.16.MT88.4 R20, [R239] ;  /* 0x00000000ef14783b */ /* 0x004e620000004200 */
[--C-:B------:R-:W-:Y:S02]  /*9de0*/  FFMA.FTZ R208, R208, c[0x0][0x2d0], -R197.reuse ;  /* 0x0000b400d0d07a23 */ /* 0x100fe400000108c5 */
[C---:B------:R-:W-:Y:S01]  /*9df0*/  FMUL.FTZ R28, R5.reuse, R176 ;  /* 0x000000b0051c7220 */ /* 0x040fe20000410000 */
[----:B------:R-:W-:Y:S01]  /*9e00*/  MOV R176, R39 ;  /* 0x0000002700b07202 */ /* 0x000fe20000000f00 */
[C---:B------:R-:W-:Y:S01]  /*9e10*/  FMUL.FTZ R29, R5.reuse, R177 ;  /* 0x000000b1051d7220 */ /* 0x040fe20000410000 */
[----:B------:R-:W-:Y:S01]  /*9e20*/  MUFU.EX2 R174, R7 ;  /* 0x0000000700ae7308 */ /* 0x000fe20000000800 */
[C---:B------:R-:W-:Y:S01]  /*9e30*/  FMUL.FTZ R40, R5.reuse, R180 ;  /* 0x000000b405287220 */ /* 0x040fe20000410000 */
[----:B------:R-:W-:Y:S01]  /*9e40*/  MOV R177, R38 ;  /* 0x0000002600b17202 */ /* 0x000fe20000000f00 */
[C---:B------:R-:W-:Y:S01]  /*9e50*/  FMUL.FTZ R56, R5.reuse, R188 ;  /* 0x000000bc05387220 */ /* 0x040fe20000410000 */
[----:B------:R-:W-:Y:S01]  /*9e60*/  MOV R180, R37 ;  /* 0x0000002500b47202 */ /* 0x000fe20000000f00 */
[C---:B------:R-:W-:Y:S01]  /*9e70*/  FMUL.FTZ R57, R5.reuse, R189 ;  /* 0x000000bd05397220 */ /* 0x040fe20000410000 */
[----:B------:R-:W2:Y:S01]  /*9e80*/  LDSM.16.MT88.4 R36, [R238] ;  /* 0x00000000ee24783b */ /* 0x000ea20000004200 */
[C---:B------:R-:W-:Y:S01]  /*9e90*/  FMUL.FTZ R60, R5.reuse, R192 ;  /* 0x000000c0053c7220 */ /* 0x040fe20000410000 */
[----:B------:R-:W-:Y:S01]  /*9ea0*/  MOV R192, R52 ;  /* 0x0000003400c07202 */ /* 0x000fe20000000f00 */
[C---:B------:R-:W-:Y:S01]  /*9eb0*/  FMUL.FTZ R61, R5.reuse, R193 ;  /* 0x000000c1053d7220 */ /* 0x040fe20000410000 */
[----:B------:R-:W3:Y:S01]  /*9ec0*/  MUFU.EX2 R175, R32 ;  /* 0x0000002000af7308 */ /* 0x000ee20000000800 */
[C---:B------:R-:W-:Y:S01]  /*9ed0*/  FMUL.FTZ R72, R5.reuse, R72 ;  /* 0x0000004805487220 */ /* 0x040fe20000410000 */
[----:B------:R-:W-:Y:S01]  /*9ee0*/  MOV R189, R53 ;  /* 0x0000003500bd7202 */ /* 0x000fe20000000f00 */
[C---:B------:R-:W-:Y:S01]  /*9ef0*/  FMUL.FTZ R73, R5.reuse, R73 ;  /* 0x0000004905497220 */ /* 0x040fe20000410000 */
[----:B------:R-:W-:Y:S01]  /*9f00*/  MOV R188, R55 ;  /* 0x0000003700bc7202 */ /* 0x000fe20000000f00 */
[C---:B------:R-:W-:Y:S01]  /*9f10*/  FMUL.FTZ R76, R5.reuse, R76 ;  /* 0x0000004c054c7220 */ /* 0x040fe20000410000 */
[----:B------:R-:W-:Y:S01]  /*9f20*/  MOV R193, R67 ;  /* 0x0000004300c17202 */ /* 0x000fe20000000f00 */
        /* <DEDUP_REMOVED lines=10> */
[----:B------:R-:W-:Y:S02]  /*9fd0*/  FMUL.FTZ R109, R5, R109 ;  /* 0x0000006d056d7220 */ /* 0x000fe40000410000 */
        /* <DEDUP_REMOVED lines=23> */
[----:B------:R-:W-:Y:S02]  /*a150*/  FFMA.FTZ R227, R45, c[0x0][0x2d0], -R197 ;  /* 0x0000b4002de37a23 */ /* 0x000fe400000108c5 */
[C---:B------:R-:W-:Y:S01]  /*a160*/  FMUL.FTZ R45, R5.reuse, R185 ;  /* 0x000000b9052d7220 */ /* 0x040fe20000410000 */
[----:B------:R-:W-:Y:S01]  /*a170*/  MOV R185, R54 ;  /* 0x0000003600b97202 */ /* 0x000fe20000000f00 */
[C---:B------:R-:W-:Y:S01]  /*a180*/  FMUL.FTZ R41, R5.reuse, R181 ;  /* 0x000000b505297220 */ /* 0x040fe20000410000 */
[----:B------:R-:W1:Y:S01]  /*a190*/  LDSM.16.MT88.4 R52, [R237] ;  /* 0x00000000ed34783b */ /* 0x000e620000004200 */
[C---:B------:R-:W-:Y:S01]  /*a1a0*/  FMUL.FTZ R120, R5.reuse, R120 ;  /* 0x0000007805787220 */ /* 0x040fe20000410000 */
[----:B------:R-:W-:Y:S01]  /*a1b0*/  MOV R181, R48 ;  /* 0x0000003000b57202 */ /* 0x000fe20000000f00 */
[C---:B------:R-:W-:Y:S01]  /*a1c0*/  FMUL.FTZ R121, R5.reuse, R121 ;  /* 0x0000007905797220 */ /* 0x040fe20000410000 */
[----:B------:R-:W-:Y:S01]  /*a1d0*/  MUFU.EX2 R227, R227 ;  /* 0x000000e300e37308 */ /* 0x000fe20000000800 */
[C---:B------:R-:W-:Y:S02]  /*a1e0*/  FMUL.FTZ R124, R5.reuse, R124 ;  /* 0x0000007c057c7220 */ /* 0x040fe40000410000 */
[----:B------:R-:W-:Y:S02]  /*a1f0*/  FMUL.FTZ R125, R5, R125 ;  /* 0x0000007d057d7220 */ /* 0x000fe40000410000 */
[C---:B------:R-:W-:Y:S02]  /*a200*/  FMUL.FTZ R14, R4.reuse, R170 ;  /* 0x000000aa040e7220 */ /* 0x040fe40000410000 */
[C---:B------:R-:W-:Y:S01]  /*a210*/  FMUL.FTZ R46, R4.reuse, R186 ;  /* 0x000000ba042e7220 */ /* 0x040fe20000410000 */
[----:B------:R-:W-:Y:S01]  /*a220*/  MOV R186, R47 ;  /* 0x0000002f00ba7202 */ /* 0x000fe20000000f00 */
[C---:B------:R-:W-:Y:S01]  /*a230*/  FMUL.FTZ R47, R4.reuse, R187 ;  /* 0x000000bb042f7220 */ /* 0x040fe20000410000 */
[----:B------:R-:W-:Y:S01]  /*a240*/  MOV R187, R50 ;  /* 0x0000003200bb7202 */ /* 0x000fe20000000f00 */
[C---:B------:R-:W-:Y:S02]  /*a250*/  FMUL.FTZ R122, R4.reuse, R122 ;  /* 0x0000007a047a7220 */ /* 0x040fe40000410000 */
[C---:B------:R-:W-:Y:S02]  /*a260*/  FMUL.FTZ R123, R4.reuse, R123 ;  /* 0x0000007b047b7220 */ /* 0x040fe40000410000 */
[C---:B------:R-:W-:Y:S02]  /*a270*/  FMUL.FTZ R126, R4.reuse, R126 ;  /* 0x0000007e047e7220 */ /* 0x040fe40000410000 */
[C---:B------:R-:W-:Y:S02]  /*a280*/  FMUL.FTZ R127, R4.reuse, R127 ;  /* 0x0000007f047f7220 */ /* 0x040fe40000410000 */
[----:B----4-:R-:W-:Y:S01]  /*a290*/  FFMA.FTZ R202, R4, R202, R165 ;  /* 0x000000ca04ca7223 */ /* 0x010fe200000100a5 */
[----:B---3--:R-:W-:Y:S01]  /*a2a0*/  F2FP.PACK_AB R165, R175, R165 ;  /* 0x000000a5afa5723e */ /* 0x008fe200000000ff */
[----:B------:R-:W-:Y:S01]  /*a2b0*/  FADD.FTZ R170, R207, R6 ;  /* 0x00000006cfaa7221 */ /* 0x000fe20000010000 */
[----:B------:R-:W-:Y:S01]  /*a2c0*/  F2FP.PACK_AB R207, R174, R207 ;  /* 0x000000cfaecf723e */ /* 0x000fe200000000ff */
[C---:B------:R-:W-:Y:S02]  /*a2d0*/  FMUL.FTZ R6, R199.reuse, R162 ;  /* 0x000000a2c7067220 */ /* 0x040fe40000410000 */
[----:B------:R-:W-:Y:S02]  /*a2e0*/  FMUL.FTZ R7, R199, R163 ;  /* 0x000000a3c7077220 */ /* 0x000fe40000410000 */
[--C-:B------:R-:W-:Y:S02]  /*a2f0*/  FFMA.FTZ R225, R30, c[0x0][0x2d0], -R197.reuse ;  /* 0x0000b4001ee17a23 */ /* 0x100fe400000108c5 */
[C---:B------:R-:W-:Y:S01]  /*a300*/  FMUL.FTZ R30, R4.reuse, R178 ;  /* 0x000000b2041e7220 */ /* 0x040fe20000410000 */
[----:B------:R-:W-:Y:S01]  /*a310*/  MOV R178, R66 ;  /* 0x0000004200b27202 */ /* 0x000fe20000000f00 */
[--C-:B------:R-:W-:Y:S02]  /*a320*/  FFMA.FTZ R223, R31, c[0x0][0x2d0], -R197.reuse ;  /* 0x0000b4001fdf7a23 */ /* 0x100fe400000108c5 */
[----:B------:R-:W-:Y:S01]  /*a330*/  FMUL.FTZ R31, R4, R179 ;  /* 0x000000b3041f7220 */ /* 0x000fe20000410000 */
[----:B------:R-:W-:Y:S01]  /*a340*/  MOV R179, R35 ;  /* 0x0000002300b37202 */ /* 0x000fe20000000f00 */
[--C-:B------:R-:W-:Y:S01]  /*a350*/  FFMA.FTZ R230, R42, c[0x0][0x2d0], -R197.reuse ;  /* 0x0000b4002ae67a23 */ /* 0x100fe200000108c5 */
[----:B------:R-:W-:Y:S01]  /*a360*/  MUFU.EX2 R225, R225 ;  /* 0x000000e100e17308 */ /* 0x000fe20000000800 */
[C---:B------:R-:W-:Y:S01]  /*a370*/  FMUL.FTZ R42, R4.reuse, R182 ;  /* 0x000000b6042a7220 */ /* 0x040fe20000410000 */
[----:B------:R-:W-:Y:S01]  /*a380*/  MOV R182, R34 ;  /* 0x0000002200b67202 */ /* 0x000fe20000000f00 */
[--C-:B------:R-:W-:Y:S02]  /*a390*/  FFMA.FTZ R229, R43, c[0x0][0x2d0], -R197.reuse ;  /* 0x0000b4002be57a23 */ /* 0x100fe400000108c5 */
[----:B------:R-:W-:Y:S01]  /*a3a0*/  FMUL.FTZ R43, R4, R183 ;  /* 0x000000b7042b7220 */ /* 0x000fe20000410000 */
[----:B------:R-:W-:Y:S01]  /*a3b0*/  MOV R183, R33 ;  /* 0x0000002100b77202 */ /* 0x000fe20000000f00 */
[--C-:B------:R-:W-:Y:S02]  /*a3c0*/  FFMA.FTZ R228, R44, c[0x0][0x2d0], -R197.reuse ;  /* 0x0000b4002ce47a23 */ /* 0x100fe400000108c5 */
[----:B------:R-:W-:Y:S01]  /*a3d0*/  FMUL.FTZ R44, R5, R184 ;  /* 0x000000b8052c7220 */ /* 0x000fe20000410000 */
[----:B------:R-:W-:Y:S01]  /*a3e0*/  MOV R184, R51 ;  /* 0x0000003300b87202 */ /* 0x000fe20000000f00 */
[----:B------:R-:W-:Y:S01]  /*a3f0*/  FMUL.FTZ R5, R201, R161 ;  /* 0x000000a1c9057220 */ /* 0x000fe20000410000 */
[----:B------:R-:W-:Y:S01]  /*a400*/  MUFU.EX2 R163, R183 ;  /* 0x000000b700a37308 */ /* 0x000fe20000000800 */
[--C-:B------:R-:W-:Y:S02]  /*a410*/  FFMA.FTZ R198, R11, c[0x0][0x2d0], -R197.reuse ;  /* 0x0000b4000bc67a23 */ /* 0x100fe400000108c5 */
[----:B------:R-:W-:Y:S01]  /*a420*/  FMUL.FTZ R11, R4, R167 ;  /* 0x000000a7040b7220 */ /* 0x000fe20000410000 */
[----:B-----5:R-:W-:Y:S01]  /*a430*/  F2FP.PACK_AB R167, R168, R172 ;  /* 0x000000aca8a7723e */ /* 0x020fe200000000ff */
[----:B------:R-:W-:Y:S02]  /*a440*/  FFMA.FTZ R197, R10, c[0x0][0x2d0], -R197 ;  /* 0x0000b4000ac57a23 */ /* 0x000fe400000108c5 */
[----:B------:R-:W-:Y:S01]  /*a450*/  FMUL.FTZ R10, R4, R166 ;  /* 0x000000a6040a7220 */ /* 0x000fe20000410000 */
[----:B-1----:R-:W-:Y:S01]  /*a460*/  F2FP.PACK_AB R166, R169, R173 ;  /* 0x000000ada9a6723e */ /* 0x002fe200000000ff */
[----:B------:R-:W-:Y:S01]  /*a470*/  FMUL.FTZ R4, R201, R160 ;  /* 0x000000a0c9047220 */ /* 0x000fe20000410000 */
[----:B------:R-:W-:Y:S01]  /*a480*/  MOV R160, R64 ;  /* 0x0000004000a07202 */ /* 0x000fe20000000f00 */
[----:B------:R-:W-:Y:S01]  /*a490*/  FMUL.FTZ R19, R199, R159 ;  /* 0x0000009fc7137220 */ /* 0x000fe20000410000 */
[----:B------:R-:W-:Y:S01]  /*a4a0*/  MUFU.EX2 R161, R194 ;  /* 0x000000c200a17308 */ /* 0x000fe20000000800 */
[C---:B------:R-:W-:Y:S02]  /*a4b0*/  FMUL.FTZ R32, R201.reuse, R148 ;  /* 0x00000094c9207220 */ /* 0x040fe40000410000 */
[----:B------:R-:W-:Y:S01]  /*a4c0*/  FMUL.FTZ R33, R201, R149 ;  /* 0x00000095c9217220 */ /* 0x000fe20000410000 */
[-C--:B------:R-:W-:Y:S05]  /*a4d0*/  HMMA.16816.F32 R4, R204, R20.reuse, R4 ;  /* 0x00000014cc04723c */ /* 0x080fea0000001804 */
[C---:B------:R-:W-:Y:S01]  /*a4e0*/  FMUL.FTZ R34, R199.reuse, R150 ;  /* 0x00000096c7227220 */ /* 0x040fe20000410000 */
[----:B------:R-:W-:Y:S01]  /*a4f0*/  MUFU.EX2 R162, R182 ;  /* 0x000000b600a27308 */ /* 0x000fe20000000800 */
[----:B------:R-:W-:Y:S01]  /*a500*/  FMUL.FTZ R35, R199, R151 ;  /* 0x00000097c7237220 */ /* 0x000fe20000410000 */
[C---:B------:R-:W-:Y:S01]  /*a510*/  HMMA.16816.F32 R8, R164.reuse, R20, R8 ;  /* 0x00000014a408723c */ /* 0x040fe20000001808 */
[----:B------:R-:W-:Y:S03]  /*a520*/  LDSM.16.MT88.4 R148, [R237+0x800] ;  /* 0x00080000ed94783b */ /* 0x000fe60000004200 */
[C---:B------:R-:W-:Y:S02]  /*a530*/  FMUL.FTZ R48, R201.reuse, R140 ;  /* 0x0000008cc9307220 */ /* 0x040fe40000410000 */
[C---:B------:R-:W-:Y:S02]  /*a540*/  FMUL.FTZ R49, R201.reuse, R141 ;  /* 0x0000008dc9317220 */ /* 0x040fe40000410000 */
[-C--:B------:R-:W-:Y:S01]  /*a550*/  HMMA.16816.F32 R12, R164, R22.reuse, R12 ;  /* 0x00000016a40c723c */ /* 0x080fe2000000180c */
[----:B------:R-:W-:Y:S03]  /*a560*/  MUFU.EX2 R223, R223 ;  /* 0x000000df00df7308 */ /* 0x000fe60000000800 */
[C---:B------:R-:W-:Y:S02]  /*a570*/  FMUL.FTZ R16, R201.reuse, R156 ;  /* 0x0000009cc9107220 */ /* 0x040fe40000410000 */
[----:B------:R-:W-:Y:S02]  /*a580*/  FMUL.FTZ R17, R201, R157 ;  /* 0x0000009dc9117220 */ /* 0x000fe40000410000 */
[C---:B------:R-:W-:Y:S03]  /*a590*/  FMUL.FTZ R18, R199.reuse, R158 ;  /* 0x0000009ec7127220 */ /* 0x040fe60000410000 */
[----:B------:R-:W-:Y:S01]  /*a5a0*/  MUFU.EX2 R156, R178 ;  /* 0x000000b2009c7308 */ /* 0x000fe20000000800 */
[C---:B------:R-:W-:Y:S02]  /*a5b0*/  FMUL.FTZ R50, R199.reuse, R142 ;  /* 0x0000008ec7327220 */ /* 0x040fe40000410000 */
[----:B------:R-:W-:Y:S01]  /*a5c0*/  FMUL.FTZ R51, R199, R143 ;  /* 0x0000008fc7337220 */ /* 0x000fe20000410000 */
[C---:B------:R-:W-:Y:S01]  /*a5d0*/  HMMA.16816.F32 R16, R204.reuse, R22, R16 ;  /* 0x00000016cc10723c */ /* 0x040fe20000001810 */
[----:B------:R-:W1:Y:S03]  /*a5e0*/  LDSM.16.MT88.4 R140, [R236] ;  /* 0x00000000ec8c783b */ /* 0x000e660000004200 */
[C---:B------:R-:W-:Y:S02]  /*a5f0*/  FMUL.FTZ R20, R201.reuse, R152 ;  /* 0x00000098c9147220 */ /* 0x040fe40000410000 */
[----:B------:R-:W-:Y:S01]  /*a600*/  FMUL.FTZ R21, R201, R153 ;  /* 0x00000099c9157220 */ /* 0x000fe20000410000 */
[----:B------:R-:W3:Y:S01]  /*a610*/  MUFU.EX2 R152, R195 ;  /* 0x000000c300987308 */ /* 0x000ee20000000800 */
[C---:B------:R-:W-:Y:S04]  /*a620*/  FMUL.FTZ R23, R199.reuse, R155 ;  /* 0x0000009bc7177220 */ /* 0x040fe80000410000 */
[----:B------:R-:W-:Y:S02]  /*a630*/  FMUL.FTZ R22, R199, R154 ;  /* 0x0000009ac7167220 */ /* 0x000fe40000410000 */
[C---:B------:R-:W-:Y:S02]  /*a640*/  FMUL.FTZ R64, R201.reuse, R132 ;  /* 0x00000084c9407220 */ /* 0x040fe40000410000 */
[----:B------:R-:W-:Y:S01]  /*a650*/  FMUL.FTZ R65, R201, R133 ;  /* 0x00000085c9417220 */ /* 0x000fe20000410000 */
[----:B------:R-:W-:Y:S01]  /*a660*/  MUFU.EX2 R153, R187 ;  /* 0x000000bb00997308 */ /* 0x000fe20000000800 */
[C---:B------:R-:W-:Y:S01]  /*a670*/  FMUL.FTZ R66, R199.reuse, R134 ;  /* 0x00000086c7427220 */ /* 0x040fe20000410000 */
[-C--:B--2---:R-:W-:Y:S03]  /*a680*/  HMMA.16816.F32 R20, R204, R36.reuse, R20 ;  /* 0x00000024cc14723c */ /* 0x084fe60000001814 */
[----:B------:R-:W-:Y:S02]  /*a690*/  FMUL.FTZ R67, R199, R135 ;  /* 0x00000087c7437220 */ /* 0x000fe40000410000 */
[----:B------:R-:W2:Y:S01]  /*a6a0*/  LDSM.16.MT88.4 R132, [R239+0x2000] ;  /* 0x00200000ef84783b */ /* 0x000ea20000004200 */
[C---:B------:R-:W-:Y:S02]  /*a6b0*/  FMUL.FTZ R68, R201.reuse, R68 ;  /* 0x00000044c9447220 */ /* 0x040fe40000410000 */
[C---:B------:R-:W-:Y:S01]  /*a6c0*/  HMMA.16816.F32 R24, R164.reuse, R36, R24 ;  /* 0x00000024a418723c */ /* 0x040fe20000001818 */
[----:B------:R-:W-:Y:S03]  /*a6d0*/  MUFU.EX2 R158, R193 ;  /* 0x000000c1009e7308 */ /* 0x000fe60000000800 */
[----:B------:R-:W-:Y:S02]  /*a6e0*/  FMUL.FTZ R69, R201, R69 ;  /* 0x00000045c9457220 */ /* 0x000fe40000410000 */
[----:B------:R-:W-:Y:S02]  /*a6f0*/  FMUL.FTZ R70, R199, R70 ;  /* 0x00000046c7467220 */ /* 0x000fe40000410000 */
[-C--:B------:R-:W-:Y:S03]  /*a700*/  HMMA.16816.F32 R28, R164, R38.reuse, R28 ;  /* 0x00000026a41c723c */ /* 0x080fe6000000181c */
[----:B------:R-:W-:Y:S01]  /*a710*/  MUFU.EX2 R155, R192 ;  /* 0x000000c0009b7308 */ /* 0x000fe20000000800 */
[C---:B------:R-:W-:Y:S02]  /*a720*/  FMUL.FTZ R36, R201.reuse, R144 ;  /* 0x00000090c9247220 */ /* 0x040fe40000410000 */
[----:B------:R-:W-:Y:S02]  /*a730*/  FMUL.FTZ R37, R201, R145 ;  /* 0x00000091c9257220 */ /* 0x000fe40000410000 */
[C---:B------:R-:W-:Y:S04]  /*a740*/  HMMA.16816.F32 R32, R204.reuse, R38, R32 ;  /* 0x00000026cc20723c */ /* 0x040fe80000001820 */
[----:B------:R-:W-:Y:S01]  /*a750*/  FMUL.FTZ R71, R199, R71 ;  /* 0x00000047c7477220 */ /* 0x000fe20000410000 */
[----:B------:R-:W-:Y:S01]  /*a760*/  MUFU.EX2 R157, R231 ;  /* 0x000000e7009d7308 */ /* 0x000fe20000000800 */
[----:B------:R-:W-:Y:S02]  /*a770*/  FMUL.FTZ R80, R201, R80 ;  /* 0x00000050c9507220 */ /* 0x000fe40000410000 */
[C---:B------:R-:W-:Y:S04]  /*a780*/  FMUL.FTZ R38, R199.reuse, R146 ;  /* 0x00000092c7267220 */ /* 0x040fe80000410000 */
[----:B------:R-:W-:Y:S02]  /*a790*/  FMUL.FTZ R39, R199, R147 ;  /* 0x00000093c7277220 */ /* 0x000fe40000410000 */
[----:B------:R-:W-:Y:S01]  /*a7a0*/  LDSM.16.MT88.4 R144, [R238+0x800] ;  /* 0x00080000ee90783b */ /* 0x000fe20000004200 */
[----:B------:R-:W-:Y:S01]  /*a7b0*/  FMUL.FTZ R81, R201, R81 ;  /* 0x00000051c9517220 */ /* 0x000fe20000410000 */
[----:B------:R-:W-:Y:S01]  /*a7c0*/  MUFU.EX2 R231, R184 ;  /* 0x000000b800e77308 */ /* 0x000fe20000000800 */
[C---:B------:R-:W-:Y:S02]  /*a7d0*/  FMUL.FTZ R82, R199.reuse, R82 ;  /* 0x00000052c7527220 */ /* 0x040fe40000410000 */
[-C--:B------:R-:W-:Y:S03]  /*a7e0*/  HMMA.16816.F32 R36, R204, R52.reuse, R36 ;  /* 0x00000034cc24723c */ /* 0x080fe60000001824 */
[----:B------:R-:W-:Y:S02]  /*a7f0*/  FMUL.FTZ R83, R199, R83 ;  /* 0x00000053c7537220 */ /* 0x000fe40000410000 */
[C---:B------:R-:W-:Y:S02]  /*a800*/  FMUL.FTZ R84, R201.reuse, R84 ;  /* 0x00000054c9547220 */ /* 0x040fe40000410000 */
[----:B------:R-:W-:Y:S01]  /*a810*/  FMUL.FTZ R85, R201, R85 ;  /* 0x00000055c9557220 */ /* 0x000fe20000410000 */
[C---:B------:R-:W-:Y:S01]  /*a820*/  HMMA.16816.F32 R40, R164.reuse, R52, R40 ;  /* 0x00000034a428723c */ /* 0x040fe20000001828 */
[----:B------:R-:W-:Y:S03]  /*a830*/  MUFU.EX2 R178, R180 ;  /* 0x000000b400b27308 */ /* 0x000fe60000000800 */
[C---:B------:R-:W-:Y:S02]  /*a840*/  FMUL.FTZ R86, R199.reuse, R86 ;  /* 0x00000056c7567220 */ /* 0x040fe40000410000 */
[----:B------:R-:W-:Y:S02]  /*a850*/  FMUL.FTZ R87, R199, R87 ;  /* 0x00000057c7577220 */ /* 0x000fe40000410000 */
[-C--:B------:R-:W-:Y:S03]  /*a860*/  HMMA.16816.F32 R44, R164, R54.reuse, R44 ;  /* 0x00000036a42c723c */ /* 0x080fe6000000182c */
[----:B------:R-:W-:Y:S01]  /*a870*/  MUFU.EX2 R230, R230 ;  /* 0x000000e600e67308 */ /* 0x000fe20000000800 */
[C---:B------:R-:W-:Y:S02]  /*a880*/  FMUL.FTZ R52, R201.reuse, R136 ;  /* 0x00000088c9347220 */ /* 0x040fe40000410000 */
[C---:B------:R-:W-:Y:S02]  /*a890*/  FMUL.FTZ R53, R201.reuse, R137 ;  /* 0x00000089c9357220 */ /* 0x040fe40000410000 */
[C---:B------:R-:W-:Y:S04]  /*a8a0*/  HMMA.16816.F32 R48, R204.reuse, R54, R48 ;  /* 0x00000036cc30723c */ /* 0x040fe80000001830 */
[C---:B------:R-:W-:Y:S01]  /*a8b0*/  FMUL.FTZ R96, R201.reuse, R96 ;  /* 0x00000060c9607220 */ /* 0x040fe20000410000 */
[----:B------:R-:W4:Y:S01]  /*a8c0*/  MUFU.EX2 R136, R160 ;  /* 0x000000a000887308 */ /* 0x000f220000000800 */
[----:B------:R-:W-:Y:S02]  /*a8d0*/  FMUL.FTZ R97, R201, R97 ;  /* 0x00000061c9617220 */ /* 0x000fe40000410000 */
[C---:B------:R-:W-:Y:S04]  /*a8e0*/  FMUL.FTZ R54, R199.reuse, R138 ;  /* 0x0000008ac7367220 */ /* 0x040fe80000410000 */
[C---:B------:R-:W-:Y:S02]  /*a8f0*/  FMUL.FTZ R55, R199.reuse, R139 ;  /* 0x0000008bc7377220 */ /* 0x040fe40000410000 */
[C---:B------:R-:W-:Y:S01]  /*a900*/  FMUL.FTZ R98, R199.reuse, R98 ;  /* 0x00000062c7627220 */ /* 0x040fe20000410000 */
[----:B------:R-:W-:Y:S01]  /*a910*/  MUFU.EX2 R137, R219 ;  /* 0x000000db00897308 */ /* 0x000fe20000000800 */
[----:B------:R-:W-:Y:S02]  /*a920*/  FMUL.FTZ R99, R199, R99 ;  /* 0x00000063c7637220 */ /* 0x000fe40000410000 */
[C---:B------:R-:W-:Y:S01]  /*a930*/  FMUL.FTZ R100, R201.reuse, R100 ;  /* 0x00000064c9647220 */ /* 0x040fe20000410000 */
[-C--:B-1----:R-:W-:Y:S03]  /*a940*/  HMMA.16816.F32 R52, R204, R140.reuse, R52 ;  /* 0x0000008ccc34723c */ /* 0x082fe60000001834 */
[----:B------:R-:W-:Y:S02]  /*a950*/  FMUL.FTZ R101, R201, R101 ;  /* 0x00000065c9657220 */ /* 0x000fe40000410000 */
[C---:B------:R-:W-:Y:S01]  /*a960*/  FMUL.FTZ R102, R199.reuse, R102 ;  /* 0x00000066c7667220 */ /* 0x040fe20000410000 */
[----:B------:R-:W-:Y:S01]  /*a970*/  MUFU.EX2 R160, R186 ;  /* 0x000000ba00a07308 */ /* 0x000fe20000000800 */
[----:B------:R-:W-:Y:S01]  /*a980*/  FMUL.FTZ R103, R199, R103 ;  /* 0x00000067c7677220 */ /* 0x000fe20000410000 */
[C---:B------:R-:W-:Y:S04]  /*a990*/  HMMA.16816.F32 R56, R164.reuse, R140, R56 ;  /* 0x0000008ca438723c */ /* 0x040fe80000001838 */
[C---:B------:R-:W-:Y:S02]  /*a9a0*/  FMUL.FTZ R112, R201.reuse, R112 ;  /* 0x00000070c9707220 */ /* 0x040fe40000410000 */
[----:B------:R-:W-:Y:S02]  /*a9b0*/  FMUL.FTZ R113, R201, R113 ;  /* 0x00000071c9717220 */ /* 0x000fe40000410000 */
[-C--:B------:R-:W-:Y:S01]  /*a9c0*/  HMMA.16816.F32 R60, R164, R142.reuse, R60 ;  /* 0x0000008ea43c723c */ /* 0x080fe2000000183c */
[----:B------:R1:W5:Y:S03]  /*a9d0*/  MUFU.EX2 R139, R203 ;  /* 0x000000cb008b7308 */ /* 0x0003660000000800 */
[C---:B------:R-:W-:Y:S02]  /*a9e0*/  FMUL.FTZ R114, R199.reuse, R114 ;  /* 0x00000072c7727220 */ /* 0x040fe40000410000 */
[----:B------:R-:W-:Y:S02]  /*a9f0*/  FMUL.FTZ R115, R199, R115 ;  /* 0x00000073c7737220 */ /* 0x000fe40000410000 */
[C---:B------:R-:W-:Y:S01]  /*aa00*/  HMMA.16816.F32 R64, R204.reuse, R142, R64 ;  /* 0x0000008ecc40723c */ /* 0x040fe20000001840 */
[----:B------:R-:W-:Y:S02]  /*aa10*/  LDSM.16.MT88.4 R140, [R239+0x800] ;  /* 0x00080000ef8c783b */ /* 0x000fe40000004200 */
[----:B------:R-:W4:Y:S01]  /*aa20*/  MUFU.EX2 R138, R220 ;  /* 0x000000dc008a7308 */ /* 0x000f220000000800 */
[----:B------:R-:W-:Y:S02]  /*aa30*/  FADD.FTZ R171, R173, R171 ;  /* 0x000000abadab7221 */ /* 0x000fe40000010000 */
[----:B------:R-:W-:Y:S02]  /*aa40*/  FADD.FTZ R170, R174, R170 ;  /* 0x000000aaaeaa7221 */ /* 0x000fe40000010000 */
[-C--:B--2---:R-:W-:Y:S04]  /*aa50*/  HMMA.16816.F32 R68, R204, R132.reuse, R68 ;  /* 0x00000084cc44723c */ /* 0x084fe80000001844 */
[----:B---3--:R-:W-:Y:S01]  /*aa60*/  FADD.FTZ R170, R152, R170 ;  /* 0x000000aa98aa7221 */ /* 0x008fe20000010000 */
[----:B------:R-:W-:Y:S01]  /*aa70*/  MUFU.EX2 R173, R189 ;  /* 0x000000bd00ad7308 */ /* 0x000fe20000000800 */
[----:B------:R-:W-:Y:S02]  /*aa80*/  FMUL.FTZ R116, R201, R116 ;  /* 0x00000074c9747220 */ /* 0x000fe40000410000 */
[C---:B------:R-:W-:Y:S04]  /*aa90*/  HMMA.16816.F32 R72, R164.reuse, R132, R72 ;  /* 0x00000084a448723c */ /* 0x040fe80000001848 */
[----:B-1----:R-:W-:Y:S01]  /*aaa0*/  F2FP.PACK_AB R203, R213, R214 ;  /* 0x000000d6d5cb723e */ /* 0x002fe200000000ff */
[----:B------:R-:W-:Y:S02]  /*aab0*/  FMUL.FTZ R117, R201, R117 ;  /* 0x00000075c9757220 */ /* 0x000fe40000410000 */
[C---:B------:R-:W-:Y:S01]  /*aac0*/  FMUL.FTZ R118, R199.reuse, R118 ;  /* 0x00000076c7767220 */ /* 0x040fe20000410000 */
[-C--:B------:R-:W-:Y:S01]  /*aad0*/  HMMA.16816.F32 R76, R164, R134.reuse, R76 ;  /* 0x00000086a44c723c */ /* 0x080fe2000000184c */
[----:B------:R-:W-:Y:S03]  /*aae0*/  MUFU.EX2 R220, R191 ;  /* 0x000000bf00dc7308 */ /* 0x000fe60000000800 */
[----:B------:R-:W-:Y:S02]  /*aaf0*/  FMUL.FTZ R119, R199, R119 ;  /* 0x00000077c7777220 */ /* 0x000fe40000410000 */
[----:B----4-:R-:W-:Y:S01]  /*ab00*/  FADD.FTZ R154, R136, R179 ;  /* 0x000000b3889a7221 */ /* 0x010fe20000010000 */
[C---:B-----5:R-:W-:Y:S01]  /*ab10*/  F2FP.PACK_AB R136, R139.reuse, R136 ;  /* 0x000000888b88723e */ /* 0x060fe200000000ff */
[C---:B------:R-:W-:Y:S01]  /*ab20*/  HMMA.16816.F32 R80, R204.reuse, R134, R80 ;  /* 0x00000086cc50723c */ /* 0x040fe20000001850 */
[----:B------:R-:W1:Y:S02]  /*ab30*/  LDSM.16.MT88.4 R132, [R238+0x2000] ;  /* 0x00200000ee84783b */ /* 0x000e640000004200 */
[----:B------:R-:W2:Y:S01]  /*ab40*/  MUFU.EX2 R219, R190 ;  /* 0x000000be00db7308 */ /* 0x000ea20000000800 */
[----:B------:R-:W-:Y:S02]  /*ab50*/  FADD.FTZ R154, R139, R154 ;  /* 0x0000009a8b9a7221 */ /* 0x000fe40000010000 */
[----:B------:R-:W-:Y:S02]  /*ab60*/  FMUL.FTZ R128, R201, R128 ;  /* 0x00000080c9807220 */ /* 0x000fe40000410000 */
[----:B------:R-:W-:Y:S01]  /*ab70*/  FADD.FTZ R154, R138, R154 ;  /* 0x0000009a8a9a7221 */ /* 0x000fe20000010000 */
[C---:B------:R-:W-:Y:S03]  /*ab80*/  F2FP.PACK_AB R138, R137.reuse, R138 ;  /* 0x0000008a898a723e */ /* 0x040fe600000000ff */
[----:B------:R-:W-:Y:S01]  /*ab90*/  FADD.FTZ R154, R137, R154 ;  /* 0x0000009a899a7221 */ /* 0x000fe20000010000 */
[----:B------:R-:W-:Y:S01]  /*aba0*/  F2FP.PACK_AB R137, R161, R152 ;  /* 0x00000098a189723e */ /* 0x000fe200000000ff */
[----:B------:R-:W-:Y:S01]  /*abb0*/  FMUL.FTZ R129, R201, R129 ;  /* 0x00000081c9817220 */ /* 0x000fe20000410000 */
[----:B------:R-:W-:Y:S01]  /*abc0*/  F2FP.PACK_AB R201, R215, R216 ;  /* 0x000000d8d7c9723e */ /* 0x000fe200000000ff */
[C---:B------:R-:W-:Y:S01]  /*abd0*/  FMUL.FTZ R130, R199.reuse, R130 ;  /* 0x00000082c7827220 */ /* 0x040fe20000410000 */
[----:B------:R-:W-:Y:S01]  /*abe0*/  MUFU.EX2 R174, R181 ;  /* 0x000000b500ae7308 */ /* 0x000fe20000000800 */
[----:B------:R-:W-:Y:S02]  /*abf0*/  FMUL.FTZ R131, R199, R131 ;  /* 0x00000083c7837220 */ /* 0x000fe40000410000 */
[----:B------:R-:W-:Y:S04]  /*ac00*/  FADD.FTZ R202, R175, R202 ;  /* 0x000000caafca7221 */ /* 0x000fe80000010000 */
[----:B------:R-:W-:Y:S01]  /*ac10*/  FADD.FTZ R172, R172, R202 ;  /* 0x000000caacac7221 */ /* 0x000fe20000010000 */
[----:B--2---:R-:W-:Y:S02]  /*ac20*/  F2FP.PACK_AB R139, R219, R220 ;  /* 0x000000dcdb8b723e */ /* 0x004fe400000000ff */
[----:B------:R-:W-:Y:S01]  /*ac30*/  MUFU.EX2 R175, R188 ;  /* 0x000000bc00af7308 */ /* 0x000fe20000000800 */
[----:B------:R-:W-:Y:S04]  /*ac40*/  FADD.FTZ R172, R168, R172 ;  /* 0x000000aca8ac7221 */ /* 0x000fe80000010000 */
[----:B------:R-:W-:Y:S05]  /*ac50*/  FADD.FTZ R172, R163, R172 ;  /* 0x000000aca3ac7221 */ /* 0x000fea0000010000 */
[----:B------:R-:W-:Y:S01]  /*ac60*/  MUFU.EX2 R199, R185 ;  /* 0x000000b900c77308 */ /* 0x000fe20000000800 */
[-C--:B-1----:R-:W-:Y:S09]  /*ac70*/  HMMA.16816.F32 R84, R204, R132.reuse, R84 ;  /* 0x00000084cc54723c */ /* 0x082ff20000001854 */
[----:B------:R-:W-:Y:S01]  /*ac80*/  MUFU.EX2 R202, R218 ;  /* 0x000000da00ca7308 */ /* 0x000fe20000000800 */
[C---:B------:R-:W-:Y:S08]  /*ac90*/  HMMA.16816.F32 R88, R164.reuse, R132, R88 ;  /* 0x00000084a458723c */ /* 0x040ff00000001858 */
[-C--:B------:R-:W-:Y:S01]  /*aca0*/  HMMA.16816.F32 R92, R164, R134.reuse, R92 ;  /* 0x00000086a45c723c */ /* 0x080fe2000000185c */
[----:B------:R-:W-:Y:S07]  /*acb0*/  MUFU.EX2 R218, R210 ;  /* 0x000000d200da7308 */ /* 0x000fee0000000800 */
[C---:B------:R-:W-:Y:S01]  /*acc0*/  HMMA.16816.F32 R96, R204.reuse, R134, R96 ;  /* 0x00000086cc60723c */ /* 0x040fe20000001860 */
[----:B------:R-:W1:Y:S02]  /*acd0*/  LDSM.16.MT88.4 R132, [R237+0x2000] ;  /* 0x00200000ed84783b */ /* 0x000e640000004200 */
[----:B------:R-:W-:Y:S10]  /*ace0*/  MUFU.EX2 R168, R217 ;  /* 0x000000d900a87308 */ /* 0x000ff40000000800 */
[----:B------:R-:W2:Y:S10]  /*acf0*/  MUFU.EX2 R217, R211 ;  /* 0x000000d300d97308 */ /* 0x000eb40000000800 */
[----:B------:R-:W-:Y:S10]  /*ad00*/  MUFU.EX2 R229, R229 ;  /* 0x000000e500e57308 */ /* 0x000ff40000000800 */
[----:B------:R-:W-:Y:S01]  /*ad10*/  MUFU.EX2 R228, R228 ;  /* 0x000000e400e47308 */ /* 0x000fe20000000800 */
[-C--:B-1----:R-:W-:Y:S09]  /*ad20*/  HMMA.16816.F32 R100, R204, R132.reuse, R100 ;  /* 0x00000084cc64723c */ /* 0x082ff20000001864 */
[----:B------:R-:W-:Y:S01]  /*ad30*/  MUFU.EX2 R179, R200 ;  /* 0x000000c800b37308 */ /* 0x000fe20000000800 */
[C---:B------:R-:W-:Y:S09]  /*ad40*/  HMMA.16816.F32 R104, R164.reuse, R132, R104 ;  /* 0x00000084a468723c */ /* 0x040ff20000001868 */
[----:B------:R-:W-:Y:S01]  /*ad50*/  MUFU.EX2 R198, R198 ;  /* 0x000000c600c67308 */ /* 0x000fe20000000800 */
[-C--:B------:R-:W-:Y:S09]  /*ad60*/  HMMA.16816.F32 R108, R164, R134.reuse, R108 ;  /* 0x00000086a46c723c */ /* 0x080ff2000000186c */
[----:B------:R-:W1:Y:S01]  /*ad70*/  MUFU.EX2 R197, R197 ;  /* 0x000000c500c57308 */ /* 0x000e620000000800 */
[C---:B------:R-:W-:Y:S01]  /*ad80*/  HMMA.16816.F32 R112, R204.reuse, R134, R112 ;  /* 0x00000086cc70723c */ /* 0x040fe20000001870 */
[----:B------:R-:W3:Y:S07]  /*ad90*/  LDSM.16.MT88.4 R132, [R236+0x2000] ;  /* 0x00200000ec84783b */ /* 0x000eee0000004200 */
[-C--:B---3--:R-:W-:Y:S08]  /*ada0*/  HMMA.16816.F32 R116, R204, R132.reuse, R116 ;  /* 0x00000084cc74723c */ /* 0x088ff00000001874 */
[C---:B------:R-:W-:Y:S07]  /*adb0*/  HMMA.16816.F32 R120, R164.reuse, R132, R120 ;  /* 0x00000084a478723c */ /* 0x040fee0000001878 */
[----:B------:R-:W-:Y:S01]  /*adc0*/  F2FP.PACK_AB R132, R160, R153 ;  /* 0x00000099a084723e */ /* 0x000fe200000000ff */
[-C--:B------:R-:W-:Y:S01]  /*add0*/  HMMA.16816.F32 R124, R164, R134.reuse, R124 ;  /* 0x00000086a47c723c */ /* 0x080fe2000000187c */
[----:B------:R-:W-:Y:S03]  /*ade0*/  MUFU.EX2 R166, R222 ;  /* 0x000000de00a67308 */ /* 0x000fe60000000800 */
[----:B------:R-:W-:Y:S03]  /*adf0*/  F2FP.PACK_AB R133, R162, R163 ;  /* 0x000000a3a285723e */ /* 0x000fe600000000ff */
[----:B------:R-:W-:Y:S01]  /*ae00*/  FADD.FTZ R165, R169, R171 ;  /* 0x000000aba9a57221 */ /* 0x000fe20000010000 */
[----:B------:R-:W-:Y:S03]  /*ae10*/  HMMA.16816.F32 R128, R204, R134, R128 ;  /* 0x00000086cc80723c */ /* 0x000fe60000001880 */
[----:B------:R-:W3:Y:S01]  /*ae20*/  MUFU.EX2 R222, R208 ;  /* 0x000000d000de7308 */ /* 0x000ee20000000800 */
[----:B------:R-:W-:Y:S03]  /*ae30*/  FADD.FTZ R165, R153, R165 ;  /* 0x000000a599a57221 */ /* 0x000fe60000010000 */
[----:B------:R-:W-:Y:S01]  /*ae40*/  F2FP.PACK_AB R134, R224, R226 ;  /* 0x000000e2e086723e */ /* 0x000fe200000000ff */
[-C--:B------:R-:W-:Y:S05]  /*ae50*/  HMMA.16816.F32 R4, R136, R140.reuse, R4 ;  /* 0x0000008c8804723c */ /* 0x080fea0000001804 */
[----:B------:R-:W-:Y:S01]  /*ae60*/  F2FP.PACK_AB R135, R223, R225 ;  /* 0x000000e1df87723e */ /* 0x000fe200000000ff */
[----:B------:R-:W4:Y:S01]  /*ae70*/  MUFU.EX2 R167, R221 ;  /* 0x000000dd00a77308 */ /* 0x000f220000000800 */
[----:B--2---:R-:W-:Y:S02]  /*ae80*/  F2FP.PACK_AB R204, R217, R212 ;  /* 0x000000d4d9cc723e */ /* 0x004fe400000000ff */
[----:B-1----:R-:W-:Y:S03]  /*ae90*/  F2FP.PACK_AB R207, R197, R198 ;  /* 0x000000c6c5cf723e */ /* 0x002fe600000000ff */
[C---:B------:R-:W-:Y:S04]  /*aea0*/  HMMA.16816.F32 R8, R132.reuse, R140, R8 ;  /* 0x0000008c8408723c */ /* 0x040fe80000001808 */
[----:B------:R1:W2:Y:S01]  /*aeb0*/  MUFU.EX2 R221, R209 ;  /* 0x000000d100dd7308 */ /* 0x0002a20000000800 */
[----:B---3--:R-:W-:Y:S03]  /*aec0*/  F2FP.PACK_AB R205, R179, R222 ;  /* 0x000000deb3cd723e */ /* 0x008fe600000000ff */
[-C--:B------:R-:W-:Y:S08]  /*aed0*/  HMMA.16816.F32 R12, R132, R142.reuse, R12 ;  /* 0x0000008e840c723c */ /* 0x080ff0000000180c */
[C---:B------:R-:W-:Y:S01]  /*aee0*/  HMMA.16816.F32 R16, R136.reuse, R142, R16 ;  /* 0x0000008e8810723c */ /* 0x040fe20000001810 */
[----:B------:R-:W3:Y:S03]  /*aef0*/  LDSM.16.MT88.4 R140, [R236+0x800] ;  /* 0x00080000ec8c783b */ /* 0x000ee60000004200 */
[----:B----4-:R-:W-:Y:S04]  /*af00*/  F2FP.PACK_AB R200, R167, R166 ;  /* 0x000000a6a7c8723e */ /* 0x010fe800000000ff */
[-C--:B------:R-:W-:Y:S01]  /*af10*/  HMMA.16816.F32 R20, R136, R144.reuse, R20 ;  /* 0x000000908814723c */ /* 0x080fe20000001814 */
[----:B-1----:R-:W-:Y:S03]  /*af20*/  LDSM.16.MT88.4 R208, [R239+0x3800] ;  /* 0x00380000efd0783b */ /* 0x002fe60000004200 */
[----:B--2---:R-:W-:Y:S04]  /*af30*/  F2FP.PACK_AB R206, R221, R218 ;  /* 0x000000daddce723e */ /* 0x004fe800000000ff */
        /* <DEDUP_REMOVED lines=30> */
[C---:B------:R-:W-:Y:S07]  /*b120*/  HMMA.16816.F32 R120, R132.reuse, R144, R120 ;  /* 0x000000908478723c */ /* 0x040fee0000001878 */
[----:B------:R-:W-:Y:S01]  /*b130*/  FADD.FTZ R144, R156, R154 ;  /* 0x0000009a9c907221 */ /* 0x000fe20000010000 */
[-C--:B------:R-:W-:Y:S04]  /*b140*/  HMMA.16816.F32 R124, R132, R146.reuse, R124 ;  /* 0x00000092847c723c */ /* 0x080fe8000000187c */
[C---:B------:R-:W-:Y:S03]  /*b150*/  FADD.FTZ R144, R158.reuse, R144 ;  /* 0x000000909e907221 */ /* 0x040fe60000010000 */
[----:B------:R-:W-:Y:S01]  /*b160*/  F2FP.PACK_AB R132, R158, R156 ;  /* 0x0000009c9e84723e */ /* 0x000fe200000000ff */
[----:B------:R-:W-:Y:S04]  /*b170*/  HMMA.16816.F32 R128, R136, R146, R128 ;  /* 0x000000928880723c */ /* 0x000fe80000001880 */
[----:B------:R-:W-:Y:S01]  /*b180*/  F2FP.PACK_AB R134, R157, R155 ;  /* 0x0000009b9d86723e */ /* 0x000fe200000000ff */
[----:B------:R-:W-:Y:S01]  /*b190*/  FADD.FTZ R144, R155, R144 ;  /* 0x000000909b907221 */ /* 0x000fe20000010000 */
[----:B------:R-:W-:Y:S01]  /*b1a0*/  F2FP.PACK_AB R133, R175, R173 ;  /* 0x000000adaf85723e */ /* 0x000fe200000000ff */
[----:B------:R-:W-:Y:S01]  /*b1b0*/  LDSM.16.MT88.4 R152, [R239+0x3000] ;  /* 0x00300000ef98783b */ /* 0x000fe20000004200 */
[----:B------:R-:W-:Y:S01]  /*b1c0*/  F2FP.PACK_AB R135, R231, R199 ;  /* 0x000000c7e787723e */ /* 0x000fe200000000ff */
[----:B------:R-:W-:Y:S03]  /*b1d0*/  FADD.FTZ R164, R157, R144 ;  /* 0x000000909da47221 */ /* 0x000fe60000010000 */
[----:B------:R-:W-:Y:S01]  /*b1e0*/  F2FP.PACK_AB R136, R176, R174 ;  /* 0x000000aeb088723e */ /* 0x000fe200000000ff */
[----:B------:R-:W-:Y:S01]  /*b1f0*/  FADD.FTZ R164, R166, R164 ;  /* 0x000000a4a6a47221 */ /* 0x000fe20000010000 */
[----:B------:R-:W-:Y:S01]  /*b200*/  F2FP.PACK_AB R138, R178, R177 ;  /* 0x000000b1b28a723e */ /* 0x000fe200000000ff */
[-C--:B--2---:R-:W-:Y:S01]  /*b210*/  HMMA.16816.F32 R4, R132, R148.reuse, R4 ;  /* 0x000000948404723c */ /* 0x084fe20000001804 */
[----:B------:R-:W1:Y:S04]  /*b220*/  LDSM.16.MT88.4 R144, [R237+0x1000] ;  /* 0x00100000ed90783b */ /* 0x000e680000004200 */
[----:B------:R-:W-:Y:S02]  /*b230*/  F2FP.PACK_AB R137, R229, R230 ;  /* 0x000000e6e589723e */ /* 0x000fe400000000ff */
[----:B------:R-:W-:Y:S02]  /*b240*/  F2FP.PACK_AB R139, R227, R228 ;  /* 0x000000e4e38b723e */ /* 0x000fe400000000ff */
[----:B------:R-:W-:Y:S05]  /*b250*/  LDSM.16.MT88.4 R156, [R238+0x3000] ;  /* 0x00300000ee9c783b */ /* 0x000fea0000004200 */
        /* <DEDUP_REMOVED lines=18> */
[----:B------:R-:W-:Y:S07]  /*b380*/  LDSM.16.MT88.4 R148, [R238+0x1800] ;  /* 0x00180000ee94783b */ /* 0x000fee0000004200 */
[-C--:B------:R-:W-:Y:S08]  /*b390*/  HMMA.16816.F32 R68, R132, R152.reuse, R68 ;  /* 0x000000988444723c */ /* 0x080ff00000001844 */
[C---:B------:R-:W-:Y:S08]  /*b3a0*/  HMMA.16816.F32 R72, R136.reuse, R152, R72 ;  /* 0x000000988848723c */ /* 0x040ff00000001848 */
[-C--:B------:R-:W-:Y:S08]  /*b3b0*/  HMMA.16816.F32 R76, R136, R154.reuse, R76 ;  /* 0x0000009a884c723c */ /* 0x080ff0000000184c */
[C---:B------:R-:W-:Y:S08]  /*b3c0*/  HMMA.16816.F32 R80, R132.reuse, R154, R80 ;  /* 0x0000009a8450723c */ /* 0x040ff00000001850 */
[-C--:B------:R-:W-:Y:S08]  /*b3d0*/  HMMA.16816.F32 R84, R132, R156.reuse, R84 ;  /* 0x0000009c8454723c */ /* 0x080ff00000001854 */
[C---:B------:R-:W-:Y:S08]  /*b3e0*/  HMMA.16816.F32 R88, R136.reuse, R156, R88 ;  /* 0x0000009c8858723c */ /* 0x040ff00000001858 */
[-C--:B------:R-:W-:Y:S08]  /*b3f0*/  HMMA.16816.F32 R92, R136, R158.reuse, R92 ;  /* 0x0000009e885c723c */ /* 0x080ff0000000185c */
[C---:B------:R-:W-:Y:S01]  /*b400*/  HMMA.16816.F32 R96, R132.reuse, R158, R96 ;  /* 0x0000009e8460723c */ /* 0x040fe20000001860 */
[----:B------:R-:W2:Y:S07]  /*b410*/  LDSM.16.MT88.4 R156, [R239+0x1800] ;  /* 0x00180000ef9c783b */ /* 0x000eae0000004200 */
[-C--:B---3--:R-:W-:Y:S08]  /*b420*/  HMMA.16816.F32 R100, R132, R140.reuse, R100 ;  /* 0x0000008c8464723c */ /* 0x088ff00000001864 */
[C---:B------:R-:W-:Y:S07]  /*b430*/  HMMA.16816.F32 R104, R136.reuse, R140, R104 ;  /* 0x0000008c8868723c */ /* 0x040fee0000001868 */
[----:B------:R-:W-:Y:S01]  /*b440*/  FADD.FTZ R140, R167, R164 ;  /* 0x000000a4a78c7221 */ /* 0x000fe20000010000 */
[-C--:B------:R-:W-:Y:S04]  /*b450*/  HMMA.16816.F32 R108, R136, R142.reuse, R108 ;  /* 0x0000008e886c723c */ /* 0x080fe8000000186c */
[----:B------:R-:W-:Y:S01]  /*b460*/  FADD.FTZ R140, R202, R140 ;  /* 0x0000008cca8c7221 */ /* 0x000fe20000010000 */
[C---:B------:R-:W-:Y:S03]  /*b470*/  F2FP.PACK_AB R202, R168.reuse, R202 ;  /* 0x000000caa8ca723e */ /* 0x040fe600000000ff */
[C---:B------:R-:W-:Y:S08]  /*b480*/  HMMA.16816.F32 R112, R132.reuse, R142, R112 ;  /* 0x0000008e8470723c */ /* 0x040ff00000001870 */
[-C--:B-1----:R-:W-:Y:S08]  /*b490*/  HMMA.16816.F32 R116, R132, R144.reuse, R116 ;  /* 0x000000908474723c */ /* 0x082ff00000001874 */
[C---:B------:R-:W-:Y:S08]  /*b4a0*/  HMMA.16816.F32 R120, R136.reuse, R144, R120 ;  /* 0x000000908878723c */ /* 0x040ff00000001878 */
[-C--:B------:R-:W-:Y:S07]  /*b4b0*/  HMMA.16816.F32 R124, R136, R146.reuse, R124 ;  /* 0x00000092887c723c */ /* 0x080fee000000187c */
[----:B------:R-:W-:Y:S01]  /*b4c0*/  FADD.FTZ R136, R168, R140 ;  /* 0x0000008ca8887221 */ /* 0x000fe20000010000 */
[----:B------:R-:W-:Y:S01]  /*b4d0*/  HMMA.16816.F32 R128, R132, R146, R128 ;  /* 0x000000928480723c */ /* 0x000fe20000001880 */
[----:B------:R-:W1:Y:S03]  /*b4e0*/  LDSM.16.MT88.4 R140, [R237+0x1800] ;  /* 0x00180000ed8c783b */ /* 0x000e660000004200 */
[----:B------:R-:W-:Y:S02]  /*b4f0*/  FADD.FTZ R137, R161, R170 ;  /* 0x000000aaa1897221 */ /* 0x000fe40000010000 */
[----:B------:R-:W-:Y:S03]  /*b500*/  FADD.FTZ R138, R162, R172 ;  /* 0x000000aca28a7221 */ /* 0x000fe60000010000 */
[----:B------:R3:W-:Y:S04]  /*b510*/  STL [R1+0x70], R136 ;  /* 0x0000708801007387 */ /* 0x0007e80000100800 */
[----:B------:R-:W4:Y:S01]  /*b520*/  LDSM.16.MT88.4 R132, [R236+0x1800] ;  /* 0x00180000ec84783b */ /* 0x000f220000004200 */
[----:B---3--:R-:W-:Y:S02]  /*b530*/  FADD.FTZ R136, R160, R165 ;  /* 0x000000a5a0887221 */ /* 0x008fe40000010000 */
[-C--:B--2---:R-:W-:Y:S05]  /*b540*/  HMMA.16816.F32 R160, R200, R156.reuse, R4 ;  /* 0x0000009cc8a0723c */ /* 0x084fea0000001804 */
[----:B------:R-:W2:Y:S03]  /*b550*/  LDSM.16.MT88.4 R4, [R238+0x3800] ;  /* 0x00380000ee04783b */ /* 0x000ea60000004200 */
[C---:B------:R-:W-:Y:S05]  /*b560*/  HMMA.16816.F32 R164, R204.reuse, R156, R8 ;  /* 0x0000009ccca4723c */ /* 0x040fea0000001808 */
[----:B------:R-:W3:Y:S03]  /*b570*/  LDSM.16.MT88.4 R8, [R237+0x3800] ;  /* 0x00380000ed08783b */ /* 0x000ee60000004200 */
[-C--:B------:R-:W-:Y:S05]  /*b580*/  HMMA.16816.F32 R168, R204, R158.reuse, R12 ;  /* 0x0000009ecca8723c */ /* 0x080fea000000180c */
[----:B------:R-:W5:Y:S03]  /*b590*/  LDSM.16.MT88.4 R12, [R236+0x3800] ;  /* 0x00380000ec0c783b */ /* 0x000f660000004200 */
[C---:B------:R-:W-:Y:S07]  /*b5a0*/  HMMA.16816.F32 R156, R200.reuse, R158, R16 ;  /* 0x0000009ec89c723c */ /* 0x040fee0000001810 */
[----:B------:R-:W-:Y:S01]  /*b5b0*/  MOV R19, R179 ;  /* 0x000000b300137202 */ /* 0x000fe20000000f00 */
[-C--:B------:R-:W-:Y:S04]  /*b5c0*/  HMMA.16816.F32 R152, R200, R148.reuse, R20 ;  /* 0x00000094c898723c */ /* 0x080fe80000001814 */
[----:B------:R-:W-:Y:S02]  /*b5d0*/  MOV R18, R178 ;  /* 0x000000b200127202 */ /* 0x000fe40000000f00 */
[----:B------:R-:W-:Y:S02]  /*b5e0*/  MOV R17, R177 ;  /* 0x000000b100117202 */ /* 0x000fe40000000f00 */
[----:B------:R-:W-:Y:S04]  /*b5f0*/  MOV R23, R175 ;  /* 0x000000af00177202 */ /* 0x000fe80000000f00 */
[----:B------:R-:W-:Y:S02]  /*b600*/  MOV R21, R173 ;  /* 0x000000ad00157202 */ /* 0x000fe40000000f00 */
[----:B------:R-:W-:Y:S02]  /*b610*/  MOV R22, R174 ;  /* 0x000000ae00167202 */ /* 0x000fe40000000f00 */
[C---:B------:R-:W-:Y:S04]  /*b620*/  HMMA.16816.F32 R172, R204.reuse, R148, R24 ;  /* 0x00000094ccac723c */ /* 0x040fe80000001818 */
[----:B------:R-:W-:Y:S02]  /*b630*/  MOV R16, R176 ;  /* 0x000000b000107202 */ /* 0x000fe40000000f00 */
[----:B------:R-:W-:Y:S02]  /*b640*/  MOV R20, R138 ;  /* 0x0000008a00147202 */ /* 0x000fe40000000f00 */
[-C--:B------:R-:W-:Y:S04]  /*b650*/  HMMA.16816.F32 R176, R204, R150.reuse, R28 ;  /* 0x00000096ccb0723c */ /* 0x080fe8000000181c */
[----:B------:R-:W-:Y:S01]  /*b660*/  MOV R26, R137 ;  /* 0x00000089001a7202 */ /* 0x000fe20000000f00 */
[----:B------:R-:W-:Y:S01]  /*b670*/  FADD.FTZ R225, R225, R20 ;  /* 0x00000014e1e17221 */ /* 0x000fe20000010000 */
[----:B------:R-:W-:Y:S02]  /*b680*/  MOV R27, R136 ;  /* 0x00000088001b7202 */ /* 0x000fe40000000f00 */
[C---:B------:R-:W-:Y:S04]  /*b690*/  HMMA.16816.F32 R148, R200.reuse, R150, R32 ;  /* 0x00000096c894723c */ /* 0x040fe80000001820 */
[----:B------:R-:W-:Y:S02]  /*b6a0*/  FADD.FTZ R220, R220, R26 ;  /* 0x0000001adcdc7221 */ /* 0x000fe40000010000 */
[----:B------:R-:W-:Y:S02]  /*b6b0*/  FADD.FTZ R226, R226, R27 ;  /* 0x0000001be2e27221 */ /* 0x000fe40000010000 */
[-C--:B-1----:R-:W-:Y:S04]  /*b6c0*/  HMMA.16816.F32 R144, R200, R140.reuse, R36 ;  /* 0x0000008cc890723c */ /* 0x082fe80000001824 */
        /* <DEDUP_REMOVED lines=9> */
[----:B------:R-:W-:Y:S01]  /*b760*/  FADD.FTZ R220, R199, R220 ;  /* 0x000000dcc7dc7221 */ /* 0x000fe20000010000 */
[----:B------:R-:W-:Y:S01]  /*b770*/  MOV R199, R3 ;  /* 0x0000000300c77202 */ /* 0x000fe20000000f00 */
        /* <DEDUP_REMOVED lines=24> */
[----:B------:R-:W-:Y:S01]  /*b900*/  FADD.FTZ R225, R198, R225 ;  /* 0x000000e1c6e17221 */ /* 0x000fe20000010000 */
[----:B------:R-:W-:Y:S01]  /*b910*/  MOV R198, R196 ;  /* 0x000000c400c67202 */ /* 0x000fe20000000f00 */
[-C--:B--2---:R-:W-:Y:S08]  /*b920*/  HMMA.16816.F32 R84, R200, R4.reuse, R84 ;  /* 0x00000004c854723c */ /* 0x084ff00000001854 */
[C---:B------:R-:W-:Y:S01]  /*b930*/  HMMA.16816.F32 R88, R204.reuse, R4, R88 ;  /* 0x00000004cc58723c */ /* 0x040fe20000001858 */
[----:B------:R-:W2:Y:S04]  /*b940*/  LDL R5, [R1+0x7c] ;  /* 0x00007c0001057983 */ /* 0x000ea80000100800 */
[----:B------:R-:W2:Y:S03]  /*b950*/  LDL.LU R4, [R1+0x78] ;  /* 0x0000780001047983 */ /* 0x000ea60000300800 */
[-C--:B------:R-:W-:Y:S08]  /*b960*/  HMMA.16816.F32 R92, R204, R6.reuse, R92 ;  /* 0x00000006cc5c723c */ /* 0x080ff0000000185c */
[C---:B------:R-:W-:Y:S07]  /*b970*/  HMMA.16816.F32 R96, R200.reuse, R6, R96 ;  /* 0x00000006c860723c */ /* 0x040fee0000001860 */
[----:B------:R-:W-:Y:S01]  /*b980*/  FADD.FTZ R6, R213, R220 ;  /* 0x000000dcd5067221 */ /* 0x000fe20000010000 */
[-C--:B---3--:R-:W-:Y:S04]  /*b990*/  HMMA.16816.F32 R100, R200, R8.reuse, R100 ;  /* 0x00000008c864723c */ /* 0x088fe80000001864 */
[----:B------:R1:W-:Y:S04]  /*b9a0*/  STL [R1+0x74], R6 ;  /* 0x0000740601007387 */ /* 0x0003e80000100800 */
[C---:B------:R-:W-:Y:S08]  /*b9b0*/  HMMA.16816.F32 R104, R204.reuse, R8, R104 ;  /* 0x00000008cc68723c */ /* 0x040ff00000001868 */
[-C--:B------:R-:W-:Y:S08]  /*b9c0*/  HMMA.16816.F32 R108, R204, R10.reuse, R108 ;  /* 0x0000000acc6c723c */ /* 0x080ff0000000186c */
[C---:B------:R-:W-:Y:S08]  /*b9d0*/  HMMA.16816.F32 R112, R200.reuse, R10, R112 ;  /* 0x0000000ac870723c */ /* 0x040ff00000001870 */
[-C--:B-----5:R-:W-:Y:S08]  /*b9e0*/  HMMA.16816.F32 R116, R200, R12.reuse, R116 ;  /* 0x0000000cc874723c */ /* 0x0a0ff00000001874 */
[C---:B------:R-:W-:Y:S08]  /*b9f0*/  HMMA.16816.F32 R120, R204.reuse, R12, R120 ;  /* 0x0000000ccc78723c */ /* 0x040ff00000001878 */
[-C--:B------:R-:W-:Y:S08]  /*ba00*/  HMMA.16816.F32 R124, R204, R14.reuse, R124 ;  /* 0x0000000ecc7c723c */ /* 0x080ff0000000187c */
[----:B------:R-:W-:Y:S07]  /*ba10*/  HMMA.16816.F32 R128, R200, R14, R128 ;  /* 0x0000000ec880723c */ /* 0x000fee0000001880 */
[----:B------:R-:W-:Y:S01]  /*ba20*/  FADD.FTZ R203, R221, R226 ;  /* 0x000000e2ddcb7221 */ /* 0x000fe20000010000 */
[----:B------:R-:W-:Y:S01]  /*ba30*/  MOV R200, R2 ;  /* 0x0000000200c87202 */ /* 0x000fe20000000f00 */
[----:B------:R-:W-:Y:S03]  /*ba40*/  FADD.FTZ R202, R197, R225 ;  /* 0x000000e1c5ca7221 */ /* 0x000fe60000010000 */
[----:B------:R-:W-:Y:S02]  /*ba50*/  MOV R197, R0 ;  /* 0x0000000000c57202 */ /* 0x000fe40000000f00 */
[C---:B--2---:R-:W-:Y:S02]  /*ba60*/  ISETP.GT.AND P0, PT, R4.reuse, R5, PT ;  /* 0x000000050400720c */ /* 0x044fe40003f04270 */
[----:B------:R-:W-:Y:S05]  /*ba70*/  IADD3 R4, R4, -0x1, RZ ;  /* 0xffffffff04047810 */ /* 0x000fea0007ffe0ff */
[----:B------:R1:W-:Y:S04]  /*ba80*/  STL [R1+0x78], R4 ;  /* 0x0000780401007387 */ /* 0x0003e80000100800 */
[----:B------:R1:W-:Y:S02]  /*ba90*/  STL [R1+0x78], R4 ;  /* 0x0000780401007387 */ /* 0x0003e40000100800 */
[----:B-1----:R-:W-:-:S05]  /*baa0*/  @P0 BRA `(.L_x_1660) ;  /* 0xffffaea000000947 */ /* 0x002fca000383ffff */
.L_x_1649:
[----:B-1----:R-:W2:Y:S02]  /*bab0*/  LDL R4, [R1+0x78] ;  /* 0x0000780001047983 */ /* 0x002ea40000100800 */
[----:B--2---:R-:W-:-:S13]  /*bac0*/  ISETP.GE.AND P0, PT, R4, RZ, PT ;  /* 0x000000ff0400720c */ /* 0x004fda0003f06270 */
[----:B------:R-:W-:Y:S05]  /*bad0*/  @!P0 BRA `(.L_x_1661) ;  /* 0x000046e000008947 */ /* 0x000fea0003800000 */
[----:B------:R-:W-:Y:S01]  /*bae0*/  IMAD.MOV.U32 R200, RZ, RZ, R2 ;  /* 0x000000ffffc87224 */ /* 0x000fe200078e0002 */
[----:B------:R-:W-:Y:S01]  /*baf0*/  MOV R198, R196 ;  /* 0x000000c400c67202 */ /* 0x000fe20000000f00 */
[----:B------:R-:W-:Y:S01]  /*bb00*/  IMAD.MOV.U32 R199, RZ, RZ, R3 ;  /* 0x000000ffffc77224 */ /* 0x000fe200078e0003 */
[----:B------:R-:W-:Y:S02]  /*bb10*/  MOV R197, R0 ;  /* 0x0000000000c57202 */ /* 0x000fe40000000f00 */
.L_x_1668:
[----:B------:R-:W2:Y:S01]  /*bb20*/  LDL R4, [R1+0x48] ;  /* 0x0000480001047983 */ /* 0x000ea20000100800 */
[----:B------:R-:W-:Y:S04]  /*bb30*/  DEPBAR.LE SB0, 0x0 ;  /* 0x000080000000791a */ /* 0x000fe80000000000 */
[----:B------:R-:W3:Y:S01]  /*bb40*/  LDL R8, [R1+0x44] ;  /* 0x0000440001087983 */ /* 0x000ee20000100800 */
[----:B------:R-:W-:Y:S01]  /*bb50*/  WARPSYNC 0xffffffff ;  /* 0xffffffff00007948 */ /* 0x000fe20003800000 */
[----:B------:R-:W-:Y:S01]  /*bb60*/  IADD3 R196, R235, 0x2000, RZ ;  /* 0x00002000ebc47810 */ /* 0x000fe20007ffe0ff */
[C---:B------:R-:W-:Y:S01]  /*bb70*/  IMAD.SHL.U32 R45, R250.reuse, 0x2, RZ ;  /* 0x00000002fa2d7824 */ /* 0x040fe200078e00ff */
[----:B------:R-:W4:Y:S01]  /*bb80*/  LDL.64 R6, [R1+0x58] ;  /* 0x0000580001067983 */ /* 0x000f220000100a00 */
[----:B------:R-:W-:Y:S03]  /*bb90*/  SHF.L.U64.HI R52, R250, 0x1, R245 ;  /* 0x00000001fa347819 */ /* 0x000fe600000102f5 */
[----:B------:R-:W5:Y:S04]  /*bba0*/  LDL R5, [R1+0x30] ;  /* 0x0000300001057983 */ /* 0x000f680000100800 */
[----:B------:R-:W-:Y:S06]  /*bbb0*/  BAR.SYNC.DEFER_BLOCKING 0x0 ;  /* 0x0000000000007b1d */ /* 0x000fec0000010000 */
[----:B------:R1:W1:Y:S04]  /*bbc0*/  LDSM.16.M88.4 R64, [R244] ;  /* 0x00000000f440783b */ /* 0x0002680000000200 */
[----:B------:R1:W1:Y:S04]  /*bbd0*/  LDSM.16.M88.4 R60, [R244+0x2000] ;  /* 0x00200000f43c783b */ /* 0x0002680000000200 */
        /* <DEDUP_REMOVED lines=10> */
[----:B--2---:R-:W-:Y:S01]  /*bc80*/  SHF.R.S32.HI R0, RZ, 0x1f, R4 ;  /* 0x0000001fff007819 */ /* 0x004fe20000011404 */
[----:B------:R-:W-:Y:S01]  /*bc90*/  IMAD.WIDE.U32 R2, R4, c[0x0][0x208], RZ ;  /* 0x0000820004027a25 */ /* 0x000fe200078e00ff */
[----:B---3--:R-:W-:Y:S03]  /*bca0*/  SHF.R.S32.HI R53, RZ, 0x1f, R8 ;  /* 0x0000001fff357819 */ /* 0x008fe60000011408 */
[----:B------:R-:W-:Y:S04]  /*bcb0*/  IMAD R0, R0, c[0x0][0x208], RZ ;  /* 0x0000820000007a24 */ /* 0x000fe800078e02ff */
[----:B------:R-:W-:Y:S02]  /*bcc0*/  IMAD R0, R4, c[0x0][0x20c], R0 ;  /* 0x0000830004007a24 */ /* 0x000fe400078e0200 */
[----:B------:R-:W2:Y:S01]  /*bcd0*/  LDL R4, [R1+0xc] ;  /* 0x00000c0001047983 */ /* 0x000ea20000100800 */
[----:B------:R-:W-:Y:S02]  /*bce0*/  IMAD R53, R53, c[0x0][0x218], RZ ;  /* 0x0000860035357a24 */ /* 0x000fe400078e02ff */
[----:B------:R-:W-:Y:S02]  /*bcf0*/  IMAD.IADD R3, R3, 0x1, R0 ;  /* 0x0000000103037824 */ /* 0x000fe400078e0200 */
[C---:B------:R-:W-:Y:S02]  /*bd00*/  IMAD R53, R8.reuse, c[0x0][0x21c], R53 ;  /* 0x0000870008357a24 */ /* 0x040fe400078e0235 */
[----:B------:R-:W-:Y:S05]  /*bd10*/  IMAD.WIDE.U32 R2, R8, c[0x0][0x218], R2 ;  /* 0x0000860008027a25 */ /* 0x000fea00078e0002 */
[----:B----4-:R-:W-:Y:S02]  /*bd20*/  IADD3 R0, P0, R6, R2, RZ ;  /* 0x0000000206007210 */ /* 0x010fe40007f1e0ff */
[----:B------:R-:W-:Y:S02]  /*bd30*/  IADD3 R2, R235, 0x3000, RZ ;  /* 0x00003000eb027810 */ /* 0x000fe40007ffe0ff */
[----:B-----5:R-:W-:Y:S02]  /*bd40*/  IADD3.X R53, R5, R3, R53, P0, !PT ;  /* 0x0000000305357210 */ /* 0x020fe400007fe435 */
[C---:B------:R-:W-:Y:S02]  /*bd50*/  LEA R46, P0, R0.reuse, c[0x0][0x1f8], 0x1 ;  /* 0x00007e00002e7a11 */ /* 0x040fe400078008ff */
[C---:B------:R-:W-:Y:S02]  /*bd60*/  IADD3 R3, R235.reuse, 0x2800, RZ ;  /* 0x00002800eb037810 */ /* 0x040fe40007ffe0ff */
[----:B------:R-:W-:Y:S02]  /*bd70*/  LEA.HI.X R53, R0, c[0x0][0x1fc], R53, 0x1, P0 ;  /* 0x00007f0000357a11 */ /* 0x000fe400000f0c35 */
[----:B------:R-:W-:Y:S02]  /*bd80*/  IADD3 R0, R235, 0x3800, RZ ;  /* 0x00003800eb007810 */ /* 0x000fe40007ffe0ff */
[C---:B--2---:R-:W-:Y:S01]  /*bd90*/  SHF.L.U64.HI R44, R4.reuse, 0x1, R246 ;  /* 0x00000001042c7819 */ /* 0x044fe200000102f6 */
[----:B------:R-:W-:Y:S01]  /*bda0*/  IMAD.SHL.U32 R40, R4, 0x2, RZ ;  /* 0x0000000204287824 */ /* 0x000fe200078e00ff */
[----:B------:R-:W-:-:S05]  /*bdb0*/  BRA.DIV ~URZ, `(.L_x_1662) ;  /* 0x0000aa027f007947 */ /* 0x000fca000b800000 */
[----:B-1----:R1:W2:Y:S02]  /*bdc0*/  SHFL.IDX PT, R28, R53, RZ, 0x181f ;  /* 0x00181fff351c7589 */ /* 0x0022a400000e0000 */
.L_x_1745:
[-C--:B------:R-:W-:Y:S01]  /*bdd0*/  HMMA.16816.F32 R4, R64, R16.reuse, RZ ;  /* 0x000000104004723c */ /* 0x080fe200000018ff */
[----:B------:R-:W3:Y:S01]  /*bde0*/  LDL R20, [R1+0xc] ;  /* 0x00000c0001147983 */ /* 0x000ee20000100800 */
[----:B------:R-:W-:Y:S01]  /*bdf0*/  BSSY B0, `(.L_x_1663) ;  /* 0x00001a7000007945 */ /* 0x000fe20003800000 */
[----:B------:R-:W-:Y:S02]  /*be00*/  ISETP.GE.AND P0, PT, R250, c[0x0][0x1d4], PT ;  /* 0x00007500fa007a0c */ /* 0x000fe40003f06270 */
[----:B------:R-:W4:Y:S02]  /*be10*/  SHFL.IDX PT, R38, R46, RZ, 0x181f ;  /* 0x00181fff2e267589 */ /* 0x000f2400000e0000 */
[----:B------:R-:W-:Y:S01]  /*be20*/  SEL R47, RZ, 0x10, P0 ;  /* 0x00000010ff2f7807 */ /* 0x000fe20000000000 */
[C---:B------:R-:W-:Y:S05]  /*be30*/  HMMA.16816.F32 R8, R60.reuse, R16, RZ ;  /* 0x000000103c08723c */ /* 0x040fea00000018ff */
[----:B------:R-:W5:Y:S03]  /*be40*/  SHFL.IDX PT, R54, R46, 0x1, 0x181f ;  /* 0x00381f002e367f89 */ /* 0x000f6600000e0000 */
[-C--:B------:R-:W-:Y:S05]  /*be50*/  HMMA.16816.F32 R12, R60, R18.reuse, RZ ;  /* 0x000000123c0c723c */ /* 0x080fea00000018ff */
[----:B------:R-:W1:Y:S03]  /*be60*/  SHFL.IDX PT, R36, R53, 0x1, 0x181f ;  /* 0x00381f0035247f89 */ /* 0x000e6600000e0000 */
[C---:B------:R-:W-:Y:S05]  /*be70*/  HMMA.16816.F32 R16, R64.reuse, R18, RZ ;  /* 0x000000124010723c */ /* 0x040fea00000018ff */
[----:B------:R-:W2:Y:S08]  /*be80*/  SHFL.IDX PT, R41, R46, 0x2, 0x181f ;  /* 0x00581f002e297f89 */ /* 0x000eb000000e0000 */
[----:B------:R-:W1:Y:S08]  /*be90*/  SHFL.IDX PT, R42, R53, 0x2, 0x181f ;  /* 0x00581f00352a7f89 */ /* 0x000e7000000e0000 */
[----:B------:R-:W1:Y:S08]  /*bea0*/  SHFL.IDX PT, R46, R46, 0x3, 0x181f ;  /* 0x00781f002e2e7f89 */ /* 0x000e7000000e0000 */
[----:B-1----:R-:W1:Y:S01]  /*beb0*/  SHFL.IDX PT, R53, R53, 0x3, 0x181f ;  /* 0x00781f0035357f89 */ /* 0x002e6200000e0000 */
[----:B---3--:R-:W-:Y:S02]  /*bec0*/  ISETP.GE.AND P2, PT, R20, c[0x0][0x1d4], PT ;  /* 0x0000750014007a0c */ /* 0x008fe40003f46270 */
[-C--:B------:R-:W-:Y:S01]  /*bed0*/  HMMA.16816.F32 R20, R64, R32.reuse, RZ ;  /* 0x000000204014723c */ /* 0x080fe200000018ff */
[C---:B----4-:R-:W-:Y:S02]  /*bee0*/  IADD3 R30, P4, R38.reuse, R40, RZ ;  /* 0x00000028261e7210 */ /* 0x050fe40007f9e0ff */
[-C--:B------:R-:W-:Y:S02]  /*bef0*/  IADD3 R38, P5, R38, R45.reuse, RZ ;  /* 0x0000002d26267210 */ /* 0x080fe40007fbe0ff */
[C---:B--2---:R-:W-:Y:S02]  /*bf00*/  IADD3.X R31, R28.reuse, R44, RZ, P4, !PT ;  /* 0x0000002c1c1f7210 */ /* 0x044fe400027fe4ff */
[----:B------:R-:W-:Y:S01]  /*bf10*/  IADD3.X R39, R28, R52, RZ, P5, !PT ;  /* 0x000000341c277210 */ /* 0x000fe20002ffe4ff */
[C---:B------:R-:W-:Y:S01]  /*bf20*/  HMMA.16816.F32 R24, R60.reuse, R32, RZ ;  /* 0x000000203c18723c */ /* 0x040fe200000018ff */
[----:B------:R-:W-:Y:S02]  /*bf30*/  SEL R201, RZ, 0x10, P2 ;  /* 0x00000010ffc97807 */ /* 0x000fe40001000000 */
[----:B------:R2:W-:Y:S01]  /*bf40*/  LDGSTS.E.BYPASS.LTC128B.128 [R251+0x100], [R30.64], !P2 ;  /* 0x001000001efb7fae */ /* 0x0005e2000d101d46 */
[C---:B-----5:R-:W-:Y:S02]  /*bf50*/  IADD3 R56, P4, R54.reuse, R40, RZ ;  /* 0x0000002836387210 */ /* 0x060fe40007f9e0ff */
[-C--:B------:R-:W-:Y:S02]  /*bf60*/  IADD3 R54, P5, R54, R45.reuse, RZ ;  /* 0x0000002d36367210 */ /* 0x080fe40007fbe0ff */
[C---:B------:R-:W-:Y:S02]  /*bf70*/  IADD3.X R57, R36.reuse, R44, RZ, P4, !PT ;  /* 0x0000002c24397210 */ /* 0x040fe400027fe4ff */
[----:B------:R-:W-:Y:S01]  /*bf80*/  ISETP.NE.U32.AND P6, PT, R201, RZ, PT ;  /* 0x000000ffc900720c */ /* 0x000fe20003fc5070 */
[----:B------:R3:W-:Y:S01]  /*bf90*/  LDGSTS.E.BYPASS.LTC128B.128 [R251+0x2100], [R38.64], !P0 ;  /* 0x0210000026fb7fae */ /* 0x0007e2000c101d46 */
[----:B------:R-:W-:Y:S02]  /*bfa0*/  IADD3.X R55, R36, R52, RZ, P5, !PT ;  /* 0x0000003424377210 */ /* 0x000fe40002ffe4ff */
[C---:B------:R-:W-:Y:S02]  /*bfb0*/  ISETP.NE.U32.AND P5, PT, R47.reuse, RZ, PT ;  /* 0x000000ff2f00720c */ /* 0x040fe40003fa5070 */
[----:B------:R-:W-:Y:S03]  /*bfc0*/  IADD3 R47, -R47, 0x10, RZ ;  /* 0x000000102f2f7810 */ /* 0x000fe60007ffe1ff */
[----:B------:R4:W-:Y:S01]  /*bfd0*/  LDGSTS.E.BYPASS.LTC128B.128 [R251+0x900], [R56.64], !P2 ;  /* 0x0090000038fb7fae */ /* 0x0009e2000d101d46 */
[----:B------:R-:W-:Y:S07]  /*bfe0*/  LOP3.LUT R47, R47, 0xf, RZ, 0xc0, !PT ;  /* 0x0000000f2f2f7812 */ /* 0x000fee00078ec0ff */
[----:B------:R5:W-:Y:S01]  /*bff0*/  LDGSTS.E.BYPASS.LTC128B.128 [R251+0x2900], [R54.64], !P0 ;  /* 0x0290000036fb7fae */ /* 0x000be2000c101d46 */
[-C--:B--2---:R-:W-:Y:S08]  /*c000*/  HMMA.16816.F32 R28, R60, R34.reuse, RZ ;  /* 0x000000223c1c723c */ /* 0x084ff000000018ff */
[C---:B------:R-:W-:Y:S04]  /*c010*/  HMMA.16816.F32 R32, R64.reuse, R34, RZ ;  /* 0x000000224020723c */ /* 0x040fe800000018ff */
[C---:B---3--:R-:W-:Y:S04]  /*c020*/  IADD3 R38, P4, R41.reuse, R40, RZ ;  /* 0x0000002829267210 */ /* 0x048fe80007f9e0ff */
[C---:B------:R-:W-:Y:S05]  /*c030*/  IADD3.X R39, R42.reuse, R44, RZ, P4, !PT ;  /* 0x0000002c2a277210 */ /* 0x040fea00027fe4ff */
[----:B------:R2:W-:Y:S01]  /*c040*/  LDGSTS.E.BYPASS.LTC128B.128 [R251+0x1100], [R38.64], !P2 ;  /* 0x0110000026fb7fae */ /* 0x0005e2000d101d46 */
[----:B------:R-:W-:Y:S02]  /*c050*/  IADD3 R58, P2, R41, R45, RZ ;  /* 0x0000002d293a7210 */ /* 0x000fe40007f5e0ff */
[----:B-----5:R-:W-:Y:S02]  /*c060*/  IADD3 R54, -R201, 0x10, RZ ;  /* 0x00000010c9367810 */ /* 0x020fe40007ffe1ff */
[----:B------:R-:W-:Y:S02]  /*c070*/  IADD3.X R59, R42, R52, RZ, P2, !PT ;  /* 0x000000342a3b7210 */ /* 0x000fe400017fe4ff */
[----:B------:R-:W-:Y:S03]  /*c080*/  LOP3.LUT R54, R54, 0xf, RZ, 0xc0, !PT ;  /* 0x0000000f36367812 */ /* 0x000fe600078ec0ff */
[----:B------:R3:W-:Y:S01]  /*c090*/  LDGSTS.E.BYPASS.LTC128B.128 [R251+0x3100], [R58.64], !P0 ;  /* 0x031000003afb7fae */ /* 0x0007e2000c101d46 */
[-C--:B------:R-:W-:Y:S04]  /*c0a0*/  IADD3 R54, P4, P2, R54, R46.reuse, R40 ;  /* 0x0000002e36367210 */ /* 0x080fe80007a9e028 */
[-C--:B-1----:R-:W-:Y:S02]  /*c0b0*/  IADD3.X R55, RZ, R53.reuse, R44, P4, P2 ;  /* 0x00000035ff377210 */ /* 0x082fe400027e442c */
[----:B----4-:R-:W-:Y:S03]  /*c0c0*/  IADD3 R56, P4, P2, R47, R46, R45 ;  /* 0x0000002e2f387210 */ /* 0x010fe60007a9e02d */
[----:B------:R1:W-:Y:S01]  /*c0d0*/  LDGSTS.E.BYPASS.LTC128B.128.ZFILL [R251+0x1900], [R54.64], P6 ;  /* 0x0190000036fb7fae */ /* 0x0003e2000b141d46 */
[----:B------:R-:W-:Y:S01]  /*c0e0*/  IADD3.X R57, RZ, R53, R52, P4, P2 ;  /* 0x00000035ff397210 */ /* 0x000fe200027e4434 */
[-C--:B--2---:R-:W-:Y:S06]  /*c0f0*/  HMMA.16816.F32 R36, R64, R48.reuse, RZ ;  /* 0x000000304024723c */ /* 0x084fec00000018ff */
[----:B------:R3:W-:Y:S02]  /*c100*/  LDGSTS.E.BYPASS.LTC128B.128.ZFILL [R251+0x3900], [R56.64], P5 ;  /* 0x0390000038fb7fae */ /* 0x0007e4000a941d46 */
[C---:B------:R-:W-:Y:S06]  /*c110*/  HMMA.16816.F32 R40, R60.reuse, R48, RZ ;  /* 0x000000303c28723c */ /* 0x040fec00000018ff */
[----:B------:R-:W0:Y:S02]  /*c120*/  LDGDEPBAR ;  /* 0x00000000000079af */ /* 0x000e240000000000 */
[-C--:B------:R-:W-:Y:S08]  /*c130*/  HMMA.16816.F32 R44, R60, R50.reuse, RZ ;  /* 0x000000323c2c723c */ /* 0x080ff000000018ff */
[C---:B------:R-:W-:Y:S08]  /*c140*/  HMMA.16816.F32 R48, R64.reuse, R50, RZ ;  /* 0x000000324030723c */ /* 0x040ff000000018ff */
[-C--:B-1----:R-:W-:Y:S08]  /*c150*/  HMMA.16816.F32 R52, R64, R204.reuse, RZ ;  /* 0x000000cc4034723c */ /* 0x082ff000000018ff */
[C---:B---3--:R-:W-:Y:S08]  /*c160*/  HMMA.16816.F32 R56, R60.reuse, R204, RZ ;  /* 0x000000cc3c38723c */ /* 0x048ff000000018ff */
        /* <DEDUP_REMOVED lines=24> */
[-C--:B-1----:R-:W-:Y:S01]  /*c2f0*/  HMMA.16816.F32 R4, R204, R212.reuse, R4 ;  /* 0x000000d4cc04723c */ /* 0x082fe20000001804 */
[----:B------:R1:W-:Y:S07]  /*c300*/  LDSM.16.M88.4 R228, [R2] ;  /* 0x0000000002e4783b */ /* 0x0003ee0000000200 */
[C---:B--2---:R-:W-:Y:S08]  /*c310*/  HMMA.16816.F32 R8, R220.reuse, R212, R8 ;  /* 0x000000d4dc08723c */ /* 0x044ff00000001808 */
[-C--:B------:R-:W-:Y:S08]  /*c320*/  HMMA.16816.F32 R12, R220, R214.reuse, R12 ;  /* 0x000000d6dc0c723c */ /* 0x080ff0000000180c */
[C---:B------:R-:W-:Y:S01]  /*c330*/  HMMA.16816.F32 R16, R204.reuse, R214, R16 ;  /* 0x000000d6cc10723c */ /* 0x040fe20000001810 */
[----:B-1----:R-:W2:Y:S04]  /*c340*/  LDL R2, [R1+0x78] ;  /* 0x0000780001027983 */ /* 0x002ea80000100800 */
[----:B------:R-:W-:Y:S03]  /*c350*/  LDSM.16.M88.4 R212, [R232+-0x2000] ;  /* 0xffe00000e8d4783b */ /* 0x000fe60000000200 */
        /* <DEDUP_REMOVED lines=9> */
[----:B------:R-:W3:Y:S07]  /*c3f0*/  LDSM.16.M88.4 R216, [R240+0x2000] ;  /* 0x00200000f0d8783b */ /* 0x000eee0000000200 */
[-C--:B------:R-:W-:Y:S08]  /*c400*/  HMMA.16816.F32 R52, R204, R224.reuse, R52 ;  /* 0x000000e0cc34723c */ /* 0x080ff00000001834 */
[C---:B------:R-:W-:Y:S08]  /*c410*/  HMMA.16816.F32 R56, R220.reuse, R224, R56 ;  /* 0x000000e0dc38723c */ /* 0x040ff00000001838 */
[-C--:B------:R-:W-:Y:S01]  /*c420*/  HMMA.16816.F32 R60, R220, R226.reuse, R60 ;  /* 0x000000e2dc3c723c */ /* 0x080fe2000000183c */
[----:B------:R-:W-:Y:S07]  /*c430*/  LDSM.16.M88.4 R220, [R232+-0x1000] ;  /* 0xfff00000e8dc783b */ /* 0x000fee0000000200 */
[----:B------:R-:W-:Y:S01]  /*c440*/  HMMA.16816.F32 R64, R204, R226, R64 ;  /* 0x000000e2cc40723c */ /* 0x000fe20000001840 */
[----:B------:R-:W4:Y:S07]  /*c450*/  LDSM.16.M88.4 R204, [R232+-0x1800] ;  /* 0xffe80000e8cc783b */ /* 0x000f2e0000000200 */
[-C--:B-1----:R-:W-:Y:S01]  /*c460*/  HMMA.16816.F32 R4, R208, R212.reuse, R4 ;  /* 0x000000d4d004723c */ /* 0x082fe20000001804 */
[----:B------:R-:W1:Y:S07]  /*c470*/  LDSM.16.M88.4 R224, [R232+-0x800] ;  /* 0xfff80000e8e0783b */ /* 0x000e6e0000000200 */
        /* <DEDUP_REMOVED lines=14> */
[-C--:B-1----:R-:W-:Y:S08]  /*c560*/  HMMA.16816.F32 R52, R208, R224.reuse, R52 ;  /* 0x000000e0d034723c */ /* 0x082ff00000001834 */
[C---:B------:R-:W-:Y:S08]  /*c570*/  HMMA.16816.F32 R56, R216.reuse, R224, R56 ;  /* 0x000000e0d838723c */ /* 0x040ff00000001838 */
[-C--:B------:R-:W-:Y:S01]  /*c580*/  HMMA.16816.F32 R60, R216, R226.reuse, R60 ;  /* 0x000000e2d83c723c */ /* 0x080fe2000000183c */
[----:B------:R-:W-:Y:S07]  /*c590*/  LDSM.16.M88.4 R216, [R243+0x3000] ;  /* 0x00300000f3d8783b */ /* 0x000fee0000000200 */
[----:B------:R-:W-:Y:S01]  /*c5a0*/  HMMA.16816.F32 R64, R208, R226, R64 ;  /* 0x000000e2d040723c */ /* 0x000fe20000001840 */
[----:B------:R-:W1:Y:S07]  /*c5b0*/  LDSM.16.M88.4 R208, [R243+0x2800] ;  /* 0x00280000f3d0783b */ /* 0x000e6e0000000200 */
[-C--:B---3--:R-:W-:Y:S01]  /*c5c0*/  HMMA.16816.F32 R4, R204, R212.reuse, R4 ;  /* 0x000000d4cc04723c */ /* 0x088fe20000001804 */
[----:B------:R-:W3:Y:S07]  /*c5d0*/  LDSM.16.M88.4 R224, [R243+0x3800] ;  /* 0x00380000f3e0783b */ /* 0x000eee0000000200 */
[C---:B----4-:R-:W-:Y:S08]  /*c5e0*/  HMMA.16816.F32 R8, R220.reuse, R212, R8 ;  /* 0x000000d4dc08723c */ /* 0x050ff00000001808 */
        /* <DEDUP_REMOVED lines=8> */
[-C--:B------:R-:W-:Y:S03]  /*c670*/  HMMA.16816.F32 R36, R204, R216.reuse, R36 ;  /* 0x000000d8cc24723c */ /* 0x080fe60000001824 */
[----:B--2---:R-:W-:Y:S05]  /*c680*/  ISETP.GE.AND P2, PT, R2, 0x1, PT ;  /* 0x000000010200780c */ /* 0x004fea0003f46270 */
[C---:B------:R-:W-:Y:S08]  /*c690*/  HMMA.16816.F32 R40, R220.reuse, R216, R40 ;  /* 0x000000d8dc28723c */ /* 0x040ff00000001828 */
[-C--:B------:R-:W-:Y:S08]  /*c6a0*/  HMMA.16816.F32 R44, R220, R218.reuse, R44 ;  /* 0x000000dadc2c723c */ /* 0x080ff0000000182c */
[C---:B------:R-:W-:Y:S01]  /*c6b0*/  HMMA.16816.F32 R48, R204.reuse, R218, R48 ;  /* 0x000000dacc30723c */ /* 0x040fe20000001830 */
[----:B------:R-:W2:Y:S07]  /*c6c0*/  LDSM.16.M88.4 R216, [R242+0x6000] ;  /* 0x00600000f2d8783b */ /* 0x000eae0000000200 */
[-C--:B---3--:R-:W-:Y:S08]  /*c6d0*/  HMMA.16816.F32 R52, R204, R224.reuse, R52 ;  /* 0x000000e0cc34723c */ /* 0x088ff00000001834 */
[C---:B------:R-:W-:Y:S08]  /*c6e0*/  HMMA.16816.F32 R56, R220.reuse, R224, R56 ;  /* 0x000000e0dc38723c */ /* 0x040ff00000001838 */
[-C--:B------:R-:W-:Y:S01]  /*c6f0*/  HMMA.16816.F32 R60, R220, R226.reuse, R60 ;  /* 0x000000e2dc3c723c */ /* 0x080fe2000000183c */
[----:B------:R-:W3:Y:S07]  /*c700*/  LDSM.16.M88.4 R220, [R3] ;  /* 0x0000000003dc783b */ /* 0x000eee0000000200 */
[----:B------:R-:W-:Y:S01]  /*c710*/  HMMA.16816.F32 R64, R204, R226, R64 ;  /* 0x000000e2cc40723c */ /* 0x000fe20000001840 */
[----:B------:R-:W4:Y:S07]  /*c720*/  LDSM.16.M88.4 R204, [R0] ;  /* 0x0000000000cc783b */ /* 0x000f2e0000000200 */
[-C--:B-1----:R-:W-:Y:S01]  /*c730*/  HMMA.16816.F32 R4, R208, R212.reuse, R4 ;  /* 0x000000d4d004723c */ /* 0x082fe20000001804 */
[----:B------:R-:W-:Y:S07]  /*c740*/  LDSM.16.M88.4 R224, [R241+0x6000] ;  /* 0x00600000f1e0783b */ /* 0x000fee0000000200 */
        /* <DEDUP_REMOVED lines=14> */
[-C--:B----4-:R-:W-:Y:S08]  /*c830*/  HMMA.16816.F32 R52, R208, R204.reuse, R52 ;  /* 0x000000ccd034723c */ /* 0x090ff00000001834 */
[C---:B------:R-:W-:Y:S08]  /*c840*/  HMMA.16816.F32 R56, R216.reuse, R204, R56 ;  /* 0x000000ccd838723c */ /* 0x040ff00000001838 */
[-C--:B------:R-:W-:Y:S01]  /*c850*/  HMMA.16816.F32 R60, R216, R206.reuse, R60 ;  /* 0x000000ced83c723c */ /* 0x080fe2000000183c */
[----:B------:R-:W3:Y:S07]  /*c860*/  LDSM.16.M88.4 R216, [R234+0x3000] ;  /* 0x00300000ead8783b */ /* 0x000eee0000000200 */
[----:B------:R-:W-:Y:S01]  /*c870*/  HMMA.16816.F32 R64, R208, R206, R64 ;  /* 0x000000ced040723c */ /* 0x000fe20000001840 */
[----:B------:R-:W4:Y:S07]  /*c880*/  LDSM.16.M88.4 R204, [R234+0x3800] ;  /* 0x00380000eacc783b */ /* 0x000f2e0000000200 */
[-C--:B-1----:R-:W-:Y:S01]  /*c890*/  HMMA.16816.F32 R4, R212, R220.reuse, R4 ;  /* 0x000000dcd404723c */ /* 0x082fe20000001804 */
[----:B------:R-:W-:Y:S07]  /*c8a0*/  LDSM.16.M88.4 R208, [R240+0x4000] ;  /* 0x00400000f0d0783b */ /* 0x000fee0000000200 */
[C---:B------:R-:W-:Y:S08]  /*c8b0*/  HMMA.16816.F32 R8, R224.reuse, R220, R8 ;  /* 0x000000dce008723c */ /* 0x040ff00000001808 */
[-C--:B------:R-:W-:Y:S08]  /*c8c0*/  HMMA.16816.F32 R12, R224, R222.reuse, R12 ;  /* 0x000000dee00c723c */ /* 0x080ff0000000180c */
[C---:B------:R-:W-:Y:S01]  /*c8d0*/  HMMA.16816.F32 R16, R212.reuse, R222, R16 ;  /* 0x000000ded410723c */ /* 0x040fe20000001810 */
[----:B------:R-:W1:Y:S07]  /*c8e0*/  LDSM.16.M88.4 R220, [R232] ;  /* 0x00000000e8dc783b */ /* 0x000e6e0000000200 */
[-C--:B--2---:R-:W-:Y:S08]  /*c8f0*/  HMMA.16816.F32 R20, R212, R228.reuse, R20 ;  /* 0x000000e4d414723c */ /* 0x084ff00000001814 */
[C---:B------:R-:W-:Y:S08]  /*c900*/  HMMA.16816.F32 R24, R224.reuse, R228, R24 ;  /* 0x000000e4e018723c */ /* 0x040ff00000001818 */
[-C--:B------:R-:W-:Y:S08]  /*c910*/  HMMA.16816.F32 R28, R224, R230.reuse, R28 ;  /* 0x000000e6e01c723c */ /* 0x080ff0000000181c */
[C---:B------:R-:W-:Y:S01]  /*c920*/  HMMA.16816.F32 R32, R212.reuse, R230, R32 ;  /* 0x000000e6d420723c */ /* 0x040fe20000001820 */
[----:B------:R-:W2:Y:S07]  /*c930*/  LDSM.16.M88.4 R228, [R233+0x6000] ;  /* 0x00600000e9e4783b */ /* 0x000eae0000000200 */
[-C--:B---3--:R-:W-:Y:S08]  /*c940*/  HMMA.16816.F32 R36, R212, R216.reuse, R36 ;  /* 0x000000d8d424723c */ /* 0x088ff00000001824 */
[C---:B------:R-:W-:Y:S08]  /*c950*/  HMMA.16816.F32 R40, R224.reuse, R216, R40 ;  /* 0x000000d8e028723c */ /* 0x040ff00000001828 */
[-C--:B------:R-:W-:Y:S08]  /*c960*/  HMMA.16816.F32 R44, R224, R218.reuse, R44 ;  /* 0x000000dae02c723c */ /* 0x080ff0000000182c */
[C---:B------:R-:W-:Y:S08]  /*c970*/  HMMA.16816.F32 R48, R212.reuse, R218, R48 ;  /* 0x000000dad430723c */ /* 0x040ff00000001830 */
[-C--:B----4-:R-:W-:Y:S08]  /*c980*/  HMMA.16816.F32 R52, R212, R204.reuse, R52 ;  /* 0x000000ccd434723c */ /* 0x090ff00000001834 */
[C---:B------:R-:W-:Y:S08]  /*c990*/  HMMA.16816.F32 R56, R224.reuse, R204, R56 ;  /* 0x000000cce038723c */ /* 0x040ff00000001838 */
[-C--:B------:R-:W-:Y:S08]  /*c9a0*/  HMMA.16816.F32 R60, R224, R206.reuse, R60 ;  /* 0x000000cee03c723c */ /* 0x080ff0000000183c */
[----:B------:R-:W-:Y:S08]  /*c9b0*/  HMMA.16816.F32 R64, R212, R206, R64 ;  /* 0x000000ced440723c */ /* 0x000ff00000001840 */
[-C--:B-1----:R-:W-:Y:S08]  /*c9c0*/  HMMA.16816.F32 R4, R208, R220.reuse, R4 ;  /* 0x000000dcd004723c */ /* 0x082ff00000001804 */
[C---:B--2---:R-:W-:Y:S08]  /*c9d0*/  HMMA.16816.F32 R8, R228.reuse, R220, R8 ;  /* 0x000000dce408723c */ /* 0x044ff00000001808 */
        /* <DEDUP_REMOVED lines=18> */
[----:B------:R-:W-:Y:S03]  /*cb00*/  FMUL.FTZ R19, R19, c[0x0][0x320] ;  /* 0x0000c80013137a20 */ /* 0x000fe60000410000 */
[----:B------:R4:W1:Y:S10]  /*cb10*/  MUFU.TANH R214, R7 ;  /* 0x0000000700d67308 */ /* 0x0008740000002400 */
[----:B------:R-:W1:Y:S10]  /*cb20*/  MUFU.TANH R212, R8 ;  /* 0x0000000800d47308 */ /* 0x000e740000002400 */
[----:B------:R-:W1:Y:S01]  /*cb30*/  MUFU.TANH R225, R9 ;  /* 0x0000000900e17308 */ /* 0x000e620000002400 */
[----:B----4-:R-:W4:Y:S09]  /*cb40*/  LDSM.16.M88.4 R4, [R232+0x800] ;  /* 0x00080000e804783b */ /* 0x010f320000000200 */
[----:B------:R-:W1:Y:S10]  /*cb50*/  MUFU.TANH R206, R10 ;  /* 0x0000000a00ce7308 */ /* 0x000e740000002400 */
[----:B------:R5:W1:Y:S10]  /*cb60*/  MUFU.TANH R207, R11 ;  /* 0x0000000b00cf7308 */ /* 0x000a740000002400 */
[----:B------:R1:W1:Y:S10]  /*cb70*/  MUFU.TANH R222, R12 ;  /* 0x0000000c00de7308 */ /* 0x0002740000002400 */
[----:B------:R2:W2:Y:S01]  /*cb80*/  MUFU.TANH R223, R13 ;  /* 0x0000000d00df7308 */ /* 0x0004a20000002400 */
[----:B-----5:R-:W5:Y:S01]  /*cb90*/  LDSM.16.M88.4 R8, [R232+0x1000] ;  /* 0x00100000e808783b */ /* 0x020f620000000200 */
[-C--:B----4-:R-:W-:Y:S08]  /*cba0*/  HMMA.16816.F32 R20, R208, R4.reuse, R20 ;  /* 0x00000004d014723c */ /* 0x090ff00000001814 */
[----:B------:R-:W4:Y:S01]  /*cbb0*/  MUFU.TANH R218, R16 ;  /* 0x0000001000da7308 */ /* 0x000f220000002400 */
[C---:B------:R-:W-:Y:S04]  /*cbc0*/  HMMA.16816.F32 R24, R228.reuse, R4, R24 ;  /* 0x00000004e418723c */ /* 0x040fe80000001818 */
[----:B-1----:R-:W-:Y:S05]  /*cbd0*/  FMUL.FTZ R12, R14, c[0x0][0x320] ;  /* 0x0000c8000e0c7a20 */ /* 0x002fea0000410000 */
[----:B------:R-:W1:Y:S01]  /*cbe0*/  MUFU.TANH R219, R17 ;  /* 0x0000001100db7308 */ /* 0x000e620000002400 */
[-C--:B------:R-:W-:Y:S03]  /*cbf0*/  HMMA.16816.F32 R28, R228, R6.reuse, R28 ;  /* 0x00000006e41c723c */ /* 0x080fe6000000181c */
[----:B--2---:R-:W-:Y:S05]  /*cc00*/  FMUL.FTZ R13, R15, c[0x0][0x320] ;  /* 0x0000c8000f0d7a20 */ /* 0x004fea0000410000 */
[C---:B------:R-:W-:Y:S01]  /*cc10*/  HMMA.16816.F32 R32, R208.reuse, R6, R32 ;  /* 0x00000006d020723c */ /* 0x040fe20000001820 */
[----:B------:R2:W1:Y:S01]  /*cc20*/  MUFU.TANH R215, R18 ;  /* 0x0000001200d77308 */ /* 0x0004620000002400 */
[----:B------:R-:W1:Y:S01]  /*cc30*/  LDSM.16.M88.4 R4, [R232+0x1800] ;  /* 0x00180000e804783b */ /* 0x000e620000000200 */
[----:B------:R-:W-:Y:S04]  /*cc40*/  DEPBAR.LE SB0, 0x0 ;  /* 0x000080000000791a */ /* 0x000fe80000000000 */
[----:B------:R-:W-:Y:S02]  /*cc50*/  FMUL.FTZ R20, R20, c[0x0][0x320] ;  /* 0x0000c80014147a20 */ /* 0x000fe40000410000 */
[----:B------:R-:W-:Y:S02]  /*cc60*/  FMUL.FTZ R21, R21, c[0x0][0x320] ;  /* 0x0000c80015157a20 */ /* 0x000fe40000410000 */
[----:B------:R3:W1:Y:S01]  /*cc70*/  MUFU.TANH R216, R19 ;  /* 0x0000001300d87308 */ /* 0x0006620000002400 */
[----:B------:R-:W-:Y:S01]  /*cc80*/  BAR.SYNC.DEFER_BLOCKING 0x0 ;  /* 0x0000000000007b1d */ /* 0x000fe20000010000 */
[----:B------:R-:W-:Y:S01]  /*cc90*/  FMUL.FTZ R22, R22, c[0x0][0x320] ;  /* 0x0000c80016167a20 */ /* 0x000fe20000410000 */
[-C--:B-----5:R-:W-:Y:S05]  /*cca0*/  HMMA.16816.F32 R36, R208, R8.reuse, R36 ;  /* 0x00000008d024723c */ /* 0x0a0fea0000001824 */
[----:B------:R-:W-:Y:S02]  /*ccb0*/  FMUL.FTZ R28, R28, c[0x0][0x320] ;  /* 0x0000c8001c1c7a20 */ /* 0x000fe40000410000 */
[----:B------:R5:W1:Y:S01]  /*ccc0*/  MUFU.TANH R221, R20 ;  /* 0x0000001400dd7308 */ /* 0x000a620000002400 */
[----:B------:R-:W-:Y:S01]  /*ccd0*/  FMUL.FTZ R15, R26, c[0x0][0x320] ;  /* 0x0000c8001a0f7a20 */ /* 0x000fe20000410000 */
[C---:B------:R-:W-:Y:S04]  /*cce0*/  HMMA.16816.F32 R40, R228.reuse, R8, R40 ;  /* 0x00000008e428723c */ /* 0x040fe80000001828 */
[----:B--2---:R-:W-:Y:S02]  /*ccf0*/  FMUL.FTZ R18, R24, c[0x0][0x320] ;  /* 0x0000c80018127a20 */ /* 0x004fe40000410000 */
[----:B------:R-:W-:Y:S02]  /*cd00*/  FMUL.FTZ R14, R27, c[0x0][0x320] ;  /* 0x0000c8001b0e7a20 */ /* 0x000fe40000410000 */
[----:B------:R2:W2:Y:S01]  /*cd10*/  MUFU.TANH R220, R21 ;  /* 0x0000001500dc7308 */ /* 0x0004a20000002400 */
[-C--:B------:R-:W-:Y:S03]  /*cd20*/  HMMA.16816.F32 R44, R228, R10.reuse, R44 ;  /* 0x0000000ae42c723c */ /* 0x080fe6000000182c */
[----:B---3--:R-:W-:Y:S02]  /*cd30*/  FMUL.FTZ R19, R25, c[0x0][0x320] ;  /* 0x0000c80019137a20 */ /* 0x008fe40000410000 */
[----:B------:R-:W-:Y:S02]  /*cd40*/  FMUL.FTZ R17, R30, c[0x0][0x320] ;  /* 0x0000c8001e117a20 */ /* 0x000fe40000410000 */
[----:B------:R-:W-:Y:S01]  /*cd50*/  FMUL.FTZ R36, R36, c[0x0][0x320] ;  /* 0x0000c80024247a20 */ /* 0x000fe20000410000 */
[C---:B------:R-:W-:Y:S01]  /*cd60*/  HMMA.16816.F32 R48, R208.reuse, R10, R48 ;  /* 0x0000000ad030723c */ /* 0x040fe20000001830 */
[----:B------:R3:W3:Y:S03]  /*cd70*/  MUFU.TANH R226, R28 ;  /* 0x0000001c00e27308 */ /* 0x0006e60000002400 */
[----:B------:R-:W-:Y:S02]  /*cd80*/  FMUL.FTZ R16, R31, c[0x0][0x320] ;  /* 0x0000c8001f107a20 */ /* 0x000fe40000410000 */
[----:B-----5:R-:W-:Y:S02]  /*cd90*/  FMUL.FTZ R20, R29, c[0x0][0x320] ;  /* 0x0000c8001d147a20 */ /* 0x020fe40000410000 */
[-C--:B-1----:R-:W-:Y:S03]  /*cda0*/  HMMA.16816.F32 R52, R208, R4.reuse, R52 ;  /* 0x00000004d034723c */ /* 0x082fe60000001834 */
[----:B------:R-:W1:Y:S01]  /*cdb0*/  MUFU.TANH R224, R36 ;  /* 0x0000002400e07308 */ /* 0x000e620000002400 */
[----:B------:R-:W-:Y:S02]  /*cdc0*/  FMUL.FTZ R32, R32, c[0x0][0x320] ;  /* 0x0000c80020207a20 */ /* 0x000fe40000410000 */
[----:B------:R-:W-:Y:S02]  /*cdd0*/  FMUL.FTZ R33, R33, c[0x0][0x320] ;  /* 0x0000c80021217a20 */ /* 0x000fe40000410000 */
[C---:B------:R-:W-:Y:S04]  /*cde0*/  HMMA.16816.F32 R56, R228.reuse, R4, R56 ;  /* 0x00000004e438723c */ /* 0x040fe80000001838 */
[----:B------:R-:W-:Y:S01]  /*cdf0*/  FMUL.FTZ R47, R47, c[0x0][0x320] ;  /* 0x0000c8002f2f7a20 */ /* 0x000fe20000410000 */
[----:B------:R-:W1:Y:S01]  /*ce00*/  MUFU.TANH R12, R12 ;  /* 0x0000000c000c7308 */ /* 0x000e620000002400 */
[----:B--2---:R-:W-:Y:S02]  /*ce10*/  FMUL.FTZ R21, R23, c[0x0][0x320] ;  /* 0x0000c80017157a20 */ /* 0x004fe40000410000 */
[-C--:B------:R-:W-:Y:S04]  /*ce20*/  HMMA.16816.F32 R60, R228, R6.reuse, R60 ;  /* 0x00000006e43c723c */ /* 0x080fe8000000183c */
[----:B------:R-:W-:Y:S02]  /*ce30*/  FMUL.FTZ R29, R34, c[0x0][0x320] ;  /* 0x0000c800221d7a20 */ /* 0x000fe40000410000 */
[----:B---3--:R-:W-:Y:S01]  /*ce40*/  FMUL.FTZ R28, R35, c[0x0][0x320] ;  /* 0x0000c800231c7a20 */ /* 0x008fe20000410000 */
[----:B------:R2:W3:Y:S01]  /*ce50*/  MUFU.TANH R227, R47 ;  /* 0x0000002f00e37308 */ /* 0x0004e20000002400 */
[----:B------:R-:W-:Y:S04]  /*ce60*/  HMMA.16816.F32 R64, R208, R6, R64 ;  /* 0x00000006d040723c */ /* 0x000fe80000001840 */
[----:B------:R-:W-:Y:S02]  /*ce70*/  FMUL.FTZ R34, R37, c[0x0][0x320] ;  /* 0x0000c80025227a20 */ /* 0x000fe40000410000 */
[----:B------:R-:W-:Y:S02]  /*ce80*/  FMUL.FTZ R31, R38, c[0x0][0x320] ;  /* 0x0000c800261f7a20 */ /* 0x000fe40000410000 */
[----:B------:R-:W-:Y:S01]  /*ce90*/  FMUL.FTZ R30, R39, c[0x0][0x320] ;  /* 0x0000c800271e7a20 */ /* 0x000fe20000410000 */
[----:B------:R-:W1:Y:S03]  /*cea0*/  MUFU.TANH R13, R13 ;  /* 0x0000000d000d7308 */ /* 0x000e660000002400 */
        /* <DEDUP_REMOVED lines=9> */
[----:B--2---:R-:W-:Y:S01]  /*cf40*/  FMUL.FTZ R47, R49, c[0x0][0x320] ;  /* 0x0000c800312f7a20 */ /* 0x004fe20000410000 */
        /* <DEDUP_REMOVED lines=63> */
[----:B------:R-:W-:Y:S02]  /*d340*/  SHF.L.U64.HI R57, R250, 0x1, R245 ;  /* 0x00000001fa397819 */ /* 0x000fe400000102f5 */
[----:B------:R-:W3:Y:S04]  /*d350*/  LDL R3, [R1+0x4] ;  /* 0x0000040001037983 */ /* 0x000ee80000100800 */
[----:B------:R-:W4:Y:S04]  /*d360*/  LDL.64 R230, [R1+0x68] ;  /* 0x0000680001e67983 */ /* 0x000f280000100a00 */
[----:B------:R-:W5:Y:S04]  /*d370*/  LDL R5, [R1+0x38] ;  /* 0x0000380001057983 */ /* 0x000f680000100800 */
[----:B------:R-:W4:Y:S04]  /*d380*/  LDL.64 R8, [R1+0x60] ;  /* 0x0000600001087983 */ /* 0x000f280000100a00 */
[----:B------:R-:W5:Y:S04]  /*d390*/  LDL R217, [R1+0x34] ;  /* 0x0000340001d97983 */ /* 0x000f680000100800 */
[----:B------:R-:W5:Y:S01]  /*d3a0*/  LDL R196, [R1+0xc] ;  /* 0x00000c0001c47983 */ /* 0x000f620000100800 */
[----:B--2---:R-:W-:Y:S05]  /*d3b0*/  IMAD R0, R2, 0x40, R0 ;  /* 0x0000004002007824 */ /* 0x004fea00078e0200 */
[----:B---3--:R-:W-:Y:S05]  /*d3c0*/  IADD3 R0, R0, -0x40, R3 ;  /* 0xffffffc000007810 */ /* 0x008fea0007ffe003 */
[----:B------:R-:W-:Y:S04]  /*d3d0*/  @P3 IMAD.HI.U32 R3, R0, c[0x0][0x2bc], RZ ;  /* 0x0000af0000033a27 */ /* 0x000fe800078e00ff */
[--C-:B------:R-:W-:Y:S01]  /*d3e0*/  IMAD.MOV.U32 R2, RZ, RZ, R0.reuse ;  /* 0x000000ffff027224 */ /* 0x100fe200078e0000 */
        /* <DEDUP_REMOVED lines=13> */
[----:B------:R-:W-:Y:S02]  /*d4c0*/  IMAD.IADD R5, R5, 0x1, R0 ;  /* 0x0000000105057824 */ /* 0x000fe400078e0200 */
[----:B---3--:R-:W-:Y:S01]  /*d4d0*/  IMAD.SHL.U32 R56, R250, 0x2, RZ ;  /* 0x00000002fa387824 */ /* 0x008fe200078e00ff */
[----:B--2---:R-:W-:Y:S01]  /*d4e0*/  SHF.R.S32.HI R0, RZ, 0x1f, R55 ;  /* 0x0000001fff007819 */ /* 0x004fe20000011437 */
[----:B------:R2:W-:Y:S01]  /*d4f0*/  STL [R1+0x44], R55 ;  /* 0x0000443701007387 */ /* 0x0005e20000100800 */
[C---:B------:R-:W-:Y:S04]  /*d500*/  IMAD.WIDE.U32 R4, R55.reuse, c[0x0][0x1f0], R4 ;  /* 0x00007c0037047a25 */ /* 0x040fe800078e0004 */
[----:B------:R-:W-:Y:S01]  /*d510*/  IMAD R0, R0, c[0x0][0x1f0], RZ ;  /* 0x00007c0000007a24 */ /* 0x000fe200078e02ff */
[----:B------:R-:W-:Y:S03]  /*d520*/  IADD3 R3, P2, R8, R4, RZ ;  /* 0x0000000408037210 */ /* 0x000fe60007f5e0ff */
[----:B------:R-:W-:Y:S05]  /*d530*/  IMAD R0, R55, c[0x0][0x1f4], R0 ;  /* 0x00007d0037007a24 */ /* 0x000fea00078e0200 */
[----:B------:R-:W-:Y:S02]  /*d540*/  IADD3.X R0, R217, R5, R0, P2, !PT ;  /* 0x00000005d9007210 */ /* 0x000fe400017fe400 */
[C---:B------:R-:W-:Y:S04]  /*d550*/  LEA R2, P2, R3.reuse, c[0x0][0x1c8], 0x1 ;  /* 0x0000720003027a11 */ /* 0x040fe800078408ff */
[----:B------:R-:W-:Y:S02]  /*d560*/  LEA.HI.X R0, R3, c[0x0][0x1cc], R0, 0x1, P2 ;  /* 0x0000730003007a11 */ /* 0x000fe400010f0c00 */
[C---:B------:R-:W-:Y:S02]  /*d570*/  SHF.L.U32 R3, R196.reuse, 0x1, RZ ;  /* 0x00000001c4037819 */ /* 0x040fe400000006ff */
[----:B--2---:R-:W-:Y:S01]  /*d580*/  SHF.L.U64.HI R55, R196, 0x1, R246 ;  /* 0x00000001c4377819 */ /* 0x004fe200000102f6 */
[----:B------:R-:W-:-:S05]  /*d590*/  BRA.DIV ~URZ, `(.L_x_1665) ;  /* 0x000092927f007947 */ /* 0x000fca000b800000 */
[----:B------:R2:W3:Y:S02]  /*d5a0*/  SHFL.IDX PT, R58, R0, RZ, 0x181f ;  /* 0x00181fff003a7589 */ /* 0x0004e400000e0000 */
.L_x_1746:
[----:B------:R-:W-:-:S05]  /*d5b0*/  BRA.DIV ~URZ, `(.L_x_1666) ;  /* 0x000092e27f007947 */ /* 0x000fca000b800000 */
[----:B------:R-:W4:Y:S01]  /*d5c0*/  SHFL.IDX PT, R5, R2, RZ, 0x181f ;  /* 0x00181fff02057589 */ /* 0x000f2200000e0000 */
[C---:B------:R-:W-:Y:S02]  /*d5d0*/  IADD3 R4, -R201.reuse, 0x10, RZ ;  /* 0x00000010c9047810 */ /* 0x040fe40007ffe1ff */
[----:B------:R-:W-:Y:S02]  /*d5e0*/  ISETP.NE.U32.AND P2, PT, R201, RZ, PT ;  /* 0x000000ffc900720c */ /* 0x000fe40003f45070 */
[----:B------:R-:W-:Y:S04]  /*d5f0*/  LOP3.LUT R4, R4, 0xf, RZ, 0xc0, !PT ;  /* 0x0000000f04047812 */ /* 0x000fe800078ec0ff */
[----:B----4-:R-:W-:Y:S04]  /*d600*/  IADD3 R6, P5, P4, R4, R5, R3 ;  /* 0x0000000504067210 */ /* 0x010fe80007cbe003 */
[----:B---3--:R-:W-:Y:S05]  /*d610*/  IADD3.X R7, RZ, R58, R55, P5, P4 ;  /* 0x0000003aff077210 */ /* 0x008fea0002fe8437 */
[----:B------:R-:W-:Y:S01]  /*d620*/  @!PT LDS RZ, [RZ] ;  /* 0x00000000fffff984 */ /* 0x000fe20000000800 */
[----:B------:R-:W-:Y:S01]  /*d630*/  @!PT LDS RZ, [RZ] ;  /* 0x00000000fffff984 */ /* 0x000fe20000000800 */
[----:B------:R3:W-:Y:S02]  /*d640*/  LDGSTS.E.BYPASS.LTC128B.128.ZFILL [R251+0x4100], [R6.64], P2 ;  /* 0x0410000006fb7fae */ /* 0x0007e40009141d46 */
[----:B---3--:R-:W-:Y:S02]  /*d650*/  IADD3 R6, P4, R5, R56, RZ ;  /* 0x0000003805067210 */ /* 0x008fe40007f9e0ff */
[----:B------:R-:W3:Y:S03]  /*d660*/  SHFL.IDX PT, R5, R2, 0x1, 0x181f ;  /* 0x00381f0002057f89 */ /* 0x000ee600000e0000 */
[----:B------:R-:W-:Y:S05]  /*d670*/  IMAD.X R7, R58, 0x1, R57, P4 ;  /* 0x000000013a077824 */ /* 0x000fea00020e0639 */
[----:B------:R4:W-:Y:S01]  /*d680*/  LDGSTS.E.BYPASS.LTC128B.128 [R251+0x6100], [R6.64], !P0 ;  /* 0x0610000006fb7fae */ /* 0x0009e2000c101d46 */
[----:B---3--:R-:W-:Y:S03]  /*d690*/  IADD3 R8, P5, P4, R4, R5, R3 ;  /* 0x0000000504087210 */ /* 0x008fe60007cbe003 */
[----:B----4-:R-:W3:Y:S02]  /*d6a0*/  SHFL.IDX PT, R6, R0, 0x1, 0x181f ;  /* 0x00381f0000067f89 */ /* 0x010ee400000e0000 */
[----:B---3--:R-:W-:Y:S02]  /*d6b0*/  IADD3.X R9, RZ, R6, R55, P5, P4 ;  /* 0x00000006ff097210 */ /* 0x008fe40002fe8437 */
[----:B------:R-:W-:Y:S02]  /*d6c0*/  IADD3 R58, P4, R5, R56, RZ ;  /* 0x00000038053a7210 */ /* 0x000fe40007f9e0ff */
[----:B------:R-:W3:Y:S03]  /*d6d0*/  SHFL.IDX PT, R5, R2, 0x2, 0x181f ;  /* 0x00581f0002057f89 */ /* 0x000ee600000e0000 */
[----:B------:R-:W-:Y:S01]  /*d6e0*/  IMAD.X R59, R6, 0x1, R57, P4 ;  /* 0x00000001063b7824 */ /* 0x000fe200020e0639 */
[----:B------:R3:W-:Y:S04]  /*d6f0*/  LDGSTS.E.BYPASS.LTC128B.128.ZFILL [R251+0x4900], [R8.64], P2 ;  /* 0x0490000008fb7fae */ /* 0x0007e80009141d46 */
[----:B------:R-:W4:Y:S04]  /*d700*/  SHFL.IDX PT, R6, R0, 0x2, 0x181f ;  /* 0x00581f0000067f89 */ /* 0x000f2800000e0000 */
[----:B------:R2:W-:Y:S04]  /*d710*/  LDGSTS.E.BYPASS.LTC128B.128 [R251+0x6900], [R58.64], !P0 ;  /* 0x069000003afb7fae */ /* 0x0005e8000c101d46 */
[----:B--2---:R-:W2:Y:S01]  /*d720*/  SHFL.IDX PT, R0, R0, 0x3, 0x181f ;  /* 0x00781f0000007f89 */ /* 0x004ea200000e0000 */
[----:B---3--:R-:W-:Y:S04]  /*d730*/  IADD3 R8, P5, P4, R4, R5, R3 ;  /* 0x0000000504087210 */ /* 0x008fe80007cbe003 */
[----:B----4-:R-:W-:Y:S05]  /*d740*/  IADD3.X R9, RZ, R6, R55, P5, P4 ;  /* 0x00000006ff097210 */ /* 0x010fea0002fe8437 */
[----:B------:R3:W-:Y:S02]  /*d750*/  LDGSTS.E.BYPASS.LTC128B.128.ZFILL [R251+0x5100], [R8.64], P2 ;  /* 0x0510000008fb7fae */ /* 0x0007e40009141d46 */
[----:B---3--:R-:W-:Y:S02]  /*d760*/  IADD3 R8, P2, R5, R56, RZ ;  /* 0x0000003805087210 */ /* 0x008fe40007f5e0ff */
[----:B------:R3:W4:Y:S03]  /*d770*/  SHFL.IDX PT, R5, R2, 0x3, 0x181f ;  /* 0x00781f0002057f89 */ /* 0x00072600000e0000 */
[----:B------:R-:W-:Y:S05]  /*d780*/  IMAD.X R9, R6, 0x1, R57, P2 ;  /* 0x0000000106097824 */ /* 0x000fea00010e0639 */
[----:B------:R3:W-:Y:S03]  /*d790*/  LDGSTS.E.BYPASS.LTC128B.128 [R251+0x7100], [R8.64], !P0 ;  /* 0x0710000008fb7fae */ /* 0x0007e6000c101d46 */
.L_x_1747:
[C---:B--23--:R-:W-:Y:S02]  /*d7a0*/  IADD3 R2, -R201.reuse, 0x10, RZ ;  /* 0x00000010c9027810 */ /* 0x04cfe40007ffe1ff */
[----:B------:R-:W-:Y:S02]  /*d7b0*/  ISETP.NE.U32.AND P2, PT, R201, RZ, PT ;  /* 0x000000ffc900720c */ /* 0x000fe40003f45070 */
[----:B------:R-:W-:Y:S04]  /*d7c0*/  LOP3.LUT R2, R2, 0xf, RZ, 0xc0, !PT ;  /* 0x0000000f02027812 */ /* 0x000fe800078ec0ff */
[----:B----4-:R-:W-:Y:S04]  /*d7d0*/  IADD3 R2, P5, P4, R2, R5, R3 ;  /* 0x0000000502027210 */ /* 0x010fe80007cbe003 */
[----:B------:R-:W-:Y:S05]  /*d7e0*/  IADD3.X R3, RZ, R0, R55, P5, P4 ;  /* 0x00000000ff037210 */ /* 0x000fea0002fe8437 */
[----:B------:R-:W-:Y:S01]  /*d7f0*/  @!PT LDS RZ, [RZ] ;  /* 0x00000000fffff984 */ /* 0x000fe20000000800 */
[----:B------:R-:W-:Y:S01]  /*d800*/  @!PT LDS RZ, [RZ] ;  /* 0x00000000fffff984 */ /* 0x000fe20000000800 */
[----:B------:R-:W-:Y:S01]  /*d810*/  @!PT LDS RZ, [RZ] ;  /* 0x00000000fffff984 */ /* 0x000fe20000000800 */
[----:B------:R2:W-:Y:S01]  /*d820*/  LDGSTS.E.BYPASS.LTC128B.128.ZFILL [R251+0x5900], [R2.64], P2 ;  /* 0x0590000002fb7fae */ /* 0x0005e20009141d46 */
[----:B------:R-:W-:Y:S05]  /*d830*/  IADD3 R56, P2, R5, R56, RZ ;  /* 0x0000003805387210 */ /* 0x000fea0007f5e0ff */
[----:B------:R-:W-:Y:S05]  /*d840*/  IMAD.X R57, R0, 0x1, R57, P2 ;  /* 0x0000000100397824 */ /* 0x000fea00010e0639 */
[----:B------:R2:W-:Y:S03]  /*d850*/  LDGSTS.E.BYPASS.LTC128B.128 [R251+0x7900], [R56.64], !P0 ;  /* 0x0790000038fb7fae */ /* 0x0005e6000c101d46 */
.L_x_1664:
[----:B--234-:R-:W-:Y:S05]  /*d860*/  BSYNC B0 ;  /* 0x0000000000007941 */ /* 0x01cfea0003800000 */
.L_x_1663:
        /* <DEDUP_REMOVED lines=12> */
[----:B-1----:R-:W-:Y:S02]  /*d930*/  FMNMX.FTZ R7, R12, R7, !PT ;  /* 0x000000070c077209 */ /* 0x002fe40007810000 */
        /* <DEDUP_REMOVED lines=53> */
[----:B------:R-:W1:Y:S02]  /*dc90*/  SHFL.BFLY PT, R3, R4, 0x2, 0x1f ;  /* 0x0c401f0004037f89 */ /* 0x000e6400000e0000 */
[----:B-1----:R-:W-:Y:S05]  /*dca0*/  FMNMX.FTZ R4, R4, R3, !PT ;  /* 0x0000000304047209 */ /* 0x002fea0007810000 */
[----:B------:R-:W1:Y:S02]  /*dcb0*/  SHFL.BFLY PT, R3, R4, 0x1, 0x1f ;  /* 0x0c201f0004037f89 */ /* 0x000e6400000e0000 */
[----:B-1----:R-:W-:Y:S02]  /*dcc0*/  FMNMX.FTZ R3, R4, R3, !PT ;  /* 0x0000000304037209 */ /* 0x002fe40007810000 */
        /* <DEDUP_REMOVED lines=10> */
[----:B------:R1:W2:Y:S02]  /*dd70*/  SHFL.BFLY PT, R196, R4, 0x1, 0x1f ;  /* 0x0c201f0004c47f89 */ /* 0x0002a400000e0000 */
.L_x_1748:
[----:B------:R-:W3:Y:S01]  /*dd80*/  LDL.LU R5, [R1+0x70] ;  /* 0x0000700001057983 */ /* 0x000ee20000300800 */
[C---:B------:R-:W-:Y:S01]  /*dd90*/  FADD.FTZ R201, -R3.reuse, R199 ;  /* 0x000000c703c97221 */ /* 0x040fe20000010100 */
[----:B--2---:R-:W-:Y:S01]  /*dda0*/  FMNMX.FTZ R196, R196, R4, !PT ;  /* 0x00000004c4c47209 */ /* 0x004fe20007810000 */
[----:B------:R-:W-:Y:S01]  /*ddb0*/  FMUL.FTZ R217, R3, c[0x0][0x2d0] ;  /* 0x0000b40003d97a20 */ /* 0x000fe20000410000 */
[----:B------:R-:W2:Y:S01]  /*ddc0*/  LDL.LU R58, [R1+0x74] ;  /* 0x00007400013a7983 */ /* 0x000ea20000300800 */
[----:B------:R-:W-:Y:S01]  /*ddd0*/  FMUL.FTZ R201, R201, c[0x0][0x2d0] ;  /* 0x0000b400c9c97a20 */ /* 0x000fe20000410000 */
[----:B------:R-:W-:Y:S01]  /*dde0*/  WARPSYNC 0xffffffff ;  /* 0xffffffff00007948 */ /* 0x000fe20003800000 */
[--C-:B------:R-:W-:Y:S02]  /*ddf0*/  FFMA.FTZ R204, R204, c[0x0][0x2d0], -R217.reuse ;  /* 0x0000b400cccc7a23 */ /* 0x100fe400000108d9 */
[--C-:B------:R-:W-:Y:S02]  /*de00*/  FFMA.FTZ R213, R213, c[0x0][0x2d0], -R217.reuse ;  /* 0x0000b400d5d57a23 */ /* 0x100fe400000108d9 */
[----:B------:R-:W4:Y:S01]  /*de10*/  MUFU.EX2 R201, R201 ;  /* 0x000000c900c97308 */ /* 0x000f220000000800 */
[----:B-1----:R-:W-:Y:S02]  /*de20*/  FADD.FTZ R4, -R2, R200 ;  /* 0x000000c802047221 */ /* 0x002fe40000010100 */
[----:B------:R-:W-:Y:S02]  /*de30*/  FMUL.FTZ R209, R0, c[0x0][0x2d0] ;  /* 0x0000b40000d17a20 */ /* 0x000fe40000410000 */
[----:B------:R-:W-:Y:S02]  /*de40*/  FMUL.FTZ R4, R4, c[0x0][0x2d0] ;  /* 0x0000b40004047a20 */ /* 0x000fe40000410000 */
[----:B------:R-:W-:Y:S02]  /*de50*/  FFMA.FTZ R65, R33, c[0x0][0x2d0], -R217 ;  /* 0x0000b40021417a23 */ /* 0x000fe400000108d9 */
[--C-:B------:R-:W-:Y:S01]  /*de60*/  FFMA.FTZ R33, R223, c[0x0][0x2d0], -R209.reuse ;  /* 0x0000b400df217a23 */ /* 0x100fe200000108d1 */
[----:B------:R-:W-:Y:S01]  /*de70*/  MUFU.EX2 R204, R204 ;  /* 0x000000cc00cc7308 */ /* 0x000fe20000000800 */
        /* <DEDUP_REMOVED lines=8> */
[----:B------:R-:W-:Y:S02]  /*df00*/  FFMA.FTZ R48, R48, c[0x0][0x2d0], -R217 ;  /* 0x0000b40030307a23 */ /* 0x000fe400000108d9 */
[--C-:B------:R-:W-:Y:S02]  /*df10*/  FFMA.FTZ R211, R39, c[0x0][0x2d0], -R209.reuse ;  /* 0x0000b40027d37a23 */ /* 0x100fe400000108d1 */
[----:B------:R-:W-:Y:S01]  /*df20*/  FFMA.FTZ R231, R11, c[0x0][0x2d0], -R209 ;  /* 0x0000b4000be77a23 */ /* 0x000fe200000108d1 */
[----:B------:R1:W5:Y:S01]  /*df30*/  MUFU.EX2 R199, R4 ;  /* 0x0000000400c77308 */ /* 0x0003620000000800 */
[----:B------:R-:W-:Y:S01]  /*df40*/  MOV R39, R48 ;  /* 0x0000003000277202 */ /* 0x000fe20000000f00 */
[----:B------:R-:W-:Y:S02]  /*df50*/  FFMA.FTZ R60, R34, c[0x0][0x2d0], -R217 ;  /* 0x0000b400223c7a23 */ /* 0x000fe400000108d9 */
[----:B------:R-:W-:Y:S02]  /*df60*/  FFMA.FTZ R34, R222, c[0x0][0x2d0], -R209 ;  /* 0x0000b400de227a23 */ /* 0x000fe400000108d1 */
[--C-:B------:R-:W-:Y:S02]  /*df70*/  FFMA.FTZ R47, R47, c[0x0][0x2d0], -R217.reuse ;  /* 0x0000b4002f2f7a23 */ /* 0x100fe400000108d9 */
[--C-:B------:R-:W-:Y:S02]  /*df80*/  FFMA.FTZ R224, R49, c[0x0][0x2d0], -R217.reuse ;  /* 0x0000b40031e07a23 */ /* 0x100fe400000108d9 */
[----:B------:R-:W-:Y:S01]  /*df90*/  MUFU.EX2 R9, R9 ;  /* 0x0000000900097308 */ /* 0x000fe20000000800 */
[--C-:B------:R-:W-:Y:S02]  /*dfa0*/  FFMA.FTZ R218, R54, c[0x0][0x2d0], -R217.reuse ;  /* 0x0000b40036da7a23 */ /* 0x100fe400000108d9 */
[--C-:B------:R-:W-:Y:S02]  /*dfb0*/  FFMA.FTZ R220, R220, c[0x0][0x2d0], -R217.reuse ;  /* 0x0000b400dcdc7a23 */ /* 0x100fe400000108d9 */
[----:B------:R-:W-:Y:S02]  /*dfc0*/  FFMA.FTZ R217, R53, c[0x0][0x2d0], -R217 ;  /* 0x0000b40035d97a23 */ /* 0x000fe400000108d9 */
[--C-:B------:R-:W-:Y:S02]  /*dfd0*/  FFMA.FTZ R53, R25, c[0x0][0x2d0], -R209.reuse ;  /* 0x0000b40019357a23 */ /* 0x100fe400000108d1 */
[--C-:B------:R-:W-:Y:S01]  /*dfe0*/  FFMA.FTZ R210, R43, c[0x0][0x2d0], -R209.reuse ;  /* 0x0000b4002bd27a23 */ /* 0x100fe200000108d1 */
[----:B------:R-:W-:Y:S01]  /*dff0*/  MUFU.EX2 R223, R223 ;  /* 0x000000df00df7308 */ /* 0x000fe20000000800 */
[--C-:B------:R-:W-:Y:S02]  /*e000*/  FFMA.FTZ R226, R226, c[0x0][0x2d0], -R209.reuse ;  /* 0x0000b400e2e27a23 */ /* 0x100fe400000108d1 */
[--C-:B-1----:R-:W-:Y:S02]  /*e010*/  FFMA.FTZ R4, R212, c[0x0][0x2d0], -R209.reuse ;  /* 0x0000b400d4047a23 */ /* 0x102fe400000108d1 */
[----:B------:R-:W-:Y:S05]  /*e020*/  FFMA.FTZ R212, R40, c[0x0][0x2d0], -R209 ;  /* 0x0000b40028d47a23 */ /* 0x000fea00000108d1 */
[----:B------:R1:W-:Y:S10]  /*e030*/  MUFU.EX2 R20, R4 ;  /* 0x0000000400147308 */ /* 0x0003f40000000800 */
[----:B------:R-:W-:Y:S10]  /*e040*/  MUFU.EX2 R226, R226 ;  /* 0x000000e200e27308 */ /* 0x000ff40000000800 */
[----:B------:R-:W-:Y:S01]  /*e050*/  MUFU.EX2 R231, R231 ;  /* 0x000000e700e77308 */ /* 0x000fe20000000800 */
[----:B-1----:R-:W-:Y:S04]  /*e060*/  FADD.FTZ R4, -R196, R198 ;  /* 0x000000c6c4047221 */ /* 0x002fe80000010100 */
[----:B------:R-:W-:Y:S05]  /*e070*/  FMUL.FTZ R4, R4, c[0x0][0x2d0] ;  /* 0x0000b40004047a20 */ /* 0x000fea0000410000 */
[----:B------:R-:W-:Y:S10]  /*e080*/  MUFU.EX2 R212, R212 ;  /* 0x000000d400d47308 */ /* 0x000ff40000000800 */
[----:B------:R-:W1:Y:S01]  /*e090*/  MUFU.EX2 R4, R4 ;  /* 0x0000000400047308 */ /* 0x000e620000000800 */
[C---:B----4-:R-:W-:Y:S02]  /*e0a0*/  FMUL.FTZ R68, R201.reuse, R68 ;  /* 0x00000044c9447220 */ /* 0x050fe40000410000 */
[----:B------:R-:W-:Y:S02]  /*e0b0*/  FMUL.FTZ R69, R201, R69 ;  /* 0x00000045c9457220 */ /* 0x000fe40000410000 */
[C---:B-----5:R-:W-:Y:S02]  /*e0c0*/  FMUL.FTZ R70, R199.reuse, R70 ;  /* 0x00000046c7467220 */ /* 0x060fe40000410000 */
        /* <DEDUP_REMOVED lines=9> */
[C---:B-1----:R-:W-:Y:S02]  /*e160*/  FMUL.FTZ R74, R4.reuse, R74 ;  /* 0x0000004a044a7220 */ /* 0x042fe40000410000 */
        /* <DEDUP_REMOVED lines=36> */
[----:B---3--:R-:W-:Y:S01]  /*e3b0*/  FFMA.FTZ R8, R201, R5, R204 ;  /* 0x00000005c9087223 */ /* 0x008fe200000100cc */
[C---:B------:R-:W-:Y:S03]  /*e3c0*/  F2FP.PACK_AB R204, R213.reuse, R204 ;  /* 0x000000ccd5cc723e */ /* 0x040fe600000000ff */
[----:B------:R-:W-:Y:S02]  /*e3d0*/  FADD.FTZ R8, R213, R8 ;  /* 0x00000008d5087221 */ /* 0x000fe40000010000 */
[----:B------:R-:W-:Y:S02]  /*e3e0*/  FMUL.FTZ R213, R2, c[0x0][0x2d0] ;  /* 0x0000b40002d57a20 */ /* 0x000fe40000410000 */
[----:B------:R-:W-:Y:S02]  /*e3f0*/  FADD.FTZ R8, R9, R8 ;  /* 0x0000000809087221 */ /* 0x000fe40000010000 */
[--C-:B------:R-:W-:Y:S02]  /*e400*/  FFMA.FTZ R205, R205, c[0x0][0x2d0], -R213.reuse ;  /* 0x0000b400cdcd7a23 */ /* 0x100fe400000108d5 */
[--C-:B------:R-:W-:Y:S02]  /*e410*/  FFMA.FTZ R5, R214, c[0x0][0x2d0], -R213.reuse ;  /* 0x0000b400d6057a23 */ /* 0x100fe400000108d5 */
[----:B------:R-:W-:Y:S02]  /*e420*/  FFMA.FTZ R56, R21, c[0x0][0x2d0], -R213 ;  /* 0x0000b40015387a23 */ /* 0x000fe400000108d5 */
[----:B------:R-:W2:Y:S01]  /*e430*/  MUFU.EX2 R205, R205 ;  /* 0x000000cd00cd7308 */ /* 0x000ea20000000800 */
[----:B------:R-:W-:Y:S02]  /*e440*/  FFMA.FTZ R21, R225, c[0x0][0x2d0], -R209 ;  /* 0x0000b400e1157a23 */ /* 0x000fe400000108d1 */
[--C-:B------:R-:W-:Y:S02]  /*e450*/  FFMA.FTZ R50, R22, c[0x0][0x2d0], -R213.reuse ;  /* 0x0000b40016327a23 */ /* 0x100fe400000108d5 */
[--C-:B------:R-:W-:Y:S02]  /*e460*/  FFMA.FTZ R66, R30, c[0x0][0x2d0], -R213.reuse ;  /* 0x0000b4001e427a23 */ /* 0x100fe400000108d5 */
[----:B------:R-:W-:Y:S02]  /*e470*/  FMUL.FTZ R30, R4, R178 ;  /* 0x000000b2041e7220 */ /* 0x000fe40000410000 */
[--C-:B------:R-:W-:Y:S01]  /*e480*/  FFMA.FTZ R7, R215, c[0x0][0x2d0], -R213.reuse ;  /* 0x0000b400d7077a23 */ /* 0x100fe200000108d5 */
[----:B------:R-:W1:Y:S01]  /*e490*/  MUFU.EX2 R5, R5 ;  /* 0x0000000500057308 */ /* 0x000e620000000800 */
[--C-:B------:R-:W-:Y:S02]  /*e4a0*/  FFMA.FTZ R6, R216, c[0x0][0x2d0], -R213.reuse ;  /* 0x0000b400d8067a23 */ /* 0x100fe400000108d5 */
[--C-:B------:R-:W-:Y:S02]  /*e4b0*/  FFMA.FTZ R54, R41, c[0x0][0x2d0], -R213.reuse ;  /* 0x0000b40029367a23 */ /* 0x100fe400000108d5 */
[--C-:B------:R-:W-:Y:S02]  /*e4c0*/  FFMA.FTZ R67, R31, c[0x0][0x2d0], -R213.reuse ;  /* 0x0000b4001f437a23 */ /* 0x100fe400000108d5 */
[--C-:B------:R-:W-:Y:S02]  /*e4d0*/  FFMA.FTZ R214, R52, c[0x0][0x2d0], -R213.reuse ;  /* 0x0000b40034d67a23 */ /* 0x100fe400000108d5 */
[--C-:B------:R-:W-:Y:S01]  /*e4e0*/  FFMA.FTZ R62, R29, c[0x0][0x2d0], -R213.reuse ;  /* 0x0000b4001d3e7a23 */ /* 0x100fe200000108d5 */
[----:B------:R-:W3:Y:S01]  /*e4f0*/  MUFU.EX2 R22, R55 ;  /* 0x0000003700167308 */ /* 0x000ee20000000800 */
[--C-:B------:R-:W-:Y:S02]  /*e500*/  FFMA.FTZ R59, R28, c[0x0][0x2d0], -R213.reuse ;  /* 0x0000b4001c3b7a23 */ /* 0x100fe400000108d5 */
[----:B------:R-:W-:Y:S02]  /*e510*/  FFMA.FTZ R63, R42, c[0x0][0x2d0], -R213 ;  /* 0x0000b4002a3f7a23 */ /* 0x000fe400000108d5 */
[----:B--2---:R-:W-:Y:S02]  /*e520*/  FFMA.FTZ R32, R199, R58, R205 ;  /* 0x0000003ac7207223 */ /* 0x004fe400000100cd */
[----:B------:R-:W-:Y:S02]  /*e530*/  FMUL.FTZ R31, R4, R179 ;  /* 0x000000b3041f7220 */ /* 0x000fe40000410000 */
[--C-:B------:R-:W-:Y:S01]  /*e540*/  FFMA.FTZ R216, R45, c[0x0][0x2d0], -R213.reuse ;  /* 0x0000b4002dd87a23 */ /* 0x100fe200000108d5 */
[----:B------:R-:W-:Y:S01]  /*e550*/  MUFU.EX2 R21, R21 ;  /* 0x0000001500157308 */ /* 0x000fe20000000800 */
[--C-:B------:R-:W-:Y:S02]  /*e560*/  FFMA.FTZ R215, R44, c[0x0][0x2d0], -R213.reuse ;  /* 0x0000b4002cd77a23 */ /* 0x100fe400000108d5 */
[----:B------:R-:W-:Y:S01]  /*e570*/  FFMA.FTZ R213, R51, c[0x0][0x2d0], -R213 ;  /* 0x0000b40033d57a23 */ /* 0x000fe200000108d5 */
[C---:B-1----:R-:W-:Y:S01]  /*e580*/  F2FP.PACK_AB R205, R5.reuse, R205 ;  /* 0x000000cd05cd723e */ /* 0x042fe200000000ff */
[----:B------:R-:W-:Y:S02]  /*e590*/  FADD.FTZ R32, R5, R32 ;  /* 0x0000002005207221 */ /* 0x000fe40000010000 */
[----:B------:R-:W-:Y:S02]  /*e5a0*/  FADD.FTZ R5, -R0, R197 ;  /* 0x000000c500057221 */ /* 0x000fe40000010100 */
[----:B------:R-:W-:Y:S01]  /*e5b0*/  FMUL.FTZ R197, R196, c[0x0][0x2d0] ;  /* 0x0000b400c4c57a20 */ /* 0x000fe20000410000 */
[----:B------:R-:W-:Y:S01]  /*e5c0*/  MUFU.EX2 R213, R213 ;  /* 0x000000d500d57308 */ /* 0x000fe20000000800 */
[----:B------:R-:W-:Y:S02]  /*e5d0*/  FMUL.FTZ R5, R5, c[0x0][0x2d0] ;  /* 0x0000b40005057a20 */ /* 0x000fe40000410000 */
[--C-:B------:R-:W-:Y:S01]  /*e5e0*/  FFMA.FTZ R229, R23, c[0x0][0x2d0], -R197.reuse ;  /* 0x0000b40017e57a23 */ /* 0x100fe200000108c5 */
[----:B------:R-:W-:Y:S01]  /*e5f0*/  MOV R23, R57 ;  /* 0x0000003900177202 */ /* 0x000fe20000000f00 */
[----:B---3--:R-:W-:Y:S01]  /*e600*/  FADD.FTZ R222, R22, R8 ;  /* 0x0000000816de7221 */ /* 0x008fe20000010000 */
[----:B------:R-:W-:Y:S01]  /*e610*/  MOV R55, R47 ;  /* 0x0000002f00377202 */ /* 0x000fe20000000f00 */
[--C-:B------:R-:W-:Y:S01]  /*e620*/  FFMA.FTZ R11, R206, c[0x0][0x2d0], -R197.reuse ;  /* 0x0000b400ce0b7a23 */ /* 0x100fe200000108c5 */
[----:B------:R-:W-:Y:S01]  /*e630*/  F2FP.PACK_AB R206, R22, R9 ;  /* 0x0000000916ce723e */ /* 0x000fe200000000ff */
[--C-:B------:R-:W-:Y:S01]  /*e640*/  FFMA.FTZ R48, R14, c[0x0][0x2d0], -R197.reuse ;  /* 0x0000b4000e307a23 */ /* 0x100fe200000108c5 */
[----:B------:R-:W1:Y:S01]  /*e650*/  MUFU.EX2 R5, R5 ;  /* 0x0000000500057308 */ /* 0x000e620000000800 */
[----:B------:R-:W-:Y:S01]  /*e660*/  MOV R178, R23 ;  /* 0x0000001700b27202 */ /* 0x000fe20000000f00 */
[----:B------:R-:W-:Y:S02]  /*e670*/  FMUL.FTZ R14, R4, R170 ;  /* 0x000000aa040e7220 */ /* 0x000fe40000410000 */
[--C-:B------:R-:W-:Y:S02]  /*e680*/  FFMA.FTZ R16, R16, c[0x0][0x2d0], -R197.reuse ;  /* 0x0000b40010107a23 */ /* 0x100fe400000108c5 */
[----:B------:R-:W-:Y:S02]  /*e690*/  FFMA.FTZ R207, R207, c[0x0][0x2d0], -R197 ;  /* 0x0000b400cfcf7a23 */ /* 0x000fe400000108c5 */
[--C-:B------:R-:W-:Y:S01]  /*e6a0*/  FFMA.FTZ R51, R27, c[0x0][0x2d0], -R209.reuse ;  /* 0x0000b4001b337a23 */ /* 0x100fe200000108d1 */
[----:B------:R-:W-:Y:S01]  /*e6b0*/  MOV R179, R16 ;  /* 0x0000001000b37202 */ /* 0x000fe20000000f00 */
[----:B------:R-:W-:Y:S01]  /*e6c0*/  FMUL.FTZ R27, R4, R175 ;  /* 0x000000af041b7220 */ /* 0x000fe20000410000 */
[----:B------:R-:W-:Y:S01]  /*e6d0*/  MUFU.EX2 R16, R7 ;  /* 0x0000000700107308 */ /* 0x000fe20000000800 */
[--C-:B------:R-:W-:Y:S02]  /*e6e0*/  FFMA.FTZ R58, R18, c[0x0][0x2d0], -R209.reuse ;  /* 0x0000b400123a7a23 */ /* 0x100fe400000108d1 */
[----:B------:R-:W-:Y:S02]  /*e6f0*/  FFMA.FTZ R47, R19, c[0x0][0x2d0], -R209 ;  /* 0x0000b400132f7a23 */ /* 0x000fe400000108d1 */
[--C-:B------:R-:W-:Y:S02]  /*e700*/  FFMA.FTZ R19, R12, c[0x0][0x2d0], -R197.reuse ;  /* 0x0000b4000c137a23 */ /* 0x100fe400000108c5 */
[--C-:B------:R-:W-:Y:S02]  /*e710*/  FFMA.FTZ R18, R13, c[0x0][0x2d0], -R197.reuse ;  /* 0x0000b4000d127a23 */ /* 0x100fe400000108c5 */
[--C-:B------:R-:W-:Y:S01]  /*e720*/  FFMA.FTZ R49, R15, c[0x0][0x2d0], -R197.reuse ;  /* 0x0000b4000f317a23 */ /* 0x100fe200000108c5 */
[----:B------:R-:W-:Y:S01]  /*e730*/  MUFU.EX2 R175, R207 ;  /* 0x000000cf00af7308 */ /* 0x000fe20000000800 */
[----:B------:R-:W-:Y:S02]  /*e740*/  FFMA.FTZ R230, R24, c[0x0][0x2d0], -R197 ;  /* 0x0000b40018e67a23 */ /* 0x000fe400000108c5 */
[C---:B-1----:R-:W-:Y:S01]  /*e750*/  FFMA.FTZ R203, R5.reuse, R203, R20 ;  /* 0x000000cb05cb7223 */ /* 0x042fe20000010014 */
[----:B------:R-:W-:Y:S01]  /*e760*/  MOV R183, R49 ;  /* 0x0000003100b77202 */ /* 0x000fe20000000f00 */
[----:B------:R-:W-:Y:S01]  /*e770*/  FMUL.FTZ R8, R5, R164 ;  /* 0x000000a405087220 */ /* 0x000fe20000410000 */
[C---:B------:R-:W-:Y:S01]  /*e780*/  F2FP.PACK_AB R164, R21.reuse, R20 ;  /* 0x0000001415a4723e */ /* 0x040fe200000000ff */
[----:B------:R-:W-:Y:S01]  /*e790*/  FADD.FTZ R170, R21, R203 ;  /* 0x000000cb15aa7221 */ /* 0x000fe20000010000 */
[----:B------:R-:W-:Y:S01]  /*e7a0*/  MOV R203, R65 ;  /* 0x0000004100cb7202 */ /* 0x000fe20000000f00 */
[----:B------:R-:W1:Y:S01]  /*e7b0*/  LDSM.16.MT88.4 R20, [R239] ;  /* 0x00000000ef14783b */ /* 0x000e620000004200 */
[C---:B------:R-:W-:Y:S01]  /*e7c0*/  FMUL.FTZ R9, R5.reuse, R165 ;  /* 0x000000a505097220 */ /* 0x040fe20000410000 */
[----:B------:R-:W-:Y:S01]  /*e7d0*/  MUFU.EX2 R230, R230 ;  /* 0x000000e600e67308 */ /* 0x000fe20000000800 */
[C---:B------:R-:W-:Y:S02]  /*e7e0*/  FMUL.FTZ R25, R5.reuse, R173 ;  /* 0x000000ad05197220 */ /* 0x040fe40000410000 */
[C---:B------:R-:W-:Y:S02]  /*e7f0*/  FMUL.FTZ R12, R5.reuse, R168 ;  /* 0x000000a8050c7220 */ /* 0x040fe40000410000 */
[C---:B------:R-:W-:Y:S02]  /*e800*/  FMUL.FTZ R13, R5.reuse, R169 ;  /* 0x000000a9050d7220 */ /* 0x040fe40000410000 */
[----:B------:R-:W-:Y:S02]  /*e810*/  FMUL.FTZ R24, R5, R172 ;  /* 0x000000ac05187220 */ /* 0x000fe40000410000 */
[----:B------:R-:W-:Y:S01]  /*e820*/  FMUL.FTZ R15, R4, R171 ;  /* 0x000000ab040f7220 */ /* 0x000fe20000410000 */
[----:B------:R-:W-:Y:S01]  /*e830*/  MUFU.EX2 R165, R11 ;  /* 0x0000000b00a57308 */ /* 0x000fe20000000800 */
[----:B------:R-:W-:Y:S01]  /*e840*/  FFMA.FTZ R208, R36, c[0x0][0x2d0], -R197 ;  /* 0x0000b40024d07a23 */ /* 0x000fe200000108c5 */
[----:B------:R-:W-:Y:S01]  /*e850*/  MOV R36, R56 ;  /* 0x0000003800247202 */ /* 0x000fe20000000f00 */
[--C-:B------:R-:W-:Y:S02]  /*e860*/  FFMA.FTZ R52, R26, c[0x0][0x2d0], -R209.reuse ;  /* 0x0000b4001a347a23 */ /* 0x100fe400000108d1 */
[----:B------:R-:W-:Y:S02]  /*e870*/  FFMA.FTZ R209, R46, c[0x0][0x2d0], -R209 ;  /* 0x0000b4002ed17a23 */ /* 0x000fe400000108d1 */
[--C-:B------:R-:W-:Y:S01]  /*e880*/  FFMA.FTZ R225, R17, c[0x0][0x2d0], -R197.reuse ;  /* 0x0000b40011e17a23 */ /* 0x100fe200000108c5 */
[----:B------:R-:W-:Y:S01]  /*e890*/  MOV R17, R60 ;  /* 0x0000003c00117202 */ /* 0x000fe20000000f00 */
[----:B------:R-:W-:Y:S01]  /*e8a0*/  FFMA.FTZ R228, R10, c[0x0][0x2d0], -R197 ;  /* 0x0000b4000ae47a23 */ /* 0x000fe200000108c5 */
[----:B------:R-:W2:Y:S01]  /*e8b0*/  MUFU.EX2 R173, R6 ;  /* 0x0000000600ad7308 */ /* 0x000ea20000000800 */
        /* <DEDUP_REMOVED lines=17> */
[----:B------:R-:W-:Y:S01]  /*e9d0*/  LDSM.16.MT88.4 R52, [R237] ;  /* 0x00000000ed34783b */ /* 0x000fe20000004200 */
[C---:B------:R-:W-:Y:S01]  /*e9e0*/  FMUL.FTZ R76, R5.reuse, R76 ;  /* 0x0000004c054c7220 */ /* 0x040fe20000410000 */
[----:B------:R-:W3:Y:S01]  /*e9f0*/  MUFU.EX2 R169, R33 ;  /* 0x0000002100a97308 */ /* 0x000ee20000000800 */
[C---:B------:R-:W-:Y:S02]  /*ea00*/  FMUL.FTZ R77, R5.reuse, R77 ;  /* 0x0000004d054d7220 */ /* 0x040fe40000410000 */
[----:B------:R-:W-:Y:S01]  /*ea10*/  FMUL.FTZ R88, R5, R88 ;  /* 0x0000005805587220 */ /* 0x000fe20000410000 */
[----:B--2---:R-:W-:Y:S01]  /*ea20*/  F2FP.PACK_AB R207, R173, R16 ;  /* 0x00000010adcf723e */ /* 0x004fe200000000ff */
        /* <DEDUP_REMOVED lines=21> */
[----:B------:R-:W-:Y:S02]  /*eb80*/  FMUL.FTZ R125, R5, R125 ;  /* 0x0000007d057d7220 */ /* 0x000fe40000410000 */
[C---:B------:R-:W-:Y:S01]  /*eb90*/  FMUL.FTZ R10, R4.reuse, R166 ;  /* 0x000000a6040a7220 */ /* 0x040fe20000410000 */
[----:B---3--:R-:W-:Y:S01]  /*eba0*/  F2FP.PACK_AB R166, R169, R172 ;  /* 0x000000aca9a6723e */ /* 0x008fe200000000ff */
[C---:B------:R-:W-:Y:S02]  /*ebb0*/  FMUL.FTZ R11, R4.reuse, R167 ;  /* 0x000000a7040b7220 */ /* 0x040fe40000410000 */
        /* <DEDUP_REMOVED lines=14> */
[----:B------:R-:W-:Y:S01]  /*eca0*/  FFMA.FTZ R202, R4, R202, R165 ;  /* 0x000000ca04ca7223 */ /* 0x000fe200000100a5 */
[----:B------:R-:W-:Y:S01]  /*ecb0*/  F2FP.PACK_AB R165, R175, R165 ;  /* 0x000000a5afa5723e */ /* 0x000fe200000000ff */
[C---:B------:R-:W-:Y:S01]  /*ecc0*/  FMUL.FTZ R4, R201.reuse, R160 ;  /* 0x000000a0c9047220 */ /* 0x040fe20000410000 */
[----:B--2---:R-:W-:Y:S01]  /*ecd0*/  F2FP.PACK_AB R167, R168, R171 ;  /* 0x000000aba8a7723e */ /* 0x004fe200000000ff */
[----:B------:R-:W-:Y:S01]  /*ece0*/  FMUL.FTZ R5, R201, R161 ;  /* 0x000000a1c9057220 */ /* 0x000fe20000410000 */
[----:B------:R-:W-:Y:S01]  /*ecf0*/  MOV R160, R64 ;  /* 0x0000004000a07202 */ /* 0x000fe20000000f00 */
[C---:B------:R-:W-:Y:S01]  /*ed00*/  FMUL.FTZ R6, R199.reuse, R162 ;  /* 0x000000a2c7067220 */ /* 0x040fe20000410000 */
[----:B------:R-:W-:Y:S01]  /*ed10*/  MUFU.EX2 R161, R194 ;  /* 0x000000c200a17308 */ /* 0x000fe20000000800 */
[----:B------:R-:W-:Y:S02]  /*ed20*/  FMUL.FTZ R7, R199, R163 ;  /* 0x000000a3c7077220 */ /* 0x000fe40000410000 */
[--C-:B------:R-:W-:Y:S02]  /*ed30*/  FFMA.FTZ R198, R38, c[0x0][0x2d0], -R197.reuse ;  /* 0x0000b40026c67a23 */ /* 0x100fe400000108c5 */
[--C-:B------:R-:W-:Y:S02]  /*ed40*/  FFMA.FTZ R227, R227, c[0x0][0x2d0], -R197.reuse ;  /* 0x0000b400e3e37a23 */ /* 0x100fe400000108c5 */
[--C-:B------:R-:W-:Y:S01]  /*ed50*/  FFMA.FTZ R200, R35, c[0x0][0x2d0], -R197.reuse ;  /* 0x0000b40023c87a23 */ /* 0x100fe200000108c5 */
[-C--:B-1----:R-:W-:Y:S02]  /*ed60*/  HMMA.16816.F32 R4, R204, R20.reuse, R4 ;  /* 0x00000014cc04723c */ /* 0x082fe40000001804 */
[----:B------:R-:W-:Y:S03]  /*ed70*/  MUFU.EX2 R163, R183 ;  /* 0x000000b700a37308 */ /* 0x000fe60000000800 */
[----:B------:R-:W-:Y:S02]  /*ed80*/  FFMA.FTZ R197, R37, c[0x0][0x2d0], -R197 ;  /* 0x0000b40025c57a23 */ /* 0x000fe400000108c5 */
[----:B------:R-:W1:Y:S01]  /*ed90*/  LDSM.16.MT88.4 R36, [R238] ;  /* 0x00000000ee24783b */ /* 0x000e620000004200 */
[C---:B------:R-:W-:Y:S04]  /*eda0*/  HMMA.16816.F32 R8, R164.reuse, R20, R8 ;  /* 0x00000014a408723c */ /* 0x040fe80000001808 */
[----:B------:R-:W-:Y:S01]  /*edb0*/  FMUL.FTZ R19, R199, R159 ;  /* 0x0000009fc7137220 */ /* 0x000fe20000410000 */
[----:B------:R-:W-:Y:S01]  /*edc0*/  MUFU.EX2 R162, R182 ;  /* 0x000000b600a27308 */ /* 0x000fe20000000800 */
[C---:B------:R-:W-:Y:S02]  /*edd0*/  FMUL.FTZ R33, R201.reuse, R149 ;  /* 0x00000095c9217220 */ /* 0x040fe40000410000 */
[-C--:B------:R-:W-:Y:S04]  /*ede0*/  HMMA.16816.F32 R12, R164, R22.reuse, R12 ;  /* 0x00000016a40c723c */ /* 0x080fe8000000180c */
[----:B------:R-:W-:Y:S02]  /*edf0*/  FADD.FTZ R174, R16, R32 ;  /* 0x0000002010ae7221 */ /* 0x000fe40000010000 */
[C---:B------:R-:W-:Y:S01]  /*ee00*/  FMUL.FTZ R16, R201.reuse, R156 ;  /* 0x0000009cc9107220 */ /* 0x040fe20000410000 */
[----:B------:R-:W-:Y:S01]  /*ee10*/  MUFU.EX2 R177, R177 ;  /* 0x000000b100b17308 */ /* 0x000fe20000000800 */
[----:B------:R-:W-:Y:S04]  /*ee20*/  FMUL.FTZ R17, R201, R157 ;  /* 0x0000009dc9117220 */ /* 0x000fe80000410000 */
[----:B------:R-:W-:Y:S02]  /*ee30*/  FMUL.FTZ R18, R199, R158 ;  /* 0x0000009ec7127220 */ /* 0x000fe40000410000 */
[----:B------:R-:W-:Y:S02]  /*ee40*/  FMUL.FTZ R32, R201, R148 ;  /* 0x00000094c9207220 */ /* 0x000fe40000410000 */
[C---:B------:R-:W-:Y:S01]  /*ee50*/  FMUL.FTZ R34, R199.reuse, R150 ;  /* 0x00000096c7227220 */ /* 0x040fe20000410000 */
[----:B------:R-:W-:Y:S01]  /*ee60*/  MUFU.EX2 R156, R178 ;  /* 0x000000b2009c7308 */ /* 0x000fe20000000800 */
[----:B------:R-:W-:Y:S01]  /*ee70*/  FMUL.FTZ R35, R199, R151 ;  /* 0x00000097c7237220 */ /* 0x000fe20000410000 */
[C---:B------:R-:W-:Y:S01]  /*ee80*/  HMMA.16816.F32 R16, R204.reuse, R22, R16 ;  /* 0x00000016cc10723c */ /* 0x040fe20000001810 */
[----:B------:R-:W-:Y:S03]  /*ee90*/  LDSM.16.MT88.4 R148, [R237+0x800] ;  /* 0x00080000ed94783b */ /* 0x000fe60000004200 */
[C---:B------:R-:W-:Y:S02]  /*eea0*/  FMUL.FTZ R20, R201.reuse, R152 ;  /* 0x00000098c9147220 */ /* 0x040fe40000410000 */
[----:B------:R-:W-:Y:S02]  /*eeb0*/  FMUL.FTZ R21, R201, R153 ;  /* 0x00000099c9157220 */ /* 0x000fe40000410000 */
[C---:B------:R-:W-:Y:S01]  /*eec0*/  FMUL.FTZ R23, R199.reuse, R155 ;  /* 0x0000009bc7177220 */ /* 0x040fe20000410000 */
[----:B------:R-:W2:Y:S03]  /*eed0*/  MUFU.EX2 R152, R195 ;  /* 0x000000c300987308 */ /* 0x000ea60000000800 */
[----:B------:R-:W-:Y:S02]  /*eee0*/  FMUL.FTZ R22, R199, R154 ;  /* 0x0000009ac7167220 */ /* 0x000fe40000410000 */
[C---:B------:R-:W-:Y:S02]  /*eef0*/  FMUL.FTZ R48, R201.reuse, R140 ;  /* 0x0000008cc9307220 */ /* 0x040fe40000410000 */
[----:B------:R-:W-:Y:S02]  /*ef00*/  FMUL.FTZ R49, R201, R141 ;  /* 0x0000008dc9317220 */ /* 0x000fe40000410000 */
[C---:B------:R-:W-:Y:S01]  /*ef10*/  FMUL.FTZ R50, R199.reuse, R142 ;  /* 0x0000008ec7327220 */ /* 0x040fe20000410000 */
[-C--:B-1----:R-:W-:Y:S01]  /*ef20*/  HMMA.16816.F32 R20, R204, R36.reuse, R20 ;  /* 0x00000024cc14723c */ /* 0x082fe20000001814 */
[----:B------:R-:W-:Y:S02]  /*ef30*/  MUFU.EX2 R153, R187 ;  /* 0x000000bb00997308 */ /* 0x000fe40000000800 */
[----:B------:R-:W-:Y:S02]  /*ef40*/  FMUL.FTZ R51, R199, R143 ;  /* 0x0000008fc7337220 */ /* 0x000fe40000410000 */
[----:B------:R-:W1:Y:S01]  /*ef50*/  LDSM.16.MT88.4 R140, [R236] ;  /* 0x00000000ec8c783b */ /* 0x000e620000004200 */
[C---:B------:R-:W-:Y:S02]  /*ef60*/  FMUL.FTZ R64, R201.reuse, R132 ;  /* 0x00000084c9407220 */ /* 0x040fe40000410000 */
[C---:B------:R-:W-:Y:S03]  /*ef70*/  HMMA.16816.F32 R24, R164.reuse, R36, R24 ;  /* 0x00000024a418723c */ /* 0x040fe60000001818 */
[----:B------:R-:W-:Y:S01]  /*ef80*/  MUFU.EX2 R158, R193 ;  /* 0x000000c1009e7308 */ /* 0x000fe20000000800 */
[----:B------:R-:W-:Y:S02]  /*ef90*/  FMUL.FTZ R65, R201, R133 ;  /* 0x00000085c9417220 */ /* 0x000fe40000410000 */
[----:B------:R-:W-:Y:S02]  /*efa0*/  FMUL.FTZ R66, R199, R134 ;  /* 0x00000086c7427220 */ /* 0x000fe40000410000 */
[-C--:B------:R-:W-:Y:S04]  /*efb0*/  HMMA.16816.F32 R28, R164, R38.reuse, R28 ;  /* 0x00000026a41c723c */ /* 0x080fe8000000181c */
[C---:B------:R-:W-:Y:S01]  /*efc0*/  FMUL.FTZ R36, R201.reuse, R144 ;  /* 0x00000090c9247220 */ /* 0x040fe20000410000 */
[----:B------:R-:W-:Y:S01]  /*efd0*/  MUFU.EX2 R155, R192 ;  /* 0x000000c0009b7308 */ /* 0x000fe20000000800 */
[----:B------:R-:W-:Y:S02]  /*efe0*/  FMUL.FTZ R37, R201, R145 ;  /* 0x00000091c9257220 */ /* 0x000fe40000410000 */
[C---:B------:R-:W-:Y:S04]  /*eff0*/  HMMA.16816.F32 R32, R204.reuse, R38, R32 ;  /* 0x00000026cc20723c */ /* 0x040fe80000001820 */
[C---:B------:R-:W-:Y:S02]  /*f000*/  FMUL.FTZ R67, R199.reuse, R135 ;  /* 0x00000087c7437220 */ /* 0x040fe40000410000 */
[----:B------:R-:W3:Y:S01]  /*f010*/  LDSM.16.MT88.4 R132, [R239+0x2000] ;  /* 0x00200000ef84783b */ /* 0x000ee20000004200 */
[C---:B------:R-:W-:Y:S01]  /*f020*/  FMUL.FTZ R38, R199.reuse, R146 ;  /* 0x00000092c7267220 */ /* 0x040fe20000410000 */
[----:B------:R-:W-:Y:S01]  /*f030*/  MUFU.EX2 R157, R189 ;  /* 0x000000bd009d7308 */ /* 0x000fe20000000800 */
[----:B------:R-:W-:Y:S03]  /*f040*/  FMUL.FTZ R39, R199, R147 ;  /* 0x00000093c7277220 */ /* 0x000fe60000410000 */
[----:B------:R-:W-:Y:S02]  /*f050*/  FADD.FTZ R170, R172, R170 ;  /* 0x000000aaacaa7221 */ /* 0x000fe40000010000 */
[----:B------:R-:W-:Y:S01]  /*f060*/  LDSM.16.MT88.4 R144, [R238+0x800] ;  /* 0x00080000ee90783b */ /* 0x000fe20000004200 */
[----:B------:R-:W-:Y:S01]  /*f070*/  FADD.FTZ R174, R173, R174 ;  /* 0x000000aeadae7221 */ /* 0x000fe20000010000 */
[-C--:B------:R-:W-:Y:S02]  /*f080*/  HMMA.16816.F32 R36, R204, R52.reuse, R36 ;  /* 0x00000034cc24723c */ /* 0x080fe40000001824 */
[----:B------:R-:W-:Y:S01]  /*f090*/  MUFU.EX2 R172, R188 ;  /* 0x000000bc00ac7308 */ /* 0x000fe20000000800 */
[----:B--2---:R-:W-:Y:S02]  /*f0a0*/  FADD.FTZ R174, R152, R174 ;  /* 0x000000ae98ae7221 */ /* 0x004fe40000010000 */
[----:B------:R-:W-:Y:S03]  /*f0b0*/  FADD.FTZ R202, R175, R202 ;  /* 0x000000caafca7221 */ /* 0x000fe60000010000 */
[C---:B------:R-:W-:Y:S04]  /*f0c0*/  HMMA.16816.F32 R40, R164.reuse, R52, R40 ;  /* 0x00000034a428723c */ /* 0x040fe80000001828 */
[----:B------:R-:W-:Y:S01]  /*f0d0*/  MUFU.EX2 R175, R185 ;  /* 0x000000b900af7308 */ /* 0x000fe20000000800 */
[----:B------:R-:W-:Y:S02]  /*f0e0*/  FADD.FTZ R171, R171, R202 ;  /* 0x000000caabab7221 */ /* 0x000fe40000010000 */
[C---:B------:R-:W-:Y:S01]  /*f0f0*/  FMUL.FTZ R52, R201.reuse, R136 ;  /* 0x00000088c9347220 */ /* 0x040fe20000410000 */
[-C--:B------:R-:W-:Y:S04]  /*f100*/  HMMA.16816.F32 R44, R164, R54.reuse, R44 ;  /* 0x00000036a42c723c */ /* 0x080fe8000000182c */
[----:B------:R-:W-:Y:S02]  /*f110*/  FMUL.FTZ R53, R201, R137 ;  /* 0x00000089c9357220 */ /* 0x000fe40000410000 */
[----:B------:R-:W-:Y:S01]  /*f120*/  MUFU.EX2 R137, R203 ;  /* 0x000000cb00897308 */ /* 0x000fe20000000800 */
[----:B------:R-:W-:Y:S01]  /*f130*/  FADD.FTZ R171, R168, R171 ;  /* 0x000000aba8ab7221 */ /* 0x000fe20000010000 */
[C---:B------:R-:W-:Y:S04]  /*f140*/  HMMA.16816.F32 R48, R204.reuse, R54, R48 ;  /* 0x00000036cc30723c */ /* 0x040fe80000001830 */
[----:B------:R-:W-:Y:S03]  /*f150*/  FADD.FTZ R171, R163, R171 ;  /* 0x000000aba3ab7221 */ /* 0x000fe60000010000 */
[C---:B------:R-:W-:Y:S01]  /*f160*/  FMUL.FTZ R54, R199.reuse, R138 ;  /* 0x0000008ac7367220 */ /* 0x040fe20000410000 */
[----:B------:R-:W2:Y:S01]  /*f170*/  MUFU.EX2 R136, R160 ;  /* 0x000000a000887308 */ /* 0x000ea20000000800 */
[----:B------:R-:W-:Y:S07]  /*f180*/  FMUL.FTZ R55, R199, R139 ;  /* 0x0000008bc7377220 */ /* 0x000fee0000410000 */
[-C--:B-1----:R-:W-:Y:S02]  /*f190*/  HMMA.16816.F32 R52, R204, R140.reuse, R52 ;  /* 0x0000008ccc34723c */ /* 0x082fe40000001834 */
[----:B------:R-:W-:Y:S06]  /*f1a0*/  MUFU.EX2 R160, R186 ;  /* 0x000000ba00a07308 */ /* 0x000fec0000000800 */
[C---:B------:R-:W-:Y:S04]  /*f1b0*/  HMMA.16816.F32 R56, R164.reuse, R140, R56 ;  /* 0x0000008ca438723c */ /* 0x040fe80000001838 */
[----:B------:R-:W-:Y:S04]  /*f1c0*/  MUFU.EX2 R199, R184 ;  /* 0x000000b800c77308 */ /* 0x000fe80000000800 */
[-C--:B------:R-:W-:Y:S04]  /*f1d0*/  HMMA.16816.F32 R60, R164, R142.reuse, R60 ;  /* 0x0000008ea43c723c */ /* 0x080fe8000000183c */
[----:B--2---:R-:W-:Y:S02]  /*f1e0*/  FADD.FTZ R154, R136, R222 ;  /* 0x000000de889a7221 */ /* 0x004fe40000010000 */
[----:B------:R-:W-:Y:S02]  /*f1f0*/  MUFU.EX2 R178, R181 ;  /* 0x000000b500b27308 */ /* 0x000fe40000000800 */
[C---:B------:R-:W-:Y:S01]  /*f200*/  HMMA.16816.F32 R64, R204.reuse, R142, R64 ;  /* 0x0000008ecc40723c */ /* 0x040fe20000001840 */
[----:B------:R-:W-:Y:S07]  /*f210*/  LDSM.16.MT88.4 R140, [R239+0x800] ;  /* 0x00080000ef8c783b */ /* 0x000fee0000004200 */
[-C--:B---3--:R-:W-:Y:S01]  /*f220*/  HMMA.16816.F32 R68, R204, R132.reuse, R68 ;  /* 0x00000084cc44723c */ /* 0x088fe20000001844 */
[----:B------:R-:W-:Y:S07]  /*f230*/  MUFU.EX2 R202, R218 ;  /* 0x000000da00ca7308 */ /* 0x000fee0000000800 */
[C---:B------:R-:W-:Y:S03]  /*f240*/  HMMA.16816.F32 R72, R164.reuse, R132, R72 ;  /* 0x00000084a448723c */ /* 0x040fe60000001848 */
[----:B------:R-:W-:Y:S05]  /*f250*/  MUFU.EX2 R218, R210 ;  /* 0x000000d200da7308 */ /* 0x000fea0000000800 */
[-C--:B------:R-:W-:Y:S05]  /*f260*/  HMMA.16816.F32 R76, R164, R134.reuse, R76 ;  /* 0x00000086a44c723c */ /* 0x080fea000000184c */
[----:B------:R-:W-:Y:S03]  /*f270*/  MUFU.EX2 R168, R217 ;  /* 0x000000d900a87308 */ /* 0x000fe60000000800 */
[C---:B------:R-:W-:Y:S01]  /*f280*/  HMMA.16816.F32 R80, R204.reuse, R134, R80 ;  /* 0x00000086cc50723c */ /* 0x040fe20000001850 */
[----:B------:R-:W1:Y:S06]  /*f290*/  LDSM.16.MT88.4 R132, [R238+0x2000] ;  /* 0x00200000ee84783b */ /* 0x000e6c0000004200 */
[----:B------:R-:W-:Y:S10]  /*f2a0*/  MUFU.EX2 R217, R211 ;  /* 0x000000d300d97308 */ /* 0x000ff40000000800 */
[----:B------:R-:W2:Y:S10]  /*f2b0*/  MUFU.EX2 R139, R220 ;  /* 0x000000dc008b7308 */ /* 0x000eb40000000800 */
[----:B------:R-:W3:Y:S10]  /*f2c0*/  MUFU.EX2 R138, R219 ;  /* 0x000000db008a7308 */ /* 0x000ef40000000800 */
[----:B------:R-:W-:Y:S01]  /*f2d0*/  MUFU.EX2 R220, R191 ;  /* 0x000000bf00dc7308 */ /* 0x000fe20000000800 */
[-C--:B-1----:R-:W-:Y:S03]  /*f2e0*/  HMMA.16816.F32 R84, R204, R132.reuse, R84 ;  /* 0x00000084cc54723c */ /* 0x082fe60000001854 */
[C---:B--2---:R-:W-:Y:S01]  /*f2f0*/  F2FP.PACK_AB R136, R139.reuse, R136 ;  /* 0x000000888b88723e */ /* 0x044fe200000000ff */
[----:B------:R-:W-:Y:S05]  /*f300*/  FADD.FTZ R154, R139, R154 ;  /* 0x0000009a8b9a7221 */ /* 0x000fea0000010000 */
[----:B------:R-:W1:Y:S01]  /*f310*/  MUFU.EX2 R219, R190 ;  /* 0x000000be00db7308 */ /* 0x000e620000000800 */
[C---:B------:R-:W-:Y:S04]  /*f320*/  HMMA.16816.F32 R88, R164.reuse, R132, R88 ;  /* 0x00000084a458723c */ /* 0x040fe80000001858 */
[----:B---3--:R-:W-:Y:S01]  /*f330*/  FADD.FTZ R154, R138, R154 ;  /* 0x0000009a8a9a7221 */ /* 0x008fe20000010000 */
[C---:B------:R-:W-:Y:S03]  /*f340*/  F2FP.PACK_AB R138, R137.reuse, R138 ;  /* 0x0000008a898a723e */ /* 0x040fe600000000ff */
[-C--:B------:R-:W-:Y:S01]  /*f350*/  HMMA.16816.F32 R92, R164, R134.reuse, R92 ;  /* 0x00000086a45c723c */ /* 0x080fe2000000185c */
[----:B------:R-:W-:Y:S03]  /*f360*/  MUFU.EX2 R222, R179 ;  /* 0x000000b300de7308 */ /* 0x000fe60000000800 */
[----:B------:R-:W-:Y:S01]  /*f370*/  FADD.FTZ R154, R137, R154 ;  /* 0x0000009a899a7221 */ /* 0x000fe20000010000 */
[----:B------:R-:W-:Y:S03]  /*f380*/  F2FP.PACK_AB R137, R161, R152 ;  /* 0x00000098a189723e */ /* 0x000fe600000000ff */
[C---:B------:R-:W-:Y:S01]  /*f390*/  HMMA.16816.F32 R96, R204.reuse, R134, R96 ;  /* 0x00000086cc60723c */ /* 0x040fe20000001860 */
[----:B------:R-:W2:Y:S02]  /*f3a0*/  LDSM.16.MT88.4 R132, [R237+0x2000] ;  /* 0x00200000ed84783b */ /* 0x000ea40000004200 */
[----:B------:R-:W-:Y:S01]  /*f3b0*/  MUFU.EX2 R173, R180 ;  /* 0x000000b400ad7308 */ /* 0x000fe20000000800 */
[----:B-1----:R-:W-:Y:S09]  /*f3c0*/  F2FP.PACK_AB R139, R219, R220 ;  /* 0x000000dcdb8b723e */ /* 0x002ff200000000ff */
[----:B------:R-:W-:Y:S10]  /*f3d0*/  MUFU.EX2 R229, R229 ;  /* 0x000000e500e57308 */ /* 0x000ff40000000800 */
[----:B------:R-:W-:Y:S10]  /*f3e0*/  MUFU.EX2 R228, R228 ;  /* 0x000000e400e47308 */ /* 0x000ff40000000800 */
[----:B------:R-:W-:Y:S01]  /*f3f0*/  MUFU.EX2 R227, R227 ;  /* 0x000000e300e37308 */ /* 0x000fe20000000800 */
[-C--:B--2---:R-:W-:Y:S09]  /*f400*/  HMMA.16816.F32 R100, R204, R132.reuse, R100 ;  /* 0x00000084cc64723c */ /* 0x084ff20000001864 */
[----:B------:R-:W-:Y:S01]  /*f410*/  MUFU.EX2 R216, R216 ;  /* 0x000000d800d87308 */ /* 0x000fe20000000800 */
[C---:B------:R-:W-:Y:S09]  /*f420*/  HMMA.16816.F32 R104, R164.reuse, R132, R104 ;  /* 0x00000084a468723c */ /* 0x040ff20000001868 */
[----:B------:R-:W1:Y:S01]  /*f430*/  MUFU.EX2 R215, R215 ;  /* 0x000000d700d77308 */ /* 0x000e620000000800 */
[-C--:B------:R-:W-:Y:S09]  /*f440*/  HMMA.16816.F32 R108, R164, R134.reuse, R108 ;  /* 0x00000086a46c723c */ /* 0x080ff2000000186c */
[----:B------:R-:W2:Y:S01]  /*f450*/  MUFU.EX2 R214, R214 ;  /* 0x000000d600d67308 */ /* 0x000ea20000000800 */
[C---:B------:R-:W-:Y:S01]  /*f460*/  HMMA.16816.F32 R112, R204.reuse, R134, R112 ;  /* 0x00000086cc70723c */ /* 0x040fe20000001870 */
[----:B------:R-:W3:Y:S08]  /*f470*/  LDSM.16.MT88.4 R132, [R236+0x2000] ;  /* 0x00200000ec84783b */ /* 0x000ef00000004200 */
[----:B------:R-:W-:Y:S03]  /*f480*/  MUFU.EX2 R179, R200 ;  /* 0x000000c800b37308 */ /* 0x000fe60000000800 */
[----:B-1----:R-:W-:Y:S07]  /*f490*/  F2FP.PACK_AB R201, R215, R216 ;  /* 0x000000d8d7c9723e */ /* 0x002fee00000000ff */
[----:B------:R-:W-:Y:S01]  /*f4a0*/  MUFU.EX2 R198, R198 ;  /* 0x000000c600c67308 */ /* 0x000fe20000000800 */
[----:B--2---:R-:W-:Y:S09]  /*f4b0*/  F2FP.PACK_AB R203, R213, R214 ;  /* 0x000000d6d5cb723e */ /* 0x004ff200000000ff */
[----:B------:R-:W1:Y:S01]  /*f4c0*/  MUFU.EX2 R197, R197 ;  /* 0x000000c500c57308 */ /* 0x000e620000000800 */
        /* <DEDUP_REMOVED lines=8> */
[----:B------:R-:W2:Y:S01]  /*f550*/  MUFU.EX2 R224, R208 ;  /* 0x000000d000e07308 */ /* 0x000ea20000000800 */
[----:B------:R-:W-:Y:S03]  /*f560*/  FADD.FTZ R165, R153, R165 ;  /* 0x000000a599a57221 */ /* 0x000fe60000010000 */
[----:B------:R-:W-:Y:S01]  /*f570*/  F2FP.PACK_AB R134, R223, R226 ;  /* 0x000000e2df86723e */ /* 0x000fe200000000ff */
[-C--:B------:R-:W-:Y:S05]  /*f580*/  HMMA.16816.F32 R4, R136, R140.reuse, R4 ;  /* 0x0000008c8804723c */ /* 0x080fea0000001804 */
[----:B------:R-:W-:Y:S01]  /*f590*/  F2FP.PACK_AB R135, R222, R225 ;  /* 0x000000e1de87723e */ /* 0x000fe200000000ff */
[----:B------:R-:W3:Y:S01]  /*f5a0*/  MUFU.EX2 R167, R221 ;  /* 0x000000dd00a77308 */ /* 0x000ee20000000800 */
[----:B------:R-:W-:Y:S02]  /*f5b0*/  F2FP.PACK_AB R204, R217, R212 ;  /* 0x000000d4d9cc723e */ /* 0x000fe400000000ff */
[----:B-1----:R-:W-:Y:S03]  /*f5c0*/  F2FP.PACK_AB R207, R197, R198 ;  /* 0x000000c6c5cf723e */ /* 0x002fe600000000ff */
[C---:B------:R-:W-:Y:S04]  /*f5d0*/  HMMA.16816.F32 R8, R132.reuse, R140, R8 ;  /* 0x0000008c8408723c */ /* 0x040fe80000001808 */
[----:B------:R1:W4:Y:S01]  /*f5e0*/  MUFU.EX2 R221, R209 ;  /* 0x000000d100dd7308 */ /* 0x0003220000000800 */
[----:B--2---:R-:W-:Y:S03]  /*f5f0*/  F2FP.PACK_AB R205, R179, R224 ;  /* 0x000000e0b3cd723e */ /* 0x004fe600000000ff */
[-C--:B------:R-:W-:Y:S08]  /*f600*/  HMMA.16816.F32 R12, R132, R142.reuse, R12 ;  /* 0x0000008e840c723c */ /* 0x080ff0000000180c */
[C---:B------:R-:W-:Y:S01]  /*f610*/  HMMA.16816.F32 R16, R136.reuse, R142, R16 ;  /* 0x0000008e8810723c */ /* 0x040fe20000001810 */
[----:B------:R-:W2:Y:S03]  /*f620*/  LDSM.16.MT88.4 R140, [R236+0x800] ;  /* 0x00080000ec8c783b */ /* 0x000ea60000004200 */
[----:B---3--:R-:W-:Y:S04]  /*f630*/  F2FP.PACK_AB R200, R167, R166 ;  /* 0x000000a6a7c8723e */ /* 0x008fe800000000ff */
[-C--:B------:R-:W-:Y:S01]  /*f640*/  HMMA.16816.F32 R20, R136, R144.reuse, R20 ;  /* 0x000000908814723c */ /* 0x080fe20000001814 */
[----:B-1----:R-:W-:Y:S03]  /*f650*/  LDSM.16.MT88.4 R208, [R239+0x3800] ;  /* 0x00380000efd0783b */ /* 0x002fe60000004200 */
[----:B----4-:R-:W-:Y:S04]  /*f660*/  F2FP.PACK_AB R206, R221, R218 ;  /* 0x000000daddce723e */ /* 0x010fe800000000ff */
        /* <DEDUP_REMOVED lines=45> */
[-C--:B---3--:R-:W-:Y:S01]  /*f940*/  HMMA.16816.F32 R4, R132, R148.reuse, R4 ;  /* 0x000000948404723c */ /* 0x088fe20000001804 */
[----:B------:R-:W1:Y:S04]  /*f950*/  LDSM.16.MT88.4 R144, [R237+0x1000] ;  /* 0x00100000ed90783b */ /* 0x000e680000004200 */
[----:B------:R-:W-:Y:S02]  /*f960*/  F2FP.PACK_AB R137, R229, R230 ;  /* 0x000000e6e589723e */ /* 0x000fe400000000ff */
[----:B------:R-:W-:Y:S02]  /*f970*/  F2FP.PACK_AB R139, R227, R228 ;  /* 0x000000e4e38b723e */ /* 0x000fe400000000ff */
[----:B------:R-:W-:Y:S05]  /*f980*/  LDSM.16.MT88.4 R156, [R238+0x3000] ;  /* 0x00300000ee9c783b */ /* 0x000fea0000004200 */
        /* <DEDUP_REMOVED lines=45> */
[----:B--2---:R-:W-:Y:S02]  /*fc60*/  FADD.FTZ R136, R160, R165 ;  /* 0x000000a5a0887221 */ /* 0x004fe40000010000 */
[-C--:B---3--:R-:W-:Y:S05]  /*fc70*/  HMMA.16816.F32 R160, R200, R156.reuse, R4 ;  /* 0x0000009cc8a0723c */ /* 0x088fea0000001804 */
        /* <DEDUP_REMOVED lines=63> */
[----:B------:R-:W2:Y:S06]  /*10070*/  LDL.LU R4, [R1+0x78] ;  /* 0x0000780001047983 */ /* 0x000eac0000300800 */
[----:B------:R-:W-:Y:S01]  /*10080*/  FADD.FTZ R5, R213, R220 ;  /* 0x000000dcd5057221 */ /* 0x000fe20000010000 */
[-C--:B------:R-:W-:Y:S04]  /*10090*/  HMMA.16816.F32 R92, R204, R6.reuse, R92 ;  /* 0x00000006cc5c723c */ /* 0x080fe8000000185c */
[----:B------:R1:W-:Y:S04]  /*100a0*/  STL [R1+0x74], R5 ;  /* 0x0000740501007387 */ /* 0x0003e80000100800 */
[C---:B------:R-:W-:Y:S08]  /*100b0*/  HMMA.16816.F32 R96, R200.reuse, R6, R96 ;  /* 0x00000006c860723c */ /* 0x040ff00000001860 */
[-C--:B---3--:R-:W-:Y:S08]  /*100c0*/  HMMA.16816.F32 R100, R200, R8.reuse, R100 ;  /* 0x00000008c864723c */ /* 0x088ff00000001864 */
[C---:B------:R-:W-:Y:S08]  /*100d0*/  HMMA.16816.F32 R104, R204.reuse, R8, R104 ;  /* 0x00000008cc68723c */ /* 0x040ff00000001868 */
[-C--:B------:R-:W-:Y:S08]  /*100e0*/  HMMA.16816.F32 R108, R204, R10.reuse, R108 ;  /* 0x0000000acc6c723c */ /* 0x080ff0000000186c */
[C---:B------:R-:W-:Y:S08]  /*100f0*/  HMMA.16816.F32 R112, R200.reuse, R10, R112 ;  /* 0x0000000ac870723c */ /* 0x040ff00000001870 */
[-C--:B-----5:R-:W-:Y:S08]  /*10100*/  HMMA.16816.F32 R116, R200, R12.reuse, R116 ;  /* 0x0000000cc874723c */ /* 0x0a0ff00000001874 */
[C---:B------:R-:W-:Y:S08]  /*10110*/  HMMA.16816.F32 R120, R204.reuse, R12, R120 ;  /* 0x0000000ccc78723c */ /* 0x040ff00000001878 */
[-C--:B------:R-:W-:Y:S08]  /*10120*/  HMMA.16816.F32 R124, R204, R14.reuse, R124 ;  /* 0x0000000ecc7c723c */ /* 0x080ff0000000187c */
[----:B------:R-:W-:Y:S07]  /*10130*/  HMMA.16816.F32 R128, R200, R14, R128 ;  /* 0x0000000ec880723c */ /* 0x000fee0000001880 */
[----:B------:R-:W-:Y:S01]  /*10140*/  MOV R200, R2 ;  /* 0x0000000200c87202 */ /* 0x000fe20000000f00 */
[----:B------:R-:W-:Y:S04]  /*10150*/  FADD.FTZ R203, R221, R226 ;  /* 0x000000e2ddcb7221 */ /* 0x000fe80000010000 */
[----:B------:R-:W-:Y:S01]  /*10160*/  FADD.FTZ R202, R197, R225 ;  /* 0x000000e1c5ca7221 */ /* 0x000fe20000010000 */
[----:B------:R-:W-:Y:S02]  /*10170*/  MOV R197, R0 ;  /* 0x0000000000c57202 */ /* 0x000fe40000000f00 */
[C---:B--2---:R-:W-:Y:S02]  /*10180*/  ISETP.GT.AND P0, PT, R4.reuse, RZ, PT ;  /* 0x000000ff0400720c */ /* 0x044fe40003f04270 */
[----:B------:R-:W-:Y:S05]  /*10190*/  IADD3 R4, R4, -0x1, RZ ;  /* 0xffffffff04047810 */ /* 0x000fea0007ffe0ff */
[----:B------:R1:W-:Y:S06]  /*101a0*/  STL [R1+0x78], R4 ;  /* 0x0000780401007387 */ /* 0x0003ec0000100800 */
[----:B-1----:R-:W-:-:S05]  /*101b0*/  @P0 BRA `(.L_x_1668) ;  /* 0xffffb96000000947 */ /* 0x002fca000383ffff */
.L_x_1661:
[----:B------:R-:W-:Y:S05]  /*101c0*/  BRA.DIV ~URZ, `(.L_x_1669) ;  /* 0x00006dc27f007947 */ /* 0x000fea000b800000 */
[----:B------:R-:W2:Y:S04]  /*101d0*/  LDL R4, [R1+0x70] ;  /* 0x0000700001047983 */ /* 0x000ea80000100800 */
[----:B--2---:R1:W2:Y:S02]  /*101e0*/  SHFL.BFLY PT, R7, R4, 0x2, 0x1f ;  /* 0x0c401f0004077f89 */ /* 0x0042a400000e0000 */
.L_x_1749:
[----:B-1----:R-:W3:Y:S02]  /*101f0*/  LDL.LU R4, [R1+0x70] ;  /* 0x0000700001047983 */ /* 0x002ee40000300800 */
[----:B--23--:R-:W-:Y:S01]  /*10200*/  FADD.FTZ R7, R7, R4 ;  /* 0x0000000407077221 */ /* 0x00cfe20000010000 */
[----:B------:R-:W-:Y:S05]  /*10210*/  BRA.DIV ~URZ, `(.L_x_1670) ;  /* 0x00006dd27f007947 */ /* 0x000fea000b800000 */
[----:B------:R-:W2:Y:S04]  /*10220*/  LDL.LU R8, [R1+0x74] ;  /* 0x0000740001087983 */ /* 0x000ea80000300800 */
[----:B------:R-:W1:Y:S04]  /*10230*/  SHFL.BFLY PT, R4, R203, 0x2, 0x1f ;  /* 0x0c401f00cb047f89 */ /* 0x000e6800000e0000 */
[----:B------:R-:W3:Y:S01]  /*10240*/  SHFL.BFLY PT, R5, R202, 0x2, 0x1f ;  /* 0x0c401f00ca057f89 */ /* 0x000ee200000e0000 */
[----:B-1----:R-:W-:-:S02]  /*10250*/  FADD.FTZ R203, R4, R203 ;  /* 0x000000cb04cb7221 */ /* 0x002fc40000010000 */
[----:B---3--:R-:W-:-:S03]  /*10260*/  FADD.FTZ R202, R5, R202 ;  /* 0x000000ca05ca7221 */ /* 0x008fc60000010000 */
[----:B------:R-:W1:Y:S04]  /*10270*/  SHFL.BFLY PT, R11, R203, 0x1, 0x1f ;  /* 0x0c201f00cb0b7f89 */ /* 0x000e6800000e0000 */
[----:B------:R-:W-:Y:S01]  /*10280*/  SHFL.BFLY PT, R6, R202, 0x1, 0x1f ;  /* 0x0c201f00ca067f89 */ /* 0x000fe200000e0000 */
[----:B-1----:R-:W-:-:S03]  /*10290*/  FADD.FTZ R11, R203, R11 ;  /* 0x0000000bcb0b7221 */ /* 0x002fc60000010000 */
[----:B--2---:R-:W1:Y:S02]  /*102a0*/  SHFL.BFLY PT, R10, R8, 0x2, 0x1f ;  /* 0x0c401f00080a7f89 */ /* 0x004e6400000e0000 */
[----:B-1----:R-:W-:Y:S02]  /*102b0*/  FADD.FTZ R10, R10, R8 ;  /* 0x000000080a0a7221 */ /* 0x002fe40000010000 */
[----:B------:R-:W1:Y:S04]  /*102c0*/  SHFL.BFLY PT, R8, R7, 0x1, 0x1f ;  /* 0x0c201f0007087f89 */ /* 0x000e6800000e0000 */
[----:B------:R-:W2:Y:S01]  /*102d0*/  SHFL.BFLY PT, R4, R10, 0x1, 0x1f ;  /* 0x0c201f000a047f89 */ /* 0x000ea200000e0000 */
[----:B-1----:R-:W-:Y:S02]  /*102e0*/  FADD.FTZ R7, R7, R8 ;  /* 0x0000000807077221 */ /* 0x002fe40000010000 */
[----:B--2---:R-:W-:-:S03]  /*102f0*/  FADD.FTZ R10, R10, R4 ;  /* 0x000000040a0a7221 */ /* 0x004fc60000010000 */
.L_x_1750:
[----:B------:R-:W-:Y:S01]  /*10300*/  FSETP.NE.FTZ.AND P3, PT, R7, RZ, PT ;  /* 0x000000ff0700720b */ /* 0x000fe20003f75000 */
[----:B------:R-:W-:Y:S01]  /*10310*/  FADD.FTZ R202, R6, R202 ;  /* 0x000000ca06ca7221 */ /* 0x000fe20000010000 */
[----:B------:R-:W-:Y:S01]  /*10320*/  CS2R R4, SRZ ;  /* 0x0000000000047805 */ /* 0x000fe2000001ff00 */
[----:B------:R-:W-:-:S02]  /*10330*/  FSETP.NE.FTZ.AND P1, PT, R11, RZ, PT ;  /* 0x000000ff0b00720b */ /* 0x000fc40003f35000 */
[----:B------:R-:W-:Y:S02]  /*10340*/  FSETP.NE.FTZ.AND P2, PT, R10, RZ, PT ;  /* 0x000000ff0a00720b */ /* 0x000fe40003f55000 */
[----:B------:R-:W-:Y:S02]  /*10350*/  FSETP.NE.FTZ.AND P0, PT, R202, RZ, PT ;  /* 0x000000ffca00720b */ /* 0x000fe40003f15000 */
[----:B------:R-:W-:Y:S02]  /*10360*/  MOV R9, RZ ;  /* 0x000000ff00097202 */ /* 0x000fe40000000f00 */
[----:B------:R-:W-:Y:S02]  /*10370*/  MOV R6, RZ ;  /* 0x000000ff00067202 */ /* 0x000fe40000000f00 */
[----:B------:R-:W1:Y:S01]  /*10380*/  @P3 MUFU.RCP R5, R7 ;  /* 0x0000000700053308 */ /* 0x000e620000001000 */
[----:B------:R-:W-:Y:S02]  /*10390*/  @P3 MOV R15, 0x3f317218 ;  /* 0x3f317218000f3802 */ /* 0x000fe40000000f00 */
[----:B------:R-:W-:-:S02]  /*103a0*/  MOV R13, 0xff800000 ;  /* 0xff800000000d7802 */ /* 0x000fc40000000f00 */
[----:B------:R-:W-:Y:S01]  /*103b0*/  @P2 MOV R14, 0x3f317218 ;  /* 0x3f317218000e2802 */ /* 0x000fe20000000f00 */
[----:B------:R-:W-:Y:S01]  /*103c0*/  @P3 FMUL.FTZ R15, R15, c[0x0][0x2d0] ;  /* 0x0000b4000f0f3a20 */ /* 0x000fe20000410000 */
[----:B------:R-:W-:Y:S01]  /*103d0*/  MOV R12, 0xff800000 ;  /* 0xff800000000c7802 */ /* 0x000fe20000000f00 */
[----:B------:R-:W2:Y:S02]  /*103e0*/  @P3 MUFU.LG2 R7, R7 ;  /* 0x0000000700073308 */ /* 0x000ea40000000c00 */
[----:B------:R-:W-:-:S06]  /*103f0*/  @P2 FMUL.FTZ R14, R14, c[0x0][0x2d0] ;  /* 0x0000b4000e0e2a20 */ /* 0x000fcc0000410000 */
[----:B------:R-:W3:Y:S01]  /*10400*/  @P1 MUFU.LG2 R16, R11 ;  /* 0x0000000b00101308 */ /* 0x000ee20000000c00 */
[C---:B-1----:R-:W-:Y:S02]  /*10410*/  FMUL.FTZ R160, R5.reuse, R160 ;  /* 0x000000a005a07220 */ /* 0x042fe40000410000 */
[C---:B------:R-:W-:Y:S02]  /*10420*/  FMUL.FTZ R161, R5.reuse, R161 ;  /* 0x000000a105a17220 */ /* 0x040fe40000410000 */
[C---:B------:R-:W-:Y:S02]  /*10430*/  FMUL.FTZ R156, R5.reuse, R156 ;  /* 0x0000009c059c7220 */ /* 0x040fe40000410000 */
[----:B------:R-:W-:Y:S01]  /*10440*/  FMUL.FTZ R157, R5, R157 ;  /* 0x0000009d059d7220 */ /* 0x000fe20000410000 */
[----:B------:R-:W1:Y:S01]  /*10450*/  @P2 MUFU.LG2 R8, R10 ;  /* 0x0000000a00082308 */ /* 0x000e620000000c00 */
[----:B--2---:R-:W-:Y:S02]  /*10460*/  @P3 FMUL.FTZ R7, R7, 0.69314718246459960938 ;  /* 0x3f31721807073820 */ /* 0x004fe40000410000 */
[----:B------:R-:W-:-:S02]  /*10470*/  FMUL.FTZ R152, R5, R152 ;  /* 0x0000009805987220 */ /* 0x000fc40000410000 */
[C---:B------:R-:W-:Y:S02]  /*10480*/  FMUL.FTZ R153, R5.reuse, R153 ;  /* 0x0000009905997220 */ /* 0x040fe40000410000 */
[C---:B------:R-:W-:Y:S01]  /*10490*/  FMUL.FTZ R148, R5.reuse, R148 ;  /* 0x0000009405947220 */ /* 0x040fe20000410000 */
[----:B------:R-:W-:Y:S01]  /*104a0*/  @P0 MUFU.RCP R9, R202 ;  /* 0x000000ca00090308 */ /* 0x000fe20000001000 */
[----:B---3--:R-:W-:Y:S02]  /*104b0*/  @P1 FMUL.FTZ R16, R16, 0.69314718246459960938 ;  /* 0x3f31721810101820 */ /* 0x008fe40000410000 */
[C---:B------:R-:W-:Y:S02]  /*104c0*/  FMUL.FTZ R149, R5.reuse, R149 ;  /* 0x0000009505957220 */ /* 0x040fe40000410000 */
[C---:B------:R-:W-:Y:S02]  /*104d0*/  FMUL.FTZ R144, R5.reuse, R144 ;  /* 0x0000009005907220 */ /* 0x040fe40000410000 */
[----:B------:R-:W-:Y:S01]  /*104e0*/  FMUL.FTZ R145, R5, R145 ;  /* 0x0000009105917220 */ /* 0x000fe20000410000 */
[----:B------:R-:W2:Y:S01]  /*104f0*/  @P0 MUFU.LG2 R202, R202 ;  /* 0x000000ca00ca0308 */ /* 0x000ea20000000c00 */
[----:B-1----:R-:W-:-:S02]  /*10500*/  @P2 FMUL.FTZ R8, R8, 0.69314718246459960938 ;  /* 0x3f31721808082820 */ /* 0x002fc40000410000 */
[C---:B------:R-:W-:Y:S02]  /*10510*/  FMUL.FTZ R140, R5.reuse, R140 ;  /* 0x0000008c058c7220 */ /* 0x040fe40000410000 */
[C---:B------:R-:W-:Y:S02]  /*10520*/  FMUL.FTZ R141, R5.reuse, R141 ;  /* 0x0000008d058d7220 */ /* 0x040fe40000410000 */
[C---:B------:R-:W-:Y:S01]  /*10530*/  FMUL.FTZ R136, R5.reuse, R136 ;  /* 0x0000008805887220 */ /* 0x040fe20000410000 */
[----:B------:R1:W3:Y:S01]  /*10540*/  @P2 MUFU.RCP R4, R10 ;  /* 0x0000000a00042308 */ /* 0x0002e20000001000 */
[C---:B------:R-:W-:Y:S02]  /*10550*/  FMUL.FTZ R137, R5.reuse, R137 ;  /* 0x0000008905897220 */ /* 0x040fe40000410000 */
[C---:B------:R-:W-:Y:S02]  /*10560*/  FMUL.FTZ R132, R5.reuse, R132 ;  /* 0x0000008405847220 */ /* 0x040fe40000410000 */
[----:B------:R-:W-:-:S02]  /*10570*/  FMUL.FTZ R133, R5, R133 ;  /* 0x0000008505857220 */ /* 0x000fc40000410000 */
[C---:B------:R-:W-:Y:S01]  /*10580*/  FMUL.FTZ R68, R5.reuse, R68 ;  /* 0x0000004405447220 */ /* 0x040fe20000410000 */
[----:B------:R4:W5:Y:S01]  /*10590*/  @P1 MUFU.RCP R6, R11 ;  /* 0x0000000b00061308 */ /* 0x0009620000001000 */
[----:B--2---:R-:W-:Y:S02]  /*105a0*/  @P0 FMUL.FTZ R202, R202, 0.69314718246459960938 ;  /* 0x3f317218caca0820 */ /* 0x004fe40000410000 */
[C---:B------:R-:W-:Y:S02]  /*105b0*/  FMUL.FTZ R69, R5.reuse, R69 ;  /* 0x0000004505457220 */ /* 0x040fe40000410000 */
[C---:B------:R-:W-:Y:S02]  /*105c0*/  FMUL.FTZ R80, R5.reuse, R80 ;  /* 0x0000005005507220 */ /* 0x040fe40000410000 */
[----:B------:R-:W-:Y:S01]  /*105d0*/  FMUL.FTZ R81, R5, R81 ;  /* 0x0000005105517220 */ /* 0x000fe20000410000 */
[----:B-1----:R-:W-:Y:S01]  /*105e0*/  MOV R10, 0xff800000 ;  /* 0xff800000000a7802 */ /* 0x002fe20000000f00 */
[----:B------:R-:W-:Y:S01]  /*105f0*/  @P3 FFMA.FTZ R10, R15, R3, R7 ;  /* 0x000000030f0a3223 */ /* 0x000fe20000010007 */
[----:B------:R-:W-:Y:S01]  /*10600*/  @P0 MOV R3, 0x3f317218 ;  /* 0x3f31721800030802 */ /* 0x000fe20000000f00 */
[----:B------:R-:W-:-:S02]  /*10610*/  FMUL.FTZ R84, R5, R84 ;  /* 0x0000005405547220 */ /* 0x000fc40000410000 */
[----:B------:R-:W-:Y:S02]  /*10620*/  FMUL.FTZ R85, R5, R85 ;  /* 0x0000005505557220 */ /* 0x000fe40000410000 */
[----:B------:R-:W-:Y:S01]  /*10630*/  @P0 FMUL.FTZ R3, R3, c[0x0][0x2d0] ;  /* 0x0000b40003030a20 */ /* 0x000fe20000410000 */
[----:B----4-:R-:W-:Y:S01]  /*10640*/  @P1 MOV R11, 0x3f317218 ;  /* 0x3f317218000b1802 */ /* 0x010fe20000000f00 */
[C---:B------:R-:W-:Y:S02]  /*10650*/  FMUL.FTZ R96, R5.reuse, R96 ;  /* 0x0000006005607220 */ /* 0x040fe40000410000 */
[----:B------:R-:W-:Y:S02]  /*10660*/  FMUL.FTZ R97, R5, R97 ;  /* 0x0000006105617220 */ /* 0x000fe40000410000 */
[----:B------:R-:W-:Y:S02]  /*10670*/  @P1 FMUL.FTZ R11, R11, c[0x0][0x2d0] ;  /* 0x0000b4000b0b1a20 */ /* 0x000fe40000410000 */
[----:B------:R-:W-:-:S02]  /*10680*/  FMUL.FTZ R100, R5, R100 ;  /* 0x0000006405647220 */ /* 0x000fc40000410000 */
[----:B------:R-:W-:Y:S01]  /*10690*/  @P1 FFMA.FTZ R13, R11, R0, R16 ;  /* 0x000000000b0d1223 */ /* 0x000fe20000010010 */
[----:B------:R-:W-:Y:S01]  /*106a0*/  MOV R0, 0xff800000 ;  /* 0xff80000000007802 */ /* 0x000fe20000000f00 */
[C---:B------:R-:W-:Y:S02]  /*106b0*/  FMUL.FTZ R101, R5.reuse, R101 ;  /* 0x0000006505657220 */ /* 0x040fe40000410000 */
[C---:B------:R-:W-:Y:S02]  /*106c0*/  FMUL.FTZ R112, R5.reuse, R112 ;  /* 0x0000007005707220 */ /* 0x040fe40000410000 */
[C---:B------:R-:W-:Y:S02]  /*106d0*/  FMUL.FTZ R113, R5.reuse, R113 ;  /* 0x0000007105717220 */ /* 0x040fe40000410000 */
[C---:B------:R-:W-:Y:S02]  /*106e0*/  FMUL.FTZ R116, R5.reuse, R116 ;  /* 0x0000007405747220 */ /* 0x040fe40000410000 */
[----:B------:R-:W-:-:S02]  /*106f0*/  FMUL.FTZ R117, R5, R117 ;  /* 0x0000007505757220 */ /* 0x000fc40000410000 */
[----:B------:R-:W-:Y:S02]  /*10700*/  FMUL.FTZ R128, R5, R128 ;  /* 0x0000008005807220 */ /* 0x000fe40000410000 */
        /* <DEDUP_REMOVED lines=30> */
[----:B------:R-:W-:Y:S02]  /*108f0*/  FMUL.FTZ R130, R4, R130 ;  /* 0x0000008204827220 */ /* 0x000fe40000410000 */
[C---:B-----5:R-:W-:Y:S02]  /*10900*/  FMUL.FTZ R164, R6.reuse, R164 ;  /* 0x000000a406a47220 */ /* 0x060fe40000410000 */
        /* <DEDUP_REMOVED lines=30> */
[----:B------:R-:W-:Y:S01]  /*10af0*/  @P2 FFMA.FTZ R12, R14, R2, R8 ;  /* 0x000000020e0c2223 */ /* 0x000fe20000010008 */
        /* <DEDUP_REMOVED lines=31> */
[----:B------:R-:W-:Y:S02]  /*10cf0*/  FMUL.FTZ R126, R9, R126 ;  /* 0x0000007e097e7220 */ /* 0x000fe40000410000 */
[----:B------:R-:W-:-:S02]  /*10d00*/  FMUL.FTZ R5, R5, R129 ;  /* 0x0000008105057220 */ /* 0x000fc40000410000 */
[----:B------:R-:W-:Y:S02]  /*10d10*/  FMUL.FTZ R4, R4, R131 ;  /* 0x0000008304047220 */ /* 0x000fe40000410000 */
[----:B------:R-:W-:Y:S02]  /*10d20*/  FMUL.FTZ R6, R6, R125 ;  /* 0x0000007d06067220 */ /* 0x000fe40000410000 */
[----:B------:R-:W-:Y:S02]  /*10d30*/  FMUL.FTZ R9, R9, R127 ;  /* 0x0000007f09097220 */ /* 0x000fe40000410000 */
[----:B------:R-:W-:Y:S02]  /*10d40*/  @P0 FFMA.FTZ R0, R3, R196, R202 ;  /* 0x000000c403000223 */ /* 0x000fe400000100ca */
.L_x_1616:
[----:B------:R1:W5:Y:S01]  /*10d50*/  LDL R11, [R1+0x10] ;  /* 0x00001000010b7983 */ /* 0x0003620000100800 */
[----:B------:R-:W-:Y:S01]  /*10d60*/  LOP3.LUT P4, RZ, R247, 0x7f, RZ, 0xc0, !PT ;  /* 0x0000007ff7ff7812 */ /* 0x000fe2000788c0ff */
[----:B------:R-:W-:-:S12]  /*10d70*/  BSSY B0, `(.L_x_1671) ;  /* 0x0000010000007945 */ /* 0x000fd80003800000 */
[----:B------:R-:W-:Y:S05]  /*10d80*/  @P4 BRA `(.L_x_1672) ;  /* 0x000000e000004947 */ /* 0x000fea0003800000 */
[----:B------:R-:W2:Y:S01]  /*10d90*/  S2R R3, SR_LANEID ;  /* 0x0000000000037919 */ /* 0x000ea20000000000 */
[----:B------:R-:W-:Y:S01]  /*10da0*/  VOTEU.ANY UR4, UPT, PT ;  /* 0x0000000000047886 */ /* 0x000fe200038e0100 */
[----:B------:R-:W-:Y:S01]  /*10db0*/  IMAD.MOV.U32 R14, RZ, RZ, c[0x0][0x580] ;  /* 0x00016000ff0e7624 */ /* 0x000fe200078e00ff */
[----:B------:R-:W2:Y:S01]  /*10dc0*/  FLO.U32 R8, UR4 ;  /* 0x0000000400087d00 */ /* 0x000ea200080e0000 */
[----:B------:R-:W-:-:S07]  /*10dd0*/  IMAD.MOV.U32 R15, RZ, RZ, c[0x0][0x584] ;  /* 0x00016100ff0f7624 */ /* 0x000fce00078e00ff */
[----:B------:R-:W3:Y:S01]  /*10de0*/  POPC R7, UR4 ;  /* 0x0000000400077d09 */ /* 0x000ee20008000000 */
[----:B--2---:R-:W-:-:S13]  /*10df0*/  ISETP.EQ.U32.AND P0, PT, R8, R3, PT ;  /* 0x000000030800720c */ /* 0x004fda0003f02070 */
[----:B---3--:R-:W2:Y:S04]  /*10e00*/  @P0 ATOMG.E.ADD.STRONG.GPU PT, R7, [R14.64], R7 ;  /* 0x000000070e0709a8 */ /* 0x008ea800081ee1c6 */
[----:B------:R-:W3:Y:S02]  /*10e10*/  S2R R3, SR_LTMASK ;  /* 0x0000000000037919 */ /* 0x000ee40000003900 */
[----:B---3--:R-:W-:-:S06]  /*10e20*/  LOP3.LUT R3, R3, UR4, RZ, 0xc0, !PT ;  /* 0x0000000403037c12 */ /* 0x008fcc000f8ec0ff */
[----:B------:R-:W3:Y:S01]  /*10e30*/  POPC R3, R3 ;  /* 0x0000000300037309 */ /* 0x000ee20000000000 */
[----:B--2---:R-:W3:Y:S02]  /*10e40*/  SHFL.IDX PT, R7, R7, R8, 0x1f ;  /* 0x00001f0807077589 */ /* 0x004ee400000e0000 */
[----:B---3-5:R-:W-:-:S05]  /*10e50*/  IADD3 R11, R7, c[0x0][0xc], R3 ;  /* 0x00000300070b7a10 */ /* 0x028fca0007ffe003 */
[----:B------:R2:W-:Y:S02]  /*10e60*/  STL [R1+0x10], R11 ;  /* 0x0000100b01007387 */ /* 0x0005e40000100800 */
.L_x_1672:
[----:B------:R-:W-:Y:S05]  /*10e70*/  BSYNC B0 ;  /* 0x0000000000007941 */ /* 0x000fea0003800000 */
.L_x_1671:
[----:B------:R-:W-:Y:S01]  /*10e80*/  PRMT R2, R2, 0x9910, RZ ;  /* 0x0000991002027816 */ /* 0x000fe200000000ff */
[----:B------:R-:W-:Y:S03]  /*10e90*/  BSSY B1, `(.L_x_1673) ;  /* 0x000024f000017945 */ /* 0x000fe60003800000 */
[----:B------:R-:W-:Y:S01]  /*10ea0*/  ISETP.NE.AND P0, PT, R2, RZ, PT ;  /* 0x000000ff0200720c */ /* 0x000fe20003f05270 */
[----:B-----5:R-:W-:-:S12]  /*10eb0*/  IMAD.MOV.U32 R2, RZ, RZ, R11 ;  /* 0x000000ffff027224 */ /* 0x020fd800078e000b */
[----:B------:R-:W-:Y:S05]  /*10ec0*/  @!P0 BRA `(.L_x_1674) ;  /* 0x0000177000008947 */ /* 0x000fea0003800000 */
[----:B------:R-:W3:Y:S04]  /*10ed0*/  LDL R16, [R1+0x8] ;  /* 0x0000080001107983 */ /* 0x000ee80000100800 */
[----:B------:R-:W4:Y:S04]  /*10ee0*/  LDL R15, [R1+0x24] ;  /* 0x00002400010f7983 */ /* 0x000f280000100800 */
[----:B------:R-:W5:Y:S04]  /*10ef0*/  LDL R14, [R1+0x18] ;  /* 0x00001800010e7983 */ /* 0x000f680000100800 */
[----:B--2---:R-:W2:Y:S04]  /*10f00*/  LDL R11, [R1+0x20] ;  /* 0x00002000010b7983 */ /* 0x004ea80000100800 */
[----:B------:R-:W2:Y:S04]  /*10f10*/  LDL R8, [R1+0x2c] ;  /* 0x00002c0001087983 */ /* 0x000ea80000100800 */
[----:B------:R-:W2:Y:S04]  /*10f20*/  LDL R7, [R1+0x1c] ;  /* 0x00001c0001077983 */ /* 0x000ea80000100800 */
[----:B------:R-:W2:Y:S01]  /*10f30*/  LDL R3, [R1+0x28] ;  /* 0x0000280001037983 */ /* 0x000ea20000100800 */
        /* <DEDUP_REMOVED lines=65> */
[----:B------:R-:W-:Y:S01]  /*11350*/  F2FP.PACK_AB R9, R9, R126 ;  /* 0x0000007e0909723e */ /* 0x000fe200000000ff */
[----:B---3--:R3:W-:Y:S04]  /*11360*/  STS [R16], R160 ;  /* 0x000000a010007388 */ /* 0x0087e80000000800 */
[----:B------:R3:W-:Y:S04]  /*11370*/  STS [R16+0x400], R162 ;  /* 0x000400a210007388 */ /* 0x0007e80000000800 */
[----:B------:R3:W-:Y:S04]  /*11380*/  STS [R249], R156 ;  /* 0x0000009cf9007388 */ /* 0x0007e80000000800 */
[----:B------:R3:W-:Y:S04]  /*11390*/  STS [R249+0x400], R158 ;  /* 0x0004009ef9007388 */ /* 0x0007e80000000800 */
[----:B------:R3:W-:Y:S04]  /*113a0*/  STS [R16+0x2000], R164 ;  /* 0x002000a410007388 */ /* 0x0007e80000000800 */
[----:B------:R3:W-:Y:S04]  /*113b0*/  STS [R16+0x2400], R166 ;  /* 0x002400a610007388 */ /* 0x0007e80000000800 */
[----:B------:R3:W-:Y:S04]  /*113c0*/  STS [R249+0x2000], R168 ;  /* 0x002000a8f9007388 */ /* 0x0007e80000000800 */
[----:B------:R3:W-:Y:S04]  /*113d0*/  STS [R249+0x2400], R170 ;  /* 0x002400aaf9007388 */ /* 0x0007e80000000800 */
[----:B----4-:R3:W-:Y:S04]  /*113e0*/  STS [R15], R152 ;  /* 0x000000980f007388 */ /* 0x0107e80000000800 */
[----:B------:R3:W-:Y:S04]  /*113f0*/  STS [R15+0x400], R154 ;  /* 0x0004009a0f007388 */ /* 0x0007e80000000800 */
[----:B-----5:R3:W-:Y:S04]  /*11400*/  STS [R14], R148 ;  /* 0x000000940e007388 */ /* 0x0207e80000000800 */
[----:B------:R3:W-:Y:S04]  /*11410*/  STS [R14+0x400], R150 ;  /* 0x000400960e007388 */ /* 0x0007e80000000800 */
[----:B------:R3:W-:Y:S04]  /*11420*/  STS [R15+0x2000], R172 ;  /* 0x002000ac0f007388 */ /* 0x0007e80000000800 */
[----:B------:R3:W-:Y:S04]  /*11430*/  STS [R15+0x2400], R174 ;  /* 0x002400ae0f007388 */ /* 0x0007e80000000800 */
[----:B------:R3:W-:Y:S04]  /*11440*/  STS [R14+0x2000], R176 ;  /* 0x002000b00e007388 */ /* 0x0007e80000000800 */
[----:B------:R3:W-:Y:S04]  /*11450*/  STS [R14+0x2400], R178 ;  /* 0x002400b20e007388 */ /* 0x0007e80000000800 */
[----:B--2---:R3:W-:Y:S04]  /*11460*/  STS [R11], R144 ;  /* 0x000000900b007388 */ /* 0x0047e80000000800 */
[----:B------:R3:W-:Y:S04]  /*11470*/  STS [R11+0x400], R146 ;  /* 0x000400920b007388 */ /* 0x0007e80000000800 */
[----:B------:R3:W-:Y:S04]  /*11480*/  STS [R8], R140 ;  /* 0x0000008c08007388 */ /* 0x0007e80000000800 */
[----:B------:R3:W-:Y:S04]  /*11490*/  STS [R8+0x400], R142 ;  /* 0x0004008e08007388 */ /* 0x0007e80000000800 */
[----:B------:R3:W-:Y:S04]  /*114a0*/  STS [R11+0x2000], R180 ;  /* 0x002000b40b007388 */ /* 0x0007e80000000800 */
[----:B------:R3:W-:Y:S04]  /*114b0*/  STS [R11+0x2400], R182 ;  /* 0x002400b60b007388 */ /* 0x0007e80000000800 */
[----:B------:R3:W-:Y:S04]  /*114c0*/  STS [R8+0x2000], R184 ;  /* 0x002000b808007388 */ /* 0x0007e80000000800 */
        /* <DEDUP_REMOVED lines=43> */
[----:B---3--:R-:W-:Y:S01]  /*11780*/  SHF.R.S32.HI R3, RZ, 0x1f, R247 ;  /* 0x0000001fff037819 */ /* 0x008fe200000114f7 */
[----:B------:R-:W-:Y:S01]  /*11790*/  IMAD.MOV.U32 R6, RZ, RZ, RZ ;  /* 0x000000ffff067224 */ /* 0x000fe200078e00ff */
[----:B------:R-:W-:Y:S01]  /*117a0*/  MOV R4, 0x11800 ;  /* 0x0001180000047802 */ /* 0x000fe20000000f00 */
[----:B------:R-:W-:Y:S01]  /*117b0*/  IMAD.MOV.U32 R5, RZ, RZ, 0x1f ;  /* 0x0000001fff057424 */ /* 0x000fe200078e00ff */
[----:B------:R-:W-:-:S04]  /*117c0*/  LEA.HI R3, R3, R247, RZ, 0x7 ;  /* 0x000000f703037211 */ /* 0x000fc800078f38ff */
[----:B------:R-:W-:-:S05]  /*117d0*/  SHF.R.S32.HI R3, RZ, 0x7, R3 ;  /* 0x00000007ff037819 */ /* 0x000fca0000011403 */
[----:B------:R-:W-:Y:S02]  /*117e0*/  IMAD.MOV.U32 R7, RZ, RZ, R3 ;  /* 0x000000ffff077224 */ /* 0x000fe400078e0003 */
[----:B-1----:R-:W-:Y:S05]  /*117f0*/  CALL.REL.NOINC `($__internal_5_$__cuda_sm70_shflsync_idx_p) ;  /* 0x000061c000007944 */ /* 0x002fea0003c00000 */
.L_x_1675:
[----:B---3--:R-:W2:Y:S04]  /*11800*/  LDL.LU R11, [R1+0x40] ;  /* 0x00004000010b7983 */ /* 0x008ea80000300800 */
[----:B------:R-:W3:Y:S04]  /*11810*/  LDL.LU R18, [R1+0x50] ;  /* 0x0000500001127983 */ /* 0x000ee80000300800 */
[----:B------:R-:W4:Y:S04]  /*11820*/  LDL R16, [R1+0x4] ;  /* 0x0000040001107983 */ /* 0x000f280000100800 */
[----:B------:R-:W3:Y:S01]  /*11830*/  LDL.LU R64, [R1+0x3c] ;  /* 0x00003c0001407983 */ /* 0x000ee20000300800 */
[----:B------:R-:W-:-:S03]  /*11840*/  IMAD.MOV.U32 R3, RZ, RZ, 0x1 ;  /* 0x00000001ff037424 */ /* 0x000fc600078e00ff */
[----:B------:R-:W4:Y:S02]  /*11850*/  LDL R17, [R1] ;  /* 0x0000000001117983 */ /* 0x000f240000100800 */
[----:B------:R-:W-:Y:S02]  /*11860*/  ISETP.NE.AND P1, PT, R3, c[0x0][0x4e8], PT ;  /* 0x00013a0003007a0c */ /* 0x000fe40003f25270 */
[----:B------:R1:W5:Y:S01]  /*11870*/  LDL R71, [R1+0xc] ;  /* 0x00000c0001477983 */ /* 0x0003620000100800 */
[----:B------:R-:W-:Y:S02]  /*11880*/  ULDC UR5, c[0x0][0x4e8] ;  /* 0x00013a0000057ab9 */ /* 0x000fe40000000800 */
[----:B------:R-:W-:Y:S02]  /*11890*/  ULDC UR4, c[0x0][0x388] ;  /* 0x0000e20000047ab9 */ /* 0x000fe40000000800 */
[----:B------:R-:W-:Y:S01]  /*118a0*/  UIMAD UR4, UR5, UR4, URZ ;  /* 0x00000004050472a4 */ /* 0x000fe2000f8e023f */
[----:B------:R-:W-:-:S04]  /*118b0*/  SHF.R.S32.HI R61, RZ, 0x1f, R247 ;  /* 0x0000001fff3d7819 */ /* 0x000fc800000114f7 */
[----:B------:R-:W-:-:S04]  /*118c0*/  LEA.HI R61, R61, R247, RZ, 0x3 ;  /* 0x000000f73d3d7211 */ /* 0x000fc800078f18ff */
[----:B------:R-:W-:Y:S01]  /*118d0*/  SHF.R.S32.HI R61, RZ, 0x3, R61 ;  /* 0x00000003ff3d7819 */ /* 0x000fe2000001143d */
[----:B------:R-:W-:Y:S01]  /*118e0*/  BSSY B0, `(.L_x_1676) ;  /* 0x000006c000007945 */ /* 0x000fe20003800000 */
[----:B--2---:R-:W-:Y:S01]  /*118f0*/  SHF.R.S32.HI R6, RZ, 0x1f, R11 ;  /* 0x0000001fff067819 */ /* 0x004fe2000001140b */
[----:B------:R-:W-:-:S04]  /*11900*/  IMAD.WIDE.U32 R8, R11, c[0x0][0x490], RZ ;  /* 0x000124000b087a25 */ /* 0x000fc800078e00ff */
[C---:B------:R-:W-:Y:S02]  /*11910*/  IMAD R4, R6.reuse, c[0x0][0x490], RZ ;  /* 0x0001240006047a24 */ /* 0x040fe400078e02ff */
[----:B------:R-:W-:Y:S02]  /*11920*/  IMAD R6, R6, c[0x0][0x3e8], RZ ;  /* 0x0000fa0006067a24 */ /* 0x000fe400078e02ff */
[C---:B------:R-:W-:Y:S02]  /*11930*/  IMAD R4, R11.reuse, c[0x0][0x494], R4 ;  /* 0x000125000b047a24 */ /* 0x040fe400078e0204 */
[----:B------:R-:W-:Y:S02]  /*11940*/  IMAD R6, R11, c[0x0][0x3ec], R6 ;  /* 0x0000fb000b067a24 */ /* 0x000fe400078e0206 */
[----:B---3--:R-:W-:Y:S02]  /*11950*/  IMAD.IADD R3, R252, 0x1, R64 ;  /* 0x00000001fc037824 */ /* 0x008fe400078e0240 */
[----:B------:R-:W-:Y:S01]  /*11960*/  IMAD.IADD R9, R9, 0x1, R4 ;  /* 0x0000000109097824 */ /* 0x000fe200078e0204 */
[----:B------:R-:W-:Y:S01]  /*11970*/  SHF.R.S32.HI R4, RZ, 0x1f, R18 ;  /* 0x0000001fff047819 */ /* 0x000fe20000011412 */
[----:B------:R-:W-:Y:S01]  /*11980*/  @P1 IMAD.HI.U32 R5, R3, c[0x0][0x4ec], RZ ;  /* 0x00013b0003051a27 */ /* 0x000fe200078e00ff */
[----:B------:R-:W-:-:S03]  /*11990*/  MOV R7, R3 ;  /* 0x0000000300077202 */ /* 0x000fc60000000f00 */
[----:B------:R-:W-:Y:S01]  /*119a0*/  IMAD.WIDE.U32 R14, R11, c[0x0][0x3e8], RZ ;  /* 0x0000fa000b0e7a25 */ /* 0x000fe200078e00ff */
[----:B------:R-:W-:-:S05]  /*119b0*/  @P1 SHF.R.U32.HI R7, RZ, c[0x0][0x4f0], R5 ;  /* 0x00013c00ff071a19 */ /* 0x000fca0000011605 */
[----:B------:R-:W-:Y:S02]  /*119c0*/  IMAD.MOV R5, RZ, RZ, -R7 ;  /* 0x000000ffff057224 */ /* 0x000fe400078e0a07 */
[----:B------:R-:W-:Y:S02]  /*119d0*/  IMAD R11, R4, c[0x0][0x498], RZ ;  /* 0x00012600040b7a24 */ /* 0x000fe400078e02ff */
[----:B------:R-:W-:Y:S02]  /*119e0*/  IMAD R5, R5, c[0x0][0x4e8], R3 ;  /* 0x00013a0005057a24 */ /* 0x000fe400078e0203 */
[C---:B------:R-:W-:Y:S01]  /*119f0*/  IMAD.WIDE.U32 R8, R18.reuse, c[0x0][0x498], R8 ;  /* 0x0001260012087a25 */ /* 0x040fe200078e0008 */
[----:B------:R-:W-:Y:S02]  /*11a00*/  IADD3 R15, R15, R6, RZ ;  /* 0x000000060f0f7210 */ /* 0x000fe40007ffe0ff */
[----:B------:R-:W-:Y:S01]  /*11a10*/  SHF.R.S32.HI R3, RZ, 0x1f, R7 ;  /* 0x0000001fff037819 */ /* 0x000fe20000011407 */
[----:B------:R-:W-:Y:S01]  /*11a20*/  IMAD R11, R18, c[0x0][0x49c], R11 ;  /* 0x00012700120b7a24 */ /* 0x000fe200078e020b */
[----:B------:R-:W-:-:S02]  /*11a30*/  IADD3 R8, P0, R7, R8, RZ ;  /* 0x0000000807087210 */ /* 0x000fc40007f1e0ff */
[----:B------:R-:W-:Y:S01]  /*11a40*/  SHF.R.S32.HI R6, RZ, 0x1f, R5 ;  /* 0x0000001fff067819 */ /* 0x000fe20000011405 */
[----:B------:R-:W-:Y:S01]  /*11a50*/  IMAD R4, R4, c[0x0][0x3f0], RZ ;  /* 0x0000fc0004047a24 */ /* 0x000fe200078e02ff */
[----:B------:R-:W-:Y:S01]  /*11a60*/  IADD3.X R9, R3, R9, R11, P0, !PT ;  /* 0x0000000903097210 */ /* 0x000fe200007fe40b */
[----:B----4-:R-:W-:Y:S01]  /*11a70*/  IMAD.IADD R3, R16, 0x1, R64 ;  /* 0x0000000110037824 */ /* 0x010fe200078e0240 */
[----:B------:R-:W-:Y:S01]  /*11a80*/  SHF.R.S32.HI R16, RZ, 0x1f, R247 ;  /* 0x0000001fff107819 */ /* 0x000fe200000114f7 */
[----:B------:R-:W-:Y:S02]  /*11a90*/  IMAD R6, R6, c[0x0][0x488], RZ ;  /* 0x0001220006067a24 */ /* 0x000fe400078e02ff */
[----:B------:R-:W-:Y:S01]  /*11aa0*/  IMAD R4, R18, c[0x0][0x3f4], R4 ;  /* 0x0000fd0012047a24 */ /* 0x000fe200078e0204 */
[----:B------:R-:W-:Y:S01]  /*11ab0*/  LEA.HI R16, R16, R247, RZ, 0x5 ;  /* 0x000000f710107211 */ /* 0x000fe200078f28ff */
[----:B------:R-:W-:-:S04]  /*11ac0*/  IMAD.WIDE.U32 R14, R18, c[0x0][0x3f0], R14 ;  /* 0x0000fc00120e7a25 */ /* 0x000fc800078e000e */
[C---:B------:R-:W-:Y:S02]  /*11ad0*/  IMAD R6, R5.reuse, c[0x0][0x48c], R6 ;  /* 0x0001230005067a24 */ /* 0x040fe400078e0206 */
[----:B------:R-:W-:Y:S01]  /*11ae0*/  IMAD.WIDE.U32 R8, R5, c[0x0][0x488], R8 ;  /* 0x0001220005087a25 */ /* 0x000fe200078e0008 */
[----:B------:R-:W-:-:S03]  /*11af0*/  LOP3.LUT R16, R16, 0xffffffe0, RZ, 0xc0, !PT ;  /* 0xffffffe010107812 */ /* 0x000fc600078ec0ff */
[----:B------:R-:W-:Y:S01]  /*11b00*/  @P1 IMAD.HI.U32 R5, R3, c[0x0][0x4ec], RZ ;  /* 0x00013b0003051a27 */ /* 0x000fe200078e00ff */
[----:B------:R-:W-:-:S03]  /*11b10*/  IADD3 R6, R9, R6, RZ ;  /* 0x0000000609067210 */ /* 0x000fc60007ffe0ff */
[----:B------:R-:W-:Y:S01]  /*11b20*/  IMAD.IADD R21, R15, 0x1, R4 ;  /* 0x000000010f157824 */ /* 0x000fe200078e0204 */
[C---:B------:R-:W-:Y:S02]  /*11b30*/  LEA R4, P0, R8.reuse, c[0x0][0x450], 0x2 ;  /* 0x0001140008047a11 */ /* 0x040fe400078010ff */
[----:B------:R-:W-:Y:S02]  /*11b40*/  MOV R11, R3 ;  /* 0x00000003000b7202 */ /* 0x000fe40000000f00 */
[----:B------:R-:W-:Y:S02]  /*11b50*/  @P1 SHF.R.U32.HI R11, RZ, c[0x0][0x4f0], R5 ;  /* 0x00013c00ff0b1a19 */ /* 0x000fe40000011605 */
[----:B------:R-:W-:Y:S02]  /*11b60*/  LEA.HI.X R5, R8, c[0x0][0x454], R6, 0x2, P0 ;  /* 0x0001150008057a11 */ /* 0x000fe400000f1406 */
[----:B------:R-:W-:Y:S01]  /*11b70*/  IADD3 R16, -R16, R247, RZ ;  /* 0x000000f710107210 */ /* 0x000fe20007ffe1ff */
[----:B------:R-:W-:Y:S01]  /*11b80*/  IMAD.IADD R6, R17, 0x1, R64 ;  /* 0x0000000111067824 */ /* 0x000fe200078e0240 */
[----:B------:R-:W-:Y:S01]  /*11b90*/  SHF.R.S32.HI R62, RZ, 0x1f, R11 ;  /* 0x0000001fff3e7819 */ /* 0x000fe2000001140b */
[----:B------:R-:W-:Y:S01]  /*11ba0*/  SHFL.IDX PT, R18, R4, RZ, 0x1c1f ;  /* 0x001c1fff04127589 */ /* 0x000fe200000e0000 */
[----:B------:R-:W-:-:S03]  /*11bb0*/  LOP3.LUT P0, RZ, R16, 0x3, RZ, 0xc0, !PT ;  /* 0x0000000310ff7812 */ /* 0x000fc6000780c0ff */
[----:B------:R-:W2:Y:S01]  /*11bc0*/  SHFL.IDX PT, R19, R5, RZ, 0x1c1f ;  /* 0x001c1fff05137589 */ /* 0x000ea200000e0000 */
[----:B------:R-:W-:-:S03]  /*11bd0*/  IMAD.MOV.U32 R20, RZ, RZ, R14 ;  /* 0x000000ffff147224 */ /* 0x000fc600078e000e */
[----:B------:R-:W-:Y:S01]  /*11be0*/  SHFL.IDX PT, R16, R4, 0x1, 0x1c1f ;  /* 0x003c1f0004107f89 */ /* 0x000fe200000e0000 */
[----:B------:R-:W-:-:S03]  /*11bf0*/  IMAD R62, R62, c[0x0][0x3e0], RZ ;  /* 0x0000f8003e3e7a24 */ /* 0x000fc600078e02ff */
[----:B------:R-:W3:Y:S04]  /*11c00*/  SHFL.IDX PT, R17, R5, 0x1, 0x1c1f ;  /* 0x003c1f0005117f89 */ /* 0x000ee800000e0000 */
[----:B------:R-:W-:Y:S04]  /*11c10*/  SHFL.IDX PT, R8, R4, 0x2, 0x1c1f ;  /* 0x005c1f0004087f89 */ /* 0x000fe800000e0000 */
[----:B------:R-:W4:Y:S04]  /*11c20*/  SHFL.IDX PT, R9, R5, 0x2, 0x1c1f ;  /* 0x005c1f0005097f89 */ /* 0x000f2800000e0000 */
[----:B------:R-:W-:Y:S04]  /*11c30*/  SHFL.IDX PT, R4, R4, 0x3, 0x1c1f ;  /* 0x007c1f0004047f89 */ /* 0x000fe800000e0000 */
[----:B------:R-:W1:Y:S01]  /*11c40*/  SHFL.IDX PT, R5, R5, 0x3, 0x1c1f ;  /* 0x007c1f0005057f89 */ /* 0x000e6200000e0000 */
[C---:B------:R-:W-:Y:S01]  /*11c50*/  IADD3 R7, -R11.reuse, RZ, RZ ;  /* 0x000000ff0b077210 */ /* 0x040fe20007ffe1ff */
[C---:B------:R-:W-:Y:S01]  /*11c60*/  IMAD R62, R11.reuse, c[0x0][0x3e4], R62 ;  /* 0x0000f9000b3e7a24 */ /* 0x040fe200078e023e */
[C---:B------:R-:W-:Y:S01]  /*11c70*/  IADD3 R14, R6.reuse, 0x8, RZ ;  /* 0x00000008060e7810 */ /* 0x040fe20007ffe0ff */
[----:B------:R-:W-:Y:S01]  /*11c80*/  IMAD.WIDE.U32 R20, R11, c[0x0][0x3e0], R20 ;  /* 0x0000f8000b147a25 */ /* 0x000fe200078e0014 */
[----:B------:R-:W-:-:S02]  /*11c90*/  ISETP.GE.OR P3, PT, R6, UR4, P0 ;  /* 0x0000000406007c0c */ /* 0x000fc40008766670 */
[C---:B------:R-:W-:Y:S02]  /*11ca0*/  IADD3 R11, R6.reuse, 0x40, RZ ;  /* 0x00000040060b7810 */ /* 0x040fe40007ffe0ff */
[----:B------:R-:W-:Y:S01]  /*11cb0*/  IADD3 R6, R6, 0x48, RZ ;  /* 0x0000004806067810 */ /* 0x000fe20007ffe0ff */
[----:B------:R-:W-:Y:S01]  /*11cc0*/  IMAD R3, R7, c[0x0][0x4e8], R3 ;  /* 0x00013a0007037a24 */ /* 0x000fe200078e0203 */
[----:B------:R-:W-:Y:S02]  /*11cd0*/  ISETP.GE.OR P2, PT, R14, UR4, P0 ;  /* 0x000000040e007c0c */ /* 0x000fe40008746670 */
[----:B------:R-:W-:Y:S02]  /*11ce0*/  ISETP.GE.OR P1, PT, R11, UR4, P0 ;  /* 0x000000040b007c0c */ /* 0x000fe40008726670 */
[----:B------:R-:W-:Y:S02]  /*11cf0*/  ISETP.GE.OR P0, PT, R6, UR4, P0 ;  /* 0x0000000406007c0c */ /* 0x000fe40008706670 */
[----:B------:R-:W-:Y:S01]  /*11d00*/  SHF.R.S32.HI R6, RZ, 0x1f, R3 ;  /* 0x0000001fff067819 */ /* 0x000fe20000011403 */
[----:B--2---:R2:W-:Y:S04]  /*11d10*/  @!P3 ST.E [R18.64], R10 ;  /* 0x0000000a1200b985 */ /* 0x0045e8000c101906 */
[----:B------:R-:W-:-:S02]  /*11d20*/  IMAD R6, R6, c[0x0][0x3d8], RZ ;  /* 0x0000f60006067a24 */ /* 0x000fc400078e02ff */
[----:B---3--:R2:W-:Y:S01]  /*11d30*/  @!P2 ST.E [R16.64], R12 ;  /* 0x0000000c1000a985 */ /* 0x0085e2000c101906 */
[----:B------:R-:W-:Y:S01]  /*11d40*/  IMAD.IADD R63, R21, 0x1, R62 ;  /* 0x00000001153f7824 */ /* 0x000fe200078e023e */
[----:B------:R-:W-:Y:S01]  /*11d50*/  MOV R62, R20 ;  /* 0x00000014003e7202 */ /* 0x000fe20000000f00 */
[C---:B------:R-:W-:Y:S01]  /*11d60*/  IMAD R60, R3.reuse, c[0x0][0x3dc], R6 ;  /* 0x0000f700033c7a24 */ /* 0x040fe200078e0206 */
[----:B----4-:R2:W-:Y:S04]  /*11d70*/  @!P1 ST.E [R8.64], R13 ;  /* 0x0000000d08009985 */ /* 0x0105e8000c101906 */
[----:B-1----:R2:W-:Y:S04]  /*11d80*/  @!P0 ST.E [R4.64], R0 ;  /* 0x0000000004008985 */ /* 0x0025e8000c101906 */
        /* <DEDUP_REMOVED lines=14> */
[----:B------:R-:W-:Y:S01]  /*11e70*/  IMAD.WIDE.U32 R62, R3, c[0x0][0x3d8], R62 ;  /* 0x0000f600033e7a25 */ /* 0x000fe200078e003e */
[----:B------:R-:W-:-:S03]  /*11e80*/  IADD3 R70, R61, R64, RZ ;  /* 0x000000403d467210 */ /* 0x000fc60007ffe0ff */
[----:B------:R-:W-:Y:S01]  /*11e90*/  IMAD.IADD R60, R63, 0x1, R60 ;  /* 0x000000013f3c7824 */ /* 0x000fe200078e023c */
[----:B------:R-:W-:-:S04]  /*11ea0*/  LEA R69, P0, R62, c[0x0][0x380], 0x1 ;  /* 0x0000e0003e457a11 */ /* 0x000fc800078008ff */
[----:B------:R-:W-:Y:S02]  /*11eb0*/  LEA.HI.X R68, R62, c[0x0][0x384], R60, 0x1, P0 ;  /* 0x0000e1003e447a11 */ /* 0x000fe400000f0c3c */
[----:B------:R-:W-:Y:S01]  /*11ec0*/  ISETP.GE.AND P0, PT, R70, UR4, PT ;  /* 0x0000000446007c0c */ /* 0x000fe2000bf06270 */
[----:B------:R2:W1:Y:S04]  /*11ed0*/  SHFL.IDX PT, R0, R69, RZ, 0x181f ;  /* 0x00181fff45007589 */ /* 0x00046800000e0000 */
[----:B------:R2:W1:Y:S08]  /*11ee0*/  SHFL.IDX PT, R3, R68, RZ, 0x181f ;  /* 0x00181fff44037589 */ /* 0x00047000000e0000 */
[----:B------:R-:W-:Y:S05]  /*11ef0*/  @P0 BRA `(.L_x_1677) ;  /* 0x000000a000000947 */ /* 0x000fea0003800000 */
[----:B---34-:R-:W3:Y:S01]  /*11f00*/  LDS.128 R64, [R251+0x80] ;  /* 0x00008000fb407984 */ /* 0x018ee20000000c00 */
[----:B-----5:R-:W-:-:S02]  /*11f10*/  ISETP.GE.AND P3, PT, R71, c[0x0][0x3c8], PT ;  /* 0x0000f20047007a0c */ /* 0x020fc40003f66270 */
[----:B------:R-:W-:Y:S01]  /*11f20*/  ISETP.GE.AND P2, PT, R250, c[0x0][0x3c8], PT ;  /* 0x0000f200fa007a0c */ /* 0x000fe20003f46270 */
[----:B------:R-:W4:Y:S10]  /*11f30*/  LDS.128 R60, [R251+0x4080] ;  /* 0x00408000fb3c7984 */ /* 0x000f340000000c00 */
[----:B-1----:R-:W-:-:S02]  /*11f40*/  @!P3 LEA R72, P1, R71, R0, 0x1 ;  /* 0x000000004748b211 */ /* 0x002fc400078208ff */
[C---:B------:R-:W-:Y:S02]  /*11f50*/  @!P2 LEA R74, P0, R250.reuse, R0, 0x1 ;  /* 0x00000000fa4aa211 */ /* 0x040fe400078008ff */
[-C--:B------:R-:W-:Y:S02]  /*11f60*/  @!P3 LEA.HI.X R73, R71, R3.reuse, R246, 0x1, P1 ;  /* 0x000000034749b211 */ /* 0x080fe400008f0cf6 */
[----:B------:R-:W-:-:S03]  /*11f70*/  @!P2 LEA.HI.X R75, R250, R3, R245, 0x1, P0 ;  /* 0x00000003fa4ba211 */ /* 0x000fc600000f0cf5 */
[----:B---3--:R1:W-:Y:S04]  /*11f80*/  @!P3 ST.E.128 [R72.64], R64 ;  /* 0x000000404800b985 */ /* 0x0083e8000c101d06 */
[----:B----4-:R1:W-:Y:S02]  /*11f90*/  @!P2 ST.E.128 [R74.64], R60 ;  /* 0x0000003c4a00a985 */ /* 0x0103e4000c101d06 */
.L_x_1677:
[----:B---34-:R-:W-:Y:S05]  /*11fa0*/  BSYNC B0 ;  /* 0x0000000000007941 */ /* 0x018fea0003800000 */
.L_x_1676:
[----:B-1----:R-:W-:Y:S01]  /*11fb0*/  IADD3 R60, R70, 0x10, RZ ;  /* 0x00000010463c7810 */ /* 0x002fe20007ffe0ff */
[----:B------:R1:W3:Y:S01]  /*11fc0*/  SHFL.IDX PT, R3, R68, 0x1, 0x181f ;  /* 0x00381f0044037f89 */ /* 0x0002e200000e0000 */
[----:B------:R-:W-:Y:S02]  /*11fd0*/  BSSY B0, `(.L_x_1678) ;  /* 0x000000c000007945 */ /* 0x000fe40003800000 */
[----:B------:R-:W-:Y:S01]  /*11fe0*/  ISETP.GE.AND P0, PT, R60, UR4, PT ;  /* 0x000000043c007c0c */ /* 0x000fe2000bf06270 */
[----:B--2---:R1:W2:-:S12]  /*11ff0*/  SHFL.IDX PT, R0, R69, 0x1, 0x181f ;  /* 0x00381f0045007f89 */ /* 0x00429800000e0000 */
[----:B------:R-:W-:Y:S05]  /*12000*/  @P0 BRA `(.L_x_1679) ;  /* 0x0000008000000947 */ /* 0x000fea0003800000 */
[----:B-----5:R-:W-:Y:S02]  /*12010*/  ISETP.GE.AND P1, PT, R71, c[0x0][0x3c8], PT ;  /* 0x0000f20047007a0c */ /* 0x020fe40003f26270 */
[----:B------:R-:W-:-:S11]  /*12020*/  ISETP.GE.AND P0, PT, R250, c[0x0][0x3c8], PT ;  /* 0x0000f200fa007a0c */ /* 0x000fd60003f06270 */
[CC--:B--2---:R-:W-:Y:S02]  /*12030*/  @!P1 LEA R60, P3, R71.reuse, R0.reuse, 0x1 ;  /* 0x00000000473c9211 */ /* 0x0c4fe400078608ff */
[C---:B------:R-:W-:Y:S02]  /*12040*/  @!P0 LEA R62, P2, R250.reuse, R0, 0x1 ;  /* 0x00000000fa3e8211 */ /* 0x040fe400078408ff */
[-C--:B---3--:R-:W-:Y:S02]  /*12050*/  @!P1 LEA.HI.X R61, R71, R3.reuse, R246, 0x1, P3 ;  /* 0x00000003473d9211 */ /* 0x088fe400018f0cf6 */
[----:B------:R-:W-:-:S03]  /*12060*/  @!P0 LEA.HI.X R63, R250, R3, R245, 0x1, P2 ;  /* 0x00000003fa3f8211 */ /* 0x000fc600010f0cf5 */
[----:B------:R2:W-:Y:S04]  /*12070*/  @!P1 ST.E.128 [R60.64], R56 ;  /* 0x000000383c009985 */ /* 0x0005e8000c101d06 */
[----:B------:R2:W-:Y:S02]  /*12080*/  @!P0 ST.E.128 [R62.64], R28 ;  /* 0x0000001c3e008985 */ /* 0x0005e4000c101d06 */
.L_x_1679:
[----:B------:R-:W-:Y:S05]  /*12090*/  BSYNC B0 ;  /* 0x0000000000007941 */ /* 0x000fea0003800000 */
.L_x_1678:
[----:B--2---:R-:W-:Y:S01]  /*120a0*/  IADD3 R28, R70, 0x20, RZ ;  /* 0x00000020461c7810 */ /* 0x004fe20007ffe0ff */
[----:B---3--:R2:W3:Y:S01]  /*120b0*/  SHFL.IDX PT, R3, R68, 0x2, 0x181f ;  /* 0x00581f0044037f89 */ /* 0x0084e200000e0000 */
[----:B------:R-:W-:Y:S02]  /*120c0*/  BSSY B0, `(.L_x_1680) ;  /* 0x000000c000007945 */ /* 0x000fe40003800000 */
[----:B------:R-:W-:Y:S01]  /*120d0*/  ISETP.GE.AND P0, PT, R28, UR4, PT ;  /* 0x000000041c007c0c */ /* 0x000fe2000bf06270 */
[----:B------:R2:W4:-:S12]  /*120e0*/  SHFL.IDX PT, R0, R69, 0x2, 0x181f ;  /* 0x00581f0045007f89 */ /* 0x00051800000e0000 */
[----:B------:R-:W-:Y:S05]  /*120f0*/  @P0 BRA `(.L_x_1681) ;  /* 0x0000008000000947 */ /* 0x000fea0003800000 */
[----:B-----5:R-:W-:Y:S02]  /*12100*/  ISETP.GE.AND P1, PT, R71, c[0x0][0x3c8], PT ;  /* 0x0000f20047007a0c */ /* 0x020fe40003f26270 */
[----:B------:R-:W-:-:S11]  /*12110*/  ISETP.GE.AND P0, PT, R250, c[0x0][0x3c8], PT ;  /* 0x0000f200fa007a0c */ /* 0x000fd60003f06270 */
[CC--:B----4-:R-:W-:Y:S02]  /*12120*/  @!P1 LEA R28, P3, R71.reuse, R0.reuse, 0x1 ;  /* 0x00000000471c9211 */ /* 0x0d0fe400078608ff */
[C---:B------:R-:W-:Y:S02]  /*12130*/  @!P0 LEA R30, P2, R250.reuse, R0, 0x1 ;  /* 0x00000000fa1e8211 */ /* 0x040fe400078408ff */
[-C--:B---3--:R-:W-:Y:S02]  /*12140*/  @!P1 LEA.HI.X R29, R71, R3.reuse, R246, 0x1, P3 ;  /* 0x00000003471d9211 */ /* 0x088fe400018f0cf6 */
[----:B------:R-:W-:-:S03]  /*12150*/  @!P0 LEA.HI.X R31, R250, R3, R245, 0x1, P2 ;  /* 0x00000003fa1f8211 */ /* 0x000fc600010f0cf5 */
[----:B------:R3:W-:Y:S04]  /*12160*/  @!P1 ST.E.128 [R28.64], R52 ;  /* 0x000000341c009985 */ /* 0x0007e8000c101d06 */
[----:B------:R3:W-:Y:S02]  /*12170*/  @!P0 ST.E.128 [R30.64], R24 ;  /* 0x000000181e008985 */ /* 0x0007e4000c101d06 */
.L_x_1681:
[----:B------:R-:W-:Y:S05]  /*12180*/  BSYNC B0 ;  /* 0x0000000000007941 */ /* 0x000fea0003800000 */
.L_x_1680:
[----:B---3--:R-:W-:Y:S01]  /*12190*/  IADD3 R24, R70, 0x30, RZ ;  /* 0x0000003046187810 */ /* 0x008fe20007ffe0ff */
[----:B------:R3:W1:Y:S01]  /*121a0*/  SHFL.IDX PT, R3, R68, 0x3, 0x181f ;  /* 0x00781f0044037f89 */ /* 0x00066200000e0000 */
[----:B------:R-:W-:Y:S02]  /*121b0*/  BSSY B0, `(.L_x_1682) ;  /* 0x000000c000007945 */ /* 0x000fe40003800000 */
[----:B------:R-:W-:Y:S01]  /*121c0*/  ISETP.GE.AND P0, PT, R24, UR4, PT ;  /* 0x0000000418007c0c */ /* 0x000fe2000bf06270 */
[----:B----4-:R3:W4:-:S12]  /*121d0*/  SHFL.IDX PT, R0, R69, 0x3, 0x181f ;  /* 0x00781f0045007f89 */ /* 0x01071800000e0000 */
[----:B------:R-:W-:Y:S05]  /*121e0*/  @P0 BRA `(.L_x_1683) ;  /* 0x0000008000000947 */ /* 0x000fea0003800000 */
[----:B-----5:R-:W-:Y:S02]  /*121f0*/  ISETP.GE.AND P1, PT, R71, c[0x0][0x3c8], PT ;  /* 0x0000f20047007a0c */ /* 0x020fe40003f26270 */
[----:B------:R-:W-:-:S11]  /*12200*/  ISETP.GE.AND P0, PT, R250, c[0x0][0x3c8], PT ;  /* 0x0000f200fa007a0c */ /* 0x000fd60003f06270 */
[CC--:B----4-:R-:W-:Y:S02]  /*12210*/  @!P1 LEA R24, P3, R71.reuse, R0.reuse, 0x1 ;  /* 0x0000000047189211 */ /* 0x0d0fe400078608ff */
[C---:B------:R-:W-:Y:S02]  /*12220*/  @!P0 LEA R26, P2, R250.reuse, R0, 0x1 ;  /* 0x00000000fa1a8211 */ /* 0x040fe400078408ff */
[-C--:B-1----:R-:W-:Y:S02]  /*12230*/  @!P1 LEA.HI.X R25, R71, R3.reuse, R246, 0x1, P3 ;  /* 0x0000000347199211 */ /* 0x082fe400018f0cf6 */
[----:B------:R-:W-:-:S03]  /*12240*/  @!P0 LEA.HI.X R27, R250, R3, R245, 0x1, P2 ;  /* 0x00000003fa1b8211 */ /* 0x000fc600010f0cf5 */
[----:B------:R1:W-:Y:S04]  /*12250*/  @!P1 ST.E.128 [R24.64], R48 ;  /* 0x0000003018009985 */ /* 0x0003e8000c101d06 */
[----:B------:R1:W-:Y:S02]  /*12260*/  @!P0 ST.E.128 [R26.64], R20 ;  /* 0x000000141a008985 */ /* 0x0003e4000c101d06 */
.L_x_1683:
[----:B------:R-:W-:Y:S05]  /*12270*/  BSYNC B0 ;  /* 0x0000000000007941 */ /* 0x000fea0003800000 */
.L_x_1682:
[----:B-1----:R-:W-:Y:S01]  /*12280*/  IADD3 R20, R70, 0x40, RZ ;  /* 0x0000004046147810 */ /* 0x002fe20007ffe0ff */
[----:B------:R1:W2:Y:S01]  /*12290*/  SHFL.IDX PT, R3, R68, 0x4, 0x181f ;  /* 0x00981f0044037f89 */ /* 0x0002a200000e0000 */
        /* <DEDUP_REMOVED lines=8> */
[-C--:B--2---:R-:W-:Y:S02]  /*12320*/  @!P1 LEA.HI.X R21, R71, R3.reuse, R246, 0x1, P3 ;  /* 0x0000000347159211 */ /* 0x084fe400018f0cf6 */
[----:B------:R-:W-:-:S03]  /*12330*/  @!P0 LEA.HI.X R23, R250, R3, R245, 0x1, P2 ;  /* 0x00000003fa178211 */ /* 0x000fc600010f0cf5 */
[----:B------:R2:W-:Y:S04]  /*12340*/  @!P1 ST.E.128 [R20.64], R44 ;  /* 0x0000002c14009985 */ /* 0x0005e8000c101d06 */
[----:B------:R2:W-:Y:S02]  /*12350*/  @!P0 ST.E.128 [R22.64], R16 ;  /* 0x0000001016008985 */ /* 0x0005e4000c101d06 */
.L_x_1685:
[----:B------:R-:W-:Y:S05]  /*12360*/  BSYNC B0 ;  /* 0x0000000000007941 */ /* 0x000fea0003800000 */
.L_x_1684:
[----:B--2---:R-:W-:Y:S01]  /*12370*/  IADD3 R16, R70, 0x50, RZ ;  /* 0x0000005046107810 */ /* 0x004fe20007ffe0ff */
        /* <DEDUP_REMOVED lines=13> */
.L_x_1687:
[----:B------:R-:W-:Y:S05]  /*12450*/  BSYNC B0 ;  /* 0x0000000000007941 */ /* 0x000fea0003800000 */
.L_x_1686:
        /* <DEDUP_REMOVED lines=14> */
.L_x_1689:
[----:B------:R-:W-:Y:S05]  /*12540*/  BSYNC B0 ;  /* 0x0000000000007941 */ /* 0x000fea0003800000 */
.L_x_1688:
[----:B------:R-:W-:Y:S01]  /*12550*/  IADD3 R70, R70, 0x70, RZ ;  /* 0x0000007046467810 */ /* 0x000fe20007ffe0ff */
[----:B-123--:R-:W1:Y:S03]  /*12560*/  SHFL.IDX PT, R68, R68, 0x7, 0x181f ;  /* 0x00f81f0044447f89 */ /* 0x00ee6600000e0000 */
[----:B------:R-:W-:Y:S01]  /*12570*/  ISETP.GE.AND P0, PT, R70, UR4, PT ;  /* 0x0000000446007c0c */ /* 0x000fe2000bf06270 */
[----:B------:R-:W2:-:S12]  /*12580*/  SHFL.IDX PT, R69, R69, 0x7, 0x181f ;  /* 0x00f81f0045457f89 */ /* 0x000e9800000e0000 */
[----:B------:R-:W-:Y:S05]  /*12590*/  @P0 BRA `(.L_x_1690) ;  /* 0x00000de000000947 */ /* 0x000fea0003800000 */
[----:B-----5:R-:W-:-:S13]  /*125a0*/  ISETP.GE.AND P0, PT, R71, c[0x0][0x3c8], PT ;  /* 0x0000f20047007a0c */ /* 0x020fda0003f06270 */
[----:B--2---:R-:W-:-:S04]  /*125b0*/  @!P0 LEA R8, P1, R71, R69, 0x1 ;  /* 0x0000004547088211 */ /* 0x004fc800078208ff */
        /* <DEDUP_REMOVED lines=8> */
.L_x_1674:
[----:B--2---:R-:W2:Y:S04]  /*12640*/  LDL R11, [R1+0x40] ;  /* 0x00004000010b7983 */ /* 0x004ea80000100800 */
[----:B------:R-:W3:Y:S04]  /*12650*/  LDL R10, [R1+0x50] ;  /* 0x00005000010a7983 */ /* 0x000ee80000100800 */
[----:B------:R4:W5:Y:S01]  /*12660*/  LDL R12, [R1+0x3c] ;  /* 0x00003c00010c7983 */ /* 0x0009620000100800 */
[----:B------:R-:W-:Y:S01]  /*12670*/  ISETP.GE.AND P0, PT, R247, 0x80, PT ;  /* 0x00000080f700780c */ /* 0x000fe20003f06270 */
[----:B------:R-:W-:Y:S01]  /*12680*/  BSSY B0, `(.L_x_1691) ;  /* 0x0000022000007945 */ /* 0x000fe20003800000 */
[----:B--2---:R-:W-:-:S02]  /*12690*/  SHF.R.S32.HI R3, RZ, 0x1f, R11 ;  /* 0x0000001fff037819 */ /* 0x004fc4000001140b */
[----:B---3--:R-:W-:-:S09]  /*126a0*/  SHF.R.S32.HI R0, RZ, 0x1f, R10 ;  /* 0x0000001fff007819 */ /* 0x008fd2000001140a */
[----:B------:R-:W-:Y:S05]  /*126b0*/  @P0 BRA `(.L_x_1692) ;  /* 0x000001e000000947 */ /* 0x000fea0003800000 */
[----:B----4-:R-:W-:Y:S02]  /*126c0*/  MOV R6, c[0x0][0x4e8] ;  /* 0x00013a0000067a02 */ /* 0x010fe40000000f00 */
[----:B-----5:R-:W-:-:S03]  /*126d0*/  IADD3 R4, R12, R247, RZ ;  /* 0x000000f70c047210 */ /* 0x020fc60007ffe0ff */
[----:B------:R-:W-:-:S05]  /*126e0*/  IMAD R5, R6, c[0x0][0x388], RZ ;  /* 0x0000e20006057a24 */ /* 0x000fca00078e02ff */
[----:B------:R-:W-:-:S13]  /*126f0*/  ISETP.GE.AND P0, PT, R4, R5, PT ;  /* 0x000000050400720c */ /* 0x000fda0003f06270 */
[----:B------:R-:W-:Y:S05]  /*12700*/  @P0 BRA `(.L_x_1692) ;  /* 0x0000019000000947 */ /* 0x000fea0003800000 */
[----:B------:R-:W-:Y:S01]  /*12710*/  ISETP.NE.AND P0, PT, R6, 0x1, PT ;  /* 0x000000010600780c */ /* 0x000fe20003f05270 */
[----:B------:R-:W-:Y:S01]  /*12720*/  IMAD R5, R3, c[0x0][0x490], RZ ;  /* 0x0001240003057a24 */ /* 0x000fe200078e02ff */
[----:B------:R-:W-:Y:S01]  /*12730*/  MOV R7, R4 ;  /* 0x0000000400077202 */ /* 0x000fe20000000f00 */
[----:B------:R-:W-:-:S04]  /*12740*/  IMAD.WIDE.U32 R8, R11, c[0x0][0x490], RZ ;  /* 0x000124000b087a25 */ /* 0x000fc800078e00ff */
[----:B------:R-:W-:-:S05]  /*12750*/  IMAD R5, R11, c[0x0][0x494], R5 ;  /* 0x000125000b057a24 */ /* 0x000fca00078e0205 */
[----:B------:R-:W-:Y:S01]  /*12760*/  IADD3 R9, R9, R5, RZ ;  /* 0x0000000509097210 */ /* 0x000fe20007ffe0ff */
[----:B------:R-:W-:-:S04]  /*12770*/  @P0 IMAD.HI.U32 R6, R4, c[0x0][0x4ec], RZ ;  /* 0x00013b0004060a27 */ /* 0x000fc800078e00ff */
[----:B------:R-:W-:Y:S01]  /*12780*/  IMAD.WIDE.U32 R8, R10, c[0x0][0x498], R8 ;  /* 0x000126000a087a25 */ /* 0x000fe200078e0008 */
[----:B------:R-:W-:-:S03]  /*12790*/  @P0 SHF.R.U32.HI R7, RZ, c[0x0][0x4f0], R6 ;  /* 0x00013c00ff070a19 */ /* 0x000fc60000011606 */
[----:B------:R-:W-:Y:S01]  /*127a0*/  IMAD R6, R0, c[0x0][0x498], RZ ;  /* 0x0001260000067a24 */ /* 0x000fe200078e02ff */
[C---:B------:R-:W-:Y:S02]  /*127b0*/  IADD3 R5, -R7.reuse, RZ, RZ ;  /* 0x000000ff07057210 */ /* 0x040fe40007ffe1ff */
[----:B------:R-:W-:Y:S01]  /*127c0*/  IADD3 R8, P0, R7, R8, RZ ;  /* 0x0000000807087210 */ /* 0x000fe20007f1e0ff */
        /* <DEDUP_REMOVED lines=13> */
.L_x_1692:
[----:B----4-:R-:W-:Y:S05]  /*128a0*/  BSYNC B0 ;  /* 0x0000000000007941 */ /* 0x010fea0003800000 */
.L_x_1691:
[----:B------:R-:W3:Y:S01]  /*128b0*/  LDL R5, [R1+0x4] ;  /* 0x0000040001057983 */ /* 0x000ee20000100800 */
[----:B--2---:R-:W-:Y:S01]  /*128c0*/  MOV R4, c[0x0][0x4e8] ;  /* 0x00013a0000047a02 */ /* 0x004fe20000000f00 */
[----:B------:R-:W-:-:S03]  /*128d0*/  IMAD.WIDE.U32 R6, R11, c[0x0][0x3e8], RZ ;  /* 0x0000fa000b067a25 */ /* 0x000fc600078e00ff */
[----:B------:R-:W-:Y:S01]  /*128e0*/  ISETP.NE.AND P0, PT, R4, 0x1, PT ;  /* 0x000000010400780c */ /* 0x000fe20003f05270 */
[----:B------:R-:W-:Y:S02]  /*128f0*/  IMAD R4, R3, c[0x0][0x3e8], RZ ;  /* 0x0000fa0003047a24 */ /* 0x000fe400078e02ff */
[----:B------:R-:W-:Y:S02]  /*12900*/  IMAD R0, R0, c[0x0][0x3f0], RZ ;  /* 0x0000fc0000007a24 */ /* 0x000fe400078e02ff */
[----:B------:R-:W-:Y:S02]  /*12910*/  IMAD R4, R11, c[0x0][0x3ec], R4 ;  /* 0x0000fb000b047a24 */ /* 0x000fe400078e0204 */
[----:B------:R-:W-:-:S03]  /*12920*/  IMAD R0, R10, c[0x0][0x3f4], R0 ;  /* 0x0000fd000a007a24 */ /* 0x000fc600078e0200 */
[----:B------:R-:W-:-:S05]  /*12930*/  IADD3 R7, R7, R4, RZ ;  /* 0x0000000407077210 */ /* 0x000fca0007ffe0ff */
[----:B------:R-:W-:-:S05]  /*12940*/  IMAD.WIDE.U32 R6, R10, c[0x0][0x3f0], R6 ;  /* 0x0000fc000a067a25 */ /* 0x000fca00078e0006 */
[----:B------:R-:W-:Y:S02]  /*12950*/  IADD3 R7, R7, R0, RZ ;  /* 0x0000000007077210 */ /* 0x000fe40007ffe0ff */
[----:B---3-5:R-:W-:-:S04]  /*12960*/  IADD3 R3, R5, R12, RZ ;  /* 0x0000000c05037210 */ /* 0x028fc80007ffe0ff */
[----:B------:R-:W-:Y:S01]  /*12970*/  MOV R8, R3 ;  /* 0x0000000300087202 */ /* 0x000fe20000000f00 */
[----:B------:R-:W-:-:S05]  /*12980*/  @P0 IMAD.HI.U32 R5, R3, c[0x0][0x4ec], RZ ;  /* 0x00013b0003050a27 */ /* 0x000fca00078e00ff */
[----:B------:R-:W-:-:S04]  /*12990*/  @P0 SHF.R.U32.HI R8, RZ, c[0x0][0x4f0], R5 ;  /* 0x00013c00ff080a19 */ /* 0x000fc80000011605 */
[----:B------:R-:W-:Y:S01]  /*129a0*/  SHF.R.S32.HI R5, RZ, 0x1f, R8 ;  /* 0x0000001fff057819 */ /* 0x000fe20000011408 */
[C---:B------:R-:W-:Y:S01]  /*129b0*/  IMAD.WIDE.U32 R6, R8.reuse, c[0x0][0x3e0], R6 ;  /* 0x0000f80008067a25 */ /* 0x040fe200078e0006 */
[----:B------:R-:W-:-:S03]  /*129c0*/  IADD3 R4, -R8, RZ, RZ ;  /* 0x000000ff08047210 */ /* 0x000fc60007ffe1ff */
[----:B------:R-:W-:Y:S02]  /*129d0*/  IMAD R5, R5, c[0x0][0x3e0], RZ ;  /* 0x0000f80005057a24 */ /* 0x000fe400078e02ff */
[----:B------:R-:W-:Y:S02]  /*129e0*/  IMAD R4, R4, c[0x0][0x4e8], R3 ;  /* 0x00013a0004047a24 */ /* 0x000fe400078e0203 */
[----:B------:R-:W-:-:S03]  /*129f0*/  IMAD R5, R8, c[0x0][0x3e4], R5 ;  /* 0x0000f90008057a24 */ /* 0x000fc600078e0205 */
[----:B------:R-:W-:Y:S02]  /*12a00*/  SHF.R.S32.HI R0, RZ, 0x1f, R4 ;  /* 0x0000001fff007819 */ /* 0x000fe40000011404 */
[----:B------:R-:W-:-:S03]  /*12a10*/  IADD3 R7, R7, R5, RZ ;  /* 0x0000000507077210 */ /* 0x000fc60007ffe0ff */
[----:B------:R-:W-:Y:S02]  /*12a20*/  IMAD R0, R0, c[0x0][0x3d8], RZ ;  /* 0x0000f60000007a24 */ /* 0x000fe400078e02ff */
[----:B------:R-:W-:-:S04]  /*12a30*/  IMAD.WIDE.U32 R6, R4, c[0x0][0x3d8], R6 ;  /* 0x0000f60004067a25 */ /* 0x000fc800078e0006 */
[----:B------:R-:W-:Y:S01]  /*12a40*/  IMAD R0, R4, c[0x0][0x3dc], R0 ;  /* 0x0000f70004007a24 */ /* 0x000fe200078e0200 */
[----:B------:R-:W-:-:S04]  /*12a50*/  LEA R10, P0, R6, c[0x0][0x380], 0x1 ;  /* 0x0000e000060a7a11 */ /* 0x000fc800078008ff */
[----:B------:R-:W-:-:S04]  /*12a60*/  IADD3 R0, R7, R0, RZ ;  /* 0x0000000007007210 */ /* 0x000fc80007ffe0ff */
[----:B------:R-:W-:Y:S01]  /*12a70*/  LEA.HI.X R3, R6, c[0x0][0x384], R0, 0x1, P0 ;  /* 0x0000e10006037a11 */ /* 0x000fe200000f0c00 */
[----:B------:R-:W-:Y:S05]  /*12a80*/  BRA.DIV ~URZ, `(.L_x_1693) ;  /* 0x000047a27f007947 */ /* 0x000fea000b800000 */
[----:B------:R2:W3:Y:S02]  /*12a90*/  SHFL.IDX PT, R11, R3, RZ, 0x181f ;  /* 0x00181fff030b7589 */ /* 0x0004e400000e0000 */
.L_x_1751:
[----:B------:R-:W-:Y:S05]  /*12aa0*/  BRA.DIV ~URZ, `(.L_x_1694) ;  /* 0x000047f27f007947 */ /* 0x000fea000b800000 */
[----:B------:R4:W1:Y:S02]  /*12ab0*/  SHFL.IDX PT, R4, R10, RZ, 0x181f ;  /* 0x00181fff0a047589 */ /* 0x00086400000e0000 */
.L_x_1752:
[----:B------:R-:W5:Y:S01]  /*12ac0*/  LDL.LU R6, [R1+0x3c] ;  /* 0x00003c0001067983 */ /* 0x000f620000300800 */
[----:B------:R-:W-:Y:S01]  /*12ad0*/  SHF.R.S32.HI R5, RZ, 0x1f, R247 ;  /* 0x0000001fff057819 */ /* 0x000fe200000114f7 */
[----:B------:R-:W-:Y:S01]  /*12ae0*/  IMAD.MOV.U32 R0, RZ, RZ, c[0x0][0x4e8] ;  /* 0x00013a00ff007624 */ /* 0x000fe200078e00ff */
[----:B------:R-:W-:Y:S02]  /*12af0*/  BSSY B0, `(.L_x_1695) ;  /* 0x0000010000007945 */ /* 0x000fe40003800000 */
[----:B------:R-:W-:Y:S01]  /*12b00*/  LEA.HI R5, R5, R247, RZ, 0x3 ;  /* 0x000000f705057211 */ /* 0x000fe200078f18ff */
[----:B------:R-:W-:-:S03]  /*12b10*/  IMAD R0, R0, c[0x0][0x388], RZ ;  /* 0x0000e20000007a24 */ /* 0x000fc600078e02ff */
[----:B------:R-:W-:-:S05]  /*12b20*/  SHF.R.S32.HI R5, RZ, 0x3, R5 ;  /* 0x00000003ff057819 */ /* 0x000fca0000011405 */
[----:B-----5:R-:W-:-:S05]  /*12b30*/  IMAD.IADD R12, R5, 0x1, R6 ;  /* 0x00000001050c7824 */ /* 0x020fca00078e0206 */
[----:B------:R-:W-:-:S13]  /*12b40*/  ISETP.GE.AND P0, PT, R12, R0, PT ;  /* 0x000000000c00720c */ /* 0x000fda0003f06270 */
[----:B------:R-:W-:Y:S05]  /*12b50*/  @P0 BRA `(.L_x_1696) ;  /* 0x0000009000000947 */ /* 0x000fea0003800000 */
[----:B------:R-:W5:Y:S01]  /*12b60*/  LDL R8, [R1+0xc] ;  /* 0x00000c0001087983 */ /* 0x000f620000100800 */
[----:B------:R-:W-:Y:S02]  /*12b70*/  ISETP.GE.AND P0, PT, R250, c[0x0][0x3c8], PT ;  /* 0x0000f200fa007a0c */ /* 0x000fe40003f06270 */
[----:B-----5:R-:W-:-:S13]  /*12b80*/  ISETP.GE.AND P1, PT, R8, c[0x0][0x3c8], PT ;  /* 0x0000f20008007a0c */ /* 0x020fda0003f26270 */
[-C--:B-1----:R-:W-:Y:S02]  /*12b90*/  @!P1 LEA R6, P3, R8, R4.reuse, 0x1 ;  /* 0x0000000408069211 */ /* 0x082fe400078608ff */
[----:B------:R-:W-:Y:S02]  /*12ba0*/  @!P0 LEA R4, P2, R250, R4, 0x1 ;  /* 0x00000004fa048211 */ /* 0x000fe400078408ff */
[-C--:B---3--:R-:W-:Y:S02]  /*12bb0*/  @!P1 LEA.HI.X R7, R8, R11.reuse, R246, 0x1, P3 ;  /* 0x0000000b08079211 */ /* 0x088fe400018f0cf6 */
[----:B------:R-:W-:-:S03]  /*12bc0*/  @!P0 LEA.HI.X R5, R250, R11, R245, 0x1, P2 ;  /* 0x0000000bfa058211 */ /* 0x000fc600010f0cf5 */
[----:B------:R1:W-:Y:S04]  /*12bd0*/  @!P1 ST.E.128 [R6.64], RZ ;  /* 0x000000ff06009985 */ /* 0x0003e8000c101d06 */
[----:B------:R1:W-:Y:S02]  /*12be0*/  @!P0 ST.E.128 [R4.64], RZ ;  /* 0x000000ff04008985 */ /* 0x0003e4000c101d06 */
.L_x_1696:
[----:B------:R-:W-:Y:S05]  /*12bf0*/  BSYNC B0 ;  /* 0x0000000000007941 */ /* 0x000fea0003800000 */
.L_x_1695:
[----:B------:R-:W-:Y:S05]  /*12c00*/  BRA.DIV ~URZ, `(.L_x_1697) ;  /* 0x000047027f007947 */ /* 0x000fea000b800000 */
[----:B---3--:R3:W2:Y:S04]  /*12c10*/  SHFL.IDX PT, R11, R3, 0x1, 0x181f ;  /* 0x00381f00030b7f89 */ /* 0x0086a800000e0000 */
[----:B-1----:R3:W1:Y:S02]  /*12c20*/  SHFL.IDX PT, R4, R10, 0x1, 0x181f ;  /* 0x00381f000a047f89 */ /* 0x00266400000e0000 */
.L_x_1753:
[----:B------:R-:W-:Y:S01]  /*12c30*/  IADD3 R5, R12, 0x10, RZ ;  /* 0x000000100c057810 */ /* 0x000fe20007ffe0ff */
[----:B------:R-:W-:Y:S03]  /*12c40*/  BSSY B0, `(.L_x_1698) ;  /* 0x000000c000007945 */ /* 0x000fe60003800000 */
[----:B------:R-:W-:-:S13]  /*12c50*/  ISETP.GE.AND P0, PT, R5, R0, PT ;  /* 0x000000000500720c */ /* 0x000fda0003f06270 */
[----:B------:R-:W-:Y:S05]  /*12c60*/  @P0 BRA `(.L_x_1699) ;  /* 0x0000009000000947 */ /* 0x000fea0003800000 */
[----:B------:R-:W5:Y:S01]  /*12c70*/  LDL R8, [R1+0xc] ;  /* 0x00000c0001087983 */ /* 0x000f620000100800 */
[----:B------:R-:W-:Y:S02]  /*12c80*/  ISETP.GE.AND P0, PT, R250, c[0x0][0x3c8], PT ;  /* 0x0000f200fa007a0c */ /* 0x000fe40003f06270 */
[----:B-----5:R-:W-:-:S13]  /*12c90*/  ISETP.GE.AND P1, PT, R8, c[0x0][0x3c8], PT ;  /* 0x0000f20008007a0c */ /* 0x020fda0003f26270 */
[-C--:B-1----:R-:W-:Y:S02]  /*12ca0*/  @!P1 LEA R6, P3, R8, R4.reuse, 0x1 ;  /* 0x0000000408069211 */ /* 0x082fe400078608ff */
[----:B------:R-:W-:Y:S02]  /*12cb0*/  @!P0 LEA R4, P2, R250, R4, 0x1 ;  /* 0x00000004fa048211 */ /* 0x000fe400078408ff */
[-C--:B--2---:R-:W-:Y:S02]  /*12cc0*/  @!P1 LEA.HI.X R7, R8, R11.reuse, R246, 0x1, P3 ;  /* 0x0000000b08079211 */ /* 0x084fe400018f0cf6 */
[----:B------:R-:W-:-:S03]  /*12cd0*/  @!P0 LEA.HI.X R5, R250, R11, R245, 0x1, P2 ;  /* 0x0000000bfa058211 */ /* 0x000fc600010f0cf5 */
[----:B------:R1:W-:Y:S04]  /*12ce0*/  @!P1 ST.E.128 [R6.64], RZ ;  /* 0x000000ff06009985 */ /* 0x0003e8000c101d06 */
[----:B------:R1:W-:Y:S02]  /*12cf0*/  @!P0 ST.E.128 [R4.64], RZ ;  /* 0x000000ff04008985 */ /* 0x0003e4000c101d06 */
.L_x_1699:
[----:B------:R-:W-:Y:S05]  /*12d00*/  BSYNC B0 ;  /* 0x0000000000007941 */ /* 0x000fea0003800000 */
.L_x_1698:
[----:B------:R-:W-:Y:S05]  /*12d10*/  BRA.DIV ~URZ, `(.L_x_1700) ;  /* 0x000046c27f007947 */ /* 0x000fea000b800000 */
[----:B--2---:R2:W3:Y:S02]  /*12d20*/  SHFL.IDX PT, R11, R3, 0x2, 0x181f ;  /* 0x00581f00030b7f89 */ /* 0x0044e400000e0000 */
.L_x_1754:
[----:B------:R-:W-:Y:S05]  /*12d30*/  BRA.DIV ~URZ, `(.L_x_1701) ;  /* 0x000047127f007947 */ /* 0x000fea000b800000 */
[----:B-1----:R1:W2:Y:S02]  /*12d40*/  SHFL.IDX PT, R4, R10, 0x2, 0x181f ;  /* 0x00581f000a047f89 */ /* 0x0022a400000e0000 */
.L_x_1755:
[----:B------:R-:W-:Y:S01]  /*12d50*/  IADD3 R5, R12, 0x20, RZ ;  /* 0x000000200c057810 */ /* 0x000fe20007ffe0ff */
[----:B------:R-:W-:Y:S03]  /*12d60*/  BSSY B0, `(.L_x_1702) ;  /* 0x000000c000007945 */ /* 0x000fe60003800000 */
[----:B------:R-:W-:-:S13]  /*12d70*/  ISETP.GE.AND P0, PT, R5, R0, PT ;  /* 0x000000000500720c */ /* 0x000fda0003f06270 */
[----:B------:R-:W-:Y:S05]  /*12d80*/  @P0 BRA `(.L_x_1703) ;  /* 0x0000009000000947 */ /* 0x000fea0003800000 */
[----:B------:R-:W5:Y:S01]  /*12d90*/  LDL R8, [R1+0xc] ;  /* 0x00000c0001087983 */ /* 0x000f620000100800 */
[----:B------:R-:W-:Y:S02]  /*12da0*/  ISETP.GE.AND P0, PT, R250, c[0x0][0x3c8], PT ;  /* 0x0000f200fa007a0c */ /* 0x000fe40003f06270 */
[----:B-----5:R-:W-:-:S13]  /*12db0*/  ISETP.GE.AND P1, PT, R8, c[0x0][0x3c8], PT ;  /* 0x0000f20008007a0c */ /* 0x020fda0003f26270 */
[-C--:B--2---:R-:W-:Y:S02]  /*12dc0*/  @!P1 LEA R6, P3, R8, R4.reuse, 0x1 ;  /* 0x0000000408069211 */ /* 0x084fe400078608ff */
[----:B------:R-:W-:Y:S02]  /*12dd0*/  @!P0 LEA R4, P2, R250, R4, 0x1 ;  /* 0x00000004fa048211 */ /* 0x000fe400078408ff */
[-C--:B---3--:R-:W-:Y:S02]  /*12de0*/  @!P1 LEA.HI.X R7, R8, R11.reuse, R246, 0x1, P3 ;  /* 0x0000000b08079211 */ /* 0x088fe400018f0cf6 */
[----:B------:R-:W-:-:S03]  /*12df0*/  @!P0 LEA.HI.X R5, R250, R11, R245, 0x1, P2 ;  /* 0x0000000bfa058211 */ /* 0x000fc600010f0cf5 */
[----:B------:R2:W-:Y:S04]  /*12e00*/  @!P1 ST.E.128 [R6.64], RZ ;  /* 0x000000ff06009985 */ /* 0x0005e8000c101d06 */
[----:B------:R2:W-:Y:S02]  /*12e10*/  @!P0 ST.E.128 [R4.64], RZ ;  /* 0x000000ff04008985 */ /* 0x0005e4000c101d06 */
.L_x_1703:
[----:B------:R-:W-:Y:S05]  /*12e20*/  BSYNC B0 ;  /* 0x0000000000007941 */ /* 0x000fea0003800000 */
.L_x_1702:
[----:B------:R-:W-:Y:S05]  /*12e30*/  BRA.DIV ~URZ, `(.L_x_1704) ;  /* 0x000046827f007947 */ /* 0x000fea000b800000 */
[----:B---3--:R3:W1:Y:S04]  /*12e40*/  SHFL.IDX PT, R11, R3, 0x3, 0x181f ;  /* 0x00781f00030b7f89 */ /* 0x00866800000e0000 */
[----:B--2---:R3:W2:Y:S02]  /*12e50*/  SHFL.IDX PT, R4, R10, 0x3, 0x181f ;  /* 0x00781f000a047f89 */ /* 0x0046a400000e0000 */
.L_x_1756:
        /* <DEDUP_REMOVED lines=9> */
[-C--:B-1----:R-:W-:Y:S02]  /*12ef0*/  @!P1 LEA.HI.X R7, R8, R11.reuse, R246, 0x1, P3 ;  /* 0x0000000b08079211 */ /* 0x082fe400018f0cf6 */
[----:B------:R-:W-:-:S03]  /*12f00*/  @!P0 LEA.HI.X R5, R250, R11, R245, 0x1, P2 ;  /* 0x0000000bfa058211 */ /* 0x000fc600010f0cf5 */
[----:B------:R1:W-:Y:S04]  /*12f10*/  @!P1 ST.E.128 [R6.64], RZ ;  /* 0x000000ff06009985 */ /* 0x0003e8000c101d06 */
[----:B------:R1:W-:Y:S02]  /*12f20*/  @!P0 ST.E.128 [R4.64], RZ ;  /* 0x000000ff04008985 */ /* 0x0003e4000c101d06 */
.L_x_1706:
[----:B------:R-:W-:Y:S05]  /*12f30*/  BSYNC B0 ;  /* 0x0000000000007941 */ /* 0x000fea0003800000 */
.L_x_1705:
[----:B------:R-:W-:Y:S05]  /*12f40*/  BRA.DIV ~URZ, `(.L_x_1707) ;  /* 0x000046427f007947 */ /* 0x000fea000b800000 */
[----:B-1----:R1:W3:Y:S02]  /*12f50*/  SHFL.IDX PT, R11, R3, 0x4, 0x181f ;  /* 0x00981f00030b7f89 */ /* 0x0022e400000e0000 */
.L_x_1757:
[----:B------:R-:W-:Y:S05]  /*12f60*/  BRA.DIV ~URZ, `(.L_x_1708) ;  /* 0x000046927f007947 */ /* 0x000fea000b800000 */
[----:B--2---:R2:W1:Y:S02]  /*12f70*/  SHFL.IDX PT, R4, R10, 0x4, 0x181f ;  /* 0x00981f000a047f89 */ /* 0x00446400000e0000 */
.L_x_1758:
        /* <DEDUP_REMOVED lines=13> */
.L_x_1710:
[----:B------:R-:W-:Y:S05]  /*13050*/  BSYNC B0 ;  /* 0x0000000000007941 */ /* 0x000fea0003800000 */
.L_x_1709:
[----:B------:R-:W-:Y:S05]  /*13060*/  BRA.DIV ~URZ, `(.L_x_1711) ;  /* 0x000046027f007947 */ /* 0x000fea000b800000 */
[----:B---3--:R3:W2:Y:S04]  /*13070*/  SHFL.IDX PT, R11, R3, 0x5, 0x181f ;  /* 0x00b81f00030b7f89 */ /* 0x0086a800000e0000 */
[----:B-1----:R3:W1:Y:S02]  /*13080*/  SHFL.IDX PT, R4, R10, 0x5, 0x181f ;  /* 0x00b81f000a047f89 */ /* 0x00266400000e0000 */
.L_x_1759:
        /* <DEDUP_REMOVED lines=13> */
.L_x_1713:
[----:B------:R-:W-:Y:S05]  /*13160*/  BSYNC B0 ;  /* 0x0000000000007941 */ /* 0x000fea0003800000 */
.L_x_1712:
[----:B------:R-:W-:Y:S05]  /*13170*/  BRA.DIV ~URZ, `(.L_x_1714) ;  /* 0x000045c27f007947 */ /* 0x000fea000b800000 */
[----:B--2---:R2:W3:Y:S02]  /*13180*/  SHFL.IDX PT, R11, R3, 0x6, 0x181f ;  /* 0x00d81f00030b7f89 */ /* 0x0044e400000e0000 */
.L_x_1760:
[----:B------:R-:W-:Y:S05]  /*13190*/  BRA.DIV ~URZ, `(.L_x_1715) ;  /* 0x000046127f007947 */ /* 0x000fea000b800000 */
[----:B-1----:R1:W2:Y:S02]  /*131a0*/  SHFL.IDX PT, R4, R10, 0x6, 0x181f ;  /* 0x00d81f000a047f89 */ /* 0x0022a400000e0000 */
.L_x_1761:
        /* <DEDUP_REMOVED lines=13> */
.L_x_1717:
[----:B------:R-:W-:Y:S05]  /*13280*/  BSYNC B0 ;  /* 0x0000000000007941 */ /* 0x000fea0003800000 */
.L_x_1716:
[----:B------:R-:W-:Y:S05]  /*13290*/  BRA.DIV ~URZ, `(.L_x_1718) ;  /* 0x000045827f007947 */ /* 0x000fea000b800000 */
[----:B--23--:R-:W2:Y:S04]  /*132a0*/  SHFL.IDX PT, R3, R3, 0x7, 0x181f ;  /* 0x00f81f0003037f89 */ /* 0x00cea800000e0000 */
[----:B-1--4-:R-:W1:Y:S02]  /*132b0*/  SHFL.IDX PT, R10, R10, 0x7, 0x181f ;  /* 0x00f81f000a0a7f89 */ /* 0x012e6400000e0000 */
.L_x_1762:
[----:B------:R-:W-:-:S04]  /*132c0*/  IADD3 R12, R12, 0x70, RZ ;  /* 0x000000700c0c7810 */ /* 0x000fc80007ffe0ff */
[----:B------:R-:W-:-:S13]  /*132d0*/  ISETP.GE.AND P0, PT, R12, R0, PT ;  /* 0x000000000c00720c */ /* 0x000fda0003f06270 */
[----:B------:R-:W-:Y:S05]  /*132e0*/  @P0 BRA `(.L_x_1690) ;  /* 0x0000009000000947 */ /* 0x000fea0003800000 */
[----:B------:R-:W3:Y:S01]  /*132f0*/  LDL R6, [R1+0xc] ;  /* 0x00000c0001067983 */ /* 0x000ee20000100800 */
[----:B------:R-:W-:Y:S02]  /*13300*/  ISETP.GE.AND P0, PT, R250, c[0x0][0x3c8], PT ;  /* 0x0000f200fa007a0c */ /* 0x000fe40003f06270 */
[----:B---3--:R-:W-:-:S13]  /*13310*/  ISETP.GE.AND P1, PT, R6, c[0x0][0x3c8], PT ;  /* 0x0000f20006007a0c */ /* 0x008fda0003f26270 */
[-C--:B-1----:R-:W-:Y:S02]  /*13320*/  @!P1 LEA R4, P3, R6, R10.reuse, 0x1 ;  /* 0x0000000a06049211 */ /* 0x082fe400078608ff */
[----:B------:R-:W-:Y:S02]  /*13330*/  @!P0 LEA R10, P2, R250, R10, 0x1 ;  /* 0x0000000afa0a8211 */ /* 0x000fe400078408ff */
[-C--:B--2---:R-:W-:Y:S02]  /*13340*/  @!P1 LEA.HI.X R5, R6, R3.reuse, R246, 0x1, P3 ;  /* 0x0000000306059211 */ /* 0x084fe400018f0cf6 */
[----:B------:R-:W-:-:S03]  /*13350*/  @!P0 LEA.HI.X R11, R250, R3, R245, 0x1, P2 ;  /* 0x00000003fa0b8211 */ /* 0x000fc600010f0cf5 */
[----:B------:R1:W-:Y:S04]  /*13360*/  @!P1 ST.E.128 [R4.64], RZ ;  /* 0x000000ff04009985 */ /* 0x0003e8000c101d06 */
[----:B------:R1:W-:Y:S02]  /*13370*/  @!P0 ST.E.128 [R10.64], RZ ;  /* 0x000000ff0a008985 */ /* 0x0003e4000c101d06 */
.L_x_1690:
[----:B------:R-:W-:Y:S05]  /*13380*/  BSYNC B1 ;  /* 0x0000000000017941 */ /* 0x000fea0003800000 */
.L_x_1673:
[----:B----4-:R-:W3:Y:S02]  /*13390*/  LDL R0, [R1+0x14] ;  /* 0x0000140001007983 */ /* 0x010ee40000100800 */
        /* <DEDUP_REMOVED lines=8> */
[----:B-1----:R1:W4:Y:S02]  /*13420*/  SHFL.IDX PT, R5, R2, RZ, 0x1f ;  /* 0x00001fff02057589 */ /* 0x00232400000e0000 */
.L_x_1763:
[----:B------:R-:W-:Y:S01]  /*13430*/  WARPSYNC 0xffffffff ;  /* 0xffffffff00007948 */ /* 0x000fe20003800000 */
[----:B------:R-:W-:Y:S06]  /*13440*/  BAR.SYNC.DEFER_BLOCKING 0x4, 0x80 ;  /* 0x0102000000007b1d */ /* 0x000fec0000010000 */
[----:B----4-:R4:W-:Y:S04]  /*13450*/  STL [R1+0x10], R5 ;  /* 0x0000100501007387 */ /* 0x0109e80000100800 */
[----:B------:R4:W-:Y:S04]  /*13460*/  @!P4 STS [0x10100], R2 ;  /* 0x01010002ff00c388 */ /* 0x0009e80000000800 */
[----:B------:R-:W-:Y:S06]  /*13470*/  BAR.ARV 0x5, 0x80 ;  /* 0x0142000000007b1d */ /* 0x000fec0000002000 */
.L_x_1719:
[----:B---3--:R-:W3:Y:S02]  /*13480*/  LDL R0, [R1+0x10] ;  /* 0x0000100001007983 */ /* 0x008ee40000100800 */
[----:B---3--:R-:W-:-:S13]  /*13490*/  ISETP.GE.AND P0, PT, R0, c[0x0][0x538], PT ;  /* 0x00014e0000007a0c */ /* 0x008fda0003f06270 */
[----:B-12-45:R-:W-:Y:S01]  /*134a0*/  @P0 CALL.REL.NOINC `(.L_x_1721) ;  /* 0x0000001000000944 */ /* 0x036fe20003c00000 */
[----:B------:R-:W-:Y:S05]  /*134b0*/  BRA `(.L_x_1722) ;  /* 0xfffed3d000007947 */ /* 0x000fea000383ffff */
.L_x_1721:
[----:B------:R-:W-:Y:S05]  /*134c0*/  EXIT ;  /* 0x000000000000794d */ /* 0x000fea0003800000 */
.L_x_1617:
[----:B------:R-:W-:Y:S01]  /*134d0*/  IMAD.MOV.U32 R7, RZ, RZ, R10 ;  /* 0x000000ffff077224 */ /* 0x000fe200078e000a */
[----:B------:R-:W-:Y:S01]  /*134e0*/  MOV R6, RZ ;  /* 0x000000ff00067202 */ /* 0x000fe20000000f00 */
[----:B------:R-:W-:Y:S01]  /*134f0*/  IMAD.MOV.U32 R5, RZ, RZ, 0x181f ;  /* 0x0000181fff057424 */ /* 0x000fe200078e00ff */
[----:B------:R-:W-:Y:S02]  /*13500*/  MOV R4, 0x13520 ;  /* 0x0001352000047802 */ /* 0x000fe40000000f00 */
[----:B-----5:R-:W-:Y:S05]  /*13510*/  CALL.REL.NOINC `($__internal_5_$__cuda_sm70_shflsync_idx_p) ;  /* 0x000044a000007944 */ /* 0x020fea0003c00000 */
[----:B------:R-:W-:Y:S01]  /*13520*/  MOV R12, R5 ;  /* 0x00000005000c7202 */ /* 0x000fe20000000f00 */
[----:B------:R-:W-:Y:S05]  /*13530*/  BRA `(.L_x_1723) ;  /* 0xfffedea000007947 */ /* 0x000fea000383ffff */
.L_x_1618:
[----:B------:R-:W-:Y:S01]  /*13540*/  IMAD.MOV.U32 R7, RZ, RZ, R11 ;  /* 0x000000ffff077224 */ /* 0x000fe200078e000b */
[----:B------:R-:W-:Y:S01]  /*13550*/  MOV R6, RZ ;  /* 0x000000ff00067202 */ /* 0x000fe20000000f00 */
[----:B------:R-:W-:Y:S01]  /*13560*/  IMAD.MOV.U32 R5, RZ, RZ, 0x181f ;  /* 0x0000181fff057424 */ /* 0x000fe200078e00ff */
[----:B------:R-:W-:Y:S02]  /*13570*/  MOV R4, 0x13590 ;  /* 0x0001359000047802 */ /* 0x000fe40000000f00 */
[----:B-12--5:R-:W-:Y:S05]  /*13580*/  CALL.REL.NOINC `($__internal_5_$__cuda_sm70_shflsync_idx_p) ;  /* 0x0000443000007944 */ /* 0x026fea0003c00000 */
[----:B------:R-:W-:Y:S01]  /*13590*/  MOV R4, R5 ;  /* 0x0000000500047202 */ /* 0x000fe20000000f00 */
[----:B------:R-:W-:Y:S05]  /*135a0*/  BRA `(.L_x_1724) ;  /* 0xfffede5000007947 */ /* 0x000fea000383ffff */
.L_x_1621:
[----:B--2---:R-:W-:Y:S01]  /*135b0*/  IMAD.MOV.U32 R7, RZ, RZ, R10 ;  /* 0x000000ffff077224 */ /* 0x004fe200078e000a */
[----:B------:R-:W-:Y:S01]  /*135c0*/  MOV R6, 0x1 ;  /* 0x0000000100067802 */ /* 0x000fe20000000f00 */
[----:B------:R-:W-:Y:S01]  /*135d0*/  IMAD.MOV.U32 R5, RZ, RZ, 0x181f ;  /* 0x0000181fff057424 */ /* 0x000fe200078e00ff */
[----:B----4-:R-:W-:-:S02]  /*135e0*/  MOV R4, 0x13600 ;  /* 0x0001360000047802 */ /* 0x010fc40000000f00 */
[----:B-1---5:R-:W-:Y:S05]  /*135f0*/  CALL.REL.NOINC `($__internal_5_$__cuda_sm70_shflsync_idx_p) ;  /* 0x000043c000007944 */ /* 0x022fea0003c00000 */
[----:B------:R-:W-:Y:S01]  /*13600*/  IMAD.MOV.U32 R12, RZ, RZ, R5 ;  /* 0x000000ffff0c7224 */ /* 0x000fe200078e0005 */
[----:B------:R-:W-:Y:S01]  /*13610*/  MOV R6, 0x1 ;  /* 0x0000000100067802 */ /* 0x000fe20000000f00 */
[----:B------:R-:W-:Y:S01]  /*13620*/  IMAD.MOV.U32 R7, RZ, RZ, R11 ;  /* 0x000000ffff077224 */ /* 0x000fe200078e000b */
[----:B------:R-:W-:-:S02]  /*13630*/  MOV R5, 0x181f ;  /* 0x0000181f00057802 */ /* 0x000fc40000000f00 */
[----:B------:R-:W-:Y:S02]  /*13640*/  MOV R4, 0x13660 ;  /* 0x0001366000047802 */ /* 0x000fe40000000f00 */
[----:B------:R-:W-:Y:S05]  /*13650*/  CALL.REL.NOINC `($__internal_5_$__cuda_sm70_shflsync_idx_p) ;  /* 0x0000436000007944 */ /* 0x000fea0003c00000 */
[----:B------:R-:W-:Y:S01]  /*13660*/  MOV R4, R5 ;  /* 0x0000000500047202 */ /* 0x000fe20000000f00 */
[----:B------:R-:W-:Y:S05]  /*13670*/  BRA `(.L_x_1725) ;  /* 0xfffedf0000007947 */ /* 0x000fea000383ffff */
.L_x_1624:
[----:B--2---:R-:W-:Y:S01]  /*13680*/  IMAD.MOV.U32 R7, RZ, RZ, R10 ;  /* 0x000000ffff077224 */ /* 0x004fe200078e000a */
[----:B------:R-:W-:Y:S01]  /*13690*/  MOV R6, 0x2 ;  /* 0x0000000200067802 */ /* 0x000fe20000000f00 */
[----:B------:R-:W-:Y:S01]  /*136a0*/  IMAD.MOV.U32 R5, RZ, RZ, 0x181f ;  /* 0x0000181fff057424 */ /* 0x000fe200078e00ff */
[----:B----4-:R-:W-:Y:S02]  /*136b0*/  MOV R4, 0x136d0 ;  /* 0x000136d000047802 */ /* 0x010fe40000000f00 */
[----:B-1-3-5:R-:W-:Y:S05]  /*136c0*/  CALL.REL.NOINC `($__internal_5_$__cuda_sm70_shflsync_idx_p) ;  /* 0x000042f000007944 */ /* 0x02afea0003c00000 */
[----:B------:R-:W-:Y:S01]  /*136d0*/  MOV R12, R5 ;  /* 0x00000005000c7202 */ /* 0x000fe20000000f00 */
[----:B------:R-:W-:Y:S05]  /*136e0*/  BRA `(.L_x_1726) ;  /* 0xfffedfa000007947 */ /* 0x000fea000383ffff */
.L_x_1625:
[----:B--2---:R-:W-:Y:S01]  /*136f0*/  IMAD.MOV.U32 R7, RZ, RZ, R11 ;  /* 0x000000ffff077224 */ /* 0x004fe200078e000b */
[----:B------:R-:W-:Y:S01]  /*13700*/  MOV R6, 0x2 ;  /* 0x0000000200067802 */ /* 0x000fe20000000f00 */
[----:B------:R-:W-:Y:S01]  /*13710*/  IMAD.MOV.U32 R5, RZ, RZ, 0x181f ;  /* 0x0000181fff057424 */ /* 0x000fe200078e00ff */
[----:B----4-:R-:W-:Y:S02]  /*13720*/  MOV R4, 0x13740 ;  /* 0x0001374000047802 */ /* 0x010fe40000000f00 */
[----:B-1-3-5:R-:W-:Y:S05]  /*13730*/  CALL.REL.NOINC `($__internal_5_$__cuda_sm70_shflsync_idx_p) ;  /* 0x0000428000007944 */ /* 0x02afea0003c00000 */
[----:B------:R-:W-:Y:S01]  /*13740*/  MOV R4, R5 ;  /* 0x0000000500047202 */ /* 0x000fe20000000f00 */
[----:B------:R-:W-:Y:S05]  /*13750*/  BRA `(.L_x_1727) ;  /* 0xfffedf5000007947 */ /* 0x000fea000383ffff */
.L_x_1628:
[----:B-1----:R-:W-:Y:S01]  /*13760*/  IMAD.MOV.U32 R7, RZ, RZ, R10 ;  /* 0x000000ffff077224 */ /* 0x002fe200078e000a */
[----:B------:R-:W-:Y:S01]  /*13770*/  MOV R6, 0x3 ;  /* 0x0000000300067802 */ /* 0x000fe20000000f00 */
[----:B------:R-:W-:Y:S01]  /*13780*/  IMAD.MOV.U32 R5, RZ, RZ, 0x181f ;  /* 0x0000181fff057424 */ /* 0x000fe200078e00ff */
[----:B----4-:R-:W-:-:S02]  /*13790*/  MOV R4, 0x137b0 ;  /* 0x000137b000047802 */ /* 0x010fc40000000f00 */
[----:B--23-5:R-:W-:Y:S05]  /*137a0*/  CALL.REL.NOINC `($__internal_5_$__cuda_sm70_shflsync_idx_p) ;  /* 0x0000421000007944 */ /* 0x02cfea0003c00000 */
        /* <DEDUP_REMOVED lines=8> */
.L_x_1631:
[----:B--2---:R-:W-:Y:S01]  /*13830*/  IMAD.MOV.U32 R7, RZ, RZ, R10 ;  /* 0x000000ffff077224 */ /* 0x004fe200078e000a */
[----:B------:R-:W-:Y:S01]  /*13840*/  MOV R6, 0x4 ;  /* 0x0000000400067802 */ /* 0x000fe20000000f00 */
[----:B------:R-:W-:Y:S01]  /*13850*/  IMAD.MOV.U32 R5, RZ, RZ, 0x181f ;  /* 0x0000181fff057424 */ /* 0x000fe200078e00ff */
[----:B----4-:R-:W-:Y:S02]  /*13860*/  MOV R4, 0x13880 ;  /* 0x0001388000047802 */ /* 0x010fe40000000f00 */
[----:B-1-3-5:R-:W-:Y:S05]  /*13870*/  CALL.REL.NOINC `($__internal_5_$__cuda_sm70_shflsync_idx_p) ;  /* 0x0000414000007944 */ /* 0x02afea0003c00000 */
[----:B------:R-:W-:Y:S01]  /*13880*/  MOV R12, R5 ;  /* 0x00000005000c7202 */ /* 0x000fe20000000f00 */
[----:B------:R-:W-:Y:S05]  /*13890*/  BRA `(.L_x_1729) ;  /* 0xfffee04000007947 */ /* 0x000fea000383ffff */
.L_x_1632:
[----:B------:R-:W-:Y:S01]  /*138a0*/  IMAD.MOV.U32 R7, RZ, RZ, R11 ;  /* 0x000000ffff077224 */ /* 0x000fe200078e000b */
[----:B------:R-:W-:Y:S01]  /*138b0*/  MOV R6, 0x4 ;  /* 0x0000000400067802 */ /* 0x000fe20000000f00 */
[----:B------:R-:W-:Y:S01]  /*138c0*/  IMAD.MOV.U32 R5, RZ, RZ, 0x181f ;  /* 0x0000181fff057424 */ /* 0x000fe200078e00ff */
[----:B----4-:R-:W-:Y:S02]  /*138d0*/  MOV R4, 0x138f0 ;  /* 0x000138f000047802 */ /* 0x010fe40000000f00 */
[----:B-123-5:R-:W-:Y:S05]  /*138e0*/  CALL.REL.NOINC `($__internal_5_$__cuda_sm70_shflsync_idx_p) ;  /* 0x000040d000007944 */ /* 0x02efea0003c00000 */
[----:B------:R-:W-:Y:S01]  /*138f0*/  MOV R4, R5 ;  /* 0x0000000500047202 */ /* 0x000fe20000000f00 */
[----:B------:R-:W-:Y:S05]  /*13900*/  BRA `(.L_x_1730) ;  /* 0xfffedff000007947 */ /* 0x000fea000383ffff */
.L_x_1635:
[----:B-1----:R-:W-:Y:S01]  /*13910*/  IMAD.MOV.U32 R7, RZ, RZ, R10 ;  /* 0x000000ffff077224 */ /* 0x002fe200078e000a */
[----:B------:R-:W-:Y:S01]  /*13920*/  MOV R6, 0x5 ;  /* 0x0000000500067802 */ /* 0x000fe20000000f00 */
[----:B------:R-:W-:Y:S01]  /*13930*/  IMAD.MOV.U32 R5, RZ, RZ, 0x181f ;  /* 0x0000181fff057424 */ /* 0x000fe200078e00ff */
[----:B--2---:R-:W-:-:S02]  /*13940*/  MOV R4, 0x13960 ;  /* 0x0001396000047802 */ /* 0x004fc40000000f00 */
[----:B---345:R-:W-:Y:S05]  /*13950*/  CALL.REL.NOINC `($__internal_5_$__cuda_sm70_shflsync_idx_p) ;  /* 0x0000406000007944 */ /* 0x038fea0003c00000 */
        /* <DEDUP_REMOVED lines=8> */
.L_x_1638:
[----:B--2---:R-:W-:Y:S01]  /*139e0*/  IMAD.MOV.U32 R7, RZ, RZ, R10 ;  /* 0x000000ffff077224 */ /* 0x004fe200078e000a */
[----:B------:R-:W-:Y:S01]  /*139f0*/  MOV R6, 0x6 ;  /* 0x0000000600067802 */ /* 0x000fe20000000f00 */
[----:B------:R-:W-:Y:S01]  /*13a00*/  IMAD.MOV.U32 R5, RZ, RZ, 0x181f ;  /* 0x0000181fff057424 */ /* 0x000fe200078e00ff */
[----:B------:R-:W-:Y:S02]  /*13a10*/  MOV R4, 0x13a30 ;  /* 0x00013a3000047802 */ /* 0x000fe40000000f00 */
[----:B-1-345:R-:W-:Y:S05]  /*13a20*/  CALL.REL.NOINC `($__internal_5_$__cuda_sm70_shflsync_idx_p) ;  /* 0x00003f9000007944 */ /* 0x03afea0003c00000 */
[----:B------:R-:W-:Y:S01]  /*13a30*/  MOV R12, R5 ;  /* 0x00000005000c7202 */ /* 0x000fe20000000f00 */
[----:B------:R-:W-:Y:S05]  /*13a40*/  BRA `(.L_x_1732) ;  /* 0xfffee0e000007947 */ /* 0x000fea000383ffff */
.L_x_1639:
[----:B--2---:R-:W-:Y:S01]  /*13a50*/  IMAD.MOV.U32 R7, RZ, RZ, R11 ;  /* 0x000000ffff077224 */ /* 0x004fe200078e000b */
[----:B------:R-:W-:Y:S01]  /*13a60*/  MOV R6, 0x6 ;  /* 0x0000000600067802 */ /* 0x000fe20000000f00 */
[----:B------:R-:W-:Y:S01]  /*13a70*/  IMAD.MOV.U32 R5, RZ, RZ, 0x181f ;  /* 0x0000181fff057424 */ /* 0x000fe200078e00ff */
[----:B------:R-:W-:Y:S02]  /*13a80*/  MOV R4, 0x13aa0 ;  /* 0x00013aa000047802 */ /* 0x000fe40000000f00 */
[----:B-1-345:R-:W-:Y:S05]  /*13a90*/  CALL.REL.NOINC `($__internal_5_$__cuda_sm70_shflsync_idx_p) ;  /* 0x00003f2000007944 */ /* 0x03afea0003c00000 */
[----:B------:R-:W-:Y:S01]  /*13aa0*/  MOV R4, R5 ;  /* 0x0000000500047202 */ /* 0x000fe20000000f00 */
[----:B------:R-:W-:Y:S05]  /*13ab0*/  BRA `(.L_x_1733) ;  /* 0xfffee09000007947 */ /* 0x000fea000383ffff */
.L_x_1642:
[----:B-1----:R-:W-:Y:S01]  /*13ac0*/  IMAD.MOV.U32 R7, RZ, RZ, R10 ;  /* 0x000000ffff077224 */ /* 0x002fe200078e000a */
[----:B------:R-:W-:Y:S01]  /*13ad0*/  MOV R6, 0x7 ;  /* 0x0000000700067802 */ /* 0x000fe20000000f00 */
[----:B------:R-:W-:Y:S01]  /*13ae0*/  IMAD.MOV.U32 R5, RZ, RZ, 0x181f ;  /* 0x0000181fff057424 */ /* 0x000fe200078e00ff */
[----:B---3--:R-:W-:-:S02]  /*13af0*/  MOV R4, 0x13b10 ;  /* 0x00013b1000047802 */ /* 0x008fc40000000f00 */
        /* <DEDUP_REMOVED lines=9> */
.L_x_1645:
[----:B------:R-:W-:Y:S01]  /*13b90*/  IMAD.MOV.U32 R7, RZ, RZ, R10 ;  /* 0x000000ffff077224 */ /* 0x000fe200078e000a */
[----:B------:R-:W-:Y:S01]  /*13ba0*/  MOV R6, RZ ;  /* 0x000000ff00067202 */ /* 0x000fe20000000f00 */
[----:B------:R-:W-:Y:S01]  /*13bb0*/  IMAD.MOV.U32 R5, RZ, RZ, 0x181f ;  /* 0x0000181fff057424 */ /* 0x000fe200078e00ff */
[----:B------:R-:W-:Y:S02]  /*13bc0*/  MOV R4, 0x13be0 ;  /* 0x00013be000047802 */ /* 0x000fe40000000f00 */
[----:B-1----:R-:W-:Y:S05]  /*13bd0*/  CALL.REL.NOINC `($__internal_5_$__cuda_sm70_shflsync_idx_p) ;  /* 0x00003de000007944 */ /* 0x002fea0003c00000 */
[----:B------:R-:W-:Y:S01]  /*13be0*/  MOV R12, R5 ;  /* 0x00000005000c7202 */ /* 0x000fe20000000f00 */
[----:B------:R-:W-:Y:S05]  /*13bf0*/  BRA `(.L_x_1735) ;  /* 0xffff021000007947 */ /* 0x000fea000383ffff */
.L_x_1646:
[----:B------:R-:W-:Y:S01]  /*13c00*/  IMAD.MOV.U32 R7, RZ, RZ, R11 ;  /* 0x000000ffff077224 */ /* 0x000fe200078e000b */
[----:B------:R-:W-:Y:S01]  /*13c10*/  MOV R6, RZ ;  /* 0x000000ff00067202 */ /* 0x000fe20000000f00 */
[----:B------:R-:W-:Y:S01]  /*13c20*/  IMAD.MOV.U32 R5, RZ, RZ, 0x181f ;  /* 0x0000181fff057424 */ /* 0x000fe200078e00ff */
[----:B------:R-:W-:Y:S02]  /*13c30*/  MOV R4, 0x13c50 ;  /* 0x00013c5000047802 */ /* 0x000fe40000000f00 */
[----:B-123--:R-:W-:Y:S05]  /*13c40*/  CALL.REL.NOINC `($__internal_5_$__cuda_sm70_shflsync_idx_p) ;  /* 0x00003d7000007944 */ /* 0x00efea0003c00000 */
[----:B------:R-:W2:Y:S01]  /*13c50*/  LDL R4, [R1+0xc] ;  /* 0x00000c0001047983 */ /* 0x000ea20000100800 */
[----:B------:R-:W-:Y:S02]  /*13c60*/  ISETP.GE.AND P0, PT, R250, c[0x0][0x1d4], PT ;  /* 0x00007500fa007a0c */ /* 0x000fe40003f06270 */
[----:B------:R-:W-:-:S02]  /*13c70*/  IADD3 R6, P5, R5, R137, RZ ;  /* 0x0000008905067210 */ /* 0x000fc40007fbe0ff */
[----:B------:R-:W-:-:S03]  /*13c80*/  SEL R13, RZ, 0x10, P0 ;  /* 0x00000010ff0d7807 */ /* 0x000fc60000000000 */
[----:B------:R-:W-:Y:S01]  /*13c90*/  IMAD.X R7, R12, 0x1, R136, P5 ;  /* 0x000000010c077824 */ /* 0x000fe200028e0688 */
[----:B--2---:R-:W-:Y:S02]  /*13ca0*/  ISETP.GE.AND P2, PT, R4, c[0x0][0x1d4], PT ;  /* 0x0000750004007a0c */ /* 0x004fe40003f46270 */
[----:B------:R-:W-:Y:S02]  /*13cb0*/  IADD3 R4, P6, R5, R51, RZ ;  /* 0x0000003305047210 */ /* 0x000fe40007fde0ff */
[----:B------:R-:W-:-:S03]  /*13cc0*/  SEL R14, RZ, 0x10, P2 ;  /* 0x00000010ff0e7807 */ /* 0x000fc60001000000 */
[----:B------:R-:W-:-:S06]  /*13cd0*/  IMAD.X R5, R12, 0x1, R50, P6 ;  /* 0x000000010c057824 */ /* 0x000fcc00030e0632 */
[----:B------:R-:W-:Y:S01]  /*13ce0*/  @!PT LDS RZ, [RZ] ;  /* 0x00000000fffff984 */ /* 0x000fe20000000800 */
[----:B------:R-:W-:Y:S01]  /*13cf0*/  @!PT LDS RZ, [RZ] ;  /* 0x00000000fffff984 */ /* 0x000fe20000000800 */
[----:B------:R-:W-:Y:S01]  /*13d00*/  @!PT LDS RZ, [RZ] ;  /* 0x00000000fffff984 */ /* 0x000fe20000000800 */
[----:B------:R1:W-:Y:S04]  /*13d10*/  LDGSTS.E.BYPASS.LTC128B.128 [R251+0x4100], [R4.64], !P2 ;  /* 0x0410000004fb7fae */ /* 0x0003e8000d101d46 */
[----:B------:R2:W-:Y:S01]  /*13d20*/  LDGSTS.E.BYPASS.LTC128B.128 [R251+0x6100], [R6.64], !P0 ;  /* 0x0610000006fb7fae */ /* 0x0005e2000c101d46 */
[----:B-1----:R-:W-:Y:S01]  /*13d30*/  IMAD.MOV.U32 R5, RZ, RZ, 0x181f ;  /* 0x0000181fff057424 */ /* 0x002fe200078e00ff */
[----:B------:R-:W-:Y:S01]  /*13d40*/  MOV R4, 0x13d80 ;  /* 0x00013d8000047802 */ /* 0x000fe20000000f00 */
[----:B--2---:R-:W-:Y:S02]  /*13d50*/  IMAD.MOV.U32 R7, RZ, RZ, R10 ;  /* 0x000000ffff077224 */ /* 0x004fe400078e000a */
[----:B------:R-:W-:Y:S02]  /*13d60*/  IMAD.MOV.U32 R6, RZ, RZ, 0x1 ;  /* 0x00000001ff067424 */ /* 0x000fe400078e00ff */
[----:B------:R-:W-:Y:S05]  /*13d70*/  CALL.REL.NOINC `($__internal_5_$__cuda_sm70_shflsync_idx_p) ;  /* 0x00003c4000007944 */ /* 0x000fea0003c00000 */
[----:B------:R-:W-:Y:S01]  /*13d80*/  IMAD.MOV.U32 R12, RZ, RZ, R5 ;  /* 0x000000ffff0c7224 */ /* 0x000fe200078e0005 */
[----:B------:R-:W-:Y:S01]  /*13d90*/  MOV R6, 0x1 ;  /* 0x0000000100067802 */ /* 0x000fe20000000f00 */
[----:B------:R-:W-:Y:S01]  /*13da0*/  IMAD.MOV.U32 R7, RZ, RZ, R11 ;  /* 0x000000ffff077224 */ /* 0x000fe200078e000b */
[----:B------:R-:W-:-:S02]  /*13db0*/  MOV R5, 0x181f ;  /* 0x0000181f00057802 */ /* 0x000fc40000000f00 */
[----:B------:R-:W-:Y:S02]  /*13dc0*/  MOV R4, 0x13de0 ;  /* 0x00013de000047802 */ /* 0x000fe40000000f00 */
[----:B------:R-:W-:Y:S05]  /*13dd0*/  CALL.REL.NOINC `($__internal_5_$__cuda_sm70_shflsync_idx_p) ;  /* 0x00003be000007944 */ /* 0x000fea0003c00000 */
[----:B------:R-:W-:Y:S02]  /*13de0*/  IADD3 R6, -R14, 0x10, RZ ;  /* 0x000000100e067810 */ /* 0x000fe40007ffe1ff */
        /* <DEDUP_REMOVED lines=13> */
[----:B------:R2:W-:Y:S01]  /*13ec0*/  LDGSTS.E.BYPASS.LTC128B.128.ZFILL [R251+0x6900], [R4.64], P5 ;  /* 0x0690000004fb7fae */ /* 0x0005e2000a941d46 */
[----:B-1----:R-:W-:Y:S02]  /*13ed0*/  IMAD.MOV.U32 R7, RZ, RZ, R10 ;  /* 0x000000ffff077224 */ /* 0x002fe400078e000a */
[----:B------:R-:W-:Y:S02]  /*13ee0*/  IMAD.MOV.U32 R6, RZ, RZ, 0x2 ;  /* 0x00000002ff067424 */ /* 0x000fe400078e00ff */
[----:B--2---:R-:W-:Y:S01]  /*13ef0*/  IMAD.MOV.U32 R5, RZ, RZ, 0x181f ;  /* 0x0000181fff057424 */ /* 0x004fe200078e00ff */
[----:B------:R-:W-:Y:S02]  /*13f00*/  MOV R4, 0x13f20 ;  /* 0x00013f2000047802 */ /* 0x000fe40000000f00 */
[----:B------:R-:W-:Y:S05]  /*13f10*/  CALL.REL.NOINC `($__internal_5_$__cuda_sm70_shflsync_idx_p) ;  /* 0x00003aa000007944 */ /* 0x000fea0003c00000 */
[----:B------:R-:W-:Y:S01]  /*13f20*/  IMAD.MOV.U32 R12, RZ, RZ, R5 ;  /* 0x000000ffff0c7224 */ /* 0x000fe200078e0005 */
[----:B------:R-:W-:Y:S01]  /*13f30*/  MOV R6, 0x2 ;  /* 0x0000000200067802 */ /* 0x000fe20000000f00 */
[----:B------:R-:W-:Y:S01]  /*13f40*/  IMAD.MOV.U32 R7, RZ, RZ, R11 ;  /* 0x000000ffff077224 */ /* 0x000fe200078e000b */
[----:B------:R-:W-:Y:S02]  /*13f50*/  MOV R5, 0x181f ;  /* 0x0000181f00057802 */ /* 0x000fe40000000f00 */
[----:B------:R-:W-:-:S02]  /*13f60*/  MOV R4, 0x13f80 ;  /* 0x00013f8000047802 */ /* 0x000fc40000000f00 */
[----:B------:R-:W-:Y:S05]  /*13f70*/  CALL.REL.NOINC `($__internal_5_$__cuda_sm70_shflsync_idx_p) ;  /* 0x00003a4000007944 */ /* 0x000fea0003c00000 */
[----:B------:R-:W-:Y:S02]  /*13f80*/  IADD3 R6, -R14, 0x10, RZ ;  /* 0x000000100e067810 */ /* 0x000fe40007ffe1ff */
[----:B------:R-:W-:-:S02]  /*13f90*/  IADD3 R4, -R13, 0x10, RZ ;  /* 0x000000100d047810 */ /* 0x000fc40007ffe1ff */
[----:B------:R-:W-:Y:S02]  /*13fa0*/  LOP3.LUT R6, R6, 0xf, RZ, 0xc0, !PT ;  /* 0x0000000f06067812 */ /* 0x000fe400078ec0ff */
[----:B------:R-:W-:Y:S02]  /*13fb0*/  ISETP.NE.U32.AND P6, PT, R14, RZ, PT ;  /* 0x000000ff0e00720c */ /* 0x000fe40003fc5070 */
[----:B------:R-:W-:Y:S02]  /*13fc0*/  IADD3 R6, P2, P0, R6, R5, R51 ;  /* 0x0000000506067210 */ /* 0x000fe4000785e033 */
[----:B------:R-:W-:Y:S02]  /*13fd0*/  LOP3.LUT R4, R4, 0xf, RZ, 0xc0, !PT ;  /* 0x0000000f04047812 */ /* 0x000fe400078ec0ff */
[----:B------:R-:W-:Y:S02]  /*13fe0*/  ISETP.NE.U32.AND P5, PT, R13, RZ, PT ;  /* 0x000000ff0d00720c */ /* 0x000fe40003fa5070 */
[----:B------:R-:W-:-:S02]  /*13ff0*/  IADD3.X R7, RZ, R12, R50, P2, P0 ;  /* 0x0000000cff077210 */ /* 0x000fc400017e0432 */
        /* <DEDUP_REMOVED lines=18> */
[----:B------:R-:W-:Y:S01]  /*14120*/  MOV R11, R5 ;  /* 0x00000005000b7202 */ /* 0x000fe20000000f00 */
[----:B------:R-:W-:Y:S05]  /*14130*/  BRA `(.L_x_1736) ;  /* 0xfffefec000007947 */ /* 0x000fea000383ffff */
.L_x_1647:
[----:B------:R-:W-:Y:S01]  /*14140*/  IMAD.MOV.U32 R6, RZ, RZ, RZ ;  /* 0x000000ffff067224 */ /* 0x000fe200078e00ff */
[----:B------:R-:W-:-:S02]  /*14150*/  MOV R5, 0x1c1f ;  /* 0x00001c1f00057802 */ /* 0x000fc40000000f00 */
[----:B------:R-:W-:Y:S02]  /*14160*/  MOV R4, 0x14180 ;  /* 0x0001418000047802 */ /* 0x000fe40000000f00 */
[----:B------:R-:W-:Y:S05]  /*14170*/  CALL.REL.NOINC `($__internal_5_$__cuda_sm70_shflsync_idx_p) ;  /* 0x0000384000007944 */ /* 0x000fea0003c00000 */
[----:B------:R-:W-:Y:S01]  /*14180*/  MOV R4, R5 ;  /* 0x0000000500047202 */ /* 0x000fe20000000f00 */
[----:B------:R-:W-:Y:S05]  /*14190*/  BRA `(.L_x_1737) ;  /* 0xffff003000007947 */ /* 0x000fea000383ffff */
.L_x_1648:
[----:B------:R-:W-:Y:S01]  /*141a0*/  IMAD.MOV.U32 R6, RZ, RZ, 0x1 ;  /* 0x00000001ff067424 */ /* 0x000fe200078e00ff */
[----:B------:R-:W-:Y:S02]  /*141b0*/  MOV R5, 0x1c1f ;  /* 0x00001c1f00057802 */ /* 0x000fe40000000f00 */
[----:B------:R-:W-:Y:S02]  /*141c0*/  MOV R4, 0x141e0 ;  /* 0x000141e000047802 */ /* 0x000fe40000000f00 */
[----:B-1----:R-:W-:Y:S05]  /*141d0*/  CALL.REL.NOINC `($__internal_5_$__cuda_sm70_shflsync_idx_p) ;  /* 0x000037e000007944 */ /* 0x002fea0003c00000 */
[----:B------:R-:W-:Y:S01]  /*141e0*/  IMAD.IADD R0, R3, 0x1, R5 ;  /* 0x0000000103007824 */ /* 0x000fe200078e0205 */
[----:B------:R-:W-:Y:S01]  /*141f0*/  MOV R4, 0x14440 ;  /* 0x0001444000047802 */ /* 0x000fe20000000f00 */
[----:B------:R-:W-:Y:S02]  /*14200*/  IMAD.MOV.U32 R6, RZ, RZ, 0x2 ;  /* 0x00000002ff067424 */ /* 0x000fe400078e00ff */
[----:B------:R-:W-:Y:S01]  /*14210*/  IMAD.MOV.U32 R5, RZ, RZ, 0x1c1f ;  /* 0x00001c1fff057424 */ /* 0x000fe200078e00ff */
        /* <DEDUP_REMOVED lines=33> */
[----:B------:R-:W-:Y:S05]  /*14430*/  CALL.REL.NOINC `($__internal_5_$__cuda_sm70_shflsync_idx_p) ;  /* 0x0000358000007944 */ /* 0x000fea0003c00000 */
        /* <DEDUP_REMOVED lines=39> */
[----:B------:R-:W-:Y:S01]  /*146b0*/  FMNMX.FTZ R2, R15, R14, !PT ;  /* 0x0000000e0f027209 */ /* 0x000fe20007810000 */
[----:B------:R-:W-:Y:S01]  /*146c0*/  IMAD.MOV.U32 R6, RZ, RZ, 0x2 ;  /* 0x00000002ff067424 */ /* 0x000fe200078e00ff */
[----:B------:R-:W-:Y:S02]  /*146d0*/  FMNMX.FTZ R0, R88, R89, !PT ;  /* 0x0000005958007209 */ /* 0x000fe40007810000 */
[----:B------:R-:W-:Y:S02]  /*146e0*/  IMNMX R18, R18, R3, PT ;  /* 0x0000000312127217 */ /* 0x000fe40003800200 */
[----:B------:R-:W-:Y:S02]  /*146f0*/  FMNMX.FTZ R3, R126, R2, !PT ;  /* 0x000000027e037209 */ /* 0x000fe40007810000 */
[----:B------:R-:W-:-:S02]  /*14700*/  ISETP.GT.AND P6, PT, R18, RZ, PT ;  /* 0x000000ff1200720c */ /* 0x000fc40003fc4270 */
[C---:B------:R-:W-:Y:S02]  /*14710*/  ISETP.GT.AND P5, PT, R18.reuse, 0x1, PT ;  /* 0x000000011200780c */ /* 0x040fe40003fa4270 */
[C---:B------:R-:W-:Y:S02]  /*14720*/  ISETP.GT.AND P2, PT, R18.reuse, 0x8, PT ;  /* 0x000000081200780c */ /* 0x040fe40003f44270 */
[----:B------:R-:W-:Y:S02]  /*14730*/  FSEL R121, R121, -INF , P6 ;  /* 0xff80000079797808 */ /* 0x000fe40003000000 */
[----:B------:R-:W-:Y:S02]  /*14740*/  FSEL R125, R125, -INF , P5 ;  /* 0xff8000007d7d7808 */ /* 0x000fe40002800000 */
[----:B------:R-:W-:Y:S02]  /*14750*/  ISETP.GT.AND P0, PT, R18, 0x9, PT ;  /* 0x000000091200780c */ /* 0x000fe40003f04270 */
[----:B------:R-:W-:-:S02]  /*14760*/  FSEL R86, R86, -INF , P2 ;  /* 0xff80000056567808 */ /* 0x000fc40001000000 */
[----:B------:R-:W-:Y:S02]  /*14770*/  FMNMX.FTZ R4, R124, R120, !PT ;  /* 0x000000787c047209 */ /* 0x000fe40007810000 */
[----:B------:R-:W-:Y:S02]  /*14780*/  FMNMX.FTZ R196, R121, R125, !PT ;  /* 0x0000007d79c47209 */ /* 0x000fe40007810000 */
[----:B------:R-:W-:Y:S02]  /*14790*/  FMNMX.FTZ R2, R91, R0, !PT ;  /* 0x000000005b027209 */ /* 0x000fe40007810000 */
[----:B------:R-:W-:Y:S02]  /*147a0*/  FMNMX.FTZ R3, R90, R3, !PT ;  /* 0x000000035a037209 */ /* 0x000fe40007810000 */
[----:B------:R-:W-:Y:S02]  /*147b0*/  ISETP.GT.AND P6, PT, R18, 0x10, PT ;  /* 0x000000101200780c */ /* 0x000fe40003fc4270 */
[----:B------:R-:W-:-:S02]  /*147c0*/  FSEL R87, R87, -INF , P0 ;  /* 0xff80000057577808 */ /* 0x000fc40000000000 */
        /* <DEDUP_REMOVED lines=69> */
[----:B------:R-:W-:Y:S02]  /*14c20*/  FSEL R111, R111, -INF , P0 ;  /* 0xff8000006f6f7808 */ /* 0x000fe40000000000 */
[----:B------:R-:W-:Y:S01]  /*14c30*/  FMNMX.FTZ R2, R65, R2, !PT ;  /* 0x0000000241027209 */ /* 0x000fe20007810000 */
[----:B------:R-:W-:Y:S01]  /*14c40*/  IMAD.MOV.U32 R4, RZ, RZ, R3 ;  /* 0x000000ffff047224 */ /* 0x000fe200078e0003 */
[----:B------:R-:W-:-:S02]  /*14c50*/  FMNMX.FTZ R0, R77, R0, !PT ;  /* 0x000000004d007209 */ /* 0x000fc40007810000 */
[----:B------:R-:W-:Y:S02]  /*14c60*/  FMNMX.FTZ R196, R168, R196, !PT ;  /* 0x000000c4a8c47209 */ /* 0x000fe40007810000 */
[----:B------:R-:W-:Y:S02]  /*14c70*/  FMNMX.FTZ R2, R64, R2, !PT ;  /* 0x0000000240027209 */ /* 0x000fe40007810000 */
[----:B------:R-:W-:Y:S02]  /*14c80*/  FMNMX.FTZ R0, R76, R0, !PT ;  /* 0x000000004c007209 */ /* 0x000fe40007810000 */
[----:B------:R-:W-:Y:S02]  /*14c90*/  FMNMX.FTZ R196, R111, R196, !PT ;  /* 0x000000c46fc47209 */ /* 0x000fe40007810000 */
[----:B------:R-:W-:Y:S02]  /*14ca0*/  MOV R5, 0x14cc0 ;  /* 0x00014cc000057802 */ /* 0x000fe40000000f00 */
[----:B------:R-:W-:Y:S05]  /*14cb0*/  CALL.REL.NOINC `($__internal_4_$__cuda_sm70_shflsync_bfly_p) ;  /* 0x00002c9000007944 */ /* 0x000fea0003c00000 */
[----:B------:R-:W-:Y:S01]  /*14cc0*/  FMNMX.FTZ R3, R3, R6, !PT ;  /* 0x0000000603037209 */ /* 0x000fe20007810000 */
[----:B------:R-:W-:Y:S01]  /*14cd0*/  IMAD.MOV.U32 R6, RZ, RZ, 0x1 ;  /* 0x00000001ff067424 */ /* 0x000fe200078e00ff */
[----:B------:R-:W-:-:S03]  /*14ce0*/  MOV R5, 0x14d10 ;  /* 0x00014d1000057802 */ /* 0x000fc60000000f00 */
[----:B------:R-:W-:Y:S02]  /*14cf0*/  IMAD.MOV.U32 R4, RZ, RZ, R3 ;  /* 0x000000ffff047224 */ /* 0x000fe400078e0003 */
[----:B------:R-:W-:Y:S05]  /*14d00*/  CALL.REL.NOINC `($__internal_4_$__cuda_sm70_shflsync_bfly_p) ;  /* 0x00002c4000007944 */ /* 0x000fea0003c00000 */
[----:B------:R-:W-:Y:S01]  /*14d10*/  FMNMX.FTZ R3, R3, R6, !PT ;  /* 0x0000000603037209 */ /* 0x000fe20007810000 */
[----:B------:R-:W-:Y:S01]  /*14d20*/  IMAD.MOV.U32 R4, RZ, RZ, R2 ;  /* 0x000000ffff047224 */ /* 0x000fe200078e0002 */
[----:B------:R-:W-:Y:S01]  /*14d30*/  MOV R5, 0x14d60 ;  /* 0x00014d6000057802 */ /* 0x000fe20000000f00 */
[----:B------:R-:W-:Y:S02]  /*14d40*/  IMAD.MOV.U32 R6, RZ, RZ, 0x2 ;  /* 0x00000002ff067424 */ /* 0x000fe400078e00ff */
        /* <DEDUP_REMOVED lines=26> */
[----:B------:R-:W-:Y:S05]  /*14ef0*/  BRA `(.L_x_1738) ;  /* 0xffff004000007947 */ /* 0x000fea000383ffff */
.L_x_1652:
[----:B------:R-:W-:Y:S01]  /*14f00*/  MOV R6, RZ ;  /* 0x000000ff00067202 */ /* 0x000fe20000000f00 */
[----:B------:R-:W-:Y:S01]  /*14f10*/  IMAD.MOV.U32 R7, RZ, RZ, R11 ;  /* 0x000000ffff077224 */ /* 0x000fe200078e000b */
[----:B------:R-:W-:Y:S01]  /*14f20*/  MOV R4, 0x14f50 ;  /* 0x00014f5000047802 */ /* 0x000fe20000000f00 */
[----:B------:R-:W-:Y:S02]  /*14f30*/  IMAD.MOV.U32 R5, RZ, RZ, 0x181f ;  /* 0x0000181fff057424 */ /* 0x000fe400078e00ff */
[----:B------:R-:W-:Y:S05]  /*14f40*/  CALL.REL.NOINC `($__internal_5_$__cuda_sm70_shflsync_idx_p) ;  /* 0x00002a7000007944 */ /* 0x000fea0003c00000 */
[----:B------:R-:W-:Y:S01]  /*14f50*/  MOV R13, R5 ;  /* 0x00000005000d7202 */ /* 0x000fe20000000f00 */
[----:B------:R-:W-:-:S05]  /*14f60*/  BRA `(.L_x_1739) ;  /* 0xffff1ca000007947 */ /* 0x000fca000383ffff */
.L_x_1653:
[----:B------:R-:W-:Y:S01]  /*14f70*/  MOV R6, RZ ;  /* 0x000000ff00067202 */ /* 0x000fe20000000f00 */
[----:B------:R-:W-:Y:S01]  /*14f80*/  IMAD.MOV.U32 R7, RZ, RZ, R12 ;  /* 0x000000ffff077224 */ /* 0x000fe200078e000c */
[----:B------:R-:W-:Y:S01]  /*14f90*/  MOV R4, 0x14fc0 ;  /* 0x00014fc000047802 */ /* 0x000fe20000000f00 */
[----:B------:R-:W-:Y:S02]  /*14fa0*/  IMAD.MOV.U32 R5, RZ, RZ, 0x181f ;  /* 0x0000181fff057424 */ /* 0x000fe400078e00ff */
[----:B-12---:R-:W-:Y:S05]  /*14fb0*/  CALL.REL.NOINC `($__internal_5_$__cuda_sm70_shflsync_idx_p) ;  /* 0x00002a0000007944 */ /* 0x006fea0003c00000 */
[----:B------:R-:W-:Y:S01]  /*14fc0*/  IADD3 R6, P2, R5, R0, RZ ;  /* 0x0000000005067210 */ /* 0x000fe20007f5e0ff */
[----:B------:R-:W2:Y:S01]  /*14fd0*/  LDL R4, [R1+0xc] ;  /* 0x00000c0001047983 */ /* 0x000ea20000100800 */
[----:B------:R-:W-:Y:S03]  /*14fe0*/  ISETP.GE.AND P0, PT, R250, c[0x0][0x1d4], PT ;  /* 0x00007500fa007a0c */ /* 0x000fe60003f06270 */
[----:B------:R-:W-:Y:S01]  /*14ff0*/  IMAD.X R7, R13, 0x1, R2, P2 ;  /* 0x000000010d077824 */ /* 0x000fe200010e0602 */
[----:B------:R-:W-:Y:S02]  /*15000*/  SEL R14, RZ, 0x10, P0 ;  /* 0x00000010ff0e7807 */ /* 0x000fe40000000000 */
[----:B--2---:R-:W-:Y:S02]  /*15010*/  ISETP.GE.AND P5, PT, R4, c[0x0][0x1d4], PT ;  /* 0x0000750004007a0c */ /* 0x004fe40003fa6270 */
[----:B------:R-:W-:Y:S02]  /*15020*/  IADD3 R4, P2, R5, R3, RZ ;  /* 0x0000000305047210 */ /* 0x000fe40007f5e0ff */
[----:B------:R-:W-:Y:S03]  /*15030*/  SEL R15, RZ, 0x10, P5 ;  /* 0x00000010ff0f7807 */ /* 0x000fe60002800000 */
[----:B------:R-:W-:Y:S06]  /*15040*/  IMAD.X R5, R13, 0x1, R10, P2 ;  /* 0x000000010d057824 */ /* 0x000fec00010e060a */
[----:B------:R-:W-:Y:S01]  /*15050*/  @!PT LDS RZ, [RZ] ;  /* 0x00000000fffff984 */ /* 0x000fe20000000800 */
[----:B------:R-:W-:Y:S01]  /*15060*/  @!PT LDS RZ, [RZ] ;  /* 0x00000000fffff984 */ /* 0x000fe20000000800 */
[----:B------:R-:W-:Y:S01]  /*15070*/  @!PT LDS RZ, [RZ] ;  /* 0x00000000fffff984 */ /* 0x000fe20000000800 */
[----:B------:R1:W-:Y:S04]  /*15080*/  LDGSTS.E.BYPASS.LTC128B.128 [R251+0x100], [R6.64], !P5 ;  /* 0x0010000006fb7fae */ /* 0x0003e8000e901d46 */
[----:B------:R2:W-:Y:S01]  /*15090*/  LDGSTS.E.BYPASS.LTC128B.128 [R251+0x2100], [R4.64], !P0 ;  /* 0x0210000004fb7fae */ /* 0x0005e2000c101d46 */
[----:B-1----:R-:W-:Y:S02]  /*150a0*/  IMAD.MOV.U32 R7, RZ, RZ, R11 ;  /* 0x000000ffff077224 */ /* 0x002fe400078e000b */
[----:B------:R-:W-:Y:S01]  /*150b0*/  IMAD.MOV.U32 R6, RZ, RZ, 0x1 ;  /* 0x00000001ff067424 */ /* 0x000fe200078e00ff */
[----:B--2---:R-:W-:Y:S01]  /*150c0*/  MOV R4, 0x150f0 ;  /* 0x000150f000047802 */ /* 0x004fe20000000f00 */
[----:B------:R-:W-:Y:S02]  /*150d0*/  IMAD.MOV.U32 R5, RZ, RZ, 0x181f ;  /* 0x0000181fff057424 */ /* 0x000fe400078e00ff */
[----:B------:R-:W-:Y:S05]  /*150e0*/  CALL.REL.NOINC `($__internal_5_$__cuda_sm70_shflsync_idx_p) ;  /* 0x000028d000007944 */ /* 0x000fea0003c00000 */
[----:B------:R-:W-:Y:S01]  /*150f0*/  MOV R6, 0x1 ;  /* 0x0000000100067802 */ /* 0x000fe20000000f00 */
[----:B------:R-:W-:Y:S01]  /*15100*/  IMAD.MOV.U32 R13, RZ, RZ, R5 ;  /* 0x000000ffff0d7224 */ /* 0x000fe200078e0005 */
[----:B------:R-:W-:Y:S01]  /*15110*/  MOV R5, 0x181f ;  /* 0x0000181f00057802 */ /* 0x000fe20000000f00 */
[----:B------:R-:W-:Y:S01]  /*15120*/  IMAD.MOV.U32 R7, RZ, RZ, R12 ;  /* 0x000000ffff077224 */ /* 0x000fe200078e000c */
[----:B------:R-:W-:Y:S02]  /*15130*/  MOV R4, 0x15150 ;  /* 0x0001515000047802 */ /* 0x000fe40000000f00 */
[----:B------:R-:W-:Y:S05]  /*15140*/  CALL.REL.NOINC `($__internal_5_$__cuda_sm70_shflsync_idx_p) ;  /* 0x0000287000007944 */ /* 0x000fea0003c00000 */
[C---:B------:R-:W-:Y:S02]  /*15150*/  IADD3 R4, -R15.reuse, 0x10, RZ ;  /* 0x000000100f047810 */ /* 0x040fe40007ffe1ff */
[----:B------:R-:W-:Y:S02]  /*15160*/  ISETP.NE.U32.AND P5, PT, R15, RZ, PT ;  /* 0x000000ff0f00720c */ /* 0x000fe40003fa5070 */
[----:B------:R-:W-:Y:S04]  /*15170*/  LOP3.LUT R4, R4, 0xf, RZ, 0xc0, !PT ;  /* 0x0000000f04047812 */ /* 0x000fe800078ec0ff */
[----:B------:R-:W-:Y:S02]  /*15180*/  IADD3 R6, P2, P0, R4, R5, R0 ;  /* 0x0000000504067210 */ /* 0x000fe4000785e000 */
[----:B------:R-:W-:Y:S02]  /*15190*/  IADD3 R4, -R14, 0x10, RZ ;  /* 0x000000100e047810 */ /* 0x000fe40007ffe1ff */
[----:B------:R-:W-:Y:S02]  /*151a0*/  IADD3.X R7, RZ, R13, R2, P2, P0 ;  /* 0x0000000dff077210 */ /* 0x000fe400017e0402 */
        /* <DEDUP_REMOVED lines=8> */
[----:B------:R2:W-:Y:S01]  /*15230*/  LDGSTS.E.BYPASS.LTC128B.128.ZFILL [R251+0x2900], [R4.64], P5 ;  /* 0x0290000004fb7fae */ /* 0x0005e2000a941d46 */
        /* <DEDUP_REMOVED lines=37> */
[----:B------:R-:W-:-:S05]  /*15490*/  BRA `(.L_x_1740) ;  /* 0xffff198000007947 */ /* 0x000fca000383ffff */
.L_x_1656:
[----:B------:R-:W-:Y:S01]  /*154a0*/  MOV R6, RZ ;  /* 0x000000ff00067202 */ /* 0x000fe20000000f00 */
[----:B------:R-:W-:Y:S01]  /*154b0*/  IMAD.MOV.U32 R7, RZ, RZ, R48 ;  /* 0x000000ffff077224 */ /* 0x000fe200078e0030 */
[----:B------:R-:W-:Y:S01]  /*154c0*/  MOV R4, 0x154f0 ;  /* 0x000154f000047802 */ /* 0x000fe20000000f00 */
[----:B------:R-:W-:Y:S02]  /*154d0*/  IMAD.MOV.U32 R5, RZ, RZ, 0x181f ;  /* 0x0000181fff057424 */ /* 0x000fe400078e00ff */
[----:B------:R-:W-:Y:S05]  /*154e0*/  CALL.REL.NOINC `($__internal_5_$__cuda_sm70_shflsync_idx_p) ;  /* 0x000024d000007944 */ /* 0x000fea0003c00000 */
[----:B------:R-:W-:Y:S01]  /*154f0*/  MOV R55, R5 ;  /* 0x0000000500377202 */ /* 0x000fe20000000f00 */
[----:B------:R-:W-:-:S05]  /*15500*/  BRA `(.L_x_1741) ;  /* 0xffff2f6000007947 */ /* 0x000fca000383ffff */
.L_x_1657:
        /* <DEDUP_REMOVED lines=83> */
.L_x_1658:
[----:B------:R-:W-:Y:S01]  /*15a40*/  MOV R5, 0x1c1f ;  /* 0x00001c1f00057802 */ /* 0x000fe20000000f00 */
[----:B------:R-:W-:Y:S01]  /*15a50*/  IMAD.MOV.U32 R6, RZ, RZ, RZ ;  /* 0x000000ffff067224 */ /* 0x000fe200078e00ff */
[----:B------:R-:W-:Y:S02]  /*15a60*/  MOV R4, 0x15a80 ;  /* 0x00015a8000047802 */ /* 0x000fe40000000f00 */
[----:B------:R-:W-:Y:S05]  /*15a70*/  CALL.REL.NOINC `($__internal_5_$__cuda_sm70_shflsync_idx_p) ;  /* 0x00001f4000007944 */ /* 0x000fea0003c00000 */
[----:B------:R-:W-:-:S05]  /*15a80*/  BRA `(.L_x_1743) ;  /* 0xffff2dd000007947 */ /* 0x000fca000383ffff */
.L_x_1659:
[----:B------:R-:W-:Y:S01]  /*15a90*/  MOV R5, 0x1c1f ;  /* 0x00001c1f00057802 */ /* 0x000fe20000000f00 */
[----:B------:R-:W-:Y:S01]  /*15aa0*/  IMAD.MOV.U32 R6, RZ, RZ, 0x1 ;  /* 0x00000001ff067424 */ /* 0x000fe200078e00ff */
[----:B------:R-:W-:Y:S02]  /*15ab0*/  MOV R4, 0x15ad0 ;  /* 0x00015ad000047802 */ /* 0x000fe40000000f00 */
[----:B-1----:R-:W-:Y:S05]  /*15ac0*/  CALL.REL.NOINC `($__internal_5_$__cuda_sm70_shflsync_idx_p) ;  /* 0x00001ef000007944 */ /* 0x002fea0003c00000 */
[----:B------:R-:W-:Y:S01]  /*15ad0*/  MOV R4, 0x15d20 ;  /* 0x00015d2000047802 */ /* 0x000fe20000000f00 */
[----:B------:R-:W-:Y:S02]  /*15ae0*/  IMAD.IADD R5, R63, 0x1, R5 ;  /* 0x000000013f057824 */ /* 0x000fe400078e0205 */
[----:B------:R-:W-:Y:S03]  /*15af0*/  IMAD.MOV.U32 R6, RZ, RZ, 0x2 ;  /* 0x00000002ff067424 */ /* 0x000fe600078e00ff */
[C---:B------:R-:W-:Y:S02]  /*15b00*/  ISETP.GT.AND P6, PT, R5.reuse, RZ, PT ;  /* 0x000000ff0500720c */ /* 0x040fe40003fc4270 */
[C---:B------:R-:W-:Y:S02]  /*15b10*/  ISETP.GT.AND P5, PT, R5.reuse, 0x1, PT ;  /* 0x000000010500780c */ /* 0x040fe40003fa4270 */
[C---:B------:R-:W-:Y:S02]  /*15b20*/  ISETP.GT.AND P2, PT, R5.reuse, 0x8, PT ;  /* 0x000000080500780c */ /* 0x040fe40003f44270 */
        /* <DEDUP_REMOVED lines=24> */
[----:B------:R-:W-:Y:S01]  /*15cb0*/  ISETP.GT.AND P0, PT, R5, 0x39, PT ;  /* 0x000000390500780c */ /* 0x000fe20003f04270 */
[----:B------:R-:W-:Y:S01]  /*15cc0*/  IMAD.MOV.U32 R5, RZ, RZ, 0x1c1f ;  /* 0x00001c1fff057424 */ /* 0x000fe200078e00ff */
[----:B------:R-:W-:Y:S02]  /*15cd0*/  FSEL R216, R224, -INF , P6 ;  /* 0xff800000e0d87808 */ /* 0x000fe40003000000 */
[----:B------:R-:W-:Y:S02]  /*15ce0*/  FSEL R215, R223, -INF , P5 ;  /* 0xff800000dfd77808 */ /* 0x000fe40002800000 */
[----:B------:R-:W-:Y:S02]  /*15cf0*/  FSEL R214, R214, -INF , P2 ;  /* 0xff800000d6d67808 */ /* 0x000fe40001000000 */
[----:B------:R-:W-:Y:S02]  /*15d00*/  FSEL R23, R64, -INF , P0 ;  /* 0xff80000040177808 */ /* 0x000fe40000000000 */
[----:B------:R-:W-:Y:S05]  /*15d10*/  CALL.REL.NOINC `($__internal_5_$__cuda_sm70_shflsync_idx_p) ;  /* 0x00001ca000007944 */ /* 0x000fea0003c00000 */
        /* <DEDUP_REMOVED lines=37> */
[----:B------:R-:W-:Y:S01]  /*15f70*/  FMNMX.FTZ R3, R52, R199, !PT ;  /* 0x000000c734037209 */ /* 0x000fe20007810000 */
[----:B------:R-:W-:Y:S01]  /*15f80*/  IMAD.IADD R5, R63, 0x1, R5 ;  /* 0x000000013f057824 */ /* 0x000fe200078e0205 */
[----:B------:R-:W-:Y:S01]  /*15f90*/  FMNMX.FTZ R2, R32, R200, !PT ;  /* 0x000000c820027209 */ /* 0x000fe20007810000 */
[----:B------:R-:W-:Y:S01]  /*15fa0*/  IMAD.MOV.U32 R6, RZ, RZ, 0x2 ;  /* 0x00000002ff067424 */ /* 0x000fe200078e00ff */
[----:B------:R-:W-:Y:S02]  /*15fb0*/  FMNMX.FTZ R0, R16, R197, !PT ;  /* 0x000000c510007209 */ /* 0x000fe40007810000 */
[C---:B------:R-:W-:Y:S02]  /*15fc0*/  ISETP.GT.AND P6, PT, R5.reuse, RZ, PT ;  /* 0x000000ff0500720c */ /* 0x040fe40003fc4270 */
[----:B------:R-:W-:Y:S02]  /*15fd0*/  ISETP.GT.AND P5, PT, R5, 0x1, PT ;  /* 0x000000010500780c */ /* 0x000fe40003fa4270 */
[----:B------:R-:W-:Y:S02]  /*15fe0*/  FSEL R17, R205, -INF , P6 ;  /* 0xff800000cd117808 */ /* 0x000fe40003000000 */
[----:B------:R-:W-:Y:S02]  /*15ff0*/  ISETP.GT.AND P2, PT, R5, 0x8, PT ;  /* 0x000000080500780c */ /* 0x000fe40003f44270 */
[----:B------:R-:W-:Y:S02]  /*16000*/  FSEL R206, R206, -INF , P5 ;  /* 0xff800000cece7808 */ /* 0x000fe40002800000 */
[----:B------:R-:W-:Y:S02]  /*16010*/  FMNMX.FTZ R7, R17, R198, !PT ;  /* 0x000000c611077209 */ /* 0x000fe40007810000 */
[----:B------:R-:W-:Y:S02]  /*16020*/  ISETP.GT.AND P0, PT, R5, 0x9, PT ;  /* 0x000000090500780c */ /* 0x000fe40003f04270 */
[----:B------:R-:W-:Y:S02]  /*16030*/  FSEL R14, R14, -INF , P2 ;  /* 0xff8000000e0e7808 */ /* 0x000fe40001000000 */
[----:B------:R-:W-:Y:S02]  /*16040*/  FMNMX.FTZ R3, R53, R3, !PT ;  /* 0x0000000335037209 */ /* 0x000fe40007810000 */
[----:B------:R-:W-:Y:S02]  /*16050*/  FMNMX.FTZ R2, R36, R2, !PT ;  /* 0x0000000224027209 */ /* 0x000fe40007810000 */
[----:B------:R-:W-:Y:S02]  /*16060*/  FMNMX.FTZ R0, R18, R0, !PT ;  /* 0x0000000012007209 */ /* 0x000fe40007810000 */
        /* <DEDUP_REMOVED lines=61> */
[C---:B------:R-:W-:Y:S02]  /*16440*/  ISETP.GT.AND P2, PT, R5.reuse, 0x38, PT ;  /* 0x000000380500780c */ /* 0x040fe40003f44270 */
        /* <DEDUP_REMOVED lines=24> */
[----:B------:R-:W-:Y:S02]  /*165d0*/  MOV R5, 0x165f0 ;  /* 0x000165f000057802 */ /* 0x000fe40000000f00 */
        /* <DEDUP_REMOVED lines=28> */
[----:B------:R-:W-:Y:S01]  /*167a0*/  MOV R196, R6 ;  /* 0x0000000600c47202 */ /* 0x000fe20000000f00 */
[----:B------:R-:W-:-:S05]  /*167b0*/  BRA `(.L_x_1744) ;  /* 0xffff2e1000007947 */ /* 0x000fca000383ffff */
.L_x_1662:
[----:B-1----:R-:W-:Y:S01]  /*167c0*/  MOV R6, RZ ;  /* 0x000000ff00067202 */ /* 0x002fe20000000f00 */
[----:B------:R-:W-:Y:S01]  /*167d0*/  IMAD.MOV.U32 R7, RZ, RZ, R53 ;  /* 0x000000ffff077224 */ /* 0x000fe200078e0035 */
[----:B------:R-:W-:Y:S01]  /*167e0*/  MOV R4, 0x16810 ;  /* 0x0001681000047802 */ /* 0x000fe20000000f00 */
[----:B------:R-:W-:Y:S02]  /*167f0*/  IMAD.MOV.U32 R5, RZ, RZ, 0x181f ;  /* 0x0000181fff057424 */ /* 0x000fe400078e00ff */
[----:B------:R-:W-:Y:S05]  /*16800*/  CALL.REL.NOINC `($__internal_5_$__cuda_sm70_shflsync_idx_p) ;  /* 0x000011b000007944 */ /* 0x000fea0003c00000 */
[----:B------:R-:W-:Y:S01]  /*16810*/  MOV R28, R5 ;  /* 0x00000005001c7202 */ /* 0x000fe20000000f00 */
[----:B------:R-:W-:-:S05]  /*16820*/  BRA `(.L_x_1745) ;  /* 0xffff55a000007947 */ /* 0x000fca000383ffff */
.L_x_1665:
[----:B------:R-:W-:Y:S01]  /*16830*/  MOV R6, RZ ;  /* 0x000000ff00067202 */ /* 0x000fe20000000f00 */
[----:B------:R-:W-:Y:S01]  /*16840*/  IMAD.MOV.U32 R7, RZ, RZ, R0 ;  /* 0x000000ffff077224 */ /* 0x000fe200078e0000 */
[----:B------:R-:W-:Y:S01]  /*16850*/  MOV R4, 0x16880 ;  /* 0x0001688000047802 */ /* 0x000fe20000000f00 */
[----:B------:R-:W-:Y:S02]  /*16860*/  IMAD.MOV.U32 R5, RZ, RZ, 0x181f ;  /* 0x0000181fff057424 */ /* 0x000fe400078e00ff */
[----:B-1----:R-:W-:Y:S05]  /*16870*/  CALL.REL.NOINC `($__internal_5_$__cuda_sm70_shflsync_idx_p) ;  /* 0x0000114000007944 */ /* 0x002fea0003c00000 */
[----:B------:R-:W-:Y:S01]  /*16880*/  MOV R58, R5 ;  /* 0x00000005003a7202 */ /* 0x000fe20000000f00 */
[----:B------:R-:W-:-:S05]  /*16890*/  BRA `(.L_x_1746) ;  /* 0xffff6d1000007947 */ /* 0x000fca000383ffff */
.L_x_1666:
[----:B------:R-:W-:Y:S01]  /*168a0*/  MOV R6, RZ ;  /* 0x000000ff00067202 */ /* 0x000fe20000000f00 */
[----:B------:R-:W-:Y:S01]  /*168b0*/  IMAD.MOV.U32 R7, RZ, RZ, R2 ;  /* 0x000000ffff077224 */ /* 0x000fe200078e0002 */
[----:B------:R-:W-:Y:S01]  /*168c0*/  MOV R4, 0x168f0 ;  /* 0x000168f000047802 */ /* 0x000fe20000000f00 */
[----:B------:R-:W-:Y:S02]  /*168d0*/  IMAD.MOV.U32 R5, RZ, RZ, 0x181f ;  /* 0x0000181fff057424 */ /* 0x000fe400078e00ff */
[----:B-123--:R-:W-:Y:S05]  /*168e0*/  CALL.REL.NOINC `($__internal_5_$__cuda_sm70_shflsync_idx_p) ;  /* 0x000010d000007944 */ /* 0x00efea0003c00000 */
[C---:B------:R-:W-:Y:S02]  /*168f0*/  IADD3 R4, -R201.reuse, 0x10, RZ ;  /* 0x00000010c9047810 */ /* 0x040fe40007ffe1ff */
[----:B------:R-:W-:Y:S02]  /*16900*/  ISETP.NE.U32.AND P2, PT, R201, RZ, PT ;  /* 0x000000ffc900720c */ /* 0x000fe40003f45070 */
[----:B------:R-:W-:Y:S04]  /*16910*/  LOP3.LUT R4, R4, 0xf, RZ, 0xc0, !PT ;  /* 0x0000000f04047812 */ /* 0x000fe800078ec0ff */
[----:B------:R-:W-:Y:S04]  /*16920*/  IADD3 R6, P5, P4, R4, R5, R3 ;  /* 0x0000000504067210 */ /* 0x000fe80007cbe003 */
[----:B------:R-:W-:Y:S02]  /*16930*/  IADD3.X R7, RZ, R58, R55, P5, P4 ;  /* 0x0000003aff077210 */ /* 0x000fe40002fe8437 */
[----:B------:R-:W-:Y:S03]  /*16940*/  IADD3 R4, P4, R5, R56, RZ ;  /* 0x0000003805047210 */ /* 0x000fe60007f9e0ff */
[----:B------:R-:W-:Y:S01]  /*16950*/  @!PT LDS RZ, [RZ] ;  /* 0x00000000fffff984 */ /* 0x000fe20000000800 */
[----:B------:R-:W-:Y:S01]  /*16960*/  @!PT LDS RZ, [RZ] ;  /* 0x00000000fffff984 */ /* 0x000fe20000000800 */
[----:B------:R-:W-:Y:S01]  /*16970*/  @!PT LDS RZ, [RZ] ;  /* 0x00000000fffff984 */ /* 0x000fe20000000800 */
[----:B------:R1:W-:Y:S02]  /*16980*/  LDGSTS.E.BYPASS.LTC128B.128.ZFILL [R251+0x4100], [R6.64], P2 ;  /* 0x0410000006fb7fae */ /* 0x0003e40009141d46 */
[----:B------:R-:W-:Y:S05]  /*16990*/  IMAD.X R5, R58, 0x1, R57, P4 ;  /* 0x000000013a057824 */ /* 0x000fea00020e0639 */
        /* <DEDUP_REMOVED lines=59> */
.L_x_1667:
[----:B------:R-:W-:Y:S02]  /*16d50*/  MOV R6, 0x2 ;  /* 0x0000000200067802 */ /* 0x000fe40000000f00 */
        /* <DEDUP_REMOVED lines=35> */
.L_x_1669:
[----:B------:R1:W5:Y:S01]  /*16f90*/  LDL R4, [R1+0x70] ;  /* 0x0000700001047983 */ /* 0x0003620000100800 */
[----:B------:R-:W-:-:S02]  /*16fa0*/  MOV R6, 0x2 ;  /* 0x0000000200067802 */ /* 0x000fc40000000f00 */
[----:B------:R-:W-:Y:S02]  /*16fb0*/  MOV R5, 0x16fd0 ;  /* 0x00016fd000057802 */ /* 0x000fe40000000f00 */
[----:B-1---5:R-:W-:Y:S05]  /*16fc0*/  CALL.REL.NOINC `($__internal_4_$__cuda_sm70_shflsync_bfly_p) ;  /* 0x0000098000007944 */ /* 0x022fea0003c00000 */
[----:B------:R-:W-:Y:S01]  /*16fd0*/  MOV R7, R6 ;  /* 0x0000000600077202 */ /* 0x000fe20000000f00 */
[----:B------:R-:W-:Y:S05]  /*16fe0*/  BRA `(.L_x_1749) ;  /* 0xffff920000007947 */ /* 0x000fea000383ffff */
.L_x_1670:
[----:B------:R-:W-:Y:S01]  /*16ff0*/  IMAD.MOV.U32 R4, RZ, RZ, R7 ;  /* 0x000000ffff047224 */ /* 0x000fe200078e0007 */
[----:B------:R-:W-:Y:S02]  /*17000*/  MOV R6, 0x1 ;  /* 0x0000000100067802 */ /* 0x000fe40000000f00 */
[----:B------:R-:W-:Y:S02]  /*17010*/  MOV R5, 0x17030 ;  /* 0x0001703000057802 */ /* 0x000fe40000000f00 */
[----:B------:R-:W-:Y:S05]  /*17020*/  CALL.REL.NOINC `($__internal_4_$__cuda_sm70_shflsync_bfly_p) ;  /* 0x0000092000007944 */ /* 0x000fea0003c00000 */
[----:B------:R1:W5:Y:S01]  /*17030*/  LDL R4, [R1+0x74] ;  /* 0x0000740001047983 */ /* 0x0003620000100800 */
[----:B------:R-:W-:Y:S01]  /*17040*/  FADD.FTZ R7, R7, R6 ;  /* 0x0000000607077221 */ /* 0x000fe20000010000 */
[----:B------:R-:W-:Y:S02]  /*17050*/  MOV R6, 0x2 ;  /* 0x0000000200067802 */ /* 0x000fe40000000f00 */
[----:B------:R-:W-:Y:S02]  /*17060*/  MOV R5, 0x17080 ;  /* 0x0001708000057802 */ /* 0x000fe40000000f00 */
[----:B-1---5:R-:W-:Y:S05]  /*17070*/  CALL.REL.NOINC `($__internal_4_$__cuda_sm70_shflsync_bfly_p) ;  /* 0x000008d000007944 */ /* 0x022fea0003c00000 */
[----:B------:R-:W2:Y:S01]  /*17080*/  LDL.LU R4, [R1+0x74] ;  /* 0x0000740001047983 */ /* 0x000ea20000300800 */
[----:B------:R-:W-:Y:S01]  /*17090*/  MOV R5, 0x170e0 ;  /* 0x000170e000057802 */ /* 0x000fe20000000f00 */
[----:B--2---:R-:W-:Y:S01]  /*170a0*/  FADD.FTZ R10, R4, R6 ;  /* 0x00000006040a7221 */ /* 0x004fe20000010000 */
[----:B------:R-:W-:-:S04]  /*170b0*/  MOV R6, 0x1 ;  /* 0x0000000100067802 */ /* 0x000fc80000000f00 */
[----:B------:R-:W-:Y:S02]  /*170c0*/  MOV R4, R10 ;  /* 0x0000000a00047202 */ /* 0x000fe40000000f00 */
[----:B------:R-:W-:Y:S05]  /*170d0*/  CALL.REL.NOINC `($__internal_4_$__cuda_sm70_shflsync_bfly_p) ;  /* 0x0000087000007944 */ /* 0x000fea0003c00000 */
[----:B------:R-:W-:Y:S01]  /*170e0*/  FADD.FTZ R10, R10, R6 ;  /* 0x000000060a0a7221 */ /* 0x000fe20000010000 */
[----:B------:R-:W-:Y:S02]  /*170f0*/  MOV R4, R203 ;  /* 0x000000cb00047202 */ /* 0x000fe40000000f00 */
[----:B------:R-:W-:Y:S02]  /*17100*/  MOV R6, 0x2 ;  /* 0x0000000200067802 */ /* 0x000fe40000000f00 */
[----:B------:R-:W-:Y:S02]  /*17110*/  MOV R5, 0x17130 ;  /* 0x0001713000057802 */ /* 0x000fe40000000f00 */
[----:B------:R-:W-:Y:S05]  /*17120*/  CALL.REL.NOINC `($__internal_4_$__cuda_sm70_shflsync_bfly_p) ;  /* 0x0000082000007944 */ /* 0x000fea0003c00000 */
[----:B------:R-:W-:Y:S01]  /*17130*/  FADD.FTZ R11, R203, R6 ;  /* 0x00000006cb0b7221 */ /* 0x000fe20000010000 */
[----:B------:R-:W-:Y:S02]  /*17140*/  MOV R6, 0x1 ;  /* 0x0000000100067802 */ /* 0x000fe40000000f00 */
[----:B------:R-:W-:Y:S02]  /*17150*/  MOV R5, 0x17180 ;  /* 0x0001718000057802 */ /* 0x000fe40000000f00 */
[----:B------:R-:W-:-:S02]  /*17160*/  MOV R4, R11 ;  /* 0x0000000b00047202 */ /* 0x000fc40000000f00 */
[----:B------:R-:W-:Y:S05]  /*17170*/  CALL.REL.NOINC `($__internal_4_$__cuda_sm70_shflsync_bfly_p) ;  /* 0x000007d000007944 */ /* 0x000fea0003c00000 */
[----:B------:R-:W-:Y:S01]  /*17180*/  FADD.FTZ R11, R11, R6 ;  /* 0x000000060b0b7221 */ /* 0x000fe20000010000 */
[----:B------:R-:W-:-:S02]  /*17190*/  MOV R4, R202 ;  /* 0x000000ca00047202 */ /* 0x000fc40000000f00 */
[----:B------:R-:W-:Y:S02]  /*171a0*/  MOV R6, 0x2 ;  /* 0x0000000200067802 */ /* 0x000fe40000000f00 */
[----:B------:R-:W-:Y:S02]  /*171b0*/  MOV R5, 0x171d0 ;  /* 0x000171d000057802 */ /* 0x000fe40000000f00 */
[----:B------:R-:W-:Y:S05]  /*171c0*/  CALL.REL.NOINC `($__internal_4_$__cuda_sm70_shflsync_bfly_p) ;  /* 0x0000078000007944 */ /* 0x000fea0003c00000 */
[----:B------:R-:W-:Y:S01]  /*171d0*/  FADD.FTZ R202, R202, R6 ;  /* 0x00000006caca7221 */ /* 0x000fe20000010000 */
[----:B------:R-:W-:Y:S02]  /*171e0*/  MOV R6, 0x1 ;  /* 0x0000000100067802 */ /* 0x000fe40000000f00 */
[----:B------:R-:W-:Y:S02]  /*171f0*/  MOV R5, 0x17220 ;  /* 0x0001722000057802 */ /* 0x000fe40000000f00 */
[----:B------:R-:W-:Y:S02]  /*17200*/  MOV R4, R202 ;  /* 0x000000ca00047202 */ /* 0x000fe40000000f00 */
[----:B------:R-:W-:Y:S05]  /*17210*/  CALL.REL.NOINC `($__internal_4_$__cuda_sm70_shflsync_bfly_p) ;  /* 0x0000073000007944 */ /* 0x000fea0003c00000 */
[----:B------:R-:W-:Y:S05]  /*17220*/  BRA `(.L_x_1750) ;  /* 0xffff90d000007947 */ /* 0x000fea000383ffff */
.L_x_1693:
[----:B------:R-:W-:Y:S01]  /*17230*/  IMAD.MOV.U32 R7, RZ, RZ, R3 ;  /* 0x000000ffff077224 */ /* 0x000fe200078e0003 */
[----:B------:R-:W-:Y:S01]  /*17240*/  MOV R6, RZ ;  /* 0x000000ff00067202 */ /* 0x000fe20000000f00 */
[----:B------:R-:W-:Y:S01]  /*17250*/  IMAD.MOV.U32 R5, RZ, RZ, 0x181f ;  /* 0x0000181fff057424 */ /* 0x000fe200078e00ff */
[----:B------:R-:W-:-:S02]  /*17260*/  MOV R4, 0x17280 ;  /* 0x0001728000047802 */ /* 0x000fc40000000f00 */
[----:B-1----:R-:W-:Y:S05]  /*17270*/  CALL.REL.NOINC `($__internal_5_$__cuda_sm70_shflsync_idx_p) ;  /* 0x0000074000007944 */ /* 0x002fea0003c00000 */
[----:B------:R-:W-:Y:S01]  /*17280*/  MOV R11, R5 ;  /* 0x00000005000b7202 */ /* 0x000fe20000000f00 */
[----:B------:R-:W-:Y:S05]  /*17290*/  BRA `(.L_x_1751) ;  /* 0xffffb80000007947 */ /* 0x000fea000383ffff */
.L_x_1694:
[----:B------:R-:W-:Y:S01]  /*172a0*/  IMAD.MOV.U32 R7, RZ, RZ, R10 ;  /* 0x000000ffff077224 */ /* 0x000fe200078e000a */
[----:B------:R-:W-:Y:S01]  /*172b0*/  MOV R6, RZ ;  /* 0x000000ff00067202 */ /* 0x000fe20000000f00 */
[----:B------:R-:W-:Y:S01]  /*172c0*/  IMAD.MOV.U32 R5, RZ, RZ, 0x181f ;  /* 0x0000181fff057424 */ /* 0x000fe200078e00ff */
[----:B------:R-:W-:-:S02]  /*172d0*/  MOV R4, 0x172f0 ;  /* 0x000172f000047802 */ /* 0x000fc40000000f00 */
[----:B-123--:R-:W-:Y:S05]  /*172e0*/  CALL.REL.NOINC `($__internal_5_$__cuda_sm70_shflsync_idx_p) ;  /* 0x000006d000007944 */ /* 0x00efea0003c00000 */
[----:B------:R-:W-:Y:S01]  /*172f0*/  MOV R4, R5 ;  /* 0x0000000500047202 */ /* 0x000fe20000000f00 */
[----:B------:R-:W-:Y:S05]  /*17300*/  BRA `(.L_x_1752) ;  /* 0xffffb7b000007947 */ /* 0x000fea000383ffff */
.L_x_1697:
[----:B-1----:R-:W-:Y:S01]  /*17310*/  IMAD.MOV.U32 R7, RZ, RZ, R3 ;  /* 0x000000ffff077224 */ /* 0x002fe200078e0003 */
[----:B------:R-:W-:Y:S01]  /*17320*/  MOV R6, 0x1 ;  /* 0x0000000100067802 */ /* 0x000fe20000000f00 */
[----:B------:R-:W-:Y:S01]  /*17330*/  IMAD.MOV.U32 R5, RZ, RZ, 0x181f ;  /* 0x0000181fff057424 */ /* 0x000fe200078e00ff */
[----:B------:R-:W-:-:S02]  /*17340*/  MOV R4, 0x17360 ;  /* 0x0001736000047802 */ /* 0x000fc40000000f00 */
[----:B--234-:R-:W-:Y:S05]  /*17350*/  CALL.REL.NOINC `($__internal_5_$__cuda_sm70_shflsync_idx_p) ;  /* 0x0000066000007944 */ /* 0x01cfea0003c00000 */
        /* <DEDUP_REMOVED lines=8> */
.L_x_1700:
[----:B-1----:R-:W-:Y:S01]  /*173e0*/  IMAD.MOV.U32 R7, RZ, RZ, R3 ;  /* 0x000000ffff077224 */ /* 0x002fe200078e0003 */
[----:B------:R-:W-:Y:S01]  /*173f0*/  MOV R6, 0x2 ;  /* 0x0000000200067802 */ /* 0x000fe20000000f00 */
[----:B------:R-:W-:Y:S01]  /*17400*/  IMAD.MOV.U32 R5, RZ, RZ, 0x181f ;  /* 0x0000181fff057424 */ /* 0x000fe200078e00ff */
[----:B------:R-:W-:Y:S02]  /*17410*/  MOV R4, 0x17430 ;  /* 0x0001743000047802 */ /* 0x000fe40000000f00 */
[----:B--234-:R-:W-:Y:S05]  /*17420*/  CALL.REL.NOINC `($__internal_5_$__cuda_sm70_shflsync_idx_p) ;  /* 0x0000059000007944 */ /* 0x01cfea0003c00000 */
[----:B------:R-:W-:Y:S01]  /*17430*/  MOV R11, R5 ;  /* 0x00000005000b7202 */ /* 0x000fe20000000f00 */
[----:B------:R-:W-:Y:S05]  /*17440*/  BRA `(.L_x_1754) ;  /* 0xffffb8e000007947 */ /* 0x000fea000383ffff */
.L_x_1701:
[----:B-1----:R-:W-:Y:S01]  /*17450*/  IMAD.MOV.U32 R7, RZ, RZ, R10 ;  /* 0x000000ffff077224 */ /* 0x002fe200078e000a */
[----:B------:R-:W-:Y:S01]  /*17460*/  MOV R6, 0x2 ;  /* 0x0000000200067802 */ /* 0x000fe20000000f00 */
[----:B------:R-:W-:Y:S01]  /*17470*/  IMAD.MOV.U32 R5, RZ, RZ, 0x181f ;  /* 0x0000181fff057424 */ /* 0x000fe200078e00ff */
[----:B------:R-:W-:Y:S02]  /*17480*/  MOV R4, 0x174a0 ;  /* 0x000174a000047802 */ /* 0x000fe40000000f00 */
[----:B--234-:R-:W-:Y:S05]  /*17490*/  CALL.REL.NOINC `($__internal_5_$__cuda_sm70_shflsync_idx_p) ;  /* 0x0000052000007944 */ /* 0x01cfea0003c00000 */
[----:B------:R-:W-:Y:S01]  /*174a0*/  MOV R4, R5 ;  /* 0x0000000500047202 */ /* 0x000fe20000000f00 */
[----:B------:R-:W-:Y:S05]  /*174b0*/  BRA `(.L_x_1755) ;  /* 0xffffb89000007947 */ /* 0x000fea000383ffff */
.L_x_1704:
[----:B--2---:R-:W-:Y:S01]  /*174c0*/  IMAD.MOV.U32 R7, RZ, RZ, R3 ;  /* 0x000000ffff077224 */ /* 0x004fe200078e0003 */
[----:B------:R-:W-:Y:S01]  /*174d0*/  MOV R6, 0x3 ;  /* 0x0000000300067802 */ /* 0x000fe20000000f00 */
[----:B------:R-:W-:Y:S01]  /*174e0*/  IMAD.MOV.U32 R5, RZ, RZ, 0x181f ;  /* 0x0000181fff057424 */ /* 0x000fe200078e00ff */
[----:B------:R-:W-:-:S02]  /*174f0*/  MOV R4, 0x17510 ;  /* 0x0001751000047802 */ /* 0x000fc40000000f00 */
[----:B-1-34-:R-:W-:Y:S05]  /*17500*/  CALL.REL.NOINC `($__internal_5_$__cuda_sm70_shflsync_idx_p) ;  /* 0x000004b000007944 */ /* 0x01afea0003c00000 */
        /* <DEDUP_REMOVED lines=8> */
.L_x_1707:
[----:B-1----:R-:W-:Y:S01]  /*17590*/  IMAD.MOV.U32 R7, RZ, RZ, R3 ;  /* 0x000000ffff077224 */ /* 0x002fe200078e0003 */
[----:B------:R-:W-:Y:S01]  /*175a0*/  MOV R6, 0x4 ;  /* 0x0000000400067802 */ /* 0x000fe20000000f00 */
[----:B------:R-:W-:Y:S01]  /*175b0*/  IMAD.MOV.U32 R5, RZ, RZ, 0x181f ;  /* 0x0000181fff057424 */ /* 0x000fe200078e00ff */
[----:B--2---:R-:W-:Y:S02]  /*175c0*/  MOV R4, 0x175e0 ;  /* 0x000175e000047802 */ /* 0x004fe40000000f00 */
[----:B---34-:R-:W-:Y:S05]  /*175d0*/  CALL.REL.NOINC `($__internal_5_$__cuda_sm70_shflsync_idx_p) ;  /* 0x000003e000007944 */ /* 0x018fea0003c00000 */
[----:B------:R-:W-:Y:S01]  /*175e0*/  MOV R11, R5 ;  /* 0x00000005000b7202 */ /* 0x000fe20000000f00 */
[----:B------:R-:W-:Y:S05]  /*175f0*/  BRA `(.L_x_1757) ;  /* 0xffffb96000007947 */ /* 0x000fea000383ffff */
.L_x_1708:
[----:B------:R-:W-:Y:S01]  /*17600*/  IMAD.MOV.U32 R7, RZ, RZ, R10 ;  /* 0x000000ffff077224 */ /* 0x000fe200078e000a */
[----:B------:R-:W-:Y:S01]  /*17610*/  MOV R6, 0x4 ;  /* 0x0000000400067802 */ /* 0x000fe20000000f00 */
[----:B------:R-:W-:Y:S01]  /*17620*/  IMAD.MOV.U32 R5, RZ, RZ, 0x181f ;  /* 0x0000181fff057424 */ /* 0x000fe200078e00ff */
[----:B--2---:R-:W-:Y:S02]  /*17630*/  MOV R4, 0x17650 ;  /* 0x0001765000047802 */ /* 0x004fe40000000f00 */
[----:B-1-34-:R-:W-:Y:S05]  /*17640*/  CALL.REL.NOINC `($__internal_5_$__cuda_sm70_shflsync_idx_p) ;  /* 0x0000037000007944 */ /* 0x01afea0003c00000 */
[----:B------:R-:W-:Y:S01]  /*17650*/  MOV R4, R5 ;  /* 0x0000000500047202 */ /* 0x000fe20000000f00 */
[----:B------:R-:W-:Y:S05]  /*17660*/  BRA `(.L_x_1758) ;  /* 0xffffb91000007947 */ /* 0x000fea000383ffff */
.L_x_1711:
        /* <DEDUP_REMOVED lines=13> */
.L_x_1714:
[----:B-1----:R-:W-:Y:S01]  /*17740*/  IMAD.MOV.U32 R7, RZ, RZ, R3 ;  /* 0x000000ffff077224 */ /* 0x002fe200078e0003 */
[----:B------:R-:W-:Y:S01]  /*17750*/  MOV R6, 0x6 ;  /* 0x0000000600067802 */ /* 0x000fe20000000f00 */
[----:B------:R-:W-:Y:S01]  /*17760*/  IMAD.MOV.U32 R5, RZ, RZ, 0x181f ;  /* 0x0000181fff057424 */ /* 0x000fe200078e00ff */
[----:B------:R-:W-:Y:S02]  /*17770*/  MOV R4, 0x17790 ;  /* 0x0001779000047802 */ /* 0x000fe40000000f00 */
[----:B--234-:R-:W-:Y:S05]  /*17780*/  CALL.REL.NOINC `($__internal_5_$__cuda_sm70_shflsync_idx_p) ;  /* 0x0000023000007944 */ /* 0x01cfea0003c00000 */
[----:B------:R-:W-:Y:S01]  /*17790*/  MOV R11, R5 ;  /* 0x00000005000b7202 */ /* 0x000fe20000000f00 */
[----:B------:R-:W-:Y:S05]  /*177a0*/  BRA `(.L_x_1760) ;  /* 0xffffb9e000007947 */ /* 0x000fea000383ffff */
.L_x_1715:
[----:B-1----:R-:W-:Y:S01]  /*177b0*/  IMAD.MOV.U32 R7, RZ, RZ, R10 ;  /* 0x000000ffff077224 */ /* 0x002fe200078e000a */
[----:B------:R-:W-:Y:S01]  /*177c0*/  MOV R6, 0x6 ;  /* 0x0000000600067802 */ /* 0x000fe20000000f00 */
[----:B------:R-:W-:Y:S01]  /*177d0*/  IMAD.MOV.U32 R5, RZ, RZ, 0x181f ;  /* 0x0000181fff057424 */ /* 0x000fe200078e00ff */
[----:B------:R-:W-:Y:S02]  /*177e0*/  MOV R4, 0x17800 ;  /* 0x0001780000047802 */ /* 0x000fe40000000f00 */
[----:B--234-:R-:W-:Y:S05]  /*177f0*/  CALL.REL.NOINC `($__internal_5_$__cuda_sm70_shflsync_idx_p) ;  /* 0x000001c000007944 */ /* 0x01cfea0003c00000 */
[----:B------:R-:W-:Y:S01]  /*17800*/  MOV R4, R5 ;  /* 0x0000000500047202 */ /* 0x000fe20000000f00 */
[----:B------:R-:W-:Y:S05]  /*17810*/  BRA `(.L_x_1761) ;  /* 0xffffb99000007947 */ /* 0x000fea000383ffff */
.L_x_1718:
        /* <DEDUP_REMOVED lines=13> */
.L_x_1720:
[----:B-1----:R-:W-:Y:S01]  /*178f0*/  IMAD.MOV.U32 R7, RZ, RZ, R2 ;  /* 0x000000ffff077224 */ /* 0x002fe200078e0002 */
[----:B------:R-:W-:Y:S01]  /*17900*/  MOV R6, RZ ;  /* 0x000000ff00067202 */ /* 0x000fe20000000f00 */
[----:B------:R-:W-:Y:S01]  /*17910*/  IMAD.MOV.U32 R5, RZ, RZ, 0x1f ;  /* 0x0000001fff057424 */ /* 0x000fe200078e00ff */
[----:B------:R-:W-:Y:S02]  /*17920*/  MOV R4, 0x17940 ;  /* 0x0001794000047802 */ /* 0x000fe40000000f00 */
[----:B--23-5:R-:W-:Y:S05]  /*17930*/  CALL.REL.NOINC `($__internal_5_$__cuda_sm70_shflsync_idx_p) ;  /* 0x0000008000007944 */ /* 0x02cfea0003c00000 */
[----:B------:R-:W-:Y:S05]  /*17940*/  BRA `(.L_x_1763) ;  /* 0xffffbae000007947 */ /* 0x000fea000383ffff */
        .weak           $__internal_4_$__cuda_sm70_shflsync_bfly_p
        .type           $__internal_4_$__cuda_sm70_shflsync_bfly_p,@function
        .size           $__internal_4_$__cuda_sm70_shflsync_bfly_p,($__internal_5_$__cuda_sm70_shflsync_idx_p - $__internal_4_$__cuda_sm70_shflsync_bfly_p)
$__internal_4_$__cuda_sm70_shflsync_bfly_p:
[----:B------:R-:W-:Y:S02]  /*17950*/  IMAD.MOV.U32 R9, RZ, RZ, -0x1 ;  /* 0xffffffffff097424 */ /* 0x000fe400078e00ff */
[----:B------:R-:W-:Y:S02]  /*17960*/  IMAD.MOV.U32 R8, RZ, RZ, 0x1f ;  /* 0x0000001fff087424 */ /* 0x000fe400078e00ff */
[----:B------:R-:W-:Y:S04]  /*17970*/  WARPSYNC R9 ;  /* 0x0000000900007348 */ /* 0x000fe80003800000 */
[----:B------:R1:W2:Y:S02]  /*17980*/  SHFL.BFLY PT, R6, R4, R6, R8 ;  /* 0x0c00000604067389 */ /* 0x0002a400000e0008 */
[----:B-1----:R-:W-:-:S02]  /*17990*/  MOV R8, R5 ;  /* 0x0000000500087202 */ /* 0x002fc40000000f00 */
[----:B------:R-:W-:-:S04]  /*179a0*/  MOV R9, 0x0 ;  /* 0x0000000000097802 */ /* 0x000fc80000000f00 */
[----:B--2---:R-:W-:Y:S05]  /*179b0*/  RET.REL.NODEC R8 `(_ZN7cutlass13device_kernelIN5flash19enable_sm80_to_sm89INS1_16FlashAttnFwdSm80INS1_25CollectiveMainloopFwdSm80ILi4ELi1ELb0EN4cute5tupleIJNS5_1CILi128EEENS7_ILi64EEES8_EEELi128ENS_6half_tEfNS_4arch4Sm80ELb1ELb0ELb1ELb0ELb1ELb0ELb1ELb0EEENS1_21CollectiveEpilogueFwdINS6_IJS8_S8_S9_EEENS6_IJNS7_ILi1EEESH_SH_EEESB_SD_Li128ELb0ELb1ELb0ELb0EEENS1_30DynamicPersistentTileSchedulerILi128ELi128ELb0ELb1ELb0EEEEEEEEEvNT_6ParamsE) ;  /* 0xfffe864008007950 */ /* 0x004fea0003c3ffff */
        .weak           $__internal_5_$__cuda_sm70_shflsync_idx_p
        .type           $__internal_5_$__cuda_sm70_shflsync_idx_p,@function
        .size           $__internal_5_$__cuda_sm70_shflsync_idx_p,(.L_x_4350 - $__internal_5_$__cuda_sm70_shflsync_idx_p)
$__internal_5_$__cuda_sm70_shflsync_idx_p:
[----:B------:R-:W-:Y:S02]  /*179c0*/  MOV R8, 0xffffffff ;  /* 0xffffffff00087802 */ /* 0x000fe40000000f00 */
[----:B------:R-:W-:Y:S02]  /*179d0*/  MOV R9, 0x0 ;  /* 0x0000000000097802 */ /* 0x000fe40000000f00 */
[----:B------:R-:W-:Y:S04]  /*179e0*/  WARPSYNC R8 ;  /* 0x0000000800007348 */ /* 0x000fe80003800000 */
[----:B------:R1:W2:Y:S02]  /*179f0*/  SHFL.IDX PT, R5, R7, R6, R5 ;  /* 0x0000000607057389 */ /* 0x0002a400000e0005 */
[----:B-1----:R-:W-:-:S04]  /*17a00*/  MOV R8, R4 ;  /* 0x0000000400087202 */ /* 0x002fc80000000f00 */
[----:B--2---:R-:W-:Y:S05]  /*17a10*/  RET.REL.NODEC R8 `(_ZN7cutlass13device_kernelIN5flash19enable_sm80_to_sm89INS1_16FlashAttnFwdSm80INS1_25CollectiveMainloopFwdSm80ILi4ELi1ELb0EN4cute5tupleIJNS5_1CILi128EEENS7_ILi64EEES8_EEELi128ENS_6half_tEfNS_4arch4Sm80ELb1ELb0ELb1ELb0ELb1ELb0ELb1ELb0EEENS1_21CollectiveEpilogueFwdINS6_IJS8_S8_S9_EEENS6_IJNS7_ILi1EEESH_SH_EEESB_SD_Li128ELb0ELb1ELb0ELb0EEENS1_30DynamicPersistentTileSchedulerILi128ELi128ELb0ELb1ELb0EEEEEEEEEvNT_6ParamsE) ;  /* 0xfffe85e008007950 */ /* 0x004fea0003c3ffff */
.L_x_1764:
        /* <DEDUP_REMOVED lines=14> */
.L_x_4350:


//--------------------- .text._ZN7cutlass13device_kernelIN5flash19enable_sm80_to_sm89INS1_16FlashAttnFwdSm80INS1_25CollectiveMainloopFwdSm80ILi4ELi1ELb0EN4cute5tupleIJNS5_1CILi128EEENS7_ILi64EEES8_EEELi128ENS_6half_tEfNS_4arch4Sm80ELb1ELb0ELb1ELb1ELb1ELb0ELb1ELb0EEENS1_21CollectiveEpilogueFwdINS6_IJS8_S8_S9_EEENS6_IJNS7_ILi1EEESH_SH_EEESB_SD_Li128ELb1ELb1ELb0ELb0EEENS1_19SingleTileSchedulerILb1ELb0ELb1ELi128EEEEEEEEEvNT_6ParamsE --------------------------
	.section	.text._ZN7cutlass13device_kernelIN5flash19enable_sm80_to_sm89INS1_16FlashAttnFwdSm80INS1_25CollectiveMainloopFwdSm80ILi4ELi1ELb0EN4cute5tupleIJNS5_1CILi128EEENS7_ILi64EEES8_EEELi128ENS_6half_tEfNS_4arch4Sm80ELb1ELb0ELb1ELb1ELb1ELb0ELb1ELb0EEENS1_21CollectiveEpilogueFwdINS6_IJS8_S8_S9_EEENS6_IJNS7_ILi1EEESH_SH_EEESB_SD_Li128ELb1ELb1ELb0ELb0EEENS1_19SingleTileSchedulerILb1ELb0ELb1ELi128EEEEEEEEEvNT_6ParamsE,"ax",@progbits
	.sectioninfo	@"SHI_REGISTERS=255"
	.align	128
.text._ZN7cutlass13device_kernelIN5flash19enable_sm80_to_sm89INS1_16FlashAttnFwdSm80INS1_25CollectiveMainloopFwdSm80ILi4ELi1ELb0EN4cute5tupleIJNS5_1CILi128EEENS7_ILi64EEES8_EEELi128ENS_6half_tEfNS_4arch4Sm80ELb1ELb0ELb1ELb1ELb1ELb0ELb1ELb0EEENS1_21CollectiveEpilogueFwdINS6_IJS8_S8_S9_EEENS6_IJNS7_ILi1EEESH_SH_EEESB_SD_Li128ELb1ELb1ELb0ELb0EEENS1_19SingleTileSchedulerILb1ELb0ELb1ELi128EEEEEEEEEvNT_6ParamsE:
        .type           _ZN7cutlass13device_kernelIN5flash19enable_sm80_to_sm89INS1_16FlashAttnFwdSm80INS1_25CollectiveMainloopFwdSm80ILi4ELi1ELb0EN4cute5tupleIJNS5_1CILi128EEENS7_ILi64EEES8_EEELi128ENS_6half_tEfNS_4arch4Sm80ELb1ELb0ELb1ELb1ELb1ELb0ELb1ELb0EEENS1_21CollectiveEpilogueFwdINS6_IJS8_S8_S9_EEENS6_IJNS7_ILi1EEESH_SH_EEESB_SD_Li128ELb1ELb1ELb0ELb0EEENS1_19SingleTileSchedulerILb1ELb0ELb1ELi128EEEEEEEEEvNT_6ParamsE,@function
        .size           _ZN7cutlass13device_kernelIN5flash19enable_sm80_to_sm89INS1_16FlashAttnFwdSm80INS1_25CollectiveMainloopFwdSm80ILi4ELi1ELb0EN4cute5tupleIJNS5_1CILi128EEENS7_ILi64EEES8_EEELi128ENS_6half_tEfNS_4arch4Sm80ELb1ELb0ELb1ELb1ELb1ELb0ELb1ELb0EEENS1_21CollectiveEpilogueFwdINS6_IJS8_S8_S9_EEENS6_IJNS7_ILi1EEESH_SH_EEESB_SD_Li128ELb1ELb1ELb0ELb0EEENS1_19SingleTileSchedulerILb1ELb0ELb1ELi128EEEEEEEEEvNT_6ParamsE,(.L_x_4353 - _ZN7cutlass13device_kernelIN5flash19enable_sm80_to_sm89INS1_16FlashAttnFwdSm80INS1_25CollectiveMainloopFwdSm80ILi4ELi1ELb0EN4cute5tupleIJNS5_1CILi128EEENS7_ILi64EEES8_EEELi128ENS_6half_tEfNS_4arch4Sm80ELb1ELb0ELb1ELb1ELb1ELb0ELb1ELb0EEENS1_21CollectiveEpilogueFwdINS6_IJS8_S8_S9_EEENS6_IJNS7_ILi1EEESH_SH_EEESB_SD_Li128ELb1ELb1ELb0ELb0EEENS1_19SingleTileSchedulerILb1ELb0ELb1ELi128EEEEEEEEEvNT_6ParamsE)
        .other          _ZN7cutlass13device_kernelIN5flash19enable_sm80_to_sm89INS1_16FlashAttnFwdSm80INS1_25CollectiveMainloopFwdSm80ILi4ELi1ELb0EN4cute5tupleIJNS5_1CILi128EEENS7_ILi64EEES8_EEELi128ENS_6half_tEfNS_4arch4Sm80ELb1ELb0ELb1ELb1ELb1ELb0ELb1ELb0EEENS1_21CollectiveEpilogueFwdINS6_IJS8_S8_S9_EEENS6_IJNS7_ILi1EEESH_SH_EEESB_SD_Li128ELb1ELb1ELb0ELb0EEENS1_19SingleTileSchedulerILb1ELb0ELb1ELi128EEEEEEEEEvNT_6ParamsE,@"STO_CUDA_ENTRY STV_DEFAULT"
_ZN7cutlass13device_kernelIN5flash19enable_sm80_to_sm89INS1_16FlashAttnFwdSm80INS1_25CollectiveMainloopFwdSm80ILi4ELi1ELb0EN4cute5tupleIJNS5_1CILi128EEENS7_ILi64EEES8_EEELi128ENS_6half_tEfNS_4arch4Sm80ELb1ELb0ELb1ELb1ELb1ELb0ELb1ELb0EEENS1_21CollectiveEpilogueFwdINS6_IJS8_S8_S9_EEENS6_IJNS7_ILi1EEESH_SH_EEESB_SD_Li128ELb1ELb1ELb0ELb0EEENS1_19SingleTileSchedulerILb1ELb0ELb1ELi128EEEEEEEEEvNT_6ParamsE:
        /* <DEDUP_REMOVED lines=21> */
.L_x_1766:
        /* <DEDUP_REMOVED lines=13> */
.L_x_1768:
[----:B------:R-:W-:Y:S02]  /*0220*/  ULDC UR5, c[0x0][0x54c] ;  /* 0x0001530000057ab9 */ /* 0x000fe40000000800 */
.L_x_1767:
[----:B------:R-:W-:Y:S02]  /*0230*/  ULDC UR4, c[0x0][0x548] ;  /* 0x0001520000047ab9 */ /* 0x000fe40000000800 */
[----:B------:R-:W-:-:S02]  /*0240*/  USHF.L.U32 UR10, UR10, 0x7, URZ ;  /* 0x000000070a0a7899 */ /* 0x000fc4000800063f */
[----:B------:R-:W-:-:S04]  /*0250*/  UIMAD UR4, UR5, UR4, URZ ;  /* 0x00000004050472a4 */ /* 0x000fc8000f8e023f */
[----:B------:R-:W-:-:S04]  /*0260*/  UISETP.GE.AND UP0, UPT, UR10, UR4, UPT ;  /* 0x000000040a00728c */ /* 0x000fc8000bf06270 */
[----:B------:R-:W-:Y:S01]  /*0270*/  USEL UR13, UR13, 0xffffffff, !UP0 ;  /* 0xffffffff0d0d7887 */ /* 0x000fe2000c000000 */
[----:B------:R-:W-:Y:S05]  /*0280*/  BRA `(.L_x_1769) ;  /* 0x000001b000007947 */ /* 0x000fea0003800000 */
.L_x_1765:
        /* <DEDUP_REMOVED lines=8> */
.L_x_1770:
        /* <DEDUP_REMOVED lines=13> */
.L_x_1772:
[----:B------:R-:W-:Y:S02]  /*03e0*/  ULDC UR5, c[0x0][0x54c] ;  /* 0x0001530000057ab9 */ /* 0x000fe40000000800 */
.L_x_1771:
[----:B------:R-:W-:Y:S02]  /*03f0*/  ULDC UR4, c[0x0][0x548] ;  /* 0x0001520000047ab9 */ /* 0x000fe40000000800 */
[----:B------:R-:W-:-:S02]  /*0400*/  USHF.L.U32 UR10, UR10, 0x7, URZ ;  /* 0x000000070a0a7899 */ /* 0x000fc4000800063f */
[----:B------:R-:W-:-:S04]  /*0410*/  UIMAD UR4, UR5, UR4, URZ ;  /* 0x00000004050472a4 */ /* 0x000fc8000f8e023f */
[----:B------:R-:W-:-:S04]  /*0420*/  UISETP.GE.AND UP0, UPT, UR10, UR4, UPT ;  /* 0x000000040a00728c */ /* 0x000fc8000bf06270 */
[----:B------:R-:W-:-:S06]  /*0430*/  USEL UR13, UR13, 0xffffffff, !UP0 ;  /* 0xffffffff0d0d7887 */ /* 0x000fcc000c000000 */
.L_x_1769:
        /* <DEDUP_REMOVED lines=47> */
.L_x_1773:
        /* <DEDUP_REMOVED lines=10> */
.L_x_1774:
        /* <DEDUP_REMOVED lines=12> */
.L_x_1775:
[----:B------:R-:W-:Y:S01]  /*0890*/  ULDC UR4, c[0x0][0x2c4] ;  /* 0x0000b10000047ab9 */ /* 0x000fe20000000800 */
[----:B------:R-:W-:Y:S01]  /*08a0*/  PLOP3.LUT P4, PT, PT, PT, PT, 0x80, 0x0 ;  /* 0x000000000000781c */ /* 0x000fe20003f8f070 */
[----:B------:R-:W-:Y:S01]  /*08b0*/  UISETP.NE.AND UP1, UPT, UR4, 0x1, UPT ;  /* 0x000000010400788c */ /* 0x000fe2000bf25270 */
[----:B------:R-:W-:Y:S01]  /*08c0*/  CS2R R14, SRZ ;  /* 0x00000000000e7805 */ /* 0x000fe2000001ff00 */
[----:B------:R-:W-:Y:S01]  /*08d0*/  UIADD3 UR7, -UR11, UR7, URZ ;  /* 0x000000070b077290 */ /* 0x000fe2000fffe13f */
[----:B------:R-:W-:Y:S01]  /*08e0*/  IMAD.MOV.U32 R126, RZ, RZ, RZ ;  /* 0x000000ffff7e7224 */ /* 0x000fe200078e00ff */
[----:B------:R-:W-:Y:S01]  /*08f0*/  ULDC.64 UR4, c[0x0][0x2c8] ;  /* 0x0000b20000047ab9 */ /* 0x000fe20000000a00 */
[----:B------:R-:W-:Y:S01]  /*0900*/  IMAD.MOV.U32 R124, RZ, RZ, RZ ;  /* 0x000000ffff7c7224 */ /* 0x000fe200078e00ff */
[----:B---3--:R-:W-:Y:S01]  /*0910*/  UIADD3 UR6, UR7, 0x40, -UR12 ;  /* 0x0000004007067890 */ /* 0x008fe2000fffe80c */
[----:B------:R-:W-:Y:S01]  /*0920*/  CS2R R130, SRZ ;  /* 0x0000000000827805 */ /* 0x000fe2000001ff00 */
[----:B------:R-:W-:Y:S01]  /*0930*/  CS2R R128, SRZ ;  /* 0x0000000000807805 */ /* 0x000fe2000001ff00 */
[----:B------:R-:W-:Y:S01]  /*0940*/  CS2R R16, SRZ ;  /* 0x0000000000107805 */ /* 0x000fe2000001ff00 */
[----:B------:R-:W-:Y:S01]  /*0950*/  MOV R122, RZ ;  /* 0x000000ff007a7202 */ /* 0x000fe20000000f00 */
[----:B------:R-:W-:Y:S01]  /*0960*/  @UP1 UIADD3 UR18, UR10, 0x7f, URZ ;  /* 0x0000007f0a121890 */ /* 0x000fe2000fffe03f */
[----:B------:R-:W-:Y:S01]  /*0970*/  IMAD.MOV.U32 R11, RZ, RZ, RZ ;  /* 0x000000ffff0b7224 */ /* 0x000fe200078e00ff */
[----:B------:R-:W-:Y:S01]  /*0980*/  MOV R120, RZ ;  /* 0x000000ff00787202 */ /* 0x000fe20000000f00 */
[----:B------:R-:W-:Y:S01]  /*0990*/  CS2R R12, SRZ ;  /* 0x00000000000c7805 */ /* 0x000fe2000001ff00 */
[----:B------:R-:W-:Y:S01]  /*09a0*/  UIMAD.WIDE.U32 UR18, UR18, UR4, URZ ;  /* 0x00000004121272a5 */ /* 0x000fe2000f8e003f */
[----:B------:R-:W-:Y:S01]  /*09b0*/  IMAD.MOV.U32 R118, RZ, RZ, RZ ;  /* 0x000000ffff767224 */ /* 0x000fe200078e00ff */
[----:B------:R-:W-:Y:S01]  /*09c0*/  UIADD3 UR4, UR10, 0x7f, URZ ;  /* 0x0000007f0a047890 */ /* 0x000fe2000fffe03f */
[----:B------:R-:W-:Y:S01]  /*09d0*/  MOV R116, RZ ;  /* 0x000000ff00747202 */ /* 0x000fe20000000f00 */
[----:B------:R-:W-:Y:S01]  /*09e0*/  @UP1 USHF.R.U32.HI UR4, URZ, UR5, UR19 ;  /* 0x000000053f041299 */ /* 0x000fe20008011613 */
[----:B------:R-:W-:Y:S01]  /*09f0*/  IMAD.MOV.U32 R110, RZ, RZ, RZ ;  /* 0x000000ffff6e7224 */ /* 0x000fe200078e00ff */
[----:B------:R-:W-:Y:S01]  /*0a00*/  UIADD3 UR5, UR7, 0x3f, URZ ;  /* 0x0000003f07057890 */ /* 0x000fe2000fffe03f */
[----:B------:R-:W-:Y:S01]  /*0a10*/  CS2R R18, SRZ ;  /* 0x0000000000127805 */ /* 0x000fe2000001ff00 */
[----:B------:R-:W-:Y:S01]  /*0a20*/  UIADD3 UR6, UR6, UR4, URZ ;  /* 0x0000000406067290 */ /* 0x000fe2000fffe03f */
[----:B------:R-:W-:Y:S01]  /*0a30*/  MOV R108, RZ ;  /* 0x000000ff006c7202 */ /* 0x000fe20000000f00 */
[----:B------:R-:W-:Y:S01]  /*0a40*/  USHF.R.S32.HI UR18, URZ, 0x1f, UR5 ;  /* 0x0000001f3f127899 */ /* 0x000fe20008011405 */
[----:B------:R-:W-:Y:S01]  /*0a50*/  IMAD.MOV.U32 R114, RZ, RZ, RZ ;  /* 0x000000ffff727224 */ /* 0x000fe200078e00ff */
[----:B------:R-:W-:Y:S01]  /*0a60*/  USHF.R.S32.HI UR4, URZ, 0x1f, UR6 ;  /* 0x0000001f3f047899 */ /* 0x000fe20008011406 */
[----:B------:R-:W-:Y:S01]  /*0a70*/  CS2R R20, SRZ ;  /* 0x0000000000147805 */ /* 0x000fe2000001ff00 */
[----:B------:R-:W-:Y:S01]  /*0a80*/  ULEA.HI UR18, UR18, UR5, URZ, 0x6 ;  /* 0x0000000512127291 */ /* 0x000fe2000f8f303f */
[----:B------:R-:W-:Y:S01]  /*0a90*/  MOV R112, RZ ;  /* 0x000000ff00707202 */ /* 0x000fe20000000f00 */
[----:B------:R-:W-:Y:S01]  /*0aa0*/  ULEA.HI UR4, UR4, UR6, URZ, 0x6 ;  /* 0x0000000604047291 */ /* 0x000fe2000f8f303f */
[----:B------:R-:W-:Y:S01]  /*0ab0*/  IMAD.MOV.U32 R106, RZ, RZ, RZ ;  /* 0x000000ffff6a7224 */ /* 0x000fe200078e00ff */
[----:B------:R-:W-:Y:S01]  /*0ac0*/  USHF.R.S32.HI UR18, URZ, 0x6, UR18 ;  /* 0x000000063f127899 */ /* 0x000fe20008011412 */
[----:B------:R-:W-:Y:S01]  /*0ad0*/  CS2R R22, SRZ ;  /* 0x0000000000167805 */ /* 0x000fe2000001ff00 */
[----:B------:R-:W-:Y:S01]  /*0ae0*/  USHF.R.S32.HI UR4, URZ, 0x6, UR4 ;  /* 0x000000063f047899 */ /* 0x000fe20008011404 */
[----:B------:R-:W-:Y:S01]  /*0af0*/  MOV R104, RZ ;  /* 0x000000ff00687202 */ /* 0x000fe20000000f00 */
[----:B------:R-:W-:Y:S01]  /*0b00*/  IMAD.MOV.U32 R102, RZ, RZ, RZ ;  /* 0x000000ffff667224 */ /* 0x000fe200078e00ff */
[----:B------:R-:W-:Y:S01]  /*0b10*/  CS2R R24, SRZ ;  /* 0x0000000000187805 */ /* 0x000fe2000001ff00 */
[----:B------:R-:W-:Y:S01]  /*0b20*/  UISETP.LT.AND UP0, UPT, UR18, UR4, UPT ;  /* 0x000000041200728c */ /* 0x000fe2000bf01270 */
[----:B------:R-:W-:Y:S01]  /*0b30*/  MOV R100, RZ ;  /* 0x000000ff00647202 */ /* 0x000fe20000000f00 */
[----:B------:R-:W-:Y:S01]  /*0b40*/  IMAD.MOV.U32 R94, RZ, RZ, RZ ;  /* 0x000000ffff5e7224 */ /* 0x000fe200078e00ff */
[----:B------:R-:W-:Y:S01]  /*0b50*/  CS2R R26, SRZ ;  /* 0x00000000001a7805 */ /* 0x000fe2000001ff00 */
[----:B------:R-:W-:Y:S01]  /*0b60*/  USEL UR6, UR18, UR4, UP0 ;  /* 0x0000000412067287 */ /* 0x000fe20008000000 */
[----:B------:R-:W-:Y:S01]  /*0b70*/  MOV R92, RZ ;  /* 0x000000ff005c7202 */ /* 0x000fe20000000f00 */
[----:B------:R-:W-:Y:S01]  /*0b80*/  IMAD.MOV.U32 R98, RZ, RZ, RZ ;  /* 0x000000ffff627224 */ /* 0x000fe200078e00ff */
[----:B------:R-:W-:Y:S01]  /*0b90*/  MOV R28, RZ ;  /* 0x000000ff001c7202 */ /* 0x000fe20000000f00 */
[----:B------:R-:W-:Y:S01]  /*0ba0*/  UISETP.GE.AND UP0, UPT, UR6, 0x1, UPT ;  /* 0x000000010600788c */ /* 0x000fe2000bf06270 */
[----:B------:R-:W-:Y:S01]  /*0bb0*/  IMAD.MOV.U32 R96, RZ, RZ, RZ ;  /* 0x000000ffff607224 */ /* 0x000fe200078e00ff */
[----:B------:R-:W-:Y:S01]  /*0bc0*/  CS2R R90, SRZ ;  /* 0x00000000005a7805 */ /* 0x000fe2000001ff00 */
[----:B------:R-:W-:Y:S01]  /*0bd0*/  CS2R R30, SRZ ;  /* 0x00000000001e7805 */ /* 0x000fe2000001ff00 */
[----:B------:R-:W-:Y:S01]  /*0be0*/  MOV R88, RZ ;  /* 0x000000ff00587202 */ /* 0x000fe20000000f00 */
        /* <DEDUP_REMOVED lines=79> */
[----:B------:R-:W-:Y:S01]  /*10e0*/  BSSY B0, `(.L_x_1777) ;  /* 0x0000054000007945 */ /* 0x000fe20003800000 */
[----:B------:R-:W-:-:S02]  /*10f0*/  ULDC.64 UR4, c[0x0][0x1b8] ;  /* 0x00006e0000047ab9 */ /* 0x000fc40000000a00 */
[----:B------:R-:W-:Y:S02]  /*1100*/  UIADD3 UR19, UR19, UR17, URZ ;  /* 0x0000001113137290 */ /* 0x000fe4000fffe03f */
[----:B------:R-:W-:Y:S02]  /*1110*/  USHF.R.S32.HI UR17, URZ, 0x1f, UR13 ;  /* 0x0000001f3f117899 */ /* 0x000fe4000801140d */
[----:B------:R-:W-:Y:S02]  /*1120*/  UIMAD UR16, UR8, UR4, URZ ;  /* 0x00000004081072a4 */ /* 0x000fe4000f8e023f */
[----:B------:R-:W-:Y:S02]  /*1130*/  USEL UR17, UR17, URZ, !UP2 ;  /* 0x0000003f11117287 */ /* 0x000fe4000d000000 */
[----:B------:R-:W-:Y:S02]  /*1140*/  UIMAD UR16, UR9, UR5, UR16 ;  /* 0x00000005091072a4 */ /* 0x000fe4000f8e0210 */
[----:B------:R-:W-:-:S02]  /*1150*/  UIMAD.WIDE.U32 UR20, UR9, UR4, UR18 ;  /* 0x00000004091472a5 */ /* 0x000fc4000f8e0012 */
[----:B------:R-:W-:Y:S02]  /*1160*/  USEL UR18, UR13, URZ, !UP2 ;  /* 0x0000003f0d127287 */ /* 0x000fe4000d000000 */
[----:B------:R-:W-:Y:S01]  /*1170*/  ULDC.64 UR4, c[0x0][0x1c0] ;  /* 0x0000700000047ab9 */ /* 0x000fe20000000a00 */
[----:B-1----:R-:W-:Y:S01]  /*1180*/  LEA.HI R2, R160, R165, RZ, 0x3 ;  /* 0x000000a5a0027211 */ /* 0x002fe200078f18ff */
[----:B------:R-:W-:Y:S02]  /*1190*/  UIMAD UR17, UR17, UR4, URZ ;  /* 0x00000004111172a4 */ /* 0x000fe4000f8e023f */
[----:B------:R-:W-:Y:S01]  /*11a0*/  UIADD3 UR21, UR21, UR16, URZ ;  /* 0x0000001015157290 */ /* 0x000fe2000fffe03f */
[----:B------:R-:W-:Y:S01]  /*11b0*/  LOP3.LUT R0, R2, 0xfffffff8, RZ, 0xc0, !PT ;  /* 0xfffffff802007812 */ /* 0x000fe200078ec0ff */
[----:B------:R-:W-:Y:S01]  /*11c0*/  UIMAD UR5, UR18, UR5, UR17 ;  /* 0x00000005120572a4 */ /* 0x000fe2000f8e0211 */
[----:B------:R-:W-:Y:S01]  /*11d0*/  SHF.R.S32.HI R19, RZ, 0x3, R2 ;  /* 0x00000003ff137819 */ /* 0x000fe20000011402 */
[----:B------:R-:W-:-:S02]  /*11e0*/  UIMAD.WIDE.U32 UR18, UR18, UR4, UR20 ;  /* 0x00000004121272a5 */ /* 0x000fc4000f8e0014 */
[----:B------:R-:W-:Y:S01]  /*11f0*/  IMAD.IADD R49, R165, 0x1, -R0 ;  /* 0x00000001a5317824 */ /* 0x000fe200078e0a00 */
[----:B------:R-:W-:Y:S02]  /*1200*/  ULDC UR16, c[0x0][0x2c4] ;  /* 0x0000b10000107ab9 */ /* 0x000fe40000000800 */
[----:B------:R-:W-:Y:S01]  /*1210*/  UIADD3 UR5, UR19, UR5, URZ ;  /* 0x0000000513057290 */ /* 0x000fe2000fffe03f */
[C---:B------:R-:W-:Y:S01]  /*1220*/  IMAD R167, R49.reuse, 0x10, R19 ;  /* 0x0000001031a77824 */ /* 0x040fe200078e0213 */
[----:B------:R-:W-:Y:S01]  /*1230*/  UIMAD UR16, UR12, UR16, URZ ;  /* 0x000000100c1072a4 */ /* 0x000fe2000f8e023f */
[----:B------:R-:W-:Y:S02]  /*1240*/  IMAD.U32 R3, RZ, RZ, UR19 ;  /* 0x00000013ff037e24 */ /* 0x000fe4000f8e00ff */
[----:B------:R-:W-:Y:S01]  /*1250*/  IMAD.SHL.U32 R164, R49, 0x8, RZ ;  /* 0x0000000831a47824 */ /* 0x000fe200078e00ff */
[----:B------:R-:W-:Y:S01]  /*1260*/  IADD3 R4, R167, UR10, RZ ;  /* 0x0000000aa7047c10 */ /* 0x000fe2000fffe0ff */
[----:B------:R-:W-:Y:S01]  /*1270*/  IMAD.U32 R3, RZ, RZ, UR5 ;  /* 0x00000005ff037e24 */ /* 0x000fe2000f8e00ff */
[----:B------:R1:W-:Y:S02]  /*1280*/  STL [R1+0x68], R167 ;  /* 0x000068a701007387 */ /* 0x0003e40000100800 */
[----:B------:R-:W-:Y:S01]  /*1290*/  IADD3 R24, R164, 0x40, RZ ;  /* 0x00000040a4187810 */ /* 0x000fe20007ffe0ff */
[----:B------:R-:W-:Y:S01]  /*12a0*/  @P1 IMAD.HI.U32 R2, R4, c[0x0][0x2c8], RZ ;  /* 0x0000b20004021a27 */ /* 0x000fe200078e00ff */
[----:B------:R1:W-:Y:S01]  /*12b0*/  STL [R1+0x60], R164 ;  /* 0x000060a401007387 */ /* 0x0003e20000100800 */
[----:B------:R-:W-:-:S02]  /*12c0*/  ISETP.GE.AND P3, PT, R164, c[0x0][0x198], PT ;  /* 0x00006600a4007a0c */ /* 0x000fc40003f66270 */
[----:B------:R-:W-:Y:S01]  /*12d0*/  IMAD.MOV.U32 R0, RZ, RZ, R4 ;  /* 0x000000ffff007224 */ /* 0x000fe200078e0004 */
[----:B------:R-:W-:Y:S01]  /*12e0*/  @P0 SHF.R.U32.HI R0, RZ, c[0x0][0x2cc], R2 ;  /* 0x0000b300ff000a19 */ /* 0x000fe20000011602 */
[----:B------:R-:W-:-:S03]  /*12f0*/  IMAD.U32 R2, RZ, RZ, UR18 ;  /* 0x00000012ff027e24 */ /* 0x000fc6000f8e00ff */
        /* <DEDUP_REMOVED lines=8> */
[----:B------:R-:W-:Y:S01]  /*1380*/  IMAD R0, R5, c[0x0][0x1a8], RZ ;  /* 0x00006a0005007a24 */ /* 0x000fe200078e02ff */
[----:B------:R-:W-:Y:S01]  /*1390*/  IADD3 R5, R19, UR10, RZ ;  /* 0x0000000a13057c10 */ /* 0x000fe2000fffe0ff */
[----:B------:R-:W-:-:S03]  /*13a0*/  IMAD.WIDE.U32 R2, R4, c[0x0][0x1a8], R2 ;  /* 0x00006a0004027a25 */ /* 0x000fc600078e0002 */
[----:B------:R-:W-:Y:S01]  /*13b0*/  ISETP.GE.AND P4, PT, R5, UR16, PT ;  /* 0x0000001005007c0c */ /* 0x000fe2000bf86270 */
[----:B------:R-:W-:Y:S01]  /*13c0*/  IMAD R0, R4, c[0x0][0x1ac], R0 ;  /* 0x00006b0004007a24 */ /* 0x000fe200078e0200 */
[----:B------:R-:W-:Y:S01]  /*13d0*/  LEA R12, P0, R2, c[0x0][0x160], 0x1 ;  /* 0x00005800020c7a11 */ /* 0x000fe200078008ff */
[----:B------:R-:W-:Y:S02]  /*13e0*/  IMAD.SHL.U32 R4, R19, 0x40, RZ ;  /* 0x0000004013047824 */ /* 0x000fe400078e00ff */
[----:B------:R-:W-:Y:S01]  /*13f0*/  IMAD.IADD R0, R3, 0x1, R0 ;  /* 0x0000000103007824 */ /* 0x000fe200078e0200 */
[----:B------:R-:W-:Y:S01]  /*1400*/  LOP3.LUT R3, R14, 0xfffffff0, RZ, 0xc0, !PT ;  /* 0xfffffff00e037812 */ /* 0x000fe200078ec0ff */
[----:B------:R1:W3:Y:S03]  /*1410*/  SHFL.IDX PT, R6, R12, RZ, 0x181f ;  /* 0x00181fff0c067589 */ /* 0x0002e600000e0000 */
[----:B------:R-:W-:Y:S01]  /*1420*/  LEA.HI.X R11, R2, c[0x0][0x164], R0, 0x1, P0 ;  /* 0x00005900020b7a11 */ /* 0x000fe200000f0c00 */
[----:B------:R-:W-:Y:S01]  /*1430*/  IMAD.IADD R0, R165, 0x1, -R3 ;  /* 0x00000001a5007824 */ /* 0x000fe200078e0a03 */
[----:B------:R-:W-:-:S02]  /*1440*/  LOP3.LUT R2, R4, 0x1c0, RZ, 0xc0, !PT ;  /* 0x000001c004027812 */ /* 0x000fc400078ec0ff */
[----:B------:R-:W-:Y:S02]  /*1450*/  ISETP.GE.AND P0, PT, R24, c[0x0][0x198], PT ;  /* 0x0000660018007a0c */ /* 0x000fe40003f06270 */
[----:B------:R-:W-:Y:S02]  /*1460*/  SHF.R.S32.HI R4, RZ, 0x1f, R0 ;  /* 0x0000001fff047819 */ /* 0x000fe40000011400 */
[----:B------:R-:W-:Y:S02]  /*1470*/  SHF.R.U32.HI R3, RZ, 0x3, R2 ;  /* 0x00000003ff037819 */ /* 0x000fe40000011602 */
[----:B------:R-:W-:Y:S02]  /*1480*/  LOP3.LUT R2, R2, 0x38, R164, 0xf8, !PT ;  /* 0x0000003802027812 */ /* 0x000fe400078ef8a4 */
[----:B------:R-:W-:Y:S02]  /*1490*/  LEA.HI R21, R4, R0, RZ, 0x3 ;  /* 0x0000000004157211 */ /* 0x000fe400078f18ff */
[----:B------:R-:W-:-:S02]  /*14a0*/  LOP3.LUT R3, R2, R3, RZ, 0x3c, !PT ;  /* 0x0000000302037212 */ /* 0x000fc400078e3cff */
[----:B------:R-:W-:Y:S02]  /*14b0*/  LOP3.LUT R2, R21, 0xfffffff8, RZ, 0xc0, !PT ;  /* 0xfffffff815027812 */ /* 0x000fe400078ec0ff */
[----:B------:R-:W-:-:S03]  /*14c0*/  LEA.HI R4, R160, R165, RZ, 0x6 ;  /* 0x000000a5a0047211 */ /* 0x000fc600078f30ff */
[----:B------:R-:W-:Y:S02]  /*14d0*/  IMAD.IADD R20, R0, 0x1, -R2 ;  /* 0x0000000100147824 */ /* 0x000fe400078e0a02 */
[----:B------:R-:W-:Y:S02]  /*14e0*/  IMAD.SHL.U32 R0, R4, 0x8, RZ ;  /* 0x0000000804007824 */ /* 0x000fe400078e00ff */
[----:B------:R-:W-:Y:S02]  /*14f0*/  IMAD.MOV.U32 R4, RZ, RZ, 0x10 ;  /* 0x00000010ff047424 */ /* 0x000fe400078e00ff */
[----:B------:R-:W-:Y:S01]  /*1500*/  IMAD.MOV.U32 R2, RZ, RZ, 0x20 ;  /* 0x00000020ff027424 */ /* 0x000fe200078e00ff */
[----:B------:R-:W-:Y:S01]  /*1510*/  LOP3.LUT R10, R3, 0xfffffe00, R0, 0xf8, !PT ;  /* 0xfffffe00030a7812 */ /* 0x000fe200078ef800 */
[----:B--2---:R2:W4:Y:S01]  /*1520*/  @P2 R2UR UR20, R7 ;  /* 0x00000000071423c2 */ /* 0x00452200000e0000 */
[----:B------:R-:W-:Y:S01]  /*1530*/  R2P PR, R20, 0x6 ;  /* 0x0000000614007804 */ /* 0x000fe20000000000 */
[----:B----4-:R-:W-:-:S04]  /*1540*/  @!UP0 UMOV UR20, UR13 ;  /* 0x0000000d00148c82 */ /* 0x010fc80008000000 */
[----:B------:R-:W-:Y:S02]  /*1550*/  SEL R4, R4, 0xfffffff0, !P1 ;  /* 0xfffffff004047807 */ /* 0x000fe40004800000 */
[----:B------:R-:W-:Y:S01]  /*1560*/  SEL R2, R2, 0xffffffe0, !P2 ;  /* 0xffffffe002027807 */ /* 0x000fe20005000000 */
[----:B--2---:R1:W2:Y:S01]  /*1570*/  SHFL.IDX PT, R7, R11, RZ, 0x181f ;  /* 0x00181fff0b077589 */ /* 0x0042a200000e0000 */
[----:B------:R-:W-:Y:S05]  /*1580*/  @P4 BRA `(.L_x_1778) ;  /* 0x0000009000004947 */ /* 0x000fea0003800000 */
[----:B---3--:R-:W-:Y:S01]  /*1590*/  SHF.R.S32.HI R0, RZ, 0x1f, R24 ;  /* 0x0000001fff007819 */ /* 0x008fe20000011418 */
[----:B--2---:R-:W-:-:S03]  /*15a0*/  IMAD.WIDE R8, R164, 0x2, R6 ;  /* 0x00000002a4087825 */ /* 0x004fc600078e0206 */
[----:B------:R-:W-:-:S04]  /*15b0*/  LEA.HI R0, R0, R24, RZ, 0x3 ;  /* 0x0000001800007211 */ /* 0x000fc800078f18ff */
[----:B------:R-:W-:Y:S02]  /*15c0*/  LOP3.LUT R3, R0, 0xfffffff8, RZ, 0xc0, !PT ;  /* 0xfffffff800037812 */ /* 0x000fe400078ec0ff */
[----:B------:R-:W-:-:S03]  /*15d0*/  SHF.L.U32 R0, R10, 0x1, RZ ;  /* 0x000000010a007819 */ /* 0x000fc600000006ff */
[----:B------:R-:W-:Y:S02]  /*15e0*/  IMAD.WIDE R6, R3, 0x2, R6 ;  /* 0x0000000203067825 */ /* 0x000fe400078e0206 */
[----:B------:R-:W-:Y:S01]  /*15f0*/  @!PT LDS RZ, [RZ] ;  /* 0x00000000fffff984 */ /* 0x000fe20000000800 */
[----:B------:R2:W-:Y:S04]  /*1600*/  LDGSTS.E.BYPASS.LTC128B.128 [R0+0x8100], [R8.64], !P3 ;  /* 0x0810000008007fae */ /* 0x0005e8000d901d4e */
[----:B------:R2:W-:Y:S02]  /*1610*/  LDGSTS.E.BYPASS.LTC128B.128 [R0+0xc100], [R6.64], !P0 ;  /* 0x0c10000006007fae */ /* 0x0005e4000c101d4e */
.L_x_1778:
[----:B---3--:R-:W-:Y:S05]  /*1620*/  BSYNC B0 ;  /* 0x0000000000007941 */ /* 0x008fea0003800000 */
.L_x_1777:
[----:B--2---:R-:W-:Y:S01]  /*1630*/  IADD3 R0, R5, 0x10, RZ ;  /* 0x0000001005007810 */ /* 0x004fe20007ffe0ff */
[----:B------:R2:W3:Y:S01]  /*1640*/  SHFL.IDX PT, R7, R11, 0x1, 0x181f ;  /* 0x00381f000b077f89 */ /* 0x0004e200000e0000 */
[----:B------:R-:W-:Y:S02]  /*1650*/  BSSY B0, `(.L_x_1779) ;  /* 0x000000d000007945 */ /* 0x000fe40003800000 */
[----:B------:R-:W-:Y:S01]  /*1660*/  ISETP.GE.AND P1, PT, R0, UR16, PT ;  /* 0x0000001000007c0c */ /* 0x000fe2000bf26270 */
[----:B------:R2:W4:-:S12]  /*1670*/  SHFL.IDX PT, R6, R12, 0x1, 0x181f ;  /* 0x00381f000c067f89 */ /* 0x00051800000e0000 */
        /* <DEDUP_REMOVED lines=10> */
.L_x_1780:
[----:B------:R-:W-:Y:S05]  /*1720*/  BSYNC B0 ;  /* 0x0000000000007941 */ /* 0x000fea0003800000 */
.L_x_1779:
[----:B---3--:R-:W-:Y:S01]  /*1730*/  IADD3 R0, R5, 0x20, RZ ;  /* 0x0000002005007810 */ /* 0x008fe20007ffe0ff */
[----:B------:R3:W1:Y:S01]  /*1740*/  SHFL.IDX PT, R7, R11, 0x2, 0x181f ;  /* 0x00581f000b077f89 */ /* 0x00066200000e0000 */
[----:B------:R-:W-:Y:S02]  /*1750*/  BSSY B0, `(.L_x_1781) ;  /* 0x000000d000007945 */ /* 0x000fe40003800000 */
[----:B------:R-:W-:Y:S01]  /*1760*/  ISETP.GE.AND P1, PT, R0, UR16, PT ;  /* 0x0000001000007c0c */ /* 0x000fe2000bf26270 */
[----:B----4-:R3:W4:-:S12]  /*1770*/  SHFL.IDX PT, R6, R12, 0x2, 0x181f ;  /* 0x00581f000c067f89 */ /* 0x01071800000e0000 */
        /* <DEDUP_REMOVED lines=10> */
.L_x_1782:
[----:B------:R-:W-:Y:S05]  /*1820*/  BSYNC B0 ;  /* 0x0000000000007941 */ /* 0x000fea0003800000 */
.L_x_1781:
[----:B-1----:R-:W-:Y:S01]  /*1830*/  IADD3 R0, R5, 0x30, RZ ;  /* 0x0000003005007810 */ /* 0x002fe20007ffe0ff */
[----:B------:R1:W2:Y:S01]  /*1840*/  SHFL.IDX PT, R7, R11, 0x3, 0x181f ;  /* 0x00781f000b077f89 */ /* 0x0002a200000e0000 */
[----:B------:R-:W-:Y:S02]  /*1850*/  BSSY B0, `(.L_x_1783) ;  /* 0x000000d000007945 */ /* 0x000fe40003800000 */
[----:B------:R-:W-:Y:S01]  /*1860*/  ISETP.GE.AND P1, PT, R0, UR16, PT ;  /* 0x0000001000007c0c */ /* 0x000fe2000bf26270 */
[----:B----4-:R1:W4:-:S12]  /*1870*/  SHFL.IDX PT, R6, R12, 0x3, 0x181f ;  /* 0x00781f000c067f89 */ /* 0x01031800000e0000 */
        /* <DEDUP_REMOVED lines=10> */
.L_x_1784:
[----:B------:R-:W-:Y:S05]  /*1920*/  BSYNC B0 ;  /* 0x0000000000007941 */ /* 0x000fea0003800000 */
.L_x_1783:
[----:B--2---:R-:W-:Y:S01]  /*1930*/  IADD3 R0, R5, 0x40, RZ ;  /* 0x0000004005007810 */ /* 0x004fe20007ffe0ff */
        /* <DEDUP_REMOVED lines=14> */
.L_x_1786:
[----:B------:R-:W-:Y:S05]  /*1a20*/  BSYNC B0 ;  /* 0x0000000000007941 */ /* 0x000fea0003800000 */
.L_x_1785:
        /* <DEDUP_REMOVED lines=15> */
.L_x_1788:
[----:B------:R-:W-:Y:S05]  /*1b20*/  BSYNC B0 ;  /* 0x0000000000007941 */ /* 0x000fea0003800000 */
.L_x_1787:
        /* <DEDUP_REMOVED lines=15> */
.L_x_1790:
[----:B------:R-:W-:Y:S05]  /*1c20*/  BSYNC B0 ;  /* 0x0000000000007941 */ /* 0x000fea0003800000 */
.L_x_1789:
[----:B-1----:R-:W-:Y:S01]  /*1c30*/  IMAD.U32 R0, RZ, RZ, UR6 ;  /* 0x00000006ff007e24 */ /* 0x002fe2000f8e00ff */
[----:B----4-:R-:W-:Y:S01]  /*1c40*/  SHFL.IDX PT, R6, R12, 0x7, 0x181f ;  /* 0x00f81f000c067f89 */ /* 0x010fe200000e0000 */
[----:B------:R-:W-:Y:S01]  /*1c50*/  IMAD.MOV.U32 R3, RZ, RZ, c[0x0][0x2b8] ;  /* 0x0000ae00ff037624 */ /* 0x000fe200078e00ff */
[----:B------:R-:W-:Y:S01]  /*1c60*/  IADD3 R5, R5, 0x70, RZ ;  /* 0x0000007005057810 */ /* 0x000fe20007ffe0ff */
[----:B------:R-:W-:Y:S01]  /*1c70*/  IMAD R0, R0, 0x40, R167 ;  /* 0x0000004000007824 */ /* 0x000fe200078e02a7 */
[----:B------:R-:W1:Y:S01]  /*1c80*/  SHFL.IDX PT, R7, R11, 0x7, 0x181f ;  /* 0x00f81f000b077f89 */ /* 0x000e6200000e0000 */
[----:B------:R-:W-:Y:S01]  /*1c90*/  SHF.R.S32.HI R8, RZ, 0x1f, R24 ;  /* 0x0000001fff087819 */ /* 0x000fe20000011418 */
[----:B------:R-:W-:Y:S01]  /*1ca0*/  IMAD.SHL.U32 R161, R10, 0x2, RZ ;  /* 0x000000020aa17824 */ /* 0x000fe200078e00ff */
[----:B------:R-:W-:Y:S01]  /*1cb0*/  ISETP.NE.AND P4, PT, R3, 0x1, PT ;  /* 0x000000010300780c */ /* 0x000fe20003f85270 */
[----:B------:R-:W-:Y:S01]  /*1cc0*/  USHF.R.S32.HI UR17, URZ, 0x1f, UR20 ;  /* 0x0000001f3f117899 */ /* 0x000fe20008011414 */
[----:B------:R-:W-:Y:S01]  /*1cd0*/  IADD3 R0, R0, -0x40, RZ ;  /* 0xffffffc000007810 */ /* 0x000fe20007ffe0ff */
[----:B------:R-:W-:Y:S01]  /*1ce0*/  ULDC.64 UR4, c[0x0][0x2b0] ;  /* 0x0000ac0000047ab9 */ /* 0x000fe20000000a00 */
[----:B------:R-:W-:Y:S01]  /*1cf0*/  ISETP.GE.AND P2, PT, R5, UR16, PT ;  /* 0x0000001005007c0c */ /* 0x000fe2000bf46270 */
[----:B------:R-:W-:Y:S01]  /*1d00*/  UIMAD UR17, UR17, UR4, URZ ;  /* 0x00000004111172a4 */ /* 0x000fe2000f8e023f */
[C---:B------:R-:W-:Y:S01]  /*1d10*/  IADD3 R3, R0.reuse, UR11, RZ ;  /* 0x0000000b00037c10 */ /* 0x040fe2000fffe0ff */
[----:B------:R-:W-:Y:S01]  /*1d20*/  UIMAD.WIDE.U32 UR18, UR20, UR4, URZ ;  /* 0x00000004141272a5 */ /* 0x000fe2000f8e003f */
[----:B------:R-:W-:Y:S01]  /*1d30*/  ISETP.GE.AND P5, PT, R0, UR7, PT ;  /* 0x0000000700007c0c */ /* 0x000fe2000bfa6270 */
[----:B------:R-:W-:Y:S01]  /*1d40*/  UIMAD UR5, UR20, UR5, UR17 ;  /* 0x00000005140572a4 */ /* 0x000fe2000f8e0211 */
[----:B------:R-:W-:Y:S01]  /*1d50*/  IMAD.MOV.U32 R27, RZ, RZ, RZ ;  /* 0x000000ffff1b7224 */ /* 0x000fe200078e00ff */
[----:B------:R-:W-:Y:S01]  /*1d60*/  ISETP.GE.AND P6, PT, R164, c[0x0][0x1d4], PT ;  /* 0x00007500a4007a0c */ /* 0x000fe20003fc6270 */
[----:B------:R-:W-:Y:S01]  /*1d70*/  IMAD.MOV.U32 R0, RZ, RZ, R3 ;  /* 0x000000ffff007224 */ /* 0x000fe200078e0003 */
[----:B------:R-:W-:Y:S01]  /*1d80*/  ISETP.GT.OR P5, PT, R167, 0x3f, P5 ;  /* 0x0000003fa700780c */ /* 0x000fe20002fa4670 */
[----:B------:R-:W-:Y:S01]  /*1d90*/  @P4 IMAD.HI.U32 R5, R3, c[0x0][0x2bc], RZ ;  /* 0x0000af0003054a27 */ /* 0x000fe200078e00ff */
[----:B------:R-:W-:Y:S01]  /*1da0*/  UIADD3 UR16, UR19, UR5, URZ ;  /* 0x0000000513107290 */ /* 0x000fe2000fffe03f */
[----:B------:R-:W-:Y:S01]  /*1db0*/  SHF.R.S32.HI R18, RZ, 0x4, R14 ;  /* 0x00000004ff127819 */ /* 0x000fe2000001140e */
[----:B------:R-:W-:Y:S01]  /*1dc0*/  STL [R1+0x3c], R161 ;  /* 0x00003ca101007387 */ /* 0x000fe20000100800 */
[----:B------:R-:W-:Y:S01]  /*1dd0*/  ULDC.64 UR4, c[0x0][0x1e8] ;  /* 0x00007a0000047ab9 */ /* 0x000fe20000000a00 */
[----:B------:R-:W-:-:S02]  /*1de0*/  @P4 SHF.R.U32.HI R0, RZ, c[0x0][0x2c0], R5 ;  /* 0x0000b000ff004a19 */ /* 0x000fc40000011605 */
[----:B------:R-:W-:Y:S01]  /*1df0*/  LEA.HI R5, R8, R24, RZ, 0x3 ;  /* 0x0000001808057211 */ /* 0x000fe200078f18ff */
[----:B-123--:R-:W-:-:S03]  /*1e00*/  @!P2 IMAD.WIDE R10, R164, 0x2, R6 ;  /* 0x00000002a40aa825 */ /* 0x00efc600078e0206 */
[----:B------:R-:W-:Y:S02]  /*1e10*/  LOP3.LUT R163, R5, 0xfffffff8, RZ, 0xc0, !PT ;  /* 0xfffffff805a37812 */ /* 0x000fe400078ec0ff */
[----:B------:R-:W-:Y:S01]  /*1e20*/  @!PT LDS RZ, [RZ] ;  /* 0x00000000fffff984 */ /* 0x000fe20000000800 */
[----:B------:R1:W-:Y:S01]  /*1e30*/  @!P2 LDGSTS.E.BYPASS.LTC128B.128 [R161+0xb900], [R10.64], !P3 ;  /* 0x0b9000000aa1afae */ /* 0x0003e2000d901d4e */
[C---:B------:R-:W-:Y:S02]  /*1e40*/  @!P5 IADD3 R9, P1, R0.reuse, UR18, RZ ;  /* 0x000000120009dc10 */ /* 0x040fe4000ff3e0ff */
[----:B------:R-:W-:Y:S01]  /*1e50*/  @!P2 IMAD.WIDE R6, R163, 0x2, R6 ;  /* 0x00000002a306a825 */ /* 0x000fe200078e0206 */
[----:B------:R-:W-:Y:S01]  /*1e60*/  UIMAD UR17, UR8, UR4, URZ ;  /* 0x00000004081172a4 */ /* 0x000fe2000f8e023f */
[----:B------:R-:W-:Y:S01]  /*1e70*/  @!P5 LEA.HI.X.SX32 R5, R0, UR16, 0x1, P1 ;  /* 0x000000100005dc11 */ /* 0x000fe200088f0eff */
[----:B------:R-:W-:Y:S01]  /*1e80*/  UIMAD.WIDE.U32 UR22, UR9, UR4, URZ ;  /* 0x00000004091672a5 */ /* 0x000fe2000f8e003f */
[C---:B------:R-:W-:Y:S01]  /*1e90*/  @!P5 LEA R8, P1, R9.reuse, c[0x0][0x2a0], 0x2 ;  /* 0x0000a8000908da11 */ /* 0x040fe200078210ff */
[----:B------:R2:W-:Y:S03]  /*1ea0*/  @!P2 LDGSTS.E.BYPASS.LTC128B.128 [R161+0xf900], [R6.64], !P0 ;  /* 0x0f90000006a1afae */ /* 0x0005e6000c101d4e */
[----:B------:R-:W-:Y:S01]  /*1eb0*/  @!P5 LEA.HI.X R9, R9, c[0x0][0x2a4], R5, 0x2, P1 ;  /* 0x0000a9000909da11 */ /* 0x000fe200008f1405 */
[----:B------:R-:W0:Y:S04]  /*1ec0*/  LDGDEPBAR ;  /* 0x00000000000079af */ /* 0x000e280000000000 */
[----:B------:R-:W-:Y:S01]  /*1ed0*/  BAR.SYNC.DEFER_BLOCKING 0x0 ;  /* 0x0000000000007b1d */ /* 0x000fe20000010000 */
[----:B------:R-:W-:-:S04]  /*1ee0*/  ULEA UR20, UR6, 0xffffffc0, 0x6 ;  /* 0xffffffc006147891 */ /* 0x000fc8000f8e303f */
[----:B------:R-:W-:Y:S01]  /*1ef0*/  UIADD3 UR20, UR7, -UR20, URZ ;  /* 0x8000001407147290 */ /* 0x000fe2000fffe03f */
[----:B------:R-:W-:Y:S01]  /*1f00*/  LEA.HI R159, R160, R165, RZ, 0x5 ;  /* 0x000000a5a09f7211 */ /* 0x000fe200078f28ff */
[----:B------:R-:W-:Y:S04]  /*1f10*/  STL [R1+0x84], R163 ;  /* 0x000084a301007387 */ /* 0x000fe80000100800 */
[----:B------:R-:W-:-:S04]  /*1f20*/  IADD3 R48, -R19, UR20, RZ ;  /* 0x0000001413307c10 */ /* 0x000fc8000fffe1ff */
[C---:B------:R-:W-:Y:S02]  /*1f30*/  ISETP.GE.AND P3, PT, R48.reuse, 0x1, PT ;  /* 0x000000013000780c */ /* 0x040fe40003f66270 */
[C---:B------:R-:W-:Y:S02]  /*1f40*/  ISETP.GE.AND P2, PT, R48.reuse, 0x11, PT ;  /* 0x000000113000780c */ /* 0x040fe40003f46270 */
[----:B------:R-:W-:Y:S02]  /*1f50*/  ISETP.GE.AND P1, PT, R48, 0x21, PT ;  /* 0x000000213000780c */ /* 0x000fe40003f26270 */
[----:B------:R-:W-:Y:S01]  /*1f60*/  SHF.R.S32.HI R158, RZ, 0x5, R159 ;  /* 0x00000005ff9e7819 */ /* 0x000fe2000001149f */
[----:B------:R-:W3:Y:S01]  /*1f70*/  @!P5 LDG.E R27, [R8.64] ;  /* 0x0000000e081bd981 */ /* 0x000ee2000c1e1900 */
[----:B------:R-:W-:Y:S01]  /*1f80*/  IMAD.MOV R0, RZ, RZ, -R0 ;  /* 0x000000ffff007224 */ /* 0x000fe200078e0a00 */
[----:B------:R-:W-:Y:S01]  /*1f90*/  UIMAD UR17, UR9, UR5, UR17 ;  /* 0x00000005091172a4 */ /* 0x000fe2000f8e0211 */
[----:B------:R-:W-:Y:S01]  /*1fa0*/  ISETP.GE.AND P5, PT, R24, c[0x0][0x1d4], PT ;  /* 0x0000750018007a0c */ /* 0x000fe20003fa6270 */
[----:B------:R-:W-:Y:S01]  /*1fb0*/  IMAD.SHL.U32 R5, R21, 0x40, RZ ;  /* 0x0000004015057824 */ /* 0x000fe200078e00ff */
[----:B------:R-:W-:Y:S01]  /*1fc0*/  ULDC.64 UR4, c[0x0][0x210] ;  /* 0x0000840000047ab9 */ /* 0x000fe20000000a00 */
[----:B------:R-:W-:Y:S01]  /*1fd0*/  IMAD R28, R0, c[0x0][0x2b8], R3 ;  /* 0x0000ae00001c7a24 */ /* 0x000fe200078e0203 */
[----:B------:R-:W-:Y:S01]  /*1fe0*/  UIADD3 UR17, UR23, UR17, URZ ;  /* 0x0000001117117290 */ /* 0x000fe2000fffe03f */
[----:B------:R-:W-:Y:S01]  /*1ff0*/  SHF.R.S32.HI R166, RZ, 0x1f, R164 ;  /* 0x0000001fffa67819 */ /* 0x000fe200000114a4 */
[----:B------:R-:W-:Y:S01]  /*2000*/  UIMAD UR8, UR8, UR4, URZ ;  /* 0x00000004080872a4 */ /* 0x000fe2000f8e023f */
[C---:B--2---:R-:W-:Y:S01]  /*2010*/  IMAD.WIDE.U32 R6, R28.reuse, c[0x0][0x1e0], RZ ;  /* 0x000078001c067a25 */ /* 0x044fe200078e00ff */
[----:B------:R-:W-:Y:S01]  /*2020*/  SHF.R.S32.HI R25, RZ, 0x1f, R28 ;  /* 0x0000001fff197819 */ /* 0x000fe2000001141c */
[----:B------:R-:W-:Y:S01]  /*2030*/  UIMAD.WIDE.U32 UR24, UR9, UR4, URZ ;  /* 0x00000004091872a5 */ /* 0x000fe2000f8e003f */
[----:B------:R-:W-:Y:S01]  /*2040*/  LOP3.LUT R157, R5, 0xfffffe00, RZ, 0xc0, !PT ;  /* 0xfffffe00059d7812 */ /* 0x000fe200078ec0ff */
[----:B------:R-:W-:Y:S01]  /*2050*/  UIMAD UR8, UR9, UR5, UR8 ;  /* 0x00000005090872a4 */ /* 0x000fe2000f8e0208 */
[----:B------:R-:W-:Y:S01]  /*2060*/  STL [R1+0x58], R28 ;  /* 0x0000581c01007387 */ /* 0x000fe20000100800 */
[----:B------:R-:W-:Y:S01]  /*2070*/  IMAD R0, R25, c[0x0][0x1e0], RZ ;  /* 0x0000780019007a24 */ /* 0x000fe200078e02ff */
[----:B------:R-:W-:Y:S01]  /*2080*/  UISETP.GE.AND UP0, UPT, UR6, 0x2, UPT ;  /* 0x000000020600788c */ /* 0x000fe2000bf06270 */
[----:B------:R-:W-:Y:S01]  /*2090*/  SEL R162, RZ, 0x10, P5 ;  /* 0x00000010ffa27807 */ /* 0x000fe20002800000 */
[----:B------:R-:W-:Y:S01]  /*20a0*/  UIADD3 UR8, UR25, UR8, URZ ;  /* 0x0000000819087290 */ /* 0x000fe2000fffe03f */
[----:B------:R-:W-:-:S04]  /*20b0*/  IMAD R0, R28, c[0x0][0x1e4], R0 ;  /* 0x000079001c007a24 */ /* 0x000fc800078e0200 */
[----:B------:R-:W-:Y:S01]  /*20c0*/  IMAD.IADD R7, R7, 0x1, R0 ;  /* 0x0000000107077824 */ /* 0x000fe200078e0200 */
[----:B---3--:R-:W-:-:S03]  /*20d0*/  SHF.R.S32.HI R26, RZ, 0x1f, R27 ;  /* 0x0000001fff1a7819 */ /* 0x008fc6000001141b */
[C---:B------:R-:W-:Y:S01]  /*20e0*/  IMAD.WIDE.U32 R6, R27.reuse, c[0x0][0x1f0], R6 ;  /* 0x00007c001b067a25 */ /* 0x040fe200078e0006 */
[----:B------:R-:W-:Y:S03]  /*20f0*/  STL [R1+0x4c], R27 ;  /* 0x00004c1b01007387 */ /* 0x000fe60000100800 */
[----:B------:R-:W-:Y:S01]  /*2100*/  IMAD R3, R26, c[0x0][0x1f0], RZ ;  /* 0x00007c001a037a24 */ /* 0x000fe200078e02ff */
[----:B------:R-:W-:Y:S01]  /*2110*/  IADD3 R0, P0, R6, UR22, RZ ;  /* 0x0000001606007c10 */ /* 0x000fe2000ff1e0ff */
[----:B------:R-:W-:Y:S02]  /*2120*/  STL [R1+0x5c], R166 ;  /* 0x00005ca601007387 */ /* 0x000fe40000100800 */
[----:B------:R-:W-:-:S05]  /*2130*/  IMAD R3, R27, c[0x0][0x1f4], R3 ;  /* 0x00007d001b037a24 */ /* 0x000fca00078e0203 */
[----:B------:R-:W-:Y:S01]  /*2140*/  IADD3.X R6, R7, UR17, R3, P0, !PT ;  /* 0x0000001107067c10 */ /* 0x000fe200087fe403 */
[----:B------:R-:W-:Y:S01]  /*2150*/  IMAD.SHL.U32 R3, R20, 0x40, RZ ;  /* 0x0000004014037824 */ /* 0x000fe200078e00ff */
[----:B------:R-:W-:-:S04]  /*2160*/  LEA R8, P0, R0, c[0x0][0x1c8], 0x1 ;  /* 0x0000720000087a11 */ /* 0x000fc800078008ff */
[----:B------:R-:W-:Y:S01]  /*2170*/  LEA.HI.X R0, R0, c[0x0][0x1cc], R6, 0x1, P0 ;  /* 0x0000730000007a11 */ /* 0x000fe200000f0c06 */
[----:B------:R-:W-:Y:S01]  /*2180*/  SHFL.IDX PT, R12, R8, RZ, 0x181f ;  /* 0x00181fff080c7589 */ /* 0x000fe200000e0000 */
[----:B------:R-:W-:Y:S02]  /*2190*/  ISETP.GT.AND P0, PT, R48, 0x30, PT ;  /* 0x000000303000780c */ /* 0x000fe40003f04270 */
[----:B------:R-:W-:Y:S01]  /*21a0*/  LOP3.LUT R3, R3, 0x1c0, RZ, 0xc0, !PT ;  /* 0x000001c003037812 */ /* 0x000fe200078ec0ff */
[----:B------:R-:W2:Y:S04]  /*21b0*/  SHFL.IDX PT, R13, R0, RZ, 0x181f ;  /* 0x00181fff000d7589 */ /* 0x000ea800000e0000 */
[----:B------:R-:W-:Y:S04]  /*21c0*/  SHFL.IDX PT, R6, R8, 0x1, 0x181f ;  /* 0x00381f0008067f89 */ /* 0x000fe800000e0000 */
[----:B------:R-:W3:Y:S04]  /*21d0*/  SHFL.IDX PT, R7, R0, 0x1, 0x181f ;  /* 0x00381f0000077f89 */ /* 0x000ee800000e0000 */
[----:B-1----:R-:W-:Y:S04]  /*21e0*/  SHFL.IDX PT, R10, R8, 0x2, 0x181f ;  /* 0x00581f00080a7f89 */ /* 0x002fe800000e0000 */
[----:B------:R-:W1:Y:S04]  /*21f0*/  SHFL.IDX PT, R11, R0, 0x2, 0x181f ;  /* 0x00581f00000b7f89 */ /* 0x000e6800000e0000 */
[----:B------:R-:W-:Y:S04]  /*2200*/  SHFL.IDX PT, R8, R8, 0x3, 0x181f ;  /* 0x00781f0008087f89 */ /* 0x000fe800000e0000 */
[----:B------:R4:W5:Y:S01]  /*2210*/  SHFL.IDX PT, R9, R0, 0x3, 0x181f ;  /* 0x00781f0000097f89 */ /* 0x00096200000e0000 */
[----:B--2---:R-:W-:-:S05]  /*2220*/  @P3 IMAD.WIDE R16, R164, 0x2, R12 ;  /* 0x00000002a4103825 */ /* 0x004fca00078e020c */
[----:B------:R2:W-:Y:S01]  /*2230*/  @P3 LDGSTS.E.BYPASS.LTC128B.128 [R161+0x4100], [R16.64], !P6 ;  /* 0x0410000010a13fae */ /* 0x0005e2000f101d4e */
[----:B----4-:R-:W-:Y:S01]  /*2240*/  LEA.HI R0, R14, R18, RZ, 0x1 ;  /* 0x000000120e007211 */ /* 0x010fe200078f08ff */
[----:B------:R-:W-:-:S03]  /*2250*/  @P3 IMAD.WIDE R14, R163, 0x2, R12 ;  /* 0x00000002a30e3825 */ /* 0x000fc600078e020c */
[----:B------:R-:W-:Y:S01]  /*2260*/  LOP3.LUT R0, R0, 0xfffffffe, RZ, 0xc0, !PT ;  /* 0xfffffffe00007812 */ /* 0x000fe200078ec0ff */
[----:B---3--:R-:W-:Y:S01]  /*2270*/  @P2 IMAD.WIDE R12, R164, 0x2, R6 ;  /* 0x00000002a40c2825 */ /* 0x008fe200078e0206 */
[----:B------:R1:W-:Y:S03]  /*2280*/  @P3 LDGSTS.E.BYPASS.LTC128B.128 [R161+0x6100], [R14.64], !P5 ;  /* 0x061000000ea13fae */ /* 0x0003e6000e901d4e */
[----:B------:R-:W-:Y:S01]  /*2290*/  IMAD.IADD R18, R18, 0x1, -R0 ;  /* 0x0000000112127824 */ /* 0x000fe200078e0a00 */
[----:B------:R3:W-:Y:S01]  /*22a0*/  @P2 LDGSTS.E.BYPASS.LTC128B.128 [R161+0x4900], [R12.64], !P6 ;  /* 0x049000000ca12fae */ /* 0x0007e2000f101d4e */
[----:B------:R-:W-:-:S05]  /*22b0*/  IMAD.SHL.U32 R0, R49, 0x40, RZ ;  /* 0x0000004031007824 */ /* 0x000fca00078e00ff */
[----:B------:R-:W-:Y:S01]  /*22c0*/  LOP3.LUT R0, R0, 0x1c0, RZ, 0xc0, !PT ;  /* 0x000001c000007812 */ /* 0x000fe200078ec0ff */
[----:B-1----:R-:W-:-:S04]  /*22d0*/  @P1 IMAD.WIDE R14, R164, 0x2, R10 ;  /* 0x00000002a40e1825 */ /* 0x002fc800078e020a */
[----:B---3--:R-:W-:-:S04]  /*22e0*/  @P2 IMAD.WIDE R12, R163, 0x2, R6 ;  /* 0x00000002a30c2825 */ /* 0x008fc800078e0206 */
[C---:B------:R-:W-:Y:S01]  /*22f0*/  @P1 IMAD.WIDE R10, R163.reuse, 0x2, R10 ;  /* 0x00000002a30a1825 */ /* 0x040fe200078e020a */
[----:B------:R1:W-:Y:S01]  /*2300*/  @P2 LDGSTS.E.BYPASS.LTC128B.128 [R161+0x6900], [R12.64], !P5 ;  /* 0x069000000ca12fae */ /* 0x0003e2000e901d4e */
[----:B------:R-:W-:Y:S02]  /*2310*/  ISETP.GE.AND P2, PT, R24, c[0x0][0x1d4], PT ;  /* 0x0000750018007a0c */ /* 0x000fe40003f46270 */
[--C-:B-----5:R-:W-:Y:S01]  /*2320*/  @P0 IMAD.WIDE R6, R164, 0x2, R8.reuse ;  /* 0x00000002a4060825 */ /* 0x120fe200078e0208 */
[----:B------:R3:W-:Y:S03]  /*2330*/  @P1 LDGSTS.E.BYPASS.LTC128B.128 [R161+0x5100], [R14.64], !P6 ;  /* 0x051000000ea11fae */ /* 0x0007e6000f101d4e */
[----:B------:R-:W-:Y:S01]  /*2340*/  @P0 IMAD.WIDE R8, R163, 0x2, R8 ;  /* 0x00000002a3080825 */ /* 0x000fe200078e0208 */
[----:B------:R4:W-:Y:S04]  /*2350*/  @P1 LDGSTS.E.BYPASS.LTC128B.128 [R161+0x7100], [R10.64], !P5 ;  /* 0x071000000aa11fae */ /* 0x0009e8000e901d4e */
[----:B------:R5:W-:Y:S04]  /*2360*/  @P0 LDGSTS.E.BYPASS.LTC128B.128 [R161+0x5900], [R6.64], !P6 ;  /* 0x0590000006a10fae */ /* 0x000be8000f101d4e */
[----:B------:R4:W-:Y:S04]  /*2370*/  @P0 LDGSTS.E.BYPASS.LTC128B.128 [R161+0x7900], [R8.64], !P5 ;  /* 0x0790000008a10fae */ /* 0x0009e8000e901d4e */
[----:B------:R-:W0:Y:S01]  /*2380*/  LDGDEPBAR ;  /* 0x00000000000079af */ /* 0x000e220000000000 */
[----:B-----5:R-:W-:-:S02]  /*2390*/  IMAD.SHL.U32 R7, R19, 0x8, RZ ;  /* 0x0000000813077824 */ /* 0x020fc400078e00ff */
[----:B------:R-:W-:Y:S01]  /*23a0*/  IMAD.SHL.U32 R6, R18, 0x8, RZ ;  /* 0x0000000812067824 */ /* 0x000fe200078e00ff */
[----:B------:R-:W-:-:S04]  /*23b0*/  DEPBAR.LE SB0, 0x1 ;  /* 0x000080400000791a */ /* 0x000fc80000000000 */
[----:B------:R-:W-:-:S04]  /*23c0*/  DEPBAR.LE SB0, 0x0 ;  /* 0x000080000000791a */ /* 0x000fc80000000000 */
[----:B------:R-:W-:Y:S02]  /*23d0*/  LOP3.LUT R7, R0, 0x8, R7, 0xf8, !PT ;  /* 0x0000000800077812 */ /* 0x000fe400078ef807 */
[----:B------:R-:W-:Y:S02]  /*23e0*/  SHF.R.U32.HI R0, RZ, 0x3, R0 ;  /* 0x00000003ff007819 */ /* 0x000fe40000011600 */
[----:B------:R-:W-:Y:S02]  /*23f0*/  LOP3.LUT R5, R3, 0x8, R6, 0xf8, !PT ;  /* 0x0000000803057812 */ /* 0x000fe400078ef806 */
[----:B------:R-:W-:Y:S02]  /*2400*/  SHF.R.U32.HI R3, RZ, 0x3, R3 ;  /* 0x00000003ff037819 */ /* 0x000fe40000011603 */
[----:B------:R-:W-:Y:S01]  /*2410*/  LOP3.LUT R0, R7, R0, RZ, 0x3c, !PT ;  /* 0x0000000007007212 */ /* 0x000fe200078e3cff */
[----:B------:R-:W-:Y:S01]  /*2420*/  IMAD.WIDE.U32 R6, R28, c[0x0][0x208], RZ ;  /* 0x000082001c067a25 */ /* 0x000fe200078e00ff */
[----:B------:R-:W-:-:S03]  /*2430*/  LOP3.LUT R156, R5, R3, RZ, 0x3c, !PT ;  /* 0x00000003059c7212 */ /* 0x000fc600078e3cff */
[----:B------:R-:W-:Y:S02]  /*2440*/  IMAD R3, R158, 0x400, R157 ;  /* 0x000004009e037824 */ /* 0x000fe400078e029d */
[----:B------:R-:W-:Y:S02]  /*2450*/  IMAD R0, R18, 0x200, R0 ;  /* 0x0000020012007824 */ /* 0x000fe400078e0200 */
[----:B------:R-:W-:Y:S02]  /*2460*/  IMAD.IADD R3, R156, 0x1, R3 ;  /* 0x000000019c037824 */ /* 0x000fe400078e0203 */
[----:B------:R-:W-:Y:S01]  /*2470*/  IMAD.SHL.U32 R236, R0, 0x2, RZ ;  /* 0x0000000200ec7824 */ /* 0x000fe200078e00ff */
[----:B------:R-:W-:Y:S01]  /*2480*/  BAR.SYNC.DEFER_BLOCKING 0x0 ;  /* 0x0000000000007b1d */ /* 0x000fe20000010000 */
[----:B------:R-:W-:Y:S02]  /*2490*/  IMAD.SHL.U32 R243, R3, 0x2, RZ ;  /* 0x0000000203f37824 */ /* 0x000fe400078e00ff */
[----:B------:R-:W-:Y:S01]  /*24a0*/  IMAD R0, R25, c[0x0][0x208], RZ ;  /* 0x0000820019007a24 */ /* 0x000fe200078e02ff */
[----:B------:R-:W-:Y:S01]  /*24b0*/  IADD3 R247, R236, 0x4120, RZ ;  /* 0x00004120ecf77810 */ /* 0x000fe20007ffe0ff */
[----:B------:R-:W-:-:S02]  /*24c0*/  IMAD R3, R26, c[0x0][0x218], RZ ;  /* 0x000086001a037a24 */ /* 0x000fc400078e02ff */
[----:B------:R-:W-:Y:S02]  /*24d0*/  IMAD R0, R28, c[0x0][0x20c], R0 ;  /* 0x000083001c007a24 */ /* 0x000fe400078e0200 */
[----:B------:R-:W-:Y:S02]  /*24e0*/  IMAD R3, R27, c[0x0][0x21c], R3 ;  /* 0x000087001b037a24 */ /* 0x000fe400078e0203 */
[----:B------:R-:W-:Y:S02]  /*24f0*/  IMAD.IADD R7, R7, 0x1, R0 ;  /* 0x0000000107077824 */ /* 0x000fe400078e0200 */
[----:B------:R-:W-:Y:S02]  /*2500*/  IMAD R245, R4, 0x2, R243 ;  /* 0x0000000204f57824 */ /* 0x000fe400078e02f3 */
[----:B------:R-:W-:-:S04]  /*2510*/  IMAD.WIDE.U32 R6, R27, c[0x0][0x218], R6 ;  /* 0x000086001b067a25 */ /* 0x000fc800078e0006 */
[----:B------:R-:W-:Y:S01]  /*2520*/  IMAD R244, R2, 0x2, R243 ;  /* 0x0000000202f47824 */ /* 0x000fe200078e02f3 */
[----:B------:R-:W-:Y:S01]  /*2530*/  IADD3 R0, P0, R6, UR24, RZ ;  /* 0x0000001806007c10 */ /* 0x000fe2000ff1e0ff */
[----:B------:R-:W-:Y:S02]  /*2540*/  IMAD R246, R2, 0x2, R245 ;  /* 0x0000000202f67824 */ /* 0x000fe400078e02f5 */
[----:B------:R-:W-:Y:S01]  /*2550*/  IMAD R248, R4, 0x2, R244 ;  /* 0x0000000204f87824 */ /* 0x000fe200078e02f4 */
[----:B----4-:R-:W-:Y:S01]  /*2560*/  LDSM.16.M88.4 R8, [R243+0xa100] ;  /* 0x00a10000f308783b */ /* 0x010fe20000000200 */
[----:B------:R-:W-:Y:S02]  /*2570*/  IADD3.X R6, R7, UR8, R3, P0, !PT ;  /* 0x0000000807067c10 */ /* 0x000fe400087fe403 */
[C---:B------:R-:W-:Y:S01]  /*2580*/  LEA R3, P0, R0.reuse, c[0x0][0x1f8], 0x1 ;  /* 0x00007e0000037a11 */ /* 0x040fe200078008ff */
[----:B------:R-:W4:Y:S03]  /*2590*/  LDSM.16.M88.4 R20, [R236+0x4100] ;  /* 0x00410000ec14783b */ /* 0x000f260000000200 */
[----:B------:R-:W-:Y:S01]  /*25a0*/  LEA.HI.X R0, R0, c[0x0][0x1fc], R6, 0x1, P0 ;  /* 0x00007f0000007a11 */ /* 0x000fe200000f0c06 */
[----:B------:R-:W5:Y:S01]  /*25b0*/  LDSM.16.M88.4 R36, [R236+0x4900] ;  /* 0x00490000ec24783b */ /* 0x000f620000000200 */
[----:B------:R-:W-:Y:S01]  /*25c0*/  LOP3.LUT P0, RZ, R49, 0x2, RZ, 0xc0, !PT ;  /* 0x0000000231ff7812 */ /* 0x000fe2000780c0ff */
[----:B------:R-:W-:-:S02]  /*25d0*/  IMAD.WIDE R6, R163, 0x2, RZ ;  /* 0x00000002a3067825 */ /* 0x000fc400078e02ff */
[----:B------:R-:W5:Y:S04]  /*25e0*/  LDSM.16.M88.4 R56, [R236+0x5100] ;  /* 0x00510000ec38783b */ /* 0x000f680000000200 */
[----:B------:R-:W5:Y:S04]  /*25f0*/  LDSM.16.M88.4 R60, [R236+0x5900] ;  /* 0x00590000ec3c783b */ /* 0x000f680000000200 */
[----:B--2---:R-:W2:Y:S04]  /*2600*/  LDSM.16.M88.4 R16, [R243+0x8100] ;  /* 0x00810000f310783b */ /* 0x004ea80000000200 */
[----:B-1----:R-:W1:Y:S04]  /*2610*/  SHFL.IDX PT, R13, R3, 0x2, 0x181f ;  /* 0x00581f00030d7f89 */ /* 0x002e6800000e0000 */
[----:B------:R-:W-:Y:S04]  /*2620*/  SHFL.IDX PT, R35, R0, 0x2, 0x181f ;  /* 0x00581f0000237f89 */ /* 0x000fe800000e0000 */
[----:B------:R-:W1:Y:S04]  /*2630*/  SHFL.IDX PT, R5, R3, RZ, 0x181f ;  /* 0x00181fff03057589 */ /* 0x000e6800000e0000 */
[----:B------:R-:W1:Y:S04]  /*2640*/  SHFL.IDX PT, R12, R3, 0x1, 0x181f ;  /* 0x00381f00030c7f89 */ /* 0x000e6800000e0000 */
[----:B---3--:R-:W3:Y:S04]  /*2650*/  SHFL.IDX PT, R14, R0, RZ, 0x181f ;  /* 0x00181fff000e7589 */ /* 0x008ee800000e0000 */
[----:B------:R-:W1:Y:S01]  /*2660*/  SHFL.IDX PT, R3, R3, 0x3, 0x181f ;  /* 0x00781f0003037f89 */ /* 0x000e6200000e0000 */
[C---:B----4-:R-:W-:Y:S03]  /*2670*/  HMMA.16816.F32 R64, R8.reuse, R20, RZ ;  /* 0x000000140840723c */ /* 0x050fe600000018ff */
[----:B------:R-:W4:Y:S04]  /*2680*/  SHFL.IDX PT, R15, R0, 0x1, 0x181f ;  /* 0x00381f00000f7f89 */ /* 0x000f2800000e0000 */
[----:B------:R1:W2:Y:S01]  /*2690*/  SHFL.IDX PT, R34, R0, 0x3, 0x181f ;  /* 0x00781f0000227f89 */ /* 0x0002a200000e0000 */
[C---:B-----5:R-:W-:Y:S08]  /*26a0*/  HMMA.16816.F32 R76, R8.reuse, R36, RZ ;  /* 0x00000024084c723c */ /* 0x060ff000000018ff */
[C---:B------:R-:W-:Y:S08]  /*26b0*/  HMMA.16816.F32 R84, R8.reuse, R56, RZ ;  /* 0x000000380854723c */ /* 0x040ff000000018ff */
[----:B------:R-:W-:Y:S01]  /*26c0*/  HMMA.16816.F32 R92, R8, R60, RZ ;  /* 0x0000003c085c723c */ /* 0x000fe200000018ff */
[----:B-1----:R-:W-:-:S07]  /*26d0*/  IADD3 R0, R236, 0x4100, RZ ;  /* 0x00004100ec007810 */ /* 0x002fce0007ffe0ff */
[----:B------:R-:W-:Y:S01]  /*26e0*/  HMMA.16816.F32 R104, R8, R22, RZ ;  /* 0x000000160868723c */ /* 0x000fe200000018ff */
[----:B------:R-:W-:Y:S01]  /*26f0*/  @P0 IADD3 R247, R0, -0x20, RZ ;  /* 0xffffffe000f70810 */ /* 0x000fe20007ffe0ff */
[----:B------:R-:W-:-:S03]  /*2700*/  IMAD.MOV.U32 R0, RZ, RZ, 0x40 ;  /* 0x00000040ff007424 */ /* 0x000fc600078e00ff */
[C---:B------:R-:W-:Y:S01]  /*2710*/  IADD3 R252, R247.reuse, 0x2000, RZ ;  /* 0x00002000f7fc7810 */ /* 0x040fe20007ffe0ff */
[----:B------:R-:W-:Y:S02]  /*2720*/  LDSM.16.M88.4 R52, [R247] ;  /* 0x00000000f734783b */ /* 0x000fe40000000200 */
[C---:B------:R-:W-:Y:S01]  /*2730*/  HMMA.16816.F32 R120, R8.reuse, R38, RZ ;  /* 0x000000260878723c */ /* 0x040fe200000018ff */
[C---:B------:R-:W-:Y:S01]  /*2740*/  IADD3 R251, R247.reuse, 0x2800, RZ ;  /* 0x00002800f7fb7810 */ /* 0x040fe20007ffe0ff */
[----:B------:R-:W-:Y:S01]  /*2750*/  LDSM.16.M88.4 R44, [R247+0x800] ;  /* 0x00080000f72c783b */ /* 0x000fe20000000200 */
[C---:B------:R-:W-:Y:S02]  /*2760*/  IADD3 R250, R247.reuse, 0x3000, RZ ;  /* 0x00003000f7fa7810 */ /* 0x040fe40007ffe0ff */
[----:B------:R-:W-:Y:S01]  /*2770*/  IADD3 R249, R247, 0x3800, RZ ;  /* 0x00003800f7f97810 */ /* 0x000fe20007ffe0ff */
[----:B------:R-:W-:Y:S02]  /*2780*/  LDSM.16.M88.4 R40, [R247+0x1000] ;  /* 0x00100000f728783b */ /* 0x000fe40000000200 */
[C---:B------:R-:W-:Y:S08]  /*2790*/  HMMA.16816.F32 R124, R8.reuse, R58, RZ ;  /* 0x0000003a087c723c */ /* 0x040ff000000018ff */
[----:B------:R-:W-:Y:S07]  /*27a0*/  HMMA.16816.F32 R128, R8, R62, RZ ;  /* 0x0000003e0880723c */ /* 0x000fee00000018ff */
[----:B------:R-:W-:Y:S01]  /*27b0*/  IMAD.WIDE R8, R164, 0x2, RZ ;  /* 0x00000002a4087825 */ /* 0x000fe200078e02ff */
[----:B--2---:R-:W-:Y:S04]  /*27c0*/  HMMA.16816.F32 R132, R16, R20, RZ ;  /* 0x000000141084723c */ /* 0x004fe800000018ff */
[----:B------:R-:W-:-:S02]  /*27d0*/  IADD3 R26, P1, R8, R13, RZ ;  /* 0x0000000d081a7210 */ /* 0x000fc40007f3e0ff */
[----:B------:R-:W-:Y:S02]  /*27e0*/  IADD3 R30, P0, R5, R8, RZ ;  /* 0x00000008051e7210 */ /* 0x000fe40007f1e0ff */
[----:B------:R-:W-:Y:S01]  /*27f0*/  IADD3 R28, P3, R8, R12, RZ ;  /* 0x0000000c081c7210 */ /* 0x000fe20007f7e0ff */
[----:B------:R-:W-:Y:S01]  /*2800*/  IMAD.X R27, R9, 0x1, R35, P1 ;  /* 0x00000001091b7824 */ /* 0x000fe200008e0623 */
[----:B------:R-:W-:Y:S01]  /*2810*/  IADD3 R24, P1, R5, R6, RZ ;  /* 0x0000000605187210 */ /* 0x000fe20007f3e0ff */
[----:B---3--:R-:W-:Y:S01]  /*2820*/  IMAD.X R31, R14, 0x1, R9, P0 ;  /* 0x000000010e1f7824 */ /* 0x008fe200000e0609 */
[----:B------:R-:W-:Y:S01]  /*2830*/  IADD3 R32, P0, R8, R3, RZ ;  /* 0x0000000308207210 */ /* 0x000fe20007f1e0ff */
[C---:B----4-:R-:W-:Y:S01]  /*2840*/  IMAD.X R29, R9.reuse, 0x1, R15, P3 ;  /* 0x00000001091d7824 */ /* 0x050fe200018e060f */
[----:B------:R-:W-:Y:S01]  /*2850*/  ISETP.GE.AND P3, PT, R164, c[0x0][0x1d4], PT ;  /* 0x00007500a4007a0c */ /* 0x000fe20003f66270 */
[----:B------:R-:W-:Y:S01]  /*2860*/  IMAD.X R25, R14, 0x1, R7, P1 ;  /* 0x000000010e197824 */ /* 0x000fe200008e0607 */
[----:B------:R-:W-:Y:S01]  /*2870*/  IADD3 R20, P1, R6, R13, RZ ;  /* 0x0000000d06147210 */ /* 0x000fe20007f3e0ff */
[----:B------:R-:W-:Y:S01]  /*2880*/  HMMA.16816.F32 R108, R16, R22, RZ ;  /* 0x00000016106c723c */ /* 0x000fe200000018ff */
[----:B------:R-:W-:Y:S01]  /*2890*/  IMAD.X R33, R9, 0x1, R34, P0 ;  /* 0x0000000109217824 */ /* 0x000fe200000e0622 */
[----:B------:R-:W-:Y:S01]  /*28a0*/  IADD3 R5, R247, 0x1000, RZ ;  /* 0x00001000f7057810 */ /* 0x000fe20007ffe0ff */
[----:B------:R-:W-:Y:S01]  /*28b0*/  LDSM.16.M88.4 R8, [R245+0x8100] ;  /* 0x00810000f508783b */ /* 0x000fe20000000200 */
[----:B------:R-:W-:Y:S01]  /*28c0*/  IMAD.X R21, R7, 0x1, R35, P1 ;  /* 0x0000000107157824 */ /* 0x000fe200008e0623 */
[----:B------:R-:W-:-:S02]  /*28d0*/  ISETP.LT.OR P1, PT, R48, 0x1, P3 ;  /* 0x000000013000780c */ /* 0x000fc40001f21670 */
[C---:B------:R-:W-:Y:S01]  /*28e0*/  IADD3 R22, P0, R6.reuse, R12, RZ ;  /* 0x0000000c06167210 */ /* 0x040fe20007f1e0ff */
[C---:B------:R-:W-:Y:S04]  /*28f0*/  HMMA.16816.F32 R100, R16.reuse, R36, RZ ;  /* 0x000000241064723c */ /* 0x040fe800000018ff */
[----:B------:R-:W-:Y:S01]  /*2900*/  IMAD.X R23, R7, 0x1, R15, P0 ;  /* 0x0000000107177824 */ /* 0x000fe200000e060f */
[----:B------:R-:W-:Y:S01]  /*2910*/  IADD3 R6, P0, R6, R3, RZ ;  /* 0x0000000306067210 */ /* 0x000fe20007f1e0ff */
[----:B------:R-:W1:Y:S01]  /*2920*/  LDSM.16.M88.4 R12, [R245+0xa100] ;  /* 0x00a10000f50c783b */ /* 0x000e620000000200 */
[----:B------:R-:W-:Y:S01]  /*2930*/  IADD3 R3, R161, 0x100, RZ ;  /* 0x00000100a1037810 */ /* 0x000fe20007ffe0ff */
[C---:B------:R-:W-:Y:S02]  /*2940*/  HMMA.16816.F32 R96, R16.reuse, R38, RZ ;  /* 0x000000261060723c */ /* 0x040fe400000018ff */
[----:B------:R-:W-:Y:S01]  /*2950*/  IMAD.X R7, R7, 0x1, R34, P0 ;  /* 0x0000000107077824 */ /* 0x000fe200000e0622 */
[C---:B------:R-:W-:Y:S01]  /*2960*/  ISETP.LT.OR P0, PT, R48.reuse, 0x1, P2 ;  /* 0x000000013000780c */ /* 0x040fe20001701670 */
[----:B------:R-:W2:Y:S04]  /*2970*/  LDSM.16.M88.4 R36, [R247+0x1800] ;  /* 0x00180000f724783b */ /* 0x000ea80000000200 */
[----:B------:R-:W-:Y:S01]  /*2980*/  @!PT LDS RZ, [RZ] ;  /* 0x00000000fffff984 */ /* 0x000fe20000000800 */
[----:B------:R-:W-:Y:S01]  /*2990*/  @!PT LDS RZ, [RZ] ;  /* 0x00000000fffff984 */ /* 0x000fe20000000800 */
[----:B------:R-:W-:Y:S01]  /*29a0*/  @!PT LDS RZ, [RZ] ;  /* 0x00000000fffff984 */ /* 0x000fe20000000800 */
[----:B------:R3:W-:Y:S01]  /*29b0*/  LDGSTS.E.BYPASS.LTC128B.128 [R161+0x100], [R30.64], !P1 ;  /* 0x001000001ea17fae */ /* 0x0007e2000c901d4e */
[C---:B------:R-:W-:Y:S01]  /*29c0*/  ISETP.LT.OR P1, PT, R48.reuse, 0x11, P3 ;  /* 0x000000113000780c */ /* 0x040fe20001f21670 */
[C---:B------:R-:W-:Y:S02]  /*29d0*/  HMMA.16816.F32 R72, R16.reuse, R60, RZ ;  /* 0x0000003c1048723c */ /* 0x040fe400000018ff */
[----:B------:R4:W-:Y:S04]  /*29e0*/  STL [R1+0x50], R3 ;  /* 0x0000500301007387 */ /* 0x0009e80000100800 */
[----:B------:R5:W-:Y:S01]  /*29f0*/  LDGSTS.E.BYPASS.LTC128B.128 [R161+0x2100], [R24.64], !P0 ;  /* 0x0210000018a17fae */ /* 0x000be2000c101d4e */
[C---:B------:R-:W-:Y:S01]  /*2a00*/  ISETP.LT.OR P0, PT, R48.reuse, 0x11, P2 ;  /* 0x000000113000780c */ /* 0x040fe20001701670 */
[----:B------:R-:W-:Y:S04]  /*2a10*/  HMMA.16816.F32 R68, R16, R62, RZ ;  /* 0x0000003e1044723c */ /* 0x000fe800000018ff */
[----:B------:R3:W-:Y:S01]  /*2a20*/  LDGSTS.E.BYPASS.LTC128B.128 [R161+0x900], [R28.64], !P1 ;  /* 0x009000001ca17fae */ /* 0x0007e2000c901d4e */
[----:B------:R-:W-:-:S02]  /*2a30*/  ISETP.LT.OR P1, PT, R48, 0x21, P3 ;  /* 0x000000213000780c */ /* 0x000fc40001f21670 */
[C---:B------:R-:W-:Y:S01]  /*2a40*/  ISETP.LT.OR P3, PT, R48.reuse, 0x31, P3 ;  /* 0x000000313000780c */ /* 0x040fe20001f61670 */
[C---:B------:R-:W-:Y:S04]  /*2a50*/  HMMA.16816.F32 R88, R16.reuse, R56, RZ ;  /* 0x000000381058723c */ /* 0x040fe800000018ff */
[----:B------:R2:W-:Y:S01]  /*2a60*/  LDGSTS.E.BYPASS.LTC128B.128 [R161+0x2900], [R22.64], !P0 ;  /* 0x0290000016a17fae */ /* 0x0005e2000c101d4e */
[C---:B------:R-:W-:Y:S02]  /*2a70*/  ISETP.LT.OR P0, PT, R48.reuse, 0x21, P2 ;  /* 0x000000213000780c */ /* 0x040fe40001701670 */
[----:B------:R-:W-:Y:S01]  /*2a80*/  ISETP.LT.OR P2, PT, R48, 0x31, P2 ;  /* 0x000000313000780c */ /* 0x000fe20001741670 */
[----:B------:R-:W-:Y:S02]  /*2a90*/  HMMA.16816.F32 R80, R16, R58, RZ ;  /* 0x0000003a1050723c */ /* 0x000fe400000018ff */
[----:B------:R5:W-:Y:S01]  /*2aa0*/  LDGSTS.E.BYPASS.LTC128B.128 [R161+0x1100], [R26.64], !P1 ;  /* 0x011000001aa17fae */ /* 0x000be2000c901d4e */
[----:B------:R-:W-:-:S02]  /*2ab0*/  LOP3.LUT P1, RZ, R49, 0x4, RZ, 0xc0, !PT ;  /* 0x0000000431ff7812 */ /* 0x000fc4000782c0ff */
[----:B----4-:R-:W-:Y:S02]  /*2ac0*/  IADD3 R3, R247, 0x800, RZ ;  /* 0x00000800f7037810 */ /* 0x010fe40007ffe0ff */
[----:B------:R-:W-:Y:S01]  /*2ad0*/  SEL R0, R0, 0xffffffc0, !P1 ;  /* 0xffffffc000007807 */ /* 0x000fe20004800000 */
[C---:B-1----:R-:W-:Y:S02]  /*2ae0*/  HMMA.16816.F32 R16, R12.reuse, R44, R76 ;  /* 0x0000002c0c10723c */ /* 0x042fe4000000184c */
[----:B------:R1:W-:Y:S01]  /*2af0*/  LDGSTS.E.BYPASS.LTC128B.128 [R161+0x3100], [R20.64], !P0 ;  /* 0x0310000014a17fae */ /* 0x0003e2000c101d4e */
[----:B------:R-:W-:Y:S01]  /*2b00*/  PLOP3.LUT P0, PT, PT, PT, UP0, 0x80, 0x0 ;  /* 0x000000000000781c */ /* 0x000fe20003f0f008 */
[----:B------:R-:W-:Y:S02]  /*2b10*/  IMAD.IADD R242, R236, 0x1, R0 ;  /* 0x00000001ecf27824 */ /* 0x000fe400078e0200 */
[----:B------:R4:W-:Y:S01]  /*2b20*/  LDGSTS.E.BYPASS.LTC128B.128 [R161+0x1900], [R32.64], !P3 ;  /* 0x0190000020a17fae */ /* 0x0009e2000d901d4e */
[----:B------:R-:W-:Y:S01]  /*2b30*/  IMAD.IADD R241, R0, 0x1, R247 ;  /* 0x0000000100f17824 */ /* 0x000fe200078e02f7 */
[----:B---3--:R-:W-:Y:S01]  /*2b40*/  HMMA.16816.F32 R28, R12, R52, R64 ;  /* 0x000000340c1c723c */ /* 0x008fe20000001840 */
[----:B------:R-:W-:Y:S01]  /*2b50*/  LOP3.LUT R0, R156, R157, RZ, 0xfc, !PT ;  /* 0x0000009d9c007212 */ /* 0x000fe200078efcff */
[----:B------:R3:W-:Y:S01]  /*2b60*/  LDGSTS.E.BYPASS.LTC128B.128 [R161+0x3900], [R6.64], !P2 ;  /* 0x0390000006a17fae */ /* 0x0007e2000d101d4e */
[----:B------:R-:W-:-:S03]  /*2b70*/  ISETP.GT.AND P3, PT, R167, 0x3f, PT ;  /* 0x0000003fa700780c */ /* 0x000fc60003f64270 */
[----:B------:R-:W-:Y:S02]  /*2b80*/  LDSM.16.M88.4 R64, [R242+0x4100] ;  /* 0x00410000f240783b */ /* 0x000fe40000000200 */
[C---:B------:R-:W-:Y:S02]  /*2b90*/  HMMA.16816.F32 R76, R12.reuse, R40, R84 ;  /* 0x000000280c4c723c */ /* 0x040fe40000001854 */
[----:B------:R-:W-:Y:S04]  /*2ba0*/  LDSM.16.M88.4 R60, [R242+0x4900] ;  /* 0x00490000f23c783b */ /* 0x000fe80000000200 */
[----:B------:R-:W-:Y:S02]  /*2bb0*/  LDSM.16.M88.4 R56, [R242+0x5100] ;  /* 0x00510000f238783b */ /* 0x000fe40000000200 */
[C---:B--2---:R-:W-:Y:S02]  /*2bc0*/  HMMA.16816.F32 R84, R12.reuse, R36, R92 ;  /* 0x000000240c54723c */ /* 0x044fe4000000185c */
[----:B------:R-:W-:Y:S04]  /*2bd0*/  LDSM.16.M88.4 R48, [R242+0x5900] ;  /* 0x00590000f230783b */ /* 0x000fe80000000200 */
[----:B-1----:R-:W1:Y:S02]  /*2be0*/  LDSM.16.M88.4 R20, [R244+0xa100] ;  /* 0x00a10000f414783b */ /* 0x002e640000000200 */
[C---:B------:R-:W-:Y:S02]  /*2bf0*/  HMMA.16816.F32 R92, R12.reuse, R54, R104 ;  /* 0x000000360c5c723c */ /* 0x040fe40000001868 */
[----:B----4-:R-:W-:Y:S04]  /*2c00*/  LDSM.16.M88.4 R32, [R241] ;  /* 0x00000000f120783b */ /* 0x010fe80000000200 */
[----:B-----5:R-:W-:Y:S02]  /*2c10*/  LDSM.16.M88.4 R24, [R241+0x1000] ;  /* 0x00100000f118783b */ /* 0x020fe40000000200 */
[C---:B------:R-:W-:Y:S02]  /*2c20*/  HMMA.16816.F32 R120, R12.reuse, R46, R120 ;  /* 0x0000002e0c78723c */ /* 0x040fe40000001878 */
[----:B------:R-:W0:Y:S04]  /*2c30*/  LDGDEPBAR ;  /* 0x00000000000079af */ /* 0x000e280000000000 */
[----:B------:R2:W-:Y:S02]  /*2c40*/  STL [R1+0x8], R3 ;  /* 0x0000080301007387 */ /* 0x0005e40000100800 */
[C---:B------:R-:W-:Y:S08]  /*2c50*/  HMMA.16816.F32 R124, R12.reuse, R42, R124 ;  /* 0x0000002a0c7c723c */ /* 0x040ff0000000187c */
[----:B------:R-:W-:Y:S01]  /*2c60*/  HMMA.16816.F32 R128, R12, R38, R128 ;  /* 0x000000260c80723c */ /* 0x000fe20000001880 */
[----:B------:R-:W4:Y:S07]  /*2c70*/  LDSM.16.M88.4 R12, [R244+0x8100] ;  /* 0x00810000f40c783b */ /* 0x000f2e0000000200 */
[----:B------:R-:W-:Y:S01]  /*2c80*/  HMMA.16816.F32 R140, R8, R40, R88 ;  /* 0x00000028088c723c */ /* 0x000fe20000001858 */
[----:B--2---:R-:W-:-:S07]  /*2c90*/  IADD3 R3, R247, 0x1800, RZ ;  /* 0x00001800f7037810 */ /* 0x004fce0007ffe0ff */
[C---:B------:R-:W-:Y:S08]  /*2ca0*/  HMMA.16816.F32 R132, R8.reuse, R52, R132 ;  /* 0x000000340884723c */ /* 0x040ff00000001884 */
[C---:B------:R-:W-:Y:S08]  /*2cb0*/  HMMA.16816.F32 R88, R8.reuse, R54, R108 ;  /* 0x000000360858723c */ /* 0x040ff0000000186c */
[C---:B------:R-:W-:Y:S08]  /*2cc0*/  HMMA.16816.F32 R136, R8.reuse, R44, R100 ;  /* 0x0000002c0888723c */ /* 0x040ff00000001864 */
[C---:B------:R-:W-:Y:S08]  /*2cd0*/  HMMA.16816.F32 R144, R8.reuse, R36, R72 ;  /* 0x000000240890723c */ /* 0x040ff00000001848 */
[C---:B------:R-:W-:Y:S08]  /*2ce0*/  HMMA.16816.F32 R108, R8.reuse, R46, R96 ;  /* 0x0000002e086c723c */ /* 0x040ff00000001860 */
[C---:B------:R-:W-:Y:S01]  /*2cf0*/  HMMA.16816.F32 R112, R8.reuse, R42, R80 ;  /* 0x0000002a0870723c */ /* 0x040fe20000001850 */
[----:B------:R-:W-:Y:S07]  /*2d00*/  LDSM.16.M88.4 R40, [R241+0x1800] ;  /* 0x00180000f128783b */ /* 0x000fee0000000200 */
[----:B------:R-:W-:Y:S01]  /*2d10*/  HMMA.16816.F32 R104, R8, R38, R68 ;  /* 0x000000260868723c */ /* 0x000fe20000001844 */
[----:B------:R-:W2:Y:S07]  /*2d20*/  LDSM.16.M88.4 R8, [R246+0xa100] ;  /* 0x00a10000f608783b */ /* 0x000eae0000000200 */
[C---:B-1----:R-:W-:Y:S01]  /*2d30*/  HMMA.16816.F32 R100, R20.reuse, R64, R28 ;  /* 0x000000401464723c */ /* 0x042fe2000000181c */
[----:B------:R-:W1:Y:S07]  /*2d40*/  LDSM.16.M88.4 R28, [R241+0x800] ;  /* 0x00080000f11c783b */ /* 0x000e6e0000000200 */
[C---:B------:R-:W-:Y:S01]  /*2d50*/  HMMA.16816.F32 R116, R20.reuse, R60, R16 ;  /* 0x0000003c1474723c */ /* 0x040fe20000001810 */
[----:B------:R-:W5:Y:S07]  /*2d60*/  LDSM.16.M88.4 R16, [R246+0x8100] ;  /* 0x00810000f610783b */ /* 0x000f6e0000000200 */
[C---:B------:R-:W-:Y:S08]  /*2d70*/  HMMA.16816.F32 R96, R20.reuse, R56, R76 ;  /* 0x000000381460723c */ /* 0x040ff0000000184c */
[C---:B------:R-:W-:Y:S08]  /*2d80*/  HMMA.16816.F32 R52, R20.reuse, R48, R84 ;  /* 0x000000301434723c */ /* 0x040ff00000001854 */
[C---:B------:R-:W-:Y:S08]  /*2d90*/  HMMA.16816.F32 R80, R20.reuse, R66, R92 ;  /* 0x000000421450723c */ /* 0x040ff0000000185c */
[C---:B------:R-:W-:Y:S08]  /*2da0*/  HMMA.16816.F32 R72, R20.reuse, R62, R120 ;  /* 0x0000003e1448723c */ /* 0x040ff00000001878 */
[C---:B------:R-:W-:Y:S08]  /*2db0*/  HMMA.16816.F32 R68, R20.reuse, R58, R124 ;  /* 0x0000003a1444723c */ /* 0x040ff0000000187c */
        /* <DEDUP_REMOVED lines=8> */
[----:B------:R-:W-:Y:S01]  /*2e40*/  HMMA.16816.F32 R48, R12, R50, R104 ;  /* 0x000000320c30723c */ /* 0x000fe20000001868 */
[----:B------:R-:W-:Y:S07]  /*2e50*/  LDSM.16.M88.4 R12, [R243+0xe100] ;  /* 0x00e10000f30c783b */ /* 0x000fee0000000200 */
[C---:B--2---:R-:W-:Y:S08]  /*2e60*/  HMMA.16816.F32 R88, R8.reuse, R32, R100 ;  /* 0x000000200858723c */ /* 0x044ff00000001864 */
[C---:B------:R-:W-:Y:S08]  /*2e70*/  HMMA.16816.F32 R104, R8.reuse, R34, R80 ;  /* 0x000000220868723c */ /* 0x040ff00000001850 */
[C---:B-1----:R-:W-:Y:S08]  /*2e80*/  HMMA.16816.F32 R124, R8.reuse, R28, R116 ;  /* 0x0000001c087c723c */ /* 0x042ff00000001874 */
[C---:B------:R-:W-:Y:S08]  /*2e90*/  HMMA.16816.F32 R136, R8.reuse, R26, R68 ;  /* 0x0000001a0888723c */ /* 0x040ff00000001844 */
[----:B------:R-:W-:Y:S01]  /*2ea0*/  HMMA.16816.F32 R128, R8, R42, R44 ;  /* 0x0000002a0880723c */ /* 0x000fe2000000182c */
[----:B------:R-:W1:Y:S07]  /*2eb0*/  LDSM.16.M88.4 R44, [R236+0x6900] ;  /* 0x00690000ec2c783b */ /* 0x000e6e0000000200 */
[C---:B-----5:R-:W-:Y:S08]  /*2ec0*/  HMMA.16816.F32 R84, R16.reuse, R32, R84 ;  /* 0x000000201054723c */ /* 0x060ff00000001854 */
[C---:B------:R-:W-:Y:S01]  /*2ed0*/  HMMA.16816.F32 R68, R16.reuse, R34, R76 ;  /* 0x000000221044723c */ /* 0x040fe2000000184c */
[----:B------:R-:W-:Y:S07]  /*2ee0*/  LDSM.16.M88.4 R32, [R247+0x2000] ;  /* 0x00200000f720783b */ /* 0x000fee0000000200 */
[C---:B------:R-:W-:Y:S08]  /*2ef0*/  HMMA.16816.F32 R120, R16.reuse, R28, R64 ;  /* 0x0000001c1078723c */ /* 0x040ff00000001840 */
[C---:B------:R-:W-:Y:S08]  /*2f00*/  HMMA.16816.F32 R116, R16.reuse, R30, R60 ;  /* 0x0000001e1074723c */ /* 0x040ff0000000183c */
[C---:B------:R-:W-:Y:S01]  /*2f10*/  HMMA.16816.F32 R112, R16.reuse, R24, R36 ;  /* 0x000000181070723c */ /* 0x040fe20000001824 */
[----:B------:R-:W-:Y:S07]  /*2f20*/  LDSM.16.M88.4 R36, [R236+0x7100] ;  /* 0x00710000ec24783b */ /* 0x000fee0000000200 */
[C---:B------:R-:W-:Y:S01]  /*2f30*/  HMMA.16816.F32 R92, R16.reuse, R26, R56 ;  /* 0x0000001a105c723c */ /* 0x040fe20000001838 */
[----:B------:R-:W-:Y:S07]  /*2f40*/  LDSM.16.M88.4 R56, [R247+0x3800] ;  /* 0x00380000f738783b */ /* 0x000fee0000000200 */
[C---:B------:R-:W-:Y:S01]  /*2f50*/  HMMA.16816.F32 R100, R16.reuse, R40, R20 ;  /* 0x000000281064723c */ /* 0x040fe20000001814 */
[----:B------:R-:W-:Y:S07]  /*2f60*/  LDSM.16.M88.4 R20, [R236+0x7900] ;  /* 0x00790000ec14783b */ /* 0x000fee0000000200 */
[----:B------:R-:W-:Y:S01]  /*2f70*/  HMMA.16816.F32 R80, R16, R42, R48 ;  /* 0x0000002a1050723c */ /* 0x000fe20000001830 */
[----:B------:R-:W2:Y:S04]  /*2f80*/  LDSM.16.M88.4 R16, [R243+0xc100] ;  /* 0x00c10000f310783b */ /* 0x000ea80000000200 */
[----:B------:R-:W-:Y:S03]  /*2f90*/  LDSM.16.M88.4 R48, [R247+0x3000] ;  /* 0x00300000f730783b */ /* 0x000fe60000000200 */
[C---:B------:R-:W-:Y:S01]  /*2fa0*/  HMMA.16816.F32 R108, R8.reuse, R30, R72 ;  /* 0x0000001e086c723c */ /* 0x040fe20000001848 */
[----:B------:R-:W-:Y:S07]  /*2fb0*/  LDSM.16.M88.4 R28, [R247+0x2800] ;  /* 0x00280000f71c783b */ /* 0x000fee0000000200 */
[C---:B------:R-:W-:Y:S01]  /*2fc0*/  HMMA.16816.F32 R132, R8.reuse, R40, R52 ;  /* 0x000000280884723c */ /* 0x040fe20000001834 */
[----:B------:R-:W4:Y:S07]  /*2fd0*/  LDSM.16.M88.4 R52, [R236+0x6100] ;  /* 0x00610000ec34783b */ /* 0x000f2e0000000200 */
[----:B------:R-:W-:Y:S01]  /*2fe0*/  HMMA.16816.F32 R96, R8, R24, R96 ;  /* 0x000000180860723c */ /* 0x000fe20000001860 */
[----:B------:R-:W5:Y:S04]  /*2ff0*/  LDSM.16.M88.4 R24, [R245+0xc100] ;  /* 0x00c10000f518783b */ /* 0x000f680000000200 */
[----:B------:R-:W3:Y:S03]  /*3000*/  LDSM.16.M88.4 R8, [R245+0xe100] ;  /* 0x00e10000f508783b */ /* 0x000ee60000000200 */
[C---:B-1----:R-:W-:Y:S08]  /*3010*/  HMMA.16816.F32 R64, R12.reuse, R44, R124 ;  /* 0x0000002c0c40723c */ /* 0x042ff0000000187c */
[----:B------:R-:W-:Y:S08]  /*3020*/  HMMA.16816.F32 R60, R12, R46, R108 ;  /* 0x0000002e0c3c723c */ /* 0x000ff0000000186c */
[C---:B--2---:R-:W-:Y:S08]  /*3030*/  HMMA.16816.F32 R40, R16.reuse, R44, R120 ;  /* 0x0000002c1028723c */ /* 0x044ff00000001878 */
[----:B------:R-:W-:Y:S08]  /*3040*/  HMMA.16816.F32 R44, R16, R46, R116 ;  /* 0x0000002e102c723c */ /* 0x000ff00000001874 */
[C---:B----4-:R-:W-:Y:S08]  /*3050*/  HMMA.16816.F32 R76, R12.reuse, R52, R88 ;  /* 0x000000340c4c723c */ /* 0x050ff00000001858 */
[----:B------:R-:W-:Y:S08]  /*3060*/  HMMA.16816.F32 R72, R12, R54, R104 ;  /* 0x000000360c48723c */ /* 0x000ff00000001868 */
[C---:B------:R-:W-:Y:S08]  /*3070*/  HMMA.16816.F32 R84, R16.reuse, R52, R84 ;  /* 0x000000341054723c */ /* 0x040ff00000001854 */
[----:B------:R-:W-:Y:S01]  /*3080*/  HMMA.16816.F32 R68, R16, R54, R68 ;  /* 0x000000361044723c */ /* 0x000fe20000001844 */
[----:B------:R-:W-:Y:S07]  /*3090*/  LDSM.16.M88.4 R52, [R242+0x6100] ;  /* 0x00610000f234783b */ /* 0x000fee0000000200 */
        /* <DEDUP_REMOVED lines=8> */
[----:B------:R-:W-:Y:S01]  /*3120*/  HMMA.16816.F32 R80, R16, R22, R80 ;  /* 0x000000161050723c */ /* 0x000fe20000001850 */
[----:B------:R-:W1:Y:S04]  /*3130*/  LDSM.16.M88.4 R20, [R244+0xe100] ;  /* 0x00e10000f414783b */ /* 0x000e680000000200 */
[----:B------:R-:W2:Y:S03]  /*3140*/  LDSM.16.M88.4 R16, [R244+0xc100] ;  /* 0x00c10000f410783b */ /* 0x000ea60000000200 */
[C---:B-----5:R-:W-:Y:S01]  /*3150*/  HMMA.16816.F32 R116, R24.reuse, R30, R44 ;  /* 0x0000001e1874723c */ /* 0x060fe2000000182c */
[----:B------:R-:W4:Y:S07]  /*3160*/  LDSM.16.M88.4 R44, [R242+0x6900] ;  /* 0x00690000f22c783b */ /* 0x000f2e0000000200 */
[-C--:B------:R-:W-:Y:S01]  /*3170*/  HMMA.16816.F32 R124, R24, R28.reuse, R40 ;  /* 0x0000001c187c723c */ /* 0x080fe20000001828 */
[----:B------:R-:W5:Y:S07]  /*3180*/  LDSM.16.M88.4 R40, [R242+0x7100] ;  /* 0x00710000f228783b */ /* 0x000f6e0000000200 */
[C---:B---3--:R-:W-:Y:S08]  /*3190*/  HMMA.16816.F32 R148, R8.reuse, R28, R64 ;  /* 0x0000001c0894723c */ /* 0x048ff00000001840 */
[C---:B------:R-:W-:Y:S01]  /*31a0*/  HMMA.16816.F32 R144, R8.reuse, R30, R60 ;  /* 0x0000001e0890723c */ /* 0x040fe2000000183c */
[----:B------:R-:W-:Y:S07]  /*31b0*/  LDSM.16.M88.4 R28, [R241+0x3000] ;  /* 0x00300000f11c783b */ /* 0x000fee0000000200 */
[C---:B------:R-:W-:Y:S08]  /*31c0*/  HMMA.16816.F32 R120, R8.reuse, R32, R76 ;  /* 0x000000200878723c */ /* 0x040ff0000000184c */
[----:B------:R-:W-:Y:S08]  /*31d0*/  HMMA.16816.F32 R152, R8, R34, R72 ;  /* 0x000000220898723c */ /* 0x000ff00000001848 */
[C---:B------:R-:W-:Y:S08]  /*31e0*/  HMMA.16816.F32 R64, R24.reuse, R32, R84 ;  /* 0x000000201840723c */ /* 0x040ff00000001854 */
[----:B------:R-:W-:Y:S01]  /*31f0*/  HMMA.16816.F32 R60, R24, R34, R68 ;  /* 0x00000022183c723c */ /* 0x000fe20000001844 */
[----:B------:R-:W-:Y:S07]  /*3200*/  LDSM.16.M88.4 R32, [R241+0x2800] ;  /* 0x00280000f120783b */ /* 0x000fee0000000200 */
[C---:B------:R-:W-:Y:S08]  /*3210*/  HMMA.16816.F32 R140, R8.reuse, R48, R96 ;  /* 0x00000030088c723c */ /* 0x040ff00000001860 */
[C---:B------:R-:W-:Y:S08]  /*3220*/  HMMA.16816.F32 R136, R8.reuse, R50, R108 ;  /* 0x000000320888723c */ /* 0x040ff0000000186c */
[C---:B------:R-:W-:Y:S08]  /*3230*/  HMMA.16816.F32 R132, R8.reuse, R56, R104 ;  /* 0x000000380884723c */ /* 0x040ff00000001868 */
[----:B------:R-:W-:Y:S01]  /*3240*/  HMMA.16816.F32 R128, R8, R58, R88 ;  /* 0x0000003a0880723c */ /* 0x000fe20000001858 */
[----:B------:R-:W3:Y:S07]  /*3250*/  LDSM.16.M88.4 R8, [R248+0xe100] ;  /* 0x00e10000f808783b */ /* 0x000eee0000000200 */
[C---:B------:R-:W-:Y:S01]  /*3260*/  HMMA.16816.F32 R112, R24.reuse, R48, R12 ;  /* 0x000000301870723c */ /* 0x040fe2000000180c */
[----:B------:R-:W2:Y:S07]  /*3270*/  LDSM.16.M88.4 R12, [R246+0xc100] ;  /* 0x00c10000f60c783b */ /* 0x000eae0000000200 */
[C---:B------:R-:W-:Y:S01]  /*3280*/  HMMA.16816.F32 R108, R24.reuse, R50, R92 ;  /* 0x00000032186c723c */ /* 0x040fe2000000185c */
[----:B------:R-:W3:Y:S07]  /*3290*/  LDSM.16.M88.4 R48, [R241+0x2000] ;  /* 0x00200000f130783b */ /* 0x000eee0000000200 */
[C---:B------:R-:W-:Y:S08]  /*32a0*/  HMMA.16816.F32 R76, R24.reuse, R56, R100 ;  /* 0x00000038184c723c */ /* 0x040ff00000001864 */
[----:B------:R-:W-:Y:S01]  /*32b0*/  HMMA.16816.F32 R72, R24, R58, R80 ;  /* 0x0000003a1848723c */ /* 0x000fe20000001850 */
[----:B------:R-:W3:Y:S01]  /*32c0*/  LDSM.16.M88.4 R24, [R241+0x3800] ;  /* 0x00380000f118783b */ /* 0x000ee20000000200 */
[----:B------:R-:W-:-:S06]  /*32d0*/  DEPBAR.LE SB0, 0x0 ;  /* 0x000080000000791a */ /* 0x000fcc0000000000 */
[C---:B-1----:R-:W-:Y:S08]  /*32e0*/  HMMA.16816.F32 R104, R20.reuse, R52, R120 ;  /* 0x000000341468723c */ /* 0x042ff00000001878 */
[----:B------:R-:W-:Y:S08]  /*32f0*/  HMMA.16816.F32 R100, R20, R54, R152 ;  /* 0x000000361464723c */ /* 0x000ff00000001898 */
[C---:B--2---:R-:W-:Y:S08]  /*3300*/  HMMA.16816.F32 R64, R16.reuse, R52, R64 ;  /* 0x000000341040723c */ /* 0x044ff00000001840 */
[----:B------:R-:W-:Y:S08]  /*3310*/  HMMA.16816.F32 R60, R16, R54, R60 ;  /* 0x00000036103c723c */ /* 0x000ff0000000183c */
[C---:B----4-:R-:W-:Y:S08]  /*3320*/  HMMA.16816.F32 R96, R20.reuse, R44, R148 ;  /* 0x0000002c1460723c */ /* 0x050ff00000001894 */
[----:B------:R-:W-:Y:S08]  /*3330*/  HMMA.16816.F32 R92, R20, R46, R144 ;  /* 0x0000002e145c723c */ /* 0x000ff00000001890 */
[C---:B------:R-:W-:Y:S08]  /*3340*/  HMMA.16816.F32 R56, R16.reuse, R44, R124 ;  /* 0x0000002c1038723c */ /* 0x040ff0000000187c */
[----:B------:R-:W-:Y:S08]  /*3350*/  HMMA.16816.F32 R52, R16, R46, R116 ;  /* 0x0000002e1034723c */ /* 0x000ff00000001874 */
[C---:B-----5:R-:W-:Y:S08]  /*3360*/  HMMA.16816.F32 R88, R20.reuse, R40, R140 ;  /* 0x000000281458723c */ /* 0x060ff0000000188c */
[C---:B------:R-:W-:Y:S08]  /*3370*/  HMMA.16816.F32 R84, R20.reuse, R42, R136 ;  /* 0x0000002a1454723c */ /* 0x040ff00000001888 */
[C---:B------:R-:W-:Y:S08]  /*3380*/  HMMA.16816.F32 R80, R20.reuse, R36, R132 ;  /* 0x000000241450723c */ /* 0x040ff00000001884 */
[----:B------:R-:W-:Y:S08]  /*3390*/  HMMA.16816.F32 R68, R20, R38, R128 ;  /* 0x000000261444723c */ /* 0x000ff00000001880 */
[C---:B------:R-:W-:Y:S08]  /*33a0*/  HMMA.16816.F32 R44, R16.reuse, R40, R112 ;  /* 0x00000028102c723c */ /* 0x040ff00000001870 */
[C---:B------:R-:W-:Y:S08]  /*33b0*/  HMMA.16816.F32 R40, R16.reuse, R42, R108 ;  /* 0x0000002a1028723c */ /* 0x040ff0000000186c */
[C---:B------:R-:W-:Y:S08]  /*33c0*/  HMMA.16816.F32 R20, R16.reuse, R36, R76 ;  /* 0x000000241014723c */ /* 0x040ff0000000184c */
[----:B------:R-:W-:Y:S08]  /*33d0*/  HMMA.16816.F32 R16, R16, R38, R72 ;  /* 0x000000261010723c */ /* 0x000ff00000001848 */
[C---:B---3--:R-:W-:Y:S08]  /*33e0*/  HMMA.16816.F32 R96, R8.reuse, R32, R96 ;  /* 0x000000200860723c */ /* 0x048ff00000001860 */
[C---:B------:R-:W-:Y:S08]  /*33f0*/  HMMA.16816.F32 R92, R8.reuse, R34, R92 ;  /* 0x00000022085c723c */ /* 0x040ff0000000185c */
        /* <DEDUP_REMOVED lines=10> */
[----:B------:R-:W-:Y:S01]  /*34a0*/  SHF.R.S32.HI R12, RZ, 0x1f, R163 ;  /* 0x0000001fff0c7819 */ /* 0x000fe200000114a3 */
[C---:B------:R-:W-:Y:S04]  /*34b0*/  HMMA.16816.F32 R104, R8.reuse, R48, R104 ;  /* 0x000000300868723c */ /* 0x040fe80000001868 */
[----:B------:R1:W-:Y:S04]  /*34c0*/  STL [R1+0x8c], R12 ;  /* 0x00008c0c01007387 */ /* 0x0003e80000100800 */
[----:B------:R1:W-:Y:S01]  /*34d0*/  STL [R1+0x4], R5 ;  /* 0x0000040501007387 */ /* 0x0003e20000100800 */
[C---:B------:R-:W-:Y:S03]  /*34e0*/  HMMA.16816.F32 R100, R8.reuse, R50, R100 ;  /* 0x000000320864723c */ /* 0x040fe60000001864 */
[----:B------:R1:W-:Y:S05]  /*34f0*/  STL [R1], R3 ;  /* 0x0000000301007387 */ /* 0x0003ea0000100800 */
[C---:B------:R-:W-:Y:S08]  /*3500*/  HMMA.16816.F32 R80, R8.reuse, R24, R80 ;  /* 0x000000180850723c */ /* 0x040ff00000001850 */
[----:B------:R-:W-:Y:S01]  /*3510*/  HMMA.16816.F32 R68, R8, R26, R68 ;  /* 0x0000001a0844723c */ /* 0x000fe20000001844 */
[----:B------:R-:W-:Y:S06]  /*3520*/  BAR.SYNC.DEFER_BLOCKING 0x0 ;  /* 0x0000000000007b1d */ /* 0x000fec0000010000 */
[----:B------:R-:W-:Y:S05]  /*3530*/  @!P0 BRA `(.L_x_1791) ;  /* 0x0000048000008947 */ /* 0x000fea0003800000 */
[----:B------:R-:W-:Y:S01]  /*3540*/  ULEA UR4, UR6, UR11, 0x6 ;  /* 0x0000000b06047291 */ /* 0x000fe2000f8e303f */
[----:B------:R-:W-:-:S05]  /*3550*/  IMAD.MOV.U32 R9, RZ, RZ, RZ ;  /* 0x000000ffff097224 */ /* 0x000fca00078e00ff */
[----:B-1----:R-:W-:-:S05]  /*3560*/  IMAD.U32 R3, RZ, RZ, UR4 ;  /* 0x00000004ff037e24 */ /* 0x002fca000f8e00ff */
        /* <DEDUP_REMOVED lines=14> */
[----:B------:R-:W-:-:S04]  /*3650*/  IADD3 R13, -R25, 0x10, RZ ;  /* 0x00000010190d7810 */ /* 0x000fc80007ffe1ff */
        /* <DEDUP_REMOVED lines=16> */
[----:B------:R-:W1:Y:S01]  /*3760*/  SHFL.IDX PT, R7, R5, RZ, 0x181f ;  /* 0x00181fff05077589 */ /* 0x000e6200000e0000 */
[----:B------:R-:W-:-:S03]  /*3770*/  SHF.L.U64.HI R6, R164, 0x1, R166 ;  /* 0x00000001a4067819 */ /* 0x000fc600000102a6 */
[----:B------:R-:W2:Y:S04]  /*3780*/  SHFL.IDX PT, R9, R3, RZ, 0x181f ;  /* 0x00181fff03097589 */ /* 0x000ea800000e0000 */
[----:B------:R-:W3:Y:S04]  /*3790*/  SHFL.IDX PT, R8, R5, 0x1, 0x181f ;  /* 0x00381f0005087f89 */ /* 0x000ee800000e0000 */
[----:B------:R-:W-:Y:S04]  /*37a0*/  SHFL.IDX PT, R11, R5, 0x2, 0x181f ;  /* 0x00581f00050b7f89 */ /* 0x000fe800000e0000 */
[----:B------:R-:W4:Y:S04]  /*37b0*/  SHFL.IDX PT, R10, R3, 0x1, 0x181f ;  /* 0x00381f00030a7f89 */ /* 0x000f2800000e0000 */
[----:B------:R5:W5:Y:S04]  /*37c0*/  SHFL.IDX PT, R22, R5, 0x3, 0x181f ;  /* 0x00781f0005167f89 */ /* 0x000b6800000e0000 */
[----:B------:R-:W5:Y:S01]  /*37d0*/  SHFL.IDX PT, R24, R3, 0x2, 0x181f ;  /* 0x00581f0003187f89 */ /* 0x000f6200000e0000 */
[----:B-1----:R-:W-:-:S03]  /*37e0*/  IADD3 R20, P0, R7, R26, RZ ;  /* 0x0000001a07147210 */ /* 0x002fc60007f1e0ff */
[----:B------:R1:W1:Y:S02]  /*37f0*/  SHFL.IDX PT, R23, R3, 0x3, 0x181f ;  /* 0x00781f0003177f89 */ /* 0x00026400000e0000 */
[----:B--2---:R-:W-:Y:S01]  /*3800*/  IMAD.X R21, R9, 0x1, R6, P0 ;  /* 0x0000000109157824 */ /* 0x004fe200000e0606 */
[----:B---3--:R-:W-:-:S04]  /*3810*/  IADD3 R16, P1, R8, R26, RZ ;  /* 0x0000001a08107210 */ /* 0x008fc80007f3e0ff */
[----:B------:R2:W-:Y:S01]  /*3820*/  LDGSTS.E.BYPASS.LTC128B.128 [R161+0x4100], [R20.64], !P6 ;  /* 0x0410000014a17fae */ /* 0x0005e2000f101d4e */
[----:B----4-:R-:W-:Y:S01]  /*3830*/  IMAD.X R17, R10, 0x1, R6, P1 ;  /* 0x000000010a117824 */ /* 0x010fe200008e0606 */
[C---:B-----5:R-:W-:Y:S01]  /*3840*/  SHF.L.U64.HI R5, R163.reuse, 0x1, R12 ;  /* 0x00000001a3057819 */ /* 0x060fe2000001020c */
[----:B-1----:R-:W-:-:S05]  /*3850*/  IMAD.SHL.U32 R3, R163, 0x2, RZ ;  /* 0x00000002a3037824 */ /* 0x002fca00078e00ff */
[-C--:B------:R-:W-:Y:S02]  /*3860*/  IADD3 R18, P2, R7, R3.reuse, RZ ;  /* 0x0000000307127210 */ /* 0x080fe40007f5e0ff */
[-C--:B------:R-:W-:Y:S02]  /*3870*/  IADD3 R14, P0, R8, R3.reuse, RZ ;  /* 0x00000003080e7210 */ /* 0x080fe40007f1e0ff */
[----:B------:R-:W-:Y:S01]  /*3880*/  LOP3.LUT R7, R27, 0xf, RZ, 0xc0, !PT ;  /* 0x0000000f1b077812 */ /* 0x000fe200078ec0ff */
[--C-:B------:R-:W-:Y:S01]  /*3890*/  IMAD.X R19, R9, 0x1, R5.reuse, P2 ;  /* 0x0000000109137824 */ /* 0x100fe200010e0605 */
[----:B------:R-:W-:Y:S01]  /*38a0*/  IADD3 R12, P2, R11, R26, RZ ;  /* 0x0000001a0b0c7210 */ /* 0x000fe20007f5e0ff */
[----:B------:R-:W-:Y:S01]  /*38b0*/  IMAD.X R15, R10, 0x1, R5, P0 ;  /* 0x000000010a0f7824 */ /* 0x000fe200000e0605 */
[----:B------:R-:W-:Y:S02]  /*38c0*/  IADD3 R8, P1, P0, R13, R22, R26 ;  /* 0x000000160d087210 */ /* 0x000fe4000783e01a */
[----:B------:R2:W-:Y:S01]  /*38d0*/  LDGSTS.E.BYPASS.LTC128B.128 [R161+0x6100], [R18.64], !P5 ;  /* 0x0610000012a17fae */ /* 0x0005e2000e901d4e */
[----:B------:R-:W-:Y:S01]  /*38e0*/  IMAD.X R13, R24, 0x1, R6, P2 ;  /* 0x00000001180d7824 */ /* 0x000fe200010e0606 */
[----:B------:R-:W-:-:S02]  /*38f0*/  IADD3 R10, P2, R11, R3, RZ ;  /* 0x000000030b0a7210 */ /* 0x000fc40007f5e0ff */
[-C--:B------:R-:W-:Y:S01]  /*3900*/  IADD3.X R9, RZ, R23.reuse, R6, P1, P0 ;  /* 0x00000017ff097210 */ /* 0x080fe20000fe0406 */
[----:B------:R2:W-:Y:S01]  /*3910*/  LDGSTS.E.BYPASS.LTC128B.128 [R161+0x4900], [R16.64], !P6 ;  /* 0x0490000010a17fae */ /* 0x0005e2000f101d4e */
[----:B------:R-:W-:Y:S01]  /*3920*/  IADD3 R6, P1, P0, R7, R22, R3 ;  /* 0x0000001607067210 */ /* 0x000fe2000783e003 */
[--C-:B------:R-:W-:Y:S01]  /*3930*/  IMAD.X R11, R24, 0x1, R5.reuse, P2 ;  /* 0x00000001180b7824 */ /* 0x100fe200010e0605 */
[----:B------:R-:W-:Y:S01]  /*3940*/  ISETP.NE.U32.AND P2, PT, R25, RZ, PT ;  /* 0x000000ff1900720c */ /* 0x000fe20003f45070 */
[----:B------:R2:W-:Y:S01]  /*3950*/  LDGSTS.E.BYPASS.LTC128B.128 [R161+0x6900], [R14.64], !P5 ;  /* 0x069000000ea17fae */ /* 0x0005e2000e901d4e */
[----:B------:R-:W-:Y:S02]  /*3960*/  IADD3.X R7, RZ, R23, R5, P1, P0 ;  /* 0x00000017ff077210 */ /* 0x000fe40000fe0405 */
[----:B------:R-:W-:Y:S01]  /*3970*/  ISETP.NE.U32.AND P0, PT, R162, RZ, PT ;  /* 0x000000ffa200720c */ /* 0x000fe20003f05070 */
[----:B------:R2:W-:Y:S04]  /*3980*/  LDGSTS.E.BYPASS.LTC128B.128 [R161+0x5100], [R12.64], !P6 ;  /* 0x051000000ca17fae */ /* 0x0005e8000f101d4e */
[----:B------:R2:W-:Y:S04]  /*3990*/  LDGSTS.E.BYPASS.LTC128B.128 [R161+0x7100], [R10.64], !P5 ;  /* 0x071000000aa17fae */ /* 0x0005e8000e901d4e */
[----:B------:R2:W-:Y:S04]  /*39a0*/  LDGSTS.E.BYPASS.LTC128B.128.ZFILL [R161+0x5900], [R8.64], P2 ;  /* 0x0590000008a17fae */ /* 0x0005e80009141d4e */
[----:B------:R2:W-:Y:S02]  /*39b0*/  LDGSTS.E.BYPASS.LTC128B.128.ZFILL [R161+0x7900], [R6.64], P0 ;  /* 0x0790000006a17fae */ /* 0x0005e40008141d4e */
.L_x_1791:
[----:B-1----:R-:W-:Y:S01]  /*39c0*/  FMUL.FTZ R3, R64, c[0x0][0x320] ;  /* 0x0000c80040037a20 */ /* 0x002fe20000410000 */
[----:B--2---:R-:W-:Y:S01]  /*39d0*/  SHF.R.S32.HI R7, RZ, 0x1f, R158 ;  /* 0x0000001fff077819 */ /* 0x004fe2000001149e */
[----:B------:R-:W-:Y:S01]  /*39e0*/  FMUL.FTZ R5, R30, c[0x0][0x320] ;  /* 0x0000c8001e057a20 */ /* 0x000fe20000410000 */
[----:B------:R-:W-:Y:S01]  /*39f0*/  LEA.HI R6, R160, R165, RZ, 0x2 ;  /* 0x000000a5a0067211 */ /* 0x000fe200078f10ff */
[----:B------:R1:W2:Y:S01]  /*3a00*/  MUFU.TANH R12, R3 ;  /* 0x00000003000c7308 */ /* 0x0002a20000002400 */
[----:B------:R-:W-:Y:S01]  /*3a10*/  FMUL.FTZ R8, R31, c[0x0][0x320] ;  /* 0x0000c8001f087a20 */ /* 0x000fe20000410000 */
[----:B------:R-:W-:Y:S01]  /*3a20*/  PLOP3.LUT P1, PT, PT, PT, UP1, 0x80, 0x0 ;  /* 0x000000000000781c */ /* 0x000fe20003f2f018 */
[----:B------:R-:W-:Y:S01]  /*3a30*/  FMUL.FTZ R10, R80, c[0x0][0x320] ;  /* 0x0000c800500a7a20 */ /* 0x000fe20000410000 */
[----:B------:R-:W-:Y:S01]  /*3a40*/  LOP3.LUT R6, R6, 0xfffffffc, RZ, 0xc0, !PT ;  /* 0xfffffffc06067812 */ /* 0x000fe200078ec0ff */
[----:B------:R-:W-:Y:S01]  /*3a50*/  UMOV UR4, 0xffffffc0 ;  /* 0xffffffc000047882 */ /* 0x000fe20000000000 */
[----:B------:R-:W-:Y:S01]  /*3a60*/  PLOP3.LUT P0, PT, PT, PT, UP1, 0x80, 0x0 ;  /* 0x000000000000781c */ /* 0x000fe20003f0f018 */
[----:B------:R-:W-:Y:S01]  /*3a70*/  UIMAD UR4, UR6, UR4, 0x41 ;  /* 0x00000041060474a4 */ /* 0x000fe2000f8e0204 */
[----:B------:R3:W-:Y:S01]  /*3a80*/  MUFU.TANH R39, R5 ;  /* 0x0000000500277308 */ /* 0x0007e20000002400 */
[----:B------:R-:W-:Y:S01]  /*3a90*/  IMAD.IADD R6, R165, 0x1, -R6 ;  /* 0x00000001a5067824 */ /* 0x000fe200078e0a06 */
[----:B------:R-:W-:Y:S01]  /*3aa0*/  STL [R1+0xbc], R251 ;  /* 0x0000bcfb01007387 */ /* 0x000fe20000100800 */
[----:B------:R-:W-:-:S02]  /*3ab0*/  FMUL.FTZ R22, R103, c[0x0][0x320] ;  /* 0x0000c80067167a20 */ /* 0x000fc40000410000 */
[----:B------:R-:W-:Y:S01]  /*3ac0*/  FMUL.FTZ R17, R71, c[0x0][0x320] ;  /* 0x0000c80047117a20 */ /* 0x000fe20000410000 */
[----:B------:R-:W-:Y:S01]  /*3ad0*/  STL [R1+0xb8], R250 ;  /* 0x0000b8fa01007387 */ /* 0x000fe20000100800 */
[----:B------:R-:W-:Y:S01]  /*3ae0*/  IMAD.SHL.U32 R237, R0, 0x2, RZ ;  /* 0x0000000200ed7824 */ /* 0x000fe200078e00ff */
[----:B------:R-:W-:Y:S01]  /*3af0*/  MUFU.TANH R36, R8 ;  /* 0x0000000800247308 */ /* 0x000fe20000002400 */
[----:B-1----:R-:W-:Y:S01]  /*3b00*/  FMUL.FTZ R3, R65, c[0x0][0x320] ;  /* 0x0000c80041037a20 */ /* 0x002fe20000410000 */
[----:B------:R-:W-:Y:S01]  /*3b10*/  STL [R1+0xb4], R249 ;  /* 0x0000b4f901007387 */ /* 0x000fe20000100800 */
[----:B------:R-:W-:Y:S01]  /*3b20*/  IMAD R240, R2, 0x2, R237 ;  /* 0x0000000202f07824 */ /* 0x000fe200078e02ed */
[----:B------:R-:W-:Y:S02]  /*3b30*/  LEA R238, R4, R237, 0x1 ;  /* 0x000000ed04ee7211 */ /* 0x000fe400078e08ff */
[----:B------:R-:W-:Y:S02]  /*3b40*/  STL [R1+0xb0], R248 ;  /* 0x0000b0f801007387 */ /* 0x000fe40000100800 */
[----:B------:R1:W4:Y:S01]  /*3b50*/  MUFU.TANH R13, R3 ;  /* 0x00000003000d7308 */ /* 0x0003220000002400 */
[----:B---3--:R-:W-:Y:S01]  /*3b60*/  LEA.HI R5, R7, R158, RZ, 0x2 ;  /* 0x0000009e07057211 */ /* 0x008fe200078f10ff */
[----:B------:R-:W-:Y:S01]  /*3b70*/  STL [R1+0xac], R247 ;  /* 0x0000acf701007387 */ /* 0x000fe20000100800 */
[----:B------:R-:W-:-:S02]  /*3b80*/  LEA R239, R2, R238, 0x1 ;  /* 0x000000ee02ef7211 */ /* 0x000fc400078e08ff */
[----:B------:R-:W-:Y:S01]  /*3b90*/  LOP3.LUT R5, R5, 0xffffffc, RZ, 0xc0, !PT ;  /* 0x0ffffffc05057812 */ /* 0x000fe200078ec0ff */
[----:B------:R-:W-:Y:S02]  /*3ba0*/  STL [R1+0xa8], R246 ;  /* 0x0000a8f601007387 */ /* 0x000fe40000100800 */
[----:B------:R-:W-:Y:S01]  /*3bb0*/  MUFU.TANH R22, R22 ;  /* 0x0000001600167308 */ /* 0x000fe20000002400 */
[----:B------:R-:W-:Y:S01]  /*3bc0*/  IADD3 R9, -R5, R158, RZ ;  /* 0x0000009e05097210 */ /* 0x000fe20007ffe1ff */
[----:B------:R-:W-:Y:S01]  /*3bd0*/  STL [R1+0xa4], R245 ;  /* 0x0000a4f501007387 */ /* 0x000fe20000100800 */
[----:B------:R-:W-:-:S03]  /*3be0*/  LEA.HI R5, R6, R6, RZ, 0x1 ;  /* 0x0000000606057211 */ /* 0x000fc600078f08ff */
[----:B------:R-:W-:Y:S01]  /*3bf0*/  STL [R1+0xa0], R244 ;  /* 0x0000a0f401007387 */ /* 0x000fe20000100800 */
[----:B-1----:R-:W-:-:S03]  /*3c00*/  FMUL.FTZ R3, R60, c[0x0][0x320] ;  /* 0x0000c8003c037a20 */ /* 0x002fc60000410000 */
[----:B------:R-:W-:Y:S01]  /*3c10*/  STL [R1+0x9c], R243 ;  /* 0x00009cf301007387 */ /* 0x000fe20000100800 */
[----:B------:R1:W3:Y:S03]  /*3c20*/  MUFU.TANH R14, R3 ;  /* 0x00000003000e7308 */ /* 0x0002e60000002400 */
[----:B------:R-:W-:Y:S04]  /*3c30*/  STL [R1+0x98], R242 ;  /* 0x000098f201007387 */ /* 0x000fe80000100800 */
[----:B------:R-:W-:Y:S04]  /*3c40*/  STL [R1+0x94], R241 ;  /* 0x000094f101007387 */ /* 0x000fe80000100800 */
[----:B------:R-:W-:Y:S04]  /*3c50*/  STL [R1+0x90], R236 ;  /* 0x000090ec01007387 */ /* 0x000fe80000100800 */
[----:B------:R-:W-:Y:S01]  /*3c60*/  LDSM.16.MT88.4 R76, [R240+0x100] ;  /* 0x00010000f04c783b */ /* 0x000fe20000004200 */
[----:B-1----:R-:W-:-:S03]  /*3c70*/  FMUL.FTZ R3, R61, c[0x0][0x320] ;  /* 0x0000c8003d037a20 */ /* 0x002fc60000410000 */
[----:B------:R-:W0:Y:S01]  /*3c80*/  LDGDEPBAR ;  /* 0x00000000000079af */ /* 0x000e220000000000 */
        /* <DEDUP_REMOVED lines=76> */
[----:B------:R1:W-:Y:S02]  /*4150*/  MUFU.TANH R41, R3 ;  /* 0x0000000300297308 */ /* 0x0003e40000002400 */
[----:B-1----:R-:W-:-:S06]  /*4160*/  FMUL.FTZ R3, R43, c[0x0][0x320] ;  /* 0x0000c8002b037a20 */ /* 0x002fcc0000410000 */
[----:B------:R1:W-:Y:S08]  /*4170*/  MUFU.TANH R43, R10 ;  /* 0x0000000a002b7308 */ /* 0x0003f00000002400 */
[----:B------:R2:W-:Y:S01]  /*4180*/  MUFU.TANH R40, R3 ;  /* 0x0000000300287308 */ /* 0x0005e20000002400 */
[----:B-1----:R-:W-:-:S07]  /*4190*/  FMUL.FTZ R10, R81, c[0x0][0x320] ;  /* 0x0000c800510a7a20 */ /* 0x002fce0000410000 */
[----:B------:R-:W-:Y:S01]  /*41a0*/  MUFU.TANH R42, R10 ;  /* 0x0000000a002a7308 */ /* 0x000fe20000002400 */
[----:B--2---:R-:W-:-:S07]  /*41b0*/  FMUL.FTZ R3, R84, c[0x0][0x320] ;  /* 0x0000c80054037a20 */ /* 0x004fce0000410000 */
[----:B------:R1:W-:Y:S02]  /*41c0*/  MUFU.TANH R170, R3 ;  /* 0x0000000300aa7308 */ /* 0x0003e40000002400 */
[----:B-1----:R-:W-:-:S06]  /*41d0*/  FMUL.FTZ R3, R85, c[0x0][0x320] ;  /* 0x0000c80055037a20 */ /* 0x002fcc0000410000 */
[----:B------:R1:W-:Y:S02]  /*41e0*/  MUFU.TANH R171, R3 ;  /* 0x0000000300ab7308 */ /* 0x0003e40000002400 */
[----:B-1----:R-:W-:-:S06]  /*41f0*/  FMUL.FTZ R3, R86, c[0x0][0x320] ;  /* 0x0000c80056037a20 */ /* 0x002fcc0000410000 */
[----:B------:R1:W-:Y:S02]  /*4200*/  MUFU.TANH R133, R3 ;  /* 0x0000000300857308 */ /* 0x0003e40000002400 */
[----:B-1----:R-:W-:Y:S02]  /*4210*/  FMUL.FTZ R3, R87, c[0x0][0x320] ;  /* 0x0000c80057037a20 */ /* 0x002fe40000410000 */
[----:B------:R-:W-:Y:S04]  /*4220*/  LDSM.16.MT88.4 R84, [R240+0x2900] ;  /* 0x00290000f054783b */ /* 0x000fe80000004200 */
[----:B------:R1:W-:Y:S02]  /*4230*/  MUFU.TANH R132, R3 ;  /* 0x0000000300847308 */ /* 0x0003e40000002400 */
[----:B-1----:R-:W-:-:S06]  /*4240*/  FMUL.FTZ R3, R63, c[0x0][0x320] ;  /* 0x0000c8003f037a20 */ /* 0x002fcc0000410000 */
[----:B------:R1:W2:Y:S02]  /*4250*/  MUFU.TANH R18, R3 ;  /* 0x0000000300127308 */ /* 0x0002a40000002400 */
[----:B-1----:R-:W-:-:S06]  /*4260*/  FMUL.FTZ R3, R100, c[0x0][0x320] ;  /* 0x0000c80064037a20 */ /* 0x002fcc0000410000 */
[----:B------:R1:W-:Y:S02]  /*4270*/  MUFU.TANH R44, R3 ;  /* 0x00000003002c7308 */ /* 0x0003e40000002400 */
[----:B-1----:R-:W-:-:S05]  /*4280*/  LOP3.LUT R3, R159, 0xffffffe0, RZ, 0xc0, !PT ;  /* 0xffffffe09f037812 */ /* 0x002fca00078ec0ff */
[----:B------:R-:W-:-:S05]  /*4290*/  IMAD.IADD R3, R165, 0x1, -R3 ;  /* 0x00000001a5037824 */ /* 0x000fca00078e0a03 */
[----:B------:R-:W-:-:S04]  /*42a0*/  SHF.R.S32.HI R7, RZ, 0x1f, R3 ;  /* 0x0000001fff077819 */ /* 0x000fc80000011403 */
[----:B------:R-:W-:-:S04]  /*42b0*/  LEA.HI R7, R7, R3, RZ, 0x2 ;  /* 0x0000000307077211 */ /* 0x000fc800078f10ff */
[----:B------:R-:W-:-:S05]  /*42c0*/  LEA.HI.SX32 R8, R7, UR10, 0x1e ;  /* 0x0000000a07087c11 */ /* 0x000fca000f8ff2ff */
[----:B------:R-:W-:Y:S01]  /*42d0*/  IMAD R11, R9, 0x10, R8 ;  /* 0x00000010090b7824 */ /* 0x000fe200078e0208 */
[C---:B------:R-:W-:Y:S01]  /*42e0*/  LOP3.LUT R9, R5.reuse, 0x1ffffffe, RZ, 0xc0, !PT ;  /* 0x1ffffffe05097812 */ /* 0x040fe200078ec0ff */
[----:B------:R-:W-:-:S03]  /*42f0*/  IMAD.SHL.U32 R8, R5, 0x20, RZ ;  /* 0x0000002005087824 */ /* 0x000fc600078e00ff */
[----:B------:R-:W-:Y:S01]  /*4300*/  IADD3 R6, R6, -R9, RZ ;  /* 0x8000000906067210 */ /* 0x000fe20007ffe0ff */
[----:B------:R-:W-:Y:S01]  /*4310*/  FMUL.FTZ R9, R35, c[0x0][0x320] ;  /* 0x0000c80023097a20 */ /* 0x000fe20000410000 */
[----:B------:R-:W-:-:S03]  /*4320*/  LOP3.LUT R5, R8, 0xffffffc0, RZ, 0xc0, !PT ;  /* 0xffffffc008057812 */ /* 0x000fc600078ec0ff */
[----:B------:R1:W-:Y:S02]  /*4330*/  MUFU.TANH R19, R9 ;  /* 0x0000000900137308 */ /* 0x0003e40000002400 */
[----:B------:R-:W-:-:S04]  /*4340*/  IMAD.IADD R5, R5, 0x1, R11 ;  /* 0x0000000105057824 */ /* 0x000fc800078e020b */
[----:B------:R-:W-:Y:S02]  /*4350*/  IMAD R15, R6, 0x8, R5 ;  /* 0x00000008060f7824 */ /* 0x000fe400078e0205 */
[----:B------:R-:W-:Y:S02]  /*4360*/  FMUL.FTZ R5, R82, c[0x0][0x320] ;  /* 0x0000c80052057a20 */ /* 0x000fe40000410000 */
[----:B------:R-:W-:Y:S01]  /*4370*/  @P1 IMAD.HI.U32 R8, R15, c[0x0][0x2c8], RZ ;  /* 0x0000b2000f081a27 */ /* 0x000fe200078e00ff */
[----:B------:R-:W-:Y:S01]  /*4380*/  MOV R6, R15 ;  /* 0x0000000f00067202 */ /* 0x000fe20000000f00 */
[----:B------:R2:W-:Y:S01]  /*4390*/  MUFU.TANH R47, R5 ;  /* 0x00000005002f7308 */ /* 0x0005e20000002400 */
[----:B------:R3:W-:Y:S02]  /*43a0*/  STL [R1+0x7c], R15 ;  /* 0x00007c0f01007387 */ /* 0x0007e40000100800 */
[----:B------:R-:W-:Y:S01]  /*43b0*/  @P0 SHF.R.U32.HI R6, RZ, c[0x0][0x2cc], R8 ;  /* 0x0000b300ff060a19 */ /* 0x000fe20000011608 */
[----:B------:R-:W-:-:S04]  /*43c0*/  FMUL.FTZ R8, R101, c[0x0][0x320] ;  /* 0x0000c80065087a20 */ /* 0x000fc80000410000 */
[----:B------:R-:W4:Y:S01]  /*43d0*/  SHFL.IDX PT, R10, R6, RZ, 0x1c1f ;  /* 0x001c1fff060a7589 */ /* 0x000f2200000e0000 */
[----:B------:R-:W-:Y:S03]  /*43e0*/  MUFU.TANH R31, R8 ;  /* 0x00000008001f7308 */ /* 0x000fe60000002400 */
[----:B-1----:R-:W1:Y:S01]  /*43f0*/  SHFL.IDX PT, R9, R6, 0x3, 0x1c1f ;  /* 0x007c1f0006097f89 */ /* 0x002e6200000e0000 */
[----:B--2---:R-:W-:-:S04]  /*4400*/  FMUL.FTZ R5, R83, c[0x0][0x320] ;  /* 0x0000c80053057a20 */ /* 0x004fc80000410000 */
[----:B------:R2:W-:Y:S01]  /*4410*/  MUFU.TANH R46, R5 ;  /* 0x00000005002e7308 */ /* 0x0005e20000002400 */
[----:B---3--:R-:W-:Y:S01]  /*4420*/  FMUL.FTZ R15, R70, c[0x0][0x320] ;  /* 0x0000c800460f7a20 */ /* 0x008fe20000410000 */
[----:B--2---:R-:W-:Y:S01]  /*4430*/  LOP3.LUT R5, R7, 0x7ffffffc, RZ, 0xc0, !PT ;  /* 0x7ffffffc07057812 */ /* 0x004fe200078ec0ff */
[----:B------:R-:W-:Y:S01]  /*4440*/  IMAD.U32 R7, RZ, RZ, UR4 ;  /* 0x00000004ff077e24 */ /* 0x000fe2000f8e00ff */
[----:B------:R-:W-:-:S03]  /*4450*/  ULDC.64 UR4, c[0x0][0x2c8] ;  /* 0x0000b20000047ab9 */ /* 0x000fc60000000a00 */
[----:B------:R-:W-:Y:S02]  /*4460*/  IMAD.IADD R5, R3, 0x1, -R5 ;  /* 0x0000000103057824 */ /* 0x000fe400078e0a05 */
[----:B------:R-:W-:-:S03]  /*4470*/  FMUL.FTZ R3, R102, c[0x0][0x320] ;  /* 0x0000c80066037a20 */ /* 0x000fc60000410000 */
[----:B------:R-:W-:Y:S01]  /*4480*/  SHF.L.U32 R11, R5, 0x1, RZ ;  /* 0x00000001050b7819 */ /* 0x000fe200000006ff */
[----:B------:R2:W-:Y:S01]  /*4490*/  MUFU.TANH R38, R3 ;  /* 0x0000000300267308 */ /* 0x0005e20000002400 */
[----:B------:R-:W-:Y:S02]  /*44a0*/  FMUL.FTZ R5, R34, c[0x0][0x320] ;  /* 0x0000c80022057a20 */ /* 0x000fe40000410000 */
[C---:B------:R-:W-:Y:S01]  /*44b0*/  IADD3 R8, -R11.reuse, UR20, RZ ;  /* 0x000000140b087c10 */ /* 0x040fe2000fffe1ff */
[----:B------:R3:W-:Y:S04]  /*44c0*/  STL [R1+0x80], R11 ;  /* 0x0000800b01007387 */ /* 0x0007e80000100800 */
[----:B------:R1:W1:Y:S01]  /*44d0*/  MUFU.TANH R21, R5 ;  /* 0x0000000500157308 */ /* 0x0002620000002400 */
[----:B--2---:R-:W-:-:S04]  /*44e0*/  IADD3 R3, -R11, UR7, R7 ;  /* 0x000000070b037c10 */ /* 0x004fc8000fffe107 */
[----:B------:R-:W-:Y:S01]  /*44f0*/  IADD3 R7, R3, -UR12, RZ ;  /* 0x8000000c03077c10 */ /* 0x000fe2000fffe0ff */
[----:B-1----:R-:W1:Y:S04]  /*4500*/  SHFL.IDX PT, R5, R6, 0x1, 0x1c1f ;  /* 0x003c1f0006057f89 */ /* 0x002e6800000e0000 */
[----:B----4-:R-:W-:Y:S02]  /*4510*/  IMAD.IADD R3, R7, 0x1, R10 ;  /* 0x0000000107037824 */ /* 0x010fe400078e020a */
[----:B------:R-:W-:Y:S02]  /*4520*/  FMUL.FTZ R10, R68, c[0x0][0x320] ;  /* 0x0000c800440a7a20 */ /* 0x000fe40000410000 */
[----:B---3--:R-:W-:Y:S01]  /*4530*/  FMUL.FTZ R11, R69, c[0x0][0x320] ;  /* 0x0000c800450b7a20 */ /* 0x008fe20000410000 */
[----:B------:R-:W-:Y:S01]  /*4540*/  IMNMX R3, R8, R3, PT ;  /* 0x0000000308037217 */ /* 0x000fe20003800200 */
[----:B------:R-:W-:Y:S01]  /*4550*/  IMAD.IADD R9, R7, 0x1, R9 ;  /* 0x0000000107097824 */ /* 0x000fe200078e0209 */
[----:B------:R-:W-:Y:S02]  /*4560*/  LDSM.16.MT88.4 R68, [R237+0x2100] ;  /* 0x00210000ed44783b */ /* 0x000fe40000004200 */
[----:B------:R-:W-:-:S02]  /*4570*/  ISETP.GT.AND P0, PT, R3, RZ, PT ;  /* 0x000000ff0300720c */ /* 0x000fc40003f04270 */
[C---:B------:R-:W-:Y:S02]  /*4580*/  ISETP.GT.AND P2, PT, R3.reuse, 0x1, PT ;  /* 0x000000010300780c */ /* 0x040fe40003f44270 */
[----:B------:R-:W-:Y:S02]  /*4590*/  ISETP.GT.AND P1, PT, R3, 0x8, PT ;  /* 0x000000080300780c */ /* 0x000fe40003f24270 */
[----:B------:R-:W-:Y:S02]  /*45a0*/  FSEL R12, R12, -INF , P0 ;  /* 0xff8000000c0c7808 */ /* 0x000fe40000000000 */
[----:B------:R-:W-:Y:S02]  /*45b0*/  FSEL R13, R13, -INF , P2 ;  /* 0xff8000000d0d7808 */ /* 0x000fe40001000000 */
[----:B------:R-:W-:Y:S02]  /*45c0*/  ISETP.GT.AND P0, PT, R3, 0x9, PT ;  /* 0x000000090300780c */ /* 0x000fe40003f04270 */
[----:B------:R-:W-:-:S02]  /*45d0*/  FSEL R14, R14, -INF , P1 ;  /* 0xff8000000e0e7808 */ /* 0x000fc40000800000 */
[----:B------:R-:W-:Y:S01]  /*45e0*/  FMNMX.FTZ R139, R12, R13, !PT ;  /* 0x0000000d0c8b7209 */ /* 0x000fe20007810000 */
[----:B-1----:R-:W-:Y:S01]  /*45f0*/  IMAD.IADD R5, R7, 0x1, R5 ;  /* 0x0000000107057824 */ /* 0x002fe200078e0205 */
[C---:B------:R-:W-:Y:S02]  /*4600*/  ISETP.GT.AND P2, PT, R3.reuse, 0x10, PT ;  /* 0x000000100300780c */ /* 0x040fe40003f44270 */
[----:B------:R-:W-:Y:S02]  /*4610*/  FSEL R16, R16, -INF , P0 ;  /* 0xff80000010107808 */ /* 0x000fe40000000000 */
[----:B------:R-:W-:Y:S02]  /*4620*/  FMNMX.FTZ R139, R14, R139, !PT ;  /* 0x0000008b0e8b7209 */ /* 0x000fe40007810000 */
[----:B------:R-:W-:Y:S02]  /*4630*/  ISETP.GT.AND P1, PT, R3, 0x11, PT ;  /* 0x000000110300780c */ /* 0x000fe40003f24270 */
[----:B------:R-:W-:-:S02]  /*4640*/  FSEL R20, R20, -INF , P2 ;  /* 0xff80000014147808 */ /* 0x000fc40001000000 */
[----:B------:R-:W-:Y:S02]  /*4650*/  FMNMX.FTZ R139, R16, R139, !PT ;  /* 0x0000008b108b7209 */ /* 0x000fe40007810000 */
[----:B------:R-:W-:Y:S02]  /*4660*/  ISETP.GT.AND P0, PT, R3, 0x18, PT ;  /* 0x000000180300780c */ /* 0x000fe40003f04270 */
[----:B------:R-:W-:Y:S02]  /*4670*/  FSEL R23, R23, -INF , P1 ;  /* 0xff80000017177808 */ /* 0x000fe40000800000 */
[C---:B------:R-:W-:Y:S02]  /*4680*/  ISETP.GT.AND P2, PT, R3.reuse, 0x19, PT ;  /* 0x000000190300780c */ /* 0x040fe40003f44270 */
[----:B------:R-:W-:Y:S02]  /*4690*/  ISETP.GT.AND P1, PT, R3, 0x20, PT ;  /* 0x000000200300780c */ /* 0x000fe40003f24270 */
[----:B------:R-:W-:-:S02]  /*46a0*/  FMNMX.FTZ R139, R20, R139, !PT ;  /* 0x0000008b148b7209 */ /* 0x000fc40007810000 */
[----:B------:R-:W-:Y:S02]  /*46b0*/  FSEL R27, R27, -INF , P0 ;  /* 0xff8000001b1b7808 */ /* 0x000fe40000000000 */
[----:B------:R-:W-:Y:S02]  /*46c0*/  ISETP.GT.AND P0, PT, R3, 0x21, PT ;  /* 0x000000210300780c */ /* 0x000fe40003f04270 */
[----:B------:R-:W-:Y:S02]  /*46d0*/  FSEL R34, R37, -INF , P2 ;  /* 0xff80000025227808 */ /* 0x000fe40001000000 */
[----:B------:R-:W-:Y:S01]  /*46e0*/  FSEL R176, R28, -INF , P1 ;  /* 0xff8000001cb07808 */ /* 0x000fe20000800000 */
[----:B------:R1:W2:Y:S01]  /*46f0*/  MUFU.TANH R37, R10 ;  /* 0x0000000a00257308 */ /* 0x0002a20000002400 */
[C---:B------:R-:W-:Y:S02]  /*4700*/  ISETP.GT.AND P2, PT, R3.reuse, 0x28, PT ;  /* 0x000000280300780c */ /* 0x040fe40003f44270 */
[----:B------:R-:W-:-:S02]  /*4710*/  ISETP.GT.AND P1, PT, R3, 0x29, PT ;  /* 0x000000290300780c */ /* 0x000fc40003f24270 */
[----:B------:R-:W-:Y:S02]  /*4720*/  FMNMX.FTZ R139, R23, R139, !PT ;  /* 0x0000008b178b7209 */ /* 0x000fe40007810000 */
[----:B------:R-:W-:Y:S02]  /*4730*/  FSEL R177, R177, -INF , P0 ;  /* 0xff800000b1b17808 */ /* 0x000fe40000000000 */
[----:B------:R-:W-:Y:S02]  /*4740*/  ISETP.GT.AND P0, PT, R3, 0x30, PT ;  /* 0x000000300300780c */ /* 0x000fe40003f04270 */
[----:B------:R-:W-:Y:S02]  /*4750*/  FSEL R178, R178, -INF , P2 ;  /* 0xff800000b2b27808 */ /* 0x000fe40001000000 */
[----:B------:R-:W-:Y:S02]  /*4760*/  FSEL R179, R179, -INF , P1 ;  /* 0xff800000b3b37808 */ /* 0x000fe40000800000 */
[----:B------:R-:W-:Y:S01]  /*4770*/  FMNMX.FTZ R139, R27, R139, !PT ;  /* 0x0000008b1b8b7209 */ /* 0x000fe20007810000 */
[----:B-1----:R-:W1:Y:S01]  /*4780*/  SHFL.IDX PT, R10, R6, 0x2, 0x1c1f ;  /* 0x005c1f00060a7f89 */ /* 0x002e6200000e0000 */
[----:B------:R-:W-:-:S02]  /*4790*/  ISETP.GT.AND P2, PT, R3, 0x31, PT ;  /* 0x000000310300780c */ /* 0x000fc40003f44270 */
[C---:B------:R-:W-:Y:S02]  /*47a0*/  ISETP.GT.AND P1, PT, R3.reuse, 0x38, PT ;  /* 0x000000380300780c */ /* 0x040fe40003f24270 */
[----:B------:R-:W-:Y:S02]  /*47b0*/  IMNMX R5, R8, R5, PT ;  /* 0x0000000508057217 */ /* 0x000fe40003800200 */
[----:B------:R-:W-:Y:S02]  /*47c0*/  FSEL R165, R48, -INF , P0 ;  /* 0xff80000030a57808 */ /* 0x000fe40000000000 */
[----:B------:R-:W-:Y:S02]  /*47d0*/  FMNMX.FTZ R139, R34, R139, !PT ;  /* 0x0000008b228b7209 */ /* 0x000fe40007810000 */
[----:B------:R-:W-:Y:S02]  /*47e0*/  ISETP.GT.AND P0, PT, R3, 0x39, PT ;  /* 0x000000390300780c */ /* 0x000fe40003f04270 */
[----:B------:R-:W-:-:S02]  /*47f0*/  FSEL R167, R52, -INF , P2 ;  /* 0xff80000034a77808 */ /* 0x000fc40001000000 */
[----:B------:R-:W-:Y:S02]  /*4800*/  FSEL R166, R50, -INF , P1 ;  /* 0xff80000032a67808 */ /* 0x000fe40000800000 */
[C---:B------:R-:W-:Y:S02]  /*4810*/  ISETP.GT.AND P2, PT, R5.reuse, RZ, PT ;  /* 0x000000ff0500720c */ /* 0x040fe40003f44270 */
[----:B------:R-:W-:Y:S02]  /*4820*/  ISETP.GT.AND P1, PT, R5, 0x1, PT ;  /* 0x000000010500780c */ /* 0x000fe40003f24270 */
[----:B------:R-:W-:Y:S02]  /*4830*/  FMNMX.FTZ R139, R176, R139, !PT ;  /* 0x0000008bb08b7209 */ /* 0x000fe40007810000 */
[----:B------:R-:W-:Y:S02]  /*4840*/  FSEL R106, R29, -INF , P0 ;  /* 0xff8000001d6a7808 */ /* 0x000fe40000000000 */
[----:B------:R-:W-:-:S02]  /*4850*/  ISETP.GT.AND P0, PT, R5, 0x8, PT ;  /* 0x000000080500780c */ /* 0x000fc40003f04270 */
[----:B------:R-:W-:Y:S02]  /*4860*/  FSEL R24, R24, -INF , P2 ;  /* 0xff80000018187808 */ /* 0x000fe40001000000 */
        /* <DEDUP_REMOVED lines=8> */
[----:B------:R-:W-:Y:S01]  /*48f0*/  FMNMX.FTZ R3, R29, R3, !PT ;  /* 0x000000031d037209 */ /* 0x000fe20007810000 */
[----:B------:R3:W4:Y:S01]  /*4900*/  MUFU.TANH R18, R11 ;  /* 0x0000000b00127308 */ /* 0x0007220000002400 */
        /* <DEDUP_REMOVED lines=20> */
[----:B---3--:R-:W3:Y:S01]  /*4a50*/  SHFL.BFLY PT, R11, R139, 0x2, 0x1f ;  /* 0x0c401f008b0b7f89 */ /* 0x008ee200000e0000 */
[----:B------:R-:W-:Y:S02]  /*4a60*/  FMNMX.FTZ R3, R32, R3, !PT ;  /* 0x0000000320037209 */ /* 0x000fe40007810000 */
[----:B------:R-:W-:-:S02]  /*4a70*/  ISETP.GT.AND P0, PT, R5, 0x28, PT ;  /* 0x000000280500780c */ /* 0x000fc40003f04270 */
[----:B------:R-:W-:Y:S02]  /*4a80*/  FSEL R175, R175, -INF , P1 ;  /* 0xff800000afaf7808 */ /* 0x000fe40000800000 */
[----:B------:R-:W-:Y:S02]  /*4a90*/  FMNMX.FTZ R3, R174, R3, !PT ;  /* 0x00000003ae037209 */ /* 0x000fe40007810000 */
[----:B------:R-:W-:Y:S02]  /*4aa0*/  ISETP.GT.AND P1, PT, R5, 0x29, PT ;  /* 0x000000290500780c */ /* 0x000fe40003f24270 */
[----:B------:R-:W-:Y:S02]  /*4ab0*/  FSEL R173, R41, -INF , P0 ;  /* 0xff80000029ad7808 */ /* 0x000fe40000000000 */
[----:B------:R-:W-:Y:S01]  /*4ac0*/  FMNMX.FTZ R3, R175, R3, !PT ;  /* 0x00000003af037209 */ /* 0x000fe20007810000 */
[----:B------:R2:W2:Y:S01]  /*4ad0*/  MUFU.TANH R41, R15 ;  /* 0x0000000f00297308 */ /* 0x0004a20000002400 */
[----:B------:R-:W-:-:S02]  /*4ae0*/  FSEL R172, R40, -INF , P1 ;  /* 0xff80000028ac7808 */ /* 0x000fc40000800000 */
[----:B------:R-:W-:Y:S02]  /*4af0*/  FMNMX.FTZ R3, R173, R3, !PT ;  /* 0x00000003ad037209 */ /* 0x000fe40007810000 */
[----:B-1----:R-:W-:Y:S02]  /*4b00*/  IADD3 R10, R7, R10, RZ ;  /* 0x0000000a070a7210 */ /* 0x002fe40007ffe0ff */
[C---:B------:R-:W-:Y:S01]  /*4b10*/  ISETP.GT.AND P0, PT, R5.reuse, 0x30, PT ;  /* 0x000000300500780c */ /* 0x040fe20003f04270 */
[----:B------:R1:W1:Y:S01]  /*4b20*/  MUFU.TANH R40, R17 ;  /* 0x0000001100287308 */ /* 0x0002620000002400 */
[----:B------:R-:W-:Y:S02]  /*4b30*/  ISETP.GT.AND P1, PT, R5, 0x31, PT ;  /* 0x000000310500780c */ /* 0x000fe40003f24270 */
[----:B------:R-:W-:Y:S02]  /*4b40*/  FMNMX.FTZ R6, R172, R3, !PT ;  /* 0x00000003ac067209 */ /* 0x000fe40007810000 */
[----:B------:R-:W-:-:S02]  /*4b50*/  IMNMX R3, R8, R10, PT ;  /* 0x0000000a08037217 */ /* 0x000fc40003800200 */
[----:B------:R-:W-:Y:S02]  /*4b60*/  FSEL R107, R39, -INF , P0 ;  /* 0xff800000276b7808 */ /* 0x000fe40000000000 */
[----:B------:R-:W-:Y:S02]  /*4b70*/  FSEL R104, R36, -INF , P1 ;  /* 0xff80000024687808 */ /* 0x000fe40000800000 */
[C---:B------:R-:W-:Y:S02]  /*4b80*/  ISETP.GT.AND P0, PT, R5.reuse, 0x38, PT ;  /* 0x000000380500780c */ /* 0x040fe40003f04270 */
[----:B------:R-:W-:Y:S02]  /*4b90*/  ISETP.GT.AND P1, PT, R5, 0x39, PT ;  /* 0x000000390500780c */ /* 0x000fe40003f24270 */
[----:B------:R-:W-:Y:S02]  /*4ba0*/  ISETP.GT.AND P2, PT, R3, RZ, PT ;  /* 0x000000ff0300720c */ /* 0x000fe40003f44270 */
[----:B------:R-:W-:-:S02]  /*4bb0*/  FMNMX.FTZ R7, R107, R6, !PT ;  /* 0x000000066b077209 */ /* 0x000fc40007810000 */
[----:B------:R-:W-:Y:S02]  /*4bc0*/  IMNMX R6, R8, R9, PT ;  /* 0x0000000908067217 */ /* 0x000fe40003800200 */
[----:B------:R-:W-:Y:S02]  /*4bd0*/  FSEL R108, R21, -INF , P0 ;  /* 0xff800000156c7808 */ /* 0x000fe40000000000 */
[----:B------:R-:W-:Y:S02]  /*4be0*/  FSEL R249, R19, -INF , P1 ;  /* 0xff80000013f97808 */ /* 0x000fe40000800000 */
[----:B------:R-:W-:Y:S02]  /*4bf0*/  FSEL R9, R61, -INF , P2 ;  /* 0xff8000003d097808 */ /* 0x000fe40001000000 */
[C---:B------:R-:W-:Y:S02]  /*4c00*/  ISETP.GT.AND P1, PT, R3.reuse, 0x1, PT ;  /* 0x000000010300780c */ /* 0x040fe40003f24270 */
[----:B------:R-:W-:-:S02]  /*4c10*/  ISETP.GT.AND P0, PT, R3, 0x8, PT ;  /* 0x000000080300780c */ /* 0x000fc40003f04270 */
[----:B------:R-:W-:Y:S02]  /*4c20*/  ISETP.GT.AND P2, PT, R3, 0x9, PT ;  /* 0x000000090300780c */ /* 0x000fe40003f44270 */
[----:B---3--:R-:W-:Y:S02]  /*4c30*/  FMNMX.FTZ R139, R11, R139, !PT ;  /* 0x0000008b0b8b7209 */ /* 0x008fe40007810000 */
[----:B------:R-:W-:Y:S02]  /*4c40*/  FSEL R10, R60, -INF , P1 ;  /* 0xff8000003c0a7808 */ /* 0x000fe40000800000 */
[----:B------:R-:W-:Y:S01]  /*4c50*/  FSEL R11, R44, -INF , P0 ;  /* 0xff8000002c0b7808 */ /* 0x000fe20000000000 */
[----:B------:R-:W3:Y:S01]  /*4c60*/  SHFL.BFLY PT, R8, R139, 0x1, 0x1f ;  /* 0x0c201f008b087f89 */ /* 0x000ee200000e0000 */
[----:B--2---:R-:W-:Y:S02]  /*4c70*/  FSEL R15, R31, -INF , P2 ;  /* 0xff8000001f0f7808 */ /* 0x004fe40001000000 */
[----:B------:R-:W-:-:S02]  /*4c80*/  ISETP.GT.AND P1, PT, R3, 0x10, PT ;  /* 0x000000100300780c */ /* 0x000fc40003f24270 */
[C---:B------:R-:W-:Y:S02]  /*4c90*/  ISETP.GT.AND P0, PT, R3.reuse, 0x11, PT ;  /* 0x000000110300780c */ /* 0x040fe40003f04270 */
[----:B------:R-:W-:Y:S02]  /*4ca0*/  ISETP.GT.AND P2, PT, R3, 0x18, PT ;  /* 0x000000180300780c */ /* 0x000fe40003f44270 */
[----:B------:R-:W-:Y:S02]  /*4cb0*/  FMNMX.FTZ R5, R104, R7, !PT ;  /* 0x0000000768057209 */ /* 0x000fe40007810000 */
[----:B------:R-:W-:Y:S02]  /*4cc0*/  FSEL R31, R57, -INF , P1 ;  /* 0xff800000391f7808 */ /* 0x000fe40000800000 */
[----:B------:R-:W-:Y:S02]  /*4cd0*/  FSEL R35, R56, -INF , P0 ;  /* 0xff80000038237808 */ /* 0x000fe40000000000 */
[----:B------:R-:W-:-:S02]  /*4ce0*/  FSEL R36, R53, -INF , P2 ;  /* 0xff80000035247808 */ /* 0x000fc40001000000 */
[C---:B------:R-:W-:Y:S02]  /*4cf0*/  ISETP.GT.AND P1, PT, R3.reuse, 0x19, PT ;  /* 0x000000190300780c */ /* 0x040fe40003f24270 */
[C---:B------:R-:W-:Y:S02]  /*4d00*/  ISETP.GT.AND P0, PT, R3.reuse, 0x20, PT ;  /* 0x000000200300780c */ /* 0x040fe40003f04270 */
[----:B------:R-:W-:Y:S02]  /*4d10*/  ISETP.GT.AND P2, PT, R3, 0x21, PT ;  /* 0x000000210300780c */ /* 0x000fe40003f44270 */
[----:B------:R-:W-:Y:S02]  /*4d20*/  FMNMX.FTZ R5, R108, R5, !PT ;  /* 0x000000056c057209 */ /* 0x000fe40007810000 */
[----:B------:R-:W-:Y:S02]  /*4d30*/  FSEL R39, R54, -INF , P1 ;  /* 0xff80000036277808 */ /* 0x000fe40000800000 */
[----:B------:R-:W-:-:S02]  /*4d40*/  FSEL R168, R168, -INF , P0 ;  /* 0xff800000a8a87808 */ /* 0x000fc40000000000 */
[----:B------:R-:W-:Y:S02]  /*4d50*/  FSEL R169, R169, -INF , P2 ;  /* 0xff800000a9a97808 */ /* 0x000fe40001000000 */
[C---:B------:R-:W-:Y:S02]  /*4d60*/  ISETP.GT.AND P1, PT, R3.reuse, 0x28, PT ;  /* 0x000000280300780c */ /* 0x040fe40003f24270 */
[C---:B------:R-:W-:Y:S02]  /*4d70*/  ISETP.GT.AND P0, PT, R3.reuse, 0x29, PT ;  /* 0x000000290300780c */ /* 0x040fe40003f04270 */
[----:B------:R-:W-:Y:S02]  /*4d80*/  ISETP.GT.AND P2, PT, R3, 0x30, PT ;  /* 0x000000300300780c */ /* 0x000fe40003f44270 */
[----:B------:R-:W-:Y:S02]  /*4d90*/  FMNMX.FTZ R5, R249, R5, !PT ;  /* 0x00000005f9057209 */ /* 0x000fe40007810000 */
[----:B------:R-:W-:-:S02]  /*4da0*/  FSEL R170, R170, -INF , P1 ;  /* 0xff800000aaaa7808 */ /* 0x000fc40000800000 */
[----:B------:R-:W-:Y:S01]  /*4db0*/  FSEL R171, R171, -INF , P0 ;  /* 0xff800000abab7808 */ /* 0x000fe20000000000 */
[----:B------:R-:W2:Y:S01]  /*4dc0*/  SHFL.BFLY PT, R7, R5, 0x2, 0x1f ;  /* 0x0c401f0005077f89 */ /* 0x000ea200000e0000 */
[----:B------:R-:W-:Y:S02]  /*4dd0*/  FSEL R109, R43, -INF , P2 ;  /* 0xff8000002b6d7808 */ /* 0x000fe40001000000 */
[C---:B------:R-:W-:Y:S02]  /*4de0*/  ISETP.GT.AND P1, PT, R3.reuse, 0x31, PT ;  /* 0x000000310300780c */ /* 0x040fe40003f24270 */
[C---:B------:R-:W-:Y:S02]  /*4df0*/  ISETP.GT.AND P0, PT, R3.reuse, 0x38, PT ;  /* 0x000000380300780c */ /* 0x040fe40003f04270 */
[----:B------:R-:W-:Y:S02]  /*4e00*/  ISETP.GT.AND P2, PT, R3, 0x39, PT ;  /* 0x000000390300780c */ /* 0x000fe40003f44270 */
[----:B------:R-:W-:-:S02]  /*4e10*/  FMNMX.FTZ R3, R9, R10, !PT ;  /* 0x0000000a09037209 */ /* 0x000fc40007810000 */
[----:B------:R-:W-:Y:S02]  /*4e20*/  FSEL R248, R37, -INF , P0 ;  /* 0xff80000025f87808 */ /* 0x000fe40000000000 */
[----:B------:R-:W-:Y:S02]  /*4e30*/  FMNMX.FTZ R3, R11, R3, !PT ;  /* 0x000000030b037209 */ /* 0x000fe40007810000 */
[----:B------:R-:W-:Y:S02]  /*4e40*/  ISETP.GT.AND P0, PT, R6, 0x1, PT ;  /* 0x000000010600780c */ /* 0x000fe40003f04270 */
[----:B----4-:R-:W-:Y:S02]  /*4e50*/  FSEL R246, R18, -INF , P2 ;  /* 0xff80000012f67808 */ /* 0x010fe40001000000 */
[----:B------:R-:W-:Y:S02]  /*4e60*/  FMNMX.FTZ R3, R15, R3, !PT ;  /* 0x000000030f037209 */ /* 0x000fe40007810000 */
[----:B---3--:R-:W-:-:S02]  /*4e70*/  FMNMX.FTZ R139, R139, R8, !PT ;  /* 0x000000088b8b7209 */ /* 0x008fc40007810000 */
[----:B------:R-:W-:Y:S02]  /*4e80*/  ISETP.GT.AND P2, PT, R6, 0x8, PT ;  /* 0x000000080600780c */ /* 0x000fe40003f44270 */
[----:B------:R-:W-:Y:S01]  /*4e90*/  FSEL R18, R58, -INF , P0 ;  /* 0xff8000003a127808 */ /* 0x000fe20000000000 */
[----:B------:R-:W-:Y:S01]  /*4ea0*/  FMUL.FTZ R21, R139, c[0x0][0x2d0] ;  /* 0x0000b4008b157a20 */ /* 0x000fe20000410000 */
[----:B------:R-:W-:Y:S02]  /*4eb0*/  ISETP.GT.AND P0, PT, R6, 0x10, PT ;  /* 0x000000100600780c */ /* 0x000fe40003f04270 */
[----:B------:R-:W-:Y:S02]  /*4ec0*/  FMNMX.FTZ R3, R31, R3, !PT ;  /* 0x000000031f037209 */ /* 0x000fe40007810000 */
[----:B------:R-:W-:Y:S02]  /*4ed0*/  FSEL R19, R38, -INF , P2 ;  /* 0xff80000026137808 */ /* 0x000fe40001000000 */
[----:B------:R-:W-:-:S02]  /*4ee0*/  FSEL R38, R65, -INF , P0 ;  /* 0xff80000041267808 */ /* 0x000fc40000000000 */
[----:B------:R-:W-:Y:S02]  /*4ef0*/  FSETP.NEU.FTZ.AND P0, PT, R139, -INF , PT ;  /* 0xff8000008b00780b */ /* 0x000fe40003f1d000 */
[----:B------:R-:W-:Y:S02]  /*4f00*/  FSEL R251, R42, -INF , P1 ;  /* 0xff8000002afb7808 */ /* 0x000fe40000800000 */
[----:B------:R-:W-:Y:S02]  /*4f10*/  FMNMX.FTZ R3, R35, R3, !PT ;  /* 0x0000000323037209 */ /* 0x000fe40007810000 */
[----:B------:R-:W-:Y:S02]  /*4f20*/  ISETP.GT.AND P1, PT, R6, RZ, PT ;  /* 0x000000ff0600720c */ /* 0x000fe40003f24270 */
[----:B------:R-:W-:Y:S02]  /*4f30*/  FSEL R21, R21, RZ, P0 ;  /* 0x000000ff15157208 */ /* 0x000fe40000000000 */
[----:B------:R-:W-:-:S02]  /*4f40*/  FMNMX.FTZ R137, R36, R3, !PT ;  /* 0x0000000324897209 */ /* 0x000fc40007810000 */
[----:B-1----:R-:W-:Y:S01]  /*4f50*/  FSEL R17, R59, -INF , P1 ;  /* 0xff8000003b117808 */ /* 0x002fe20000800000 */
[----:B------:R-:W-:Y:S01]  /*4f60*/  FFMA.FTZ R3, R12, c[0x0][0x2d0], -R21 ;  /* 0x0000b4000c037a23 */ /* 0x000fe20000010815 */
[----:B--2---:R-:W-:Y:S01]  /*4f70*/  FMNMX.FTZ R138, R5, R7, !PT ;  /* 0x00000007058a7209 */ /* 0x004fe20007810000 */
[----:B------:R-:W-:Y:S01]  /*4f80*/  LDSM.16.MT88.4 R56, [R240+0x900] ;  /* 0x00090000f038783b */ /* 0x000fe20000004200 */
[----:B------:R-:W-:Y:S01]  /*4f90*/  FMNMX.FTZ R137, R39, R137, !PT ;  /* 0x0000008927897209 */ /* 0x000fe20007810000 */
[----:B------:R1:W-:Y:S01]  /*4fa0*/  MUFU.EX2 R245, R3 ;  /* 0x0000000300f57308 */ /* 0x0003e20000000800 */
[----:B------:R-:W-:Y:S01]  /*4fb0*/  ISETP.GT.AND P1, PT, R6, 0x9, PT ;  /* 0x000000090600780c */ /* 0x000fe20003f24270 */
[----:B------:R-:W2:Y:S01]  /*4fc0*/  SHFL.BFLY PT, R8, R138, 0x1, 0x1f ;  /* 0x0c201f008a087f89 */ /* 0x000ea200000e0000 */
[----:B------:R-:W-:Y:S02]  /*4fd0*/  FMNMX.FTZ R5, R17, R18, !PT ;  /* 0x0000001211057209 */ /* 0x000fe40007810000 */
[----:B------:R-:W-:-:S02]  /*4fe0*/  FMNMX.FTZ R137, R168, R137, !PT ;  /* 0x00000089a8897209 */ /* 0x000fc40007810000 */
[----:B------:R-:W-:Y:S02]  /*4ff0*/  FSEL R22, R22, -INF , P1 ;  /* 0xff80000016167808 */ /* 0x000fe40000800000 */
[----:B------:R-:W-:Y:S02]  /*5000*/  FMNMX.FTZ R137, R169, R137, !PT ;  /* 0x00000089a9897209 */ /* 0x000fe40007810000 */
[----:B------:R-:W-:Y:S02]  /*5010*/  ISETP.GT.AND P2, PT, R6, 0x11, PT ;  /* 0x000000110600780c */ /* 0x000fe40003f44270 */
[----:B------:R-:W-:Y:S02]  /*5020*/  FMNMX.FTZ R137, R170, R137, !PT ;  /* 0x00000089aa897209 */ /* 0x000fe40007810000 */
[----:B------:R-:W-:Y:S02]  /*5030*/  ISETP.GT.AND P1, PT, R6, 0x18, PT ;  /* 0x000000180600780c */ /* 0x000fe40003f24270 */
[----:B-1----:R-:W-:Y:S01]  /*5040*/  FMNMX.FTZ R3, R19, R5, !PT ;  /* 0x0000000513037209 */ /* 0x002fe20007810000 */
[----:B------:R-:W-:Y:S01]  /*5050*/  FFMA.FTZ R5, R13, c[0x0][0x2d0], -R21 ;  /* 0x0000b4000d057a23 */ /* 0x000fe20000010815 */
[----:B------:R-:W-:-:S02]  /*5060*/  FSEL R37, R72, -INF , P2 ;  /* 0xff80000048257808 */ /* 0x000fc40001000000 */
[----:B------:R-:W-:Y:S01]  /*5070*/  FMNMX.FTZ R3, R22, R3, !PT ;  /* 0x0000000316037209 */ /* 0x000fe20007810000 */
[----:B------:R1:W3:Y:S01]  /*5080*/  MUFU.EX2 R244, R5 ;  /* 0x0000000500f47308 */ /* 0x0002e20000000800 */
[----:B------:R-:W-:Y:S01]  /*5090*/  FMNMX.FTZ R137, R171, R137, !PT ;  /* 0x00000089ab897209 */ /* 0x000fe20007810000 */
[----:B------:R-:W-:Y:S01]  /*50a0*/  LDSM.16.MT88.4 R72, [R239+0x100] ;  /* 0x00010000ef48783b */ /* 0x000fe20000004200 */
[C---:B------:R-:W-:Y:S02]  /*50b0*/  ISETP.GT.AND P2, PT, R6.reuse, 0x19, PT ;  /* 0x000000190600780c */ /* 0x040fe40003f44270 */
[----:B------:R-:W-:Y:S02]  /*50c0*/  FSEL R44, R55, -INF , P1 ;  /* 0xff800000372c7808 */ /* 0x000fe40000800000 */
[----:B------:R-:W-:Y:S01]  /*50d0*/  FMNMX.FTZ R137, R109, R137, !PT ;  /* 0x000000896d897209 */ /* 0x000fe20007810000 */
[----:B------:R-:W-:Y:S01]  /*50e0*/  LDSM.16.MT88.4 R52, [R239+0x900] ;  /* 0x00090000ef34783b */ /* 0x000fe20000004200 */
[----:B------:R-:W-:-:S02]  /*50f0*/  ISETP.GT.AND P1, PT, R6, 0x20, PT ;  /* 0x000000200600780c */ /* 0x000fc40003f24270 */
[----:B------:R-:W-:Y:S02]  /*5100*/  FSEL R45, R64, -INF , P2 ;  /* 0xff800000402d7808 */ /* 0x000fe40001000000 */
[----:B------:R-:W-:Y:S01]  /*5110*/  FMNMX.FTZ R137, R251, R137, !PT ;  /* 0x00000089fb897209 */ /* 0x000fe20007810000 */
[----:B------:R-:W-:Y:S01]  /*5120*/  LDSM.16.MT88.4 R64, [R238+0x2100] ;  /* 0x00210000ee40783b */ /* 0x000fe20000004200 */
[----:B------:R-:W-:Y:S02]  /*5130*/  ISETP.GT.AND P0, PT, R6, 0x21, PT ;  /* 0x000000210600780c */ /* 0x000fe40003f04270 */
[----:B-1----:R-:W-:Y:S01]  /*5140*/  FMNMX.FTZ R5, R38, R3, !PT ;  /* 0x0000000326057209 */ /* 0x002fe20007810000 */
[----:B------:R-:W-:Y:S01]  /*5150*/  FFMA.FTZ R3, R14, c[0x0][0x2d0], -R21 ;  /* 0x0000b4000e037a23 */ /* 0x000fe20000010815 */
[----:B------:R-:W-:Y:S02]  /*5160*/  FSEL R136, R136, -INF , P1 ;  /* 0xff80000088887808 */ /* 0x000fe40000800000 */
[----:B------:R-:W-:Y:S01]  /*5170*/  FMNMX.FTZ R5, R37, R5, !PT ;  /* 0x0000000525057209 */ /* 0x000fe20007810000 */
[----:B------:R1:W-:Y:S01]  /*5180*/  MUFU.EX2 R207, R3 ;  /* 0x0000000300cf7308 */ /* 0x0003e20000000800 */
[----:B------:R-:W-:-:S02]  /*5190*/  FMNMX.FTZ R137, R248, R137, !PT ;  /* 0x00000089f8897209 */ /* 0x000fc40007810000 */
[----:B------:R-:W-:Y:S02]  /*51a0*/  FMNMX.FTZ R5, R44, R5, !PT ;  /* 0x000000052c057209 */ /* 0x000fe40007810000 */
[----:B------:R-:W-:Y:S02]  /*51b0*/  ISETP.GT.AND P2, PT, R6, 0x28, PT ;  /* 0x000000280600780c */ /* 0x000fe40003f44270 */
[----:B------:R-:W-:Y:S02]  /*51c0*/  FSEL R135, R135, -INF , P0 ;  /* 0xff80000087877808 */ /* 0x000fe40000000000 */
[----:B------:R-:W-:Y:S02]  /*51d0*/  FMNMX.FTZ R137, R246, R137, !PT ;  /* 0x00000089f6897209 */ /* 0x000fe40007810000 */
[C---:B------:R-:W-:Y:S02]  /*51e0*/  ISETP.GT.AND P1, PT, R6.reuse, 0x29, PT ;  /* 0x000000290600780c */ /* 0x040fe40003f24270 */
[----:B------:R-:W-:Y:S01]  /*51f0*/  FSEL R133, R133, -INF , P2 ;  /* 0xff80000085857808 */ /* 0x000fe20001000000 */
[----:B------:R-:W4:Y:S01]  /*5200*/  SHFL.BFLY PT, R7, R137, 0x2, 0x1f ;  /* 0x0c401f0089077f89 */ /* 0x000f2200000e0000 */
[----:B------:R-:W-:Y:S01]  /*5210*/  ISETP.GT.AND P0, PT, R6, 0x30, PT ;  /* 0x000000300600780c */ /* 0x000fe20003f04270 */
[----:B-1----:R-:W-:Y:S01]  /*5220*/  FFMA.FTZ R3, R16, c[0x0][0x2d0], -R21 ;  /* 0x0000b40010037a23 */ /* 0x002fe20000010815 */
[----:B------:R-:W-:-:S02]  /*5230*/  FSEL R132, R132, -INF , P1 ;  /* 0xff80000084847808 */ /* 0x000fc40000800000 */
[C---:B------:R-:W-:Y:S01]  /*5240*/  ISETP.GT.AND P2, PT, R6.reuse, 0x31, PT ;  /* 0x000000310600780c */ /* 0x040fe20003f44270 */
[----:B------:R1:W-:Y:S01]  /*5250*/  MUFU.EX2 R196, R3 ;  /* 0x0000000300c47308 */ /* 0x0003e20000000800 */
[----:B------:R-:W-:Y:S02]  /*5260*/  FSEL R235, R47, -INF , P0 ;  /* 0xff8000002feb7808 */ /* 0x000fe40000000000 */
[----:B------:R-:W-:Y:S02]  /*5270*/  ISETP.GT.AND P1, PT, R6, 0x38, PT ;  /* 0x000000380600780c */ /* 0x000fe40003f24270 */
[----:B------:R-:W-:Y:S02]  /*5280*/  FSEL R233, R46, -INF , P2 ;  /* 0xff8000002ee97808 */ /* 0x000fe40001000000 */
[----:B------:R-:W-:Y:S02]  /*5290*/  ISETP.GT.AND P0, PT, R6, 0x39, PT ;  /* 0x000000390600780c */ /* 0x000fe40003f04270 */
[----:B------:R-:W-:-:S02]  /*52a0*/  FSEL R232, R41, -INF , P1 ;  /* 0xff80000029e87808 */ /* 0x000fc40000800000 */
[----:B------:R-:W-:Y:S02]  /*52b0*/  FSEL R231, R40, -INF , P0 ;  /* 0xff80000028e77808 */ /* 0x000fe40000000000 */
[----:B--2---:R-:W-:Y:S01]  /*52c0*/  FMNMX.FTZ R138, R138, R8, !PT ;  /* 0x000000088a8a7209 */ /* 0x004fe20007810000 */
[----:B------:R-:W-:Y:S01]  /*52d0*/  LDSM.16.MT88.4 R40, [R237+0x100] ;  /* 0x00010000ed28783b */ /* 0x000fe20000004200 */
[----:B---3--:R-:W-:Y:S02]  /*52e0*/  F2FP.PACK_AB R16, R244, R245 ;  /* 0x000000f5f410723e */ /* 0x008fe400000000ff */
[----:B-1----:R-:W-:Y:S01]  /*52f0*/  FMNMX.FTZ R3, R45, R5, !PT ;  /* 0x000000052d037209 */ /* 0x002fe20007810000 */
[----:B------:R-:W-:Y:S01]  /*5300*/  FFMA.FTZ R5, R20, c[0x0][0x2d0], -R21 ;  /* 0x0000b40014057a23 */ /* 0x000fe20000010815 */
[----:B----4-:R-:W-:Y:S01]  /*5310*/  FMNMX.FTZ R137, R137, R7, !PT ;  /* 0x0000000789897209 */ /* 0x010fe20007810000 */
[----:B------:R-:W-:Y:S01]  /*5320*/  FMUL.FTZ R20, R138, c[0x0][0x2d0] ;  /* 0x0000b4008a147a20 */ /* 0x000fe20000410000 */
[----:B------:R-:W-:Y:S01]  /*5330*/  FMNMX.FTZ R3, R136, R3, !PT ;  /* 0x0000000388037209 */ /* 0x000fe20007810000 */
[----:B------:R1:W-:Y:S01]  /*5340*/  MUFU.EX2 R211, R5 ;  /* 0x0000000500d37308 */ /* 0x0003e20000000800 */
[----:B------:R-:W-:Y:S01]  /*5350*/  FSETP.NEU.FTZ.AND P0, PT, R138, -INF , PT ;  /* 0xff8000008a00780b */ /* 0x000fe20003f1d000 */
[----:B------:R-:W2:Y:S01]  /*5360*/  SHFL.BFLY PT, R6, R137, 0x1, 0x1f ;  /* 0x0c201f0089067f89 */ /* 0x000ea200000e0000 */
[----:B------:R-:W-:-:S02]  /*5370*/  FMNMX.FTZ R3, R135, R3, !PT ;  /* 0x0000000387037209 */ /* 0x000fc40007810000 */
[----:B------:R-:W-:Y:S02]  /*5380*/  FSEL R20, R20, RZ, P0 ;  /* 0x000000ff14147208 */ /* 0x000fe40000000000 */
[----:B------:R-:W-:-:S04]  /*5390*/  FMNMX.FTZ R3, R133, R3, !PT ;  /* 0x0000000385037209 */ /* 0x000fc80007810000 */
[----:B------:R-:W-:-:S04]  /*53a0*/  FMNMX.FTZ R3, R132, R3, !PT ;  /* 0x0000000384037209 */ /* 0x000fc80007810000 */
[----:B------:R-:W-:Y:S01]  /*53b0*/  FMNMX.FTZ R3, R235, R3, !PT ;  /* 0x00000003eb037209 */ /* 0x000fe20007810000 */
[----:B-1----:R-:W-:-:S03]  /*53c0*/  FFMA.FTZ R5, R23, c[0x0][0x2d0], -R21 ;  /* 0x0000b40017057a23 */ /* 0x002fc60000010815 */
[----:B------:R-:W-:Y:S01]  /*53d0*/  FMNMX.FTZ R3, R233, R3, !PT ;  /* 0x00000003e9037209 */ /* 0x000fe20007810000 */
[----:B------:R1:W3:Y:S03]  /*53e0*/  MUFU.EX2 R205, R5 ;  /* 0x0000000500cd7308 */ /* 0x0002e60000000800 */
[----:B------:R-:W-:Y:S02]  /*53f0*/  FMNMX.FTZ R3, R232, R3, !PT ;  /* 0x00000003e8037209 */ /* 0x000fe40007810000 */
[----:B--2---:R-:W-:Y:S02]  /*5400*/  FMNMX.FTZ R137, R137, R6, !PT ;  /* 0x0000000689897209 */ /* 0x004fe40007810000 */
[----:B------:R-:W-:Y:S02]  /*5410*/  FMNMX.FTZ R3, R231, R3, !PT ;  /* 0x00000003e7037209 */ /* 0x000fe40007810000 */
[----:B------:R-:W-:-:S03]  /*5420*/  FSETP.NEU.FTZ.AND P0, PT, R137, -INF , PT ;  /* 0xff8000008900780b */ /* 0x000fc60003f1d000 */
[----:B------:R-:W2:Y:S01]  /*5430*/  SHFL.BFLY PT, R134, R3, 0x2, 0x1f ;  /* 0x0c401f0003867f89 */ /* 0x000ea200000e0000 */
[----:B-1----:R-:W-:Y:S01]  /*5440*/  FFMA.FTZ R5, R27, c[0x0][0x2d0], -R21 ;  /* 0x0000b4001b057a23 */ /* 0x002fe20000010815 */
[----:B---3--:R-:W-:-:S03]  /*5450*/  F2FP.PACK_AB R8, R205, R211 ;  /* 0x000000d3cd08723e */ /* 0x008fc600000000ff */
[----:B------:R1:W-:Y:S02]  /*5460*/  MUFU.EX2 R105, R5 ;  /* 0x0000000500697308 */ /* 0x0003e40000000800 */
[----:B-1----:R-:W-:Y:S01]  /*5470*/  FFMA.FTZ R5, R34, c[0x0][0x2d0], -R21 ;  /* 0x0000b40022057a23 */ /* 0x002fe20000010815 */
[----:B--2---:R-:W-:Y:S01]  /*5480*/  FMNMX.FTZ R134, R3, R134, !PT ;  /* 0x0000008603867209 */ /* 0x004fe20007810000 */
[----:B------:R-:W-:-:S04]  /*5490*/  FFMA.FTZ R3, R25, c[0x0][0x2d0], -R20 ;  /* 0x0000b40019037a23 */ /* 0x000fc80000010814 */
[----:B------:R1:W2:Y:S01]  /*54a0*/  MUFU.EX2 R62, R5 ;  /* 0x00000005003e7308 */ /* 0x0002a20000000800 */
[----:B------:R-:W3:Y:S07]  /*54b0*/  SHFL.BFLY PT, R6, R134, 0x1, 0x1f ;  /* 0x0c201f0086067f89 */ /* 0x000eee00000e0000 */
[----:B------:R4:W-:Y:S01]  /*54c0*/  MUFU.EX2 R206, R3 ;  /* 0x0000000300ce7308 */ /* 0x0009e20000000800 */
[----:B-1----:R-:W-:-:S07]  /*54d0*/  FFMA.FTZ R5, R24, c[0x0][0x2d0], -R20 ;  /* 0x0000b40018057a23 */ /* 0x002fce0000010814 */
[----:B------:R1:W-:Y:S01]  /*54e0*/  MUFU.EX2 R230, R5 ;  /* 0x0000000500e67308 */ /* 0x0003e20000000800 */
[----:B----4-:R-:W-:Y:S01]  /*54f0*/  FMUL.FTZ R3, R137, c[0x0][0x2d0] ;  /* 0x0000b40089037a20 */ /* 0x010fe20000410000 */
[----:B---3--:R-:W-:-:S04]  /*5500*/  FMNMX.FTZ R134, R6, R134, !PT ;  /* 0x0000008606867209 */ /* 0x008fc80007810000 */
[----:B------:R-:W-:Y:S01]  /*5510*/  FSEL R3, R3, RZ, P0 ;  /* 0x000000ff03037208 */ /* 0x000fe20000000000 */
[C---:B------:R-:W-:Y:S01]  /*5520*/  FMUL.FTZ R6, R134.reuse, c[0x0][0x2d0] ;  /* 0x0000b40086067a20 */ /* 0x040fe20000410000 */
[----:B------:R-:W-:-:S03]  /*5530*/  FSETP.NEU.FTZ.AND P0, PT, R134, -INF , PT ;  /* 0xff8000008600780b */ /* 0x000fc60003f1d000 */
[----:B------:R-:W-:Y:S02]  /*5540*/  FFMA.FTZ R2, R35, c[0x0][0x2d0], -R3 ;  /* 0x0000b40023027a23 */ /* 0x000fe40000010803 */
[----:B-1----:R-:W-:Y:S01]  /*5550*/  FFMA.FTZ R5, R30, c[0x0][0x2d0], -R20 ;  /* 0x0000b4001e057a23 */ /* 0x002fe20000010814 */
[----:B------:R-:W-:Y:S01]  /*5560*/  FSEL R0, R6, RZ, P0 ;  /* 0x000000ff06007208 */ /* 0x000fe20000000000 */
[----:B------:R1:W-:Y:S04]  /*5570*/  MUFU.EX2 R247, R2 ;  /* 0x0000000200f77308 */ /* 0x0003e80000000800 */
[----:B------:R-:W-:-:S04]  /*5580*/  FFMA.FTZ R4, R19, c[0x0][0x2d0], -R0 ;  /* 0x0000b40013047a23 */ /* 0x000fc80000010800 */
[----:B------:R3:W-:Y:S08]  /*5590*/  MUFU.EX2 R229, R5 ;  /* 0x0000000500e57308 */ /* 0x0007f00000000800 */
[----:B------:R4:W-:Y:S01]  /*55a0*/  MUFU.EX2 R241, R4 ;  /* 0x0000000400f17308 */ /* 0x0009e20000000800 */
[----:B-1----:R-:W-:Y:S02]  /*55b0*/  FFMA.FTZ R2, R36, c[0x0][0x2d0], -R3 ;  /* 0x0000b40024027a23 */ /* 0x002fe40000010803 */
[----:B---3--:R-:W-:-:S05]  /*55c0*/  FFMA.FTZ R5, R29, c[0x0][0x2d0], -R20 ;  /* 0x0000b4001d057a23 */ /* 0x008fca0000010814 */
[----:B------:R1:W-:Y:S01]  /*55d0*/  MUFU.EX2 R234, R5 ;  /* 0x0000000500ea7308 */ /* 0x0003e20000000800 */
[----:B----4-:R-:W-:Y:S02]  /*55e0*/  FFMA.FTZ R4, R22, c[0x0][0x2d0], -R0 ;  /* 0x0000b40016047a23 */ /* 0x010fe40000010800 */
[----:B--2---:R-:W-:-:S05]  /*55f0*/  IMAD.MOV.U32 R22, RZ, RZ, R62 ;  /* 0x000000ffff167224 */ /* 0x004fca00078e003e */
[----:B------:R2:W-:Y:S01]  /*5600*/  MUFU.EX2 R164, R4 ;  /* 0x0000000400a47308 */ /* 0x0005e20000000800 */
[----:B------:R-:W-:Y:S01]  /*5610*/  LDSM.16.MT88.4 R60, [R237+0x900] ;  /* 0x00090000ed3c783b */ /* 0x000fe20000004200 */
[----:B-1----:R-:W-:-:S06]  /*5620*/  FFMA.FTZ R5, R28, c[0x0][0x2d0], -R20 ;  /* 0x0000b4001c057a23 */ /* 0x002fcc0000010814 */
[----:B------:R1:W3:Y:S01]  /*5630*/  MUFU.EX2 R23, R5 ;  /* 0x0000000500177308 */ /* 0x0002e20000000800 */
[----:B--2---:R-:W-:Y:S02]  /*5640*/  FFMA.FTZ R4, R31, c[0x0][0x2d0], -R3 ;  /* 0x0000b4001f047a23 */ /* 0x004fe40000010803 */
[----:B------:R-:W-:Y:S05]  /*5650*/  LDSM.16.MT88.4 R28, [R238+0x900] ;  /* 0x00090000ee1c783b */ /* 0x000fea0000004200 */
[----:B------:R-:W2:Y:S01]  /*5660*/  MUFU.EX2 R209, R4 ;  /* 0x0000000400d17308 */ /* 0x000ea20000000800 */
[--C-:B-1----:R-:W-:Y:S01]  /*5670*/  FFMA.FTZ R5, R26, c[0x0][0x2d0], -R20.reuse ;  /* 0x0000b4001a057a23 */ /* 0x102fe20000010814 */
[----:B---3--:R-:W-:Y:S01]  /*5680*/  F2FP.PACK_AB R19, R23, R234 ;  /* 0x000000ea1713723e */ /* 0x008fe200000000ff */
[----:B------:R-:W1:Y:S05]  /*5690*/  LDSM.16.MT88.4 R24, [R238+0x100] ;  /* 0x00010000ee18783b */ /* 0x000e6a0000004200 */
[----:B------:R3:W4:Y:S01]  /*56a0*/  MUFU.EX2 R210, R5 ;  /* 0x0000000500d27308 */ /* 0x0007220000000800 */
[----:B--2---:R-:W-:Y:S01]  /*56b0*/  F2FP.PACK_AB R4, R247, R209 ;  /* 0x000000d1f704723e */ /* 0x004fe200000000ff */
[----:B---3--:R-:W-:-:S06]  /*56c0*/  FFMA.FTZ R5, R33, c[0x0][0x2d0], -R20 ;  /* 0x0000b40021057a23 */ /* 0x008fcc0000010814 */
[----:B------:R2:W-:Y:S02]  /*56d0*/  MUFU.EX2 R236, R5 ;  /* 0x0000000500ec7308 */ /* 0x0005e40000000800 */
[----:B--2---:R-:W-:Y:S02]  /*56e0*/  FFMA.FTZ R5, R32, c[0x0][0x2d0], -R20 ;  /* 0x0000b40020057a23 */ /* 0x004fe40000010814 */
[----:B------:R-:W-:Y:S04]  /*56f0*/  LDSM.16.MT88.4 R32, [R239+0x2100] ;  /* 0x00210000ef20783b */ /* 0x000fe80000004200 */
[----:B------:R2:W-:Y:S02]  /*5700*/  MUFU.EX2 R80, R5 ;  /* 0x0000000500507308 */ /* 0x0005e40000000800 */
[----:B--2---:R-:W-:Y:S01]  /*5710*/  FFMA.FTZ R5, R9, c[0x0][0x2d0], -R3 ;  /* 0x0000b40009057a23 */ /* 0x004fe20000010803 */
[----:B----4-:R-:W-:-:S05]  /*5720*/  F2FP.PACK_AB R9, R206, R210 ;  /* 0x000000d2ce09723e */ /* 0x010fca00000000ff */
[----:B------:R2:W-:Y:S02]  /*5730*/  MUFU.EX2 R227, R5 ;  /* 0x0000000500e37308 */ /* 0x0005e40000000800 */
[----:B--2---:R-:W-:Y:S01]  /*5740*/  FFMA.FTZ R5, R10, c[0x0][0x2d0], -R3 ;  /* 0x0000b4000a057a23 */ /* 0x004fe20000010803 */
[----:B------:R-:W-:-:S05]  /*5750*/  F2FP.PACK_AB R10, R22, R105 ;  /* 0x00000069160a723e */ /* 0x000fca00000000ff */
[----:B------:R2:W3:Y:S02]  /*5760*/  MUFU.EX2 R226, R5 ;  /* 0x0000000500e27308 */ /* 0x0004e40000000800 */
[----:B--2---:R-:W-:Y:S01]  /*5770*/  FFMA.FTZ R5, R11, c[0x0][0x2d0], -R3 ;  /* 0x0000b4000b057a23 */ /* 0x004fe20000010803 */
[----:B---3--:R-:W-:-:S05]  /*5780*/  F2FP.PACK_AB R12, R226, R227 ;  /* 0x000000e3e20c723e */ /* 0x008fca00000000ff */
[----:B------:R2:W-:Y:S02]  /*5790*/  MUFU.EX2 R228, R5 ;  /* 0x0000000500e47308 */ /* 0x0005e40000000800 */
[----:B--2---:R-:W-:Y:S01]  /*57a0*/  FFMA.FTZ R5, R15, c[0x0][0x2d0], -R3 ;  /* 0x0000b4000f057a23 */ /* 0x004fe20000010803 */
[----:B------:R-:W-:-:S05]  /*57b0*/  F2FP.PACK_AB R15, R164, R241 ;  /* 0x000000f1a40f723e */ /* 0x000fca00000000ff */
[----:B------:R2:W3:Y:S02]  /*57c0*/  MUFU.EX2 R243, R5 ;  /* 0x0000000500f37308 */ /* 0x0004e40000000800 */
[----:B--2---:R-:W-:Y:S01]  /*57d0*/  FFMA.FTZ R5, R17, c[0x0][0x2d0], -R0 ;  /* 0x0000b40011057a23 */ /* 0x004fe20000010800 */
[----:B------:R-:W-:Y:S02]  /*57e0*/  F2FP.PACK_AB R17, R229, R230 ;  /* 0x000000e6e511723e */ /* 0x000fe400000000ff */
[----:B---3--:R-:W-:-:S03]  /*57f0*/  F2FP.PACK_AB R14, R243, R228 ;  /* 0x000000e4f30e723e */ /* 0x008fc600000000ff */
[----:B------:R2:W-:Y:S02]  /*5800*/  MUFU.EX2 R225, R5 ;  /* 0x0000000500e17308 */ /* 0x0005e40000000800 */
[----:B--2---:R-:W-:Y:S01]  /*5810*/  FFMA.FTZ R5, R18, c[0x0][0x2d0], -R0 ;  /* 0x0000b40012057a23 */ /* 0x004fe20000010800 */
[----:B------:R-:W-:-:S05]  /*5820*/  F2FP.PACK_AB R18, R196, R207 ;  /* 0x000000cfc412723e */ /* 0x000fca00000000ff */
[----:B------:R-:W2:Y:S02]  /*5830*/  MUFU.EX2 R224, R5 ;  /* 0x0000000500e07308 */ /* 0x000ea40000000800 */
[C---:B------:R-:W-:Y:S08]  /*5840*/  HMMA.16816.F32 R100, R16.reuse, R40, RZ ;  /* 0x000000281064723c */ /* 0x040ff000000018ff */
[----:B-1----:R-:W-:Y:S01]  /*5850*/  HMMA.16816.F32 R92, R16, R24, RZ ;  /* 0x00000018105c723c */ /* 0x002fe200000018ff */
[----:B--2---:R-:W-:-:S07]  /*5860*/  F2FP.PACK_AB R13, R224, R225 ;  /* 0x000000e1e00d723e */ /* 0x004fce00000000ff */
[C---:B------:R-:W-:Y:S01]  /*5870*/  HMMA.16816.F32 R96, R12.reuse, R40, RZ ;  /* 0x000000280c60723c */ /* 0x040fe200000018ff */
[----:B------:R1:W-:Y:S06]  /*5880*/  MUFU.EX2 R41, R2 ;  /* 0x0000000200297308 */ /* 0x0003ec0000000800 */
[----:B------:R-:W-:Y:S01]  /*5890*/  IMAD.MOV.U32 R40, RZ, RZ, R107 ;  /* 0x000000ffff287224 */ /* 0x000fe200078e006b */
[C---:B------:R-:W-:Y:S07]  /*58a0*/  HMMA.16816.F32 R88, R12.reuse, R24, RZ ;  /* 0x000000180c58723c */ /* 0x040fee00000018ff */
[----:B------:R-:W-:Y:S01]  /*58b0*/  IMAD.MOV.U32 R24, RZ, RZ, R106 ;  /* 0x000000ffff187224 */ /* 0x000fe200078e006a */
        /* <DEDUP_REMOVED lines=11> */
[----:B-1----:R-:W-:-:S02]  /*5970*/  FFMA.FTZ R2, R37, c[0x0][0x2d0], -R0 ;  /* 0x0000b40025027a23 */ /* 0x002fc40000010800 */
[----:B------:R-:W1:Y:S02]  /*5980*/  LDSM.16.MT88.4 R36, [R240+0x2100] ;  /* 0x00210000f024783b */ /* 0x000e640000004200 */
[----:B------:R2:W3:Y:S03]  /*5990*/  MUFU.EX2 R250, R2 ;  /* 0x0000000200fa7308 */ /* 0x0004e60000000800 */
[C---:B------:R-:W-:Y:S08]  /*59a0*/  HMMA.16816.F32 R128, R12.reuse, R78, RZ ;  /* 0x0000004e0c80723c */ /* 0x040ff000000018ff */
[----:B------:R-:W-:Y:S01]  /*59b0*/  HMMA.16816.F32 R124, R12, R74, RZ ;  /* 0x0000004a0c7c723c */ /* 0x000fe200000018ff */
[----:B--2---:R-:W-:Y:S01]  /*59c0*/  FFMA.FTZ R2, R44, c[0x0][0x2d0], -R0 ;  /* 0x0000b4002c027a23 */ /* 0x004fe20000010800 */
[----:B---3--:R-:W-:-:S06]  /*59d0*/  F2FP.PACK_AB R5, R250, R208 ;  /* 0x000000d0fa05723e */ /* 0x008fcc00000000ff */
[C---:B------:R-:W-:Y:S01]  /*59e0*/  HMMA.16816.F32 R120, R12.reuse, R70, RZ ;  /* 0x000000460c78723c */ /* 0x040fe200000018ff */
[----:B------:R2:W-:Y:S07]  /*59f0*/  MUFU.EX2 R25, R2 ;  /* 0x0000000200197308 */ /* 0x0005ee0000000800 */
[C---:B------:R-:W-:Y:S01]  /*5a00*/  HMMA.16816.F32 R116, R12.reuse, R66, RZ ;  /* 0x000000420c74723c */ /* 0x040fe200000018ff */
[----:B--2---:R-:W-:Y:S02]  /*5a10*/  FFMA.FTZ R2, R45, c[0x0][0x2d0], -R0 ;  /* 0x0000b4002d027a23 */ /* 0x004fe40000010800 */
[----:B------:R-:W2:Y:S05]  /*5a20*/  LDSM.16.MT88.4 R44, [R238+0x2900] ;  /* 0x00290000ee2c783b */ /* 0x000eaa0000004200 */
[----:B-1----:R-:W-:Y:S01]  /*5a30*/  HMMA.16816.F32 R112, R12, R36, RZ ;  /* 0x000000240c70723c */ /* 0x002fe200000018ff */
[----:B------:R1:W3:Y:S02]  /*5a40*/  MUFU.EX2 R216, R2 ;  /* 0x0000000200d87308 */ /* 0x0002e40000000800 */
[----:B-1----:R-:W-:Y:S01]  /*5a50*/  IMAD.MOV.U32 R2, RZ, RZ, R80 ;  /* 0x000000ffff027224 */ /* 0x002fe200078e0050 */
[----:B---3--:R-:W-:Y:S01]  /*5a60*/  F2FP.PACK_AB R7, R216, R25 ;  /* 0x00000019d807723e */ /* 0x008fe200000000ff */
[----:B------:R-:W1:Y:S03]  /*5a70*/  LDSM.16.MT88.4 R80, [R239+0x2900] ;  /* 0x00290000ef50783b */ /* 0x000e660000004200 */
[----:B------:R-:W-:-:S03]  /*5a80*/  F2FP.PACK_AB R11, R2, R236 ;  /* 0x000000ec020b723e */ /* 0x000fc600000000ff */
[-C--:B------:R-:W-:Y:S08]  /*5a90*/  HMMA.16816.F32 R184, R4, R60.reuse, R96 ;  /* 0x0000003c04b8723c */ /* 0x080ff00000001860 */
[C---:B------:R-:W-:Y:S07]  /*5aa0*/  HMMA.16816.F32 R180, R8.reuse, R60, R100 ;  /* 0x0000003c08b4723c */ /* 0x040fee0000001864 */
[----:B------:R-:W-:Y:S01]  /*5ab0*/  IMAD.MOV.U32 R61, RZ, RZ, R109 ;  /* 0x000000ffff3d7224 */ /* 0x000fe200078e006d */
[----:B------:R-:W-:Y:S01]  /*5ac0*/  HMMA.16816.F32 R192, R8, R28, R92 ;  /* 0x0000001c08c0723c */ /* 0x000fe2000000185c */
[----:B------:R-:W-:-:S07]  /*5ad0*/  MOV R60, R108 ;  /* 0x0000006c003c7202 */ /* 0x000fce0000000f00 */
[----:B------:R-:W-:Y:S07]  /*5ae0*/  HMMA.16816.F32 R188, R4, R28, R88 ;  /* 0x0000001c04bc723c */ /* 0x000fee0000001858 */
[----:B------:R-:W-:Y:S01]  /*5af0*/  MOV R29, R105 ;  /* 0x00000069001d7202 */ /* 0x000fe20000000f00 */
[----:B------:R-:W-:Y:S01]  /*5b00*/  IMAD.MOV.U32 R28, RZ, RZ, R104 ;  /* 0x000000ffff1c7224 */ /* 0x000fe200078e0068 */
[C---:B------:R-:W-:Y:S08]  /*5b10*/  HMMA.16816.F32 R108, R12.reuse, R38, RZ ;  /* 0x000000260c6c723c */ /* 0x040ff000000018ff */
[C---:B------:R-:W-:Y:S08]  /*5b20*/  HMMA.16816.F32 R104, R12.reuse, R32, RZ ;  /* 0x000000200c68723c */ /* 0x040ff000000018ff */
[----:B------:R-:W-:Y:S08]  /*5b30*/  HMMA.16816.F32 R100, R12, R34, RZ ;  /* 0x000000220c64723c */ /* 0x000ff000000018ff */
[C---:B--2---:R-:W-:Y:S08]  /*5b40*/  HMMA.16816.F32 R12, R4.reuse, R44, R148 ;  /* 0x0000002c040c723c */ /* 0x044ff00000001894 */
[----:B------:R-:W-:Y:S07]  /*5b50*/  HMMA.16816.F32 R200, R4, R52, R156 ;  /* 0x0000003404c8723c */ /* 0x000fee000000189c */
[----:B------:R-:W-:Y:S01]  /*5b60*/  IMAD.MOV.U32 R159, RZ, RZ, R196 ;  /* 0x000000ffff9f7224 */ /* 0x000fe200078e00c4 */
[----:B------:R-:W-:Y:S01]  /*5b70*/  HMMA.16816.F32 R92, R16, R72, RZ ;  /* 0x00000048105c723c */ /* 0x000fe200000018ff */
        /* <DEDUP_REMOVED lines=12> */
[----:B------:R-:W-:-:S04]  /*5c40*/  IMAD.MOV.U32 R28, RZ, RZ, R210 ;  /* 0x000000ffff1c7224 */ /* 0x000fc800078e00d2 */
[----:B------:R-:W-:Y:S01]  /*5c50*/  IMAD.MOV.U32 R155, RZ, RZ, R208 ;  /* 0x000000ffff9b7224 */ /* 0x000fe200078e00d0 */
[----:B------:R-:W-:Y:S01]  /*5c60*/  HMMA.16816.F32 R12, R16, R64, RZ ;  /* 0x00000040100c723c */ /* 0x000fe200000018ff */
[----:B------:R-:W-:Y:S01]  /*5c70*/  IMAD.MOV.U32 R154, RZ, RZ, R167 ;  /* 0x000000ffff9a7224 */ /* 0x000fe200078e00a7 */
[----:B------:R-:W-:Y:S01]  /*5c80*/  MOV R152, R166 ;  /* 0x000000a600987202 */ /* 0x000fe20000000f00 */
[----:B------:R-:W-:-:S05]  /*5c90*/  IMAD.MOV.U32 R153, RZ, RZ, R25 ;  /* 0x000000ffff997224 */ /* 0x000fca00078e0019 */
[C---:B------:R-:W-:Y:S08]  /*5ca0*/  HMMA.16816.F32 R208, R4.reuse, R46, R116 ;  /* 0x0000002e04d0723c */ /* 0x040ff00000001874 */
[----:B------:R-:W-:Y:S08]  /*5cb0*/  HMMA.16816.F32 R112, R4, R84, R112 ;  /* 0x000000540470723c */ /* 0x000ff00000001870 */
[----:B------:R-:W-:Y:S08]  /*5cc0*/  HMMA.16816.F32 R116, R8, R44, R12 ;  /* 0x0000002c0874723c */ /* 0x000ff0000000180c */
[C---:B------:R-:W-:Y:S08]  /*5cd0*/  HMMA.16816.F32 R12, R16.reuse, R36, RZ ;  /* 0x00000024100c723c */ /* 0x040ff000000018ff */
[----:B------:R-:W-:Y:S01]  /*5ce0*/  HMMA.16816.F32 R96, R16, R76, RZ ;  /* 0x0000004c1060723c */ /* 0x000fe200000018ff */
[----:B------:R-:W-:Y:S01]  /*5cf0*/  IMAD.MOV.U32 R223, RZ, RZ, R112 ;  /* 0x000000ffffdf7224 */ /* 0x000fe200078e0070 */
[----:B------:R-:W-:Y:S01]  /*5d00*/  MOV R221, R114 ;  /* 0x0000007200dd7202 */ /* 0x000fe20000000f00 */
[----:B------:R-:W-:-:S02]  /*5d10*/  IMAD.MOV.U32 R222, RZ, RZ, R113 ;  /* 0x000000ffffde7224 */ /* 0x000fc400078e0071 */
[----:B------:R-:W-:Y:S02]  /*5d20*/  IMAD.MOV.U32 R220, RZ, RZ, R115 ;  /* 0x000000ffffdc7224 */ /* 0x000fe400078e0073 */
[----:B------:R-:W-:Y:S01]  /*5d30*/  IMAD.MOV.U32 R76, RZ, RZ, R40 ;  /* 0x000000ffff4c7224 */ /* 0x000fe200078e0028 */
[----:B------:R-:W-:Y:S01]  /*5d40*/  MOV R77, R41 ;  /* 0x00000029004d7202 */ /* 0x000fe20000000f00 */
[C---:B------:R-:W-:Y:S08]  /*5d50*/  HMMA.16816.F32 R36, R16.reuse, R38, RZ ;  /* 0x000000261024723c */ /* 0x040ff000000018ff */
[----:B------:R-:W-:Y:S08]  /*5d60*/  HMMA.16816.F32 R40, R16, R42, RZ ;  /* 0x0000002a1028723c */ /* 0x000ff000000018ff */
[----:B------:R-:W-:Y:S01]  /*5d70*/  HMMA.16816.F32 R112, R8, R84, R12 ;  /* 0x000000540870723c */ /* 0x000fe2000000180c */
[----:B------:R-:W2:Y:S06]  /*5d80*/  LDSM.16.MT88.4 R12, [R237+0x1100] ;  /* 0x00110000ed0c783b */ /* 0x000eac0000004200 */
[----:B------:R-:W-:Y:S01]  /*5d90*/  MOV R85, R72 ;  /* 0x0000004800557202 */ /* 0x000fe20000000f00 */
[----:B------:R-:W-:Y:S01]  /*5da0*/  IMAD.MOV.U32 R84, RZ, RZ, R73 ;  /* 0x000000ffff547224 */ /* 0x000fe200078e0049 */
[----:B------:R-:W-:Y:S08]  /*5db0*/  HMMA.16816.F32 R164, R4, R62, R144 ;  /* 0x0000003e04a4723c */ /* 0x000ff00000001890 */
[----:B------:R-:W-:Y:S08]  /*5dc0*/  HMMA.16816.F32 R72, R16, R74, RZ ;  /* 0x0000004a1048723c */ /* 0x000ff000000018ff */
[----:B------:R-:W-:Y:S07]  /*5dd0*/  HMMA.16816.F32 R40, R8, R62, R40 ;  /* 0x0000003e0828723c */ /* 0x000fee0000001828 */
[----:B------:R-:W-:Y:S01]  /*5de0*/  IMAD.MOV.U32 R63, RZ, RZ, R76 ;  /* 0x000000ffff3f7224 */ /* 0x000fe200078e004c */
[----:B------:R-:W-:Y:S01]  /*5df0*/  MOV R62, R77 ;  /* 0x0000004d003e7202 */ /* 0x000fe20000000f00 */
[----:B------:R-:W-:Y:S08]  /*5e00*/  HMMA.16816.F32 R108, R4, R86, R108 ;  /* 0x00000056046c723c */ /* 0x000ff0000000186c */
[----:B------:R-:W-:Y:S08]  /*5e10*/  HMMA.16816.F32 R76, R16, R78, RZ ;  /* 0x0000004e104c723c */ /* 0x000ff000000018ff */
[----:B------:R-:W-:Y:S07]  /*5e20*/  HMMA.16816.F32 R36, R8, R86, R36 ;  /* 0x000000560824723c */ /* 0x000fee0000001824 */
[----:B------:R-:W-:Y:S01]  /*5e30*/  IMAD.MOV.U32 R86, RZ, RZ, R157 ;  /* 0x000000ffff567224 */ /* 0x000fe200078e009d */
[----:B------:R-:W-:Y:S01]  /*5e40*/  MOV R157, R2 ;  /* 0x00000002009d7202 */ /* 0x000fe20000000f00 */
[--C-:B------:R-:W-:Y:S01]  /*5e50*/  FFMA.FTZ R2, R176, c[0x0][0x2d0], -R21.reuse ;  /* 0x0000b400b0027a23 */ /* 0x100fe20000010815 */
[-C--:B------:R-:W-:Y:S08]  /*5e60*/  HMMA.16816.F32 R124, R4, R54.reuse, R124 ;  /* 0x00000036047c723c */ /* 0x080ff0000000187c */
[----:B------:R-:W-:Y:S01]  /*5e70*/  HMMA.16816.F32 R72, R8, R54, R72 ;  /* 0x000000360848723c */ /* 0x000fe20000001848 */
[----:B------:R3:W-:Y:S07]  /*5e80*/  MUFU.EX2 R55, R2 ;  /* 0x0000000200377308 */ /* 0x0007ee0000000800 */
[-C--:B------:R-:W-:Y:S08]  /*5e90*/  HMMA.16816.F32 R160, R4, R56.reuse, R160 ;  /* 0x0000003804a0723c */ /* 0x080ff000000018a0 */
[----:B------:R-:W-:Y:S01]  /*5ea0*/  HMMA.16816.F32 R96, R8, R56, R96 ;  /* 0x000000380860723c */ /* 0x000fe20000001860 */
[----:B---3--:R-:W-:-:S04]  /*5eb0*/  FFMA.FTZ R2, R177, c[0x0][0x2d0], -R21 ;  /* 0x0000b400b1027a23 */ /* 0x008fc80000010815 */
[----:B------:R3:W4:Y:S03]  /*5ec0*/  MUFU.EX2 R57, R2 ;  /* 0x0000000200397308 */ /* 0x0007260000000800 */
[-C--:B------:R-:W-:Y:S08]  /*5ed0*/  HMMA.16816.F32 R128, R4, R58.reuse, R128 ;  /* 0x0000003a0480723c */ /* 0x080ff00000001880 */
[----:B------:R-:W-:Y:S01]  /*5ee0*/  HMMA.16816.F32 R76, R8, R58, R76 ;  /* 0x0000003a084c723c */ /* 0x000fe2000000184c */
[----:B---3--:R-:W-:-:S07]  /*5ef0*/  FFMA.FTZ R2, R178, c[0x0][0x2d0], -R21 ;  /* 0x0000b400b2027a23 */ /* 0x008fce0000010815 */
[----:B------:R-:W-:Y:S01]  /*5f00*/  HMMA.16816.F32 R88, R16, R68, RZ ;  /* 0x000000441058723c */ /* 0x000fe200000018ff */
[----:B------:R3:W-:Y:S07]  /*5f10*/  MUFU.EX2 R58, R2 ;  /* 0x00000002003a7308 */ /* 0x0007ee0000000800 */
[----:B------:R-:W-:Y:S08]  /*5f20*/  HMMA.16816.F32 R92, R8, R52, R92 ;  /* 0x00000034085c723c */ /* 0x000ff0000000185c */
[----:B------:R-:W-:Y:S01]  /*5f30*/  HMMA.16816.F32 R68, R16, R70, RZ ;  /* 0x000000461044723c */ /* 0x000fe200000018ff */
[----:B---3--:R-:W-:-:S04]  /*5f40*/  FFMA.FTZ R2, R179, c[0x0][0x2d0], -R21 ;  /* 0x0000b400b3027a23 */ /* 0x008fc80000010815 */
[----:B------:R3:W-:Y:S03]  /*5f50*/  MUFU.EX2 R59, R2 ;  /* 0x00000002003b7308 */ /* 0x0007e60000000800 */
[----:B-1----:R-:W-:Y:S08]  /*5f60*/  HMMA.16816.F32 R104, R4, R80, R104 ;  /* 0x000000500468723c */ /* 0x002ff00000001868 */
[----:B------:R-:W-:Y:S01]  /*5f70*/  HMMA.16816.F32 R88, R8, R48, R88 ;  /* 0x000000300858723c */ /* 0x000fe20000001858 */
[----:B---3--:R-:W-:-:S02]  /*5f80*/  FFMA.FTZ R2, R174, c[0x0][0x2d0], -R20 ;  /* 0x0000b400ae027a23 */ /* 0x008fc40000010814 */
[----:B------:R-:W-:-:S05]  /*5f90*/  IMAD.MOV.U32 R174, RZ, RZ, R159 ;  /* 0x000000ffffae7224 */ /* 0x000fca00078e009f */
[C---:B------:R-:W-:Y:S01]  /*5fa0*/  HMMA.16816.F32 R140, R4.reuse, R30, R140 ;  /* 0x0000001e048c723c */ /* 0x040fe2000000188c */
[----:B------:R1:W-:Y:S07]  /*5fb0*/  MUFU.EX2 R52, R2 ;  /* 0x0000000200347308 */ /* 0x0003ee0000000800 */
        /* <DEDUP_REMOVED lines=9> */
[----:B-1----:R-:W-:-:S02]  /*6050*/  FFMA.FTZ R2, R175, c[0x0][0x2d0], -R20 ;  /* 0x0000b400af027a23 */ /* 0x002fc40000010814 */
[----:B------:R-:W-:Y:S02]  /*6060*/  IMAD.MOV.U32 R107, RZ, RZ, R155 ;  /* 0x000000ffff6b7224 */ /* 0x000fe400078e009b */
[----:B------:R1:W3:Y:S01]  /*6070*/  MUFU.EX2 R53, R2 ;  /* 0x0000000200357308 */ /* 0x0002e20000000800 */
[----:B------:R-:W-:Y:S02]  /*6080*/  IMAD.MOV.U32 R155, RZ, RZ, R156 ;  /* 0x000000ffff9b7224 */ /* 0x000fe400078e009c */
[----:B------:R-:W-:Y:S01]  /*6090*/  HMMA.16816.F32 R64, R16, R66, RZ ;  /* 0x000000421040723c */ /* 0x000fe200000018ff */
[----:B------:R-:W-:Y:S02]  /*60a0*/  IMAD.MOV.U32 R175, RZ, RZ, R152 ;  /* 0x000000ffffaf7224 */ /* 0x000fe400078e0098 */
[----:B------:R-:W-:Y:S02]  /*60b0*/  IMAD.MOV.U32 R104, RZ, RZ, R223 ;  /* 0x000000ffff687224 */ /* 0x000fe400078e00df */
[----:B------:R-:W-:-:S03]  /*60c0*/  IMAD.MOV.U32 R105, RZ, RZ, R222 ;  /* 0x000000ffff697224 */ /* 0x000fc600078e00de */
[----:B------:R-:W-:Y:S01]  /*60d0*/  HMMA.16816.F32 R4, R16, R32, RZ ;  /* 0x000000201004723c */ /* 0x000fe200000018ff */
[----:B-1----:R-:W-:Y:S02]  /*60e0*/  FFMA.FTZ R2, R173, c[0x0][0x2d0], -R20 ;  /* 0x0000b400ad027a23 */ /* 0x002fe40000010814 */
[----:B------:R-:W-:-:S05]  /*60f0*/  IMAD.MOV.U32 R173, RZ, RZ, R153 ;  /* 0x000000ffffad7224 */ /* 0x000fca00078e0099 */
[----:B------:R-:W-:Y:S01]  /*6100*/  HMMA.16816.F32 R68, R8, R50, R68 ;  /* 0x000000320844723c */ /* 0x000fe20000001844 */
[----:B------:R1:W-:Y:S07]  /*6110*/  MUFU.EX2 R54, R2 ;  /* 0x0000000200367308 */ /* 0x0003ee0000000800 */
[C---:B------:R-:W-:Y:S08]  /*6120*/  HMMA.16816.F32 R24, R16.reuse, R26, RZ ;  /* 0x0000001a1018723c */ /* 0x040ff000000018ff */
[----:B------:R-:W-:Y:S01]  /*6130*/  HMMA.16816.F32 R16, R16, R34, RZ ;  /* 0x000000221010723c */ /* 0x000fe200000018ff */
[----:B-1----:R-:W-:Y:S01]  /*6140*/  FFMA.FTZ R2, R172, c[0x0][0x2d0], -R20 ;  /* 0x0000b400ac027a23 */ /* 0x002fe20000010814 */
[----:B------:R-:W-:-:S03]  /*6150*/  MOV R172, R154 ;  /* 0x0000009a00ac7202 */ /* 0x000fc60000000f00 */
[----:B------:R1:W1:Y:S03]  /*6160*/  MUFU.EX2 R56, R2 ;  /* 0x0000000200387308 */ /* 0x0002660000000800 */
[C---:B------:R-:W-:Y:S08]  /*6170*/  HMMA.16816.F32 R64, R8.reuse, R46, R64 ;  /* 0x0000002e0840723c */ /* 0x040ff00000001840 */
[----:B------:R-:W-:Y:S01]  /*6180*/  HMMA.16816.F32 R100, R8, R80, R4 ;  /* 0x000000500864723c */ /* 0x000fe20000001804 */
[----:B-1----:R-:W-:-:S06]  /*6190*/  FFMA.FTZ R2, R168, c[0x0][0x2d0], -R3 ;  /* 0x0000b400a8027a23 */ /* 0x002fcc0000010803 */
[--C-:B------:R-:W-:Y:S01]  /*61a0*/  FFMA.FTZ R4, R171, c[0x0][0x2d0], -R3.reuse ;  /* 0x0000b400ab047a23 */ /* 0x100fe20000010803 */
[C---:B------:R-:W-:Y:S01]  /*61b0*/  HMMA.16816.F32 R24, R8.reuse, R30, R24 ;  /* 0x0000001e0818723c */ /* 0x040fe20000001818 */
[----:B------:R1:W-:Y:S07]  /*61c0*/  MUFU.EX2 R48, R2 ;  /* 0x0000000200307308 */ /* 0x0003ee0000000800 */
[----:B------:R-:W-:Y:S01]  /*61d0*/  HMMA.16816.F32 R80, R8, R82, R16 ;  /* 0x000000520850723c */ /* 0x000fe20000001810 */
[----:B------:R-:W-:Y:S01]  /*61e0*/  MUFU.EX2 R51, R4 ;  /* 0x0000000400337308 */ /* 0x000fe20000000800 */
[----:B------:R-:W2:Y:S05]  /*61f0*/  LDSM.16.MT88.4 R16, [R238+0x1100] ;  /* 0x00110000ee10783b */ /* 0x000eaa0000004200 */
[----:B----4-:R-:W-:Y:S01]  /*6200*/  F2FP.PACK_AB R8, R57, R55 ;  /* 0x000000373908723e */ /* 0x010fe200000000ff */
[----:B-1----:R-:W-:Y:S01]  /*6210*/  FFMA.FTZ R2, R169, c[0x0][0x2d0], -R3 ;  /* 0x0000b400a9027a23 */ /* 0x002fe20000010803 */
[----:B---3--:R-:W-:-:S02]  /*6220*/  F2FP.PACK_AB R9, R53, R52 ;  /* 0x000000343509723e */ /* 0x008fc400000000ff */
[----:B------:R-:W-:Y:S01]  /*6230*/  F2FP.PACK_AB R10, R59, R58 ;  /* 0x0000003a3b0a723e */ /* 0x000fe200000000ff */
[----:B------:R1:W3:Y:S01]  /*6240*/  MUFU.EX2 R49, R2 ;  /* 0x0000000200317308 */ /* 0x0002e20000000800 */
[----:B------:R-:W-:-:S07]  /*6250*/  F2FP.PACK_AB R11, R56, R54 ;  /* 0x00000036380b723e */ /* 0x000fce00000000ff */
[----:B--2---:R-:W-:Y:S01]  /*6260*/  HMMA.16816.F32 R144, R8, R12, R180 ;  /* 0x0000000c0890723c */ /* 0x004fe200000018b4 */
[----:B-1----:R-:W-:Y:S01]  /*6270*/  FFMA.FTZ R2, R170, c[0x0][0x2d0], -R3 ;  /* 0x0000b400aa027a23 */ /* 0x002fe20000010803 */
[----:B---3--:R-:W-:-:S03]  /*6280*/  F2FP.PACK_AB R4, R49, R48 ;  /* 0x000000303104723e */ /* 0x008fc600000000ff */
[----:B------:R1:W2:Y:S03]  /*6290*/  MUFU.EX2 R50, R2 ;  /* 0x0000000200327308 */ /* 0x0002a60000000800 */
[----:B------:R-:W-:Y:S01]  /*62a0*/  HMMA.16816.F32 R32, R8, R18, R24 ;  /* 0x000000120820723c */ /* 0x000fe20000001818 */
[----:B------:R-:W-:Y:S01]  /*62b0*/  LDSM.16.MT88.4 R24, [R238+0x3100] ;  /* 0x00310000ee18783b */ /* 0x000fe20000004200 */
[----:B-1----:R-:W-:Y:S01]  /*62c0*/  FFMA.FTZ R2, R136, c[0x0][0x2d0], -R0 ;  /* 0x0000b40088027a23 */ /* 0x002fe20000010800 */
[----:B--2---:R-:W-:Y:S01]  /*62d0*/  F2FP.PACK_AB R6, R51, R50 ;  /* 0x000000323306723e */ /* 0x004fe200000000ff */
[----:B------:R-:W-:Y:S02]  /*62e0*/  IMAD.MOV.U32 R136, RZ, RZ, R216 ;  /* 0x000000ffff887224 */ /* 0x000fe400078e00d8 */
[----:B------:R1:W-:Y:S02]  /*62f0*/  MUFU.EX2 R44, R2 ;  /* 0x00000002002c7308 */ /* 0x0003e40000000800 */
[----:B-1----:R-:W-:Y:S01]  /*6300*/  FFMA.FTZ R2, R135, c[0x0][0x2d0], -R0 ;  /* 0x0000b40087027a23 */ /* 0x002fe20000010800 */
[----:B------:R-:W-:-:S05]  /*6310*/  MOV R135, R207 ;  /* 0x000000cf00877202 */ /* 0x000fca0000000f00 */
[----:B------:R1:W2:Y:S02]  /*6320*/  MUFU.EX2 R45, R2 ;  /* 0x00000002002d7308 */ /* 0x0002a40000000800 */
[----:B-1----:R-:W-:Y:S01]  /*6330*/  FFMA.FTZ R2, R133, c[0x0][0x2d0], -R0 ;  /* 0x0000b40085027a23 */ /* 0x002fe20000010800 */
[----:B--2---:R-:W-:Y:S02]  /*6340*/  F2FP.PACK_AB R5, R45, R44 ;  /* 0x0000002c2d05723e */ /* 0x004fe400000000ff */
[----:B------:R-:W-:-:S03]  /*6350*/  MOV R133, R157 ;  /* 0x0000009d00857202 */ /* 0x000fc60000000f00 */
[----:B------:R1:W-:Y:S02]  /*6360*/  MUFU.EX2 R46, R2 ;  /* 0x00000002002e7308 */ /* 0x0003e40000000800 */
[----:B-1----:R-:W-:Y:S02]  /*6370*/  FFMA.FTZ R2, R132, c[0x0][0x2d0], -R0 ;  /* 0x0000b40084027a23 */ /* 0x002fe40000010800 */
[----:B------:R-:W-:-:S04]  /*6380*/  IMAD.MOV.U32 R132, RZ, RZ, R206 ;  /* 0x000000ffff847224 */ /* 0x000fc800078e00ce */
[----:B------:R-:W1:Y:S02]  /*6390*/  MUFU.EX2 R47, R2 ;  /* 0x00000002002f7308 */ /* 0x000e640000000800 */
[----:B-1----:R-:W-:Y:S01]  /*63a0*/  F2FP.PACK_AB R7, R47, R46 ;  /* 0x0000002e2f07723e */ /* 0x002fe200000000ff */
[----:B------:R-:W-:-:S06]  /*63b0*/  IMAD.MOV.U32 R2, RZ, RZ, R158 ;  /* 0x000000ffff027224 */ /* 0x000fcc00078e009e */
[C---:B------:R-:W-:Y:S07]  /*63c0*/  HMMA.16816.F32 R156, R4.reuse, R12, R184 ;  /* 0x0000000c049c723c */ /* 0x040fee00000018b8 */
[----:B------:R-:W-:Y:S01]  /*63d0*/  IMAD.MOV.U32 R186, RZ, RZ, R28 ;  /* 0x000000ffffba7224 */ /* 0x000fe200078e001c */
[----:B------:R-:W-:Y:S01]  /*63e0*/  HMMA.16816.F32 R164, R4, R14, R164 ;  /* 0x0000000e04a4723c */ /* 0x000fe200000018a4 */
[----:B------:R-:W-:Y:S01]  /*63f0*/  IMAD.MOV.U32 R184, RZ, RZ, R29 ;  /* 0x000000ffffb87224 */ /* 0x000fe200078e001d */
[----:B------:R-:W-:Y:S01]  /*6400*/  MOV R187, R155 ;  /* 0x0000009b00bb7202 */ /* 0x000fe20000000f00 */
[----:B------:R-:W-:-:S05]  /*6410*/  IMAD.MOV.U32 R185, RZ, RZ, R205 ;  /* 0x000000ffffb97224 */ /* 0x000fca00078e00cd */
[C---:B------:R-:W-:Y:S01]  /*6420*/  HMMA.16816.F32 R28, R8.reuse, R14, R40 ;  /* 0x0000000e081c723c */ /* 0x040fe20000001828 */
[----:B------:R-:W1:Y:S07]  /*6430*/  LDSM.16.MT88.4 R12, [R240+0x1100] ;  /* 0x00110000f00c783b */ /* 0x000e6e0000004200 */
[-C--:B------:R-:W-:Y:S08]  /*6440*/  HMMA.16816.F32 R152, R8, R16.reuse, R192 ;  /* 0x000000100898723c */ /* 0x080ff000000018c0 */
[C---:B------:R-:W-:Y:S08]  /*6450*/  HMMA.16816.F32 R176, R4.reuse, R16, R188 ;  /* 0x0000001004b0723c */ /* 0x040ff000000018bc */
[----:B------:R-:W-:Y:S01]  /*6460*/  HMMA.16816.F32 R188, R4, R18, R140 ;  /* 0x0000001204bc723c */ /* 0x000fe2000000188c */
[----:B------:R-:W2:Y:S06]  /*6470*/  LDSM.16.MT88.4 R16, [R239+0x1100] ;  /* 0x00110000ef10783b */ /* 0x000eac0000004200 */
[----:B------:R-:W-:Y:S01]  /*6480*/  MOV R143, R107 ;  /* 0x0000006b008f7202 */ /* 0x000fe20000000f00 */
[----:B------:R-:W-:Y:S01]  /*6490*/  IMAD.MOV.U32 R107, RZ, RZ, R220 ;  /* 0x000000ffff6b7224 */ /* 0x000fe200078e00dc */
[----:B------:R-:W-:Y:S01]  /*64a0*/  MOV R141, R218 ;  /* 0x000000da008d7202 */ /* 0x000fe20000000f00 */
[----:B------:R-:W-:-:S02]  /*64b0*/  IMAD.MOV.U32 R140, RZ, RZ, R219 ;  /* 0x000000ffff8c7224 */ /* 0x000fc400078e00db */
[----:B------:R-:W-:Y:S01]  /*64c0*/  IMAD.MOV.U32 R142, RZ, RZ, R217 ;  /* 0x000000ffff8e7224 */ /* 0x000fe200078e00d9 */
[-C--:B-1----:R-:W-:Y:S07]  /*64d0*/  HMMA.16816.F32 R192, R4, R12.reuse, R160 ;  /* 0x0000000c04c0723c */ /* 0x082fee00000018a0 */
[----:B------:R-:W-:Y:S01]  /*64e0*/  IMAD.MOV.U32 R160, RZ, RZ, R199 ;  /* 0x000000ffffa07224 */ /* 0x000fe200078e00c7 */
[----:B------:R-:W-:Y:S01]  /*64f0*/  MOV R162, R197 ;  /* 0x000000c500a27202 */ /* 0x000fe20000000f00 */
[----:B------:R-:W-:Y:S01]  /*6500*/  IMAD.MOV.U32 R161, RZ, RZ, R198 ;  /* 0x000000ffffa17224 */ /* 0x000fe200078e00c6 */
[----:B------:R-:W-:Y:S01]  /*6510*/  HMMA.16816.F32 R168, R8, R12, R96 ;  /* 0x0000000c08a8723c */ /* 0x000fe20000001860 */
[----:B------:R-:W-:-:S06]  /*6520*/  IMAD.MOV.U32 R163, RZ, RZ, R196 ;  /* 0x000000ffffa37224 */ /* 0x000fcc00078e00c4 */
[----:B------:R-:W-:Y:S01]  /*6530*/  MOV R99, R204 ;  /* 0x000000cc00637202 */ /* 0x000fe20000000f00 */
[-C--:B------:R-:W-:Y:S01]  /*6540*/  HMMA.16816.F32 R196, R4, R14.reuse, R128 ;  /* 0x0000000e04c4723c */ /* 0x080fe20000001880 */
[----:B------:R-:W-:Y:S01]  /*6550*/  MOV R96, R140 ;  /* 0x0000008c00607202 */ /* 0x000fe20000000f00 */
[----:B------:R-:W-:Y:S02]  /*6560*/  IMAD.MOV.U32 R97, RZ, RZ, R141 ;  /* 0x000000ffff617224 */ /* 0x000fe400078e008d */
[----:B------:R-:W-:Y:S01]  /*6570*/  IMAD.MOV.U32 R140, RZ, RZ, R184 ;  /* 0x000000ffff8c7224 */ /* 0x000fe200078e00b8 */
[----:B------:R-:W-:Y:S01]  /*6580*/  MOV R184, R175 ;  /* 0x000000af00b87202 */ /* 0x000fe20000000f00 */
[----:B------:R-:W-:Y:S01]  /*6590*/  IMAD.MOV.U32 R98, RZ, RZ, R142 ;  /* 0x000000ffff627224 */ /* 0x000fe200078e008e */
[----:B------:R-:W-:Y:S01]  /*65a0*/  MOV R142, R187 ;  /* 0x000000bb008e7202 */ /* 0x000fe20000000f00 */
[----:B------:R-:W-:Y:S01]  /*65b0*/  HMMA.16816.F32 R76, R8, R14, R76 ;  /* 0x0000000e084c723c */ /* 0x000fe2000000184c */
[----:B------:R-:W1:Y:S01]  /*65c0*/  LDSM.16.MT88.4 R12, [R237+0x3100] ;  /* 0x00310000ed0c783b */ /* 0x000e620000004200 */
[----:B------:R-:W-:-:S02]  /*65d0*/  IMAD.MOV.U32 R141, RZ, RZ, R186 ;  /* 0x000000ffff8d7224 */ /* 0x000fc400078e00ba */
[----:B------:R-:W-:-:S04]  /*65e0*/  IMAD.MOV.U32 R175, RZ, RZ, R63 ;  /* 0x000000ffffaf7224 */ /* 0x000fc800078e003f */
[----:B--2---:R-:W-:Y:S01]  /*65f0*/  HMMA.16816.F32 R220, R8, R18, R72 ;  /* 0x0000001208dc723c */ /* 0x004fe20000001848 */
[----:B------:R-:W-:Y:S01]  /*6600*/  IMAD.MOV.U32 R186, RZ, RZ, R173 ;  /* 0x000000ffffba7224 */ /* 0x000fe200078e00ad */
[----:B------:R-:W-:-:S06]  /*6610*/  MOV R173, R62 ;  /* 0x0000003e00ad7202 */ /* 0x000fcc0000000f00 */
[-C--:B------:R-:W-:Y:S08]  /*6620*/  HMMA.16816.F32 R180, R8, R16.reuse, R92 ;  /* 0x0000001008b4723c */ /* 0x080ff0000000185c */
[C---:B------:R-:W-:Y:S08]  /*6630*/  HMMA.16816.F32 R200, R4.reuse, R16, R200 ;  /* 0x0000001004c8723c */ /* 0x040ff000000018c8 */
[----:B------:R-:W-:Y:S01]  /*6640*/  HMMA.16816.F32 R204, R4, R18, R124 ;  /* 0x0000001204cc723c */ /* 0x000fe2000000187c */
[----:B------:R-:W-:Y:S01]  /*6650*/  LDSM.16.MT88.4 R16, [R240+0x3100] ;  /* 0x00310000f010783b */ /* 0x000fe20000004200 */
[----:B------:R-:W-:Y:S01]  /*6660*/  IMAD.MOV.U32 R129, RZ, RZ, R96 ;  /* 0x000000ffff817224 */ /* 0x000fe200078e0060 */
[----:B------:R-:W-:Y:S01]  /*6670*/  MOV R130, R97 ;  /* 0x0000006100827202 */ /* 0x000fe20000000f00 */
[----:B------:R-:W-:-:S02]  /*6680*/  IMAD.MOV.U32 R187, RZ, RZ, R86 ;  /* 0x000000ffffbb7224 */ /* 0x000fc400078e0056 */
[----:B------:R-:W-:Y:S02]  /*6690*/  IMAD.MOV.U32 R63, RZ, RZ, R61 ;  /* 0x000000ffff3f7224 */ /* 0x000fe400078e003d */
[-C--:B-1----:R-:W-:Y:S08]  /*66a0*/  HMMA.16816.F32 R72, R4, R12.reuse, R212 ;  /* 0x0000000c0448723c */ /* 0x082ff000000018d4 */
[----:B------:R-:W-:Y:S08]  /*66b0*/  HMMA.16816.F32 R216, R8, R12, R88 ;  /* 0x0000000c08d8723c */ /* 0x000ff00000001858 */
[----:B------:R-:W-:Y:S01]  /*66c0*/  HMMA.16816.F32 R40, R4, R14, R120 ;  /* 0x0000000e0428723c */ /* 0x000fe20000001878 */
[----:B------:R-:W-:Y:S01]  /*66d0*/  MOV R96, R140 ;  /* 0x0000008c00607202 */ /* 0x000fe20000000f00 */
[----:B------:R-:W-:Y:S01]  /*66e0*/  IMAD.MOV.U32 R86, RZ, RZ, R84 ;  /* 0x000000ffff567224 */ /* 0x000fe200078e0054 */
[----:B------:R-:W-:Y:S01]  /*66f0*/  MOV R84, R251 ;  /* 0x000000fb00547202 */ /* 0x000fe20000000f00 */
[----:B------:R-:W-:-:S02]  /*6700*/  IMAD.MOV.U32 R62, RZ, RZ, R60 ;  /* 0x000000ffff3e7224 */ /* 0x000fc400078e003c */
[----:B------:R-:W-:Y:S02]  /*6710*/  IMAD.MOV.U32 R131, RZ, RZ, R98 ;  /* 0x000000ffff837224 */ /* 0x000fe400078e0062 */
[----:B------:R-:W-:Y:S01]  /*6720*/  IMAD.MOV.U32 R97, RZ, RZ, R141 ;  /* 0x000000ffff617224 */ /* 0x000fe200078e008d */
[----:B------:R-:W-:Y:S01]  /*6730*/  HMMA.16816.F32 R212, R8, R14, R68 ;  /* 0x0000000e08d4723c */ /* 0x000fe20000001844 */
[----:B------:R-:W1:Y:S07]  /*6740*/  LDSM.16.MT88.4 R12, [R239+0x3100] ;  /* 0x00310000ef0c783b */ /* 0x000e6e0000004200 */
[----:B------:R-:W-:Y:S01]  /*6750*/  HMMA.16816.F32 R88, R4, R24, R160 ;  /* 0x000000180458723c */ /* 0x000fe200000018a0 */
[----:B------:R-:W-:Y:S01]  /*6760*/  IMAD.MOV.U32 R140, RZ, RZ, R184 ;  /* 0x000000ffff8c7224 */ /* 0x000fe200078e00b8 */
[----:B------:R-:W-:Y:S01]  /*6770*/  MOV R61, R248 ;  /* 0x000000f8003d7202 */ /* 0x000fe20000000f00 */
[----:B------:R-:W-:Y:S01]  /*6780*/  FFMA.FTZ R2, R2, c[0x0][0x2d0], -R21 ;  /* 0x0000b40002027a23 */ /* 0x000fe20000010815 */
[----:B------:R-:W-:Y:S01]  /*6790*/  UIMAD.WIDE.U32 UR20, UR10, UR4, URZ ;  /* 0x000000040a1472a5 */ /* 0x000fe2000f8e003f */
[----:B------:R2:W5:Y:S02]  /*67a0*/  LDL.LU R251, [R1+0xbc] ;  /* 0x0000bc0001fb7983 */ /* 0x0005640000300800 */
[----:B------:R-:W-:Y:S01]  /*67b0*/  IMAD.MOV.U32 R163, RZ, RZ, R99 ;  /* 0x000000ffffa37224 */ /* 0x000fe200078e0063 */
[----:B------:R-:W-:Y:S01]  /*67c0*/  MOV R99, R143 ;  /* 0x0000008f00637202 */ /* 0x000fe20000000f00 */
        /* <DEDUP_REMOVED lines=13> */
[----:B------:R-:W-:Y:S02]  /*68a0*/  IMAD.MOV.U32 R85, RZ, RZ, R250 ;  /* 0x000000ffff557224 */ /* 0x000fe400078e00fa */
[----:B------:R-:W-:Y:S01]  /*68b0*/  IMAD.MOV.U32 R184, RZ, RZ, R86 ;  /* 0x000000ffffb87224 */ /* 0x000fe200078e0056 */
[----:B------:R-:W-:Y:S01]  /*68c0*/  MOV R86, R84 ;  /* 0x0000005400567202 */ /* 0x000fe20000000f00 */
[----:B------:R-:W-:Y:S02]  /*68d0*/  IMAD.MOV.U32 R173, RZ, RZ, R62 ;  /* 0x000000ffffad7224 */ /* 0x000fe400078e003e */
[----:B------:R-:W-:Y:S02]  /*68e0*/  IMAD.MOV.U32 R175, RZ, RZ, R63 ;  /* 0x000000ffffaf7224 */ /* 0x000fe400078e003f */
        /* <DEDUP_REMOVED lines=8> */
[----:B------:R-:W-:-:S05]  /*6970*/  IMAD.MOV.U32 R87, RZ, RZ, R85 ;  /* 0x000000ffff577224 */ /* 0x000fca00078e0055 */
[----:B------:R-:W-:Y:S01]  /*6980*/  HMMA.16816.F32 R108, R4, R18, R108 ;  /* 0x00000012046c723c */ /* 0x000fe2000000186c */
[----:B------:R-:W-:Y:S01]  /*6990*/  IMAD.MOV.U32 R127, RZ, RZ, R173 ;  /* 0x000000ffff7f7224 */ /* 0x000fe200078e00ad */
[----:B------:R-:W-:Y:S01]  /*69a0*/  MOV R129, R86 ;  /* 0x0000005600817202 */ /* 0x000fe20000000f00 */
[----:B------:R-:W-:-:S05]  /*69b0*/  IMAD.MOV.U32 R128, RZ, RZ, R175 ;  /* 0x000000ffff807224 */ /* 0x000fca00078e00af */
[----:B------:R-:W-:Y:S01]  /*69c0*/  HMMA.16816.F32 R36, R8, R18, R36 ;  /* 0x000000120824723c */ /* 0x000fe20000001824 */
[----:B------:R-:W-:Y:S01]  /*69d0*/  IMAD.MOV.U32 R70, RZ, RZ, R71 ;  /* 0x000000ffff467224 */ /* 0x000fe200078e0047 */
[----:B------:R1:W-:Y:S01]  /*69e0*/  MUFU.EX2 R19, R2 ;  /* 0x0000000200137308 */ /* 0x0003e20000000800 */
[----:B------:R-:W-:Y:S02]  /*69f0*/  IMAD.MOV.U32 R85, RZ, RZ, R246 ;  /* 0x000000ffff557224 */ /* 0x000fe400078e00f6 */
[----:B------:R-:W-:-:S03]  /*6a00*/  IMAD.MOV.U32 R161, RZ, RZ, R163 ;  /* 0x000000ffffa17224 */ /* 0x000fc600078e00a3 */
        /* <DEDUP_REMOVED lines=9> */
[----:B------:R-:W-:Y:S01]  /*6aa0*/  HMMA.16816.F32 R104, R4, R16, R104 ;  /* 0x000000100468723c */ /* 0x000fe20000001868 */
[----:B-1----:R-:W-:Y:S01]  /*6ab0*/  FFMA.FTZ R2, R69, c[0x0][0x2d0], -R21 ;  /* 0x0000b40045027a23 */ /* 0x002fe20000010815 */
[----:B------:R-:W-:Y:S01]  /*6ac0*/  @UP1 USHF.R.U32.HI UR10, URZ, UR5, UR21 ;  /* 0x000000053f0a1299 */ /* 0x000fe20008011615 */
[----:B------:R-:W-:Y:S01]  /*6ad0*/  IMAD.MOV.U32 R69, RZ, RZ, R70 ;  /* 0x000000ffff457224 */ /* 0x000fe200078e0046 */
[----:B------:R2:W5:Y:S01]  /*6ae0*/  LDL.LU R250, [R1+0xb8] ;  /* 0x0000b80001fa7983 */ /* 0x0005620000300800 */
[----:B------:R-:W-:-:S02]  /*6af0*/  IMAD.MOV.U32 R160, RZ, RZ, R85 ;  /* 0x000000ffffa07224 */ /* 0x000fc400078e0055 */
[----:B------:R-:W-:Y:S01]  /*6b00*/  IMAD.MOV.U32 R70, RZ, RZ, R71 ;  /* 0x000000ffff467224 */ /* 0x000fe200078e0047 */
[----:B------:R-:W-:Y:S01]  /*6b10*/  MOV R71, R124 ;  /* 0x0000007c00477202 */ /* 0x000fe20000000f00 */
[----:B------:R-:W-:Y:S02]  /*6b20*/  IMAD.MOV.U32 R128, RZ, RZ, R129 ;  /* 0x000000ffff807224 */ /* 0x000fe400078e0081 */
[----:B------:R-:W-:Y:S02]  /*6b30*/  IMAD.MOV.U32 R84, RZ, RZ, R247 ;  /* 0x000000ffff547224 */ /* 0x000fe400078e00f7 */
[----:B------:R-:W-:Y:S02]  /*6b40*/  IMAD.MOV.U32 R163, RZ, RZ, R184 ;  /* 0x000000ffffa37224 */ /* 0x000fe400078e00b8 */
[----:B------:R-:W-:Y:S01]  /*6b50*/  IMAD.MOV.U32 R99, RZ, RZ, R87 ;  /* 0x000000ffff637224 */ /* 0x000fe200078e0057 */
[----:B------:R-:W-:Y:S01]  /*6b60*/  MOV R60, R245 ;  /* 0x000000f5003c7202 */ /* 0x000fe20000000f00 */
[----:B------:R-:W-:Y:S01]  /*6b70*/  IMAD.MOV.U32 R129, RZ, RZ, R130 ;  /* 0x000000ffff817224 */ /* 0x000fe200078e0082 */
[----:B------:R-:W-:Y:S01]  /*6b80*/  MOV R130, R131 ;  /* 0x0000008300827202 */ /* 0x000fe20000000f00 */
[----:B------:R-:W-:-:S02]  /*6b90*/  IMAD.MOV.U32 R124, RZ, RZ, R125 ;  /* 0x000000ffff7c7224 */ /* 0x000fc400078e007d */
[----:B------:R-:W-:Y:S01]  /*6ba0*/  IMAD.MOV.U32 R61, RZ, RZ, R244 ;  /* 0x000000ffff3d7224 */ /* 0x000fe200078e00f4 */
[----:B------:R-:W-:Y:S01]  /*6bb0*/  HMMA.16816.F32 R208, R8, R26, R64 ;  /* 0x0000001a08d0723c */ /* 0x000fe20000001840 */
[----:B------:R-:W-:Y:S01]  /*6bc0*/  IMAD.MOV.U32 R125, RZ, RZ, R126 ;  /* 0x000000ffff7d7224 */ /* 0x000fe200078e007e */
[----:B------:R-:W-:Y:S01]  /*6bd0*/  MOV R126, R127 ;  /* 0x0000007f007e7202 */ /* 0x000fe20000000f00 */
[----:B------:R-:W-:-:S05]  /*6be0*/  IMAD.MOV.U32 R131, RZ, RZ, R160 ;  /* 0x000000ffff837224 */ /* 0x000fca00078e00a0 */
[----:B------:R-:W-:Y:S01]  /*6bf0*/  HMMA.16816.F32 R140, R8, R16, R112 ;  /* 0x00000010088c723c */ /* 0x000fe20000001870 */
[----:B------:R-:W-:Y:S01]  /*6c00*/  IMAD.MOV.U32 R160, RZ, RZ, R161 ;  /* 0x000000ffffa07224 */ /* 0x000fe200078e00a1 */
[----:B------:R-:W-:Y:S01]  /*6c10*/  MOV R161, R185 ;  /* 0x000000b900a17202 */ /* 0x000fe20000000f00 */
[----:B------:R-:W-:Y:S02]  /*6c20*/  IMAD.MOV.U32 R127, RZ, RZ, R128 ;  /* 0x000000ffff7f7224 */ /* 0x000fe400078e0080 */
[----:B------:R-:W-:Y:S01]  /*6c30*/  IMAD.MOV.U32 R175, RZ, RZ, R243 ;  /* 0x000000ffffaf7224 */ /* 0x000fe200078e00f3 */
[----:B------:R-:W-:Y:S01]  /*6c40*/  UIADD3 UR10, UR10, UR7, -UR12 ;  /* 0x000000070a0a7290 */ /* 0x000fe2000fffe80c */
        /* <DEDUP_REMOVED lines=15> */
[----:B------:R1:W3:Y:S01]  /*6d40*/  MUFU.EX2 R22, R2 ;  /* 0x0000000200167308 */ /* 0x0002e20000000800 */
[----:B------:R-:W-:Y:S01]  /*6d50*/  MOV R135, R242 ;  /* 0x000000f200877202 */ /* 0x000fe20000000f00 */
[----:B------:R-:W-:Y:S04]  /*6d60*/  LDSM.16.MT88.4 R80, [R237+0x3900] ;  /* 0x00390000ed50783b */ /* 0x000fe80000004200 */
[----:B------:R-:W-:Y:S01]  /*6d70*/  LDSM.16.MT88.4 R112, [R240+0x3900] ;  /* 0x00390000f070783b */ /* 0x000fe20000004200 */
[----:B------:R-:W-:-:S03]  /*6d80*/  USHF.R.S32.HI UR4, URZ, 0x1f, UR10 ;  /* 0x0000001f3f047899 */ /* 0x000fc6000801140a */
[----:B------:R2:W5:Y:S01]  /*6d90*/  LDL.LU R248, [R1+0xb0] ;  /* 0x0000b00001f87983 */ /* 0x0005620000300800 */
[----:B-1----:R-:W-:Y:S01]  /*6da0*/  FFMA.FTZ R2, R69, c[0x0][0x2d0], -R21 ;  /* 0x0000b40045027a23 */ /* 0x002fe20000010815 */
[----:B------:R-:W-:Y:S01]  /*6db0*/  HMMA.16816.F32 R84, R8, R24, R116 ;  /* 0x000000180854723c */ /* 0x000fe20000001874 */
[----:B------:R-:W-:-:S07]  /*6dc0*/  IMAD.MOV.U32 R69, RZ, RZ, R70 ;  /* 0x000000ffff457224 */ /* 0x000fce00078e0046 */
[----:B------:R-:W-:Y:S01]  /*6dd0*/  HMMA.16816.F32 R60, R4, R14, R148 ;  /* 0x0000000e043c723c */ /* 0x000fe20000001894 */
        /* <DEDUP_REMOVED lines=14> */
[----:B------:R1:W-:Y:S01]  /*6ec0*/  MUFU.EX2 R23, R2 ;  /* 0x0000000200177308 */ /* 0x0003e20000000800 */
[----:B------:R-:W4:Y:S01]  /*6ed0*/  LDSM.16.MT88.4 R148, [R237+0x1900] ;  /* 0x00190000ed94783b */ /* 0x000f220000004200 */
[----:B------:R-:W-:-:S03]  /*6ee0*/  ULEA.HI UR4, UR4, UR10, URZ, 0x6 ;  /* 0x0000000a04047291 */ /* 0x000fc6000f8f303f */
[----:B------:R2:W5:Y:S01]  /*6ef0*/  LDL.LU R247, [R1+0xac] ;  /* 0x0000ac0001f77983 */ /* 0x0005620000300800 */
[----:B-1----:R-:W-:Y:S01]  /*6f00*/  FFMA.FTZ R2, R69, c[0x0][0x2d0], -R21 ;  /* 0x0000b40045027a23 */ /* 0x002fe20000010815 */
[----:B------:R-:W-:Y:S01]  /*6f10*/  MOV R69, R70 ;  /* 0x0000004600457202 */ /* 0x000fe20000000f00 */
[----:B------:R-:W-:Y:S01]  /*6f20*/  IMAD.MOV.U32 R70, RZ, RZ, R71 ;  /* 0x000000ffff467224 */ /* 0x000fe200078e0047 */
[----:B------:R2:W5:Y:S01]  /*6f30*/  LDL.LU R246, [R1+0xa8] ;  /* 0x0000a80001f67983 */ /* 0x0005620000300800 */
[----:B------:R1:W-:Y:S01]  /*6f40*/  MUFU.EX2 R24, R2 ;  /* 0x0000000200187308 */ /* 0x0003e20000000800 */
[----:B------:R-:W-:Y:S01]  /*6f50*/  MOV R71, R124 ;  /* 0x0000007c00477202 */ /* 0x000fe20000000f00 */
[----:B------:R-:W-:Y:S01]  /*6f60*/  IMAD.MOV.U32 R124, RZ, RZ, R125 ;  /* 0x000000ffff7c7224 */ /* 0x000fe200078e007d */
[----:B------:R-:W-:Y:S01]  /*6f70*/  MOV R125, R126 ;  /* 0x0000007e007d7202 */ /* 0x000fe20000000f00 */
[----:B------:R-:W-:Y:S01]  /*6f80*/  IMAD.MOV.U32 R126, RZ, RZ, R127 ;  /* 0x000000ffff7e7224 */ /* 0x000fe200078e007f */
[----:B------:R2:W5:Y:S01]  /*6f90*/  LDL.LU R245, [R1+0xa4] ;  /* 0x0000a40001f57983 */ /* 0x0005620000300800 */
[----:B-1----:R-:W-:Y:S01]  /*6fa0*/  FFMA.FTZ R2, R69, c[0x0][0x2d0], -R20 ;  /* 0x0000b40045027a23 */ /* 0x002fe20000010814 */
[----:B------:R-:W-:Y:S01]  /*6fb0*/  MOV R69, R70 ;  /* 0x0000004600457202 */ /* 0x000fe20000000f00 */
[----:B------:R-:W-:Y:S01]  /*6fc0*/  IMAD.MOV.U32 R70, RZ, RZ, R71 ;  /* 0x000000ffff467224 */ /* 0x000fe200078e0047 */
[----:B------:R-:W-:Y:S01]  /*6fd0*/  MOV R127, R128 ;  /* 0x00000080007f7202 */ /* 0x000fe20000000f00 */
[----:B------:R1:W-:Y:S01]  /*6fe0*/  MUFU.EX2 R15, R2 ;  /* 0x00000002000f7308 */ /* 0x0003e20000000800 */
[----:B------:R-:W-:Y:S01]  /*6ff0*/  MOV R71, R126 ;  /* 0x0000007e00477202 */ /* 0x000fe20000000f00 */
[----:B------:R-:W-:-:S02]  /*7000*/  FADD.FTZ R5, R230, R229 ;  /* 0x000000e5e6057221 */ /* 0x000fc40000010000 */
[----:B------:R-:W-:Y:S02]  /*7010*/  FADD.FTZ R4, R227, R226 ;  /* 0x000000e2e3047221 */ /* 0x000fe40000010000 */
[----:B------:R-:W-:Y:S01]  /*7020*/  FADD.FTZ R8, R225, R224 ;  /* 0x000000e0e1087221 */ /* 0x000fe20000010000 */
[----:B------:R-:W-:Y:S01]  /*7030*/  USHF.R.S32.HI UR5, URZ, 0x6, UR4 ;  /* 0x000000063f057899 */ /* 0x000fe20008011404 */
[----:B------:R2:W5:Y:S01]  /*7040*/  LDL.LU R244, [R1+0xa0] ;  /* 0x0000a00001f47983 */ /* 0x0005620000300800 */
[----:B-1----:R-:W-:Y:S02]  /*7050*/  FFMA.FTZ R2, R69, c[0x0][0x2d0], -R20 ;  /* 0x0000b40045027a23 */ /* 0x002fe40000010814 */
[----:B------:R-:W-:Y:S02]  /*7060*/  IMAD.MOV.U32 R126, RZ, RZ, R127 ;  /* 0x000000ffff7e7224 */ /* 0x000fe400078e007f */
[----:B------:R-:W-:Y:S01]  /*7070*/  IMAD.MOV.U32 R128, RZ, RZ, R129 ;  /* 0x000000ffff807224 */ /* 0x000fe200078e0081 */
[----:B------:R1:W1:Y:S01]  /*7080*/  MUFU.EX2 R17, R2 ;  /* 0x0000000200117308 */ /* 0x0002620000000800 */
[----:B------:R-:W-:Y:S01]  /*7090*/  FADD.FTZ R25, R234, R5 ;  /* 0x00000005ea197221 */ /* 0x000fe20000010000 */
[----:B------:R-:W-:Y:S01]  /*70a0*/  MOV R226, R131 ;  /* 0x0000008300e27202 */ /* 0x000fe20000000f00 */
[----:B------:R-:W-:-:S02]  /*70b0*/  IMAD.MOV.U32 R230, RZ, RZ, R130 ;  /* 0x000000ffffe67224 */ /* 0x000fc400078e0082 */
[----:B------:R-:W-:Y:S01]  /*70c0*/  IMAD.MOV.U32 R225, RZ, RZ, R98 ;  /* 0x000000ffffe17224 */ /* 0x000fe200078e0062 */
[----:B------:R-:W-:Y:S01]  /*70d0*/  MOV R224, R97 ;  /* 0x0000006100e07202 */ /* 0x000fe20000000f00 */
[----:B------:R-:W-:Y:S01]  /*70e0*/  IMAD.MOV.U32 R227, RZ, RZ, R96 ;  /* 0x000000ffffe37224 */ /* 0x000fe200078e0060 */
[----:B------:R2:W5:Y:S01]  /*70f0*/  LDL.LU R243, [R1+0x9c] ;  /* 0x00009c0001f37983 */ /* 0x0005620000300800 */
[--C-:B-1----:R-:W-:Y:S01]  /*7100*/  FFMA.FTZ R2, R70, c[0x0][0x2d0], -R20.reuse ;  /* 0x0000b40046027a23 */ /* 0x102fe20000010814 */
[----:B------:R-:W-:Y:S02]  /*7110*/  MOV R127, R128 ;  /* 0x00000080007f7202 */ /* 0x000fe40000000f00 */
[----:B------:R2:W5:Y:S01]  /*7120*/  LDL.LU R242, [R1+0x98] ;  /* 0x0000980001f27983 */ /* 0x0005620000300800 */
[----:B------:R1:W-:Y:S02]  /*7130*/  MUFU.EX2 R21, R2 ;  /* 0x0000000200157308 */ /* 0x0003e40000000800 */
[----:B-1----:R-:W-:-:S06]  /*7140*/  FFMA.FTZ R2, R71, c[0x0][0x2d0], -R20 ;  /* 0x0000b40047027a23 */ /* 0x002fcc0000010814 */
[----:B------:R1:W1:Y:S02]  /*7150*/  MUFU.EX2 R20, R2 ;  /* 0x0000000200147308 */ /* 0x0002640000000800 */
[----:B-1----:R-:W-:-:S06]  /*7160*/  FFMA.FTZ R2, R124, c[0x0][0x2d0], -R3 ;  /* 0x0000b4007c027a23 */ /* 0x002fcc0000010803 */
[----:B------:R1:W-:Y:S02]  /*7170*/  MUFU.EX2 R11, R2 ;  /* 0x00000002000b7308 */ /* 0x0003e40000000800 */
[----:B-1----:R-:W-:-:S06]  /*7180*/  FFMA.FTZ R2, R125, c[0x0][0x2d0], -R3 ;  /* 0x0000b4007d027a23 */ /* 0x002fcc0000010803 */
[----:B------:R1:W1:Y:S02]  /*7190*/  MUFU.EX2 R14, R2 ;  /* 0x00000002000e7308 */ /* 0x0002640000000800 */
[----:B-1----:R-:W-:-:S06]  /*71a0*/  FFMA.FTZ R2, R126, c[0x0][0x2d0], -R3 ;  /* 0x0000b4007e027a23 */ /* 0x002fcc0000010803 */
[----:B------:R1:W-:Y:S01]  /*71b0*/  MUFU.EX2 R16, R2 ;  /* 0x0000000200107308 */ /* 0x0003e20000000800 */
[----:B------:R-:W-:Y:S02]  /*71c0*/  FFMA.FTZ R3, R127, c[0x0][0x2d0], -R3 ;  /* 0x0000b4007f037a23 */ /* 0x000fe40000010803 */
[----:B-1----:R-:W-:-:S05]  /*71d0*/  FFMA.FTZ R2, R235, c[0x0][0x2d0], -R0 ;  /* 0x0000b400eb027a23 */ /* 0x002fca0000010800 */
[----:B------:R1:W-:Y:S01]  /*71e0*/  MUFU.EX2 R9, R2 ;  /* 0x0000000200097308 */ /* 0x0003e20000000800 */
[----:B------:R-:W-:Y:S01]  /*71f0*/  MOV R129, R160 ;  /* 0x000000a000817202 */ /* 0x000fe20000000f00 */
[----:B-1----:R-:W-:-:S06]  /*7200*/  FFMA.FTZ R2, R233, c[0x0][0x2d0], -R0 ;  /* 0x0000b400e9027a23 */ /* 0x002fcc0000010800 */
[----:B------:R1:W1:Y:S01]  /*7210*/  MUFU.EX2 R10, R2 ;  /* 0x00000002000a7308 */ /* 0x0002620000000800 */
[----:B------:R-:W-:Y:S01]  /*7220*/  IMAD.MOV.U32 R160, RZ, RZ, R161 ;  /* 0x000000ffffa07224 */ /* 0x000fe200078e00a1 */
[----:B------:R-:W-:-:S06]  /*7230*/  MOV R161, R185 ;  /* 0x000000b900a17202 */ /* 0x000fcc0000000f00 */
[----:B------:R2:W2:Y:S01]  /*7240*/  MUFU.EX2 R18, R3 ;  /* 0x0000000300127308 */ /* 0x0004a20000000800 */
[----:B-1----:R-:W-:-:S07]  /*7250*/  FFMA.FTZ R2, R231, c[0x0][0x2d0], -R0 ;  /* 0x0000b400e7027a23 */ /* 0x002fce0000010800 */
[----:B------:R1:W-:Y:S01]  /*7260*/  MUFU.EX2 R13, R2 ;  /* 0x00000002000d7308 */ /* 0x0003e20000000800 */
[----:B--2---:R-:W-:-:S07]  /*7270*/  FFMA.FTZ R3, R232, c[0x0][0x2d0], -R0 ;  /* 0x0000b400e8037a23 */ /* 0x004fce0000010800 */
[----:B------:R-:W2:Y:S01]  /*7280*/  MUFU.EX2 R12, R3 ;  /* 0x00000003000c7308 */ /* 0x000ea20000000800 */
[----:B-1----:R-:W-:Y:S02]  /*7290*/  FADD.FTZ R2, R228, R4 ;  /* 0x00000004e4027221 */ /* 0x002fe40000010000 */
[----:B------:R-:W1:Y:S01]  /*72a0*/  LDSM.16.MT88.4 R4, [R239+0x3900] ;  /* 0x00390000ef04783b */ /* 0x000e620000004200 */
        /* <DEDUP_REMOVED lines=16> */
[----:B---3--:R-:W-:Y:S01]  /*73b0*/  F2FP.PACK_AB R128, R22, R19 ;  /* 0x000000131680723e */ /* 0x008fe200000000ff */
[----:B------:R-:W-:Y:S01]  /*73c0*/  IMAD.MOV.U32 R185, RZ, RZ, R186 ;  /* 0x000000ffffb97224 */ /* 0x000fe200078e00ba */
[----:B------:R-:W-:Y:S02]  /*73d0*/  F2FP.PACK_AB R129, R17, R15 ;  /* 0x0000000f1181723e */ /* 0x000fe400000000ff */
[----:B------:R-:W-:-:S02]  /*73e0*/  F2FP.PACK_AB R130, R24, R23 ;  /* 0x000000171882723e */ /* 0x000fc400000000ff */
[----:B------:R-:W-:Y:S02]  /*73f0*/  F2FP.PACK_AB R131, R20, R21 ;  /* 0x000000151483723e */ /* 0x000fe400000000ff */
[----:B------:R-:W-:Y:S02]  /*7400*/  F2FP.PACK_AB R124, R14, R11 ;  /* 0x0000000b0e7c723e */ /* 0x000fe400000000ff */
[----:B------:R-:W-:Y:S02]  /*7410*/  F2FP.PACK_AB R125, R10, R9 ;  /* 0x000000090a7d723e */ /* 0x000fe400000000ff */
[----:B------:R-:W-:Y:S02]  /*7420*/  F2FP.PACK_AB R126, R18, R16 ;  /* 0x00000010127e723e */ /* 0x000fe400000000ff */
[----:B--2---:R-:W-:Y:S01]  /*7430*/  F2FP.PACK_AB R127, R13, R12 ;  /* 0x0000000c0d7f723e */ /* 0x004fe200000000ff */
[----:B------:R-:W-:Y:S01]  /*7440*/  FADD.FTZ R0, R173, R172 ;  /* 0x000000acad007221 */ /* 0x000fe20000010000 */
[----:B------:R-:W-:Y:S01]  /*7450*/  MOV R186, R187 ;  /* 0x000000bb00ba7202 */ /* 0x000fe20000000f00 */
[----:B------:R-:W-:Y:S01]  /*7460*/  IMAD.MOV.U32 R187, RZ, RZ, R241 ;  /* 0x000000ffffbb7224 */ /* 0x000fe200078e00f1 */
[-C--:B----4-:R-:W-:Y:S01]  /*7470*/  HMMA.16816.F32 R144, R128, R148.reuse, R144 ;  /* 0x000000948090723c */ /* 0x090fe20000001890 */
[----:B------:R-:W-:Y:S01]  /*7480*/  IMAD.MOV.U32 R99, RZ, RZ, R174 ;  /* 0x000000ffff637224 */ /* 0x000fe200078e00ae */
[----:B------:R-:W-:Y:S01]  /*7490*/  MOV R184, R175 ;  /* 0x000000af00b87202 */ /* 0x000fe20000000f00 */
[----:B------:R-:W-:Y:S01]  /*74a0*/  FADD.FTZ R3, R70, R0 ;  /* 0x0000000046037221 */ /* 0x000fe20000010000 */
[----:B------:R-:W-:Y:S01]  /*74b0*/  MOV R0, R187 ;  /* 0x000000bb00007202 */ /* 0x000fe20000000f00 */
[----:B------:R-:W2:Y:S03]  /*74c0*/  LDSM.16.MT88.4 R172, [R240+0x1900] ;  /* 0x00190000f0ac783b */ /* 0x000ea60000004200 */
[----:B------:R-:W-:Y:S01]  /*74d0*/  HMMA.16816.F32 R156, R124, R148, R156 ;  /* 0x000000947c9c723c */ /* 0x000fe2000000189c */
[----:B------:R-:W-:Y:S01]  /*74e0*/  MOV R234, R99 ;  /* 0x0000006300ea7202 */ /* 0x000fe20000000f00 */
[----:B------:R-:W-:Y:S01]  /*74f0*/  FADD.FTZ R0, R0, R8 ;  /* 0x0000000800007221 */ /* 0x000fe20000010000 */
[----:B------:R-:W-:-:S05]  /*7500*/  MOV R71, R160 ;  /* 0x000000a000477202 */ /* 0x000fca0000000f00 */
[-C--:B------:R-:W-:Y:S01]  /*7510*/  HMMA.16816.F32 R164, R124, R150.reuse, R164 ;  /* 0x000000967ca4723c */ /* 0x080fe200000018a4 */
[----:B------:R-:W-:Y:S01]  /*7520*/  IMAD.MOV.U32 R228, RZ, RZ, R184 ;  /* 0x000000ffffe47224 */ /* 0x000fe200078e00b8 */
[----:B------:R-:W3:Y:S04]  /*7530*/  LDSM.16.MT88.4 R160, [R238+0x1900] ;  /* 0x00190000eea0783b */ /* 0x000ee80000004200 */
[----:B------:R-:W-:Y:S02]  /*7540*/  LDSM.16.MT88.4 R96, [R238+0x3900] ;  /* 0x00390000ee60783b */ /* 0x000fe40000004200 */
[----:B------:R-:W-:Y:S01]  /*7550*/  HMMA.16816.F32 R148, R128, R150, R28 ;  /* 0x000000968094723c */ /* 0x000fe2000000181c */
[----:B------:R-:W-:Y:S01]  /*7560*/  UISETP.LT.AND UP0, UPT, URZ, UR5, UPT ;  /* 0x000000053f00728c */ /* 0x000fe2000bf01270 */
[----:B------:R4:W5:Y:S01]  /*7570*/  LDL.LU R241, [R1+0x94] ;  /* 0x0000940001f17983 */ /* 0x0009620000300800 */
[----:B------:R-:W-:-:S02]  /*7580*/  FADD.FTZ R0, R234, R0 ;  /* 0x00000000ea007221 */ /* 0x000fc40000010000 */
[----:B------:R-:W-:-:S03]  /*7590*/  FADD.FTZ R2, R228, R2 ;  /* 0x00000002e4027221 */ /* 0x000fc60000010000 */
[-C--:B-1----:R-:W-:Y:S01]  /*75a0*/  HMMA.16816.F32 R120, R124, R4.reuse, R120 ;  /* 0x000000047c78723c */ /* 0x082fe20000001878 */
[----:B------:R-:W-:Y:S01]  /*75b0*/  IMAD.MOV.U32 R30, RZ, RZ, R186 ;  /* 0x000000ffff1e7224 */ /* 0x000fe200078e00ba */
[----:B------:R-:W-:Y:S01]  /*75c0*/  MOV R31, R185 ;  /* 0x000000b9001f7202 */ /* 0x000fe20000000f00 */
[----:B------:R4:W5:Y:S02]  /*75d0*/  LDL.LU R236, [R1+0x90] ;  /* 0x0000900001ec7983 */ /* 0x0009640000300800 */
[----:B------:R-:W-:Y:S02]  /*75e0*/  FADD.FTZ R8, R30, R3 ;  /* 0x000000031e087221 */ /* 0x000fe40000010000 */
[----:B------:R-:W-:Y:S01]  /*75f0*/  FADD.FTZ R3, R31, R25 ;  /* 0x000000191f037221 */ /* 0x000fe20000010000 */
[----:B------:R-:W-:Y:S01]  /*7600*/  HMMA.16816.F32 R116, R128, R4, R116 ;  /* 0x000000048074723c */ /* 0x000fe20000001874 */
[----:B------:R-:W-:Y:S01]  /*7610*/  FADD.FTZ R8, R225, R8 ;  /* 0x00000008e1087221 */ /* 0x000fe20000010000 */
[----:B------:R-:W-:Y:S01]  /*7620*/  MOV R27, R71 ;  /* 0x00000047001b7202 */ /* 0x000fe20000000f00 */
[----:B------:R-:W1:Y:S04]  /*7630*/  LDSM.16.MT88.4 R184, [R239+0x1900] ;  /* 0x00190000efb8783b */ /* 0x000e680000004200 */
        /* <DEDUP_REMOVED lines=44> */
[----:B------:R1:W-:Y:S01]  /*7900*/  STL [R1+0x64], R0 ;  /* 0x0000640001007387 */ /* 0x0003e20000100800 */
[----:B------:R-:W-:Y:S01]  /*7910*/  FADD.FTZ R5, R20, R2 ;  /* 0x0000000214057221 */ /* 0x000fe20000010000 */
[----:B------:R-:W-:Y:S01]  /*7920*/  UIADD3 UR10, UR6, -0x2, URZ ;  /* 0xfffffffe060a7890 */ /* 0x000fe2000fffe03f */
[----:B------:R-:W-:Y:S01]  /*7930*/  FADD.FTZ R2, R18, R3 ;  /* 0x0000000312027221 */ /* 0x000fe20000010000 */
[----:B------:R-:W-:Y:S02]  /*7940*/  USEL UR5, URZ, UR5, !UP0 ;  /* 0x000000053f057287 */ /* 0x000fe4000c000000 */
[----:B------:R4:W-:Y:S02]  /*7950*/  STL [R1+0x74], R5 ;  /* 0x0000740501007387 */ /* 0x0009e40000100800 */
[----:B------:R-:W-:-:S06]  /*7960*/  UISETP.GE.AND UP0, UPT, UR10, UR5, UPT ;  /* 0x000000050a00728c */ /* 0x000fcc000bf06270 */
[----:B------:R-:W-:Y:S01]  /*7970*/  PLOP3.LUT P0, PT, PT, PT, UP0, 0x80, 0x0 ;  /* 0x000000000000781c */ /* 0x000fe20003f0f008 */
[----:B-1----:R-:W-:-:S05]  /*7980*/  FADD.FTZ R0, R13, R4 ;  /* 0x000000040d007221 */ /* 0x002fca0000010000 */
[----:B------:R4:W-:Y:S04]  /*7990*/  STL [R1+0x6c], R0 ;  /* 0x00006c0001007387 */ /* 0x0009e80000100800 */
[----:B------:R4:W-:Y:S01]  /*79a0*/  STL [R1+0x70], R2 ;  /* 0x0000700201007387 */ /* 0x0009e20000100800 */
[-C--:B--2---:R-:W-:Y:S08]  /*79b0*/  HMMA.16816.F32 R168, R128, R172.reuse, R168 ;  /* 0x000000ac80a8723c */ /* 0x084ff000000018a8 */
[C---:B------:R-:W-:Y:S08]  /*79c0*/  HMMA.16816.F32 R192, R124.reuse, R172, R192 ;  /* 0x000000ac7cc0723c */ /* 0x040ff000000018c0 */
[-C--:B------:R-:W-:Y:S08]  /*79d0*/  HMMA.16816.F32 R196, R124, R174.reuse, R196 ;  /* 0x000000ae7cc4723c */ /* 0x080ff000000018c4 */
[C---:B------:R-:W-:Y:S08]  /*79e0*/  HMMA.16816.F32 R172, R128.reuse, R174, R76 ;  /* 0x000000ae80ac723c */ /* 0x040ff0000000184c */
[-C--:B---3--:R-:W-:Y:S08]  /*79f0*/  HMMA.16816.F32 R152, R128, R160.reuse, R152 ;  /* 0x000000a08098723c */ /* 0x088ff00000001898 */
        /* <DEDUP_REMOVED lines=19> */
[-C--:B------:R-:W-:Y:S08]  /*7b30*/  HMMA.16816.F32 R124, R124, R6.reuse, R60 ;  /* 0x000000067c7c723c */ /* 0x080ff0000000183c */
[----:B------:R-:W-:Y:S01]  /*7b40*/  HMMA.16816.F32 R128, R128, R6, R64 ;  /* 0x000000068080723c */ /* 0x000fe20000001840 */
[----:B------:R-:W-:Y:S07]  /*7b50*/  @!P0 BRA `(.L_x_1792) ;  /* 0x000055d000008947 */ /* 0x000fee0003800000 */
[----:B----4-:R-:W2:Y:S04]  /*7b60*/  LDL.LU R136, [R1+0x5c] ;  /* 0x00005c0001887983 */ /* 0x010ea80000300800 */
[----:B------:R-:W2:Y:S04]  /*7b70*/  LDL R26, [R1+0x60] ;  /* 0x00006000011a7983 */ /* 0x000ea80000100800 */
[----:B------:R-:W3:Y:S04]  /*7b80*/  LDL R235, [R1+0x7c] ;  /* 0x00007c0001eb7983 */ /* 0x000ee80000100800 */
[----:B------:R-:W4:Y:S04]  /*7b90*/  LDL R27, [R1+0x8c] ;  /* 0x00008c00011b7983 */ /* 0x000f280000100800 */
[----:B------:R-:W4:Y:S01]  /*7ba0*/  LDL R135, [R1+0x84] ;  /* 0x0000840001877983 */ /* 0x000f220000100800 */
[----:B------:R-:W-:-:S02]  /*7bb0*/  PLOP3.LUT P1, PT, PT, PT, UP1, 0x80, 0x0 ;  /* 0x000000000000781c */ /* 0x000fc40003f2f018 */
[----:B------:R-:W-:Y:S01]  /*7bc0*/  PLOP3.LUT P0, PT, PT, PT, UP1, 0x80, 0x0 ;  /* 0x000000000000781c */ /* 0x000fe20003f0f018 */
[----:B------:R-:W-:Y:S02]  /*7bd0*/  IMAD.MOV.U32 R133, RZ, RZ, R138 ;  /* 0x000000ffff857224 */ /* 0x000fe400078e008a */
[----:B------:R-:W-:Y:S02]  /*7be0*/  IMAD.MOV.U32 R132, RZ, RZ, R139 ;  /* 0x000000ffff847224 */ /* 0x000fe400078e008b */
[----:B------:R-:W-:Y:S01]  /*7bf0*/  IMAD.MOV.U32 R140, RZ, RZ, R134 ;  /* 0x000000ffff8c7224 */ /* 0x000fe200078e0086 */
[----:B------:R-:W-:Y:S01]  /*7c00*/  UMOV UR4, 0xffffffc0 ;  /* 0xffffffc000047882 */ /* 0x000fe20000000000 */
[C---:B--2---:R-:W-:Y:S01]  /*7c10*/  SHF.L.U64.HI R0, R26.reuse, 0x1, R136 ;  /* 0x000000011a007819 */ /* 0x044fe20000010288 */
[----:B------:R-:W-:-:S04]  /*7c20*/  IMAD.SHL.U32 R4, R26, 0x2, RZ ;  /* 0x000000021a047824 */ /* 0x000fc800078e00ff */
[----:B------:R3:W-:Y:S01]  /*7c30*/  STL [R1+0x48], R0 ;  /* 0x0000480001007387 */ /* 0x0007e20000100800 */
[C---:B----4-:R-:W-:Y:S02]  /*7c40*/  SHF.L.U64.HI R3, R135.reuse, 0x1, R27 ;  /* 0x0000000187037819 */ /* 0x050fe4000001021b */
[----:B------:R-:W-:Y:S01]  /*7c50*/  SHF.L.U32 R2, R135, 0x1, RZ ;  /* 0x0000000187027819 */ /* 0x000fe200000006ff */
[----:B------:R1:W-:Y:S04]  /*7c60*/  STL [R1+0x88], R4 ;  /* 0x0000880401007387 */ /* 0x0003e80000100800 */
[----:B------:R1:W-:Y:S01]  /*7c70*/  STL [R1+0x44], R3 ;  /* 0x0000440301007387 */ /* 0x0003e20000100800 */
[----:B---3--:R-:W-:-:S03]  /*7c80*/  @P1 IMAD.HI.U32 R0, R235, c[0x0][0x2c8], RZ ;  /* 0x0000b200eb001a27 */ /* 0x008fc600078e00ff */
[----:B------:R1:W-:Y:S02]  /*7c90*/  STL [R1+0x40], R2 ;  /* 0x0000400201007387 */ /* 0x0003e40000100800 */
[----:B------:R-:W-:-:S05]  /*7ca0*/  @P0 SHF.R.U32.HI R0, RZ, c[0x0][0x2cc], R0 ;  /* 0x0000b300ff000a19 */ /* 0x000fca0000011600 */
[----:B------:R1:W-:Y:S01]  /*7cb0*/  @P0 STL [R1+0x78], R0 ;  /* 0x0000780001000387 */ /* 0x0003e20000100800 */
[----:B------:R-:W-:-:S03]  /*7cc0*/  MOV R136, R137 ;  /* 0x0000008900887202 */ /* 0x000fc60000000f00 */
.L_x_1795:
[----:B-1----:R-:W2:Y:S01]  /*7cd0*/  LDL R3, [R1+0x8] ;  /* 0x0000080001037983 */ /* 0x002ea20000100800 */
[----:B------:R-:W-:Y:S04]  /*7ce0*/  DEPBAR.LE SB0, 0x0 ;  /* 0x000080000000791a */ /* 0x000fe80000000000 */
[----:B------:R-:W3:Y:S04]  /*7cf0*/  LDL R2, [R1+0x4] ;  /* 0x0000040001027983 */ /* 0x000ee80000100800 */
[----:B------:R-:W-:Y:S01]  /*7d00*/  BAR.SYNC.DEFER_BLOCKING 0x0 ;  /* 0x0000000000007b1d */ /* 0x000fe20000010000 */
[----:B------:R-:W-:Y:S05]  /*7d10*/  ISETP.LE.AND P0, PT, RZ, UR10, PT ;  /* 0x0000000aff007c0c */ /* 0x000fea000bf03270 */
[----:B------:R-:W4:Y:S04]  /*7d20*/  LDL R0, [R1] ;  /* 0x0000000001007983 */ /* 0x000f280000100800 */
[----:B-----5:R1:W1:Y:S04]  /*7d30*/  LDSM.16.M88.4 R64, [R243+0x8100] ;  /* 0x00810000f340783b */ /* 0x0202680000000200 */
        /* <DEDUP_REMOVED lines=8> */
[----:B--2---:R2:W1:Y:S04]  /*7dc0*/  LDSM.16.M88.4 R224, [R3] ;  /* 0x0000000003e0783b */ /* 0x0044680000000200 */
[----:B---3--:R2:W3:Y:S04]  /*7dd0*/  LDSM.16.M88.4 R228, [R2] ;  /* 0x0000000002e4783b */ /* 0x0084e80000000200 */
[----:B----4-:R2:W4:Y:S01]  /*7de0*/  LDSM.16.M88.4 R232, [R0] ;  /* 0x0000000000e8783b */ /* 0x0105220000000200 */
[----:B------:R-:W-:-:S05]  /*7df0*/  @!P0 BRA `(.L_x_1793) ;  /* 0x0000038000008947 */ /* 0x000fca0003800000 */
[----:B------:R-:W5:Y:S01]  /*7e00*/  LDL R4, [R1+0x58] ;  /* 0x0000580001047983 */ /* 0x000f620000100800 */
[----:B------:R-:W-:Y:S03]  /*7e10*/  SEL R25, RZ, 0x10, P5 ;  /* 0x00000010ff197807 */ /* 0x000fe60002800000 */
[----:B--2---:R-:W2:Y:S04]  /*7e20*/  LDL R5, [R1+0x4c] ;  /* 0x00004c0001057983 */ /* 0x004ea80000100800 */
[----:B----4-:R-:W4:Y:S04]  /*7e30*/  LDL R27, [R1+0x88] ;  /* 0x00008800011b7983 */ /* 0x010f280000100800 */
[----:B---3--:R-:W3:Y:S04]  /*7e40*/  LDL R28, [R1+0x40] ;  /* 0x00004000011c7983 */ /* 0x008ee80000100800 */
[----:B------:R-:W3:Y:S04]  /*7e50*/  LDL R26, [R1+0x48] ;  /* 0x00004800011a7983 */ /* 0x000ee80000100800 */
[----:B------:R-:W3:Y:S04]  /*7e60*/  LDL R24, [R1+0x44] ;  /* 0x0000440001187983 */ /* 0x000ee80000100800 */
[----:B------:R-:W3:Y:S01]  /*7e70*/  LDL R23, [R1+0x50] ;  /* 0x0000500001177983 */ /* 0x000ee20000100800 */
[----:B-----5:R-:W-:Y:S01]  /*7e80*/  SHF.R.S32.HI R0, RZ, 0x1f, R4 ;  /* 0x0000001fff007819 */ /* 0x020fe20000011404 */
[----:B------:R-:W-:Y:S04]  /*7e90*/  IMAD.WIDE.U32 R2, R4, c[0x0][0x208], RZ ;  /* 0x0000820004027a25 */ /* 0x000fe800078e00ff */
[----:B------:R-:W-:Y:S04]  /*7ea0*/  IMAD R0, R0, c[0x0][0x208], RZ ;  /* 0x0000820000007a24 */ /* 0x000fe800078e02ff */
[----:B------:R-:W-:Y:S01]  /*7eb0*/  IMAD R0, R4, c[0x0][0x20c], R0 ;  /* 0x0000830004007a24 */ /* 0x000fe200078e0200 */
[----:B--2---:R-:W-:Y:S03]  /*7ec0*/  SHF.R.S32.HI R4, RZ, 0x1f, R5 ;  /* 0x0000001fff047819 */ /* 0x004fe60000011405 */
        /* <DEDUP_REMOVED lines=8> */
[----:B------:R-:W4:Y:S04]  /*7f50*/  SHFL.IDX PT, R10, R2, 0x1, 0x181f ;  /* 0x00381f00020a7f89 */ /* 0x000f2800000e0000 */
[----:B------:R-:W2:Y:S04]  /*7f60*/  SHFL.IDX PT, R3, R2, RZ, 0x181f ;  /* 0x00181fff02037589 */ /* 0x000ea800000e0000 */
[----:B------:R-:W5:Y:S04]  /*7f70*/  SHFL.IDX PT, R4, R0, RZ, 0x181f ;  /* 0x00181fff00047589 */ /* 0x000f6800000e0000 */
[----:B------:R-:W1:Y:S04]  /*7f80*/  SHFL.IDX PT, R5, R0, 0x1, 0x181f ;  /* 0x00381f0000057f89 */ /* 0x000e6800000e0000 */
[----:B------:R-:W1:Y:S04]  /*7f90*/  SHFL.IDX PT, R6, R2, 0x2, 0x181f ;  /* 0x00581f0002067f89 */ /* 0x000e6800000e0000 */
[----:B------:R-:W1:Y:S04]  /*7fa0*/  SHFL.IDX PT, R7, R0, 0x2, 0x181f ;  /* 0x00581f0000077f89 */ /* 0x000e6800000e0000 */
[----:B------:R-:W1:Y:S01]  /*7fb0*/  SHFL.IDX PT, R22, R2, 0x3, 0x181f ;  /* 0x00781f0002167f89 */ /* 0x000e6200000e0000 */
[-C--:B----4-:R-:W-:Y:S03]  /*7fc0*/  IADD3 R12, P2, R10, R27.reuse, RZ ;  /* 0x0000001b0a0c7210 */ /* 0x090fe60007f5e0ff */
[----:B------:R-:W4:Y:S01]  /*7fd0*/  SHFL.IDX PT, R0, R0, 0x3, 0x181f ;  /* 0x00781f0000007f89 */ /* 0x000f2200000e0000 */
[CC--:B--2---:R-:W-:Y:S02]  /*7fe0*/  IADD3 R20, P1, R3.reuse, R27.reuse, RZ ;  /* 0x0000001b03147210 */ /* 0x0c4fe40007f3e0ff */
[-C--:B---3--:R-:W-:Y:S03]  /*7ff0*/  IADD3 R14, P0, R3, R28.reuse, RZ ;  /* 0x0000001c030e7210 */ /* 0x088fe60007f1e0ff */
[----:B-----5:R-:W-:Y:S01]  /*8000*/  IMAD.X R21, R4, 0x1, R26, P1 ;  /* 0x0000000104157824 */ /* 0x020fe200008e061a */
[-C--:B------:R-:W-:Y:S01]  /*8010*/  IADD3 R10, P1, R10, R28.reuse, RZ ;  /* 0x0000001c0a0a7210 */ /* 0x080fe20007f3e0ff */
[----:B------:R-:W-:Y:S02]  /*8020*/  IMAD.X R15, R4, 0x1, R24, P0 ;  /* 0x00000001040f7824 */ /* 0x000fe400000e0618 */
[C---:B-1----:R-:W-:Y:S01]  /*8030*/  IMAD.X R13, R5.reuse, 0x1, R26, P2 ;  /* 0x00000001050d7824 */ /* 0x042fe200010e061a */
[----:B------:R1:W-:Y:S01]  /*8040*/  LDGSTS.E.BYPASS.LTC128B.128 [R23], [R20.64], !P6 ;  /* 0x0000000014177fae */ /* 0x0003e2000f101d4e */
[CC--:B------:R-:W-:Y:S01]  /*8050*/  IADD3 R8, P0, R6.reuse, R27.reuse, RZ ;  /* 0x0000001b06087210 */ /* 0x0c0fe20007f1e0ff */
[----:B------:R-:W-:Y:S01]  /*8060*/  IMAD.X R11, R5, 0x1, R24, P1 ;  /* 0x00000001050b7824 */ /* 0x000fe200008e0618 */
[----:B------:R-:W-:Y:S01]  /*8070*/  IADD3 R6, P2, R6, R28, RZ ;  /* 0x0000001c06067210 */ /* 0x000fe20007f5e0ff */
[----:B------:R1:W-:Y:S02]  /*8080*/  LDGSTS.E.BYPASS.LTC128B.128 [R23+0x2000], [R14.64], !P5 ;  /* 0x020000000e177fae */ /* 0x0003e4000e901d4e */
[C---:B------:R-:W-:Y:S02]  /*8090*/  IMAD.X R9, R7.reuse, 0x1, R26, P0 ;  /* 0x0000000107097824 */ /* 0x040fe400000e061a */
[----:B------:R1:W-:Y:S01]  /*80a0*/  LDGSTS.E.BYPASS.LTC128B.128 [R23+0x800], [R12.64], !P6 ;  /* 0x008000000c177fae */ /* 0x0003e2000f101d4e */
[----:B------:R-:W-:Y:S01]  /*80b0*/  IMAD.X R7, R7, 0x1, R24, P2 ;  /* 0x0000000107077824 */ /* 0x000fe200010e0618 */
[----:B------:R-:W-:Y:S02]  /*80c0*/  IADD3 R4, P2, R22, R27, RZ ;  /* 0x0000001b16047210 */ /* 0x000fe40007f5e0ff */
[----:B------:R1:W-:Y:S01]  /*80d0*/  LDGSTS.E.BYPASS.LTC128B.128 [R23+0x2800], [R10.64], !P5 ;  /* 0x028000000a177fae */ /* 0x0003e2000e901d4e */
[C---:B------:R-:W-:Y:S02]  /*80e0*/  IADD3 R2, -R25.reuse, 0x10, RZ ;  /* 0x0000001019027810 */ /* 0x040fe40007ffe1ff */
[----:B----4-:R-:W-:Y:S01]  /*80f0*/  IMAD.X R5, R0, 0x1, R26, P2 ;  /* 0x0000000100057824 */ /* 0x010fe200010e061a */
[----:B------:R1:W-:Y:S01]  /*8100*/  LDGSTS.E.BYPASS.LTC128B.128 [R23+0x1000], [R8.64], !P6 ;  /* 0x0100000008177fae */ /* 0x0003e2000f101d4e */
[----:B------:R-:W-:Y:S02]  /*8110*/  ISETP.NE.U32.AND P2, PT, R25, RZ, PT ;  /* 0x000000ff1900720c */ /* 0x000fe40003f45070 */
[----:B------:R-:W-:Y:S01]  /*8120*/  LOP3.LUT R2, R2, 0xf, RZ, 0xc0, !PT ;  /* 0x0000000f02027812 */ /* 0x000fe200078ec0ff */
[----:B------:R1:W-:Y:S03]  /*8130*/  LDGSTS.E.BYPASS.LTC128B.128 [R23+0x3000], [R6.64], !P5 ;  /* 0x0300000006177fae */ /* 0x0003e6000e901d4e */
[----:B------:R-:W-:Y:S01]  /*8140*/  IADD3 R2, P1, P0, R2, R22, R28 ;  /* 0x0000001602027210 */ /* 0x000fe2000783e01c */
[----:B------:R1:W-:Y:S03]  /*8150*/  LDGSTS.E.BYPASS.LTC128B.128 [R23+0x1800], [R4.64], !P6 ;  /* 0x0180000004177fae */ /* 0x0003e6000f101d4e */
[----:B------:R-:W-:Y:S05]  /*8160*/  IADD3.X R3, RZ, R0, R24, P1, P0 ;  /* 0x00000000ff037210 */ /* 0x000fea0000fe0418 */
[----:B------:R1:W-:Y:S04]  /*8170*/  LDGSTS.E.BYPASS.LTC128B.128.ZFILL [R23+0x3800], [R2.64], P2 ;  /* 0x0380000002177fae */ /* 0x0003e80009141d4e */
.L_x_1793:
[-C--:B-1----:R-:W-:Y:S01]  /*8180*/  HMMA.16816.F32 R4, R64, R16.reuse, RZ ;  /* 0x000000104004723c */ /* 0x082fe200000018ff */
[----:B------:R-:W0:Y:S01]  /*8190*/  LDGDEPBAR ;  /* 0x00000000000079af */ /* 0x000e220000000000 */
[----:B------:R-:W-:Y:S06]  /*81a0*/  UISETP.GE.AND UP0, UPT, UR10, 0x1, UPT ;  /* 0x000000010a00788c */ /* 0x000fec000bf06270 */
[C---:B------:R-:W-:Y:S01]  /*81b0*/  HMMA.16816.F32 R8, R60.reuse, R16, RZ ;  /* 0x000000103c08723c */ /* 0x040fe200000018ff */
[----:B------:R-:W-:Y:S07]  /*81c0*/  PLOP3.LUT P0, PT, PT, PT, UP0, 0x80, 0x0 ;  /* 0x000000000000781c */ /* 0x000fee0003f0f008 */
        /* <DEDUP_REMOVED lines=24> */
[----:B------:R-:W5:Y:S07]  /*8350*/  LDSM.16.M88.4 R224, [R244+0xa100] ;  /* 0x00a10000f4e0783b */ /* 0x000f6e0000000200 */
[-C--:B---3--:R-:W-:Y:S08]  /*8360*/  HMMA.16816.F32 R36, R212, R228.reuse, R36 ;  /* 0x000000e4d424723c */ /* 0x088ff00000001824 */
[C---:B------:R-:W-:Y:S08]  /*8370*/  HMMA.16816.F32 R40, R220.reuse, R228, R40 ;  /* 0x000000e4dc28723c */ /* 0x040ff00000001828 */
[-C--:B------:R-:W-:Y:S08]  /*8380*/  HMMA.16816.F32 R44, R220, R230.reuse, R44 ;  /* 0x000000e6dc2c723c */ /* 0x080ff0000000182c */
[C---:B------:R-:W-:Y:S01]  /*8390*/  HMMA.16816.F32 R48, R212.reuse, R230, R48 ;  /* 0x000000e6d430723c */ /* 0x040fe20000001830 */
[----:B------:R-:W-:Y:S07]  /*83a0*/  LDSM.16.M88.4 R228, [R242+0x5900] ;  /* 0x00590000f2e4783b */ /* 0x000fee0000000200 */
[-C--:B----4-:R-:W-:Y:S08]  /*83b0*/  HMMA.16816.F32 R52, R212, R232.reuse, R52 ;  /* 0x000000e8d434723c */ /* 0x090ff00000001834 */
[C---:B------:R-:W-:Y:S08]  /*83c0*/  HMMA.16816.F32 R56, R220.reuse, R232, R56 ;  /* 0x000000e8dc38723c */ /* 0x040ff00000001838 */
[-C--:B------:R-:W-:Y:S01]  /*83d0*/  HMMA.16816.F32 R60, R220, R234.reuse, R60 ;  /* 0x000000eadc3c723c */ /* 0x080fe2000000183c */
[----:B------:R-:W-:Y:S07]  /*83e0*/  LDSM.16.M88.4 R220, [R242+0x5100] ;  /* 0x00510000f2dc783b */ /* 0x000fee0000000200 */
[----:B------:R-:W-:Y:S01]  /*83f0*/  HMMA.16816.F32 R64, R212, R234, R64 ;  /* 0x000000ead440723c */ /* 0x000fe20000001840 */
[----:B------:R-:W3:Y:S07]  /*8400*/  LDSM.16.M88.4 R212, [R242+0x4900] ;  /* 0x00490000f2d4783b */ /* 0x000eee0000000200 */
[-C--:B-1----:R-:W-:Y:S08]  /*8410*/  HMMA.16816.F32 R4, R208, R216.reuse, R4 ;  /* 0x000000d8d004723c */ /* 0x082ff00000001804 */
[C---:B-----5:R-:W-:Y:S08]  /*8420*/  HMMA.16816.F32 R8, R224.reuse, R216, R8 ;  /* 0x000000d8e008723c */ /* 0x060ff00000001808 */
        /* <DEDUP_REMOVED lines=16> */
[----:B------:R-:W-:Y:S07]  /*8530*/  LDSM.16.M88.4 R224, [R241+0x1000] ;  /* 0x00100000f1e0783b */ /* 0x000fee0000000200 */
[----:B------:R-:W-:Y:S01]  /*8540*/  HMMA.16816.F32 R64, R208, R230, R64 ;  /* 0x000000e6d040723c */ /* 0x000fe20000001840 */
[----:B------:R-:W4:Y:S07]  /*8550*/  LDSM.16.M88.4 R208, [R241+0x800] ;  /* 0x00080000f1d0783b */ /* 0x000f2e0000000200 */
[-C--:B-1----:R-:W-:Y:S01]  /*8560*/  HMMA.16816.F32 R4, R212, R216.reuse, R4 ;  /* 0x000000d8d404723c */ /* 0x082fe20000001804 */
[----:B------:R-:W1:Y:S07]  /*8570*/  LDSM.16.M88.4 R228, [R241+0x1800] ;  /* 0x00180000f1e4783b */ /* 0x000e6e0000000200 */
        /* <DEDUP_REMOVED lines=35> */
[----:B------:R-:W4:Y:S07]  /*87b0*/  LDSM.16.M88.4 R220, [R245+0xe100] ;  /* 0x00e10000f5dc783b */ /* 0x000f2e0000000200 */
[-C--:B---3--:R-:W-:Y:S08]  /*87c0*/  HMMA.16816.F32 R52, R208, R228.reuse, R52 ;  /* 0x000000e4d034723c */ /* 0x088ff00000001834 */
[C---:B------:R-:W-:Y:S08]  /*87d0*/  HMMA.16816.F32 R56, R224.reuse, R228, R56 ;  /* 0x000000e4e038723c */ /* 0x040ff00000001838 */
[-C--:B------:R-:W-:Y:S01]  /*87e0*/  HMMA.16816.F32 R60, R224, R230.reuse, R60 ;  /* 0x000000e6e03c723c */ /* 0x080fe2000000183c */
[----:B------:R-:W-:Y:S07]  /*87f0*/  LDSM.16.M88.4 R224, [R250] ;  /* 0x00000000fae0783b */ /* 0x000fee0000000200 */
[----:B------:R-:W-:Y:S01]  /*8800*/  HMMA.16816.F32 R64, R208, R230, R64 ;  /* 0x000000e6d040723c */ /* 0x000fe20000001840 */
[----:B------:R-:W3:Y:S07]  /*8810*/  LDSM.16.M88.4 R208, [R251] ;  /* 0x00000000fbd0783b */ /* 0x000eee0000000200 */
[-C--:B-1----:R-:W-:Y:S01]  /*8820*/  HMMA.16816.F32 R4, R212, R216.reuse, R4 ;  /* 0x000000d8d404723c */ /* 0x082fe20000001804 */
[----:B------:R-:W1:Y:S07]  /*8830*/  LDSM.16.M88.4 R228, [R249] ;  /* 0x00000000f9e4783b */ /* 0x000e6e0000000200 */
[C---:B----4-:R-:W-:Y:S08]  /*8840*/  HMMA.16816.F32 R8, R220.reuse, R216, R8 ;  /* 0x000000d8dc08723c */ /* 0x050ff00000001808 */
        /* <DEDUP_REMOVED lines=16> */
[----:B------:R-:W1:Y:S07]  /*8950*/  LDSM.16.M88.4 R220, [R242+0x6900] ;  /* 0x00690000f2dc783b */ /* 0x000e6e0000000200 */
[----:B------:R-:W-:Y:S01]  /*8960*/  HMMA.16816.F32 R64, R212, R230, R64 ;  /* 0x000000e6d440723c */ /* 0x000fe20000001840 */
[----:B------:R-:W5:Y:S07]  /*8970*/  LDSM.16.M88.4 R212, [R242+0x7100] ;  /* 0x00710000f2d4783b */ /* 0x000f6e0000000200 */
[-C--:B---3--:R-:W-:Y:S01]  /*8980*/  HMMA.16816.F32 R4, R208, R216.reuse, R4 ;  /* 0x000000d8d004723c */ /* 0x088fe20000001804 */
[----:B------:R-:W3:Y:S07]  /*8990*/  LDSM.16.M88.4 R228, [R242+0x7900] ;  /* 0x00790000f2e4783b */ /* 0x000eee0000000200 */
[C---:B----4-:R-:W-:Y:S08]  /*89a0*/  HMMA.16816.F32 R8, R224.reuse, R216, R8 ;  /* 0x000000d8e008723c */ /* 0x050ff00000001808 */
        /* <DEDUP_REMOVED lines=8> */
[-C--:B-----5:R-:W-:Y:S08]  /*8a30*/  HMMA.16816.F32 R36, R208, R212.reuse, R36 ;  /* 0x000000d4d024723c */ /* 0x0a0ff00000001824 */
[C---:B------:R-:W-:Y:S08]  /*8a40*/  HMMA.16816.F32 R40, R224.reuse, R212, R40 ;  /* 0x000000d4e028723c */ /* 0x040ff00000001828 */
[-C--:B------:R-:W-:Y:S08]  /*8a50*/  HMMA.16816.F32 R44, R224, R214.reuse, R44 ;  /* 0x000000d6e02c723c */ /* 0x080ff0000000182c */
[C---:B------:R-:W-:Y:S01]  /*8a60*/  HMMA.16816.F32 R48, R208.reuse, R214, R48 ;  /* 0x000000d6d030723c */ /* 0x040fe20000001830 */
[----:B------:R-:W4:Y:S07]  /*8a70*/  LDSM.16.M88.4 R212, [R248+0xe100] ;  /* 0x00e10000f8d4783b */ /* 0x000f2e0000000200 */
[-C--:B---3--:R-:W-:Y:S08]  /*8a80*/  HMMA.16816.F32 R52, R208, R228.reuse, R52 ;  /* 0x000000e4d034723c */ /* 0x088ff00000001834 */
[C---:B------:R-:W-:Y:S08]  /*8a90*/  HMMA.16816.F32 R56, R224.reuse, R228, R56 ;  /* 0x000000e4e038723c */ /* 0x040ff00000001838 */
[-C--:B------:R-:W-:Y:S08]  /*8aa0*/  HMMA.16816.F32 R60, R224, R230.reuse, R60 ;  /* 0x000000e6e03c723c */ /* 0x080ff0000000183c */
[----:B------:R-:W-:Y:S08]  /*8ab0*/  HMMA.16816.F32 R64, R208, R230, R64 ;  /* 0x000000e6d040723c */ /* 0x000ff00000001840 */
[-C--:B-1----:R-:W-:Y:S08]  /*8ac0*/  HMMA.16816.F32 R4, R216, R220.reuse, R4 ;  /* 0x000000dcd804723c */ /* 0x082ff00000001804 */
[C---:B----4-:R-:W-:Y:S08]  /*8ad0*/  HMMA.16816.F32 R8, R212.reuse, R220, R8 ;  /* 0x000000dcd408723c */ /* 0x050ff00000001808 */
        /* <DEDUP_REMOVED lines=8> */
[----:B--2---:R-:W1:Y:S01]  /*8b60*/  MUFU.TANH R0, R8 ;  /* 0x0000000800007308 */ /* 0x004e620000002400 */
        /* <DEDUP_REMOVED lines=13> */
[----:B-1----:R1:W-:Y:S08]  /*8c40*/  STL [R1+0xc], R0 ;  /* 0x00000c0001007387 */ /* 0x0023f00000100800 */
[----:B------:R2:W-:Y:S10]  /*8c50*/  MUFU.TANH R230, R7 ;  /* 0x0000000700e67308 */ /* 0x0005f40000002400 */
[----:B------:R-:W-:Y:S10]  /*8c60*/  MUFU.TANH R234, R9 ;  /* 0x0000000900ea7308 */ /* 0x000ff40000002400 */
[----:B------:R-:W3:Y:S01]  /*8c70*/  MUFU.TANH R2, R10 ;  /* 0x0000000a00027308 */ /* 0x000ee20000002400 */
[----:B--2---:R-:W2:Y:S09]  /*8c80*/  LDSM.16.M88.4 R4, [R241+0x2800] ;  /* 0x00280000f104783b */ /* 0x004eb20000000200 */
[----:B-1----:R1:W4:Y:S10]  /*8c90*/  MUFU.TANH R0, R11 ;  /* 0x0000000b00007308 */ /* 0x0023340000002400 */
[----:B------:R-:W-:Y:S01]  /*8ca0*/  MUFU.TANH R139, R16 ;  /* 0x00000010008b7308 */ /* 0x000fe20000002400 */
[----:B---3--:R-:W-:Y:S09]  /*8cb0*/  STL [R1+0x14], R2 ;  /* 0x0000140201007387 */ /* 0x008ff20000100800 */
[----:B------:R-:W-:Y:S01]  /*8cc0*/  MUFU.TANH R211, R18 ;  /* 0x0000001200d37308 */ /* 0x000fe20000002400 */
[----:B-1----:R-:W1:Y:S09]  /*8cd0*/  LDSM.16.M88.4 R8, [R241+0x3000] ;  /* 0x00300000f108783b */ /* 0x002e720000000200 */
[----:B------:R-:W-:Y:S01]  /*8ce0*/  MUFU.TANH R210, R19 ;  /* 0x0000001300d27308 */ /* 0x000fe20000002400 */
[----:B----4-:R3:W-:Y:S01]  /*8cf0*/  STL [R1+0x18], R0 ;  /* 0x0000180001007387 */ /* 0x0107e20000100800 */
[-C--:B--2---:R-:W-:Y:S08]  /*8d00*/  HMMA.16816.F32 R20, R216, R4.reuse, R20 ;  /* 0x00000004d814723c */ /* 0x084ff00000001814 */
[----:B------:R-:W-:Y:S01]  /*8d10*/  MUFU.TANH R233, R12 ;  /* 0x0000000c00e97308 */ /* 0x000fe20000002400 */
[C---:B------:R-:W-:Y:S09]  /*8d20*/  HMMA.16816.F32 R24, R212.reuse, R4, R24 ;  /* 0x00000004d418723c */ /* 0x040ff20000001818 */
[----:B------:R-:W-:Y:S01]  /*8d30*/  MUFU.TANH R232, R13 ;  /* 0x0000000d00e87308 */ /* 0x000fe20000002400 */
[-C--:B------:R-:W-:Y:S05]  /*8d40*/  HMMA.16816.F32 R28, R212, R6.reuse, R28 ;  /* 0x00000006d41c723c */ /* 0x080fea000000181c */
[----:B------:R-:W-:Y:S03]  /*8d50*/  FMUL.FTZ R21, R21, c[0x0][0x320] ;  /* 0x0000c80015157a20 */ /* 0x000fe60000410000 */
[C---:B------:R-:W-:Y:S01]  /*8d60*/  HMMA.16816.F32 R32, R216.reuse, R6, R32 ;  /* 0x00000006d820723c */ /* 0x040fe20000001820 */
[----:B---3--:R-:W2:Y:S01]  /*8d70*/  MUFU.TANH R0, R15 ;  /* 0x0000000f00007308 */ /* 0x008ea20000002400 */
[----:B------:R-:W3:Y:S01]  /*8d80*/  LDSM.16.M88.4 R4, [R241+0x3800] ;  /* 0x00380000f104783b */ /* 0x000ee20000000200 */
[----:B------:R-:W-:Y:S04]  /*8d90*/  DEPBAR.LE SB0, 0x0 ;  /* 0x000080000000791a */ /* 0x000fe80000000000 */
[----:B------:R-:W-:Y:S01]  /*8da0*/  FMUL.FTZ R22, R22, c[0x0][0x320] ;  /* 0x0000c80016167a20 */ /* 0x000fe20000410000 */
[-C--:B-1----:R-:W-:Y:S03]  /*8db0*/  HMMA.16816.F32 R36, R216, R8.reuse, R36 ;  /* 0x00000008d824723c */ /* 0x082fe60000001824 */
[----:B------:R-:W1:Y:S01]  /*8dc0*/  MUFU.TANH R16, R21 ;  /* 0x0000001500107308 */ /* 0x000e620000002400 */
[----:B------:R-:W-:Y:S01]  /*8dd0*/  BAR.SYNC.DEFER_BLOCKING 0x0 ;  /* 0x0000000000007b1d */ /* 0x000fe20000010000 */
[----:B------:R-:W-:Y:S02]  /*8de0*/  FMUL.FTZ R23, R23, c[0x0][0x320] ;  /* 0x0000c80017177a20 */ /* 0x000fe40000410000 */
[----:B------:R-:W-:Y:S01]  /*8df0*/  FMUL.FTZ R24, R24, c[0x0][0x320] ;  /* 0x0000c80018187a20 */ /* 0x000fe20000410000 */
[C---:B------:R-:W-:Y:S04]  /*8e00*/  HMMA.16816.F32 R40, R212.reuse, R8, R40 ;  /* 0x00000008d428723c */ /* 0x040fe80000001828 */
[----:B------:R-:W-:Y:S01]  /*8e10*/  FMUL.FTZ R28, R28, c[0x0][0x320] ;  /* 0x0000c8001c1c7a20 */ /* 0x000fe20000410000 */
[----:B------:R-:W4:Y:S01]  /*8e20*/  MUFU.TANH R19, R22 ;  /* 0x0000001600137308 */ /* 0x000f220000002400 */
[----:B------:R-:W-:Y:S02]  /*8e30*/  FMUL.FTZ R25, R25, c[0x0][0x320] ;  /* 0x0000c80019197a20 */ /* 0x000fe40000410000 */
[-C--:B------:R-:W-:Y:S01]  /*8e40*/  HMMA.16816.F32 R44, R212, R10.reuse, R44 ;  /* 0x0000000ad42c723c */ /* 0x080fe2000000182c */
[----:B--2---:R2:W-:Y:S03]  /*8e50*/  STL [R1+0x10], R0 ;  /* 0x0000100001007387 */ /* 0x0045e60000100800 */
[----:B------:R-:W-:Y:S02]  /*8e60*/  FMUL.FTZ R26, R26, c[0x0][0x320] ;  /* 0x0000c8001a1a7a20 */ /* 0x000fe40000410000 */
[----:B------:R-:W-:Y:S01]  /*8e70*/  FMUL.FTZ R29, R29, c[0x0][0x320] ;  /* 0x0000c8001d1d7a20 */ /* 0x000fe20000410000 */
[----:B------:R-:W1:Y:S01]  /*8e80*/  MUFU.TANH R18, R23 ;  /* 0x0000001700127308 */ /* 0x000e620000002400 */
[C---:B------:R-:W-:Y:S04]  /*8e90*/  HMMA.16816.F32 R48, R216.reuse, R10, R48 ;  /* 0x0000000ad830723c */ /* 0x040fe80000001830 */
[----:B------:R-:W-:Y:S02]  /*8ea0*/  FMUL.FTZ R37, R37, c[0x0][0x320] ;  /* 0x0000c80025257a20 */ /* 0x000fe40000410000 */
[----:B------:R-:W-:Y:S02]  /*8eb0*/  FMUL.FTZ R20, R20, c[0x0][0x320] ;  /* 0x0000c80014147a20 */ /* 0x000fe40000410000 */
[----:B------:R-:W-:Y:S01]  /*8ec0*/  FMUL.FTZ R30, R30, c[0x0][0x320] ;  /* 0x0000c8001e1e7a20 */ /* 0x000fe20000410000 */
[----:B------:R5:W1:Y:S01]  /*8ed0*/  MUFU.TANH R223, R24 ;  /* 0x0000001800df7308 */ /* 0x000a620000002400 */
[-C--:B---3--:R-:W-:Y:S03]  /*8ee0*/  HMMA.16816.F32 R52, R216, R4.reuse, R52 ;  /* 0x00000004d834723c */ /* 0x088fe60000001834 */
[----:B------:R-:W-:Y:S02]  /*8ef0*/  FMUL.FTZ R31, R31, c[0x0][0x320] ;  /* 0x0000c8001f1f7a20 */ /* 0x000fe40000410000 */
[----:B------:R-:W-:Y:S02]  /*8f00*/  FMUL.FTZ R32, R32, c[0x0][0x320] ;  /* 0x0000c80020207a20 */ /* 0x000fe40000410000 */
[----:B------:R-:W-:Y:S01]  /*8f10*/  FMUL.FTZ R46, R46, c[0x0][0x320] ;  /* 0x0000c8002e2e7a20 */ /* 0x000fe20000410000 */
[C---:B------:R-:W-:Y:S01]  /*8f20*/  HMMA.16816.F32 R56, R212.reuse, R4, R56 ;  /* 0x00000004d438723c */ /* 0x040fe20000001838 */
[----:B------:R3:W1:Y:S03]  /*8f30*/  MUFU.TANH R222, R25 ;  /* 0x0000001900de7308 */ /* 0x0006660000002400 */
[----:B------:R-:W-:Y:S02]  /*8f40*/  FMUL.FTZ R33, R33, c[0x0][0x320] ;  /* 0x0000c80021217a20 */ /* 0x000fe40000410000 */
[----:B------:R-:W-:Y:S02]  /*8f50*/  FMUL.FTZ R34, R34, c[0x0][0x320] ;  /* 0x0000c80022227a20 */ /* 0x000fe40000410000 */
[-C--:B------:R-:W-:Y:S03]  /*8f60*/  HMMA.16816.F32 R60, R212, R6.reuse, R60 ;  /* 0x00000006d43c723c */ /* 0x080fe6000000183c */
[----:B------:R1:W1:Y:S01]  /*8f70*/  MUFU.TANH R228, R26 ;  /* 0x0000001a00e47308 */ /* 0x0002620000002400 */
[----:B------:R-:W-:Y:S02]  /*8f80*/  FMUL.FTZ R35, R35, c[0x0][0x320] ;  /* 0x0000c80023237a20 */ /* 0x000fe40000410000 */
[----:B------:R-:W-:Y:S02]  /*8f90*/  FMUL.FTZ R38, R38, c[0x0][0x320] ;  /* 0x0000c80026267a20 */ /* 0x000fe40000410000 */
[----:B------:R-:W-:Y:S04]  /*8fa0*/  HMMA.16816.F32 R64, R216, R6, R64 ;  /* 0x00000006d840723c */ /* 0x000fe80000001840 */
[----:B------:R-:W-:Y:S01]  /*8fb0*/  FMUL.FTZ R47, R47, c[0x0][0x320] ;  /* 0x0000c8002f2f7a20 */ /* 0x000fe20000410000 */
[----:B------:R-:W2:Y:S01]  /*8fc0*/  MUFU.TANH R208, R28 ;  /* 0x0000001c00d07308 */ /* 0x000ea20000002400 */
[----:B-----5:R-:W-:Y:S02]  /*8fd0*/  FMUL.FTZ R24, R52, c[0x0][0x320] ;  /* 0x0000c80034187a20 */ /* 0x020fe40000410000 */
[----:B------:R-:W-:Y:S04]  /*8fe0*/  FMUL.FTZ R21, R53, c[0x0][0x320] ;  /* 0x0000c80035157a20 */ /* 0x000fe80000410000 */
[----:B---3--:R-:W-:Y:S02]  /*8ff0*/  FMUL.FTZ R25, R49, c[0x0][0x320] ;  /* 0x0000c80031197a20 */ /* 0x008fe40000410000 */
[----:B------:R-:W-:Y:S01]  /*9000*/  FMUL.FTZ R53, R55, c[0x0][0x320] ;  /* 0x0000c80037357a20 */ /* 0x000fe20000410000 */
[----:B------:R3:W2:Y:S01]  /*9010*/  MUFU.TANH R209, R29 ;  /* 0x0000001d00d17308 */ /* 0x0006a20000002400 */
        /* <DEDUP_REMOVED lines=14> */
[----:B---3--:R-:W-:Y:S02]  /*9100*/  FMUL.FTZ R29, R36, c[0x0][0x320] ;  /* 0x0000c800241d7a20 */ /* 0x008fe40000410000 */
[----:B------:R-:W-:Y:S02]  /*9110*/  FMUL.FTZ R42, R42, c[0x0][0x320] ;  /* 0x0000c8002a2a7a20 */ /* 0x000fe40000410000 */
        /* <DEDUP_REMOVED lines=13> */
[----:B------:R-:W1:Y:S10]  /*91f0*/  MUFU.TANH R20, R20 ;  /* 0x0000001400147308 */ /* 0x000e740000002400 */
        /* <DEDUP_REMOVED lines=36> */
[----:B------:R3:W1:Y:S01]  /*9440*/  MUFU.TANH R36, R67 ;  /* 0x0000004300247308 */ /* 0x0006620000002400 */
[----:B------:R-:W-:-:S05]  /*9450*/  @!P0 BRA `(.L_x_1794) ;  /* 0x0000048000008947 */ /* 0x000fca0003800000 */
[----:B--2-4-:R-:W2:Y:S01]  /*9460*/  LDL R3, [R1+0x68] ;  /* 0x0000680001037983 */ /* 0x014ea20000100800 */
[----:B------:R-:W-:Y:S01]  /*9470*/  IMAD.MOV.U32 R6, RZ, RZ, RZ ;  /* 0x000000ffff067224 */ /* 0x000fe200078e00ff */
[----:B---3--:R-:W-:Y:S01]  /*9480*/  SEL R40, RZ, 0x10, P5 ;  /* 0x00000010ff287807 */ /* 0x008fe20002800000 */
[----:B------:R-:W-:Y:S01]  /*9490*/  ULEA UR6, UR10, UR11, 0x6 ;  /* 0x0000000b0a067291 */ /* 0x000fe2000f8e303f */
[----:B------:R-:W3:Y:S04]  /*94a0*/  LDL R0, [R1+0x88] ;  /* 0x0000880001007983 */ /* 0x000ee80000100800 */
[----:B------:R-:W4:Y:S01]  /*94b0*/  LDL R42, [R1+0x40] ;  /* 0x00004000012a7983 */ /* 0x000f220000100800 */
[----:B------:R-:W-:Y:S03]  /*94c0*/  IMAD.U32 R2, RZ, RZ, UR6 ;  /* 0x00000006ff027e24 */ /* 0x000fe6000f8e00ff */
[----:B------:R-:W5:Y:S04]  /*94d0*/  LDL R41, [R1+0x48] ;  /* 0x0000480001297983 */ /* 0x000f680000100800 */
[----:B------:R-:W4:Y:S04]  /*94e0*/  LDL R39, [R1+0x44] ;  /* 0x0000440001277983 */ /* 0x000f280000100800 */
[----:B------:R-:W4:Y:S01]  /*94f0*/  LDL R27, [R1+0x3c] ;  /* 0x00003c00011b7983 */ /* 0x000f220000100800 */
[----:B--2---:R-:W-:Y:S01]  /*9500*/  IADD3 R2, R2, -0x40, R3 ;  /* 0xffffffc002027810 */ /* 0x004fe20007ffe003 */
[----:B---3--:R-:W-:Y:S04]  /*9510*/  IMAD.MOV.U32 R43, RZ, RZ, R0 ;  /* 0x000000ffff2b7224 */ /* 0x008fe800078e0000 */
        /* <DEDUP_REMOVED lines=10> */
[----:B------:R-:W-:Y:S01]  /*95c0*/  STL [R1+0x58], R7 ;  /* 0x0000580701007387 */ /* 0x000fe20000100800 */
[----:B------:R-:W-:Y:S03]  /*95d0*/  SHF.R.S32.HI R0, RZ, 0x1f, R7 ;  /* 0x0000001fff007819 */ /* 0x000fe60000011407 */
[----:B------:R-:W2:Y:S02]  /*95e0*/  @!P3 LDG.E R6, [R4.64] ;  /* 0x0000000e0406b981 */ /* 0x000ea4000c1e1900 */
[----:B------:R-:W-:Y:S04]  /*95f0*/  IMAD R0, R0, c[0x0][0x1e0], RZ ;  /* 0x0000780000007a24 */ /* 0x000fe800078e02ff */
[----:B------:R-:W-:Y:S04]  /*9600*/  IMAD R0, R7, c[0x0][0x1e4], R0 ;  /* 0x0000790007007a24 */ /* 0x000fe800078e0200 */
[----:B------:R-:W-:Y:S01]  /*9610*/  IMAD.IADD R3, R3, 0x1, R0 ;  /* 0x0000000103037824 */ /* 0x000fe200078e0200 */
[----:B--2---:R-:W-:Y:S01]  /*9620*/  STL [R1+0x4c], R6 ;  /* 0x00004c0601007387 */ /* 0x004fe20000100800 */
[----:B------:R-:W-:Y:S02]  /*9630*/  SHF.R.S32.HI R4, RZ, 0x1f, R6 ;  /* 0x0000001fff047819 */ /* 0x000fe40000011406 */
        /* <DEDUP_REMOVED lines=8> */
[----:B------:R-:W2:Y:S04]  /*96c0*/  SHFL.IDX PT, R3, R2, RZ, 0x181f ;  /* 0x00181fff02037589 */ /* 0x000ea800000e0000 */
[----:B------:R-:W5:Y:S04]  /*96d0*/  SHFL.IDX PT, R6, R0, RZ, 0x181f ;  /* 0x00181fff00067589 */ /* 0x000f6800000e0000 */
[----:B------:R-:W3:Y:S04]  /*96e0*/  SHFL.IDX PT, R7, R2, 0x2, 0x181f ;  /* 0x00581f0002077f89 */ /* 0x000ee800000e0000 */
[----:B------:R1:W-:Y:S04]  /*96f0*/  SHFL.IDX PT, R14, R2, 0x3, 0x181f ;  /* 0x00781f00020e7f89 */ /* 0x0003e800000e0000 */
[----:B------:R-:W1:Y:S04]  /*9700*/  SHFL.IDX PT, R9, R0, 0x1, 0x181f ;  /* 0x00381f0000097f89 */ /* 0x000e6800000e0000 */
[----:B------:R-:W1:Y:S04]  /*9710*/  SHFL.IDX PT, R15, R0, 0x2, 0x181f ;  /* 0x00581f00000f7f89 */ /* 0x000e6800000e0000 */
[----:B------:R-:W1:Y:S01]  /*9720*/  SHFL.IDX PT, R0, R0, 0x3, 0x181f ;  /* 0x00781f0000007f89 */ /* 0x000e6200000e0000 */
[-C--:B--2---:R-:W-:Y:S05]  /*9730*/  IADD3 R4, P1, R3, R43.reuse, RZ ;  /* 0x0000002b03047210 */ /* 0x084fea0007f3e0ff */
[C---:B-----5:R-:W-:Y:S01]  /*9740*/  IMAD.X R5, R6.reuse, 0x1, R41, P1 ;  /* 0x0000000106057824 */ /* 0x060fe200008e0629 */
[-C--:B---3--:R-:W-:Y:S04]  /*9750*/  IADD3 R8, P1, R7, R43.reuse, RZ ;  /* 0x0000002b07087210 */ /* 0x088fe80007f3e0ff */
[----:B----4-:R2:W-:Y:S01]  /*9760*/  LDGSTS.E.BYPASS.LTC128B.128 [R27+0x4100], [R4.64], !P6 ;  /* 0x04100000041b7fae */ /* 0x0105e2000f101d4e */
[-C--:B-1----:R-:W-:Y:S05]  /*9770*/  IADD3 R2, P0, R3, R42.reuse, RZ ;  /* 0x0000002a03027210 */ /* 0x082fea0007f1e0ff */
[----:B------:R-:W-:Y:S01]  /*9780*/  IMAD.X R3, R6, 0x1, R39, P0 ;  /* 0x0000000106037824 */ /* 0x000fe200000e0627 */
[CC--:B------:R-:W-:Y:S02]  /*9790*/  IADD3 R12, P0, R10.reuse, R43.reuse, RZ ;  /* 0x0000002b0a0c7210 */ /* 0x0c0fe40007f1e0ff */
[-C--:B------:R-:W-:Y:S02]  /*97a0*/  IADD3 R10, P2, R10, R42.reuse, RZ ;  /* 0x0000002a0a0a7210 */ /* 0x080fe40007f5e0ff */
[----:B------:R1:W-:Y:S01]  /*97b0*/  LDGSTS.E.BYPASS.LTC128B.128 [R27+0x6100], [R2.64], !P5 ;  /* 0x06100000021b7fae */ /* 0x0003e2000e901d4e */
[----:B------:R-:W-:Y:S01]  /*97c0*/  IMAD.X R13, R9, 0x1, R41, P0 ;  /* 0x00000001090d7824 */ /* 0x000fe200000e0629 */
[----:B------:R-:W-:Y:S01]  /*97d0*/  IADD3 R6, P0, R7, R42, RZ ;  /* 0x0000002a07067210 */ /* 0x000fe20007f1e0ff */
[----:B------:R-:W-:Y:S02]  /*97e0*/  IMAD.X R11, R9, 0x1, R39, P2 ;  /* 0x00000001090b7824 */ /* 0x000fe400010e0627 */
[C---:B------:R-:W-:Y:S01]  /*97f0*/  IMAD.X R9, R15.reuse, 0x1, R41, P1 ;  /* 0x000000010f097824 */ /* 0x040fe200008e0629 */
[----:B------:R3:W-:Y:S01]  /*9800*/  LDGSTS.E.BYPASS.LTC128B.128 [R27+0x4900], [R12.64], !P6 ;  /* 0x049000000c1b7fae */ /* 0x0007e2000f101d4e */
[----:B------:R-:W-:Y:S03]  /*9810*/  IMAD.X R7, R15, 0x1, R39, P0 ;  /* 0x000000010f077824 */ /* 0x000fe600000e0627 */
[----:B------:R3:W-:Y:S04]  /*9820*/  LDGSTS.E.BYPASS.LTC128B.128 [R27+0x6900], [R10.64], !P5 ;  /* 0x069000000a1b7fae */ /* 0x0007e8000e901d4e */
[----:B------:R3:W-:Y:S01]  /*9830*/  LDGSTS.E.BYPASS.LTC128B.128 [R27+0x5100], [R8.64], !P6 ;  /* 0x05100000081b7fae */ /* 0x0007e2000f101d4e */
[----:B--2---:R-:W-:Y:S03]  /*9840*/  IADD3 R4, -R40, 0x10, RZ ;  /* 0x0000001028047810 */ /* 0x004fe60007ffe1ff */
[----:B------:R3:W-:Y:S01]  /*9850*/  LDGSTS.E.BYPASS.LTC128B.128 [R27+0x7100], [R6.64], !P5 ;  /* 0x07100000061b7fae */ /* 0x0007e2000e901d4e */
[----:B-1----:R-:W-:Y:S02]  /*9860*/  LOP3.LUT R2, R4, 0xf, RZ, 0xc0, !PT ;  /* 0x0000000f04027812 */ /* 0x002fe400078ec0ff */
[----:B------:R-:W-:Y:S02]  /*9870*/  IADD3 R4, P2, R14, R43, RZ ;  /* 0x0000002b0e047210 */ /* 0x000fe40007f5e0ff */
[----:B------:R-:W-:Y:S03]  /*9880*/  IADD3 R2, P1, P0, R2, R14, R42 ;  /* 0x0000000e02027210 */ /* 0x000fe6000783e02a */
[----:B------:R-:W-:Y:S01]  /*9890*/  IMAD.X R5, R0, 0x1, R41, P2 ;  /* 0x0000000100057824 */ /* 0x000fe200010e0629 */
[----:B------:R-:W-:Y:S02]  /*98a0*/  ISETP.NE.U32.AND P2, PT, R40, RZ, PT ;  /* 0x000000ff2800720c */ /* 0x000fe40003f45070 */
[----:B------:R-:W-:Y:S02]  /*98b0*/  IADD3.X R3, RZ, R0, R39, P1, P0 ;  /* 0x00000000ff037210 */ /* 0x000fe40000fe0427 */
[----:B------:R3:W-:Y:S09]  /*98c0*/  LDGSTS.E.BYPASS.LTC128B.128 [R27+0x5900], [R4.64], !P6 ;  /* 0x05900000041b7fae */ /* 0x0007f2000f101d4e */
[----:B------:R3:W-:Y:S02]  /*98d0*/  LDGSTS.E.BYPASS.LTC128B.128.ZFILL [R27+0x7900], [R2.64], P2 ;  /* 0x07900000021b7fae */ /* 0x0007e40009141d4e */
.L_x_1794:
[----:B--234-:R-:W2:Y:S01]  /*98e0*/  LDL.LU R5, [R1+0x18] ;  /* 0x0000180001057983 */ /* 0x01cea20000300800 */
[----:B------:R-:W-:Y:S01]  /*98f0*/  PLOP3.LUT P0, PT, PT, PT, UP1, 0x80, 0x0 ;  /* 0x000000000000781c */ /* 0x000fe20003f0f018 */
[----:B------:R-:W-:Y:S02]  /*9900*/  UIMAD UR6, UR10, UR4, 0x1 ;  /* 0x000000010a0674a4 */ /* 0x000fe4000f8e0204 */
[----:B------:R-:W3:Y:S01]  /*9910*/  LDL.LU R4, [R1+0x14] ;  /* 0x0000140001047983 */ /* 0x000ee20000300800 */
[----:B------:R-:W-:Y:S02]  /*9920*/  UISETP.GT.AND UP0, UPT, UR10, UR5, UPT ;  /* 0x000000050a00728c */ /* 0x000fe4000bf04270 */
[----:B------:R-:W-:Y:S01]  /*9930*/  UIADD3 UR10, UR10, -0x1, URZ ;  /* 0xffffffff0a0a7890 */ /* 0x000fe2000fffe03f */
[----:B------:R-:W4:Y:S04]  /*9940*/  LDL.LU R3, [R1+0x10] ;  /* 0x0000100001037983 */ /* 0x000f280000300800 */
[----:B------:R-:W4:Y:S04]  /*9950*/  LDL.LU R0, [R1+0xc] ;  /* 0x00000c0001007983 */ /* 0x000f280000300800 */
[----:B------:R-:W4:Y:S04]  /*9960*/  LDL R2, [R1+0x78] ;  /* 0x0000780001027983 */ /* 0x000f280000100800 */
[----:B------:R-:W4:Y:S04]  /*9970*/  LDL R8, [R1+0x80] ;  /* 0x0000800001087983 */ /* 0x000f280000100800 */
[----:B------:R-:W-:Y:S04]  /*9980*/  STL [R1+0xa0], R244 ;  /* 0x0000a0f401007387 */ /* 0x000fe80000100800 */
[----:B------:R-:W-:Y:S04]  /*9990*/  STL [R1+0x9c], R243 ;  /* 0x00009cf301007387 */ /* 0x000fe80000100800 */
[----:B------:R-:W-:Y:S04]  /*99a0*/  STL [R1+0x98], R242 ;  /* 0x000098f201007387 */ /* 0x000fe80000100800 */
[----:B------:R-:W-:Y:S04]  /*99b0*/  STL [R1+0x94], R241 ;  /* 0x000094f101007387 */ /* 0x000fe80000100800 */
[----:B------:R-:W-:Y:S04]  /*99c0*/  STL [R1+0x90], R236 ;  /* 0x000090ec01007387 */ /* 0x000fe80000100800 */
[----:B------:R-:W0:Y:S01]  /*99d0*/  LDGDEPBAR ;  /* 0x00000000000079af */ /* 0x000e220000000000 */
[----:B--2---:R-:W-:Y:S01]  /*99e0*/  MOV R7, R5 ;  /* 0x0000000500077202 */ /* 0x004fe20000000f00 */
[----:B---3--:R-:W-:Y:S03]  /*99f0*/  IMAD.MOV.U32 R6, RZ, RZ, R4 ;  /* 0x000000ffff067224 */ /* 0x008fe600078e0004 */
[----:B------:R-:W-:Y:S02]  /*9a00*/  MOV R43, R7 ;  /* 0x00000007002b7202 */ /* 0x000fe40000000f00 */
[----:B----4-:R-:W-:Y:S01]  /*9a10*/  MOV R5, R3 ;  /* 0x0000000300057202 */ /* 0x010fe20000000f00 */
[----:B------:R-:W-:Y:S02]  /*9a20*/  IMAD.MOV.U32 R12, RZ, RZ, R6 ;  /* 0x000000ffff0c7224 */ /* 0x000fe400078e0006 */
[----:B------:R-:W-:Y:S01]  /*9a30*/  IMAD.MOV.U32 R4, RZ, RZ, R0 ;  /* 0x000000ffff047224 */ /* 0x000fe200078e0000 */
[----:B------:R-:W-:Y:S01]  /*9a40*/  MOV R14, R5 ;  /* 0x00000005000e7202 */ /* 0x000fe20000000f00 */
[----:B------:R2:W3:Y:S02]  /*9a50*/  LDL R0, [R1+0x7c] ;  /* 0x00007c0001007983 */ /* 0x0004e40000100800 */
[----:B------:R-:W-:Y:S01]  /*9a60*/  IMAD.MOV.U32 R15, RZ, RZ, R4 ;  /* 0x000000ffff0f7224 */ /* 0x000fe200078e0004 */
[----:B------:R-:W-:Y:S02]  /*9a70*/  MOV R50, R14 ;  /* 0x0000000e00327202 */ /* 0x000fe40000000f00 */
[----:B---3--:R-:W-:Y:S01]  /*9a80*/  @P0 MOV R0, R2 ;  /* 0x0000000200000202 */ /* 0x008fe20000000f00 */
[----:B------:R-:W-:Y:S04]  /*9a90*/  IMAD.U32 R2, RZ, RZ, UR7 ;  /* 0x00000007ff027e24 */ /* 0x000fe8000f8e00ff */
[----:B------:R-:W3:Y:S01]  /*9aa0*/  SHFL.IDX PT, R3, R0, RZ, 0x1c1f ;  /* 0x001c1fff00037589 */ /* 0x000ee200000e0000 */
[----:B------:R-:W-:Y:S04]  /*9ab0*/  IADD3 R2, R2, UR6, -R8 ;  /* 0x0000000602027c10 */ /* 0x000fe8000fffe808 */
[----:B------:R-:W-:Y:S03]  /*9ac0*/  IADD3 R4, R2, -UR12, RZ ;  /* 0x8000000c02047c10 */ /* 0x000fe6000fffe0ff */
[----:B------:R-:W4:Y:S08]  /*9ad0*/  SHFL.IDX PT, R6, R0, 0x1, 0x1c1f ;  /* 0x003c1f0000067f89 */ /* 0x000f3000000e0000 */
[----:B------:R-:W1:Y:S01]  /*9ae0*/  SHFL.IDX PT, R9, R0, 0x2, 0x1c1f ;  /* 0x005c1f0000097f89 */ /* 0x000e6200000e0000 */
[----:B---3--:R-:W-:Y:S07]  /*9af0*/  IADD3 R3, R4, R3, RZ ;  /* 0x0000000304037210 */ /* 0x008fee0007ffe0ff */
[----:B------:R3:W1:Y:S01]  /*9b00*/  SHFL.IDX PT, R10, R0, 0x3, 0x1c1f ;  /* 0x007c1f00000a7f89 */ /* 0x00066200000e0000 */
[C---:B------:R-:W-:Y:S02]  /*9b10*/  ISETP.GT.AND P0, PT, R3.reuse, RZ, PT ;  /* 0x000000ff0300720c */ /* 0x040fe40003f04270 */
[----:B------:R-:W-:Y:S02]  /*9b20*/  ISETP.GT.AND P1, PT, R3, 0x1, PT ;  /* 0x000000010300780c */ /* 0x000fe40003f24270 */
[----:B------:R-:W-:Y:S02]  /*9b30*/  FSEL R5, R225, -INF , P0 ;  /* 0xff800000e1057808 */ /* 0x000fe40000000000 */
[----:B------:R-:W-:Y:S02]  /*9b40*/  ISETP.GT.AND P0, PT, R3, 0x8, PT ;  /* 0x000000080300780c */ /* 0x000fe40003f04270 */
[----:B------:R-:W-:Y:S02]  /*9b50*/  FSEL R7, R224, -INF , P1 ;  /* 0xff800000e0077808 */ /* 0x000fe40000800000 */
[----:B------:R-:W-:Y:S02]  /*9b60*/  FMNMX.FTZ R2, R5, R132, !PT ;  /* 0x0000008405027209 */ /* 0x000fe40007810000 */
[----:B------:R-:W-:Y:S02]  /*9b70*/  ISETP.GT.AND P1, PT, R3, 0x9, PT ;  /* 0x000000090300780c */ /* 0x000fe40003f24270 */
[----:B------:R-:W-:Y:S02]  /*9b80*/  FMNMX.FTZ R2, R7, R2, !PT ;  /* 0x0000000207027209 */ /* 0x000fe40007810000 */
[----:B------:R-:W-:Y:S02]  /*9b90*/  FSEL R8, R139, -INF , P0 ;  /* 0xff8000008b087808 */ /* 0x000fe40000000000 */
[----:B-1----:R-:W-:Y:S02]  /*9ba0*/  FSEL R13, R138, -INF , P1 ;  /* 0xff8000008a0d7808 */ /* 0x002fe40000800000 */
[----:B------:R-:W-:Y:S02]  /*9bb0*/  ISETP.GT.AND P0, PT, R3, 0x10, PT ;  /* 0x000000100300780c */ /* 0x000fe40003f04270 */
[----:B------:R-:W-:Y:S02]  /*9bc0*/  FMNMX.FTZ R2, R8, R2, !PT ;  /* 0x0000000208027209 */ /* 0x000fe40007810000 */
[----:B------:R-:W-:Y:S02]  /*9bd0*/  FSEL R57, R20, -INF , P0 ;  /* 0xff80000014397808 */ /* 0x000fe40000000000 */
[----:B---3--:R-:W-:Y:S01]  /*9be0*/  FMNMX.FTZ R0, R13, R2, !PT ;  /* 0x000000020d007209 */ /* 0x008fe20007810000 */
[----:B----4-:R-:W-:Y:S01]  /*9bf0*/  IMAD.IADD R2, R4, 0x1, R6 ;  /* 0x0000000104027824 */ /* 0x010fe200078e0206 */
[----:B------:R-:W-:Y:S02]  /*9c00*/  ISETP.GT.AND P1, PT, R3, 0x11, PT ;  /* 0x000000110300780c */ /* 0x000fe40003f24270 */
[----:B------:R-:W-:Y:S02]  /*9c10*/  FMNMX.FTZ R0, R57, R0, !PT ;  /* 0x0000000039007209 */ /* 0x000fe40007810000 */
[----:B------:R-:W-:Y:S02]  /*9c20*/  FSEL R56, R16, -INF , P1 ;  /* 0xff80000010387808 */ /* 0x000fe40000800000 */
[C---:B------:R-:W-:Y:S02]  /*9c30*/  ISETP.GT.AND P0, PT, R3.reuse, 0x18, PT ;  /* 0x000000180300780c */ /* 0x040fe40003f04270 */
[----:B------:R-:W-:Y:S02]  /*9c40*/  FMNMX.FTZ R0, R56, R0, !PT ;  /* 0x0000000038007209 */ /* 0x000fe40007810000 */
[C---:B------:R-:W-:Y:S02]  /*9c50*/  ISETP.GT.AND P1, PT, R3.reuse, 0x19, PT ;  /* 0x000000190300780c */ /* 0x040fe40003f24270 */
[----:B------:R-:W-:Y:S02]  /*9c60*/  FSEL R55, R32, -INF , P0 ;  /* 0xff80000020377808 */ /* 0x000fe40000000000 */
[----:B------:R-:W-:Y:S02]  /*9c70*/  FSEL R30, R30, -INF , P1 ;  /* 0xff8000001e1e7808 */ /* 0x000fe40000800000 */
[----:B------:R-:W-:Y:S02]  /*9c80*/  ISETP.GT.AND P0, PT, R3, 0x20, PT ;  /* 0x000000200300780c */ /* 0x000fe40003f04270 */
[----:B------:R-:W-:Y:S02]  /*9c90*/  FMNMX.FTZ R0, R55, R0, !PT ;  /* 0x0000000037007209 */ /* 0x000fe40007810000 */
[----:B------:R-:W-:Y:S02]  /*9ca0*/  ISETP.GT.AND P1, PT, R3, 0x21, PT ;  /* 0x000000210300780c */ /* 0x000fe40003f24270 */
[----:B------:R-:W-:Y:S02]  /*9cb0*/  FMNMX.FTZ R6, R30, R0, !PT ;  /* 0x000000001e067209 */ /* 0x000fe40007810000 */
[----:B------:R-:W-:Y:S02]  /*9cc0*/  FSEL R29, R29, -INF , P0 ;  /* 0xff8000001d1d7808 */ /* 0x000fe40000000000 */
[----:B------:R-:W-:Y:S02]  /*9cd0*/  ISETP.GT.AND P0, PT, R3, 0x28, PT ;  /* 0x000000280300780c */ /* 0x000fe40003f04270 */
[----:B------:R-:W-:Y:S02]  /*9ce0*/  FSEL R28, R28, -INF , P1 ;  /* 0xff8000001c1c7808 */ /* 0x000fe40000800000 */
[----:B------:R-:W-:Y:S02]  /*9cf0*/  FMNMX.FTZ R6, R29, R6, !PT ;  /* 0x000000061d067209 */ /* 0x000fe40007810000 */
[----:B------:R-:W-:Y:S02]  /*9d00*/  FSEL R26, R26, -INF , P0 ;  /* 0xff8000001a1a7808 */ /* 0x000fe40000000000 */
[----:B------:R-:W-:Y:S02]  /*9d10*/  ISETP.GT.AND P1, PT, R3, 0x29, PT ;  /* 0x000000290300780c */ /* 0x000fe40003f24270 */
[----:B------:R-:W-:Y:S02]  /*9d20*/  FMNMX.FTZ R6, R28, R6, !PT ;  /* 0x000000061c067209 */ /* 0x000fe40007810000 */
[----:B------:R-:W-:Y:S02]  /*9d30*/  FSEL R25, R25, -INF , P1 ;  /* 0xff80000019197808 */ /* 0x000fe40000800000 */
[----:B------:R-:W-:Y:S02]  /*9d40*/  FMNMX.FTZ R6, R26, R6, !PT ;  /* 0x000000061a067209 */ /* 0x000fe40007810000 */
[----:B------:R-:W-:Y:S02]  /*9d50*/  ISETP.GT.AND P0, PT, R3, 0x30, PT ;  /* 0x000000300300780c */ /* 0x000fe40003f04270 */
[----:B------:R-:W-:Y:S02]  /*9d60*/  FMNMX.FTZ R6, R25, R6, !PT ;  /* 0x0000000619067209 */ /* 0x000fe40007810000 */
[----:B------:R-:W-:Y:S02]  /*9d70*/  FSEL R24, R24, -INF , P0 ;  /* 0xff80000018187808 */ /* 0x000fe40000000000 */
[----:B------:R-:W-:Y:S02]  /*9d80*/  ISETP.GT.AND P2, PT, R3, 0x31, PT ;  /* 0x000000310300780c */ /* 0x000fe40003f44270 */
[----:B------:R-:W-:Y:S02]  /*9d90*/  FMNMX.FTZ R6, R24, R6, !PT ;  /* 0x0000000618067209 */ /* 0x000fe40007810000 */
[----:B------:R-:W-:Y:S02]  /*9da0*/  FSEL R21, R21, -INF , P2 ;  /* 0xff80000015157808 */ /* 0x000fe40001000000 */
[C---:B------:R-:W-:Y:S02]  /*9db0*/  ISETP.GT.AND P1, PT, R3.reuse, 0x38, PT ;  /* 0x000000380300780c */ /* 0x040fe40003f24270 */
[----:B------:R-:W-:Y:S02]  /*9dc0*/  ISETP.GT.AND P0, PT, R3, 0x39, PT ;  /* 0x000000390300780c */ /* 0x000fe40003f04270 */
[C---:B------:R-:W-:Y:S02]  /*9dd0*/  ISETP.GT.AND P2, PT, R2.reuse, RZ, PT ;  /* 0x000000ff0200720c */ /* 0x040fe40003f44270 */
[----:B------:R-:W-:Y:S02]  /*9de0*/  FMNMX.FTZ R6, R21, R6, !PT ;  /* 0x0000000615067209 */ /* 0x000fe40007810000 */
[----:B------:R-:W-:Y:S02]  /*9df0*/  FSEL R23, R23, -INF , P1 ;  /* 0xff80000017177808 */ /* 0x000fe40000800000 */
[----:B------:R-:W-:Y:S02]  /*9e00*/  FSEL R3, R231, -INF , P2 ;  /* 0xff800000e7037808 */ /* 0x000fe40001000000 */
[----:B------:R-:W-:Y:S02]  /*9e10*/  ISETP.GT.AND P1, PT, R2, 0x1, PT ;  /* 0x000000010200780c */ /* 0x000fe40003f24270 */
[----:B------:R-:W-:Y:S02]  /*9e20*/  FSEL R22, R22, -INF , P0 ;  /* 0xff80000016167808 */ /* 0x000fe40000000000 */
[----:B------:R-:W-:Y:S02]  /*9e30*/  FMNMX.FTZ R6, R23, R6, !PT ;  /* 0x0000000617067209 */ /* 0x000fe40007810000 */
[C---:B------:R-:W-:Y:S01]  /*9e40*/  IADD3 R0, R4.reuse, R9, RZ ;  /* 0x0000000904007210 */ /* 0x040fe20007ffe0ff */
[----:B------:R-:W-:Y:S01]  /*9e50*/  IMAD.IADD R4, R4, 0x1, R10 ;  /* 0x0000000104047824 */ /* 0x000fe200078e020a */
[----:B------:R-:W-:Y:S02]  /*9e60*/  FSEL R10, R230, -INF , P1 ;  /* 0xff800000e60a7808 */ /* 0x000fe40000800000 */
[----:B------:R-:W-:Y:S02]  /*9e70*/  ISETP.GT.AND P0, PT, R2, 0x8, PT ;  /* 0x000000080200780c */ /* 0x000fe40003f04270 */
[----:B------:R-:W-:Y:S02]  /*9e80*/  FMNMX.FTZ R139, R22, R6, !PT ;  /* 0x00000006168b7209 */ /* 0x000fe40007810000 */
[----:B------:R-:W-:Y:S02]  /*9e90*/  FMNMX.FTZ R6, R3, R133, !PT ;  /* 0x0000008503067209 */ /* 0x000fe40007810000 */
[----:B------:R-:W-:Y:S01]  /*9ea0*/  ISETP.GT.AND P2, PT, R2, 0x9, PT ;  /* 0x000000090200780c */ /* 0x000fe20003f44270 */
[----:B------:R-:W1:Y:S01]  /*9eb0*/  SHFL.BFLY PT, R9, R139, 0x2, 0x1f ;  /* 0x0c401f008b097f89 */ /* 0x000e6200000e0000 */
        /* <DEDUP_REMOVED lines=22> */
[C---:B------:R-:W-:Y:S02]  /*a020*/  ISETP.GT.AND P2, PT, R2.reuse, 0x30, PT ;  /* 0x000000300200780c */ /* 0x040fe40003f44270 */
[C---:B------:R-:W-:Y:S02]  /*a030*/  ISETP.GT.AND P1, PT, R2.reuse, 0x28, PT ;  /* 0x000000280200780c */ /* 0x040fe40003f24270 */
[----:B------:R-:W-:Y:S02]  /*a040*/  ISETP.GT.AND P0, PT, R2, 0x29, PT ;  /* 0x000000290200780c */ /* 0x000fe40003f04270 */
[----:B------:R-:W-:Y:S02]  /*a050*/  FMNMX.FTZ R6, R38, R6, !PT ;  /* 0x0000000626067209 */ /* 0x000fe40007810000 */
[----:B------:R-:W-:Y:S02]  /*a060*/  FSEL R48, R48, -INF , P1 ;  /* 0xff80000030307808 */ /* 0x000fe40000800000 */
[----:B------:R-:W-:Y:S02]  /*a070*/  FSEL R46, R46, -INF , P2 ;  /* 0xff8000002e2e7808 */ /* 0x000fe40001000000 */
[----:B------:R-:W-:Y:S02]  /*a080*/  ISETP.GT.AND P2, PT, R2, 0x38, PT ;  /* 0x000000380200780c */ /* 0x000fe40003f44270 */
[----:B------:R-:W-:Y:S02]  /*a090*/  FSEL R47, R47, -INF , P0 ;  /* 0xff8000002f2f7808 */ /* 0x000fe40000000000 */
[C---:B------:R-:W-:Y:S02]  /*a0a0*/  ISETP.GT.AND P0, PT, R0.reuse, RZ, PT ;  /* 0x000000ff0000720c */ /* 0x040fe40003f04270 */
[----:B------:R-:W-:Y:S02]  /*a0b0*/  FSEL R37, R37, -INF , P2 ;  /* 0xff80000025257808 */ /* 0x000fe40001000000 */
[----:B------:R-:W-:Y:S02]  /*a0c0*/  ISETP.GT.AND P2, PT, R0, 0x8, PT ;  /* 0x000000080000780c */ /* 0x000fe40003f44270 */
[----:B------:R-:W-:Y:S02]  /*a0d0*/  FMNMX.FTZ R6, R48, R6, !PT ;  /* 0x0000000630067209 */ /* 0x000fe40007810000 */
[----:B------:R-:W-:Y:S02]  /*a0e0*/  ISETP.GT.AND P1, PT, R2, 0x31, PT ;  /* 0x000000310200780c */ /* 0x000fe40003f24270 */
[----:B------:R-:W-:Y:S02]  /*a0f0*/  FMNMX.FTZ R6, R47, R6, !PT ;  /* 0x000000062f067209 */ /* 0x000fe40007810000 */
[----:B-1----:R-:W-:Y:S02]  /*a100*/  FMNMX.FTZ R139, R9, R139, !PT ;  /* 0x0000008b098b7209 */ /* 0x002fe40007810000 */
[----:B------:R-:W-:Y:S02]  /*a110*/  FSEL R9, R15, -INF , P0 ;  /* 0xff8000000f097808 */ /* 0x000fe40000000000 */
[----:B------:R-:W-:Y:S01]  /*a120*/  FSEL R15, R233, -INF , P2 ;  /* 0xff800000e90f7808 */ /* 0x000fe20001000000 */
[----:B------:R-:W1:Y:S01]  /*a130*/  SHFL.BFLY PT, R32, R139, 0x1, 0x1f ;  /* 0x0c201f008b207f89 */ /* 0x000e6200000e0000 */
[----:B------:R-:W-:Y:S02]  /*a140*/  ISETP.GT.AND P2, PT, R0, 0x11, PT ;  /* 0x000000110000780c */ /* 0x000fe40003f44270 */
[----:B------:R-:W-:Y:S02]  /*a150*/  FSEL R53, R53, -INF , P1 ;  /* 0xff80000035357808 */ /* 0x000fe40000800000 */
[----:B------:R-:W-:Y:S02]  /*a160*/  FSEL R34, R222, -INF , P2 ;  /* 0xff800000de227808 */ /* 0x000fe40001000000 */
[----:B------:R-:W-:Y:S02]  /*a170*/  ISETP.GT.AND P2, PT, R4, 0x1, PT ;  /* 0x000000010400780c */ /* 0x000fe40003f44270 */
[----:B------:R-:W-:Y:S02]  /*a180*/  FMNMX.FTZ R6, R46, R6, !PT ;  /* 0x000000062e067209 */ /* 0x000fe40007810000 */
[C---:B------:R-:W-:Y:S02]  /*a190*/  ISETP.GT.AND P0, PT, R0.reuse, 0x1, PT ;  /* 0x000000010000780c */ /* 0x040fe40003f04270 */
[----:B------:R-:W-:Y:S02]  /*a1a0*/  FSEL R18, R43, -INF , P2 ;  /* 0xff8000002b127808 */ /* 0x000fe40001000000 */
[----:B------:R-:W-:Y:S02]  /*a1b0*/  ISETP.GT.AND P2, PT, R0, 0x20, PT ;  /* 0x000000200000780c */ /* 0x000fe40003f44270 */
[----:B------:R-:W-:Y:S02]  /*a1c0*/  ISETP.GT.AND P1, PT, R2, 0x39, PT ;  /* 0x000000390200780c */ /* 0x000fe40003f24270 */
[----:B------:R-:W-:Y:S02]  /*a1d0*/  FMNMX.FTZ R6, R53, R6, !PT ;  /* 0x0000000635067209 */ /* 0x000fe40007810000 */
[----:B------:R-:W-:Y:S02]  /*a1e0*/  FSEL R43, R31, -INF , P2 ;  /* 0xff8000001f2b7808 */ /* 0x000fe40001000000 */
[----:B------:R-:W-:Y:S02]  /*a1f0*/  FSEL R36, R36, -INF , P1 ;  /* 0xff80000024247808 */ /* 0x000fe40000800000 */
[----:B------:R-:W-:Y:S02]  /*a200*/  FSEL R14, R234, -INF , P0 ;  /* 0xff800000ea0e7808 */ /* 0x000fe40000000000 */
[----:B------:R-:W-:Y:S02]  /*a210*/  FMNMX.FTZ R31, R9, R136, !PT ;  /* 0x00000088091f7209 */ /* 0x000fe40007810000 */
[----:B------:R-:W-:Y:S02]  /*a220*/  FMNMX.FTZ R2, R37, R6, !PT ;  /* 0x0000000625027209 */ /* 0x000fe40007810000 */
[----:B------:R-:W-:Y:S02]  /*a230*/  ISETP.GT.AND P0, PT, R0, 0x9, PT ;  /* 0x000000090000780c */ /* 0x000fe40003f04270 */
[----:B------:R-:W-:Y:S02]  /*a240*/  FMNMX.FTZ R6, R14, R31, !PT ;  /* 0x0000001f0e067209 */ /* 0x000fe40007810000 */
[----:B------:R-:W-:Y:S02]  /*a250*/  FMNMX.FTZ R2, R36, R2, !PT ;  /* 0x0000000224027209 */ /* 0x000fe40007810000 */
[----:B------:R-:W-:Y:S02]  /*a260*/  ISETP.GT.AND P1, PT, R0, 0x10, PT ;  /* 0x000000100000780c */ /* 0x000fe40003f24270 */
[----:B------:R-:W-:Y:S01]  /*a270*/  FSEL R17, R232, -INF , P0 ;  /* 0xff800000e8117808 */ /* 0x000fe20000000000 */
[----:B------:R-:W3:Y:S01]  /*a280*/  SHFL.BFLY PT, R138, R2, 0x2, 0x1f ;  /* 0x0c401f00028a7f89 */ /* 0x000ee200000e0000 */
[----:B------:R-:W-:Y:S02]  /*a290*/  ISETP.GT.AND P0, PT, R4, RZ, PT ;  /* 0x000000ff0400720c */ /* 0x000fe40003f04270 */
        /* <DEDUP_REMOVED lines=8> */
[C---:B------:R-:W-:Y:S02]  /*a320*/  ISETP.GT.AND P1, PT, R4.reuse, 0x8, PT ;  /* 0x000000080400780c */ /* 0x040fe40003f24270 */
[----:B------:R-:W-:Y:S02]  /*a330*/  FSEL R44, R209, -INF , P0 ;  /* 0xff800000d12c7808 */ /* 0x000fe40000000000 */
[C---:B------:R-:W-:Y:S02]  /*a340*/  ISETP.GT.AND P0, PT, R4.reuse, 0x9, PT ;  /* 0x000000090400780c */ /* 0x040fe40003f04270 */
        /* <DEDUP_REMOVED lines=11> */
[----:B------:R-:W-:Y:S02]  /*a400*/  FSEL R51, R137, -INF , P0 ;  /* 0xff80000089337808 */ /* 0x000fe40000000000 */
[C---:B------:R-:W-:Y:S02]  /*a410*/  ISETP.GT.AND P0, PT, R4.reuse, 0x18, PT ;  /* 0x000000180400780c */ /* 0x040fe40003f04270 */
[----:B------:R-:W-:Y:S02]  /*a420*/  FMNMX.FTZ R6, R45, R6, !PT ;  /* 0x000000062d067209 */ /* 0x000fe40007810000 */
[----:B------:R-:W-:Y:S02]  /*a430*/  FSEL R50, R135, -INF , P2 ;  /* 0xff80000087327808 */ /* 0x000fe40001000000 */
[----:B------:R-:W-:Y:S02]  /*a440*/  ISETP.GT.AND P2, PT, R4, 0x19, PT ;  /* 0x000000190400780c */ /* 0x000fe40003f44270 */
[----:B------:R-:W-:Y:S02]  /*a450*/  FMNMX.FTZ R31, R18, R31, !PT ;  /* 0x0000001f121f7209 */ /* 0x000fe40007810000 */
[----:B-1----:R-:W-:Y:S02]  /*a460*/  FMNMX.FTZ R139, R139, R32, !PT ;  /* 0x000000208b8b7209 */ /* 0x002fe40007810000 */
[----:B------:R-:W-:Y:S02]  /*a470*/  FSEL R225, R229, -INF , P1 ;  /* 0xff800000e5e17808 */ /* 0x000fe40000800000 */
[----:B------:R-:W-:Y:S02]  /*a480*/  ISETP.GT.AND P1, PT, R0, 0x30, PT ;  /* 0x000000300000780c */ /* 0x000fe40003f24270 */
[----:B------:R-:W-:Y:S02]  /*a490*/  FSEL R224, R226, -INF , P0 ;  /* 0xff800000e2e07808 */ /* 0x000fe40000000000 */
[----:B------:R-:W-:Y:S02]  /*a4a0*/  ISETP.GT.AND P0, PT, R0, 0x31, PT ;  /* 0x000000310000780c */ /* 0x000fe40003f04270 */
[----:B------:R-:W-:Y:S02]  /*a4b0*/  FMNMX.FTZ R6, R44, R6, !PT ;  /* 0x000000062c067209 */ /* 0x000fe40007810000 */
[----:B------:R-:W-:Y:S02]  /*a4c0*/  FSEL R223, R227, -INF , P2 ;  /* 0xff800000e3df7808 */ /* 0x000fe40001000000 */
[C---:B------:R-:W-:Y:S02]  /*a4d0*/  ISETP.GT.AND P2, PT, R0.reuse, 0x39, PT ;  /* 0x000000390000780c */ /* 0x040fe40003f44270 */
[----:B------:R-:W-:Y:S02]  /*a4e0*/  FMNMX.FTZ R31, R19, R31, !PT ;  /* 0x0000001f131f7209 */ /* 0x000fe40007810000 */
[----:B------:R-:W-:Y:S02]  /*a4f0*/  FSEL R49, R49, -INF , P1 ;  /* 0xff80000031317808 */ /* 0x000fe40000800000 */
[----:B------:R-:W-:Y:S02]  /*a500*/  ISETP.GT.AND P1, PT, R0, 0x38, PT ;  /* 0x000000380000780c */ /* 0x000fe40003f24270 */
[----:B------:R-:W-:Y:S01]  /*a510*/  FMNMX.FTZ R0, R43, R6, !PT ;  /* 0x000000062b007209 */ /* 0x000fe20007810000 */
[----:B------:R-:W-:Y:S01]  /*a520*/  FMUL.FTZ R6, R139, c[0x0][0x2d0] ;  /* 0x0000b4008b067a20 */ /* 0x000fe20000410000 */
[----:B------:R-:W-:Y:S02]  /*a530*/  FSEL R33, R33, -INF , P0 ;  /* 0xff80000021217808 */ /* 0x000fe40000000000 */
[----:B------:R-:W-:Y:S02]  /*a540*/  ISETP.GT.AND P0, PT, R4, 0x20, PT ;  /* 0x000000200400780c */ /* 0x000fe40003f04270 */
[----:B---3--:R-:W-:Y:S02]  /*a550*/  FMNMX.FTZ R138, R2, R138, !PT ;  /* 0x0000008a028a7209 */ /* 0x008fe40007810000 */
[----:B------:R-:W-:Y:S02]  /*a560*/  FMNMX.FTZ R2, R20, R31, !PT ;  /* 0x0000001f14027209 */ /* 0x000fe40007810000 */
[----:B------:R-:W-:Y:S01]  /*a570*/  FSEL R31, R61, -INF , P2 ;  /* 0xff8000003d1f7808 */ /* 0x000fe20001000000 */
[----:B------:R-:W-:Y:S01]  /*a580*/  SHFL.BFLY PT, R58, R138, 0x1, 0x1f ;  /* 0x0c201f008a3a7f89 */ /* 0x000fe200000e0000 */
[----:B------:R-:W-:Y:S02]  /*a590*/  FSETP.NEU.FTZ.AND P2, PT, R139, -INF , PT ;  /* 0xff8000008b00780b */ /* 0x000fe40003f5d000 */
[----:B------:R-:W-:Y:S02]  /*a5a0*/  FSEL R221, R221, -INF , P0 ;  /* 0xff800000dddd7808 */ /* 0x000fe40000000000 */
[----:B------:R-:W-:Y:S02]  /*a5b0*/  ISETP.GT.AND P0, PT, R4, 0x21, PT ;  /* 0x000000210400780c */ /* 0x000fe40003f04270 */
[----:B------:R-:W-:Y:S02]  /*a5c0*/  FSEL R6, R6, RZ, P2 ;  /* 0x000000ff06067208 */ /* 0x000fe40001000000 */
[----:B------:R-:W-:Y:S02]  /*a5d0*/  FSEL R219, R220, -INF , P0 ;  /* 0xff800000dcdb7808 */ /* 0x000fe40000000000 */
[----:B------:R-:W-:Y:S01]  /*a5e0*/  ISETP.GT.AND P0, PT, R4, 0x29, PT ;  /* 0x000000290400780c */ /* 0x000fe20003f04270 */
[--C-:B------:R-:W-:Y:S01]  /*a5f0*/  FFMA.FTZ R13, R13, c[0x0][0x2d0], -R6.reuse ;  /* 0x0000b4000d0d7a23 */ /* 0x100fe20000010806 */
[----:B------:R-:W-:Y:S01]  /*a600*/  FMNMX.FTZ R0, R52, R0, !PT ;  /* 0x0000000034007209 */ /* 0x000fe20007810000 */
[--C-:B------:R-:W-:Y:S01]  /*a610*/  FFMA.FTZ R7, R7, c[0x0][0x2d0], -R6.reuse ;  /* 0x0000b40007077a23 */ /* 0x100fe20000010806 */
[----:B------:R-:W-:Y:S01]  /*a620*/  FSEL R217, R143, -INF , P0 ;  /* 0xff8000008fd97808 */ /* 0x000fe20000000000 */
[--C-:B------:R-:W-:Y:S01]  /*a630*/  FFMA.FTZ R8, R8, c[0x0][0x2d0], -R6.reuse ;  /* 0x0000b40008087a23 */ /* 0x100fe20000010806 */
[----:B------:R1:W-:Y:S01]  /*a640*/  MUFU.EX2 R143, R13 ;  /* 0x0000000d008f7308 */ /* 0x0003e20000000800 */
[----:B------:R-:W-:Y:S01]  /*a650*/  FMNMX.FTZ R2, R222, R2, !PT ;  /* 0x00000002de027209 */ /* 0x000fe20007810000 */
[--C-:B------:R-:W-:Y:S01]  /*a660*/  FFMA.FTZ R141, R25, c[0x0][0x2d0], -R6.reuse ;  /* 0x0000b400198d7a23 */ /* 0x100fe20000010806 */
[----:B------:R-:W-:Y:S01]  /*a670*/  FMNMX.FTZ R0, R51, R0, !PT ;  /* 0x0000000033007209 */ /* 0x000fe20007810000 */
[--C-:B------:R-:W-:Y:S01]  /*a680*/  FFMA.FTZ R67, R30, c[0x0][0x2d0], -R6.reuse ;  /* 0x0000b4001e437a23 */ /* 0x100fe20000010806 */
[----:B------:R-:W-:Y:S01]  /*a690*/  FMNMX.FTZ R2, R225, R2, !PT ;  /* 0x00000002e1027209 */ /* 0x000fe20007810000 */
[--C-:B------:R-:W-:Y:S01]  /*a6a0*/  FFMA.FTZ R30, R24, c[0x0][0x2d0], -R6.reuse ;  /* 0x0000b400181e7a23 */ /* 0x100fe20000010806 */
[----:B------:R-:W-:Y:S01]  /*a6b0*/  FMNMX.FTZ R0, R50, R0, !PT ;  /* 0x0000000032007209 */ /* 0x000fe20007810000 */
[--C-:B------:R-:W-:Y:S01]  /*a6c0*/  FFMA.FTZ R235, R56, c[0x0][0x2d0], -R6.reuse ;  /* 0x0000b40038eb7a23 */ /* 0x100fe20000010806 */
[----:B------:R-:W-:Y:S01]  /*a6d0*/  FMNMX.FTZ R2, R224, R2, !PT ;  /* 0x00000002e0027209 */ /* 0x000fe20007810000 */
[----:B------:R3:W-:Y:S01]  /*a6e0*/  MUFU.EX2 R220, R7 ;  /* 0x0000000700dc7308 */ /* 0x0007e20000000800 */
[----:B------:R-:W-:Y:S01]  /*a6f0*/  FMNMX.FTZ R0, R49, R0, !PT ;  /* 0x0000000031007209 */ /* 0x000fe20007810000 */
[--C-:B------:R-:W-:Y:S01]  /*a700*/  FFMA.FTZ R56, R21, c[0x0][0x2d0], -R6.reuse ;  /* 0x0000b40015387a23 */ /* 0x100fe20000010806 */
[----:B------:R-:W-:Y:S01]  /*a710*/  FMNMX.FTZ R2, R223, R2, !PT ;  /* 0x00000002df027209 */ /* 0x000fe20007810000 */
[--C-:B------:R-:W-:Y:S01]  /*a720*/  FFMA.FTZ R57, R57, c[0x0][0x2d0], -R6.reuse ;  /* 0x0000b40039397a23 */ /* 0x100fe20000010806 */
[----:B------:R-:W-:Y:S01]  /*a730*/  FSEL R32, R60, -INF , P1 ;  /* 0xff8000003c207808 */ /* 0x000fe20000800000 */
[--C-:B------:R-:W-:Y:S01]  /*a740*/  FFMA.FTZ R60, R29, c[0x0][0x2d0], -R6.reuse ;  /* 0x0000b4001d3c7a23 */ /* 0x100fe20000010806 */
[----:B------:R-:W-:Y:S01]  /*a750*/  FMNMX.FTZ R0, R33, R0, !PT ;  /* 0x0000000021007209 */ /* 0x000fe20007810000 */
[--C-:B------:R-:W-:Y:S01]  /*a760*/  FFMA.FTZ R61, R28, c[0x0][0x2d0], -R6.reuse ;  /* 0x0000b4001c3d7a23 */ /* 0x100fe20000010806 */
[----:B------:R-:W-:Y:S01]  /*a770*/  FMNMX.FTZ R54, R221, R2, !PT ;  /* 0x00000002dd367209 */ /* 0x000fe20007810000 */
[----:B------:R4:W-:Y:S01]  /*a780*/  MUFU.EX2 R64, R8 ;  /* 0x0000000800407308 */ /* 0x0009e20000000800 */
[----:B------:R-:W-:Y:S01]  /*a790*/  FMNMX.FTZ R2, R32, R0, !PT ;  /* 0x0000000020027209 */ /* 0x000fe20007810000 */
[--C-:B------:R-:W-:Y:S01]  /*a7a0*/  FFMA.FTZ R22, R22, c[0x0][0x2d0], -R6.reuse ;  /* 0x0000b40016167a23 */ /* 0x100fe20000010806 */
[----:B------:R-:W-:Y:S01]  /*a7b0*/  ISETP.GT.AND P1, PT, R4, 0x28, PT ;  /* 0x000000280400780c */ /* 0x000fe20003f24270 */
[----:B-1----:R-:W2:Y:S01]  /*a7c0*/  LDL.LU R13, [R1+0x64] ;  /* 0x00006400010d7983 */ /* 0x002ea20000300800 */
[----:B------:R-:W-:Y:S01]  /*a7d0*/  FMNMX.FTZ R2, R31, R2, !PT ;  /* 0x000000021f027209 */ /* 0x000fe20007810000 */
[--C-:B------:R-:W-:Y:S01]  /*a7e0*/  FFMA.FTZ R55, R55, c[0x0][0x2d0], -R6.reuse ;  /* 0x0000b40037377a23 */ /* 0x100fe20000010806 */
[----:B------:R-:W-:Y:S01]  /*a7f0*/  FSEL R218, R142, -INF , P1 ;  /* 0xff8000008eda7808 */ /* 0x000fe20000800000 */
[--C-:B------:R-:W-:Y:S01]  /*a800*/  FFMA.FTZ R142, R26, c[0x0][0x2d0], -R6.reuse ;  /* 0x0000b4001a8e7a23 */ /* 0x100fe20000010806 */
[----:B------:R-:W-:Y:S01]  /*a810*/  FMNMX.FTZ R0, R219, R54, !PT ;  /* 0x00000036db007209 */ /* 0x000fe20007810000 */
[----:B------:R-:W1:Y:S01]  /*a820*/  SHFL.BFLY PT, R137, R2, 0x2, 0x1f ;  /* 0x0c401f0002897f89 */ /* 0x000e6200000e0000 */
[----:B------:R-:W-:Y:S01]  /*a830*/  ISETP.GT.AND P1, PT, R4, 0x30, PT ;  /* 0x000000300400780c */ /* 0x000fe20003f24270 */
[--C-:B------:R-:W-:Y:S01]  /*a840*/  FFMA.FTZ R54, R5, c[0x0][0x2d0], -R6.reuse ;  /* 0x0000b40005367a23 */ /* 0x100fe20000010806 */
[----:B------:R-:W-:Y:S01]  /*a850*/  FMNMX.FTZ R0, R218, R0, !PT ;  /* 0x00000000da007209 */ /* 0x000fe20007810000 */
[----:B------:R-:W-:Y:S01]  /*a860*/  FFMA.FTZ R23, R23, c[0x0][0x2d0], -R6 ;  /* 0x0000b40017177a23 */ /* 0x000fe20000010806 */
[----:B------:R-:W-:Y:S02]  /*a870*/  FSEL R216, R134, -INF , P1 ;  /* 0xff80000086d87808 */ /* 0x000fe40000800000 */
[----:B------:R-:W-:Y:S01]  /*a880*/  FMNMX.FTZ R0, R217, R0, !PT ;  /* 0x00000000d9007209 */ /* 0x000fe20007810000 */
[----:B------:R-:W3:Y:S01]  /*a890*/  MUFU.EX2 R54, R54 ;  /* 0x0000003600367308 */ /* 0x000ee20000000800 */
        /* <DEDUP_REMOVED lines=9> */
[----:B-1----:R-:W-:Y:S02]  /*a930*/  FMNMX.FTZ R137, R2, R137, !PT ;  /* 0x0000008902897209 */ /* 0x002fe40007810000 */
[----:B------:R-:W-:Y:S02]  /*a940*/  FMNMX.FTZ R0, R135, R0, !PT ;  /* 0x0000000087007209 */ /* 0x000fe40007810000 */
[----:B------:R-:W-:Y:S01]  /*a950*/  FMNMX.FTZ R138, R138, R58, !PT ;  /* 0x0000003a8a8a7209 */ /* 0x000fe20007810000 */
[----:B------:R-:W1:Y:S03]  /*a960*/  SHFL.BFLY PT, R4, R137, 0x1, 0x1f ;  /* 0x0c201f0089047f89 */ /* 0x000e6600000e0000 */
[C---:B------:R-:W-:Y:S01]  /*a970*/  FSETP.NEU.FTZ.AND P1, PT, R138.reuse, -INF , PT ;  /* 0xff8000008a00780b */ /* 0x040fe20003f3d000 */
[----:B---3--:R-:W-:Y:S04]  /*a980*/  FMUL.FTZ R7, R138, c[0x0][0x2d0] ;  /* 0x0000b4008a077a20 */ /* 0x008fe80000410000 */
[----:B------:R-:W3:Y:S01]  /*a990*/  SHFL.BFLY PT, R2, R0, 0x2, 0x1f ;  /* 0x0c401f0000027f89 */ /* 0x000ee200000e0000 */
[----:B------:R-:W-:Y:S05]  /*a9a0*/  FSEL R7, R7, RZ, P1 ;  /* 0x000000ff07077208 */ /* 0x000fea0000800000 */
[--C-:B------:R-:W-:Y:S02]  /*a9b0*/  FFMA.FTZ R3, R3, c[0x0][0x2d0], -R7.reuse ;  /* 0x0000b40003037a23 */ /* 0x100fe40000010807 */
[--C-:B------:R-:W-:Y:S02]  /*a9c0*/  FFMA.FTZ R232, R27, c[0x0][0x2d0], -R7.reuse ;  /* 0x0000b4001be87a23 */ /* 0x100fe40000010807 */
[----:B------:R3:W-:Y:S01]  /*a9d0*/  MUFU.EX2 R211, R3 ;  /* 0x0000000300d37308 */ /* 0x0007e20000000800 */
[----:B------:R-:W-:Y:S01]  /*a9e0*/  LDSM.16.MT88.4 R24, [R237+0x100] ;  /* 0x00010000ed18783b */ /* 0x000fe20000004200 */
[--C-:B------:R-:W-:Y:S02]  /*a9f0*/  FFMA.FTZ R16, R16, c[0x0][0x2d0], -R7.reuse ;  /* 0x0000b40010107a23 */ /* 0x100fe40000010807 */
[--C-:B------:R-:W-:Y:S01]  /*aa00*/  FFMA.FTZ R11, R11, c[0x0][0x2d0], -R7.reuse ;  /* 0x0000b4000b0b7a23 */ /* 0x100fe20000010807 */
[----:B-1----:R-:W-:Y:S01]  /*aa10*/  FMNMX.FTZ R137, R137, R4, !PT ;  /* 0x0000000489897209 */ /* 0x002fe20007810000 */
[--C-:B------:R-:W-:Y:S01]  /*aa20*/  FFMA.FTZ R10, R10, c[0x0][0x2d0], -R7.reuse ;  /* 0x0000b4000a0a7a23 */ /* 0x100fe20000010807 */
[----:B------:R-:W-:Y:S01]  /*aa30*/  FSEL R4, R138, RZ, P1 ;  /* 0x000000ff8a047208 */ /* 0x000fe20000800000 */
[----:B------:R-:W-:Y:S01]  /*aa40*/  FFMA.FTZ R66, R53, c[0x0][0x2d0], -R7 ;  /* 0x0000b40035427a23 */ /* 0x000fe20000010807 */
[C---:B------:R-:W-:Y:S01]  /*aa50*/  FSETP.NEU.FTZ.AND P0, PT, R137.reuse, -INF , PT ;  /* 0xff8000008900780b */ /* 0x040fe20003f1d000 */
[----:B----4-:R-:W-:Y:S01]  /*aa60*/  FMUL.FTZ R8, R137, c[0x0][0x2d0] ;  /* 0x0000b40089087a20 */ /* 0x010fe20000410000 */
[----:B------:R-:W-:Y:S01]  /*aa70*/  MUFU.EX2 R62, R16 ;  /* 0x00000010003e7308 */ /* 0x000fe20000000800 */
[----:B------:R-:W-:Y:S01]  /*aa80*/  FADD.FTZ R5, -R4, R133 ;  /* 0x0000008504057221 */ /* 0x000fe20000010100 */
[----:B---3--:R-:W-:Y:S01]  /*aa90*/  FMNMX.FTZ R0, R0, R2, !PT ;  /* 0x0000000200007209 */ /* 0x008fe20007810000 */
[--C-:B------:R-:W-:Y:S01]  /*aaa0*/  FFMA.FTZ R59, R36, c[0x0][0x2d0], -R7.reuse ;  /* 0x0000b400243b7a23 */ /* 0x100fe20000010807 */
[----:B------:R-:W-:Y:S01]  /*aab0*/  FSEL R8, R8, RZ, P0 ;  /* 0x000000ff08087208 */ /* 0x000fe20000000000 */
[--C-:B------:R-:W-:Y:S02]  /*aac0*/  FFMA.FTZ R63, R37, c[0x0][0x2d0], -R7.reuse ;  /* 0x0000b400253f7a23 */ /* 0x100fe40000010807 */
[----:B------:R-:W1:Y:S01]  /*aad0*/  SHFL.BFLY PT, R2, R0, 0x1, 0x1f ;  /* 0x0c201f0000027f89 */ /* 0x000e6200000e0000 */
[--C-:B------:R-:W-:Y:S02]  /*aae0*/  FFMA.FTZ R29, R48, c[0x0][0x2d0], -R7.reuse ;  /* 0x0000b400301d7a23 */ /* 0x100fe40000010807 */
[--C-:B------:R-:W-:Y:S01]  /*aaf0*/  FFMA.FTZ R14, R14, c[0x0][0x2d0], -R8.reuse ;  /* 0x0000b4000e0e7a23 */ /* 0x100fe20000010808 */
[----:B------:R-:W-:Y:S01]  /*ab00*/  MUFU.EX2 R65, R11 ;  /* 0x0000000b00417308 */ /* 0x000fe20000000800 */
[----:B------:R-:W-:Y:S01]  /*ab10*/  FSEL R3, R137, RZ, P0 ;  /* 0x000000ff89037208 */ /* 0x000fe20000000000 */
[--C-:B------:R-:W-:Y:S01]  /*ab20*/  FFMA.FTZ R17, R17, c[0x0][0x2d0], -R8.reuse ;  /* 0x0000b40011117a23 */ /* 0x100fe20000010808 */
[----:B------:R-:W-:Y:S01]  /*ab30*/  PLOP3.LUT P0, PT, PT, PT, UP0, 0x80, 0x0 ;  /* 0x000000000000781c */ /* 0x000fe20003f0f008 */
[----:B------:R-:W-:Y:S02]  /*ab40*/  FFMA.FTZ R15, R15, c[0x0][0x2d0], -R8 ;  /* 0x0000b4000f0f7a23 */ /* 0x000fe40000010808 */
[----:B------:R-:W-:Y:S02]  /*ab50*/  FADD.FTZ R4, -R3, R136 ;  /* 0x0000008803047221 */ /* 0x000fe40000010100 */
[--C-:B------:R-:W-:Y:S02]  /*ab60*/  FFMA.FTZ R9, R9, c[0x0][0x2d0], -R8.reuse ;  /* 0x0000b40009097a23 */ /* 0x100fe40000010808 */
[----:B------:R3:W-:Y:S01]  /*ab70*/  MUFU.EX2 R212, R14 ;  /* 0x0000000e00d47308 */ /* 0x0007e20000000800 */
[--C-:B------:R-:W-:Y:S02]  /*ab80*/  FFMA.FTZ R244, R49, c[0x0][0x2d0], -R8.reuse ;  /* 0x0000b40031f47a23 */ /* 0x100fe40000010808 */
[--C-:B------:R-:W-:Y:S02]  /*ab90*/  FFMA.FTZ R243, R33, c[0x0][0x2d0], -R8.reuse ;  /* 0x0000b40021f37a23 */ /* 0x100fe40000010808 */
[----:B------:R-:W-:Y:S02]  /*aba0*/  FFMA.FTZ R242, R32, c[0x0][0x2d0], -R8 ;  /* 0x0000b40020f27a23 */ /* 0x000fe40000010808 */
[--C-:B------:R-:W-:Y:S02]  /*abb0*/  FFMA.FTZ R46, R46, c[0x0][0x2d0], -R7.reuse ;  /* 0x0000b4002e2e7a23 */ /* 0x100fe40000010807 */
[--C-:B------:R-:W-:Y:S01]  /*abc0*/  FFMA.FTZ R231, R42, c[0x0][0x2d0], -R7.reuse ;  /* 0x0000b4002ae77a23 */ /* 0x100fe20000010807 */
[----:B-1----:R-:W-:Y:S01]  /*abd0*/  FMNMX.FTZ R134, R2, R0, !PT ;  /* 0x0000000002867209 */ /* 0x002fe20007810000 */
[----:B------:R-:W-:Y:S01]  /*abe0*/  MUFU.EX2 R58, R17 ;  /* 0x00000011003a7308 */ /* 0x000fe20000000800 */
[----:B------:R-:W-:Y:S01]  /*abf0*/  FSEL R0, R139, RZ, P2 ;  /* 0x000000ff8b007208 */ /* 0x000fe20001000000 */
[--C-:B------:R-:W-:Y:S01]  /*ac00*/  FFMA.FTZ R230, R41, c[0x0][0x2d0], -R7.reuse ;  /* 0x0000b40029e67a23 */ /* 0x100fe20000010807 */
[C---:B------:R-:W-:Y:S01]  /*ac10*/  FSETP.NEU.FTZ.AND P2, PT, R134.reuse, -INF , PT ;  /* 0xff8000008600780b */ /* 0x040fe20003f5d000 */
[----:B------:R-:W-:Y:S02]  /*ac20*/  FMUL.FTZ R208, R134, c[0x0][0x2d0] ;  /* 0x0000b40086d07a20 */ /* 0x000fe40000410000 */
[----:B------:R-:W-:Y:S01]  /*ac30*/  FADD.FTZ R0, -R0, R132 ;  /* 0x0000008400007221 */ /* 0x000fe20000010100 */
[----:B------:R-:W-:Y:S01]  /*ac40*/  FSEL R2, R134, RZ, P2 ;  /* 0x000000ff86027208 */ /* 0x000fe20001000000 */
[--C-:B------:R-:W-:Y:S01]  /*ac50*/  FFMA.FTZ R229, R40, c[0x0][0x2d0], -R7.reuse ;  /* 0x0000b40028e57a23 */ /* 0x100fe20000010807 */
[----:B------:R-:W-:Y:S01]  /*ac60*/  FSEL R208, R208, RZ, P2 ;  /* 0x000000ffd0d07208 */ /* 0x000fe20001000000 */
[----:B------:R-:W-:Y:S01]  /*ac70*/  FMUL.FTZ R0, R0, c[0x0][0x2d0] ;  /* 0x0000b40000007a20 */ /* 0x000fe20000410000 */
[----:B------:R-:W-:Y:S01]  /*ac80*/  MUFU.EX2 R213, R10 ;  /* 0x0000000a00d57308 */ /* 0x000fe20000000800 */
[----:B------:R-:W-:Y:S01]  /*ac90*/  FADD.FTZ R3, -R2, R140 ;  /* 0x0000008c02037221 */ /* 0x000fe20000010100 */
[----:B------:R-:W-:Y:S01]  /*aca0*/  F2FP.PACK_AB R140, R220, R54 ;  /* 0x00000036dc8c723e */ /* 0x000fe200000000ff */
[--C-:B------:R-:W-:Y:S02]  /*acb0*/  FFMA.FTZ R20, R20, c[0x0][0x2d0], -R208.reuse ;  /* 0x0000b40014147a23 */ /* 0x100fe400000108d0 */
[--C-:B------:R-:W-:Y:S02]  /*acc0*/  FFMA.FTZ R18, R18, c[0x0][0x2d0], -R208.reuse ;  /* 0x0000b40012127a23 */ /* 0x100fe400000108d0 */
[--C-:B------:R-:W-:Y:S02]  /*acd0*/  FFMA.FTZ R19, R19, c[0x0][0x2d0], -R208.reuse ;  /* 0x0000b40013137a23 */ /* 0x100fe400000108d0 */
[----:B------:R-:W-:Y:S01]  /*ace0*/  FFMA.FTZ R12, R12, c[0x0][0x2d0], -R208 ;  /* 0x0000b4000c0c7a23 */ /* 0x000fe200000108d0 */
[----:B------:R1:W4:Y:S01]  /*acf0*/  MUFU.EX2 R2, R0 ;  /* 0x0000000000027308 */ /* 0x0003220000000800 */
[--C-:B---3--:R-:W-:Y:S02]  /*ad00*/  FFMA.FTZ R14, R52, c[0x0][0x2d0], -R8.reuse ;  /* 0x0000b400340e7a23 */ /* 0x108fe40000010808 */
[--C-:B------:R-:W-:Y:S02]  /*ad10*/  FFMA.FTZ R226, R35, c[0x0][0x2d0], -R8.reuse ;  /* 0x0000b40023e27a23 */ /* 0x100fe40000010808 */
[----:B------:R-:W-:Y:S02]  /*ad20*/  FFMA.FTZ R35, R43, c[0x0][0x2d0], -R8 ;  /* 0x0000b4002b237a23 */ /* 0x000fe40000010808 */
[----:B------:R-:W3:Y:S01]  /*ad30*/  LDSM.16.MT88.4 R40, [R238+0x100] ;  /* 0x00010000ee28783b */ /* 0x000ee20000004200 */
[--C-:B------:R-:W-:Y:S02]  /*ad40*/  FFMA.FTZ R39, R39, c[0x0][0x2d0], -R7.reuse ;  /* 0x0000b40027277a23 */ /* 0x100fe40000010807 */
[----:B------:R4:W-:Y:S01]  /*ad50*/  MUFU.EX2 R236, R20 ;  /* 0x0000001400ec7308 */ /* 0x0009e20000000800 */
[--C-:B------:R-:W-:Y:S02]  /*ad60*/  FFMA.FTZ R38, R38, c[0x0][0x2d0], -R7.reuse ;  /* 0x0000b40026267a23 */ /* 0x100fe40000010807 */
[----:B------:R-:W-:Y:S02]  /*ad70*/  FFMA.FTZ R28, R47, c[0x0][0x2d0], -R7 ;  /* 0x0000b4002f1c7a23 */ /* 0x000fe40000010807 */
[----:B------:R-:W-:Y:S02]  /*ad80*/  IMAD.MOV.U32 R47, RZ, RZ, R142 ;  /* 0x000000ffff2f7224 */ /* 0x000fe400078e008e */
[--C-:B------:R-:W-:Y:S02]  /*ad90*/  FFMA.FTZ R241, R31, c[0x0][0x2d0], -R8.reuse ;  /* 0x0000b4001ff17a23 */ /* 0x100fe40000010808 */
[--C-:B------:R-:W-:Y:S01]  /*ada0*/  FFMA.FTZ R136, R34, c[0x0][0x2d0], -R8.reuse ;  /* 0x0000b40022887a23 */ /* 0x100fe20000010808 */
[----:B------:R-:W-:Y:S01]  /*adb0*/  MUFU.EX2 R10, R15 ;  /* 0x0000000f000a7308 */ /* 0x000fe20000000800 */
[--C-:B------:R-:W-:Y:S02]  /*adc0*/  FFMA.FTZ R227, R45, c[0x0][0x2d0], -R8.reuse ;  /* 0x0000b4002de37a23 */ /* 0x100fe40000010808 */
[----:B------:R-:W-:Y:S02]  /*add0*/  FFMA.FTZ R228, R44, c[0x0][0x2d0], -R8 ;  /* 0x0000b4002ce47a23 */ /* 0x000fe40000010808 */
[----:B-1----:R-:W-:Y:S02]  /*ade0*/  FMUL.FTZ R0, R5, c[0x0][0x2d0] ;  /* 0x0000b40005007a20 */ /* 0x002fe40000410000 */
[C---:B----4-:R-:W-:Y:S02]  /*adf0*/  FMUL.FTZ R53, R2.reuse, R181 ;  /* 0x000000b502357220 */ /* 0x050fe40000410000 */
[----:B------:R-:W-:Y:S01]  /*ae00*/  IMAD.MOV.U32 R181, RZ, RZ, R64 ;  /* 0x000000ffffb57224 */ /* 0x000fe200078e0040 */
[----:B------:R1:W-:Y:S01]  /*ae10*/  MUFU.EX2 R133, R0 ;  /* 0x0000000000857308 */ /* 0x0003e20000000800 */
[C---:B------:R-:W-:Y:S02]  /*ae20*/  FMUL.FTZ R16, R2.reuse, R148 ;  /* 0x0000009402107220 */ /* 0x040fe40000410000 */
[C---:B------:R-:W-:Y:S02]  /*ae30*/  FMUL.FTZ R17, R2.reuse, R149 ;  /* 0x0000009502117220 */ /* 0x040fe40000410000 */
[C---:B------:R-:W-:Y:S02]  /*ae40*/  FMUL.FTZ R5, R2.reuse, R145 ;  /* 0x0000009102057220 */ /* 0x040fe40000410000 */
[C---:B------:R-:W-:Y:S02]  /*ae50*/  FMUL.FTZ R20, R2.reuse, R152 ;  /* 0x0000009802147220 */ /* 0x040fe40000410000 */
[C---:B------:R-:W-:Y:S01]  /*ae60*/  FMUL.FTZ R21, R2.reuse, R153 ;  /* 0x0000009902157220 */ /* 0x040fe20000410000 */
[----:B------:R-:W4:Y:S01]  /*ae70*/  MUFU.EX2 R210, R9 ;  /* 0x0000000900d27308 */ /* 0x000f220000000800 */
[C---:B------:R-:W-:Y:S01]  /*ae80*/  FMUL.FTZ R33, R2.reuse, R161 ;  /* 0x000000a102217220 */ /* 0x040fe20000410000 */
[----:B------:R-:W-:Y:S01]  /*ae90*/  MOV R153, R61 ;  /* 0x0000003d00997202 */ /* 0x000fe20000000f00 */
[C---:B------:R-:W-:Y:S01]  /*aea0*/  FMUL.FTZ R49, R2.reuse, R173 ;  /* 0x000000ad02317220 */ /* 0x040fe20000410000 */
[----:B------:R-:W-:Y:S01]  /*aeb0*/  MOV R173, R59 ;  /* 0x0000003b00ad7202 */ /* 0x000fe20000000f00 */
[C---:B------:R-:W-:Y:S02]  /*aec0*/  FMUL.FTZ R52, R2.reuse, R180 ;  /* 0x000000b402347220 */ /* 0x040fe40000410000 */
[C---:B------:R-:W-:Y:S01]  /*aed0*/  FMUL.FTZ R64, R2.reuse, R184 ;  /* 0x000000b802407220 */ /* 0x040fe20000410000 */
[----:B------:R-:W-:Y:S01]  /*aee0*/  MOV R184, R63 ;  /* 0x0000003f00b87202 */ /* 0x000fe20000000f00 */
[C---:B------:R-:W-:Y:S01]  /*aef0*/  FMUL.FTZ R68, R2.reuse, R68 ;  /* 0x0000004402447220 */ /* 0x040fe20000410000 */
[----:B------:R-:W-:Y:S01]  /*af00*/  MUFU.EX2 R209, R12 ;  /* 0x0000000c00d17308 */ /* 0x000fe20000000800 */
[C---:B------:R-:W-:Y:S02]  /*af10*/  FMUL.FTZ R69, R2.reuse, R69 ;  /* 0x0000004502457220 */ /* 0x040fe40000410000 */
[----:B------:R-:W-:Y:S02]  /*af20*/  FMUL.FTZ R80, R2, R80 ;  /* 0x0000005002507220 */ /* 0x000fe40000410000 */
[----:B-1----:R-:W-:Y:S02]  /*af30*/  FMUL.FTZ R0, R4, c[0x0][0x2d0] ;  /* 0x0000b40004007a20 */ /* 0x002fe40000410000 */
[C---:B------:R-:W-:Y:S02]  /*af40*/  FMUL.FTZ R4, R2.reuse, R144 ;  /* 0x0000009002047220 */ /* 0x040fe40000410000 */
[C---:B------:R-:W-:Y:S01]  /*af50*/  FMUL.FTZ R81, R2.reuse, R81 ;  /* 0x0000005102517220 */ /* 0x040fe20000410000 */
[----:B------:R1:W-:Y:S01]  /*af60*/  MUFU.EX2 R132, R0 ;  /* 0x0000000000847308 */ /* 0x0003e20000000800 */
[C---:B------:R-:W-:Y:S02]  /*af70*/  FMUL.FTZ R84, R2.reuse, R84 ;  /* 0x0000005402547220 */ /* 0x040fe40000410000 */
[----:B------:R-:W-:Y:S01]  /*af80*/  FMUL.FTZ R85, R2, R85 ;  /* 0x0000005502557220 */ /* 0x000fe20000410000 */
[----:B----4-:R-:W-:Y:S01]  /*af90*/  F2FP.PACK_AB R144, R212, R210 ;  /* 0x000000d2d490723e */ /* 0x010fe200000000ff */
[C---:B------:R-:W-:Y:S02]  /*afa0*/  FMUL.FTZ R96, R2.reuse, R96 ;  /* 0x0000006002607220 */ /* 0x040fe40000410000 */
[C---:B------:R-:W-:Y:S02]  /*afb0*/  FMUL.FTZ R97, R2.reuse, R97 ;  /* 0x0000006102617220 */ /* 0x040fe40000410000 */
[C---:B------:R-:W-:Y:S01]  /*afc0*/  FMUL.FTZ R100, R2.reuse, R100 ;  /* 0x0000006402647220 */ /* 0x040fe20000410000 */
[----:B------:R-:W4:Y:S01]  /*afd0*/  MUFU.EX2 R234, R18 ;  /* 0x0000001200ea7308 */ /* 0x000f220000000800 */
[C---:B------:R-:W-:Y:S02]  /*afe0*/  FMUL.FTZ R101, R2.reuse, R101 ;  /* 0x0000006502657220 */ /* 0x040fe40000410000 */
[C---:B------:R-:W-:Y:S02]  /*aff0*/  FMUL.FTZ R112, R2.reuse, R112 ;  /* 0x0000007002707220 */ /* 0x040fe40000410000 */
[C---:B------:R-:W-:Y:S02]  /*b000*/  FMUL.FTZ R113, R2.reuse, R113 ;  /* 0x0000007102717220 */ /* 0x040fe40000410000 */
[C---:B------:R-:W-:Y:S02]  /*b010*/  FMUL.FTZ R32, R2.reuse, R160 ;  /* 0x000000a002207220 */ /* 0x040fe40000410000 */
[C---:B------:R-:W-:Y:S01]  /*b020*/  FMUL.FTZ R36, R2.reuse, R168 ;  /* 0x000000a802247220 */ /* 0x040fe20000410000 */
[----:B------:R-:W3:Y:S01]  /*b030*/  MUFU.EX2 R233, R19 ;  /* 0x0000001300e97308 */ /* 0x000ee20000000800 */
[C---:B------:R-:W-:Y:S01]  /*b040*/  FMUL.FTZ R37, R2.reuse, R169 ;  /* 0x000000a902257220 */ /* 0x040fe20000410000 */
[----:B------:R-:W-:Y:S01]  /*b050*/  MOV R169, R65 ;  /* 0x0000004100a97202 */ /* 0x000fe20000000f00 */
[C---:B------:R-:W-:Y:S01]  /*b060*/  FMUL.FTZ R65, R2.reuse, R185 ;  /* 0x000000b902417220 */ /* 0x040fe20000410000 */
[----:B------:R-:W-:Y:S01]  /*b070*/  MOV R185, R22 ;  /* 0x0000001600b97202 */ /* 0x000fe20000000f00 */
[----:B-1----:R-:W-:Y:S01]  /*b080*/  FMUL.FTZ R0, R3, c[0x0][0x2d0] ;  /* 0x0000b40003007a20 */ /* 0x002fe20000410000 */
[----:B------:R-:W-:Y:S01]  /*b090*/  MOV R3, R66 ;  /* 0x0000004200037202 */ /* 0x000fe20000000f00 */
[C---:B------:R-:W-:Y:S01]  /*b0a0*/  FMUL.FTZ R48, R2.reuse, R172 ;  /* 0x000000ac02307220 */ /* 0x040fe20000410000 */
[----:B------:R-:W-:Y:S01]  /*b0b0*/  MOV R172, R30 ;  /* 0x0000001e00ac7202 */ /* 0x000fe20000000f00 */
[C---:B------:R-:W-:Y:S02]  /*b0c0*/  FMUL.FTZ R116, R2.reuse, R116 ;  /* 0x0000007402747220 */ /* 0x040fe40000410000 */
[----:B------:R-:W1:Y:S01]  /*b0d0*/  MUFU.EX2 R0, R0 ;  /* 0x0000000000007308 */ /* 0x000e620000000800 */
[C---:B------:R-:W-:Y:S02]  /*b0e0*/  FMUL.FTZ R117, R2.reuse, R117 ;  /* 0x0000007502757220 */ /* 0x040fe40000410000 */
[----:B------:R-:W-:Y:S01]  /*b0f0*/  FMUL.FTZ R128, R2, R128 ;  /* 0x0000008002807220 */ /* 0x000fe20000410000 */
[----:B----4-:R-:W-:Y:S01]  /*b100*/  F2FP.PACK_AB R145, R234, R209 ;  /* 0x000000d1ea91723e */ /* 0x010fe200000000ff */
[----:B------:R-:W-:Y:S02]  /*b110*/  FMUL.FTZ R129, R2, R129 ;  /* 0x0000008102817220 */ /* 0x000fe40000410000 */
[----:B------:R-:W-:Y:S01]  /*b120*/  IMAD.MOV.U32 R168, RZ, RZ, R46 ;  /* 0x000000ffffa87224 */ /* 0x000fe200078e002e */
[----:B------:R-:W-:Y:S01]  /*b130*/  MOV R46, R141 ;  /* 0x0000008d002e7202 */ /* 0x000fe20000000f00 */
[----:B------:R-:W-:Y:S01]  /*b140*/  FMUL.FTZ R6, R133, R146 ;  /* 0x0000009285067220 */ /* 0x000fe20000410000 */
[----:B------:R-:W-:Y:S01]  /*b150*/  F2FP.PACK_AB R141, R213, R211 ;  /* 0x000000d3d58d723e */ /* 0x000fe200000000ff */
[----:B------:R-:W-:Y:S02]  /*b160*/  FMUL.FTZ R7, R133, R147 ;  /* 0x0000009385077220 */ /* 0x000fe40000410000 */
[----:B------:R-:W-:Y:S01]  /*b170*/  IMAD.MOV.U32 R160, RZ, RZ, R10 ;  /* 0x000000ffffa07224 */ /* 0x000fe200078e000a */
[----:B---3--:R-:W-:Y:S01]  /*b180*/  F2FP.PACK_AB R147, R236, R233 ;  /* 0x000000e9ec93723e */ /* 0x008fe200000000ff */
[--C-:B------:R-:W-:Y:S02]  /*b190*/  FFMA.FTZ R51, R51, c[0x0][0x2d0], -R8.reuse ;  /* 0x0000b40033337a23 */ /* 0x100fe40000010808 */
[----:B------:R-:W-:Y:S01]  /*b1a0*/  FMUL.FTZ R9, R132, R157 ;  /* 0x0000009d84097220 */ /* 0x000fe20000410000 */
[----:B------:R-:W-:Y:S01]  /*b1b0*/  F2FP.PACK_AB R146, R58, R160 ;  /* 0x000000a03a92723e */ /* 0x000fe200000000ff */
[----:B------:R-:W-:Y:S02]  /*b1c0*/  FFMA.FTZ R50, R50, c[0x0][0x2d0], -R8 ;  /* 0x0000b40032327a23 */ /* 0x000fe40000010808 */
[C---:B------:R-:W-:Y:S02]  /*b1d0*/  FMUL.FTZ R8, R132.reuse, R156 ;  /* 0x0000009c84087220 */ /* 0x040fe40000410000 */
[----:B------:R-:W-:Y:S02]  /*b1e0*/  FMUL.FTZ R12, R132, R164 ;  /* 0x000000a4840c7220 */ /* 0x000fe40000410000 */
[C---:B-1----:R-:W-:Y:S02]  /*b1f0*/  FMUL.FTZ R10, R0.reuse, R158 ;  /* 0x0000009e000a7220 */ /* 0x042fe40000410000 */
[C---:B------:R-:W-:Y:S01]  /*b200*/  FMUL.FTZ R11, R0.reuse, R159 ;  /* 0x0000009f000b7220 */ /* 0x040fe20000410000 */
[----:B------:R-:W-:Y:S01]  /*b210*/  MOV R159, R39 ;  /* 0x00000027009f7202 */ /* 0x000fe20000000f00 */
[C---:B------:R-:W-:Y:S01]  /*b220*/  FMUL.FTZ R15, R0.reuse, R167 ;  /* 0x000000a7000f7220 */ /* 0x040fe20000410000 */
[----:B------:R-:W-:Y:S01]  /*b230*/  MOV R167, R50 ;  /* 0x0000003200a77202 */ /* 0x000fe20000000f00 */
[C---:B------:R-:W-:Y:S02]  /*b240*/  FMUL.FTZ R18, R133.reuse, R150 ;  /* 0x0000009685127220 */ /* 0x040fe40000410000 */
[C---:B------:R-:W-:Y:S02]  /*b250*/  FMUL.FTZ R19, R133.reuse, R151 ;  /* 0x0000009785137220 */ /* 0x040fe40000410000 */
[----:B------:R-:W-:Y:S01]  /*b260*/  IMAD.MOV.U32 R158, RZ, RZ, R58 ;  /* 0x000000ffff9e7224 */ /* 0x000fe200078e003a */
[----:B------:R-:W-:Y:S01]  /*b270*/  LDSM.16.MT88.4 R148, [R239+0x100] ;  /* 0x00010000ef94783b */ /* 0x000fe20000004200 */
[----:B------:R-:W-:Y:S02]  /*b280*/  IMAD.MOV.U32 R164, RZ, RZ, R23 ;  /* 0x000000ffffa47224 */ /* 0x000fe400078e0017 */
[C---:B------:R-:W-:Y:S02]  /*b290*/  FMUL.FTZ R22, R133.reuse, R154 ;  /* 0x0000009a85167220 */ /* 0x040fe40000410000 */
[C---:B------:R-:W-:Y:S02]  /*b2a0*/  FMUL.FTZ R23, R133.reuse, R155 ;  /* 0x0000009b85177220 */ /* 0x040fe40000410000 */
[C---:B------:R-:W-:Y:S01]  /*b2b0*/  FMUL.FTZ R30, R0.reuse, R190 ;  /* 0x000000be001e7220 */ /* 0x040fe20000410000 */
[----:B------:R-:W-:Y:S01]  /*b2c0*/  MOV R190, R67 ;  /* 0x0000004300be7202 */ /* 0x000fe20000000f00 */
[----:B------:R-:W-:Y:S02]  /*b2d0*/  FMUL.FTZ R31, R0, R191 ;  /* 0x000000bf001f7220 */ /* 0x000fe40000410000 */
[C---:B------:R-:W-:Y:S02]  /*b2e0*/  FMUL.FTZ R34, R133.reuse, R162 ;  /* 0x000000a285227220 */ /* 0x040fe40000410000 */
[----:B------:R-:W-:Y:S02]  /*b2f0*/  IMAD.MOV.U32 R154, RZ, RZ, R38 ;  /* 0x000000ffff9a7224 */ /* 0x000fe400078e0026 */
[C---:B------:R-:W-:Y:S02]  /*b300*/  FMUL.FTZ R38, R133.reuse, R170 ;  /* 0x000000aa85267220 */ /* 0x040fe40000410000 */
[C---:B------:R-:W-:Y:S02]  /*b310*/  FMUL.FTZ R39, R133.reuse, R171 ;  /* 0x000000ab85277220 */ /* 0x040fe40000410000 */
[----:B------:R-:W-:Y:S01]  /*b320*/  IMAD.MOV.U32 R155, RZ, RZ, R47 ;  /* 0x000000ffff9b7224 */ /* 0x000fe200078e002f */
[----:B------:R-:W-:Y:S01]  /*b330*/  MUFU.EX2 R171, R232 ;  /* 0x000000e800ab7308 */ /* 0x000fe20000000800 */
[C---:B------:R-:W-:Y:S01]  /*b340*/  FMUL.FTZ R44, R132.reuse, R196 ;  /* 0x000000c4842c7220 */ /* 0x040fe20000410000 */
[----:B------:R-:W-:Y:S01]  /*b350*/  MOV R196, R160 ;  /* 0x000000a000c47202 */ /* 0x000fe20000000f00 */
[----:B------:R-:W-:Y:S02]  /*b360*/  FMUL.FTZ R45, R132, R197 ;  /* 0x000000c5842d7220 */ /* 0x000fe40000410000 */
[----:B------:R-:W-:Y:S02]  /*b370*/  FMUL.FTZ R47, R0, R199 ;  /* 0x000000c7002f7220 */ /* 0x000fe40000410000 */
[----:B------:R-:W-:Y:S02]  /*b380*/  IMAD.MOV.U32 R156, RZ, RZ, R51 ;  /* 0x000000ffff9c7224 */ /* 0x000fe400078e0033 */
[C---:B------:R-:W-:Y:S02]  /*b390*/  FMUL.FTZ R51, R133.reuse, R175 ;  /* 0x000000af85337220 */ /* 0x040fe40000410000 */
[C---:B------:R-:W-:Y:S01]  /*b3a0*/  FMUL.FTZ R50, R133.reuse, R174 ;  /* 0x000000ae85327220 */ /* 0x040fe20000410000 */
[----:B------:R-:W-:Y:S01]  /*b3b0*/  MOV R174, R169 ;  /* 0x000000a900ae7202 */ /* 0x000fe20000000f00 */
[C---:B------:R-:W-:Y:S02]  /*b3c0*/  FMUL.FTZ R67, R133.reuse, R187 ;  /* 0x000000bb85437220 */ /* 0x040fe40000410000 */
[----:B------:R-:W-:Y:S01]  /*b3d0*/  IMAD.MOV.U32 R180, RZ, RZ, R55 ;  /* 0x000000ffffb47224 */ /* 0x000fe200078e0037 */
[----:B------:R-:W3:Y:S01]  /*b3e0*/  LDL.LU R187, [R1+0x74] ;  /* 0x0000740001bb7983 */ /* 0x000ee20000300800 */
[C---:B------:R-:W-:Y:S02]  /*b3f0*/  FMUL.FTZ R55, R133.reuse, R183 ;  /* 0x000000b785377220 */ /* 0x040fe40000410000 */
[C---:B------:R-:W-:Y:S01]  /*b400*/  FMUL.FTZ R66, R133.reuse, R186 ;  /* 0x000000ba85427220 */ /* 0x040fe20000410000 */
[----:B------:R-:W-:Y:S01]  /*b410*/  MUFU.EX2 R183, R190 ;  /* 0x000000be00b77308 */ /* 0x000fe20000000800 */
[----:B------:R-:W4:Y:S01]  /*b420*/  LDL.LU R186, [R1+0x70] ;  /* 0x0000700001ba7983 */ /* 0x000f220000300800 */
[----:B------:R-:W-:Y:S02]  /*b430*/  IMAD.MOV.U32 R157, RZ, RZ, R62 ;  /* 0x000000ffff9d7224 */ /* 0x000fe400078e003e */
[----:B------:R-:W-:Y:S01]  /*b440*/  IMAD.MOV.U32 R152, RZ, RZ, R60 ;  /* 0x000000ffff987224 */ /* 0x000fe200078e003c */
[----:B------:R-:W4:Y:S01]  /*b450*/  LDL.LU R175, [R1+0x6c] ;  /* 0x00006c0001af7983 */ /* 0x000f220000300800 */
[C---:B------:R-:W-:Y:S02]  /*b460*/  FMUL.FTZ R60, R132.reuse, R204 ;  /* 0x000000cc843c7220 */ /* 0x040fe40000410000 */
[----:B------:R-:W-:Y:S02]  /*b470*/  FMUL.FTZ R61, R132, R205 ;  /* 0x000000cd843d7220 */ /* 0x000fe40000410000 */
[----:B------:R-:W-:Y:S01]  /*b480*/  FMUL.FTZ R63, R0, R207 ;  /* 0x000000cf003f7220 */ /* 0x000fe20000410000 */
[----:B------:R-:W-:Y:S01]  /*b490*/  MUFU.EX2 R190, R227 ;  /* 0x000000e300be7308 */ /* 0x000fe20000000800 */
[----:B--2---:R-:W-:Y:S01]  /*b4a0*/  FFMA.FTZ R161, R2, R13, R54 ;  /* 0x0000000d02a17223 */ /* 0x004fe20000010036 */
[----:B------:R-:W-:Y:S01]  /*b4b0*/  MOV R2, R143 ;  /* 0x0000008f00027202 */ /* 0x000fe20000000f00 */
[----:B------:R-:W-:Y:S01]  /*b4c0*/  FMUL.FTZ R13, R132, R165 ;  /* 0x000000a5840d7220 */ /* 0x000fe20000410000 */
[----:B------:R-:W-:Y:S01]  /*b4d0*/  F2FP.PACK_AB R143, R62, R169 ;  /* 0x000000a93e8f723e */ /* 0x000fe200000000ff */
[C---:B------:R-:W-:Y:S01]  /*b4e0*/  FMUL.FTZ R54, R133.reuse, R182 ;  /* 0x000000b685367220 */ /* 0x040fe20000410000 */
[----:B------:R-:W-:Y:S01]  /*b4f0*/  F2FP.PACK_AB R142, R2, R181 ;  /* 0x000000b5028e723e */ /* 0x000fe200000000ff */
[--C-:B------:R-:W-:Y:S01]  /*b500*/  FFMA.FTZ R160, R218, c[0x0][0x2d0], -R208.reuse ;  /* 0x0000b400daa07a23 */ /* 0x100fe200000108d0 */
[----:B------:R-:W-:Y:S01]  /*b510*/  MOV R165, R14 ;  /* 0x0000000e00a57202 */ /* 0x000fe20000000f00 */
[----:B------:R-:W-:Y:S01]  /*b520*/  FFMA.FTZ R214, R214, c[0x0][0x2d0], -R208 ;  /* 0x0000b400d6d67a23 */ /* 0x000fe200000108d0 */
[----:B------:R-:W-:Y:S01]  /*b530*/  MUFU.EX2 R227, R243 ;  /* 0x000000f300e37308 */ /* 0x000fe20000000800 */
[C---:B------:R-:W-:Y:S02]  /*b540*/  FMUL.FTZ R14, R0.reuse, R166 ;  /* 0x000000a6000e7220 */ /* 0x040fe40000410000 */
[-C--:B------:R-:W-:Y:S01]  /*b550*/  HMMA.16816.F32 R4, R140, R24.reuse, R4 ;  /* 0x000000188c04723c */ /* 0x080fe20000001804 */
[----:B------:R-:W-:Y:S02]  /*b560*/  IMAD.MOV.U32 R166, RZ, RZ, R56 ;  /* 0x000000ffffa67224 */ /* 0x000fe400078e0038 */
[----:B------:R-:W-:Y:S02]  /*b570*/  FMUL.FTZ R62, R0, R206 ;  /* 0x000000ce003e7220 */ /* 0x000fe40000410000 */
[C---:B------:R-:W-:Y:S02]  /*b580*/  FMUL.FTZ R70, R133.reuse, R70 ;  /* 0x0000004685467220 */ /* 0x040fe40000410000 */
[----:B------:R-:W-:Y:S01]  /*b590*/  MUFU.EX2 R182, R229 ;  /* 0x000000e500b67308 */ /* 0x000fe20000000800 */
[C---:B------:R-:W-:Y:S01]  /*b5a0*/  HMMA.16816.F32 R8, R144.reuse, R24, R8 ;  /* 0x000000189008723c */ /* 0x040fe20000001808 */
[C---:B------:R-:W-:Y:S03]  /*b5b0*/  FMUL.FTZ R71, R133.reuse, R71 ;  /* 0x0000004785477220 */ /* 0x040fe60000410000 */
[C---:B------:R-:W-:Y:S02]  /*b5c0*/  FMUL.FTZ R72, R132.reuse, R72 ;  /* 0x0000004884487220 */ /* 0x040fe40000410000 */
[C---:B------:R-:W-:Y:S02]  /*b5d0*/  FMUL.FTZ R73, R132.reuse, R73 ;  /* 0x0000004984497220 */ /* 0x040fe40000410000 */
[-C--:B------:R-:W-:Y:S01]  /*b5e0*/  HMMA.16816.F32 R12, R144, R26.reuse, R12 ;  /* 0x0000001a900c723c */ /* 0x080fe2000000180c */
[C---:B------:R-:W-:Y:S01]  /*b5f0*/  FMUL.FTZ R25, R132.reuse, R177 ;  /* 0x000000b184197220 */ /* 0x040fe20000410000 */
[----:B------:R-:W-:Y:S02]  /*b600*/  MUFU.EX2 R229, R173 ;  /* 0x000000ad00e57308 */ /* 0x000fe40000000800 */
[----:B------:R-:W-:Y:S02]  /*b610*/  IMAD.MOV.U32 R177, RZ, RZ, R57 ;  /* 0x000000ffffb17224 */ /* 0x000fe400078e0039 */
[----:B------:R-:W1:Y:S01]  /*b620*/  LDSM.16.MT88.4 R56, [R240+0x100] ;  /* 0x00010000f038783b */ /* 0x000e620000004200 */
[----:B------:R-:W-:Y:S01]  /*b630*/  FMUL.FTZ R24, R132, R176 ;  /* 0x000000b084187220 */ /* 0x000fe20000410000 */
[C---:B------:R-:W-:Y:S01]  /*b640*/  HMMA.16816.F32 R16, R140.reuse, R26, R16 ;  /* 0x0000001a8c10723c */ /* 0x040fe20000001810 */
[C---:B------:R-:W-:Y:S03]  /*b650*/  FMUL.FTZ R74, R0.reuse, R74 ;  /* 0x0000004a004a7220 */ /* 0x040fe60000410000 */
[----:B------:R-:W-:Y:S01]  /*b660*/  FMUL.FTZ R75, R0, R75 ;  /* 0x0000004b004b7220 */ /* 0x000fe20000410000 */
[----:B------:R2:W-:Y:S01]  /*b670*/  MUFU.EX2 R207, R167 ;  /* 0x000000a700cf7308 */ /* 0x0005e20000000800 */
[----:B------:R-:W-:Y:S02]  /*b680*/  FMUL.FTZ R76, R132, R76 ;  /* 0x0000004c844c7220 */ /* 0x000fe40000410000 */
[-C--:B------:R-:W-:Y:S01]  /*b690*/  HMMA.16816.F32 R20, R140, R40.reuse, R20 ;  /* 0x000000288c14723c */ /* 0x080fe20000001814 */
[C---:B------:R-:W-:Y:S03]  /*b6a0*/  FMUL.FTZ R26, R0.reuse, R178 ;  /* 0x000000b2001a7220 */ /* 0x040fe60000410000 */
[----:B------:R-:W-:Y:S01]  /*b6b0*/  FMUL.FTZ R27, R0, R179 ;  /* 0x000000b3001b7220 */ /* 0x000fe20000410000 */
[----:B------:R-:W-:Y:S01]  /*b6c0*/  MOV R179, R28 ;  /* 0x0000001c00b37202 */ /* 0x000fe20000000f00 */
[C---:B------:R-:W-:Y:S01]  /*b6d0*/  FMUL.FTZ R28, R132.reuse, R188 ;  /* 0x000000bc841c7220 */ /* 0x040fe20000410000 */
[----:B------:R-:W-:Y:S01]  /*b6e0*/  MUFU.EX2 R170, R177 ;  /* 0x000000b100aa7308 */ /* 0x000fe20000000800 */
[C---:B------:R-:W-:Y:S03]  /*b6f0*/  FMUL.FTZ R77, R132.reuse, R77 ;  /* 0x0000004d844d7220 */ /* 0x040fe60000410000 */
[C---:B------:R-:W-:Y:S01]  /*b700*/  HMMA.16816.F32 R24, R144.reuse, R40, R24 ;  /* 0x000000289018723c */ /* 0x040fe20000001818 */
[----:B------:R-:W-:Y:S02]  /*b710*/  IMAD.MOV.U32 R188, RZ, RZ, R29 ;  /* 0x000000ffffbc7224 */ /* 0x000fe400078e001d */
[----:B------:R-:W-:Y:S01]  /*b720*/  FMUL.FTZ R29, R132, R189 ;  /* 0x000000bd841d7220 */ /* 0x000fe20000410000 */
[----:B------:R-:W-:Y:S01]  /*b730*/  MOV R189, R46 ;  /* 0x0000002e00bd7202 */ /* 0x000fe20000000f00 */
[----:B------:R-:W-:Y:S01]  /*b740*/  FMUL.FTZ R46, R0, R198 ;  /* 0x000000c6002e7220 */ /* 0x000fe20000410000 */
[----:B------:R-:W-:Y:S01]  /*b750*/  MOV R198, R2 ;  /* 0x0000000200c67202 */ /* 0x000fe20000000f00 */
[----:B------:R-:W-:Y:S01]  /*b760*/  FFMA.FTZ R2, R222, c[0x0][0x2d0], -R208 ;  /* 0x0000b400de027a23 */ /* 0x000fe200000108d0 */
[----:B------:R-:W-:Y:S01]  /*b770*/  MOV R191, R189 ;  /* 0x000000bd00bf7202 */ /* 0x000fe20000000f00 */
[C---:B------:R-:W-:Y:S01]  /*b780*/  FMUL.FTZ R40, R132.reuse, R192 ;  /* 0x000000c084287220 */ /* 0x040fe20000410000 */
[-C--:B------:R-:W-:Y:S01]  /*b790*/  HMMA.16816.F32 R28, R144, R42.reuse, R28 ;  /* 0x0000002a901c723c */ /* 0x080fe2000000181c */
[----:B------:R-:W-:Y:S01]  /*b7a0*/  MUFU.EX2 R169, R2 ;  /* 0x0000000200a97308 */ /* 0x000fe20000000800 */
[----:B------:R-:W-:Y:S01]  /*b7b0*/  IMAD.MOV.U32 R176, RZ, RZ, R35 ;  /* 0x000000ffffb07224 */ /* 0x000fe200078e0023 */
[----:B--2---:R-:W-:Y:S01]  /*b7c0*/  MOV R167, R172 ;  /* 0x000000ac00a77202 */ /* 0x004fe20000000f00 */
[C---:B------:R-:W-:Y:S01]  /*b7d0*/  FMUL.FTZ R35, R133.reuse, R163 ;  /* 0x000000a385237220 */ /* 0x040fe20000410000 */
[----:B------:R-:W-:Y:S01]  /*b7e0*/  MOV R163, R179 ;  /* 0x000000b300a37202 */ /* 0x000fe20000000f00 */
[----:B------:R-:W-:Y:S01]  /*b7f0*/  FMUL.FTZ R41, R132, R193 ;  /* 0x000000c184297220 */ /* 0x000fe20000410000 */
[----:B------:R-:W-:Y:S01]  /*b800*/  MOV R204, R198 ;  /* 0x000000c600cc7202 */ /* 0x000fe20000000f00 */
[C---:B------:R-:W-:Y:S01]  /*b810*/  FMUL.FTZ R78, R0.reuse, R78 ;  /* 0x0000004e004e7220 */ /* 0x040fe20000410000 */
[----:B------:R-:W-:Y:S02]  /*b820*/  MOV R198, R154 ;  /* 0x0000009a00c67202 */ /* 0x000fe40000000f00 */
[C---:B------:R-:W-:Y:S01]  /*b830*/  HMMA.16816.F32 R32, R140.reuse, R42, R32 ;  /* 0x0000002a8c20723c */ /* 0x040fe20000001820 */
[C---:B------:R-:W-:Y:S01]  /*b840*/  FMUL.FTZ R79, R0.reuse, R79 ;  /* 0x0000004f004f7220 */ /* 0x040fe20000410000 */
[----:B------:R-:W-:Y:S01]  /*b850*/  MUFU.EX2 R193, R230 ;  /* 0x000000e600c17308 */ /* 0x000fe20000000800 */
[C---:B------:R-:W-:Y:S01]  /*b860*/  FMUL.FTZ R82, R133.reuse, R82 ;  /* 0x0000005285527220 */ /* 0x040fe20000410000 */
[----:B------:R-:W-:Y:S01]  /*b870*/  MOV R205, R191 ;  /* 0x000000bf00cd7202 */ /* 0x000fe20000000f00 */
[C---:B------:R-:W-:Y:S01]  /*b880*/  FMUL.FTZ R83, R133.reuse, R83 ;  /* 0x0000005385537220 */ /* 0x040fe20000410000 */
[----:B------:R-:W-:Y:S01]  /*b890*/  MOV R191, R152 ;  /* 0x0000009800bf7202 */ /* 0x000fe20000000f00 */
[C---:B------:R-:W-:Y:S01]  /*b8a0*/  FMUL.FTZ R42, R0.reuse, R194 ;  /* 0x000000c2002a7220 */ /* 0x040fe20000410000 */
[-C--:B-1----:R-:W-:Y:S01]  /*b8b0*/  HMMA.16816.F32 R36, R140, R56.reuse, R36 ;  /* 0x000000388c24723c */ /* 0x082fe20000001824 */
[----:B------:R-:W-:Y:S03]  /*b8c0*/  FMUL.FTZ R43, R0, R195 ;  /* 0x000000c3002b7220 */ /* 0x000fe60000410000 */
[----:B------:R-:W-:Y:S01]  /*b8d0*/  MUFU.EX2 R230, R184 ;  /* 0x000000b800e67308 */ /* 0x000fe20000000800 */
[C---:B------:R-:W-:Y:S01]  /*b8e0*/  FMUL.FTZ R86, R133.reuse, R86 ;  /* 0x0000005685567220 */ /* 0x040fe20000410000 */
[----:B------:R-:W-:Y:S01]  /*b8f0*/  MOV R195, R165 ;  /* 0x000000a500c37202 */ /* 0x000fe20000000f00 */
[----:B------:R-:W-:Y:S01]  /*b900*/  IMAD.MOV.U32 R165, RZ, RZ, R168 ;  /* 0x000000ffffa57224 */ /* 0x000fe200078e00a8 */
[C---:B------:R-:W-:Y:S01]  /*b910*/  HMMA.16816.F32 R40, R144.reuse, R56, R40 ;  /* 0x000000389028723c */ /* 0x040fe20000001828 */
[----:B------:R-:W-:Y:S03]  /*b920*/  FMUL.FTZ R87, R133, R87 ;  /* 0x0000005785577220 */ /* 0x000fe60000410000 */
[C---:B------:R-:W-:Y:S01]  /*b930*/  FMUL.FTZ R88, R132.reuse, R88 ;  /* 0x0000005884587220 */ /* 0x040fe20000410000 */
[----:B------:R-:W-:Y:S01]  /*b940*/  MOV R168, R3 ;  /* 0x0000000300a87202 */ /* 0x000fe20000000f00 */
[--C-:B------:R-:W-:Y:S01]  /*b950*/  FFMA.FTZ R3, R221, c[0x0][0x2d0], -R208.reuse ;  /* 0x0000b400dd037a23 */ /* 0x100fe200000108d0 */
[----:B------:R1:W-:Y:S01]  /*b960*/  MUFU.EX2 R179, R136 ;  /* 0x0000008800b37308 */ /* 0x0003e20000000800 */
[-C--:B------:R-:W-:Y:S01]  /*b970*/  HMMA.16816.F32 R44, R144, R58.reuse, R44 ;  /* 0x0000003a902c723c */ /* 0x080fe2000000182c */
[C---:B------:R-:W-:Y:S03]  /*b980*/  FMUL.FTZ R56, R132.reuse, R200 ;  /* 0x000000c884387220 */ /* 0x040fe60000410000 */
[C---:B------:R-:W-:Y:S02]  /*b990*/  FMUL.FTZ R57, R132.reuse, R201 ;  /* 0x000000c984397220 */ /* 0x040fe40000410000 */
[----:B------:R-:W-:Y:S02]  /*b9a0*/  IMAD.MOV.U32 R201, RZ, RZ, R155 ;  /* 0x000000ffffc97224 */ /* 0x000fe400078e009b */
[C---:B------:R-:W-:Y:S01]  /*b9b0*/  HMMA.16816.F32 R48, R140.reuse, R58, R48 ;  /* 0x0000003a8c30723c */ /* 0x040fe20000001830 */
[----:B------:R-:W-:Y:S01]  /*b9c0*/  FMUL.FTZ R89, R132, R89 ;  /* 0x0000005984597220 */ /* 0x000fe20000410000 */
[----:B------:R2:W-:Y:S02]  /*b9d0*/  MUFU.EX2 R177, R235 ;  /* 0x000000eb00b17308 */ /* 0x0005e40000000800 */
[C---:B------:R-:W-:Y:S02]  /*b9e0*/  FMUL.FTZ R90, R0.reuse, R90 ;  /* 0x0000005a005a7220 */ /* 0x040fe40000410000 */
[C---:B------:R-:W-:Y:S02]  /*b9f0*/  FMUL.FTZ R91, R0.reuse, R91 ;  /* 0x0000005b005b7220 */ /* 0x040fe40000410000 */
[-C--:B------:R-:W-:Y:S01]  /*ba00*/  HMMA.16816.F32 R52, R140, R148.reuse, R52 ;  /* 0x000000948c34723c */ /* 0x080fe20000001834 */
[C---:B------:R-:W-:Y:S03]  /*ba10*/  FMUL.FTZ R58, R0.reuse, R202 ;  /* 0x000000ca003a7220 */ /* 0x040fe60000410000 */
[----:B------:R-:W-:Y:S01]  /*ba20*/  FMUL.FTZ R59, R0, R203 ;  /* 0x000000cb003b7220 */ /* 0x000fe20000410000 */
[----:B------:R-:W-:Y:S01]  /*ba30*/  MOV R203, R156 ;  /* 0x0000009c00cb7202 */ /* 0x000fe20000000f00 */
[C---:B------:R-:W-:Y:S01]  /*ba40*/  FMUL.FTZ R92, R132.reuse, R92 ;  /* 0x0000005c845c7220 */ /* 0x040fe20000410000 */
[----:B------:R-:W-:Y:S01]  /*ba50*/  MUFU.EX2 R178, R231 ;  /* 0x000000e700b27308 */ /* 0x000fe20000000800 */
[--C-:B-1----:R-:W-:Y:S03]  /*ba60*/  FFMA.FTZ R136, R219, c[0x0][0x2d0], -R208.reuse ;  /* 0x0000b400db887a23 */ /* 0x102fe600000108d0 */
[C---:B------:R-:W-:Y:S01]  /*ba70*/  HMMA.16816.F32 R56, R144.reuse, R148, R56 ;  /* 0x000000949038723c */ /* 0x040fe20000001838 */
[----:B------:R-:W-:Y:S02]  /*ba80*/  FMUL.FTZ R93, R132, R93 ;  /* 0x0000005d845d7220 */ /* 0x000fe40000410000 */
[C---:B------:R-:W-:Y:S02]  /*ba90*/  FMUL.FTZ R94, R0.reuse, R94 ;  /* 0x0000005e005e7220 */ /* 0x040fe40000410000 */
[----:B------:R-:W-:Y:S01]  /*baa0*/  FMUL.FTZ R95, R0, R95 ;  /* 0x0000005f005f7220 */ /* 0x000fe20000410000 */
[----:B------:R-:W-:Y:S01]  /*bab0*/  MUFU.EX2 R180, R180 ;  /* 0x000000b400b47308 */ /* 0x000fe20000000800 */
[C---:B------:R-:W-:Y:S01]  /*bac0*/  FMUL.FTZ R98, R133.reuse, R98 ;  /* 0x0000006285627220 */ /* 0x040fe20000410000 */
[-C--:B------:R-:W-:Y:S01]  /*bad0*/  HMMA.16816.F32 R60, R144, R150.reuse, R60 ;  /* 0x00000096903c723c */ /* 0x080fe2000000183c */
[C---:B------:R-:W-:Y:S03]  /*bae0*/  FMUL.FTZ R99, R133.reuse, R99 ;  /* 0x0000006385637220 */ /* 0x040fe60000410000 */
[C---:B------:R-:W-:Y:S01]  /*baf0*/  FMUL.FTZ R102, R133.reuse, R102 ;  /* 0x0000006685667220 */ /* 0x040fe20000410000 */
[----:B--2---:R-:W-:Y:S01]  /*bb00*/  MOV R235, R204 ;  /* 0x000000cc00eb7202 */ /* 0x004fe20000000f00 */
[C---:B------:R-:W-:Y:S02]  /*bb10*/  FMUL.FTZ R103, R133.reuse, R103 ;  /* 0x0000006785677220 */ /* 0x040fe40000410000 */
[C---:B------:R-:W-:Y:S01]  /*bb20*/  HMMA.16816.F32 R64, R140.reuse, R150, R64 ;  /* 0x000000968c40723c */ /* 0x040fe20000001840 */
[----:B------:R-:W1:Y:S01]  /*bb30*/  LDSM.16.MT88.4 R148, [R237+0x2100] ;  /* 0x00210000ed94783b */ /* 0x000e620000004200 */
[----:B------:R-:W-:Y:S02]  /*bb40*/  MUFU.EX2 R204, R160 ;  /* 0x000000a000cc7308 */ /* 0x000fe40000000800 */
[C---:B------:R-:W-:Y:S02]  /*bb50*/  FMUL.FTZ R104, R132.reuse, R104 ;  /* 0x0000006884687220 */ /* 0x040fe40000410000 */
[----:B------:R-:W-:Y:S02]  /*bb60*/  FMUL.FTZ R105, R132, R105 ;  /* 0x0000006984697220 */ /* 0x000fe40000410000 */
[C---:B------:R-:W-:Y:S04]  /*bb70*/  FMUL.FTZ R106, R0.reuse, R106 ;  /* 0x0000006a006a7220 */ /* 0x040fe80000410000 */
[----:B------:R-:W-:Y:S01]  /*bb80*/  FMUL.FTZ R107, R0, R107 ;  /* 0x0000006b006b7220 */ /* 0x000fe20000410000 */
        /* <DEDUP_REMOVED lines=8> */
[--C-:B------:R-:W-:Y:S02]  /*bc10*/  FFMA.FTZ R2, R225, c[0x0][0x2d0], -R208.reuse ;  /* 0x0000b400e1027a23 */ /* 0x100fe400000108d0 */
[----:B------:R-:W-:Y:S02]  /*bc20*/  FFMA.FTZ R225, R215, c[0x0][0x2d0], -R208 ;  /* 0x0000b400d7e17a23 */ /* 0x000fe400000108d0 */
[C---:B------:R-:W-:Y:S02]  /*bc30*/  FMUL.FTZ R120, R132.reuse, R120 ;  /* 0x0000007884787220 */ /* 0x040fe40000410000 */
[----:B------:R-:W-:Y:S01]  /*bc40*/  FMUL.FTZ R121, R132, R121 ;  /* 0x0000007984797220 */ /* 0x000fe20000410000 */
[----:B------:R-:W-:Y:S01]  /*bc50*/  MUFU.EX2 R201, R201 ;  /* 0x000000c900c97308 */ /* 0x000fe20000000800 */
[C---:B------:R-:W-:Y:S02]  /*bc60*/  FMUL.FTZ R122, R0.reuse, R122 ;  /* 0x0000007a007a7220 */ /* 0x040fe40000410000 */
[----:B------:R-:W-:Y:S02]  /*bc70*/  FMUL.FTZ R123, R0, R123 ;  /* 0x0000007b007b7220 */ /* 0x000fe40000410000 */
[C---:B------:R-:W-:Y:S02]  /*bc80*/  FMUL.FTZ R124, R132.reuse, R124 ;  /* 0x0000007c847c7220 */ /* 0x040fe40000410000 */
[----:B------:R-:W-:Y:S01]  /*bc90*/  FMUL.FTZ R125, R132, R125 ;  /* 0x0000007d847d7220 */ /* 0x000fe20000410000 */
[-C--:B-1----:R-:W-:Y:S01]  /*bca0*/  HMMA.16816.F32 R68, R140, R148.reuse, R68 ;  /* 0x000000948c44723c */ /* 0x082fe20000001844 */
[C---:B------:R-:W-:Y:S01]  /*bcb0*/  FMUL.FTZ R126, R0.reuse, R126 ;  /* 0x0000007e007e7220 */ /* 0x040fe20000410000 */
[----:B------:R-:W-:Y:S01]  /*bcc0*/  MUFU.EX2 R205, R205 ;  /* 0x000000cd00cd7308 */ /* 0x000fe20000000800 */
[----:B------:R-:W-:Y:S02]  /*bcd0*/  FMUL.FTZ R127, R0, R127 ;  /* 0x0000007f007f7220 */ /* 0x000fe40000410000 */
[----:B------:R-:W-:Y:S02]  /*bce0*/  IMAD.MOV.U32 R162, RZ, RZ, R188 ;  /* 0x000000ffffa27224 */ /* 0x000fe400078e00bc */
[----:B------:R-:W-:Y:S01]  /*bcf0*/  IMAD.MOV.U32 R194, RZ, RZ, R176 ;  /* 0x000000ffffc27224 */ /* 0x000fe200078e00b0 */
[C---:B------:R-:W-:Y:S01]  /*bd00*/  HMMA.16816.F32 R72, R144.reuse, R148, R72 ;  /* 0x000000949048723c */ /* 0x040fe20000001848 */
[----:B------:R-:W-:Y:S03]  /*bd10*/  IMAD.MOV.U32 R197, RZ, RZ, R164 ;  /* 0x000000ffffc57224 */ /* 0x000fe600078e00a4 */
[----:B------:R-:W-:Y:S01]  /*bd20*/  FFMA.FTZ R164, R217, c[0x0][0x2d0], -R208 ;  /* 0x0000b400d9a47a23 */ /* 0x000fe200000108d0 */
[----:B------:R1:W-:Y:S01]  /*bd30*/  MUFU.EX2 R176, R226 ;  /* 0x000000e200b07308 */ /* 0x0003e20000000800 */
[----:B------:R-:W-:Y:S01]  /*bd40*/  IMAD.MOV.U32 R206, RZ, RZ, R163 ;  /* 0x000000ffffce7224 */ /* 0x000fe200078e00a3 */
[----:B------:R-:W-:Y:S01]  /*bd50*/  MOV R163, R157 ;  /* 0x0000009d00a37202 */ /* 0x000fe20000000f00 */
[-C--:B------:R-:W-:Y:S01]  /*bd60*/  HMMA.16816.F32 R76, R144, R150.reuse, R76 ;  /* 0x00000096904c723c */ /* 0x080fe2000000184c */
[----:B------:R-:W-:Y:S03]  /*bd70*/  MOV R202, R162 ;  /* 0x000000a200ca7202 */ /* 0x000fe60000000f00 */
[----:B------:R-:W-:Y:S02]  /*bd80*/  IMAD.MOV.U32 R162, RZ, RZ, R158 ;  /* 0x000000ffffa27224 */ /* 0x000fe400078e009e */
[----:B------:R-:W-:Y:S01]  /*bd90*/  IMAD.MOV.U32 R199, RZ, RZ, R181 ;  /* 0x000000ffffc77224 */ /* 0x000fe200078e00b5 */
[----:B------:R-:W-:Y:S01]  /*bda0*/  MUFU.EX2 R172, R164 ;  /* 0x000000a400ac7308 */ /* 0x000fe20000000800 */
[C---:B------:R-:W-:Y:S01]  /*bdb0*/  HMMA.16816.F32 R80, R140.reuse, R150, R80 ;  /* 0x000000968c50723c */ /* 0x040fe20000001850 */
[----:B------:R-:W2:Y:S03]  /*bdc0*/  LDSM.16.MT88.4 R148, [R238+0x2100] ;  /* 0x00210000ee94783b */ /* 0x000ea60000004200 */
[C---:B------:R-:W-:Y:S01]  /*bdd0*/  FMUL.FTZ R118, R133.reuse, R118 ;  /* 0x0000007685767220 */ /* 0x040fe20000410000 */
[----:B------:R-:W-:Y:S01]  /*bde0*/  MOV R200, R199 ;  /* 0x000000c700c87202 */ /* 0x000fe20000000f00 */
[C---:B------:R-:W-:Y:S01]  /*bdf0*/  FMUL.FTZ R119, R133.reuse, R119 ;  /* 0x0000007785777220 */ /* 0x040fe20000410000 */
[----:B------:R-:W-:Y:S01]  /*be00*/  MOV R199, R195 ;  /* 0x000000c300c77202 */ /* 0x000fe20000000f00 */
[C---:B------:R-:W-:Y:S01]  /*be10*/  FMUL.FTZ R130, R133.reuse, R130 ;  /* 0x0000008285827220 */ /* 0x040fe20000410000 */
[----:B------:R2:W-:Y:S03]  /*be20*/  MUFU.EX2 R181, R2 ;  /* 0x0000000200b57308 */ /* 0x0005e60000000800 */
[----:B------:R-:W-:Y:S01]  /*be30*/  MOV R195, R194 ;  /* 0x000000c200c37202 */ /* 0x000fe20000000f00 */
[----:B-1----:R-:W-:Y:S01]  /*be40*/  FFMA.FTZ R226, R216, c[0x0][0x2d0], -R208 ;  /* 0x0000b400d8e27a23 */ /* 0x002fe200000108d0 */
[----:B------:R-:W-:Y:S01]  /*be50*/  MOV R194, R159 ;  /* 0x0000009f00c27202 */ /* 0x000fe20000000f00 */
[----:B------:R-:W-:Y:S01]  /*be60*/  LDSM.16.MT88.4 R216, [R238+0x3900] ;  /* 0x00390000eed8783b */ /* 0x000fe20000004200 */
[----:B------:R-:W-:Y:S02]  /*be70*/  IMAD.MOV.U32 R231, RZ, RZ, R200 ;  /* 0x000000ffffe77224 */ /* 0x000fe400078e00c8 */
[----:B------:R-:W-:Y:S01]  /*be80*/  FMUL.FTZ R131, R133, R131 ;  /* 0x0000008385837220 */ /* 0x000fe20000410000 */
[----:B------:R-:W-:Y:S04]  /*be90*/  MUFU.EX2 R188, R228 ;  /* 0x000000e400bc7308 */ /* 0x000fe80000000800 */
[----:B------:R-:W-:Y:S06]  /*bea0*/  LDSM.16.MT88.4 R156, [R240+0x900] ;  /* 0x00090000f09c783b */ /* 0x000fec0000004200 */
[----:B------:R1:W-:Y:S01]  /*beb0*/  MUFU.EX2 R228, R244 ;  /* 0x000000f400e47308 */ /* 0x0003e20000000800 */
[--C-:B--2---:R-:W-:Y:S09]  /*bec0*/  FFMA.FTZ R2, R224, c[0x0][0x2d0], -R208.reuse ;  /* 0x0000b400e0027a23 */ /* 0x104ff200000108d0 */
[----:B------:R2:W-:Y:S01]  /*bed0*/  MUFU.EX2 R224, R242 ;  /* 0x000000f200e07308 */ /* 0x0005e20000000800 */
[-C--:B------:R-:W-:Y:S08]  /*bee0*/  HMMA.16816.F32 R84, R140, R148.reuse, R84 ;  /* 0x000000948c54723c */ /* 0x080ff00000001854 */
[C---:B------:R-:W-:Y:S01]  /*bef0*/  HMMA.16816.F32 R88, R144.reuse, R148, R88 ;  /* 0x000000949058723c */ /* 0x040fe20000001858 */
[----:B------:R3:W-:Y:S01]  /*bf00*/  MUFU.EX2 R192, R2 ;  /* 0x0000000200c07308 */ /* 0x0007e20000000800 */
[----:B-1----:R1:W5:Y:S06]  /*bf10*/  LDL.LU R244, [R1+0xa0] ;  /* 0x0000a00001f47983 */ /* 0x00236c0000300800 */
[-C--:B------:R-:W-:Y:S01]  /*bf20*/  HMMA.16816.F32 R92, R144, R150.reuse, R92 ;  /* 0x00000096905c723c */ /* 0x080fe2000000185c */
[----:B------:R1:W5:Y:S02]  /*bf30*/  LDL.LU R243, [R1+0x9c] ;  /* 0x00009c0001f37983 */ /* 0x0003640000300800 */
[----:B------:R-:W-:Y:S02]  /*bf40*/  MUFU.EX2 R200, R136 ;  /* 0x0000008800c87308 */ /* 0x000fe40000000800 */
[----:B--2---:R1:W5:Y:S03]  /*bf50*/  LDL.LU R242, [R1+0x98] ;  /* 0x0000980001f27983 */ /* 0x0043660000300800 */
[C---:B------:R-:W-:Y:S01]  /*bf60*/  HMMA.16816.F32 R96, R140.reuse, R150, R96 ;  /* 0x000000968c60723c */ /* 0x040fe20000001860 */
[----:B------:R-:W2:Y:S04]  /*bf70*/  LDSM.16.MT88.4 R148, [R240+0x2100] ;  /* 0x00210000f094783b */ /* 0x000ea80000004200 */
[----:B------:R1:W1:Y:S01]  /*bf80*/  MUFU.EX2 R136, R241 ;  /* 0x000000f100887308 */ /* 0x0002620000000800 */
[----:B---3--:R-:W-:Y:S02]  /*bf90*/  FFMA.FTZ R2, R223, c[0x0][0x2d0], -R208 ;  /* 0x0000b400df027a23 */ /* 0x008fe400000108d0 */
[----:B------:R-:W-:Y:S04]  /*bfa0*/  FFMA.FTZ R133, R133, R187, R211 ;  /* 0x000000bb85857223 */ /* 0x000fe800000100d3 */
[----:B------:R-:W-:Y:S03]  /*bfb0*/  IMAD.MOV.U32 R187, RZ, RZ, R163 ;  /* 0x000000ffffbb7224 */ /* 0x000fe600078e00a3 */
[----:B------:R3:W2:Y:S01]  /*bfc0*/  MUFU.EX2 R189, R2 ;  /* 0x0000000200bd7308 */ /* 0x0006a20000000800 */
[----:B----4-:R-:W-:Y:S01]  /*bfd0*/  FFMA.FTZ R132, R132, R186, R210 ;  /* 0x000000ba84847223 */ /* 0x010fe200000100d2 */
[----:B------:R-:W-:Y:S01]  /*bfe0*/  MOV R186, R162 ;  /* 0x000000a200ba7202 */ /* 0x000fe20000000f00 */
[----:B------:R-:W-:Y:S02]  /*bff0*/  FFMA.FTZ R208, R135, c[0x0][0x2d0], -R208 ;  /* 0x0000b40087d07a23 */ /* 0x000fe400000108d0 */
[----:B------:R-:W-:Y:S02]  /*c000*/  FADD.FTZ R135, R213, R133 ;  /* 0x00000085d5877221 */ /* 0x000fe40000010000 */
[----:B------:R-:W-:Y:S03]  /*c010*/  FADD.FTZ R133, R212, R132 ;  /* 0x00000084d4857221 */ /* 0x000fe60000010000 */
[----:B------:R-:W-:Y:S01]  /*c020*/  MUFU.EX2 R194, R194 ;  /* 0x000000c200c27308 */ /* 0x000fe20000000800 */
[----:B-1----:R1:W5:Y:S01]  /*c030*/  LDL.LU R241, [R1+0x94] ;  /* 0x0000940001f17983 */ /* 0x0023620000300800 */
[----:B------:R-:W-:Y:S08]  /*c040*/  F2FP.PACK_AB R210, R136, R224 ;  /* 0x000000e088d2723e */ /* 0x000ff000000000ff */
[----:B------:R-:W-:Y:S01]  /*c050*/  MUFU.EX2 R202, R202 ;  /* 0x000000ca00ca7308 */ /* 0x000fe20000000800 */
[----:B---3--:R-:W-:Y:S02]  /*c060*/  FFMA.FTZ R2, R0, R175, R209 ;  /* 0x000000af00027223 */ /* 0x008fe400000100d1 */
[----:B------:R-:W-:Y:S01]  /*c070*/  FADD.FTZ R0, R220, R161 ;  /* 0x000000a1dc007221 */ /* 0x000fe20000010000 */
[-C--:B--2---:R-:W-:Y:S01]  /*c080*/  HMMA.16816.F32 R100, R140, R148.reuse, R100 ;  /* 0x000000948c64723c */ /* 0x084fe20000001864 */
[----:B------:R-:W-:Y:S01]  /*c090*/  LDSM.16.MT88.4 R160, [R238+0x1100] ;  /* 0x00110000eea0783b */ /* 0x000fe20000004200 */
[----:B------:R-:W-:Y:S04]  /*c0a0*/  IMAD.MOV.U32 R175, RZ, RZ, R174 ;  /* 0x000000ffffaf7224 */ /* 0x000fe800078e00ae */
[----:B------:R-:W-:Y:S01]  /*c0b0*/  MUFU.EX2 R206, R206 ;  /* 0x000000ce00ce7308 */ /* 0x000fe20000000800 */
[----:B------:R-:W-:Y:S02]  /*c0c0*/  IMAD.MOV.U32 R174, RZ, RZ, R197 ;  /* 0x000000ffffae7224 */ /* 0x000fe400078e00c5 */
[----:B------:R-:W-:Y:S03]  /*c0d0*/  IMAD.MOV.U32 R197, RZ, RZ, R153 ;  /* 0x000000ffffc57224 */ /* 0x000fe600078e0099 */
[----:B------:R-:W-:Y:S01]  /*c0e0*/  MOV R232, R175 ;  /* 0x000000af00e87202 */ /* 0x000fe20000000f00 */
[C---:B------:R-:W-:Y:S01]  /*c0f0*/  HMMA.16816.F32 R104, R144.reuse, R148, R104 ;  /* 0x000000949068723c */ /* 0x040fe20000001868 */
[----:B------:R-:W-:Y:S01]  /*c100*/  LDSM.16.MT88.4 R152, [R238+0x900] ;  /* 0x00090000ee98783b */ /* 0x000fe20000004200 */
[----:B------:R-:W-:Y:S01]  /*c110*/  MOV R175, R196 ;  /* 0x000000c400af7202 */ /* 0x000fe20000000f00 */
[----:B------:R-:W-:Y:S01]  /*c120*/  FADD.FTZ R2, R234, R2 ;  /* 0x00000002ea027221 */ /* 0x000fe20000010000 */
[----:B------:R-:W-:Y:S01]  /*c130*/  MUFU.EX2 R197, R197 ;  /* 0x000000c500c57308 */ /* 0x000fe20000000800 */
[----:B------:R-:W-:Y:S03]  /*c140*/  FADD.FTZ R0, R231, R0 ;  /* 0x00000000e7007221 */ /* 0x000fe60000010000 */
[-C--:B------:R-:W-:Y:S01]  /*c150*/  HMMA.16816.F32 R108, R144, R150.reuse, R108 ;  /* 0x00000096906c723c */ /* 0x080fe2000000186c */
[----:B------:R-:W-:Y:S03]  /*c160*/  LDSM.16.MT88.4 R220, [R240+0x3900] ;  /* 0x00390000f0dc783b */ /* 0x000fe60000004200 */
[----:B------:R-:W-:Y:S04]  /*c170*/  FADD.FTZ R132, R232, R135 ;  /* 0x00000087e8847221 */ /* 0x000fe80000010000 */
[C---:B------:R-:W-:Y:S01]  /*c180*/  HMMA.16816.F32 R112, R140.reuse, R150, R112 ;  /* 0x000000968c70723c */ /* 0x040fe20000001870 */
[----:B------:R-:W2:Y:S01]  /*c190*/  LDSM.16.MT88.4 R148, [R239+0x2100] ;  /* 0x00210000ef94783b */ /* 0x000ea20000004200 */
[----:B------:R-:W-:Y:S10]  /*c1a0*/  MUFU.EX2 R234, R174 ;  /* 0x000000ae00ea7308 */ /* 0x000ff40000000800 */
[----:B------:R-:W-:Y:S10]  /*c1b0*/  MUFU.EX2 R231, R185 ;  /* 0x000000b900e77308 */ /* 0x000ff40000000800 */
[----:B------:R3:W-:Y:S10]  /*c1c0*/  MUFU.EX2 R135, R214 ;  /* 0x000000d600877308 */ /* 0x0007f40000000800 */
[----:B------:R-:W-:Y:S01]  /*c1d0*/  MUFU.EX2 R195, R195 ;  /* 0x000000c300c37308 */ /* 0x000fe20000000800 */
[-C--:B--2---:R-:W-:Y:S09]  /*c1e0*/  HMMA.16816.F32 R116, R140, R148.reuse, R116 ;  /* 0x000000948c74723c */ /* 0x084ff20000001874 */
[----:B------:R-:W-:Y:S01]  /*c1f0*/  MUFU.EX2 R199, R199 ;  /* 0x000000c700c77308 */ /* 0x000fe20000000800 */
[----:B---3--:R-:W-:Y:S01]  /*c200*/  LDSM.16.MT88.4 R212, [R237+0x3900] ;  /* 0x00390000edd4783b */ /* 0x008fe20000004200 */
[C---:B------:R-:W-:Y:S08]  /*c210*/  HMMA.16816.F32 R120, R144.reuse, R148, R120 ;  /* 0x000000949078723c */ /* 0x040ff00000001878 */
[----:B------:R2:W-:Y:S01]  /*c220*/  MUFU.EX2 R196, R3 ;  /* 0x0000000300c47308 */ /* 0x0005e20000000800 */
[----:B------:R-:W-:Y:S01]  /*c230*/  F2FP.PACK_AB R148, R179, R176 ;  /* 0x000000b0b394723e */ /* 0x000fe200000000ff */
[-C--:B------:R-:W-:Y:S01]  /*c240*/  HMMA.16816.F32 R124, R144, R150.reuse, R124 ;  /* 0x00000096907c723c */ /* 0x080fe2000000187c */
[----:B------:R-:W3:Y:S01]  /*c250*/  LDSM.16.MT88.4 R144, [R237+0x900] ;  /* 0x00090000ed90783b */ /* 0x000ee20000004200 */
[----:B------:R-:W-:Y:S06]  /*c260*/  F2FP.PACK_AB R149, R181, R169 ;  /* 0x000000a9b595723e */ /* 0x000fec00000000ff */
[----:B------:R-:W-:Y:S01]  /*c270*/  MUFU.EX2 R203, R203 ;  /* 0x000000cb00cb7308 */ /* 0x000fe20000000800 */
[----:B------:R-:W-:Y:S07]  /*c280*/  HMMA.16816.F32 R128, R140, R150, R128 ;  /* 0x000000968c80723c */ /* 0x000fee0000001880 */
[----:B------:R-:W-:Y:S02]  /*c290*/  F2FP.PACK_AB R140, R177, R170 ;  /* 0x000000aab18c723e */ /* 0x000fe400000000ff */
[----:B------:R-:W-:Y:S03]  /*c2a0*/  MUFU.EX2 R225, R225 ;  /* 0x000000e100e17308 */ /* 0x000fe60000000800 */
[----:B------:R-:W-:Y:S02]  /*c2b0*/  F2FP.PACK_AB R141, R178, R171 ;  /* 0x000000abb28d723e */ /* 0x000fe400000000ff */
[----:B------:R-:W-:Y:S01]  /*c2c0*/  F2FP.PACK_AB R142, R183, R180 ;  /* 0x000000b4b78e723e */ /* 0x000fe200000000ff */
[----:B--2---:R-:W-:Y:S01]  /*c2d0*/  FADD.FTZ R3, R175, R133 ;  /* 0x00000085af037221 */ /* 0x004fe20000010000 */
[----:B------:R-:W-:Y:S01]  /*c2e0*/  F2FP.PACK_AB R143, R182, R193 ;  /* 0x000000c1b68f723e */ /* 0x000fe200000000ff */
[----:B------:R-:W-:Y:S01]  /*c2f0*/  IMAD.MOV.U32 R175, RZ, RZ, R168 ;  /* 0x000000ffffaf7224 */ /* 0x000fe200078e00a8 */
[----:B------:R-:W-:Y:S01]  /*c300*/  F2FP.PACK_AB R150, R188, R190 ;  /* 0x000000bebc96723e */ /* 0x000fe200000000ff */
[----:B------:R-:W-:Y:S01]  /*c310*/  FADD.FTZ R168, R233, R2 ;  /* 0x00000002e9a87221 */ /* 0x000fe20000010000 */
[----:B------:R-:W-:Y:S01]  /*c320*/  MUFU.EX2 R133, R167 ;  /* 0x000000a700857308 */ /* 0x000fe20000000800 */
[----:B------:R-:W-:Y:S01]  /*c330*/  F2FP.PACK_AB R151, R189, R192 ;  /* 0x000000c0bd97723e */ /* 0x000fe200000000ff */
[----:B------:R-:W-:Y:S02]  /*c340*/  FADD.FTZ R2, R235, R0 ;  /* 0x00000000eb027221 */ /* 0x000fe40000010000 */
[----:B------:R-:W-:Y:S02]  /*c350*/  FADD.FTZ R0, R187, R132 ;  /* 0x00000084bb007221 */ /* 0x000fe40000010000 */
[----:B------:R-:W-:Y:S02]  /*c360*/  FADD.FTZ R132, R186, R3 ;  /* 0x00000003ba847221 */ /* 0x000fe40000010000 */
[----:B------:R-:W-:Y:S01]  /*c370*/  LDSM.16.MT88.4 R184, [R239+0x1900] ;  /* 0x00190000efb8783b */ /* 0x000fe20000004200 */
[----:B------:R-:W-:Y:S01]  /*c380*/  FADD.FTZ R3, R236, R168 ;  /* 0x000000a8ec037221 */ /* 0x000fe20000010000 */
[----:B------:R-:W-:Y:S01]  /*c390*/  MUFU.EX2 R235, R166 ;  /* 0x000000a600eb7308 */ /* 0x000fe20000000800 */
[----:B------:R-:W-:Y:S02]  /*c3a0*/  FADD.FTZ R132, R176, R132 ;  /* 0x00000084b0847221 */ /* 0x000fe40000010000 */
[----:B------:R-:W-:Y:S01]  /*c3b0*/  FADD.FTZ R3, R169, R3 ;  /* 0x00000003a9037221 */ /* 0x000fe20000010000 */
[-C--:B---3--:R-:W-:Y:S02]  /*c3c0*/  HMMA.16816.F32 R4, R140, R144.reuse, R4 ;  /* 0x000000908c04723c */ /* 0x088fe40000001804 */
[----:B------:R1:W5:Y:S01]  /*c3d0*/  LDL.LU R236, [R1+0x90] ;  /* 0x0000900001ec7983 */ /* 0x0003620000300800 */
[----:B------:R-:W-:Y:S02]  /*c3e0*/  FADD.FTZ R132, R179, R132 ;  /* 0x00000084b3847221 */ /* 0x000fe40000010000 */
[----:B------:R-:W-:Y:S01]  /*c3f0*/  FADD.FTZ R2, R170, R2 ;  /* 0x00000002aa027221 */ /* 0x000fe20000010000 */
[----:B------:R2:W-:Y:S01]  /*c400*/  MUFU.EX2 R233, R165 ;  /* 0x000000a500e97308 */ /* 0x0005e20000000800 */
[----:B------:R-:W-:Y:S01]  /*c410*/  FADD.FTZ R0, R171, R0 ;  /* 0x00000000ab007221 */ /* 0x000fe20000010000 */
[C---:B------:R-:W-:Y:S01]  /*c420*/  HMMA.16816.F32 R8, R148.reuse, R144, R8 ;  /* 0x000000909408723c */ /* 0x040fe20000001808 */
[----:B------:R-:W-:Y:S03]  /*c430*/  FADD.FTZ R2, R177, R2 ;  /* 0x00000002b1027221 */ /* 0x000fe60000010000 */
[----:B------:R-:W-:Y:S04]  /*c440*/  FADD.FTZ R0, R178, R0 ;  /* 0x00000000b2007221 */ /* 0x000fe80000010000 */
[----:B------:R-:W-:Y:S01]  /*c450*/  MUFU.EX2 R232, R175 ;  /* 0x000000af00e87308 */ /* 0x000fe20000000800 */
[-C--:B------:R-:W-:Y:S08]  /*c460*/  HMMA.16816.F32 R12, R148, R146.reuse, R12 ;  /* 0x00000092940c723c */ /* 0x080ff0000000180c */
[C---:B------:R-:W-:Y:S01]  /*c470*/  HMMA.16816.F32 R16, R140.reuse, R146, R16 ;  /* 0x000000928c10723c */ /* 0x040fe20000001810 */
[----:B------:R-:W3:Y:S01]  /*c480*/  LDSM.16.MT88.4 R144, [R239+0x900] ;  /* 0x00090000ef90783b */ /* 0x000ee20000004200 */
[----:B------:R-:W4:Y:S06]  /*c490*/  MUFU.EX2 R226, R226 ;  /* 0x000000e200e27308 */ /* 0x000f2c0000000800 */
[-C--:B------:R-:W-:Y:S01]  /*c4a0*/  HMMA.16816.F32 R20, R140, R152.reuse, R20 ;  /* 0x000000988c14723c */ /* 0x080fe20000001814 */
[----:B--2---:R-:W-:Y:S07]  /*c4b0*/  LDSM.16.MT88.4 R164, [R238+0x3100] ;  /* 0x00310000eea4783b */ /* 0x004fee0000004200 */
[C---:B------:R-:W-:Y:S08]  /*c4c0*/  HMMA.16816.F32 R24, R148.reuse, R152, R24 ;  /* 0x000000989418723c */ /* 0x040ff00000001818 */
[-C--:B------:R-:W-:Y:S01]  /*c4d0*/  HMMA.16816.F32 R28, R148, R154.reuse, R28 ;  /* 0x0000009a941c723c */ /* 0x080fe2000000181c */
[----:B----4-:R-:W-:Y:S07]  /*c4e0*/  F2FP.PACK_AB R209, R225, R226 ;  /* 0x000000e2e1d1723e */ /* 0x010fee00000000ff */
[C---:B------:R-:W-:Y:S01]  /*c4f0*/  HMMA.16816.F32 R32, R140.reuse, R154, R32 ;  /* 0x0000009a8c20723c */ /* 0x040fe20000001820 */
[----:B------:R-:W2:Y:S07]  /*c500*/  LDSM.16.MT88.4 R152, [R237+0x2900] ;  /* 0x00290000ed98783b */ /* 0x000eae0000004200 */
[-C--:B------:R-:W-:Y:S08]  /*c510*/  HMMA.16816.F32 R36, R140, R156.reuse, R36 ;  /* 0x0000009c8c24723c */ /* 0x080ff00000001824 */
[C---:B------:R-:W-:Y:S08]  /*c520*/  HMMA.16816.F32 R40, R148.reuse, R156, R40 ;  /* 0x0000009c9428723c */ /* 0x040ff00000001828 */
[-C--:B------:R-:W-:Y:S08]  /*c530*/  HMMA.16816.F32 R44, R148, R158.reuse, R44 ;  /* 0x0000009e942c723c */ /* 0x080ff0000000182c */
[C---:B------:R-:W-:Y:S01]  /*c540*/  HMMA.16816.F32 R48, R140.reuse, R158, R48 ;  /* 0x0000009e8c30723c */ /* 0x040fe20000001830 */
[----:B------:R-:W4:Y:S07]  /*c550*/  LDSM.16.MT88.4 R156, [R238+0x2900] ;  /* 0x00290000ee9c783b */ /* 0x000f2e0000004200 */
        /* <DEDUP_REMOVED lines=16> */
[C---:B------:R-:W-:Y:S07]  /*c660*/  HMMA.16816.F32 R104, R148.reuse, R144, R104 ;  /* 0x000000909468723c */ /* 0x040fee0000001868 */
[----:B------:R-:W-:Y:S01]  /*c670*/  F2FP.PACK_AB R144, R199, R195 ;  /* 0x000000c3c790723e */ /* 0x000fe200000000ff */
[-C--:B------:R-:W-:Y:S01]  /*c680*/  HMMA.16816.F32 R108, R148, R146.reuse, R108 ;  /* 0x00000092946c723c */ /* 0x080fe2000000186c */
[----:B------:R-:W-:Y:S07]  /*c690*/  F2FP.PACK_AB R145, R200, R196 ;  /* 0x000000c4c891723e */ /* 0x000fee00000000ff */
[C---:B------:R-:W-:Y:S07]  /*c6a0*/  HMMA.16816.F32 R112, R140.reuse, R146, R112 ;  /* 0x000000928c70723c */ /* 0x040fee0000001870 */
[----:B------:R-:W-:Y:S01]  /*c6b0*/  F2FP.PACK_AB R147, R172, R204 ;  /* 0x000000ccac93723e */ /* 0x000fe200000000ff */
[-C--:B--2---:R-:W-:Y:S01]  /*c6c0*/  HMMA.16816.F32 R116, R140, R152.reuse, R116 ;  /* 0x000000988c74723c */ /* 0x084fe20000001874 */
[----:B------:R-:W-:Y:S07]  /*c6d0*/  F2FP.PACK_AB R146, R207, R203 ;  /* 0x000000cbcf92723e */ /* 0x000fee00000000ff */
[C---:B------:R-:W-:Y:S08]  /*c6e0*/  HMMA.16816.F32 R120, R148.reuse, R152, R120 ;  /* 0x000000989478723c */ /* 0x040ff00000001878 */
        /* <DEDUP_REMOVED lines=8> */
[-C--:B----4-:R-:W-:Y:S08]  /*c770*/  HMMA.16816.F32 R4, R140, R156.reuse, R4 ;  /* 0x0000009c8c04723c */ /* 0x090ff00000001804 */
[C---:B------:R-:W-:Y:S08]  /*c780*/  HMMA.16816.F32 R8, R144.reuse, R156, R8 ;  /* 0x0000009c9008723c */ /* 0x040ff00000001808 */
[-C--:B------:R-:W-:Y:S08]  /*c790*/  HMMA.16816.F32 R12, R144, R158.reuse, R12 ;  /* 0x0000009e900c723c */ /* 0x080ff0000000180c */
[C---:B------:R-:W-:Y:S01]  /*c7a0*/  HMMA.16816.F32 R16, R140.reuse, R158, R16 ;  /* 0x0000009e8c10723c */ /* 0x040fe20000001810 */
[----:B------:R-:W4:Y:S07]  /*c7b0*/  LDSM.16.MT88.4 R156, [R237+0x3100] ;  /* 0x00310000ed9c783b */ /* 0x000f2e0000004200 */
[-C--:B------:R-:W-:Y:S08]  /*c7c0*/  HMMA.16816.F32 R20, R140, R160.reuse, R20 ;  /* 0x000000a08c14723c */ /* 0x080ff00000001814 */
        /* <DEDUP_REMOVED lines=28> */
[C---:B------:R-:W-:Y:S07]  /*c990*/  HMMA.16816.F32 R120, R144.reuse, R148, R120 ;  /* 0x000000949078723c */ /* 0x040fee0000001878 */
[----:B------:R-:W-:Y:S01]  /*c9a0*/  MOV R148, R133 ;  /* 0x0000008500947202 */ /* 0x000fe20000000f00 */
[-C--:B------:R-:W-:Y:S01]  /*c9b0*/  HMMA.16816.F32 R124, R144, R150.reuse, R124 ;  /* 0x00000096907c723c */ /* 0x080fe2000000187c */
[----:B------:R2:W4:Y:S03]  /*c9c0*/  MUFU.EX2 R133, R208 ;  /* 0x000000d000857308 */ /* 0x0005260000000800 */
[----:B------:R-:W-:Y:S02]  /*c9d0*/  MOV R149, R172 ;  /* 0x000000ac00957202 */ /* 0x000fe40000000f00 */
[----:B------:R-:W1:Y:S02]  /*c9e0*/  LDSM.16.MT88.4 R172, [R240+0x1900] ;  /* 0x00190000f0ac783b */ /* 0x000e640000004200 */
[----:B------:R-:W-:Y:S07]  /*c9f0*/  HMMA.16816.F32 R128, R140, R150, R128 ;  /* 0x000000968c80723c */ /* 0x000fee0000001880 */
[----:B------:R-:W-:Y:S02]  /*ca00*/  F2FP.PACK_AB R140, R235, R148 ;  /* 0x00000094eb8c723e */ /* 0x000fe400000000ff */
[----:B------:R-:W-:Y:S03]  /*ca10*/  F2FP.PACK_AB R141, R232, R233 ;  /* 0x000000e9e88d723e */ /* 0x000fe600000000ff */
[----:B------:R-:W-:Y:S02]  /*ca20*/  F2FP.PACK_AB R142, R231, R234 ;  /* 0x000000eae78e723e */ /* 0x000fe400000000ff */
[----:B------:R-:W-:Y:S02]  /*ca30*/  F2FP.PACK_AB R143, R229, R230 ;  /* 0x000000e6e58f723e */ /* 0x000fe400000000ff */
[----:B--2---:R-:W-:Y:S02]  /*ca40*/  F2FP.PACK_AB R208, R227, R228 ;  /* 0x000000e4e3d0723e */ /* 0x004fe400000000ff */
[----:B----4-:R-:W-:Y:S03]  /*ca50*/  F2FP.PACK_AB R211, R133, R135 ;  /* 0x0000008785d3723e */ /* 0x010fe600000000ff */
[-C--:B---3--:R-:W-:Y:S01]  /*ca60*/  HMMA.16816.F32 R144, R140, R152.reuse, R4 ;  /* 0x000000988c90723c */ /* 0x088fe20000001804 */
[----:B------:R-:W2:Y:S07]  /*ca70*/  LDSM.16.MT88.4 R4, [R239+0x3900] ;  /* 0x00390000ef04783b */ /* 0x000eae0000004200 */
[C---:B------:R-:W-:Y:S07]  /*ca80*/  HMMA.16816.F32 R156, R208.reuse, R152, R8 ;  /* 0x00000098d09c723c */ /* 0x040fee0000001808 */
[----:B------:R-:W-:Y:S01]  /*ca90*/  MOV R9, R191 ;  /* 0x000000bf00097202 */ /* 0x000fe20000000f00 */
[-C--:B------:R-:W-:Y:S01]  /*caa0*/  HMMA.16816.F32 R164, R208, R154.reuse, R12 ;  /* 0x0000009ad0a4723c */ /* 0x080fe2000000180c */
[----:B------:R-:W-:Y:S03]  /*cab0*/  IMAD.MOV.U32 R10, RZ, RZ, R189 ;  /* 0x000000ffff0a7224 */ /* 0x000fe600078e00bd */
[----:B------:R-:W-:Y:S01]  /*cac0*/  MOV R11, R190 ;  /* 0x000000be000b7202 */ /* 0x000fe20000000f00 */
[----:B------:R-:W-:Y:S02]  /*cad0*/  IMAD.MOV.U32 R8, RZ, RZ, R194 ;  /* 0x000000ffff087224 */ /* 0x000fe400078e00c2 */
[----:B------:R-:W-:Y:S01]  /*cae0*/  IMAD.MOV.U32 R15, RZ, RZ, R148 ;  /* 0x000000ffff0f7224 */ /* 0x000fe200078e0094 */
[----:B------:R-:W-:Y:S01]  /*caf0*/  MOV R14, R149 ;  /* 0x00000095000e7202 */ /* 0x000fe20000000f00 */
[----:B------:R-:W-:Y:S01]  /*cb00*/  IMAD.MOV.U32 R12, RZ, RZ, R206 ;  /* 0x000000ffff0c7224 */ /* 0x000fe200078e00ce */
[C---:B------:R-:W-:Y:S02]  /*cb10*/  HMMA.16816.F32 R148, R140.reuse, R154, R16 ;  /* 0x0000009a8c94723c */ /* 0x040fe40000001810 */
[----:B------:R-:W-:Y:S01]  /*cb20*/  MOV R13, R207 ;  /* 0x000000cf000d7202 */ /* 0x000fe20000000f00 */
[----:B------:R-:W-:Y:S01]  /*cb30*/  FADD.FTZ R11, R11, R132 ;  /* 0x000000840b0b7221 */ /* 0x000fe20000010000 */
[----:B------:R-:W-:Y:S03]  /*cb40*/  MOV R132, R139 ;  /* 0x0000008b00847202 */ /* 0x000fe60000000f00 */
[----:B------:R-:W-:Y:S01]  /*cb50*/  IMAD.MOV.U32 R17, RZ, RZ, R203 ;  /* 0x000000ffff117224 */ /* 0x000fe200078e00cb */
[-C--:B-1----:R-:W-:Y:S01]  /*cb60*/  HMMA.16816.F32 R152, R140, R160.reuse, R20 ;  /* 0x000000a08c98723c */ /* 0x082fe20000001814 */
[----:B------:R-:W-:Y:S03]  /*cb70*/  MOV R16, R202 ;  /* 0x000000ca00107202 */ /* 0x000fe60000000f00 */
[----:B------:R-:W-:Y:S02]  /*cb80*/  MOV R19, R205 ;  /* 0x000000cd00137202 */ /* 0x000fe40000000f00 */
[----:B------:R-:W-:Y:S01]  /*cb90*/  MOV R18, R204 ;  /* 0x000000cc00127202 */ /* 0x000fe20000000f00 */
[----:B------:R-:W-:Y:S01]  /*cba0*/  IMAD.MOV.U32 R22, RZ, RZ, R200 ;  /* 0x000000ffff167224 */ /* 0x000fe200078e00c8 */
[C---:B------:R-:W-:Y:S01]  /*cbb0*/  HMMA.16816.F32 R176, R208.reuse, R160, R24 ;  /* 0x000000a0d0b0723c */ /* 0x040fe20000001818 */
[----:B------:R-:W-:Y:S03]  /*cbc0*/  MOV R21, R199 ;  /* 0x000000c700157202 */ /* 0x000fe60000000f00 */
[----:B------:R-:W-:Y:S02]  /*cbd0*/  MOV R20, R198 ;  /* 0x000000c600147202 */ /* 0x000fe40000000f00 */
[----:B------:R-:W-:Y:S01]  /*cbe0*/  MOV R23, R201 ;  /* 0x000000c900177202 */ /* 0x000fe20000000f00 */
[----:B------:R-:W-:Y:S01]  /*cbf0*/  IMAD.MOV.U32 R27, RZ, RZ, R197 ;  /* 0x000000ffff1b7224 */ /* 0x000fe200078e00c5 */
[----:B------:R-:W-:Y:S02]  /*cc00*/  MOV R24, R188 ;  /* 0x000000bc00187202 */ /* 0x000fe40000000f00 */
[-C--:B------:R-:W-:Y:S02]  /*cc10*/  HMMA.16816.F32 R188, R208, R162.reuse, R28 ;  /* 0x000000a2d0bc723c */ /* 0x080fe4000000181c */
[----:B------:R-:W-:Y:S01]  /*cc20*/  MOV R25, R195 ;  /* 0x000000c300197202 */ /* 0x000fe20000000f00 */
[----:B------:R-:W-:Y:S01]  /*cc30*/  FADD.FTZ R11, R24, R11 ;  /* 0x0000000b180b7221 */ /* 0x000fe20000010000 */
[----:B------:R-:W-:Y:S03]  /*cc40*/  MOV R26, R196 ;  /* 0x000000c4001a7202 */ /* 0x000fe60000000f00 */
[----:B------:R-:W-:Y:S01]  /*cc50*/  IMAD.MOV.U32 R29, RZ, RZ, R192 ;  /* 0x000000ffff1d7224 */ /* 0x000fe200078e00c0 */
[C---:B------:R-:W-:Y:S01]  /*cc60*/  HMMA.16816.F32 R160, R140.reuse, R162, R32 ;  /* 0x000000a28ca0723c */ /* 0x040fe20000001820 */
[----:B------:R-:W-:Y:S03]  /*cc70*/  MOV R30, R183 ;  /* 0x000000b7001e7202 */ /* 0x000fe60000000f00 */
[----:B------:R-:W-:Y:S02]  /*cc80*/  MOV R31, R182 ;  /* 0x000000b6001f7202 */ /* 0x000fe40000000f00 */
[----:B------:R-:W-:Y:S01]  /*cc90*/  MOV R28, R193 ;  /* 0x000000c1001c7202 */ /* 0x000fe20000000f00 */
[----:B------:R-:W-:Y:S01]  /*cca0*/  IMAD.MOV.U32 R34, RZ, RZ, R181 ;  /* 0x000000ffff227224 */ /* 0x000fe200078e00b5 */
[-C--:B------:R-:W-:Y:S01]  /*ccb0*/  HMMA.16816.F32 R168, R140, R172.reuse, R36 ;  /* 0x000000ac8ca8723c */ /* 0x080fe20000001824 */
[----:B------:R-:W-:Y:S03]  /*ccc0*/  MOV R35, R180 ;  /* 0x000000b400237202 */ /* 0x000fe60000000f00 */
[----:B------:R-:W-:Y:S02]  /*ccd0*/  FADD.FTZ R3, R34, R3 ;  /* 0x0000000322037221 */ /* 0x000fe40000010000 */
[----:B------:R-:W-:Y:S02]  /*cce0*/  FADD.FTZ R2, R35, R2 ;  /* 0x0000000223027221 */ /* 0x000fe40000010000 */
[C---:B------:R-:W-:Y:S01]  /*ccf0*/  HMMA.16816.F32 R192, R208.reuse, R172, R40 ;  /* 0x000000acd0c0723c */ /* 0x040fe20000001828 */
[----:B------:R-:W-:Y:S03]  /*cd00*/  FADD.FTZ R3, R29, R3 ;  /* 0x000000031d037221 */ /* 0x000fe60000010000 */
[----:B------:R-:W-:Y:S02]  /*cd10*/  FADD.FTZ R2, R30, R2 ;  /* 0x000000021e027221 */ /* 0x000fe40000010000 */
[----:B------:R-:W-:Y:S02]  /*cd20*/  FADD.FTZ R10, R10, R3 ;  /* 0x000000030a0a7221 */ /* 0x000fe40000010000 */
[-C--:B------:R-:W-:Y:S01]  /*cd30*/  HMMA.16816.F32 R196, R208, R174.reuse, R44 ;  /* 0x000000aed0c4723c */ /* 0x080fe2000000182c */
[----:B------:R-:W-:Y:S03]  /*cd40*/  FADD.FTZ R3, R25, R11 ;  /* 0x0000000b19037221 */ /* 0x000fe60000010000 */
[----:B------:R-:W-:Y:S02]  /*cd50*/  FADD.FTZ R9, R9, R2 ;  /* 0x0000000209097221 */ /* 0x000fe40000010000 */
[----:B------:R-:W-:Y:S02]  /*cd60*/  FADD.FTZ R2, R26, R10 ;  /* 0x0000000a1a027221 */ /* 0x000fe40000010000 */
[C---:B------:R-:W-:Y:S01]  /*cd70*/  HMMA.16816.F32 R172, R140.reuse, R174, R48 ;  /* 0x000000ae8cac723c */ /* 0x040fe20000001830 */
[----:B------:R-:W-:Y:S03]  /*cd80*/  FADD.FTZ R10, R21, R3 ;  /* 0x00000003150a7221 */ /* 0x000fe60000010000 */
[----:B------:R-:W-:Y:S04]  /*cd90*/  FADD.FTZ R0, R28, R0 ;  /* 0x000000001c007221 */ /* 0x000fe80000010000 */
[-C--:B------:R-:W-:Y:S01]  /*cda0*/  HMMA.16816.F32 R180, R140, R184.reuse, R52 ;  /* 0x000000b88cb4723c */ /* 0x080fe20000001834 */
[----:B------:R-:W-:Y:S04]  /*cdb0*/  FADD.FTZ R0, R31, R0 ;  /* 0x000000001f007221 */ /* 0x000fe80000010000 */
[----:B------:R-:W-:Y:S02]  /*cdc0*/  FADD.FTZ R8, R8, R0 ;  /* 0x0000000008087221 */ /* 0x000fe40000010000 */
[----:B------:R-:W-:Y:S01]  /*cdd0*/  FADD.FTZ R0, R27, R9 ;  /* 0x000000091b007221 */ /* 0x000fe20000010000 */
        /* <DEDUP_REMOVED lines=10> */
[----:B------:R-:W-:Y:S02]  /*ce80*/  FADD.FTZ R8, R12, R3 ;  /* 0x000000030c087221 */ /* 0x000fe40000010000 */
[----:B------:R-:W-:Y:S02]  /*ce90*/  FADD.FTZ R3, R15, R9 ;  /* 0x000000090f037221 */ /* 0x000fe40000010000 */
[-C--:B------:R-:W-:Y:S08]  /*cea0*/  HMMA.16816.F32 R68, R140, R212.reuse, R68 ;  /* 0x000000d48c44723c */ /* 0x080ff00000001844 */
[C---:B------:R-:W-:Y:S08]  /*ceb0*/  HMMA.16816.F32 R72, R208.reuse, R212, R72 ;  /* 0x000000d4d048723c */ /* 0x040ff00000001848 */
        /* <DEDUP_REMOVED lines=13> */
[-C--:B------:R-:W-:Y:S01]  /*cf90*/  HMMA.16816.F32 R124, R208, R6.reuse, R124 ;  /* 0x00000006d07c723c */ /* 0x080fe2000000187c */
[----:B------:R-:W-:Y:S03]  /*cfa0*/  FADD.FTZ R5, R14, R0 ;  /* 0x000000000e057221 */ /* 0x000fe60000010000 */
[----:B------:R-:W-:Y:S02]  /*cfb0*/  FADD.FTZ R2, R233, R8 ;  /* 0x00000008e9027221 */ /* 0x000fe40000010000 */
[----:B------:R-:W-:Y:S02]  /*cfc0*/  FADD.FTZ R0, R228, R4 ;  /* 0x00000004e4007221 */ /* 0x000fe40000010000 */
[----:B------:R-:W-:Y:S01]  /*cfd0*/  FADD.FTZ R4, R235, R3 ;  /* 0x00000003eb047221 */ /* 0x000fe20000010000 */
[----:B------:R-:W-:Y:S03]  /*cfe0*/  HMMA.16816.F32 R128, R140, R6, R128 ;  /* 0x000000068c80723c */ /* 0x000fe60000001880 */
[----:B------:R-:W-:Y:S02]  /*cff0*/  FADD.FTZ R3, R232, R2 ;  /* 0x00000002e8037221 */ /* 0x000fe40000010000 */
[----:B------:R-:W-:Y:S02]  /*d000*/  FADD.FTZ R4, R234, R4 ;  /* 0x00000004ea047221 */ /* 0x000fe40000010000 */
[----:B------:R-:W-:Y:S01]  /*d010*/  FADD.FTZ R5, R226, R5 ;  /* 0x00000005e2057221 */ /* 0x000fe20000010000 */
[----:B------:R-:W-:Y:S01]  /*d020*/  MOV R140, R134 ;  /* 0x00000086008c7202 */ /* 0x000fe20000000f00 */
[----:B------:R-:W-:Y:S03]  /*d030*/  FADD.FTZ R2, R227, R0 ;  /* 0x00000000e3027221 */ /* 0x000fe60000010000 */
[----:B------:R-:W-:Y:S02]  /*d040*/  FADD.FTZ R3, R230, R3 ;  /* 0x00000003e6037221 */ /* 0x000fe40000010000 */
[----:B------:R-:W-:Y:S02]  /*d050*/  FADD.FTZ R4, R231, R4 ;  /* 0x00000004e7047221 */ /* 0x000fe40000010000 */
[----:B------:R-:W-:Y:S02]  /*d060*/  FADD.FTZ R3, R229, R3 ;  /* 0x00000003e5037221 */ /* 0x000fe40000010000 */
[----:B------:R-:W-:Y:S01]  /*d070*/  FADD.FTZ R2, R224, R2 ;  /* 0x00000002e0027221 */ /* 0x000fe20000010000 */
[----:B------:R1:W-:Y:S01]  /*d080*/  STL [R1+0x64], R4 ;  /* 0x0000640401007387 */ /* 0x0003e20000100800 */
[----:B------:R-:W-:Y:S02]  /*d090*/  FADD.FTZ R0, R225, R5 ;  /* 0x00000005e1007221 */ /* 0x000fe40000010000 */
[----:B------:R-:W-:Y:S01]  /*d0a0*/  FADD.FTZ R2, R136, R2 ;  /* 0x0000000288027221 */ /* 0x000fe20000010000 */
[----:B------:R1:W-:Y:S01]  /*d0b0*/  STL [R1+0x74], R3 ;  /* 0x0000740301007387 */ /* 0x0003e20000100800 */
[----:B------:R-:W-:Y:S01]  /*d0c0*/  FADD.FTZ R0, R135, R0 ;  /* 0x0000000087007221 */ /* 0x000fe20000010000 */
[----:B------:R-:W-:Y:S02]  /*d0d0*/  MOV R136, R137 ;  /* 0x0000008900887202 */ /* 0x000fe40000000f00 */
[----:B------:R1:W-:Y:S01]  /*d0e0*/  STL [R1+0x70], R2 ;  /* 0x0000700201007387 */ /* 0x0003e20000100800 */
[----:B------:R-:W-:Y:S02]  /*d0f0*/  FADD.FTZ R0, R133, R0 ;  /* 0x0000000085007221 */ /* 0x000fe40000010000 */
[----:B------:R-:W-:Y:S03]  /*d100*/  IMAD.MOV.U32 R133, RZ, RZ, R138 ;  /* 0x000000ffff857224 */ /* 0x000fe600078e008a */
[----:B------:R1:W-:Y:S01]  /*d110*/  STL [R1+0x6c], R0 ;  /* 0x00006c0001007387 */ /* 0x0003e20000100800 */
[----:B------:R-:W-:-:S05]  /*d120*/  @P0 BRA `(.L_x_1795) ;  /* 0xffffaba000000947 */ /* 0x000fca000383ffff */
.L_x_1792:
[----:B----4-:R-:W-:-:S13]  /*d130*/  ISETP.LE.AND P0, PT, RZ, UR10, PT ;  /* 0x0000000aff007c0c */ /* 0x010fda000bf03270 */
[----:B------:R-:W-:Y:S05]  /*d140*/  @!P0 BRA `(.L_x_1796) ;  /* 0x00004e8000008947 */ /* 0x000fea0003800000 */
[----:B-1----:R-:W2:Y:S01]  /*d150*/  LDL.LU R4, [R1+0x60] ;  /* 0x0000600001047983 */ /* 0x002ea20000300800 */
[----:B------:R-:W-:Y:S01]  /*d160*/  IMAD.MOV.U32 R3, RZ, RZ, R138 ;  /* 0x000000ffff037224 */ /* 0x000fe200078e008a */
[----:B------:R-:W-:Y:S01]  /*d170*/  MOV R140, R134 ;  /* 0x00000086008c7202 */ /* 0x000fe20000000f00 */
[----:B------:R-:W-:Y:S02]  /*d180*/  IMAD.MOV.U32 R2, RZ, RZ, R139 ;  /* 0x000000ffff027224 */ /* 0x000fe400078e008b */
[----:B------:R-:W-:Y:S01]  /*d190*/  IMAD.MOV.U32 R132, RZ, RZ, R137 ;  /* 0x000000ffff847224 */ /* 0x000fe200078e0089 */
[----:B--2---:R-:W-:-:S04]  /*d1a0*/  SHF.R.S32.HI R0, RZ, 0x1f, R4 ;  /* 0x0000001fff007819 */ /* 0x004fc80000011404 */
[C---:B------:R-:W-:Y:S02]  /*d1b0*/  SHF.L.U64.HI R5, R4.reuse, 0x1, R0 ;  /* 0x0000000104057819 */ /* 0x040fe40000010200 */
[----:B------:R-:W-:-:S05]  /*d1c0*/  SHF.L.U32 R0, R4, 0x1, RZ ;  /* 0x0000000104007819 */ /* 0x000fca00000006ff */
[----:B------:R-:W-:Y:S04]  /*d1d0*/  STL [R1+0x24], R0 ;  /* 0x0000240001007387 */ /* 0x000fe80000100800 */
[----:B------:R1:W-:Y:S04]  /*d1e0*/  STL [R1+0x28], R5 ;  /* 0x0000280501007387 */ /* 0x0003e80000100800 */
[----:B-1----:R-:W2:Y:S04]  /*d1f0*/  LDL.LU R5, [R1+0x8c] ;  /* 0x00008c0001057983 */ /* 0x002ea80000300800 */
[----:B------:R-:W3:Y:S02]  /*d200*/  LDL.LU R4, [R1+0x84] ;  /* 0x0000840001047983 */ /* 0x000ee40000300800 */
[C---:B---3--:R-:W-:Y:S01]  /*d210*/  IMAD.SHL.U32 R0, R4.reuse, 0x2, RZ ;  /* 0x0000000204007824 */ /* 0x048fe200078e00ff */
[----:B--2---:R-:W-:-:S04]  /*d220*/  SHF.L.U64.HI R5, R4, 0x1, R5 ;  /* 0x0000000104057819 */ /* 0x004fc80000010205 */
[----:B------:R1:W-:Y:S04]  /*d230*/  STL [R1+0x1c], R0 ;  /* 0x00001c0001007387 */ /* 0x0003e80000100800 */
[----:B------:R1:W-:Y:S01]  /*d240*/  STL [R1+0x20], R5 ;  /* 0x0000200501007387 */ /* 0x0003e20000100800 */
[----:B------:R-:W-:Y:S05]  /*d250*/  BRA `(.L_x_1797) ;  /* 0x0000044000007947 */ /* 0x000fea0003800000 */
.L_x_1799:
        /* <DEDUP_REMOVED lines=38> */
[----:B------:R-:W-:Y:S04]  /*d4c0*/  SHFL.IDX PT, R11, R4, 0x2, 0x181f ;  /* 0x00581f00040b7f89 */ /* 0x000fe800000e0000 */
[----:B------:R1:W-:Y:S04]  /*d4d0*/  SHFL.IDX PT, R14, R4, 0x3, 0x181f ;  /* 0x00781f00040e7f89 */ /* 0x0003e800000e0000 */
[----:B------:R-:W2:Y:S04]  /*d4e0*/  SHFL.IDX PT, R13, R0, 0x1, 0x181f ;  /* 0x00381f00000d7f89 */ /* 0x000ea800000e0000 */
[----:B------:R-:W2:Y:S01]  /*d4f0*/  SHFL.IDX PT, R15, R0, 0x2, 0x181f ;  /* 0x00581f00000f7f89 */ /* 0x000ea200000e0000 */
[C---:B---3--:R-:W-:Y:S02]  /*d500*/  IADD3 R8, P2, R6.reuse, R38, RZ ;  /* 0x0000002606087210 */ /* 0x048fe40007f5e0ff */
[-C--:B----4-:R-:W-:Y:S01]  /*d510*/  IADD3 R6, P1, R6, R37.reuse, RZ ;  /* 0x0000002506067210 */ /* 0x090fe20007f3e0ff */
[----:B------:R-:W3:Y:S02]  /*d520*/  SHFL.IDX PT, R0, R0, 0x3, 0x181f ;  /* 0x00781f0000007f89 */ /* 0x000ee400000e0000 */
[C-C-:B-----5:R-:W-:Y:S01]  /*d530*/  IMAD.X R9, R5.reuse, 0x1, R36.reuse, P2 ;  /* 0x0000000105097824 */ /* 0x160fe200010e0624 */
[----:B------:R-:W-:Y:S04]  /*d540*/  IADD3.X R7, R5, R34, RZ, P1, !PT ;  /* 0x0000002205077210 */ /* 0x000fe80000ffe4ff */
[----:B------:R4:W-:Y:S04]  /*d550*/  LDGSTS.E.BYPASS.LTC128B.128 [R33+0x4100], [R8.64], !P6 ;  /* 0x0410000008217fae */ /* 0x0009e8000f101d4e */
[----:B------:R5:W-:Y:S01]  /*d560*/  LDGSTS.E.BYPASS.LTC128B.128 [R33+0x6100], [R6.64], !P5 ;  /* 0x0610000006217fae */ /* 0x000be2000e901d4e */
[CC--:B-1----:R-:W-:Y:S02]  /*d570*/  IADD3 R4, P0, R12.reuse, R38.reuse, RZ ;  /* 0x000000260c047210 */ /* 0x0c2fe40007f1e0ff */
[-C--:B------:R-:W-:Y:S03]  /*d580*/  IADD3 R12, P1, R12, R37.reuse, RZ ;  /* 0x000000250c0c7210 */ /* 0x080fe60007f3e0ff */
[----:B--2---:R-:W-:Y:S01]  /*d590*/  IMAD.X R5, R13, 0x1, R36, P0 ;  /* 0x000000010d057824 */ /* 0x004fe200000e0624 */
[-C--:B------:R-:W-:Y:S01]  /*d5a0*/  IADD3 R10, P0, R11, R38.reuse, RZ ;  /* 0x000000260b0a7210 */ /* 0x080fe20007f1e0ff */
[----:B------:R-:W-:Y:S03]  /*d5b0*/  IMAD.X R13, R13, 0x1, R34, P1 ;  /* 0x000000010d0d7824 */ /* 0x000fe600008e0622 */
[----:B------:R1:W-:Y:S04]  /*d5c0*/  LDGSTS.E.BYPASS.LTC128B.128 [R33+0x4900], [R4.64], !P6 ;  /* 0x0490000004217fae */ /* 0x0003e8000f101d4e */
[----:B------:R2:W-:Y:S01]  /*d5d0*/  LDGSTS.E.BYPASS.LTC128B.128 [R33+0x6900], [R12.64], !P5 ;  /* 0x069000000c217fae */ /* 0x0005e2000e901d4e */
[-C--:B----4-:R-:W-:Y:S01]  /*d5e0*/  IADD3 R8, P2, R11, R37.reuse, RZ ;  /* 0x000000250b087210 */ /* 0x090fe20007f5e0ff */
[C-C-:B------:R-:W-:Y:S01]  /*d5f0*/  IMAD.X R11, R15.reuse, 0x1, R36.reuse, P0 ;  /* 0x000000010f0b7824 */ /* 0x140fe200000e0624 */
[----:B-----5:R-:W-:Y:S04]  /*d600*/  IADD3 R6, P1, R14, R38, RZ ;  /* 0x000000260e067210 */ /* 0x020fe80007f3e0ff */
[----:B------:R2:W-:Y:S01]  /*d610*/  LDGSTS.E.BYPASS.LTC128B.128 [R33+0x5100], [R10.64], !P6 ;  /* 0x051000000a217fae */ /* 0x0005e2000f101d4e */
[----:B------:R-:W-:Y:S01]  /*d620*/  IADD3.X R9, R15, R34, RZ, P2, !PT ;  /* 0x000000220f097210 */ /* 0x000fe200017fe4ff */
[----:B---3--:R-:W-:Y:S04]  /*d630*/  IMAD.X R7, R0, 0x1, R36, P1 ;  /* 0x0000000100077824 */ /* 0x008fe800008e0624 */
[----:B------:R2:W-:Y:S01]  /*d640*/  LDGSTS.E.BYPASS.LTC128B.128 [R33+0x7100], [R8.64], !P5 ;  /* 0x0710000008217fae */ /* 0x0005e2000e901d4e */
[----:B-1----:R-:W-:Y:S03]  /*d650*/  IADD3 R4, P0, R14, R37, RZ ;  /* 0x000000250e047210 */ /* 0x002fe60007f1e0ff */
[----:B------:R2:W-:Y:S02]  /*d660*/  LDGSTS.E.BYPASS.LTC128B.128 [R33+0x5900], [R6.64], !P6 ;  /* 0x0590000006217fae */ /* 0x0005e4000f101d4e */
[----:B------:R-:W-:Y:S05]  /*d670*/  IMAD.X R5, R0, 0x1, R34, P0 ;  /* 0x0000000100057824 */ /* 0x000fea00000e0622 */
[----:B------:R2:W-:Y:S01]  /*d680*/  LDGSTS.E.BYPASS.LTC128B.128 [R33+0x7900], [R4.64], !P5 ;  /* 0x0790000004217fae */ /* 0x0005e2000e901d4e */
[----:B------:R-:W-:-:S05]  /*d690*/  BRA `(.L_x_1798) ;  /* 0x0000174000007947 */ /* 0x000fca0003800000 */
.L_x_1797:
[----:B------:R-:W2:Y:S01]  /*d6a0*/  LDL R4, [R1+0x58] ;  /* 0x0000580001047983 */ /* 0x000ea20000100800 */
[----:B------:R-:W-:Y:S04]  /*d6b0*/  DEPBAR.LE SB0, 0x0 ;  /* 0x000080000000791a */ /* 0x000fe80000000000 */
[----:B------:R-:W3:Y:S01]  /*d6c0*/  LDL R10, [R1+0x4c] ;  /* 0x00004c00010a7983 */ /* 0x000ee20000100800 */
[----:B------:R-:W-:Y:S03]  /*d6d0*/  UISETP.GE.AND UP0, UPT, UR10, 0x1, UPT ;  /* 0x000000010a00788c */ /* 0x000fe6000bf06270 */
[----:B------:R-:W4:Y:S04]  /*d6e0*/  LDL R40, [R1] ;  /* 0x0000000001287983 */ /* 0x000f280000100800 */
[----:B------:R-:W3:Y:S04]  /*d6f0*/  LDL R41, [R1+0x4] ;  /* 0x0000040001297983 */ /* 0x000ee80000100800 */
[----:B------:R-:W3:Y:S04]  /*d700*/  LDL R59, [R1+0x24] ;  /* 0x00002400013b7983 */ /* 0x000ee80000100800 */
[----:B------:R-:W3:Y:S04]  /*d710*/  LDL R28, [R1+0x8] ;  /* 0x00000800011c7983 */ /* 0x000ee80000100800 */
[----:B------:R-:W3:Y:S04]  /*d720*/  LDL R58, [R1+0x28] ;  /* 0x00002800013a7983 */ /* 0x000ee80000100800 */
[----:B------:R-:W3:Y:S04]  /*d730*/  LDL R57, [R1+0x1c] ;  /* 0x00001c0001397983 */ /* 0x000ee80000100800 */
[----:B------:R-:W3:Y:S04]  /*d740*/  LDL R55, [R1+0x50] ;  /* 0x0000500001377983 */ /* 0x000ee80000100800 */
[----:B------:R-:W3:Y:S04]  /*d750*/  LDL R56, [R1+0x20] ;  /* 0x0000200001387983 */ /* 0x000ee80000100800 */
[----:B------:R-:W-:Y:S08]  /*d760*/  BAR.SYNC.DEFER_BLOCKING 0x0 ;  /* 0x0000000000007b1d */ /* 0x000ff00000010000 */
[----:B-----5:R-:W-:Y:S08]  /*d770*/  LDSM.16.M88.4 R64, [R243+0x8100] ;  /* 0x00810000f340783b */ /* 0x020ff00000000200 */
[----:B------:R-:W1:Y:S08]  /*d780*/  LDSM.16.M88.4 R16, [R236+0x4100] ;  /* 0x00410000ec10783b */ /* 0x000e700000000200 */
[----:B------:R-:W1:Y:S08]  /*d790*/  LDSM.16.M88.4 R60, [R243+0xa100] ;  /* 0x00a10000f33c783b */ /* 0x000e700000000200 */
[----:B------:R-:W1:Y:S08]  /*d7a0*/  LDSM.16.M88.4 R32, [R236+0x4900] ;  /* 0x00490000ec20783b */ /* 0x000e700000000200 */
[----:B------:R-:W-:Y:S08]  /*d7b0*/  LDSM.16.M88.4 R48, [R236+0x5100] ;  /* 0x00510000ec30783b */ /* 0x000ff00000000200 */
[----:B------:R-:W-:Y:S08]  /*d7c0*/  LDSM.16.M88.4 R136, [R236+0x5900] ;  /* 0x00590000ec88783b */ /* 0x000ff00000000200 */
[----:B------:R-:W-:Y:S08]  /*d7d0*/  LDSM.16.M88.4 R208, [R245+0x8100] ;  /* 0x00810000f5d0783b */ /* 0x000ff00000000200 */
[----:B------:R-:W-:Y:S08]  /*d7e0*/  LDSM.16.M88.4 R212, [R247] ;  /* 0x00000000f7d4783b */ /* 0x000ff00000000200 */
[----:B------:R-:W-:Y:S01]  /*d7f0*/  LDSM.16.M88.4 R216, [R245+0xa100] ;  /* 0x00a10000f5d8783b */ /* 0x000fe20000000200 */
[----:B-12---:R-:W-:Y:S01]  /*d800*/  SHF.R.S32.HI R0, RZ, 0x1f, R4 ;  /* 0x0000001fff007819 */ /* 0x006fe20000011404 */
[----:B------:R-:W-:Y:S04]  /*d810*/  IMAD.WIDE.U32 R8, R4, c[0x0][0x208], RZ ;  /* 0x0000820004087a25 */ /* 0x000fe800078e00ff */
[----:B------:R-:W-:Y:S04]  /*d820*/  IMAD R0, R0, c[0x0][0x208], RZ ;  /* 0x0000820000007a24 */ /* 0x000fe800078e02ff */
[----:B------:R-:W-:Y:S01]  /*d830*/  IMAD R0, R4, c[0x0][0x20c], R0 ;  /* 0x0000830004007a24 */ /* 0x000fe200078e0200 */
[----:B----4-:R-:W-:Y:S01]  /*d840*/  LDSM.16.M88.4 R228, [R40] ;  /* 0x0000000028e4783b */ /* 0x010fe20000000200 */
[-C--:B------:R-:W-:Y:S03]  /*d850*/  HMMA.16816.F32 R4, R64, R16.reuse, RZ ;  /* 0x000000104004723c */ /* 0x080fe600000018ff */
[----:B------:R-:W-:Y:S02]  /*d860*/  IADD3 R9, R9, R0, RZ ;  /* 0x0000000009097210 */ /* 0x000fe40007ffe0ff */
[----:B---3--:R-:W-:Y:S02]  /*d870*/  SHF.R.S32.HI R0, RZ, 0x1f, R10 ;  /* 0x0000001fff007819 */ /* 0x008fe4000001140a */
[----:B------:R-:W-:Y:S01]  /*d880*/  LDSM.16.M88.4 R224, [R41] ;  /* 0x0000000029e0783b */ /* 0x000fe20000000200 */
[----:B------:R-:W-:Y:S04]  /*d890*/  IMAD.WIDE.U32 R12, R10, c[0x0][0x218], R8 ;  /* 0x000086000a0c7a25 */ /* 0x000fe800078e0008 */
[----:B------:R-:W-:Y:S03]  /*d8a0*/  IMAD R0, R0, c[0x0][0x218], RZ ;  /* 0x0000860000007a24 */ /* 0x000fe600078e02ff */
[----:B------:R1:W-:Y:S01]  /*d8b0*/  LDSM.16.M88.4 R220, [R28] ;  /* 0x000000001cdc783b */ /* 0x0003e20000000200 */
[----:B------:R-:W-:Y:S01]  /*d8c0*/  IMAD R14, R10, c[0x0][0x21c], R0 ;  /* 0x000087000a0e7a24 */ /* 0x000fe200078e0200 */
[----:B------:R-:W-:Y:S01]  /*d8d0*/  IADD3 R0, P0, R12, UR24, RZ ;  /* 0x000000180c007c10 */ /* 0x000fe2000ff1e0ff */
[C---:B------:R-:W-:Y:S07]  /*d8e0*/  HMMA.16816.F32 R8, R60.reuse, R16, RZ ;  /* 0x000000103c08723c */ /* 0x040fee00000018ff */
[----:B------:R-:W-:Y:S02]  /*d8f0*/  IADD3.X R16, R13, UR8, R14, P0, !PT ;  /* 0x000000080d107c10 */ /* 0x000fe400087fe40e */
[-C--:B------:R-:W-:Y:S03]  /*d900*/  HMMA.16816.F32 R12, R60, R18.reuse, RZ ;  /* 0x000000123c0c723c */ /* 0x080fe600000018ff */
[C---:B------:R-:W-:Y:S04]  /*d910*/  LEA R36, P0, R0.reuse, c[0x0][0x1f8], 0x1 ;  /* 0x00007e0000247a11 */ /* 0x040fe800078008ff */
[----:B------:R-:W-:Y:S01]  /*d920*/  LEA.HI.X R0, R0, c[0x0][0x1fc], R16, 0x1, P0 ;  /* 0x00007f0000007a11 */ /* 0x000fe200000f0c10 */
[----:B------:R-:W2:Y:S01]  /*d930*/  SHFL.IDX PT, R42, R36, RZ, 0x181f ;  /* 0x00181fff242a7589 */ /* 0x000ea200000e0000 */
[C---:B------:R-:W-:Y:S07]  /*d940*/  HMMA.16816.F32 R16, R64.reuse, R18, RZ ;  /* 0x000000124010723c */ /* 0x040fee00000018ff */
[----:B------:R-:W3:Y:S01]  /*d950*/  SHFL.IDX PT, R37, R0, RZ, 0x181f ;  /* 0x00181fff00257589 */ /* 0x000ee200000e0000 */
[-C--:B------:R-:W-:Y:S07]  /*d960*/  HMMA.16816.F32 R20, R64, R32.reuse, RZ ;  /* 0x000000204014723c */ /* 0x080fee00000018ff */
[----:B------:R-:W4:Y:S01]  /*d970*/  SHFL.IDX PT, R46, R36, 0x1, 0x181f ;  /* 0x00381f00242e7f89 */ /* 0x000f2200000e0000 */
[C---:B------:R-:W-:Y:S07]  /*d980*/  HMMA.16816.F32 R24, R60.reuse, R32, RZ ;  /* 0x000000203c18723c */ /* 0x040fee00000018ff */
[----:B------:R-:W4:Y:S01]  /*d990*/  SHFL.IDX PT, R45, R0, 0x1, 0x181f ;  /* 0x00381f00002d7f89 */ /* 0x000f2200000e0000 */
[-C--:B-1----:R-:W-:Y:S01]  /*d9a0*/  HMMA.16816.F32 R28, R60, R34.reuse, RZ ;  /* 0x000000223c1c723c */ /* 0x082fe200000018ff */
[C---:B--2---:R-:W-:Y:S03]  /*d9b0*/  IADD3 R38, P1, R42.reuse, R59, RZ ;  /* 0x0000003b2a267210 */ /* 0x044fe60007f3e0ff */
[----:B------:R-:W-:Y:S02]  /*d9c0*/  IADD3 R42, P0, R42, R57, RZ ;  /* 0x000000392a2a7210 */ /* 0x000fe40007f1e0ff */
[C---:B---3--:R-:W-:Y:S02]  /*d9d0*/  IADD3.X R39, R37.reuse, R58, RZ, P1, !PT ;  /* 0x0000003a25277210 */ /* 0x048fe40000ffe4ff */
[C---:B------:R-:W-:Y:S01]  /*d9e0*/  HMMA.16816.F32 R32, R64.reuse, R34, RZ ;  /* 0x000000224020723c */ /* 0x040fe200000018ff */
[----:B------:R-:W1:Y:S03]  /*d9f0*/  SHFL.IDX PT, R52, R36, 0x2, 0x181f ;  /* 0x00581f0024347f89 */ /* 0x000e6600000e0000 */
[----:B------:R-:W-:Y:S02]  /*da00*/  IADD3.X R43, R37, R56, RZ, P0, !PT ;  /* 0x00000038252b7210 */ /* 0x000fe400007fe4ff */
[C---:B----4-:R-:W-:Y:S03]  /*da10*/  IADD3 R40, P0, R46.reuse, R59, RZ ;  /* 0x0000003b2e287210 */ /* 0x050fe60007f1e0ff */
[----:B------:R2:W-:Y:S03]  /*da20*/  LDGSTS.E.BYPASS.LTC128B.128 [R55], [R38.64], !P6 ;  /* 0x0000000026377fae */ /* 0x0005e6000f101d4e */
[----:B------:R-:W-:Y:S02]  /*da30*/  IADD3 R46, P2, R46, R57, RZ ;  /* 0x000000392e2e7210 */ /* 0x000fe40007f5e0ff */
[C---:B------:R-:W-:Y:S03]  /*da40*/  IADD3.X R41, R45.reuse, R58, RZ, P0, !PT ;  /* 0x0000003a2d297210 */ /* 0x040fe600007fe4ff */
[----:B------:R-:W3:Y:S01]  /*da50*/  SHFL.IDX PT, R53, R0, 0x2, 0x181f ;  /* 0x00581f0000357f89 */ /* 0x000ee200000e0000 */
[----:B------:R-:W-:Y:S07]  /*da60*/  IADD3.X R47, R45, R56, RZ, P2, !PT ;  /* 0x000000382d2f7210 */ /* 0x000fee00017fe4ff */
[----:B------:R4:W-:Y:S01]  /*da70*/  LDGSTS.E.BYPASS.LTC128B.128 [R55+0x2000], [R42.64], !P5 ;  /* 0x020000002a377fae */ /* 0x0009e2000e901d4e */
[C---:B-1----:R-:W-:Y:S02]  /*da80*/  IADD3 R44, P1, R52.reuse, R59, RZ ;  /* 0x0000003b342c7210 */ /* 0x042fe40007f3e0ff */
[----:B------:R-:W-:Y:S05]  /*da90*/  IADD3 R52, P0, R52, R57, RZ ;  /* 0x0000003934347210 */ /* 0x000fea0007f1e0ff */
[----:B------:R4:W-:Y:S08]  /*daa0*/  LDGSTS.E.BYPASS.LTC128B.128 [R55+0x800], [R40.64], !P6 ;  /* 0x0080000028377fae */ /* 0x0009f0000f101d4e */
[----:B------:R2:W1:Y:S01]  /*dab0*/  SHFL.IDX PT, R54, R36, 0x3, 0x181f ;  /* 0x00781f0024367f89 */ /* 0x00046200000e0000 */
[C---:B---3--:R-:W-:Y:S02]  /*dac0*/  IADD3.X R45, R53.reuse, R58, RZ, P1, !PT ;  /* 0x0000003a352d7210 */ /* 0x048fe40000ffe4ff */
[----:B------:R-:W-:Y:S05]  /*dad0*/  IADD3.X R53, R53, R56, RZ, P0, !PT ;  /* 0x0000003835357210 */ /* 0x000fea00007fe4ff */
[----:B------:R3:W-:Y:S08]  /*dae0*/  LDGSTS.E.BYPASS.LTC128B.128 [R55+0x2800], [R46.64], !P5 ;  /* 0x028000002e377fae */ /* 0x0007f0000e901d4e */
[----:B------:R3:W-:Y:S01]  /*daf0*/  LDGSTS.E.BYPASS.LTC128B.128 [R55+0x1000], [R44.64], !P6 ;  /* 0x010000002c377fae */ /* 0x0007e2000f101d4e */
[-C--:B--2---:R-:W-:Y:S07]  /*db00*/  HMMA.16816.F32 R36, R64, R48.reuse, RZ ;  /* 0x000000304024723c */ /* 0x084fee00000018ff */
[----:B------:R-:W2:Y:S01]  /*db10*/  SHFL.IDX PT, R0, R0, 0x3, 0x181f ;  /* 0x00781f0000007f89 */ /* 0x000ea200000e0000 */
[C---:B----4-:R-:W-:Y:S07]  /*db20*/  HMMA.16816.F32 R40, R60.reuse, R48, RZ ;  /* 0x000000303c28723c */ /* 0x050fee00000018ff */
[----:B------:R4:W-:Y:S01]  /*db30*/  LDGSTS.E.BYPASS.LTC128B.128 [R55+0x3000], [R52.64], !P5 ;  /* 0x0300000034377fae */ /* 0x0009e2000e901d4e */
[----:B-1----:R-:W-:Y:S01]  /*db40*/  IADD3 R48, P0, R54, R59, RZ ;  /* 0x0000003b36307210 */ /* 0x002fe20007f1e0ff */
[-C--:B---3--:R-:W-:Y:S03]  /*db50*/  HMMA.16816.F32 R44, R60, R50.reuse, RZ ;  /* 0x000000323c2c723c */ /* 0x088fe600000018ff */
[----:B--2---:R-:W-:Y:S05]  /*db60*/  IADD3.X R49, R0, R58, RZ, P0, !PT ;  /* 0x0000003a00317210 */ /* 0x004fea00007fe4ff */
[----:B------:R1:W-:Y:S01]  /*db70*/  LDGSTS.E.BYPASS.LTC128B.128 [R55+0x1800], [R48.64], !P6 ;  /* 0x0180000030377fae */ /* 0x0003e2000f101d4e */
[----:B----4-:R-:W-:Y:S04]  /*db80*/  IADD3 R52, P0, R54, R57, RZ ;  /* 0x0000003936347210 */ /* 0x010fe80007f1e0ff */
        /* <DEDUP_REMOVED lines=165> */
[----:B------:R-:W-:Y:S01]  /*e5e0*/  MUFU.TANH R217, R12 ;  /* 0x0000000c00d97308 */ /* 0x000fe20000002400 */
        /* <DEDUP_REMOVED lines=8> */
[----:B------:R-:W-:Y:S05]  /*e670*/  FMUL.FTZ R18, R19, c[0x0][0x320] ;  /* 0x0000c80013127a20 */ /* 0x000fea0000410000 */
[C---:B------:R-:W-:Y:S01]  /*e680*/  HMMA.16816.F32 R32, R212.reuse, R6, R32 ;  /* 0x00000006d420723c */ /* 0x040fe20000001820 */
[----:B------:R-:W-:Y:S03]  /*e690*/  MUFU.TANH R218, R15 ;  /* 0x0000000f00da7308 */ /* 0x000fe60000002400 */
[----:B------:R-:W-:Y:S02]  /*e6a0*/  FMUL.FTZ R21, R21, c[0x0][0x320] ;  /* 0x0000c80015157a20 */ /* 0x000fe40000410000 */
[----:B------:R-:W-:Y:S02]  /*e6b0*/  FMUL.FTZ R23, R23, c[0x0][0x320] ;  /* 0x0000c80017177a20 */ /* 0x000fe40000410000 */
[----:B------:R-:W-:Y:S03]  /*e6c0*/  FMUL.FTZ R24, R24, c[0x0][0x320] ;  /* 0x0000c80018187a20 */ /* 0x000fe60000410000 */
[----:B------:R-:W-:Y:S01]  /*e6d0*/  MUFU.TANH R4, R21 ;  /* 0x0000001500047308 */ /* 0x000fe20000002400 */
[----:B------:R-:W-:Y:S02]  /*e6e0*/  FMUL.FTZ R20, R20, c[0x0][0x320] ;  /* 0x0000c80014147a20 */ /* 0x000fe40000410000 */
[----:B------:R-:W-:Y:S01]  /*e6f0*/  FMUL.FTZ R22, R22, c[0x0][0x320] ;  /* 0x0000c80016167a20 */ /* 0x000fe20000410000 */
[-C--:B--2---:R-:W-:Y:S03]  /*e700*/  HMMA.16816.F32 R36, R212, R8.reuse, R36 ;  /* 0x00000008d424723c */ /* 0x084fe60000001824 */
[----:B------:R-:W-:Y:S02]  /*e710*/  FMUL.FTZ R25, R25, c[0x0][0x320] ;  /* 0x0000c80019197a20 */ /* 0x000fe40000410000 */
[----:B------:R-:W-:Y:S01]  /*e720*/  FMUL.FTZ R26, R26, c[0x0][0x320] ;  /* 0x0000c8001a1a7a20 */ /* 0x000fe20000410000 */
[----:B------:R-:W-:Y:S01]  /*e730*/  MUFU.TANH R16, R16 ;  /* 0x0000001000107308 */ /* 0x000fe20000002400 */
        /* <DEDUP_REMOVED lines=17> */
[----:B-1----:R1:W-:Y:S01]  /*e850*/  STL [R1+0x38], R0 ;  /* 0x0000380001007387 */ /* 0x0023e20000100800 */
[----:B------:R-:W-:Y:S02]  /*e860*/  FMUL.FTZ R45, R45, c[0x0][0x320] ;  /* 0x0000c8002d2d7a20 */ /* 0x000fe40000410000 */
[----:B------:R-:W-:Y:S01]  /*e870*/  FMUL.FTZ R46, R46, c[0x0][0x320] ;  /* 0x0000c8002e2e7a20 */ /* 0x000fe20000410000 */
[----:B------:R2:W-:Y:S01]  /*e880*/  STL [R1+0x34], R4 ;  /* 0x0000340401007387 */ /* 0x0005e20000100800 */
        /* <DEDUP_REMOVED lines=14> */
[----:B------:R-:W-:Y:S09]  /*e970*/  FMUL.FTZ R51, R51, c[0x0][0x320] ;  /* 0x0000c80033337a20 */ /* 0x000ff20000410000 */
[----:B--2---:R-:W2:Y:S10]  /*e980*/  MUFU.TANH R4, R23 ;  /* 0x0000001700047308 */ /* 0x004eb40000002400 */
[----:B------:R-:W-:Y:S01]  /*e990*/  MUFU.TANH R23, R25 ;  /* 0x0000001900177308 */ /* 0x000fe20000002400 */
[----:B-1----:R1:W-:Y:S09]  /*e9a0*/  STL [R1+0x30], R0 ;  /* 0x0000300001007387 */ /* 0x0023f20000100800 */
[----:B------:R-:W-:Y:S01]  /*e9b0*/  MUFU.TANH R21, R28 ;  /* 0x0000001c00157308 */ /* 0x000fe20000002400 */
[----:B--2---:R-:W-:Y:S04]  /*e9c0*/  STL [R1+0x2c], R4 ;  /* 0x00002c0401007387 */ /* 0x004fe80000100800 */
[----:B------:R-:W2:Y:S01]  /*e9d0*/  LDSM.16.M88.4 R4, [R241+0x3800] ;  /* 0x00380000f104783b */ /* 0x000ea20000000200 */
[----:B------:R-:W-:Y:S04]  /*e9e0*/  DEPBAR.LE SB0, 0x0 ;  /* 0x000080000000791a */ /* 0x000fe80000000000 */
[----:B------:R-:W-:Y:S03]  /*e9f0*/  MUFU.TANH R138, R29 ;  /* 0x0000001d008a7308 */ /* 0x000fe60000002400 */
[----:B------:R-:W-:Y:S07]  /*ea00*/  BAR.SYNC.DEFER_BLOCKING 0x0 ;  /* 0x0000000000007b1d */ /* 0x000fee0000010000 */
[----:B-1----:R-:W1:Y:S10]  /*ea10*/  MUFU.TANH R0, R24 ;  /* 0x0000001800007308 */ /* 0x002e740000002400 */
[----:B------:R3:W4:Y:S10]  /*ea20*/  MUFU.TANH R22, R30 ;  /* 0x0000001e00167308 */ /* 0x0007340000002400 */
[----:B------:R3:W3:Y:S01]  /*ea30*/  MUFU.TANH R25, R31 ;  /* 0x0000001f00197308 */ /* 0x0006e20000002400 */
[----:B-1----:R1:W-:Y:S01]  /*ea40*/  STL [R1+0x54], R0 ;  /* 0x0000540001007387 */ /* 0x0023e20000100800 */
[-C--:B--2---:R-:W-:Y:S08]  /*ea50*/  HMMA.16816.F32 R52, R212, R4.reuse, R52 ;  /* 0x00000004d434723c */ /* 0x084ff00000001834 */
[----:B------:R2:W1:Y:S01]  /*ea60*/  MUFU.TANH R232, R32 ;  /* 0x0000002000e87308 */ /* 0x0004620000002400 */
[C---:B------:R-:W-:Y:S09]  /*ea70*/  HMMA.16816.F32 R56, R208.reuse, R4, R56 ;  /* 0x00000004d038723c */ /* 0x040ff20000001838 */
[----:B------:R2:W1:Y:S01]  /*ea80*/  MUFU.TANH R32, R33 ;  /* 0x0000002100207308 */ /* 0x0004620000002400 */
[-C--:B------:R-:W-:Y:S08]  /*ea90*/  HMMA.16816.F32 R60, R208, R6.reuse, R60 ;  /* 0x00000006d03c723c */ /* 0x080ff0000000183c */
        /* <DEDUP_REMOVED lines=14> */
[----:B------:R-:W-:Y:S02]  /*eb80*/  FMUL.FTZ R62, R62, c[0x0][0x320] ;  /* 0x0000c8003e3e7a20 */ /* 0x000fe40000410000 */
[----:B-1----:R-:W-:Y:S02]  /*eb90*/  FMUL.FTZ R0, R63, c[0x0][0x320] ;  /* 0x0000c8003f007a20 */ /* 0x002fe40000410000 */
        /* <DEDUP_REMOVED lines=36> */
.L_x_1798:
[----:B------:R-:W3:Y:S01]  /*ede0*/  LDL.LU R41, [R1+0x2c] ;  /* 0x00002c0001297983 */ /* 0x000ee20000300800 */
[----:B------:R-:W-:Y:S02]  /*edf0*/  FMNMX.FTZ R0, R142, R2, !PT ;  /* 0x000000028e007209 */ /* 0x000fe40007810000 */
[----:B------:R-:W-:Y:S01]  /*ee00*/  MOV R48, R32 ;  /* 0x0000002000307202 */ /* 0x000fe20000000f00 */
[----:B------:R-:W4:Y:S01]  /*ee10*/  LDL.LU R40, [R1+0x38] ;  /* 0x0000380001287983 */ /* 0x000f220000300800 */
[----:B------:R-:W-:Y:S02]  /*ee20*/  FMNMX.FTZ R0, R221, R0, !PT ;  /* 0x00000000dd007209 */ /* 0x000fe40007810000 */
[----:B------:R-:W-:Y:S01]  /*ee30*/  MOV R53, R30 ;  /* 0x0000001e00357202 */ /* 0x000fe20000000f00 */
[----:B------:R-:W-:Y:S01]  /*ee40*/  STL [R1+0xb4], R249 ;  /* 0x0000b4f901007387 */ /* 0x000fe20000100800 */
[----:B------:R-:W-:Y:S02]  /*ee50*/  FMNMX.FTZ R0, R141, R0, !PT ;  /* 0x000000008d007209 */ /* 0x000fe40007810000 */
[----:B------:R-:W-:Y:S01]  /*ee60*/  MOV R52, R29 ;  /* 0x0000001d00347202 */ /* 0x000fe20000000f00 */
[----:B------:R-:W-:Y:S01]  /*ee70*/  STL [R1+0xb0], R248 ;  /* 0x0000b0f801007387 */ /* 0x000fe20000100800 */
[----:B------:R-:W-:Y:S02]  /*ee80*/  FMNMX.FTZ R0, R16, R0, !PT ;  /* 0x0000000010007209 */ /* 0x000fe40007810000 */
[----:B--2---:R-:W-:Y:S01]  /*ee90*/  FMNMX.FTZ R5, R143, R3, !PT ;  /* 0x000000038f057209 */ /* 0x004fe20007810000 */
[----:B------:R-:W-:Y:S01]  /*eea0*/  STL [R1+0xac], R247 ;  /* 0x0000acf701007387 */ /* 0x000fe20000100800 */
[----:B------:R-:W-:Y:S02]  /*eeb0*/  MOV R51, R31 ;  /* 0x0000001f00337202 */ /* 0x000fe40000000f00 */
[----:B------:R-:W-:Y:S01]  /*eec0*/  FMNMX.FTZ R5, R223, R5, !PT ;  /* 0x00000005df057209 */ /* 0x000fe20007810000 */
        /* <DEDUP_REMOVED lines=8> */
[----:B------:R-:W-:Y:S01]  /*ef50*/  MOV R59, R139 ;  /* 0x0000008b003b7202 */ /* 0x000fe20000000f00 */
[----:B------:R1:W-:Y:S01]  /*ef60*/  STL [R1+0x9c], R243 ;  /* 0x00009cf301007387 */ /* 0x0003e20000100800 */
[----:B------:R-:W-:Y:S02]  /*ef70*/  FMNMX.FTZ R6, R220, R140, !PT ;  /* 0x0000008cdc067209 */ /* 0x000fe40007810000 */
[----:B------:R-:W-:Y:S01]  /*ef80*/  MOV R63, R133 ;  /* 0x00000085003f7202 */ /* 0x000fe20000000f00 */
[----:B------:R-:W-:Y:S01]  /*ef90*/  LDSM.16.MT88.4 R36, [R238+0x100] ;  /* 0x00010000ee24783b */ /* 0x000fe20000004200 */
[----:B------:R-:W-:Y:S02]  /*efa0*/  FMNMX.FTZ R6, R225, R6, !PT ;  /* 0x00000006e1067209 */ /* 0x000fe40007810000 */
[----:B------:R-:W-:Y:S02]  /*efb0*/  MOV R50, R20 ;  /* 0x0000001400327202 */ /* 0x000fe40000000f00 */
[----:B------:R-:W-:Y:S02]  /*efc0*/  FMNMX.FTZ R6, R219, R6, !PT ;  /* 0x00000006db067209 */ /* 0x000fe40007810000 */
[----:B------:R-:W-:Y:S01]  /*efd0*/  MOV R44, R22 ;  /* 0x00000016002c7202 */ /* 0x000fe20000000f00 */
[----:B------:R-:W0:Y:S01]  /*efe0*/  LDGDEPBAR ;  /* 0x00000000000079af */ /* 0x000e220000000000 */
[----:B------:R-:W-:Y:S02]  /*eff0*/  FMNMX.FTZ R6, R218, R6, !PT ;  /* 0x00000006da067209 */ /* 0x000fe40007810000 */
[----:B------:R-:W-:Y:S02]  /*f000*/  MOV R58, R137 ;  /* 0x00000089003a7202 */ /* 0x000fe40000000f00 */
[----:B------:R-:W-:Y:S02]  /*f010*/  FMNMX.FTZ R6, R63, R6, !PT ;  /* 0x000000063f067209 */ /* 0x000fe40007810000 */
[----:B------:R-:W-:Y:S02]  /*f020*/  MOV R61, R138 ;  /* 0x0000008a003d7202 */ /* 0x000fe40000000f00 */
[----:B------:R-:W-:Y:S02]  /*f030*/  FMNMX.FTZ R6, R50, R6, !PT ;  /* 0x0000000632067209 */ /* 0x000fe40007810000 */
[----:B------:R-:W-:Y:S01]  /*f040*/  MOV R62, R134 ;  /* 0x00000086003e7202 */ /* 0x000fe20000000f00 */
[----:B-1----:R-:W2:Y:S01]  /*f050*/  LDL.LU R243, [R1+0x30] ;  /* 0x0000300001f37983 */ /* 0x002ea20000300800 */
[----:B------:R-:W-:Y:S02]  /*f060*/  FMNMX.FTZ R6, R44, R6, !PT ;  /* 0x000000062c067209 */ /* 0x000fe40007810000 */
[----:B------:R-:W-:Y:S01]  /*f070*/  FMNMX.FTZ R4, R222, R132, !PT ;  /* 0x00000084de047209 */ /* 0x000fe20007810000 */
[----:B------:R1:W-:Y:S01]  /*f080*/  STL [R1+0x98], R242 ;  /* 0x000098f201007387 */ /* 0x0003e20000100800 */
[----:B------:R-:W-:Y:S02]  /*f090*/  MOV R60, R23 ;  /* 0x00000017003c7202 */ /* 0x000fe40000000f00 */
[----:B------:R-:W-:Y:S02]  /*f0a0*/  FMNMX.FTZ R4, R224, R4, !PT ;  /* 0x00000004e0047209 */ /* 0x000fe40007810000 */
[----:B------:R-:W-:Y:S02]  /*f0b0*/  MOV R34, R21 ;  /* 0x0000001500227202 */ /* 0x000fe40000000f00 */
[----:B------:R-:W-:Y:S01]  /*f0c0*/  FMNMX.FTZ R4, R217, R4, !PT ;  /* 0x00000004d9047209 */ /* 0x000fe20007810000 */
[----:B------:R-:W-:Y:S01]  /*f0d0*/  LDSM.16.MT88.4 R20, [R237+0x100] ;  /* 0x00010000ed14783b */ /* 0x000fe20000004200 */
[----:B------:R-:W-:Y:S02]  /*f0e0*/  MOV R54, R19 ;  /* 0x0000001300367202 */ /* 0x000fe40000000f00 */
[----:B------:R-:W-:Y:S02]  /*f0f0*/  FMNMX.FTZ R4, R216, R4, !PT ;  /* 0x00000004d8047209 */ /* 0x000fe40007810000 */
[----:B------:R-:W-:Y:S01]  /*f100*/  ISETP.LT.AND P0, PT, RZ, UR10, PT ;  /* 0x0000000aff007c0c */ /* 0x000fe2000bf01270 */
[----:B------:R-:W-:Y:S02]  /*f110*/  UIADD3 UR10, UR10, -0x1, URZ ;  /* 0xffffffff0a0a7890 */ /* 0x000fe4000fffe03f */
[----:B-1----:R-:W3:Y:S04]  /*f120*/  LDL.LU R242, [R1+0x54] ;  /* 0x0000540001f27983 */ /* 0x002ee80000300800 */
[----:B------:R1:W-:Y:S04]  /*f130*/  STL [R1+0x94], R241 ;  /* 0x000094f101007387 */ /* 0x0003e80000100800 */
[----:B------:R1:W-:Y:S02]  /*f140*/  STL [R1+0x90], R236 ;  /* 0x000090ec01007387 */ /* 0x0003e40000100800 */
[----:B-1----:R-:W-:Y:S02]  /*f150*/  MOV R241, R25 ;  /* 0x0000001900f17202 */ /* 0x002fe40000000f00 */
[----:B------:R-:W3:Y:S02]  /*f160*/  LDL.LU R236, [R1+0x34] ;  /* 0x0000340001ec7983 */ /* 0x000ee40000300800 */
[----:B------:R-:W-:Y:S04]  /*f170*/  FMNMX.FTZ R6, R241, R6, !PT ;  /* 0x00000006f1067209 */ /* 0x000fe80007810000 */
[----:B------:R-:W-:Y:S04]  /*f180*/  FMNMX.FTZ R6, R58, R6, !PT ;  /* 0x000000063a067209 */ /* 0x000fe80007810000 */
[----:B------:R-:W-:Y:S04]  /*f190*/  FMNMX.FTZ R6, R27, R6, !PT ;  /* 0x000000061b067209 */ /* 0x000fe80007810000 */
[----:B------:R-:W-:Y:S04]  /*f1a0*/  FMNMX.FTZ R6, R42, R6, !PT ;  /* 0x000000062a067209 */ /* 0x000fe80007810000 */
[----:B------:R-:W-:Y:S04]  /*f1b0*/  FMNMX.FTZ R6, R43, R6, !PT ;  /* 0x000000062b067209 */ /* 0x000fe80007810000 */
[----:B------:R-:W-:Y:S02]  /*f1c0*/  FMNMX.FTZ R6, R45, R6, !PT ;  /* 0x000000062d067209 */ /* 0x000fe40007810000 */
[----:B----4-:R-:W-:Y:S02]  /*f1d0*/  FMNMX.FTZ R0, R40, R0, !PT ;  /* 0x0000000028007209 */ /* 0x010fe40007810000 */
[----:B--2---:R-:W-:Y:S04]  /*f1e0*/  FMNMX.FTZ R5, R243, R5, !PT ;  /* 0x00000005f3057209 */ /* 0x004fe80007810000 */
[----:B---3--:R-:W-:Y:S04]  /*f1f0*/  FMNMX.FTZ R5, R41, R5, !PT ;  /* 0x0000000529057209 */ /* 0x008fe80007810000 */
[----:B------:R-:W-:Y:S04]  /*f200*/  FMNMX.FTZ R5, R51, R5, !PT ;  /* 0x0000000533057209 */ /* 0x000fe80007810000 */
[----:B------:R-:W-:Y:S04]  /*f210*/  FMNMX.FTZ R5, R55, R5, !PT ;  /* 0x0000000537057209 */ /* 0x000fe80007810000 */
[----:B------:R-:W-:Y:S04]  /*f220*/  FMNMX.FTZ R5, R49, R5, !PT ;  /* 0x0000000531057209 */ /* 0x000fe80007810000 */
[----:B------:R-:W-:Y:S04]  /*f230*/  FMNMX.FTZ R5, R47, R5, !PT ;  /* 0x000000052f057209 */ /* 0x000fe80007810000 */
[----:B------:R-:W-:Y:S04]  /*f240*/  FMNMX.FTZ R5, R235, R5, !PT ;  /* 0x00000005eb057209 */ /* 0x000fe80007810000 */
        /* <DEDUP_REMOVED lines=23> */
[----:B------:R-:W-:Y:S01]  /*f3c0*/  FMNMX.FTZ R4, R215, R4, !PT ;  /* 0x00000004d7047209 */ /* 0x000fe20007810000 */
[----:B------:R-:W1:Y:S01]  /*f3d0*/  SHFL.BFLY PT, R138, R5, 0x1, 0x1f ;  /* 0x0c201f00058a7f89 */ /* 0x000e6200000e0000 */
[----:B------:R-:W-:Y:S04]  /*f3e0*/  FMNMX.FTZ R0, R229, R0, !PT ;  /* 0x00000000e5007209 */ /* 0x000fe80007810000 */
[----:B------:R-:W-:Y:S03]  /*f3f0*/  FMNMX.FTZ R0, R228, R0, !PT ;  /* 0x00000000e4007209 */ /* 0x000fe60007810000 */
[----:B------:R-:W2:Y:S01]  /*f400*/  SHFL.BFLY PT, R9, R4, 0x2, 0x1f ;  /* 0x0c401f0004097f89 */ /* 0x000ea200000e0000 */
[----:B------:R-:W-:Y:S04]  /*f410*/  FMNMX.FTZ R0, R227, R0, !PT ;  /* 0x00000000e3007209 */ /* 0x000fe80007810000 */
[----:B------:R-:W-:Y:S04]  /*f420*/  FMNMX.FTZ R0, R226, R0, !PT ;  /* 0x00000000e2007209 */ /* 0x000fe80007810000 */
[----:B------:R-:W-:Y:S04]  /*f430*/  FMNMX.FTZ R0, R212, R0, !PT ;  /* 0x00000000d4007209 */ /* 0x000fe80007810000 */
[----:B------:R-:W-:Y:S02]  /*f440*/  FMNMX.FTZ R0, R211, R0, !PT ;  /* 0x00000000d3007209 */ /* 0x000fe40007810000 */
[----:B-1----:R-:W-:Y:S03]  /*f450*/  FMNMX.FTZ R138, R5, R138, !PT ;  /* 0x0000008a058a7209 */ /* 0x002fe60007810000 */
[----:B------:R-:W1:Y:S02]  /*f460*/  SHFL.BFLY PT, R8, R0, 0x2, 0x1f ;  /* 0x0c401f0000087f89 */ /* 0x000e6400000e0000 */
[----:B------:R-:W-:Y:S01]  /*f470*/  FMUL.FTZ R209, R138, c[0x0][0x2d0] ;  /* 0x0000b4008ad17a20 */ /* 0x000fe20000410000 */
[----:B--2---:R-:W-:Y:S03]  /*f480*/  FMNMX.FTZ R4, R4, R9, !PT ;  /* 0x0000000904047209 */ /* 0x004fe60007810000 */
[--C-:B------:R-:W-:Y:S02]  /*f490*/  FFMA.FTZ R214, R214, c[0x0][0x2d0], -R209.reuse ;  /* 0x0000b400d6d67a23 */ /* 0x100fe400000108d1 */
[----:B------:R-:W-:Y:S01]  /*f4a0*/  FFMA.FTZ R230, R230, c[0x0][0x2d0], -R209 ;  /* 0x0000b400e6e67a23 */ /* 0x000fe200000108d1 */
[----:B------:R-:W2:Y:S01]  /*f4b0*/  SHFL.BFLY PT, R137, R4, 0x1, 0x1f ;  /* 0x0c201f0004897f89 */ /* 0x000ea200000e0000 */
[----:B-1----:R-:W-:Y:S07]  /*f4c0*/  FMNMX.FTZ R0, R0, R8, !PT ;  /* 0x0000000800007209 */ /* 0x002fee0007810000 */
[----:B------:R-:W1:Y:S01]  /*f4d0*/  SHFL.BFLY PT, R139, R0, 0x1, 0x1f ;  /* 0x0c201f00008b7f89 */ /* 0x000e6200000e0000 */
[----:B--2---:R-:W-:Y:S05]  /*f4e0*/  FMNMX.FTZ R137, R4, R137, !PT ;  /* 0x0000008904897209 */ /* 0x004fea0007810000 */
[----:B------:R-:W-:Y:S04]  /*f4f0*/  FMUL.FTZ R210, R137, c[0x0][0x2d0] ;  /* 0x0000b40089d27a20 */ /* 0x000fe80000410000 */
[----:B------:R-:W-:Y:S06]  /*f500*/  FFMA.FTZ R233, R233, c[0x0][0x2d0], -R210 ;  /* 0x0000b400e9e97a23 */ /* 0x000fec00000108d2 */
[----:B------:R-:W-:Y:S01]  /*f510*/  MUFU.EX2 R233, R233 ;  /* 0x000000e900e97308 */ /* 0x000fe20000000800 */
[----:B-1----:R-:W-:Y:S05]  /*f520*/  FMNMX.FTZ R139, R0, R139, !PT ;  /* 0x0000008b008b7209 */ /* 0x002fea0007810000 */
[C---:B------:R-:W-:Y:S02]  /*f530*/  FADD.FTZ R0, -R139.reuse, R2 ;  /* 0x000000028b007221 */ /* 0x040fe40000010100 */
[----:B------:R-:W-:Y:S02]  /*f540*/  FMUL.FTZ R208, R139, c[0x0][0x2d0] ;  /* 0x0000b4008bd07a20 */ /* 0x000fe40000410000 */
[----:B------:R-:W-:Y:S01]  /*f550*/  FMUL.FTZ R2, R0, c[0x0][0x2d0] ;  /* 0x0000b40000027a20 */ /* 0x000fe20000410000 */
[----:B------:R-:W-:Y:S01]  /*f560*/  FMNMX.FTZ R0, R46, R6, !PT ;  /* 0x000000062e007209 */ /* 0x000fe20007810000 */
[--C-:B------:R-:W-:Y:S02]  /*f570*/  FFMA.FTZ R4, R142, c[0x0][0x2d0], -R208.reuse ;  /* 0x0000b4008e047a23 */ /* 0x100fe400000108d0 */
[----:B------:R1:W2:Y:S01]  /*f580*/  MUFU.EX2 R134, R2 ;  /* 0x0000000200867308 */ /* 0x0002a20000000800 */
[----:B------:R-:W-:Y:S01]  /*f590*/  FMNMX.FTZ R0, R136, R0, !PT ;  /* 0x0000000088007209 */ /* 0x000fe20007810000 */
[--C-:B------:R-:W-:Y:S02]  /*f5a0*/  FFMA.FTZ R212, R212, c[0x0][0x2d0], -R208.reuse ;  /* 0x0000b400d4d47a23 */ /* 0x100fe400000108d0 */
[--C-:B------:R-:W-:Y:S01]  /*f5b0*/  FFMA.FTZ R226, R226, c[0x0][0x2d0], -R208.reuse ;  /* 0x0000b400e2e27a23 */ /* 0x100fe200000108d0 */
[----:B------:R-:W-:Y:S05]  /*f5c0*/  FMNMX.FTZ R0, R135, R0, !PT ;  /* 0x0000000087007209 */ /* 0x000fea0007810000 */
[----:B------:R-:W-:Y:S01]  /*f5d0*/  MUFU.EX2 R10, R4 ;  /* 0x00000004000a7308 */ /* 0x000fe20000000800 */
[----:B-1----:R-:W-:Y:S02]  /*f5e0*/  FADD.FTZ R2, -R138, R3 ;  /* 0x000000038a027221 */ /* 0x002fe40000010100 */
[----:B------:R-:W1:Y:S01]  /*f5f0*/  SHFL.BFLY PT, R3, R0, 0x2, 0x1f ;  /* 0x0c401f0000037f89 */ /* 0x000e6200000e0000 */
[----:B--2---:R-:W-:Y:S02]  /*f600*/  FMUL.FTZ R5, R134, R145 ;  /* 0x0000009186057220 */ /* 0x004fe40000410000 */
[----:B------:R-:W-:Y:S02]  /*f610*/  FMUL.FTZ R2, R2, c[0x0][0x2d0] ;  /* 0x0000b40002027a20 */ /* 0x000fe40000410000 */
[C---:B------:R-:W-:Y:S01]  /*f620*/  FMUL.FTZ R32, R134.reuse, R160 ;  /* 0x000000a086207220 */ /* 0x040fe20000410000 */
[----:B------:R-:W-:Y:S01]  /*f630*/  MOV R160, R53 ;  /* 0x0000003500a07202 */ /* 0x000fe20000000f00 */
[----:B------:R2:W3:Y:S01]  /*f640*/  MUFU.EX2 R133, R2 ;  /* 0x0000000200857308 */ /* 0x0004e20000000800 */
        /* <DEDUP_REMOVED lines=8> */
[----:B------:R-:W-:Y:S01]  /*f6d0*/  FMUL.FTZ R84, R134, R84 ;  /* 0x0000005486547220 */ /* 0x000fe20000410000 */
[----:B-1----:R-:W-:Y:S01]  /*f6e0*/  FMNMX.FTZ R0, R0, R3, !PT ;  /* 0x0000000300007209 */ /* 0x002fe20007810000 */
[----:B------:R-:W-:Y:S02]  /*f6f0*/  FFMA.FTZ R3, R16, c[0x0][0x2d0], -R208 ;  /* 0x0000b40010037a23 */ /* 0x000fe400000108d0 */
[C---:B------:R-:W-:Y:S02]  /*f700*/  FMUL.FTZ R16, R134.reuse, R148 ;  /* 0x0000009486107220 */ /* 0x040fe40000410000 */
[----:B------:R1:W-:Y:S01]  /*f710*/  MUFU.EX2 R246, R3 ;  /* 0x0000000300f67308 */ /* 0x0003e20000000800 */
[----:B------:R-:W-:Y:S02]  /*f720*/  FMUL.FTZ R85, R134, R85 ;  /* 0x0000005586557220 */ /* 0x000fe40000410000 */
[----:B--2---:R-:W-:Y:S02]  /*f730*/  FADD.FTZ R2, -R137, R132 ;  /* 0x0000008489027221 */ /* 0x004fe40000010100 */
[C---:B---3--:R-:W-:Y:S02]  /*f740*/  FMUL.FTZ R6, R133.reuse, R146 ;  /* 0x0000009285067220 */ /* 0x048fe40000410000 */
[----:B------:R-:W-:Y:S02]  /*f750*/  FMUL.FTZ R2, R2, c[0x0][0x2d0] ;  /* 0x0000b40002027a20 */ /* 0x000fe40000410000 */
[C---:B------:R-:W-:Y:S02]  /*f760*/  FMUL.FTZ R7, R133.reuse, R147 ;  /* 0x0000009385077220 */ /* 0x040fe40000410000 */
[----:B------:R2:W3:Y:S01]  /*f770*/  MUFU.EX2 R132, R2 ;  /* 0x0000000200847308 */ /* 0x0004e20000000800 */
[C---:B------:R-:W-:Y:S02]  /*f780*/  FMUL.FTZ R19, R133.reuse, R151 ;  /* 0x0000009785137220 */ /* 0x040fe40000410000 */
[C---:B------:R-:W-:Y:S02]  /*f790*/  FMUL.FTZ R66, R133.reuse, R186 ;  /* 0x000000ba85427220 */ /* 0x040fe40000410000 */
        /* <DEDUP_REMOVED lines=9> */
[----:B------:R-:W-:Y:S02]  /*f830*/  FMUL.FTZ R96, R134, R96 ;  /* 0x0000006086607220 */ /* 0x000fe40000410000 */
[--C-:B--2---:R-:W-:Y:S02]  /*f840*/  FFMA.FTZ R2, R221, c[0x0][0x2d0], -R208.reuse ;  /* 0x0000b400dd027a23 */ /* 0x104fe400000108d0 */
[C---:B---3--:R-:W-:Y:S01]  /*f850*/  FMUL.FTZ R8, R132.reuse, R156 ;  /* 0x0000009c84087220 */ /* 0x048fe20000410000 */
[----:B------:R-:W-:Y:S01]  /*f860*/  MOV R156, R61 ;  /* 0x0000003d009c7202 */ /* 0x000fe20000000f00 */
[----:B------:R2:W-:Y:S01]  /*f870*/  MUFU.EX2 R12, R2 ;  /* 0x00000002000c7308 */ /* 0x0005e20000000800 */
        /* <DEDUP_REMOVED lines=12> */
[--C-:B-1----:R-:W-:Y:S02]  /*f940*/  FFMA.FTZ R3, R223, c[0x0][0x2d0], -R209.reuse ;  /* 0x0000b400df037a23 */ /* 0x102fe400000108d1 */
[----:B------:R-:W-:Y:S02]  /*f950*/  FMUL.FTZ R49, R134, R173 ;  /* 0x000000ad86317220 */ /* 0x000fe40000410000 */
[----:B------:R1:W-:Y:S01]  /*f960*/  MUFU.EX2 R223, R3 ;  /* 0x0000000300df7308 */ /* 0x0003e20000000800 */
[C---:B------:R-:W-:Y:S02]  /*f970*/  FMUL.FTZ R56, R132.reuse, R200 ;  /* 0x000000c884387220 */ /* 0x040fe40000410000 */
[C---:B------:R-:W-:Y:S02]  /*f980*/  FMUL.FTZ R61, R132.reuse, R205 ;  /* 0x000000cd843d7220 */ /* 0x040fe40000410000 */
[C---:B------:R-:W-:Y:S02]  /*f990*/  FMUL.FTZ R72, R132.reuse, R72 ;  /* 0x0000004884487220 */ /* 0x040fe40000410000 */
[----:B--2---:R-:W-:Y:S02]  /*f9a0*/  FFMA.FTZ R2, R141, c[0x0][0x2d0], -R208 ;  /* 0x0000b4008d027a23 */ /* 0x004fe400000108d0 */
        /* <DEDUP_REMOVED lines=11> */
[----:B------:R-:W-:Y:S02]  /*fa60*/  FMUL.FTZ R97, R134, R97 ;  /* 0x0000006186617220 */ /* 0x000fe40000410000 */
[C---:B------:R-:W-:Y:S02]  /*fa70*/  FMUL.FTZ R98, R133.reuse, R98 ;  /* 0x0000006285627220 */ /* 0x040fe40000410000 */
[C---:B------:R-:W-:Y:S01]  /*fa80*/  FMUL.FTZ R99, R133.reuse, R99 ;  /* 0x0000006385637220 */ /* 0x040fe20000410000 */
[----:B--2---:R-:W2:Y:S01]  /*fa90*/  SHFL.BFLY PT, R2, R0, 0x1, 0x1f ;  /* 0x0c201f0000027f89 */ /* 0x004ea200000e0000 */
[----:B---3--:R-:W-:Y:S01]  /*faa0*/  F2FP.PACK_AB R142, R246, R249 ;  /* 0x000000f9f68e723e */ /* 0x008fe200000000ff */
[C---:B------:R-:W-:Y:S02]  /*fab0*/  FMUL.FTZ R100, R134.reuse, R100 ;  /* 0x0000006486647220 */ /* 0x040fe40000410000 */
[----:B------:R-:W-:Y:S02]  /*fac0*/  FMUL.FTZ R101, R134, R101 ;  /* 0x0000006586657220 */ /* 0x000fe40000410000 */
[C---:B------:R-:W-:Y:S02]  /*fad0*/  FMUL.FTZ R102, R133.reuse, R102 ;  /* 0x0000006685667220 */ /* 0x040fe40000410000 */
[----:B------:R-:W-:Y:S02]  /*fae0*/  FMUL.FTZ R103, R133, R103 ;  /* 0x0000006785677220 */ /* 0x000fe40000410000 */
[C---:B------:R-:W-:Y:S02]  /*faf0*/  FMUL.FTZ R104, R132.reuse, R104 ;  /* 0x0000006884687220 */ /* 0x040fe40000410000 */
[----:B------:R-:W-:Y:S02]  /*fb00*/  FMUL.FTZ R105, R132, R105 ;  /* 0x0000006984697220 */ /* 0x000fe40000410000 */
[----:B------:R-:W-:Y:S02]  /*fb10*/  FFMA.FTZ R156, R156, c[0x0][0x2d0], -R210 ;  /* 0x0000b4009c9c7a23 */ /* 0x000fe400000108d2 */
[----:B------:R-:W-:Y:S02]  /*fb20*/  FFMA.FTZ R173, R229, c[0x0][0x2d0], -R208 ;  /* 0x0000b400e5ad7a23 */ /* 0x000fe400000108d0 */
[--C-:B-1----:R-:W-:Y:S02]  /*fb30*/  FFMA.FTZ R3, R222, c[0x0][0x2d0], -R210.reuse ;  /* 0x0000b400de037a23 */ /* 0x102fe400000108d2 */
[C---:B------:R-:W-:Y:S02]  /*fb40*/  FMUL.FTZ R108, R132.reuse, R108 ;  /* 0x0000006c846c7220 */ /* 0x040fe40000410000 */
[----:B------:R1:W-:Y:S01]  /*fb50*/  MUFU.EX2 R221, R3 ;  /* 0x0000000300dd7308 */ /* 0x0003e20000000800 */
[----:B------:R-:W-:Y:S01]  /*fb60*/  FMUL.FTZ R109, R132, R109 ;  /* 0x0000006d846d7220 */ /* 0x000fe20000410000 */
[----:B--2---:R-:W-:Y:S01]  /*fb70*/  FMNMX.FTZ R2, R2, R0, !PT ;  /* 0x0000000002027209 */ /* 0x004fe20007810000 */
[----:B------:R-:W-:Y:S02]  /*fb80*/  FFMA.FTZ R0, R18, c[0x0][0x2d0], -R209 ;  /* 0x0000b40012007a23 */ /* 0x000fe400000108d1 */
[C---:B------:R-:W-:Y:S02]  /*fb90*/  FMUL.FTZ R18, R133.reuse, R150 ;  /* 0x0000009685127220 */ /* 0x040fe40000410000 */
[----:B------:R-:W-:Y:S01]  /*fba0*/  LDSM.16.MT88.4 R148, [R239+0x100] ;  /* 0x00010000ef94783b */ /* 0x000fe20000004200 */
[C---:B------:R-:W-:Y:S02]  /*fbb0*/  FMUL.FTZ R112, R134.reuse, R112 ;  /* 0x0000007086707220 */ /* 0x040fe40000410000 */
[----:B------:R2:W3:Y:S01]  /*fbc0*/  MUFU.EX2 R245, R0 ;  /* 0x0000000000f57308 */ /* 0x0004e20000000800 */
[C---:B------:R-:W-:Y:S02]  /*fbd0*/  FMUL.FTZ R113, R134.reuse, R113 ;  /* 0x0000007186717220 */ /* 0x040fe40000410000 */
[C---:B------:R-:W-:Y:S02]  /*fbe0*/  FMUL.FTZ R114, R133.reuse, R114 ;  /* 0x0000007285727220 */ /* 0x040fe40000410000 */
[C---:B------:R-:W-:Y:S02]  /*fbf0*/  FMUL.FTZ R115, R133.reuse, R115 ;  /* 0x0000007385737220 */ /* 0x040fe40000410000 */
[C---:B------:R-:W-:Y:S02]  /*fc00*/  FMUL.FTZ R116, R134.reuse, R116 ;  /* 0x0000007486747220 */ /* 0x040fe40000410000 */
[----:B------:R-:W-:Y:S02]  /*fc10*/  FMUL.FTZ R117, R134, R117 ;  /* 0x0000007586757220 */ /* 0x000fe40000410000 */
[C---:B------:R-:W-:Y:S02]  /*fc20*/  FMUL.FTZ R118, R133.reuse, R118 ;  /* 0x0000007685767220 */ /* 0x040fe40000410000 */
[C---:B------:R-:W-:Y:S02]  /*fc30*/  FMUL.FTZ R119, R133.reuse, R119 ;  /* 0x0000007785777220 */ /* 0x040fe40000410000 */
[----:B-1----:R-:W-:Y:S01]  /*fc40*/  FFMA.FTZ R3, R224, c[0x0][0x2d0], -R210 ;  /* 0x0000b400e0037a23 */ /* 0x002fe200000108d2 */
[----:B------:R-:W-:Y:S01]  /*fc50*/  MOV R224, R12 ;  /* 0x0000000c00e07202 */ /* 0x000fe20000000f00 */
[C---:B------:R-:W-:Y:S01]  /*fc60*/  FMUL.FTZ R12, R132.reuse, R164 ;  /* 0x000000a4840c7220 */ /* 0x040fe20000410000 */
[----:B------:R-:W-:Y:S01]  /*fc70*/  MOV R164, R35 ;  /* 0x0000002300a47202 */ /* 0x000fe20000000f00 */
[----:B------:R1:W-:Y:S01]  /*fc80*/  MUFU.EX2 R222, R3 ;  /* 0x0000000300de7308 */ /* 0x0003e20000000800 */
[----:B------:R-:W-:Y:S01]  /*fc90*/  FMUL.FTZ R35, R133, R163 ;  /* 0x000000a385237220 */ /* 0x000fe20000410000 */
[----:B------:R-:W-:Y:S01]  /*fca0*/  MOV R163, R55 ;  /* 0x0000003700a37202 */ /* 0x000fe20000000f00 */
[----:B------:R-:W-:Y:S02]  /*fcb0*/  FMUL.FTZ R120, R132, R120 ;  /* 0x0000007884787220 */ /* 0x000fe40000410000 */
[----:B--2---:R-:W-:Y:S01]  /*fcc0*/  FADD.FTZ R0, -R2, R140 ;  /* 0x0000008c02007221 */ /* 0x004fe20000010100 */
[----:B---3--:R-:W-:Y:S01]  /*fcd0*/  F2FP.PACK_AB R143, R245, R248 ;  /* 0x000000f8f58f723e */ /* 0x008fe200000000ff */
[----:B------:R-:W-:Y:S02]  /*fce0*/  FMUL.FTZ R121, R132, R121 ;  /* 0x0000007984797220 */ /* 0x000fe40000410000 */
[----:B------:R-:W-:Y:S02]  /*fcf0*/  FMUL.FTZ R0, R0, c[0x0][0x2d0] ;  /* 0x0000b40000007a20 */ /* 0x000fe40000410000 */
[C---:B------:R-:W-:Y:S02]  /*fd00*/  FMUL.FTZ R124, R132.reuse, R124 ;  /* 0x0000007c847c7220 */ /* 0x040fe40000410000 */
[----:B------:R-:W-:Y:S02]  /*fd10*/  FMUL.FTZ R125, R132, R125 ;  /* 0x0000007d847d7220 */ /* 0x000fe40000410000 */
[----:B------:R-:W2:Y:S01]  /*fd20*/  MUFU.EX2 R0, R0 ;  /* 0x0000000000007308 */ /* 0x000ea20000000800 */
[C---:B------:R-:W-:Y:S02]  /*fd30*/  FMUL.FTZ R128, R134.reuse, R128 ;  /* 0x0000008086807220 */ /* 0x040fe40000410000 */
[----:B------:R-:W-:Y:S02]  /*fd40*/  FMUL.FTZ R129, R134, R129 ;  /* 0x0000008186817220 */ /* 0x000fe40000410000 */
[C---:B------:R-:W-:Y:S02]  /*fd50*/  FMUL.FTZ R130, R133.reuse, R130 ;  /* 0x0000008285827220 */ /* 0x040fe40000410000 */
[----:B------:R-:W-:Y:S02]  /*fd60*/  FMUL.FTZ R131, R133, R131 ;  /* 0x0000008385837220 */ /* 0x000fe40000410000 */
[--C-:B-1----:R-:W-:Y:S04]  /*fd70*/  FFMA.FTZ R3, R217, c[0x0][0x2d0], -R210.reuse ;  /* 0x0000b400d9037a23 */ /* 0x102fe800000108d2 */
[----:B------:R1:W-:Y:S01]  /*fd80*/  MUFU.EX2 R247, R3 ;  /* 0x0000000300f77308 */ /* 0x0003e20000000800 */
[C---:B--2---:R-:W-:Y:S01]  /*fd90*/  FMUL.FTZ R14, R0.reuse, R166 ;  /* 0x000000a6000e7220 */ /* 0x044fe20000410000 */
        /* <DEDUP_REMOVED lines=13> */
[----:B-1----:R-:W-:Y:S02]  /*fe70*/  FFMA.FTZ R3, R216, c[0x0][0x2d0], -R210 ;  /* 0x0000b400d8037a23 */ /* 0x002fe400000108d2 */
[C---:B------:R-:W-:Y:S02]  /*fe80*/  FMUL.FTZ R42, R0.reuse, R194 ;  /* 0x000000c2002a7220 */ /* 0x040fe40000410000 */
[----:B------:R-:W1:Y:S01]  /*fe90*/  MUFU.EX2 R244, R3 ;  /* 0x0000000300f47308 */ /* 0x000e620000000800 */
[----:B------:R-:W-:Y:S02]  /*fea0*/  FMUL.FTZ R43, R0, R195 ;  /* 0x000000c3002b7220 */ /* 0x000fe40000410000 */
[----:B------:R-:W-:Y:S02]  /*feb0*/  FMUL.FTZ R45, R132, R197 ;  /* 0x000000c5842d7220 */ /* 0x000fe40000410000 */
[C---:B------:R-:W-:Y:S02]  /*fec0*/  FMUL.FTZ R46, R0.reuse, R198 ;  /* 0x000000c6002e7220 */ /* 0x040fe40000410000 */
[----:B------:R-:W-:Y:S02]  /*fed0*/  FMUL.FTZ R47, R0, R199 ;  /* 0x000000c7002f7220 */ /* 0x000fe40000410000 */
[----:B------:R-:W-:Y:S02]  /*fee0*/  FMUL.FTZ R50, R133, R174 ;  /* 0x000000ae85327220 */ /* 0x000fe40000410000 */
[----:B------:R-:W-:Y:S02]  /*fef0*/  FMUL.FTZ R60, R132, R204 ;  /* 0x000000cc843c7220 */ /* 0x000fe40000410000 */
[C---:B------:R-:W-:Y:S02]  /*ff00*/  FMUL.FTZ R62, R0.reuse, R206 ;  /* 0x000000ce003e7220 */ /* 0x040fe40000410000 */
[C---:B------:R-:W-:Y:S02]  /*ff10*/  FMUL.FTZ R63, R0.reuse, R207 ;  /* 0x000000cf003f7220 */ /* 0x040fe40000410000 */
[C---:B------:R-:W-:Y:S02]  /*ff20*/  FMUL.FTZ R74, R0.reuse, R74 ;  /* 0x0000004a004a7220 */ /* 0x040fe40000410000 */
[C---:B------:R-:W-:Y:S02]  /*ff30*/  FMUL.FTZ R75, R0.reuse, R75 ;  /* 0x0000004b004b7220 */ /* 0x040fe40000410000 */
[C---:B------:R-:W-:Y:S02]  /*ff40*/  FMUL.FTZ R78, R0.reuse, R78 ;  /* 0x0000004e004e7220 */ /* 0x040fe40000410000 */
[----:B------:R-:W-:Y:S01]  /*ff50*/  FMUL.FTZ R79, R0, R79 ;  /* 0x0000004f004f7220 */ /* 0x000fe20000410000 */
[----:B-1----:R-:W-:Y:S01]  /*ff60*/  F2FP.PACK_AB R146, R244, R247 ;  /* 0x000000f7f492723e */ /* 0x002fe200000000ff */
[----:B------:R-:W-:Y:S02]  /*ff70*/  FMUL.FTZ R3, R2, c[0x0][0x2d0] ;  /* 0x0000b40002037a20 */ /* 0x000fe40000410000 */
[----:B------:R-:W-:Y:S02]  /*ff80*/  FMUL.FTZ R90, R0, R90 ;  /* 0x0000005a005a7220 */ /* 0x000fe40000410000 */
[--C-:B------:R-:W-:Y:S01]  /*ff90*/  FFMA.FTZ R4, R220, c[0x0][0x2d0], -R3.reuse ;  /* 0x0000b400dc047a23 */ /* 0x100fe20000010803 */
[----:B------:R-:W-:Y:S01]  /*ffa0*/  MOV R220, R11 ;  /* 0x0000000b00dc7202 */ /* 0x000fe20000000f00 */
[C---:B------:R-:W-:Y:S01]  /*ffb0*/  FMUL.FTZ R11, R0.reuse, R159 ;  /* 0x0000009f000b7220 */ /* 0x040fe20000410000 */
[----:B------:R-:W-:Y:S01]  /*ffc0*/  MOV R159, R54 ;  /* 0x00000036009f7202 */ /* 0x000fe20000000f00 */
[----:B------:R1:W-:Y:S01]  /*ffd0*/  MUFU.EX2 R216, R4 ;  /* 0x0000000400d87308 */ /* 0x0003e20000000800 */
[----:B------:R-:W-:Y:S01]  /*ffe0*/  F2FP.PACK_AB R141, R223, R220 ;  /* 0x000000dcdf8d723e */ /* 0x000fe200000000ff */
[----:B------:R-:W2:Y:S01]  /*fff0*/  LDSM.16.MT88.4 R52, [R240+0x100] ;  /* 0x00010000f034783b */ /* 0x000ea20000004200 */
[C---:B------:R-:W-:Y:S02]  /*10000*/  FMUL.FTZ R91, R0.reuse, R91 ;  /* 0x0000005b005b7220 */ /* 0x040fe40000410000 */
[C---:B------:R-:W-:Y:S02]  /*10010*/  FMUL.FTZ R94, R0.reuse, R94 ;  /* 0x0000005e005e7220 */ /* 0x040fe40000410000 */
[C---:B------:R-:W-:Y:S02]  /*10020*/  FMUL.FTZ R95, R0.reuse, R95 ;  /* 0x0000005f005f7220 */ /* 0x040fe40000410000 */
[C---:B------:R-:W-:Y:S02]  /*10030*/  FMUL.FTZ R106, R0.reuse, R106 ;  /* 0x0000006a006a7220 */ /* 0x040fe40000410000 */
[----:B------:R-:W-:Y:S02]  /*10040*/  FMUL.FTZ R107, R0, R107 ;  /* 0x0000006b006b7220 */ /* 0x000fe40000410000 */
[--C-:B------:R-:W-:Y:S02]  /*10050*/  FFMA.FTZ R174, R176, c[0x0][0x2d0], -R208.reuse ;  /* 0x0000b400b0ae7a23 */ /* 0x100fe400000108d0 */
[C---:B------:R-:W-:Y:S02]  /*10060*/  FMUL.FTZ R110, R0.reuse, R110 ;  /* 0x0000006e006e7220 */ /* 0x040fe40000410000 */
[C---:B------:R-:W-:Y:S02]  /*10070*/  FMUL.FTZ R111, R0.reuse, R111 ;  /* 0x0000006f006f7220 */ /* 0x040fe40000410000 */
[C---:B------:R-:W-:Y:S02]  /*10080*/  FMUL.FTZ R122, R0.reuse, R122 ;  /* 0x0000007a007a7220 */ /* 0x040fe40000410000 */
[C---:B------:R-:W-:Y:S02]  /*10090*/  FMUL.FTZ R123, R0.reuse, R123 ;  /* 0x0000007b007b7220 */ /* 0x040fe40000410000 */
[C---:B------:R-:W-:Y:S02]  /*100a0*/  FMUL.FTZ R126, R0.reuse, R126 ;  /* 0x0000007e007e7220 */ /* 0x040fe40000410000 */
[--C-:B-1----:R-:W-:Y:S01]  /*100b0*/  FFMA.FTZ R4, R225, c[0x0][0x2d0], -R3.reuse ;  /* 0x0000b400e1047a23 */ /* 0x102fe20000010803 */
[----:B------:R-:W-:Y:S01]  /*100c0*/  MOV R225, R10 ;  /* 0x0000000a00e17202 */ /* 0x000fe20000000f00 */
[----:B------:R-:W-:Y:S01]  /*100d0*/  FMUL.FTZ R10, R0, R158 ;  /* 0x0000009e000a7220 */ /* 0x000fe20000410000 */
[----:B------:R-:W-:Y:S01]  /*100e0*/  MOV R158, R44 ;  /* 0x0000002c009e7202 */ /* 0x000fe20000000f00 */
[----:B------:R1:W3:Y:S01]  /*100f0*/  MUFU.EX2 R217, R4 ;  /* 0x0000000400d97308 */ /* 0x0002e20000000800 */
[----:B------:R-:W-:Y:S01]  /*10100*/  F2FP.PACK_AB R140, R224, R225 ;  /* 0x000000e1e08c723e */ /* 0x000fe200000000ff */
[----:B------:R-:W-:Y:S02]  /*10110*/  FMUL.FTZ R44, R132, R196 ;  /* 0x000000c4842c7220 */ /* 0x000fe40000410000 */
[----:B------:R-:W-:Y:S02]  /*10120*/  FMUL.FTZ R127, R0, R127 ;  /* 0x0000007f007f7220 */ /* 0x000fe40000410000 */
[--C-:B------:R-:W-:Y:S02]  /*10130*/  FFMA.FTZ R176, R227, c[0x0][0x2d0], -R208.reuse ;  /* 0x0000b400e3b07a23 */ /* 0x100fe400000108d0 */
[--C-:B-1----:R-:W-:Y:S01]  /*10140*/  FFMA.FTZ R4, R219, c[0x0][0x2d0], -R3.reuse ;  /* 0x0000b400db047a23 */ /* 0x102fe20000010803 */
[----:B---3--:R-:W-:Y:S03]  /*10150*/  F2FP.PACK_AB R145, R217, R216 ;  /* 0x000000d8d991723e */ /* 0x008fe600000000ff */
[----:B------:R1:W-:Y:S02]  /*10160*/  MUFU.EX2 R219, R4 ;  /* 0x0000000400db7308 */ /* 0x0003e40000000800 */
[----:B-1----:R-:W-:Y:S08]  /*10170*/  FFMA.FTZ R4, R218, c[0x0][0x2d0], -R3 ;  /* 0x0000b400da047a23 */ /* 0x002ff00000010803 */
[----:B------:R1:W3:Y:S02]  /*10180*/  MUFU.EX2 R218, R4 ;  /* 0x0000000400da7308 */ /* 0x0002e40000000800 */
[----:B-1----:R-:W-:Y:S01]  /*10190*/  FMUL.FTZ R4, R134, R144 ;  /* 0x0000009086047220 */ /* 0x002fe20000410000 */
[----:B---3--:R-:W-:Y:S02]  /*101a0*/  F2FP.PACK_AB R147, R218, R219 ;  /* 0x000000dbda93723e */ /* 0x008fe400000000ff */
[----:B------:R-:W-:Y:S04]  /*101b0*/  F2FP.PACK_AB R144, R222, R221 ;  /* 0x000000ddde90723e */ /* 0x000fe800000000ff */
[-C--:B------:R-:W-:Y:S08]  /*101c0*/  HMMA.16816.F32 R4, R140, R20.reuse, R4 ;  /* 0x000000148c04723c */ /* 0x080ff00000001804 */
[C---:B------:R-:W-:Y:S07]  /*101d0*/  HMMA.16816.F32 R8, R144.reuse, R20, R8 ;  /* 0x000000149008723c */ /* 0x040fee0000001808 */
[----:B------:R-:W-:Y:S01]  /*101e0*/  FMUL.FTZ R21, R134, R153 ;  /* 0x0000009986157220 */ /* 0x000fe20000410000 */
[-C--:B------:R-:W-:Y:S04]  /*101f0*/  HMMA.16816.F32 R12, R144, R22.reuse, R12 ;  /* 0x00000016900c723c */ /* 0x080fe8000000180c */
[----:B------:R-:W-:Y:S01]  /*10200*/  MOV R153, R57 ;  /* 0x0000003900997202 */ /* 0x000fe20000000f00 */
[----:B------:R-:W-:Y:S02]  /*10210*/  FMUL.FTZ R57, R132, R201 ;  /* 0x000000c984397220 */ /* 0x000fe40000410000 */
[----:B------:R-:W-:Y:S01]  /*10220*/  FMUL.FTZ R20, R134, R152 ;  /* 0x0000009886147220 */ /* 0x000fe20000410000 */
[C---:B------:R-:W-:Y:S04]  /*10230*/  HMMA.16816.F32 R16, R140.reuse, R22, R16 ;  /* 0x000000168c10723c */ /* 0x040fe80000001810 */
[----:B------:R-:W-:Y:S01]  /*10240*/  MOV R152, R40 ;  /* 0x0000002800987202 */ /* 0x000fe20000000f00 */
[----:B------:R-:W-:Y:S02]  /*10250*/  FMUL.FTZ R40, R132, R192 ;  /* 0x000000c084287220 */ /* 0x000fe40000410000 */
[C---:B------:R-:W-:Y:S01]  /*10260*/  FMUL.FTZ R22, R133.reuse, R154 ;  /* 0x0000009a85167220 */ /* 0x040fe20000410000 */
[----:B------:R-:W-:Y:S01]  /*10270*/  MOV R154, R58 ;  /* 0x0000003a009a7202 */ /* 0x000fe20000000f00 */
[C---:B------:R-:W-:Y:S01]  /*10280*/  FMUL.FTZ R23, R133.reuse, R155 ;  /* 0x0000009b85177220 */ /* 0x040fe20000410000 */
[----:B------:R-:W-:Y:S02]  /*10290*/  MUFU.EX2 R192, R156 ;  /* 0x0000009c00c07308 */ /* 0x000fe40000000800 */
[----:B------:R-:W-:Y:S01]  /*102a0*/  MOV R155, R59 ;  /* 0x0000003b009b7202 */ /* 0x000fe20000000f00 */
[C---:B------:R-:W-:Y:S02]  /*102b0*/  FMUL.FTZ R58, R0.reuse, R202 ;  /* 0x000000ca003a7220 */ /* 0x040fe40000410000 */
[----:B------:R-:W-:Y:S01]  /*102c0*/  FMUL.FTZ R59, R0, R203 ;  /* 0x000000cb003b7220 */ /* 0x000fe20000410000 */
[-C--:B------:R-:W-:Y:S03]  /*102d0*/  HMMA.16816.F32 R20, R140, R36.reuse, R20 ;  /* 0x000000248c14723c */ /* 0x080fe60000001814 */
[--C-:B------:R-:W-:Y:S01]  /*102e0*/  FFMA.FTZ R152, R152, c[0x0][0x2d0], -R208.reuse ;  /* 0x0000b40098987a23 */ /* 0x100fe200000108d0 */
[----:B------:R-:W-:Y:S04]  /*102f0*/  MUFU.EX2 R203, R173 ;  /* 0x000000ad00cb7308 */ /* 0x000fe80000000800 */
[C---:B------:R-:W-:Y:S06]  /*10300*/  HMMA.16816.F32 R24, R144.reuse, R36, R24 ;  /* 0x000000249018723c */ /* 0x040fec0000001818 */
[----:B------:R1:W-:Y:S01]  /*10310*/  MUFU.EX2 R200, R152 ;  /* 0x0000009800c87308 */ /* 0x0003e20000000800 */
[C---:B------:R-:W-:Y:S01]  /*10320*/  FMUL.FTZ R36, R134.reuse, R168 ;  /* 0x000000a886247220 */ /* 0x040fe20000410000 */
[-C--:B------:R-:W-:Y:S04]  /*10330*/  HMMA.16816.F32 R28, R144, R38.reuse, R28 ;  /* 0x00000026901c723c */ /* 0x080fe8000000181c */
[C---:B------:R-:W-:Y:S01]  /*10340*/  FMUL.FTZ R37, R134.reuse, R169 ;  /* 0x000000a986257220 */ /* 0x040fe20000410000 */
[----:B------:R-:W-:Y:S01]  /*10350*/  MOV R168, R51 ;  /* 0x0000003300a87202 */ /* 0x000fe20000000f00 */
[C---:B------:R-:W-:Y:S01]  /*10360*/  FMUL.FTZ R51, R133.reuse, R175 ;  /* 0x000000af85337220 */ /* 0x040fe20000410000 */
[----:B------:R-:W-:Y:S01]  /*10370*/  MOV R169, R48 ;  /* 0x0000003000a97202 */ /* 0x000fe20000000f00 */
[C---:B------:R-:W-:Y:S04]  /*10380*/  HMMA.16816.F32 R32, R140.reuse, R38, R32 ;  /* 0x000000268c20723c */ /* 0x040fe80000001820 */
[----:B------:R-:W-:Y:S02]  /*10390*/  FMUL.FTZ R48, R134, R172 ;  /* 0x000000ac86307220 */ /* 0x000fe40000410000 */
[--C-:B------:R-:W-:Y:S01]  /*103a0*/  FFMA.FTZ R175, R160, c[0x0][0x2d0], -R208.reuse ;  /* 0x0000b400a0af7a23 */ /* 0x100fe200000108d0 */
[----:B------:R-:W-:Y:S01]  /*103b0*/  MOV R160, R155 ;  /* 0x0000009b00a07202 */ /* 0x000fe20000000f00 */
[C---:B------:R-:W-:Y:S01]  /*103c0*/  FMUL.FTZ R38, R133.reuse, R170 ;  /* 0x000000aa85267220 */ /* 0x040fe20000410000 */
[----:B------:R-:W-:Y:S01]  /*103d0*/  MOV R170, R41 ;  /* 0x0000002900aa7202 */ /* 0x000fe20000000f00 */
[----:B------:R-:W-:Y:S02]  /*103e0*/  MUFU.EX2 R197, R175 ;  /* 0x000000af00c57308 */ /* 0x000fe40000000800 */
[C---:B------:R-:W-:Y:S02]  /*103f0*/  FMUL.FTZ R39, R133.reuse, R171 ;  /* 0x000000ab85277220 */ /* 0x040fe40000410000 */
[--C-:B------:R-:W-:Y:S02]  /*10400*/  FFMA.FTZ R172, R228, c[0x0][0x2d0], -R208.reuse ;  /* 0x0000b400e4ac7a23 */ /* 0x100fe400000108d0 */
[----:B------:R-:W-:Y:S02]  /*10410*/  FMUL.FTZ R41, R132, R193 ;  /* 0x000000c184297220 */ /* 0x000fe40000410000 */
[--C-:B-1----:R-:W-:Y:S01]  /*10420*/  FFMA.FTZ R152, R236, c[0x0][0x2d0], -R208.reuse ;  /* 0x0000b400ec987a23 */ /* 0x102fe200000108d0 */
[-C--:B--2---:R-:W-:Y:S01]  /*10430*/  HMMA.16816.F32 R36, R140, R52.reuse, R36 ;  /* 0x000000348c24723c */ /* 0x084fe20000001824 */
[----:B------:R-:W-:Y:S07]  /*10440*/  MUFU.EX2 R206, R172 ;  /* 0x000000ac00ce7308 */ /* 0x000fee0000000800 */
[C---:B------:R-:W-:Y:S03]  /*10450*/  HMMA.16816.F32 R40, R144.reuse, R52, R40 ;  /* 0x000000349028723c */ /* 0x040fe60000001828 */
[----:B------:R1:W-:Y:S04]  /*10460*/  MUFU.EX2 R236, R152 ;  /* 0x0000009800ec7308 */ /* 0x0003e80000000800 */
[C---:B------:R-:W-:Y:S01]  /*10470*/  FMUL.FTZ R52, R134.reuse, R180 ;  /* 0x000000b486347220 */ /* 0x040fe20000410000 */
[-C--:B------:R-:W-:Y:S04]  /*10480*/  HMMA.16816.F32 R44, R144, R54.reuse, R44 ;  /* 0x00000036902c723c */ /* 0x080fe8000000182c */
[----:B------:R-:W-:Y:S04]  /*10490*/  FMUL.FTZ R53, R134, R181 ;  /* 0x000000b586357220 */ /* 0x000fe80000410000 */
[C---:B------:R-:W-:Y:S07]  /*104a0*/  HMMA.16816.F32 R48, R140.reuse, R54, R48 ;  /* 0x000000368c30723c */ /* 0x040fee0000001830 */
[C---:B------:R-:W-:Y:S02]  /*104b0*/  FMUL.FTZ R54, R133.reuse, R182 ;  /* 0x000000b685367220 */ /* 0x040fe40000410000 */
[----:B------:R-:W-:Y:S03]  /*104c0*/  FMUL.FTZ R55, R133, R183 ;  /* 0x000000b785377220 */ /* 0x000fe60000410000 */
[----:B-1----:R-:W-:Y:S02]  /*104d0*/  FFMA.FTZ R152, R243, c[0x0][0x2d0], -R209 ;  /* 0x0000b400f3987a23 */ /* 0x002fe400000108d1 */
[----:B------:R-:W-:Y:S02]  /*104e0*/  FFMA.FTZ R182, R136, c[0x0][0x2d0], -R3 ;  /* 0x0000b40088b67a23 */ /* 0x000fe40000010803 */
[-C--:B------:R-:W-:Y:S01]  /*104f0*/  HMMA.16816.F32 R52, R140, R148.reuse, R52 ;  /* 0x000000948c34723c */ /* 0x080fe20000001834 */
[----:B------:R1:W-:Y:S07]  /*10500*/  MUFU.EX2 R243, R152 ;  /* 0x0000009800f37308 */ /* 0x0003ee0000000800 */
[C---:B------:R-:W-:Y:S08]  /*10510*/  HMMA.16816.F32 R56, R144.reuse, R148, R56 ;  /* 0x000000949038723c */ /* 0x040ff00000001838 */
[-C--:B------:R-:W-:Y:S08]  /*10520*/  HMMA.16816.F32 R60, R144, R150.reuse, R60 ;  /* 0x00000096903c723c */ /* 0x080ff0000000183c */
[C---:B------:R-:W-:Y:S01]  /*10530*/  HMMA.16816.F32 R64, R140.reuse, R150, R64 ;  /* 0x000000968c40723c */ /* 0x040fe20000001840 */
[----:B------:R-:W2:Y:S03]  /*10540*/  LDSM.16.MT88.4 R148, [R237+0x2100] ;  /* 0x00210000ed94783b */ /* 0x000ea60000004200 */
[--C-:B-1----:R-:W-:Y:S04]  /*10550*/  FFMA.FTZ R152, R170, c[0x0][0x2d0], -R209.reuse ;  /* 0x0000b400aa987a23 */ /* 0x102fe800000108d1 */
[----:B------:R1:W-:Y:S04]  /*10560*/  MUFU.EX2 R196, R152 ;  /* 0x0000009800c47308 */ /* 0x0003e80000000800 */
[--C-:B-1----:R-:W-:Y:S01]  /*10570*/  FFMA.FTZ R152, R232, c[0x0][0x2d0], -R208.reuse ;  /* 0x0000b400e8987a23 */ /* 0x102fe200000108d0 */
[----:B------:R-:W-:Y:S02]  /*10580*/  MOV R232, R225 ;  /* 0x000000e100e87202 */ /* 0x000fe40000000f00 */
[----:B------:R-:W3:Y:S03]  /*10590*/  LDL.LU R225, [R1+0x64] ;  /* 0x0000640001e17983 */ /* 0x000ee60000300800 */
[----:B------:R1:W-:Y:S01]  /*105a0*/  MUFU.EX2 R184, R152 ;  /* 0x0000009800b87308 */ /* 0x0003e20000000800 */
[-C--:B--2---:R-:W-:Y:S08]  /*105b0*/  HMMA.16816.F32 R68, R140, R148.reuse, R68 ;  /* 0x000000948c44723c */ /* 0x084ff00000001844 */
[C---:B------:R-:W-:Y:S08]  /*105c0*/  HMMA.16816.F32 R72, R144.reuse, R148, R72 ;  /* 0x000000949048723c */ /* 0x040ff00000001848 */
[-C--:B------:R-:W-:Y:S04]  /*105d0*/  HMMA.16816.F32 R76, R144, R150.reuse, R76 ;  /* 0x00000096904c723c */ /* 0x080fe8000000184c */
[--C-:B-1----:R-:W-:Y:S02]  /*105e0*/  FFMA.FTZ R152, R169, c[0x0][0x2d0], -R208.reuse ;  /* 0x0000b400a9987a23 */ /* 0x102fe400000108d0 */
[----:B------:R-:W-:Y:S02]  /*105f0*/  FFMA.FTZ R208, R211, c[0x0][0x2d0], -R208 ;  /* 0x0000b400d3d07a23 */ /* 0x000fe400000108d0 */
[C---:B------:R-:W-:Y:S01]  /*10600*/  HMMA.16816.F32 R80, R140.reuse, R150, R80 ;  /* 0x000000968c50723c */ /* 0x040fe20000001850 */
[----:B------:R-:W1:Y:S01]  /*10610*/  LDSM.16.MT88.4 R148, [R238+0x2100] ;  /* 0x00210000ee94783b */ /* 0x000e620000004200 */
[----:B------:R2:W-:Y:S02]  /*10620*/  MUFU.EX2 R194, R152 ;  /* 0x0000009800c27308 */ /* 0x0005e40000000800 */
[--C-:B------:R-:W-:Y:S08]  /*10630*/  FFMA.FTZ R169, R235, c[0x0][0x2d0], -R209.reuse ;  /* 0x0000b400eba97a23 */ /* 0x100ff000000108d1 */
[----:B------:R-:W-:Y:S10]  /*10640*/  MUFU.EX2 R235, R230 ;  /* 0x000000e600eb7308 */ /* 0x000ff40000000800 */
[----:B------:R-:W-:Y:S01]  /*10650*/  MUFU.EX2 R169, R169 ;  /* 0x000000a900a97308 */ /* 0x000fe20000000800 */
[--C-:B--2---:R-:W-:Y:S09]  /*10660*/  FFMA.FTZ R152, R242, c[0x0][0x2d0], -R210.reuse ;  /* 0x0000b400f2987a23 */ /* 0x104ff200000108d2 */
[----:B------:R2:W-:Y:S01]  /*10670*/  MUFU.EX2 R242, R152 ;  /* 0x0000009800f27308 */ /* 0x0005e20000000800 */
[-C--:B-1----:R-:W-:Y:S08]  /*10680*/  HMMA.16816.F32 R84, R140, R148.reuse, R84 ;  /* 0x000000948c54723c */ /* 0x082ff00000001854 */
[C---:B------:R-:W-:Y:S08]  /*10690*/  HMMA.16816.F32 R88, R144.reuse, R148, R88 ;  /* 0x000000949058723c */ /* 0x040ff00000001858 */
[-C--:B------:R-:W-:Y:S08]  /*106a0*/  HMMA.16816.F32 R92, R144, R150.reuse, R92 ;  /* 0x00000096905c723c */ /* 0x080ff0000000185c */
[C---:B------:R-:W-:Y:S01]  /*106b0*/  HMMA.16816.F32 R96, R140.reuse, R150, R96 ;  /* 0x000000968c60723c */ /* 0x040fe20000001860 */
[----:B------:R-:W1:Y:S07]  /*106c0*/  LDSM.16.MT88.4 R148, [R240+0x2100] ;  /* 0x00210000f094783b */ /* 0x000e6e0000004200 */
[-C--:B-1----:R-:W-:Y:S08]  /*106d0*/  HMMA.16816.F32 R100, R140, R148.reuse, R100 ;  /* 0x000000948c64723c */ /* 0x082ff00000001864 */
[C---:B------:R-:W-:Y:S07]  /*106e0*/  HMMA.16816.F32 R104, R144.reuse, R148, R104 ;  /* 0x000000949068723c */ /* 0x040fee0000001868 */
[--C-:B------:R-:W-:Y:S01]  /*106f0*/  FFMA.FTZ R148, R168, c[0x0][0x2d0], -R209.reuse ;  /* 0x0000b400a8947a23 */ /* 0x100fe200000108d1 */
[-C--:B------:R-:W-:Y:S04]  /*10700*/  HMMA.16816.F32 R108, R144, R150.reuse, R108 ;  /* 0x00000096906c723c */ /* 0x080fe8000000186c */
[----:B------:R-:W-:Y:S02]  /*10710*/  MOV R168, R163 ;  /* 0x000000a300a87202 */ /* 0x000fe40000000f00 */
[----:B------:R-:W-:Y:S02]  /*10720*/  MOV R163, R162 ;  /* 0x000000a200a37202 */ /* 0x000fe40000000f00 */
[C---:B------:R-:W-:Y:S04]  /*10730*/  HMMA.16816.F32 R112, R140.reuse, R150, R112 ;  /* 0x000000968c70723c */ /* 0x040fe80000001870 */
[--C-:B--2---:R-:W-:Y:S01]  /*10740*/  FFMA.FTZ R152, R163, c[0x0][0x2d0], -R210.reuse ;  /* 0x0000b400a3987a23 */ /* 0x104fe200000108d2 */
[----:B------:R-:W-:Y:S02]  /*10750*/  MOV R162, R161 ;  /* 0x000000a100a27202 */ /* 0x000fe40000000f00 */
[----:B------:R-:W-:Y:S01]  /*10760*/  MOV R161, R190 ;  /* 0x000000be00a17202 */ /* 0x000fe20000000f00 */
[----:B------:R1:W-:Y:S01]  /*10770*/  MUFU.EX2 R202, R152 ;  /* 0x0000009800ca7308 */ /* 0x0003e20000000800 */
[----:B------:R-:W-:Y:S03]  /*10780*/  MOV R190, R189 ;  /* 0x000000bd00be7202 */ /* 0x000fe60000000f00 */
[----:B------:R-:W-:Y:S02]  /*10790*/  MOV R189, R188 ;  /* 0x000000bc00bd7202 */ /* 0x000fe40000000f00 */
[----:B------:R-:W-:Y:S01]  /*107a0*/  MOV R188, R179 ;  /* 0x000000b300bc7202 */ /* 0x000fe20000000f00 */
[--C-:B------:R-:W-:Y:S01]  /*107b0*/  FFMA.FTZ R171, R190, c[0x0][0x2d0], -R209.reuse ;  /* 0x0000b400beab7a23 */ /* 0x100fe200000108d1 */
[----:B------:R-:W-:Y:S01]  /*107c0*/  MOV R179, R167 ;  /* 0x000000a700b37202 */ /* 0x000fe20000000f00 */
[----:B------:R-:W-:Y:S01]  /*107d0*/  FFMA.FTZ R170, R189, c[0x0][0x2d0], -R209 ;  /* 0x0000b400bdaa7a23 */ /* 0x000fe200000108d1 */
[----:B------:R-:W-:Y:S01]  /*107e0*/  MOV R167, R166 ;  /* 0x000000a600a77202 */ /* 0x000fe20000000f00 */
[--C-:B------:R-:W-:Y:S01]  /*107f0*/  FFMA.FTZ R181, R188, c[0x0][0x2d0], -R3.reuse ;  /* 0x0000b400bcb57a23 */ /* 0x100fe20000010803 */
[----:B------:R-:W-:Y:S01]  /*10800*/  MOV R166, R157 ;  /* 0x0000009d00a67202 */ /* 0x000fe20000000f00 */
[----:B------:R-:W-:Y:S01]  /*10810*/  MUFU.EX2 R171, R171 ;  /* 0x000000ab00ab7308 */ /* 0x000fe20000000800 */
[----:B------:R-:W-:Y:S01]  /*10820*/  MOV R157, R241 ;  /* 0x000000f1009d7202 */ /* 0x000fe20000000f00 */
[--C-:B------:R-:W-:Y:S01]  /*10830*/  FFMA.FTZ R167, R167, c[0x0][0x2d0], -R3.reuse ;  /* 0x0000b400a7a77a23 */ /* 0x100fe20000010803 */
[----:B------:R-:W-:Y:S01]  /*10840*/  MOV R189, R178 ;  /* 0x000000b200bd7202 */ /* 0x000fe20000000f00 */
[--C-:B------:R-:W-:Y:S01]  /*10850*/  FFMA.FTZ R166, R166, c[0x0][0x2d0], -R3.reuse ;  /* 0x0000b400a6a67a23 */ /* 0x100fe20000010803 */
[----:B------:R-:W-:Y:S01]  /*10860*/  MOV R178, R165 ;  /* 0x000000a500b27202 */ /* 0x000fe20000000f00 */
[--C-:B------:R-:W-:Y:S01]  /*10870*/  FFMA.FTZ R179, R179, c[0x0][0x2d0], -R3.reuse ;  /* 0x0000b400b3b37a23 */ /* 0x100fe20000010803 */
[----:B------:R-:W-:Y:S02]  /*10880*/  MOV R165, R164 ;  /* 0x000000a400a57202 */ /* 0x000fe40000000f00 */
[----:B------:R-:W-:Y:S01]  /*10890*/  MOV R164, R159 ;  /* 0x0000009f00a47202 */ /* 0x000fe20000000f00 */
[----:B------:R2:W-:Y:S01]  /*108a0*/  MUFU.EX2 R241, R148 ;  /* 0x0000009400f17308 */ /* 0x0005e20000000800 */
[--C-:B-1----:R-:W-:Y:S01]  /*108b0*/  FFMA.FTZ R152, R162, c[0x0][0x2d0], -R3.reuse ;  /* 0x0000b400a2987a23 */ /* 0x102fe20000010803 */
[----:B------:R-:W-:Y:S01]  /*108c0*/  MOV R190, R154 ;  /* 0x0000009a00be7202 */ /* 0x000fe20000000f00 */
[--C-:B------:R-:W-:Y:S02]  /*108d0*/  FFMA.FTZ R162, R160, c[0x0][0x2d0], -R210.reuse ;  /* 0x0000b400a0a27a23 */ /* 0x100fe400000108d2 */
[--C-:B------:R-:W-:Y:S02]  /*108e0*/  FFMA.FTZ R164, R164, c[0x0][0x2d0], -R210.reuse ;  /* 0x0000b400a4a47a23 */ /* 0x100fe400000108d2 */
[--C-:B------:R-:W-:Y:S02]  /*108f0*/  FFMA.FTZ R165, R165, c[0x0][0x2d0], -R210.reuse ;  /* 0x0000b400a5a57a23 */ /* 0x100fe400000108d2 */
[--C-:B------:R-:W-:Y:S01]  /*10900*/  FFMA.FTZ R178, R178, c[0x0][0x2d0], -R210.reuse ;  /* 0x0000b400b2b27a23 */ /* 0x100fe200000108d2 */
[----:B------:R1:W-:Y:S01]  /*10910*/  MUFU.EX2 R199, R152 ;  /* 0x0000009800c77308 */ /* 0x0003e20000000800 */
[----:B------:R-:W-:Y:S09]  /*10920*/  FFMA.FTZ R160, R189, c[0x0][0x2d0], -R3 ;  /* 0x0000b400bda07a23 */ /* 0x000ff20000010803 */
[----:B------:R-:W-:Y:S01]  /*10930*/  MUFU.EX2 R187, R165 ;  /* 0x000000a500bb7308 */ /* 0x000fe20000000800 */
[--C-:B--2---:R-:W-:Y:S02]  /*10940*/  FFMA.FTZ R148, R168, c[0x0][0x2d0], -R209.reuse ;  /* 0x0000b400a8947a23 */ /* 0x104fe400000108d1 */
[----:B------:R-:W-:Y:S07]  /*10950*/  FFMA.FTZ R168, R234, c[0x0][0x2d0], -R209 ;  /* 0x0000b400eaa87a23 */ /* 0x000fee00000108d1 */
[----:B------:R2:W-:Y:S01]  /*10960*/  MUFU.EX2 R193, R148 ;  /* 0x0000009400c17308 */ /* 0x0005e20000000800 */
[----:B-1----:R-:W-:Y:S01]  /*10970*/  FFMA.FTZ R152, R161, c[0x0][0x2d0], -R3 ;  /* 0x0000b400a1987a23 */ /* 0x002fe20000010803 */
[----:B------:R-:W-:Y:S01]  /*10980*/  MOV R161, R177 ;  /* 0x000000b100a17202 */ /* 0x000fe20000000f00 */
[--C-:B------:R-:W-:Y:S02]  /*10990*/  FFMA.FTZ R177, R231, c[0x0][0x2d0], -R209.reuse ;  /* 0x0000b400e7b17a23 */ /* 0x100fe400000108d1 */
[----:B------:R-:W-:Y:S05]  /*109a0*/  FFMA.FTZ R209, R213, c[0x0][0x2d0], -R209 ;  /* 0x0000b400d5d17a23 */ /* 0x000fea00000108d1 */
[----:B------:R1:W4:Y:S01]  /*109b0*/  MUFU.EX2 R186, R152 ;  /* 0x0000009800ba7308 */ /* 0x0003220000000800 */
[--C-:B------:R-:W-:Y:S02]  /*109c0*/  FFMA.FTZ R163, R161, c[0x0][0x2d0], -R210.reuse ;  /* 0x0000b400a1a37a23 */ /* 0x100fe400000108d2 */
[--C-:B------:R-:W-:Y:S07]  /*109d0*/  FFMA.FTZ R161, R190, c[0x0][0x2d0], -R3.reuse ;  /* 0x0000b400bea17a23 */ /* 0x100fee0000010803 */
[----:B------:R4:W-:Y:S01]  /*109e0*/  MUFU.EX2 R190, R174 ;  /* 0x000000ae00be7308 */ /* 0x0009e20000000800 */
[----:B--2---:R-:W2:Y:S09]  /*109f0*/  LDSM.16.MT88.4 R148, [R239+0x2100] ;  /* 0x00210000ef94783b */ /* 0x004eb20000004200 */
[----:B------:R-:W-:Y:S01]  /*10a00*/  MUFU.EX2 R188, R163 ;  /* 0x000000a300bc7308 */ /* 0x000fe20000000800 */
[--C-:B-1----:R-:W-:Y:S01]  /*10a10*/  FFMA.FTZ R152, R191, c[0x0][0x2d0], -R210.reuse ;  /* 0x0000b400bf987a23 */ /* 0x102fe200000108d2 */
[----:B------:R-:W-:Y:S08]  /*10a20*/  MOV R191, R153 ;  /* 0x0000009900bf7202 */ /* 0x000ff00000000f00 */
[----:B------:R1:W1:Y:S01]  /*10a30*/  MUFU.EX2 R183, R152 ;  /* 0x0000009800b77308 */ /* 0x0002620000000800 */
[--C-:B------:R-:W-:Y:S02]  /*10a40*/  FFMA.FTZ R180, R191, c[0x0][0x2d0], -R210.reuse ;  /* 0x0000b400bfb47a23 */ /* 0x100fe400000108d2 */
[----:B------:R-:W-:Y:S01]  /*10a50*/  FFMA.FTZ R210, R215, c[0x0][0x2d0], -R210 ;  /* 0x0000b400d7d27a23 */ /* 0x000fe200000108d2 */
[----:B----4-:R-:W-:Y:S06]  /*10a60*/  LDSM.16.MT88.4 R172, [R240+0x1900] ;  /* 0x00190000f0ac783b */ /* 0x010fec0000004200 */
[----:B------:R-:W-:Y:S02]  /*10a70*/  MUFU.EX2 R191, R162 ;  /* 0x000000a200bf7308 */ /* 0x000fe40000000800 */
[----:B------:R-:W4:Y:S04]  /*10a80*/  LDL.LU R215, [R1+0x74] ;  /* 0x0000740001d77983 */ /* 0x000f280000300800 */
[----:B------:R-:W4:Y:S04]  /*10a90*/  LDL.LU R213, [R1+0x70] ;  /* 0x0000700001d57983 */ /* 0x000f280000300800 */
[----:B------:R-:W4:Y:S01]  /*10aa0*/  LDL.LU R211, [R1+0x6c] ;  /* 0x00006c0001d37983 */ /* 0x000f220000300800 */
[----:B------:R-:W-:Y:S01]  /*10ab0*/  MUFU.EX2 R189, R161 ;  /* 0x000000a100bd7308 */ /* 0x000fe20000000800 */
[-C--:B--2---:R-:W-:Y:S02]  /*10ac0*/  HMMA.16816.F32 R116, R140, R148.reuse, R116 ;  /* 0x000000948c74723c */ /* 0x084fe40000001874 */
[----:B-1----:R-:W1:Y:S07]  /*10ad0*/  LDSM.16.MT88.4 R152, [R237+0x900] ;  /* 0x00090000ed98783b */ /* 0x002e6e0000004200 */
[----:B------:R2:W-:Y:S01]  /*10ae0*/  MUFU.EX2 R201, R160 ;  /* 0x000000a000c97308 */ /* 0x0005e20000000800 */
[C---:B------:R-:W-:Y:S07]  /*10af0*/  HMMA.16816.F32 R120, R144.reuse, R148, R120 ;  /* 0x000000949078723c */ /* 0x040fee0000001878 */
[--C-:B------:R-:W-:Y:S01]  /*10b00*/  FFMA.FTZ R148, R158, c[0x0][0x2d0], -R3.reuse ;  /* 0x0000b4009e947a23 */ /* 0x100fe20000010803 */
[-C--:B------:R-:W-:Y:S01]  /*10b10*/  HMMA.16816.F32 R124, R144, R150.reuse, R124 ;  /* 0x00000096907c723c */ /* 0x080fe2000000187c */
[----:B------:R-:W-:Y:S03]  /*10b20*/  MUFU.EX2 R185, R167 ;  /* 0x000000a700b97308 */ /* 0x000fe60000000800 */
[----:B---3--:R-:W-:Y:S03]  /*10b30*/  FFMA.FTZ R134, R134, R225, R232 ;  /* 0x000000e186867223 */ /* 0x008fe600000100e8 */
[--C-:B------:R-:W-:Y:S01]  /*10b40*/  FFMA.FTZ R144, R157, c[0x0][0x2d0], -R3.reuse ;  /* 0x0000b4009d907a23 */ /* 0x100fe20000010803 */
[----:B------:R-:W-:Y:S01]  /*10b50*/  HMMA.16816.F32 R128, R140, R150, R128 ;  /* 0x000000968c80723c */ /* 0x000fe20000001880 */
[----:B------:R-:W3:Y:S02]  /*10b60*/  LDSM.16.MT88.4 R156, [R238+0x900] ;  /* 0x00090000ee9c783b */ /* 0x000ee40000004200 */
[----:B------:R1:W-:Y:S01]  /*10b70*/  MUFU.EX2 R195, R148 ;  /* 0x0000009400c37308 */ /* 0x0003e20000000800 */
[----:B------:R-:W-:Y:S01]  /*10b80*/  F2FP.PACK_AB R145, R186, R199 ;  /* 0x000000c7ba91723e */ /* 0x000fe200000000ff */
[----:B------:R-:W-:Y:S01]  /*10b90*/  FFMA.FTZ R3, R135, c[0x0][0x2d0], -R3 ;  /* 0x0000b40087037a23 */ /* 0x000fe20000010803 */
[----:B------:R-:W-:Y:S01]  /*10ba0*/  F2FP.PACK_AB R146, R192, R183 ;  /* 0x000000b7c092723e */ /* 0x000fe200000000ff */
[----:B------:R-:W-:Y:S01]  /*10bb0*/  FADD.FTZ R165, R224, R134 ;  /* 0x00000086e0a57221 */ /* 0x000fe20000010000 */
[----:B------:R-:W-:Y:S01]  /*10bc0*/  F2FP.PACK_AB R140, R236, R200 ;  /* 0x000000c8ec8c723e */ /* 0x000fe200000000ff */
[----:B--2---:R-:W-:Y:S03]  /*10bd0*/  LDSM.16.MT88.4 R160, [R240+0x3100] ;  /* 0x00310000f0a0783b */ /* 0x004fe60000004200 */
[----:B------:R-:W-:Y:S01]  /*10be0*/  F2FP.PACK_AB R141, R196, R243 ;  /* 0x000000f3c48d723e */ /* 0x000fe200000000ff */
[----:B------:R2:W2:Y:S01]  /*10bf0*/  MUFU.EX2 R198, R144 ;  /* 0x0000009000c67308 */ /* 0x0004a20000000800 */
[----:B------:R-:W-:Y:S02]  /*10c00*/  F2FP.PACK_AB R142, R194, R184 ;  /* 0x000000b8c28e723e */ /* 0x000fe400000000ff */
[----:B------:R-:W-:Y:S02]  /*10c10*/  F2FP.PACK_AB R143, R193, R241 ;  /* 0x000000f1c18f723e */ /* 0x000fe400000000ff */
[----:B------:R-:W-:Y:S05]  /*10c20*/  F2FP.PACK_AB R134, R206, R203 ;  /* 0x000000cbce86723e */ /* 0x000fea00000000ff */
[-C--:B-1----:R-:W-:Y:S01]  /*10c30*/  HMMA.16816.F32 R4, R140, R152.reuse, R4 ;  /* 0x000000988c04723c */ /* 0x082fe20000001804 */
[----:B------:R-:W-:Y:S01]  /*10c40*/  MUFU.EX2 R232, R212 ;  /* 0x000000d400e87308 */ /* 0x000fe20000000800 */
[----:B------:R-:W1:Y:S09]  /*10c50*/  LDSM.16.MT88.4 R148, [R240+0x900] ;  /* 0x00090000f094783b */ /* 0x000e720000004200 */
[----:B------:R-:W-:Y:S01]  /*10c60*/  MUFU.EX2 R234, R208 ;  /* 0x000000d000ea7308 */ /* 0x000fe20000000800 */
[----:B--2---:R-:W-:Y:S02]  /*10c70*/  F2FP.PACK_AB R144, R202, R242 ;  /* 0x000000f2ca90723e */ /* 0x004fe400000000ff */
[----:B------:R-:W-:Y:S07]  /*10c80*/  F2FP.PACK_AB R147, R198, R195 ;  /* 0x000000c3c693723e */ /* 0x000fee00000000ff */
[----:B------:R-:W-:Y:S01]  /*10c90*/  MUFU.EX2 R231, R214 ;  /* 0x000000d600e77308 */ /* 0x000fe20000000800 */
[C---:B------:R-:W-:Y:S08]  /*10ca0*/  HMMA.16816.F32 R8, R144.reuse, R152, R8 ;  /* 0x000000989008723c */ /* 0x040ff00000001808 */
[-C--:B------:R-:W-:Y:S01]  /*10cb0*/  HMMA.16816.F32 R12, R144, R154.reuse, R12 ;  /* 0x0000009a900c723c */ /* 0x080fe2000000180c */
[----:B------:R-:W-:Y:S07]  /*10cc0*/  MUFU.EX2 R230, R209 ;  /* 0x000000d100e67308 */ /* 0x000fee0000000800 */
[C---:B------:R-:W-:Y:S01]  /*10cd0*/  HMMA.16816.F32 R16, R140.reuse, R154, R16 ;  /* 0x0000009a8c10723c */ /* 0x040fe20000001810 */
[----:B------:R-:W2:Y:S02]  /*10ce0*/  LDSM.16.MT88.4 R152, [R239+0x900] ;  /* 0x00090000ef98783b */ /* 0x000ea40000004200 */
[----:B------:R-:W-:Y:S05]  /*10cf0*/  MUFU.EX2 R225, R210 ;  /* 0x000000d200e17308 */ /* 0x000fea0000000800 */
[-C--:B---3--:R-:W-:Y:S05]  /*10d00*/  HMMA.16816.F32 R20, R140, R156.reuse, R20 ;  /* 0x0000009c8c14723c */ /* 0x088fea0000001814 */
[----:B------:R-:W-:Y:S03]  /*10d10*/  MUFU.EX2 R204, R164 ;  /* 0x000000a400cc7308 */ /* 0x000fe60000000800 */
[C---:B------:R-:W-:Y:S07]  /*10d20*/  HMMA.16816.F32 R24, R144.reuse, R156, R24 ;  /* 0x0000009c9018723c */ /* 0x040fee0000001818 */
[----:B------:R-:W-:Y:S01]  /*10d30*/  MUFU.EX2 R205, R166 ;  /* 0x000000a600cd7308 */ /* 0x000fe20000000800 */
[-C--:B------:R-:W-:Y:S08]  /*10d40*/  HMMA.16816.F32 R28, R144, R158.reuse, R28 ;  /* 0x0000009e901c723c */ /* 0x080ff0000000181c */
[C---:B------:R-:W-:Y:S01]  /*10d50*/  HMMA.16816.F32 R32, R140.reuse, R158, R32 ;  /* 0x0000009e8c20723c */ /* 0x040fe20000001820 */
[----:B------:R3:W-:Y:S07]  /*10d60*/  MUFU.EX2 R166, R176 ;  /* 0x000000b000a67308 */ /* 0x0007ee0000000800 */
[-C--:B-1----:R-:W-:Y:S03]  /*10d70*/  HMMA.16816.F32 R36, R140, R148.reuse, R36 ;  /* 0x000000948c24723c */ /* 0x082fe60000001824 */
[----:B------:R1:W-:Y:S05]  /*10d80*/  MUFU.EX2 R167, R177 ;  /* 0x000000b100a77308 */ /* 0x0003ea0000000800 */
[C---:B------:R-:W-:Y:S05]  /*10d90*/  HMMA.16816.F32 R40, R144.reuse, R148, R40 ;  /* 0x000000949028723c */ /* 0x040fea0000001828 */
[----:B------:R2:W-:Y:S03]  /*10da0*/  MUFU.EX2 R229, R178 ;  /* 0x000000b200e57308 */ /* 0x0005e60000000800 */
[-C--:B------:R-:W-:Y:S04]  /*10db0*/  HMMA.16816.F32 R44, R144, R150.reuse, R44 ;  /* 0x00000096902c723c */ /* 0x080fe8000000182c */
[----:B---3--:R-:W-:Y:S03]  /*10dc0*/  MOV R176, R187 ;  /* 0x000000bb00b07202 */ /* 0x008fe60000000f00 */
[----:B------:R-:W-:Y:S01]  /*10dd0*/  MUFU.EX2 R170, R170 ;  /* 0x000000aa00aa7308 */ /* 0x000fe20000000800 */
[C---:B------:R-:W-:Y:S01]  /*10de0*/  HMMA.16816.F32 R48, R140.reuse, R150, R48 ;  /* 0x000000968c30723c */ /* 0x040fe20000001830 */
[----:B------:R-:W3:Y:S03]  /*10df0*/  LDSM.16.MT88.4 R148, [R237+0x2900] ;  /* 0x00290000ed94783b */ /* 0x000ee60000004200 */
[----:B-1----:R-:W-:Y:S04]  /*10e00*/  MOV R177, R186 ;  /* 0x000000ba00b17202 */ /* 0x002fe80000000f00 */
[-C--:B--2---:R-:W-:Y:S01]  /*10e10*/  HMMA.16816.F32 R52, R140, R152.reuse, R52 ;  /* 0x000000988c34723c */ /* 0x084fe20000001834 */
[----:B------:R-:W1:Y:S03]  /*10e20*/  MUFU.EX2 R207, R168 ;  /* 0x000000a800cf7308 */ /* 0x000e660000000800 */
[----:B------:R-:W-:Y:S04]  /*10e30*/  MOV R178, R185 ;  /* 0x000000b900b27202 */ /* 0x000fe80000000f00 */
[C---:B------:R-:W-:Y:S03]  /*10e40*/  HMMA.16816.F32 R56, R144.reuse, R152, R56 ;  /* 0x000000989038723c */ /* 0x040fe60000001838 */
[----:B------:R-:W-:Y:S05]  /*10e50*/  MUFU.EX2 R168, R226 ;  /* 0x000000e200a87308 */ /* 0x000fea0000000800 */
[-C--:B------:R-:W-:Y:S05]  /*10e60*/  HMMA.16816.F32 R60, R144, R154.reuse, R60 ;  /* 0x0000009a903c723c */ /* 0x080fea000000183c */
[----:B------:R-:W-:Y:S03]  /*10e70*/  MUFU.EX2 R226, R181 ;  /* 0x000000b500e27308 */ /* 0x000fe60000000800 */
[C---:B------:R-:W-:Y:S01]  /*10e80*/  HMMA.16816.F32 R64, R140.reuse, R154, R64 ;  /* 0x0000009a8c40723c */ /* 0x040fe20000001840 */
[----:B------:R-:W2:Y:S03]  /*10e90*/  LDSM.16.MT88.4 R152, [R238+0x2900] ;  /* 0x00290000ee98783b */ /* 0x000ea60000004200 */
[----:B-1----:R-:W-:Y:S03]  /*10ea0*/  F2FP.PACK_AB R135, R207, R169 ;  /* 0x000000a9cf87723e */ /* 0x002fe600000000ff */
[----:B------:R-:W-:Y:S01]  /*10eb0*/  MUFU.EX2 R224, R182 ;  /* 0x000000b600e07308 */ /* 0x000fe20000000800 */
[-C--:B---3--:R-:W-:Y:S08]  /*10ec0*/  HMMA.16816.F32 R68, R140, R148.reuse, R68 ;  /* 0x000000948c44723c */ /* 0x088ff00000001844 */
[C---:B------:R-:W-:Y:S01]  /*10ed0*/  HMMA.16816.F32 R72, R144.reuse, R148, R72 ;  /* 0x000000949048723c */ /* 0x040fe20000001848 */
[----:B------:R-:W1:Y:S07]  /*10ee0*/  MUFU.EX2 R228, R180 ;  /* 0x000000b400e47308 */ /* 0x000e6e0000000800 */
[-C--:B------:R-:W-:Y:S03]  /*10ef0*/  HMMA.16816.F32 R76, R144, R150.reuse, R76 ;  /* 0x00000096904c723c */ /* 0x080fe6000000184c */
[----:B------:R-:W3:Y:S05]  /*10f00*/  MUFU.EX2 R227, R179 ;  /* 0x000000b300e37308 */ /* 0x000eea0000000800 */
[C---:B------:R-:W-:Y:S01]  /*10f10*/  HMMA.16816.F32 R80, R140.reuse, R150, R80 ;  /* 0x000000968c50723c */ /* 0x040fe20000001850 */
[----:B------:R-:W1:Y:S07]  /*10f20*/  LDSM.16.MT88.4 R148, [R240+0x2900] ;  /* 0x00290000f094783b */ /* 0x000e6e0000004200 */
        /* <DEDUP_REMOVED lines=10> */
[-C--:B--2---:R-:W-:Y:S04]  /*10fd0*/  HMMA.16816.F32 R116, R140, R152.reuse, R116 ;  /* 0x000000988c74723c */ /* 0x084fe80000001874 */
[----:B----4-:R-:W-:Y:S01]  /*10fe0*/  FFMA.FTZ R156, R133, R215, R220 ;  /* 0x000000d7859c7223 */ /* 0x010fe200000100dc */
[----:B------:R-:W-:Y:S01]  /*10ff0*/  F2FP.PACK_AB R133, R170, R171 ;  /* 0x000000abaa85723e */ /* 0x000fe200000000ff */
[----:B------:R-:W-:Y:S01]  /*11000*/  FFMA.FTZ R136, R132, R213, R221 ;  /* 0x000000d584887223 */ /* 0x000fe200000100dd */
[----:B------:R-:W-:Y:S01]  /*11010*/  F2FP.PACK_AB R132, R190, R197 ;  /* 0x000000c5be84723e */ /* 0x000fe200000000ff */
[C---:B------:R-:W-:Y:S01]  /*11020*/  HMMA.16816.F32 R120, R144.reuse, R152, R120 ;  /* 0x000000989078723c */ /* 0x040fe20000001878 */
[----:B------:R-:W-:Y:S03]  /*11030*/  LDSM.16.MT88.4 R212, [R238+0x3900] ;  /* 0x00390000eed4783b */ /* 0x000fe60000004200 */
[----:B------:R-:W-:Y:S02]  /*11040*/  FADD.FTZ R164, R223, R156 ;  /* 0x0000009cdfa47221 */ /* 0x000fe40000010000 */
[----:B------:R-:W-:Y:S01]  /*11050*/  FFMA.FTZ R0, R0, R211, R216 ;  /* 0x000000d300007223 */ /* 0x000fe200000100d8 */
[----:B------:R-:W-:Y:S01]  /*11060*/  MOV R216, R184 ;  /* 0x000000b800d87202 */ /* 0x000fe20000000f00 */
[-C--:B------:R-:W-:Y:S01]  /*11070*/  HMMA.16816.F32 R124, R144, R154.reuse, R124 ;  /* 0x0000009a907c723c */ /* 0x080fe2000000187c */
[----:B------:R-:W2:Y:S01]  /*11080*/  LDSM.16.MT88.4 R144, [R238+0x1100] ;  /* 0x00110000ee90783b */ /* 0x000ea20000004200 */
[----:B------:R4:W2:Y:S02]  /*11090*/  MUFU.EX2 R223, R3 ;  /* 0x0000000300df7308 */ /* 0x0008a40000000800 */
[----:B------:R-:W-:Y:S02]  /*110a0*/  FADD.FTZ R0, R217, R0 ;  /* 0x00000000d9007221 */ /* 0x000fe40000010000 */
[----:B------:R-:W-:Y:S02]  /*110b0*/  FADD.FTZ R136, R222, R136 ;  /* 0x00000088de887221 */ /* 0x000fe40000010000 */
[----:B------:R-:W-:Y:S01]  /*110c0*/  HMMA.16816.F32 R128, R140, R154, R128 ;  /* 0x0000009a8c80723c */ /* 0x000fe20000001880 */
[----:B------:R-:W2:Y:S03]  /*110d0*/  LDSM.16.MT88.4 R152, [R240+0x1100] ;  /* 0x00110000f098783b */ /* 0x000ea60000004200 */
[----:B------:R-:W-:Y:S02]  /*110e0*/  FADD.FTZ R136, R247, R136 ;  /* 0x00000088f7887221 */ /* 0x000fe40000010000 */
[----:B------:R-:W-:Y:S01]  /*110f0*/  FADD.FTZ R0, R219, R0 ;  /* 0x00000000db007221 */ /* 0x000fe20000010000 */
[----:B------:R-:W-:Y:S01]  /*11100*/  F2FP.PACK_AB R142, R187, R204 ;  /* 0x000000ccbb8e723e */ /* 0x000fe200000000ff */
[----:B------:R-:W-:Y:S01]  /*11110*/  FADD.FTZ R220, R244, R136 ;  /* 0x00000088f4dc7221 */ /* 0x000fe20000010000 */
[-C--:B-1----:R-:W-:Y:S01]  /*11120*/  HMMA.16816.F32 R4, R132, R148.reuse, R4 ;  /* 0x000000948404723c */ /* 0x082fe20000001804 */
[----:B------:R-:W-:Y:S04]  /*11130*/  LDSM.16.MT88.4 R156, [R237+0x3100] ;  /* 0x00310000ed9c783b */ /* 0x000fe80000004200 */
[----:B------:R-:W-:Y:S01]  /*11140*/  F2FP.PACK_AB R143, R185, R205 ;  /* 0x000000cdb98f723e */ /* 0x000fe200000000ff */
[----:B------:R-:W-:Y:S01]  /*11150*/  FADD.FTZ R136, R218, R0 ;  /* 0x00000000da887221 */ /* 0x000fe20000010000 */
[----:B------:R-:W-:Y:S02]  /*11160*/  F2FP.PACK_AB R140, R191, R188 ;  /* 0x000000bcbf8c723e */ /* 0x000fe400000000ff */
[----:B------:R-:W-:Y:S01]  /*11170*/  F2FP.PACK_AB R141, R201, R189 ;  /* 0x000000bdc98d723e */ /* 0x000fe200000000ff */
[----:B------:R-:W-:Y:S02]  /*11180*/  LDSM.16.MT88.4 R184, [R239+0x1900] ;  /* 0x00190000efb8783b */ /* 0x000fe40000004200 */
[----:B------:R-:W-:Y:S01]  /*11190*/  MOV R0, R216 ;  /* 0x000000d800007202 */ /* 0x000fe20000000f00 */
[----:B----4-:R-:W-:Y:S03]  /*111a0*/  FADD.FTZ R3, R248, R164 ;  /* 0x000000a4f8037221 */ /* 0x010fe60000010000 */
[C---:B------:R-:W-:Y:S02]  /*111b0*/  HMMA.16816.F32 R8, R140.reuse, R148, R8 ;  /* 0x000000948c08723c */ /* 0x040fe40000001808 */
[----:B------:R-:W-:Y:S02]  /*111c0*/  LDSM.16.MT88.4 R208, [R237+0x3900] ;  /* 0x00390000edd0783b */ /* 0x000fe40000004200 */
[----:B------:R-:W-:Y:S01]  /*111d0*/  FADD.FTZ R221, R245, R3 ;  /* 0x00000003f5dd7221 */ /* 0x000fe20000010000 */
[----:B------:R-:W-:Y:S03]  /*111e0*/  MOV R3, R200 ;  /* 0x000000c800037202 */ /* 0x000fe60000000f00 */
[-C--:B------:R-:W-:Y:S02]  /*111f0*/  HMMA.16816.F32 R12, R140, R150.reuse, R12 ;  /* 0x000000968c0c723c */ /* 0x080fe4000000180c */
[----:B------:R-:W-:Y:S06]  /*11200*/  LDSM.16.MT88.4 R216, [R240+0x3900] ;  /* 0x00390000f0d8783b */ /* 0x000fec0000004200 */
[C---:B------:R-:W-:Y:S02]  /*11210*/  HMMA.16816.F32 R16, R132.reuse, R150, R16 ;  /* 0x000000968410723c */ /* 0x040fe40000001810 */
[----:B------:R-:W1:Y:S06]  /*11220*/  LDSM.16.MT88.4 R148, [R239+0x1100] ;  /* 0x00110000ef94783b */ /* 0x000e6c0000004200 */
[-C--:B--2---:R-:W-:Y:S08]  /*11230*/  HMMA.16816.F32 R20, R132, R144.reuse, R20 ;  /* 0x000000908414723c */ /* 0x084ff00000001814 */
        /* <DEDUP_REMOVED lines=8> */
[----:B------:R-:W4:Y:S07]  /*112c0*/  LDSM.16.MT88.4 R152, [R239+0x3100] ;  /* 0x00310000ef98783b */ /* 0x000f2e0000004200 */
        /* <DEDUP_REMOVED lines=22> */
[----:B------:R-:W-:Y:S01]  /*11430*/  FADD.FTZ R3, R236, R3 ;  /* 0x00000003ec037221 */ /* 0x000fe20000010000 */
[----:B------:R2:W5:Y:S03]  /*11440*/  LDL.LU R244, [R1+0xa0] ;  /* 0x0000a00001f47983 */ /* 0x0005660000300800 */
[C---:B------:R-:W-:Y:S08]  /*11450*/  HMMA.16816.F32 R104, R140.reuse, R160, R104 ;  /* 0x000000a08c68723c */ /* 0x040ff00000001868 */
[-C--:B------:R-:W-:Y:S08]  /*11460*/  HMMA.16816.F32 R108, R140, R162.reuse, R108 ;  /* 0x000000a28c6c723c */ /* 0x080ff0000000186c */
[C---:B------:R-:W-:Y:S01]  /*11470*/  HMMA.16816.F32 R112, R132.reuse, R162, R112 ;  /* 0x000000a28470723c */ /* 0x040fe20000001870 */
[----:B------:R-:W1:Y:S07]  /*11480*/  LDSM.16.MT88.4 R160, [R238+0x1900] ;  /* 0x00190000eea0783b */ /* 0x000e6e0000004200 */
[-C--:B----4-:R-:W-:Y:S08]  /*11490*/  HMMA.16816.F32 R116, R132, R152.reuse, R116 ;  /* 0x000000988474723c */ /* 0x090ff00000001874 */
[C---:B------:R-:W-:Y:S08]  /*114a0*/  HMMA.16816.F32 R120, R140.reuse, R152, R120 ;  /* 0x000000988c78723c */ /* 0x040ff00000001878 */
[-C--:B------:R-:W-:Y:S07]  /*114b0*/  HMMA.16816.F32 R124, R140, R154.reuse, R124 ;  /* 0x0000009a8c7c723c */ /* 0x080fee000000187c */
[----:B------:R-:W-:Y:S01]  /*114c0*/  F2FP.PACK_AB R140, R228, R229 ;  /* 0x000000e5e48c723e */ /* 0x000fe200000000ff */
[----:B------:R-:W-:Y:S04]  /*114d0*/  HMMA.16816.F32 R128, R132, R154, R128 ;  /* 0x0000009a8480723c */ /* 0x000fe80000001880 */
[----:B---3--:R-:W-:Y:S02]  /*114e0*/  F2FP.PACK_AB R141, R226, R227 ;  /* 0x000000e3e28d723e */ /* 0x008fe400000000ff */
[----:B------:R-:W-:Y:S02]  /*114f0*/  F2FP.PACK_AB R142, R225, R233 ;  /* 0x000000e9e18e723e */ /* 0x000fe400000000ff */
[----:B------:R-:W-:Y:S04]  /*11500*/  F2FP.PACK_AB R132, R168, R166 ;  /* 0x000000a6a884723e */ /* 0x000fe800000000ff */
[----:B------:R-:W-:Y:S02]  /*11510*/  F2FP.PACK_AB R133, R235, R167 ;  /* 0x000000a7eb85723e */ /* 0x000fe400000000ff */
[----:B------:R-:W-:Y:S02]  /*11520*/  F2FP.PACK_AB R134, R234, R232 ;  /* 0x000000e8ea86723e */ /* 0x000fe400000000ff */
[----:B------:R-:W-:Y:S02]  /*11530*/  F2FP.PACK_AB R135, R230, R231 ;  /* 0x000000e7e687723e */ /* 0x000fe400000000ff */
[----:B------:R-:W-:Y:S05]  /*11540*/  F2FP.PACK_AB R143, R223, R224 ;  /* 0x000000e0df8f723e */ /* 0x000fea00000000ff */
[-C--:B-1----:R-:W-:Y:S01]  /*11550*/  HMMA.16816.F32 R144, R132, R148.reuse, R4 ;  /* 0x000000948490723c */ /* 0x082fe20000001804 */
[----:B------:R-:W1:Y:S07]  /*11560*/  LDSM.16.MT88.4 R4, [R239+0x3900] ;  /* 0x00390000ef04783b */ /* 0x000e6e0000004200 */
[C---:B------:R-:W-:Y:S07]  /*11570*/  HMMA.16816.F32 R156, R140.reuse, R148, R8 ;  /* 0x000000948c9c723c */ /* 0x040fee0000001808 */
[----:B------:R-:W-:Y:S02]  /*11580*/  MOV R10, R167 ;  /* 0x000000a7000a7202 */ /* 0x000fe40000000f00 */
[----:B------:R-:W-:Y:S02]  /*11590*/  MOV R9, R166 ;  /* 0x000000a600097202 */ /* 0x000fe40000000f00 */
[-C--:B------:R-:W-:Y:S03]  /*115a0*/  HMMA.16816.F32 R164, R140, R150.reuse, R12 ;  /* 0x000000968ca4723c */ /* 0x080fe6000000180c */
        /* <DEDUP_REMOVED lines=12> */
[----:B------:R-:W-:Y:S02]  /*11670*/  MOV R20, R191 ;  /* 0x000000bf00147202 */ /* 0x000fe40000000f00 */
[----:B------:R-:W-:Y:S02]  /*11680*/  MOV R23, R169 ;  /* 0x000000a900177202 */ /* 0x000fe40000000f00 */
[----:B------:R-:W-:Y:S04]  /*11690*/  MOV R26, R190 ;  /* 0x000000be001a7202 */ /* 0x000fe80000000f00 */
        /* <DEDUP_REMOVED lines=9> */
[-C--:B------:R-:W-:Y:S04]  /*11730*/  HMMA.16816.F32 R168, R132, R172.reuse, R36 ;  /* 0x000000ac84a8723c */ /* 0x080fe80000001824 */
[----:B------:R-:W-:Y:S02]  /*11740*/  MOV R28, R198 ;  /* 0x000000c6001c7202 */ /* 0x000fe40000000f00 */
[----:B------:R-:W-:Y:S02]  /*11750*/  MOV R35, R192 ;  /* 0x000000c000237202 */ /* 0x000fe40000000f00 */
[----:B------:R-:W-:Y:S04]  /*11760*/  MOV R34, R193 ;  /* 0x000000c100227202 */ /* 0x000fe80000000f00 */
[----:B------:R-:W-:Y:S02]  /*11770*/  MOV R16, R204 ;  /* 0x000000cc00107202 */ /* 0x000fe40000000f00 */
[----:B------:R-:W-:Y:S02]  /*11780*/  MOV R22, R203 ;  /* 0x000000cb00167202 */ /* 0x000fe40000000f00 */
[----:B------:R-:W-:Y:S02]  /*11790*/  MOV R21, R201 ;  /* 0x000000c900157202 */ /* 0x000fe40000000f00 */
        /* <DEDUP_REMOVED lines=41> */
[----:B------:R-:W-:Y:S01]  /*11a30*/  MOV R9, R10 ;  /* 0x0000000a00097202 */ /* 0x000fe20000000f00 */
[-C--:B------:R-:W-:Y:S03]  /*11a40*/  HMMA.16816.F32 R92, R140, R214.reuse, R92 ;  /* 0x000000d68c5c723c */ /* 0x080fe6000000185c */
[----:B------:R-:W-:Y:S01]  /*11a50*/  MOV R10, R0 ;  /* 0x00000000000a7202 */ /* 0x000fe20000000f00 */
[----:B------:R-:W-:Y:S01]  /*11a60*/  FADD.FTZ R0, R243, R221 ;  /* 0x000000ddf3007221 */ /* 0x000fe20000010000 */
[----:B------:R-:W-:Y:S01]  /*11a70*/  MOV R37, R29 ;  /* 0x0000001d00257202 */ /* 0x000fe20000000f00 */
[----:B------:R2:W5:Y:S01]  /*11a80*/  LDL.LU R243, [R1+0x9c] ;  /* 0x00009c0001f37983 */ /* 0x0005620000300800 */
[----:B------:R-:W-:Y:S01]  /*11a90*/  MOV R29, R30 ;  /* 0x0000001e001d7202 */ /* 0x000fe20000000f00 */
[----:B------:R-:W-:Y:S01]  /*11aa0*/  FADD.FTZ R10, R10, R3 ;  /* 0x000000030a0a7221 */ /* 0x000fe20000010000 */
[----:B------:R-:W-:Y:S01]  /*11ab0*/  MOV R30, R31 ;  /* 0x0000001f001e7202 */ /* 0x000fe20000000f00 */
[C---:B------:R-:W-:Y:S04]  /*11ac0*/  HMMA.16816.F32 R96, R132.reuse, R214, R96 ;  /* 0x000000d68460723c */ /* 0x040fe80000001860 */
[----:B------:R-:W-:Y:S01]  /*11ad0*/  FADD.FTZ R3, R39, R11 ;  /* 0x0000000b27037221 */ /* 0x000fe20000010000 */
[----:B------:R-:W-:Y:S02]  /*11ae0*/  MOV R31, R24 ;  /* 0x00000018001f7202 */ /* 0x000fe40000000f00 */
[----:B------:R-:W-:Y:S01]  /*11af0*/  MOV R24, R25 ;  /* 0x0000001900187202 */ /* 0x000fe20000000f00 */
[-C--:B------:R-:W-:Y:S04]  /*11b00*/  HMMA.16816.F32 R100, R132, R216.reuse, R100 ;  /* 0x000000d88464723c */ /* 0x080fe80000001864 */
[----:B------:R-:W-:Y:S02]  /*11b10*/  MOV R25, R26 ;  /* 0x0000001a00197202 */ /* 0x000fe40000000f00 */
[----:B------:R-:W-:Y:S02]  /*11b20*/  MOV R26, R27 ;  /* 0x0000001b001a7202 */ /* 0x000fe40000000f00 */
[----:B------:R-:W-:Y:S01]  /*11b30*/  MOV R27, R20 ;  /* 0x00000014001b7202 */ /* 0x000fe20000000f00 */
[C---:B------:R-:W-:Y:S04]  /*11b40*/  HMMA.16816.F32 R104, R140.reuse, R216, R104 ;  /* 0x000000d88c68723c */ /* 0x040fe80000001868 */
[----:B------:R-:W-:Y:S02]  /*11b50*/  MOV R20, R21 ;  /* 0x0000001500147202 */ /* 0x000fe40000000f00 */
[----:B------:R-:W-:Y:S02]  /*11b60*/  MOV R21, R22 ;  /* 0x0000001600157202 */ /* 0x000fe40000000f00 */
[----:B------:R-:W-:Y:S01]  /*11b70*/  MOV R22, R23 ;  /* 0x0000001700167202 */ /* 0x000fe20000000f00 */
[-C--:B------:R-:W-:Y:S03]  /*11b80*/  HMMA.16816.F32 R108, R140, R218.reuse, R108 ;  /* 0x000000da8c6c723c */ /* 0x080fe6000000186c */
[----:B------:R-:W-:Y:S02]  /*11b90*/  MOV R23, R16 ;  /* 0x0000001000177202 */ /* 0x000fe40000000f00 */
[----:B------:R-:W-:Y:S02]  /*11ba0*/  MOV R16, R17 ;  /* 0x0000001100107202 */ /* 0x000fe40000000f00 */
[----:B------:R-:W-:Y:S01]  /*11bb0*/  MOV R17, R18 ;  /* 0x0000001200117202 */ /* 0x000fe20000000f00 */
[C---:B------:R-:W-:Y:S04]  /*11bc0*/  HMMA.16816.F32 R112, R132.reuse, R218, R112 ;  /* 0x000000da8470723c */ /* 0x040fe80000001870 */
[----:B------:R-:W-:Y:S02]  /*11bd0*/  MOV R18, R19 ;  /* 0x0000001300127202 */ /* 0x000fe40000000f00 */
[----:B------:R-:W-:Y:S02]  /*11be0*/  MOV R19, R13 ;  /* 0x0000000d00137202 */ /* 0x000fe40000000f00 */
[----:B------:R-:W-:Y:S01]  /*11bf0*/  MOV R13, R14 ;  /* 0x0000000e000d7202 */ /* 0x000fe20000000f00 */
[-C--:B-1----:R-:W-:Y:S03]  /*11c00*/  HMMA.16816.F32 R116, R132, R4.reuse, R116 ;  /* 0x000000048474723c */ /* 0x082fe60000001874 */
[----:B------:R-:W-:Y:S01]  /*11c10*/  MOV R14, R9 ;  /* 0x00000009000e7202 */ /* 0x000fe20000000f00 */
[----:B------:R-:W-:Y:S01]  /*11c20*/  FADD.FTZ R9, R242, R220 ;  /* 0x000000dcf2097221 */ /* 0x000fe20000010000 */
[----:B------:R-:W-:Y:S01]  /*11c30*/  MOV R36, R37 ;  /* 0x0000002500247202 */ /* 0x000fe20000000f00 */
[----:B------:R2:W5:Y:S01]  /*11c40*/  LDL.LU R242, [R1+0x98] ;  /* 0x0000980001f27983 */ /* 0x0005620000300800 */
[----:B------:R-:W-:Y:S01]  /*11c50*/  MOV R37, R241 ;  /* 0x000000f100257202 */ /* 0x000fe20000000f00 */
[----:B------:R-:W-:Y:S01]  /*11c60*/  FADD.FTZ R12, R12, R9 ;  /* 0x000000090c0c7221 */ /* 0x000fe20000010000 */
[C---:B------:R-:W-:Y:S01]  /*11c70*/  HMMA.16816.F32 R120, R140.reuse, R4, R120 ;  /* 0x000000048c78723c */ /* 0x040fe20000001878 */
[----:B------:R2:W5:Y:S03]  /*11c80*/  LDL.LU R241, [R1+0x94] ;  /* 0x0000940001f17983 */ /* 0x0005660000300800 */
[----:B------:R-:W-:Y:S01]  /*11c90*/  FADD.FTZ R0, R36, R0 ;  /* 0x0000000024007221 */ /* 0x000fe20000010000 */
[----:B------:R2:W5:Y:S01]  /*11ca0*/  LDL.LU R236, [R1+0x90] ;  /* 0x0000900001ec7983 */ /* 0x0005620000300800 */
[----:B------:R-:W-:Y:S02]  /*11cb0*/  FADD.FTZ R8, R38, R12 ;  /* 0x0000000c26087221 */ /* 0x000fe40000010000 */
[----:B------:R-:W-:Y:S01]  /*11cc0*/  FADD.FTZ R9, R37, R0 ;  /* 0x0000000025097221 */ /* 0x000fe20000010000 */
[-C--:B------:R-:W-:Y:S03]  /*11cd0*/  HMMA.16816.F32 R124, R140, R6.reuse, R124 ;  /* 0x000000068c7c723c */ /* 0x080fe6000000187c */
[----:B------:R-:W-:Y:S02]  /*11ce0*/  FADD.FTZ R0, R32, R10 ;  /* 0x0000000a20007221 */ /* 0x000fe40000010000 */
[----:B------:R-:W-:Y:S02]  /*11cf0*/  FADD.FTZ R12, R33, R9 ;  /* 0x00000009210c7221 */ /* 0x000fe40000010000 */
[----:B------:R-:W-:Y:S01]  /*11d00*/  FADD.FTZ R11, R34, R8 ;  /* 0x00000008220b7221 */ /* 0x000fe20000010000 */
[----:B------:R-:W-:Y:S04]  /*11d10*/  HMMA.16816.F32 R128, R132, R6, R128 ;  /* 0x000000068480723c */ /* 0x000fe80000001880 */
[----:B------:R-:W-:Y:S01]  /*11d20*/  FADD.FTZ R9, R28, R0 ;  /* 0x000000001c097221 */ /* 0x000fe20000010000 */
[-C--:B------:R-:W-:Y:S01]  /*11d30*/  MOV R140, R2.reuse ;  /* 0x00000002008c7202 */ /* 0x080fe20000000f00 */
[----:B------:R-:W-:Y:S01]  /*11d40*/  FADD.FTZ R10, R35, R3 ;  /* 0x00000003230a7221 */ /* 0x000fe20000010000 */
[----:B------:R-:W-:Y:S01]  /*11d50*/  MOV R134, R2 ;  /* 0x0000000200867202 */ /* 0x000fe20000000f00 */
[----:B------:R-:W-:Y:S01]  /*11d60*/  FADD.FTZ R8, R29, R12 ;  /* 0x0000000c1d087221 */ /* 0x000fe20000010000 */
[----:B------:R-:W-:Y:S03]  /*11d70*/  MOV R2, R139 ;  /* 0x0000008b00027202 */ /* 0x000fe60000000f00 */
        /* <DEDUP_REMOVED lines=37> */
.L_x_1796:
        /* <DEDUP_REMOVED lines=185> */
.L_x_1776:
        /* <DEDUP_REMOVED lines=197> */
.L_x_1801:
        /* <DEDUP_REMOVED lines=13> */
[----:B------:R-:W-:Y:S01]  /*13880*/  UMOV UR19, UR11 ;  /* 0x0000000b00137c82 */ /* 0x000fe20008000000 */
[C---:B------:R-:W-:Y:S01]  /*13890*/  LOP3.LUT R3, R0.reuse, 0x1ffffffe, RZ, 0xc0, !PT ;  /* 0x1ffffffe00037812 */ /* 0x040fe200078ec0ff */
[----:B------:R-:W-:Y:S01]  /*138a0*/  IMAD.SHL.U32 R0, R0, 0x20, RZ ;  /* 0x0000002000007824 */ /* 0x000fe200078e00ff */
        /* <DEDUP_REMOVED lines=8> */
[-C--:B------:R-:W-:Y:S01]  /*13930*/  LEA.HI R7, R65, R66.reuse, RZ, 0x3 ;  /* 0x0000004241077211 */ /* 0x080fe200078f18ff */
[----:B------:R-:W-:Y:S01]  /*13940*/  IMAD R0, R4, 0x8, R0 ;  /* 0x0000000804007824 */ /* 0x000fe200078e0200 */
[----:B------:R-:W-:Y:S01]  /*13950*/  UIMAD UR6, UR9, UR5, UR6 ;  /* 0x00000005090672a4 */ /* 0x000fe2000f8e0206 */
[----:B------:R-:W-:Y:S01]  /*13960*/  IMAD R15, R2, 0x10, R3 ;  /* 0x00000010020f7824 */ /* 0x000fe200078e0203 */
[----:B------:R-:W-:Y:S01]  /*13970*/  USEL UR13, UR13, URZ, !UP1 ;  /* 0x0000003f0d0d7287 */ /* 0x000fe2000c800000 */
[----:B------:R-:W-:Y:S01]  /*13980*/  LOP3.LUT R6, R7, 0xfffffff8, RZ, 0xc0, !PT ;  /* 0xfffffff807067812 */ /* 0x000fe200078ec0ff */
[----:B------:R-:W-:Y:S01]  /*13990*/  ULDC.64 UR4, c[0x0][0x498] ;  /* 0x0001260000047ab9 */ /* 0x000fe20000000a00 */
[----:B------:R-:W-:Y:S01]  /*139a0*/  IMAD.IADD R2, R15, 0x1, R0 ;  /* 0x000000010f027824 */ /* 0x000fe200078e0200 */
[----:B------:R-:W-:Y:S01]  /*139b0*/  UIMAD UR16, UR12, UR4, URZ ;  /* 0x000000040c1072a4 */ /* 0x000fe2000f8e023f */
[----:B------:R-:W-:Y:S01]  /*139c0*/  SHF.R.S32.HI R19, RZ, 0x3, R7 ;  /* 0x00000003ff137819 */ /* 0x000fe20000011407 */
[----:B------:R-:W-:Y:S01]  /*139d0*/  UIADD3 UR19, UR19, UR6, URZ ;  /* 0x0000000613137290 */ /* 0x000fe2000fffe03f */
[----:B-1----:R-:W-:Y:S01]  /*139e0*/  IMAD R2, R76, 0x80, R2 ;  /* 0x000000804c027824 */ /* 0x002fe200078e0202 */
[----:B------:R-:W-:Y:S01]  /*139f0*/  UIMAD UR16, UR13, UR5, UR16 ;  /* 0x000000050d1072a4 */ /* 0x000fe2000f8e0210 */
[----:B------:R-:W-:Y:S01]  /*13a00*/  IMAD.IADD R6, R66, 0x1, -R6 ;  /* 0x0000000142067824 */ /* 0x000fe200078e0a06 */
[----:B------:R-:W-:Y:S01]  /*13a10*/  UIMAD.WIDE.U32 UR18, UR13, UR4, UR18 ;  /* 0x000000040d1272a5 */ /* 0x000fe2000f8e0012 */
[----:B------:R-:W-:Y:S01]  /*13a20*/  @P2 IMAD.HI.U32 R3, R2, c[0x0][0x4ec], RZ ;  /* 0x00013b0002032a27 */ /* 0x000fe200078e00ff */
[----:B------:R-:W-:Y:S01]  /*13a30*/  ULDC.64 UR6, c[0x0][0x3a0] ;  /* 0x0000e80000067ab9 */ /* 0x000fe20000000a00 */
[----:B------:R-:W-:Y:S01]  /*13a40*/  LOP3.LUT P0, RZ, R5, 0x3, RZ, 0xc0, !PT ;  /* 0x0000000305ff7812 */ /* 0x000fe2000780c0ff */
[----:B------:R-:W-:Y:S01]  /*13a50*/  ULDC.64 UR4, c[0x0][0x3e8] ;  /* 0x0000fa0000047ab9 */ /* 0x000fe20000000a00 */
[----:B------:R-:W-:Y:S01]  /*13a60*/  IMAD.MOV.U32 R0, RZ, RZ, R2 ;  /* 0x000000ffff007224 */ /* 0x000fe200078e0002 */
[----:B------:R-:W-:Y:S01]  /*13a70*/  @P2 SHF.R.U32.HI R0, RZ, c[0x0][0x4f0], R3 ;  /* 0x00013c00ff002a19 */ /* 0x000fe20000011603 */
[----:B------:R-:W-:Y:S01]  /*13a80*/  UIMAD UR8, UR8, UR4, URZ ;  /* 0x00000004080872a4 */ /* 0x000fe2000f8e023f */
[----:B------:R-:W-:Y:S01]  /*13a90*/  IMAD R15, R76, 0x80, R15 ;  /* 0x000000804c0f7824 */ /* 0x000fe200078e020f */
[----:B------:R-:W-:Y:S01]  /*13aa0*/  LEA.HI R21, R65, R66, RZ, 0x6 ;  /* 0x0000004241157211 */ /* 0x000fe200078f30ff */
[----:B-----5:R-:W-:Y:S01]  /*13ab0*/  IMAD R17, R17, c[0x0][0x4e8], RZ ;  /* 0x00013a0011117a24 */ /* 0x020fe200078e02ff */
        /* <DEDUP_REMOVED lines=29> */
[C---:B------:R-:W-:Y:S01]  /*13c90*/  IMAD.WIDE.U32 R2, R4.reuse, c[0x0][0x488], R8 ;  /* 0x0001220004027a25 */ /* 0x040fe200078e0008 */
        /* <DEDUP_REMOVED lines=78> */
.L_x_1803:
[----:B--234-:R-:W-:Y:S05]  /*14180*/  BSYNC B0 ;  /* 0x0000000000007941 */ /* 0x01cfea0003800000 */
.L_x_1802:
        /* <DEDUP_REMOVED lines=16> */
.L_x_1805:
[----:B------:R-:W-:Y:S05]  /*14290*/  BSYNC B0 ;  /* 0x0000000000007941 */ /* 0x000fea0003800000 */
.L_x_1804:
        /* <DEDUP_REMOVED lines=16> */
.L_x_1807:
[----:B------:R-:W-:Y:S05]  /*143a0*/  BSYNC B0 ;  /* 0x0000000000007941 */ /* 0x000fea0003800000 */
.L_x_1806:
        /* <DEDUP_REMOVED lines=16> */
.L_x_1809:
[----:B------:R-:W-:Y:S05]  /*144b0*/  BSYNC B0 ;  /* 0x0000000000007941 */ /* 0x000fea0003800000 */
.L_x_1808:
        /* <DEDUP_REMOVED lines=16> */
.L_x_1811:
[----:B------:R-:W-:Y:S05]  /*145c0*/  BSYNC B0 ;  /* 0x0000000000007941 */ /* 0x000fea0003800000 */
.L_x_1810:
        /* <DEDUP_REMOVED lines=16> */
.L_x_1813:
[----:B------:R-:W-:Y:S05]  /*146d0*/  BSYNC B0 ;  /* 0x0000000000007941 */ /* 0x000fea0003800000 */
.L_x_1812:
        /* <DEDUP_REMOVED lines=16> */
.L_x_1815:
[----:B------:R-:W-:Y:S05]  /*147e0*/  BSYNC B0 ;  /* 0x0000000000007941 */ /* 0x000fea0003800000 */
.L_x_1814:
        /* <DEDUP_REMOVED lines=17> */
.L_x_1800:
        /* <DEDUP_REMOVED lines=31> */
.L_x_1816:
        /* <DEDUP_REMOVED lines=37> */
[----:B------:R-:W-:-:S05]  /*14d40*/  IMAD R4, R0, c[0x0][0x48c], R4 ;  /* 0x0001230000047a24 */ /* 0x000fca00078e0204 */
[----:B------:R-:W-:Y:S02]  /*14d50*/  IADD3 R0, R3, R4, RZ ;  /* 0x0000000403007210 */ /* 0x000fe40007ffe0ff */
[----:B------:R-:W-:-:S04]  /*14d60*/  LEA R4, P0, R2, c[0x0][0x450], 0x2 ;  /* 0x0001140002047a11 */ /* 0x000fc800078010ff */
[----:B------:R-:W-:Y:S01]  /*14d70*/  LEA.HI.X R5, R2, c[0x0][0x454], R0, 0x2, P0 ;  /* 0x0001150002057a11 */ /* 0x000fe200000f1400 */
[----:B------:R-:W-:-:S05]  /*14d80*/  IMAD.MOV.U32 R0, RZ, RZ, -0x800000 ;  /* 0xff800000ff007424 */ /* 0x000fca00078e00ff */
[----:B------:R1:W-:Y:S03]  /*14d90*/  STG.E [R4.64], R0 ;  /* 0x0000000004007986 */ /* 0x0003e6000c10190e */
.L_x_1818:
[----:B------:R-:W-:Y:S05]  /*14da0*/  BSYNC B0 ;  /* 0x0000000000007941 */ /* 0x000fea0003800000 */
.L_x_1817:
        /* <DEDUP_REMOVED lines=63> */
.L_x_1820:
[----:B------:R-:W-:Y:S05]  /*151a0*/  BSYNC B0 ;  /* 0x0000000000007941 */ /* 0x000fea0003800000 */
.L_x_1819:
        /* <DEDUP_REMOVED lines=15> */
.L_x_1822:
[----:B------:R-:W-:Y:S05]  /*152a0*/  BSYNC B0 ;  /* 0x0000000000007941 */ /* 0x000fea0003800000 */
.L_x_1821:
        /* <DEDUP_REMOVED lines=15> */
.L_x_1824:
[----:B------:R-:W-:Y:S05]  /*153a0*/  BSYNC B0 ;  /* 0x0000000000007941 */ /* 0x000fea0003800000 */
.L_x_1823:
        /* <DEDUP_REMOVED lines=15> */
.L_x_1826:
[----:B------:R-:W-:Y:S05]  /*154a0*/  BSYNC B0 ;  /* 0x0000000000007941 */ /* 0x000fea0003800000 */
.L_x_1825:
        /* <DEDUP_REMOVED lines=15> */
.L_x_1828:
[----:B------:R-:W-:Y:S05]  /*155a0*/  BSYNC B0 ;  /* 0x0000000000007941 */ /* 0x000fea0003800000 */
.L_x_1827:
        /* <DEDUP_REMOVED lines=15> */
.L_x_1830:
[----:B------:R-:W-:Y:S05]  /*156a0*/  BSYNC B0 ;  /* 0x0000000000007941 */ /* 0x000fea0003800000 */
.L_x_1829:
        /* <DEDUP_REMOVED lines=15> */
.L_x_1832:
[----:B------:R-:W-:Y:S05]  /*157a0*/  BSYNC B0 ;  /* 0x0000000000007941 */ /* 0x000fea0003800000 */
.L_x_1831:
        /* <DEDUP_REMOVED lines=16> */
.L_x_1833:
        /* <DEDUP_REMOVED lines=13> */
.L_x_4353:


//--------------------- .text._ZN7cutlass13device_kernelIN5flash19enable_sm80_to_sm89INS1_16FlashAttnFwdSm80INS1_25CollectiveMainloopFwdSm80ILi4ELi1ELb0EN4cute5tupleIJNS5_1CILi128EEENS7_ILi64EEES8_EEELi128ENS_6half_tEfNS_4arch4Sm80ELb1ELb0ELb1ELb1ELb1ELb1ELb1ELb0EEENS1_21CollectiveEpilogueFwdINS6_IJS8_S8_S9_EEENS6_IJNS7_ILi1EEESH_SH_EEESB_SD_Li128ELb1ELb1ELb0ELb0EEENS1_19SingleTileSchedulerILb1ELb0ELb1ELi128EEEEEEEEEvNT_6ParamsE --------------------------
	.section	.text._ZN7cutlass13device_kernelIN5flash19enable_sm80_to_sm89INS1_16FlashAttnFwdSm80INS1_25CollectiveMainloopFwdSm80ILi4ELi1ELb0EN4cute5tupleIJNS5_1CILi128EEENS7_ILi64EEES8_EEELi128ENS_6half_tEfNS_4arch4Sm80ELb1ELb0ELb1ELb1ELb1ELb1ELb1ELb0EEENS1_21CollectiveEpilogueFwdINS6_IJS8_S8_S9_EEENS6_IJNS7_ILi1EEESH_SH_EEESB_SD_Li128ELb1ELb1ELb0ELb0EEENS1_19SingleTileSchedulerILb1ELb0ELb1ELi128EEEEEEEEEvNT_6ParamsE,"ax",@progbits
	.sectioninfo	@"SHI_REGISTERS=255"
	.align	128
.text._ZN7cutlass13device_kernelIN5flash19enable_sm80_to_sm89INS1_16FlashAttnFwdSm80INS1_25CollectiveMainloopFwdSm80ILi4ELi1ELb0EN4cute5tupleIJNS5_1CILi128EEENS7_ILi64EEES8_EEELi128ENS_6half_tEfNS_4arch4Sm80ELb1ELb0ELb1ELb1ELb1ELb1ELb1ELb0EEENS1_21CollectiveEpilogueFwdINS6_IJS8_S8_S9_EEENS6_IJNS7_ILi1EEESH_SH_EEESB_SD_Li128ELb1ELb1ELb0ELb0EEENS1_19SingleTileSchedulerILb1ELb0ELb1ELi128EEEEEEEEEvNT_6ParamsE:
        .type           _ZN7cutlass13device_kernelIN5flash19enable_sm80_to_sm89INS1_16FlashAttnFwdSm80INS1_25CollectiveMainloopFwdSm80ILi4ELi1ELb0EN4cute5tupleIJNS5_1CILi128EEENS7_ILi64EEES8_EEELi128ENS_6half_tEfNS_4arch4Sm80ELb1ELb0ELb1ELb1ELb1ELb1ELb1ELb0EEENS1_21CollectiveEpilogueFwdINS6_IJS8_S8_S9_EEENS6_IJNS7_ILi1EEESH_SH_EEESB_SD_Li128ELb1ELb1ELb0ELb0EEENS1_19SingleTileSchedulerILb1ELb0ELb1ELi128EEEEEEEEEvNT_6ParamsE,@function
        .size           _ZN7cutlass13device_kernelIN5flash19enable_sm80_to_sm89INS1_16FlashAttnFwdSm80INS1_25CollectiveMainloopFwdSm80ILi4ELi1ELb0EN4cute5tupleIJNS5_1CILi128EEENS7_ILi64EEES8_EEELi128ENS_6half_tEfNS_4arch4Sm80ELb1ELb0ELb1ELb1ELb1ELb1ELb1ELb0EEENS1_21CollectiveEpilogueFwdINS6_IJS8_S8_S9_EEENS6_IJNS7_ILi1EEESH_SH_EEESB_SD_Li128ELb1ELb1ELb0ELb0EEENS1_19SingleTileSchedulerILb1ELb0ELb1ELi128EEEEEEEEEvNT_6ParamsE,(.L_x_4354 - _ZN7cutlass13device_kernelIN5flash19enable_sm80_to_sm89INS1_16FlashAttnFwdSm80INS1_25CollectiveMainloopFwdSm80ILi4ELi1ELb0EN4cute5tupleIJNS5_1CILi128EEENS7_ILi64EEES8_EEELi128ENS_6half_tEfNS_4arch4Sm80ELb1ELb0ELb1ELb1ELb1ELb1ELb1ELb0EEENS1_21CollectiveEpilogueFwdINS6_IJS8_S8_S9_EEENS6_IJNS7_ILi1EEESH_SH_EEESB_SD_Li128ELb1ELb1ELb0ELb0EEENS1_19SingleTileSchedulerILb1ELb0ELb1ELi128EEEEEEEEEvNT_6ParamsE)
        .other          _ZN7cutlass13device_kernelIN5flash19enable_sm80_to_sm89INS1_16FlashAttnFwdSm80INS1_25CollectiveMainloopFwdSm80ILi4ELi1ELb0EN4cute5tupleIJNS5_1CILi128EEENS7_ILi64EEES8_EEELi128ENS_6half_tEfNS_4arch4Sm80ELb1ELb0ELb1ELb1ELb1ELb1ELb1ELb0EEENS1_21CollectiveEpilogueFwdINS6_IJS8_S8_S9_EEENS6_IJNS7_ILi1EEESH_SH_EEESB_SD_Li128ELb1ELb1ELb0ELb0EEENS1_19SingleTileSchedulerILb1ELb0ELb1ELi128EEEEEEEEEvNT_6ParamsE,@"STO_CUDA_ENTRY STV_DEFAULT"
_ZN7cutlass13device_kernelIN5flash19enable_sm80_to_sm89INS1_16FlashAttnFwdSm80INS1_25CollectiveMainloopFwdSm80ILi4ELi1ELb0EN4cute5tupleIJNS5_1CILi128EEENS7_ILi64EEES8_EEELi128ENS_6half_tEfNS_4arch4Sm80ELb1ELb0ELb1ELb1ELb1ELb1ELb1ELb0EEENS1_21CollectiveEpilogueFwdINS6_IJS8_S8_S9_EEENS6_IJNS7_ILi1EEESH_SH_EEESB_SD_Li128ELb1ELb1ELb0ELb0EEENS1_19SingleTileSchedulerILb1ELb0ELb1ELi128EEEEEEEEEvNT_6ParamsE:
        /* <DEDUP_REMOVED lines=17> */
.L_x_1835:
        /* <DEDUP_REMOVED lines=8> */
.L_x_1837:
[----:B------:R-:W-:-:S05]  /*0190*/  MOV R0, c[0x0][0x54c] ;  /* 0x0001530000007a02 */ /* 0x000fca0000000f00 */
.L_x_1836:
[----:B-----5:R-:W-:Y:S01]  /*01a0*/  IMAD R0, R0, c[0x0][0x548], RZ ;  /* 0x0001520000007a24 */ /* 0x020fe200078e02ff */
[----:B------:R-:W-:-:S04]  /*01b0*/  SHF.L.U32 R12, R6, 0x7, RZ ;  /* 0x00000007060c7819 */ /* 0x000fc800000006ff */
[----:B------:R-:W-:-:S04]  /*01c0*/  ISETP.GE.AND P0, PT, R12, R0, PT ;  /* 0x000000000c00720c */ /* 0x000fc80003f06270 */
[----:B------:R-:W-:-:S05]  /*01d0*/  SEL R0, R5, 0xffffffff, !P0 ;  /* 0xffffffff05007807 */ /* 0x000fca0004000000 */
[----:B------:R2:W-:Y:S01]  /*01e0*/  STL [R1+0x108], R0 ;  /* 0x0001080001007387 */ /* 0x0005e20000100800 */
[----:B------:R-:W-:Y:S05]  /*01f0*/  BRA `(.L_x_1838) ;  /* 0x0000013000007947 */ /* 0x000fea0003800000 */
.L_x_1834:
[----:B---3--:R-:W-:-:S04]  /*0200*/  ISETP.NE.U32.AND P0, PT, RZ, c[0x0][0x568], PT ;  /* 0x00015a00ff007a0c */ /* 0x008fc80003f05070 */
[----:B------:R-:W-:-:S13]  /*0210*/  ISETP.NE.AND.EX P0, PT, RZ, c[0x0][0x56c], PT, P0 ;  /* 0x00015b00ff007a0c */ /* 0x000fda0003f05300 */
[----:B------:R-:W-:Y:S05]  /*0220*/  @!P0 BRA `(.L_x_1839) ;  /* 0x0000002000008947 */ /* 0x000fea0003800000 */
[----:B------:R1:W5:Y:S01]  /*0230*/  LDG.E R0, [R2.64] ;  /* 0x0000000602007981 */ /* 0x000362000c1e1900 */
[----:B------:R-:W-:Y:S05]  /*0240*/  BRA `(.L_x_1840) ;  /* 0x0000009000007947 */ /* 0x000fea0003800000 */
.L_x_1839:
        /* <DEDUP_REMOVED lines=8> */
.L_x_1841:
[----:B------:R-:W-:-:S05]  /*02d0*/  MOV R0, c[0x0][0x54c] ;  /* 0x0001530000007a02 */ /* 0x000fca0000000f00 */
.L_x_1840:
[----:B-----5:R-:W-:Y:S01]  /*02e0*/  IMAD R0, R0, c[0x0][0x548], RZ ;  /* 0x0001520000007a24 */ /* 0x020fe200078e02ff */
[----:B------:R-:W-:-:S04]  /*02f0*/  SHF.L.U32 R12, R6, 0x7, RZ ;  /* 0x00000007060c7819 */ /* 0x000fc800000006ff */
[----:B------:R-:W-:-:S04]  /*0300*/  ISETP.GE.AND P0, PT, R12, R0, PT ;  /* 0x000000000c00720c */ /* 0x000fc80003f06270 */
[----:B------:R-:W-:-:S05]  /*0310*/  SEL R0, R5, 0xffffffff, !P0 ;  /* 0xffffffff05007807 */ /* 0x000fca0004000000 */
[----:B------:R2:W-:Y:S04]  /*0320*/  STL [R1+0x108], R0 ;  /* 0x0001080001007387 */ /* 0x0005e80000100800 */
.L_x_1838:
        /* <DEDUP_REMOVED lines=11> */
[----:B------:R-:W-:-:S02]  /*03e0*/  ISETP.NE.AND.EX P2, PT, RZ, c[0x0][0x354], PT, P2 ;  /* 0x0000d500ff007a0c */ /* 0x000fc40003f45320 */
[----:B------:R-:W-:Y:S01]  /*03f0*/  ISETP.NE.U32.AND P3, PT, RZ, c[0x0][0x358], PT ;  /* 0x0000d600ff007a0c */ /* 0x000fe20003f65070 */
[----:B--2---:R-:W-:-:S03]  /*0400*/  IMAD.MOV.U32 R0, RZ, RZ, RZ ;  /* 0x000000ffff007224 */ /* 0x004fc600078e00ff */
[----:B------:R-:W-:Y:S01]  /*0410*/  ISETP.NE.AND.EX P3, PT, RZ, c[0x0][0x35c], PT, P3 ;  /* 0x0000d700ff007a0c */ /* 0x000fe20003f65330 */
[----:B-1----:R-:W-:-:S04]  /*0420*/  @P0 IMAD.WIDE R2, R37, R30, c[0x0][0x370] ;  /* 0x0000dc0025020625 */ /* 0x002fc800078e021e */
[CC--:B------:R-:W-:Y:S01]  /*0430*/  IMAD.WIDE R6, R37.reuse, R30.reuse, c[0x0][0x348] ;  /* 0x0000d20025067625 */ /* 0x0c0fe200078e021e */
[----:B------:R1:W2:Y:S03]  /*0440*/  @P0 LDG.E R10, [R2.64] ;  /* 0x00000006020a0981 */ /* 0x0002a6000c1e1900 */
[----:B------:R-:W-:Y:S01]  /*0450*/  IMAD.MOV.U32 R13, RZ, RZ, RZ ;  /* 0x000000ffff0d7224 */ /* 0x000fe200078e00ff */
[----:B------:R-:W3:Y:S04]  /*0460*/  @P1 LDG.E R0, [R6.64] ;  /* 0x0000000606001981 */ /* 0x000ee8000c1e1900 */
[----:B------:R-:W2:Y:S01]  /*0470*/  @P2 LDG.E R14, [R4.64] ;  /* 0x00000006040e2981 */ /* 0x000ea2000c1e1900 */
[----:B-1----:R-:W-:-:S05]  /*0480*/  IMAD.WIDE R2, R37, R30, c[0x0][0x358] ;  /* 0x0000d60025027625 */ /* 0x002fca00078e021e */
[----:B------:R-:W4:Y:S01]  /*0490*/  @P3 LDG.E R13, [R2.64] ;  /* 0x00000006020d3981 */ /* 0x000f22000c1e1900 */
[----:B------:R-:W-:-:S04]  /*04a0*/  ISETP.NE.U32.AND P0, PT, RZ, c[0x0][0x360], PT ;  /* 0x0000d800ff007a0c */ /* 0x000fc80003f05070 */
[----:B------:R-:W-:Y:S02]  /*04b0*/  ISETP.NE.AND.EX P0, PT, RZ, c[0x0][0x364], PT, P0 ;  /* 0x0000d900ff007a0c */ /* 0x000fe40003f05300 */
[----:B------:R-:W-:Y:S01]  /*04c0*/  MOV R11, c[0x0][0x168] ;  /* 0x00005a00000b7a02 */ /* 0x000fe20000000f00 */
[----:B------:R-:W1:Y:S10]  /*04d0*/  S2R R35, SR_CTAID.Y ;  /* 0x0000000000237919 */ /* 0x000e740000002600 */
[----:B------:R-:W-:-:S05]  /*04e0*/  @P0 IMAD.WIDE R8, R37, R30, c[0x0][0x360] ;  /* 0x0000d80025080625 */ /* 0x000fca00078e021e */
[----:B------:R1:W5:Y:S01]  /*04f0*/  @P0 LDG.E R11, [R8.64] ;  /* 0x00000006080b0981 */ /* 0x000362000c1e1900 */
[----:B------:R-:W-:Y:S02]  /*0500*/  ULDC UR5, c[0x0][0x2ac] ;  /* 0x0000ab0000057ab9 */ /* 0x000fe40000000800 */
[----:B------:R-:W-:Y:S02]  /*0510*/  ULDC UR4, c[0x0][0x1d0] ;  /* 0x0000740000047ab9 */ /* 0x000fe40000000800 */
[----:B------:R-:W-:Y:S01]  /*0520*/  UIMAD UR4, UR5, UR4, URZ ;  /* 0x00000004050472a4 */ /* 0x000fe2000f8e023f */
[----:B-1----:R-:W-:-:S05]  /*0530*/  SHF.R.S32.HI R36, RZ, 0x1f, R35 ;  /* 0x0000001fff247819 */ /* 0x002fca0000011423 */
[----:B------:R-:W-:Y:S01]  /*0540*/  MOV R9, UR4 ;  /* 0x0000000400097c02 */ /* 0x000fe20008000f00 */
[----:B---3--:R1:W-:Y:S01]  /*0550*/  STL [R1+0x4c], R0 ;  /* 0x00004c0001007387 */ /* 0x0083e20000100800 */
[----:B--2---:R-:W-:-:S03]  /*0560*/  IMAD.IADD R8, R14, 0x1, R10 ;  /* 0x000000010e087824 */ /* 0x004fc600078e020a */
[----:B------:R2:W-:Y:S04]  /*0570*/  STL [R1+0x48], R10 ;  /* 0x0000480a01007387 */ /* 0x0005e80000100800 */
[----:B------:R2:W-:Y:S01]  /*0580*/  STL [R1+0x50], R8 ;  /* 0x0000500801007387 */ /* 0x0005e20000100800 */
[----:B-1----:R-:W-:-:S03]  /*0590*/  IMAD.MOV.U32 R0, RZ, RZ, c[0x0][0x228] ;  /* 0x00008a00ff007624 */ /* 0x002fc600078e00ff */
[----:B----4-:R2:W-:Y:S04]  /*05a0*/  STL [R1+0x54], R13 ;  /* 0x0000540d01007387 */ /* 0x0105e80000100800 */
[----:B------:R2:W-:Y:S01]  /*05b0*/  STL [R1+0xc0], R0 ;  /* 0x0000c00001007387 */ /* 0x0005e20000100800 */
[----:B------:R-:W-:Y:S05]  /*05c0*/  @P0 BRA `(.L_x_1842) ;  /* 0x0000004000000947 */ /* 0x000fea0003800000 */
[----:B------:R-:W-:Y:S05]  /*05d0*/  @!P1 BRA `(.L_x_1842) ;  /* 0x0000003000009947 */ /* 0x000fea0003800000 */
[----:B--2---:R1:W2:Y:S04]  /*05e0*/  LDG.E R0, [R6.64] ;  /* 0x0000000606007981 */ /* 0x0042a8000c1e1900 */
[----:B-1----:R-:W2:Y:S02]  /*05f0*/  LDG.E R6, [R6.64+0x4] ;  /* 0x0000040606067981 */ /* 0x002ea4000c1e1900 */
[----:B--2--5:R-:W-:-:S05]  /*0600*/  IADD3 R11, -R0, R6, RZ ;  /* 0x00000006000b7210 */ /* 0x024fca0007ffe1ff */
.L_x_1842:
[----:B-----5:R1:W-:Y:S01]  /*0610*/  STL [R1+0x58], R11 ;  /* 0x0000580b01007387 */ /* 0x0203e20000100800 */
[----:B------:R-:W-:-:S04]  /*0620*/  ISETP.NE.U32.AND P0, PT, RZ, c[0x0][0x368], PT ;  /* 0x0000da00ff007a0c */ /* 0x000fc80003f05070 */
[----:B------:R-:W-:-:S13]  /*0630*/  ISETP.NE.AND.EX P0, PT, RZ, c[0x0][0x36c], PT, P0 ;  /* 0x0000db00ff007a0c */ /* 0x000fda0003f05300 */
[----:B------:R-:W-:Y:S05]  /*0640*/  @!P0 BRA `(.L_x_1843) ;  /* 0x0000003000008947 */ /* 0x000fea0003800000 */
[----:B------:R-:W-:-:S05]  /*0650*/  IMAD.WIDE R4, R37, R30, c[0x0][0x368] ;  /* 0x0000da0025047625 */ /* 0x000fca00078e021e */
[----:B------:R3:W5:Y:S01]  /*0660*/  LDG.E R9, [R4.64] ;  /* 0x0000000604097981 */ /* 0x000762000c1e1900 */
[----:B------:R-:W-:Y:S05]  /*0670*/  BRA `(.L_x_1844) ;  /* 0x0000004000007947 */ /* 0x000fea0003800000 */
.L_x_1843:
[----:B------:R-:W-:Y:S05]  /*0680*/  @!P2 BRA `(.L_x_1844) ;  /* 0x000000300000a947 */ /* 0x000fea0003800000 */
[----:B--2---:R2:W3:Y:S04]  /*0690*/  LDG.E R0, [R4.64] ;  /* 0x0000000604007981 */ /* 0x0044e8000c1e1900 */
[----:B--2---:R-:W3:Y:S02]  /*06a0*/  LDG.E R4, [R4.64+0x4] ;  /* 0x0000040604047981 */ /* 0x004ee4000c1e1900 */
[----:B---3--:R-:W-:Y:S02]  /*06b0*/  IADD3 R9, -R0, R4, RZ ;  /* 0x0000000400097210 */ /* 0x008fe40007ffe1ff */
.L_x_1844:
[----:B--2---:R4:W2:Y:S04]  /*06c0*/  LDL.LU R6, [R1+0xc0] ;  /* 0x0000c00001067983 */ /* 0x0048a80000300800 */
[----:B---3--:R3:W2:Y:S04]  /*06d0*/  @P3 LDG.E R5, [R2.64] ;  /* 0x0000000602053981 */ /* 0x0086a8000c1e1900 */
[----:B------:R3:W2:Y:S01]  /*06e0*/  @P3 LDG.E R4, [R2.64+0x4] ;  /* 0x0000040602043981 */ /* 0x0006a2000c1e1900 */
[----:B------:R-:W-:Y:S01]  /*06f0*/  ISETP.NE.U32.AND P0, PT, RZ, c[0x0][0x378], PT ;  /* 0x0000de00ff007a0c */ /* 0x000fe20003f05070 */
[----:B-----5:R-:W-:-:S03]  /*0700*/  IMAD.MOV.U32 R24, RZ, RZ, R9 ;  /* 0x000000ffff187224 */ /* 0x020fc600078e0009 */
[----:B------:R-:W-:-:S13]  /*0710*/  ISETP.NE.AND.EX P0, PT, RZ, c[0x0][0x37c], PT, P0 ;  /* 0x0000df00ff007a0c */ /* 0x000fda0003f05300 */
[----:B---3--:R-:W-:-:S05]  /*0720*/  @P0 IMAD.WIDE R2, R37, R30, c[0x0][0x378] ;  /* 0x0000de0025020625 */ /* 0x008fca00078e021e */
[----:B------:R3:W4:Y:S01]  /*0730*/  @P0 LDG.E R24, [R2.64] ;  /* 0x0000000602180981 */ /* 0x000722000c1e1900 */
[----:B------:R-:W-:Y:S02]  /*0740*/  IMAD.MOV.U32 R0, RZ, RZ, c[0x0][0x2c4] ;  /* 0x0000b100ff007624 */ /* 0x000fe400078e00ff */
[----:B------:R-:W-:-:S03]  /*0750*/  IMAD.IADD R10, R9, 0x1, -R10 ;  /* 0x00000001090a7824 */ /* 0x000fc600078e0a0a */
[----:B------:R-:W-:Y:S02]  /*0760*/  ISETP.NE.AND P0, PT, R0, 0x1, PT ;  /* 0x000000010000780c */ /* 0x000fe40003f05270 */
[----:B------:R-:W-:Y:S01]  /*0770*/  IADD3 R0, R12, 0x7f, RZ ;  /* 0x0000007f0c007810 */ /* 0x000fe20007ffe0ff */
[----:B------:R1:W-:Y:S10]  /*0780*/  STL [R1+0x5c], R10 ;  /* 0x00005c0a01007387 */ /* 0x0003f40000100800 */
[----:B---3--:R-:W-:-:S05]  /*0790*/  @P0 IMAD.HI.U32 R2, R0, c[0x0][0x2c8], RZ ;  /* 0x0000b20000020a27 */ /* 0x008fca00078e00ff */
[----:B------:R-:W-:Y:S01]  /*07a0*/  @P0 SHF.R.U32.HI R0, RZ, c[0x0][0x2cc], R2 ;  /* 0x0000b300ff000a19 */ /* 0x000fe20000011602 */
[----:B--2---:R-:W-:-:S04]  /*07b0*/  @P3 IMAD.IADD R6, R4, 0x1, -R5 ;  /* 0x0000000104063824 */ /* 0x004fc800078e0a05 */
[--C-:B------:R-:W-:Y:S01]  /*07c0*/  IMAD.IADD R7, R10, 0x1, R6.reuse ;  /* 0x000000010a077824 */ /* 0x100fe200078e0206 */
[----:B------:R1:W-:Y:S01]  /*07d0*/  STL [R1+0xc0], R6 ;  /* 0x0000c00601007387 */ /* 0x0003e20000100800 */
[----:B------:R-:W-:-:S03]  /*07e0*/  IMAD.MOV.U32 R34, RZ, RZ, R6 ;  /* 0x000000ffff227224 */ /* 0x000fc600078e0006 */
[----:B------:R-:W-:Y:S01]  /*07f0*/  IADD3 R0, R0, 0x40, R7 ;  /* 0x0000004000007810 */ /* 0x000fe20007ffe007 */
[----:B------:R1:W-:Y:S01]  /*0800*/  STL [R1+0xc4], R7 ;  /* 0x0000c40701007387 */ /* 0x0003e20000100800 */
[----:B------:R-:W-:-:S03]  /*0810*/  IADD3 R2, R7, 0x3f, RZ ;  /* 0x0000003f07027810 */ /* 0x000fc60007ffe0ff */
[----:B------:R-:W-:Y:S01]  /*0820*/  IMAD.IADD R0, R0, 0x1, -R11 ;  /* 0x0000000100007824 */ /* 0x000fe200078e0a0b */
[----:B------:R-:W-:Y:S01]  /*0830*/  SHF.R.S32.HI R3, RZ, 0x1f, R2 ;  /* 0x0000001fff037819 */ /* 0x000fe20000011402 */
[----:B------:R1:W-:Y:S03]  /*0840*/  STL.64 [R1+0x60], R6 ;  /* 0x0000600601007387 */ /* 0x0003e60000100a00 */
[----:B------:R-:W-:Y:S02]  /*0850*/  SHF.R.S32.HI R4, RZ, 0x1f, R0 ;  /* 0x0000001fff047819 */ /* 0x000fe40000011400 */
[----:B------:R-:W-:Y:S02]  /*0860*/  LEA.HI R2, R3, R2, RZ, 0x6 ;  /* 0x0000000203027211 */ /* 0x000fe400078f30ff */
[----:B------:R-:W-:Y:S02]  /*0870*/  LEA.HI R0, R4, R0, RZ, 0x6 ;  /* 0x0000000004007211 */ /* 0x000fe400078f30ff */
[----:B------:R-:W-:Y:S01]  /*0880*/  SHF.R.S32.HI R3, RZ, 0x6, R2 ;  /* 0x00000006ff037819 */ /* 0x000fe20000011402 */
[----:B------:R-:W-:Y:S01]  /*0890*/  IMAD.MOV R2, RZ, RZ, -R10 ;  /* 0x000000ffff027224 */ /* 0x000fe200078e0a0a */
[----:B------:R-:W-:Y:S01]  /*08a0*/  SHF.R.S32.HI R0, RZ, 0x6, R0 ;  /* 0x00000006ff007819 */ /* 0x000fe20000011400 */
[----:B----4-:R1:W-:Y:S03]  /*08b0*/  STL [R1+0x68], R24 ;  /* 0x0000681801007387 */ /* 0x0103e60000100800 */
[----:B------:R-:W-:-:S02]  /*08c0*/  IMNMX R0, R3, R0, PT ;  /* 0x0000000003007217 */ /* 0x000fc40003800200 */
[----:B------:R-:W-:-:S03]  /*08d0*/  IMNMX R2, RZ, R2, !PT ;  /* 0x00000002ff027217 */ /* 0x000fc60007800200 */
[----:B------:R-:W-:Y:S01]  /*08e0*/  IMAD R0, R0, 0x40, -R10 ;  /* 0x0000004000007824 */ /* 0x000fe200078e0a0a */
[----:B------:R-:W-:-:S04]  /*08f0*/  SHF.R.U32.HI R139, RZ, 0x6, R2 ;  /* 0x00000006ff8b7819 */ /* 0x000fc80000011602 */
[----:B------:R-:W-:Y:S01]  /*0900*/  IMNMX R0, R0, R6, PT ;  /* 0x0000000600007217 */ /* 0x000fe20003800200 */
[----:B------:R-:W-:-:S03]  /*0910*/  IMAD.MOV.U32 R4, RZ, RZ, R139 ;  /* 0x000000ffff047224 */ /* 0x000fc600078e008b */
[----:B------:R-:W-:-:S13]  /*0920*/  ISETP.GT.AND P0, PT, R0, R2, PT ;  /* 0x000000020000720c */ /* 0x000fda0003f04270 */
[----:B------:R-:W-:-:S04]  /*0930*/  @P0 IADD3 R0, R0, 0x3f, RZ ;  /* 0x0000003f00000810 */ /* 0x000fc80007ffe0ff */
[----:B------:R-:W-:-:S04]  /*0940*/  @P0 SHF.R.S32.HI R2, RZ, 0x1f, R0 ;  /* 0x0000001fff020819 */ /* 0x000fc80000011400 */
[----:B------:R-:W-:-:S04]  /*0950*/  @P0 LEA.HI R0, R2, R0, RZ, 0x6 ;  /* 0x0000000002000211 */ /* 0x000fc800078f30ff */
[----:B------:R-:W-:-:S04]  /*0960*/  @P0 SHF.R.S32.HI R4, RZ, 0x6, R0 ;  /* 0x00000006ff040819 */ /* 0x000fc80000011400 */
[----:B------:R-:W-:-:S13]  /*0970*/  ISETP.GT.AND P0, PT, R4, R139, PT ;  /* 0x0000008b0400720c */ /* 0x000fda0003f04270 */
[----:B------:R-:W-:Y:S05]  /*0980*/  @!P0 BRA `(.L_x_1845) ;  /* 0x00006fa000008947 */ /* 0x000fea0003800000 */
[----:B-1----:R-:W-:-:S04]  /*0990*/  ISETP.NE.U32.AND P0, PT, RZ, c[0x0][0x340], PT ;  /* 0x0000d000ff007a0c */ /* 0x002fc80003f05070 */
[----:B------:R-:W-:-:S13]  /*09a0*/  ISETP.NE.AND.EX P4, PT, RZ, c[0x0][0x344], PT, P0 ;  /* 0x0000d100ff007a0c */ /* 0x000fda0003f85300 */
[----:B------:R-:W-:-:S05]  /*09b0*/  @P4 IMAD.WIDE R2, R37, R30, c[0x0][0x340] ;  /* 0x0000d00025024625 */ /* 0x000fca00078e021e */
[----:B------:R1:W2:Y:S01]  /*09c0*/  @P4 LDG.E R29, [R2.64] ;  /* 0x00000006021d4981 */ /* 0x0002a2000c1e1900 */
[----:B------:R-:W-:Y:S01]  /*09d0*/  SHF.R.S32.HI R6, RZ, 0x1f, R15 ;  /* 0x0000001fff067819 */ /* 0x000fe2000001140f */
[----:B------:R-:W-:Y:S01]  /*09e0*/  IMAD.MOV.U32 R152, RZ, RZ, c[0x0][0x238] ;  /* 0x00008e00ff987624 */ /* 0x000fe200078e00ff */
[----:B------:R-:W-:Y:S01]  /*09f0*/  SHF.R.S32.HI R28, RZ, 0x1f, R37 ;  /* 0x0000001fff1c7819 */ /* 0x000fe20000011425 */
[----:B------:R-:W-:Y:S01]  /*0a00*/  IMAD.MOV.U32 R163, RZ, RZ, 0x6 ;  /* 0x00000006ffa37424 */ /* 0x000fe200078e00ff */
[----:B------:R-:W-:Y:S01]  /*0a10*/  LEA.HI R5, R6, R15, RZ, 0x3 ;  /* 0x0000000f06057211 */ /* 0x000fe200078f18ff */
[----:B------:R-:W-:Y:S01]  /*0a20*/  IMAD.MOV.U32 R31, RZ, RZ, c[0x0][0x23c] ;  /* 0x00008f00ff1f7624 */ /* 0x000fe200078e00ff */
[----:B------:R-:W-:Y:S01]  /*0a30*/  SEL R25, R28, RZ, !P3 ;  /* 0x000000ff1c197207 */ /* 0x000fe20005800000 */
[----:B------:R-:W-:Y:S01]  /*0a40*/  IMAD.IADD R149, R14, 0x1, R9 ;  /* 0x000000010e957824 */ /* 0x000fe200078e0209 */
[----:B------:R-:W-:Y:S01]  /*0a50*/  LOP3.LUT R0, R5, 0xfffffff8, RZ, 0xc0, !PT ;  /* 0xfffffff805007812 */ /* 0x000fe200078ec0ff */
[----:B------:R-:W-:Y:S01]  /*0a60*/  IMAD.SHL.U32 R27, R31, 0x20, RZ ;  /* 0x000000201f1b7824 */ /* 0x000fe200078e00ff */
[----:B------:R-:W-:Y:S01]  /*0a70*/  SHF.R.S32.HI R95, RZ, 0x3, R5 ;  /* 0x00000003ff5f7819 */ /* 0x000fe20000011405 */
[----:B------:R-:W-:Y:S01]  /*0a80*/  IMAD.WIDE.U32 R180, R35, c[0x0][0x210], RZ ;  /* 0x0000840023b47a25 */ /* 0x000fe200078e00ff */
[----:B------:R-:W-:Y:S01]  /*0a90*/  SEL R98, R37, RZ, !P3 ;  /* 0x000000ff25627207 */ /* 0x000fe20005800000 */
[----:B------:R-:W-:Y:S01]  /*0aa0*/  UMOV UR8, 0x30 ;  /* 0x0000003000087882 */ /* 0x000fe20000000000 */
[----:B------:R-:W-:Y:S01]  /*0ab0*/  IADD3 R90, R4, -0x1, RZ ;  /* 0xffffffff045a7810 */ /* 0x000fe20007ffe0ff */
[----:B------:R-:W-:Y:S01]  /*0ac0*/  IMAD.IADD R26, R15, 0x1, -R0 ;  /* 0x000000010f1a7824 */ /* 0x000fe200078e0a00 */
[--C-:B------:R-:W-:Y:S01]  /*0ad0*/  SHF.R.S32.HI R10, RZ, 0x1f, R95.reuse ;  /* 0x0000001fff0a7819 */ /* 0x100fe2000001145f */
[----:B------:R-:W-:Y:S01]  /*0ae0*/  IMAD R0, R36, c[0x0][0x240], RZ ;  /* 0x0000900024007a24 */ /* 0x000fe200078e02ff */
[----:B------:R-:W-:Y:S01]  /*0af0*/  IADD3 R118, P0, R95, R13, RZ ;  /* 0x0000000d5f767210 */ /* 0x000fe20007f1e0ff */
[----:B------:R-:W-:Y:S01]  /*0b00*/  IMAD.SHL.U32 R20, R26, 0x8, RZ ;  /* 0x000000081a147824 */ /* 0x000fe200078e00ff */
[----:B------:R-:W-:Y:S01]  /*0b10*/  SHF.L.U64.HI R171, R152, R163, c[0x0][0x23c] ;  /* 0x00008f0098ab7619 */ /* 0x000fe200000102a3 */
[----:B------:R-:W-:Y:S01]  /*0b20*/  IMAD R0, R35, c[0x0][0x244], R0 ;  /* 0x0000910023007a24 */ /* 0x000fe200078e0200 */
[----:B------:R-:W-:Y:S01]  /*0b30*/  LEA.HI.X.SX32 R119, R13, R10, 0x1, P0 ;  /* 0x0000000a0d777211 */ /* 0x000fe200000f0eff */
[----:B------:R-:W-:Y:S01]  /*0b40*/  IMAD R4, R90, -0x40, -R95 ;  /* 0xffffffc05a047824 */ /* 0x000fe200078e0a5f */
[--C-:B------:R-:W-:Y:S01]  /*0b50*/  SHF.R.S32.HI R21, RZ, 0x1f, R20.reuse ;  /* 0x0000001fff157819 */ /* 0x100fe20000011414 */
[----:B------:R-:W-:Y:S01]  /*0b60*/  IMAD.WIDE.U32 R12, R152, 0x20, RZ ;  /* 0x00000020980c7825 */ /* 0x000fe200078e00ff */
[----:B------:R-:W-:Y:S01]  /*0b70*/  LEA.HI R6, R6, R15, RZ, 0x6 ;  /* 0x0000000f06067211 */ /* 0x000fe200078f30ff */
[----:B------:R-:W-:Y:S01]  /*0b80*/  ULDC UR5, c[0x0][0x284] ;  /* 0x0000a10000057ab9 */ /* 0x000fe20000000800 */
[----:B------:R-:W-:Y:S01]  /*0b90*/  SHF.L.U32 R179, R152, 0x6, RZ ;  /* 0x0000000698b37819 */ /* 0x000fe200000006ff */
[----:B-1----:R-:W-:Y:S01]  /*0ba0*/  IMAD.WIDE.U32 R2, R35, c[0x0][0x240], R20 ;  /* 0x0000900023027a25 */ /* 0x002fe200078e0014 */
[----:B------:R-:W-:Y:S01]  /*0bb0*/  SHF.R.S32.HI R5, RZ, 0x1f, R90 ;  /* 0x0000001fff057819 */ /* 0x000fe2000001145a */
[----:B------:R-:W-:Y:S01]  /*0bc0*/  ULDC UR4, c[0x0][0x294] ;  /* 0x0000a50000047ab9 */ /* 0x000fe20000000800 */
[C---:B------:R-:W-:Y:S01]  /*0bd0*/  IADD3 R91, R20.reuse, 0x40, RZ ;  /* 0x00000040145b7810 */ /* 0x040fe20007ffe0ff */
[----:B------:R-:W-:Y:S01]  /*0be0*/  IMAD.IADD R3, R3, 0x1, R0 ;  /* 0x0000000103037824 */ /* 0x000fe200078e0200 */
[----:B------:R-:W-:Y:S01]  /*0bf0*/  ISETP.GE.AND P6, PT, R20, c[0x0][0x1d4], PT ;  /* 0x0000750014007a0c */ /* 0x000fe20003fc6270 */
[----:B------:R-:W-:Y:S01]  /*0c00*/  IMAD R0, R25, c[0x0][0x248], RZ ;  /* 0x0000920019007a24 */ /* 0x000fe200078e02ff */
[----:B------:R-:W-:Y:S01]  /*0c10*/  ISETP.GE.AND P5, PT, R91, c[0x0][0x1d4], PT ;  /* 0x000075005b007a0c */ /* 0x000fe20003fa6270 */
[----:B------:R-:W-:Y:S01]  /*0c20*/  IMAD.WIDE.U32 R2, R98, c[0x0][0x248], R2 ;  /* 0x0000920062027a25 */ /* 0x000fe200078e0002 */
[----:B------:R-:W-:Y:S01]  /*0c30*/  SHF.L.U32 R32, R26, 0x2, RZ ;  /* 0x000000021a207819 */ /* 0x000fe200000006ff */
[----:B------:R-:W-:Y:S01]  /*0c40*/  UIMAD UR5, UR8, UR5, URZ ;  /* 0x00000005080572a4 */ /* 0x000fe2000f8e023f */
[C---:B------:R-:W-:Y:S01]  /*0c50*/  IADD3 R161, R95.reuse, 0x10, RZ ;  /* 0x000000105fa17810 */ /* 0x040fe20007ffe0ff */
[----:B------:R-:W-:Y:S01]  /*0c60*/  IMAD R0, R98, c[0x0][0x24c], R0 ;  /* 0x0000930062007a24 */ /* 0x000fe200078e0200 */
[----:B------:R-:W-:Y:S01]  /*0c70*/  SHF.R.S32.HI R33, RZ, 0x1f, R32 ;  /* 0x0000001fff217819 */ /* 0x000fe20000011420 */
[----:B------:R-:W-:Y:S01]  /*0c80*/  IMAD.IADD R8, R4, 0x1, R34 ;  /* 0x0000000104087824 */ /* 0x000fe200078e0222 */
[----:B------:R-:W-:Y:S01]  /*0c90*/  IADD3 R159, R95, 0x30, RZ ;  /* 0x000000305f9f7810 */ /* 0x000fe20007ffe0ff */
[----:B------:R-:W-:Y:S01]  /*0ca0*/  IMAD.IADD R3, R3, 0x1, R0 ;  /* 0x0000000103037824 */ /* 0x000fe200078e0200 */
[----:B------:R-:W-:Y:S01]  /*0cb0*/  IADD3 R160, R95, 0x20, RZ ;  /* 0x000000205fa07810 */ /* 0x000fe20007ffe0ff */
[----:B------:R-:W-:Y:S01]  /*0cc0*/  IMAD R0, R119, c[0x0][0x238], RZ ;  /* 0x00008e0077007a24 */ /* 0x000fe200078e02ff */
[----:B------:R-:W-:Y:S01]  /*0cd0*/  ISETP.GE.AND P0, PT, R8, 0x11, PT ;  /* 0x000000110800780c */ /* 0x000fe20003f06270 */
[----:B------:R-:W-:Y:S01]  /*0ce0*/  IMAD.WIDE.U32 R130, R118, c[0x0][0x238], R2 ;  /* 0x00008e0076827a25 */ /* 0x000fe200078e0002 */
[----:B------:R-:W-:Y:S01]  /*0cf0*/  ISETP.GE.AND P1, PT, R8, 0x1, PT ;  /* 0x000000010800780c */ /* 0x000fe20003f26270 */
[----:B------:R-:W-:Y:S01]  /*0d00*/  UIMAD UR4, UR8, UR4, URZ ;  /* 0x00000004080472a4 */ /* 0x000fe2000f8e023f */
[----:B------:R-:W-:Y:S01]  /*0d10*/  SHF.R.S32.HI R82, RZ, 0x1f, R91 ;  /* 0x0000001fff527819 */ /* 0x000fe2000001145b */
[----:B------:R-:W-:Y:S01]  /*0d20*/  IMAD R0, R118, c[0x0][0x23c], R0 ;  /* 0x00008f0076007a24 */ /* 0x000fe200078e0200 */
[----:B------:R-:W-:Y:S01]  /*0d30*/  MOV R157, 0x5 ;  /* 0x00000005009d7802 */ /* 0x000fe20000000f00 */
[----:B------:R-:W-:Y:S01]  /*0d40*/  IMAD R2, R171, R90, RZ ;  /* 0x0000005aab027224 */ /* 0x000fe200078e02ff */
[----:B------:R-:W-:Y:S01]  /*0d50*/  LEA.HI R82, R82, R91, RZ, 0x3 ;  /* 0x0000005b52527211 */ /* 0x000fe200078f18ff */
[----:B------:R-:W-:Y:S01]  /*0d60*/  IMAD.IADD R129, R131, 0x1, R0 ;  /* 0x0000000183817824 */ /* 0x000fe200078e0200 */
[----:B------:R-:W-:Y:S01]  /*0d70*/  P2R R150, PR, RZ, 0x20 ;  /* 0x00000020ff967803 */ /* 0x000fe20000000000 */
[----:B------:R-:W-:Y:S01]  /*0d80*/  IMAD.MOV.U32 R128, RZ, RZ, R130 ;  /* 0x000000ffff807224 */ /* 0x000fe200078e0082 */
[----:B------:R-:W-:Y:S01]  /*0d90*/  LOP3.LUT R82, R82, 0xfffffff8, RZ, 0xc0, !PT ;  /* 0xfffffff852527812 */ /* 0x000fe200078ec0ff */
[----:B------:R-:W-:Y:S01]  /*0da0*/  IMAD.SHL.U32 R3, R95, 0x40, RZ ;  /* 0x000000405f037824 */ /* 0x000fe200078e00ff */
[----:B------:R-:W-:Y:S01]  /*0db0*/  P2R R151, PR, RZ, 0x40 ;  /* 0x00000040ff977803 */ /* 0x000fe20000000000 */
[----:B------:R-:W-:Y:S01]  /*0dc0*/  IMAD.SHL.U32 R0, R6, 0x8, RZ ;  /* 0x0000000806007824 */ /* 0x000fe200078e00ff */
[----:B------:R-:W-:Y:S01]  /*0dd0*/  SHF.R.S32.HI R92, RZ, 0x1f, R82 ;  /* 0x0000001fff5c7819 */ /* 0x000fe20000011452 */
[-C--:B------:R-:W-:Y:S01]  /*0de0*/  IMAD R2, R5, R179.reuse, R2 ;  /* 0x000000b305027224 */ /* 0x080fe200078e0202 */
[----:B------:R-:W-:Y:S01]  /*0df0*/  LOP3.LUT R127, R3, 0x1c0, RZ, 0xc0, !PT ;  /* 0x000001c0037f7812 */ /* 0x000fe200078ec0ff */
[----:B------:R-:W-:Y:S01]  /*0e00*/  IMAD.WIDE.U32 R18, R90, R179, R128 ;  /* 0x000000b35a127225 */ /* 0x000fe200078e0080 */
[----:B------:R-:W-:-:S02]  /*0e10*/  LOP3.LUT R135, R0, 0xfffffe00, RZ, 0xc0, !PT ;  /* 0xfffffe0000877812 */ /* 0x000fc400078ec0ff */
[----:B------:R-:W-:Y:S01]  /*0e20*/  LOP3.LUT R77, R127, 0x38, R20, 0xf8, !PT ;  /* 0x000000387f4d7812 */ /* 0x000fe200078ef814 */
[----:B------:R-:W-:Y:S01]  /*0e30*/  IMAD.IADD R27, R13, 0x1, R27 ;  /* 0x000000010d1b7824 */ /* 0x000fe200078e021b */
[----:B------:R-:W-:Y:S01]  /*0e40*/  IADD3 R3, R19, R2, RZ ;  /* 0x0000000213037210 */ /* 0x000fe20007ffe0ff */
[C---:B------:R-:W-:Y:S01]  /*0e50*/  IMAD.WIDE.U32 R16, R95.reuse, c[0x0][0x290], R32 ;  /* 0x0000a4005f107a25 */ /* 0x040fe200078e0020 */
[----:B------:R-:W-:Y:S02]  /*0e60*/  @P0 LEA R0, P2, R152, R18, 0x4 ;  /* 0x0000001298000211 */ /* 0x000fe400078420ff */
[----:B------:R-:W-:Y:S01]  /*0e70*/  SHF.R.U32.HI R172, RZ, 0x3, R127 ;  /* 0x00000003ffac7819 */ /* 0x000fe2000001167f */
[----:B------:R-:W-:Y:S01]  /*0e80*/  IMAD.WIDE.U32 R22, R95, c[0x0][0x290], R20 ;  /* 0x0000a4005f167a25 */ /* 0x000fe200078e0014 */
[----:B------:R-:W-:Y:S02]  /*0e90*/  @P1 LEA R6, P3, R18, c[0x0][0x220], 0x1 ;  /* 0x0000880012061a11 */ /* 0x000fe400078608ff */
[----:B------:R-:W-:Y:S01]  /*0ea0*/  @P0 LEA.HI.X R2, R152, R3, R31, 0x4, P2 ;  /* 0x0000000398020211 */ /* 0x000fe200010f241f */
[----:B------:R-:W-:Y:S01]  /*0eb0*/  IMAD.WIDE.U32 R182, R35, c[0x0][0x1e8], RZ ;  /* 0x00007a0023b67a25 */ /* 0x000fe200078e00ff */
[----:B------:R-:W-:-:S02]  /*0ec0*/  ISETP.GE.AND P2, PT, R8, 0x21, PT ;  /* 0x000000210800780c */ /* 0x000fc40003f46270 */
[----:B------:R-:W-:Y:S01]  /*0ed0*/  LOP3.LUT R77, R135, R77, R172, 0xf6, !PT ;  /* 0x0000004d874d7212 */ /* 0x000fe200078ef6ac */
[----:B------:R-:W-:Y:S01]  /*0ee0*/  IMAD.MOV.U32 R185, RZ, RZ, c[0x0][0x2b8] ;  /* 0x0000ae00ffb97624 */ /* 0x000fe200078e00ff */
[----:B------:R-:W-:Y:S01]  /*0ef0*/  @P1 LEA.HI.X R7, R18, c[0x0][0x224], R3, 0x1, P3 ;  /* 0x0000890012071a11 */ /* 0x000fe200018f0c03 */
[----:B------:R-:W-:Y:S01]  /*0f00*/  IMAD.MOV.U32 R184, RZ, RZ, c[0x0][0x27c] ;  /* 0x00009f00ffb87624 */ /* 0x000fe200078e00ff */
[C---:B------:R-:W-:Y:S01]  /*0f10*/  @P0 LEA R4, P3, R0.reuse, c[0x0][0x220], 0x1 ;  /* 0x0000880000040a11 */ /* 0x040fe200078608ff */
[----:B------:R-:W-:Y:S02]  /*0f20*/  IMAD.SHL.U32 R77, R77, 0x2, RZ ;  /* 0x000000024d4d7824 */ /* 0x000fe400078e00ff */
[----:B------:R-:W-:Y:S01]  /*0f30*/  IMAD.MOV.U32 R153, RZ, RZ, c[0x0][0x27c] ;  /* 0x00009f00ff997624 */ /* 0x000fe200078e00ff */
[----:B------:R-:W-:Y:S01]  /*0f40*/  @P0 LEA.HI.X R5, R0, c[0x0][0x224], R2, 0x1, P3 ;  /* 0x0000890000050a11 */ /* 0x000fe200018f0c02 */
[----:B------:R-:W-:Y:S01]  /*0f50*/  IMAD R2, R36, c[0x0][0x260], RZ ;  /* 0x0000980024027a24 */ /* 0x000fe200078e02ff */
[----:B------:R-:W-:Y:S01]  /*0f60*/  @!PT LDS RZ, [RZ] ;  /* 0x00000000fffff984 */ /* 0x000fe20000000800 */
[----:B------:R-:W-:Y:S01]  /*0f70*/  @!PT LDS RZ, [RZ] ;  /* 0x00000000fffff984 */ /* 0x000fe20000000800 */
[----:B------:R-:W-:Y:S01]  /*0f80*/  @!PT LDS RZ, [RZ] ;  /* 0x00000000fffff984 */ /* 0x000fe20000000800 */
[----:B------:R1:W-:Y:S01]  /*0f90*/  @P1 LDGSTS.E.BYPASS.LTC128B.128 [R77+0x4100], [R6.64], !P6 ;  /* 0x04100000064d1fae */ /* 0x0003e2000f101d46 */
[----:B------:R-:W-:Y:S01]  /*0fa0*/  IADD3 R123, P3, R12, 0x80, RZ ;  /* 0x000000800c7b7810 */ /* 0x000fe20007f7e0ff */
[----:B------:R-:W-:-:S02]  /*0fb0*/  IMAD.SHL.U32 R154, R152, 0x20, RZ ;  /* 0x00000020989a7824 */ /* 0x000fc400078e00ff */
[----:B------:R1:W-:Y:S01]  /*0fc0*/  @P1 LDGSTS.E.BYPASS.LTC128B.128 [R77+0x6100], [R6.64+0x80], !P5 ;  /* 0x06100080064d1fae */ /* 0x0003e2000e901d46 */
[----:B------:R-:W-:Y:S01]  /*0fd0*/  IMAD R2, R35, c[0x0][0x264], R2 ;  /* 0x0000990023027a24 */ /* 0x000fe200078e0202 */
[----:B------:R-:W-:Y:S01]  /*0fe0*/  @P2 IADD3 R0, P1, R18, R12, RZ ;  /* 0x0000000c12002210 */ /* 0x000fe20007f3e0ff */
[----:B------:R-:W-:Y:S01]  /*0ff0*/  IMAD.IADD R145, R34, 0x1, -R95 ;  /* 0x0000000122917824 */ /* 0x000fe200078e0a5f */
[----:B------:R3:W-:Y:S01]  /*1000*/  @P0 LDGSTS.E.BYPASS.LTC128B.128 [R77+0x4900], [R4.64], !P6 ;  /* 0x04900000044d0fae */ /* 0x0007e2000f101d46 */
[----:B------:R-:W-:Y:S01]  /*1010*/  IMAD.SHL.U32 R153, R153, 0x2, RZ ;  /* 0x0000000299997824 */ /* 0x000fe200078e00ff */
[----:B------:R-:W-:Y:S01]  /*1020*/  IADD3 R34, R32, 0x20, RZ ;  /* 0x0000002020227810 */ /* 0x000fe20007ffe0ff */
[----:B------:R-:W-:Y:S01]  /*1030*/  IMAD.X R120, RZ, RZ, R27, P3 ;  /* 0x000000ffff787224 */ /* 0x000fe200018e061b */
[----:B------:R3:W-:Y:S01]  /*1040*/  @P0 LDGSTS.E.BYPASS.LTC128B.128 [R77+0x6900], [R4.64+0x80], !P5 ;  /* 0x06900080044d0fae */ /* 0x0007e2000e901d46 */
[----:B------:R-:W-:Y:S01]  /*1050*/  ISETP.GT.AND P0, PT, R8, 0x30, PT ;  /* 0x000000300800780c */ /* 0x000fe20003f04270 */
[----:B------:R-:W-:-:S04]  /*1060*/  IMAD.WIDE.U32 R8, R95, c[0x0][0x280], R32 ;  /* 0x0000a0005f087a25 */ /* 0x000fc800078e0020 */
[----:B------:R-:W-:Y:S02]  /*1070*/  IMAD.MOV.U32 R12, RZ, RZ, R8 ;  /* 0x000000ffff0c7224 */ /* 0x000fe400078e0008 */
[----:B------:R-:W-:Y:S02]  /*1080*/  IMAD.MOV.U32 R8, RZ, RZ, R22 ;  /* 0x000000ffff087224 */ /* 0x000fe400078e0016 */
[----:B------:R-:W-:Y:S02]  /*1090*/  IMAD R117, R26, 0x10, R95 ;  /* 0x000000101a757824 */ /* 0x000fe400078e025f */
[----:B-1----:R-:W-:-:S04]  /*10a0*/  IMAD.WIDE.U32 R6, R35, c[0x0][0x260], R20 ;  /* 0x0000980023067a25 */ /* 0x002fc800078e0014 */
[----:B---3--:R-:W-:Y:S02]  /*10b0*/  IMAD.IADD R5, R7, 0x1, R2 ;  /* 0x0000000107057824 */ /* 0x008fe400078e0202 */
[----:B------:R-:W-:Y:S01]  /*10c0*/  @P2 IMAD.X R7, R27, 0x1, R3, P1 ;  /* 0x000000011b072824 */ /* 0x000fe200008e0603 */
[----:B------:R-:W-:Y:S01]  /*10d0*/  @P2 LEA R14, P1, R0, c[0x0][0x220], 0x1 ;  /* 0x00008800000e2a11 */ /* 0x000fe200078208ff */
[----:B------:R-:W-:Y:S02]  /*10e0*/  IMAD R2, R10, c[0x0][0x280], RZ ;  /* 0x0000a0000a027a24 */ /* 0x000fe400078e02ff */
[----:B------:R-:W-:Y:S01]  /*10f0*/  IMAD.MOV.U32 R4, RZ, RZ, R6 ;  /* 0x000000ffff047224 */ /* 0x000fe200078e0006 */
[----:B------:R-:W-:Y:S01]  /*1100*/  @P2 LEA.HI.X R15, R0, c[0x0][0x224], R7, 0x1, P1 ;  /* 0x00008900000f2a11 */ /* 0x000fe200008f0c07 */
[----:B------:R-:W-:Y:S01]  /*1110*/  IMAD R0, R10, c[0x0][0x290], RZ ;  /* 0x0000a4000a007a24 */ /* 0x000fe200078e02ff */
[----:B------:R-:W-:Y:S01]  /*1120*/  ISETP.GE.AND P1, PT, R20, c[0x0][0x27c], PT ;  /* 0x00009f0014007a0c */ /* 0x000fe20003f26270 */
[----:B------:R-:W-:-:S02]  /*1130*/  IMAD R2, R95, c[0x0][0x284], R2 ;  /* 0x0000a1005f027a24 */ /* 0x000fc400078e0202 */
[C---:B------:R-:W-:Y:S01]  /*1140*/  IMAD.WIDE.U32 R6, R95.reuse, c[0x0][0x280], R20 ;  /* 0x0000a0005f067a25 */ /* 0x040fe200078e0014 */
[----:B------:R-:W-:Y:S01]  /*1150*/  SEL R10, RZ, c[0x0][0x27c], !P1 ;  /* 0x00009f00ff0a7a07 */ /* 0x000fe20004800000 */
[----:B------:R1:W-:Y:S01]  /*1160*/  @P2 LDGSTS.E.BYPASS.LTC128B.128 [R77+0x5100], [R14.64], !P6 ;  /* 0x051000000e4d2fae */ /* 0x0003e2000f101d46 */
[----:B------:R-:W-:Y:S01]  /*1170*/  P2R R148, PR, RZ, 0x2 ;  /* 0x00000002ff947803 */ /* 0x000fe20000000000 */
[----:B------:R-:W-:Y:S02]  /*1180*/  IMAD R0, R95, c[0x0][0x294], R0 ;  /* 0x0000a5005f007a24 */ /* 0x000fe400078e0200 */
[----:B------:R-:W-:Y:S01]  /*1190*/  IMAD.IADD R13, R9, 0x1, R2 ;  /* 0x00000001090d7824 */ /* 0x000fe200078e0202 */
[----:B------:R1:W-:Y:S01]  /*11a0*/  @P2 LDGSTS.E.BYPASS.LTC128B.128 [R77+0x7100], [R14.64+0x80], !P5 ;  /* 0x071000800e4d2fae */ /* 0x0003e2000e901d46 */
[----:B------:R-:W-:Y:S01]  /*11b0*/  IMAD.IADD R11, R2, 0x1, R7 ;  /* 0x00000001020b7824 */ /* 0x000fe200078e0207 */
[----:B------:R-:W-:Y:S01]  /*11c0*/  IADD3 R7, R17, R0, RZ ;  /* 0x0000000011077210 */ /* 0x000fe20007ffe0ff */
[----:B------:R-:W-:-:S02]  /*11d0*/  IMAD.IADD R2, R20, 0x1, R10 ;  /* 0x0000000114027824 */ /* 0x000fc400078e020a */
[----:B------:R-:W-:Y:S02]  /*11e0*/  IMAD.IADD R9, R0, 0x1, R23 ;  /* 0x0000000100097824 */ /* 0x000fe400078e0217 */
[----:B------:R-:W-:Y:S01]  /*11f0*/  IMAD.MOV.U32 R10, RZ, RZ, R6 ;  /* 0x000000ffff0a7224 */ /* 0x000fe200078e0006 */
[----:B------:R-:W-:Y:S01]  /*1200*/  SHF.R.S32.HI R0, RZ, 0x1f, R2 ;  /* 0x0000001fff007819 */ /* 0x000fe20000011402 */
[----:B------:R-:W-:Y:S02]  /*1210*/  IMAD.MOV.U32 R6, RZ, RZ, R16 ;  /* 0x000000ffff067224 */ /* 0x000fe400078e0010 */
[----:B------:R-:W-:Y:S01]  /*1220*/  IMAD R17, R25, c[0x0][0x268], RZ ;  /* 0x00009a0019117a24 */ /* 0x000fe200078e02ff */
[-C--:B------:R-:W-:Y:S01]  /*1230*/  LEA.HI R16, R0, R2.reuse, RZ, 0x3 ;  /* 0x0000000200107211 */ /* 0x080fe200078f18ff */
[----:B------:R-:W-:Y:S01]  /*1240*/  IMAD.WIDE.U32 R100, R24, c[0x0][0x290], R8 ;  /* 0x0000a40018647a25 */ /* 0x000fe200078e0008 */
[----:B------:R-:W-:Y:S02]  /*1250*/  LEA.HI R19, R0, R2, RZ, 0x6 ;  /* 0x0000000200137211 */ /* 0x000fe400078f30ff */
[----:B------:R-:W-:Y:S01]  /*1260*/  SHF.R.S32.HI R0, RZ, 0x1f, R24 ;  /* 0x0000001fff007819 */ /* 0x000fe20000011418 */
[C---:B------:R-:W-:Y:S01]  /*1270*/  IMAD R17, R98.reuse, c[0x0][0x26c], R17 ;  /* 0x00009b0062117a24 */ /* 0x040fe200078e0211 */
[----:B------:R-:W-:Y:S01]  /*1280*/  @P0 MOV R2, R18 ;  /* 0x0000001200020202 */ /* 0x000fe20000000f00 */
[----:B------:R-:W-:Y:S01]  /*1290*/  IMAD.WIDE.U32 R98, R98, c[0x0][0x268], R4 ;  /* 0x00009a0062627a25 */ /* 0x000fe200078e0004 */
[----:B------:R-:W-:-:S02]  /*12a0*/  SHF.R.S32.HI R8, RZ, 0x1f, R159 ;  /* 0x0000001fff087819 */ /* 0x000fc4000001149f */
[----:B------:R-:W-:Y:S01]  /*12b0*/  LOP3.LUT R93, R16, 0xfffffff8, RZ, 0xc0, !PT ;  /* 0xfffffff8105d7812 */ /* 0x000fe200078ec0ff */
[C---:B------:R-:W-:Y:S01]  /*12c0*/  IMAD R5, R0.reuse, c[0x0][0x280], RZ ;  /* 0x0000a00000057a24 */ /* 0x040fe200078e02ff */
[----:B------:R-:W-:Y:S01]  /*12d0*/  SHF.R.S32.HI R114, RZ, 0x3, R16 ;  /* 0x00000003ff727819 */ /* 0x000fe20000011410 */
[----:B------:R-:W-:Y:S01]  /*12e0*/  IMAD R4, R0, c[0x0][0x290], RZ ;  /* 0x0000a40000047a24 */ /* 0x000fe200078e02ff */
[----:B------:R-:W-:Y:S01]  /*12f0*/  IADD3 R108, R99, R17, RZ ;  /* 0x00000011636c7210 */ /* 0x000fe20007ffe0ff */
[----:B------:R-:W-:Y:S01]  /*1300*/  @P0 IMAD R0, R31, 0x30, RZ ;  /* 0x000000301f000824 */ /* 0x000fe200078e02ff */
[----:B------:R-:W-:Y:S01]  /*1310*/  SHF.R.S32.HI R113, RZ, 0x1f, R93 ;  /* 0x0000001fff717819 */ /* 0x000fe2000001145d */
[C---:B------:R-:W-:Y:S01]  /*1320*/  @P0 IMAD.WIDE.U32 R2, R152.reuse, 0x30, R2 ;  /* 0x0000003098020825 */ /* 0x040fe200078e0002 */
[----:B------:R-:W-:-:S03]  /*1330*/  SHF.L.U64.HI R152, R152, R157, c[0x0][0x23c] ;  /* 0x00008f0098987619 */ /* 0x000fc6000001029d */
[----:B------:R-:W-:Y:S01]  /*1340*/  IMAD R109, R24, c[0x0][0x294], R4 ;  /* 0x0000a500186d7a24 */ /* 0x000fe200078e0204 */
[----:B------:R-:W-:Y:S01]  /*1350*/  @P0 LEA R4, P1, R2, c[0x0][0x220], 0x1 ;  /* 0x0000880002040a11 */ /* 0x000fe200078208ff */
[----:B------:R-:W-:Y:S02]  /*1360*/  @P0 IMAD.IADD R0, R3, 0x1, R0 ;  /* 0x0000000103000824 */ /* 0x000fe400078e0200 */
[C---:B------:R-:W-:Y:S02]  /*1370*/  IMAD R110, R24.reuse, c[0x0][0x284], R5 ;  /* 0x0000a100186e7a24 */ /* 0x040fe400078e0205 */
[----:B------:R-:W-:Y:S01]  /*1380*/  IMAD.WIDE.U32 R104, R24, c[0x0][0x290], R6 ;  /* 0x0000a40018687a25 */ /* 0x000fe200078e0006 */
[----:B------:R-:W-:Y:S02]  /*1390*/  @P0 LEA.HI.X R5, R2, c[0x0][0x224], R0, 0x1, P1 ;  /* 0x0000890002050a11 */ /* 0x000fe400008f0c00 */
[----:B------:R-:W-:Y:S01]  /*13a0*/  SHF.R.S32.HI R7, RZ, 0x1f, R161 ;  /* 0x0000001fff077819 */ /* 0x000fe200000114a1 */
[----:B------:R-:W-:Y:S01]  /*13b0*/  IMAD.SHL.U32 R0, R161, 0x40, RZ ;  /* 0x00000040a1007824 */ /* 0x000fe200078e00ff */
[----:B------:R-:W-:Y:S01]  /*13c0*/  SHF.R.S32.HI R2, RZ, 0x1f, R160 ;  /* 0x0000001fff027819 */ /* 0x000fe200000114a0 */
[----:B------:R-:W-:Y:S01]  /*13d0*/  IMAD.SHL.U32 R3, R160, 0x40, RZ ;  /* 0x00000040a0037824 */ /* 0x000fe200078e00ff */
[----:B------:R-:W-:Y:S01]  /*13e0*/  LEA.HI R7, R7, R161, RZ, 0x3 ;  /* 0x000000a107077211 */ /* 0x000fe200078f18ff */
[----:B------:R-:W-:Y:S01]  /*13f0*/  IMAD.SHL.U32 R6, R159, 0x40, RZ ;  /* 0x000000409f067824 */ /* 0x000fe200078e00ff */
[----:B------:R-:W-:Y:S01]  /*1400*/  LOP3.LUT R126, R0, 0x1c0, RZ, 0xc0, !PT ;  /* 0x000001c0007e7812 */ /* 0x000fe200078ec0ff */
[----:B------:R3:W-:Y:S01]  /*1410*/  @P0 LDGSTS.E.BYPASS.LTC128B.128 [R77+0x5900], [R4.64], !P6 ;  /* 0x05900000044d0fae */ /* 0x0007e2000f101d46 */
[----:B------:R-:W-:Y:S01]  /*1420*/  LEA.HI R0, R8, R159, RZ, 0x3 ;  /* 0x0000009f08007211 */ /* 0x000fe200078f18ff */
[----:B------:R-:W-:Y:S01]  /*1430*/  IMAD.WIDE.U32 R102, R24, c[0x0][0x280], R10 ;  /* 0x0000a00018667a25 */ /* 0x000fe200078e000a */
[----:B------:R-:W-:Y:S01]  /*1440*/  LEA.HI R2, R2, R160, RZ, 0x3 ;  /* 0x000000a002027211 */ /* 0x000fe200078f18ff */
[----:B------:R3:W-:Y:S01]  /*1450*/  @P0 LDGSTS.E.BYPASS.LTC128B.128 [R77+0x7900], [R4.64+0x80], !P5 ;  /* 0x07900080044d0fae */ /* 0x0007e2000e901d46 */
[----:B------:R-:W-:Y:S01]  /*1460*/  LOP3.LUT R125, R3, 0x1c0, RZ, 0xc0, !PT ;  /* 0x000001c0037d7812 */ /* 0x000fe200078ec0ff */
[----:B------:R-:W-:Y:S01]  /*1470*/  IMAD.SHL.U32 R0, R0, 0x40, RZ ;  /* 0x0000004000007824 */ /* 0x000fe200078e00ff */
[----:B------:R-:W-:Y:S01]  /*1480*/  SHF.L.U32 R2, R2, 0x6, RZ ;  /* 0x0000000602027819 */ /* 0x000fe200000006ff */
[----:B------:R-:W-:Y:S01]  /*1490*/  IMAD.SHL.U32 R3, R7, 0x40, RZ ;  /* 0x0000004007037824 */ /* 0x000fe200078e00ff */
[----:B------:R-:W-:Y:S01]  /*14a0*/  LOP3.LUT R124, R6, 0x1c0, RZ, 0xc0, !PT ;  /* 0x000001c0067c7812 */ /* 0x000fe200078ec0ff */
[----:B------:R-:W0:Y:S01]  /*14b0*/  LDGDEPBAR ;  /* 0x00000000000079af */ /* 0x000e220000000000 */
[----:B------:R-:W-:Y:S01]  /*14c0*/  LOP3.LUT R136, R0, 0xfffffe00, RZ, 0xc0, !PT ;  /* 0xfffffe0000887812 */ /* 0x000fe200078ec0ff */
[----:B------:R-:W-:Y:S01]  /*14d0*/  IMAD.SHL.U32 R0, R19, 0x40, RZ ;  /* 0x0000004013007824 */ /* 0x000fe200078e00ff */
[----:B------:R-:W-:Y:S01]  /*14e0*/  LOP3.LUT R138, R3, 0xfffffe00, RZ, 0xc0, !PT ;  /* 0xfffffe00038a7812 */ /* 0x000fe200078ec0ff */
[----:B------:R-:W-:Y:S01]  /*14f0*/  IMAD.MOV.U32 R10, RZ, RZ, c[0x0][0x280] ;  /* 0x0000a000ff0a7624 */ /* 0x000fe200078e00ff */
[----:B------:R-:W-:Y:S01]  /*1500*/  LOP3.LUT R137, R2, 0xfffffe00, RZ, 0xc0, !PT ;  /* 0xfffffe0002897812 */ /* 0x000fe200078ec0ff */
[----:B------:R-:W-:Y:S01]  /*1510*/  IMAD.WIDE.U32 R106, R24, c[0x0][0x280], R12 ;  /* 0x0000a000186a7a25 */ /* 0x000fe200078e000c */
[----:B------:R-:W-:-:S02]  /*1520*/  LOP3.LUT R3, R127, 0x38, R16, 0xf8, !PT ;  /* 0x000000387f037812 */ /* 0x000fc400078ef810 */
[----:B------:R-:W-:Y:S01]  /*1530*/  SHF.R.U32.HI R170, RZ, 0x3, R126 ;  /* 0x00000003ffaa7819 */ /* 0x000fe2000001167e */
[----:B------:R-:W-:Y:S01]  /*1540*/  IMAD.WIDE.U32 R166, R10, 0x30, RZ ;  /* 0x000000300aa67825 */ /* 0x000fe200078e00ff */
[----:B------:R-:W-:Y:S02]  /*1550*/  LOP3.LUT R2, R126, 0x38, R16, 0xf8, !PT ;  /* 0x000000387e027812 */ /* 0x000fe400078ef810 */
[----:B------:R-:W-:Y:S01]  /*1560*/  SHF.R.U32.HI R169, RZ, 0x3, R125 ;  /* 0x00000003ffa97819 */ /* 0x000fe2000001167d */
[----:B------:R-:W-:Y:S01]  /*1570*/  IMAD.IADD R112, R107, 0x1, R110 ;  /* 0x000000016b707824 */ /* 0x000fe200078e026e */
[----:B------:R-:W-:Y:S01]  /*1580*/  SHF.R.U32.HI R168, RZ, 0x3, R124 ;  /* 0x00000003ffa87819 */ /* 0x000fe2000001167c */
[----:B------:R-:W-:Y:S01]  /*1590*/  IMAD.IADD R111, R105, 0x1, R109 ;  /* 0x00000001696f7824 */ /* 0x000fe200078e026d */
[--C-:B------:R-:W-:Y:S01]  /*15a0*/  LOP3.LUT R7, R125, 0x38, R16.reuse, 0xf8, !PT ;  /* 0x000000387d077812 */ /* 0x100fe200078ef810 */
[----:B------:R-:W-:Y:S01]  /*15b0*/  IMAD.SHL.U32 R177, R10, 0x40, RZ ;  /* 0x000000400ab17824 */ /* 0x000fe200078e00ff */
[----:B------:R-:W-:Y:S01]  /*15c0*/  LOP3.LUT R9, R124, 0x38, R16, 0xf8, !PT ;  /* 0x000000387c097812 */ /* 0x000fe200078ef810 */
[----:B------:R-:W-:Y:S01]  /*15d0*/  IMAD.SHL.U32 R178, R10, 0x10, RZ ;  /* 0x000000100ab27824 */ /* 0x000fe200078e00ff */
[----:B------:R-:W-:Y:S01]  /*15e0*/  LOP3.LUT R0, R0, 0xfffff000, RZ, 0xc0, !PT ;  /* 0xfffff00000007812 */ /* 0x000fe200078ec0ff */
[----:B---3--:R-:W-:Y:S01]  /*15f0*/  IMAD R4, R36, c[0x0][0x1e8], RZ ;  /* 0x00007a0024047a24 */ /* 0x008fe200078e02ff */
[----:B------:R-:W-:Y:S01]  /*1600*/  LOP3.LUT R8, R3, R172, RZ, 0x3c, !PT ;  /* 0x000000ac03087212 */ /* 0x000fe200078e3cff */
[----:B------:R-:W-:Y:S01]  /*1610*/  IMAD.MOV.U32 R5, RZ, RZ, c[0x0][0x290] ;  /* 0x0000a400ff057624 */ /* 0x000fe200078e00ff */
[----:B------:R-:W-:Y:S01]  /*1620*/  LOP3.LUT R6, R2, R170, RZ, 0x3c, !PT ;  /* 0x000000aa02067212 */ /* 0x000fe200078e3cff */
[----:B------:R-:W-:Y:S01]  /*1630*/  IMAD R4, R35, c[0x0][0x1ec], R4 ;  /* 0x00007b0023047a24 */ /* 0x000fe200078e0204 */
[----:B------:R-:W-:Y:S01]  /*1640*/  LOP3.LUT R3, R7, R169, RZ, 0x3c, !PT ;  /* 0x000000a907037212 */ /* 0x000fe200078e3cff */
[----:B------:R-:W-:Y:S01]  /*1650*/  IMAD.WIDE.U32 R164, R5, 0x30, RZ ;  /* 0x0000003005a47825 */ /* 0x000fe200078e00ff */
[----:B------:R-:W-:-:S02]  /*1660*/  LOP3.LUT R2, R9, R168, RZ, 0x3c, !PT ;  /* 0x000000a809027212 */ /* 0x000fc400078e3cff */
[-C--:B------:R-:W-:Y:S01]  /*1670*/  IADD3 R9, R8, R0.reuse, R135 ;  /* 0x0000000008097210 */ /* 0x080fe20007ffe087 */
[C---:B------:R-:W-:Y:S01]  /*1680*/  IMAD.SHL.U32 R176, R5.reuse, 0x20, RZ ;  /* 0x0000002005b07824 */ /* 0x040fe200078e00ff */
[-C--:B------:R-:W-:Y:S01]  /*1690*/  IADD3 R8, R6, R0.reuse, R138 ;  /* 0x0000000006087210 */ /* 0x080fe20007ffe08a */
[----:B------:R-:W-:Y:S01]  /*16a0*/  IMAD.SHL.U32 R173, R5, 0x40, RZ ;  /* 0x0000004005ad7824 */ /* 0x000fe200078e00ff */
[-C--:B------:R-:W-:Y:S01]  /*16b0*/  IADD3 R7, R3, R0.reuse, R137 ;  /* 0x0000000003077210 */ /* 0x080fe20007ffe089 */
[----:B------:R-:W-:Y:S01]  /*16c0*/  IMAD.SHL.U32 R174, R5, 0x10, RZ ;  /* 0x0000001005ae7824 */ /* 0x000fe200078e00ff */
[----:B------:R-:W-:Y:S01]  /*16d0*/  IADD3 R6, R2, R0, R136 ;  /* 0x0000000002067210 */ /* 0x000fe20007ffe088 */
[----:B------:R-:W-:Y:S01]  /*16e0*/  IMAD R0, R36, c[0x0][0x210], RZ ;  /* 0x0000840024007a24 */ /* 0x000fe200078e02ff */
[----:B------:R-:W-:Y:S01]  /*16f0*/  SHF.L.U64.HI R156, R10, R157, c[0x0][0x284] ;  /* 0x0000a1000a9c7619 */ /* 0x000fe2000001029d */
[----:B------:R-:W-:Y:S01]  /*1700*/  IMAD.IADD R110, R110, 0x1, R103 ;  /* 0x000000016e6e7824 */ /* 0x000fe200078e0267 */
[C---:B------:R-:W-:Y:S01]  /*1710*/  SHF.L.U64.HI R162, R10.reuse, R163, c[0x0][0x284] ;  /* 0x0000a1000aa27619 */ /* 0x040fe200000102a3 */
[----:B------:R-:W-:Y:S01]  /*1720*/  IMAD R0, R35, c[0x0][0x214], R0 ;  /* 0x0000850023007a24 */ /* 0x000fe200078e0200 */
[----:B------:R-:W-:Y:S01]  /*1730*/  SHF.L.U64.HI R157, R5, R157, c[0x0][0x294] ;  /* 0x0000a500059d7619 */ /* 0x000fe2000001029d */
[----:B------:R-:W-:Y:S01]  /*1740*/  IMAD.IADD R109, R109, 0x1, R101 ;  /* 0x000000016d6d7824 */ /* 0x000fe200078e0265 */
[----:B------:R-:W-:Y:S01]  /*1750*/  SHF.L.U64.HI R163, R5, R163, c[0x0][0x294] ;  /* 0x0000a50005a37619 */ /* 0x000fe200000102a3 */
[----:B------:R-:W-:Y:S01]  /*1760*/  IMAD.IADD R146, R181, 0x1, R0 ;  /* 0x00000001b5927824 */ /* 0x000fe200078e0200 */
[CC--:B------:R-:W-:Y:S01]  /*1770*/  SHF.L.U64.HI R158, R10.reuse, R30.reuse, c[0x0][0x284] ;  /* 0x0000a1000a9e7619 */ /* 0x0c0fe2000001021e */
[----:B------:R-:W-:Y:S01]  /*1780*/  IMAD.SHL.U32 R143, R9, 0x2, RZ ;  /* 0x00000002098f7824 */ /* 0x000fe200078e00ff */
[----:B------:R-:W-:Y:S01]  /*1790*/  SHF.L.U64.HI R155, R5, R30, c[0x0][0x294] ;  /* 0x0000a500059b7619 */ /* 0x000fe2000001021e */
[----:B------:R-:W-:Y:S01]  /*17a0*/  IMAD.SHL.U32 R141, R7, 0x2, RZ ;  /* 0x00000002078d7824 */ /* 0x000fe200078e00ff */
[----:B------:R-:W-:Y:S01]  /*17b0*/  SHF.L.U32 R175, R10, 0x5, RZ ;  /* 0x000000050aaf7819 */ /* 0x000fe200000006ff */
[----:B------:R-:W-:Y:S01]  /*17c0*/  IMAD.SHL.U32 R140, R6, 0x2, RZ ;  /* 0x00000002068c7824 */ /* 0x000fe200078e00ff */
[----:B------:R-:W-:-:S02]  /*17d0*/  IADD3 R147, R183, R4, RZ ;  /* 0x00000004b7937210 */ /* 0x000fc40007ffe0ff */
[----:B------:R-:W-:Y:S01]  /*17e0*/  IADD3 R121, R167, UR5, RZ ;  /* 0x00000005a7797c10 */ /* 0x000fe2000fffe0ff */
[----:B------:R-:W-:Y:S01]  /*17f0*/  BAR.SYNC.DEFER_BLOCKING 0x0 ;  /* 0x0000000000007b1d */ /* 0x000fe20000010000 */
[----:B------:R-:W-:Y:S02]  /*1800*/  ISETP.GE.AND P5, PT, R20, c[0x0][0x1d4], PT ;  /* 0x0000750014007a0c */ /* 0x000fe40003fa6270 */
[----:B------:R-:W-:Y:S02]  /*1810*/  SHF.L.U32 R142, R8, 0x1, RZ ;  /* 0x00000001088e7819 */ /* 0x000fe400000006ff */
[----:B------:R-:W-:Y:S02]  /*1820*/  ISETP.NE.AND P1, PT, R185, 0x1, PT ;  /* 0x00000001b900780c */ /* 0x000fe40003f25270 */
[----:B------:R-:W-:Y:S02]  /*1830*/  ISETP.GE.AND P0, PT, R184, 0x1, PT ;  /* 0x00000001b800780c */ /* 0x000fe40003f06270 */
[----:B------:R-:W-:Y:S01]  /*1840*/  IADD3 R122, R165, UR4, RZ ;  /* 0x00000004a57a7c10 */ /* 0x000fe2000fffe0ff */
[----:B------:R-:W-:Y:S01]  /*1850*/  ULDC.U8 UR4, c[0x0][0x298] ;  /* 0x0000a60000047ab9 */ /* 0x000fe20000000000 */
[----:B--2---:R-:W-:Y:S01]  /*1860*/  @P4 SHF.R.S32.HI R3, RZ, 0x1f, R29 ;  /* 0x0000001fff034819 */ /* 0x004fe2000001141d */
[----:B------:R-:W-:-:S02]  /*1870*/  @!P4 IMAD.MOV.U32 R3, RZ, RZ, R28 ;  /* 0x000000ffff03c224 */ /* 0x000fc400078e001c */
[----:B------:R-:W-:Y:S02]  /*1880*/  @P4 IMAD.MOV.U32 R2, RZ, RZ, R29 ;  /* 0x000000ffff024224 */ /* 0x000fe400078e001d */
[----:B------:R-:W-:Y:S02]  /*1890*/  @!P4 IMAD.MOV.U32 R2, RZ, RZ, R37 ;  /* 0x000000ffff02c224 */ /* 0x000fe400078e0025 */
[----:B------:R-:W-:Y:S02]  /*18a0*/  IMAD R0, R3, c[0x0][0x2b0], RZ ;  /* 0x0000ac0003007a24 */ /* 0x000fe400078e02ff */
[----:B------:R-:W-:-:S04]  /*18b0*/  IMAD.WIDE.U32 R132, R2, c[0x0][0x2b0], RZ ;  /* 0x0000ac0002847a25 */ /* 0x000fc800078e00ff */
[----:B------:R-:W-:-:S04]  /*18c0*/  IMAD R0, R2, c[0x0][0x2b4], R0 ;  /* 0x0000ad0002007a24 */ /* 0x000fc800078e0200 */
[----:B-1----:R-:W-:Y:S02]  /*18d0*/  IMAD.IADD R144, R133, 0x1, R0 ;  /* 0x0000000185907824 */ /* 0x002fe400078e0200 */
.L_x_1892:
[----:B------:R-:W-:Y:S01]  /*18e0*/  IMAD.SHL.U32 R97, R90, 0x40, RZ ;  /* 0x000000405a617824 */ /* 0x000fe200078e00ff */
[----:B------:R-:W2:Y:S01]  /*18f0*/  LDL R186, [R1+0xc0] ;  /* 0x0000c00001ba7983 */ /* 0x000ea20000100800 */
[----:B------:R-:W-:Y:S01]  /*1900*/  IMAD.MOV.U32 R94, RZ, RZ, RZ ;  /* 0x000000ffff5e7224 */ /* 0x000fe200078e00ff */
[----:B------:R-:W-:Y:S04]  /*1910*/  DEPBAR.LE SB0, 0x0 ;  /* 0x000080000000791a */ /* 0x000fe80000000000 */
[----:B------:R-:W-:Y:S01]  /*1920*/  IMAD.IADD R0, R117, 0x1, R97 ;  /* 0x0000000175007824 */ /* 0x000fe200078e0261 */
[----:B------:R-:W-:Y:S01]  /*1930*/  ISETP.NE.AND P1, PT, R185, 0x1, PT ;  /* 0x00000001b900780c */ /* 0x000fe20003f25270 */
[----:B------:R-:W-:Y:S01]  /*1940*/  BSSY B2, `(.L_x_1846) ;  /* 0x0000548000027945 */ /* 0x000fe20003800000 */
[----:B------:R-:W-:Y:S01]  /*1950*/  ISETP.GE.AND P2, PT, R184, 0x1, PT ;  /* 0x00000001b800780c */ /* 0x000fe20003f46270 */
[----:B-1----:R-:W-:Y:S10]  /*1960*/  IMAD.IADD R4, R149, 0x1, R0 ;  /* 0x0000000195047824 */ /* 0x002ff400078e0200 */
[----:B------:R-:W-:Y:S01]  /*1970*/  @P1 IMAD.HI.U32 R2, R4, c[0x0][0x2bc], RZ ;  /* 0x0000af0004021a27 */ /* 0x000fe200078e00ff */
[----:B--2---:R-:W-:Y:S03]  /*1980*/  ISETP.GE.AND P0, PT, R0, R186, PT ;  /* 0x000000ba0000720c */ /* 0x004fe60003f06270 */
[----:B------:R-:W-:Y:S01]  /*1990*/  IMAD.MOV.U32 R0, RZ, RZ, R4 ;  /* 0x000000ffff007224 */ /* 0x000fe200078e0004 */
[----:B------:R-:W-:Y:S02]  /*19a0*/  @P1 SHF.R.U32.HI R0, RZ, c[0x0][0x2c0], R2 ;  /* 0x0000b000ff001a19 */ /* 0x000fe40000011602 */
[----:B------:R-:W-:Y:S11]  /*19b0*/  ISETP.GT.OR P0, PT, R117, 0x3f, P0 ;  /* 0x0000003f7500780c */ /* 0x000ff60000704670 */
[----:B------:R-:W-:Y:S02]  /*19c0*/  @!UPT UIADD3 URZ, URZ, URZ, URZ ;  /* 0x0000003f3f3ff290 */ /* 0x000fe4000fffe03f */
[C---:B------:R-:W-:Y:S04]  /*19d0*/  @!P0 IADD3 R3, P1, R0.reuse, R132, RZ ;  /* 0x0000008400038210 */ /* 0x040fe80007f3e0ff */
[----:B------:R-:W-:Y:S01]  /*19e0*/  @!P0 LEA.HI.X.SX32 R5, R0, R144, 0x1, P1 ;  /* 0x0000009000058211 */ /* 0x000fe200008f0eff */
        /* <DEDUP_REMOVED lines=27> */
[----:B------:R-:W-:Y:S01]  /*1ba0*/  IADD3 R2, -R97, R186, RZ ;  /* 0x000000ba61027210 */ /* 0x000fe20007ffe1ff */
        /* <DEDUP_REMOVED lines=33> */
.L_x_1850:
[----:B------:R-:W-:Y:S05]  /*1dc0*/  BSYNC B0 ;  /* 0x0000000000007941 */ /* 0x000fea0003800000 */
.L_x_1849:
        /* <DEDUP_REMOVED lines=39> */
.L_x_1852:
[----:B------:R-:W-:Y:S05]  /*2040*/  BSYNC B0 ;  /* 0x0000000000007941 */ /* 0x000fea0003800000 */
.L_x_1851:
        /* <DEDUP_REMOVED lines=40> */
.L_x_1854:
[----:B------:R-:W-:Y:S05]  /*22d0*/  BSYNC B0 ;  /* 0x0000000000007941 */ /* 0x000fea0003800000 */
.L_x_1853:
        /* <DEDUP_REMOVED lines=38> */
.L_x_1856:
[----:B------:R-:W-:Y:S05]  /*2540*/  BSYNC B0 ;  /* 0x0000000000007941 */ /* 0x000fea0003800000 */
.L_x_1855:
        /* <DEDUP_REMOVED lines=72> */
.L_x_1860:
[----:B------:R-:W-:Y:S05]  /*29d0*/  BSYNC B0 ;  /* 0x0000000000007941 */ /* 0x000fea0003800000 */
.L_x_1859:
        /* <DEDUP_REMOVED lines=57> */
.L_x_1858:
[----:B------:R-:W-:Y:S05]  /*2d70*/  BSYNC B1 ;  /* 0x0000000000017941 */ /* 0x000fea0003800000 */
.L_x_1857:
        /* <DEDUP_REMOVED lines=60> */
.L_x_1864:
[----:B------:R-:W-:Y:S05]  /*3140*/  BSYNC B0 ;  /* 0x0000000000007941 */ /* 0x000fea0003800000 */
.L_x_1863:
        /* <DEDUP_REMOVED lines=57> */
.L_x_1862:
[----:B------:R-:W-:Y:S05]  /*34e0*/  BSYNC B1 ;  /* 0x0000000000017941 */ /* 0x000fea0003800000 */
.L_x_1861:
        /* <DEDUP_REMOVED lines=60> */
.L_x_1868:
[----:B------:R-:W-:Y:S05]  /*38b0*/  BSYNC B0 ;  /* 0x0000000000007941 */ /* 0x000fea0003800000 */
.L_x_1867:
        /* <DEDUP_REMOVED lines=57> */
.L_x_1866:
[----:B------:R-:W-:Y:S05]  /*3c50*/  BSYNC B1 ;  /* 0x0000000000017941 */ /* 0x000fea0003800000 */
.L_x_1865:
        /* <DEDUP_REMOVED lines=59> */
.L_x_1871:
[----:B------:R-:W-:Y:S05]  /*4010*/  BSYNC B0 ;  /* 0x0000000000007941 */ /* 0x000fea0003800000 */
.L_x_1870:
        /* <DEDUP_REMOVED lines=58> */
.L_x_1848:
        /* <DEDUP_REMOVED lines=235> */
.L_x_1873:
[----:B------:R-:W-:Y:S05]  /*5270*/  BSYNC B0 ;  /* 0x0000000000007941 */ /* 0x000fea0003800000 */
.L_x_1872:
        /* <DEDUP_REMOVED lines=122> */
.L_x_1875:
[----:B------:R-:W-:Y:S05]  /*5a20*/  BSYNC B0 ;  /* 0x0000000000007941 */ /* 0x000fea0003800000 */
.L_x_1874:
        /* <DEDUP_REMOVED lines=122> */
.L_x_1877:
[----:B------:R-:W-:Y:S05]  /*61d0*/  BSYNC B0 ;  /* 0x0000000000007941 */ /* 0x000fea0003800000 */
.L_x_1876:
        /* <DEDUP_REMOVED lines=124> */
.L_x_1847:
[----:B------:R1:W2:Y:S01]  /*69a0*/  SHFL.IDX PT, R3, R87, RZ, 0x181f ;  /* 0x00181fff57037589 */ /* 0x0002a200000e0000 */
[----:B------:R-:W-:Y:S01]  /*69b0*/  IMAD.IADD R0, R186, 0x1, -R97 ;  /* 0x00000001ba007824 */ /* 0x000fe200078e0a61 */
[----:B------:R-:W-:Y:S02]  /*69c0*/  BSSY B0, `(.L_x_1878) ;  /* 0x0000011000007945 */ /* 0x000fe40003800000 */
[----:B------:R1:W3:Y:S02]  /*69d0*/  SHFL.IDX PT, R2, R88, RZ, 0x181f ;  /* 0x00181fff58027589 */ /* 0x0002e400000e0000 */
        /* <DEDUP_REMOVED lines=15> */
.L_x_1879:
[----:B-123--:R-:W-:Y:S05]  /*6ad0*/  BSYNC B0 ;  /* 0x0000000000007941 */ /* 0x00efea0003800000 */
.L_x_1878:
        /* <DEDUP_REMOVED lines=15> */
.L_x_1881:
[----:B------:R-:W-:Y:S05]  /*6bd0*/  BSYNC B0 ;  /* 0x0000000000007941 */ /* 0x000fea0003800000 */
.L_x_1880:
        /* <DEDUP_REMOVED lines=15> */
.L_x_1883:
[----:B------:R-:W-:Y:S05]  /*6cd0*/  BSYNC B0 ;  /* 0x0000000000007941 */ /* 0x000fea0003800000 */
.L_x_1882:
        /* <DEDUP_REMOVED lines=14> */
.L_x_1869:
[----:B------:R-:W-:Y:S05]  /*6dc0*/  BSYNC B2 ;  /* 0x0000000000027941 */ /* 0x000fea0003800000 */
.L_x_1846:
        /* <DEDUP_REMOVED lines=67> */
[----:B------:R-:W-:Y:S03]  /*7200*/  IADD3 R0, P0, R180, R2, RZ ;  /* 0x00000002b4007210 */ /* 0x000fe60007f1e0ff */
[----:B------:R-:W0:Y:S01]  /*7210*/  LDGDEPBAR ;  /* 0x00000000000079af */ /* 0x000e220000000000 */
[----:B---3--:R-:W-:Y:S04]  /*7220*/  IMAD R4, R116, c[0x0][0x218], RZ ;  /* 0x0000860074047a24 */ /* 0x008fe800078e02ff */
[----:B------:R-:W-:Y:S05]  /*7230*/  IMAD R4, R94, c[0x0][0x21c], R4 ;  /* 0x000087005e047a24 */ /* 0x000fea00078e0204 */
[----:B------:R-:W-:Y:S01]  /*7240*/  IADD3.X R2, R146, R3, R4, P0, !PT ;  /* 0x0000000392027210 */ /* 0x000fe200007fe404 */
        /* <DEDUP_REMOVED lines=18> */
.L_x_1885:
[----:B------:R-:W-:Y:S05]  /*7370*/  BSYNC B0 ;  /* 0x0000000000007941 */ /* 0x000fea0003800000 */
.L_x_1884:
        /* <DEDUP_REMOVED lines=15> */
.L_x_1887:
[----:B------:R-:W-:Y:S05]  /*7470*/  BSYNC B0 ;  /* 0x0000000000007941 */ /* 0x000fea0003800000 */
.L_x_1886:
        /* <DEDUP_REMOVED lines=15> */
.L_x_1889:
[----:B------:R-:W-:Y:S05]  /*7570*/  BSYNC B0 ;  /* 0x0000000000007941 */ /* 0x000fea0003800000 */
.L_x_1888:
        /* <DEDUP_REMOVED lines=15> */
.L_x_1891:
[----:B------:R-:W-:Y:S05]  /*7670*/  BSYNC B0 ;  /* 0x0000000000007941 */ /* 0x000fea0003800000 */
.L_x_1890:
[C---:B------:R-:W-:Y:S02]  /*7680*/  ISETP.GT.AND P0, PT, R90.reuse, R139, PT ;  /* 0x0000008b5a00720c */ /* 0x040fe40003f04270 */
        /* <DEDUP_REMOVED lines=35> */
[----:B------:R-:W2:Y:S04]  /*78c0*/  LDL R0, [R1+0x64] ;  /* 0x0000640001007983 */ /* 0x000ea80000100800 */
[----:B------:R-:W-:Y:S06]  /*78d0*/  BAR.SYNC.DEFER_BLOCKING 0x0 ;  /* 0x0000000000007b1d */ /* 0x000fec0000010000 */
[----:B--2---:R2:W-:Y:S02]  /*78e0*/  STL [R1+0xc4], R0 ;  /* 0x0000c40001007387 */ /* 0x0045e40000100800 */
[----:B--2---:R-:W-:-:S04]  /*78f0*/  IADD3 R0, R0, 0x3f, RZ ;  /* 0x0000003f00007810 */ /* 0x004fc80007ffe0ff */
[----:B-1----:R-:W-:-:S04]  /*7900*/  SHF.R.S32.HI R2, RZ, 0x1f, R0 ;  /* 0x0000001fff027819 */ /* 0x002fc80000011400 */
[----:B------:R-:W-:-:S04]  /*7910*/  LEA.HI R0, R2, R0, RZ, 0x6 ;  /* 0x0000000002007211 */ /* 0x000fc800078f30ff */
[----:B------:R-:W-:Y:S02]  /*7920*/  SHF.R.S32.HI R3, RZ, 0x6, R0 ;  /* 0x00000006ff037819 */ /* 0x000fe40000011400 */
.L_x_1845:
[----:B-1----:R-:W2:Y:S04]  /*7930*/  LDL R6, [R1+0xc4] ;  /* 0x0000c40001067983 */ /* 0x002ea80000100800 */
[----:B------:R-:W3:Y:S04]  /*7940*/  LDL R11, [R1+0x58] ;  /* 0x00005800010b7983 */ /* 0x000ee80000100800 */
[----:B------:R-:W1:Y:S01]  /*7950*/  S2R R5, SR_CTAID.X ;  /* 0x0000000000057919 */ /* 0x000e620000002500 */
[----:B------:R-:W-:-:S03]  /*7960*/  IMAD.MOV.U32 R0, RZ, RZ, c[0x0][0x2c4] ;  /* 0x0000b100ff007624 */ /* 0x000fc600078e00ff */
[----:B------:R-:W4:Y:S02]  /*7970*/  S2R R4, SR_TID.X ;  /* 0x0000000000047919 */ /* 0x000f240000002100 */
[----:B------:R-:W-:Y:S02]  /*7980*/  ISETP.NE.AND P2, PT, R0, 0x1, PT ;  /* 0x000000010000780c */ /* 0x000fe40003f45270 */
[----:B-1----:R-:W-:-:S11]  /*7990*/  LEA R0, R5, 0x7f, 0x7 ;  /* 0x0000007f05007811 */ /* 0x002fd600078e38ff */
[----:B------:R-:W-:-:S05]  /*79a0*/  @P2 IMAD.HI.U32 R2, R0, c[0x0][0x2c8], RZ ;  /* 0x0000b20000022a27 */ /* 0x000fca00078e00ff */
[----:B------:R-:W-:Y:S01]  /*79b0*/  @P2 SHF.R.U32.HI R0, RZ, c[0x0][0x2cc], R2 ;  /* 0x0000b300ff002a19 */ /* 0x000fe20000011602 */
[----:B----4-:R1:W-:Y:S01]  /*79c0*/  STL.64 [R1], R4 ;  /* 0x0000000401007387 */ /* 0x0103e20000100a00 */
[----:B------:R-:W-:Y:S01]  /*79d0*/  PLOP3.LUT P0, PT, PT, PT, PT, 0x80, 0x0 ;  /* 0x000000000000781c */ /* 0x000fe20003f0f070 */
[----:B------:R-:W-:Y:S01]  /*79e0*/  CS2R R14, SRZ ;  /* 0x00000000000e7805 */ /* 0x000fe2000001ff00 */
[----:B------:R-:W-:Y:S01]  /*79f0*/  MOV R126, RZ ;  /* 0x000000ff007e7202 */ /* 0x000fe20000000f00 */
[----:B------:R-:W-:Y:S01]  /*7a00*/  IMAD.MOV.U32 R124, RZ, RZ, RZ ;  /* 0x000000ffff7c7224 */ /* 0x000fe200078e00ff */
[----:B------:R-:W-:Y:S01]  /*7a10*/  CS2R R130, SRZ ;  /* 0x0000000000827805 */ /* 0x000fe2000001ff00 */
[----:B------:R-:W-:Y:S01]  /*7a20*/  IMAD.MOV.U32 R10, RZ, RZ, RZ ;  /* 0x000000ffff0a7224 */ /* 0x000fe200078e00ff */
[----:B------:R-:W-:Y:S01]  /*7a30*/  MOV R128, RZ ;  /* 0x000000ff00807202 */ /* 0x000fe20000000f00 */
[----:B------:R-:W-:Y:S01]  /*7a40*/  CS2R R16, SRZ ;  /* 0x0000000000107805 */ /* 0x000fe2000001ff00 */
[----:B------:R-:W-:Y:S01]  /*7a50*/  IMAD.MOV.U32 R122, RZ, RZ, RZ ;  /* 0x000000ffff7a7224 */ /* 0x000fe200078e00ff */
[----:B------:R-:W-:Y:S01]  /*7a60*/  CS2R R120, SRZ ;  /* 0x0000000000787805 */ /* 0x000fe2000001ff00 */
[----:B------:R-:W-:Y:S01]  /*7a70*/  CS2R R12, SRZ ;  /* 0x00000000000c7805 */ /* 0x000fe2000001ff00 */
[----:B------:R-:W-:Y:S01]  /*7a80*/  IMAD.MOV.U32 R118, RZ, RZ, RZ ;  /* 0x000000ffff767224 */ /* 0x000fe200078e00ff */
[----:B------:R-:W-:Y:S01]  /*7a90*/  MOV R116, RZ ;  /* 0x000000ff00747202 */ /* 0x000fe20000000f00 */
[----:B------:R-:W-:Y:S01]  /*7aa0*/  IMAD.MOV.U32 R110, RZ, RZ, RZ ;  /* 0x000000ffff6e7224 */ /* 0x000fe200078e00ff */
[----:B------:R-:W-:Y:S01]  /*7ab0*/  CS2R R18, SRZ ;  /* 0x0000000000127805 */ /* 0x000fe2000001ff00 */
[----:B------:R-:W-:Y:S01]  /*7ac0*/  IMAD.MOV.U32 R108, RZ, RZ, RZ ;  /* 0x000000ffff6c7224 */ /* 0x000fe200078e00ff */
[----:B------:R-:W-:Y:S01]  /*7ad0*/  MOV R114, RZ ;  /* 0x000000ff00727202 */ /* 0x000fe20000000f00 */
[----:B------:R-:W-:Y:S01]  /*7ae0*/  IMAD.MOV.U32 R20, RZ, RZ, RZ ;  /* 0x000000ffff147224 */ /* 0x000fe200078e00ff */
[----:B------:R-:W-:Y:S01]  /*7af0*/  CS2R R106, SRZ ;  /* 0x00000000006a7805 */ /* 0x000fe2000001ff00 */
[----:B------:R-:W-:Y:S01]  /*7b00*/  IMAD.MOV.U32 R112, RZ, RZ, RZ ;  /* 0x000000ffff707224 */ /* 0x000fe200078e00ff */
[----:B------:R-:W-:Y:S01]  /*7b10*/  CS2R R22, SRZ ;  /* 0x0000000000167805 */ /* 0x000fe2000001ff00 */
[----:B------:R-:W-:Y:S01]  /*7b20*/  MOV R104, RZ ;  /* 0x000000ff00687202 */ /* 0x000fe20000000f00 */
[----:B------:R-:W-:Y:S01]  /*7b30*/  IMAD.MOV.U32 R102, RZ, RZ, RZ ;  /* 0x000000ffff667224 */ /* 0x000fe200078e00ff */
        /* <DEDUP_REMOVED lines=66> */
[----:B------:R-:W-:Y:S01]  /*7f60*/  IMAD.MOV.U32 R59, RZ, RZ, RZ ;  /* 0x000000ffff3b7224 */ /* 0x000fe200078e00ff */
[----:B------:R-:W-:Y:S01]  /*7f70*/  MOV R62, RZ ;  /* 0x000000ff003e7202 */ /* 0x000fe20000000f00 */
[----:B------:R-:W-:Y:S01]  /*7f80*/  CS2R R60, SRZ ;  /* 0x00000000003c7805 */ /* 0x000fe2000001ff00 */
[----:B--2---:R-:W-:-:S05]  /*7f90*/  IADD3 R0, R0, 0x40, R6 ;  /* 0x0000004000007810 */ /* 0x004fca0007ffe006 */
[----:B---3--:R-:W-:-:S05]  /*7fa0*/  IMAD.IADD R0, R0, 0x1, -R11 ;  /* 0x0000000100007824 */ /* 0x008fca00078e0a0b */
[----:B------:R-:W-:-:S04]  /*7fb0*/  SHF.R.S32.HI R2, RZ, 0x1f, R0 ;  /* 0x0000001fff027819 */ /* 0x000fc80000011400 */
[----:B------:R-:W-:-:S04]  /*7fc0*/  LEA.HI R0, R2, R0, RZ, 0x6 ;  /* 0x0000000002007211 */ /* 0x000fc800078f30ff */
[----:B------:R-:W-:-:S04]  /*7fd0*/  SHF.R.S32.HI R0, RZ, 0x6, R0 ;  /* 0x00000006ff007819 */ /* 0x000fc80000011400 */
[----:B------:R-:W-:-:S05]  /*7fe0*/  IMNMX R0, R0, R3, PT ;  /* 0x0000000300007217 */ /* 0x000fca0003800200 */
[----:B------:R1:W-:Y:S01]  /*7ff0*/  STL [R1+0xe8], R0 ;  /* 0x0000e80001007387 */ /* 0x0003e20000100800 */
[----:B------:R-:W-:-:S13]  /*8000*/  ISETP.GE.AND P1, PT, R0, 0x1, PT ;  /* 0x000000010000780c */ /* 0x000fda0003f26270 */
[----:B------:R-:W-:Y:S05]  /*8010*/  @!P1 BRA `(.L_x_1893) ;  /* 0x0001159000009947 */ /* 0x000fea0003800000 */
[----:B------:R-:W2:Y:S04]  /*8020*/  LDL R57, [R1+0x108] ;  /* 0x0001080001397983 */ /* 0x000ea80000100800 */
[----:B-1----:R-:W3:Y:S01]  /*8030*/  LDL R0, [R1+0x4c] ;  /* 0x00004c0001007983 */ /* 0x002ee20000100800 */
[----:B------:R-:W-:Y:S01]  /*8040*/  ISETP.NE.U32.AND P5, PT, RZ, c[0x0][0x340], PT ;  /* 0x0000d000ff007a0c */ /* 0x000fe20003fa5070 */
[----:B------:R-:W-:Y:S02]  /*8050*/  ULDC.64 UR4, c[0x0][0x18] ;  /* 0x0000060000047ab9 */ /* 0x000fe40000000a00 */
[----:B------:R-:W1:Y:S01]  /*8060*/  S2R R58, SR_TID.X ;  /* 0x00000000003a7919 */ /* 0x000e620000002100 */
[----:B------:R-:W-:-:S13]  /*8070*/  ISETP.NE.AND.EX P5, PT, RZ, c[0x0][0x344], PT, P5 ;  /* 0x0000d100ff007a0c */ /* 0x000fda0003fa5350 */
[----:B------:R-:W-:Y:S01]  /*8080*/  @P5 IMAD.MOV.U32 R2, RZ, RZ, 0x4 ;  /* 0x00000004ff025424 */ /* 0x000fe200078e00ff */
[----:B------:R-:W4:Y:S04]  /*8090*/  S2R R6, SR_CTAID.Y ;  /* 0x0000000000067919 */ /* 0x000f280000002600 */
[----:B------:R-:W2:Y:S01]  /*80a0*/  S2R R8, SR_CTAID.Y ;  /* 0x0000000000087919 */ /* 0x000ea20000002600 */
[----:B-1----:R-:W-:Y:S02]  /*80b0*/  SHF.R.S32.HI R27, RZ, 0x1f, R58 ;  /* 0x0000001fff1b7819 */ /* 0x002fe4000001143a */
[----:B----4-:R-:W-:-:S05]  /*80c0*/  SHF.R.S32.HI R6, RZ, 0x1f, R6 ;  /* 0x0000001fff067819 */ /* 0x010fca0000011406 */
[----:B------:R-:W-:Y:S02]  /*80d0*/  IMAD R7, R6, c[0x0][0x1b8], RZ ;  /* 0x00006e0006077a24 */ /* 0x000fe400078e02ff */
[----:B------:R-:W1:Y:S01]  /*80e0*/  S2R R6, SR_CTAID.X ;  /* 0x0000000000067919 */ /* 0x000e620000002500 */
[----:B------:R-:W-:-:S04]  /*80f0*/  LEA.HI R5, R27, R58, RZ, 0x3 ;  /* 0x0000003a1b057211 */ /* 0x000fc800078f18ff */
[----:B------:R-:W-:Y:S01]  /*8100*/  SHF.R.S32.HI R24, RZ, 0x3, R5 ;  /* 0x00000003ff187819 */ /* 0x000fe20000011405 */
[----:B--2---:R-:W-:-:S05]  /*8110*/  @P5 IMAD.WIDE R2, R57, R2, c[0x0][0x340] ;  /* 0x0000d00039025625 */ /* 0x004fca00078e0202 */
[----:B------:R3:W5:Y:S01]  /*8120*/  @P5 LDG.E R19, [R2.64] ;  /* 0x0000000602135981 */ /* 0x000762000c1e1900 */
[----:B------:R-:W-:Y:S01]  /*8130*/  ISETP.NE.U32.AND P0, PT, RZ, c[0x0][0x348], PT ;  /* 0x0000d200ff007a0c */ /* 0x000fe20003f05070 */
[----:B------:R-:W-:Y:S01]  /*8140*/  IMAD R7, R8, c[0x0][0x1bc], R7 ;  /* 0x00006f0008077a24 */ /* 0x000fe200078e0207 */
[----:B------:R-:W-:Y:S01]  /*8150*/  UIADD3 UR4, UP0, UR4, 0x8100, URZ ;  /* 0x0000810004047890 */ /* 0x000fe2000ff1e03f */
[----:B------:R-:W-:Y:S01]  /*8160*/  LEA.HI R23, R27, R58, RZ, 0x4 ;  /* 0x0000003a1b177211 */ /* 0x000fe200078f20ff */
[----:B------:R-:W-:Y:S01]  /*8170*/  STL [R1+0x10], R11 ;  /* 0x0000100b01007387 */ /* 0x000fe20000100800 */
[----:B------:R-:W-:Y:S01]  /*8180*/  ISETP.NE.AND.EX P0, PT, RZ, c[0x0][0x34c], PT, P0 ;  /* 0x0000d300ff007a0c */ /* 0x000fe20003f05300 */
[----:B------:R-:W-:Y:S01]  /*8190*/  UIADD3.X UR5, URZ, UR5, URZ, UP0, !UPT ;  /* 0x000000053f057290 */ /* 0x000fe200087fe43f */
[----:B---3--:R-:W-:-:S05]  /*81a0*/  SHF.R.S32.HI R2, RZ, 0x1f, R0 ;  /* 0x0000001fff027819 */ /* 0x008fca0000011400 */
[----:B------:R-:W-:-:S04]  /*81b0*/  IMAD R2, R2, c[0x0][0x178], RZ ;  /* 0x00005e0002027a24 */ /* 0x000fc800078e02ff */
[C---:B------:R-:W-:Y:S02]  /*81c0*/  IMAD R4, R0.reuse, c[0x0][0x17c], R2 ;  /* 0x00005f0000047a24 */ /* 0x040fe400078e0202 */
[----:B------:R-:W-:Y:S01]  /*81d0*/  IMAD.WIDE.U32 R2, R0, c[0x0][0x178], RZ ;  /* 0x00005e0000027a25 */ /* 0x000fe200078e00ff */
[----:B------:R-:W-:-:S03]  /*81e0*/  LOP3.LUT R0, R5, 0xfffffff8, RZ, 0xc0, !PT ;  /* 0xfffffff805007812 */ /* 0x000fc600078ec0ff */
[----:B------:R-:W-:Y:S02]  /*81f0*/  IMAD.IADD R3, R3, 0x1, R4 ;  /* 0x0000000103037824 */ /* 0x000fe400078e0204 */
[----:B------:R-:W-:Y:S01]  /*8200*/  IMAD.IADD R21, R58, 0x1, -R0 ;  /* 0x000000013a157824 */ /* 0x000fe200078e0a00 */
[----:B------:R-:W-:Y:S01]  /*8210*/  SHF.R.S32.HI R0, RZ, 0x1f, R57 ;  /* 0x0000001fff007819 */ /* 0x000fe20000011439 */
[----:B------:R-:W-:-:S03]  /*8220*/  IMAD.WIDE.U32 R2, R8, c[0x0][0x1b8], R2 ;  /* 0x00006e0008027a25 */ /* 0x000fc600078e0002 */
[----:B------:R-:W-:Y:S01]  /*8230*/  SEL R5, R0, RZ, !P0 ;  /* 0x000000ff00057207 */ /* 0x000fe20004000000 */
[C---:B------:R-:W-:Y:S01]  /*8240*/  IMAD R4, R21.reuse, 0x10, R24 ;  /* 0x0000001015047824 */ /* 0x040fe200078e0218 */
[----:B------:R-:W-:Y:S01]  /*8250*/  SHF.L.U32 R12, R21, 0x3, RZ ;  /* 0x00000003150c7819 */ /* 0x000fe200000006ff */
[----:B------:R-:W-:Y:S02]  /*8260*/  IMAD.IADD R3, R3, 0x1, R7 ;  /* 0x0000000103037824 */ /* 0x000fe400078e0207 */
[----:B-1----:R-:W-:Y:S01]  /*8270*/  IMAD R6, R6, 0x80, R4 ;  /* 0x0000008006067824 */ /* 0x002fe200078e0204 */
[----:B------:R-:W-:Y:S01]  /*8280*/  SEL R4, R57, RZ, !P0 ;  /* 0x000000ff39047207 */ /* 0x000fe20004000000 */
[----:B------:R-:W-:Y:S01]  /*8290*/  IMAD R5, R5, c[0x0][0x1c0], RZ ;  /* 0x0000700005057a24 */ /* 0x000fe200078e02ff */
[----:B------:R-:W-:Y:S01]  /*82a0*/  IADD3 R14, R12, 0x40, RZ ;  /* 0x000000400c0e7810 */ /* 0x000fe20007ffe0ff */
[----:B------:R-:W-:Y:S01]  /*82b0*/  @P2 IMAD.HI.U32 R8, R6, c[0x0][0x2c8], RZ ;  /* 0x0000b20006082a27 */ /* 0x000fe200078e00ff */
[----:B------:R-:W-:-:S02]  /*82c0*/  ISETP.GE.AND P3, PT, R12, c[0x0][0x198], PT ;  /* 0x000066000c007a0c */ /* 0x000fc40003f66270 */
[----:B------:R-:W-:Y:S01]  /*82d0*/  ISETP.GE.AND P4, PT, R14, c[0x0][0x198], PT ;  /* 0x000066000e007a0c */ /* 0x000fe20003f86270 */
[----:B------:R-:W-:Y:S01]  /*82e0*/  IMAD.MOV.U32 R0, RZ, RZ, R6 ;  /* 0x000000ffff007224 */ /* 0x000fe200078e0006 */
[----:B------:R-:W-:Y:S01]  /*82f0*/  @P2 SHF.R.U32.HI R0, RZ, c[0x0][0x2cc], R8 ;  /* 0x0000b300ff002a19 */ /* 0x000fe20000011608 */
[C---:B------:R-:W-:Y:S01]  /*8300*/  IMAD R5, R4.reuse, c[0x0][0x1c4], R5 ;  /* 0x0000710004057a24 */ /* 0x040fe200078e0205 */
[----:B------:R-:W-:Y:S01]  /*8310*/  LOP3.LUT R8, R23, 0xfffffff0, RZ, 0xc0, !PT ;  /* 0xfffffff017087812 */ /* 0x000fe200078ec0ff */
[----:B------:R-:W-:Y:S01]  /*8320*/  IMAD.WIDE.U32 R2, R4, c[0x0][0x1c0], R2 ;  /* 0x0000700004027a25 */ /* 0x000fe200078e0002 */
[----:B------:R-:W-:-:S03]  /*8330*/  IADD3 R4, -R0, RZ, RZ ;  /* 0x000000ff00047210 */ /* 0x000fc60007ffe1ff */
[----:B------:R-:W-:Y:S02]  /*8340*/  IMAD.IADD R3, R3, 0x1, R5 ;  /* 0x0000000103037824 */ /* 0x000fe400078e0205 */
[----:B------:R-:W-:Y:S01]  /*8350*/  IMAD R9, R4, c[0x0][0x2c4], R6 ;  /* 0x0000b10004097a24 */ /* 0x000fe200078e0206 */
[----:B------:R-:W-:Y:S01]  /*8360*/  SHF.R.S32.HI R6, RZ, 0x1f, R0 ;  /* 0x0000001fff067819 */ /* 0x000fe20000011400 */
[----:B------:R-:W-:Y:S02]  /*8370*/  IMAD.U32 R4, RZ, RZ, UR4 ;  /* 0x00000004ff047e24 */ /* 0x000fe4000f8e00ff */
[----:B------:R-:W-:Y:S02]  /*8380*/  IMAD.U32 R5, RZ, RZ, UR5 ;  /* 0x00000005ff057e24 */ /* 0x000fe4000f8e00ff */
[----:B------:R-:W-:Y:S02]  /*8390*/  IMAD R6, R6, c[0x0][0x1b0], RZ ;  /* 0x00006c0006067a24 */ /* 0x000fe400078e02ff */
[----:B------:R-:W-:Y:S01]  /*83a0*/  IMAD.SHL.U32 R7, R24, 0x40, RZ ;  /* 0x0000004018077824 */ /* 0x000fe200078e00ff */
[----:B------:R1:W-:Y:S01]  /*83b0*/  STL.64 [R1+0x8], R4 ;  /* 0x0000080401007387 */ /* 0x0003e20000100a00 */
[----:B------:R-:W-:-:S02]  /*83c0*/  IMAD R10, R0, c[0x0][0x1b4], R6 ;  /* 0x00006d00000a7a24 */ /* 0x000fc400078e0206 */
[----:B------:R-:W-:Y:S02]  /*83d0*/  IMAD.IADD R6, R58, 0x1, -R8 ;  /* 0x000000013a067824 */ /* 0x000fe400078e0a08 */
[----:B------:R-:W-:Y:S01]  /*83e0*/  IMAD.WIDE.U32 R2, R0, c[0x0][0x1b0], R2 ;  /* 0x00006c0000027a25 */ /* 0x000fe200078e0002 */
[----:B------:R-:W-:-:S03]  /*83f0*/  LOP3.LUT R0, R7, 0x1c0, RZ, 0xc0, !PT ;  /* 0x000001c007007812 */ /* 0x000fc600078ec0ff */
[----:B------:R-:W-:Y:S01]  /*8400*/  IMAD.IADD R3, R3, 0x1, R10 ;  /* 0x0000000103037824 */ /* 0x000fe200078e020a */
[----:B------:R-:W-:Y:S02]  /*8410*/  SHF.R.U32.HI R8, RZ, 0x3, R0 ;  /* 0x00000003ff087819 */ /* 0x000fe40000011600 */
[----:B------:R-:W-:Y:S01]  /*8420*/  LOP3.LUT R7, R0, 0x38, R12, 0xf8, !PT ;  /* 0x0000003800077812 */ /* 0x000fe200078ef80c */
[----:B------:R-:W-:Y:S01]  /*8430*/  IMAD.WIDE.U32 R2, R9, c[0x0][0x1a8], R2 ;  /* 0x00006a0009027a25 */ /* 0x000fe200078e0002 */
[----:B------:R-:W-:Y:S02]  /*8440*/  SHF.R.S32.HI R0, RZ, 0x1f, R9 ;  /* 0x0000001fff007819 */ /* 0x000fe40000011409 */
[----:B------:R-:W-:Y:S02]  /*8450*/  LOP3.LUT R7, R7, R8, RZ, 0x3c, !PT ;  /* 0x0000000807077212 */ /* 0x000fe400078e3cff */
[----:B------:R-:W-:Y:S01]  /*8460*/  LEA R10, P0, R2, c[0x0][0x160], 0x1 ;  /* 0x00005800020a7a11 */ /* 0x000fe200078008ff */
[----:B------:R-:W-:-:S04]  /*8470*/  IMAD R0, R0, c[0x0][0x1a8], RZ ;  /* 0x00006a0000007a24 */ /* 0x000fc800078e02ff */
[----:B------:R-:W-:Y:S01]  /*8480*/  IMAD R0, R9, c[0x0][0x1ac], R0 ;  /* 0x00006b0009007a24 */ /* 0x000fe200078e0200 */
[----:B-1----:R-:W-:Y:S02]  /*8490*/  SHF.R.S32.HI R5, RZ, 0x1f, R6 ;  /* 0x0000001fff057819 */ /* 0x002fe40000011406 */
[----:B------:R-:W-:Y:S02]  /*84a0*/  LEA.HI R4, R27, R58, RZ, 0x6 ;  /* 0x0000003a1b047211 */ /* 0x000fe400078f30ff */
[----:B------:R-:W-:Y:S02]  /*84b0*/  LEA.HI R22, R5, R6, RZ, 0x3 ;  /* 0x0000000605167211 */ /* 0x000fe400078f18ff */
[----:B------:R-:W-:Y:S01]  /*84c0*/  IADD3 R0, R3, R0, RZ ;  /* 0x0000000003007210 */ /* 0x000fe20007ffe0ff */
[----:B------:R-:W-:Y:S01]  /*84d0*/  IMAD.SHL.U32 R4, R4, 0x8, RZ ;  /* 0x0000000804047824 */ /* 0x000fe200078e00ff */
[----:B------:R-:W-:-:S04]  /*84e0*/  LOP3.LUT R5, R22, 0xfffffff8, RZ, 0xc0, !PT ;  /* 0xfffffff816057812 */ /* 0x000fc800078ec0ff */
[----:B------:R-:W-:Y:S01]  /*84f0*/  LOP3.LUT R13, R7, 0xfffffe00, R4, 0xf8, !PT ;  /* 0xfffffe00070d7812 */ /* 0x000fe200078ef804 */
[----:B------:R-:W-:Y:S01]  /*8500*/  IMAD.IADD R20, R6, 0x1, -R5 ;  /* 0x0000000106147824 */ /* 0x000fe200078e0a05 */
[----:B------:R-:W-:Y:S01]  /*8510*/  LEA.HI.X R5, R2, c[0x0][0x164], R0, 0x1, P0 ;  /* 0x0000590002057a11 */ /* 0x000fe200000f0c00 */
[----:B------:R-:W-:Y:S02]  /*8520*/  IMAD.MOV.U32 R7, RZ, RZ, 0x10 ;  /* 0x00000010ff077424 */ /* 0x000fe400078e00ff */
[----:B------:R-:W-:Y:S01]  /*8530*/  IMAD.MOV.U32 R6, RZ, RZ, 0x20 ;  /* 0x00000020ff067424 */ /* 0x000fe200078e00ff */
[----:B------:R-:W-:-:S05]  /*8540*/  R2P PR, R20, 0x6 ;  /* 0x0000000614007804 */ /* 0x000fca0000000000 */
[----:B------:R-:W-:Y:S02]  /*8550*/  SEL R7, R7, 0xfffffff0, !P1 ;  /* 0xfffffff007077807 */ /* 0x000fe40004800000 */
[----:B------:R-:W-:Y:S01]  /*8560*/  SEL R6, R6, 0xffffffe0, !P2 ;  /* 0xffffffe006067807 */ /* 0x000fe20005000000 */
[----:B------:R-:W-:Y:S01]  /*8570*/  @!P5 IMAD.MOV.U32 R19, RZ, RZ, R57 ;  /* 0x000000ffff13d224 */ /* 0x000fe200078e0039 */
[----:B------:R-:W-:Y:S05]  /*8580*/  BRA.DIV ~URZ, `(.L_x_1894) ;  /* 0x00013c527f007947 */ /* 0x000fea000b800000 */
[----:B------:R1:W2:Y:S02]  /*8590*/  SHFL.IDX PT, R0, R5, RZ, 0x181f ;  /* 0x00181fff05007589 */ /* 0x0002a400000e0000 */
.L_x_1995:
[----:B------:R-:W-:Y:S05]  /*85a0*/  BRA.DIV ~URZ, `(.L_x_1895) ;  /* 0x00013ca27f007947 */ /* 0x000fea000b800000 */
[----:B------:R3:W4:Y:S02]  /*85b0*/  SHFL.IDX PT, R2, R10, RZ, 0x181f ;  /* 0x00181fff0a027589 */ /* 0x00072400000e0000 */
.L_x_1996:
[----:B------:R-:W1:Y:S01]  /*85c0*/  S2R R3, SR_CTAID.X ;  /* 0x0000000000037919 */ /* 0x000e620000002500 */
[----:B------:R-:W-:Y:S01]  /*85d0*/  IMAD R11, R11, c[0x0][0x2c4], RZ ;  /* 0x0000b1000b0b7a24 */ /* 0x000fe200078e02ff */
[----:B------:R-:W-:Y:S01]  /*85e0*/  BSSY B0, `(.L_x_1896) ;  /* 0x0000010000007945 */ /* 0x000fe20003800000 */
[----:B-1----:R-:W-:Y:S02]  /*85f0*/  LEA R16, R3, R24, 0x7 ;  /* 0x0000001803107211 */ /* 0x002fe400078e38ff */
        /* <DEDUP_REMOVED lines=14> */
.L_x_1897:
[----:B------:R-:W-:Y:S05]  /*86e0*/  BSYNC B0 ;  /* 0x0000000000007941 */ /* 0x000fea0003800000 */
.L_x_1896:
[----:B------:R-:W-:Y:S05]  /*86f0*/  BRA.DIV ~URZ, `(.L_x_1898) ;  /* 0x00013bc27f007947 */ /* 0x000fea000b800000 */
[----:B-1----:R1:W2:Y:S04]  /*8700*/  SHFL.IDX PT, R0, R5, 0x1, 0x181f ;  /* 0x00381f0005007f89 */ /* 0x0022a800000e0000 */
[----:B----4-:R1:W4:Y:S02]  /*8710*/  SHFL.IDX PT, R2, R10, 0x1, 0x181f ;  /* 0x00381f000a027f89 */ /* 0x01032400000e0000 */
.L_x_1997:
[----:B------:R-:W-:Y:S01]  /*8720*/  IADD3 R3, R16, 0x10, RZ ;  /* 0x0000001010037810 */ /* 0x000fe20007ffe0ff */
[----:B------:R-:W-:Y:S03]  /*8730*/  BSSY B0, `(.L_x_1899) ;  /* 0x000000f000007945 */ /* 0x000fe60003800000 */
[----:B------:R-:W-:Y:S01]  /*8740*/  ISETP.GE.AND P0, PT, R3, R11, PT ;  /* 0x0000000b0300720c */ /* 0x000fe20003f06270 */
[----:B--2---:R-:W-:-:S12]  /*8750*/  IMAD.MOV.U32 R3, RZ, RZ, R0 ;  /* 0x000000ffff037224 */ /* 0x004fd800078e0000 */
        /* <DEDUP_REMOVED lines=12> */
.L_x_1900:
[----:B------:R-:W-:Y:S05]  /*8820*/  BSYNC B0 ;  /* 0x0000000000007941 */ /* 0x000fea0003800000 */
.L_x_1899:
[----:B------:R-:W-:Y:S05]  /*8830*/  BRA.DIV ~URZ, `(.L_x_1901) ;  /* 0x00013b727f007947 */ /* 0x000fea000b800000 */
[----:B--2---:R2:W1:Y:S02]  /*8840*/  SHFL.IDX PT, R0, R5, 0x2, 0x181f ;  /* 0x00581f0005007f89 */ /* 0x00446400000e0000 */
.L_x_1998:
[----:B------:R-:W-:Y:S05]  /*8850*/  BRA.DIV ~URZ, `(.L_x_1902) ;  /* 0x00013bd27f007947 */ /* 0x000fea000b800000 */
[----:B----4-:R4:W2:Y:S02]  /*8860*/  SHFL.IDX PT, R2, R10, 0x2, 0x181f ;  /* 0x00581f000a027f89 */ /* 0x0108a400000e0000 */
.L_x_1999:
[----:B------:R-:W-:Y:S01]  /*8870*/  IADD3 R3, R16, 0x20, RZ ;  /* 0x0000002010037810 */ /* 0x000fe20007ffe0ff */
[----:B------:R-:W-:Y:S03]  /*8880*/  BSSY B0, `(.L_x_1903) ;  /* 0x000000f000007945 */ /* 0x000fe60003800000 */
[----:B------:R-:W-:Y:S01]  /*8890*/  ISETP.GE.AND P0, PT, R3, R11, PT ;  /* 0x0000000b0300720c */ /* 0x000fe20003f06270 */
[----:B-1----:R-:W-:-:S12]  /*88a0*/  IMAD.MOV.U32 R3, RZ, RZ, R0 ;  /* 0x000000ffff037224 */ /* 0x002fd800078e0000 */
        /* <DEDUP_REMOVED lines=12> */
.L_x_1904:
[----:B------:R-:W-:Y:S05]  /*8970*/  BSYNC B0 ;  /* 0x0000000000007941 */ /* 0x000fea0003800000 */
.L_x_1903:
[----:B------:R-:W-:Y:S05]  /*8980*/  BRA.DIV ~URZ, `(.L_x_1905) ;  /* 0x00013b227f007947 */ /* 0x000fea000b800000 */
[----:B-1----:R1:W3:Y:S04]  /*8990*/  SHFL.IDX PT, R0, R5, 0x3, 0x181f ;  /* 0x00781f0005007f89 */ /* 0x0022e800000e0000 */
[----:B--2---:R1:W2:Y:S02]  /*89a0*/  SHFL.IDX PT, R2, R10, 0x3, 0x181f ;  /* 0x00781f000a027f89 */ /* 0x0042a400000e0000 */
.L_x_2000:
[----:B------:R-:W-:Y:S01]  /*89b0*/  IADD3 R3, R16, 0x30, RZ ;  /* 0x0000003010037810 */ /* 0x000fe20007ffe0ff */
[----:B------:R-:W-:Y:S03]  /*89c0*/  BSSY B0, `(.L_x_1906) ;  /* 0x000000f000007945 */ /* 0x000fe60003800000 */
[----:B------:R-:W-:Y:S01]  /*89d0*/  ISETP.GE.AND P0, PT, R3, R11, PT ;  /* 0x0000000b0300720c */ /* 0x000fe20003f06270 */
[----:B---3--:R-:W-:-:S12]  /*89e0*/  IMAD.MOV.U32 R3, RZ, RZ, R0 ;  /* 0x000000ffff037224 */ /* 0x008fd800078e0000 */
        /* <DEDUP_REMOVED lines=12> */
.L_x_1907:
[----:B------:R-:W-:Y:S05]  /*8ab0*/  BSYNC B0 ;  /* 0x0000000000007941 */ /* 0x000fea0003800000 */
.L_x_1906:
[----:B------:R-:W-:Y:S05]  /*8ac0*/  BRA.DIV ~URZ, `(.L_x_1908) ;  /* 0x00013ad27f007947 */ /* 0x000fea000b800000 */
[----:B--2---:R2:W3:Y:S02]  /*8ad0*/  SHFL.IDX PT, R0, R5, 0x4, 0x181f ;  /* 0x00981f0005007f89 */ /* 0x0044e400000e0000 */
.L_x_2001:
[----:B------:R-:W-:Y:S05]  /*8ae0*/  BRA.DIV ~URZ, `(.L_x_1909) ;  /* 0x00013b327f007947 */ /* 0x000fea000b800000 */
[----:B------:R1:W2:Y:S02]  /*8af0*/  SHFL.IDX PT, R2, R10, 0x4, 0x181f ;  /* 0x00981f000a027f89 */ /* 0x0002a400000e0000 */
.L_x_2002:
        /* <DEDUP_REMOVED lines=16> */
.L_x_1911:
[----:B------:R-:W-:Y:S05]  /*8c00*/  BSYNC B0 ;  /* 0x0000000000007941 */ /* 0x000fea0003800000 */
.L_x_1910:
[----:B------:R-:W-:Y:S05]  /*8c10*/  BRA.DIV ~URZ, `(.L_x_1912) ;  /* 0x00013a827f007947 */ /* 0x000fea000b800000 */
[----:B--2---:R2:W3:Y:S04]  /*8c20*/  SHFL.IDX PT, R0, R5, 0x5, 0x181f ;  /* 0x00b81f0005007f89 */ /* 0x0044e800000e0000 */
[----:B------:R2:W1:Y:S02]  /*8c30*/  SHFL.IDX PT, R2, R10, 0x5, 0x181f ;  /* 0x00b81f000a027f89 */ /* 0x00046400000e0000 */
.L_x_2003:
[----:B------:R-:W-:Y:S01]  /*8c40*/  IADD3 R3, R16, 0x50, RZ ;  /* 0x0000005010037810 */ /* 0x000fe20007ffe0ff */
[----:B------:R-:W-:Y:S03]  /*8c50*/  BSSY B0, `(.L_x_1913) ;  /* 0x000000f000007945 */ /* 0x000fe60003800000 */
[----:B------:R-:W-:Y:S01]  /*8c60*/  ISETP.GE.AND P0, PT, R3, R11, PT ;  /* 0x0000000b0300720c */ /* 0x000fe20003f06270 */
[----:B---3--:R-:W-:-:S12]  /*8c70*/  IMAD.MOV.U32 R3, RZ, RZ, R0 ;  /* 0x000000ffff037224 */ /* 0x008fd800078e0000 */
[----:B------:R-:W-:Y:S05]  /*8c80*/  @P0 BRA `(.L_x_1914) ;  /* 0x000000b000000947 */ /* 0x000fea0003800000 */
[----:B------:R-:W-:Y:S01]  /*8c90*/  SHF.R.S32.HI R0, RZ, 0x1f, R14 ;  /* 0x0000001fff007819 */ /* 0x000fe2000001140e */
[----:B-1----:R-:W-:-:S03]  /*8ca0*/  IMAD.WIDE R8, R12, 0x2, R2 ;  /* 0x000000020c087825 */ /* 0x002fc600078e0202 */
        /* <DEDUP_REMOVED lines=9> */
.L_x_1914:
[----:B------:R-:W-:Y:S05]  /*8d40*/  BSYNC B0 ;  /* 0x0000000000007941 */ /* 0x000fea0003800000 */
.L_x_1913:
[----:B------:R-:W-:Y:S05]  /*8d50*/  BRA.DIV ~URZ, `(.L_x_1915) ;  /* 0x00013a327f007947 */ /* 0x000fea000b800000 */
[----:B-1----:R1:W3:Y:S02]  /*8d60*/  SHFL.IDX PT, R0, R5, 0x6, 0x181f ;  /* 0x00d81f0005007f89 */ /* 0x0022e400000e0000 */
.L_x_2004:
[----:B------:R-:W-:Y:S05]  /*8d70*/  BRA.DIV ~URZ, `(.L_x_1916) ;  /* 0x00013a927f007947 */ /* 0x000fea000b800000 */
[----:B------:R1:W2:Y:S02]  /*8d80*/  SHFL.IDX PT, R2, R10, 0x6, 0x181f ;  /* 0x00d81f000a027f89 */ /* 0x0002a400000e0000 */
.L_x_2005:
        /* <DEDUP_REMOVED lines=16> */
.L_x_1918:
[----:B------:R-:W-:Y:S05]  /*8e90*/  BSYNC B0 ;  /* 0x0000000000007941 */ /* 0x000fea0003800000 */
.L_x_1917:
[----:B------:R-:W-:Y:S05]  /*8ea0*/  BRA.DIV ~URZ, `(.L_x_1919) ;  /* 0x000139e27f007947 */ /* 0x000fea000b800000 */
[----:B------:R3:W1:Y:S04]  /*8eb0*/  SHFL.IDX PT, R4, R5, 0x7, 0x181f ;  /* 0x00f81f0005047f89 */ /* 0x00066800000e0000 */
[----:B--2---:R3:W2:Y:S02]  /*8ec0*/  SHFL.IDX PT, R0, R10, 0x7, 0x181f ;  /* 0x00f81f000a007f89 */ /* 0x0046a400000e0000 */
.L_x_2006:
[----:B---3--:R-:W3:Y:S04]  /*8ed0*/  LDL R15, [R1] ;  /* 0x00000000010f7983 */ /* 0x008ee80000100800 */
[----:B----4-:R-:W4:Y:S04]  /*8ee0*/  LDL R31, [R1+0x48] ;  /* 0x00004800011f7983 */ /* 0x010f280000100800 */
[----:B------:R2:W5:Y:S01]  /*8ef0*/  LDL R18, [R1+0x64] ;  /* 0x0000640001127983 */ /* 0x0005620000100800 */
[----:B------:R-:W-:Y:S01]  /*8f00*/  IADD3 R2, R16, 0x70, RZ ;  /* 0x0000007010027810 */ /* 0x000fe20007ffe0ff */
[----:B-12---:R-:W-:Y:S01]  /*8f10*/  IMAD.MOV.U32 R10, RZ, RZ, R0 ;  /* 0x000000ffff0a7224 */ /* 0x006fe200078e0000 */
[----:B------:R-:W-:Y:S01]  /*8f20*/  SHF.R.S32.HI R5, RZ, 0x4, R23 ;  /* 0x00000004ff057819 */ /* 0x000fe20000011417 */
[----:B------:R-:W-:Y:S01]  /*8f30*/  ULDC.64 UR4, c[0x0][0x40] ;  /* 0x0000100000047ab9 */ /* 0x000fe20000000a00 */
[----:B------:R-:W-:Y:S01]  /*8f40*/  ISETP.GE.AND P0, PT, R2, R11, PT ;  /* 0x0000000b0200720c */ /* 0x000fe20003f06270 */
[----:B------:R-:W-:Y:S01]  /*8f50*/  IMAD.MOV.U32 R11, RZ, RZ, R4 ;  /* 0x000000ffff0b7224 */ /* 0x000fe200078e0004 */
[----:B------:R-:W-:-:S02]  /*8f60*/  IADD3 R16, P1, R1, c[0x0][0x20], RZ ;  /* 0x0000080001107a10 */ /* 0x000fc40007f3e0ff */
[----:B------:R-:W-:-:S03]  /*8f70*/  LEA.HI R4, R23, R5, RZ, 0x1 ;  /* 0x0000000517047211 */ /* 0x000fc600078f08ff */
[----:B------:R-:W-:-:S06]  /*8f80*/  IMAD.X R17, RZ, RZ, c[0x0][0x24], P1 ;  /* 0x00000900ff117624 */ /* 0x000fcc00008e06ff */
[----:B------:R-:W-:Y:S02]  /*8f90*/  @!P0 IMAD.SHL.U32 R13, R13, 0x2, RZ ;  /* 0x000000020d0d8824 */ /* 0x000fe400078e00ff */
[----:B------:R-:W-:Y:S01]  /*8fa0*/  @!P0 IMAD.WIDE R2, R12, 0x2, R10 ;  /* 0x000000020c028825 */ /* 0x000fe200078e020a */
[----:B------:R-:W-:-:S04]  /*8fb0*/  LOP3.LUT R4, R4, 0xfffffffe, RZ, 0xc0, !PT ;  /* 0xfffffffe04047812 */ /* 0x000fc800078ec0ff */
[----:B------:R-:W-:Y:S01]  /*8fc0*/  @!PT LDS RZ, [RZ] ;  /* 0x00000000fffff984 */ /* 0x000fe20000000800 */
[----:B------:R-:W-:Y:S01]  /*8fd0*/  @!PT LDS RZ, [RZ] ;  /* 0x00000000fffff984 */ /* 0x000fe20000000800 */
[----:B------:R-:W-:Y:S01]  /*8fe0*/  @!PT LDS RZ, [RZ] ;  /* 0x00000000fffff984 */ /* 0x000fe20000000800 */
[----:B------:R1:W-:Y:S01]  /*8ff0*/  @!P0 LDGSTS.E.BYPASS.LTC128B.128 [R13+0xb900], [R2.64], !P3 ;  /* 0x0b900000020d8fae */ /* 0x0003e2000d901d46 */
[----:B------:R-:W-:Y:S01]  /*9000*/  IMAD.IADD R25, R5, 0x1, -R4 ;  /* 0x0000000105197824 */ /* 0x000fe200078e0a04 */
[C---:B------:R-:W-:Y:S01]  /*9010*/  IADD3 R4, P2, R16.reuse, 0x48, RZ ;  /* 0x0000004810047810 */ /* 0x040fe20007f5e0ff */
[----:B------:R-:W-:Y:S01]  /*9020*/  UIADD3 UR4, UP0, UR4, 0x160, URZ ;  /* 0x0000016004047890 */ /* 0x000fe2000ff1e03f */
[----:B------:R-:W-:Y:S02]  /*9030*/  IADD3 R8, P3, R16, 0x10, RZ ;  /* 0x0000001010087810 */ /* 0x000fe40007f7e0ff */
[----:B------:R-:W-:Y:S01]  /*9040*/  @!P0 SHF.R.S32.HI R0, RZ, 0x1f, R14 ;  /* 0x0000001fff008819 */ /* 0x000fe2000001140e */
[--C-:B------:R-:W-:Y:S01]  /*9050*/  IMAD.X R5, RZ, RZ, R17.reuse, P2 ;  /* 0x000000ffff057224 */ /* 0x100fe200010e0611 */
[----:B------:R-:W-:Y:S01]  /*9060*/  UIADD3.X UR5, URZ, UR5, URZ, UP0, !UPT ;  /* 0x000000053f057290 */ /* 0x000fe200087fe43f */
[----:B------:R-:W-:Y:S01]  /*9070*/  IMAD.X R9, RZ, RZ, R17, P3 ;  /* 0x000000ffff097224 */ /* 0x000fe200018e0611 */
[----:B------:R-:W-:Y:S01]  /*9080*/  @!P0 LEA.HI R12, R0, R14, RZ, 0x3 ;  /* 0x0000000e000c8211 */ /* 0x000fe200078f18ff */
[----:B------:R-:W-:Y:S01]  /*9090*/  IMAD.SHL.U32 R0, R20, 0x40, RZ ;  /* 0x0000004014007824 */ /* 0x000fe200078e00ff */
[----:B-1----:R-:W-:-:S05]  /*90a0*/  IADD3 R2, P1, R16, 0x4, RZ ;  /* 0x0000000410027810 */ /* 0x002fca0007f3e0ff */
[----:B------:R-:W-:-:S05]  /*90b0*/  IMAD.X R3, RZ, RZ, R17, P1 ;  /* 0x000000ffff037224 */ /* 0x000fca00008e0611 */
[----:B------:R1:W-:Y:S01]  /*90c0*/  STL.64 [R1+0x38], R2 ;  /* 0x0000380201007387 */ /* 0x0003e20000100a00 */
[----:B------:R-:W-:-:S03]  /*90d0*/  LOP3.LUT R0, R0, 0x1c0, RZ, 0xc0, !PT ;  /* 0x000001c000007812 */ /* 0x000fc600078ec0ff */
[----:B------:R2:W-:Y:S04]  /*90e0*/  STL.64 [R1+0x30], R4 ;  /* 0x0000300401007387 */ /* 0x0005e80000100a00 */
[----:B------:R2:W-:Y:S01]  /*90f0*/  STL.64 [R1+0x28], R8 ;  /* 0x0000280801007387 */ /* 0x0005e20000100a00 */
[----:B-1----:R-:W-:Y:S01]  /*9100*/  IADD3 R2, P1, R16, 0x8, RZ ;  /* 0x0000000810027810 */ /* 0x002fe20007f3e0ff */
[----:B--2---:R-:W-:-:S04]  /*9110*/  IMAD.U32 R4, RZ, RZ, UR4 ;  /* 0x00000004ff047e24 */ /* 0x004fc8000f8e00ff */
[----:B------:R-:W-:Y:S02]  /*9120*/  IMAD.X R3, RZ, RZ, R17, P1 ;  /* 0x000000ffff037224 */ /* 0x000fe400008e0611 */
[----:B------:R-:W-:Y:S02]  /*9130*/  IMAD.U32 R5, RZ, RZ, UR5 ;  /* 0x00000005ff057e24 */ /* 0x000fe4000f8e00ff */
[----:B------:R-:W-:Y:S01]  /*9140*/  IMAD.SHL.U32 R8, R25, 0x8, RZ ;  /* 0x0000000819087824 */ /* 0x000fe200078e00ff */
[----:B------:R1:W-:Y:S04]  /*9150*/  STL.64 [R1+0x40], R2 ;  /* 0x0000400201007387 */ /* 0x0003e80000100a00 */
[----:B------:R2:W-:Y:S04]  /*9160*/  STL.64 [R1+0x18], R4 ;  /* 0x0000180401007387 */ /* 0x0005e80000100a00 */
[----:B------:R-:W2:Y:S01]  /*9170*/  S2R R28, SR_CTAID.Y ;  /* 0x00000000001c7919 */ /* 0x000ea20000002600 */
[----:B-----5:R-:W-:-:S03]  /*9180*/  IMAD.WIDE.U32 R32, R19, c[0x0][0x2b0], RZ ;  /* 0x0000ac0013207a25 */ /* 0x020fc600078e00ff */
[----:B------:R-:W2:Y:S01]  /*9190*/  S2R R34, SR_CTAID.Y ;  /* 0x0000000000227919 */ /* 0x000ea20000002600 */
[----:B-1----:R-:W-:Y:S02]  /*91a0*/  @!P0 LOP3.LUT R2, R12, 0xfffffff8, RZ, 0xc0, !PT ;  /* 0xfffffff80c028812 */ /* 0x002fe400078ec0ff */
[----:B--2---:R-:W-:Y:S02]  /*91b0*/  LOP3.LUT R4, R0, 0x8, R8, 0xf8, !PT ;  /* 0x0000000800047812 */ /* 0x004fe400078ef808 */
[----:B------:R-:W-:Y:S01]  /*91c0*/  SHF.R.U32.HI R0, RZ, 0x3, R0 ;  /* 0x00000003ff007819 */ /* 0x000fe20000011600 */
[----:B------:R-:W-:Y:S01]  /*91d0*/  @!P0 IMAD.WIDE R2, R2, 0x2, R10 ;  /* 0x0000000202028825 */ /* 0x000fe200078e020a */
[----:B------:R-:W-:Y:S02]  /*91e0*/  SHF.R.S32.HI R5, RZ, 0x1f, R19 ;  /* 0x0000001fff057819 */ /* 0x000fe40000011413 */
[----:B------:R-:W-:Y:S02]  /*91f0*/  LOP3.LUT R23, R4, R0, RZ, 0x3c, !PT ;  /* 0x0000000004177212 */ /* 0x000fe400078e3cff */
[----:B------:R1:W-:Y:S01]  /*9200*/  @!P0 LDGSTS.E.BYPASS.LTC128B.128 [R13+0xf900], [R2.64], !P4 ;  /* 0x0f900000020d8fae */ /* 0x0003e2000e101d46 */
[----:B------:R-:W-:-:S03]  /*9210*/  IMAD R0, R5, c[0x0][0x2b0], RZ ;  /* 0x0000ac0005007a24 */ /* 0x000fc600078e02ff */
[----:B------:R2:W-:Y:S01]  /*9220*/  STL.64 [R1+0x20], R16 ;  /* 0x0000201001007387 */ /* 0x0005e20000100a00 */
[----:B------:R-:W-:-:S03]  /*9230*/  IMAD R8, R19, c[0x0][0x2b4], R0 ;  /* 0x0000ad0013087a24 */ /* 0x000fc600078e0200 */
[----:B------:R2:W-:Y:S01]  /*9240*/  STL.64 [R1+0xf8], R32 ;  /* 0x0000f82001007387 */ /* 0x0005e20000100a00 */
[----:B------:R-:W-:Y:S01]  /*9250*/  IMAD.IADD R8, R33, 0x1, R8 ;  /* 0x0000000121087824 */ /* 0x000fe200078e0208 */
[----:B------:R-:W-:Y:S01]  /*9260*/  SHF.R.S32.HI R28, RZ, 0x1f, R28 ;  /* 0x0000001fff1c7819 */ /* 0x000fe2000001141c */
[----:B------:R-:W-:Y:S01]  /*9270*/  IMAD.MOV.U32 R10, RZ, RZ, 0x20 ;  /* 0x00000020ff0a7424 */ /* 0x000fe200078e00ff */
[C---:B------:R-:W-:Y:S01]  /*9280*/  LOP3.LUT P0, RZ, R21.reuse, 0x4, RZ, 0xc0, !PT ;  /* 0x0000000415ff7812 */ /* 0x040fe2000780c0ff */
[----:B------:R-:W-:Y:S01]  /*9290*/  IMAD.SHL.U32 R9, R21, 0x40, RZ ;  /* 0x0000004015097824 */ /* 0x000fe200078e00ff */
[----:B------:R2:W-:Y:S01]  /*92a0*/  STL [R1+0x104], R8 ;  /* 0x0001040801007387 */ /* 0x0005e20000100800 */
[----:B------:R-:W-:Y:S01]  /*92b0*/  IMAD R5, R28, c[0x0][0x210], RZ ;  /* 0x000084001c057a24 */ /* 0x000fe200078e02ff */
[----:B------:R-:W-:Y:S02]  /*92c0*/  LOP3.LUT R161, R161, 0xfffffffe, RZ, 0xc0, !PT ;  /* 0xfffffffea1a17812 */ /* 0x000fe400078ec0ff */
[----:B------:R-:W0:Y:S01]  /*92d0*/  LDGDEPBAR ;  /* 0x00000000000079af */ /* 0x000e220000000000 */
[----:B-1----:R-:W-:-:S02]  /*92e0*/  IMAD.SHL.U32 R3, R22, 0x40, RZ ;  /* 0x0000004016037824 */ /* 0x002fc400078e00ff */
[----:B------:R-:W-:-:S03]  /*92f0*/  IMAD.WIDE.U32 R12, R34, c[0x0][0x1e8], RZ ;  /* 0x00007a00220c7a25 */ /* 0x000fc600078e00ff */
[----:B------:R-:W-:Y:S01]  /*9300*/  LOP3.LUT R22, R3, 0xfffffe00, RZ, 0xc0, !PT ;  /* 0xfffffe0003167812 */ /* 0x000fe200078ec0ff */
[----:B------:R-:W-:Y:S01]  /*9310*/  WARPSYNC 0xffffffff ;  /* 0xffffffff00007948 */ /* 0x000fe20003800000 */
[----:B------:R-:W-:Y:S02]  /*9320*/  LOP3.LUT R20, R9, 0x1c0, RZ, 0xc0, !PT ;  /* 0x000001c009147812 */ /* 0x000fe400078ec0ff */
[----:B---3--:R-:W-:-:S04]  /*9330*/  SHF.R.S32.HI R26, RZ, 0x1f, R15 ;  /* 0x0000001fff1a7819 */ /* 0x008fc8000001140f */
[----:B------:R-:W-:-:S04]  /*9340*/  LEA.HI R4, R26, R15, RZ, 0x3 ;  /* 0x0000000f1a047211 */ /* 0x000fc800078f18ff */
[----:B------:R-:W-:-:S05]  /*9350*/  LOP3.LUT R2, R4, 0xfffffff8, RZ, 0xc0, !PT ;  /* 0xfffffff804027812 */ /* 0x000fca00078ec0ff */
[----:B------:R-:W-:-:S04]  /*9360*/  IMAD.IADD R0, R15, 0x1, -R2 ;  /* 0x000000010f007824 */ /* 0x000fc800078e0a02 */
[----:B------:R-:W-:Y:S01]  /*9370*/  IMAD.SHL.U32 R30, R0, 0x8, RZ ;  /* 0x00000008001e7824 */ /* 0x000fe200078e00ff */
[----:B----4-:R2:W-:Y:S04]  /*9380*/  STL [R1+0x100], R31 ;  /* 0x0001001f01007387 */ /* 0x0105e80000100800 */
[----:B------:R2:W-:Y:S01]  /*9390*/  STL [R1+0xc0], R30 ;  /* 0x0000c01e01007387 */ /* 0x0005e20000100800 */
[----:B------:R-:W-:Y:S01]  /*93a0*/  ISETP.GE.AND P6, PT, R30, c[0x0][0x1d4], PT ;  /* 0x000075001e007a0c */ /* 0x000fe20003fc6270 */
[----:B------:R-:W-:Y:S01]  /*93b0*/  IMAD R2, R28, c[0x0][0x1e8], RZ ;  /* 0x00007a001c027a24 */ /* 0x000fe200078e02ff */
[----:B------:R-:W-:Y:S01]  /*93c0*/  IADD3 R139, R30, 0x40, RZ ;  /* 0x000000401e8b7810 */ /* 0x000fe20007ffe0ff */
[----:B------:R-:W-:-:S04]  /*93d0*/  IMAD.WIDE.U32 R28, R34, c[0x0][0x210], RZ ;  /* 0x00008400221c7a25 */ /* 0x000fc800078e00ff */
[C---:B------:R-:W-:Y:S01]  /*93e0*/  IMAD R3, R34.reuse, c[0x0][0x1ec], R2 ;  /* 0x00007b0022037a24 */ /* 0x040fe200078e0202 */
[----:B------:R-:W-:Y:S01]  /*93f0*/  ISETP.GE.AND P5, PT, R139, c[0x0][0x1d4], PT ;  /* 0x000075008b007a0c */ /* 0x000fe20003fa6270 */
[----:B------:R-:W-:Y:S02]  /*9400*/  IMAD R2, R34, c[0x0][0x214], R5 ;  /* 0x0000850022027a24 */ /* 0x000fe400078e0205 */
[----:B------:R-:W-:Y:S01]  /*9410*/  IMAD.IADD R11, R13, 0x1, R3 ;  /* 0x000000010d0b7824 */ /* 0x000fe200078e0203 */
[----:B------:R-:W-:Y:S01]  /*9420*/  SEL R5, R10, 0xffffffe0, !P0 ;  /* 0xffffffe00a057807 */ /* 0x000fe20004000000 */
[----:B------:R-:W-:Y:S01]  /*9430*/  IMAD.IADD R3, R29, 0x1, R2 ;  /* 0x000000011d037824 */ /* 0x000fe200078e0202 */
[----:B------:R-:W-:Y:S02]  /*9440*/  @P6 LOP3.LUT R161, R161, 0x1, RZ, 0xfc, !PT ;  /* 0x00000001a1a16812 */ /* 0x000fe400078efcff */
[----:B------:R-:W-:Y:S02]  /*9450*/  SEL R2, RZ, 0x10, P5 ;  /* 0x00000010ff027807 */ /* 0x000fe40002800000 */
[----:B------:R-:W3:Y:S01]  /*9460*/  LDL R28, [R1+0xe8] ;  /* 0x0000e800011c7983 */ /* 0x000ee20000100800 */
[----:B------:R-:W-:Y:S01]  /*9470*/  SHF.R.S32.HI R14, RZ, 0x3, R4 ;  /* 0x00000003ff0e7819 */ /* 0x000fe20000011404 */
[----:B------:R-:W-:-:S04]  /*9480*/  IMAD.MOV.U32 R10, RZ, RZ, RZ ;  /* 0x000000ffff0a7224 */ /* 0x000fc800078e00ff */
[----:B------:R-:W-:Y:S02]  /*9490*/  IMAD R29, R0, 0x10, R14 ;  /* 0x00000010001d7824 */ /* 0x000fe400078e020e */
[----:B------:R-:W-:Y:S01]  /*94a0*/  IMAD.MOV.U32 R0, RZ, RZ, c[0x0][0x2b8] ;  /* 0x0000ae00ff007624 */ /* 0x000fe200078e00ff */
[----:B------:R-:W-:Y:S04]  /*94b0*/  BAR.SYNC.DEFER_BLOCKING 0x0 ;  /* 0x0000000000007b1d */ /* 0x000fe80000010000 */
[----:B------:R-:W-:Y:S02]  /*94c0*/  ISETP.NE.AND P1, PT, R0, 0x1, PT ;  /* 0x000000010000780c */ /* 0x000fe40003f25270 */
[----:B------:R-:W-:Y:S01]  /*94d0*/  LEA.HI R15, R26, R15, RZ, 0x6 ;  /* 0x0000000f1a0f7211 */ /* 0x000fe200078f30ff */
[----:B------:R-:W-:Y:S01]  /*94e0*/  STL [R1+0xec], R29 ;  /* 0x0000ec1d01007387 */ /* 0x000fe20000100800 */
[----:B---3--:R-:W-:-:S05]  /*94f0*/  IMAD R2, R28, 0x40, R29 ;  /* 0x000000401c027824 */ /* 0x008fca00078e021d */
[----:B------:R-:W-:-:S04]  /*9500*/  IADD3 R2, R2, -0x40, RZ ;  /* 0xffffffc002027810 */ /* 0x000fc80007ffe0ff */
        /* <DEDUP_REMOVED lines=8> */
[----:B--2---:R-:W-:-:S04]  /*9590*/  @!P0 LEA R8, P1, R3, c[0x0][0x2a0], 0x2 ;  /* 0x0000a80003088a11 */ /* 0x004fc800078210ff */
[----:B------:R-:W-:-:S05]  /*95a0*/  @!P0 LEA.HI.X R9, R3, c[0x0][0x2a4], R4, 0x2, P1 ;  /* 0x0000a90003098a11 */ /* 0x000fca00008f1404 */
[----:B------:R-:W2:Y:S01]  /*95b0*/  @!P0 LDG.E R10, [R8.64] ;  /* 0x00000006080a8981 */ /* 0x000ea2000c1e1900 */
[----:B------:R-:W-:Y:S01]  /*95c0*/  IMAD.MOV R0, RZ, RZ, -R0 ;  /* 0x000000ffff007224 */ /* 0x000fe200078e0a00 */
[----:B------:R-:W-:Y:S01]  /*95d0*/  LEA R162, R28, 0xffffffc0, 0x6 ;  /* 0xffffffc01ca27811 */ /* 0x000fe200078e30ff */
[----:B------:R-:W-:Y:S01]  /*95e0*/  IMAD.SHL.U32 R15, R15, 0x8, RZ ;  /* 0x000000080f0f7824 */ /* 0x000fe200078e00ff */
[----:B------:R-:W-:Y:S01]  /*95f0*/  BSSY B2, `(.L_x_1920) ;  /* 0x0000051000027945 */ /* 0x000fe20003800000 */
[----:B------:R-:W-:Y:S01]  /*9600*/  IMAD R19, R0, c[0x0][0x2b8], R2 ;  /* 0x0000ae0000137a24 */ /* 0x000fe200078e0202 */
[----:B------:R-:W-:Y:S02]  /*9610*/  IADD3 R124, -R14, R18, -R162 ;  /* 0x000000120e7c7210 */ /* 0x000fe40007ffe9a2 */
[----:B------:R-:W-:Y:S01]  /*9620*/  IADD3 R98, R16, 0x18, RZ ;  /* 0x0000001810627810 */ /* 0x000fe20007ffe0ff */
[----:B------:R-:W-:Y:S01]  /*9630*/  IMAD.WIDE.U32 R2, R19, c[0x0][0x1e0], RZ ;  /* 0x0000780013027a25 */ /* 0x000fe200078e00ff */
[----:B------:R-:W-:Y:S01]  /*9640*/  SHF.R.S32.HI R140, RZ, 0x1f, R19 ;  /* 0x0000001fff8c7819 */ /* 0x000fe20000011413 */
[----:B------:R-:W-:Y:S01]  /*9650*/  STL [R1+0xac], R19 ;  /* 0x0000ac1301007387 */ /* 0x000fe20000100800 */
[----:B------:R-:W-:-:S02]  /*9660*/  ISETP.GE.AND P3, PT, R124, 0x1, PT ;  /* 0x000000017c00780c */ /* 0x000fc40003f66270 */
[----:B------:R-:W-:Y:S01]  /*9670*/  ISETP.GE.AND P2, PT, R124, 0x11, PT ;  /* 0x000000117c00780c */ /* 0x000fe20003f46270 */
[----:B------:R-:W-:Y:S01]  /*9680*/  IMAD R0, R140, c[0x0][0x1e0], RZ ;  /* 0x000078008c007a24 */ /* 0x000fe200078e02ff */
[----:B------:R-:W-:Y:S02]  /*9690*/  ISETP.GE.AND P1, PT, R124, 0x21, PT ;  /* 0x000000217c00780c */ /* 0x000fe40003f26270 */
[----:B------:R-:W-:Y:S01]  /*96a0*/  MOV R142, 0x9b00 ;  /* 0x00009b00008e7802 */ /* 0x000fe20000000f00 */
[----:B------:R-:W-:-:S04]  /*96b0*/  IMAD R0, R19, c[0x0][0x1e4], R0 ;  /* 0x0000790013007a24 */ /* 0x000fc800078e0200 */
[----:B------:R-:W-:Y:S01]  /*96c0*/  IMAD.IADD R3, R3, 0x1, R0 ;  /* 0x0000000103037824 */ /* 0x000fe200078e0200 */
[----:B--2---:R-:W-:-:S03]  /*96d0*/  SHF.R.S32.HI R141, RZ, 0x1f, R10 ;  /* 0x0000001fff8d7819 */ /* 0x004fc6000001140a */
[----:B------:R-:W-:Y:S01]  /*96e0*/  IMAD.WIDE.U32 R2, R10, c[0x0][0x1f0], R2 ;  /* 0x00007c000a027a25 */ /* 0x000fe200078e0002 */
[----:B------:R-:W-:Y:S03]  /*96f0*/  STL [R1+0xa4], R10 ;  /* 0x0000a40a01007387 */ /* 0x000fe60000100800 */
[----:B------:R-:W-:Y:S01]  /*9700*/  IMAD R4, R141, c[0x0][0x1f0], RZ ;  /* 0x00007c008d047a24 */ /* 0x000fe200078e02ff */
        /* <DEDUP_REMOVED lines=15> */
[----:B------:R-:W-:-:S02]  /*9800*/  SHF.R.S32.HI R4, RZ, 0x1f, R139 ;  /* 0x0000001fff047819 */ /* 0x000fc4000001148b */
[----:B------:R-:W-:Y:S01]  /*9810*/  LOP3.LUT R131, R14, 0xfffffe00, R15, 0xf8, !PT ;  /* 0xfffffe000e837812 */ /* 0x000fe200078ef80f */
[----:B------:R-:W-:Y:S01]  /*9820*/  SHFL.IDX PT, R8, R2, 0x2, 0x181f ;  /* 0x00581f0002087f89 */ /* 0x000fe200000e0000 */
[----:B------:R-:W-:-:S03]  /*9830*/  LEA.HI R4, R4, R139, RZ, 0x3 ;  /* 0x0000008b04047211 */ /* 0x000fc600078f18ff */
[----:B------:R-:W3:Y:S01]  /*9840*/  SHFL.IDX PT, R9, R0, 0x2, 0x181f ;  /* 0x00581f0000097f89 */ /* 0x000ee200000e0000 */
[----:B------:R-:W-:Y:S01]  /*9850*/  LOP3.LUT R28, R4, 0xfffffff8, RZ, 0xc0, !PT ;  /* 0xfffffff8041c7812 */ /* 0x000fe200078ec0ff */
[----:B------:R-:W-:Y:S02]  /*9860*/  @P3 IMAD.SHL.U32 R4, R131, 0x2, RZ ;  /* 0x0000000283043824 */ /* 0x000fe400078e00ff */
[----:B------:R-:W-:Y:S04]  /*9870*/  SHFL.IDX PT, R2, R2, 0x3, 0x181f ;  /* 0x00781f0002027f89 */ /* 0x000fe800000e0000 */
[----:B------:R4:W5:Y:S01]  /*9880*/  SHFL.IDX PT, R3, R0, 0x3, 0x181f ;  /* 0x00781f0000037f89 */ /* 0x00096200000e0000 */
[----:B-1----:R-:W-:-:S03]  /*9890*/  @P3 IMAD.WIDE R18, R30, 0x2, R12 ;  /* 0x000000021e123825 */ /* 0x002fc600078e020c */
[----:B------:R1:W-:Y:S01]  /*98a0*/  STL [R1+0xf0], R28 ;  /* 0x0000f01c01007387 */ /* 0x0003e20000100800 */
[----:B------:R-:W-:-:S03]  /*98b0*/  @P3 IMAD.WIDE R14, R28, 0x2, R12 ;  /* 0x000000021c0e3825 */ /* 0x000fc600078e020c */
[----:B------:R1:W-:Y:S01]  /*98c0*/  @P3 LDGSTS.E.BYPASS.LTC128B.128 [R4+0x4100], [R18.64], !P6 ;  /* 0x0410000012043fae */ /* 0x0003e2000f101d46 */
[----:B--2---:R-:W-:-:S03]  /*98d0*/  @P2 IMAD.WIDE R12, R30, 0x2, R10 ;  /* 0x000000021e0c2825 */ /* 0x004fc600078e020a */
[----:B------:R1:W-:Y:S01]  /*98e0*/  @P3 LDGSTS.E.BYPASS.LTC128B.128 [R4+0x6100], [R14.64], !P5 ;  /* 0x061000000e043fae */ /* 0x0003e2000e901d46 */
[----:B------:R-:W-:-:S04]  /*98f0*/  @P2 IMAD.WIDE R10, R28, 0x2, R10 ;  /* 0x000000021c0a2825 */ /* 0x000fc800078e020a */
[----:B----4-:R-:W-:-:S05]  /*9900*/  @P2 IMAD.SHL.U32 R0, R131, 0x2, RZ ;  /* 0x0000000283002824 */ /* 0x010fca00078e00ff */
[----:B------:R3:W-:Y:S04]  /*9910*/  @P2 LDGSTS.E.BYPASS.LTC128B.128 [R0+0x4900], [R12.64], !P6 ;  /* 0x049000000c002fae */ /* 0x0007e8000f101d46 */
[----:B------:R2:W-:Y:S01]  /*9920*/  @P2 LDGSTS.E.BYPASS.LTC128B.128 [R0+0x6900], [R10.64], !P5 ;  /* 0x069000000a002fae */ /* 0x0005e2000e901d46 */
[----:B-1----:R-:W-:Y:S02]  /*9930*/  @P1 IMAD.SHL.U32 R4, R131, 0x2, RZ ;  /* 0x0000000283041824 */ /* 0x002fe400078e00ff */
[----:B---3--:R-:W-:-:S04]  /*9940*/  @P1 IMAD.WIDE R12, R30, 0x2, R8 ;  /* 0x000000021e0c1825 */ /* 0x008fc800078e0208 */
[----:B--2---:R-:W-:Y:S01]  /*9950*/  @P1 IMAD.WIDE R10, R28, 0x2, R8 ;  /* 0x000000021c0a1825 */ /* 0x004fe200078e0208 */
[----:B------:R1:W-:Y:S03]  /*9960*/  @P1 LDGSTS.E.BYPASS.LTC128B.128 [R4+0x5100], [R12.64], !P6 ;  /* 0x051000000c041fae */ /* 0x0003e6000f101d46 */
[----:B------:R-:W-:Y:S01]  /*9970*/  @P0 IMAD.SHL.U32 R0, R131, 0x2, RZ ;  /* 0x0000000283000824 */ /* 0x000fe200078e00ff */
[----:B------:R1:W-:Y:S01]  /*9980*/  @P1 LDGSTS.E.BYPASS.LTC128B.128 [R4+0x7100], [R10.64], !P5 ;  /* 0x071000000a041fae */ /* 0x0003e2000e901d46 */
[----:B-----5:R-:W-:-:S03]  /*9990*/  @P0 IMAD.WIDE R8, R30, 0x2, R2 ;  /* 0x000000021e080825 */ /* 0x020fc600078e0202 */
[----:B------:R-:W2:Y:S01]  /*99a0*/  S2R R30, SR_TID.X ;  /* 0x00000000001e7919 */ /* 0x000ea20000002100 */
[----:B------:R-:W-:-:S03]  /*99b0*/  @P0 IMAD.WIDE R2, R28, 0x2, R2 ;  /* 0x000000021c020825 */ /* 0x000fc600078e0202 */
[----:B------:R3:W-:Y:S01]  /*99c0*/  @P0 LDGSTS.E.BYPASS.LTC128B.128 [R0+0x5900], [R8.64], !P6 ;  /* 0x0590000008000fae */ /* 0x0007e2000f101d46 */
[----:B------:R-:W-:-:S03]  /*99d0*/  ISETP.GT.AND P6, PT, R29, 0x3f, PT ;  /* 0x0000003f1d00780c */ /* 0x000fc60003fc4270 */
[----:B------:R4:W-:Y:S01]  /*99e0*/  @P0 LDGSTS.E.BYPASS.LTC128B.128 [R0+0x7900], [R2.64], !P5 ;  /* 0x0790000002000fae */ /* 0x0009e2000e901d46 */
[----:B------:R-:W-:-:S03]  /*99f0*/  LOP3.LUT P0, RZ, R21, 0x2, RZ, 0xc0, !PT ;  /* 0x0000000215ff7812 */ /* 0x000fc6000780c0ff */
[----:B------:R-:W0:Y:S01]  /*9a00*/  LDGDEPBAR ;  /* 0x00000000000079af */ /* 0x000e220000000000 */
[----:B-1----:R-:W-:Y:S01]  /*9a10*/  IMAD.SHL.U32 R4, R24, 0x8, RZ ;  /* 0x0000000818047824 */ /* 0x002fe200078e00ff */
[----:B---3--:R-:W-:-:S04]  /*9a20*/  LOP3.LUT R9, R23, R22, RZ, 0xfc, !PT ;  /* 0x0000001617097212 */ /* 0x008fc800078efcff */
[----:B----4-:R-:W-:Y:S01]  /*9a30*/  LOP3.LUT R2, R20, 0x8, R4, 0xf8, !PT ;  /* 0x0000000814027812 */ /* 0x010fe200078ef804 */
[----:B------:R-:W-:Y:S01]  /*9a40*/  IMAD.MOV.U32 R4, RZ, RZ, 0x10 ;  /* 0x00000010ff047424 */ /* 0x000fe200078e00ff */
[----:B------:R-:W-:Y:S02]  /*9a50*/  SHF.R.U32.HI R3, RZ, 0x3, R20 ;  /* 0x00000003ff037819 */ /* 0x000fe40000011614 */
[----:B--2---:R-:W-:Y:S02]  /*9a60*/  LEA.HI R0, R27, R30, RZ, 0x5 ;  /* 0x0000001e1b007211 */ /* 0x004fe400078f28ff */
[----:B------:R-:W-:Y:S02]  /*9a70*/  LOP3.LUT R2, R2, R3, RZ, 0x3c, !PT ;  /* 0x0000000302027212 */ /* 0x000fe400078e3cff */
[----:B------:R-:W-:Y:S01]  /*9a80*/  SEL R4, R4, 0xfffffff0, !P0 ;  /* 0xfffffff004047807 */ /* 0x000fe20004000000 */
[----:B------:R-:W-:Y:S02]  /*9a90*/  IMAD.SHL.U32 R0, R0, 0x20, RZ ;  /* 0x0000002000007824 */ /* 0x000fe400078e00ff */
[----:B------:R-:W-:Y:S01]  /*9aa0*/  IMAD R8, R25, 0x200, R2 ;  /* 0x0000020019087824 */ /* 0x000fe200078e0202 */
[----:B------:R-:W-:-:S02]  /*9ab0*/  SHF.R.S32.HI R2, RZ, 0x1f, R28 ;  /* 0x0000001fff027819 */ /* 0x000fc4000001141c */
[----:B------:R-:W-:-:S03]  /*9ac0*/  LOP3.LUT R0, R0, 0xfffffc00, RZ, 0xc0, !PT ;  /* 0xfffffc0000007812 */ /* 0x000fc600078ec0ff */
[----:B------:R1:W-:Y:S01]  /*9ad0*/  STL [R1+0x10c], R2 ;  /* 0x00010c0201007387 */ /* 0x0003e20000100800 */
[----:B------:R-:W-:-:S03]  /*9ae0*/  IADD3 R0, R23, R22, R0 ;  /* 0x0000001617007210 */ /* 0x000fc60007ffe000 */
[----:B-1----:R-:W-:Y:S05]  /*9af0*/  CALL.REL.NOINC `($_ZN7cutlass13device_kernelIN5flash19enable_sm80_to_sm89INS1_16FlashAttnFwdSm80INS1_25CollectiveMainloopFwdSm80ILi4ELi1ELb0EN4cute5tupleIJNS5_1CILi128EEENS7_ILi64EEES8_EEELi128ENS_6half_tEfNS_4arch4Sm80ELb1ELb0ELb1ELb1ELb1ELb1ELb1ELb0EEENS1_21CollectiveEpilogueFwdINS6_IJS8_S8_S9_EEENS6_IJNS7_ILi1EEESH_SH_EEESB_SD_Li128ELb1ELb1ELb0ELb0EEENS1_19SingleTileSchedulerILb1ELb0ELb1ELi128EEEEEEEEEvNT_6ParamsE$_ZZN5flash25CollectiveMainloopFwdSm80ILi4ELi1ELb0EN4cute5tupleIJNS1_1CILi128EEENS3_ILi64EEES4_EEELi128EN7cutlass6half_tEfNS7_4arch4Sm80ELb1ELb0ELb1ELb1ELb1ELb1ELb1ELb0EE3mmaINS_16FlashAttnFwdSm80ISB_NS_21CollectiveEpilogueFwdINS2_IJS4_S4_S5_EEENS2_IJNS3_ILi1EEESG_SG_EEES8_SA_Li128ELb1ELb1ELb0ELb0EEENS_19SingleTileSchedulerILb1ELb0ELb1ELi128EEEE13SharedStorageENS1_6TensorINS1_11ArrayEngineIfLm128EEENS1_6LayoutINS2_IJNS2_IJNS3_ILi2EEESR_EEESR_NS3_ILi16EEEEEENS2_IJNS2_IJSG_SR_EEENS3_ILi4EEENS3_ILi8EEEEEEEEEENS_7SoftmaxILi4ELi0EEEEEbRKNSB_6ParamsERT0_RT1_iRKNS_16SeqlenInfoQKNewKILb1ELb1EEENS2_IJiiiiEEERT_ENKUlvE_clEv) ;  /* 0x0001713000007944 */ /* 0x002fea0003c00000 */
[----:B------:R-:W-:Y:S05]  /*9b00*/  BSYNC B2 ;  /* 0x0000000000027941 */ /* 0x000fea0003800000 */
.L_x_1920:
[----:B------:R-:W2:Y:S01]  /*9b10*/  LDL R11, [R1+0xac] ;  /* 0x0000ac00010b7983 */ /* 0x000ea20000100800 */
[----:B------:R-:W-:-:S04]  /*9b20*/  DEPBAR.LE SB0, 0x0 ;  /* 0x000080000000791a */ /* 0x000fc80000000000 */
[----:B------:R-:W3:Y:S04]  /*9b30*/  LDL R31, [R1+0x10] ;  /* 0x00001000011f7983 */ /* 0x000ee80000100800 */
        /* <DEDUP_REMOVED lines=10> */
[----:B------:R-:W2:Y:S04]  /*9be0*/  LDSM.16.M88.4 R68, [R0+0x5100] ;  /* 0x005100000044783b */ /* 0x000ea80000000200 */
[----:B------:R1:W2:Y:S04]  /*9bf0*/  LDSM.16.M88.4 R64, [R0+0x5900] ;  /* 0x005900000040783b */ /* 0x0002a80000000200 */
[----:B-1----:R1:W1:Y:S04]  /*9c00*/  LDSM.16.M88.4 R16, [R240+0x8100] ;  /* 0x00810000f010783b */ /* 0x0022680000000200 */
[----:B------:R1:W1:Y:S04]  /*9c10*/  LDSM.16.M88.4 R12, [R240+0xa100] ;  /* 0x00a10000f00c783b */ /* 0x0002680000000200 */
[----:B------:R1:W1:Y:S04]  /*9c20*/  LDSM.16.M88.4 R32, [R232+0x4100] ;  /* 0x00410000e820783b */ /* 0x0002680000000200 */
[----:B------:R1:W1:Y:S04]  /*9c30*/  LDSM.16.M88.4 R40, [R232+0x4900] ;  /* 0x00490000e828783b */ /* 0x0002680000000200 */
[----:B------:R1:W1:Y:S01]  /*9c40*/  LDSM.16.M88.4 R44, [R232+0x5100] ;  /* 0x00510000e82c783b */ /* 0x0002620000000200 */
[----:B------:R-:W-:-:S03]  /*9c50*/  IMAD R0, R140, c[0x0][0x208], RZ ;  /* 0x000082008c007a24 */ /* 0x000fc600078e02ff */
[----:B------:R1:W1:Y:S01]  /*9c60*/  LDSM.16.M88.4 R48, [R232+0x5900] ;  /* 0x00590000e830783b */ /* 0x0002620000000200 */
        /* <DEDUP_REMOVED lines=23> */
[----:B-1-3--:R1:W2:Y:S02]  /*9de0*/  SHFL.IDX PT, R28, R0, RZ, 0x181f ;  /* 0x00181fff001c7589 */ /* 0x00a2a400000e0000 */
.L_x_2007:
[----:B------:R-:W3:Y:S04]  /*9df0*/  LDL R164, [R1+0xc0] ;  /* 0x0000c00001a47983 */ /* 0x000ee80000100800 */
[----:B------:R-:W4:Y:S04]  /*9e00*/  LDL R2, [R1+0xf0] ;  /* 0x0000f00001027983 */ /* 0x000f280000100800 */
[----:B------:R-:W1:Y:S04]  /*9e10*/  SHFL.IDX PT, R4, R8, RZ, 0x181f ;  /* 0x00181fff08047589 */ /* 0x000e6800000e0000 */
[----:B--2---:R-:W2:Y:S01]  /*9e20*/  LDL R167, [R1+0xe8] ;  /* 0x0000e80001a77983 */ /* 0x004ea20000100800 */
[----:B------:R-:W-:-:S03]  /*9e30*/  ISETP.GE.AND P0, PT, R139, c[0x0][0x1d4], PT ;  /* 0x000075008b007a0c */ /* 0x000fc60003f06270 */
[----:B------:R-:W1:Y:S01]  /*9e40*/  SHFL.IDX PT, R29, R8, 0x1, 0x181f ;  /* 0x00381f00081d7f89 */ /* 0x000e6200000e0000 */
[----:B------:R-:W-:Y:S01]  /*9e50*/  HMMA.16816.F32 R52, R12, R32, RZ ;  /* 0x000000200c34723c */ /* 0x000fe200000018ff */
[----:B------:R-:W-:Y:S01]  /*9e60*/  IMAD.SHL.U32 R163, R131, 0x2, RZ ;  /* 0x0000000283a37824 */ /* 0x000fe200078e00ff */
[----:B------:R-:W-:-:S06]  /*9e70*/  ISETP.LT.OR P3, PT, R124, 0x1, P0 ;  /* 0x000000017c00780c */ /* 0x000fcc0000761670 */
[C---:B------:R-:W-:Y:S08]  /*9e80*/  HMMA.16816.F32 R88, R12.reuse, R34, RZ ;  /* 0x000000220c58723c */ /* 0x040ff000000018ff */
[C---:B------:R-:W-:Y:S08]  /*9e90*/  HMMA.16816.F32 R112, R12.reuse, R40, RZ ;  /* 0x000000280c70723c */ /* 0x040ff000000018ff */
[C---:B------:R-:W-:Y:S08]  /*9ea0*/  HMMA.16816.F32 R108, R12.reuse, R42, RZ ;  /* 0x0000002a0c6c723c */ /* 0x040ff000000018ff */
[C---:B------:R-:W-:Y:S08]  /*9eb0*/  HMMA.16816.F32 R104, R12.reuse, R44, RZ ;  /* 0x0000002c0c68723c */ /* 0x040ff000000018ff */
[C---:B------:R-:W-:Y:S08]  /*9ec0*/  HMMA.16816.F32 R100, R12.reuse, R46, RZ ;  /* 0x0000002e0c64723c */ /* 0x040ff000000018ff */
[C---:B------:R-:W-:Y:S08]  /*9ed0*/  HMMA.16816.F32 R96, R12.reuse, R48, RZ ;  /* 0x000000300c60723c */ /* 0x040ff000000018ff */
[----:B------:R-:W-:Y:S01]  /*9ee0*/  HMMA.16816.F32 R92, R12, R50, RZ ;  /* 0x000000320c5c723c */ /* 0x000fe200000018ff */
[----:B------:R-:W1:Y:S04]  /*9ef0*/  SHFL.IDX PT, R12, R0, 0x1, 0x181f ;  /* 0x00381f00000c7f89 */ /* 0x000e6800000e0000 */
[----:B------:R-:W-:Y:S04]  /*9f00*/  SHFL.IDX PT, R13, R0, 0x2, 0x181f ;  /* 0x00581f00000d7f89 */ /* 0x000fe800000e0000 */
[----:B-1----:R-:W-:Y:S01]  /*9f10*/  SHFL.IDX PT, R0, R0, 0x3, 0x181f ;  /* 0x00781f0000007f89 */ /* 0x002fe200000e0000 */
[----:B------:R-:W-:-:S02]  /*9f20*/  IMAD R241, R6, 0x2, R240 ;  /* 0x0000000206f17824 */ /* 0x000fc400078e02f0 */
[----:B------:R-:W-:Y:S01]  /*9f30*/  IMAD R238, R5, 0x2, R232 ;  /* 0x0000000205ee7824 */ /* 0x000fe200078e02e8 */
        /* <DEDUP_REMOVED lines=12> */
[----:B------:R-:W-:Y:S01]  /*a000*/  HMMA.16816.F32 R128, R20, R66, R92 ;  /* 0x000000421480723c */ /* 0x000fe2000000185c */
[----:B------:R-:W-:Y:S01]  /*a010*/  IMAD R243, R6, 0x2, R242 ;  /* 0x0000000206f37824 */ /* 0x000fe200078e02f2 */
[C---:B---3--:R-:W-:Y:S01]  /*a020*/  ISETP.GE.AND P1, PT, R164.reuse, c[0x0][0x1d4], PT ;  /* 0x00007500a4007a0c */ /* 0x048fe20003f26270 */
[----:B------:R-:W-:-:S03]  /*a030*/  IMAD.WIDE R30, R164, 0x2, RZ ;  /* 0x00000002a41e7825 */ /* 0x000fc600078e02ff */
[----:B------:R-:W-:Y:S02]  /*a040*/  ISETP.LT.OR P4, PT, R124, 0x1, P1 ;  /* 0x000000017c00780c */ /* 0x000fe40000f81670 */
[----:B------:R-:W-:Y:S01]  /*a050*/  IADD3 R10, P2, R4, R30, RZ ;  /* 0x0000001e040a7210 */ /* 0x000fe20007f5e0ff */
[----:B----4-:R-:W-:-:S04]  /*a060*/  IMAD.WIDE R2, R2, 0x2, RZ ;  /* 0x0000000202027825 */ /* 0x010fc800078e02ff */
[----:B------:R-:W-:-:S06]  /*a070*/  IMAD.X R11, R31, 0x1, R28, P2 ;  /* 0x000000011f0b7824 */ /* 0x000fcc00010e061c */
[----:B------:R1:W-:Y:S01]  /*a080*/  LDGSTS.E.BYPASS.LTC128B.128 [R163+0x100], [R10.64], !P4 ;  /* 0x001000000aa37fae */ /* 0x0003e2000e101d46 */
[----:B------:R-:W-:Y:S02]  /*a090*/  ISETP.LT.OR P4, PT, R124, 0x11, P0 ;  /* 0x000000117c00780c */ /* 0x000fe40000781670 */
[----:B-1----:R-:W-:-:S05]  /*a0a0*/  IADD3 R10, P2, R4, R2, RZ ;  /* 0x00000002040a7210 */ /* 0x002fca0007f5e0ff */
[----:B------:R-:W-:Y:S01]  /*a0b0*/  IMAD.X R11, R3, 0x1, R28, P2 ;  /* 0x00000001030b7824 */ /* 0x000fe200010e061c */
[----:B------:R-:W1:Y:S04]  /*a0c0*/  SHFL.IDX PT, R4, R8, 0x2, 0x181f ;  /* 0x00581f0008047f89 */ /* 0x000e6800000e0000 */
[----:B------:R3:W-:Y:S01]  /*a0d0*/  LDGSTS.E.BYPASS.LTC128B.128 [R163+0x2100], [R10.64], !P3 ;  /* 0x021000000aa37fae */ /* 0x0007e2000d901d46 */
[----:B------:R-:W-:-:S03]  /*a0e0*/  ISETP.LT.OR P3, PT, R124, 0x11, P1 ;  /* 0x000000117c00780c */ /* 0x000fc60000f61670 */
[----:B------:R-:W4:Y:S01]  /*a0f0*/  SHFL.IDX PT, R8, R8, 0x3, 0x181f ;  /* 0x00781f0008087f89 */ /* 0x000f2200000e0000 */
[----:B---3--:R-:W-:-:S05]  /*a100*/  IADD3 R10, P2, R30, R29, RZ ;  /* 0x0000001d1e0a7210 */ /* 0x008fca0007f5e0ff */
[----:B------:R-:W-:-:S05]  /*a110*/  IMAD.X R11, R31, 0x1, R12, P2 ;  /* 0x000000011f0b7824 */ /* 0x000fca00010e060c */
[----:B------:R3:W-:Y:S01]  /*a120*/  LDGSTS.E.BYPASS.LTC128B.128 [R163+0x900], [R10.64], !P3 ;  /* 0x009000000aa37fae */ /* 0x0007e2000d901d46 */
[----:B------:R-:W-:Y:S02]  /*a130*/  ISETP.LT.OR P3, PT, R124, 0x21, P1 ;  /* 0x000000217c00780c */ /* 0x000fe40000f61670 */
[----:B---3--:R-:W-:-:S05]  /*a140*/  IADD3 R10, P2, R2, R29, RZ ;  /* 0x0000001d020a7210 */ /* 0x008fca0007f5e0ff */
[----:B------:R-:W-:-:S05]  /*a150*/  IMAD.X R11, R3, 0x1, R12, P2 ;  /* 0x00000001030b7824 */ /* 0x000fca00010e060c */
[----:B------:R1:W-:Y:S01]  /*a160*/  LDGSTS.E.BYPASS.LTC128B.128 [R163+0x2900], [R10.64], !P4 ;  /* 0x029000000aa37fae */ /* 0x0003e2000e101d46 */
[----:B------:R-:W-:Y:S02]  /*a170*/  ISETP.LT.OR P4, PT, R124, 0x21, P0 ;  /* 0x000000217c00780c */ /* 0x000fe40000781670 */
[----:B-1----:R-:W-:-:S05]  /*a180*/  IADD3 R10, P2, R30, R4, RZ ;  /* 0x000000041e0a7210 */ /* 0x002fca0007f5e0ff */
[----:B------:R-:W-:Y:S01]  /*a190*/  IMAD.X R11, R31, 0x1, R13, P2 ;  /* 0x000000011f0b7824 */ /* 0x000fe200010e060d */
[----:B------:R-:W-:-:S04]  /*a1a0*/  IADD3 R12, P2, R2, R4, RZ ;  /* 0x00000004020c7210 */ /* 0x000fc80007f5e0ff */
[----:B------:R1:W-:Y:S01]  /*a1b0*/  LDGSTS.E.BYPASS.LTC128B.128 [R163+0x1100], [R10.64], !P3 ;  /* 0x011000000aa37fae */ /* 0x0003e2000d901d46 */
[C---:B------:R-:W-:Y:S01]  /*a1c0*/  ISETP.LT.OR P3, PT, R124.reuse, 0x31, P1 ;  /* 0x000000317c00780c */ /* 0x040fe20000f61670 */
[C---:B------:R-:W-:Y:S01]  /*a1d0*/  IMAD.X R13, R3.reuse, 0x1, R13, P2 ;  /* 0x00000001030d7824 */ /* 0x040fe200010e060d */
[----:B------:R-:W-:Y:S02]  /*a1e0*/  ISETP.LT.OR P2, PT, R124, 0x31, P0 ;  /* 0x000000317c00780c */ /* 0x000fe40000741670 */
[-C--:B----4-:R-:W-:Y:S02]  /*a1f0*/  IADD3 R2, P0, R2, R8.reuse, RZ ;  /* 0x0000000802027210 */ /* 0x090fe40007f1e0ff */
[----:B------:R3:W-:Y:S03]  /*a200*/  LDGSTS.E.BYPASS.LTC128B.128 [R163+0x3100], [R12.64], !P4 ;  /* 0x031000000ca37fae */ /* 0x0007e6000e101d46 */
[----:B------:R-:W-:Y:S01]  /*a210*/  IMAD.X R3, R3, 0x1, R0, P0 ;  /* 0x0000000103037824 */ /* 0x000fe200000e0600 */
[----:B-1----:R-:W-:-:S05]  /*a220*/  IADD3 R10, P1, R30, R8, RZ ;  /* 0x000000081e0a7210 */ /* 0x002fca0007f3e0ff */
[----:B------:R-:W-:-:S05]  /*a230*/  IMAD.X R11, R31, 0x1, R0, P1 ;  /* 0x000000011f0b7824 */ /* 0x000fca00008e0600 */
[----:B------:R1:W-:Y:S04]  /*a240*/  LDGSTS.E.BYPASS.LTC128B.128 [R163+0x1900], [R10.64], !P3 ;  /* 0x019000000aa37fae */ /* 0x0003e8000d901d46 */
[----:B------:R4:W-:Y:S04]  /*a250*/  LDGSTS.E.BYPASS.LTC128B.128 [R163+0x3900], [R2.64], !P2 ;  /* 0x0390000002a37fae */ /* 0x0009e8000d101d46 */
[----:B------:R-:W-:Y:S04]  /*a260*/  LDSM.16.M88.4 R16, [R241+0xa100] ;  /* 0x00a10000f110783b */ /* 0x000fe80000000200 */
[----:B------:R-:W1:Y:S01]  /*a270*/  LDSM.16.M88.4 R56, [R238+0x4100] ;  /* 0x00410000ee38783b */ /* 0x000e620000000200 */
[C---:B------:R-:W-:Y:S03]  /*a280*/  HMMA.16816.F32 R28, R20.reuse, R62, R88 ;  /* 0x0000003e141c723c */ /* 0x040fe60000001858 */
[----:B------:R-:W-:Y:S04]  /*a290*/  LDSM.16.M88.4 R44, [R238+0x5100] ;  /* 0x00510000ee2c783b */ /* 0x000fe80000000200 */
[----:B------:R-:W-:Y:S01]  /*a2a0*/  LDSM.16.M88.4 R40, [R238+0x5900] ;  /* 0x00590000ee28783b */ /* 0x000fe20000000200 */
[----:B---3--:R-:W-:Y:S03]  /*a2b0*/  HMMA.16816.F32 R12, R20, R60, R52 ;  /* 0x0000003c140c723c */ /* 0x008fe60000001834 */
[----:B------:R-:W3:Y:S01]  /*a2c0*/  LDSM.16.M88.4 R52, [R238+0x4900] ;  /* 0x00490000ee34783b */ /* 0x000ee20000000200 */
[----:B------:R-:W-:-:S02]  /*a2d0*/  IMAD R237, R5, 0x2, R239 ;  /* 0x0000000205ed7824 */ /* 0x000fc400078e02ef */
[----:B------:R-:W-:Y:S01]  /*a2e0*/  IMAD R244, R7, 0x2, R241 ;  /* 0x0000000207f47824 */ /* 0x000fe200078e02f1 */
[----:B------:R-:W0:Y:S01]  /*a2f0*/  LDGDEPBAR ;  /* 0x00000000000079af */ /* 0x000e220000000000 */
[----:B------:R-:W-:Y:S03]  /*a300*/  HMMA.16816.F32 R88, R20, R72, R112 ;  /* 0x000000481458723c */ /* 0x000fe60000001870 */
[----:B------:R-:W1:Y:S05]  /*a310*/  LDSM.16.M88.4 R20, [R241+0x8100] ;  /* 0x00810000f114783b */ /* 0x000e6a0000000200 */
[C---:B------:R-:W-:Y:S08]  /*a320*/  HMMA.16816.F32 R108, R24.reuse, R60, R120 ;  /* 0x0000003c186c723c */ /* 0x040ff00000001878 */
[C---:B------:R-:W-:Y:S08]  /*a330*/  HMMA.16816.F32 R92, R24.reuse, R62, R116 ;  /* 0x0000003e185c723c */ /* 0x040ff00000001874 */
[C---:B------:R-:W-:Y:S08]  /*a340*/  HMMA.16816.F32 R124, R24.reuse, R72, R84 ;  /* 0x00000048187c723c */ /* 0x040ff00000001854 */
[C---:B------:R-:W-:Y:S08]  /*a350*/  HMMA.16816.F32 R120, R24.reuse, R74, R80 ;  /* 0x0000004a1878723c */ /* 0x040ff00000001850 */
[C---:B------:R-:W-:Y:S08]  /*a360*/  HMMA.16816.F32 R60, R24.reuse, R68, R76 ;  /* 0x00000044183c723c */ /* 0x040ff0000000184c */
[C---:B------:R-:W-:Y:S01]  /*a370*/  HMMA.16816.F32 R116, R24.reuse, R70, R36 ;  /* 0x000000461874723c */ /* 0x040fe20000001824 */
[----:B------:R-:W-:Y:S07]  /*a380*/  LDSM.16.M88.4 R36, [R237] ;  /* 0x00000000ed24783b */ /* 0x000fee0000000200 */
[C---:B------:R-:W-:Y:S01]  /*a390*/  HMMA.16816.F32 R112, R24.reuse, R64, R32 ;  /* 0x000000401870723c */ /* 0x040fe20000001820 */
[----:B------:R-:W-:Y:S07]  /*a3a0*/  LDSM.16.M88.4 R32, [R237+0x800] ;  /* 0x00080000ed20783b */ /* 0x000fee0000000200 */
[----:B------:R-:W-:Y:S01]  /*a3b0*/  HMMA.16816.F32 R104, R24, R66, R48 ;  /* 0x000000421868723c */ /* 0x000fe20000001830 */
[----:B------:R-:W-:Y:S04]  /*a3c0*/  LDSM.16.M88.4 R48, [R237+0x1800] ;  /* 0x00180000ed30783b */ /* 0x000fe80000000200 */
[----:B------:R-:W-:Y:S03]  /*a3d0*/  LDSM.16.M88.4 R24, [R243+0x8100] ;  /* 0x00810000f318783b */ /* 0x000fe60000000200 */
[C---:B-1----:R-:W-:Y:S01]  /*a3e0*/  HMMA.16816.F32 R100, R16.reuse, R56, R12 ;  /* 0x000000381064723c */ /* 0x042fe2000000180c */
[----:B------:R-:W1:Y:S07]  /*a3f0*/  LDSM.16.M88.4 R12, [R243+0xa100] ;  /* 0x00a10000f30c783b */ /* 0x000e6e0000000200 */
[C---:B------:R-:W-:Y:S01]  /*a400*/  HMMA.16816.F32 R96, R16.reuse, R58, R28 ;  /* 0x0000003a1060723c */ /* 0x040fe2000000181c */
[----:B------:R-:W1:Y:S07]  /*a410*/  LDSM.16.M88.4 R28, [R237+0x1000] ;  /* 0x00100000ed1c783b */ /* 0x000e6e0000000200 */
[C---:B---3--:R-:W-:Y:S08]  /*a420*/  HMMA.16816.F32 R88, R16.reuse, R52, R88 ;  /* 0x000000341058723c */ /* 0x048ff00000001858 */
[C---:B------:R-:W-:Y:S08]  /*a430*/  HMMA.16816.F32 R84, R16.reuse, R54, R144 ;  /* 0x000000361054723c */ /* 0x040ff00000001890 */
[C---:B------:R-:W-:Y:S08]  /*a440*/  HMMA.16816.F32 R80, R16.reuse, R44, R140 ;  /* 0x0000002c1050723c */ /* 0x040ff0000000188c */
[----:B------:R-:W-:Y:S08]  /*a450*/  HMMA.16816.F32 R76, R16, R46, R136 ;  /* 0x0000002e104c723c */ /* 0x000ff00000001888 */
[C---:B------:R-:W-:Y:S08]  /*a460*/  HMMA.16816.F32 R68, R20.reuse, R52, R124 ;  /* 0x000000341444723c */ /* 0x040ff0000000187c */
        /* <DEDUP_REMOVED lines=8> */
[-C--:B------:R-:W-:Y:S08]  /*a4f0*/  HMMA.16816.F32 R16, R16, R42.reuse, R128 ;  /* 0x0000002a1010723c */ /* 0x080ff00000001880 */
[----:B------:R-:W-:Y:S01]  /*a500*/  HMMA.16816.F32 R20, R20, R42, R104 ;  /* 0x0000002a1414723c */ /* 0x000fe20000001868 */
[----:B------:R-:W-:Y:S07]  /*a510*/  LDSM.16.M88.4 R40, [R232+0x7100] ;  /* 0x00710000e828783b */ /* 0x000fee0000000200 */
[C---:B-1----:R-:W-:Y:S08]  /*a520*/  HMMA.16816.F32 R128, R12.reuse, R32, R88 ;  /* 0x000000200c80723c */ /* 0x042ff00000001858 */
[C---:B------:R-:W-:Y:S08]  /*a530*/  HMMA.16816.F32 R112, R12.reuse, R38, R96 ;  /* 0x000000260c70723c */ /* 0x040ff00000001860 */
[C---:B------:R-:W-:Y:S08]  /*a540*/  HMMA.16816.F32 R88, R12.reuse, R34, R84 ;  /* 0x000000220c58723c */ /* 0x040ff00000001854 */
[----:B------:R-:W-:Y:S01]  /*a550*/  HMMA.16816.F32 R136, R12, R50, R16 ;  /* 0x000000320c88723c */ /* 0x000fe20000001810 */
[----:B------:R-:W-:Y:S07]  /*a560*/  LDSM.16.M88.4 R16, [R240+0xe100] ;  /* 0x00e10000f010783b */ /* 0x000fee0000000200 */
[C---:B------:R-:W-:Y:S01]  /*a570*/  HMMA.16816.F32 R96, R24.reuse, R30, R44 ;  /* 0x0000001e1860723c */ /* 0x040fe2000000182c */
[----:B------:R-:W1:Y:S07]  /*a580*/  LDSM.16.M88.4 R44, [R232+0x6900] ;  /* 0x00690000e82c783b */ /* 0x000e6e0000000200 */
[----:B------:R-:W-:Y:S01]  /*a590*/  HMMA.16816.F32 R84, R24, R50, R20 ;  /* 0x000000321854723c */ /* 0x000fe20000001814 */
[----:B------:R-:W3:Y:S07]  /*a5a0*/  LDSM.16.M88.4 R20, [R240+0xc100] ;  /* 0x00c10000f014783b */ /* 0x000eee0000000200 */
[----:B------:R-:W-:Y:S08]  /*a5b0*/  HMMA.16816.F32 R140, R12, R48, R72 ;  /* 0x000000300c8c723c */ /* 0x000ff00000001848 */
[C---:B------:R-:W-:Y:S08]  /*a5c0*/  HMMA.16816.F32 R132, R24.reuse, R36, R108 ;  /* 0x000000241884723c */ /* 0x040ff0000000186c */
[C---:B------:R-:W-:Y:S08]  /*a5d0*/  HMMA.16816.F32 R72, R24.reuse, R38, R92 ;  /* 0x000000261848723c */ /* 0x040ff0000000185c */
[C---:B------:R-:W-:Y:S08]  /*a5e0*/  HMMA.16816.F32 R124, R24.reuse, R32, R68 ;  /* 0x00000020187c723c */ /* 0x040ff00000001844 */
[C---:B------:R-:W-:Y:S01]  /*a5f0*/  HMMA.16816.F32 R120, R24.reuse, R34, R64 ;  /* 0x000000221878723c */ /* 0x040fe20000001840 */
[----:B------:R-:W-:Y:S07]  /*a600*/  LDSM.16.M88.4 R32, [R239+0x2800] ;  /* 0x00280000ef20783b */ /* 0x000fee0000000200 */
[C---:B------:R-:W-:Y:S01]  /*a610*/  HMMA.16816.F32 R116, R24.reuse, R28, R60 ;  /* 0x0000001c1874723c */ /* 0x040fe2000000183c */
[----:B------:R-:W-:Y:S07]  /*a620*/  LDSM.16.M88.4 R60, [R239+0x3800] ;  /* 0x00380000ef3c783b */ /* 0x000fee0000000200 */
[----:B------:R-:W-:Y:S01]  /*a630*/  HMMA.16816.F32 R104, R24, R48, R52 ;  /* 0x000000301868723c */ /* 0x000fe20000001834 */
[----:B------:R-:W2:Y:S04]  /*a640*/  LDSM.16.M88.4 R24, [R232+0x7900] ;  /* 0x00790000e818783b */ /* 0x000ea80000000200 */
[----:B------:R-:W-:Y:S03]  /*a650*/  LDSM.16.M88.4 R52, [R239+0x3000] ;  /* 0x00300000ef34783b */ /* 0x000fe60000000200 */
[C---:B------:R-:W-:Y:S08]  /*a660*/  HMMA.16816.F32 R148, R12.reuse, R28, R80 ;  /* 0x0000001c0c94723c */ /* 0x040ff00000001850 */
[C---:B------:R-:W-:Y:S01]  /*a670*/  HMMA.16816.F32 R144, R12.reuse, R30, R76 ;  /* 0x0000001e0c90723c */ /* 0x040fe2000000184c */
[----:B------:R-:W2:Y:S07]  /*a680*/  LDSM.16.M88.4 R28, [R242+0xc100] ;  /* 0x00c10000f21c783b */ /* 0x000eae0000000200 */
[----:B------:R-:W-:Y:S01]  /*a690*/  HMMA.16816.F32 R100, R12, R36, R100 ;  /* 0x000000240c64723c */ /* 0x000fe20000001864 */
[----:B------:R-:W2:Y:S04]  /*a6a0*/  LDSM.16.M88.4 R12, [R242+0xe100] ;  /* 0x00e10000f20c783b */ /* 0x000ea80000000200 */
[----:B------:R-:W2:Y:S03]  /*a6b0*/  LDSM.16.M88.4 R36, [R239+0x2000] ;  /* 0x00200000ef24783b */ /* 0x000ea60000000200 */
[C---:B-1----:R-:W-:Y:S08]  /*a6c0*/  HMMA.16816.F32 R68, R16.reuse, R44, R128 ;  /* 0x0000002c1044723c */ /* 0x042ff00000001880 */
[----:B------:R-:W-:Y:S08]  /*a6d0*/  HMMA.16816.F32 R64, R16, R46, R88 ;  /* 0x0000002e1040723c */ /* 0x000ff00000001858 */
[C---:B---3--:R-:W-:Y:S08]  /*a6e0*/  HMMA.16816.F32 R48, R20.reuse, R44, R124 ;  /* 0x0000002c1430723c */ /* 0x048ff0000000187c */
[----:B------:R-:W-:Y:S08]  /*a6f0*/  HMMA.16816.F32 R44, R20, R46, R120 ;  /* 0x0000002e142c723c */ /* 0x000ff00000001878 */
[C---:B------:R-:W-:Y:S08]  /*a700*/  HMMA.16816.F32 R80, R16.reuse, R56, R100 ;  /* 0x000000381050723c */ /* 0x040ff00000001864 */
[----:B------:R-:W-:Y:S08]  /*a710*/  HMMA.16816.F32 R76, R16, R58, R112 ;  /* 0x0000003a104c723c */ /* 0x000ff00000001870 */
[C---:B------:R-:W-:Y:S08]  /*a720*/  HMMA.16816.F32 R88, R20.reuse, R56, R132 ;  /* 0x000000381458723c */ /* 0x040ff00000001884 */
[----:B------:R-:W-:Y:S01]  /*a730*/  HMMA.16816.F32 R72, R20, R58, R72 ;  /* 0x0000003a1448723c */ /* 0x000fe20000001848 */
[----:B------:R-:W-:Y:S07]  /*a740*/  LDSM.16.M88.4 R56, [R238+0x6100] ;  /* 0x00610000ee38783b */ /* 0x000fee0000000200 */
[C---:B------:R-:W-:Y:S08]  /*a750*/  HMMA.16816.F32 R100, R16.reuse, R40, R148 ;  /* 0x000000281064723c */ /* 0x040ff00000001894 */
[C---:B------:R-:W-:Y:S08]  /*a760*/  HMMA.16816.F32 R112, R16.reuse, R42, R144 ;  /* 0x0000002a1070723c */ /* 0x040ff00000001890 */
[C---:B--2---:R-:W-:Y:S08]  /*a770*/  HMMA.16816.F32 R108, R16.reuse, R24, R140 ;  /* 0x00000018106c723c */ /* 0x044ff0000000188c */
        /* <DEDUP_REMOVED lines=8> */
[C---:B------:R-:W-:Y:S01]  /*a800*/  HMMA.16816.F32 R128, R28.reuse, R32, R48 ;  /* 0x000000201c80723c */ /* 0x040fe20000001830 */
[----:B------:R-:W3:Y:S07]  /*a810*/  LDSM.16.M88.4 R48, [R238+0x6900] ;  /* 0x00690000ee30783b */ /* 0x000eee0000000200 */
[----:B------:R-:W-:Y:S01]  /*a820*/  HMMA.16816.F32 R120, R28, R34, R44 ;  /* 0x000000221c78723c */ /* 0x000fe2000000182c */
[----:B------:R-:W1:Y:S07]  /*a830*/  LDSM.16.M88.4 R44, [R238+0x7100] ;  /* 0x00710000ee2c783b */ /* 0x000e6e0000000200 */
[C---:B------:R-:W-:Y:S08]  /*a840*/  HMMA.16816.F32 R152, R12.reuse, R32, R68 ;  /* 0x000000200c98723c */ /* 0x040ff00000001844 */
        /* <DEDUP_REMOVED lines=11> */
[----:B------:R-:W-:Y:S07]  /*a900*/  LDSM.16.M88.4 R12, [R244+0xe100] ;  /* 0x00e10000f40c783b */ /* 0x000fee0000000200 */
[C---:B------:R-:W-:Y:S01]  /*a910*/  HMMA.16816.F32 R116, R28.reuse, R52, R16 ;  /* 0x000000341c74723c */ /* 0x040fe20000001810 */
[----:B------:R-:W-:Y:S07]  /*a920*/  LDSM.16.M88.4 R16, [R243+0xc100] ;  /* 0x00c10000f310783b */ /* 0x000fee0000000200 */
[C---:B------:R-:W-:Y:S01]  /*a930*/  HMMA.16816.F32 R112, R28.reuse, R54, R96 ;  /* 0x000000361c70723c */ /* 0x040fe20000001860 */
[----:B------:R-:W3:Y:S07]  /*a940*/  LDSM.16.M88.4 R52, [R237+0x2000] ;  /* 0x00200000ed34783b */ /* 0x000eee0000000200 */
[C---:B------:R-:W-:Y:S08]  /*a950*/  HMMA.16816.F32 R80, R28.reuse, R60, R104 ;  /* 0x0000003c1c50723c */ /* 0x040ff00000001868 */
[----:B------:R-:W-:Y:S01]  /*a960*/  HMMA.16816.F32 R76, R28, R62, R84 ;  /* 0x0000003e1c4c723c */ /* 0x000fe20000001854 */
[----:B------:R-:W3:Y:S01]  /*a970*/  LDSM.16.M88.4 R28, [R237+0x3800] ;  /* 0x00380000ed1c783b */ /* 0x000ee20000000200 */
[----:B----4-:R-:W-:Y:S01]  /*a980*/  SHF.R.S32.HI R2, RZ, 0x1f, R164 ;  /* 0x0000001fff027819 */ /* 0x010fe200000114a4 */
[----:B------:R-:W-:-:S05]  /*a990*/  DEPBAR.LE SB0, 0x0 ;  /* 0x000080000000791a */ /* 0x000fca0000000000 */
[----:B-1----:R-:W-:Y:S01]  /*a9a0*/  HMMA.16816.F32 R108, R24, R56, R124 ;  /* 0x00000038186c723c */ /* 0x002fe2000000187c */
[----:B------:R-:W-:-:S07]  /*a9b0*/  IADD3 R0, R163, 0x100, RZ ;  /* 0x00000100a3007810 */ /* 0x000fce0007ffe0ff */
[----:B------:R-:W-:Y:S08]  /*a9c0*/  HMMA.16816.F32 R104, R24, R58, R156 ;  /* 0x0000003a1868723c */ /* 0x000ff0000000189c */
[C---:B--2---:R-:W-:Y:S08]  /*a9d0*/  HMMA.16816.F32 R68, R20.reuse, R56, R68 ;  /* 0x000000381444723c */ /* 0x044ff00000001844 */
[----:B------:R-:W-:Y:S08]  /*a9e0*/  HMMA.16816.F32 R64, R20, R58, R64 ;  /* 0x0000003a1440723c */ /* 0x000ff00000001840 */
[C---:B---3--:R-:W-:Y:S08]  /*a9f0*/  HMMA.16816.F32 R100, R24.reuse, R48, R152 ;  /* 0x000000301864723c */ /* 0x048ff00000001898 */
[----:B------:R-:W-:Y:S08]  /*aa00*/  HMMA.16816.F32 R96, R24, R50, R148 ;  /* 0x000000321860723c */ /* 0x000ff00000001894 */
[C---:B------:R-:W-:Y:S08]  /*aa10*/  HMMA.16816.F32 R60, R20.reuse, R48, R128 ;  /* 0x00000030143c723c */ /* 0x040ff00000001880 */
[----:B------:R-:W-:Y:S08]  /*aa20*/  HMMA.16816.F32 R56, R20, R50, R120 ;  /* 0x000000321438723c */ /* 0x000ff00000001878 */
[C---:B------:R-:W-:Y:S08]  /*aa30*/  HMMA.16816.F32 R92, R24.reuse, R44, R144 ;  /* 0x0000002c185c723c */ /* 0x040ff00000001890 */
[C---:B------:R-:W-:Y:S08]  /*aa40*/  HMMA.16816.F32 R88, R24.reuse, R46, R140 ;  /* 0x0000002e1858723c */ /* 0x040ff0000000188c */
[C---:B------:R-:W-:Y:S08]  /*aa50*/  HMMA.16816.F32 R84, R24.reuse, R40, R136 ;  /* 0x000000281854723c */ /* 0x040ff00000001888 */
[----:B------:R-:W-:Y:S08]  /*aa60*/  HMMA.16816.F32 R72, R24, R42, R132 ;  /* 0x0000002a1848723c */ /* 0x000ff00000001884 */
[C---:B------:R-:W-:Y:S08]  /*aa70*/  HMMA.16816.F32 R48, R20.reuse, R44, R116 ;  /* 0x0000002c1430723c */ /* 0x040ff00000001874 */
[C---:B------:R-:W-:Y:S08]  /*aa80*/  HMMA.16816.F32 R44, R20.reuse, R46, R112 ;  /* 0x0000002e142c723c */ /* 0x040ff00000001870 */
[C---:B------:R-:W-:Y:S01]  /*aa90*/  HMMA.16816.F32 R24, R20.reuse, R40, R80 ;  /* 0x000000281418723c */ /* 0x040fe20000001850 */
[----:B------:R1:W-:Y:S07]  /*aaa0*/  STL [R1+0x98], R163 ;  /* 0x000098a301007387 */ /* 0x0003ee0000100800 */
[----:B------:R-:W-:Y:S01]  /*aab0*/  HMMA.16816.F32 R20, R20, R42, R76 ;  /* 0x0000002a1414723c */ /* 0x000fe2000000184c */
[----:B------:R1:W-:Y:S04]  /*aac0*/  STL [R1+0x9c], R0 ;  /* 0x00009c0001007387 */ /* 0x0003e80000100800 */
[----:B------:R1:W-:Y:S01]  /*aad0*/  STL [R1+0x110], R2 ;  /* 0x0001100201007387 */ /* 0x0003e20000100800 */
[----:B------:R-:W-:-:S02]  /*aae0*/  ISETP.GE.AND P0, PT, R167, 0x2, PT ;  /* 0x00000002a700780c */ /* 0x000fc40003f06270 */
[C---:B------:R-:W-:Y:S01]  /*aaf0*/  HMMA.16816.F32 R120, R12.reuse, R52, R108 ;  /* 0x000000340c78723c */ /* 0x040fe2000000186c */
[----:B------:R-:W-:Y:S07]  /*ab00*/  BSSY B0, `(.L_x_1922) ;  /* 0x0000079000007945 */ /* 0x000fee0003800000 */
[C---:B------:R-:W-:Y:S08]  /*ab10*/  HMMA.16816.F32 R116, R12.reuse, R36, R100 ;  /* 0x000000240c74723c */ /* 0x040ff00000001864 */
[C---:B------:R-:W-:Y:S08]  /*ab20*/  HMMA.16816.F32 R92, R12.reuse, R32, R92 ;  /* 0x000000200c5c723c */ /* 0x040ff0000000185c */
[C---:B------:R-:W-:Y:S08]  /*ab30*/  HMMA.16816.F32 R100, R12.reuse, R34, R88 ;  /* 0x000000220c64723c */ /* 0x040ff00000001858 */
[C---:B------:R-:W-:Y:S08]  /*ab40*/  HMMA.16816.F32 R108, R12.reuse, R28, R84 ;  /* 0x0000001c0c6c723c */ /* 0x040ff00000001854 */
[----:B------:R-:W-:Y:S08]  /*ab50*/  HMMA.16816.F32 R112, R12, R30, R72 ;  /* 0x0000001e0c70723c */ /* 0x000ff00000001848 */
[----:B------:R-:W-:Y:S08]  /*ab60*/  HMMA.16816.F32 R76, R16, R32, R48 ;  /* 0x00000020104c723c */ /* 0x000ff00000001830 */
        /* <DEDUP_REMOVED lines=10> */
[----:B------:R-:W-:Y:S01]  /*ac10*/  @!UPT UIADD3 URZ, URZ, URZ, URZ ;  /* 0x0000003f3f3ff290 */ /* 0x000fe2000fffe03f */
[----:B------:R-:W-:Y:S11]  /*ac20*/  @!P0 BRA `(.L_x_1923) ;  /* 0x0000066000008947 */ /* 0x000ff60003800000 */
[----:B-1----:R-:W2:Y:S04]  /*ac30*/  LDL R168, [R1+0x100] ;  /* 0x0001000001a87983 */ /* 0x002ea80000100800 */
[----:B------:R-:W3:Y:S04]  /*ac40*/  LDL R166, [R1+0xec] ;  /* 0x0000ec0001a67983 */ /* 0x000ee80000100800 */
[----:B------:R-:W4:Y:S04]  /*ac50*/  LDL.64 R164, [R1+0xf8] ;  /* 0x0000f80001a47983 */ /* 0x000f280000100a00 */
[----:B------:R-:W4:Y:S01]  /*ac60*/  LDL R163, [R1+0x104] ;  /* 0x0001040001a37983 */ /* 0x000f220000100800 */
[----:B------:R-:W-:-:S02]  /*ac70*/  IMAD.MOV.U32 R0, RZ, RZ, c[0x0][0x2b8] ;  /* 0x0000ae00ff007624 */ /* 0x000fc400078e00ff */
[----:B------:R-:W-:-:S03]  /*ac80*/  IMAD.MOV.U32 R10, RZ, RZ, RZ ;  /* 0x000000ffff0a7224 */ /* 0x000fc600078e00ff */
[----:B------:R-:W-:Y:S01]  /*ac90*/  ISETP.NE.AND P0, PT, R0, 0x1, PT ;  /* 0x000000010000780c */ /* 0x000fe20003f05270 */
[----:B--2---:R-:W-:-:S05]  /*aca0*/  IMAD R2, R167, 0x40, R168 ;  /* 0x00000040a7027824 */ /* 0x004fca00078e02a8 */
[----:B---3--:R-:W-:-:S04]  /*acb0*/  IADD3 R2, R2, -0x80, R166 ;  /* 0xffffff8002027810 */ /* 0x008fc80007ffe0a6 */
[----:B------:R-:W-:-:S03]  /*acc0*/  MOV R0, R2 ;  /* 0x0000000200007202 */ /* 0x000fc60000000f00 */
[----:B------:R-:W-:-:S05]  /*acd0*/  @P0 IMAD.HI.U32 R3, R2, c[0x0][0x2bc], RZ ;  /* 0x0000af0002030a27 */ /* 0x000fca00078e00ff */
[----:B------:R-:W-:-:S04]  /*ace0*/  @P0 SHF.R.U32.HI R0, RZ, c[0x0][0x2c0], R3 ;  /* 0x0000b000ff000a19 */ /* 0x000fc80000011603 */
[----:B----4-:R-:W-:-:S04]  /*acf0*/  @!P6 IADD3 R3, P0, R0, R164, RZ ;  /* 0x000000a40003e210 */ /* 0x010fc80007f1e0ff */
[----:B------:R-:W-:Y:S02]  /*ad00*/  @!P6 LEA.HI.X.SX32 R5, R0, R163, 0x1, P0 ;  /* 0x000000a30005e211 */ /* 0x000fe400000f0eff */
        /* <DEDUP_REMOVED lines=29> */
.L_x_2008:
[----:B------:R-:W-:Y:S05]  /*aee0*/  BRA.DIV ~URZ, `(.L_x_1925) ;  /* 0x00011b727f007947 */ /* 0x000fea000b800000 */
[----:B------:R-:W4:Y:S04]  /*aef0*/  LDL R0, [R1+0x110] ;  /* 0x0001100001007983 */ /* 0x000f280000100800 */
[----:B--2---:R-:W2:Y:S04]  /*af00*/  LDL R17, [R1+0xc0] ;  /* 0x0000c00001117983 */ /* 0x004ea80000100800 */
[----:B---3--:R-:W3:Y:S04]  /*af10*/  LDL R2, [R1+0xf0] ;  /* 0x0000f00001027983 */ /* 0x008ee80000100800 */
[----:B------:R-:W3:Y:S04]  /*af20*/  LDL R21, [R1+0x10c] ;  /* 0x00010c0001157983 */ /* 0x000ee80000100800 */
[----:B------:R-:W3:Y:S04]  /*af30*/  LDL R22, [R1+0x98] ;  /* 0x0000980001167983 */ /* 0x000ee80000100800 */
[----:B-1----:R-:W1:Y:S04]  /*af40*/  SHFL.IDX PT, R10, R5, RZ, 0x181f ;  /* 0x00181fff050a7589 */ /* 0x002e6800000e0000 */
[----:B------:R-:W1:Y:S04]  /*af50*/  SHFL.IDX PT, R8, R5, 0x1, 0x181f ;  /* 0x00381f0005087f89 */ /* 0x000e6800000e0000 */
[----:B------:R-:W1:Y:S04]  /*af60*/  SHFL.IDX PT, R19, R4, 0x1, 0x181f ;  /* 0x00381f0004137f89 */ /* 0x000e6800000e0000 */
[----:B------:R-:W1:Y:S04]  /*af70*/  SHFL.IDX PT, R15, R5, 0x2, 0x181f ;  /* 0x00581f00050f7f89 */ /* 0x000e6800000e0000 */
[----:B------:R-:W1:Y:S01]  /*af80*/  SHFL.IDX PT, R18, R4, 0x2, 0x181f ;  /* 0x00581f0004127f89 */ /* 0x000e6200000e0000 */
[C---:B--2---:R-:W-:Y:S01]  /*af90*/  IMAD.SHL.U32 R20, R17.reuse, 0x2, RZ ;  /* 0x0000000211147824 */ /* 0x044fe200078e00ff */
[----:B----4-:R-:W-:-:S02]  /*afa0*/  SHF.L.U64.HI R3, R17, 0x1, R0 ;  /* 0x0000000111037819 */ /* 0x010fc40000010200 */
[----:B------:R-:W-:Y:S01]  /*afb0*/  ISETP.GE.AND P3, PT, R17, c[0x0][0x1d4], PT ;  /* 0x0000750011007a0c */ /* 0x000fe20003f66270 */
[----:B---3--:R-:W-:Y:S01]  /*afc0*/  IMAD.SHL.U32 R0, R2, 0x2, RZ ;  /* 0x0000000202007824 */ /* 0x008fe200078e00ff */
[----:B-1----:R-:W-:Y:S02]  /*afd0*/  IADD3 R12, P0, R10, R20, RZ ;  /* 0x000000140a0c7210 */ /* 0x002fe40007f1e0ff */
[----:B------:R-:W-:Y:S02]  /*afe0*/  SHF.L.U64.HI R2, R2, 0x1, R21 ;  /* 0x0000000102027819 */ /* 0x000fe40000010215 */
[----:B------:R-:W-:Y:S01]  /*aff0*/  IADD3 R10, P1, R10, R0, RZ ;  /* 0x000000000a0a7210 */ /* 0x000fe20007f3e0ff */
[----:B------:R-:W-:Y:S01]  /*b000*/  IMAD.X R13, R11, 0x1, R3, P0 ;  /* 0x000000010b0d7824 */ /* 0x000fe200000e0603 */
[----:B------:R-:W-:-:S03]  /*b010*/  IADD3 R16, P0, R8, R20, RZ ;  /* 0x0000001408107210 */ /* 0x000fc60007f1e0ff */
[----:B------:R-:W-:Y:S01]  /*b020*/  IMAD.X R11, R11, 0x1, R2, P1 ;  /* 0x000000010b0b7824 */ /* 0x000fe200008e0602 */
[----:B------:R-:W-:Y:S01]  /*b030*/  IADD3 R14, P2, R8, R0, RZ ;  /* 0x00000000080e7210 */ /* 0x000fe20007f5e0ff */
[----:B------:R1:W-:Y:S01]  /*b040*/  LDGSTS.E.BYPASS.LTC128B.128 [R22+0x4100], [R12.64], !P3 ;  /* 0x041000000c167fae */ /* 0x0003e2000d901d46 */
[----:B------:R-:W-:-:S03]  /*b050*/  IMAD.X R17, R19, 0x1, R3, P0 ;  /* 0x0000000113117824 */ /* 0x000fc600000e0603 */
[----:B------:R2:W-:Y:S04]  /*b060*/  LDGSTS.E.BYPASS.LTC128B.128 [R22+0x6100], [R10.64], !P5 ;  /* 0x061000000a167fae */ /* 0x0005e8000e901d46 */
[----:B------:R3:W-:Y:S04]  /*b070*/  LDGSTS.E.BYPASS.LTC128B.128 [R22+0x4900], [R16.64], !P3 ;  /* 0x0490000010167fae */ /* 0x0007e8000d901d46 */
[----:B------:R4:W3:Y:S01]  /*b080*/  SHFL.IDX PT, R8, R5, 0x3, 0x181f ;  /* 0x00781f0005087f89 */ /* 0x0008e200000e0000 */
[C---:B-1----:R-:W-:Y:S02]  /*b090*/  IADD3 R12, P1, R15.reuse, R20, RZ ;  /* 0x000000140f0c7210 */ /* 0x042fe40007f3e0ff */
[----:B--2---:R-:W-:Y:S01]  /*b0a0*/  IADD3 R10, P0, R15, R0, RZ ;  /* 0x000000000f0a7210 */ /* 0x004fe20007f1e0ff */
[----:B------:R-:W-:-:S05]  /*b0b0*/  IMAD.X R15, R19, 0x1, R2, P2 ;  /* 0x00000001130f7824 */ /* 0x000fca00010e0602 */
[----:B------:R1:W-:Y:S01]  /*b0c0*/  LDGSTS.E.BYPASS.LTC128B.128 [R22+0x6900], [R14.64], !P5 ;  /* 0x069000000e167fae */ /* 0x0003e2000e901d46 */
[CC--:B------:R-:W-:Y:S01]  /*b0d0*/  IADD3.X R13, R18.reuse, R3.reuse, RZ, P1, !PT ;  /* 0x00000003120d7210 */ /* 0x0c0fe20000ffe4ff */
[--C-:B------:R-:W-:Y:S01]  /*b0e0*/  IMAD.X R11, R18, 0x1, R2.reuse, P0 ;  /* 0x00000001120b7824 */ /* 0x100fe200000e0602 */
[----:B------:R-:W-:Y:S01]  /*b0f0*/  SEL R21, RZ, 0x10, P5 ;  /* 0x00000010ff157807 */ /* 0x000fe20002800000 */
[----:B---3--:R-:W-:Y:S02]  /*b100*/  IMAD.MOV.U32 R16, RZ, RZ, R2 ;  /* 0x000000ffff107224 */ /* 0x008fe400078e0002 */
[----:B------:R2:W-:Y:S04]  /*b110*/  LDGSTS.E.BYPASS.LTC128B.128 [R22+0x5100], [R12.64], !P3 ;  /* 0x051000000c167fae */ /* 0x0005e8000d901d46 */
[----:B------:R3:W-:Y:S04]  /*b120*/  LDGSTS.E.BYPASS.LTC128B.128 [R22+0x7100], [R10.64], !P5 ;  /* 0x071000000a167fae */ /* 0x0007e8000e901d46 */
[----:B-1----:R4:W1:Y:S01]  /*b130*/  SHFL.IDX PT, R14, R4, 0x3, 0x181f ;  /* 0x00781f00040e7f89 */ /* 0x00286200000e0000 */
[----:B------:R-:W-:Y:S01]  /*b140*/  MOV R15, R3 ;  /* 0x00000003000f7202 */ /* 0x000fe20000000f00 */
[----:B--2---:R-:W-:-:S02]  /*b150*/  IMAD.MOV.U32 R12, RZ, RZ, R20 ;  /* 0x000000ffff0c7224 */ /* 0x004fc400078e0014 */
[----:B------:R-:W-:Y:S01]  /*b160*/  IMAD.MOV.U32 R13, RZ, RZ, R0 ;  /* 0x000000ffff0d7224 */ /* 0x000fe200078e0000 */
[----:B---3--:R-:W-:Y:S01]  /*b170*/  SEL R11, RZ, 0x10, P3 ;  /* 0x00000010ff0b7807 */ /* 0x008fe20001800000 */
[----:B------:R-:W-:Y:S02]  /*b180*/  IMAD.MOV.U32 R10, RZ, RZ, R21 ;  /* 0x000000ffff0a7224 */ /* 0x000fe400078e0015 */
.L_x_2009:
[----:B------:R-:W2:Y:S01]  /*b190*/  LDL R17, [R1+0x98] ;  /* 0x0000980001117983 */ /* 0x000ea20000100800 */
[C---:B------:R-:W-:Y:S02]  /*b1a0*/  IADD3 R0, -R11.reuse, 0x10, RZ ;  /* 0x000000100b007810 */ /* 0x040fe40007ffe1ff */
[----:B------:R-:W-:Y:S02]  /*b1b0*/  IADD3 R2, -R10, 0x10, RZ ;  /* 0x000000100a027810 */ /* 0x000fe40007ffe1ff */
[----:B------:R-:W-:Y:S02]  /*b1c0*/  LOP3.LUT R0, R0, 0xf, RZ, 0xc0, !PT ;  /* 0x0000000f00007812 */ /* 0x000fe400078ec0ff */
[----:B------:R-:W-:Y:S02]  /*b1d0*/  ISETP.NE.U32.AND P3, PT, R11, RZ, PT ;  /* 0x000000ff0b00720c */ /* 0x000fe40003f65070 */
[----:B----4-:R-:W-:-:S02]  /*b1e0*/  IADD3 R4, P1, P0, R0, R8, R12 ;  /* 0x0000000800047210 */ /* 0x010fc4000783e00c */
[----:B------:R-:W-:Y:S02]  /*b1f0*/  LOP3.LUT R2, R2, 0xf, RZ, 0xc0, !PT ;  /* 0x0000000f02027812 */ /* 0x000fe400078ec0ff */
[----:B------:R-:W-:Y:S02]  /*b200*/  ISETP.NE.U32.AND P2, PT, R10, RZ, PT ;  /* 0x000000ff0a00720c */ /* 0x000fe40003f45070 */
[----:B-1----:R-:W-:Y:S02]  /*b210*/  IADD3.X R5, RZ, R14, R15, P1, P0 ;  /* 0x0000000eff057210 */ /* 0x002fe40000fe040f */
[----:B------:R-:W-:-:S04]  /*b220*/  IADD3 R2, P1, P0, R2, R8, R13 ;  /* 0x0000000802027210 */ /* 0x000fc8000783e00d */
[----:B------:R-:W-:Y:S01]  /*b230*/  IADD3.X R3, RZ, R14, R16, P1, P0 ;  /* 0x0000000eff037210 */ /* 0x000fe20000fe0410 */
[----:B------:R-:W-:Y:S01]  /*b240*/  @!PT LDS RZ, [RZ] ;  /* 0x00000000fffff984 */ /* 0x000fe20000000800 */
[----:B------:R-:W-:Y:S01]  /*b250*/  @!PT LDS RZ, [RZ] ;  /* 0x00000000fffff984 */ /* 0x000fe20000000800 */
[----:B------:R-:W-:Y:S01]  /*b260*/  @!PT LDS RZ, [RZ] ;  /* 0x00000000fffff984 */ /* 0x000fe20000000800 */
[----:B--2---:R1:W-:Y:S04]  /*b270*/  LDGSTS.E.BYPASS.LTC128B.128.ZFILL [R17+0x5900], [R4.64], P3 ;  /* 0x0590000004117fae */ /* 0x0043e80009941d46 */
[----:B------:R1:W-:Y:S04]  /*b280*/  LDGSTS.E.BYPASS.LTC128B.128.ZFILL [R17+0x7900], [R2.64], P2 ;  /* 0x0790000002117fae */ /* 0x0003e80009141d46 */
.L_x_1923:
[----:B-1----:R-:W-:Y:S05]  /*b290*/  BSYNC B0 ;  /* 0x0000000000007941 */ /* 0x002fea0003800000 */
.L_x_1922:
[----:B------:R-:W2:Y:S01]  /*b2a0*/  LDL R11, [R1+0x4] ;  /* 0x00000400010b7983 */ /* 0x000ea20000100800 */
[----:B------:R-:W-:Y:S01]  /*b2b0*/  FMUL.FTZ R0, R89, c[0x0][0x320] ;  /* 0x0000c80059007a20 */ /* 0x000fe20000410000 */
[----:B-----5:R-:W-:Y:S01]  /*b2c0*/  SHF.R.S32.HI R4, RZ, 0x1f, R160 ;  /* 0x0000001fff047819 */ /* 0x020fe200000114a0 */
[----:B------:R-:W-:Y:S01]  /*b2d0*/  FMUL.FTZ R2, R24, c[0x0][0x320] ;  /* 0x0000c80018027a20 */ /* 0x000fe20000410000 */
[----:B------:R-:W3:Y:S01]  /*b2e0*/  LDL R15, [R1+0xe8] ;  /* 0x0000e800010f7983 */ /* 0x000ee20000100800 */
[----:B------:R1:W4:Y:S01]  /*b2f0*/  MUFU.TANH R39, R0 ;  /* 0x0000000000277308 */ /* 0x0003220000002400 */
[----:B------:R-:W-:Y:S01]  /*b300*/  LEA.HI R3, R4, R160, RZ, 0x2 ;  /* 0x000000a004037211 */ /* 0x000fe200078f10ff */
[----:B------:R-:W-:Y:S01]  /*b310*/  IMAD.MOV.U32 R5, RZ, RZ, c[0x0][0x2c4] ;  /* 0x0000b100ff057624 */ /* 0x000fe200078e00ff */
[----:B------:R-:W3:Y:S04]  /*b320*/  LDL R14, [R1+0xc4] ;  /* 0x0000c400010e7983 */ /* 0x000ee80000100800 */
[----:B------:R-:W3:Y:S01]  /*b330*/  LDL R13, [R1+0xe0] ;  /* 0x0000e000010d7983 */ /* 0x000ee20000100800 */
[----:B------:R-:W-:-:S02]  /*b340*/  FMUL.FTZ R8, R25, c[0x0][0x320] ;  /* 0x0000c80019087a20 */ /* 0x000fc40000410000 */
[----:B------:R-:W-:Y:S01]  /*b350*/  FMUL.FTZ R10, R72, c[0x0][0x320] ;  /* 0x0000c800480a7a20 */ /* 0x000fe20000410000 */
[----:B------:R-:W0:Y:S01]  /*b360*/  LDGDEPBAR ;  /* 0x00000000000079af */ /* 0x000e220000000000 */
[----:B-1----:R-:W-:Y:S01]  /*b370*/  FMUL.FTZ R0, R80, c[0x0][0x320] ;  /* 0x0000c80050007a20 */ /* 0x002fe20000410000 */
[----:B------:R-:W-:Y:S01]  /*b380*/  LOP3.LUT R3, R3, 0xfffffffc, RZ, 0xc0, !PT ;  /* 0xfffffffc03037812 */ /* 0x000fe200078ec0ff */
[----:B------:R-:W1:Y:S01]  /*b390*/  MUFU.TANH R60, R2 ;  /* 0x00000002003c7308 */ /* 0x000e620000002400 */
[----:B------:R-:W-:-:S07]  /*b3a0*/  ISETP.NE.AND P0, PT, R5, 0x1, PT ;  /* 0x000000010500780c */ /* 0x000fce0003f05270 */
        /* <DEDUP_REMOVED lines=14> */
[----:B------:R1:W1:Y:S01]  /*b490*/  MUFU.TANH R77, R0 ;  /* 0x00000000004d7308 */ /* 0x0002620000002400 */
[----:B------:R-:W-:Y:S02]  /*b4a0*/  IMAD.IADD R3, R160, 0x1, -R3 ;  /* 0x00000001a0037824 */ /* 0x000fe400078e0a03 */
[----:B-1----:R-:W-:-:S05]  /*b4b0*/  FMUL.FTZ R0, R32, c[0x0][0x320] ;  /* 0x0000c80020007a20 */ /* 0x002fca0000410000 */
[----:B------:R1:W1:Y:S02]  /*b4c0*/  MUFU.TANH R76, R0 ;  /* 0x00000000004c7308 */ /* 0x0002640000002400 */
[----:B-1----:R-:W-:-:S06]  /*b4d0*/  FMUL.FTZ R0, R33, c[0x0][0x320] ;  /* 0x0000c80021007a20 */ /* 0x002fcc0000410000 */
[----:B------:R1:W1:Y:S02]  /*b4e0*/  MUFU.TANH R71, R0 ;  /* 0x0000000000477308 */ /* 0x0002640000002400 */
[----:B-1----:R-:W-:-:S04]  /*b4f0*/  LEA.HI R0, R4, R160, RZ, 0x5 ;  /* 0x000000a004007211 */ /* 0x002fc800078f28ff */
[--C-:B------:R-:W-:Y:S02]  /*b500*/  SHF.R.S32.HI R4, RZ, 0x5, R0.reuse ;  /* 0x00000005ff047819 */ /* 0x100fe40000011400 */
[----:B------:R-:W-:Y:S02]  /*b510*/  SHF.R.S32.HI R2, RZ, 0x1f, R0 ;  /* 0x0000001fff027819 */ /* 0x000fe40000011400 */
[----:B------:R-:W-:Y:S02]  /*b520*/  LOP3.LUT R0, R0, 0xffffffe0, RZ, 0xc0, !PT ;  /* 0xffffffe000007812 */ /* 0x000fe400078ec0ff */
[----:B------:R-:W-:Y:S02]  /*b530*/  LEA.HI R5, R2, R4, RZ, 0x2 ;  /* 0x0000000402057211 */ /* 0x000fe400078f10ff */
[----:B------:R-:W-:Y:S01]  /*b540*/  LEA.HI R2, R3, R3, RZ, 0x1 ;  /* 0x0000000303027211 */ /* 0x000fe200078f08ff */
[----:B------:R1:W1:Y:S01]  /*b550*/  MUFU.TANH R51, R8 ;  /* 0x0000000800337308 */ /* 0x0002620000002400 */
[----:B------:R-:W-:-:S04]  /*b560*/  IADD3 R0, R160, -R0, RZ ;  /* 0x80000000a0007210 */ /* 0x000fc80007ffe0ff */
[----:B------:R-:W-:Y:S02]  /*b570*/  SHF.R.S32.HI R12, RZ, 0x1f, R0 ;  /* 0x0000001fff0c7819 */ /* 0x000fe40000011400 */
[----:B-1----:R-:W-:Y:S02]  /*b580*/  LOP3.LUT R8, R5, 0xffffffc, RZ, 0xc0, !PT ;  /* 0x0ffffffc05087812 */ /* 0x002fe400078ec0ff */
[----:B------:R-:W-:-:S04]  /*b590*/  LOP3.LUT R5, R2, 0x1ffffffe, RZ, 0xc0, !PT ;  /* 0x1ffffffe02057812 */ /* 0x000fc800078ec0ff */
[----:B------:R-:W-:Y:S02]  /*b5a0*/  IADD3 R5, R3, -R5, RZ ;  /* 0x8000000503057210 */ /* 0x000fe40007ffe0ff */
[----:B------:R-:W-:Y:S01]  /*b5b0*/  LEA.HI R3, R12, R0, RZ, 0x2 ;  /* 0x000000000c037211 */ /* 0x000fe200078f10ff */
[----:B------:R-:W-:Y:S02]  /*b5c0*/  IMAD.SHL.U32 R2, R2, 0x20, RZ ;  /* 0x0000002002027824 */ /* 0x000fe400078e00ff */
[----:B------:R-:W-:Y:S01]  /*b5d0*/  IMAD.IADD R8, R4, 0x1, -R8 ;  /* 0x0000000104087824 */ /* 0x000fe200078e0a08 */
[----:B------:R-:W-:Y:S01]  /*b5e0*/  SHF.R.S32.HI R17, RZ, 0x2, R3 ;  /* 0x00000002ff117819 */ /* 0x000fe20000011403 */
[----:B------:R1:W1:Y:S01]  /*b5f0*/  MUFU.TANH R46, R10 ;  /* 0x0000000a002e7308 */ /* 0x0002620000002400 */
[----:B------:R-:W-:Y:S02]  /*b600*/  FMUL.FTZ R4, R73, c[0x0][0x320] ;  /* 0x0000c80049047a20 */ /* 0x000fe40000410000 */
[----:B------:R-:W-:-:S02]  /*b610*/  SHF.L.U32 R16, R8, 0x4, RZ ;  /* 0x0000000408107819 */ /* 0x000fc400000006ff */
[----:B------:R-:W-:-:S03]  /*b620*/  SHF.L.U32 R5, R5, 0x3, RZ ;  /* 0x0000000305057819 */ /* 0x000fc600000006ff */
[----:B------:R4:W2:Y:S01]  /*b630*/  MUFU.TANH R43, R4 ;  /* 0x00000004002b7308 */ /* 0x0008a20000002400 */
[----:B-1----:R-:W-:Y:S01]  /*b640*/  LOP3.LUT R10, R2, 0xffffffc0, RZ, 0xc0, !PT ;  /* 0xffffffc0020a7812 */ /* 0x002fe200078ec0ff */
[----:B------:R1:W-:Y:S01]  /*b650*/  STL [R1+0xd0], R5 ;  /* 0x0000d00501007387 */ /* 0x0003e20000100800 */
[----:B----4-:R-:W-:Y:S01]  /*b660*/  LOP3.LUT R4, R3, 0x7ffffffc, RZ, 0xc0, !PT ;  /* 0x7ffffffc03047812 */ /* 0x010fe200078ec0ff */
[----:B--2---:R-:W-:-:S03]  /*b670*/  IMAD R2, R11, 0x80, R17 ;  /* 0x000000800b027824 */ /* 0x004fc600078e0211 */
[----:B------:R-:W-:Y:S02]  /*b680*/  IADD3 R4, R0, -R4, RZ ;  /* 0x8000000400047210 */ /* 0x000fe40007ffe0ff */
[----:B------:R-:W-:-:S05]  /*b690*/  IADD3 R3, R10, R2, R16 ;  /* 0x000000020a037210 */ /* 0x000fca0007ffe010 */
[----:B-1----:R-:W-:Y:S01]  /*b6a0*/  IMAD.IADD R5, R5, 0x1, R3 ;  /* 0x0000000105057824 */ /* 0x002fe200078e0203 */
[----:B------:R-:W-:Y:S01]  /*b6b0*/  SHF.L.U32 R3, R4, 0x1, RZ ;  /* 0x0000000104037819 */ /* 0x000fe200000006ff */
[----:B------:R-:W-:Y:S04]  /*b6c0*/  STL [R1+0xdc], R17 ;  /* 0x0000dc1101007387 */ /* 0x000fe80000100800 */
[----:B------:R-:W-:Y:S04]  /*b6d0*/  STL [R1+0xd8], R16 ;  /* 0x0000d81001007387 */ /* 0x000fe80000100800 */
[----:B------:R-:W-:Y:S01]  /*b6e0*/  STL [R1+0xcc], R3 ;  /* 0x0000cc0301007387 */ /* 0x000fe20000100800 */
[----:B------:R-:W-:-:S02]  /*b6f0*/  IMAD.MOV.U32 R8, RZ, RZ, -0x40 ;  /* 0xffffffc0ff087424 */ /* 0x000fc400078e00ff */
[----:B------:R-:W-:Y:S02]  /*b700*/  FMUL.FTZ R2, R88, c[0x0][0x320] ;  /* 0x0000c80058027a20 */ /* 0x000fe40000410000 */
[----:B---3--:R-:W-:Y:S02]  /*b710*/  IMAD R0, R15, R8, 0x41 ;  /* 0x000000410f007424 */ /* 0x008fe400078e0208 */
[----:B------:R1:W2:Y:S03]  /*b720*/  MUFU.TANH R36, R2 ;  /* 0x0000000200247308 */ /* 0x0002a60000002400 */
[----:B------:R-:W-:Y:S01]  /*b730*/  IADD3 R0, -R3, R0, R14 ;  /* 0x0000000003007210 */ /* 0x000fe20007ffe10e */
[----:B------:R3:W-:Y:S04]  /*b740*/  STL [R1+0xd4], R10 ;  /* 0x0000d40a01007387 */ /* 0x0007e80000100800 */
[----:B------:R-:W-:-:S02]  /*b750*/  IMAD.IADD R4, R0, 0x1, -R13 ;  /* 0x0000000100047824 */ /* 0x000fc400078e0a0d */
[----:B-1----:R-:W-:-:S05]  /*b760*/  @P0 IMAD.HI.U32 R2, R5, c[0x0][0x2c8], RZ ;  /* 0x0000b20005020a27 */ /* 0x002fca00078e00ff */
[----:B------:R-:W-:Y:S02]  /*b770*/  @P0 SHF.R.U32.HI R5, RZ, c[0x0][0x2cc], R2 ;  /* 0x0000b300ff050a19 */ /* 0x000fe40000011602 */
[----:B---3--:R-:W-:Y:S01]  /*b780*/  IADD3 R10, -R3, R14, -R162 ;  /* 0x0000000e030a7210 */ /* 0x008fe20007ffe9a2 */
[----:B------:R-:W-:Y:S05]  /*b790*/  BRA.DIV ~URZ, `(.L_x_1926) ;  /* 0x000119027f007947 */ /* 0x000fea000b800000 */
[----:B--2---:R1:W2:Y:S02]  /*b7a0*/  SHFL.IDX PT, R2, R5, RZ, 0x1c1f ;  /* 0x001c1fff05027589 */ /* 0x0042a400000e0000 */
.L_x_2010:
[----:B------:R-:W-:Y:S01]  /*b7b0*/  FMUL.FTZ R0, R119, c[0x0][0x320] ;  /* 0x0000c80077007a20 */ /* 0x000fe20000410000 */
[----:B--2---:R-:W-:-:S03]  /*b7c0*/  IADD3 R2, R4, R2, RZ ;  /* 0x0000000204027210 */ /* 0x004fc60007ffe0ff */
[----:B------:R2:W3:Y:S02]  /*b7d0*/  MUFU.TANH R70, R0 ;  /* 0x0000000000467308 */ /* 0x0004e40000002400 */
[----:B--2---:R-:W-:-:S06]  /*b7e0*/  FMUL.FTZ R0, R104, c[0x0][0x320] ;  /* 0x0000c80068007a20 */ /* 0x004fcc0000410000 */
        /* <DEDUP_REMOVED lines=91> */
[----:B--2---:R-:W-:Y:S01]  /*bda0*/  IMNMX R0, R10, R2, PT ;  /* 0x000000020a007217 */ /* 0x004fe20003800200 */
[----:B------:R-:W-:-:S03]  /*bdb0*/  FMUL.FTZ R2, R78, c[0x0][0x320] ;  /* 0x0000c8004e027a20 */ /* 0x000fc60000410000 */
[C---:B------:R-:W-:Y:S02]  /*bdc0*/  ISETP.GT.AND P0, PT, R0.reuse, RZ, PT ;  /* 0x000000ff0000720c */ /* 0x040fe40003f04270 */
[----:B------:R2:W1:Y:S01]  /*bdd0*/  MUFU.TANH R8, R2 ;  /* 0x0000000200087308 */ /* 0x0004620000002400 */
[----:B------:R-:W-:Y:S02]  /*bde0*/  ISETP.GT.AND P1, PT, R0, 0x1, PT ;  /* 0x000000010000780c */ /* 0x000fe40003f24270 */
[----:B------:R-:W-:Y:S02]  /*bdf0*/  FSEL R36, R36, -INF , P0 ;  /* 0xff80000024247808 */ /* 0x000fe40000000000 */
[----:B------:R-:W-:Y:S02]  /*be00*/  ISETP.GT.AND P0, PT, R0, 0x9, PT ;  /* 0x000000090000780c */ /* 0x000fe40003f04270 */
        /* <DEDUP_REMOVED lines=21> */
[C---:B------:R-:W-:Y:S02]  /*bf60*/  ISETP.GT.AND P1, PT, R0.reuse, 0x38, PT ;  /* 0x000000380000780c */ /* 0x040fe40003f24270 */
[----:B------:R-:W-:Y:S02]  /*bf70*/  ISETP.GT.AND P0, PT, R0, 0x39, PT ;  /* 0x000000390000780c */ /* 0x000fe40003f04270 */
[----:B------:R-:W-:Y:S02]  /*bf80*/  FSEL R156, R71, -INF , P4 ;  /* 0xff800000479c7808 */ /* 0x000fe40002000000 */
[----:B------:R-:W-:Y:S02]  /*bf90*/  FSEL R167, R60, -INF , P3 ;  /* 0xff8000003ca77808 */ /* 0x000fe40001800000 */
[----:B------:R-:W-:-:S02]  /*bfa0*/  FSEL R166, R51, -INF , P2 ;  /* 0xff80000033a67808 */ /* 0x000fc40001000000 */
[----:B------:R-:W-:Y:S02]  /*bfb0*/  FSEL R165, R46, -INF , P1 ;  /* 0xff8000002ea57808 */ /* 0x000fe40000800000 */
[----:B------:R-:W-:Y:S01]  /*bfc0*/  FSEL R164, R43, -INF , P0 ;  /* 0xff8000002ba47808 */ /* 0x000fe20000000000 */
[----:B------:R-:W-:Y:S05]  /*bfd0*/  BRA.DIV ~URZ, `(.L_x_1927) ;  /* 0x000111327f007947 */ /* 0x000fea000b800000 */
[----:B-1234-:R-:W1:Y:S04]  /*bfe0*/  SHFL.IDX PT, R2, R5, 0x2, 0x1c1f ;  /* 0x005c1f0005027f89 */ /* 0x01ee6800000e0000 */
[----:B------:R-:W2:Y:S04]  /*bff0*/  SHFL.IDX PT, R3, R5, 0x1, 0x1c1f ;  /* 0x003c1f0005037f89 */ /* 0x000ea800000e0000 */
[----:B------:R-:W3:Y:S01]  /*c000*/  SHFL.IDX PT, R0, R5, 0x3, 0x1c1f ;  /* 0x007c1f0005007f89 */ /* 0x000ee200000e0000 */
[----:B-1----:R-:W-:-:S02]  /*c010*/  IMAD.IADD R2, R4, 0x1, R2 ;  /* 0x0000000104027824 */ /* 0x002fc400078e0202 */
[----:B--2---:R-:W-:-:S03]  /*c020*/  IMAD.IADD R3, R4, 0x1, R3 ;  /* 0x0000000104037824 */ /* 0x004fc600078e0203 */
[----:B------:R-:W-:Y:S01]  /*c030*/  IMNMX R2, R10, R2, PT ;  /* 0x000000020a027217 */ /* 0x000fe20003800200 */
[----:B---3--:R-:W-:-:S03]  /*c040*/  IMAD.IADD R0, R4, 0x1, R0 ;  /* 0x0000000104007824 */ /* 0x008fc600078e0200 */
[C---:B------:R-:W-:Y:S02]  /*c050*/  ISETP.GT.AND P0, PT, R2.reuse, RZ, PT ;  /* 0x000000ff0200720c */ /* 0x040fe40003f04270 */
[C---:B------:R-:W-:Y:S02]  /*c060*/  ISETP.GT.AND P1, PT, R2.reuse, 0x1, PT ;  /* 0x000000010200780c */ /* 0x040fe40003f24270 */
[----:B------:R-:W-:Y:S02]  /*c070*/  FSEL R51, R13, -INF , P0 ;  /* 0xff8000000d337808 */ /* 0x000fe40000000000 */
[----:B------:R-:W-:Y:S02]  /*c080*/  ISETP.GT.AND P0, PT, R2, 0x9, PT ;  /* 0x000000090200780c */ /* 0x000fe40003f04270 */
[----:B------:R-:W-:Y:S02]  /*c090*/  FSEL R13, R11, -INF , P1 ;  /* 0xff8000000b0d7808 */ /* 0x000fe40000800000 */
[----:B------:R-:W-:-:S02]  /*c0a0*/  FSEL R56, R56, -INF , P0 ;  /* 0xff80000038387808 */ /* 0x000fc40000000000 */
[C---:B------:R-:W-:Y:S02]  /*c0b0*/  ISETP.GT.AND P0, PT, R2.reuse, 0x18, PT ;  /* 0x000000180200780c */ /* 0x040fe40003f04270 */
[C---:B------:R-:W-:Y:S02]  /*c0c0*/  ISETP.GT.AND P2, PT, R2.reuse, 0x8, PT ;  /* 0x000000080200780c */ /* 0x040fe40003f44270 */
[----:B------:R-:W-:Y:S02]  /*c0d0*/  FSEL R61, R61, -INF , P0 ;  /* 0xff8000003d3d7808 */ /* 0x000fe40000000000 */
[C---:B------:R-:W-:Y:S02]  /*c0e0*/  ISETP.GT.AND P1, PT, R2.reuse, 0x10, PT ;  /* 0x000000100200780c */ /* 0x040fe40003f24270 */
[----:B------:R-:W-:Y:S02]  /*c0f0*/  ISETP.GT.AND P0, PT, R2, 0x28, PT ;  /* 0x000000280200780c */ /* 0x000fe40003f04270 */
[----:B------:R-:W-:-:S02]  /*c100*/  FSEL R55, R55, -INF , P2 ;  /* 0xff80000037377808 */ /* 0x000fc40001000000 */
[----:B------:R-:W-:Y:S02]  /*c110*/  FSEL R23, R23, -INF , P1 ;  /* 0xff80000017177808 */ /* 0x000fe40000800000 */
[----:B------:R-:W-:Y:S02]  /*c120*/  FSEL R144, R35, -INF , P0 ;  /* 0xff80000023907808 */ /* 0x000fe40000000000 */
[C---:B------:R-:W-:Y:S02]  /*c130*/  ISETP.GT.AND P2, PT, R2.reuse, 0x19, PT ;  /* 0x000000190200780c */ /* 0x040fe40003f44270 */
[C---:B------:R-:W-:Y:S02]  /*c140*/  ISETP.GT.AND P1, PT, R2.reuse, 0x21, PT ;  /* 0x000000210200780c */ /* 0x040fe40003f24270 */
[----:B------:R-:W-:Y:S02]  /*c150*/  ISETP.GT.AND P0, PT, R2, 0x38, PT ;  /* 0x000000380200780c */ /* 0x000fe40003f04270 */
[----:B------:R-:W-:-:S02]  /*c160*/  IMNMX R3, R10, R3, PT ;  /* 0x000000030a037217 */ /* 0x000fc40003800200 */
[----:B------:R-:W-:Y:S02]  /*c170*/  FSEL R63, R63, -INF , P2 ;  /* 0xff8000003f3f7808 */ /* 0x000fe40001000000 */
[----:B------:R-:W-:Y:S02]  /*c180*/  FSEL R145, R53, -INF , P1 ;  /* 0xff80000035917808 */ /* 0x000fe40000800000 */
[----:B------:R-:W-:Y:S02]  /*c190*/  FSEL R153, R19, -INF , P0 ;  /* 0xff80000013997808 */ /* 0x000fe40000000000 */
[C---:B------:R-:W-:Y:S02]  /*c1a0*/  ISETP.GT.AND P2, PT, R2.reuse, 0x30, PT ;  /* 0x000000300200780c */ /* 0x040fe40003f44270 */
[----:B------:R-:W-:Y:S02]  /*c1b0*/  ISETP.GT.AND P1, PT, R2, 0x31, PT ;  /* 0x000000310200780c */ /* 0x000fe40003f24270 */
[----:B------:R-:W-:-:S02]  /*c1c0*/  ISETP.GT.AND P0, PT, R3, 0x1, PT ;  /* 0x000000010300780c */ /* 0x000fc40003f04270 */
[----:B------:R-:W-:Y:S02]  /*c1d0*/  FSEL R155, R26, -INF , P2 ;  /* 0xff8000001a9b7808 */ /* 0x000fe40001000000 */
[----:B------:R-:W-:Y:S02]  /*c1e0*/  FSEL R154, R25, -INF , P1 ;  /* 0xff800000199a7808 */ /* 0x000fe40000800000 */
[----:B------:R-:W-:Y:S02]  /*c1f0*/  FSEL R14, R14, -INF , P0 ;  /* 0xff8000000e0e7808 */ /* 0x000fe40000000000 */
[----:B------:R-:W-:Y:S02]  /*c200*/  ISETP.GT.AND P2, PT, R2, 0x39, PT ;  /* 0x000000390200780c */ /* 0x000fe40003f44270 */
[C---:B------:R-:W-:Y:S02]  /*c210*/  ISETP.GT.AND P1, PT, R3.reuse, 0x8, PT ;  /* 0x000000080300780c */ /* 0x040fe40003f24270 */
[----:B------:R-:W-:-:S02]  /*c220*/  ISETP.GT.AND P0, PT, R3, 0x10, PT ;  /* 0x000000100300780c */ /* 0x000fc40003f04270 */
[----:B------:R-:W-:Y:S02]  /*c230*/  FSEL R152, R18, -INF , P2 ;  /* 0xff80000012987808 */ /* 0x000fe40001000000 */
[----:B------:R-:W-:Y:S02]  /*c240*/  FSEL R41, R41, -INF , P1 ;  /* 0xff80000029297808 */ /* 0x000fe40000800000 */
[----:B------:R-:W-:Y:S02]  /*c250*/  FSEL R32, R32, -INF , P0 ;  /* 0xff80000020207808 */ /* 0x000fe40000000000 */
[C---:B------:R-:W-:Y:S02]  /*c260*/  ISETP.GT.AND P2, PT, R3.reuse, 0x9, PT ;  /* 0x000000090300780c */ /* 0x040fe40003f44270 */
[C---:B------:R-:W-:Y:S02]  /*c270*/  ISETP.GT.AND P1, PT, R3.reuse, 0x11, PT ;  /* 0x000000110300780c */ /* 0x040fe40003f24270 */
[----:B------:R-:W-:-:S02]  /*c280*/  ISETP.GT.AND P0, PT, R3, 0x19, PT ;  /* 0x000000190300780c */ /* 0x000fc40003f04270 */
[----:B------:R-:W-:Y:S02]  /*c290*/  FSEL R40, R40, -INF , P2 ;  /* 0xff80000028287808 */ /* 0x000fe40001000000 */
[----:B------:R-:W-:Y:S02]  /*c2a0*/  FSEL R30, R30, -INF , P1 ;  /* 0xff8000001e1e7808 */ /* 0x000fe40000800000 */
[----:B------:R-:W-:Y:S02]  /*c2b0*/  FSEL R46, R66, -INF , P0 ;  /* 0xff800000422e7808 */ /* 0x000fe40000000000 */
[----:B------:R-:W-:Y:S02]  /*c2c0*/  ISETP.GT.AND P3, PT, R2, 0x11, PT ;  /* 0x000000110200780c */ /* 0x000fe40003f64270 */
[C---:B------:R-:W-:Y:S02]  /*c2d0*/  ISETP.GT.AND P2, PT, R3.reuse, 0x18, PT ;  /* 0x000000180300780c */ /* 0x040fe40003f44270 */
[----:B------:R-:W-:-:S02]  /*c2e0*/  ISETP.GT.AND P1, PT, R3, 0x20, PT ;  /* 0x000000200300780c */ /* 0x000fc40003f24270 */
[----:B------:R-:W-:Y:S02]  /*c2f0*/  ISETP.GT.AND P0, PT, R3, 0x28, PT ;  /* 0x000000280300780c */ /* 0x000fe40003f04270 */
[----:B------:R-:W-:Y:S02]  /*c300*/  FSEL R60, R21, -INF , P3 ;  /* 0xff800000153c7808 */ /* 0x000fe40001800000 */
[----:B------:R-:W-:Y:S02]  /*c310*/  FSEL R43, R67, -INF , P2 ;  /* 0xff800000432b7808 */ /* 0x000fe40001000000 */
[----:B------:R-:W-:Y:S02]  /*c320*/  FSEL R143, R8, -INF , P1 ;  /* 0xff800000088f7808 */ /* 0x000fe40000800000 */
[----:B------:R-:W-:Y:S02]  /*c330*/  FSEL R141, R42, -INF , P0 ;  /* 0xff8000002a8d7808 */ /* 0x000fe40000000000 */
[----:B------:R-:W-:-:S02]  /*c340*/  ISETP.GT.AND P3, PT, R2, 0x20, PT ;  /* 0x000000200200780c */ /* 0x000fc40003f64270 */
[C---:B------:R-:W-:Y:S02]  /*c350*/  ISETP.GT.AND P2, PT, R3.reuse, 0x21, PT ;  /* 0x000000210300780c */ /* 0x040fe40003f44270 */
[C---:B------:R-:W-:Y:S02]  /*c360*/  ISETP.GT.AND P1, PT, R3.reuse, 0x29, PT ;  /* 0x000000290300780c */ /* 0x040fe40003f24270 */
[----:B------:R-:W-:Y:S02]  /*c370*/  ISETP.GT.AND P0, PT, R3, 0x31, PT ;  /* 0x000000310300780c */ /* 0x000fe40003f04270 */
[----:B------:R-:W-:Y:S02]  /*c380*/  IMNMX R0, R10, R0, PT ;  /* 0x000000000a007217 */ /* 0x000fe40003800200 */
[----:B------:R-:W-:Y:S02]  /*c390*/  FSEL R146, R57, -INF , P3 ;  /* 0xff80000039927808 */ /* 0x000fe40001800000 */
[----:B------:R-:W-:-:S02]  /*c3a0*/  FSEL R142, R58, -INF , P2 ;  /* 0xff8000003a8e7808 */ /* 0x000fc40001000000 */
[----:B------:R-:W-:Y:S02]  /*c3b0*/  FSEL R140, R38, -INF , P1 ;  /* 0xff800000268c7808 */ /* 0x000fe40000800000 */
[----:B------:R-:W-:Y:S02]  /*c3c0*/  FSEL R150, R28, -INF , P0 ;  /* 0xff8000001c967808 */ /* 0x000fe40000000000 */
[----:B------:R-:W-:Y:S02]  /*c3d0*/  ISETP.GT.AND P3, PT, R2, 0x29, PT ;  /* 0x000000290200780c */ /* 0x000fe40003f64270 */
[C---:B------:R-:W-:Y:S02]  /*c3e0*/  ISETP.GT.AND P2, PT, R3.reuse, 0x30, PT ;  /* 0x000000300300780c */ /* 0x040fe40003f44270 */
[----:B------:R-:W-:Y:S02]  /*c3f0*/  ISETP.GT.AND P1, PT, R3, 0x38, PT ;  /* 0x000000380300780c */ /* 0x000fe40003f24270 */
[----:B------:R-:W-:-:S02]  /*c400*/  ISETP.GT.AND P0, PT, R0, RZ, PT ;  /* 0x000000ff0000720c */ /* 0x000fc40003f04270 */
[----:B------:R-:W-:Y:S02]  /*c410*/  FSEL R147, R34, -INF , P3 ;  /* 0xff80000022937808 */ /* 0x000fe40001800000 */
[----:B------:R-:W-:Y:S02]  /*c420*/  FSEL R151, R29, -INF , P2 ;  /* 0xff8000001d977808 */ /* 0x000fe40001000000 */
[----:B------:R-:W-:Y:S02]  /*c430*/  FSEL R149, R22, -INF , P1 ;  /* 0xff80000016957808 */ /* 0x000fe40000800000 */
[----:B------:R-:W-:Y:S02]  /*c440*/  FSEL R12, R12, -INF , P0 ;  /* 0xff8000000c0c7808 */ /* 0x000fe40000000000 */
[C---:B------:R-:W-:Y:S02]  /*c450*/  ISETP.GT.AND P3, PT, R3.reuse, RZ, PT ;  /* 0x000000ff0300720c */ /* 0x040fe40003f64270 */
        /* <DEDUP_REMOVED lines=11> */
[----:B------:R-:W-:Y:S02]  /*c510*/  FMNMX.FTZ R4, R36, R39, !PT ;  /* 0x0000002724047209 */ /* 0x000fe40007810000 */
[----:B------:R-:W-:-:S02]  /*c520*/  FSEL R10, R65, -INF , P2 ;  /* 0xff800000410a7808 */ /* 0x000fc40001000000 */
[----:B------:R-:W-:Y:S02]  /*c530*/  FSEL R21, R17, -INF , P1 ;  /* 0xff80000011157808 */ /* 0x000fe40000800000 */
[----:B------:R-:W-:Y:S02]  /*c540*/  FSEL R22, R70, -INF , P3 ;  /* 0xff80000046167808 */ /* 0x000fe40001800000 */
[----:B------:R-:W-:Y:S02]  /*c550*/  FSEL R25, R69, -INF , P0 ;  /* 0xff80000045197808 */ /* 0x000fe40000000000 */
[C---:B------:R-:W-:Y:S02]  /*c560*/  ISETP.GT.AND P2, PT, R0.reuse, 0x19, PT ;  /* 0x000000190000780c */ /* 0x040fe40003f44270 */
[C---:B------:R-:W-:Y:S02]  /*c570*/  ISETP.GT.AND P3, PT, R0.reuse, 0x20, PT ;  /* 0x000000200000780c */ /* 0x040fe40003f64270 */
[----:B------:R-:W-:-:S02]  /*c580*/  ISETP.GT.AND P1, PT, R0, 0x21, PT ;  /* 0x000000210000780c */ /* 0x000fc40003f24270 */
[----:B------:R-:W-:Y:S02]  /*c590*/  ISETP.GT.AND P0, PT, R0, 0x28, PT ;  /* 0x000000280000780c */ /* 0x000fe40003f04270 */
[----:B------:R-:W-:Y:S02]  /*c5a0*/  FMNMX.FTZ R2, R44, R4, !PT ;  /* 0x000000042c027209 */ /* 0x000fe40007810000 */
[----:B------:R-:W-:Y:S02]  /*c5b0*/  FMNMX.FTZ R3, R15, R14, !PT ;  /* 0x0000000e0f037209 */ /* 0x000fe40007810000 */
[----:B------:R-:W-:Y:S02]  /*c5c0*/  FMNMX.FTZ R4, R51, R13, !PT ;  /* 0x0000000d33047209 */ /* 0x000fe40007810000 */
[----:B------:R-:W-:Y:S02]  /*c5d0*/  FSEL R26, R68, -INF , P2 ;  /* 0xff800000441a7808 */ /* 0x000fe40001000000 */
[----:B------:R-:W-:-:S02]  /*c5e0*/  FSEL R129, R62, -INF , P3 ;  /* 0xff8000003e817808 */ /* 0x000fc40001800000 */
[----:B------:R-:W-:Y:S02]  /*c5f0*/  FSEL R132, R59, -INF , P1 ;  /* 0xff8000003b847808 */ /* 0x000fe40000800000 */
[----:B------:R-:W-:Y:S02]  /*c600*/  FSEL R139, R49, -INF , P0 ;  /* 0xff800000318b7808 */ /* 0x000fe40000000000 */
[----:B------:R-:W-:Y:S02]  /*c610*/  FMNMX.FTZ R2, R45, R2, !PT ;  /* 0x000000022d027209 */ /* 0x000fe40007810000 */
[C---:B------:R-:W-:Y:S02]  /*c620*/  ISETP.GT.AND P4, PT, R0.reuse, 0x29, PT ;  /* 0x000000290000780c */ /* 0x040fe40003f84270 */
[C---:B------:R-:W-:Y:S02]  /*c630*/  ISETP.GT.AND P3, PT, R0.reuse, 0x30, PT ;  /* 0x000000300000780c */ /* 0x040fe40003f64270 */
[----:B------:R-:W-:-:S02]  /*c640*/  ISETP.GT.AND P2, PT, R0, 0x31, PT ;  /* 0x000000310000780c */ /* 0x000fc40003f44270 */
[C---:B------:R-:W-:Y:S02]  /*c650*/  ISETP.GT.AND P1, PT, R0.reuse, 0x38, PT ;  /* 0x000000380000780c */ /* 0x040fe40003f24270 */
[----:B------:R-:W-:Y:S02]  /*c660*/  ISETP.GT.AND P0, PT, R0, 0x39, PT ;  /* 0x000000390000780c */ /* 0x000fe40003f04270 */
        /* <DEDUP_REMOVED lines=35> */
[----:B------:R-:W-:Y:S02]  /*c8a0*/  FSEL R138, R33, -INF , P4 ;  /* 0xff800000218a7808 */ /* 0x000fe40002000000 */
[----:B------:R-:W-:Y:S02]  /*c8b0*/  FMNMX.FTZ R0, R156, R0, !PT ;  /* 0x000000009c007209 */ /* 0x000fe40007810000 */
[----:B------:R-:W-:Y:S02]  /*c8c0*/  FMNMX.FTZ R135, R140, R135, !PT ;  /* 0x000000878c877209 */ /* 0x000fe40007810000 */
[----:B------:R-:W-:Y:S02]  /*c8d0*/  FMNMX.FTZ R3, R139, R3, !PT ;  /* 0x000000038b037209 */ /* 0x000fe40007810000 */
[----:B------:R-:W-:-:S02]  /*c8e0*/  FMNMX.FTZ R2, R155, R2, !PT ;  /* 0x000000029b027209 */ /* 0x000fc40007810000 */
[----:B------:R-:W-:Y:S02]  /*c8f0*/  FSEL R137, R24, -INF , P3 ;  /* 0xff80000018897808 */ /* 0x000fe40001800000 */
[----:B------:R-:W-:Y:S02]  /*c900*/  FMNMX.FTZ R0, R167, R0, !PT ;  /* 0x00000000a7007209 */ /* 0x000fe40007810000 */
[----:B------:R-:W-:Y:S02]  /*c910*/  FMNMX.FTZ R135, R151, R135, !PT ;  /* 0x0000008797877209 */ /* 0x000fe40007810000 */
[----:B------:R-:W-:Y:S02]  /*c920*/  FMNMX.FTZ R3, R138, R3, !PT ;  /* 0x000000038a037209 */ /* 0x000fe40007810000 */
[----:B------:R-:W-:Y:S02]  /*c930*/  FMNMX.FTZ R2, R154, R2, !PT ;  /* 0x000000029a027209 */ /* 0x000fe40007810000 */
[----:B------:R-:W-:-:S02]  /*c940*/  FSEL R131, R31, -INF , P2 ;  /* 0xff8000001f837808 */ /* 0x000fc40001000000 */
[----:B------:R-:W-:Y:S02]  /*c950*/  FMNMX.FTZ R0, R166, R0, !PT ;  /* 0x00000000a6007209 */ /* 0x000fe40007810000 */
        /* <DEDUP_REMOVED lines=27> */
[----:B---3--:R-:W-:-:S03]  /*cb10*/  FMNMX.FTZ R135, R135, R3, !PT ;  /* 0x0000000387877209 */ /* 0x008fc60007810000 */
.L_x_2011:
[C---:B------:R-:W-:Y:S01]  /*cb20*/  FMUL.FTZ R20, R136.reuse, c[0x0][0x2d0] ;  /* 0x0000b40088147a20 */ /* 0x040fe20000410000 */
[----:B------:R-:W-:Y:S01]  /*cb30*/  FSETP.NEU.FTZ.AND P0, PT, R136, -INF , PT ;  /* 0xff8000008800780b */ /* 0x000fe20003f1d000 */
[----:B------:R-:W-:Y:S01]  /*cb40*/  FMUL.FTZ R3, R135, c[0x0][0x2d0] ;  /* 0x0000b40087037a20 */ /* 0x000fe20000410000 */
[----:B------:R-:W-:Y:S01]  /*cb50*/  SHF.L.U32 R233, R9, 0x1, RZ ;  /* 0x0000000109e97819 */ /* 0x000fe200000006ff */
[----:B------:R-:W-:Y:S01]  /*cb60*/  WARPSYNC 0xffffffff ;  /* 0xffffffff00007948 */ /* 0x000fe20003800000 */
[----:B------:R-:W-:-:S02]  /*cb70*/  FSEL R20, R20, RZ, P0 ;  /* 0x000000ff14147208 */ /* 0x000fc40000000000 */
[----:B------:R-:W-:Y:S01]  /*cb80*/  FSETP.NEU.FTZ.AND P0, PT, R135, -INF , PT ;  /* 0xff8000008700780b */ /* 0x000fe20003f1d000 */
[----:B------:R-:W-:Y:S01]  /*cb90*/  LDSM.16.MT88.4 R100, [R233+0x2100] ;  /* 0x00210000e964783b */ /* 0x000fe20000004200 */
[-C--:B------:R-:W-:Y:S01]  /*cba0*/  LEA R236, R6, R233.reuse, 0x1 ;  /* 0x000000e906ec7211 */ /* 0x080fe200078e08ff */
[--C-:B------:R-:W-:Y:S01]  /*cbb0*/  FFMA.FTZ R0, R36, c[0x0][0x2d0], -R20.reuse ;  /* 0x0000b40024007a23 */ /* 0x100fe20000010814 */
[----:B------:R-:W-:Y:S01]  /*cbc0*/  FSEL R3, R3, RZ, P0 ;  /* 0x000000ff03037208 */ /* 0x000fe20000000000 */
[--C-:B------:R-:W-:Y:S01]  /*cbd0*/  FFMA.FTZ R2, R50, c[0x0][0x2d0], -R20.reuse ;  /* 0x0000b40032027a23 */ /* 0x100fe20000010814 */
[----:B------:R-:W-:Y:S01]  /*cbe0*/  FSETP.NEU.FTZ.AND P0, PT, R134, -INF , PT ;  /* 0xff8000008600780b */ /* 0x000fe20003f1d000 */
[----:B------:R1:W-:Y:S01]  /*cbf0*/  MUFU.EX2 R207, R0 ;  /* 0x0000000000cf7308 */ /* 0x0003e20000000800 */
[----:B----4-:R-:W-:Y:S01]  /*cc00*/  FMNMX.FTZ R133, R133, R8, !PT ;  /* 0x0000000885857209 */ /* 0x010fe20007810000 */
[----:B------:R-:W-:Y:S01]  /*cc10*/  FFMA.FTZ R4, R43, c[0x0][0x2d0], -R3 ;  /* 0x0000b4002b047a23 */ /* 0x000fe20000010803 */
[----:B------:R-:W-:Y:S01]  /*cc20*/  LEA R234, R7, R233, 0x1 ;  /* 0x000000e907ea7211 */ /* 0x000fe200078e08ff */
[----:B------:R-:W-:Y:S03]  /*cc30*/  LDSM.16.MT88.4 R84, [R236+0x2100] ;  /* 0x00210000ec54783b */ /* 0x000fe60000004200 */
[----:B------:R-:W-:Y:S01]  /*cc40*/  LEA R235, R6, R234, 0x1 ;  /* 0x000000ea06eb7211 */ /* 0x000fe200078e08ff */
[----:B------:R2:W-:Y:S01]  /*cc50*/  MUFU.EX2 R245, R2 ;  /* 0x0000000200f57308 */ /* 0x0005e20000000800 */
[----:B------:R-:W-:Y:S04]  /*cc60*/  LDSM.16.MT88.4 R92, [R234+0x2100] ;  /* 0x00210000ea5c783b */ /* 0x000fe80000004200 */
[----:B------:R-:W-:Y:S01]  /*cc70*/  LDSM.16.MT88.4 R108, [R235+0x2100] ;  /* 0x00210000eb6c783b */ /* 0x000fe20000004200 */
[----:B-1----:R-:W-:-:S02]  /*cc80*/  FFMA.FTZ R0, R39, c[0x0][0x2d0], -R20 ;  /* 0x0000b40027007a23 */ /* 0x002fc40000010814 */
[----:B------:R1:W-:Y:S01]  /*cc90*/  MUFU.EX2 R5, R4 ;  /* 0x0000000400057308 */ /* 0x0003e20000000800 */
[----:B------:R-:W-:Y:S04]  /*cca0*/  LDSM.16.MT88.4 R36, [R234+0x900] ;  /* 0x00090000ea24783b */ /* 0x000fe80000004200 */
[----:B------:R-:W-:Y:S01]  /*ccb0*/  LDSM.16.MT88.4 R96, [R235+0x100] ;  /* 0x00010000eb60783b */ /* 0x000fe20000004200 */
[----:B--2---:R-:W-:Y:S02]  /*ccc0*/  FMUL.FTZ R2, R134, c[0x0][0x2d0] ;  /* 0x0000b40086027a20 */ /* 0x004fe40000410000 */
[----:B------:R2:W-:Y:S03]  /*ccd0*/  MUFU.EX2 R206, R0 ;  /* 0x0000000000ce7308 */ /* 0x0005e60000000800 */
[----:B------:R-:W-:-:S02]  /*cce0*/  FSEL R2, R2, RZ, P0 ;  /* 0x000000ff02027208 */ /* 0x000fc40000000000 */
[----:B------:R-:W-:-:S03]  /*ccf0*/  FSETP.NEU.FTZ.AND P0, PT, R133, -INF , PT ;  /* 0xff8000008500780b */ /* 0x000fc60003f1d000 */
[----:B-1----:R-:W-:-:S04]  /*cd00*/  FFMA.FTZ R4, R60, c[0x0][0x2d0], -R2 ;  /* 0x0000b4003c047a23 */ /* 0x002fc80000010802 */
[----:B------:R1:W-:Y:S01]  /*cd10*/  MUFU.EX2 R252, R4 ;  /* 0x0000000400fc7308 */ /* 0x0003e20000000800 */
[----:B--2---:R-:W-:-:S07]  /*cd20*/  FFMA.FTZ R0, R44, c[0x0][0x2d0], -R20 ;  /* 0x0000b4002c007a23 */ /* 0x004fce0000010814 */
[----:B------:R2:W-:Y:S01]  /*cd30*/  MUFU.EX2 R212, R0 ;  /* 0x0000000000d47308 */ /* 0x0005e20000000800 */
[----:B-1----:R-:W-:Y:S02]  /*cd40*/  FFMA.FTZ R4, R61, c[0x0][0x2d0], -R2 ;  /* 0x0000b4003d047a23 */ /* 0x002fe40000010802 */
[----:B--2---:R-:W-:-:S05]  /*cd50*/  FFMA.FTZ R0, R45, c[0x0][0x2d0], -R20 ;  /* 0x0000b4002d007a23 */ /* 0x004fca0000010814 */
[----:B------:R1:W2:Y:S02]  /*cd60*/  MUFU.EX2 R247, R0 ;  /* 0x0000000000f77308 */ /* 0x0002a40000000800 */
[----:B-1----:R-:W-:Y:S01]  /*cd70*/  FFMA.FTZ R0, R47, c[0x0][0x2d0], -R20 ;  /* 0x0000b4002f007a23 */ /* 0x002fe20000010814 */
[----:B--2---:R-:W-:-:S05]  /*cd80*/  F2FP.PACK_AB R18, R247, R212 ;  /* 0x000000d4f712723e */ /* 0x004fca00000000ff */
        /* <DEDUP_REMOVED lines=9> */
[----:B-1----:R-:W-:Y:S01]  /*ce20*/  FFMA.FTZ R0, R41, c[0x0][0x2d0], -R3 ;  /* 0x0000b40029007a23 */ /* 0x002fe20000010803 */
[----:B--2---:R-:W-:-:S05]  /*ce30*/  F2FP.PACK_AB R17, R179, R204 ;  /* 0x000000ccb311723e */ /* 0x004fca00000000ff */
[----:B------:R1:W-:Y:S02]  /*ce40*/  MUFU.EX2 R205, R0 ;  /* 0x0000000000cd7308 */ /* 0x0003e40000000800 */
[--C-:B-1----:R-:W-:Y:S02]  /*ce50*/  FFMA.FTZ R0, R40, c[0x0][0x2d0], -R3.reuse ;  /* 0x0000b40028007a23 */ /* 0x102fe40000010803 */
[----:B------:R-:W-:Y:S04]  /*ce60*/  LDSM.16.MT88.4 R40, [R233+0x900] ;  /* 0x00090000e928783b */ /* 0x000fe80000004200 */
[----:B------:R1:W2:Y:S02]  /*ce70*/  MUFU.EX2 R213, R0 ;  /* 0x0000000000d57308 */ /* 0x0002a40000000800 */
[----:B-1----:R-:W-:Y:S01]  /*ce80*/  FFMA.FTZ R0, R32, c[0x0][0x2d0], -R3 ;  /* 0x0000b40020007a23 */ /* 0x002fe20000010803 */
[----:B--2---:R-:W-:-:S05]  /*ce90*/  F2FP.PACK_AB R19, R213, R205 ;  /* 0x000000cdd513723e */ /* 0x004fca00000000ff */
[----:B------:R1:W-:Y:S02]  /*cea0*/  MUFU.EX2 R161, R0 ;  /* 0x0000000000a17308 */ /* 0x0003e40000000800 */
[--C-:B-1----:R-:W-:Y:S02]  /*ceb0*/  FFMA.FTZ R0, R30, c[0x0][0x2d0], -R3.reuse ;  /* 0x0000b4001e007a23 */ /* 0x102fe40000010803 */
[----:B------:R-:W-:Y:S04]  /*cec0*/  LDSM.16.MT88.4 R28, [R236+0x900] ;  /* 0x00090000ec1c783b */ /* 0x000fe80000004200 */
[----:B------:R1:W-:Y:S02]  /*ced0*/  MUFU.EX2 R27, R0 ;  /* 0x00000000001b7308 */ /* 0x0003e40000000800 */
[----:B-1----:R-:W-:-:S02]  /*cee0*/  FFMA.FTZ R0, R46, c[0x0][0x2d0], -R3 ;  /* 0x0000b4002e007a23 */ /* 0x002fc40000010803 */
[----:B------:R-:W-:Y:S04]  /*cef0*/  LDSM.16.MT88.4 R44, [R236+0x100] ;  /* 0x00010000ec2c783b */ /* 0x000fe80000004200 */
[----:B------:R1:W-:Y:S02]  /*cf00*/  MUFU.EX2 R221, R0 ;  /* 0x0000000000dd7308 */ /* 0x0003e40000000800 */
[--C-:B-1----:R-:W-:Y:S02]  /*cf10*/  FFMA.FTZ R0, R51, c[0x0][0x2d0], -R2.reuse ;  /* 0x0000b40033007a23 */ /* 0x102fe40000010802 */
[----:B------:R-:W-:Y:S04]  /*cf20*/  LDSM.16.MT88.4 R48, [R234+0x100] ;  /* 0x00010000ea30783b */ /* 0x000fe80000004200 */
[----:B------:R1:W-:Y:S02]  /*cf30*/  MUFU.EX2 R177, R0 ;  /* 0x0000000000b17308 */ /* 0x0003e40000000800 */
[----:B-1----:R-:W-:-:S06]  /*cf40*/  FFMA.FTZ R0, R13, c[0x0][0x2d0], -R2 ;  /* 0x0000b4000d007a23 */ /* 0x002fcc0000010802 */
[----:B------:R1:W-:Y:S02]  /*cf50*/  MUFU.EX2 R176, R0 ;  /* 0x0000000000b07308 */ /* 0x0003e40000000800 */
[----:B-1----:R-:W-:-:S06]  /*cf60*/  FFMA.FTZ R0, R55, c[0x0][0x2d0], -R2 ;  /* 0x0000b40037007a23 */ /* 0x002fcc0000010802 */
[----:B------:R1:W-:Y:S02]  /*cf70*/  MUFU.EX2 R178, R0 ;  /* 0x0000000000b27308 */ /* 0x0003e40000000800 */
[--C-:B-1----:R-:W-:Y:S02]  /*cf80*/  FFMA.FTZ R0, R56, c[0x0][0x2d0], -R2.reuse ;  /* 0x0000b40038007a23 */ /* 0x102fe40000010802 */
[----:B------:R-:W1:Y:S04]  /*cf90*/  LDSM.16.MT88.4 R56, [R233+0x100] ;  /* 0x00010000e938783b */ /* 0x000e680000004200 */
[----:B------:R2:W3:Y:S02]  /*cfa0*/  MUFU.EX2 R199, R0 ;  /* 0x0000000000c77308 */ /* 0x0004e40000000800 */
[----:B--2---:R-:W-:Y:S01]  /*cfb0*/  FFMA.FTZ R0, R23, c[0x0][0x2d0], -R2 ;  /* 0x0000b40017007a23 */ /* 0x004fe20000010802 */
[----:B------:R-:W-:-:S05]  /*cfc0*/  MOV R23, R5 ;  /* 0x0000000500177202 */ /* 0x000fca0000000f00 */
[----:B------:R-:W-:Y:S01]  /*cfd0*/  MUFU.EX2 R5, R4 ;  /* 0x0000000400057308 */ /* 0x000fe20000000800 */
[----:B---3--:R-:W-:-:S07]  /*cfe0*/  F2FP.PACK_AB R14, R199, R178 ;  /* 0x000000b2c70e723e */ /* 0x008fce00000000ff */
[----:B------:R2:W-:Y:S02]  /*cff0*/  MUFU.EX2 R160, R0 ;  /* 0x0000000000a07308 */ /* 0x0005e40000000800 */
[----:B--2---:R-:W-:-:S05]  /*d000*/  FMUL.FTZ R0, R133, c[0x0][0x2d0] ;  /* 0x0000b40085007a20 */ /* 0x004fca0000410000 */
[----:B------:R-:W-:-:S05]  /*d010*/  FSEL R0, R0, RZ, P0 ;  /* 0x000000ff00007208 */ /* 0x000fca0000000000 */
[----:B------:R-:W-:Y:S01]  /*d020*/  FFMA.FTZ R4, R12, c[0x0][0x2d0], -R0 ;  /* 0x0000b4000c047a23 */ /* 0x000fe20000010800 */
[----:B------:R-:W-:-:S03]  /*d030*/  F2FP.PACK_AB R12, R176, R177 ;  /* 0x000000b1b00c723e */ /* 0x000fc600000000ff */
[----:B------:R2:W-:Y:S02]  /*d040*/  MUFU.EX2 R214, R4 ;  /* 0x0000000400d67308 */ /* 0x0005e40000000800 */
[----:B--2---:R-:W-:Y:S01]  /*d050*/  FFMA.FTZ R4, R16, c[0x0][0x2d0], -R0 ;  /* 0x0000b40010047a23 */ /* 0x004fe20000010800 */
[----:B------:R-:W-:-:S05]  /*d060*/  F2FP.PACK_AB R16, R206, R207 ;  /* 0x000000cfce10723e */ /* 0x000fca00000000ff */
[----:B------:R2:W3:Y:S02]  /*d070*/  MUFU.EX2 R215, R4 ;  /* 0x0000000400d77308 */ /* 0x0004e40000000800 */
[C---:B-1----:R-:W-:Y:S08]  /*d080*/  HMMA.16816.F32 R68, R16.reuse, R56, RZ ;  /* 0x000000381044723c */ /* 0x042ff000000018ff */
[----:B------:R-:W-:Y:S01]  /*d090*/  HMMA.16816.F32 R64, R16, R48, RZ ;  /* 0x000000301040723c */ /* 0x000fe200000018ff */
[----:B--2---:R-:W-:Y:S01]  /*d0a0*/  FFMA.FTZ R4, R10, c[0x0][0x2d0], -R0 ;  /* 0x0000b4000a047a23 */ /* 0x004fe20000010800 */
[----:B---3--:R-:W-:-:S02]  /*d0b0*/  F2FP.PACK_AB R13, R215, R214 ;  /* 0x000000d6d70d723e */ /* 0x008fc400000000ff */
[----:B------:R-:W-:Y:S01]  /*d0c0*/  F2FP.PACK_AB R10, R220, R245 ;  /* 0x000000f5dc0a723e */ /* 0x000fe200000000ff */
[----:B------:R1:W-:Y:S03]  /*d0d0*/  MUFU.EX2 R198, R4 ;  /* 0x0000000400c67308 */ /* 0x0003e60000000800 */
[C---:B------:R-:W-:Y:S08]  /*d0e0*/  HMMA.16816.F32 R124, R16.reuse, R96, RZ ;  /* 0x00000060107c723c */ /* 0x040ff000000018ff */
[----:B------:R-:W-:Y:S01]  /*d0f0*/  HMMA.16816.F32 R112, R16, R84, RZ ;  /* 0x000000541070723c */ /* 0x000fe200000018ff */
[----:B-1----:R-:W-:Y:S01]  /*d100*/  FFMA.FTZ R4, R11, c[0x0][0x2d0], -R0 ;  /* 0x0000b4000b047a23 */ /* 0x002fe20000010800 */
[----:B------:R-:W-:-:S06]  /*d110*/  F2FP.PACK_AB R11, R221, R23 ;  /* 0x00000017dd0b723e */ /* 0x000fcc00000000ff */
[C---:B------:R-:W-:Y:S01]  /*d120*/  HMMA.16816.F32 R72, R16.reuse, R108, RZ ;  /* 0x0000006c1048723c */ /* 0x040fe200000018ff */
[----:B------:R1:W2:Y:S07]  /*d130*/  MUFU.EX2 R163, R4 ;  /* 0x0000000400a37308 */ /* 0x0002ae0000000800 */
[C---:B------:R-:W-:Y:S08]  /*d140*/  HMMA.16816.F32 R120, R16.reuse, R100, RZ ;  /* 0x000000641078723c */ /* 0x040ff000000018ff */
[----:B------:R-:W-:Y:S01]  /*d150*/  HMMA.16816.F32 R116, R16, R92, RZ ;  /* 0x0000005c1074723c */ /* 0x000fe200000018ff */
[----:B-1----:R-:W-:Y:S01]  /*d160*/  FFMA.FTZ R4, R63, c[0x0][0x2d0], -R2 ;  /* 0x0000b4003f047a23 */ /* 0x002fe20000010802 */
[----:B--2---:R-:W-:-:S03]  /*d170*/  F2FP.PACK_AB R15, R163, R198 ;  /* 0x000000c6a30f723e */ /* 0x004fc600000000ff */
[----:B------:R1:W2:Y:S03]  /*d180*/  MUFU.EX2 R196, R4 ;  /* 0x0000000400c47308 */ /* 0x0002a60000000800 */
[----:B------:R-:W-:Y:S08]  /*d190*/  HMMA.16816.F32 R60, R16, R44, RZ ;  /* 0x0000002c103c723c */ /* 0x000ff000000018ff */
[----:B------:R-:W-:Y:S01]  /*d1a0*/  HMMA.16816.F32 R32, R12, R48, RZ ;  /* 0x000000300c20723c */ /* 0x000fe200000018ff */
[----:B-1----:R-:W-:Y:S01]  /*d1b0*/  FFMA.FTZ R4, R21, c[0x0][0x2d0], -R0 ;  /* 0x0000b40015047a23 */ /* 0x002fe20000010800 */
[----:B------:R-:W-:-:S06]  /*d1c0*/  MOV R21, R27 ;  /* 0x0000001b00157202 */ /* 0x000fcc0000000f00 */
[----:B------:R-:W-:Y:S01]  /*d1d0*/  HMMA.16816.F32 R52, R12, R56, RZ ;  /* 0x000000380c34723c */ /* 0x000fe200000018ff */
[----:B------:R-:W-:Y:S01]  /*d1e0*/  MOV R49, R163 ;  /* 0x000000a300317202 */ /* 0x000fe20000000f00 */
[----:B------:R1:W-:Y:S01]  /*d1f0*/  MUFU.EX2 R246, R4 ;  /* 0x0000000400f67308 */ /* 0x0003e20000000800 */
[----:B------:R-:W-:-:S05]  /*d200*/  F2FP.PACK_AB R9, R21, R161 ;  /* 0x000000a11509723e */ /* 0x000fca00000000ff */
[C---:B------:R-:W-:Y:S07]  /*d210*/  HMMA.16816.F32 R104, R12.reuse, R96, RZ ;  /* 0x000000600c68723c */ /* 0x040fee00000018ff */
[----:B--2---:R-:W-:Y:S01]  /*d220*/  MOV R97, R196 ;  /* 0x000000c400617202 */ /* 0x004fe20000000f00 */
[----:B------:R-:W-:Y:S01]  /*d230*/  HMMA.16816.F32 R76, R12, R84, RZ ;  /* 0x000000540c4c723c */ /* 0x000fe200000018ff */
[----:B-1----:R-:W-:Y:S01]  /*d240*/  FFMA.FTZ R4, R22, c[0x0][0x2d0], -R0 ;  /* 0x0000b40016047a23 */ /* 0x002fe20000010800 */
[----:B------:R-:W-:-:S03]  /*d250*/  MOV R22, R24 ;  /* 0x0000001800167202 */ /* 0x000fc60000000f00 */
[----:B------:R1:W-:Y:S01]  /*d260*/  MUFU.EX2 R7, R4 ;  /* 0x0000000400077308 */ /* 0x0003e20000000800 */
[----:B------:R-:W-:Y:S02]  /*d270*/  F2FP.PACK_AB R8, R22, R162 ;  /* 0x000000a21608723e */ /* 0x000fe400000000ff */
[----:B------:R-:W-:Y:S08]  /*d280*/  HMMA.16816.F32 R88, R12, R100, RZ ;  /* 0x000000640c58723c */ /* 0x000ff000000018ff */
[----:B------:R-:W-:Y:S01]  /*d290*/  HMMA.16816.F32 R180, R8, R28, R60 ;  /* 0x0000001c08b4723c */ /* 0x000fe2000000183c */
[----:B------:R-:W2:Y:S01]  /*d2a0*/  LDSM.16.MT88.4 R60, [R235+0x2900] ;  /* 0x00290000eb3c783b */ /* 0x000ea20000004200 */
[----:B-1----:R-:W-:-:S06]  /*d2b0*/  FFMA.FTZ R4, R25, c[0x0][0x2d0], -R0 ;  /* 0x0000b40019047a23 */ /* 0x002fcc0000010800 */
[----:B------:R-:W-:Y:S01]  /*d2c0*/  HMMA.16816.F32 R200, R8, R40, R68 ;  /* 0x0000002808c8723c */ /* 0x000fe20000001844 */
[----:B------:R1:W3:Y:S07]  /*d2d0*/  MUFU.EX2 R197, R4 ;  /* 0x0000000400c57308 */ /* 0x0002ee0000000800 */
[----:B------:R-:W-:Y:S07]  /*d2e0*/  HMMA.16816.F32 R68, R12, R108, RZ ;  /* 0x0000006c0c44723c */ /* 0x000fee00000018ff */
[----:B------:R-:W-:Y:S01]  /*d2f0*/  MOV R108, R198 ;  /* 0x000000c6006c7202 */ /* 0x000fe20000000f00 */
[----:B------:R-:W-:Y:S01]  /*d300*/  HMMA.16816.F32 R192, R8, R36, R64 ;  /* 0x0000002408c0723c */ /* 0x000fe20000001840 */
[----:B------:R-:W4:Y:S01]  /*d310*/  LDSM.16.MT88.4 R64, [R236+0x2900] ;  /* 0x00290000ec40783b */ /* 0x000f220000004200 */
[----:B-1----:R-:W-:Y:S01]  /*d320*/  FFMA.FTZ R4, R26, c[0x0][0x2d0], -R0 ;  /* 0x0000b4001a047a23 */ /* 0x002fe20000010800 */
[----:B---3--:R-:W-:-:S03]  /*d330*/  MOV R96, R197 ;  /* 0x000000c500607202 */ /* 0x008fc60000000f00 */
[----:B------:R1:W3:Y:S02]  /*d340*/  MUFU.EX2 R48, R4 ;  /* 0x0000000400307308 */ /* 0x0002e40000000800 */
[C---:B------:R-:W-:Y:S07]  /*d350*/  HMMA.16816.F32 R24, R12.reuse, R44, RZ ;  /* 0x0000002c0c18723c */ /* 0x040fee00000018ff */
[----:B------:R-:W-:Y:S01]  /*d360*/  MOV R44, R7 ;  /* 0x00000007002c7202 */ /* 0x000fe20000000f00 */
[----:B------:R-:W-:Y:S01]  /*d370*/  HMMA.16816.F32 R80, R12, R92, RZ ;  /* 0x0000005c0c50723c */ /* 0x000fe200000018ff */
[----:B------:R-:W-:-:S02]  /*d380*/  MOV R45, R5 ;  /* 0x00000005002d7202 */ /* 0x000fc40000000f00 */
[----:B------:R-:W-:Y:S02]  /*d390*/  F2FP.PACK_AB R5, R44, R246 ;  /* 0x000000f62c05723e */ /* 0x000fe400000000ff */
[----:B------:R-:W-:Y:S02]  /*d3a0*/  F2FP.PACK_AB R6, R196, R45 ;  /* 0x0000002dc406723e */ /* 0x000fe400000000ff */
[----:B-1----:R-:W-:Y:S02]  /*d3b0*/  F2FP.PACK_AB R4, R252, R160 ;  /* 0x000000a0fc04723e */ /* 0x002fe400000000ff */
[----:B---3--:R-:W-:Y:S02]  /*d3c0*/  F2FP.PACK_AB R7, R48, R197 ;  /* 0x000000c53007723e */ /* 0x008fe400000000ff */
[----:B------:R-:W-:-:S05]  /*d3d0*/  MOV R92, R199 ;  /* 0x000000c7005c7202 */ /* 0x000fca0000000f00 */
[C---:B------:R-:W-:Y:S01]  /*d3e0*/  HMMA.16816.F32 R168, R4.reuse, R36, R32 ;  /* 0x0000002404a8723c */ /* 0x040fe20000001820 */
[----:B------:R-:W1:Y:S06]  /*d3f0*/  LDSM.16.MT88.4 R32, [R235+0x900] ;  /* 0x00090000eb20783b */ /* 0x000e6c0000004200 */
[----:B------:R-:W-:Y:S01]  /*d400*/  MOV R37, R221 ;  /* 0x000000dd00257202 */ /* 0x000fe20000000f00 */
[----:B------:R-:W-:Y:S01]  /*d410*/  HMMA.16816.F32 R172, R4, R28, R24 ;  /* 0x0000001c04ac723c */ /* 0x000fe20000001818 */
[----:B------:R-:W3:Y:S01]  /*d420*/  LDSM.16.MT88.4 R24, [R233+0x2900] ;  /* 0x00290000e918783b */ /* 0x000ee20000004200 */
[----:B------:R-:W-:-:S05]  /*d430*/  MOV R36, R220 ;  /* 0x000000dc00247202 */ /* 0x000fca0000000f00 */
[----:B------:R-:W-:Y:S01]  /*d440*/  FFMA.FTZ R28, R151, c[0x0][0x2d0], -R3 ;  /* 0x0000b400971c7a23 */ /* 0x000fe20000010803 */
[----:B--2---:R-:W-:Y:S01]  /*d450*/  HMMA.16816.F32 R248, R4, R60, R68 ;  /* 0x0000003c04f8723c */ /* 0x004fe20000001844 */
[----:B------:R-:W-:-:S07]  /*d460*/  FFMA.FTZ R29, R164, c[0x0][0x2d0], -R20 ;  /* 0x0000b400a41d7a23 */ /* 0x000fce0000010814 */
[----:B------:R-:W-:Y:S08]  /*d470*/  HMMA.16816.F32 R68, R12, R102, RZ ;  /* 0x000000660c44723c */ /* 0x000ff000000018ff */
[C---:B------:R-:W-:Y:S01]  /*d480*/  HMMA.16816.F32 R184, R4.reuse, R40, R52 ;  /* 0x0000002804b8723c */ /* 0x040fe20000001834 */
[----:B------:R-:W2:Y:S07]  /*d490*/  LDSM.16.MT88.4 R52, [R234+0x2900] ;  /* 0x00290000ea34783b */ /* 0x000eae0000004200 */
[----:B----4-:R-:W-:Y:S08]  /*d4a0*/  HMMA.16816.F32 R228, R4, R64, R76 ;  /* 0x0000004004e4723c */ /* 0x010ff0000000184c */
[-C--:B-1----:R-:W-:Y:S08]  /*d4b0*/  HMMA.16816.F32 R188, R8, R32.reuse, R124 ;  /* 0x0000002008bc723c */ /* 0x082ff0000000187c */
[C---:B------:R-:W-:Y:S07]  /*d4c0*/  HMMA.16816.F32 R124, R4.reuse, R32, R104 ;  /* 0x00000020047c723c */ /* 0x040fee0000001868 */
[----:B------:R-:W-:Y:S01]  /*d4d0*/  MOV R33, R161 ;  /* 0x000000a100217202 */ /* 0x000fe20000000f00 */
[----:B---3--:R-:W-:Y:S01]  /*d4e0*/  HMMA.16816.F32 R104, R4, R26, R68 ;  /* 0x0000001a0468723c */ /* 0x008fe20000001844 */
[----:B------:R-:W-:Y:S01]  /*d4f0*/  MOV R101, R228 ;  /* 0x000000e400657202 */ /* 0x000fe20000000f00 */
[----:B------:R-:W-:Y:S01]  /*d500*/  FFMA.FTZ R32, R167, c[0x0][0x2d0], -R20 ;  /* 0x0000b400a7207a23 */ /* 0x000fe20000010814 */
[----:B------:R-:W-:-:S02]  /*d510*/  MOV R100, R229 ;  /* 0x000000e500647202 */ /* 0x000fc40000000f00 */
[----:B------:R-:W-:Y:S02]  /*d520*/  MOV R85, R230 ;  /* 0x000000e600557202 */ /* 0x000fe40000000f00 */
[----:B------:R-:W-:Y:S01]  /*d530*/  MOV R84, R231 ;  /* 0x000000e700547202 */ /* 0x000fe20000000f00 */
[----:B------:R-:W-:Y:S08]  /*d540*/  HMMA.16816.F32 R68, R12, R94, RZ ;  /* 0x0000005e0c44723c */ /* 0x000ff000000018ff */
[----:B------:R-:W-:Y:S08]  /*d550*/  HMMA.16816.F32 R224, R8, R64, R112 ;  /* 0x0000004008e0723c */ /* 0x000ff00000001870 */
[C---:B------:R-:W-:Y:S08]  /*d560*/  HMMA.16816.F32 R216, R4.reuse, R24, R88 ;  /* 0x0000001804d8723c */ /* 0x040ff00000001858 */
[----:B--2---:R-:W-:Y:S08]  /*d570*/  HMMA.16816.F32 R208, R4, R52, R80 ;  /* 0x0000003404d0723c */ /* 0x004ff00000001850 */
[----:B------:R-:W-:Y:S08]  /*d580*/  HMMA.16816.F32 R228, R8, R60, R72 ;  /* 0x0000003c08e4723c */ /* 0x000ff00000001848 */
[----:B------:R-:W-:Y:S08]  /*d590*/  HMMA.16816.F32 R112, R4, R54, R68 ;  /* 0x000000360470723c */ /* 0x000ff00000001844 */
        /* <DEDUP_REMOVED lines=12> */
[----:B------:R-:W1:Y:S07]  /*d660*/  LDSM.16.MT88.4 R12, [R233+0x1100] ;  /* 0x00110000e90c783b */ /* 0x000e6e0000004200 */
[C---:B------:R-:W-:Y:S07]  /*d670*/  HMMA.16816.F32 R4, R16.reuse, R50, RZ ;  /* 0x000000321004723c */ /* 0x040fee00000018ff */
[----:B------:R-:W-:Y:S01]  /*d680*/  MOV R51, R162 ;  /* 0x000000a200337202 */ /* 0x000fe20000000f00 */
[----:B------:R-:W-:Y:S01]  /*d690*/  HMMA.16816.F32 R56, R16, R58, RZ ;  /* 0x0000003a1038723c */ /* 0x000fe200000018ff */
[----:B------:R-:W-:-:S07]  /*d6a0*/  MOV R50, R160 ;  /* 0x000000a000327202 */ /* 0x000fce0000000f00 */
[C---:B------:R-:W-:Y:S08]  /*d6b0*/  HMMA.16816.F32 R116, R8.reuse, R52, R116 ;  /* 0x000000340874723c */ /* 0x040ff00000001874 */
[----:B------:R-:W-:Y:S07]  /*d6c0*/  HMMA.16816.F32 R160, R8, R38, R4 ;  /* 0x0000002608a0723c */ /* 0x000fee0000001804 */
[----:B------:R-:W-:Y:S01]  /*d6d0*/  MOV R39, R44 ;  /* 0x0000002c00277202 */ /* 0x000fe20000000f00 */
[----:B------:R-:W-:Y:S01]  /*d6e0*/  HMMA.16816.F32 R4, R16, R46, RZ ;  /* 0x0000002e1004723c */ /* 0x000fe200000018ff */
[----:B------:R-:W-:-:S07]  /*d6f0*/  MOV R38, R45 ;  /* 0x0000002d00267202 */ /* 0x000fce0000000f00 */
[C---:B------:R-:W-:Y:S08]  /*d700*/  HMMA.16816.F32 R56, R8.reuse, R42, R56 ;  /* 0x0000002a0838723c */ /* 0x040ff00000001838 */
[C---:B------:R-:W-:Y:S07]  /*d710*/  HMMA.16816.F32 R120, R8.reuse, R24, R120 ;  /* 0x000000180878723c */ /* 0x040fee0000001878 */
[----:B------:R-:W-:Y:S01]  /*d720*/  FFMA.FTZ R24, R148, c[0x0][0x2d0], -R3 ;  /* 0x0000b40094187a23 */ /* 0x000fe20000010803 */
[----:B------:R-:W-:Y:S01]  /*d730*/  HMMA.16816.F32 R68, R8, R30, R4 ;  /* 0x0000001e0844723c */ /* 0x000fe20000001804 */
[--C-:B------:R-:W-:Y:S01]  /*d740*/  FFMA.FTZ R25, R137, c[0x0][0x2d0], -R0.reuse ;  /* 0x0000b40089197a23 */ /* 0x100fe20000010800 */
[----:B------:R-:W-:Y:S01]  /*d750*/  MOV R148, R33 ;  /* 0x0000002100947202 */ /* 0x000fe20000000f00 */
[----:B------:R-:W-:Y:S01]  /*d760*/  FFMA.FTZ R33, R131, c[0x0][0x2d0], -R0 ;  /* 0x0000b40083217a23 */ /* 0x000fe20000010800 */
[----:B------:R-:W-:-:S03]  /*d770*/  MOV R131, R51 ;  /* 0x0000003300837202 */ /* 0x000fc60000000f00 */
[--C-:B------:R-:W-:Y:S01]  /*d780*/  FFMA.FTZ R31, R166, c[0x0][0x2d0], -R20.reuse ;  /* 0x0000b400a61f7a23 */ /* 0x100fe20000010814 */
[----:B------:R-:W-:Y:S01]  /*d790*/  HMMA.16816.F32 R4, R16, R98, RZ ;  /* 0x000000621004723c */ /* 0x000fe200000018ff */
[----:B------:R-:W-:Y:S11]  /*d7a0*/  FFMA.FTZ R30, R165, c[0x0][0x2d0], -R20 ;  /* 0x0000b400a51e7a23 */ /* 0x000ff60000010814 */
[----:B------:R-:W-:Y:S11]  /*d7b0*/  @!UPT UIADD3 URZ, URZ, URZ, URZ ;  /* 0x0000003f3f3ff290 */ /* 0x000ff6000fffe03f */
[----:B------:R-:W-:Y:S01]  /*d7c0*/  @!UPT UIADD3 URZ, URZ, URZ, URZ ;  /* 0x0000003f3f3ff290 */ /* 0x000fe2000fffe03f */
[----:B------:R-:W-:Y:S07]  /*d7d0*/  HMMA.16816.F32 R44, R8, R34, R4 ;  /* 0x00000022082c723c */ /* 0x000fee0000001804 */
[----:B------:R-:W-:Y:S01]  /*d7e0*/  MOV R35, R49 ;  /* 0x0000003100237202 */ /* 0x000fe20000000f00 */
[----:B------:R-:W-:Y:S01]  /*d7f0*/  HMMA.16816.F32 R4, R16, R102, RZ ;  /* 0x000000661004723c */ /* 0x000fe200000018ff */
[----:B------:R-:W-:Y:S02]  /*d800*/  MOV R49, R247 ;  /* 0x000000f700317202 */ /* 0x000fe40000000f00 */
[----:B------:R-:W-:Y:S01]  /*d810*/  MOV R34, R22 ;  /* 0x0000001600227202 */ /* 0x000fe20000000f00 */
[----:B------:R-:W-:-:S03]  /*d820*/  FFMA.FTZ R22, R154, c[0x0][0x2d0], -R2 ;  /* 0x0000b4009a167a23 */ /* 0x000fc60000010802 */
[----:B------:R-:W-:Y:S01]  /*d830*/  MOV R103, R21 ;  /* 0x0000001500677202 */ /* 0x000fe20000000f00 */
[--C-:B------:R-:W-:Y:S01]  /*d840*/  FFMA.FTZ R21, R153, c[0x0][0x2d0], -R2.reuse ;  /* 0x0000b40099157a23 */ /* 0x100fe20000010802 */
[----:B------:R-:W-:Y:S01]  /*d850*/  MOV R102, R23 ;  /* 0x0000001700667202 */ /* 0x000fe20000000f00 */
[----:B------:R-:W-:Y:S01]  /*d860*/  FFMA.FTZ R23, R155, c[0x0][0x2d0], -R2 ;  /* 0x0000b4009b177a23 */ /* 0x000fe20000010802 */
[----:B------:R-:W-:Y:S11]  /*d870*/  MOV R151, R103 ;  /* 0x0000006700977202 */ /* 0x000ff60000000f00 */
[----:B------:R-:W-:Y:S02]  /*d880*/  @!UPT UIADD3 URZ, URZ, URZ, URZ ;  /* 0x0000003f3f3ff290 */ /* 0x000fe4000fffe03f */
[----:B------:R-:W-:Y:S07]  /*d890*/  HMMA.16816.F32 R40, R8, R26, R4 ;  /* 0x0000001a0828723c */ /* 0x000fee0000001804 */
[--C-:B------:R-:W-:Y:S01]  /*d8a0*/  FFMA.FTZ R27, R150, c[0x0][0x2d0], -R3.reuse ;  /* 0x0000b400961b7a23 */ /* 0x100fe20000010803 */
[----:B------:R-:W-:Y:S01]  /*d8b0*/  HMMA.16816.F32 R4, R16, R94, RZ ;  /* 0x0000005e1004723c */ /* 0x000fe200000018ff */
[----:B------:R-:W-:Y:S01]  /*d8c0*/  FFMA.FTZ R26, R149, c[0x0][0x2d0], -R3 ;  /* 0x0000b400951a7a23 */ /* 0x000fe20000010803 */
[----:B------:R-:W-:Y:S01]  /*d8d0*/  MOV R150, R35 ;  /* 0x0000002300967202 */ /* 0x000fe20000000f00 */
[----:B------:R-:W-:Y:S01]  /*d8e0*/  FFMA.FTZ R35, R128, c[0x0][0x2d0], -R0 ;  /* 0x0000b40080237a23 */ /* 0x000fe20000010800 */
[----:B------:R-:W-:-:S02]  /*d8f0*/  MOV R128, R92 ;  /* 0x0000005c00807202 */ /* 0x000fc40000000f00 */
[----:B------:R-:W-:Y:S11]  /*d900*/  MOV R149, R50 ;  /* 0x0000003200957202 */ /* 0x000ff60000000f00 */
[----:B------:R-:W-:Y:S07]  /*d910*/  @!UPT UIADD3 URZ, URZ, URZ, URZ ;  /* 0x0000003f3f3ff290 */ /* 0x000fee000fffe03f */
[----:B------:R-:W-:Y:S08]  /*d920*/  HMMA.16816.F32 R52, R8, R54, R4 ;  /* 0x000000360834723c */ /* 0x000ff00000001804 */
[C---:B------:R-:W-:Y:S07]  /*d930*/  HMMA.16816.F32 R4, R16.reuse, R86, RZ ;  /* 0x000000561004723c */ /* 0x040fee00000018ff */
[----:B------:R-:W-:Y:S01]  /*d940*/  MOV R87, R252 ;  /* 0x000000fc00577202 */ /* 0x000fe20000000f00 */
[----:B------:R-:W-:Y:S01]  /*d950*/  HMMA.16816.F32 R16, R16, R110, RZ ;  /* 0x0000006e1010723c */ /* 0x000fe200000018ff */
[----:B------:R-:W-:Y:S11]  /*d960*/  MOV R86, R246 ;  /* 0x000000f600567202 */ /* 0x000ff60000000f00 */
[----:B------:R-:W-:Y:S04]  /*d970*/  @!UPT UIADD3 URZ, URZ, URZ, URZ ;  /* 0x0000003f3f3ff290 */ /* 0x000fe8000fffe03f */
[C---:B------:R-:W-:Y:S07]  /*d980*/  HMMA.16816.F32 R64, R8.reuse, R66, R4 ;  /* 0x000000420840723c */ /* 0x040fee0000001804 */
[--C-:B------:R-:W-:Y:S01]  /*d990*/  FFMA.FTZ R4, R159, c[0x0][0x2d0], -R20.reuse ;  /* 0x0000b4009f047a23 */ /* 0x100fe20000010814 */
[----:B------:R-:W-:Y:S01]  /*d9a0*/  MOV R7, R245 ;  /* 0x000000f500077202 */ /* 0x000fe20000000f00 */
[----:B------:R-:W-:Y:S01]  /*d9b0*/  HMMA.16816.F32 R60, R8, R62, R16 ;  /* 0x0000003e083c723c */ /* 0x000fe20000001810 */
[----:B------:R-:W-:Y:S01]  /*d9c0*/  MOV R159, R37 ;  /* 0x00000025009f7202 */ /* 0x000fe20000000f00 */
[----:B------:R2:W-:Y:S01]  /*d9d0*/  MUFU.EX2 R93, R4 ;  /* 0x00000004005d7308 */ /* 0x0005e20000000800 */
[----:B------:R-:W3:Y:S01]  /*d9e0*/  LDSM.16.MT88.4 R16, [R236+0x3100] ;  /* 0x00310000ec10783b */ /* 0x000ee20000004200 */
[----:B--2---:R-:W-:Y:S01]  /*d9f0*/  FFMA.FTZ R4, R158, c[0x0][0x2d0], -R20 ;  /* 0x0000b4009e047a23 */ /* 0x004fe20000010814 */
[----:B------:R-:W-:-:S05]  /*da00*/  MOV R158, R36 ;  /* 0x00000024009e7202 */ /* 0x000fca0000000f00 */
[----:B------:R2:W4:Y:S02]  /*da10*/  MUFU.EX2 R99, R4 ;  /* 0x0000000400637308 */ /* 0x0005240000000800 */
[----:B--2---:R-:W-:Y:S01]  /*da20*/  FFMA.FTZ R4, R157, c[0x0][0x2d0], -R20 ;  /* 0x0000b4009d047a23 */ /* 0x004fe20000010814 */
[----:B----4-:R-:W-:Y:S02]  /*da30*/  F2FP.PACK_AB R8, R99, R93 ;  /* 0x0000005d6308723e */ /* 0x010fe400000000ff */
[----:B------:R-:W-:-:S03]  /*da40*/  MOV R157, R39 ;  /* 0x00000027009d7202 */ /* 0x000fc60000000f00 */
[----:B------:R2:W-:Y:S02]  /*da50*/  MUFU.EX2 R94, R4 ;  /* 0x00000004005e7308 */ /* 0x0005e40000000800 */
[----:B--2---:R-:W-:Y:S01]  /*da60*/  FFMA.FTZ R4, R156, c[0x0][0x2d0], -R20 ;  /* 0x0000b4009c047a23 */ /* 0x004fe20000010814 */
[----:B------:R-:W-:Y:S01]  /*da70*/  MOV R156, R38 ;  /* 0x00000026009c7202 */ /* 0x000fe20000000f00 */
[----:B------:R-:W-:-:S04]  /*da80*/  FFMA.FTZ R20, R152, c[0x0][0x2d0], -R2 ;  /* 0x0000b40098147a23 */ /* 0x000fc80000010802 */
[----:B------:R2:W4:Y:S02]  /*da90*/  MUFU.EX2 R5, R4 ;  /* 0x0000000400057308 */ /* 0x0005240000000800 */
[----:B--2---:R-:W-:Y:S01]  /*daa0*/  FFMA.FTZ R4, R143, c[0x0][0x2d0], -R3 ;  /* 0x0000b4008f047a23 */ /* 0x004fe20000010803 */
[----:B----4-:R-:W-:Y:S02]  /*dab0*/  MOV R137, R5 ;  /* 0x0000000500897202 */ /* 0x010fe40000000f00 */
[----:B------:R-:W-:-:S03]  /*dac0*/  MOV R143, R102 ;  /* 0x00000066008f7202 */ /* 0x000fc60000000f00 */
[----:B------:R2:W-:Y:S01]  /*dad0*/  MUFU.EX2 R109, R4 ;  /* 0x00000004006d7308 */ /* 0x0005e20000000800 */
[----:B------:R-:W-:Y:S01]  /*dae0*/  F2FP.PACK_AB R10, R137, R94 ;  /* 0x0000005e890a723e */ /* 0x000fe200000000ff */
        /* <DEDUP_REMOVED lines=10> */
[----:B------:R2:W4:Y:S08]  /*db90*/  MUFU.EX2 R6, R4 ;  /* 0x0000000400067308 */ /* 0x0005300000000800 */
[----:B------:R5:W-:Y:S01]  /*dba0*/  MUFU.EX2 R245, R3 ;  /* 0x0000000300f57308 */ /* 0x000be20000000800 */
[----:B--2---:R-:W-:-:S07]  /*dbb0*/  FFMA.FTZ R4, R146, c[0x0][0x2d0], -R2 ;  /* 0x0000b40092047a23 */ /* 0x004fce0000010802 */
[----:B------:R2:W-:Y:S01]  /*dbc0*/  MUFU.EX2 R247, R4 ;  /* 0x0000000400f77308 */ /* 0x0005e20000000800 */
[----:B-----5:R-:W-:Y:S01]  /*dbd0*/  FFMA.FTZ R3, R139, c[0x0][0x2d0], -R0 ;  /* 0x0000b4008b037a23 */ /* 0x020fe20000010800 */
[----:B----4-:R-:W-:-:S04]  /*dbe0*/  MOV R139, R6 ;  /* 0x00000006008b7202 */ /* 0x010fc80000000f00 */
[----:B------:R-:W-:Y:S01]  /*dbf0*/  F2FP.PACK_AB R11, R139, R111 ;  /* 0x0000006f8b0b723e */ /* 0x000fe200000000ff */
[----:B--2---:R-:W-:-:S06]  /*dc00*/  FFMA.FTZ R4, R145, c[0x0][0x2d0], -R2 ;  /* 0x0000b40091047a23 */ /* 0x004fcc0000010802 */
[C---:B-1----:R-:W-:Y:S01]  /*dc10*/  HMMA.16816.F32 R200, R8.reuse, R12, R200 ;  /* 0x0000000c08c8723c */ /* 0x042fe200000018c8 */
[----:B------:R1:W-:Y:S07]  /*dc20*/  MUFU.EX2 R95, R4 ;  /* 0x00000004005f7308 */ /* 0x0003ee0000000800 */
[----:B---3--:R-:W-:Y:S01]  /*dc30*/  HMMA.16816.F32 R64, R8, R18, R64 ;  /* 0x000000120840723c */ /* 0x008fe20000001840 */
[----:B-1----:R-:W-:-:S04]  /*dc40*/  FFMA.FTZ R4, R144, c[0x0][0x2d0], -R2 ;  /* 0x0000b40090047a23 */ /* 0x002fc80000010802 */
[----:B------:R1:W-:Y:S02]  /*dc50*/  MUFU.EX2 R110, R4 ;  /* 0x00000004006e7308 */ /* 0x0003e40000000800 */
[----:B-1----:R-:W-:Y:S02]  /*dc60*/  FFMA.FTZ R4, R147, c[0x0][0x2d0], -R2 ;  /* 0x0000b40093047a23 */ /* 0x002fe40000010802 */
[----:B------:R-:W-:-:S04]  /*dc70*/  FFMA.FTZ R2, R138, c[0x0][0x2d0], -R0 ;  /* 0x0000b4008a027a23 */ /* 0x000fc80000010800 */
[----:B------:R1:W2:Y:S08]  /*dc80*/  MUFU.EX2 R252, R4 ;  /* 0x0000000400fc7308 */ /* 0x0002b00000000800 */
[----:B------:R3:W-:Y:S01]  /*dc90*/  MUFU.EX2 R138, R3 ;  /* 0x00000003008a7308 */ /* 0x0007e20000000800 */
[----:B-1----:R-:W-:-:S07]  /*dca0*/  FFMA.FTZ R4, R129, c[0x0][0x2d0], -R0 ;  /* 0x0000b40081047a23 */ /* 0x002fce0000010800 */
[----:B------:R-:W1:Y:S01]  /*dcb0*/  MUFU.EX2 R132, R2 ;  /* 0x0000000200847308 */ /* 0x000e620000000800 */
[----:B------:R-:W-:Y:S01]  /*dcc0*/  MOV R129, R34 ;  /* 0x0000002200817202 */ /* 0x000fe20000000f00 */
[----:B------:R-:W-:Y:S01]  /*dcd0*/  FFMA.FTZ R34, R130, c[0x0][0x2d0], -R0 ;  /* 0x0000b40082227a23 */ /* 0x000fe20000010800 */
[----:B--2---:R-:W-:Y:S01]  /*dce0*/  F2FP.PACK_AB R6, R252, R110 ;  /* 0x0000006efc06723e */ /* 0x004fe200000000ff */
[----:B------:R-:W-:Y:S01]  /*dcf0*/  FADD.FTZ R0, R177, R176 ;  /* 0x000000b0b1007221 */ /* 0x000fe20000010000 */
[----:B------:R-:W-:Y:S01]  /*dd00*/  MOV R130, R108 ;  /* 0x0000006c00827202 */ /* 0x000fe20000000f00 */
[----:B---3--:R-:W-:Y:S02]  /*dd10*/  FADD.FTZ R3, R204, R179 ;  /* 0x000000b3cc037221 */ /* 0x008fe40000010000 */
[----:B------:R2:W3:Y:S01]  /*dd20*/  MUFU.EX2 R246, R4 ;  /* 0x0000000400f67308 */ /* 0x0004e20000000800 */
[----:B------:R-:W-:Y:S01]  /*dd30*/  MOV R108, R48 ;  /* 0x00000030006c7202 */ /* 0x000fe20000000f00 */
[----:B------:R-:W-:Y:S01]  /*dd40*/  FADD.FTZ R3, R205, R3 ;  /* 0x00000003cd037221 */ /* 0x000fe20000010000 */
[----:B-1----:R-:W-:Y:S01]  /*dd50*/  F2FP.PACK_AB R7, R132, R138 ;  /* 0x0000008a8407723e */ /* 0x002fe200000000ff */
[----:B------:R-:W-:Y:S01]  /*dd60*/  FADD.FTZ R2, R178, R0 ;  /* 0x00000000b2027221 */ /* 0x000fe20000010000 */
[----:B------:R-:W-:Y:S01]  /*dd70*/  MOV R0, R49 ;  /* 0x0000003100007202 */ /* 0x000fe20000000f00 */
[----:B------:R-:W-:Y:S01]  /*dd80*/  HMMA.16816.F32 R176, R8, R14, R56 ;  /* 0x0000000e08b0723c */ /* 0x000fe20000001838 */
[----:B--2---:R-:W-:Y:S01]  /*dd90*/  FADD.FTZ R4, R207, R206 ;  /* 0x000000cecf047221 */ /* 0x004fe20000010000 */
[----:B---3--:R-:W-:-:S03]  /*dda0*/  F2FP.PACK_AB R5, R245, R246 ;  /* 0x000000f6f505723e */ /* 0x008fc600000000ff */
[----:B------:R-:W-:Y:S01]  /*ddb0*/  FADD.FTZ R92, R212, R4 ;  /* 0x00000004d45c7221 */ /* 0x000fe20000010000 */
[----:B------:R-:W-:-:S07]  /*ddc0*/  F2FP.PACK_AB R4, R95, R247 ;  /* 0x000000f75f04723e */ /* 0x000fce00000000ff */
[C---:B------:R-:W-:Y:S08]  /*ddd0*/  HMMA.16816.F32 R184, R4.reuse, R12, R184 ;  /* 0x0000000c04b8723c */ /* 0x040ff000000018b8 */
[----:B------:R-:W-:Y:S01]  /*dde0*/  HMMA.16816.F32 R36, R4, R14, R88 ;  /* 0x0000000e0424723c */ /* 0x000fe20000001858 */
[----:B------:R-:W1:Y:S07]  /*ddf0*/  LDSM.16.MT88.4 R12, [R234+0x1100] ;  /* 0x00110000ea0c783b */ /* 0x000e6e0000004200 */
[-C--:B-1----:R-:W-:Y:S08]  /*de00*/  HMMA.16816.F32 R192, R8, R12.reuse, R192 ;  /* 0x0000000c08c0723c */ /* 0x082ff000000018c0 */
[----:B------:R-:W-:Y:S08]  /*de10*/  HMMA.16816.F32 R168, R4, R12, R168 ;  /* 0x0000000c04a8723c */ /* 0x000ff000000018a8 */
[-C--:B------:R-:W-:Y:S08]  /*de20*/  HMMA.16816.F32 R160, R8, R14.reuse, R160 ;  /* 0x0000000e08a0723c */ /* 0x080ff000000018a0 */
[----:B------:R-:W-:Y:S01]  /*de30*/  HMMA.16816.F32 R48, R4, R14, R80 ;  /* 0x0000000e0430723c */ /* 0x000fe20000001850 */
[----:B------:R-:W1:Y:S06]  /*de40*/  LDSM.16.MT88.4 R12, [R236+0x1100] ;  /* 0x00110000ec0c783b */ /* 0x000e6c0000004200 */
[----:B------:R-:W-:-:S02]  /*de50*/  MOV R82, R85 ;  /* 0x0000005500527202 */ /* 0x000fc40000000f00 */
[----:B------:R-:W-:Y:S02]  /*de60*/  MOV R83, R84 ;  /* 0x0000005400537202 */ /* 0x000fe40000000f00 */
[----:B------:R-:W-:Y:S02]  /*de70*/  MOV R80, R101 ;  /* 0x0000006500507202 */ /* 0x000fe40000000f00 */
[----:B------:R-:W-:Y:S01]  /*de80*/  MOV R81, R100 ;  /* 0x0000006400517202 */ /* 0x000fe20000000f00 */
[----:B------:R-:W-:Y:S01]  /*de90*/  FADD.FTZ R0, R0, R92 ;  /* 0x0000005c00007221 */ /* 0x000fe20000010000 */
[C---:B------:R-:W-:Y:S08]  /*dea0*/  HMMA.16816.F32 R100, R8.reuse, R16, R224 ;  /* 0x000000100864723c */ /* 0x040ff000000018e0 */
[-C--:B-1----:R-:W-:Y:S08]  /*deb0*/  HMMA.16816.F32 R180, R8, R12.reuse, R180 ;  /* 0x0000000c08b4723c */ /* 0x082ff000000018b4 */
[----:B------:R-:W-:Y:S07]  /*dec0*/  HMMA.16816.F32 R152, R4, R12, R172 ;  /* 0x0000000c0498723c */ /* 0x000fee00000018ac */
[----:B------:R-:W-:Y:S01]  /*ded0*/  MOV R173, R215 ;  /* 0x000000d700ad7202 */ /* 0x000fe20000000f00 */
[----:B------:R-:W-:Y:S01]  /*dee0*/  HMMA.16816.F32 R68, R8, R14, R68 ;  /* 0x0000000e0844723c */ /* 0x000fe20000001844 */
[----:B------:R-:W-:-:S02]  /*def0*/  MOV R174, R214 ;  /* 0x000000d600ae7202 */ /* 0x000fc40000000f00 */
[----:B------:R-:W-:-:S05]  /*df00*/  MOV R175, R213 ;  /* 0x000000d500af7202 */ /* 0x000fca0000000f00 */
[----:B------:R-:W-:Y:S01]  /*df10*/  HMMA.16816.F32 R56, R4, R14, R76 ;  /* 0x0000000e0438723c */ /* 0x000fe2000000184c */
[----:B------:R-:W1:Y:S01]  /*df20*/  LDSM.16.MT88.4 R12, [R235+0x1100] ;  /* 0x00110000eb0c783b */ /* 0x000e620000004200 */
[----:B------:R-:W-:Y:S02]  /*df30*/  FADD.FTZ R3, R175, R3 ;  /* 0x00000003af037221 */ /* 0x000fe40000010000 */
[----:B------:R-:W-:Y:S01]  /*df40*/  FADD.FTZ R2, R128, R2 ;  /* 0x0000000280027221 */ /* 0x000fe20000010000 */
[----:B------:R-:W-:Y:S03]  /*df50*/  LDSM.16.MT88.4 R76, [R233+0x3900] ;  /* 0x00390000e94c783b */ /* 0x000fe60000004200 */
[-C--:B-1----:R-:W-:Y:S08]  /*df60*/  HMMA.16816.F32 R164, R8, R12.reuse, R188 ;  /* 0x0000000c08a4723c */ /* 0x082ff000000018bc */
[----:B------:R-:W-:Y:S08]  /*df70*/  HMMA.16816.F32 R144, R4, R12, R124 ;  /* 0x0000000c0490723c */ /* 0x000ff0000000187c */
[-C--:B------:R-:W-:Y:S08]  /*df80*/  HMMA.16816.F32 R44, R8, R14.reuse, R44 ;  /* 0x0000000e082c723c */ /* 0x080ff0000000182c */
[----:B------:R-:W-:Y:S01]  /*df90*/  HMMA.16816.F32 R212, R4, R14, R72 ;  /* 0x0000000e04d4723c */ /* 0x000fe20000001848 */
[----:B------:R-:W1:Y:S01]  /*dfa0*/  LDSM.16.MT88.4 R12, [R233+0x3100] ;  /* 0x00310000e90c783b */ /* 0x000e620000004200 */
[----:B------:R-:W-:-:S02]  /*dfb0*/  FADD.FTZ R0, R131, R0 ;  /* 0x0000000083007221 */ /* 0x000fc40000010000 */
[----:B------:R-:W-:Y:S01]  /*dfc0*/  FADD.FTZ R3, R148, R3 ;  /* 0x0000000394037221 */ /* 0x000fe20000010000 */
[----:B------:R-:W-:Y:S01]  /*dfd0*/  MOV R227, R110 ;  /* 0x0000006e00e37202 */ /* 0x000fe20000000f00 */
[----:B------:R-:W-:Y:S01]  /*dfe0*/  FADD.FTZ R2, R149, R2 ;  /* 0x0000000295027221 */ /* 0x000fe20000010000 */
[----:B------:R-:W-:Y:S01]  /*dff0*/  MOV R226, R111 ;  /* 0x0000006f00e27202 */ /* 0x000fe20000000f00 */
[----:B------:R-:W-:Y:S01]  /*e000*/  LDSM.16.MT88.4 R188, [R234+0x1900] ;  /* 0x00190000eabc783b */ /* 0x000fe20000004200 */
        /* <DEDUP_REMOVED lines=9> */
[----:B------:R-:W1:Y:S01]  /*e0a0*/  LDSM.16.MT88.4 R12, [R235+0x3100] ;  /* 0x00310000eb0c783b */ /* 0x000e620000004200 */
[----:B------:R-:W-:-:S02]  /*e0b0*/  FADD.FTZ R0, R129, R0 ;  /* 0x0000000081007221 */ /* 0x000fc40000010000 */
[----:B------:R-:W-:-:S04]  /*e0c0*/  FADD.FTZ R3, R151, R3 ;  /* 0x0000000397037221 */ /* 0x000fc80000010000 */
[C---:B------:R-:W-:Y:S08]  /*e0d0*/  HMMA.16816.F32 R104, R4.reuse, R16, R80 ;  /* 0x000000100468723c */ /* 0x040ff00000001850 */
[----:B------:R-:W-:Y:S01]  /*e0e0*/  HMMA.16816.F32 R16, R4, R18, R220 ;  /* 0x000000120410723c */ /* 0x000fe200000018dc */
[----:B------:R-:W-:Y:S02]  /*e0f0*/  MOV R225, R94 ;  /* 0x0000005e00e17202 */ /* 0x000fe40000000f00 */
[----:B------:R-:W-:-:S04]  /*e100*/  MOV R224, R95 ;  /* 0x0000005f00e07202 */ /* 0x000fc80000000f00 */
[----:B------:R-:W-:Y:S02]  /*e110*/  MOV R223, R93 ;  /* 0x0000005d00df7202 */ /* 0x000fe40000000f00 */
[----:B------:R-:W-:Y:S01]  /*e120*/  LDSM.16.MT88.4 R92, [R234+0x3900] ;  /* 0x00390000ea5c783b */ /* 0x000fe20000004200 */
[C---:B-1----:R-:W-:Y:S08]  /*e130*/  HMMA.16816.F32 R116, R8.reuse, R12, R228 ;  /* 0x0000000c0874723c */ /* 0x042ff000000018e4 */
[----:B------:R-:W-:Y:S08]  /*e140*/  HMMA.16816.F32 R60, R8, R14, R60 ;  /* 0x0000000e083c723c */ /* 0x000ff0000000183c */
[----:B------:R-:W-:Y:S01]  /*e150*/  HMMA.16816.F32 R120, R4, R12, R248 ;  /* 0x0000000c0478723c */ /* 0x000fe200000018f8 */
[----:B------:R-:W-:Y:S01]  /*e160*/  FADD.FTZ R8, R174, R173 ;  /* 0x000000adae087221 */ /* 0x000fe20000010000 */
[----:B------:R-:W-:Y:S01]  /*e170*/  MOV R229, R108 ;  /* 0x0000006c00e57202 */ /* 0x000fe20000000f00 */
[----:B------:R-:W1:Y:S01]  /*e180*/  LDSM.16.MT88.4 R172, [R236+0x1900] ;  /* 0x00190000ecac783b */ /* 0x000e620000004200 */
[----:B------:R-:W-:-:S03]  /*e190*/  MOV R228, R109 ;  /* 0x0000006d00e47202 */ /* 0x000fc60000000f00 */
[----:B------:R-:W-:Y:S01]  /*e1a0*/  LDSM.16.MT88.4 R108, [R236+0x3900] ;  /* 0x00390000ec6c783b */ /* 0x000fe20000004200 */
[----:B------:R-:W-:Y:S03]  /*e1b0*/  HMMA.16816.F32 R12, R4, R14, R196 ;  /* 0x0000000e040c723c */ /* 0x000fe600000018c4 */
[----:B------:R-:W2:Y:S04]  /*e1c0*/  LDSM.16.MT88.4 R196, [R233+0x1900] ;  /* 0x00190000e9c4783b */ /* 0x000ea80000004200 */
[----:B------:R-:W-:Y:S01]  /*e1d0*/  FADD.FTZ R5, R130, R8 ;  /* 0x0000000882057221 */ /* 0x000fe20000010000 */
[----:B------:R-:W3:Y:S01]  /*e1e0*/  LDL R9, [R1+0x4] ;  /* 0x0000040001097983 */ /* 0x000ee20000100800 */
[----:B------:R-:W-:-:S02]  /*e1f0*/  FADD.FTZ R4, R140, R2 ;  /* 0x000000028c047221 */ /* 0x000fc40000010000 */
[----:B------:R-:W-:Y:S01]  /*e200*/  FADD.FTZ R5, R150, R5 ;  /* 0x0000000596057221 */ /* 0x000fe20000010000 */
[----:B------:R-:W-:Y:S01]  /*e210*/  MUFU.EX2 R32, R32 ;  /* 0x0000002000207308 */ /* 0x000fe20000000800 */
[----:B------:R-:W-:Y:S01]  /*e220*/  FADD.FTZ R2, R142, R0 ;  /* 0x000000008e027221 */ /* 0x000fe20000010000 */
[----:B------:R-:W4:Y:S01]  /*e230*/  LDL R11, [R1+0x64] ;  /* 0x00006400010b7983 */ /* 0x000f220000100800 */
[----:B------:R-:W-:Y:S02]  /*e240*/  FADD.FTZ R0, R143, R3 ;  /* 0x000000038f007221 */ /* 0x000fe40000010000 */
[----:B------:R-:W-:Y:S01]  /*e250*/  FADD.FTZ R3, R156, R4 ;  /* 0x000000049c037221 */ /* 0x000fe20000010000 */
[----:B------:R-:W-:Y:S01]  /*e260*/  MOV R4, 0x1 ;  /* 0x0000000100047802 */ /* 0x000fe20000000f00 */
[----:B------:R-:W-:Y:S01]  /*e270*/  FADD.FTZ R5, R141, R5 ;  /* 0x000000058d057221 */ /* 0x000fe20000010000 */
[----:B------:R-:W5:Y:S01]  /*e280*/  MUFU.EX2 R31, R31 ;  /* 0x0000001f001f7308 */ /* 0x000f620000000800 */
[----:B------:R-:W-:Y:S01]  /*e290*/  FADD.FTZ R2, R158, R2 ;  /* 0x000000029e027221 */ /* 0x000fe20000010000 */
[----:B------:R-:W-:Y:S01]  /*e2a0*/  ISETP.NE.AND P0, PT, R4, c[0x0][0x2c4], PT ;  /* 0x0000b10004007a0c */ /* 0x000fe20003f05270 */
[----:B------:R-:W-:Y:S01]  /*e2b0*/  FADD.FTZ R8, R157, R5 ;  /* 0x000000059d087221 */ /* 0x000fe20000010000 */
[----:B------:R-:W4:Y:S01]  /*e2c0*/  LDL R10, [R1+0x58] ;  /* 0x00005800010a7983 */ /* 0x000f220000100800 */
[----:B------:R-:W-:Y:S01]  /*e2d0*/  FADD.FTZ R0, R159, R0 ;  /* 0x000000009f007221 */ /* 0x000fe20000010000 */
[----:B------:R-:W-:Y:S01]  /*e2e0*/  MOV R231, R98 ;  /* 0x0000006200e77202 */ /* 0x000fe20000000f00 */
[----:B------:R-:W-:Y:S01]  /*e2f0*/  FADD.FTZ R2, R223, R2 ;  /* 0x00000002df027221 */ /* 0x000fe20000010000 */
[----:B------:R-:W1:Y:S01]  /*e300*/  LDSM.16.MT88.4 R156, [R235+0x1900] ;  /* 0x00190000eb9c783b */ /* 0x000e620000004200 */
[----:B------:R-:W-:Y:S01]  /*e310*/  MUFU.EX2 R30, R30 ;  /* 0x0000001e001e7308 */ /* 0x000fe20000000800 */
[----:B------:R-:W-:-:S02]  /*e320*/  MOV R230, R99 ;  /* 0x0000006300e67202 */ /* 0x000fc40000000f00 */
[----:B------:R-:W1:Y:S01]  /*e330*/  LDSM.16.MT88.4 R4, [R235+0x3900] ;  /* 0x00390000eb04783b */ /* 0x000e620000004200 */
[----:B------:R-:W-:Y:S02]  /*e340*/  MOV R222, R96 ;  /* 0x0000006000de7202 */ /* 0x000fe40000000f00 */
[----:B------:R-:W-:Y:S02]  /*e350*/  MOV R221, R97 ;  /* 0x0000006100dd7202 */ /* 0x000fe40000000f00 */
[----:B------:R-:W2:Y:S01]  /*e360*/  MUFU.EX2 R29, R29 ;  /* 0x0000001d001d7308 */ /* 0x000ea20000000800 */
[----:B-----5:R-:W-:Y:S02]  /*e370*/  F2FP.PACK_AB R128, R31, R32 ;  /* 0x000000201f80723e */ /* 0x020fe400000000ff */
[----:B------:R-:W-:-:S05]  /*e380*/  FADD.FTZ R3, R221, R3 ;  /* 0x00000003dd037221 */ /* 0x000fca0000010000 */
[----:B------:R-:W-:Y:S08]  /*e390*/  MUFU.EX2 R28, R28 ;  /* 0x0000001c001c7308 */ /* 0x000ff00000000800 */
[----:B------:R-:W5:Y:S01]  /*e3a0*/  MUFU.EX2 R27, R27 ;  /* 0x0000001b001b7308 */ /* 0x000f620000000800 */
[----:B--2---:R-:W-:-:S07]  /*e3b0*/  F2FP.PACK_AB R130, R29, R30 ;  /* 0x0000001e1d82723e */ /* 0x004fce00000000ff */
[----:B------:R-:W-:Y:S08]  /*e3c0*/  MUFU.EX2 R26, R26 ;  /* 0x0000001a001a7308 */ /* 0x000ff00000000800 */
[----:B------:R-:W2:Y:S01]  /*e3d0*/  MUFU.EX2 R24, R24 ;  /* 0x0000001800187308 */ /* 0x000ea20000000800 */
[----:B-----5:R-:W-:-:S07]  /*e3e0*/  F2FP.PACK_AB R129, R27, R28 ;  /* 0x0000001c1b81723e */ /* 0x020fce00000000ff */
[----:B------:R-:W-:Y:S08]  /*e3f0*/  MUFU.EX2 R23, R23 ;  /* 0x0000001700177308 */ /* 0x000ff00000000800 */
[----:B------:R-:W5:Y:S01]  /*e400*/  MUFU.EX2 R22, R22 ;  /* 0x0000001600167308 */ /* 0x000f620000000800 */
[----:B--2---:R-:W-:-:S07]  /*e410*/  F2FP.PACK_AB R131, R24, R26 ;  /* 0x0000001a1883723e */ /* 0x004fce00000000ff */
[----:B------:R-:W-:Y:S01]  /*e420*/  MUFU.EX2 R21, R21 ;  /* 0x0000001500157308 */ /* 0x000fe20000000800 */
[C---:B-1----:R-:W-:Y:S07]  /*e430*/  HMMA.16816.F32 R148, R128.reuse, R174, R68 ;  /* 0x000000ae8094723c */ /* 0x042fee0000001844 */
[----:B------:R-:W1:Y:S01]  /*e440*/  MUFU.EX2 R20, R20 ;  /* 0x0000001400147308 */ /* 0x000e620000000800 */
[----:B-----5:R-:W-:Y:S01]  /*e450*/  F2FP.PACK_AB R124, R22, R23 ;  /* 0x00000017167c723e */ /* 0x020fe200000000ff */
[C---:B------:R-:W-:Y:S06]  /*e460*/  HMMA.16816.F32 R68, R128.reuse, R76, R72 ;  /* 0x0000004c8044723c */ /* 0x040fec0000001848 */
[----:B------:R-:W-:Y:S02]  /*e470*/  MUFU.EX2 R25, R25 ;  /* 0x0000001900197308 */ /* 0x000fe40000000800 */
[C---:B------:R-:W-:Y:S06]  /*e480*/  HMMA.16816.F32 R80, R128.reuse, R78, R40 ;  /* 0x0000004e8050723c */ /* 0x040fec0000001828 */
[----:B------:R-:W2:Y:S01]  /*e490*/  MUFU.EX2 R33, R33 ;  /* 0x0000002100217308 */ /* 0x000ea20000000800 */
[----:B-1----:R-:W-:Y:S01]  /*e4a0*/  F2FP.PACK_AB R126, R20, R21 ;  /* 0x00000015147e723e */ /* 0x002fe200000000ff */
[C---:B------:R-:W-:Y:S06]  /*e4b0*/  HMMA.16816.F32 R200, R128.reuse, R196, R200 ;  /* 0x000000c480c8723c */ /* 0x040fec00000018c8 */
[----:B------:R-:W-:Y:S02]  /*e4c0*/  MUFU.EX2 R34, R34 ;  /* 0x0000002200227308 */ /* 0x000fe40000000800 */
[C---:B------:R-:W-:Y:S06]  /*e4d0*/  HMMA.16816.F32 R176, R128.reuse, R198, R176 ;  /* 0x000000c680b0723c */ /* 0x040fec00000018b0 */
[----:B------:R-:W1:Y:S01]  /*e4e0*/  MUFU.EX2 R35, R35 ;  /* 0x0000002300237308 */ /* 0x000e620000000800 */
[----:B--2---:R-:W-:Y:S01]  /*e4f0*/  F2FP.PACK_AB R125, R33, R25 ;  /* 0x00000019217d723e */ /* 0x004fe200000000ff */
[C---:B------:R-:W-:Y:S08]  /*e500*/  HMMA.16816.F32 R192, R128.reuse, R188, R192 ;  /* 0x000000bc80c0723c */ /* 0x040ff000000018c0 */
[----:B------:R-:W-:Y:S01]  /*e510*/  HMMA.16816.F32 R160, R128, R190, R160 ;  /* 0x000000be80a0723c */ /* 0x000fe200000018a0 */
[----:B-1----:R-:W-:-:S07]  /*e520*/  F2FP.PACK_AB R127, R35, R34 ;  /* 0x00000022237f723e */ /* 0x002fce00000000ff */
[----:B------:R-:W-:Y:S08]  /*e530*/  HMMA.16816.F32 R180, R128, R172, R180 ;  /* 0x000000ac80b4723c */ /* 0x000ff000000018b4 */
        /* <DEDUP_REMOVED lines=22> */
[----:B------:R-:W2:Y:S07]  /*e6a0*/  LDL.LU R12, [R1+0xe8] ;  /* 0x0000e800010c7983 */ /* 0x000eae0000300800 */
[C---:B------:R-:W-:Y:S07]  /*e6b0*/  HMMA.16816.F32 R116, R128.reuse, R4, R116 ;  /* 0x000000048074723c */ /* 0x040fee0000001874 */
[----:B------:R-:W-:Y:S01]  /*e6c0*/  FADD.FTZ R5, R228, R0 ;  /* 0x00000000e4057221 */ /* 0x000fe20000010000 */
[----:B---3--:R-:W-:Y:S01]  /*e6d0*/  SHF.L.U32 R0, R9, 0x7, RZ ;  /* 0x0000000709007819 */ /* 0x008fe200000006ff */
[----:B------:R-:W-:Y:S01]  /*e6e0*/  HMMA.16816.F32 R128, R128, R6, R60 ;  /* 0x000000068080723c */ /* 0x000fe2000000183c */
[----:B------:R-:W-:-:S06]  /*e6f0*/  FADD.FTZ R4, R222, R8 ;  /* 0x00000008de047221 */ /* 0x000fcc0000010000 */
[----:B------:R-:W-:Y:S02]  /*e700*/  FADD.FTZ R6, R247, R3 ;  /* 0x00000003f7067221 */ /* 0x000fe40000010000 */
[----:B------:R-:W-:-:S04]  /*e710*/  @P0 IMAD.HI.U32 R3, R0, c[0x0][0x2c8], RZ ;  /* 0x0000b20000030a27 */ /* 0x000fc800078e00ff */
[----:B------:R-:W-:Y:S01]  /*e720*/  FADD.FTZ R7, R229, R4 ;  /* 0x00000004e5077221 */ /* 0x000fe20000010000 */
[----:B------:R-:W-:Y:S01]  /*e730*/  @P0 SHF.R.U32.HI R0, RZ, c[0x0][0x2cc], R3 ;  /* 0x0000b300ff000a19 */ /* 0x000fe20000011603 */
[----:B------:R-:W-:Y:S02]  /*e740*/  FADD.FTZ R2, R230, R2 ;  /* 0x00000002e6027221 */ /* 0x000fe40000010000 */
[----:B------:R-:W-:Y:S02]  /*e750*/  FADD.FTZ R5, R231, R5 ;  /* 0x00000005e7057221 */ /* 0x000fe40000010000 */
[----:B------:R-:W-:Y:S02]  /*e760*/  FADD.FTZ R4, R224, R6 ;  /* 0x00000006e0047221 */ /* 0x000fe40000010000 */
[----:B------:R-:W-:Y:S01]  /*e770*/  FADD.FTZ R6, R246, R7 ;  /* 0x00000007f6067221 */ /* 0x000fe20000010000 */
[----:B----4-:R-:W-:Y:S01]  /*e780*/  IADD3 R0, -R10, R11, R0 ;  /* 0x0000000b0a007210 */ /* 0x010fe20007ffe100 */
[----:B------:R-:W-:-:S02]  /*e790*/  FADD.FTZ R2, R225, R2 ;  /* 0x00000002e1027221 */ /* 0x000fc40000010000 */
[----:B------:R-:W-:Y:S02]  /*e7a0*/  FADD.FTZ R7, R226, R5 ;  /* 0x00000005e2077221 */ /* 0x000fe40000010000 */
[----:B------:R-:W-:Y:S02]  /*e7b0*/  FADD.FTZ R6, R245, R6 ;  /* 0x00000006f5067221 */ /* 0x000fe40000010000 */
[----:B------:R-:W-:Y:S02]  /*e7c0*/  FADD.FTZ R3, R227, R4 ;  /* 0x00000004e3037221 */ /* 0x000fe40000010000 */
[----:B------:R-:W-:Y:S01]  /*e7d0*/  FADD.FTZ R5, R137, R2 ;  /* 0x0000000289057221 */ /* 0x000fe20000010000 */
[----:B------:R-:W-:Y:S01]  /*e7e0*/  SHF.R.S32.HI R2, RZ, 0x1f, R0 ;  /* 0x0000001fff027819 */ /* 0x000fe20000011400 */
[----:B------:R-:W-:Y:S02]  /*e7f0*/  FADD.FTZ R4, R139, R7 ;  /* 0x000000078b047221 */ /* 0x000fe40000010000 */
[----:B------:R-:W-:Y:S01]  /*e800*/  FADD.FTZ R7, R138, R6 ;  /* 0x000000068a077221 */ /* 0x000fe20000010000 */
[----:B------:R-:W-:Y:S01]  /*e810*/  LEA.HI R0, R2, R0, RZ, 0x6 ;  /* 0x0000000002007211 */ /* 0x000fe200078f30ff */
[----:B------:R-:W-:-:S02]  /*e820*/  FADD.FTZ R3, R252, R3 ;  /* 0x00000003fc037221 */ /* 0x000fc40000010000 */
[----:B------:R-:W-:Y:S02]  /*e830*/  FADD.FTZ R2, R132, R7 ;  /* 0x0000000784027221 */ /* 0x000fe40000010000 */
[----:B------:R-:W-:Y:S02]  /*e840*/  FADD.FTZ R6, R32, R5 ;  /* 0x0000000520067221 */ /* 0x000fe40000010000 */
[----:B------:R-:W-:Y:S01]  /*e850*/  FADD.FTZ R8, R23, R3 ;  /* 0x0000000317087221 */ /* 0x000fe20000010000 */
[----:B------:R-:W-:Y:S01]  /*e860*/  SHF.R.S32.HI R3, RZ, 0x6, R0 ;  /* 0x00000006ff037819 */ /* 0x000fe20000011400 */
[----:B------:R-:W-:Y:S02]  /*e870*/  FADD.FTZ R5, R28, R4 ;  /* 0x000000041c057221 */ /* 0x000fe40000010000 */
[----:B------:R-:W-:Y:S02]  /*e880*/  FADD.FTZ R0, R25, R2 ;  /* 0x0000000219007221 */ /* 0x000fe40000010000 */
[----:B------:R-:W-:-:S02]  /*e890*/  FADD.FTZ R4, R31, R6 ;  /* 0x000000061f047221 */ /* 0x000fc40000010000 */
[----:B------:R-:W-:Y:S01]  /*e8a0*/  FADD.FTZ R6, R27, R5 ;  /* 0x000000051b067221 */ /* 0x000fe20000010000 */
[----:B------:R-:W-:Y:S01]  /*e8b0*/  IMNMX R7, RZ, R3, !PT ;  /* 0x00000003ff077217 */ /* 0x000fe20007800200 */
        /* <DEDUP_REMOVED lines=9> */
[----:B------:R-:W-:Y:S01]  /*e950*/  FADD.FTZ R0, R35, R0 ;  /* 0x0000000023007221 */ /* 0x000fe20000010000 */
[----:B------:R1:W-:Y:S04]  /*e960*/  STL [R1+0xc8], R7 ;  /* 0x0000c80701007387 */ /* 0x0003e80000100800 */
[----:B------:R1:W-:Y:S04]  /*e970*/  STL [R1+0xbc], R5 ;  /* 0x0000bc0501007387 */ /* 0x0003e80000100800 */
[----:B------:R1:W-:Y:S04]  /*e980*/  STL [R1+0xb0], R3 ;  /* 0x0000b00301007387 */ /* 0x0003e80000100800 */
[----:B------:R1:W-:Y:S04]  /*e990*/  STL [R1+0xb8], R0 ;  /* 0x0000b80001007387 */ /* 0x0003e80000100800 */
[----:B------:R1:W-:Y:S01]  /*e9a0*/  STL [R1+0xb4], R2 ;  /* 0x0000b40201007387 */ /* 0x0003e20000100800 */
[----:B--2---:R-:W-:-:S05]  /*e9b0*/  IADD3 R11, R12, -0x2, RZ ;  /* 0xfffffffe0c0b7810 */ /* 0x004fca0007ffe0ff */
[----:B------:R1:W-:Y:S01]  /*e9c0*/  STL [R1+0xa0], R11 ;  /* 0x0000a00b01007387 */ /* 0x0003e20000100800 */
[----:B------:R-:W-:Y:S11]  /*e9d0*/  ISETP.GE.AND P0, PT, R11, R7, PT ;  /* 0x000000070b00720c */ /* 0x000ff60003f06270 */
[----:B------:R-:W-:Y:S02]  /*e9e0*/  @!UPT UIADD3 URZ, URZ, URZ, URZ ;  /* 0x0000003f3f3ff290 */ /* 0x000fe4000fffe03f */
[----:B------:R-:W-:Y:S05]  /*e9f0*/  @!P0 BRA `(.L_x_1928) ;  /* 0x0000556000008947 */ /* 0x000fea0003800000 */
[----:B------:R-:W2:Y:S04]  /*ea00*/  LDL R12, [R1+0xc0] ;  /* 0x0000c000010c7983 */ /* 0x000ea80000100800 */
[----:B------:R-:W3:Y:S04]  /*ea10*/  LDL.LU R13, [R1+0x110] ;  /* 0x00011000010d7983 */ /* 0x000ee80000300800 */
[----:B------:R-:W4:Y:S04]  /*ea20*/  LDL R10, [R1+0x10c] ;  /* 0x00010c00010a7983 */ /* 0x000f280000100800 */
[----:B------:R-:W4:Y:S01]  /*ea30*/  LDL R9, [R1+0xf0] ;  /* 0x0000f00001097983 */ /* 0x000f220000100800 */
[----:B-1----:R-:W-:-:S05]  /*ea40*/  IMAD.MOV.U32 R2, RZ, RZ, R11 ;  /* 0x000000ffff027224 */ /* 0x002fca00078e000b */
[----:B------:R1:W-:Y:S01]  /*ea50*/  STL [R1+0x84], R2 ;  /* 0x0000840201007387 */ /* 0x0003e20000100800 */
[----:B------:R-:W-:Y:S01]  /*ea60*/  IMAD.MOV.U32 R137, RZ, RZ, R135 ;  /* 0x000000ffff897224 */ /* 0x000fe200078e0087 */
[----:B------:R-:W-:Y:S01]  /*ea70*/  MOV R132, R136 ;  /* 0x0000008800847202 */ /* 0x000fe20000000f00 */
[----:B------:R-:W-:Y:S01]  /*ea80*/  IMAD.MOV.U32 R139, RZ, RZ, R133 ;  /* 0x000000ffff8b7224 */ /* 0x000fe200078e0085 */
[----:B------:R-:W-:Y:S02]  /*ea90*/  MOV R138, R134 ;  /* 0x00000086008a7202 */ /* 0x000fe40000000f00 */
[----:B--2---:R-:W-:-:S05]  /*eaa0*/  SHF.L.U32 R0, R12, 0x1, RZ ;  /* 0x000000010c007819 */ /* 0x004fca00000006ff */
[----:B------:R1:W-:Y:S01]  /*eab0*/  STL [R1+0xe4], R0 ;  /* 0x0000e40001007387 */ /* 0x0003e20000100800 */
[----:B---3--:R-:W-:Y:S02]  /*eac0*/  SHF.L.U64.HI R252, R12, 0x1, R13 ;  /* 0x000000010cfc7819 */ /* 0x008fe4000001020d */
[C---:B----4-:R-:W-:Y:S01]  /*ead0*/  SHF.L.U64.HI R251, R9.reuse, 0x1, R10 ;  /* 0x0000000109fb7819 */ /* 0x050fe2000001020a */
[----:B------:R-:W-:Y:S02]  /*eae0*/  IMAD.SHL.U32 R250, R9, 0x2, RZ ;  /* 0x0000000209fa7824 */ /* 0x000fe400078e00ff */
.L_x_1939:
[----:B-1----:R-:W2:Y:S01]  /*eaf0*/  LDL R0, [R1+0x84] ;  /* 0x0000840001007983 */ /* 0x002ea20000100800 */
        /* <DEDUP_REMOVED lines=42> */
[----:B------:R1:W2:Y:S02]  /*eda0*/  SHFL.IDX PT, R5, R0, RZ, 0x181f ;  /* 0x00181fff00057589 */ /* 0x0002a400000e0000 */
.L_x_2012:
[----:B------:R-:W-:-:S05]  /*edb0*/  BRA.DIV ~URZ, `(.L_x_1932) ;  /* 0x0000f1927f007947 */ /* 0x000fca000b800000 */
[----:B------:R-:W3:Y:S04]  /*edc0*/  LDL R10, [R1+0xc0] ;  /* 0x0000c000010a7983 */ /* 0x000ee80000100800 */
[----:B------:R-:W4:Y:S04]  /*edd0*/  LDL R14, [R1+0xe4] ;  /* 0x0000e400010e7983 */ /* 0x000f280000100800 */
[----:B------:R-:W5:Y:S04]  /*ede0*/  LDL R15, [R1+0x9c] ;  /* 0x00009c00010f7983 */ /* 0x000f680000100800 */
[----:B------:R-:W4:Y:S04]  /*edf0*/  SHFL.IDX PT, R2, R4, RZ, 0x181f ;  /* 0x00181fff04027589 */ /* 0x000f2800000e0000 */
[----:B------:R-:W1:Y:S04]  /*ee00*/  SHFL.IDX PT, R8, R4, 0x1, 0x181f ;  /* 0x00381f0004087f89 */ /* 0x000e6800000e0000 */
[----:B------:R-:W2:Y:S04]  /*ee10*/  SHFL.IDX PT, R13, R0, 0x1, 0x181f ;  /* 0x00381f00000d7f89 */ /* 0x000ea800000e0000 */
[----:B------:R-:W1:Y:S04]  /*ee20*/  SHFL.IDX PT, R9, R4, 0x2, 0x181f ;  /* 0x00581f0004097f89 */ /* 0x000e6800000e0000 */
[----:B------:R-:W1:Y:S01]  /*ee30*/  SHFL.IDX PT, R12, R0, 0x2, 0x181f ;  /* 0x00581f00000c7f89 */ /* 0x000e6200000e0000 */
[----:B---3--:R-:W-:Y:S02]  /*ee40*/  ISETP.GE.AND P3, PT, R10, c[0x0][0x1d4], PT ;  /* 0x000075000a007a0c */ /* 0x008fe40003f66270 */
[C---:B----4-:R-:W-:Y:S02]  /*ee50*/  IADD3 R6, P0, R2.reuse, R14, RZ ;  /* 0x0000000e02067210 */ /* 0x050fe40007f1e0ff */
[----:B------:R-:W-:Y:S03]  /*ee60*/  IADD3 R2, P1, R2, R250, RZ ;  /* 0x000000fa02027210 */ /* 0x000fe60007f3e0ff */
[C-C-:B--2---:R-:W-:Y:S01]  /*ee70*/  IMAD.X R7, R5.reuse, 0x1, R252.reuse, P0 ;  /* 0x0000000105077824 */ /* 0x144fe200000e06fc */
[C---:B-1----:R-:W-:Y:S01]  /*ee80*/  IADD3 R10, P0, R8.reuse, R14, RZ ;  /* 0x0000000e080a7210 */ /* 0x042fe20007f1e0ff */
[--C-:B------:R-:W-:Y:S01]  /*ee90*/  IMAD.X R3, R5, 0x1, R251.reuse, P1 ;  /* 0x0000000105037824 */ /* 0x100fe200008e06fb */
[----:B------:R-:W-:Y:S03]  /*eea0*/  IADD3 R8, P2, R8, R250, RZ ;  /* 0x000000fa08087210 */ /* 0x000fe60007f5e0ff */
[----:B-----5:R1:W-:Y:S01]  /*eeb0*/  LDGSTS.E.BYPASS.LTC128B.128 [R15], [R6.64], !P3 ;  /* 0x00000000060f7fae */ /* 0x0203e2000d901d46 */
[--C-:B------:R-:W-:Y:S03]  /*eec0*/  IMAD.X R11, R13, 0x1, R252.reuse, P0 ;  /* 0x000000010d0b7824 */ /* 0x100fe600000e06fc */
[----:B------:R2:W-:Y:S04]  /*eed0*/  LDGSTS.E.BYPASS.LTC128B.128 [R15+0x2000], [R2.64], !P5 ;  /* 0x02000000020f7fae */ /* 0x0005e8000e901d46 */
[----:B------:R3:W-:Y:S01]  /*eee0*/  LDGSTS.E.BYPASS.LTC128B.128 [R15+0x800], [R10.64], !P3 ;  /* 0x008000000a0f7fae */ /* 0x0007e2000d901d46 */
[C---:B-1----:R-:W-:Y:S02]  /*eef0*/  IADD3 R6, P1, R9.reuse, R14, RZ ;  /* 0x0000000e09067210 */ /* 0x042fe40007f3e0ff */
[----:B------:R-:W-:Y:S02]  /*ef00*/  SEL R14, RZ, 0x10, P5 ;  /* 0x00000010ff0e7807 */ /* 0x000fe40002800000 */
[----:B--2---:R-:W-:Y:S01]  /*ef10*/  IADD3 R2, P0, R9, R250, RZ ;  /* 0x000000fa09027210 */ /* 0x004fe20007f1e0ff */
[--C-:B------:R-:W-:Y:S02]  /*ef20*/  IMAD.X R9, R13, 0x1, R251.reuse, P2 ;  /* 0x000000010d097824 */ /* 0x100fe400010e06fb */
[C---:B------:R-:W-:Y:S02]  /*ef30*/  IMAD.X R7, R12.reuse, 0x1, R252, P1 ;  /* 0x000000010c077824 */ /* 0x040fe400008e06fc */
[----:B------:R-:W-:Y:S01]  /*ef40*/  IMAD.X R3, R12, 0x1, R251, P0 ;  /* 0x000000010c037824 */ /* 0x000fe200000e06fb */
[----:B------:R1:W-:Y:S01]  /*ef50*/  LDGSTS.E.BYPASS.LTC128B.128 [R15+0x2800], [R8.64], !P5 ;  /* 0x02800000080f7fae */ /* 0x0003e2000e901d46 */
[----:B------:R-:W-:Y:S03]  /*ef60*/  IMAD.MOV.U32 R5, RZ, RZ, R14 ;  /* 0x000000ffff057224 */ /* 0x000fe600078e000e */
[----:B------:R3:W-:Y:S04]  /*ef70*/  LDGSTS.E.BYPASS.LTC128B.128 [R15+0x1000], [R6.64], !P3 ;  /* 0x01000000060f7fae */ /* 0x0007e8000d901d46 */
[----:B------:R3:W-:Y:S04]  /*ef80*/  LDGSTS.E.BYPASS.LTC128B.128 [R15+0x3000], [R2.64], !P5 ;  /* 0x03000000020f7fae */ /* 0x0007e8000e901d46 */
[----:B-1----:R3:W1:Y:S04]  /*ef90*/  SHFL.IDX PT, R8, R0, 0x3, 0x181f ;  /* 0x00781f0000087f89 */ /* 0x00266800000e0000 */
[----:B------:R3:W2:Y:S02]  /*efa0*/  SHFL.IDX PT, R0, R4, 0x3, 0x181f ;  /* 0x00781f0004007f89 */ /* 0x0006a400000e0000 */
.L_x_2013:
[----:B---3--:R-:W3:Y:S01]  /*efb0*/  LDL R3, [R1+0xc0] ;  /* 0x0000c00001037983 */ /* 0x008ee20000100800 */
[C---:B------:R-:W-:Y:S02]  /*efc0*/  ISETP.NE.U32.AND P2, PT, R5.reuse, RZ, PT ;  /* 0x000000ff0500720c */ /* 0x040fe40003f45070 */
[----:B------:R-:W-:Y:S01]  /*efd0*/  IADD3 R2, -R5, 0x10, RZ ;  /* 0x0000001005027810 */ /* 0x000fe20007ffe1ff */
[----:B------:R-:W4:Y:S03]  /*efe0*/  LDL R4, [R1+0xe4] ;  /* 0x0000e40001047983 */ /* 0x000f260000100800 */
[----:B------:R-:W-:Y:S01]  /*eff0*/  LOP3.LUT R2, R2, 0xf, RZ, 0xc0, !PT ;  /* 0x0000000f02027812 */ /* 0x000fe200078ec0ff */
[----:B------:R-:W5:Y:S01]  /*f000*/  LDL R6, [R1+0x9c] ;  /* 0x00009c0001067983 */ /* 0x000f620000100800 */
[----:B---3--:R-:W-:Y:S02]  /*f010*/  ISETP.GE.AND P3, PT, R3, c[0x0][0x1d4], PT ;  /* 0x0000750003007a0c */ /* 0x008fe40003f66270 */
[----:B--2-4-:R-:W-:Y:S05]  /*f020*/  IADD3 R4, P0, R0, R4, RZ ;  /* 0x0000000400047210 */ /* 0x014fea0007f1e0ff */
[----:B-1----:R-:W-:Y:S01]  /*f030*/  IMAD.X R5, R8, 0x1, R252, P0 ;  /* 0x0000000108057824 */ /* 0x002fe200000e06fc */
[----:B------:R-:W-:Y:S05]  /*f040*/  IADD3 R2, P1, P0, R2, R0, R250 ;  /* 0x0000000002027210 */ /* 0x000fea000783e0fa */
[----:B------:R-:W-:Y:S01]  /*f050*/  @!PT LDS RZ, [RZ] ;  /* 0x00000000fffff984 */ /* 0x000fe20000000800 */
[----:B------:R-:W-:Y:S01]  /*f060*/  @!PT LDS RZ, [RZ] ;  /* 0x00000000fffff984 */ /* 0x000fe20000000800 */
[----:B------:R-:W-:Y:S01]  /*f070*/  @!PT LDS RZ, [RZ] ;  /* 0x00000000fffff984 */ /* 0x000fe20000000800 */
[----:B-----5:R1:W-:Y:S01]  /*f080*/  LDGSTS.E.BYPASS.LTC128B.128 [R6+0x1800], [R4.64], !P3 ;  /* 0x0180000004067fae */ /* 0x0203e2000d901d46 */
[----:B------:R-:W-:Y:S05]  /*f090*/  IADD3.X R3, RZ, R8, R251, P1, P0 ;  /* 0x00000008ff037210 */ /* 0x000fea0000fe04fb */
[----:B------:R1:W-:Y:S02]  /*f0a0*/  LDGSTS.E.BYPASS.LTC128B.128.ZFILL [R6+0x3800], [R2.64], P2 ;  /* 0x0380000002067fae */ /* 0x0003e40009141d46 */
.L_x_1930:
[----:B-1-34-:R-:W-:Y:S05]  /*f0b0*/  BSYNC B0 ;  /* 0x0000000000007941 */ /* 0x01afea0003800000 */
.L_x_1929:
        /* <DEDUP_REMOVED lines=173> */
[----:B------:R-:W-:Y:S01]  /*fb90*/  MUFU.TANH R248, R6 ;  /* 0x0000000600f87308 */ /* 0x000fe20000002400 */
[----:B--2---:R2:W-:Y:S09]  /*fba0*/  STL [R1+0x70], R0 ;  /* 0x0000700001007387 */ /* 0x0045f20000100800 */
[----:B------:R3:W-:Y:S10]  /*fbb0*/  MUFU.TANH R247, R7 ;  /* 0x0000000700f77308 */ /* 0x0007f40000002400 */
[----:B-1----:R-:W1:Y:S10]  /*fbc0*/  MUFU.TANH R2, R14 ;  /* 0x0000000e00027308 */ /* 0x002e740000002400 */
[----:B------:R-:W-:Y:S01]  /*fbd0*/  MUFU.TANH R249, R9 ;  /* 0x0000000900f97308 */ /* 0x000fe20000002400 */
[----:B---3--:R-:W3:Y:S09]  /*fbe0*/  LDSM.16.M88.4 R4, [R237+0x2800] ;  /* 0x00280000ed04783b */ /* 0x008ef20000000200 */
[----:B--2---:R2:W4:Y:S01]  /*fbf0*/  MUFU.TANH R0, R11 ;  /* 0x0000000b00007308 */ /* 0x0045220000002400 */
[----:B-1----:R1:W-:Y:S09]  /*fc00*/  STL [R1+0x78], R2 ;  /* 0x0000780201007387 */ /* 0x0023f20000100800 */
[----:B------:R-:W-:Y:S10]  /*fc10*/  MUFU.TANH R246, R12 ;  /* 0x0000000c00f67308 */ /* 0x000ff40000002400 */
[----:B------:R-:W-:Y:S01]  /*fc20*/  MUFU.TANH R245, R13 ;  /* 0x0000000d00f57308 */ /* 0x000fe20000002400 */
[----:B--2---:R-:W2:Y:S09]  /*fc30*/  LDSM.16.M88.4 R8, [R237+0x3000] ;  /* 0x00300000ed08783b */ /* 0x004eb20000000200 */
[----:B------:R-:W-:Y:S01]  /*fc40*/  MUFU.TANH R206, R17 ;  /* 0x0000001100ce7308 */ /* 0x000fe20000002400 */
[----:B-1----:R-:W5:Y:S01]  /*fc50*/  LDL R2, [R1+0x84] ;  /* 0x0000840001027983 */ /* 0x002f620000100800 */
[-C--:B---3--:R-:W-:Y:S03]  /*fc60*/  HMMA.16816.F32 R20, R212, R4.reuse, R20 ;  /* 0x00000004d414723c */ /* 0x088fe60000001814 */
[----:B----4-:R1:W-:Y:S05]  /*fc70*/  STL [R1+0x7c], R0 ;  /* 0x00007c0001007387 */ /* 0x0103ea0000100800 */
[----:B------:R-:W-:Y:S01]  /*fc80*/  MUFU.TANH R219, R16 ;  /* 0x0000001000db7308 */ /* 0x000fe20000002400 */
[C---:B------:R-:W-:Y:S09]  /*fc90*/  HMMA.16816.F32 R24, R208.reuse, R4, R24 ;  /* 0x00000004d018723c */ /* 0x040ff20000001818 */
[----:B------:R-:W-:Y:S01]  /*fca0*/  MUFU.TANH R225, R18 ;  /* 0x0000001200e17308 */ /* 0x000fe20000002400 */
[-C--:B------:R-:W-:Y:S05]  /*fcb0*/  HMMA.16816.F32 R28, R208, R6.reuse, R28 ;  /* 0x00000006d01c723c */ /* 0x080fea000000181c */
[----:B------:R-:W-:Y:S03]  /*fcc0*/  FMUL.FTZ R20, R20, c[0x0][0x320] ;  /* 0x0000c80014147a20 */ /* 0x000fe60000410000 */
[C---:B------:R-:W-:Y:S01]  /*fcd0*/  HMMA.16816.F32 R32, R212.reuse, R6, R32 ;  /* 0x00000006d420723c */ /* 0x040fe20000001820 */
[----:B------:R-:W-:Y:S01]  /*fce0*/  MUFU.TANH R223, R19 ;  /* 0x0000001300df7308 */ /* 0x000fe20000002400 */
[----:B------:R-:W3:Y:S01]  /*fcf0*/  LDSM.16.M88.4 R4, [R237+0x3800] ;  /* 0x00380000ed04783b */ /* 0x000ee20000000200 */
[----:B------:R-:W-:Y:S04]  /*fd00*/  DEPBAR.LE SB0, 0x0 ;  /* 0x000080000000791a */ /* 0x000fe80000000000 */
[----:B------:R-:W-:Y:S01]  /*fd10*/  FMUL.FTZ R25, R25, c[0x0][0x320] ;  /* 0x0000c80019197a20 */ /* 0x000fe20000410000 */
[-C--:B--2---:R-:W-:Y:S03]  /*fd20*/  HMMA.16816.F32 R36, R212, R8.reuse, R36 ;  /* 0x00000008d424723c */ /* 0x084fe60000001824 */
[----:B-1----:R-:W1:Y:S01]  /*fd30*/  MUFU.TANH R0, R15 ;  /* 0x0000000f00007308 */ /* 0x002e620000002400 */
[----:B------:R-:W-:Y:S01]  /*fd40*/  BAR.SYNC.DEFER_BLOCKING 0x0 ;  /* 0x0000000000007b1d */ /* 0x000fe20000010000 */
[----:B------:R-:W-:Y:S02]  /*fd50*/  FMUL.FTZ R26, R26, c[0x0][0x320] ;  /* 0x0000c8001a1a7a20 */ /* 0x000fe40000410000 */
[----:B------:R-:W-:Y:S01]  /*fd60*/  FMUL.FTZ R27, R27, c[0x0][0x320] ;  /* 0x0000c8001b1b7a20 */ /* 0x000fe20000410000 */
[C---:B------:R-:W-:Y:S04]  /*fd70*/  HMMA.16816.F32 R40, R208.reuse, R8, R40 ;  /* 0x00000008d028723c */ /* 0x040fe80000001828 */
[----:B------:R-:W-:Y:S01]  /*fd80*/  FMUL.FTZ R28, R28, c[0x0][0x320] ;  /* 0x0000c8001c1c7a20 */ /* 0x000fe20000410000 */
[----:B------:R-:W2:Y:S01]  /*fd90*/  MUFU.TANH R136, R20 ;  /* 0x0000001400887308 */ /* 0x000ea20000002400 */
[----:B------:R-:W-:Y:S02]  /*fda0*/  FMUL.FTZ R29, R29, c[0x0][0x320] ;  /* 0x0000c8001d1d7a20 */ /* 0x000fe40000410000 */
[-C--:B------:R-:W-:Y:S04]  /*fdb0*/  HMMA.16816.F32 R44, R208, R10.reuse, R44 ;  /* 0x0000000ad02c723c */ /* 0x080fe8000000182c */
[----:B------:R-:W-:Y:S02]  /*fdc0*/  FMUL.FTZ R30, R30, c[0x0][0x320] ;  /* 0x0000c8001e1e7a20 */ /* 0x000fe40000410000 */
[----:B------:R-:W-:Y:S01]  /*fdd0*/  FMUL.FTZ R31, R31, c[0x0][0x320] ;  /* 0x0000c8001f1f7a20 */ /* 0x000fe20000410000 */
[----:B------:R-:W4:Y:S01]  /*fde0*/  MUFU.TANH R218, R28 ;  /* 0x0000001c00da7308 */ /* 0x000f220000002400 */
[C---:B------:R-:W-:Y:S01]  /*fdf0*/  HMMA.16816.F32 R48, R212.reuse, R10, R48 ;  /* 0x0000000ad430723c */ /* 0x040fe20000001830 */
[----:B-1----:R1:W-:Y:S03]  /*fe00*/  STL [R1+0x74], R0 ;  /* 0x0000740001007387 */ /* 0x0023e60000100800 */
[----:B------:R-:W-:Y:S02]  /*fe10*/  FMUL.FTZ R36, R36, c[0x0][0x320] ;  /* 0x0000c80024247a20 */ /* 0x000fe40000410000 */
[----:B------:R-:W-:Y:S02]  /*fe20*/  FMUL.FTZ R38, R38, c[0x0][0x320] ;  /* 0x0000c80026267a20 */ /* 0x000fe40000410000 */
[----:B------:R-:W-:Y:S01]  /*fe30*/  FMUL.FTZ R39, R39, c[0x0][0x320] ;  /* 0x0000c80027277a20 */ /* 0x000fe20000410000 */
[----:B------:R-:W1:Y:S01]  /*fe40*/  MUFU.TANH R217, R29 ;  /* 0x0000001d00d97308 */ /* 0x000e620000002400 */
[-C--:B---3--:R-:W-:Y:S03]  /*fe50*/  HMMA.16816.F32 R52, R212, R4.reuse, R52 ;  /* 0x00000004d434723c */ /* 0x088fe60000001834 */
[----:B------:R-:W-:Y:S02]  /*fe60*/  FMUL.FTZ R43, R43, c[0x0][0x320] ;  /* 0x0000c8002b2b7a20 */ /* 0x000fe40000410000 */
[----:B------:R-:W-:Y:S02]  /*fe70*/  FMUL.FTZ R35, R35, c[0x0][0x320] ;  /* 0x0000c80023237a20 */ /* 0x000fe40000410000 */
[----:B------:R-:W-:Y:S01]  /*fe80*/  FMUL.FTZ R41, R41, c[0x0][0x320] ;  /* 0x0000c80029297a20 */ /* 0x000fe20000410000 */
[C---:B------:R-:W-:Y:S01]  /*fe90*/  HMMA.16816.F32 R56, R208.reuse, R4, R56 ;  /* 0x00000004d038723c */ /* 0x040fe20000001838 */
[----:B------:R-:W3:Y:S03]  /*fea0*/  MUFU.TANH R17, R36 ;  /* 0x0000002400117308 */ /* 0x000ee60000002400 */
        /* <DEDUP_REMOVED lines=8> */
[----:B------:R2:W2:Y:S01]  /*ff30*/  MUFU.TANH R28, R39 ;  /* 0x00000027001c7308 */ /* 0x0004a20000002400 */
[----:B------:R-:W-:Y:S02]  /*ff40*/  FMUL.FTZ R13, R52, c[0x0][0x320] ;  /* 0x0000c800340d7a20 */ /* 0x000fe40000410000 */
[----:B------:R-:W-:Y:S04]  /*ff50*/  FMUL.FTZ R12, R53, c[0x0][0x320] ;  /* 0x0000c800350c7a20 */ /* 0x000fe80000410000 */
[----:B------:R-:W-:Y:S02]  /*ff60*/  FMUL.FTZ R56, R56, c[0x0][0x320] ;  /* 0x0000c80038387a20 */ /* 0x000fe40000410000 */
[----:B------:R-:W-:Y:S01]  /*ff70*/  FMUL.FTZ R21, R21, c[0x0][0x320] ;  /* 0x0000c80015157a20 */ /* 0x000fe20000410000 */
[----:B------:R3:W3:Y:S01]  /*ff80*/  MUFU.TANH R207, R43 ;  /* 0x0000002b00cf7308 */ /* 0x0006e20000002400 */
[----:B------:R-:W-:Y:S02]  /*ff90*/  FMUL.FTZ R22, R22, c[0x0][0x320] ;  /* 0x0000c80016167a20 */ /* 0x000fe40000410000 */
[----:B------:R-:W-:Y:S02]  /*ffa0*/  FMUL.FTZ R23, R23, c[0x0][0x320] ;  /* 0x0000c80017177a20 */ /* 0x000fe40000410000 */
[----:B------:R-:W-:Y:S02]  /*ffb0*/  FMUL.FTZ R24, R24, c[0x0][0x320] ;  /* 0x0000c80018187a20 */ /* 0x000fe40000410000 */
[----:B------:R-:W-:Y:S02]  /*ffc0*/  FMUL.FTZ R32, R32, c[0x0][0x320] ;  /* 0x0000c80020207a20 */ /* 0x000fe40000410000 */
[----:B------:R-:W-:Y:S01]  /*ffd0*/  FMUL.FTZ R11, R64, c[0x0][0x320] ;  /* 0x0000c800400b7a20 */ /* 0x000fe20000410000 */
[----:B------:R4:W4:Y:S01]  /*ffe0*/  MUFU.TANH R20, R21 ;  /* 0x0000001500147308 */ /* 0x0009220000002400 */
[----:B------:R-:W-:Y:S02]  /*fff0*/  FMUL.FTZ R10, R65, c[0x0][0x320] ;  /* 0x0000c800410a7a20 */ /* 0x000fe40000410000 */
[----:B-1----:R-:W-:Y:S02]  /*10000*/  FMUL.FTZ R38, R66, c[0x0][0x320] ;  /* 0x0000c80042267a20 */ /* 0x002fe40000410000 */
[----:B--2---:R-:W-:Y:S02]  /*10010*/  FMUL.FTZ R39, R55, c[0x0][0x320] ;  /* 0x0000c80037277a20 */ /* 0x004fe40000410000 */
        /* <DEDUP_REMOVED lines=31> */
[----:B------:R-:W1:Y:S10]  /*10210*/  MUFU.TANH R41, R41 ;  /* 0x0000002900297308 */ /* 0x000e740000002400 */
[----:B------:R1:W1:Y:S10]  /*10220*/  MUFU.TANH R216, R42 ;  /* 0x0000002a00d87308 */ /* 0x0002740000002400 */
[----:B------:R1:W1:Y:S10]  /*10230*/  MUFU.TANH R27, R44 ;  /* 0x0000002c001b7308 */ /* 0x0002740000002400 */
[----:B------:R1:W1:Y:S01]  /*10240*/  MUFU.TANH R26, R45 ;  /* 0x0000002d001a7308 */ /* 0x0002620000002400 */
[----:B-----5:R-:W-:Y:S09]  /*10250*/  ISETP.GE.AND P0, PT, R2, 0x1, PT ;  /* 0x000000010200780c */ /* 0x020ff20003f06270 */
        /* <DEDUP_REMOVED lines=21> */
[----:B------:R-:W1:Y:S01]  /*103b0*/  MUFU.TANH R36, R36 ;  /* 0x0000002400247308 */ /* 0x000e620000002400 */
[----:B------:R-:W-:-:S05]  /*103c0*/  @!P0 BRA `(.L_x_1934) ;  /* 0x000005d000008947 */ /* 0x000fca0003800000 */
[----:B--234-:R-:W-:Y:S01]  /*103d0*/  IMAD.MOV.U32 R0, RZ, RZ, c[0x0][0x2b8] ;  /* 0x0000ae00ff007624 */ /* 0x01cfe200078e00ff */
[----:B-1----:R-:W2:Y:S01]  /*103e0*/  LDL R24, [R1+0x100] ;  /* 0x0001000001187983 */ /* 0x002ea20000100800 */
[----:B------:R-:W-:Y:S03]  /*103f0*/  MOV R5, RZ ;  /* 0x000000ff00057202 */ /* 0x000fe60000000f00 */
[----:B------:R-:W3:Y:S01]  /*10400*/  LDL R3, [R1+0xec] ;  /* 0x0000ec0001037983 */ /* 0x000ee20000100800 */
[----:B------:R-:W-:Y:S03]  /*10410*/  ISETP.NE.AND P0, PT, R0, 0x1, PT ;  /* 0x000000010000780c */ /* 0x000fe60003f05270 */
[----:B------:R-:W4:Y:S04]  /*10420*/  LDL.64 R22, [R1+0xf8] ;  /* 0x0000f80001167983 */ /* 0x000f280000100a00 */
[----:B------:R-:W5:Y:S01]  /*10430*/  LDL R21, [R1+0x104] ;  /* 0x0001040001157983 */ /* 0x000f620000100800 */
[----:B--2---:R-:W-:Y:S03]  /*10440*/  IMAD R2, R2, 0x40, R24 ;  /* 0x0000004002027824 */ /* 0x004fe600078e0218 */
[----:B------:R-:W1:Y:S02]  /*10450*/  S2R R24, SR_CTAID.Y ;  /* 0x0000000000187919 */ /* 0x000e640000002600 */
[----:B---3--:R-:W-:Y:S04]  /*10460*/  IADD3 R2, R2, -0x40, R3 ;  /* 0xffffffc002027810 */ /* 0x008fe80007ffe003 */
[----:B------:R-:W-:Y:S01]  /*10470*/  MOV R0, R2 ;  /* 0x0000000200007202 */ /* 0x000fe20000000f00 */
[----:B------:R-:W-:Y:S05]  /*10480*/  @P0 IMAD.HI.U32 R3, R2, c[0x0][0x2bc], RZ ;  /* 0x0000af0002030a27 */ /* 0x000fea00078e00ff */
[----:B------:R-:W-:Y:S04]  /*10490*/  @P0 SHF.R.U32.HI R0, RZ, c[0x0][0x2c0], R3 ;  /* 0x0000b000ff000a19 */ /* 0x000fe80000011603 */
[C---:B----4-:R-:W-:Y:S01]  /*104a0*/  @!P6 IADD3 R3, P0, R0.reuse, R22, RZ ;  /* 0x000000160003e210 */ /* 0x050fe20007f1e0ff */
[----:B------:R-:W-:Y:S03]  /*104b0*/  IMAD.MOV R4, RZ, RZ, -R0 ;  /* 0x000000ffff047224 */ /* 0x000fe600078e0a00 */
[----:B-----5:R-:W-:Y:S01]  /*104c0*/  @!P6 LEA.HI.X.SX32 R0, R0, R21, 0x1, P0 ;  /* 0x000000150000e211 */ /* 0x020fe200000f0eff */
[----:B------:R-:W-:Y:S01]  /*104d0*/  IMAD R4, R4, c[0x0][0x2b8], R2 ;  /* 0x0000ae0004047a24 */ /* 0x000fe200078e0202 */
[C---:B------:R-:W-:Y:S01]  /*104e0*/  @!P6 LEA R2, P0, R3.reuse, c[0x0][0x2a0], 0x2 ;  /* 0x0000a8000302ea11 */ /* 0x040fe200078010ff */
[----:B-1----:R-:W-:Y:S01]  /*104f0*/  IMAD.WIDE.U32 R22, R24, c[0x0][0x1e8], RZ ;  /* 0x00007a0018167a25 */ /* 0x002fe200078e00ff */
[----:B------:R-:W1:Y:S02]  /*10500*/  S2R R21, SR_CTAID.Y ;  /* 0x0000000000157919 */ /* 0x000e640000002600 */
[----:B------:R-:W-:Y:S02]  /*10510*/  @!P6 LEA.HI.X R3, R3, c[0x0][0x2a4], R0, 0x2, P0 ;  /* 0x0000a9000303ea11 */ /* 0x000fe400000f1400 */
[----:B------:R2:W-:Y:S01]  /*10520*/  STL [R1+0xac], R4 ;  /* 0x0000ac0401007387 */ /* 0x0005e20000100800 */
[----:B------:R-:W-:Y:S03]  /*10530*/  SHF.R.S32.HI R0, RZ, 0x1f, R4 ;  /* 0x0000001fff007819 */ /* 0x000fe60000011404 */
[----:B------:R3:W4:Y:S02]  /*10540*/  @!P6 LDG.E R5, [R2.64] ;  /* 0x000000060205e981 */ /* 0x000724000c1e1900 */
[----:B------:R-:W-:Y:S04]  /*10550*/  IMAD R0, R0, c[0x0][0x1e0], RZ ;  /* 0x0000780000007a24 */ /* 0x000fe800078e02ff */
[C---:B------:R-:W-:Y:S01]  /*10560*/  IMAD R0, R4.reuse, c[0x0][0x1e4], R0 ;  /* 0x0000790004007a24 */ /* 0x040fe200078e0200 */
[----:B-1----:R-:W-:Y:S05]  /*10570*/  SHF.R.S32.HI R21, RZ, 0x1f, R21 ;  /* 0x0000001fff157819 */ /* 0x002fea0000011415 */
[----:B------:R-:W-:Y:S02]  /*10580*/  IMAD R21, R21, c[0x0][0x1e8], RZ ;  /* 0x00007a0015157a24 */ /* 0x000fe400078e02ff */
[----:B---3--:R-:W-:Y:S04]  /*10590*/  IMAD.WIDE.U32 R2, R4, c[0x0][0x1e0], RZ ;  /* 0x0000780004027a25 */ /* 0x008fe800078e00ff */
[----:B------:R-:W-:Y:S02]  /*105a0*/  IMAD.IADD R3, R3, 0x1, R0 ;  /* 0x0000000103037824 */ /* 0x000fe400078e0200 */
[----:B------:R-:W-:Y:S05]  /*105b0*/  IMAD R21, R24, c[0x0][0x1ec], R21 ;  /* 0x00007b0018157a24 */ /* 0x000fea00078e0215 */
[----:B------:R-:W-:Y:S02]  /*105c0*/  IADD3 R21, R23, R21, RZ ;  /* 0x0000001517157210 */ /* 0x000fe40007ffe0ff */
[----:B----4-:R-:W-:Y:S01]  /*105d0*/  SHF.R.S32.HI R0, RZ, 0x1f, R5 ;  /* 0x0000001fff007819 */ /* 0x010fe20000011405 */
[----:B------:R1:W-:Y:S01]  /*105e0*/  STL [R1+0xa4], R5 ;  /* 0x0000a40501007387 */ /* 0x0003e20000100800 */
[C---:B------:R-:W-:Y:S04]  /*105f0*/  IMAD.WIDE.U32 R2, R5.reuse, c[0x0][0x1f0], R2 ;  /* 0x00007c0005027a25 */ /* 0x040fe800078e0002 */
[----:B--2---:R-:W-:Y:S01]  /*10600*/  IMAD R4, R0, c[0x0][0x1f0], RZ ;  /* 0x00007c0000047a24 */ /* 0x004fe200078e02ff */
[----:B------:R-:W-:Y:S03]  /*10610*/  IADD3 R0, P0, R22, R2, RZ ;  /* 0x0000000216007210 */ /* 0x000fe60007f1e0ff */
[----:B------:R-:W-:Y:S05]  /*10620*/  IMAD R4, R5, c[0x0][0x1f4], R4 ;  /* 0x00007d0005047a24 */ /* 0x000fea00078e0204 */
[----:B------:R-:W-:Y:S02]  /*10630*/  IADD3.X R2, R21, R3, R4, P0, !PT ;  /* 0x0000000315027210 */ /* 0x000fe400007fe404 */
[C---:B------:R-:W-:Y:S04]  /*10640*/  LEA R4, P0, R0.reuse, c[0x0][0x1c8], 0x1 ;  /* 0x0000720000047a11 */ /* 0x040fe800078008ff */
[----:B------:R-:W-:Y:S01]  /*10650*/  LEA.HI.X R0, R0, c[0x0][0x1cc], R2, 0x1, P0 ;  /* 0x0000730000007a11 */ /* 0x000fe200000f0c02 */
[----:B------:R-:W-:-:S06]  /*10660*/  BRA.DIV ~URZ, `(.L_x_1935) ;  /* 0x0000deb27f007947 */ /* 0x000fcc000b800000 */
[----:B-1----:R1:W2:Y:S02]  /*10670*/  SHFL.IDX PT, R5, R0, RZ, 0x181f ;  /* 0x00181fff00057589 */ /* 0x0022a400000e0000 */
.L_x_2014:
[----:B------:R-:W-:-:S05]  /*10680*/  BRA.DIV ~URZ, `(.L_x_1936) ;  /* 0x0000df027f007947 */ /* 0x000fca000b800000 */
[----:B------:R-:W3:Y:S04]  /*10690*/  LDL R3, [R1+0xc0] ;  /* 0x0000c00001037983 */ /* 0x000ee80000100800 */
[----:B------:R-:W4:Y:S04]  /*106a0*/  LDL R8, [R1+0xe4] ;  /* 0x0000e40001087983 */ /* 0x000f280000100800 */
[----:B------:R-:W5:Y:S04]  /*106b0*/  LDL R9, [R1+0x98] ;  /* 0x0000980001097983 */ /* 0x000f680000100800 */
[----:B------:R-:W4:Y:S01]  /*106c0*/  SHFL.IDX PT, R2, R4, RZ, 0x181f ;  /* 0x00181fff04027589 */ /* 0x000f2200000e0000 */
[----:B---3--:R-:W-:Y:S02]  /*106d0*/  ISETP.GE.AND P1, PT, R3, c[0x0][0x1d4], PT ;  /* 0x0000750003007a0c */ /* 0x008fe40003f26270 */
[C---:B----4-:R-:W-:Y:S05]  /*106e0*/  IADD3 R6, P0, R2.reuse, R8, RZ ;  /* 0x0000000802067210 */ /* 0x050fea0007f1e0ff */
[C-C-:B--2---:R-:W-:Y:S01]  /*106f0*/  IMAD.X R7, R5.reuse, 0x1, R252.reuse, P0 ;  /* 0x0000000105077824 */ /* 0x144fe200000e06fc */
[----:B------:R-:W-:Y:S05]  /*10700*/  IADD3 R2, P0, R2, R250, RZ ;  /* 0x000000fa02027210 */ /* 0x000fea0007f1e0ff */
[----:B------:R-:W-:Y:S01]  /*10710*/  @!PT LDS RZ, [RZ] ;  /* 0x00000000fffff984 */ /* 0x000fe20000000800 */
[----:B------:R-:W-:Y:S01]  /*10720*/  @!PT LDS RZ, [RZ] ;  /* 0x00000000fffff984 */ /* 0x000fe20000000800 */
[----:B-----5:R2:W-:Y:S01]  /*10730*/  LDGSTS.E.BYPASS.LTC128B.128 [R9+0x4100], [R6.64], !P1 ;  /* 0x0410000006097fae */ /* 0x0205e2000c901d46 */
[--C-:B------:R-:W-:Y:S05]  /*10740*/  IMAD.X R3, R5, 0x1, R251.reuse, P0 ;  /* 0x0000000105037824 */ /* 0x100fea00000e06fb */
[----:B------:R3:W-:Y:S04]  /*10750*/  LDGSTS.E.BYPASS.LTC128B.128 [R9+0x6100], [R2.64], !P5 ;  /* 0x0610000002097fae */ /* 0x0007e8000e901d46 */
[----:B---3--:R-:W2:Y:S04]  /*10760*/  SHFL.IDX PT, R2, R4, 0x1, 0x181f ;  /* 0x00381f0004027f89 */ /* 0x008ea800000e0000 */
[----:B------:R-:W3:Y:S01]  /*10770*/  SHFL.IDX PT, R3, R0, 0x1, 0x181f ;  /* 0x00381f0000037f89 */ /* 0x000ee200000e0000 */
[C---:B--2---:R-:W-:Y:S05]  /*10780*/  IADD3 R6, P0, R2.reuse, R8, RZ ;  /* 0x0000000802067210 */ /* 0x044fea0007f1e0ff */
[C-C-:B---3--:R-:W-:Y:S01]  /*10790*/  IMAD.X R7, R3.reuse, 0x1, R252.reuse, P0 ;  /* 0x0000000103077824 */ /* 0x148fe200000e06fc */
[----:B------:R-:W-:Y:S04]  /*107a0*/  IADD3 R2, P0, R2, R250, RZ ;  /* 0x000000fa02027210 */ /* 0x000fe80007f1e0ff */
[----:B------:R2:W-:Y:S01]  /*107b0*/  LDGSTS.E.BYPASS.LTC128B.128 [R9+0x4900], [R6.64], !P1 ;  /* 0x0490000006097fae */ /* 0x0005e2000c901d46 */
[--C-:B------:R-:W-:Y:S05]  /*107c0*/  IMAD.X R3, R3, 0x1, R251.reuse, P0 ;  /* 0x0000000103037824 */ /* 0x100fea00000e06fb */
[----:B------:R3:W-:Y:S04]  /*107d0*/  LDGSTS.E.BYPASS.LTC128B.128 [R9+0x6900], [R2.64], !P5 ;  /* 0x0690000002097fae */ /* 0x0007e8000e901d46 */
[----:B---3--:R-:W2:Y:S04]  /*107e0*/  SHFL.IDX PT, R2, R4, 0x2, 0x181f ;  /* 0x00581f0004027f89 */ /* 0x008ea800000e0000 */
[----:B------:R-:W3:Y:S01]  /*107f0*/  SHFL.IDX PT, R3, R0, 0x2, 0x181f ;  /* 0x00581f0000037f89 */ /* 0x000ee200000e0000 */
[C---:B--2---:R-:W-:Y:S02]  /*10800*/  IADD3 R6, P0, R2.reuse, R8, RZ ;  /* 0x0000000802067210 */ /* 0x044fe40007f1e0ff */
[----:B------:R-:W-:Y:S03]  /*10810*/  SEL R8, RZ, 0x10, P5 ;  /* 0x00000010ff087807 */ /* 0x000fe60002800000 */
[C---:B---3--:R-:W-:Y:S01]  /*10820*/  IMAD.X R7, R3.reuse, 0x1, R252, P0 ;  /* 0x0000000103077824 */ /* 0x048fe200000e06fc */
[----:B------:R-:W-:Y:S01]  /*10830*/  IADD3 R2, P0, R2, R250, RZ ;  /* 0x000000fa02027210 */ /* 0x000fe20007f1e0ff */
[----:B------:R-:W-:Y:S03]  /*10840*/  IMAD.MOV.U32 R5, RZ, RZ, R8 ;  /* 0x000000ffff057224 */ /* 0x000fe600078e0008 */
[----:B------:R2:W-:Y:S01]  /*10850*/  LDGSTS.E.BYPASS.LTC128B.128 [R9+0x5100], [R6.64], !P1 ;  /* 0x0510000006097fae */ /* 0x0005e2000c901d46 */
[----:B------:R-:W-:Y:S05]  /*10860*/  IMAD.X R3, R3, 0x1, R251, P0 ;  /* 0x0000000103037824 */ /* 0x000fea00000e06fb */
[----:B------:R3:W-:Y:S04]  /*10870*/  LDGSTS.E.BYPASS.LTC128B.128 [R9+0x7100], [R2.64], !P5 ;  /* 0x0710000002097fae */ /* 0x0007e8000e901d46 */
[----:B--2---:R3:W2:Y:S04]  /*10880*/  SHFL.IDX PT, R6, R0, 0x3, 0x181f ;  /* 0x00781f0000067f89 */ /* 0x0046a800000e0000 */
[----:B-1----:R3:W1:Y:S02]  /*10890*/  SHFL.IDX PT, R0, R4, 0x3, 0x181f ;  /* 0x00781f0004007f89 */ /* 0x00266400000e0000 */
.L_x_2015:
[----:B---3--:R-:W3:Y:S01]  /*108a0*/  LDL R4, [R1+0xc0] ;  /* 0x0000c00001047983 */ /* 0x008ee20000100800 */
[C---:B------:R-:W-:Y:S02]  /*108b0*/  ISETP.NE.U32.AND P3, PT, R5.reuse, RZ, PT ;  /* 0x000000ff0500720c */ /* 0x040fe40003f65070 */
[----:B------:R-:W-:Y:S01]  /*108c0*/  IADD3 R2, -R5, 0x10, RZ ;  /* 0x0000001005027810 */ /* 0x000fe20007ffe1ff */
[----:B------:R-:W4:Y:S03]  /*108d0*/  LDL R3, [R1+0xe4] ;  /* 0x0000e40001037983 */ /* 0x000f260000100800 */
[----:B------:R-:W-:Y:S01]  /*108e0*/  LOP3.LUT R2, R2, 0xf, RZ, 0xc0, !PT ;  /* 0x0000000f02027812 */ /* 0x000fe200078ec0ff */
[----:B------:R-:W5:Y:S03]  /*108f0*/  LDL R7, [R1+0x98] ;  /* 0x0000980001077983 */ /* 0x000f660000100800 */
[----:B-1----:R-:W-:Y:S02]  /*10900*/  IADD3 R2, P1, P0, R2, R0, R250 ;  /* 0x0000000002027210 */ /* 0x002fe4000783e0fa */
[----:B---3--:R-:W-:Y:S02]  /*10910*/  ISETP.GE.AND P4, PT, R4, c[0x0][0x1d4], PT ;  /* 0x0000750004007a0c */ /* 0x008fe40003f86270 */
[----:B----4-:R-:W-:Y:S02]  /*10920*/  IADD3 R4, P2, R0, R3, RZ ;  /* 0x0000000300047210 */ /* 0x010fe40007f5e0ff */
[----:B--2---:R-:W-:Y:S03]  /*10930*/  IADD3.X R3, RZ, R6, R251, P1, P0 ;  /* 0x00000006ff037210 */ /* 0x004fe60000fe04fb */
[----:B------:R-:W-:Y:S06]  /*10940*/  IMAD.X R5, R6, 0x1, R252, P2 ;  /* 0x0000000106057824 */ /* 0x000fec00010e06fc */
[----:B------:R-:W-:Y:S01]  /*10950*/  @!PT LDS RZ, [RZ] ;  /* 0x00000000fffff984 */ /* 0x000fe20000000800 */
[----:B------:R-:W-:Y:S01]  /*10960*/  @!PT LDS RZ, [RZ] ;  /* 0x00000000fffff984 */ /* 0x000fe20000000800 */
[----:B------:R-:W-:Y:S01]  /*10970*/  @!PT LDS RZ, [RZ] ;  /* 0x00000000fffff984 */ /* 0x000fe20000000800 */
[----:B-----5:R1:W-:Y:S04]  /*10980*/  LDGSTS.E.BYPASS.LTC128B.128 [R7+0x5900], [R4.64], !P4 ;  /* 0x0590000004077fae */ /* 0x0203e8000e101d46 */
[----:B------:R1:W-:Y:S02]  /*10990*/  LDGSTS.E.BYPASS.LTC128B.128.ZFILL [R7+0x7900], [R2.64], P3 ;  /* 0x0790000002077fae */ /* 0x0003e40009941d46 */
.L_x_1934:
[----:B--234-:R-:W-:Y:S05]  /*109a0*/  BSYNC B0 ;  /* 0x0000000000007941 */ /* 0x01cfea0003800000 */
.L_x_1933:
[----:B------:R-:W2:Y:S01]  /*109b0*/  LDL R9, [R1+0xdc] ;  /* 0x0000dc0001097983 */ /* 0x000ea20000100800 */
[----:B------:R-:W-:Y:S03]  /*109c0*/  IMAD.MOV.U32 R21, RZ, RZ, c[0x0][0x2c4] ;  /* 0x0000b100ff157624 */ /* 0x000fe600078e00ff */
[----:B-1----:R-:W2:Y:S02]  /*109d0*/  LDL R4, [R1+0x4] ;  /* 0x0000040001047983 */ /* 0x002ea40000100800 */
[----:B------:R-:W-:Y:S02]  /*109e0*/  ISETP.NE.AND P0, PT, R21, 0x1, PT ;  /* 0x000000011500780c */ /* 0x000fe40003f05270 */
[----:B------:R-:W3:Y:S04]  /*109f0*/  LDL R8, [R1+0xd8] ;  /* 0x0000d80001087983 */ /* 0x000ee80000100800 */
[----:B------:R-:W3:Y:S04]  /*10a00*/  LDL R5, [R1+0xd4] ;  /* 0x0000d40001057983 */ /* 0x000ee80000100800 */
[----:B------:R-:W4:Y:S04]  /*10a10*/  LDL R7, [R1+0x84] ;  /* 0x0000840001077983 */ /* 0x000f280000100800 */
[----:B------:R-:W5:Y:S04]  /*10a20*/  LDL R0, [R1+0xd0] ;  /* 0x0000d00001007983 */ /* 0x000f680000100800 */
[----:B------:R-:W5:Y:S04]  /*10a30*/  LDL R6, [R1+0xcc] ;  /* 0x0000cc0001067983 */ /* 0x000f680000100800 */
[----:B------:R-:W5:Y:S04]  /*10a40*/  LDL R3, [R1+0xc4] ;  /* 0x0000c40001037983 */ /* 0x000f680000100800 */
[----:B------:R-:W5:Y:S04]  /*10a50*/  LDL R2, [R1+0xe0] ;  /* 0x0000e00001027983 */ /* 0x000f680000100800 */
[----:B------:R-:W0:Y:S01]  /*10a60*/  LDGDEPBAR ;  /* 0x00000000000079af */ /* 0x000e220000000000 */
[----:B--2---:R-:W-:Y:S04]  /*10a70*/  LEA R4, R4, R9, 0x7 ;  /* 0x0000000904047211 */ /* 0x004fe800078e38ff */
[----:B---3--:R-:W-:Y:S02]  /*10a80*/  IADD3 R4, R5, R4, R8 ;  /* 0x0000000405047210 */ /* 0x008fe40007ffe008 */
[----:B------:R-:W-:Y:S05]  /*10a90*/  MOV R5, 0xffffffc0 ;  /* 0xffffffc000057802 */ /* 0x000fea0000000f00 */
[----:B----4-:R-:W-:Y:S02]  /*10aa0*/  IMAD R5, R7, R5, 0x1 ;  /* 0x0000000107057424 */ /* 0x010fe400078e0205 */
[----:B-----5:R-:W-:Y:S04]  /*10ab0*/  IMAD.IADD R4, R0, 0x1, R4 ;  /* 0x0000000100047824 */ /* 0x020fe800078e0204 */
[----:B------:R-:W-:Y:S01]  /*10ac0*/  @P0 IMAD.HI.U32 R0, R4, c[0x0][0x2c8], RZ ;  /* 0x0000b20004000a27 */ /* 0x000fe200078e00ff */
[----:B------:R-:W-:Y:S04]  /*10ad0*/  IADD3 R5, R3, R5, -R6 ;  /* 0x0000000503057210 */ /* 0x000fe80007ffe806 */
[----:B------:R-:W-:Y:S01]  /*10ae0*/  @P0 SHF.R.U32.HI R4, RZ, c[0x0][0x2cc], R0 ;  /* 0x0000b300ff040a19 */ /* 0x000fe20000011600 */
[----:B------:R-:W-:Y:S01]  /*10af0*/  IMAD.IADD R5, R5, 0x1, -R2 ;  /* 0x0000000105057824 */ /* 0x000fe200078e0a02 */
[----:B------:R-:W-:-:S05]  /*10b00*/  BRA.DIV ~URZ, `(.L_x_1937) ;  /* 0x0000e0527f007947 */ /* 0x000fca000b800000 */
[----:B------:R1:W2:Y:S02]  /*10b10*/  SHFL.IDX PT, R0, R4, RZ, 0x1c1f ;  /* 0x001c1fff04007589 */ /* 0x0002a400000e0000 */
.L_x_2016:
[----:B--2---:R-:W-:Y:S05]  /*10b20*/  IMAD.IADD R0, R5, 0x1, R0 ;  /* 0x0000000105007824 */ /* 0x004fea00078e0200 */
[C---:B------:R-:W-:Y:S02]  /*10b30*/  ISETP.GT.AND P0, PT, R0.reuse, RZ, PT ;  /* 0x000000ff0000720c */ /* 0x040fe40003f04270 */
[C---:B------:R-:W-:Y:S02]  /*10b40*/  ISETP.GT.AND P1, PT, R0.reuse, 0x1, PT ;  /* 0x000000010000780c */ /* 0x040fe40003f24270 */
[----:B------:R-:W-:Y:S02]  /*10b50*/  FSEL R8, R229, -INF , P0 ;  /* 0xff800000e5087808 */ /* 0x000fe40000000000 */
[C---:B------:R-:W-:Y:S02]  /*10b60*/  ISETP.GT.AND P0, PT, R0.reuse, 0x9, PT ;  /* 0x000000090000780c */ /* 0x040fe40003f04270 */
[----:B------:R-:W-:Y:S02]  /*10b70*/  ISETP.GT.AND P2, PT, R0, 0x8, PT ;  /* 0x000000080000780c */ /* 0x000fe40003f44270 */
[----:B------:R-:W-:Y:S02]  /*10b80*/  FSEL R24, R228, -INF , P1 ;  /* 0xff800000e4187808 */ /* 0x000fe40000800000 */
[C---:B------:R-:W-:Y:S02]  /*10b90*/  ISETP.GT.AND P1, PT, R0.reuse, 0x10, PT ;  /* 0x000000100000780c */ /* 0x040fe40003f24270 */
[----:B------:R-:W-:Y:S02]  /*10ba0*/  ISETP.GT.AND P3, PT, R0, 0x11, PT ;  /* 0x000000110000780c */ /* 0x000fe40003f64270 */
[----:B------:R-:W-:Y:S02]  /*10bb0*/  FSEL R22, R206, -INF , P0 ;  /* 0xff800000ce167808 */ /* 0x000fe40000000000 */
[----:B------:R-:W-:Y:S02]  /*10bc0*/  ISETP.GT.AND P0, PT, R0, 0x18, PT ;  /* 0x000000180000780c */ /* 0x000fe40003f04270 */
[----:B------:R-:W-:Y:S02]  /*10bd0*/  FSEL R23, R219, -INF , P2 ;  /* 0xff800000db177808 */ /* 0x000fe40001000000 */
[----:B------:R-:W-:Y:S02]  /*10be0*/  FSEL R21, R136, -INF , P1 ;  /* 0xff80000088157808 */ /* 0x000fe40000800000 */
[----:B------:R-:W-:Y:S02]  /*10bf0*/  ISETP.GT.AND P2, PT, R0, 0x19, PT ;  /* 0x000000190000780c */ /* 0x000fe40003f44270 */
[----:B------:R-:W-:Y:S02]  /*10c00*/  FSEL R20, R20, -INF , P3 ;  /* 0xff80000014147808 */ /* 0x000fe40001800000 */
[C---:B------:R-:W-:Y:S02]  /*10c10*/  ISETP.GT.AND P3, PT, R0.reuse, 0x20, PT ;  /* 0x000000200000780c */ /* 0x040fe40003f64270 */
[----:B------:R-:W-:Y:S02]  /*10c20*/  FSEL R19, R19, -INF , P0 ;  /* 0xff80000013137808 */ /* 0x000fe40000000000 */
[C---:B------:R-:W-:Y:S02]  /*10c30*/  ISETP.GT.AND P1, PT, R0.reuse, 0x21, PT ;  /* 0x000000210000780c */ /* 0x040fe40003f24270 */
        /* <DEDUP_REMOVED lines=8> */
[C---:B------:R-:W-:Y:S02]  /*10cc0*/  ISETP.GT.AND P1, PT, R0.reuse, 0x38, PT ;  /* 0x000000380000780c */ /* 0x040fe40003f24270 */
[----:B------:R-:W-:Y:S02]  /*10cd0*/  ISETP.GT.AND P0, PT, R0, 0x39, PT ;  /* 0x000000390000780c */ /* 0x000fe40003f04270 */
[----:B------:R-:W-:Y:S02]  /*10ce0*/  FSEL R14, R14, -INF , P4 ;  /* 0xff8000000e0e7808 */ /* 0x000fe40002000000 */
[----:B------:R-:W-:Y:S02]  /*10cf0*/  FSEL R13, R13, -INF , P3 ;  /* 0xff8000000d0d7808 */ /* 0x000fe40001800000 */
[----:B------:R-:W-:Y:S02]  /*10d00*/  FSEL R12, R12, -INF , P2 ;  /* 0xff8000000c0c7808 */ /* 0x000fe40001000000 */
[----:B------:R-:W-:Y:S02]  /*10d10*/  FSEL R11, R11, -INF , P1 ;  /* 0xff8000000b0b7808 */ /* 0x000fe40000800000 */
[----:B------:R-:W-:Y:S01]  /*10d20*/  FSEL R10, R10, -INF , P0 ;  /* 0xff8000000a0a7808 */ /* 0x000fe20000000000 */
[----:B------:R-:W-:-:S05]  /*10d30*/  BRA.DIV ~URZ, `(.L_x_1938) ;  /* 0x0000de927f007947 */ /* 0x000fca000b800000 */
[----:B------:R-:W-:Y:S01]  /*10d40*/  FMNMX.FTZ R136, R8, R132, !PT ;  /* 0x0000008408887209 */ /* 0x000fe20007810000 */
[----:B------:R-:W2:Y:S03]  /*10d50*/  LDL.LU R3, [R1+0x70] ;  /* 0x0000700001037983 */ /* 0x000ea60000300800 */
[----:B------:R-:W-:Y:S01]  /*10d60*/  FMNMX.FTZ R136, R24, R136, !PT ;  /* 0x0000008818887209 */ /* 0x000fe20007810000 */
[----:B------:R-:W3:Y:S03]  /*10d70*/  SHFL.IDX PT, R2, R4, 0x1, 0x1c1f ;  /* 0x003c1f0004027f89 */ /* 0x000ee600000e0000 */
[----:B------:R-:W-:Y:S04]  /*10d80*/  FMNMX.FTZ R136, R23, R136, !PT ;  /* 0x0000008817887209 */ /* 0x000fe80007810000 */
[----:B------:R-:W-:Y:S01]  /*10d90*/  FMNMX.FTZ R136, R22, R136, !PT ;  /* 0x0000008816887209 */ /* 0x000fe20007810000 */
[----:B------:R-:W4:Y:S03]  /*10da0*/  SHFL.IDX PT, R0, R4, 0x2, 0x1c1f ;  /* 0x005c1f0004007f89 */ /* 0x000f2600000e0000 */
[----:B------:R-:W-:Y:S04]  /*10db0*/  FMNMX.FTZ R136, R21, R136, !PT ;  /* 0x0000008815887209 */ /* 0x000fe80007810000 */
[----:B------:R-:W-:Y:S01]  /*10dc0*/  FMNMX.FTZ R136, R20, R136, !PT ;  /* 0x0000008814887209 */ /* 0x000fe20007810000 */
[----:B-1----:R-:W1:Y:S03]  /*10dd0*/  SHFL.IDX PT, R4, R4, 0x3, 0x1c1f ;  /* 0x007c1f0004047f89 */ /* 0x002e6600000e0000 */
[----:B------:R-:W-:Y:S04]  /*10de0*/  FMNMX.FTZ R136, R19, R136, !PT ;  /* 0x0000008813887209 */ /* 0x000fe80007810000 */
[----:B------:R-:W-:Y:S01]  /*10df0*/  FMNMX.FTZ R136, R18, R136, !PT ;  /* 0x0000008812887209 */ /* 0x000fe20007810000 */
[----:B------:R-:W5:Y:S03]  /*10e00*/  LDL.LU R6, [R1+0x80] ;  /* 0x0000800001067983 */ /* 0x000f660000300800 */
[----:B------:R-:W-:Y:S04]  /*10e10*/  FMNMX.FTZ R136, R17, R136, !PT ;  /* 0x0000008811887209 */ /* 0x000fe80007810000 */
[----:B------:R-:W-:Y:S04]  /*10e20*/  FMNMX.FTZ R136, R16, R136, !PT ;  /* 0x0000008810887209 */ /* 0x000fe80007810000 */
[----:B------:R-:W-:Y:S04]  /*10e30*/  FMNMX.FTZ R136, R15, R136, !PT ;  /* 0x000000880f887209 */ /* 0x000fe80007810000 */
[----:B------:R-:W-:Y:S04]  /*10e40*/  FMNMX.FTZ R136, R14, R136, !PT ;  /* 0x000000880e887209 */ /* 0x000fe80007810000 */
[----:B------:R-:W-:Y:S04]  /*10e50*/  FMNMX.FTZ R136, R13, R136, !PT ;  /* 0x000000880d887209 */ /* 0x000fe80007810000 */
[----:B------:R-:W-:Y:S04]  /*10e60*/  FMNMX.FTZ R136, R12, R136, !PT ;  /* 0x000000880c887209 */ /* 0x000fe80007810000 */
[----:B------:R-:W-:Y:S04]  /*10e70*/  FMNMX.FTZ R136, R11, R136, !PT ;  /* 0x000000880b887209 */ /* 0x000fe80007810000 */
[----:B------:R-:W-:Y:S01]  /*10e80*/  FMNMX.FTZ R136, R10, R136, !PT ;  /* 0x000000880a887209 */ /* 0x000fe20007810000 */
[C---:B---3--:R-:W-:Y:S02]  /*10e90*/  IMAD.IADD R2, R5.reuse, 0x1, R2 ;  /* 0x0000000105027824 */ /* 0x048fe400078e0202 */
[C---:B----4-:R-:W-:Y:S02]  /*10ea0*/  IMAD.IADD R0, R5.reuse, 0x1, R0 ;  /* 0x0000000105007824 */ /* 0x050fe400078e0200 */
[----:B-1----:R-:W-:Y:S01]  /*10eb0*/  IMAD.IADD R5, R5, 0x1, R4 ;  /* 0x0000000105057824 */ /* 0x002fe200078e0204 */
[C---:B------:R-:W-:Y:S01]  /*10ec0*/  ISETP.GT.AND P1, PT, R2.reuse, 0x1, PT ;  /* 0x000000010200780c */ /* 0x040fe20003f24270 */
[----:B------:R-:W3:Y:S01]  /*10ed0*/  LDL.LU R4, [R1+0x7c] ;  /* 0x00007c0001047983 */ /* 0x000ee20000300800 */
[C---:B------:R-:W-:Y:S02]  /*10ee0*/  ISETP.GT.AND P0, PT, R2.reuse, RZ, PT ;  /* 0x000000ff0200720c */ /* 0x040fe40003f04270 */
[----:B------:R-:W-:Y:S02]  /*10ef0*/  FSEL R34, R247, -INF , P1 ;  /* 0xff800000f7227808 */ /* 0x000fe40000800000 */
[C---:B------:R-:W-:Y:S02]  /*10f00*/  ISETP.GT.AND P1, PT, R2.reuse, 0x10, PT ;  /* 0x000000100200780c */ /* 0x040fe40003f24270 */
[C---:B------:R-:W-:Y:S02]  /*10f10*/  ISETP.GT.AND P2, PT, R2.reuse, 0x8, PT ;  /* 0x000000080200780c */ /* 0x040fe40003f44270 */
[----:B------:R-:W-:Y:S02]  /*10f20*/  FSEL R51, R221, -INF , P1 ;  /* 0xff800000dd337808 */ /* 0x000fe40000800000 */
[----:B------:R-:W-:Y:S02]  /*10f30*/  ISETP.GT.AND P1, PT, R2, 0x19, PT ;  /* 0x000000190200780c */ /* 0x000fe40003f24270 */
[----:B------:R-:W-:Y:S02]  /*10f40*/  FSEL R9, R248, -INF , P0 ;  /* 0xff800000f8097808 */ /* 0x000fe40000000000 */
[----:B------:R-:W-:Y:S02]  /*10f50*/  FSEL R48, R35, -INF , P1 ;  /* 0xff80000023307808 */ /* 0x000fe40000800000 */
[C---:B------:R-:W-:Y:S02]  /*10f60*/  ISETP.GT.AND P1, PT, R2.reuse, 0x28, PT ;  /* 0x000000280200780c */ /* 0x040fe40003f24270 */
[C---:B------:R-:W-:Y:S02]  /*10f70*/  ISETP.GT.AND P0, PT, R2.reuse, 0x9, PT ;  /* 0x000000090200780c */ /* 0x040fe40003f04270 */
[----:B------:R-:W-:Y:S02]  /*10f80*/  FSEL R45, R45, -INF , P1 ;  /* 0xff8000002d2d7808 */ /* 0x000fe40000800000 */
[----:B------:R-:W-:Y:S02]  /*10f90*/  ISETP.GT.AND P1, PT, R2, 0x31, PT ;  /* 0x000000310200780c */ /* 0x000fe40003f24270 */
[----:B------:R-:W-:Y:S02]  /*10fa0*/  FSEL R40, R225, -INF , P2 ;  /* 0xff800000e1287808 */ /* 0x000fe40001000000 */
[----:B------:R-:W-:Y:S02]  /*10fb0*/  FSEL R39, R39, -INF , P1 ;  /* 0xff80000027277808 */ /* 0x000fe40000800000 */
[----:B------:R-:W-:Y:S02]  /*10fc0*/  ISETP.GT.AND P1, PT, R0, RZ, PT ;  /* 0x000000ff0000720c */ /* 0x000fe40003f24270 */
        /* <DEDUP_REMOVED lines=15> */
[----:B------:R-:W-:Y:S01]  /*110c0*/  FSEL R38, R38, -INF , P2 ;  /* 0xff80000026267808 */ /* 0x000fe20001000000 */
[----:B------:R-:W4:Y:S01]  /*110d0*/  LDL.LU R2, [R1+0x74] ;  /* 0x0000740001027983 */ /* 0x000f220000300800 */
[----:B------:R-:W-:Y:S02]  /*110e0*/  ISETP.GT.AND P2, PT, R0, 0x1, PT ;  /* 0x000000010000780c */ /* 0x000fe40003f44270 */
[----:B------:R-:W-:Y:S02]  /*110f0*/  FSEL R36, R36, -INF , P0 ;  /* 0xff80000024247808 */ /* 0x000fe40000000000 */
[----:B------:R-:W-:Y:S02]  /*11100*/  FSEL R57, R249, -INF , P2 ;  /* 0xff800000f9397808 */ /* 0x000fe40001000000 */
[C---:B------:R-:W-:Y:S02]  /*11110*/  ISETP.GT.AND P2, PT, R0.reuse, 0x10, PT ;  /* 0x000000100000780c */ /* 0x040fe40003f44270 */
        /* <DEDUP_REMOVED lines=16> */
[----:B------:R-:W-:Y:S02]  /*11220*/  FSEL R55, R55, -INF , P0 ;  /* 0xff80000037377808 */ /* 0x000fe40000000000 */
[C---:B------:R-:W-:Y:S02]  /*11230*/  ISETP.GT.AND P0, PT, R5.reuse, 0x1, PT ;  /* 0x000000010500780c */ /* 0x040fe40003f04270 */
[C---:B------:R-:W-:Y:S02]  /*11240*/  ISETP.GT.AND P2, PT, R5.reuse, RZ, PT ;  /* 0x000000ff0500720c */ /* 0x040fe40003f44270 */
[----:B------:R-:W-:Y:S04]  /*11250*/  ISETP.GT.AND P3, PT, R5, 0x18, PT ;  /* 0x000000180500780c */ /* 0x000fe80003f64270 */
[----:B------:R-:W-:Y:S02]  /*11260*/  FSEL R32, R227, -INF , P3 ;  /* 0xff800000e3207808 */ /* 0x000fe40001800000 */
[----:B------:R-:W-:Y:S04]  /*11270*/  ISETP.GT.AND P3, PT, R5, 0x21, PT ;  /* 0x000000210500780c */ /* 0x000fe80003f64270 */
[----:B------:R-:W-:Y:S02]  /*11280*/  FSEL R29, R207, -INF , P3 ;  /* 0xff800000cf1d7808 */ /* 0x000fe40001800000 */
[----:B------:R-:W-:Y:S02]  /*11290*/  ISETP.GT.AND P3, PT, R5, 0x30, PT ;  /* 0x000000300500780c */ /* 0x000fe40003f64270 */
[----:B--2---:R-:W-:Y:S02]  /*112a0*/  FSEL R53, R3, -INF , P1 ;  /* 0xff80000003357808 */ /* 0x004fe40000800000 */
[C---:B------:R-:W-:Y:S01]  /*112b0*/  ISETP.GT.AND P1, PT, R0.reuse, 0x9, PT ;  /* 0x000000090000780c */ /* 0x040fe20003f24270 */
[----:B------:R-:W2:Y:S03]  /*112c0*/  LDL.LU R3, [R1+0x78] ;  /* 0x0000780001037983 */ /* 0x000ea60000300800 */
[----:B------:R-:W-:Y:S02]  /*112d0*/  FSEL R67, R245, -INF , P1 ;  /* 0xff800000f5437808 */ /* 0x000fe40000800000 */
[----:B------:R-:W-:Y:S04]  /*112e0*/  ISETP.GT.AND P1, PT, R0, 0x18, PT ;  /* 0x000000180000780c */ /* 0x000fe80003f24270 */
[----:B------:R-:W-:Y:S02]  /*112f0*/  FSEL R64, R218, -INF , P1 ;  /* 0xff800000da407808 */ /* 0x000fe40000800000 */
[C---:B------:R-:W-:Y:S04]  /*11300*/  ISETP.GT.AND P1, PT, R0.reuse, 0x21, PT ;  /* 0x000000210000780c */ /* 0x040fe80003f24270 */
[----:B------:R-:W-:Y:S02]  /*11310*/  FSEL R61, R41, -INF , P1 ;  /* 0xff800000293d7808 */ /* 0x000fe40000800000 */
[C---:B------:R-:W-:Y:S04]  /*11320*/  ISETP.GT.AND P1, PT, R0.reuse, 0x30, PT ;  /* 0x000000300000780c */ /* 0x040fe80003f24270 */
[----:B------:R-:W-:Y:S02]  /*11330*/  FSEL R58, R25, -INF , P1 ;  /* 0xff800000193a7808 */ /* 0x000fe40000800000 */
[----:B------:R-:W-:Y:S02]  /*11340*/  ISETP.GT.AND P1, PT, R0, 0x39, PT ;  /* 0x000000390000780c */ /* 0x000fe40003f24270 */
[----:B-----5:R-:W-:Y:S01]  /*11350*/  FSEL R28, R6, -INF , P2 ;  /* 0xff800000061c7808 */ /* 0x020fe20001000000 */
[----:B------:R-:W1:Y:S01]  /*11360*/  SHFL.BFLY PT, R0, R136, 0x2, 0x1f ;  /* 0x0c401f0088007f89 */ /* 0x000e6200000e0000 */
[----:B------:R-:W-:Y:S02]  /*11370*/  FSEL R42, R42, -INF , P1 ;  /* 0xff8000002a2a7808 */ /* 0x000fe40000800000 */
[C---:B------:R-:W-:Y:S02]  /*11380*/  ISETP.GT.AND P1, PT, R5.reuse, 0x8, PT ;  /* 0x000000080500780c */ /* 0x040fe40003f24270 */
[----:B------:R-:W-:Y:S02]  /*11390*/  ISETP.GT.AND P2, PT, R5, 0x9, PT ;  /* 0x000000090500780c */ /* 0x000fe40003f44270 */
[----:B------:R-:W-:Y:S02]  /*113a0*/  FSEL R25, R133, -INF , P3 ;  /* 0xff80000085197808 */ /* 0x000fe40001800000 */
[----:B-1----:R-:W-:Y:S05]  /*113b0*/  FMNMX.FTZ R136, R0, R136, !PT ;  /* 0x0000008800887209 */ /* 0x002fea0007810000 */
[----:B------:R-:W1:Y:S01]  /*113c0*/  SHFL.BFLY PT, R0, R136, 0x1, 0x1f ;  /* 0x0c201f0088007f89 */ /* 0x000e6200000e0000 */
[----:B---3--:R-:W-:Y:S02]  /*113d0*/  FSEL R54, R4, -INF , P0 ;  /* 0xff80000004367808 */ /* 0x008fe40000000000 */
[----:B------:R-:W-:Y:S04]  /*113e0*/  ISETP.GT.AND P0, PT, R5, 0x10, PT ;  /* 0x000000100500780c */ /* 0x000fe80003f04270 */
[----:B------:R-:W-:Y:S02]  /*113f0*/  FSEL R35, R231, -INF , P0 ;  /* 0xff800000e7237808 */ /* 0x000fe40000000000 */
[C---:B------:R-:W-:Y:S04]  /*11400*/  ISETP.GT.AND P0, PT, R5.reuse, 0x19, PT ;  /* 0x000000190500780c */ /* 0x040fe80003f04270 */
[----:B------:R-:W-:Y:S02]  /*11410*/  FSEL R31, R226, -INF , P0 ;  /* 0xff800000e21f7808 */ /* 0x000fe40000000000 */
[----:B------:R-:W-:Y:S02]  /*11420*/  ISETP.GT.AND P0, PT, R5, 0x29, PT ;  /* 0x000000290500780c */ /* 0x000fe40003f04270 */
[----:B-1----:R-:W-:Y:S02]  /*11430*/  FMNMX.FTZ R136, R136, R0, !PT ;  /* 0x0000000088887209 */ /* 0x002fe40007810000 */
[----:B------:R-:W-:Y:S02]  /*11440*/  FSEL R26, R134, -INF , P0 ;  /* 0xff800000861a7808 */ /* 0x000fe40000000000 */
[----:B------:R-:W-:Y:S02]  /*11450*/  FMNMX.FTZ R134, R53, R138, !PT ;  /* 0x0000008a35867209 */ /* 0x000fe40007810000 */
[----:B------:R-:W-:Y:S02]  /*11460*/  ISETP.GT.AND P0, PT, R5, 0x39, PT ;  /* 0x000000390500780c */ /* 0x000fe40003f04270 */
[----:B------:R-:W-:Y:S02]  /*11470*/  FMNMX.FTZ R134, R57, R134, !PT ;  /* 0x0000008639867209 */ /* 0x000fe40007810000 */
[----:B------:R-:W-:Y:S02]  /*11480*/  FSEL R7, R204, -INF , P0 ;  /* 0xff800000cc077808 */ /* 0x000fe40000000000 */
        /* <DEDUP_REMOVED lines=8> */
[----:B------:R-:W-:Y:S02]  /*11510*/  FMNMX.FTZ R134, R60, R134, !PT ;  /* 0x000000863c867209 */ /* 0x000fe40007810000 */
[----:B----4-:R-:W-:Y:S02]  /*11520*/  FSEL R37, R2, -INF , P2 ;  /* 0xff80000002257808 */ /* 0x010fe40001000000 */
[----:B------:R-:W-:Y:S02]  /*11530*/  FMNMX.FTZ R134, R59, R134, !PT ;  /* 0x000000863b867209 */ /* 0x000fe40007810000 */
[C---:B------:R-:W-:Y:S02]  /*11540*/  ISETP.GT.AND P2, PT, R5.reuse, 0x20, PT ;  /* 0x000000200500780c */ /* 0x040fe40003f44270 */
[----:B------:R-:W-:Y:S02]  /*11550*/  FMNMX.FTZ R134, R58, R134, !PT ;  /* 0x000000863a867209 */ /* 0x000fe40007810000 */
[----:B------:R-:W-:Y:S02]  /*11560*/  FSEL R30, R216, -INF , P2 ;  /* 0xff800000d81e7808 */ /* 0x000fe40001000000 */
[----:B------:R-:W-:Y:S02]  /*11570*/  FMNMX.FTZ R134, R56, R134, !PT ;  /* 0x0000008638867209 */ /* 0x000fe40007810000 */
[----:B------:R-:W-:Y:S02]  /*11580*/  ISETP.GT.AND P2, PT, R5, 0x31, PT ;  /* 0x000000310500780c */ /* 0x000fe40003f44270 */
[----:B------:R-:W-:Y:S02]  /*11590*/  FMNMX.FTZ R134, R55, R134, !PT ;  /* 0x0000008637867209 */ /* 0x000fe40007810000 */
[----:B------:R-:W-:Y:S02]  /*115a0*/  FSEL R6, R208, -INF , P2 ;  /* 0xff800000d0067808 */ /* 0x000fe40001000000 */
[----:B------:R-:W-:Y:S02]  /*115b0*/  FMNMX.FTZ R134, R42, R134, !PT ;  /* 0x000000862a867209 */ /* 0x000fe40007810000 */
[----:B--2---:R-:W-:Y:S02]  /*115c0*/  FSEL R41, R3, -INF , P1 ;  /* 0xff80000003297808 */ /* 0x004fe40000800000 */
[C---:B------:R-:W-:Y:S04]  /*115d0*/  ISETP.GT.AND P1, PT, R5.reuse, 0x11, PT ;  /* 0x000000110500780c */ /* 0x040fe80003f24270 */
[----:B------:R-:W-:Y:S02]  /*115e0*/  FSEL R33, R230, -INF , P1 ;  /* 0xff800000e6217808 */ /* 0x000fe40000800000 */
[----:B------:R-:W-:Y:S04]  /*115f0*/  ISETP.GT.AND P1, PT, R5, 0x28, PT ;  /* 0x000000280500780c */ /* 0x000fe80003f24270 */
        /* <DEDUP_REMOVED lines=22> */
[----:B-1----:R-:W-:Y:S06]  /*11760*/  FMNMX.FTZ R135, R135, R0, !PT ;  /* 0x0000000087877209 */ /* 0x002fec0007810000 */
        /* <DEDUP_REMOVED lines=23> */
.L_x_2017:
[----:B------:R-:W3:Y:S01]  /*118e0*/  LDL.LU R204, [R1+0xbc] ;  /* 0x0000bc0001cc7983 */ /* 0x000ee20000300800 */
[C---:B------:R-:W-:Y:S01]  /*118f0*/  FSETP.NEU.FTZ.AND P0, PT, R136.reuse, -INF , PT ;  /* 0xff8000008800780b */ /* 0x040fe20003f1d000 */
[----:B------:R-:W-:Y:S01]  /*11900*/  FMUL.FTZ R2, R136, c[0x0][0x2d0] ;  /* 0x0000b40088027a20 */ /* 0x000fe20000410000 */
[----:B--2---:R-:W-:Y:S01]  /*11910*/  FMNMX.FTZ R133, R0, R4, !PT ;  /* 0x0000000400857209 */ /* 0x004fe20007810000 */
[----:B------:R-:W2:Y:S01]  /*11920*/  LDL.LU R212, [R1+0xb0] ;  /* 0x0000b00001d47983 */ /* 0x000ea20000300800 */
[----:B------:R-:W-:Y:S01]  /*11930*/  FSEL R0, R136, RZ, P0 ;  /* 0x000000ff88007208 */ /* 0x000fe20000000000 */
[----:B------:R-:W-:Y:S01]  /*11940*/  WARPSYNC 0xffffffff ;  /* 0xffffffff00007948 */ /* 0x000fe20003800000 */
[----:B------:R-:W-:Y:S02]  /*11950*/  FSEL R2, R2, RZ, P0 ;  /* 0x000000ff02027208 */ /* 0x000fe40000000000 */
[----:B------:R-:W-:Y:S01]  /*11960*/  FSETP.NEU.FTZ.AND P0, PT, R135, -INF , PT ;  /* 0xff8000008700780b */ /* 0x000fe20003f1d000 */
[----:B------:R-:W-:Y:S02]  /*11970*/  FADD.FTZ R0, -R0, R132 ;  /* 0x0000008400007221 */ /* 0x000fe40000010100 */
[--C-:B------:R-:W-:Y:S02]  /*11980*/  FFMA.FTZ R3, R8, c[0x0][0x2d0], -R2.reuse ;  /* 0x0000b40008037a23 */ /* 0x100fe40000010802 */
[----:B------:R-:W-:Y:S02]  /*11990*/  FMUL.FTZ R0, R0, c[0x0][0x2d0] ;  /* 0x0000b40000007a20 */ /* 0x000fe40000410000 */
[--C-:B------:R-:W-:Y:S02]  /*119a0*/  FFMA.FTZ R24, R24, c[0x0][0x2d0], -R2.reuse ;  /* 0x0000b40018187a23 */ /* 0x100fe40000010802 */
[----:B------:R-:W4:Y:S01]  /*119b0*/  MUFU.EX2 R132, R0 ;  /* 0x0000000000847308 */ /* 0x000f220000000800 */
        /* <DEDUP_REMOVED lines=8> */
[--C-:B------:R-:W-:Y:S02]  /*11a40*/  FFMA.FTZ R17, R17, c[0x0][0x2d0], -R2.reuse ;  /* 0x0000b40011117a23 */ /* 0x100fe40000010802 */
[--C-:B------:R-:W-:Y:S02]  /*11a50*/  FFMA.FTZ R16, R16, c[0x0][0x2d0], -R2.reuse ;  /* 0x0000b40010107a23 */ /* 0x100fe40000010802 */
[--C-:B------:R-:W-:Y:S01]  /*11a60*/  FFMA.FTZ R211, R15, c[0x0][0x2d0], -R2.reuse ;  /* 0x0000b4000fd37a23 */ /* 0x100fe20000010802 */
[----:B------:R-:W5:Y:S01]  /*11a70*/  MUFU.EX2 R24, R24 ;  /* 0x0000001800187308 */ /* 0x000f620000000800 */
[--C-:B------:R-:W-:Y:S01]  /*11a80*/  FFMA.FTZ R210, R14, c[0x0][0x2d0], -R2.reuse ;  /* 0x0000b4000ed27a23 */ /* 0x100fe20000010802 */
[----:B------:R-:W-:Y:S01]  /*11a90*/  MOV R15, R17 ;  /* 0x00000011000f7202 */ /* 0x000fe20000000f00 */
[--C-:B------:R-:W-:Y:S01]  /*11aa0*/  FFMA.FTZ R207, R12, c[0x0][0x2d0], -R2.reuse ;  /* 0x0000b4000ccf7a23 */ /* 0x100fe20000010802 */
[----:B------:R-:W-:Y:S01]  /*11ab0*/  MOV R13, R211 ;  /* 0x000000d3000d7202 */ /* 0x000fe20000000f00 */
[--C-:B------:R-:W-:Y:S01]  /*11ac0*/  FFMA.FTZ R209, R11, c[0x0][0x2d0], -R2.reuse ;  /* 0x0000b4000bd17a23 */ /* 0x100fe20000010802 */
[----:B------:R-:W-:Y:S01]  /*11ad0*/  MOV R12, R210 ;  /* 0x000000d2000c7202 */ /* 0x000fe20000000f00 */
[----:B------:R-:W-:Y:S01]  /*11ae0*/  FFMA.FTZ R10, R10, c[0x0][0x2d0], -R2 ;  /* 0x0000b4000a0a7a23 */ /* 0x000fe20000010802 */
[----:B------:R-:W-:Y:S01]  /*11af0*/  MOV R14, R16 ;  /* 0x00000010000e7202 */ /* 0x000fe20000000f00 */
[----:B------:R-:W-:Y:S01]  /*11b00*/  FMUL.FTZ R2, R135, c[0x0][0x2d0] ;  /* 0x0000b40087027a20 */ /* 0x000fe20000410000 */
[----:B------:R-:W-:Y:S04]  /*11b10*/  MUFU.EX2 R23, R23 ;  /* 0x0000001700177308 */ /* 0x000fe80000000800 */
[----:B------:R-:W-:Y:S05]  /*11b20*/  FSEL R2, R2, RZ, P0 ;  /* 0x000000ff02027208 */ /* 0x000fea0000000000 */
[--C-:B-1----:R-:W-:Y:S01]  /*11b30*/  FFMA.FTZ R4, R34, c[0x0][0x2d0], -R2.reuse ;  /* 0x0000b40022047a23 */ /* 0x102fe20000010802 */
[----:B------:R-:W1:Y:S01]  /*11b40*/  MUFU.EX2 R22, R22 ;  /* 0x0000001600167308 */ /* 0x000e620000000800 */
[--C-:B------:R-:W-:Y:S01]  /*11b50*/  FFMA.FTZ R52, R52, c[0x0][0x2d0], -R2.reuse ;  /* 0x0000b40034347a23 */ /* 0x100fe20000010802 */
[----:B------:R-:W-:Y:S01]  /*11b60*/  MOV R34, R208 ;  /* 0x000000d000227202 */ /* 0x000fe20000000f00 */
[--C-:B------:R-:W-:Y:S02]  /*11b70*/  FFMA.FTZ R247, R45, c[0x0][0x2d0], -R2.reuse ;  /* 0x0000b4002df77a23 */ /* 0x100fe40000010802 */
[--C-:B------:R-:W-:Y:S01]  /*11b80*/  FFMA.FTZ R39, R39, c[0x0][0x2d0], -R2.reuse ;  /* 0x0000b40027277a23 */ /* 0x100fe20000010802 */
[----:B------:R-:W2:Y:S01]  /*11b90*/  LDL.LU R45, [R1+0xb4] ;  /* 0x0000b400012d7983 */ /* 0x000ea20000300800 */
[--C-:B------:R-:W-:Y:S02]  /*11ba0*/  FFMA.FTZ R38, R38, c[0x0][0x2d0], -R2.reuse ;  /* 0x0000b40026267a23 */ /* 0x100fe40000010802 */
[--C-:B------:R-:W-:Y:S01]  /*11bb0*/  FFMA.FTZ R217, R48, c[0x0][0x2d0], -R2.reuse ;  /* 0x0000b40030d97a23 */ /* 0x100fe20000010802 */
[----:B------:R-:W-:Y:S01]  /*11bc0*/  MUFU.EX2 R4, R4 ;  /* 0x0000000400047308 */ /* 0x000fe20000000800 */
[--C-:B------:R-:W-:Y:S02]  /*11bd0*/  FFMA.FTZ R43, R43, c[0x0][0x2d0], -R2.reuse ;  /* 0x0000b4002b2b7a23 */ /* 0x100fe40000010802 */
[--C-:B------:R-:W-:Y:S01]  /*11be0*/  FFMA.FTZ R219, R50, c[0x0][0x2d0], -R2.reuse ;  /* 0x0000b40032db7a23 */ /* 0x100fe20000010802 */
[----:B------:R-:W-:Y:S01]  /*11bf0*/  MOV R50, R12 ;  /* 0x0000000c00327202 */ /* 0x000fe20000000f00 */
[--C-:B------:R-:W-:Y:S02]  /*11c00*/  FFMA.FTZ R218, R49, c[0x0][0x2d0], -R2.reuse ;  /* 0x0000b40031da7a23 */ /* 0x100fe40000010802 */
[--C-:B------:R-:W-:Y:S02]  /*11c10*/  FFMA.FTZ R249, R47, c[0x0][0x2d0], -R2.reuse ;  /* 0x0000b4002ff97a23 */ /* 0x100fe40000010802 */
[--C-:B------:R-:W-:Y:S02]  /*11c20*/  FFMA.FTZ R248, R46, c[0x0][0x2d0], -R2.reuse ;  /* 0x0000b4002ef87a23 */ /* 0x100fe40000010802 */
[--C-:B------:R-:W-:Y:S02]  /*11c30*/  FFMA.FTZ R246, R44, c[0x0][0x2d0], -R2.reuse ;  /* 0x0000b4002cf67a23 */ /* 0x100fe40000010802 */
[--C-:B------:R-:W-:Y:S01]  /*11c40*/  FFMA.FTZ R220, R51, c[0x0][0x2d0], -R2.reuse ;  /* 0x0000b40033dc7a23 */ /* 0x100fe20000010802 */
[----:B------:R-:W-:Y:S01]  /*11c50*/  MOV R51, R207 ;  /* 0x000000cf00337202 */ /* 0x000fe20000000f00 */
[----:B------:R-:W-:Y:S10]  /*11c60*/  MUFU.EX2 R249, R249 ;  /* 0x000000f900f97308 */ /* 0x000ff40000000800 */
[----:B------:R-:W-:Y:S10]  /*11c70*/  MUFU.EX2 R220, R220 ;  /* 0x000000dc00dc7308 */ /* 0x000ff40000000800 */
[----:B------:R-:W-:Y:S01]  /*11c80*/  MUFU.EX2 R248, R248 ;  /* 0x000000f800f87308 */ /* 0x000fe20000000800 */
[C---:B----4-:R-:W-:Y:S02]  /*11c90*/  FMUL.FTZ R68, R132.reuse, R68 ;  /* 0x0000004484447220 */ /* 0x050fe40000410000 */
        /* <DEDUP_REMOVED lines=15> */
[----:B---3--:R-:W-:Y:S01]  /*11d90*/  FFMA.FTZ R0, R132, R204, R3 ;  /* 0x000000cc84007223 */ /* 0x008fe20000010003 */
[C---:B-----5:R-:W-:Y:S01]  /*11da0*/  F2FP.PACK_AB R204, R24.reuse, R3 ;  /* 0x0000000318cc723e */ /* 0x060fe200000000ff */
[----:B------:R-:W-:Y:S02]  /*11db0*/  FFMA.FTZ R3, R9, c[0x0][0x2d0], -R2 ;  /* 0x0000b40009037a23 */ /* 0x000fe40000010802 */
[----:B------:R-:W-:Y:S01]  /*11dc0*/  FADD.FTZ R11, R24, R0 ;  /* 0x00000000180b7221 */ /* 0x000fe20000010000 */
[----:B------:R-:W-:Y:S01]  /*11dd0*/  FSEL R0, R135, RZ, P0 ;  /* 0x000000ff87007208 */ /* 0x000fe20000000000 */
[----:B------:R-:W-:Y:S01]  /*11de0*/  MUFU.EX2 R205, R3 ;  /* 0x0000000300cd7308 */ /* 0x000fe20000000800 */
[--C-:B------:R-:W-:Y:S01]  /*11df0*/  FFMA.FTZ R9, R40, c[0x0][0x2d0], -R2.reuse ;  /* 0x0000b40028097a23 */ /* 0x100fe20000010802 */
[----:B------:R-:W-:Y:S01]  /*11e00*/  FSETP.NEU.FTZ.AND P0, PT, R134, -INF , PT ;  /* 0xff8000008600780b */ /* 0x000fe20003f1d000 */
[----:B------:R-:W-:Y:S01]  /*11e10*/  FFMA.FTZ R40, R36, c[0x0][0x2d0], -R2 ;  /* 0x0000b40024287a23 */ /* 0x000fe20000010802 */
[----:B------:R-:W-:Y:S01]  /*11e20*/  MOV R24, R10 ;  /* 0x0000000a00187202 */ /* 0x000fe20000000f00 */
[----:B------:R-:W-:Y:S01]  /*11e30*/  FADD.FTZ R0, -R0, R137 ;  /* 0x0000008900007221 */ /* 0x000fe20000010100 */
[----:B------:R-:W-:Y:S01]  /*11e40*/  MOV R137, R209 ;  /* 0x000000d100897202 */ /* 0x000fe20000000f00 */
[----:B------:R-:W-:Y:S02]  /*11e50*/  FMUL.FTZ R2, R134, c[0x0][0x2d0] ;  /* 0x0000b40086027a20 */ /* 0x000fe40000410000 */
[----:B------:R-:W-:Y:S01]  /*11e60*/  FMUL.FTZ R0, R0, c[0x0][0x2d0] ;  /* 0x0000b40000007a20 */ /* 0x000fe20000410000 */
[----:B------:R-:W-:Y:S02]  /*11e70*/  MUFU.EX2 R207, R9 ;  /* 0x0000000900cf7308 */ /* 0x000fe40000000800 */
[----:B------:R-:W-:Y:S05]  /*11e80*/  FSEL R2, R2, RZ, P0 ;  /* 0x000000ff02027208 */ /* 0x000fea0000000000 */
[--C-:B------:R-:W-:Y:S01]  /*11e90*/  FFMA.FTZ R215, R64, c[0x0][0x2d0], -R2.reuse ;  /* 0x0000b40040d77a23 */ /* 0x100fe20000010802 */
[----:B------:R-:W-:Y:S01]  /*11ea0*/  MOV R64, R137 ;  /* 0x0000008900407202 */ /* 0x000fe20000000f00 */
[--C-:B------:R-:W-:Y:S01]  /*11eb0*/  FFMA.FTZ R21, R56, c[0x0][0x2d0], -R2.reuse ;  /* 0x0000b40038157a23 */ /* 0x100fe20000010802 */
[----:B------:R-:W2:Y:S01]  /*11ec0*/  MUFU.EX2 R3, R0 ;  /* 0x0000000000037308 */ /* 0x000ea20000000800 */
[--C-:B------:R-:W-:Y:S01]  /*11ed0*/  FFMA.FTZ R55, R55, c[0x0][0x2d0], -R2.reuse ;  /* 0x0000b40037377a23 */ /* 0x100fe20000010802 */
[----:B------:R-:W-:Y:S01]  /*11ee0*/  MOV R137, R15 ;  /* 0x0000000f00897202 */ /* 0x000fe20000000f00 */
[--C-:B------:R-:W-:Y:S01]  /*11ef0*/  FFMA.FTZ R17, R206, c[0x0][0x2d0], -R2.reuse ;  /* 0x0000b400ce117a23 */ /* 0x100fe20000010802 */
[----:B-1----:R-:W-:Y:S01]  /*11f00*/  F2FP.PACK_AB R206, R22, R23 ;  /* 0x0000001716ce723e */ /* 0x002fe200000000ff */
[--C-:B------:R-:W-:Y:S02]  /*11f10*/  FFMA.FTZ R67, R67, c[0x0][0x2d0], -R2.reuse ;  /* 0x0000b40043437a23 */ /* 0x100fe40000010802 */
[--C-:B------:R-:W-:Y:S01]  /*11f20*/  FFMA.FTZ R214, R66, c[0x0][0x2d0], -R2.reuse ;  /* 0x0000b40042d67a23 */ /* 0x100fe20000010802 */
[----:B------:R-:W-:Y:S01]  /*11f30*/  MOV R66, R24 ;  /* 0x0000001800427202 */ /* 0x000fe20000000f00 */
        /* <DEDUP_REMOVED lines=9> */
[----:B------:R-:W-:Y:S01]  /*11fd0*/  MUFU.EX2 R19, R8 ;  /* 0x0000000800137308 */ /* 0x000fe20000000800 */
[----:B--2---:R-:W-:Y:S01]  /*11fe0*/  FFMA.FTZ R0, R3, R212, R205 ;  /* 0x000000d403007223 */ /* 0x004fe200000100cd */
[----:B------:R-:W-:Y:S01]  /*11ff0*/  F2FP.PACK_AB R205, R4, R205 ;  /* 0x000000cd04cd723e */ /* 0x000fe200000000ff */
[----:B------:R-:W-:Y:S02]  /*12000*/  FFMA.FTZ R44, R58, c[0x0][0x2d0], -R2 ;  /* 0x0000b4003a2c7a23 */ /* 0x000fe40000010802 */
[----:B------:R-:W-:Y:S01]  /*12010*/  FADD.FTZ R18, R4, R0 ;  /* 0x0000000004127221 */ /* 0x000fe20000010000 */
[----:B------:R-:W-:Y:S01]  /*12020*/  FSEL R0, R134, RZ, P0 ;  /* 0x000000ff86007208 */ /* 0x000fe20000000000 */
[----:B------:R-:W-:Y:S01]  /*12030*/  FFMA.FTZ R4, R53, c[0x0][0x2d0], -R2 ;  /* 0x0000b40035047a23 */ /* 0x000fe20000010802 */
[----:B------:R-:W-:Y:S01]  /*12040*/  FSETP.NEU.FTZ.AND P0, PT, R133, -INF , PT ;  /* 0xff8000008500780b */ /* 0x000fe20003f1d000 */
[----:B------:R-:W-:Y:S01]  /*12050*/  FMUL.FTZ R70, R3, R70 ;  /* 0x0000004603467220 */ /* 0x000fe20000410000 */
[----:B------:R-:W-:Y:S01]  /*12060*/  MUFU.EX2 R213, R213 ;  /* 0x000000d500d57308 */ /* 0x000fe20000000800 */
[----:B------:R-:W-:Y:S01]  /*12070*/  FADD.FTZ R0, -R0, R138 ;  /* 0x0000008a00007221 */ /* 0x000fe20000010100 */
[----:B------:R-:W-:Y:S01]  /*12080*/  FSEL R2, R133, RZ, P0 ;  /* 0x000000ff85027208 */ /* 0x000fe20000000000 */
[C---:B------:R-:W-:Y:S01]  /*12090*/  FMUL.FTZ R71, R3.reuse, R71 ;  /* 0x0000004703477220 */ /* 0x040fe20000410000 */
[----:B------:R-:W-:Y:S01]  /*120a0*/  MOV R138, R43 ;  /* 0x0000002b008a7202 */ /* 0x000fe20000000f00 */
[----:B------:R-:W-:Y:S02]  /*120b0*/  FMUL.FTZ R0, R0, c[0x0][0x2d0] ;  /* 0x0000b40000007a20 */ /* 0x000fe40000410000 */
[----:B------:R-:W-:Y:S01]  /*120c0*/  FADD.FTZ R2, -R2, R139 ;  /* 0x0000008b02027221 */ /* 0x000fe20000010100 */
[----:B------:R-:W-:Y:S01]  /*120d0*/  MOV R139, R44 ;  /* 0x0000002c008b7202 */ /* 0x000fe20000000f00 */
[C---:B------:R-:W-:Y:S01]  /*120e0*/  FMUL.FTZ R82, R3.reuse, R82 ;  /* 0x0000005203527220 */ /* 0x040fe20000410000 */
[----:B------:R1:W-:Y:S01]  /*120f0*/  MUFU.EX2 R20, R4 ;  /* 0x0000000400147308 */ /* 0x0003e20000000800 */
[----:B------:R-:W-:Y:S02]  /*12100*/  FMUL.FTZ R2, R2, c[0x0][0x2d0] ;  /* 0x0000b40002027a20 */ /* 0x000fe40000410000 */
[C---:B------:R-:W-:Y:S02]  /*12110*/  FMUL.FTZ R83, R3.reuse, R83 ;  /* 0x0000005303537220 */ /* 0x040fe40000410000 */
        /* <DEDUP_REMOVED lines=9> */
[----:B------:R-:W3:Y:S01]  /*121b0*/  MUFU.EX2 R2, R2 ;  /* 0x0000000200027308 */ /* 0x000ee20000000800 */
[C---:B------:R-:W-:Y:S02]  /*121c0*/  FMUL.FTZ R118, R3.reuse, R118 ;  /* 0x0000007603767220 */ /* 0x040fe40000410000 */
[----:B------:R-:W-:Y:S02]  /*121d0*/  FMUL.FTZ R119, R3, R119 ;  /* 0x0000007703777220 */ /* 0x000fe40000410000 */
[----:B-1----:R-:W-:Y:S02]  /*121e0*/  FMUL.FTZ R4, R133, c[0x0][0x2d0] ;  /* 0x0000b40085047a20 */ /* 0x002fe40000410000 */
[C---:B------:R-:W-:Y:S02]  /*121f0*/  FMUL.FTZ R130, R3.reuse, R130 ;  /* 0x0000008203827220 */ /* 0x040fe40000410000 */
[----:B------:R-:W-:Y:S01]  /*12200*/  FMUL.FTZ R131, R3, R131 ;  /* 0x0000008303837220 */ /* 0x000fe20000410000 */
[----:B------:R-:W-:Y:S01]  /*12210*/  FSEL R4, R4, RZ, P0 ;  /* 0x000000ff04047208 */ /* 0x000fe20000000000 */
[----:B------:R-:W-:Y:S01]  /*12220*/  MUFU.EX2 R230, R230 ;  /* 0x000000e600e67308 */ /* 0x000fe20000000800 */
[----:B--2---:R-:W-:Y:S01]  /*12230*/  FMUL.FTZ R56, R0, R144 ;  /* 0x0000009000387220 */ /* 0x004fe20000410000 */
[----:B------:R-:W-:Y:S02]  /*12240*/  F2FP.PACK_AB R144, R19, R20 ;  /* 0x000000141390723e */ /* 0x000fe400000000ff */
[--C-:B------:R-:W-:Y:S02]  /*12250*/  FFMA.FTZ R48, R5, c[0x0][0x2d0], -R4.reuse ;  /* 0x0000b40005307a23 */ /* 0x100fe40000010804 */
[----:B------:R-:W2:Y:S01]  /*12260*/  LDL.LU R5, [R1+0xb8] ;  /* 0x0000b80001057983 */ /* 0x000ea20000300800 */
[--C-:B------:R-:W-:Y:S01]  /*12270*/  FFMA.FTZ R212, R35, c[0x0][0x2d0], -R4.reuse ;  /* 0x0000b40023d47a23 */ /* 0x100fe20000010804 */
[----:B------:R-:W-:Y:S01]  /*12280*/  MOV R35, R51 ;  /* 0x0000003300237202 */ /* 0x000fe20000000f00 */
[--C-:B------:R-:W-:Y:S01]  /*12290*/  FFMA.FTZ R211, R33, c[0x0][0x2d0], -R4.reuse ;  /* 0x0000b40021d37a23 */ /* 0x100fe20000010804 */
[----:B------:R-:W-:Y:S01]  /*122a0*/  MOV R33, R40 ;  /* 0x0000002800217202 */ /* 0x000fe20000000f00 */
[--C-:B------:R-:W-:Y:S01]  /*122b0*/  FFMA.FTZ R210, R32, c[0x0][0x2d0], -R4.reuse ;  /* 0x0000b40020d27a23 */ /* 0x100fe20000010804 */
[----:B------:R-:W-:Y:S01]  /*122c0*/  MOV R32, R34 ;  /* 0x0000002200207202 */ /* 0x000fe20000000f00 */
[--C-:B------:R-:W-:Y:S01]  /*122d0*/  FFMA.FTZ R49, R6, c[0x0][0x2d0], -R4.reuse ;  /* 0x0000b40006317a23 */ /* 0x100fe20000010804 */
[----:B------:R-:W-:Y:S01]  /*122e0*/  MOV R51, R13 ;  /* 0x0000000d00337202 */ /* 0x000fe20000000f00 */
[----:B------:R-:W-:Y:S01]  /*122f0*/  FADD.FTZ R6, R23, R11 ;  /* 0x0000000b17067221 */ /* 0x000fe20000010000 */
[----:B------:R-:W-:Y:S01]  /*12300*/  MOV R34, R14 ;  /* 0x0000000e00227202 */ /* 0x000fe20000000f00 */
[--C-:B------:R-:W-:Y:S01]  /*12310*/  FFMA.FTZ R54, R54, c[0x0][0x2d0], -R4.reuse ;  /* 0x0000b40036367a23 */ /* 0x100fe20000010804 */
[----:B------:R-:W-:Y:S01]  /*12320*/  MUFU.EX2 R212, R212 ;  /* 0x000000d400d47308 */ /* 0x000fe20000000800 */
[--C-:B------:R-:W-:Y:S02]  /*12330*/  FFMA.FTZ R37, R37, c[0x0][0x2d0], -R4.reuse ;  /* 0x0000b40025257a23 */ /* 0x100fe40000010804 */
[--C-:B------:R-:W-:Y:S02]  /*12340*/  FFMA.FTZ R53, R25, c[0x0][0x2d0], -R4.reuse ;  /* 0x0000b40019357a23 */ /* 0x100fe40000010804 */
[----:B------:R-:W-:Y:S02]  /*12350*/  FFMA.FTZ R36, R7, c[0x0][0x2d0], -R4 ;  /* 0x0000b40007247a23 */ /* 0x000fe40000010804 */
[----:B------:R-:W-:Y:S02]  /*12360*/  FADD.FTZ R208, R22, R6 ;  /* 0x0000000616d07221 */ /* 0x000fe40000010000 */
[--C-:B------:R-:W-:Y:S01]  /*12370*/  FFMA.FTZ R10, R28, c[0x0][0x2d0], -R4.reuse ;  /* 0x0000b4001c0a7a23 */ /* 0x100fe20000010804 */
[----:B------:R-:W-:Y:S01]  /*12380*/  MUFU.EX2 R211, R211 ;  /* 0x000000d300d37308 */ /* 0x000fe20000000800 */
[--C-:B------:R-:W-:Y:S02]  /*12390*/  FFMA.FTZ R16, R41, c[0x0][0x2d0], -R4.reuse ;  /* 0x0000b40029107a23 */ /* 0x100fe40000010804 */
[--C-:B------:R-:W-:Y:S02]  /*123a0*/  FFMA.FTZ R209, R31, c[0x0][0x2d0], -R4.reuse ;  /* 0x0000b4001fd17a23 */ /* 0x100fe40000010804 */
[--C-:B------:R-:W-:Y:S02]  /*123b0*/  FFMA.FTZ R225, R30, c[0x0][0x2d0], -R4.reuse ;  /* 0x0000b4001ee17a23 */ /* 0x100fe40000010804 */
[--C-:B------:R-:W-:Y:S02]  /*123c0*/  FFMA.FTZ R229, R29, c[0x0][0x2d0], -R4.reuse ;  /* 0x0000b4001de57a23 */ /* 0x100fe40000010804 */
[--C-:B------:R-:W-:Y:S02]  /*123d0*/  FFMA.FTZ R231, R27, c[0x0][0x2d0], -R4.reuse ;  /* 0x0000b4001be77a23 */ /* 0x100fe40000010804 */
[----:B------:R-:W-:Y:S02]  /*123e0*/  FFMA.FTZ R245, R26, c[0x0][0x2d0], -R4 ;  /* 0x0000b4001af57a23 */ /* 0x000fe40000010804 */
[C---:B------:R-:W-:Y:S01]  /*123f0*/  FFMA.FTZ R4, R0.reuse, R45, R20 ;  /* 0x0000002d00047223 */ /* 0x040fe20000010014 */
[----:B------:R-:W-:Y:S01]  /*12400*/  MUFU.EX2 R229, R229 ;  /* 0x000000e500e57308 */ /* 0x000fe20000000800 */
[C---:B------:R-:W-:Y:S01]  /*12410*/  FMUL.FTZ R8, R0.reuse, R184 ;  /* 0x000000b800087220 */ /* 0x040fe20000410000 */
[----:B------:R-:W-:Y:S01]  /*12420*/  MOV R184, R32 ;  /* 0x0000002000b87202 */ /* 0x000fe20000000f00 */
[----:B------:R-:W-:Y:S01]  /*12430*/  FMUL.FTZ R57, R0, R145 ;  /* 0x0000009100397220 */ /* 0x000fe20000410000 */
[----:B------:R-:W-:Y:S01]  /*12440*/  MOV R32, R33 ;  /* 0x0000002100207202 */ /* 0x000fe20000000f00 */
[----:B---3--:R-:W-:Y:S01]  /*12450*/  FMUL.FTZ R26, R2, R170 ;  /* 0x000000aa021a7220 */ /* 0x008fe20000410000 */
[----:B------:R-:W-:Y:S01]  /*12460*/  MOV R33, R35 ;  /* 0x0000002300217202 */ /* 0x000fe20000000f00 */
[----:B------:R-:W-:Y:S01]  /*12470*/  FMUL.FTZ R44, R0, R172 ;  /* 0x000000ac002c7220 */ /* 0x000fe20000410000 */
[----:B------:R-:W-:Y:S01]  /*12480*/  MOV R35, R139 ;  /* 0x0000008b00237202 */ /* 0x000fe20000000f00 */
[----:B------:R-:W-:Y:S01]  /*12490*/  FMUL.FTZ R63, R2, R159 ;  /* 0x0000009f023f7220 */ /* 0x000fe20000410000 */
[----:B------:R-:W-:Y:S01]  /*124a0*/  MOV R139, R21 ;  /* 0x00000015008b7202 */ /* 0x000fe20000000f00 */
[----:B------:R-:W1:Y:S01]  /*124b0*/  MUFU.EX2 R170, R52 ;  /* 0x0000003400aa7308 */ /* 0x000e620000000800 */
[----:B------:R-:W3:Y:S01]  /*124c0*/  LDSM.16.MT88.4 R20, [R233+0x100] ;  /* 0x00010000e914783b */ /* 0x000ee20000004200 */
[C---:B------:R-:W-:Y:S02]  /*124d0*/  FMUL.FTZ R24, R0.reuse, R168 ;  /* 0x000000a800187220 */ /* 0x040fe40000410000 */
[C---:B------:R-:W-:Y:S02]  /*124e0*/  FMUL.FTZ R25, R0.reuse, R169 ;  /* 0x000000a900197220 */ /* 0x040fe40000410000 */
[C---:B------:R-:W-:Y:S02]  /*124f0*/  FMUL.FTZ R45, R0.reuse, R173 ;  /* 0x000000ad002d7220 */ /* 0x040fe40000410000 */
[C---:B------:R-:W-:Y:S02]  /*12500*/  FMUL.FTZ R60, R0.reuse, R156 ;  /* 0x0000009c003c7220 */ /* 0x040fe40000410000 */
[----:B------:R4:W-:Y:S01]  /*12510*/  MUFU.EX2 R145, R10 ;  /* 0x0000000a00917308 */ /* 0x0009e20000000800 */
[----:B------:R-:W-:Y:S02]  /*12520*/  FMUL.FTZ R61, R0, R157 ;  /* 0x0000009d003d7220 */ /* 0x000fe40000410000 */
[----:B------:R-:W-:Y:S02]  /*12530*/  FADD.FTZ R157, R207, R18 ;  /* 0x00000012cf9d7221 */ /* 0x000fe40000010000 */
[----:B------:R-:W-:Y:S02]  /*12540*/  FMUL.FTZ R62, R2, R158 ;  /* 0x0000009e023e7220 */ /* 0x000fe40000410000 */
[----:B------:R-:W-:Y:S02]  /*12550*/  FADD.FTZ R158, R19, R4 ;  /* 0x00000004139e7221 */ /* 0x000fe40000010000 */
[----:B------:R-:W-:Y:S01]  /*12560*/  FMUL.FTZ R4, R132, R200 ;  /* 0x000000c884047220 */ /* 0x000fe20000410000 */
[----:B------:R-:W-:Y:S01]  /*12570*/  MUFU.EX2 R172, R37 ;  /* 0x0000002500ac7308 */ /* 0x000fe20000000800 */
[C---:B------:R-:W-:Y:S01]  /*12580*/  FMUL.FTZ R6, R3.reuse, R202 ;  /* 0x000000ca03067220 */ /* 0x040fe20000410000 */
[----:B------:R-:W-:Y:S01]  /*12590*/  MOV R202, R39 ;  /* 0x0000002700ca7202 */ /* 0x000fe20000000f00 */
[C---:B------:R-:W-:Y:S01]  /*125a0*/  FMUL.FTZ R7, R3.reuse, R203 ;  /* 0x000000cb03077220 */ /* 0x040fe20000410000 */
[----:B-1----:R-:W-:Y:S01]  /*125b0*/  F2FP.PACK_AB R207, R170, R207 ;  /* 0x000000cfaacf723e */ /* 0x002fe200000000ff */
[----:B------:R-:W-:Y:S01]  /*125c0*/  FMUL.FTZ R9, R0, R185 ;  /* 0x000000b900097220 */ /* 0x000fe20000410000 */
[----:B------:R-:W-:Y:S01]  /*125d0*/  MOV R185, R36 ;  /* 0x0000002400b97202 */ /* 0x000fe20000000f00 */
[C---:B------:R-:W-:Y:S01]  /*125e0*/  FMUL.FTZ R58, R2.reuse, R146 ;  /* 0x00000092023a7220 */ /* 0x040fe20000410000 */
[----:B------:R-:W-:Y:S01]  /*125f0*/  MOV R200, R32 ;  /* 0x0000002000c87202 */ /* 0x000fe20000000f00 */
[C---:B------:R-:W-:Y:S01]  /*12600*/  FMUL.FTZ R59, R2.reuse, R147 ;  /* 0x00000093023b7220 */ /* 0x040fe20000410000 */
[----:B------:R1:W-:Y:S01]  /*12610*/  MUFU.EX2 R159, R54 ;  /* 0x00000036009f7308 */ /* 0x0003e20000000800 */
[C---:B------:R-:W-:Y:S01]  /*12620*/  FMUL.FTZ R11, R2.reuse, R187 ;  /* 0x000000bb020b7220 */ /* 0x040fe20000410000 */
[----:B------:R-:W-:Y:S01]  /*12630*/  MOV R187, R65 ;  /* 0x0000004100bb7202 */ /* 0x000fe20000000f00 */
[C---:B------:R-:W-:Y:S01]  /*12640*/  FMUL.FTZ R14, R2.reuse, R198 ;  /* 0x000000c6020e7220 */ /* 0x040fe20000410000 */
[----:B------:R-:W-:Y:S01]  /*12650*/  MOV R198, R55 ;  /* 0x0000003700c67202 */ /* 0x000fe20000000f00 */
[----:B----4-:R-:W-:Y:S01]  /*12660*/  FMUL.FTZ R10, R2, R186 ;  /* 0x000000ba020a7220 */ /* 0x010fe20000410000 */
[----:B------:R-:W-:Y:S01]  /*12670*/  MOV R186, R53 ;  /* 0x0000003500ba7202 */ /* 0x000fe20000000f00 */
[C---:B------:R-:W-:Y:S01]  /*12680*/  FMUL.FTZ R12, R0.reuse, R196 ;  /* 0x000000c4000c7220 */ /* 0x040fe20000410000 */
[----:B------:R-:W-:Y:S01]  /*12690*/  MOV R196, R48 ;  /* 0x0000003000c47202 */ /* 0x000fe20000000f00 */
[----:B------:R-:W-:Y:S01]  /*126a0*/  FMUL.FTZ R13, R0, R197 ;  /* 0x000000c5000d7220 */ /* 0x000fe20000410000 */
[----:B------:R4:W-:Y:S01]  /*126b0*/  MUFU.EX2 R169, R17 ;  /* 0x0000001100a97308 */ /* 0x0009e20000000800 */
        /* <DEDUP_REMOVED lines=9> */
[----:B------:R-:W5:Y:S01]  /*12750*/  MUFU.EX2 R173, R67 ;  /* 0x0000004300ad7308 */ /* 0x000f620000000800 */
[----:B------:R-:W-:Y:S01]  /*12760*/  FMUL.FTZ R29, R0, R189 ;  /* 0x000000bd001d7220 */ /* 0x000fe20000410000 */
[----:B------:R-:W-:Y:S01]  /*12770*/  MOV R203, R138 ;  /* 0x0000008a00cb7202 */ /* 0x000fe20000000f00 */
[C---:B------:R-:W-:Y:S01]  /*12780*/  FMUL.FTZ R30, R2.reuse, R190 ;  /* 0x000000be021e7220 */ /* 0x040fe20000410000 */
[----:B-1----:R-:W-:Y:S01]  /*12790*/  LDSM.16.MT88.4 R52, [R236+0x100] ;  /* 0x00010000ec34783b */ /* 0x002fe20000004200 */
[----:B------:R-:W-:Y:S01]  /*127a0*/  FMUL.FTZ R31, R2, R191 ;  /* 0x000000bf021f7220 */ /* 0x000fe20000410000 */
[----:B------:R-:W-:Y:S01]  /*127b0*/  MOV R191, R35 ;  /* 0x0000002300bf7202 */ /* 0x000fe20000000f00 */
[----:B------:R-:W-:Y:S02]  /*127c0*/  FMUL.FTZ R35, R3, R163 ;  /* 0x000000a303237220 */ /* 0x000fe40000410000 */
[C---:B------:R-:W-:Y:S01]  /*127d0*/  FMUL.FTZ R32, R132.reuse, R160 ;  /* 0x000000a084207220 */ /* 0x040fe20000410000 */
[----:B------:R-:W1:Y:S01]  /*127e0*/  MUFU.EX2 R168, R16 ;  /* 0x0000001000a87308 */ /* 0x000e620000000800 */
[C---:B------:R-:W-:Y:S02]  /*127f0*/  FMUL.FTZ R33, R132.reuse, R161 ;  /* 0x000000a184217220 */ /* 0x040fe40000410000 */
[C---:B------:R-:W-:Y:S02]  /*12800*/  FMUL.FTZ R48, R132.reuse, R148 ;  /* 0x0000009484307220 */ /* 0x040fe40000410000 */
[C---:B----4-:R-:W-:Y:S01]  /*12810*/  FMUL.FTZ R17, R132.reuse, R177 ;  /* 0x000000b184117220 */ /* 0x050fe20000410000 */
[----:B------:R-:W-:Y:S01]  /*12820*/  MOV R177, R64 ;  /* 0x0000004000b17202 */ /* 0x000fe20000000f00 */
[----:B------:R-:W-:Y:S02]  /*12830*/  FMUL.FTZ R49, R132, R149 ;  /* 0x0000009584317220 */ /* 0x000fe40000410000 */
[C---:B------:R-:W-:Y:S01]  /*12840*/  FMUL.FTZ R40, R0.reuse, R152 ;  /* 0x0000009800287220 */ /* 0x040fe20000410000 */
[----:B------:R-:W-:Y:S01]  /*12850*/  MUFU.EX2 R184, R218 ;  /* 0x000000da00b87308 */ /* 0x000fe20000000800 */
[----:B------:R-:W-:Y:S02]  /*12860*/  FMUL.FTZ R41, R0, R153 ;  /* 0x0000009900297220 */ /* 0x000fe40000410000 */
[C---:B------:R-:W-:Y:S01]  /*12870*/  FMUL.FTZ R42, R2.reuse, R154 ;  /* 0x0000009a022a7220 */ /* 0x040fe20000410000 */
[----:B-----5:R-:W-:Y:S01]  /*12880*/  F2FP.PACK_AB R146, R173, R169 ;  /* 0x000000a9ad92723e */ /* 0x020fe200000000ff */
[C---:B------:R-:W-:Y:S02]  /*12890*/  FMUL.FTZ R43, R2.reuse, R155 ;  /* 0x0000009b022b7220 */ /* 0x040fe40000410000 */
[C---:B------:R-:W-:Y:S01]  /*128a0*/  FMUL.FTZ R46, R2.reuse, R174 ;  /* 0x000000ae022e7220 */ /* 0x040fe20000410000 */
[----:B------:R-:W-:Y:S01]  /*128b0*/  LDSM.16.MT88.4 R152, [R234+0x900] ;  /* 0x00090000ea98783b */ /* 0x000fe20000004200 */
[----:B------:R-:W-:Y:S01]  /*128c0*/  FMUL.FTZ R47, R2, R175 ;  /* 0x000000af022f7220 */ /* 0x000fe20000410000 */
[----:B------:R-:W-:Y:S01]  /*128d0*/  MUFU.EX2 R139, R222 ;  /* 0x000000de008b7308 */ /* 0x000fe20000000800 */
[C---:B------:R-:W-:Y:S02]  /*128e0*/  FMUL.FTZ R64, R132.reuse, R140 ;  /* 0x0000008c84407220 */ /* 0x040fe40000410000 */
[----:B------:R-:W-:Y:S01]  /*128f0*/  FMUL.FTZ R65, R132, R141 ;  /* 0x0000008d84417220 */ /* 0x000fe20000410000 */
[----:B-1----:R-:W-:Y:S01]  /*12900*/  F2FP.PACK_AB R147, R172, R168 ;  /* 0x000000a8ac93723e */ /* 0x002fe200000000ff */
[----:B------:R-:W-:Y:S01]  /*12910*/  FMUL.FTZ R16, R132, R176 ;  /* 0x000000b084107220 */ /* 0x000fe20000410000 */
[----:B------:R-:W-:Y:S01]  /*12920*/  MOV R176, R66 ;  /* 0x0000004200b07202 */ /* 0x000fe20000000f00 */
[C---:B------:R-:W-:Y:S02]  /*12930*/  FMUL.FTZ R66, R3.reuse, R142 ;  /* 0x0000008e03427220 */ /* 0x040fe40000410000 */
[----:B------:R-:W-:Y:S01]  /*12940*/  FMUL.FTZ R67, R3, R143 ;  /* 0x0000008f03437220 */ /* 0x000fe20000410000 */
[----:B------:R-:W-:Y:S01]  /*12950*/  MUFU.EX2 R138, R221 ;  /* 0x000000dd008a7308 */ /* 0x000fe20000000800 */
[----:B------:R-:W-:Y:S01]  /*12960*/  LDSM.16.MT88.4 R140, [R233+0x2100] ;  /* 0x00210000e98c783b */ /* 0x000fe20000004200 */
        /* <DEDUP_REMOVED lines=8> */
[----:B------:R-:W-:Y:S02]  /*129f0*/  FMUL.FTZ R79, R2, R79 ;  /* 0x0000004f024f7220 */ /* 0x000fe40000410000 */
[C---:B------:R-:W-:Y:S02]  /*12a00*/  FMUL.FTZ R88, R0.reuse, R88 ;  /* 0x0000005800587220 */ /* 0x040fe40000410000 */
        /* <DEDUP_REMOVED lines=27> */
[----:B------:R-:W-:Y:S07]  /*12bc0*/  FMUL.FTZ R125, R0, R125 ;  /* 0x0000007d007d7220 */ /* 0x000fee0000410000 */
[----:B------:R-:W-:Y:S10]  /*12bd0*/  MUFU.EX2 R222, R199 ;  /* 0x000000c700de7308 */ /* 0x000ff40000000800 */
[----:B------:R-:W-:Y:S10]  /*12be0*/  MUFU.EX2 R221, R198 ;  /* 0x000000c600dd7308 */ /* 0x000ff40000000800 */
[----:B------:R-:W-:Y:S10]  /*12bf0*/  MUFU.EX2 R218, R186 ;  /* 0x000000ba00da7308 */ /* 0x000ff40000000800 */
[----:B------:R-:W1:Y:S10]  /*12c00*/  MUFU.EX2 R219, R197 ;  /* 0x000000c500db7308 */ /* 0x000e740000000800 */
[----:B------:R-:W-:Y:S10]  /*12c10*/  MUFU.EX2 R217, R196 ;  /* 0x000000c400d97308 */ /* 0x000ff40000000800 */
[----:B------:R-:W-:Y:S01]  /*12c20*/  MUFU.EX2 R216, R185 ;  /* 0x000000b900d87308 */ /* 0x000fe20000000800 */
[----:B-1----:R-:W-:Y:S09]  /*12c30*/  F2FP.PACK_AB R209, R219, R218 ;  /* 0x000000dadbd1723e */ /* 0x002ff200000000ff */
[----:B------:R-:W-:Y:S10]  /*12c40*/  MUFU.EX2 R231, R231 ;  /* 0x000000e700e77308 */ /* 0x000ff40000000800 */
[----:B------:R-:W-:Y:S01]  /*12c50*/  MUFU.EX2 R245, R245 ;  /* 0x000000f500f57308 */ /* 0x000fe20000000800 */
[----:B--2---:R-:W-:Y:S01]  /*12c60*/  FFMA.FTZ R156, R2, R5, R145 ;  /* 0x00000005029c7223 */ /* 0x004fe20000010091 */
[----:B------:R-:W-:Y:S01]  /*12c70*/  F2FP.PACK_AB R145, R159, R145 ;  /* 0x000000919f91723e */ /* 0x000fe200000000ff */
[C---:B------:R-:W-:Y:S01]  /*12c80*/  FMUL.FTZ R5, R132.reuse, R201 ;  /* 0x000000c984057220 */ /* 0x040fe20000410000 */
[----:B------:R-:W-:Y:S06]  /*12c90*/  MOV R201, R38 ;  /* 0x0000002600c97202 */ /* 0x000fec0000000f00 */
[----:B------:R-:W-:Y:S01]  /*12ca0*/  MUFU.EX2 R2, R223 ;  /* 0x000000df00027308 */ /* 0x000fe20000000800 */
[----:B------:R-:W1:Y:S01]  /*12cb0*/  LDSM.16.MT88.4 R36, [R234+0x100] ;  /* 0x00010000ea24783b */ /* 0x000e620000004200 */
[-C--:B---3--:R-:W-:Y:S08]  /*12cc0*/  HMMA.16816.F32 R4, R204, R20.reuse, R4 ;  /* 0x00000014cc04723c */ /* 0x088ff00000001804 */
[----:B------:R-:W-:Y:S01]  /*12cd0*/  MUFU.EX2 R223, R191 ;  /* 0x000000bf00df7308 */ /* 0x000fe20000000800 */
[C---:B------:R-:W-:Y:S07]  /*12ce0*/  HMMA.16816.F32 R8, R144.reuse, R20, R8 ;  /* 0x000000149008723c */ /* 0x040fee0000001808 */
[C---:B------:R-:W-:Y:S01]  /*12cf0*/  FMUL.FTZ R20, R132.reuse, R192 ;  /* 0x000000c084147220 */ /* 0x040fe20000410000 */
[-C--:B------:R-:W-:Y:S04]  /*12d00*/  HMMA.16816.F32 R12, R144, R22.reuse, R12 ;  /* 0x00000016900c723c */ /* 0x080fe8000000180c */
[C---:B------:R-:W-:Y:S01]  /*12d10*/  FMUL.FTZ R21, R132.reuse, R193 ;  /* 0x000000c184157220 */ /* 0x040fe20000410000 */
[----:B------:R-:W-:Y:S01]  /*12d20*/  MOV R192, R50 ;  /* 0x0000003200c07202 */ /* 0x000fe20000000f00 */
[C---:B------:R-:W-:Y:S01]  /*12d30*/  FMUL.FTZ R50, R3.reuse, R150 ;  /* 0x0000009603327220 */ /* 0x040fe20000410000 */
[----:B------:R-:W-:Y:S01]  /*12d40*/  MOV R193, R51 ;  /* 0x0000003300c17202 */ /* 0x000fe20000000f00 */
[C---:B------:R-:W-:Y:S01]  /*12d50*/  HMMA.16816.F32 R16, R204.reuse, R22, R16 ;  /* 0x00000016cc10723c */ /* 0x040fe20000001810 */
[----:B------:R-:W-:Y:S03]  /*12d60*/  MUFU.EX2 R160, R192 ;  /* 0x000000c000a07308 */ /* 0x000fe60000000800 */
[C---:B------:R-:W-:Y:S02]  /*12d70*/  FMUL.FTZ R51, R3.reuse, R151 ;  /* 0x0000009703337220 */ /* 0x040fe40000410000 */
[----:B------:R-:W2:Y:S01]  /*12d80*/  LDSM.16.MT88.4 R148, [R235+0x100] ;  /* 0x00010000eb94783b */ /* 0x000ea20000004200 */
[C---:B------:R-:W-:Y:S01]  /*12d90*/  FMUL.FTZ R22, R3.reuse, R194 ;  /* 0x000000c203167220 */ /* 0x040fe20000410000 */
[----:B------:R-:W-:Y:S01]  /*12da0*/  MOV R194, R34 ;  /* 0x0000002200c27202 */ /* 0x000fe20000000f00 */
[C---:B------:R-:W-:Y:S02]  /*12db0*/  FMUL.FTZ R23, R3.reuse, R195 ;  /* 0x000000c303177220 */ /* 0x040fe40000410000 */
[----:B------:R-:W-:Y:S01]  /*12dc0*/  MUFU.EX2 R161, R193 ;  /* 0x000000c100a17308 */ /* 0x000fe20000000800 */
[----:B------:R-:W-:Y:S01]  /*12dd0*/  FMUL.FTZ R34, R3, R162 ;  /* 0x000000a203227220 */ /* 0x000fe20000410000 */
[----:B------:R-:W-:Y:S03]  /*12de0*/  MOV R195, R137 ;  /* 0x0000008900c37202 */ /* 0x000fe60000000f00 */
[-C--:B-1----:R-:W-:Y:S05]  /*12df0*/  HMMA.16816.F32 R20, R204, R36.reuse, R20 ;  /* 0x00000024cc14723c */ /* 0x082fea0000001814 */
[----:B------:R-:W1:Y:S03]  /*12e00*/  MUFU.EX2 R137, R224 ;  /* 0x000000e000897308 */ /* 0x000e660000000800 */
[C---:B------:R-:W-:Y:S07]  /*12e10*/  HMMA.16816.F32 R24, R144.reuse, R36, R24 ;  /* 0x000000249018723c */ /* 0x040fee0000001818 */
[C---:B------:R-:W-:Y:S01]  /*12e20*/  FMUL.FTZ R36, R132.reuse, R180 ;  /* 0x000000b484247220 */ /* 0x040fe20000410000 */
[-C--:B------:R-:W-:Y:S01]  /*12e30*/  HMMA.16816.F32 R28, R144, R38.reuse, R28 ;  /* 0x00000026901c723c */ /* 0x080fe2000000181c */
[----:B------:R-:W-:Y:S03]  /*12e40*/  MUFU.EX2 R224, R200 ;  /* 0x000000c800e07308 */ /* 0x000fe60000000800 */
[----:B------:R-:W-:Y:S04]  /*12e50*/  FMUL.FTZ R37, R132, R181 ;  /* 0x000000b584257220 */ /* 0x000fe80000410000 */
[C---:B------:R-:W-:Y:S04]  /*12e60*/  HMMA.16816.F32 R32, R204.reuse, R38, R32 ;  /* 0x00000026cc20723c */ /* 0x040fe80000001820 */
[----:B-1----:R-:W-:Y:S01]  /*12e70*/  FADD.FTZ R0, R137, R208 ;  /* 0x000000d089007221 */ /* 0x002fe20000010000 */
[----:B------:R-:W-:Y:S02]  /*12e80*/  F2FP.PACK_AB R208, R222, R223 ;  /* 0x000000dfded0723e */ /* 0x000fe400000000ff */
[C---:B------:R-:W-:Y:S02]  /*12e90*/  FMUL.FTZ R38, R3.reuse, R182 ;  /* 0x000000b603267220 */ /* 0x040fe40000410000 */
[----:B------:R-:W-:Y:S03]  /*12ea0*/  FMUL.FTZ R39, R3, R183 ;  /* 0x000000b703277220 */ /* 0x000fe60000410000 */
[----:B------:R-:W-:Y:S04]  /*12eb0*/  FADD.FTZ R0, R2, R0 ;  /* 0x0000000002007221 */ /* 0x000fe80000010000 */
[-C--:B------:R-:W-:Y:S03]  /*12ec0*/  HMMA.16816.F32 R36, R204, R52.reuse, R36 ;  /* 0x00000034cc24723c */ /* 0x080fe60000001824 */
[----:B------:R-:W-:Y:S05]  /*12ed0*/  FADD.FTZ R0, R139, R0 ;  /* 0x000000008b007221 */ /* 0x000fea0000010000 */
[C---:B------:R-:W-:Y:S07]  /*12ee0*/  HMMA.16816.F32 R40, R144.reuse, R52, R40 ;  /* 0x000000349028723c */ /* 0x040fee0000001828 */
[C---:B------:R-:W-:Y:S01]  /*12ef0*/  FMUL.FTZ R52, R132.reuse, R164 ;  /* 0x000000a484347220 */ /* 0x040fe20000410000 */
[-C--:B------:R-:W-:Y:S04]  /*12f00*/  HMMA.16816.F32 R44, R144, R54.reuse, R44 ;  /* 0x00000036902c723c */ /* 0x080fe8000000182c */
[----:B------:R-:W-:Y:S02]  /*12f10*/  FMUL.FTZ R53, R132, R165 ;  /* 0x000000a584357220 */ /* 0x000fe40000410000 */
[----:B------:R-:W-:Y:S02]  /*12f20*/  FADD.FTZ R132, R170, R157 ;  /* 0x0000009daa847221 */ /* 0x000fe40000010000 */
[C---:B------:R-:W-:Y:S01]  /*12f30*/  HMMA.16816.F32 R48, R204.reuse, R54, R48 ;  /* 0x00000036cc30723c */ /* 0x040fe20000001830 */
[----:B------:R-:W-:Y:S06]  /*12f40*/  MUFU.EX2 R170, R246 ;  /* 0x000000f600aa7308 */ /* 0x000fec0000000800 */
[C---:B------:R-:W-:Y:S02]  /*12f50*/  FMUL.FTZ R54, R3.reuse, R166 ;  /* 0x000000a603367220 */ /* 0x040fe40000410000 */
[----:B------:R-:W-:Y:S02]  /*12f60*/  FMUL.FTZ R55, R3, R167 ;  /* 0x000000a703377220 */ /* 0x000fe40000410000 */
[----:B------:R-:W-:Y:S01]  /*12f70*/  LDSM.16.MT88.4 R164, [R234+0x3100] ;  /* 0x00310000eaa4783b */ /* 0x000fe20000004200 */
[----:B------:R-:W-:Y:S01]  /*12f80*/  FADD.FTZ R3, R169, R158 ;  /* 0x0000009ea9037221 */ /* 0x000fe20000010000 */
[----:B------:R-:W-:Y:S03]  /*12f90*/  MUFU.EX2 R246, R228 ;  /* 0x000000e400f67308 */ /* 0x000fe60000000800 */
[-C--:B--2---:R-:W-:Y:S07]  /*12fa0*/  HMMA.16816.F32 R52, R204, R148.reuse, R52 ;  /* 0x00000094cc34723c */ /* 0x084fee0000001834 */
[----:B------:R-:W-:Y:S01]  /*12fb0*/  MUFU.EX2 R169, R226 ;  /* 0x000000e200a97308 */ /* 0x000fe20000000800 */
[C---:B------:R-:W-:Y:S08]  /*12fc0*/  HMMA.16816.F32 R56, R144.reuse, R148, R56 ;  /* 0x000000949038723c */ /* 0x040ff00000001838 */
[-C--:B------:R-:W-:Y:S01]  /*12fd0*/  HMMA.16816.F32 R60, R144, R150.reuse, R60 ;  /* 0x00000096903c723c */ /* 0x080fe2000000183c */
[----:B------:R-:W1:Y:S07]  /*12fe0*/  MUFU.EX2 R226, R201 ;  /* 0x000000c900e27308 */ /* 0x000e6e0000000800 */
[C---:B------:R-:W-:Y:S01]  /*12ff0*/  HMMA.16816.F32 R64, R204.reuse, R150, R64 ;  /* 0x00000096cc40723c */ /* 0x040fe20000001840 */
[----:B------:R-:W-:Y:S02]  /*13000*/  LDSM.16.MT88.4 R148, [R233+0x900] ;  /* 0x00090000e994783b */ /* 0x000fe40000004200 */
[----:B------:R-:W-:Y:S05]  /*13010*/  MUFU.EX2 R228, R225 ;  /* 0x000000e100e47308 */ /* 0x000fea0000000800 */
[-C--:B------:R-:W-:Y:S05]  /*13020*/  HMMA.16816.F32 R68, R204, R140.reuse, R68 ;  /* 0x0000008ccc44723c */ /* 0x080fea0000001844 */
[----:B------:R-:W-:Y:S03]  /*13030*/  MUFU.EX2 R225, R202 ;  /* 0x000000ca00e17308 */ /* 0x000fe60000000800 */
[C---:B------:R-:W-:Y:S08]  /*13040*/  HMMA.16816.F32 R72, R144.reuse, R140, R72 ;  /* 0x0000008c9048723c */ /* 0x040ff00000001848 */
[-C--:B------:R-:W-:Y:S08]  /*13050*/  HMMA.16816.F32 R76, R144, R142.reuse, R76 ;  /* 0x0000008e904c723c */ /* 0x080ff0000000184c */
[C---:B------:R-:W-:Y:S01]  /*13060*/  HMMA.16816.F32 R80, R204.reuse, R142, R80 ;  /* 0x0000008ecc50723c */ /* 0x040fe20000001850 */
[----:B------:R-:W2:Y:S07]  /*13070*/  LDSM.16.MT88.4 R140, [R234+0x2100] ;  /* 0x00210000ea8c783b */ /* 0x000eae0000004200 */
[-C--:B--2---:R-:W-:Y:S08]  /*13080*/  HMMA.16816.F32 R84, R204, R140.reuse, R84 ;  /* 0x0000008ccc54723c */ /* 0x084ff00000001854 */
        /* <DEDUP_REMOVED lines=10> */
[C---:B------:R-:W-:Y:S07]  /*13130*/  HMMA.16816.F32 R120, R144.reuse, R140, R120 ;  /* 0x0000008c9078723c */ /* 0x040fee0000001878 */
[----:B------:R-:W-:Y:S01]  /*13140*/  F2FP.PACK_AB R140, R213, R214 ;  /* 0x000000d6d58c723e */ /* 0x000fe200000000ff */
[-C--:B------:R-:W-:Y:S04]  /*13150*/  HMMA.16816.F32 R124, R144, R142.reuse, R124 ;  /* 0x0000008e907c723c */ /* 0x080fe8000000187c */
[----:B------:R-:W-:Y:S03]  /*13160*/  F2FP.PACK_AB R141, R211, R212 ;  /* 0x000000d4d38d723e */ /* 0x000fe600000000ff */
[----:B------:R-:W-:Y:S01]  /*13170*/  F2FP.PACK_AB R144, R2, R137 ;  /* 0x000000890290723e */ /* 0x000fe200000000ff */
[----:B------:R-:W-:Y:S01]  /*13180*/  HMMA.16816.F32 R128, R204, R142, R128 ;  /* 0x0000008ecc80723c */ /* 0x000fe20000001880 */
[----:B------:R-:W-:Y:S03]  /*13190*/  MUFU.EX2 R204, R178 ;  /* 0x000000b200cc7308 */ /* 0x000fe60000000800 */
[C---:B------:R-:W-:Y:S01]  /*131a0*/  F2FP.PACK_AB R146, R138.reuse, R139 ;  /* 0x0000008b8a92723e */ /* 0x040fe200000000ff */
[----:B------:R-:W-:Y:S01]  /*131b0*/  FADD.FTZ R2, R138, R0 ;  /* 0x000000008a027221 */ /* 0x000fe20000010000 */
[----:B------:R-:W-:Y:S01]  /*131c0*/  F2FP.PACK_AB R145, R171, R220 ;  /* 0x000000dcab91723e */ /* 0x000fe200000000ff */
[----:B------:R-:W-:Y:S01]  /*131d0*/  FADD.FTZ R0, R159, R156 ;  /* 0x0000009c9f007221 */ /* 0x000fe20000010000 */
[----:B------:R-:W-:Y:S01]  /*131e0*/  F2FP.PACK_AB R147, R175, R184 ;  /* 0x000000b8af93723e */ /* 0x000fe200000000ff */
[----:B------:R-:W2:Y:S02]  /*131f0*/  LDSM.16.MT88.4 R156, [R236+0x900] ;  /* 0x00090000ec9c783b */ /* 0x000ea40000004200 */
[----:B------:R-:W-:Y:S01]  /*13200*/  MUFU.EX2 R206, R176 ;  /* 0x000000b000ce7308 */ /* 0x000fe20000000800 */
[----:B------:R-:W-:Y:S01]  /*13210*/  F2FP.PACK_AB R142, R188, R174 ;  /* 0x000000aebc8e723e */ /* 0x000fe200000000ff */
[----:B------:R-:W-:Y:S01]  /*13220*/  FADD.FTZ R137, R168, R0 ;  /* 0x00000000a8897221 */ /* 0x000fe20000010000 */
[----:B------:R-:W-:Y:S01]  /*13230*/  F2FP.PACK_AB R143, R189, R190 ;  /* 0x000000bebd8f723e */ /* 0x000fe200000000ff */
[-C--:B------:R-:W-:Y:S05]  /*13240*/  HMMA.16816.F32 R4, R144, R148.reuse, R4 ;  /* 0x000000949004723c */ /* 0x080fea0000001804 */
[----:B------:R-:W-:Y:S01]  /*13250*/  FADD.FTZ R137, R172, R137 ;  /* 0x00000089ac897221 */ /* 0x000fe20000010000 */
[----:B------:R-:W3:Y:S01]  /*13260*/  MUFU.EX2 R139, R195 ;  /* 0x000000c3008b7308 */ /* 0x000ee20000000800 */
[----:B-1----:R-:W-:Y:S01]  /*13270*/  F2FP.PACK_AB R207, R224, R226 ;  /* 0x000000e2e0cf723e */ /* 0x002fe200000000ff */
[C---:B------:R-:W-:Y:S08]  /*13280*/  HMMA.16816.F32 R8, R140.reuse, R148, R8 ;  /* 0x000000948c08723c */ /* 0x040ff00000001808 */
[-C--:B------:R-:W-:Y:S01]  /*13290*/  HMMA.16816.F32 R12, R140, R150.reuse, R12 ;  /* 0x000000968c0c723c */ /* 0x080fe2000000180c */
[----:B------:R-:W1:Y:S07]  /*132a0*/  MUFU.EX2 R138, R194 ;  /* 0x000000c2008a7308 */ /* 0x000e6e0000000800 */
[C---:B------:R-:W-:Y:S01]  /*132b0*/  HMMA.16816.F32 R16, R144.reuse, R150, R16 ;  /* 0x000000969010723c */ /* 0x040fe20000001810 */
[----:B------:R-:W4:Y:S02]  /*132c0*/  LDSM.16.MT88.4 R148, [R235+0x900] ;  /* 0x00090000eb94783b */ /* 0x000f240000004200 */
[----:B------:R-:W-:Y:S01]  /*132d0*/  MUFU.EX2 R168, R247 ;  /* 0x000000f700a87308 */ /* 0x000fe20000000800 */
[----:B---3--:R-:W-:Y:S04]  /*132e0*/  FADD.FTZ R0, R139, R2 ;  /* 0x000000028b007221 */ /* 0x008fe80000010000 */
[-C--:B------:R-:W-:Y:S05]  /*132f0*/  HMMA.16816.F32 R20, R144, R152.reuse, R20 ;  /* 0x000000989014723c */ /* 0x080fea0000001814 */
[----:B------:R-:W-:Y:S03]  /*13300*/  MUFU.EX2 R247, R227 ;  /* 0x000000e300f77308 */ /* 0x000fe60000000800 */
[C---:B------:R-:W-:Y:S04]  /*13310*/  HMMA.16816.F32 R24, R140.reuse, R152, R24 ;  /* 0x000000988c18723c */ /* 0x040fe80000001818 */
[----:B-1----:R-:W-:Y:S03]  /*13320*/  FADD.FTZ R0, R138, R0 ;  /* 0x000000008a007221 */ /* 0x002fe60000010000 */
[----:B------:R-:W1:Y:S01]  /*13330*/  MUFU.EX2 R227, R203 ;  /* 0x000000cb00e37308 */ /* 0x000e620000000800 */
[-C--:B------:R-:W-:Y:S04]  /*13340*/  HMMA.16816.F32 R28, R140, R154.reuse, R28 ;  /* 0x0000009a8c1c723c */ /* 0x080fe8000000181c */
[----:B------:R-:W-:Y:S04]  /*13350*/  FADD.FTZ R0, R161, R0 ;  /* 0x00000000a1007221 */ /* 0x000fe80000010000 */
[C---:B------:R-:W-:Y:S01]  /*13360*/  HMMA.16816.F32 R32, R144.reuse, R154, R32 ;  /* 0x0000009a9020723c */ /* 0x040fe20000001820 */
[----:B------:R-:W3:Y:S03]  /*13370*/  LDSM.16.MT88.4 R152, [R233+0x2900] ;  /* 0x00290000e998783b */ /* 0x000ee60000004200 */
[----:B------:R-:W-:Y:S02]  /*13380*/  FADD.FTZ R2, R160, R0 ;  /* 0x00000000a0027221 */ /* 0x000fe40000010000 */
[----:B------:R-:W-:Y:S02]  /*13390*/  FADD.FTZ R0, R173, R3 ;  /* 0x00000003ad007221 */ /* 0x000fe40000010000 */
[-C--:B--2---:R-:W-:Y:S04]  /*133a0*/  HMMA.16816.F32 R36, R144, R156.reuse, R36 ;  /* 0x0000009c9024723c */ /* 0x084fe80000001824 */
[----:B------:R-:W-:Y:S02]  /*133b0*/  FADD.FTZ R3, R220, R132 ;  /* 0x00000084dc037221 */ /* 0x000fe40000010000 */
[----:B------:R-:W-:Y:S01]  /*133c0*/  FADD.FTZ R132, R214, R0 ;  /* 0x00000000d6847221 */ /* 0x000fe20000010000 */
[----:B------:R-:W2:Y:S01]  /*133d0*/  MUFU.EX2 R220, R187 ;  /* 0x000000bb00dc7308 */ /* 0x000ea20000000800 */
[C---:B------:R-:W-:Y:S04]  /*133e0*/  HMMA.16816.F32 R40, R140.reuse, R156, R40 ;  /* 0x0000009c8c28723c */ /* 0x040fe80000001828 */
[----:B------:R-:W-:Y:S01]  /*133f0*/  FADD.FTZ R132, R213, R132 ;  /* 0x00000084d5847221 */ /* 0x000fe20000010000 */
[----:B-1----:R-:W-:Y:S01]  /*13400*/  F2FP.PACK_AB R205, R225, R227 ;  /* 0x000000e3e1cd723e */ /* 0x002fe200000000ff */
[----:B------:R-:W-:Y:S02]  /*13410*/  FADD.FTZ R3, R171, R3 ;  /* 0x00000003ab037221 */ /* 0x000fe40000010000 */
[-C--:B------:R-:W-:Y:S08]  /*13420*/  HMMA.16816.F32 R44, R140, R158.reuse, R44 ;  /* 0x0000009e8c2c723c */ /* 0x080ff0000000182c */
[C---:B------:R-:W-:Y:S01]  /*13430*/  HMMA.16816.F32 R48, R144.reuse, R158, R48 ;  /* 0x0000009e9030723c */ /* 0x040fe20000001830 */
[----:B------:R-:W1:Y:S03]  /*13440*/  LDSM.16.MT88.4 R156, [R234+0x2900] ;  /* 0x00290000ea9c783b */ /* 0x000e660000004200 */
[----:B--2---:R-:W-:Y:S04]  /*13450*/  F2FP.PACK_AB R210, R220, R221 ;  /* 0x000000dddcd2723e */ /* 0x004fe800000000ff */
[-C--:B----4-:R-:W-:Y:S08]  /*13460*/  HMMA.16816.F32 R52, R144, R148.reuse, R52 ;  /* 0x000000949034723c */ /* 0x090ff00000001834 */
        /* <DEDUP_REMOVED lines=21> */
[-C--:B------:R-:W-:Y:S07]  /*135c0*/  HMMA.16816.F32 R124, R140, R154.reuse, R124 ;  /* 0x0000009a8c7c723c */ /* 0x080fee000000187c */
[----:B------:R-:W-:Y:S01]  /*135d0*/  F2FP.PACK_AB R140, R138, R139 ;  /* 0x0000008b8a8c723e */ /* 0x000fe200000000ff */
[----:B------:R-:W-:Y:S01]  /*135e0*/  HMMA.16816.F32 R128, R144, R154, R128 ;  /* 0x0000009a9080723c */ /* 0x000fe20000001880 */
[----:B------:R-:W3:Y:S01]  /*135f0*/  LDSM.16.MT88.4 R152, [R236+0x1100] ;  /* 0x00110000ec98783b */ /* 0x000ee20000004200 */
[----:B------:R-:W4:Y:S02]  /*13600*/  MUFU.EX2 R139, R179 ;  /* 0x000000b3008b7308 */ /* 0x000f240000000800 */
[----:B------:R-:W-:Y:S02]  /*13610*/  F2FP.PACK_AB R142, R160, R161 ;  /* 0x000000a1a08e723e */ /* 0x000fe400000000ff */
[----:B------:R-:W-:Y:S02]  /*13620*/  F2FP.PACK_AB R141, R248, R249 ;  /* 0x000000f9f88d723e */ /* 0x000fe400000000ff */
[----:B------:R-:W-:Y:S01]  /*13630*/  F2FP.PACK_AB R143, R170, R168 ;  /* 0x000000a8aa8f723e */ /* 0x000fe200000000ff */
[----:B------:R-:W-:Y:S03]  /*13640*/  LDSM.16.MT88.4 R160, [R233+0x3100] ;  /* 0x00310000e9a0783b */ /* 0x000fe60000004200 */
[----:B------:R5:W2:Y:S01]  /*13650*/  MUFU.EX2 R138, R177 ;  /* 0x000000b1008a7308 */ /* 0x000aa20000000800 */
[----:B------:R-:W-:Y:S02]  /*13660*/  F2FP.PACK_AB R144, R247, R246 ;  /* 0x000000f6f790723e */ /* 0x000fe400000000ff */
[-C--:B-1----:R-:W-:Y:S05]  /*13670*/  HMMA.16816.F32 R4, R140, R156.reuse, R4 ;  /* 0x0000009c8c04723c */ /* 0x082fea0000001804 */
[----:B------:R-:W-:Y:S02]  /*13680*/  F2FP.PACK_AB R146, R230, R169 ;  /* 0x000000a9e692723e */ /* 0x000fe400000000ff */
[----:B------:R-:W-:Y:S02]  /*13690*/  F2FP.PACK_AB R145, R229, R228 ;  /* 0x000000e4e591723e */ /* 0x000fe400000000ff */
[----:B------:R-:W-:Y:S03]  /*136a0*/  F2FP.PACK_AB R147, R245, R231 ;  /* 0x000000e7f593723e */ /* 0x000fe600000000ff */
[----:B----4-:R-:W-:Y:S04]  /*136b0*/  FADD.FTZ R0, R139, R2 ;  /* 0x000000028b007221 */ /* 0x010fe80000010000 */
[C---:B------:R-:W-:Y:S04]  /*136c0*/  HMMA.16816.F32 R8, R144.reuse, R156, R8 ;  /* 0x0000009c9008723c */ /* 0x040fe80000001808 */
[C---:B------:R-:W-:Y:S01]  /*136d0*/  FADD.FTZ R0, R204.reuse, R0 ;  /* 0x00000000cc007221 */ /* 0x040fe20000010000 */
[----:B-----5:R-:W-:Y:S01]  /*136e0*/  LDSM.16.MT88.4 R176, [R233+0x1900] ;  /* 0x00190000e9b0783b */ /* 0x020fe20000004200 */
[----:B------:R-:W-:Y:S02]  /*136f0*/  F2FP.PACK_AB R204, R204, R139 ;  /* 0x0000008bcccc723e */ /* 0x000fe400000000ff */
[-C--:B------:R-:W-:Y:S04]  /*13700*/  HMMA.16816.F32 R12, R144, R158.reuse, R12 ;  /* 0x0000009e900c723c */ /* 0x080fe8000000180c */
[----:B--2---:R-:W-:Y:S01]  /*13710*/  FADD.FTZ R0, R138, R0 ;  /* 0x000000008a007221 */ /* 0x004fe20000010000 */
[----:B------:R-:W-:Y:S03]  /*13720*/  MOV R139, R170 ;  /* 0x000000aa008b7202 */ /* 0x000fe60000000f00 */
[C---:B------:R-:W-:Y:S01]  /*13730*/  HMMA.16816.F32 R16, R140.reuse, R158, R16 ;  /* 0x0000009e8c10723c */ /* 0x040fe20000001810 */
[----:B------:R-:W1:Y:S03]  /*13740*/  LDSM.16.MT88.4 R156, [R235+0x1100] ;  /* 0x00110000eb9c783b */ /* 0x000e660000004200 */
[C---:B------:R-:W-:Y:S01]  /*13750*/  FADD.FTZ R0, R206.reuse, R0 ;  /* 0x00000000ce007221 */ /* 0x040fe20000010000 */
[----:B------:R-:W-:Y:S02]  /*13760*/  F2FP.PACK_AB R206, R206, R138 ;  /* 0x0000008acece723e */ /* 0x000fe400000000ff */
[----:B------:R-:W-:Y:S01]  /*13770*/  MOV R138, R169 ;  /* 0x000000a9008a7202 */ /* 0x000fe20000000f00 */
[-C--:B------:R-:W-:Y:S01]  /*13780*/  HMMA.16816.F32 R20, R140, R148.reuse, R20 ;  /* 0x000000948c14723c */ /* 0x080fe20000001814 */
[----:B------:R2:W-:Y:S07]  /*13790*/  STL [R1+0xbc], R0 ;  /* 0x0000bc0001007387 */ /* 0x0005ee0000100800 */
[C---:B------:R-:W-:Y:S08]  /*137a0*/  HMMA.16816.F32 R24, R144.reuse, R148, R24 ;  /* 0x000000949018723c */ /* 0x040ff00000001818 */
[-C--:B------:R-:W-:Y:S08]  /*137b0*/  HMMA.16816.F32 R28, R144, R150.reuse, R28 ;  /* 0x00000096901c723c */ /* 0x080ff0000000181c */
[C---:B------:R-:W-:Y:S01]  /*137c0*/  HMMA.16816.F32 R32, R140.reuse, R150, R32 ;  /* 0x000000968c20723c */ /* 0x040fe20000001820 */
[----:B------:R-:W4:Y:S03]  /*137d0*/  LDSM.16.MT88.4 R148, [R236+0x3100] ;  /* 0x00310000ec94783b */ /* 0x000f260000004200 */
[----:B--2---:R-:W-:Y:S01]  /*137e0*/  FADD.FTZ R0, R212, R137 ;  /* 0x00000089d4007221 */ /* 0x004fe20000010000 */
[----:B------:R-:W-:Y:S03]  /*137f0*/  MOV R137, R168 ;  /* 0x000000a800897202 */ /* 0x000fe60000000f00 */
[-C--:B---3--:R-:W-:Y:S01]  /*13800*/  HMMA.16816.F32 R36, R140, R152.reuse, R36 ;  /* 0x000000988c24723c */ /* 0x088fe20000001824 */
[----:B------:R-:W-:Y:S03]  /*13810*/  LDSM.16.MT88.4 R212, [R233+0x3900] ;  /* 0x00390000e9d4783b */ /* 0x000fe60000004200 */
[----:B------:R-:W-:Y:S01]  /*13820*/  FADD.FTZ R2, R211, R0 ;  /* 0x00000000d3027221 */ /* 0x000fe20000010000 */
[----:B------:R-:W-:Y:S02]  /*13830*/  F2FP.PACK_AB R211, R216, R217 ;  /* 0x000000d9d8d3723e */ /* 0x000fe400000000ff */
[----:B------:R-:W-:Y:S01]  /*13840*/  MOV R0, R184 ;  /* 0x000000b800007202 */ /* 0x000fe20000000f00 */
[C---:B------:R-:W-:Y:S04]  /*13850*/  HMMA.16816.F32 R40, R144.reuse, R152, R40 ;  /* 0x000000989028723c */ /* 0x040fe80000001828 */
[----:B------:R-:W-:Y:S04]  /*13860*/  FADD.FTZ R0, R0, R3 ;  /* 0x0000000300007221 */ /* 0x000fe80000010000 */
[-C--:B------:R-:W-:Y:S08]  /*13870*/  HMMA.16816.F32 R44, R144, R154.reuse, R44 ;  /* 0x0000009a902c723c */ /* 0x080ff0000000182c */
[C---:B------:R-:W-:Y:S01]  /*13880*/  HMMA.16816.F32 R48, R140.reuse, R154, R48 ;  /* 0x0000009a8c30723c */ /* 0x040fe20000001830 */
[----:B------:R-:W2:Y:S07]  /*13890*/  LDSM.16.MT88.4 R152, [R235+0x3100] ;  /* 0x00310000eb98783b */ /* 0x000eae0000004200 */
[-C--:B-1----:R-:W-:Y:S08]  /*138a0*/  HMMA.16816.F32 R52, R140, R156.reuse, R52 ;  /* 0x0000009c8c34723c */ /* 0x082ff00000001834 */
[C---:B------:R-:W-:Y:S08]  /*138b0*/  HMMA.16816.F32 R56, R144.reuse, R156, R56 ;  /* 0x0000009c9038723c */ /* 0x040ff00000001838 */
[-C--:B------:R-:W-:Y:S08]  /*138c0*/  HMMA.16816.F32 R60, R144, R158.reuse, R60 ;  /* 0x0000009e903c723c */ /* 0x080ff0000000183c */
[C---:B------:R-:W-:Y:S08]  /*138d0*/  HMMA.16816.F32 R64, R140.reuse, R158, R64 ;  /* 0x0000009e8c40723c */ /* 0x040ff00000001840 */
        /* <DEDUP_REMOVED lines=9> */
[-C--:B----4-:R-:W-:Y:S08]  /*13970*/  HMMA.16816.F32 R100, R140, R148.reuse, R100 ;  /* 0x000000948c64723c */ /* 0x090ff00000001864 */
[C---:B------:R-:W-:Y:S08]  /*13980*/  HMMA.16816.F32 R104, R144.reuse, R148, R104 ;  /* 0x000000949068723c */ /* 0x040ff00000001868 */
[-C--:B------:R-:W-:Y:S08]  /*13990*/  HMMA.16816.F32 R108, R144, R150.reuse, R108 ;  /* 0x00000096906c723c */ /* 0x080ff0000000186c */
[C---:B------:R-:W-:Y:S01]  /*139a0*/  HMMA.16816.F32 R112, R140.reuse, R150, R112 ;  /* 0x000000968c70723c */ /* 0x040fe20000001870 */
[----:B------:R-:W3:Y:S07]  /*139b0*/  LDSM.16.MT88.4 R148, [R236+0x1900] ;  /* 0x00190000ec94783b */ /* 0x000eee0000004200 */
[-C--:B--2---:R-:W-:Y:S08]  /*139c0*/  HMMA.16816.F32 R116, R140, R152.reuse, R116 ;  /* 0x000000988c74723c */ /* 0x084ff00000001874 */
[C---:B------:R-:W-:Y:S08]  /*139d0*/  HMMA.16816.F32 R120, R144.reuse, R152, R120 ;  /* 0x000000989078723c */ /* 0x040ff00000001878 */
[-C--:B------:R-:W-:Y:S08]  /*139e0*/  HMMA.16816.F32 R124, R144, R154.reuse, R124 ;  /* 0x0000009a907c723c */ /* 0x080ff0000000187c */
[----:B------:R-:W-:Y:S01]  /*139f0*/  HMMA.16816.F32 R128, R140, R154, R128 ;  /* 0x0000009a8c80723c */ /* 0x000fe20000001880 */
[----:B------:R-:W2:Y:S07]  /*13a00*/  LDSM.16.MT88.4 R140, [R235+0x1900] ;  /* 0x00190000eb8c783b */ /* 0x000eae0000004200 */
[-C--:B------:R-:W-:Y:S01]  /*13a10*/  HMMA.16816.F32 R200, R204, R176.reuse, R4 ;  /* 0x000000b0ccc8723c */ /* 0x080fe20000001804 */
[----:B------:R-:W4:Y:S07]  /*13a20*/  LDSM.16.MT88.4 R4, [R234+0x3900] ;  /* 0x00390000ea04783b */ /* 0x000f2e0000004200 */
[C---:B------:R-:W-:Y:S01]  /*13a30*/  HMMA.16816.F32 R184, R208.reuse, R176, R8 ;  /* 0x000000b0d0b8723c */ /* 0x040fe20000001808 */
[----:B------:R-:W5:Y:S07]  /*13a40*/  LDSM.16.MT88.4 R8, [R236+0x3900] ;  /* 0x00390000ec08783b */ /* 0x000f6e0000004200 */
[-C--:B------:R-:W-:Y:S01]  /*13a50*/  HMMA.16816.F32 R196, R208, R178.reuse, R12 ;  /* 0x000000b2d0c4723c */ /* 0x080fe2000000180c */
[----:B------:R-:W2:Y:S07]  /*13a60*/  LDSM.16.MT88.4 R12, [R235+0x3900] ;  /* 0x00390000eb0c783b */ /* 0x000eae0000004200 */
[C---:B------:R-:W-:Y:S07]  /*13a70*/  HMMA.16816.F32 R176, R204.reuse, R178, R16 ;  /* 0x000000b2ccb0723c */ /* 0x040fee0000001810 */
[----:B------:R-:W-:Y:S01]  /*13a80*/  MOV R19, R189 ;  /* 0x000000bd00137202 */ /* 0x000fe20000000f00 */
[-C--:B-1----:R-:W-:Y:S04]  /*13a90*/  HMMA.16816.F32 R192, R204, R160.reuse, R20 ;  /* 0x000000a0ccc0723c */ /* 0x082fe80000001814 */
[----:B------:R-:W-:Y:S02]  /*13aa0*/  MOV R18, R188 ;  /* 0x000000bc00127202 */ /* 0x000fe40000000f00 */
[----:B------:R-:W-:Y:S02]  /*13ab0*/  MOV R16, R190 ;  /* 0x000000be00107202 */ /* 0x000fe40000000f00 */
[C---:B------:R-:W-:Y:S04]  /*13ac0*/  HMMA.16816.F32 R168, R208.reuse, R160, R24 ;  /* 0x000000a0d0a8723c */ /* 0x040fe80000001818 */
[----:B------:R-:W-:Y:S01]  /*13ad0*/  FADD.FTZ R2, R16, R2 ;  /* 0x0000000210027221 */ /* 0x000fe20000010000 */
[----:B------:R-:W-:Y:S02]  /*13ae0*/  MOV R17, R175 ;  /* 0x000000af00117202 */ /* 0x000fe40000000f00 */
[----:B------:R-:W-:Y:S01]  /*13af0*/  MOV R23, R174 ;  /* 0x000000ae00177202 */ /* 0x000fe20000000f00 */
[-C--:B------:R-:W-:Y:S04]  /*13b00*/  HMMA.16816.F32 R188, R208, R162.reuse, R28 ;  /* 0x000000a2d0bc723c */ /* 0x080fe8000000181c */
[----:B------:R-:W-:Y:S02]  /*13b10*/  FADD.FTZ R2, R19, R2 ;  /* 0x0000000213027221 */ /* 0x000fe40000010000 */
[----:B------:R-:W-:Y:S01]  /*13b20*/  FADD.FTZ R3, R23, R132 ;  /* 0x0000008417037221 */ /* 0x000fe20000010000 */
[----:B------:R-:W-:Y:S01]  /*13b30*/  MOV R132, R136 ;  /* 0x0000008800847202 */ /* 0x000fe20000000f00 */
        /* <DEDUP_REMOVED lines=11> */
[----:B------:R-:W-:Y:S01]  /*13bf0*/  FADD.FTZ R3, R138, R3 ;  /* 0x000000038a037221 */ /* 0x000fe20000010000 */
[----:B------:R-:W-:Y:S01]  /*13c00*/  MOV R138, R134 ;  /* 0x00000086008a7202 */ /* 0x000fe20000000f00 */
[C---:B------:R-:W-:Y:S04]  /*13c10*/  HMMA.16816.F32 R148, R204.reuse, R150, R48 ;  /* 0x00000096cc94723c */ /* 0x040fe80000001830 */
[----:B------:R-:W-:Y:S02]  /*13c20*/  FADD.FTZ R2, R218, R2 ;  /* 0x00000002da027221 */ /* 0x000fe40000010000 */
[----:B------:R-:W-:Y:S02]  /*13c30*/  FADD.FTZ R3, R230, R3 ;  /* 0x00000003e6037221 */ /* 0x000fe40000010000 */
[-C--:B--2---:R-:W-:Y:S04]  /*13c40*/  HMMA.16816.F32 R164, R204, R140.reuse, R52 ;  /* 0x0000008ccca4723c */ /* 0x084fe80000001834 */
[----:B------:R-:W-:Y:S02]  /*13c50*/  FADD.FTZ R3, R223, R3 ;  /* 0x00000003df037221 */ /* 0x000fe40000010000 */
[----:B------:R-:W-:Y:S02]  /*13c60*/  FADD.FTZ R0, R17, R0 ;  /* 0x0000000011007221 */ /* 0x000fe40000010000 */
[C---:B------:R-:W-:Y:S04]  /*13c70*/  HMMA.16816.F32 R144, R208.reuse, R140, R56 ;  /* 0x0000008cd090723c */ /* 0x040fe80000001838 */
[----:B------:R-:W-:Y:S04]  /*13c80*/  FADD.FTZ R0, R249, R0 ;  /* 0x00000000f9007221 */ /* 0x000fe80000010000 */
[-C--:B------:R-:W-:Y:S04]  /*13c90*/  HMMA.16816.F32 R156, R208, R142.reuse, R60 ;  /* 0x0000008ed09c723c */ /* 0x080fe8000000183c */
[----:B------:R-:W-:Y:S04]  /*13ca0*/  FADD.FTZ R0, R248, R0 ;  /* 0x00000000f8007221 */ /* 0x000fe80000010000 */
[C---:B------:R-:W-:Y:S04]  /*13cb0*/  HMMA.16816.F32 R140, R204.reuse, R142, R64 ;  /* 0x0000008ecc8c723c */ /* 0x040fe80000001840 */
[----:B------:R-:W-:Y:S01]  /*13cc0*/  FADD.FTZ R0, R137, R0 ;  /* 0x0000000089007221 */ /* 0x000fe20000010000 */
[----:B------:R-:W-:Y:S03]  /*13cd0*/  MOV R137, R135 ;  /* 0x0000008700897202 */ /* 0x000fe60000000f00 */
[-C--:B------:R-:W-:Y:S04]  /*13ce0*/  HMMA.16816.F32 R68, R204, R212.reuse, R68 ;  /* 0x000000d4cc44723c */ /* 0x080fe80000001844 */
[----:B------:R-:W-:Y:S01]  /*13cf0*/  FADD.FTZ R0, R139, R0 ;  /* 0x000000008b007221 */ /* 0x000fe20000010000 */
[----:B------:R-:W-:Y:S03]  /*13d00*/  MOV R139, R133 ;  /* 0x00000085008b7202 */ /* 0x000fe60000000f00 */
[C---:B------:R-:W-:Y:S04]  /*13d10*/  HMMA.16816.F32 R72, R208.reuse, R212, R72 ;  /* 0x000000d4d048723c */ /* 0x040fe80000001848 */
[----:B------:R-:W-:Y:S04]  /*13d20*/  FADD.FTZ R0, R227, R0 ;  /* 0x00000000e3007221 */ /* 0x000fe80000010000 */
[-C--:B------:R-:W-:Y:S08]  /*13d30*/  HMMA.16816.F32 R76, R208, R214.reuse, R76 ;  /* 0x000000d6d04c723c */ /* 0x080ff0000000184c */
[C---:B------:R-:W-:Y:S08]  /*13d40*/  HMMA.16816.F32 R80, R204.reuse, R214, R80 ;  /* 0x000000d6cc50723c */ /* 0x040ff00000001850 */
[-C--:B----4-:R-:W-:Y:S08]  /*13d50*/  HMMA.16816.F32 R84, R204, R4.reuse, R84 ;  /* 0x00000004cc54723c */ /* 0x090ff00000001854 */
[C---:B------:R-:W-:Y:S01]  /*13d60*/  HMMA.16816.F32 R88, R208.reuse, R4, R88 ;  /* 0x00000004d058723c */ /* 0x040fe20000001858 */
[----:B------:R-:W2:Y:S06]  /*13d70*/  LDL.LU R5, [R1+0x84] ;  /* 0x0000840001057983 */ /* 0x000eac0000300800 */
[----:B------:R-:W-:Y:S01]  /*13d80*/  FADD.FTZ R4, R225, R0 ;  /* 0x00000000e1047221 */ /* 0x000fe20000010000 */
[-C--:B------:R-:W-:Y:S04]  /*13d90*/  HMMA.16816.F32 R92, R208, R6.reuse, R92 ;  /* 0x00000006d05c723c */ /* 0x080fe8000000185c */
[----:B------:R-:W-:Y:S02]  /*13da0*/  FADD.FTZ R4, R226, R4 ;  /* 0x00000004e2047221 */ /* 0x000fe40000010000 */
[----:B------:R-:W-:Y:S02]  /*13db0*/  FADD.FTZ R0, R222, R3 ;  /* 0x00000003de007221 */ /* 0x000fe40000010000 */
[C---:B------:R-:W-:Y:S01]  /*13dc0*/  HMMA.16816.F32 R96, R204.reuse, R6, R96 ;  /* 0x00000006cc60723c */ /* 0x040fe20000001860 */
[----:B------:R-:W3:Y:S03]  /*13dd0*/  LDL R6, [R1+0xc8] ;  /* 0x0000c80001067983 */ /* 0x000ee60000100800 */
[----:B------:R-:W-:Y:S02]  /*13de0*/  FADD.FTZ R4, R224, R4 ;  /* 0x00000004e0047221 */ /* 0x000fe40000010000 */
[----:B------:R-:W-:Y:S02]  /*13df0*/  FADD.FTZ R3, R219, R2 ;  /* 0x00000002db037221 */ /* 0x000fe40000010000 */
[-C--:B-----5:R-:W-:Y:S01]  /*13e00*/  HMMA.16816.F32 R100, R204, R8.reuse, R100 ;  /* 0x00000008cc64723c */ /* 0x0a0fe20000001864 */
[----:B------:R-:W-:Y:S03]  /*13e10*/  STL [R1+0xb0], R4 ;  /* 0x0000b00401007387 */ /* 0x000fe60000100800 */
[----:B------:R-:W-:Y:S02]  /*13e20*/  FADD.FTZ R2, R221, R0 ;  /* 0x00000000dd027221 */ /* 0x000fe40000010000 */
[----:B------:R-:W-:Y:S02]  /*13e30*/  FADD.FTZ R0, R217, R3 ;  /* 0x00000003d9007221 */ /* 0x000fe40000010000 */
[C---:B------:R-:W-:Y:S04]  /*13e40*/  HMMA.16816.F32 R104, R208.reuse, R8, R104 ;  /* 0x00000008d068723c */ /* 0x040fe80000001868 */
[----:B------:R-:W-:Y:S02]  /*13e50*/  FADD.FTZ R0, R216, R0 ;  /* 0x00000000d8007221 */ /* 0x000fe40000010000 */
[----:B------:R-:W-:Y:S02]  /*13e60*/  FADD.FTZ R2, R220, R2 ;  /* 0x00000002dc027221 */ /* 0x000fe40000010000 */
[-C--:B------:R-:W-:Y:S01]  /*13e70*/  HMMA.16816.F32 R108, R208, R10.reuse, R108 ;  /* 0x0000000ad06c723c */ /* 0x080fe2000000186c */
[----:B------:R1:W-:Y:S04]  /*13e80*/  STL [R1+0xb8], R0 ;  /* 0x0000b80001007387 */ /* 0x0003e80000100800 */
[----:B------:R4:W-:Y:S03]  /*13e90*/  STL [R1+0xb4], R2 ;  /* 0x0000b40201007387 */ /* 0x0009e60000100800 */
[C---:B------:R-:W-:Y:S08]  /*13ea0*/  HMMA.16816.F32 R112, R204.reuse, R10, R112 ;  /* 0x0000000acc70723c */ /* 0x040ff00000001870 */
[-C--:B------:R-:W-:Y:S08]  /*13eb0*/  HMMA.16816.F32 R116, R204, R12.reuse, R116 ;  /* 0x0000000ccc74723c */ /* 0x080ff00000001874 */
[C---:B------:R-:W-:Y:S08]  /*13ec0*/  HMMA.16816.F32 R120, R208.reuse, R12, R120 ;  /* 0x0000000cd078723c */ /* 0x040ff00000001878 */
[-C--:B------:R-:W-:Y:S08]  /*13ed0*/  HMMA.16816.F32 R124, R208, R14.reuse, R124 ;  /* 0x0000000ed07c723c */ /* 0x080ff0000000187c */
[----:B------:R-:W-:Y:S04]  /*13ee0*/  HMMA.16816.F32 R128, R204, R14, R128 ;  /* 0x0000000ecc80723c */ /* 0x000fe80000001880 */
[C---:B--2---:R-:W-:Y:S04]  /*13ef0*/  IADD3 R3, R5.reuse, -0x1, RZ ;  /* 0xffffffff05037810 */ /* 0x044fe80007ffe0ff */
[----:B-1----:R-:W-:Y:S01]  /*13f00*/  MOV R0, R3 ;  /* 0x0000000300007202 */ /* 0x002fe20000000f00 */
[----:B------:R4:W-:Y:S04]  /*13f10*/  STL [R1+0xa0], R3 ;  /* 0x0000a00301007387 */ /* 0x0009e80000100800 */
[----:B------:R4:W-:Y:S01]  /*13f20*/  STL [R1+0x84], R0 ;  /* 0x0000840001007387 */ /* 0x0009e20000100800 */
[----:B---3--:R-:W-:Y:S11]  /*13f30*/  ISETP.GT.AND P0, PT, R5, R6, PT ;  /* 0x000000060500720c */ /* 0x008ff60003f04270 */
[----:B------:R-:W-:Y:S02]  /*13f40*/  @!UPT UIADD3 URZ, URZ, URZ, URZ ;  /* 0x0000003f3f3ff290 */ /* 0x000fe4000fffe03f */
[----:B----4-:R-:W-:-:S05]  /*13f50*/  @P0 BRA `(.L_x_1939) ;  /* 0xffffab9000000947 */ /* 0x010fca000383ffff */
.L_x_1928:
[----:B-1----:R-:W2:Y:S02]  /*13f60*/  LDL R0, [R1+0xa0] ;  /* 0x0000a00001007983 */ /* 0x002ea40000100800 */
[----:B--2---:R-:W-:-:S13]  /*13f70*/  ISETP.GE.AND P0, PT, R0, RZ, PT ;  /* 0x000000ff0000720c */ /* 0x004fda0003f06270 */
[----:B------:R-:W-:Y:S05]  /*13f80*/  @!P0 BRA `(.L_x_1940) ;  /* 0x00004a7000008947 */ /* 0x000fea0003800000 */
[----:B------:R-:W2:Y:S01]  /*13f90*/  LDL.LU R2, [R1+0xc0] ;  /* 0x0000c00001027983 */ /* 0x000ea20000300800 */
[----:B------:R-:W-:Y:S01]  /*13fa0*/  IMAD.MOV.U32 R137, RZ, RZ, R135 ;  /* 0x000000ffff897224 */ /* 0x000fe200078e0087 */
[----:B------:R-:W-:Y:S01]  /*13fb0*/  MOV R139, R133 ;  /* 0x00000085008b7202 */ /* 0x000fe20000000f00 */
[----:B------:R-:W-:Y:S02]  /*13fc0*/  IMAD.MOV.U32 R132, RZ, RZ, R136 ;  /* 0x000000ffff847224 */ /* 0x000fe400078e0088 */
[----:B------:R-:W-:Y:S01]  /*13fd0*/  IMAD.MOV.U32 R138, RZ, RZ, R134 ;  /* 0x000000ffff8a7224 */ /* 0x000fe200078e0086 */
[----:B--2---:R-:W-:Y:S02]  /*13fe0*/  SHF.R.S32.HI R0, RZ, 0x1f, R2 ;  /* 0x0000001fff007819 */ /* 0x004fe40000011402 */
[C---:B------:R-:W-:Y:S02]  /*13ff0*/  ISETP.GE.AND P3, PT, R2.reuse, c[0x0][0x1d4], PT ;  /* 0x0000750002007a0c */ /* 0x040fe40003f66270 */
[----:B------:R-:W-:-:S02]  /*14000*/  SHF.L.U64.HI R3, R2, 0x1, R0 ;  /* 0x0000000102037819 */ /* 0x000fc40000010200 */
[----:B------:R-:W-:-:S03]  /*14010*/  SHF.L.U32 R0, R2, 0x1, RZ ;  /* 0x0000000102007819 */ /* 0x000fc600000006ff */
[----:B------:R1:W-:Y:S04]  /*14020*/  STL [R1+0x94], R3 ;  /* 0x0000940301007387 */ /* 0x0003e80000100800 */
[----:B------:R1:W-:Y:S02]  /*14030*/  STL [R1+0x90], R0 ;  /* 0x0000900001007387 */ /* 0x0003e40000100800 */
.L_x_1947:
        /* <DEDUP_REMOVED lines=18> */
[----:B------:R4:W1:Y:S03]  /*14160*/  LDSM.16.M88.4 R212, [R239] ;  /* 0x00000000efd4783b */ /* 0x0008660000000200 */
[----:B------:R-:W-:Y:S01]  /*14170*/  IMAD R5, R7, c[0x0][0x214], R5 ;  /* 0x0000850007057a24 */ /* 0x000fe200078e0205 */
[----:B------:R4:W1:Y:S04]  /*14180*/  LDSM.16.M88.4 R220, [R239+0x800] ;  /* 0x00080000efdc783b */ /* 0x0008680000000200 */
        /* <DEDUP_REMOVED lines=10> */
[C---:B------:R-:W-:Y:S04]  /*14230*/  IMAD.WIDE.U32 R2, R6.reuse, c[0x0][0x218], R2 ;  /* 0x0000860006027a25 */ /* 0x040fe800078e0002 */
[----:B------:R-:W-:Y:S01]  /*14240*/  IMAD R4, R6, c[0x0][0x21c], R4 ;  /* 0x0000870006047a24 */ /* 0x000fe200078e0204 */
[----:B------:R-:W-:Y:S04]  /*14250*/  IADD3 R0, P1, R8, R2, RZ ;  /* 0x0000000208007210 */ /* 0x000fe80007f3e0ff */
[C---:B------:R-:W-:Y:S02]  /*14260*/  LEA R36, P0, R0.reuse, c[0x0][0x1f8], 0x1 ;  /* 0x00007e0000247a11 */ /* 0x040fe400078008ff */
[----:B------:R-:W-:Y:S04]  /*14270*/  IADD3.X R2, R5, R3, R4, P1, !PT ;  /* 0x0000000305027210 */ /* 0x000fe80000ffe404 */
[----:B------:R-:W-:Y:S01]  /*14280*/  LEA.HI.X R0, R0, c[0x0][0x1fc], R2, 0x1, P0 ;  /* 0x00007f0000007a11 */ /* 0x000fe200000f0c02 */
[----:B------:R-:W-:-:S05]  /*14290*/  BRA.DIV ~URZ, `(.L_x_1941) ;  /* 0x0000b7027f007947 */ /* 0x000fca000b800000 */
[----:B----4-:R1:W2:Y:S02]  /*142a0*/  SHFL.IDX PT, R37, R0, RZ, 0x181f ;  /* 0x00181fff00257589 */ /* 0x0102a400000e0000 */
.L_x_2018:
[-C--:B------:R-:W-:Y:S01]  /*142b0*/  HMMA.16816.F32 R4, R64, R16.reuse, RZ ;  /* 0x000000104004723c */ /* 0x080fe200000018ff */
[----:B------:R-:W3:Y:S01]  /*142c0*/  LDL R57, [R1+0x90] ;  /* 0x0000900001397983 */ /* 0x000ee20000100800 */
[----:B------:R-:W-:Y:S03]  /*142d0*/  BSSY B0, `(.L_x_1942) ;  /* 0x00001ad000007945 */ /* 0x000fe60003800000 */
[----:B------:R-:W4:Y:S03]  /*142e0*/  LDL R56, [R1+0x94] ;  /* 0x0000940001387983 */ /* 0x000f260000100800 */
[C---:B------:R-:W-:Y:S01]  /*142f0*/  HMMA.16816.F32 R8, R60.reuse, R16, RZ ;  /* 0x000000103c08723c */ /* 0x040fe200000018ff */
[----:B------:R-:W5:Y:S04]  /*14300*/  LDL R55, [R1+0x9c] ;  /* 0x00009c0001377983 */ /* 0x000f680000100800 */
[----:B--2---:R-:W2:Y:S03]  /*14310*/  LDL R39, [R1+0xf0] ;  /* 0x0000f00001277983 */ /* 0x004ea60000100800 */
[-C--:B------:R-:W-:Y:S01]  /*14320*/  HMMA.16816.F32 R12, R60, R18.reuse, RZ ;  /* 0x000000123c0c723c */ /* 0x080fe200000018ff */
[----:B------:R-:W2:Y:S04]  /*14330*/  LDL R42, [R1+0x10c] ;  /* 0x00010c00012a7983 */ /* 0x000ea80000100800 */
[----:B------:R-:W3:Y:S03]  /*14340*/  SHFL.IDX PT, R38, R36, RZ, 0x181f ;  /* 0x00181fff24267589 */ /* 0x000ee600000e0000 */
[C---:B------:R-:W-:Y:S05]  /*14350*/  HMMA.16816.F32 R16, R64.reuse, R18, RZ ;  /* 0x000000124010723c */ /* 0x040fea00000018ff */
[----:B------:R-:W-:Y:S03]  /*14360*/  SHFL.IDX PT, R46, R36, 0x1, 0x181f ;  /* 0x00381f00242e7f89 */ /* 0x000fe600000e0000 */
[-C--:B------:R-:W-:Y:S05]  /*14370*/  HMMA.16816.F32 R20, R64, R32.reuse, RZ ;  /* 0x000000204014723c */ /* 0x080fea00000018ff */
[----:B------:R-:W-:Y:S03]  /*14380*/  SHFL.IDX PT, R41, R0, 0x1, 0x181f ;  /* 0x00381f0000297f89 */ /* 0x000fe600000e0000 */
[C---:B------:R-:W-:Y:S05]  /*14390*/  HMMA.16816.F32 R24, R60.reuse, R32, RZ ;  /* 0x000000203c18723c */ /* 0x040fea00000018ff */
[----:B------:R-:W1:Y:S03]  /*143a0*/  SHFL.IDX PT, R52, R36, 0x2, 0x181f ;  /* 0x00581f0024347f89 */ /* 0x000e6600000e0000 */
[-C--:B------:R-:W-:Y:S05]  /*143b0*/  HMMA.16816.F32 R28, R60, R34.reuse, RZ ;  /* 0x000000223c1c723c */ /* 0x080fea00000018ff */
[----:B------:R-:W1:Y:S03]  /*143c0*/  SHFL.IDX PT, R40, R0, 0x2, 0x181f ;  /* 0x00581f0000287f89 */ /* 0x000e6600000e0000 */
[C---:B------:R-:W-:Y:S05]  /*143d0*/  HMMA.16816.F32 R32, R64.reuse, R34, RZ ;  /* 0x000000224020723c */ /* 0x040fea00000018ff */
[----:B------:R1:W1:Y:S08]  /*143e0*/  SHFL.IDX PT, R54, R36, 0x3, 0x181f ;  /* 0x00781f0024367f89 */ /* 0x00027000000e0000 */
[----:B-1----:R-:W1:Y:S01]  /*143f0*/  SHFL.IDX PT, R0, R0, 0x3, 0x181f ;  /* 0x00781f0000007f89 */ /* 0x002e6200000e0000 */
[C---:B--2---:R-:W-:Y:S02]  /*14400*/  SHF.L.U64.HI R134, R39.reuse, 0x1, R42 ;  /* 0x0000000127867819 */ /* 0x044fe4000001022a */
[C---:B---3--:R-:W-:Y:S02]  /*14410*/  IADD3 R2, P1, R38.reuse, R57, RZ ;  /* 0x0000003926027210 */ /* 0x048fe40007f3e0ff */
[----:B------:R-:W-:Y:S02]  /*14420*/  SHF.L.U32 R133, R39, 0x1, RZ ;  /* 0x0000000127857819 */ /* 0x000fe400000006ff */
[C---:B----4-:R-:W-:Y:S02]  /*14430*/  IADD3.X R3, R37.reuse, R56, RZ, P1, !PT ;  /* 0x0000003825037210 */ /* 0x050fe40000ffe4ff */
[----:B------:R-:W-:Y:S02]  /*14440*/  IADD3 R38, P0, R38, R133, RZ ;  /* 0x0000008526267210 */ /* 0x000fe40007f1e0ff */
[-C--:B------:R-:W-:Y:S01]  /*14450*/  IADD3 R44, P1, R52, R57.reuse, RZ ;  /* 0x00000039342c7210 */ /* 0x080fe20007f3e0ff */
[----:B-----5:R2:W-:Y:S01]  /*14460*/  LDGSTS.E.BYPASS.LTC128B.128 [R55], [R2.64], !P3 ;  /* 0x0000000002377fae */ /* 0x0205e2000d901d46 */
[----:B------:R-:W-:Y:S02]  /*14470*/  IADD3.X R39, R37, R134, RZ, P0, !PT ;  /* 0x0000008625277210 */ /* 0x000fe400007fe4ff */
[-C--:B------:R-:W-:Y:S05]  /*14480*/  IADD3.X R45, R40, R56.reuse, RZ, P1, !PT ;  /* 0x00000038282d7210 */ /* 0x080fea0000ffe4ff */
[----:B------:R3:W-:Y:S01]  /*14490*/  LDGSTS.E.BYPASS.LTC128B.128 [R55+0x2000], [R38.64], !P5 ;  /* 0x0200000026377fae */ /* 0x0007e2000e901d46 */
[C---:B--2---:R-:W-:Y:S02]  /*144a0*/  IADD3 R2, P0, R46.reuse, R57, RZ ;  /* 0x000000392e027210 */ /* 0x044fe40007f1e0ff */
[-C--:B------:R-:W-:Y:S02]  /*144b0*/  IADD3 R46, P2, R46, R133.reuse, RZ ;  /* 0x000000852e2e7210 */ /* 0x080fe40007f5e0ff */
[C---:B------:R-:W-:Y:S02]  /*144c0*/  IADD3.X R3, R41.reuse, R56, RZ, P0, !PT ;  /* 0x0000003829037210 */ /* 0x040fe400007fe4ff */
[-C--:B------:R-:W-:Y:S01]  /*144d0*/  IADD3.X R47, R41, R134.reuse, RZ, P2, !PT ;  /* 0x00000086292f7210 */ /* 0x080fe200017fe4ff */
[-C--:B---3--:R-:W-:Y:S02]  /*144e0*/  HMMA.16816.F32 R36, R64, R48.reuse, RZ ;  /* 0x000000304024723c */ /* 0x088fe400000018ff */
[----:B------:R2:W-:Y:S01]  /*144f0*/  LDGSTS.E.BYPASS.LTC128B.128 [R55+0x800], [R2.64], !P3 ;  /* 0x0080000002377fae */ /* 0x0005e2000d901d46 */
[----:B------:R-:W-:Y:S04]  /*14500*/  IADD3 R52, P0, R52, R133, RZ ;  /* 0x0000008534347210 */ /* 0x000fe80007f1e0ff */
[----:B------:R-:W-:Y:S02]  /*14510*/  IADD3.X R53, R40, R134, RZ, P0, !PT ;  /* 0x0000008628357210 */ /* 0x000fe400007fe4ff */
[C---:B------:R-:W-:Y:S01]  /*14520*/  HMMA.16816.F32 R40, R60.reuse, R48, RZ ;  /* 0x000000303c28723c */ /* 0x040fe200000018ff */
[----:B------:R3:W-:Y:S08]  /*14530*/  LDGSTS.E.BYPASS.LTC128B.128 [R55+0x2800], [R46.64], !P5 ;  /* 0x028000002e377fae */ /* 0x0007f0000e901d46 */
        /* <DEDUP_REMOVED lines=8> */
[----:B------:R-:W-:Y:S05]  /*145c0*/  IADD3.X R53, R0, R134, RZ, P0, !PT ;  /* 0x0000008600357210 */ /* 0x000fea00007fe4ff */
        /* <DEDUP_REMOVED lines=155> */
[----:B------:R-:W-:Y:S02]  /*14f80*/  FMUL.FTZ R16, R16, c[0x0][0x320] ;  /* 0x0000c80010107a20 */ /* 0x000fe40000410000 */
[----:B------:R-:W-:Y:S02]  /*14f90*/  FMUL.FTZ R17, R17, c[0x0][0x320] ;  /* 0x0000c80011117a20 */ /* 0x000fe40000410000 */
[----:B------:R-:W-:Y:S01]  /*14fa0*/  FMUL.FTZ R18, R18, c[0x0][0x320] ;  /* 0x0000c80012127a20 */ /* 0x000fe20000410000 */
[----:B------:R3:W-:Y:S01]  /*14fb0*/  MUFU.TANH R250, R6 ;  /* 0x0000000600fa7308 */ /* 0x0007e20000002400 */
[----:B------:R-:W-:Y:S01]  /*14fc0*/  FMUL.FTZ R19, R19, c[0x0][0x320] ;  /* 0x0000c80013137a20 */ /* 0x000fe20000410000 */
[----:B--2---:R2:W-:Y:S08]  /*14fd0*/  STL [R1+0x7c], R0 ;  /* 0x00007c0001007387 */ /* 0x0045f00000100800 */
[----:B------:R-:W-:Y:S10]  /*14fe0*/  MUFU.TANH R252, R12 ;  /* 0x0000000c00fc7308 */ /* 0x000ff40000002400 */
[----:B-1----:R-:W1:Y:S01]  /*14ff0*/  MUFU.TANH R2, R10 ;  /* 0x0000000a00027308 */ /* 0x002e620000002400 */
[----:B---3--:R-:W3:Y:S09]  /*15000*/  LDSM.16.M88.4 R4, [R237+0x2800] ;  /* 0x00280000ed04783b */ /* 0x008ef20000000200 */
[----:B--2---:R-:W2:Y:S10]  /*15010*/  MUFU.TANH R0, R8 ;  /* 0x0000000800007308 */ /* 0x004eb40000002400 */
[----:B------:R-:W-:Y:S01]  /*15020*/  MUFU.TANH R251, R13 ;  /* 0x0000000d00fb7308 */ /* 0x000fe20000002400 */
[----:B-1----:R1:W-:Y:S09]  /*15030*/  STL [R1+0x78], R2 ;  /* 0x0000780201007387 */ /* 0x0023f20000100800 */
[----:B------:R-:W-:Y:S01]  /*15040*/  MUFU.TANH R248, R16 ;  /* 0x0000001000f87308 */ /* 0x000fe20000002400 */
[----:B--2---:R2:W-:Y:S09]  /*15050*/  STL [R1+0x70], R0 ;  /* 0x0000700001007387 */ /* 0x0045f20000100800 */
[----:B------:R-:W-:Y:S01]  /*15060*/  MUFU.TANH R229, R17 ;  /* 0x0000001100e57308 */ /* 0x000fe20000002400 */
[-C--:B---3--:R-:W-:Y:S09]  /*15070*/  HMMA.16816.F32 R20, R212, R4.reuse, R20 ;  /* 0x00000004d414723c */ /* 0x088ff20000001814 */
[----:B-1----:R-:W1:Y:S01]  /*15080*/  MUFU.TANH R2, R14 ;  /* 0x0000000e00027308 */ /* 0x002e620000002400 */
[C---:B------:R-:W-:Y:S09]  /*15090*/  HMMA.16816.F32 R24, R208.reuse, R4, R24 ;  /* 0x00000004d018723c */ /* 0x040ff20000001818 */
[----:B--2---:R-:W2:Y:S01]  /*150a0*/  MUFU.TANH R0, R9 ;  /* 0x0000000900007308 */ /* 0x004ea20000002400 */
[-C--:B------:R-:W-:Y:S04]  /*150b0*/  HMMA.16816.F32 R28, R208, R6.reuse, R28 ;  /* 0x00000006d01c723c */ /* 0x080fe8000000181c */
[----:B------:R-:W-:Y:S04]  /*150c0*/  FMUL.FTZ R20, R20, c[0x0][0x320] ;  /* 0x0000c80014147a20 */ /* 0x000fe80000410000 */
[C---:B------:R-:W-:Y:S01]  /*150d0*/  HMMA.16816.F32 R32, R212.reuse, R6, R32 ;  /* 0x00000006d420723c */ /* 0x040fe20000001820 */
[----:B------:R-:W-:Y:S01]  /*150e0*/  MUFU.TANH R228, R18 ;  /* 0x0000001200e47308 */ /* 0x000fe20000002400 */
[----:B------:R-:W-:Y:S02]  /*150f0*/  LDSM.16.M88.4 R4, [R237+0x3800] ;  /* 0x00380000ed04783b */ /* 0x000fe40000000200 */
[----:B------:R-:W-:Y:S02]  /*15100*/  FMUL.FTZ R21, R21, c[0x0][0x320] ;  /* 0x0000c80015157a20 */ /* 0x000fe40000410000 */
[----:B------:R-:W-:Y:S02]  /*15110*/  FMUL.FTZ R22, R22, c[0x0][0x320] ;  /* 0x0000c80016167a20 */ /* 0x000fe40000410000 */
[----:B------:R-:W-:Y:S02]  /*15120*/  FMUL.FTZ R23, R23, c[0x0][0x320] ;  /* 0x0000c80017177a20 */ /* 0x000fe40000410000 */
[----:B-1----:R1:W-:Y:S01]  /*15130*/  STL [R1+0x84], R2 ;  /* 0x0000840201007387 */ /* 0x0023e20000100800 */
[----:B------:R-:W-:Y:S01]  /*15140*/  MUFU.TANH R227, R19 ;  /* 0x0000001300e37308 */ /* 0x000fe20000002400 */
[----:B------:R-:W-:Y:S02]  /*15150*/  FMUL.FTZ R24, R24, c[0x0][0x320] ;  /* 0x0000c80018187a20 */ /* 0x000fe40000410000 */
[----:B------:R-:W-:Y:S01]  /*15160*/  FMUL.FTZ R25, R25, c[0x0][0x320] ;  /* 0x0000c80019197a20 */ /* 0x000fe20000410000 */
[----:B--2---:R2:W-:Y:S01]  /*15170*/  STL [R1+0x88], R0 ;  /* 0x0000880001007387 */ /* 0x0045e20000100800 */
        /* <DEDUP_REMOVED lines=12> */
[----:B-1----:R-:W3:Y:S06]  /*15240*/  LDL R2, [R1+0xa0] ;  /* 0x0000a00001027983 */ /* 0x002eec0000100800 */
[----:B--2---:R1:W2:Y:S10]  /*15250*/  MUFU.TANH R0, R11 ;  /* 0x0000000b00007308 */ /* 0x0042b40000002400 */
[----:B------:R-:W-:Y:S10]  /*15260*/  MUFU.TANH R246, R22 ;  /* 0x0000001600f67308 */ /* 0x000ff40000002400 */
[----:B------:R-:W-:Y:S01]  /*15270*/  MUFU.TANH R231, R23 ;  /* 0x0000001700e77308 */ /* 0x000fe20000002400 */
[----:B-1----:R-:W1:Y:S01]  /*15280*/  LDSM.16.M88.4 R8, [R237+0x3000] ;  /* 0x00300000ed08783b */ /* 0x002e620000000200 */
[----:B------:R-:W-:Y:S08]  /*15290*/  DEPBAR.LE SB0, 0x0 ;  /* 0x000080000000791a */ /* 0x000ff00000000000 */
[----:B------:R-:W-:Y:S01]  /*152a0*/  MUFU.TANH R226, R24 ;  /* 0x0000001800e27308 */ /* 0x000fe20000002400 */
[----:B--2---:R2:W-:Y:S09]  /*152b0*/  STL [R1+0x8c], R0 ;  /* 0x00008c0001007387 */ /* 0x0045f20000100800 */
[----:B------:R-:W-:Y:S01]  /*152c0*/  MUFU.TANH R224, R25 ;  /* 0x0000001900e07308 */ /* 0x000fe20000002400 */
[----:B------:R-:W-:Y:S09]  /*152d0*/  BAR.SYNC.DEFER_BLOCKING 0x0 ;  /* 0x0000000000007b1d */ /* 0x000ff20000010000 */
[----:B------:R-:W-:Y:S10]  /*152e0*/  MUFU.TANH R230, R26 ;  /* 0x0000001a00e67308 */ /* 0x000ff40000002400 */
[----:B--2---:R-:W2:Y:S01]  /*152f0*/  MUFU.TANH R0, R15 ;  /* 0x0000000f00007308 */ /* 0x004ea20000002400 */
[-C--:B-1----:R-:W-:Y:S09]  /*15300*/  HMMA.16816.F32 R36, R212, R8.reuse, R36 ;  /* 0x00000008d424723c */ /* 0x082ff20000001824 */
[----:B------:R-:W1:Y:S01]  /*15310*/  MUFU.TANH R225, R27 ;  /* 0x0000001b00e17308 */ /* 0x000e620000002400 */
[C---:B------:R-:W-:Y:S09]  /*15320*/  HMMA.16816.F32 R40, R208.reuse, R8, R40 ;  /* 0x00000008d028723c */ /* 0x040ff20000001828 */
[----:B------:R-:W4:Y:S01]  /*15330*/  MUFU.TANH R221, R28 ;  /* 0x0000001c00dd7308 */ /* 0x000f220000002400 */
[-C--:B------:R-:W-:Y:S01]  /*15340*/  HMMA.16816.F32 R44, R208, R10.reuse, R44 ;  /* 0x0000000ad02c723c */ /* 0x080fe2000000182c */
[----:B--2---:R2:W-:Y:S03]  /*15350*/  STL [R1+0x80], R0 ;  /* 0x0000800001007387 */ /* 0x0045e60000100800 */
[----:B------:R-:W-:Y:S04]  /*15360*/  FMUL.FTZ R36, R36, c[0x0][0x320] ;  /* 0x0000c80024247a20 */ /* 0x000fe80000410000 */
        /* <DEDUP_REMOVED lines=8> */
[C---:B------:R-:W-:Y:S05]  /*153f0*/  HMMA.16816.F32 R56, R208.reuse, R4, R56 ;  /* 0x00000004d038723c */ /* 0x040fea0000001838 */
[----:B------:R2:W2:Y:S03]  /*15400*/  MUFU.TANH R222, R31 ;  /* 0x0000001f00de7308 */ /* 0x0004a60000002400 */
[-C--:B------:R-:W-:Y:S04]  /*15410*/  HMMA.16816.F32 R60, R208, R6.reuse, R60 ;  /* 0x00000006d03c723c */ /* 0x080fe8000000183c */
[----:B-----5:R-:W-:Y:S02]  /*15420*/  FMUL.FTZ R29, R49, c[0x0][0x320] ;  /* 0x0000c800311d7a20 */ /* 0x020fe40000410000 */
[----:B------:R-:W-:Y:S01]  /*15430*/  FMUL.FTZ R28, R51, c[0x0][0x320] ;  /* 0x0000c800331c7a20 */ /* 0x000fe20000410000 */
[----:B------:R5:W3:Y:S01]  /*15440*/  MUFU.TANH R219, R32 ;  /* 0x0000002000db7308 */ /* 0x000ae20000002400 */
[----:B------:R-:W-:Y:S04]  /*15450*/  HMMA.16816.F32 R64, R212, R6, R64 ;  /* 0x00000006d440723c */ /* 0x000fe80000001840 */
        /* <DEDUP_REMOVED lines=24> */
[----:B------:R-:W-:Y:S03]  /*155e0*/  FMUL.FTZ R12, R67, c[0x0][0x320] ;  /* 0x0000c800430c7a20 */ /* 0x000fe60000410000 */
        /* <DEDUP_REMOVED lines=17> */
[----:B---3--:R-:W-:Y:S09]  /*15700*/  ISETP.GE.AND P0, PT, R2, 0x1, PT ;  /* 0x000000010200780c */ /* 0x008ff20003f06270 */
[----:B------:R-:W3:Y:S10]  /*15710*/  MUFU.TANH R30, R30 ;  /* 0x0000001e001e7308 */ /* 0x000ef40000002400 */
        /* <DEDUP_REMOVED lines=20> */
[----:B------:R-:W-:Y:S03]  /*15860*/  IMAD.MOV.U32 R6, RZ, RZ, RZ ;  /* 0x000000ffff067224 */ /* 0x000fe600078e00ff */
[----:B------:R-:W-:Y:S01]  /*15870*/  ISETP.NE.AND P0, PT, R0, c[0x0][0x2b8], PT ;  /* 0x0000ae0000007a0c */ /* 0x000fe20003f05270 */
[----:B------:R-:W3:Y:S04]  /*15880*/  LDL R3, [R1+0xec] ;  /* 0x0000ec0001037983 */ /* 0x000ee80000100800 */
[----:B------:R-:W4:Y:S04]  /*15890*/  LDL.64 R8, [R1+0xf8] ;  /* 0x0000f80001087983 */ /* 0x000f280000100a00 */
[----:B------:R-:W5:Y:S01]  /*158a0*/  LDL R135, [R1+0x104] ;  /* 0x0001040001877983 */ /* 0x000f620000100800 */
[----:B--2---:R-:W-:Y:S03]  /*158b0*/  IMAD R2, R2, 0x40, R136 ;  /* 0x0000004002027824 */ /* 0x004fe600078e0288 */
[----:B------:R-:W2:Y:S02]  /*158c0*/  S2R R136, SR_CTAID.Y ;  /* 0x0000000000887919 */ /* 0x000ea40000002600 */
[----:B---3--:R-:W-:Y:S04]  /*158d0*/  IADD3 R2, R2, -0x40, R3 ;  /* 0xffffffc002027810 */ /* 0x008fe80007ffe003 */
[----:B------:R-:W-:Y:S01]  /*158e0*/  MOV R0, R2 ;  /* 0x0000000200007202 */ /* 0x000fe20000000f00 */
[----:B------:R-:W-:Y:S05]  /*158f0*/  @P0 IMAD.HI.U32 R3, R2, c[0x0][0x2bc], RZ ;  /* 0x0000af0002030a27 */ /* 0x000fea00078e00ff */
[----:B------:R-:W-:Y:S04]  /*15900*/  @P0 SHF.R.U32.HI R0, RZ, c[0x0][0x2c0], R3 ;  /* 0x0000b000ff000a19 */ /* 0x000fe80000011603 */
[C---:B----4-:R-:W-:Y:S04]  /*15910*/  @!P6 IADD3 R3, P0, R0.reuse, R8, RZ ;  /* 0x000000080003e210 */ /* 0x050fe80007f1e0ff */
[----:B-----5:R-:W-:Y:S02]  /*15920*/  @!P6 LEA.HI.X.SX32 R5, R0, R135, 0x1, P0 ;  /* 0x000000870005e211 */ /* 0x020fe400000f0eff */
[C---:B------:R-:W-:Y:S01]  /*15930*/  @!P6 LEA R4, P0, R3.reuse, c[0x0][0x2a0], 0x2 ;  /* 0x0000a8000304ea11 */ /* 0x040fe200078010ff */
[----:B--2---:R-:W-:Y:S01]  /*15940*/  IMAD.WIDE.U32 R8, R136, c[0x0][0x1e8], RZ ;  /* 0x00007a0088087a25 */ /* 0x004fe200078e00ff */
[----:B------:R-:W2:Y:S01]  /*15950*/  S2R R135, SR_CTAID.Y ;  /* 0x0000000000877919 */ /* 0x000ea20000002600 */
[----:B------:R-:W-:Y:S02]  /*15960*/  IADD3 R0, -R0, RZ, RZ ;  /* 0x000000ff00007210 */ /* 0x000fe40007ffe1ff */
[----:B------:R-:W-:Y:S03]  /*15970*/  @!P6 LEA.HI.X R5, R3, c[0x0][0x2a4], R5, 0x2, P0 ;  /* 0x0000a9000305ea11 */ /* 0x000fe600000f1405 */
[----:B------:R-:W-:Y:S02]  /*15980*/  IMAD R7, R0, c[0x0][0x2b8], R2 ;  /* 0x0000ae0000077a24 */ /* 0x000fe400078e0202 */
[----:B------:R-:W3:Y:S02]  /*15990*/  @!P6 LDG.E R6, [R4.64] ;  /* 0x000000060406e981 */ /* 0x000ee4000c1e1900 */
[C---:B------:R-:W-:Y:S01]  /*159a0*/  IMAD.WIDE.U32 R2, R7.reuse, c[0x0][0x1e0], RZ ;  /* 0x0000780007027a25 */ /* 0x040fe200078e00ff */
[----:B------:R-:W-:Y:S01]  /*159b0*/  SHF.R.S32.HI R0, RZ, 0x1f, R7 ;  /* 0x0000001fff007819 */ /* 0x000fe20000011407 */
[----:B------:R4:W-:Y:S04]  /*159c0*/  STL [R1+0xac], R7 ;  /* 0x0000ac0701007387 */ /* 0x0009e80000100800 */
[----:B------:R-:W-:Y:S04]  /*159d0*/  IMAD R0, R0, c[0x0][0x1e0], RZ ;  /* 0x0000780000007a24 */ /* 0x000fe800078e02ff */
[----:B------:R-:W-:Y:S01]  /*159e0*/  IMAD R0, R7, c[0x0][0x1e4], R0 ;  /* 0x0000790007007a24 */ /* 0x000fe200078e0200 */
[----:B--2---:R-:W-:Y:S03]  /*159f0*/  SHF.R.S32.HI R135, RZ, 0x1f, R135 ;  /* 0x0000001fff877819 */ /* 0x004fe60000011487 */
[----:B------:R-:W-:Y:S02]  /*15a00*/  IMAD.IADD R3, R3, 0x1, R0 ;  /* 0x0000000103037824 */ /* 0x000fe400078e0200 */
[----:B------:R-:W-:Y:S04]  /*15a10*/  IMAD R135, R135, c[0x0][0x1e8], RZ ;  /* 0x00007a0087877a24 */ /* 0x000fe800078e02ff */
[----:B------:R-:W-:Y:S05]  /*15a20*/  IMAD R135, R136, c[0x0][0x1ec], R135 ;  /* 0x00007b0088877a24 */ /* 0x000fea00078e0287 */
[----:B------:R-:W-:Y:S02]  /*15a30*/  IADD3 R135, R9, R135, RZ ;  /* 0x0000008709877210 */ /* 0x000fe40007ffe0ff */
        /* <DEDUP_REMOVED lines=10> */
[----:B----4-:R2:W3:Y:S02]  /*15ae0*/  SHFL.IDX PT, R6, R0, RZ, 0x181f ;  /* 0x00181fff00067589 */ /* 0x0104e400000e0000 */
.L_x_2019:
[----:B------:R-:W-:-:S05]  /*15af0*/  BRA.DIV ~URZ, `(.L_x_1945) ;  /* 0x00009f727f007947 */ /* 0x000fca000b800000 */
[----:B-1----:R-:W4:Y:S04]  /*15b00*/  LDL R37, [R1+0x90] ;  /* 0x0000900001257983 */ /* 0x002f280000100800 */
[----:B------:R-:W5:Y:S04]  /*15b10*/  LDL R11, [R1+0x94] ;  /* 0x00009400010b7983 */ /* 0x000f680000100800 */
[----:B--2---:R-:W2:Y:S04]  /*15b20*/  LDL R10, [R1+0x98] ;  /* 0x00009800010a7983 */ /* 0x004ea80000100800 */
[----:B------:R-:W4:Y:S04]  /*15b30*/  SHFL.IDX PT, R5, R4, RZ, 0x181f ;  /* 0x00181fff04057589 */ /* 0x000f2800000e0000 */
[----:B------:R-:W1:Y:S04]  /*15b40*/  SHFL.IDX PT, R8, R4, 0x1, 0x181f ;  /* 0x00381f0004087f89 */ /* 0x000e6800000e0000 */
[----:B------:R-:W3:Y:S04]  /*15b50*/  SHFL.IDX PT, R9, R0, 0x1, 0x181f ;  /* 0x00381f0000097f89 */ /* 0x000ee800000e0000 */
[----:B------:R-:W1:Y:S04]  /*15b60*/  SHFL.IDX PT, R7, R4, 0x2, 0x181f ;  /* 0x00581f0004077f89 */ /* 0x000e6800000e0000 */
[----:B------:R-:W-:Y:S01]  /*15b70*/  SHFL.IDX PT, R4, R4, 0x3, 0x181f ;  /* 0x00781f0004047f89 */ /* 0x000fe200000e0000 */
[C---:B----4-:R-:W-:Y:S05]  /*15b80*/  IADD3 R2, P0, R5.reuse, R37, RZ ;  /* 0x0000002505027210 */ /* 0x050fea0007f1e0ff */
[C-C-:B---3-5:R-:W-:Y:S05]  /*15b90*/  IMAD.X R3, R6.reuse, 0x1, R11.reuse, P0 ;  /* 0x0000000106037824 */ /* 0x168fea00000e060b */
[----:B--2---:R2:W-:Y:S02]  /*15ba0*/  LDGSTS.E.BYPASS.LTC128B.128 [R10+0x4100], [R2.64], !P3 ;  /* 0x04100000020a7fae */ /* 0x0045e4000d901d46 */
[----:B--2---:R-:W-:Y:S02]  /*15bb0*/  IADD3 R2, P0, R5, R133, RZ ;  /* 0x0000008505027210 */ /* 0x004fe40007f1e0ff */
[----:B------:R-:W2:Y:S03]  /*15bc0*/  SHFL.IDX PT, R5, R0, 0x2, 0x181f ;  /* 0x00581f0000057f89 */ /* 0x000ea600000e0000 */
[--C-:B------:R-:W-:Y:S01]  /*15bd0*/  IMAD.X R3, R6, 0x1, R134.reuse, P0 ;  /* 0x0000000106037824 */ /* 0x100fe200000e0686 */
[----:B------:R-:W3:Y:S04]  /*15be0*/  SHFL.IDX PT, R0, R0, 0x3, 0x181f ;  /* 0x00781f0000007f89 */ /* 0x000ee800000e0000 */
[----:B------:R1:W-:Y:S02]  /*15bf0*/  LDGSTS.E.BYPASS.LTC128B.128 [R10+0x6100], [R2.64], !P5 ;  /* 0x06100000020a7fae */ /* 0x0003e4000e901d46 */
[C---:B-1----:R-:W-:Y:S02]  /*15c00*/  IADD3 R2, P0, R8.reuse, R37, RZ ;  /* 0x0000002508027210 */ /* 0x042fe40007f1e0ff */
[-C--:B------:R-:W-:Y:S03]  /*15c10*/  IADD3 R8, P2, R8, R133.reuse, RZ ;  /* 0x0000008508087210 */ /* 0x080fe60007f5e0ff */
[--C-:B------:R-:W-:Y:S01]  /*15c20*/  IMAD.X R3, R9, 0x1, R11.reuse, P0 ;  /* 0x0000000109037824 */ /* 0x100fe200000e060b */
[----:B------:R-:W-:Y:S01]  /*15c30*/  IADD3 R6, P0, R7, R133, RZ ;  /* 0x0000008507067210 */ /* 0x000fe20007f1e0ff */
[--C-:B------:R-:W-:Y:S03]  /*15c40*/  IMAD.X R9, R9, 0x1, R134.reuse, P2 ;  /* 0x0000000109097824 */ /* 0x100fe600010e0686 */
[----:B------:R1:W-:Y:S04]  /*15c50*/  LDGSTS.E.BYPASS.LTC128B.128 [R10+0x4900], [R2.64], !P3 ;  /* 0x04900000020a7fae */ /* 0x0003e8000d901d46 */
[----:B------:R4:W-:Y:S01]  /*15c60*/  LDGSTS.E.BYPASS.LTC128B.128 [R10+0x6900], [R8.64], !P5 ;  /* 0x06900000080a7fae */ /* 0x0009e2000e901d46 */
[----:B-1----:R-:W-:Y:S01]  /*15c70*/  IADD3 R2, P1, R7, R37, RZ ;  /* 0x0000002507027210 */ /* 0x002fe20007f3e0ff */
[C---:B--2---:R-:W-:Y:S04]  /*15c80*/  IMAD.X R7, R5.reuse, 0x1, R134, P0 ;  /* 0x0000000105077824 */ /* 0x044fe800000e0686 */
[----:B------:R-:W-:Y:S05]  /*15c90*/  IMAD.X R3, R5, 0x1, R11, P1 ;  /* 0x0000000105037824 */ /* 0x000fea00008e060b */
[----:B------:R4:W-:Y:S04]  /*15ca0*/  LDGSTS.E.BYPASS.LTC128B.128 [R10+0x5100], [R2.64], !P3 ;  /* 0x05100000020a7fae */ /* 0x0009e8000d901d46 */
[----:B------:R4:W-:Y:S02]  /*15cb0*/  LDGSTS.E.BYPASS.LTC128B.128 [R10+0x7100], [R6.64], !P5 ;  /* 0x07100000060a7fae */ /* 0x0009e4000e901d46 */
.L_x_2020:
[----:B---3--:R-:W2:Y:S04]  /*15cc0*/  LDL R5, [R1+0x94] ;  /* 0x0000940001057983 */ /* 0x008ea80000100800 */
[----:B----4-:R-:W3:Y:S04]  /*15cd0*/  LDL R2, [R1+0x90] ;  /* 0x0000900001027983 */ /* 0x010ee80000100800 */
[----:B------:R-:W4:Y:S02]  /*15ce0*/  LDL R3, [R1+0x98] ;  /* 0x0000980001037983 */ /* 0x000f240000100800 */
[----:B----4-:R-:W-:Y:S01]  /*15cf0*/  IMAD.MOV.U32 R6, RZ, RZ, R3 ;  /* 0x000000ffff067224 */ /* 0x010fe200078e0003 */
[C---:B---3--:R-:W-:Y:S01]  /*15d00*/  IADD3 R2, P1, R4.reuse, R2, RZ ;  /* 0x0000000204027210 */ /* 0x048fe20007f3e0ff */
[----:B--2---:R-:W-:Y:S01]  /*15d10*/  IMAD.MOV.U32 R7, RZ, RZ, R5 ;  /* 0x000000ffff077224 */ /* 0x004fe200078e0005 */
[----:B------:R-:W-:Y:S04]  /*15d20*/  IADD3 R4, P0, R4, R133, RZ ;  /* 0x0000008504047210 */ /* 0x000fe80007f1e0ff */
[C---:B------:R-:W-:Y:S01]  /*15d30*/  IADD3.X R3, R0.reuse, R7, RZ, P1, !PT ;  /* 0x0000000700037210 */ /* 0x040fe20000ffe4ff */
[----:B------:R-:W-:Y:S04]  /*15d40*/  IMAD.X R5, R0, 0x1, R134, P0 ;  /* 0x0000000100057824 */ /* 0x000fe800000e0686 */
[----:B------:R-:W-:Y:S01]  /*15d50*/  @!PT LDS RZ, [RZ] ;  /* 0x00000000fffff984 */ /* 0x000fe20000000800 */
[----:B------:R-:W-:Y:S01]  /*15d60*/  @!PT LDS RZ, [RZ] ;  /* 0x00000000fffff984 */ /* 0x000fe20000000800 */
[----:B------:R-:W-:Y:S01]  /*15d70*/  @!PT LDS RZ, [RZ] ;  /* 0x00000000fffff984 */ /* 0x000fe20000000800 */
[----:B------:R1:W-:Y:S04]  /*15d80*/  LDGSTS.E.BYPASS.LTC128B.128 [R6+0x5900], [R2.64], !P3 ;  /* 0x0590000002067fae */ /* 0x0003e8000d901d46 */
[----:B------:R1:W-:Y:S02]  /*15d90*/  LDGSTS.E.BYPASS.LTC128B.128 [R6+0x7900], [R4.64], !P5 ;  /* 0x0790000004067fae */ /* 0x0003e4000e901d46 */
.L_x_1943:
[----:B--234-:R-:W-:Y:S05]  /*15da0*/  BSYNC B0 ;  /* 0x0000000000007941 */ /* 0x01cfea0003800000 */
.L_x_1942:
[----:B-1----:R-:W-:Y:S01]  /*15db0*/  FMNMX.FTZ R2, R249, R132, !PT ;  /* 0x00000084f9027209 */ /* 0x002fe20007810000 */
[----:B------:R-:W2:Y:S01]  /*15dc0*/  LDL R3, [R1+0x70] ;  /* 0x0000700001037983 */ /* 0x000ea20000100800 */
[----:B------:R-:W-:Y:S03]  /*15dd0*/  FMNMX.FTZ R0, R250, R137, !PT ;  /* 0x00000089fa007209 */ /* 0x000fe60007810000 */
[----:B------:R-:W3:Y:S04]  /*15de0*/  LDL R4, [R1+0x78] ;  /* 0x0000780001047983 */ /* 0x000ee80000100800 */
[----:B------:R-:W4:Y:S04]  /*15df0*/  LDL R10, [R1+0x7c] ;  /* 0x00007c00010a7983 */ /* 0x000f280000100800 */
[----:B------:R-:W5:Y:S04]  /*15e00*/  LDL R9, [R1+0x74] ;  /* 0x0000740001097983 */ /* 0x000f680000100800 */
[----:B------:R-:W5:Y:S04]  /*15e10*/  LDL R8, [R1+0x88] ;  /* 0x0000880001087983 */ /* 0x000f680000100800 */
[----:B------:R-:W5:Y:S04]  /*15e20*/  LDL R5, [R1+0x8c] ;  /* 0x00008c0001057983 */ /* 0x000f680000100800 */
[----:B------:R-:W5:Y:S04]  /*15e30*/  LDL R7, [R1+0x84] ;  /* 0x0000840001077983 */ /* 0x000f680000100800 */
[----:B------:R-:W5:Y:S04]  /*15e40*/  LDL R6, [R1+0x80] ;  /* 0x0000800001067983 */ /* 0x000f680000100800 */
[----:B------:R-:W0:Y:S01]  /*15e50*/  LDGDEPBAR ;  /* 0x00000000000079af */ /* 0x000e220000000000 */
[----:B--2---:R-:W-:Y:S02]  /*15e60*/  FMNMX.FTZ R3, R3, R138, !PT ;  /* 0x0000008a03037209 */ /* 0x004fe40007810000 */
[----:B---3--:R-:W-:Y:S02]  /*15e70*/  FMNMX.FTZ R4, R4, R139, !PT ;  /* 0x0000008b04047209 */ /* 0x008fe40007810000 */
[----:B----4-:R-:W-:Y:S02]  /*15e80*/  FMNMX.FTZ R2, R10, R2, !PT ;  /* 0x000000020a027209 */ /* 0x010fe40007810000 */
        /* <DEDUP_REMOVED lines=60> */
[----:B------:R-:W1:Y:S04]  /*16250*/  SHFL.BFLY PT, R136, R4, 0x2, 0x1f ;  /* 0x0c401f0004887f89 */ /* 0x000e6800000e0000 */
[----:B------:R-:W2:Y:S04]  /*16260*/  SHFL.BFLY PT, R0, R135, 0x2, 0x1f ;  /* 0x0c401f0087007f89 */ /* 0x000ea800000e0000 */
[----:B------:R-:W3:Y:S04]  /*16270*/  SHFL.BFLY PT, R2, R134, 0x2, 0x1f ;  /* 0x0c401f0086027f89 */ /* 0x000ee800000e0000 */
[----:B------:R-:W4:Y:S01]  /*16280*/  SHFL.BFLY PT, R7, R5, 0x2, 0x1f ;  /* 0x0c401f0005077f89 */ /* 0x000f2200000e0000 */
[----:B-1----:R-:W-:Y:S02]  /*16290*/  FMNMX.FTZ R136, R4, R136, !PT ;  /* 0x0000008804887209 */ /* 0x002fe40007810000 */
[----:B--2---:R-:W-:Y:S02]  /*162a0*/  FMNMX.FTZ R135, R135, R0, !PT ;  /* 0x0000000087877209 */ /* 0x004fe40007810000 */
[----:B---3--:R-:W-:Y:S03]  /*162b0*/  FMNMX.FTZ R134, R134, R2, !PT ;  /* 0x0000000286867209 */ /* 0x008fe60007810000 */
[----:B------:R-:W1:Y:S01]  /*162c0*/  SHFL.BFLY PT, R3, R135, 0x1, 0x1f ;  /* 0x0c201f0087037f89 */ /* 0x000e6200000e0000 */
[----:B----4-:R-:W-:Y:S03]  /*162d0*/  FMNMX.FTZ R4, R5, R7, !PT ;  /* 0x0000000705047209 */ /* 0x010fe60007810000 */
[----:B------:R-:W2:Y:S04]  /*162e0*/  SHFL.BFLY PT, R2, R136, 0x1, 0x1f ;  /* 0x0c201f0088027f89 */ /* 0x000ea800000e0000 */
[----:B------:R-:W3:Y:S04]  /*162f0*/  SHFL.BFLY PT, R6, R134, 0x1, 0x1f ;  /* 0x0c201f0086067f89 */ /* 0x000ee800000e0000 */
[----:B------:R4:W4:Y:S01]  /*16300*/  SHFL.BFLY PT, R0, R4, 0x1, 0x1f ;  /* 0x0c201f0004007f89 */ /* 0x00092200000e0000 */
[----:B-1----:R-:W-:Y:S02]  /*16310*/  FMNMX.FTZ R135, R135, R3, !PT ;  /* 0x0000000387877209 */ /* 0x002fe40007810000 */
[----:B--2---:R-:W-:Y:S02]  /*16320*/  FMNMX.FTZ R136, R136, R2, !PT ;  /* 0x0000000288887209 */ /* 0x004fe40007810000 */
[----:B---3--:R-:W-:Y:S02]  /*16330*/  FMNMX.FTZ R134, R134, R6, !PT ;  /* 0x0000000686867209 */ /* 0x008fe40007810000 */
.L_x_2021:
[----:B------:R-:W2:Y:S01]  /*16340*/  LDL.LU R9, [R1+0x7c] ;  /* 0x00007c0001097983 */ /* 0x000ea20000300800 */
[----:B------:R-:W-:Y:S01]  /*16350*/  FADD.FTZ R2, -R136, R132 ;  /* 0x0000008488027221 */ /* 0x000fe20000010100 */
[----:B----4-:R-:W-:Y:S01]  /*16360*/  FMNMX.FTZ R133, R0, R4, !PT ;  /* 0x0000000400857209 */ /* 0x010fe20007810000 */
[----:B------:R-:W-:Y:S01]  /*16370*/  FMUL.FTZ R7, R136, c[0x0][0x2d0] ;  /* 0x0000b40088077a20 */ /* 0x000fe20000410000 */
[----:B------:R-:W3:Y:S01]  /*16380*/  LDL.LU R5, [R1+0x74] ;  /* 0x0000740001057983 */ /* 0x000ee20000300800 */
[----:B------:R-:W-:Y:S01]  /*16390*/  FMUL.FTZ R2, R2, c[0x0][0x2d0] ;  /* 0x0000b40002027a20 */ /* 0x000fe20000410000 */
[----:B------:R-:W-:Y:S01]  /*163a0*/  WARPSYNC 0xffffffff ;  /* 0xffffffff00007948 */ /* 0x000fe20003800000 */
[----:B------:R-:W-:Y:S01]  /*163b0*/  FMUL.FTZ R6, R135, c[0x0][0x2d0] ;  /* 0x0000b40087067a20 */ /* 0x000fe20000410000 */
[----:B------:R-:W4:Y:S01]  /*163c0*/  LDL.LU R37, [R1+0x88] ;  /* 0x0000880001257983 */ /* 0x000f220000300800 */
[----:B------:R1:W-:Y:S01]  /*163d0*/  MUFU.EX2 R3, R2 ;  /* 0x0000000200037308 */ /* 0x0003e20000000800 */
[--C-:B------:R-:W-:Y:S02]  /*163e0*/  FFMA.FTZ R10, R248, c[0x0][0x2d0], -R7.reuse ;  /* 0x0000b400f80a7a23 */ /* 0x100fe40000010807 */
[----:B------:R-:W5:Y:S01]  /*163f0*/  LDL.LU R43, [R1+0x70] ;  /* 0x00007000012b7983 */ /* 0x000f620000300800 */
[--C-:B------:R-:W-:Y:S02]  /*16400*/  FFMA.FTZ R247, R247, c[0x0][0x2d0], -R7.reuse ;  /* 0x0000b400f7f77a23 */ /* 0x100fe40000010807 */
[--C-:B------:R-:W-:Y:S01]  /*16410*/  FFMA.FTZ R245, R245, c[0x0][0x2d0], -R7.reuse ;  /* 0x0000b400f5f57a23 */ /* 0x100fe20000010807 */
[----:B------:R-:W4:Y:S01]  /*16420*/  LDL.LU R52, [R1+0x78] ;  /* 0x0000780001347983 */ /* 0x000f220000300800 */
[--C-:B------:R-:W-:Y:S02]  /*16430*/  FFMA.FTZ R219, R219, c[0x0][0x2d0], -R7.reuse ;  /* 0x0000b400dbdb7a23 */ /* 0x100fe40000010807 */
[----:B------:R1:W-:Y:S01]  /*16440*/  MUFU.EX2 R56, R10 ;  /* 0x0000000a00387308 */ /* 0x0003e20000000800 */
[----:B------:R-:W4:Y:S01]  /*16450*/  LDL.LU R49, [R1+0x8c] ;  /* 0x00008c0001317983 */ /* 0x000f220000300800 */
[--C-:B------:R-:W-:Y:S02]  /*16460*/  FFMA.FTZ R217, R217, c[0x0][0x2d0], -R7.reuse ;  /* 0x0000b400d9d97a23 */ /* 0x100fe40000010807 */
[--C-:B------:R-:W-:Y:S01]  /*16470*/  FFMA.FTZ R215, R29, c[0x0][0x2d0], -R7.reuse ;  /* 0x0000b4001dd77a23 */ /* 0x100fe20000010807 */
[----:B------:R-:W4:Y:S01]  /*16480*/  LDL.LU R48, [R1+0x84] ;  /* 0x0000840001307983 */ /* 0x000f220000300800 */
[--C-:B------:R-:W-:Y:S02]  /*16490*/  FFMA.FTZ R45, R13, c[0x0][0x2d0], -R7.reuse ;  /* 0x0000b4000d2d7a23 */ /* 0x100fe40000010807 */
[--C-:B------:R-:W-:Y:S02]  /*164a0*/  FFMA.FTZ R213, R206, c[0x0][0x2d0], -R6.reuse ;  /* 0x0000b400ced57a23 */ /* 0x100fe40000010806 */
[--C-:B------:R-:W-:Y:S01]  /*164b0*/  FFMA.FTZ R212, R204, c[0x0][0x2d0], -R6.reuse ;  /* 0x0000b400ccd47a23 */ /* 0x100fe20000010806 */
[----:B------:R-:W-:Y:S01]  /*164c0*/  MUFU.EX2 R219, R219 ;  /* 0x000000db00db7308 */ /* 0x000fe20000000800 */
[--C-:B------:R-:W-:Y:S02]  /*164d0*/  FFMA.FTZ R248, R26, c[0x0][0x2d0], -R6.reuse ;  /* 0x0000b4001af87a23 */ /* 0x100fe40000010806 */
[--C-:B-1----:R-:W-:Y:S02]  /*164e0*/  FFMA.FTZ R2, R249, c[0x0][0x2d0], -R7.reuse ;  /* 0x0000b400f9027a23 */ /* 0x102fe40000010807 */
[--C-:B------:R-:W-:Y:S02]  /*164f0*/  FFMA.FTZ R249, R27, c[0x0][0x2d0], -R7.reuse ;  /* 0x0000b4001bf97a23 */ /* 0x100fe40000010807 */
[--C-:B------:R-:W-:Y:S02]  /*16500*/  FFMA.FTZ R218, R218, c[0x0][0x2d0], -R6.reuse ;  /* 0x0000b400dada7a23 */ /* 0x100fe40000010806 */
[--C-:B------:R-:W-:Y:S01]  /*16510*/  FFMA.FTZ R216, R216, c[0x0][0x2d0], -R6.reuse ;  /* 0x0000b400d8d87a23 */ /* 0x100fe20000010806 */
[----:B------:R1:W-:Y:S01]  /*16520*/  MUFU.EX2 R42, R2 ;  /* 0x00000002002a7308 */ /* 0x0003e20000000800 */
[--C-:B------:R-:W-:Y:S02]  /*16530*/  FFMA.FTZ R246, R246, c[0x0][0x2d0], -R6.reuse ;  /* 0x0000b400f6f67a23 */ /* 0x100fe40000010806 */
[----:B------:R-:W-:Y:S02]  /*16540*/  FFMA.FTZ R10, R15, c[0x0][0x2d0], -R7 ;  /* 0x0000b4000f0a7a23 */ /* 0x000fe40000010807 */
[--C-:B------:R-:W-:Y:S02]  /*16550*/  FFMA.FTZ R231, R231, c[0x0][0x2d0], -R6.reuse ;  /* 0x0000b400e7e77a23 */ /* 0x100fe40000010806 */
[--C-:B------:R-:W-:Y:S02]  /*16560*/  FFMA.FTZ R210, R30, c[0x0][0x2d0], -R6.reuse ;  /* 0x0000b4001ed27a23 */ /* 0x100fe40000010806 */
[--C-:B------:R-:W-:Y:S01]  /*16570*/  FFMA.FTZ R209, R28, c[0x0][0x2d0], -R6.reuse ;  /* 0x0000b4001cd17a23 */ /* 0x100fe20000010806 */
[----:B------:R-:W-:Y:S01]  /*16580*/  MUFU.EX2 R246, R246 ;  /* 0x000000f600f67308 */ /* 0x000fe20000000800 */
[--C-:B------:R-:W-:Y:S02]  /*16590*/  FFMA.FTZ R46, R14, c[0x0][0x2d0], -R6.reuse ;  /* 0x0000b4000e2e7a23 */ /* 0x100fe40000010806 */
[--C-:B------:R-:W-:Y:S07]  /*165a0*/  FFMA.FTZ R47, R12, c[0x0][0x2d0], -R6.reuse ;  /* 0x0000b4000c2f7a23 */ /* 0x100fee0000010806 */
[----:B------:R-:W-:Y:S01]  /*165b0*/  MUFU.EX2 R247, R247 ;  /* 0x000000f700f77308 */ /* 0x000fe20000000800 */
[----:B-1----:R-:W-:Y:S04]  /*165c0*/  FADD.FTZ R2, -R135, R137 ;  /* 0x0000008987027221 */ /* 0x002fe80000010100 */
[----:B------:R-:W-:Y:S05]  /*165d0*/  FMUL.FTZ R2, R2, c[0x0][0x2d0] ;  /* 0x0000b40002027a20 */ /* 0x000fea0000410000 */
[----:B------:R1:W1:Y:S02]  /*165e0*/  MUFU.EX2 R8, R2 ;  /* 0x0000000200087308 */ /* 0x0002640000000800 */
[--C-:B-1----:R-:W-:Y:S02]  /*165f0*/  FFMA.FTZ R2, R250, c[0x0][0x2d0], -R6.reuse ;  /* 0x0000b400fa027a23 */ /* 0x102fe40000010806 */
[--C-:B------:R-:W-:Y:S06]  /*16600*/  FFMA.FTZ R250, R25, c[0x0][0x2d0], -R7.reuse ;  /* 0x0000b40019fa7a23 */ /* 0x100fec0000010807 */
[----:B------:R1:W-:Y:S02]  /*16610*/  MUFU.EX2 R41, R2 ;  /* 0x0000000200297308 */ /* 0x0003e40000000800 */
[--C-:B-1----:R-:W-:Y:S02]  /*16620*/  FFMA.FTZ R2, R228, c[0x0][0x2d0], -R6.reuse ;  /* 0x0000b400e4027a23 */ /* 0x102fe40000010806 */
[--C-:B------:R-:W-:Y:S06]  /*16630*/  FFMA.FTZ R228, R205, c[0x0][0x2d0], -R7.reuse ;  /* 0x0000b400cde47a23 */ /* 0x100fec0000010807 */
[----:B------:R1:W-:Y:S02]  /*16640*/  MUFU.EX2 R57, R2 ;  /* 0x0000000200397308 */ /* 0x0003e40000000800 */
[----:B-1----:R-:W-:Y:S02]  /*16650*/  FFMA.FTZ R2, R227, c[0x0][0x2d0], -R6 ;  /* 0x0000b400e3027a23 */ /* 0x002fe40000010806 */
[--C-:B------:R-:W-:Y:S06]  /*16660*/  FFMA.FTZ R227, R31, c[0x0][0x2d0], -R7.reuse ;  /* 0x0000b4001fe37a23 */ /* 0x100fec0000010807 */
[----:B------:R1:W-:Y:S02]  /*16670*/  MUFU.EX2 R58, R2 ;  /* 0x00000002003a7308 */ /* 0x0003e40000000800 */
[----:B-1----:R-:W-:Y:S04]  /*16680*/  FADD.FTZ R2, -R134, R138 ;  /* 0x0000008a86027221 */ /* 0x002fe80000010100 */
[----:B------:R-:W-:Y:S06]  /*16690*/  FMUL.FTZ R2, R2, c[0x0][0x2d0] ;  /* 0x0000b40002027a20 */ /* 0x000fec0000410000 */
[----:B------:R-:W1:Y:S01]  /*166a0*/  MUFU.EX2 R2, R2 ;  /* 0x0000000200027308 */ /* 0x000e620000000800 */
        /* <DEDUP_REMOVED lines=39> */
[C---:B-1----:R-:W-:Y:S02]  /*16920*/  FMUL.FTZ R45, R2.reuse, R173 ;  /* 0x000000ad022d7220 */ /* 0x042fe40000410000 */
        /* <DEDUP_REMOVED lines=17> */
[--C-:B--2---:R-:W-:Y:S02]  /*16a40*/  FFMA.FTZ R11, R9, c[0x0][0x2d0], -R7.reuse ;  /* 0x0000b400090b7a23 */ /* 0x104fe40000010807 */
[--C-:B------:R-:W-:Y:S02]  /*16a50*/  FFMA.FTZ R9, R229, c[0x0][0x2d0], -R7.reuse ;  /* 0x0000b400e5097a23 */ /* 0x100fe40000010807 */
[--C-:B---3--:R-:W-:Y:S01]  /*16a60*/  FFMA.FTZ R5, R5, c[0x0][0x2d0], -R6.reuse ;  /* 0x0000b40005057a23 */ /* 0x108fe20000010806 */
[----:B------:R-:W1:Y:S01]  /*16a70*/  MUFU.EX2 R44, R11 ;  /* 0x0000000b002c7308 */ /* 0x000e620000000800 */
[----:B------:R-:W-:Y:S02]  /*16a80*/  FFMA.FTZ R229, R207, c[0x0][0x2d0], -R7 ;  /* 0x0000b400cfe57a23 */ /* 0x000fe40000010807 */
[----:B------:R-:W2:Y:S01]  /*16a90*/  LDL.LU R7, [R1+0xbc] ;  /* 0x0000bc0001077983 */ /* 0x000ea20000300800 */
[C---:B------:R-:W-:Y:S02]  /*16aa0*/  FMUL.FTZ R124, R2.reuse, R124 ;  /* 0x0000007c027c7220 */ /* 0x040fe40000410000 */
[----:B------:R-:W-:Y:S04]  /*16ab0*/  FMUL.FTZ R125, R2, R125 ;  /* 0x0000007d027d7220 */ /* 0x000fe80000410000 */
[----:B------:R3:W3:Y:S10]  /*16ac0*/  MUFU.EX2 R11, R5 ;  /* 0x00000005000b7308 */ /* 0x0006f40000000800 */
[----:B------:R5:W-:Y:S01]  /*16ad0*/  MUFU.EX2 R50, R9 ;  /* 0x0000000900327308 */ /* 0x000be20000000800 */
[----:B-1----:R-:W-:Y:S01]  /*16ae0*/  F2FP.PACK_AB R140, R44, R42 ;  /* 0x0000002a2c8c723e */ /* 0x002fe200000000ff */
[----:B---3--:R-:W-:Y:S01]  /*16af0*/  FMUL.FTZ R5, R134, c[0x0][0x2d0] ;  /* 0x0000b40086057a20 */ /* 0x008fe20000410000 */
[----:B------:R-:W-:Y:S03]  /*16b00*/  F2FP.PACK_AB R141, R11, R41 ;  /* 0x000000290b8d723e */ /* 0x000fe600000000ff */
[--C-:B----4-:R-:W-:Y:S02]  /*16b10*/  FFMA.FTZ R0, R37, c[0x0][0x2d0], -R5.reuse ;  /* 0x0000b40025007a23 */ /* 0x110fe40000010805 */
[----:B------:R-:W3:Y:S01]  /*16b20*/  LDL.LU R37, [R1+0x80] ;  /* 0x0000800001257983 */ /* 0x000ee20000300800 */
[--C-:B------:R-:W-:Y:S01]  /*16b30*/  FFMA.FTZ R205, R40, c[0x0][0x2d0], -R5.reuse ;  /* 0x0000b40028cd7a23 */ /* 0x100fe20000010805 */
[----:B------:R1:W-:Y:S01]  /*16b40*/  MUFU.EX2 R138, R0 ;  /* 0x00000000008a7308 */ /* 0x0003e20000000800 */
[--C-:B------:R-:W-:Y:S01]  /*16b50*/  FFMA.FTZ R4, R251, c[0x0][0x2d0], -R5.reuse ;  /* 0x0000b400fb047a23 */ /* 0x100fe20000010805 */
[----:B------:R-:W4:Y:S01]  /*16b60*/  LDL.LU R40, [R1+0xb0] ;  /* 0x0000b00001287983 */ /* 0x000f220000300800 */
[--C-:B-----5:R-:W-:Y:S02]  /*16b70*/  FFMA.FTZ R9, R43, c[0x0][0x2d0], -R5.reuse ;  /* 0x0000b4002b097a23 */ /* 0x120fe40000010805 */
[----:B------:R-:W-:Y:S02]  /*16b80*/  FFMA.FTZ R251, R24, c[0x0][0x2d0], -R6 ;  /* 0x0000b40018fb7a23 */ /* 0x000fe40000010806 */
[----:B------:R-:W5:Y:S01]  /*16b90*/  LDSM.16.MT88.4 R24, [R233+0x100] ;  /* 0x00010000e918783b */ /* 0x000f620000004200 */
[--C-:B------:R-:W-:Y:S02]  /*16ba0*/  FFMA.FTZ R220, R220, c[0x0][0x2d0], -R5.reuse ;  /* 0x0000b400dcdc7a23 */ /* 0x100fe40000010805 */
[----:B------:R-:W1:Y:S01]  /*16bb0*/  MUFU.EX2 R55, R4 ;  /* 0x0000000400377308 */ /* 0x000e620000000800 */
[--C-:B------:R-:W-:Y:S02]  /*16bc0*/  FFMA.FTZ R226, R226, c[0x0][0x2d0], -R5.reuse ;  /* 0x0000b400e2e27a23 */ /* 0x100fe40000010805 */
[--C-:B------:R-:W-:Y:S02]  /*16bd0*/  FFMA.FTZ R224, R224, c[0x0][0x2d0], -R5.reuse ;  /* 0x0000b400e0e07a23 */ /* 0x100fe40000010805 */
[--C-:B------:R-:W-:Y:S02]  /*16be0*/  FFMA.FTZ R221, R221, c[0x0][0x2d0], -R5.reuse ;  /* 0x0000b400dddd7a23 */ /* 0x100fe40000010805 */
[--C-:B------:R-:W-:Y:S02]  /*16bf0*/  FFMA.FTZ R28, R20, c[0x0][0x2d0], -R5.reuse ;  /* 0x0000b400141c7a23 */ /* 0x100fe40000010805 */
[--C-:B------:R-:W-:Y:S01]  /*16c00*/  FFMA.FTZ R29, R19, c[0x0][0x2d0], -R5.reuse ;  /* 0x0000b400131d7a23 */ /* 0x100fe20000010805 */
[----:B------:R5:W-:Y:S01]  /*16c10*/  MUFU.EX2 R43, R9 ;  /* 0x00000009002b7308 */ /* 0x000be20000000800 */
[--C-:B------:R-:W-:Y:S02]  /*16c20*/  FFMA.FTZ R30, R16, c[0x0][0x2d0], -R5.reuse ;  /* 0x0000b400101e7a23 */ /* 0x100fe40000010805 */
[----:B------:R-:W-:Y:S02]  /*16c30*/  FFMA.FTZ R204, R36, c[0x0][0x2d0], -R5 ;  /* 0x0000b40024cc7a23 */ /* 0x000fe40000010805 */
[----:B-1----:R-:W-:Y:S02]  /*16c40*/  FADD.FTZ R0, -R133, R139 ;  /* 0x0000008b85007221 */ /* 0x002fe40000010100 */
[--C-:B------:R-:W-:Y:S02]  /*16c50*/  FFMA.FTZ R139, R35, c[0x0][0x2d0], -R5.reuse ;  /* 0x0000b400238b7a23 */ /* 0x100fe40000010805 */
[--C-:B------:R-:W-:Y:S01]  /*16c60*/  FFMA.FTZ R207, R32, c[0x0][0x2d0], -R5.reuse ;  /* 0x0000b40020cf7a23 */ /* 0x100fe20000010805 */
[----:B------:R-:W-:Y:S01]  /*16c70*/  MUFU.EX2 R226, R226 ;  /* 0x000000e200e27308 */ /* 0x000fe20000000800 */
[--C-:B------:R-:W-:Y:S02]  /*16c80*/  FFMA.FTZ R15, R22, c[0x0][0x2d0], -R5.reuse ;  /* 0x0000b400160f7a23 */ /* 0x100fe40000010805 */
[----:B------:R-:W-:Y:S01]  /*16c90*/  FMUL.FTZ R0, R0, c[0x0][0x2d0] ;  /* 0x0000b40000007a20 */ /* 0x000fe20000410000 */
[----:B------:R-:W-:Y:S01]  /*16ca0*/  MOV R166, R55 ;  /* 0x0000003700a67202 */ /* 0x000fe20000000f00 */
[----:B------:R-:W-:Y:S02]  /*16cb0*/  FMUL.FTZ R4, R133, c[0x0][0x2d0] ;  /* 0x0000b40085047a20 */ /* 0x000fe40000410000 */
[----:B------:R-:W-:Y:S02]  /*16cc0*/  FMUL.FTZ R32, R3, R160 ;  /* 0x000000a003207220 */ /* 0x000fe40000410000 */
[--C-:B------:R-:W-:Y:S01]  /*16cd0*/  FFMA.FTZ R6, R52, c[0x0][0x2d0], -R4.reuse ;  /* 0x0000b40034067a23 */ /* 0x100fe20000010804 */
[----:B------:R-:W-:Y:S01]  /*16ce0*/  MUFU.EX2 R0, R0 ;  /* 0x0000000000007308 */ /* 0x000fe20000000800 */
[--C-:B------:R-:W-:Y:S02]  /*16cf0*/  FFMA.FTZ R223, R223, c[0x0][0x2d0], -R4.reuse ;  /* 0x0000b400dfdf7a23 */ /* 0x100fe40000010804 */
[--C-:B------:R-:W-:Y:S02]  /*16d00*/  FFMA.FTZ R222, R222, c[0x0][0x2d0], -R4.reuse ;  /* 0x0000b400dede7a23 */ /* 0x100fe40000010804 */
[----:B-----5:R-:W-:Y:S02]  /*16d10*/  FFMA.FTZ R9, R252, c[0x0][0x2d0], -R5 ;  /* 0x0000b400fc097a23 */ /* 0x020fe40000010805 */
        /* <DEDUP_REMOVED lines=8> */
[----:B------:R-:W5:Y:S01]  /*16da0*/  MUFU.EX2 R51, R9 ;  /* 0x0000000900337308 */ /* 0x000f620000000800 */
[--C-:B------:R-:W-:Y:S02]  /*16db0*/  FFMA.FTZ R208, R38, c[0x0][0x2d0], -R4.reuse ;  /* 0x0000b40026d07a23 */ /* 0x100fe40000010804 */
[--C-:B------:R-:W-:Y:S02]  /*16dc0*/  FFMA.FTZ R211, R34, c[0x0][0x2d0], -R4.reuse ;  /* 0x0000b40022d37a23 */ /* 0x100fe40000010804 */
[--C-:B------:R-:W-:Y:S02]  /*16dd0*/  FFMA.FTZ R31, R23, c[0x0][0x2d0], -R4.reuse ;  /* 0x0000b400171f7a23 */ /* 0x100fe40000010804 */
[--C-:B------:R-:W-:Y:S02]  /*16de0*/  FFMA.FTZ R14, R17, c[0x0][0x2d0], -R4.reuse ;  /* 0x0000b400110e7a23 */ /* 0x100fe40000010804 */
[C---:B------:R-:W-:Y:S01]  /*16df0*/  FMUL.FTZ R21, R3.reuse, R193 ;  /* 0x000000c103157220 */ /* 0x040fe20000410000 */
[----:B------:R-:W5:Y:S01]  /*16e00*/  MUFU.EX2 R252, R5 ;  /* 0x0000000500fc7308 */ /* 0x000f620000000800 */
[C---:B------:R-:W-:Y:S01]  /*16e10*/  FMUL.FTZ R34, R8.reuse, R162 ;  /* 0x000000a208227220 */ /* 0x040fe20000410000 */
[----:B------:R-:W-:Y:S01]  /*16e20*/  MOV R162, R57 ;  /* 0x0000003900a27202 */ /* 0x000fe20000000f00 */
[----:B------:R-:W-:Y:S01]  /*16e30*/  FMUL.FTZ R35, R8, R163 ;  /* 0x000000a308237220 */ /* 0x000fe20000410000 */
[----:B------:R-:W-:Y:S01]  /*16e40*/  MOV R163, R56 ;  /* 0x0000003800a37202 */ /* 0x000fe20000000f00 */
[----:B-1----:R-:W-:Y:S01]  /*16e50*/  FFMA.FTZ R6, R48, c[0x0][0x2d0], -R4 ;  /* 0x0000b40030067a23 */ /* 0x002fe20000010804 */
[----:B------:R-:W-:Y:S01]  /*16e60*/  MOV R193, R50 ;  /* 0x0000003200c17202 */ /* 0x000fe20000000f00 */
[----:B------:R-:W-:Y:S01]  /*16e70*/  FMUL.FTZ R55, R8, R167 ;  /* 0x000000a708377220 */ /* 0x000fe20000410000 */
[----:B------:R-:W-:Y:S01]  /*16e80*/  MOV R167, R58 ;  /* 0x0000003a00a77202 */ /* 0x000fe20000000f00 */
[----:B------:R-:W-:Y:S01]  /*16e90*/  FMUL.FTZ R16, R3, R176 ;  /* 0x000000b003107220 */ /* 0x000fe20000410000 */
[----:B------:R-:W-:Y:S01]  /*16ea0*/  F2FP.PACK_AB R142, R193, R163 ;  /* 0x000000a3c18e723e */ /* 0x000fe200000000ff */
[----:B------:R-:W-:Y:S01]  /*16eb0*/  FMUL.FTZ R17, R3, R177 ;  /* 0x000000b103117220 */ /* 0x000fe20000410000 */
[----:B------:R-:W-:Y:S01]  /*16ec0*/  F2FP.PACK_AB R143, R167, R162 ;  /* 0x000000a2a78f723e */ /* 0x000fe200000000ff */
[C---:B------:R-:W-:Y:S01]  /*16ed0*/  FMUL.FTZ R20, R3.reuse, R192 ;  /* 0x000000c003147220 */ /* 0x040fe20000410000 */
[----:B-----5:R-:W-:Y:S01]  /*16ee0*/  MOV R192, R51 ;  /* 0x0000003300c07202 */ /* 0x020fe20000000f00 */
[C---:B------:R-:W-:Y:S01]  /*16ef0*/  FMUL.FTZ R33, R3.reuse, R161 ;  /* 0x000000a103217220 */ /* 0x040fe20000410000 */
[----:B------:R-:W-:Y:S01]  /*16f00*/  MOV R161, R12 ;  /* 0x0000000c00a17202 */ /* 0x000fe20000000f00 */
[C---:B------:R-:W-:Y:S01]  /*16f10*/  FMUL.FTZ R36, R3.reuse, R180 ;  /* 0x000000b403247220 */ /* 0x040fe20000410000 */
[----:B------:R-:W-:Y:S01]  /*16f20*/  MOV R176, R10 ;  /* 0x0000000a00b07202 */ /* 0x000fe20000000f00 */
[C---:B------:R-:W-:Y:S01]  /*16f30*/  FMUL.FTZ R48, R3.reuse, R148 ;  /* 0x0000009403307220 */ /* 0x040fe20000410000 */
[----:B------:R-:W-:Y:S01]  /*16f40*/  F2FP.PACK_AB R148, R138, R43 ;  /* 0x0000002b8a94723e */ /* 0x000fe200000000ff */
[C---:B------:R-:W-:Y:S01]  /*16f50*/  FMUL.FTZ R49, R3.reuse, R149 ;  /* 0x0000009503317220 */ /* 0x040fe20000410000 */
[----:B------:R-:W-:Y:S01]  /*16f60*/  LDSM.16.MT88.4 R56, [R236+0x100] ;  /* 0x00010000ec38783b */ /* 0x000fe20000004200 */
[C---:B------:R-:W-:Y:S01]  /*16f70*/  FMUL.FTZ R52, R3.reuse, R164 ;  /* 0x000000a403347220 */ /* 0x040fe20000410000 */
[----:B------:R-:W-:Y:S01]  /*16f80*/  F2FP.PACK_AB R149, R252, R137 ;  /* 0x00000089fc95723e */ /* 0x000fe200000000ff */
[C---:B------:R-:W-:Y:S01]  /*16f90*/  FMUL.FTZ R5, R3.reuse, R201 ;  /* 0x000000c903057220 */ /* 0x040fe20000410000 */
[----:B------:R-:W-:Y:S01]  /*16fa0*/  MOV R164, R13 ;  /* 0x0000000d00a47202 */ /* 0x000fe20000000f00 */
[----:B------:R-:W-:Y:S01]  /*16fb0*/  FMUL.FTZ R12, R2, R196 ;  /* 0x000000c4020c7220 */ /* 0x000fe20000410000 */
[----:B------:R-:W-:Y:S01]  /*16fc0*/  MOV R196, R43 ;  /* 0x0000002b00c47202 */ /* 0x000fe20000000f00 */
[----:B------:R-:W-:Y:S01]  /*16fd0*/  FMUL.FTZ R10, R0, R186 ;  /* 0x000000ba000a7220 */ /* 0x000fe20000410000 */
        /* <DEDUP_REMOVED lines=8> */
[----:B------:R-:W5:Y:S01]  /*17060*/  LDL.LU R186, [R1+0xb8] ;  /* 0x0000b80001ba7983 */ /* 0x000f620000300800 */
[----:B------:R-:W-:Y:S01]  /*17070*/  FMUL.FTZ R50, R8, R150 ;  /* 0x0000009608327220 */ /* 0x000fe20000410000 */
[----:B------:R-:W-:Y:S01]  /*17080*/  F2FP.PACK_AB R150, R166, R192 ;  /* 0x000000c0a696723e */ /* 0x000fe200000000ff */
[C---:B------:R-:W-:Y:S01]  /*17090*/  FMUL.FTZ R51, R8.reuse, R151 ;  /* 0x0000009708337220 */ /* 0x040fe20000410000 */
[----:B------:R-:W-:Y:S01]  /*170a0*/  MUFU.EX2 R224, R224 ;  /* 0x000000e000e07308 */ /* 0x000fe20000000800 */
[C---:B------:R-:W-:Y:S01]  /*170b0*/  FMUL.FTZ R22, R8.reuse, R194 ;  /* 0x000000c208167220 */ /* 0x040fe20000410000 */
[----:B------:R-:W-:Y:S01]  /*170c0*/  MOV R194, R31 ;  /* 0x0000001f00c27202 */ /* 0x000fe20000000f00 */
[----:B------:R-:W-:Y:S01]  /*170d0*/  FMUL.FTZ R23, R8, R195 ;  /* 0x000000c308177220 */ /* 0x000fe20000410000 */
[----:B------:R-:W-:Y:S01]  /*170e0*/  MOV R195, R15 ;  /* 0x0000000f00c37202 */ /* 0x000fe20000000f00 */
[----:B------:R-:W-:Y:S02]  /*170f0*/  FMUL.FTZ R13, R2, R197 ;  /* 0x000000c5020d7220 */ /* 0x000fe40000410000 */
[C---:B------:R-:W-:Y:S02]  /*17100*/  FMUL.FTZ R14, R0.reuse, R198 ;  /* 0x000000c6000e7220 */ /* 0x040fe40000410000 */
[----:B------:R-:W-:Y:S01]  /*17110*/  FMUL.FTZ R15, R0, R199 ;  /* 0x000000c7000f7220 */ /* 0x000fe20000410000 */
[----:B------:R-:W-:Y:S01]  /*17120*/  MUFU.EX2 R225, R225 ;  /* 0x000000e100e17308 */ /* 0x000fe20000000800 */
[C---:B------:R-:W-:Y:S01]  /*17130*/  FMUL.FTZ R28, R2.reuse, R188 ;  /* 0x000000bc021c7220 */ /* 0x040fe20000410000 */
[----:B------:R-:W-:Y:S01]  /*17140*/  MOV R199, R192 ;  /* 0x000000c000c77202 */ /* 0x000fe20000000f00 */
[----:B------:R-:W-:Y:S02]  /*17150*/  FMUL.FTZ R29, R2, R189 ;  /* 0x000000bd021d7220 */ /* 0x000fe40000410000 */
[C---:B------:R-:W-:Y:S02]  /*17160*/  FMUL.FTZ R30, R0.reuse, R190 ;  /* 0x000000be001e7220 */ /* 0x040fe40000410000 */
        /* <DEDUP_REMOVED lines=23> */
[----:B------:R-:W-:Y:S07]  /*172e0*/  FMUL.FTZ R127, R0, R127 ;  /* 0x0000007f007f7220 */ /* 0x000fee0000410000 */
[----:B------:R1:W-:Y:S10]  /*172f0*/  MUFU.EX2 R180, R216 ;  /* 0x000000d800b47308 */ /* 0x0003f40000000800 */
[----:B------:R1:W-:Y:S10]  /*17300*/  MUFU.EX2 R189, R221 ;  /* 0x000000dd00bd7308 */ /* 0x0003f40000000800 */
[----:B------:R-:W-:Y:S01]  /*17310*/  MUFU.EX2 R192, R139 ;  /* 0x0000008b00c07308 */ /* 0x000fe20000000800 */
[----:B-1----:R-:W-:Y:S09]  /*17320*/  MOV R216, R165 ;  /* 0x000000a500d87202 */ /* 0x002ff20000000f00 */
[----:B------:R-:W-:Y:S01]  /*17330*/  MUFU.EX2 R190, R228 ;  /* 0x000000e400be7308 */ /* 0x000fe20000000800 */
[----:B------:R-:W-:Y:S09]  /*17340*/  MOV R221, R176 ;  /* 0x000000b000dd7202 */ /* 0x000ff20000000f00 */
[----:B------:R-:W-:Y:S10]  /*17350*/  MUFU.EX2 R176, R249 ;  /* 0x000000f900b07308 */ /* 0x000ff40000000800 */
[----:B------:R-:W-:Y:S10]  /*17360*/  MUFU.EX2 R198, R204 ;  /* 0x000000cc00c67308 */ /* 0x000ff40000000800 */
[----:B------:R-:W-:Y:S01]  /*17370*/  MUFU.EX2 R197, R208 ;  /* 0x000000d000c57308 */ /* 0x000fe20000000800 */
[----:B--2---:R-:W-:Y:S02]  /*17380*/  FFMA.FTZ R132, R3, R7, R42 ;  /* 0x0000000703847223 */ /* 0x004fe4000001002a */
[----:B------:R-:W-:Y:S01]  /*17390*/  FMUL.FTZ R7, R8, R203 ;  /* 0x000000cb08077220 */ /* 0x000fe20000410000 */
[----:B------:R-:W-:Y:S01]  /*173a0*/  MOV R203, R47 ;  /* 0x0000002f00cb7202 */ /* 0x000fe20000000f00 */
[----:B------:R-:W-:Y:S05]  /*173b0*/  FMUL.FTZ R47, R0, R175 ;  /* 0x000000af002f7220 */ /* 0x000fea0000410000 */
[----:B------:R-:W-:Y:S01]  /*173c0*/  MUFU.EX2 R175, R206 ;  /* 0x000000ce00af7308 */ /* 0x000fe20000000800 */
[----:B---3--:R-:W-:Y:S02]  /*173d0*/  FFMA.FTZ R9, R37, c[0x0][0x2d0], -R4 ;  /* 0x0000b40025097a23 */ /* 0x008fe40000010804 */
[C---:B------:R-:W-:Y:S07]  /*173e0*/  FMUL.FTZ R4, R3.reuse, R200 ;  /* 0x000000c803047220 */ /* 0x040fee0000410000 */
[----:B------:R1:W-:Y:S01]  /*173f0*/  MUFU.EX2 R200, R6 ;  /* 0x0000000600c87308 */ /* 0x0003e20000000800 */
[----:B------:R-:W-:Y:S02]  /*17400*/  FMUL.FTZ R37, R3, R181 ;  /* 0x000000b503257220 */ /* 0x000fe40000410000 */
[C---:B----4-:R-:W-:Y:S02]  /*17410*/  FFMA.FTZ R3, R8.reuse, R40, R41 ;  /* 0x0000002808037223 */ /* 0x050fe40000010029 */
[----:B------:R-:W2:Y:S05]  /*17420*/  LDSM.16.MT88.4 R40, [R234+0x100] ;  /* 0x00010000ea28783b */ /* 0x000eaa0000004200 */
[----:B------:R-:W3:Y:S10]  /*17430*/  MUFU.EX2 R160, R9 ;  /* 0x0000000900a07308 */ /* 0x000ef40000000800 */
[----:B------:R-:W-:Y:S01]  /*17440*/  MUFU.EX2 R181, R217 ;  /* 0x000000d900b57308 */ /* 0x000fe20000000800 */
[----:B-1----:R-:W-:Y:S01]  /*17450*/  FMUL.FTZ R6, R8, R202 ;  /* 0x000000ca08067220 */ /* 0x002fe20000410000 */
[----:B------:R-:W-:Y:S01]  /*17460*/  MOV R202, R46 ;  /* 0x0000002e00ca7202 */ /* 0x000fe20000000f00 */
[----:B------:R-:W-:Y:S01]  /*17470*/  FMUL.FTZ R8, R2, R184 ;  /* 0x000000b802087220 */ /* 0x000fe20000410000 */
[----:B------:R-:W-:Y:S01]  /*17480*/  MOV R184, R11 ;  /* 0x0000000b00b87202 */ /* 0x000fe20000000f00 */
[----:B------:R-:W-:Y:S02]  /*17490*/  FMUL.FTZ R11, R0, R187 ;  /* 0x000000bb000b7220 */ /* 0x000fe40000410000 */
[----:B------:R-:W4:Y:S01]  /*174a0*/  LDL.LU R187, [R1+0xb4] ;  /* 0x0000b40001bb7983 */ /* 0x000f220000300800 */
[-C--:B------:R-:W-:Y:S05]  /*174b0*/  HMMA.16816.F32 R4, R140, R24.reuse, R4 ;  /* 0x000000188c04723c */ /* 0x080fea0000001804 */
[----:B---3--:R-:W-:Y:S01]  /*174c0*/  F2FP.PACK_AB R151, R160, R200 ;  /* 0x000000c8a097723e */ /* 0x008fe200000000ff */
[C---:B------:R-:W-:Y:S01]  /*174d0*/  FMUL.FTZ R9, R2.reuse, R185 ;  /* 0x000000b902097220 */ /* 0x040fe20000410000 */
[----:B------:R-:W-:Y:S01]  /*174e0*/  MOV R185, R44 ;  /* 0x0000002c00b97202 */ /* 0x000fe20000000f00 */
[----:B------:R-:W-:Y:S02]  /*174f0*/  FMUL.FTZ R44, R2, R172 ;  /* 0x000000ac022c7220 */ /* 0x000fe40000410000 */
[----:B------:R-:W-:Y:S02]  /*17500*/  MUFU.EX2 R172, R205 ;  /* 0x000000cd00ac7308 */ /* 0x000fe40000000800 */
[----:B------:R-:W-:Y:S01]  /*17510*/  FMUL.FTZ R46, R0, R174 ;  /* 0x000000ae002e7220 */ /* 0x000fe20000410000 */
[C---:B------:R-:W-:Y:S04]  /*17520*/  HMMA.16816.F32 R8, R148.reuse, R24, R8 ;  /* 0x000000189408723c */ /* 0x040fe80000001808 */
[----:B------:R-:W-:Y:S02]  /*17530*/  FADD.FTZ R132, R185, R132 ;  /* 0x00000084b9847221 */ /* 0x000fe40000010000 */
[----:B------:R-:W-:Y:S01]  /*17540*/  FADD.FTZ R3, R184, R3 ;  /* 0x00000003b8037221 */ /* 0x000fe20000010000 */
[----:B------:R-:W-:Y:S01]  /*17550*/  MUFU.EX2 R174, R229 ;  /* 0x000000e500ae7308 */ /* 0x000fe20000000800 */
[-C--:B------:R-:W-:Y:S04]  /*17560*/  HMMA.16816.F32 R12, R148, R26.reuse, R12 ;  /* 0x0000001a940c723c */ /* 0x080fe8000000180c */
[C---:B------:R-:W-:Y:S01]  /*17570*/  FMUL.FTZ R24, R2.reuse, R168 ;  /* 0x000000a802187220 */ /* 0x040fe20000410000 */
[----:B------:R-:W-:Y:S01]  /*17580*/  MOV R184, R193 ;  /* 0x000000c100b87202 */ /* 0x000fe20000000f00 */
[----:B------:R-:W-:Y:S02]  /*17590*/  FMUL.FTZ R25, R2, R169 ;  /* 0x000000a902197220 */ /* 0x000fe40000410000 */
[C---:B------:R-:W-:Y:S01]  /*175a0*/  HMMA.16816.F32 R16, R140.reuse, R26, R16 ;  /* 0x0000001a8c10723c */ /* 0x040fe20000001810 */
[----:B------:R1:W-:Y:S06]  /*175b0*/  MUFU.EX2 R169, R218 ;  /* 0x000000da00a97308 */ /* 0x0003ec0000000800 */
[C---:B------:R-:W-:Y:S01]  /*175c0*/  FMUL.FTZ R26, R0.reuse, R170 ;  /* 0x000000aa001a7220 */ /* 0x040fe20000410000 */
[-C--:B--2---:R-:W-:Y:S03]  /*175d0*/  HMMA.16816.F32 R20, R140, R40.reuse, R20 ;  /* 0x000000288c14723c */ /* 0x084fe60000001814 */
[----:B------:R-:W2:Y:S01]  /*175e0*/  MUFU.EX2 R168, R230 ;  /* 0x000000e600a87308 */ /* 0x000ea20000000800 */
[----:B------:R-:W-:Y:S07]  /*175f0*/  FMUL.FTZ R27, R0, R171 ;  /* 0x000000ab001b7220 */ /* 0x000fee0000410000 */
[C---:B------:R-:W-:Y:S02]  /*17600*/  HMMA.16816.F32 R24, R148.reuse, R40, R24 ;  /* 0x000000289418723c */ /* 0x040fe40000001818 */
[----:B------:R-:W3:Y:S02]  /*17610*/  MUFU.EX2 R171, R245 ;  /* 0x000000f500ab7308 */ /* 0x000ee40000000800 */
[----:B-1----:R-:W-:Y:S03]  /*17620*/  MOV R218, R202 ;  /* 0x000000ca00da7202 */ /* 0x002fe60000000f00 */
[C---:B------:R-:W-:Y:S01]  /*17630*/  FMUL.FTZ R40, R2.reuse, R152 ;  /* 0x0000009802287220 */ /* 0x040fe20000410000 */
[-C--:B------:R-:W-:Y:S04]  /*17640*/  HMMA.16816.F32 R28, R148, R42.reuse, R28 ;  /* 0x0000002a941c723c */ /* 0x080fe8000000181c */
[----:B------:R-:W-:Y:S01]  /*17650*/  FMUL.FTZ R41, R2, R153 ;  /* 0x0000009902297220 */ /* 0x000fe20000410000 */
[----:B------:R-:W-:Y:S01]  /*17660*/  MOV R202, R164 ;  /* 0x000000a400ca7202 */ /* 0x000fe20000000f00 */
[----:B------:R-:W-:Y:S02]  /*17670*/  MUFU.EX2 R249, R218 ;  /* 0x000000da00f97308 */ /* 0x000fe40000000800 */
[C---:B------:R-:W-:Y:S07]  /*17680*/  HMMA.16816.F32 R32, R140.reuse, R42, R32 ;  /* 0x0000002a8c20723c */ /* 0x040fee0000001820 */
[C---:B------:R-:W-:Y:S01]  /*17690*/  FMUL.FTZ R42, R0.reuse, R154 ;  /* 0x0000009a002a7220 */ /* 0x040fe20000410000 */
[-C--:B------:R-:W-:Y:S01]  /*176a0*/  HMMA.16816.F32 R36, R140, R56.reuse, R36 ;  /* 0x000000388c24723c */ /* 0x080fe20000001824 */
[----:B------:R-:W-:Y:S03]  /*176b0*/  MUFU.EX2 R228, R202 ;  /* 0x000000ca00e47308 */ /* 0x000fe60000000800 */
[----:B------:R-:W-:Y:S02]  /*176c0*/  FMUL.FTZ R43, R0, R155 ;  /* 0x0000009b002b7220 */ /* 0x000fe40000410000 */
[----:B------:R-:W1:Y:S05]  /*176d0*/  LDSM.16.MT88.4 R152, [R235+0x100] ;  /* 0x00010000eb98783b */ /* 0x000e6a0000004200 */
[C---:B------:R-:W-:Y:S01]  /*176e0*/  HMMA.16816.F32 R40, R148.reuse, R56, R40 ;  /* 0x000000389428723c */ /* 0x040fe20000001828 */
[----:B------:R2:W1:Y:S06]  /*176f0*/  MUFU.EX2 R170, R231 ;  /* 0x000000e700aa7308 */ /* 0x00046c0000000800 */
[C---:B------:R-:W-:Y:S01]  /*17700*/  FMUL.FTZ R56, R2.reuse, R144 ;  /* 0x0000009002387220 */ /* 0x040fe20000410000 */
[-C--:B------:R-:W-:Y:S03]  /*17710*/  HMMA.16816.F32 R44, R148, R58.reuse, R44 ;  /* 0x0000003a942c723c */ /* 0x080fe6000000182c */
[----:B------:R-:W-:Y:S01]  /*17720*/  MUFU.EX2 R185, R210 ;  /* 0x000000d200b97308 */ /* 0x000fe20000000800 */
[----:B------:R-:W-:Y:S04]  /*17730*/  FMUL.FTZ R57, R2, R145 ;  /* 0x0000009102397220 */ /* 0x000fe80000410000 */
[C---:B------:R-:W-:Y:S05]  /*17740*/  HMMA.16816.F32 R48, R140.reuse, R58, R48 ;  /* 0x0000003a8c30723c */ /* 0x040fea0000001830 */
[----:B------:R-:W-:Y:S02]  /*17750*/  MUFU.EX2 R193, R211 ;  /* 0x000000d300c17308 */ /* 0x000fe40000000800 */
[C---:B------:R-:W-:Y:S02]  /*17760*/  FMUL.FTZ R58, R0.reuse, R146 ;  /* 0x00000092003a7220 */ /* 0x040fe40000410000 */
[C---:B------:R-:W-:Y:S02]  /*17770*/  FMUL.FTZ R59, R0.reuse, R147 ;  /* 0x00000093003b7220 */ /* 0x040fe40000410000 */
[----:B------:R-:W3:Y:S01]  /*17780*/  LDSM.16.MT88.4 R144, [R233+0x2100] ;  /* 0x00210000e990783b */ /* 0x000ee20000004200 */
[----:B-----5:R-:W-:Y:S01]  /*17790*/  FFMA.FTZ R0, R0, R186, R137 ;  /* 0x000000ba00007223 */ /* 0x020fe20000010089 */
[----:B--2---:R-:W-:Y:S02]  /*177a0*/  MOV R231, R203 ;  /* 0x000000cb00e77202 */ /* 0x004fe40000000f00 */
[----:B------:R-:W-:Y:S01]  /*177b0*/  MUFU.EX2 R186, R227 ;  /* 0x000000e300ba7308 */ /* 0x000fe20000000800 */
[----:B------:R-:W-:Y:S01]  /*177c0*/  MOV R203, R161 ;  /* 0x000000a100cb7202 */ /* 0x000fe20000000f00 */
[----:B------:R-:W-:Y:S01]  /*177d0*/  FADD.FTZ R137, R252, R0 ;  /* 0x00000000fc897221 */ /* 0x000fe20000010000 */
[-C--:B-1----:R-:W-:Y:S03]  /*177e0*/  HMMA.16816.F32 R52, R140, R152.reuse, R52 ;  /* 0x000000988c34723c */ /* 0x082fe60000001834 */
[----:B------:R-:W-:Y:S01]  /*177f0*/  FADD.FTZ R0, R162, R3 ;  /* 0x00000003a2007221 */ /* 0x000fe20000010000 */
[----:B------:R-:W-:Y:S01]  /*17800*/  MOV R162, R195 ;  /* 0x000000c300a27202 */ /* 0x000fe20000000f00 */
[----:B------:R-:W-:Y:S02]  /*17810*/  FADD.FTZ R3, R200, R137 ;  /* 0x00000089c8037221 */ /* 0x000fe40000010000 */
[----:B------:R-:W-:Y:S01]  /*17820*/  MUFU.EX2 R252, R251 ;  /* 0x000000fb00fc7308 */ /* 0x000fe20000000800 */
[----:B------:R-:W-:Y:S01]  /*17830*/  FADD.FTZ R0, R167, R0 ;  /* 0x00000000a7007221 */ /* 0x000fe20000010000 */
[C---:B------:R-:W-:Y:S04]  /*17840*/  HMMA.16816.F32 R56, R148.reuse, R152, R56 ;  /* 0x000000989438723c */ /* 0x040fe80000001838 */
[----:B------:R-:W-:Y:S04]  /*17850*/  MOV R245, R162 ;  /* 0x000000a200f57202 */ /* 0x000fe80000000f00 */
[-C--:B------:R-:W-:Y:S01]  /*17860*/  HMMA.16816.F32 R60, R148, R154.reuse, R60 ;  /* 0x0000009a943c723c */ /* 0x080fe2000000183c */
[----:B------:R1:W-:Y:S07]  /*17870*/  MUFU.EX2 R251, R221 ;  /* 0x000000dd00fb7308 */ /* 0x0003ee0000000800 */
[C---:B------:R-:W-:Y:S01]  /*17880*/  HMMA.16816.F32 R64, R140.reuse, R154, R64 ;  /* 0x0000009a8c40723c */ /* 0x040fe20000001840 */
[----:B------:R-:W-:Y:S02]  /*17890*/  LDSM.16.MT88.4 R152, [R234+0x900] ;  /* 0x00090000ea98783b */ /* 0x000fe40000004200 */
[----:B------:R-:W-:Y:S05]  /*178a0*/  MUFU.EX2 R229, R203 ;  /* 0x000000cb00e57308 */ /* 0x000fea0000000800 */
[-C--:B---3--:R-:W-:Y:S05]  /*178b0*/  HMMA.16816.F32 R68, R140, R144.reuse, R68 ;  /* 0x000000908c44723c */ /* 0x088fea0000001844 */
[----:B------:R-:W-:Y:S03]  /*178c0*/  MUFU.EX2 R195, R209 ;  /* 0x000000d100c37308 */ /* 0x000fe60000000800 */
[C---:B------:R-:W-:Y:S01]  /*178d0*/  HMMA.16816.F32 R72, R148.reuse, R144, R72 ;  /* 0x000000909448723c */ /* 0x040fe20000001848 */
[----:B-1----:R-:W-:Y:S07]  /*178e0*/  LDSM.16.MT88.4 R220, [R234+0x3900] ;  /* 0x00390000eadc783b */ /* 0x002fee0000004200 */
        /* <DEDUP_REMOVED lines=10> */
[-C--:B------:R-:W-:Y:S04]  /*17990*/  HMMA.16816.F32 R108, R148, R146.reuse, R108 ;  /* 0x00000092946c723c */ /* 0x080fe8000000186c */
[----:B----4-:R-:W-:Y:S02]  /*179a0*/  FFMA.FTZ R2, R2, R187, R196 ;  /* 0x000000bb02027223 */ /* 0x010fe400000100c4 */
[----:B------:R-:W-:Y:S02]  /*179b0*/  MUFU.EX2 R196, R214 ;  /* 0x000000d600c47308 */ /* 0x000fe40000000800 */
[C---:B------:R-:W-:Y:S01]  /*179c0*/  HMMA.16816.F32 R112, R140.reuse, R146, R112 ;  /* 0x000000928c70723c */ /* 0x040fe20000001870 */
[----:B------:R-:W1:Y:S03]  /*179d0*/  LDSM.16.MT88.4 R144, [R235+0x2100] ;  /* 0x00210000eb90783b */ /* 0x000e660000004200 */
[----:B------:R-:W-:Y:S02]  /*179e0*/  FADD.FTZ R138, R138, R2 ;  /* 0x000000028a8a7221 */ /* 0x000fe40000010000 */
[----:B------:R-:W-:Y:S01]  /*179f0*/  FADD.FTZ R2, R163, R132 ;  /* 0x00000084a3027221 */ /* 0x000fe20000010000 */
[----:B------:R-:W-:Y:S01]  /*17a00*/  MOV R163, R194 ;  /* 0x000000c200a37202 */ /* 0x000fe20000000f00 */
[----:B------:R-:W-:Y:S01]  /*17a10*/  FADD.FTZ R132, R199, R138 ;  /* 0x0000008ac7847221 */ /* 0x000fe20000010000 */
[----:B------:R2:W-:Y:S03]  /*17a20*/  MUFU.EX2 R194, R215 ;  /* 0x000000d700c27308 */ /* 0x0005e60000000800 */
[----:B------:R-:W-:Y:S01]  /*17a30*/  MOV R217, R163 ;  /* 0x000000a300d97202 */ /* 0x000fe20000000f00 */
[----:B------:R-:W-:Y:S02]  /*17a40*/  FADD.FTZ R138, R160, R3 ;  /* 0x00000003a08a7221 */ /* 0x000fe40000010000 */
[----:B------:R-:W-:Y:S01]  /*17a50*/  LDSM.16.MT88.4 R160, [R233+0x3100] ;  /* 0x00310000e9a0783b */ /* 0x000fe20000004200 */
[----:B------:R-:W-:Y:S02]  /*17a60*/  FADD.FTZ R139, R166, R132 ;  /* 0x00000084a68b7221 */ /* 0x000fe40000010000 */
[----:B------:R-:W-:Y:S01]  /*17a70*/  FADD.FTZ R132, R246, R0 ;  /* 0x00000000f6847221 */ /* 0x000fe20000010000 */
[----:B------:R-:W3:Y:S01]  /*17a80*/  MUFU.EX2 R230, R217 ;  /* 0x000000d900e67308 */ /* 0x000ee20000000800 */
[----:B------:R-:W-:Y:S02]  /*17a90*/  FADD.FTZ R3, R226, R139 ;  /* 0x0000008be2037221 */ /* 0x000fe40000010000 */
[----:B------:R-:W-:Y:S01]  /*17aa0*/  FADD.FTZ R2, R184, R2 ;  /* 0x00000002b8027221 */ /* 0x000fe20000010000 */
[----:B------:R-:W-:Y:S01]  /*17ab0*/  LDSM.16.MT88.4 R164, [R234+0x3100] ;  /* 0x00310000eaa4783b */ /* 0x000fe20000004200 */
[----:B------:R-:W-:Y:S02]  /*17ac0*/  FADD.FTZ R3, R224, R3 ;  /* 0x00000003e0037221 */ /* 0x000fe40000010000 */
[----:B------:R-:W-:Y:S02]  /*17ad0*/  FADD.FTZ R137, R247, R2 ;  /* 0x00000002f7897221 */ /* 0x000fe40000010000 */
[----:B------:R-:W-:Y:S01]  /*17ae0*/  FADD.FTZ R2, R168, R138 ;  /* 0x0000008aa8027221 */ /* 0x000fe20000010000 */
[----:B------:R-:W4:Y:S01]  /*17af0*/  MUFU.EX2 R199, R250 ;  /* 0x000000fa00c77308 */ /* 0x000f220000000800 */
[----:B------:R-:W-:Y:S02]  /*17b00*/  FADD.FTZ R0, R171, R137 ;  /* 0x00000089ab007221 */ /* 0x000fe40000010000 */
[----:B------:R-:W-:Y:S01]  /*17b10*/  FADD.FTZ R137, R225, R2 ;  /* 0x00000002e1897221 */ /* 0x000fe20000010000 */
[----:B--2---:R-:W-:Y:S01]  /*17b20*/  LDSM.16.MT88.4 R212, [R235+0x1900] ;  /* 0x00190000ebd4783b */ /* 0x004fe20000004200 */
[----:B------:R-:W-:Y:S02]  /*17b30*/  FADD.FTZ R2, R219, R0 ;  /* 0x00000000db027221 */ /* 0x000fe40000010000 */
[----:B------:R-:W-:Y:S03]  /*17b40*/  FADD.FTZ R132, R170, R132 ;  /* 0x00000084aa847221 */ /* 0x000fe60000010000 */
[----:B------:R-:W2:Y:S01]  /*17b50*/  MUFU.EX2 R250, R216 ;  /* 0x000000d800fa7308 */ /* 0x000ea20000000800 */
[----:B------:R-:W-:Y:S01]  /*17b60*/  FADD.FTZ R0, R169, R132 ;  /* 0x00000084a9007221 */ /* 0x000fe20000010000 */
[-C--:B-1----:R-:W-:Y:S03]  /*17b70*/  HMMA.16816.F32 R116, R140, R144.reuse, R116 ;  /* 0x000000908c74723c */ /* 0x082fe60000001874 */
[----:B---3--:R-:W-:Y:S05]  /*17b80*/  F2FP.PACK_AB R209, R229, R230 ;  /* 0x000000e6e5d1723e */ /* 0x008fea00000000ff */
[C---:B------:R-:W-:Y:S01]  /*17b90*/  HMMA.16816.F32 R120, R148.reuse, R144, R120 ;  /* 0x000000909478723c */ /* 0x040fe20000001878 */
[----:B------:R-:W1:Y:S03]  /*17ba0*/  MUFU.EX2 R139, R201 ;  /* 0x000000c9008b7308 */ /* 0x000e660000000800 */
[----:B----4-:R-:W-:Y:S03]  /*17bb0*/  MOV R138, R199 ;  /* 0x000000c7008a7202 */ /* 0x010fe60000000f00 */
[----:B------:R-:W-:Y:S01]  /*17bc0*/  F2FP.PACK_AB R144, R224, R226 ;  /* 0x000000e2e090723e */ /* 0x000fe200000000ff */
[-C--:B------:R-:W-:Y:S01]  /*17bd0*/  HMMA.16816.F32 R124, R148, R146.reuse, R124 ;  /* 0x00000092947c723c */ /* 0x080fe2000000187c */
[----:B------:R-:W3:Y:S02]  /*17be0*/  LDSM.16.MT88.4 R148, [R233+0x900] ;  /* 0x00090000e994783b */ /* 0x000ee40000004200 */
[----:B------:R-:W-:Y:S01]  /*17bf0*/  MUFU.EX2 R187, R207 ;  /* 0x000000cf00bb7308 */ /* 0x000fe20000000800 */
[----:B------:R-:W-:Y:S02]  /*17c00*/  F2FP.PACK_AB R145, R225, R168 ;  /* 0x000000a8e191723e */ /* 0x000fe400000000ff */
[----:B--2---:R-:W-:Y:S02]  /*17c10*/  F2FP.PACK_AB R206, R250, R251 ;  /* 0x000000fbface723e */ /* 0x004fe400000000ff */
[----:B------:R-:W-:Y:S01]  /*17c20*/  HMMA.16816.F32 R128, R140, R146, R128 ;  /* 0x000000928c80723c */ /* 0x000fe20000001880 */
[----:B------:R-:W-:Y:S04]  /*17c30*/  LDSM.16.MT88.4 R224, [R236+0x3900] ;  /* 0x00390000ece0783b */ /* 0x000fe80000004200 */
[----:B------:R-:W2:Y:S02]  /*17c40*/  MUFU.EX2 R184, R248 ;  /* 0x000000f800b87308 */ /* 0x000ea40000000800 */
[----:B------:R-:W-:Y:S02]  /*17c50*/  F2FP.PACK_AB R142, R181, R219 ;  /* 0x000000dbb58e723e */ /* 0x000fe400000000ff */
[----:B------:R-:W-:Y:S01]  /*17c60*/  F2FP.PACK_AB R140, R171, R247 ;  /* 0x000000f7ab8c723e */ /* 0x000fe200000000ff */
[----:B------:R-:W-:Y:S02]  /*17c70*/  LDSM.16.MT88.4 R216, [R233+0x3900] ;  /* 0x00390000e9d8783b */ /* 0x000fe40000004200 */
[----:B------:R-:W-:Y:S02]  /*17c80*/  F2FP.PACK_AB R141, R170, R246 ;  /* 0x000000f6aa8d723e */ /* 0x000fe400000000ff */
[----:B------:R-:W-:Y:S01]  /*17c90*/  F2FP.PACK_AB R143, R180, R169 ;  /* 0x000000a9b48f723e */ /* 0x000fe200000000ff */
[----:B------:R-:W-:Y:S01]  /*17ca0*/  MUFU.EX2 R246, R179 ;  /* 0x000000b300f67308 */ /* 0x000fe20000000800 */
[----:B------:R-:W-:Y:S02]  /*17cb0*/  F2FP.PACK_AB R146, R188, R189 ;  /* 0x000000bdbc92723e */ /* 0x000fe400000000ff */
[----:B------:R-:W-:Y:S02]  /*17cc0*/  F2FP.PACK_AB R147, R183, R182 ;  /* 0x000000b6b793723e */ /* 0x000fe400000000ff */
[----:B-1----:R-:W-:Y:S05]  /*17cd0*/  F2FP.PACK_AB R211, R139, R228 ;  /* 0x000000e48bd3723e */ /* 0x002fea00000000ff */
[----:B------:R-:W1:Y:S01]  /*17ce0*/  MUFU.EX2 R248, R231 ;  /* 0x000000e700f87308 */ /* 0x000e620000000800 */
[-C--:B--2---:R-:W-:Y:S02]  /*17cf0*/  F2FP.PACK_AB R205, R252, R184.reuse ;  /* 0x000000b8fccd723e */ /* 0x084fe400000000ff */
[----:B------:R-:W-:Y:S01]  /*17d00*/  MOV R132, R184 ;  /* 0x000000b800847202 */ /* 0x000fe20000000f00 */
[-C--:B---3--:R-:W-:Y:S06]  /*17d10*/  HMMA.16816.F32 R4, R140, R148.reuse, R4 ;  /* 0x000000948c04723c */ /* 0x088fec0000001804 */
[----:B------:R-:W-:Y:S02]  /*17d20*/  MUFU.EX2 R231, R177 ;  /* 0x000000b100e77308 */ /* 0x000fe40000000800 */
[C---:B------:R-:W-:Y:S08]  /*17d30*/  HMMA.16816.F32 R8, R144.reuse, R148, R8 ;  /* 0x000000949008723c */ /* 0x040ff00000001808 */
[----:B------:R-:W2:Y:S01]  /*17d40*/  MUFU.EX2 R247, R245 ;  /* 0x000000f500f77308 */ /* 0x000ea20000000800 */
[-C--:B------:R-:W-:Y:S03]  /*17d50*/  HMMA.16816.F32 R12, R144, R150.reuse, R12 ;  /* 0x00000096900c723c */ /* 0x080fe6000000180c */
[----:B-1----:R-:W-:Y:S06]  /*17d60*/  F2FP.PACK_AB R207, R248, R249 ;  /* 0x000000f9f8cf723e */ /* 0x002fec00000000ff */
[----:B------:R-:W1:Y:S01]  /*17d70*/  MUFU.EX2 R245, R178 ;  /* 0x000000b200f57308 */ /* 0x000e620000000800 */
[C---:B------:R-:W-:Y:S01]  /*17d80*/  HMMA.16816.F32 R16, R140.reuse, R150, R16 ;  /* 0x000000968c10723c */ /* 0x040fe20000001810 */
[----:B------:R-:W3:Y:S07]  /*17d90*/  LDSM.16.MT88.4 R148, [R235+0x900] ;  /* 0x00090000eb94783b */ /* 0x000eee0000004200 */
[-C--:B------:R-:W-:Y:S04]  /*17da0*/  HMMA.16816.F32 R20, R140, R152.reuse, R20 ;  /* 0x000000988c14723c */ /* 0x080fe80000001814 */
[----:B--2---:R-:W-:Y:S04]  /*17db0*/  F2FP.PACK_AB R208, R246, R247 ;  /* 0x000000f7f6d0723e */ /* 0x004fe800000000ff */
[C---:B------:R-:W-:Y:S04]  /*17dc0*/  HMMA.16816.F32 R24, R144.reuse, R152, R24 ;  /* 0x000000989018723c */ /* 0x040fe80000001818 */
[----:B-1----:R-:W-:Y:S04]  /*17dd0*/  F2FP.PACK_AB R210, R231, R245 ;  /* 0x000000f5e7d2723e */ /* 0x002fe800000000ff */
        /* <DEDUP_REMOVED lines=30> */
[-C--:B------:R-:W-:Y:S07]  /*17fc0*/  HMMA.16816.F32 R124, R144, R154.reuse, R124 ;  /* 0x0000009a907c723c */ /* 0x080fee000000187c */
[----:B------:R-:W-:Y:S01]  /*17fd0*/  F2FP.PACK_AB R144, R198, R172 ;  /* 0x000000acc690723e */ /* 0x000fe200000000ff */
[----:B------:R-:W-:Y:S01]  /*17fe0*/  HMMA.16816.F32 R128, R140, R154, R128 ;  /* 0x0000009a8c80723c */ /* 0x000fe20000001880 */
[----:B------:R-:W1:Y:S03]  /*17ff0*/  LDSM.16.MT88.4 R152, [R236+0x1100] ;  /* 0x00110000ec98783b */ /* 0x000e660000004200 */
[----:B------:R-:W-:Y:S02]  /*18000*/  F2FP.PACK_AB R146, R187, R192 ;  /* 0x000000c0bb92723e */ /* 0x000fe400000000ff */
[----:B------:R-:W-:Y:S02]  /*18010*/  F2FP.PACK_AB R145, R197, R175 ;  /* 0x000000afc591723e */ /* 0x000fe400000000ff */
[----:B------:R-:W-:Y:S04]  /*18020*/  F2FP.PACK_AB R140, R190, R174 ;  /* 0x000000aebe8c723e */ /* 0x000fe800000000ff */
[----:B------:R-:W-:Y:S02]  /*18030*/  F2FP.PACK_AB R141, R191, R173 ;  /* 0x000000adbf8d723e */ /* 0x000fe400000000ff */
[----:B------:R-:W-:Y:S02]  /*18040*/  F2FP.PACK_AB R142, R194, R186 ;  /* 0x000000bac28e723e */ /* 0x000fe400000000ff */
[----:B------:R-:W-:Y:S02]  /*18050*/  F2FP.PACK_AB R143, R195, R185 ;  /* 0x000000b9c38f723e */ /* 0x000fe400000000ff */
[----:B------:R-:W-:Y:S05]  /*18060*/  F2FP.PACK_AB R147, R196, R193 ;  /* 0x000000c1c493723e */ /* 0x000fea00000000ff */
        /* <DEDUP_REMOVED lines=18> */
[-C--:B------:R-:W-:Y:S04]  /*18190*/  HMMA.16816.F32 R60, R144, R158.reuse, R60 ;  /* 0x0000009e903c723c */ /* 0x080fe8000000183c */
[----:B------:R-:W-:Y:S04]  /*181a0*/  MOV R156, R197 ;  /* 0x000000c5009c7202 */ /* 0x000fe80000000f00 */
[C---:B------:R-:W-:Y:S07]  /*181b0*/  HMMA.16816.F32 R64, R140.reuse, R158, R64 ;  /* 0x0000009e8c40723c */ /* 0x040fee0000001840 */
[----:B------:R-:W-:Y:S01]  /*181c0*/  MOV R159, R186 ;  /* 0x000000ba009f7202 */ /* 0x000fe20000000f00 */
[-C--:B------:R-:W-:Y:S04]  /*181d0*/  HMMA.16816.F32 R68, R140, R160.reuse, R68 ;  /* 0x000000a08c44723c */ /* 0x080fe80000001844 */
[----:B------:R-:W-:Y:S04]  /*181e0*/  MOV R158, R185 ;  /* 0x000000b9009e7202 */ /* 0x000fe80000000f00 */
[C---:B------:R-:W-:Y:S08]  /*181f0*/  HMMA.16816.F32 R72, R144.reuse, R160, R72 ;  /* 0x000000a09048723c */ /* 0x040ff00000001848 */
[-C--:B------:R-:W-:Y:S08]  /*18200*/  HMMA.16816.F32 R76, R144, R162.reuse, R76 ;  /* 0x000000a2904c723c */ /* 0x080ff0000000184c */
[C---:B------:R-:W-:Y:S01]  /*18210*/  HMMA.16816.F32 R80, R140.reuse, R162, R80 ;  /* 0x000000a28c50723c */ /* 0x040fe20000001850 */
[----:B------:R-:W-:Y:S07]  /*18220*/  LDSM.16.MT88.4 R160, [R234+0x1900] ;  /* 0x00190000eaa0783b */ /* 0x000fee0000004200 */
[-C--:B------:R-:W-:Y:S08]  /*18230*/  HMMA.16816.F32 R84, R140, R164.reuse, R84 ;  /* 0x000000a48c54723c */ /* 0x080ff00000001854 */
[C---:B------:R-:W-:Y:S07]  /*18240*/  HMMA.16816.F32 R88, R144.reuse, R164, R88 ;  /* 0x000000a49058723c */ /* 0x040fee0000001858 */
[----:B------:R-:W-:Y:S01]  /*18250*/  MOV R164, R196 ;  /* 0x000000c400a47202 */ /* 0x000fe20000000f00 */
[-C--:B------:R-:W-:Y:S04]  /*18260*/  HMMA.16816.F32 R92, R144, R166.reuse, R92 ;  /* 0x000000a6905c723c */ /* 0x080fe8000000185c */
[----:B------:R-:W-:Y:S04]  /*18270*/  MOV R165, R187 ;  /* 0x000000bb00a57202 */ /* 0x000fe80000000f00 */
[C---:B------:R-:W-:Y:S07]  /*18280*/  HMMA.16816.F32 R96, R140.reuse, R166, R96 ;  /* 0x000000a68c60723c */ /* 0x040fee0000001860 */
[----:B------:R-:W-:Y:S01]  /*18290*/  MOV R167, R176 ;  /* 0x000000b000a77202 */ /* 0x000fe20000000f00 */
[-C--:B---3--:R-:W-:Y:S01]  /*182a0*/  HMMA.16816.F32 R100, R140, R148.reuse, R100 ;  /* 0x000000948c64723c */ /* 0x088fe20000001864 */
[----:B------:R-:W2:Y:S03]  /*182b0*/  LDSM.16.MT88.4 R176, [R233+0x1900] ;  /* 0x00190000e9b0783b */ /* 0x000ea60000004200 */
[----:B------:R-:W-:Y:S04]  /*182c0*/  F2FP.PACK_AB R204, R138, R167 ;  /* 0x000000a78acc723e */ /* 0x000fe800000000ff */
[C---:B------:R-:W-:Y:S08]  /*182d0*/  HMMA.16816.F32 R104, R144.reuse, R148, R104 ;  /* 0x000000949068723c */ /* 0x040ff00000001868 */
[-C--:B------:R-:W-:Y:S08]  /*182e0*/  HMMA.16816.F32 R108, R144, R150.reuse, R108 ;  /* 0x00000096906c723c */ /* 0x080ff0000000186c */
[C---:B------:R-:W-:Y:S01]  /*182f0*/  HMMA.16816.F32 R112, R140.reuse, R150, R112 ;  /* 0x000000968c70723c */ /* 0x040fe20000001870 */
[----:B------:R-:W3:Y:S07]  /*18300*/  LDSM.16.MT88.4 R148, [R236+0x1900] ;  /* 0x00190000ec94783b */ /* 0x000eee0000004200 */
[-C--:B-1----:R-:W-:Y:S08]  /*18310*/  HMMA.16816.F32 R116, R140, R152.reuse, R116 ;  /* 0x000000988c74723c */ /* 0x082ff00000001874 */
[C---:B------:R-:W-:Y:S08]  /*18320*/  HMMA.16816.F32 R120, R144.reuse, R152, R120 ;  /* 0x000000989078723c */ /* 0x040ff00000001878 */
[-C--:B------:R-:W-:Y:S08]  /*18330*/  HMMA.16816.F32 R124, R144, R154.reuse, R124 ;  /* 0x0000009a907c723c */ /* 0x080ff0000000187c */
[----:B------:R-:W-:Y:S08]  /*18340*/  HMMA.16816.F32 R128, R140, R154, R128 ;  /* 0x0000009a8c80723c */ /* 0x000ff00000001880 */
[-C--:B--2---:R-:W-:Y:S01]  /*18350*/  HMMA.16816.F32 R200, R204, R176.reuse, R4 ;  /* 0x000000b0ccc8723c */ /* 0x084fe20000001804 */
[----:B------:R-:W1:Y:S07]  /*18360*/  LDSM.16.MT88.4 R4, [R235+0x3900] ;  /* 0x00390000eb04783b */ /* 0x000e6e0000004200 */
[C---:B------:R-:W-:Y:S07]  /*18370*/  HMMA.16816.F32 R184, R208.reuse, R176, R8 ;  /* 0x000000b0d0b8723c */ /* 0x040fee0000001808 */
[----:B------:R-:W-:Y:S01]  /*18380*/  MOV R11, R188 ;  /* 0x000000bc000b7202 */ /* 0x000fe20000000f00 */
[-C--:B------:R-:W-:Y:S04]  /*18390*/  HMMA.16816.F32 R196, R208, R178.reuse, R12 ;  /* 0x000000b2d0c4723c */ /* 0x080fe8000000180c */
[----:B------:R-:W-:Y:S02]  /*183a0*/  MOV R10, R183 ;  /* 0x000000b7000a7202 */ /* 0x000fe40000000f00 */
[----:B------:R-:W-:Y:S02]  /*183b0*/  MOV R8, R189 ;  /* 0x000000bd00087202 */ /* 0x000fe40000000f00 */
[C---:B------:R-:W-:Y:S04]  /*183c0*/  HMMA.16816.F32 R176, R204.reuse, R178, R16 ;  /* 0x000000b2ccb0723c */ /* 0x040fe80000001810 */
[----:B------:R-:W-:Y:S01]  /*183d0*/  FADD.FTZ R8, R8, R3 ;  /* 0x0000000308087221 */ /* 0x000fe20000010000 */
[----:B------:R-:W-:Y:S02]  /*183e0*/  MOV R12, R172 ;  /* 0x000000ac000c7202 */ /* 0x000fe40000000f00 */
[----:B------:R-:W-:Y:S01]  /*183f0*/  MOV R17, R193 ;  /* 0x000000c100117202 */ /* 0x000fe20000000f00 */
[----:B------:R-:W-:Y:S01]  /*18400*/  FADD.FTZ R11, R11, R8 ;  /* 0x000000080b0b7221 */ /* 0x000fe20000010000 */
[----:B------:R-:W-:Y:S03]  /*18410*/  MOV R19, R195 ;  /* 0x000000c300137202 */ /* 0x000fe60000000f00 */
        /* <DEDUP_REMOVED lines=9> */
[----:B------:R-:W-:Y:S04]  /*184b0*/  MOV R27, R191 ;  /* 0x000000bf001b7202 */ /* 0x000fe80000000f00 */
[----:B------:R-:W-:Y:S02]  /*184c0*/  MOV R26, R190 ;  /* 0x000000be001a7202 */ /* 0x000fe40000000f00 */
[-C--:B------:R-:W-:Y:S03]  /*184d0*/  HMMA.16816.F32 R188, R208, R162.reuse, R28 ;  /* 0x000000a2d0bc723c */ /* 0x080fe6000000181c */
[----:B------:R-:W-:Y:S02]  /*184e0*/  MOV R21, R156 ;  /* 0x0000009c00157202 */ /* 0x000fe40000000f00 */
[----:B------:R-:W-:Y:S02]  /*184f0*/  MOV R25, R175 ;  /* 0x000000af00197202 */ /* 0x000fe40000000f00 */
[----:B------:R-:W-:Y:S01]  /*18500*/  MOV R29, R182 ;  /* 0x000000b6001d7202 */ /* 0x000fe20000000f00 */
[C---:B------:R-:W-:Y:S04]  /*18510*/  HMMA.16816.F32 R160, R204.reuse, R162, R32 ;  /* 0x000000a2cca0723c */ /* 0x040fe80000001820 */
[----:B------:R-:W-:Y:S01]  /*18520*/  FADD.FTZ R3, R29, R137 ;  /* 0x000000891d037221 */ /* 0x000fe20000010000 */
[----:B------:R-:W-:Y:S02]  /*18530*/  MOV R31, R180 ;  /* 0x000000b4001f7202 */ /* 0x000fe40000000f00 */
[----:B------:R-:W-:Y:S01]  /*18540*/  MOV R30, R181 ;  /* 0x000000b5001e7202 */ /* 0x000fe20000000f00 */
[----:B------:R-:W-:Y:S01]  /*18550*/  FADD.FTZ R10, R10, R3 ;  /* 0x000000030a0a7221 */ /* 0x000fe20000010000 */
[-C--:B---3--:R-:W-:Y:S03]  /*18560*/  HMMA.16816.F32 R180, R204, R148.reuse, R36 ;  /* 0x00000094ccb4723c */ /* 0x088fe60000001824 */
[----:B------:R-:W-:Y:S01]  /*18570*/  FADD.FTZ R3, R12, R11 ;  /* 0x0000000b0c037221 */ /* 0x000fe20000010000 */
[----:B------:R-:W-:Y:S01]  /*18580*/  MOV R9, R174 ;  /* 0x000000ae00097202 */ /* 0x000fe20000000f00 */
[----:B------:R-:W2:Y:S01]  /*18590*/  LDL.LU R12, [R1+0xa0] ;  /* 0x0000a000010c7983 */ /* 0x000ea20000300800 */
[----:B------:R-:W-:Y:S01]  /*185a0*/  FADD.FTZ R0, R31, R0 ;  /* 0x000000001f007221 */ /* 0x000fe20000010000 */
[----:B------:R-:W-:Y:S01]  /*185b0*/  MOV R24, R173 ;  /* 0x000000ad00187202 */ /* 0x000fe20000000f00 */
[C---:B------:R-:W-:Y:S04]  /*185c0*/  HMMA.16816.F32 R152, R208.reuse, R148, R40 ;  /* 0x00000094d098723c */ /* 0x040fe80000001828 */
[----:B------:R-:W-:Y:S01]  /*185d0*/  FADD.FTZ R8, R24, R0 ;  /* 0x0000000018087221 */ /* 0x000fe20000010000 */
[----:B------:R-:W-:Y:S01]  /*185e0*/  MOV R20, R157 ;  /* 0x0000009d00147202 */ /* 0x000fe20000000f00 */
[----:B------:R-:W-:Y:S01]  /*185f0*/  FADD.FTZ R2, R30, R2 ;  /* 0x000000021e027221 */ /* 0x000fe20000010000 */
[----:B------:R-:W-:Y:S01]  /*18600*/  MOV R137, R135 ;  /* 0x0000008700897202 */ /* 0x000fe20000000f00 */
        /* <DEDUP_REMOVED lines=19> */
[----:B------:R-:W-:Y:S01]  /*18740*/  FADD.FTZ R3, R138, R3 ;  /* 0x000000038a037221 */ /* 0x000fe20000010000 */
[----:B------:R-:W-:Y:S01]  /*18750*/  MOV R138, R134 ;  /* 0x00000086008a7202 */ /* 0x000fe20000000f00 */
[----:B------:R-:W-:Y:S02]  /*18760*/  FADD.FTZ R2, R16, R10 ;  /* 0x0000000a10027221 */ /* 0x000fe40000010000 */
[C---:B------:R-:W-:Y:S04]  /*18770*/  HMMA.16816.F32 R72, R208.reuse, R216, R72 ;  /* 0x000000d8d048723c */ /* 0x040fe80000001848 */
[----:B------:R-:W-:Y:S04]  /*18780*/  FADD.FTZ R3, R251, R3 ;  /* 0x00000003fb037221 */ /* 0x000fe80000010000 */
[-C--:B------:R-:W-:Y:S04]  /*18790*/  HMMA.16816.F32 R76, R208, R218.reuse, R76 ;  /* 0x000000dad04c723c */ /* 0x080fe8000000184c */
[----:B------:R-:W-:Y:S04]  /*187a0*/  FADD.FTZ R3, R250, R3 ;  /* 0x00000003fa037221 */ /* 0x000fe80000010000 */
[C---:B------:R-:W-:Y:S01]  /*187b0*/  HMMA.16816.F32 R80, R204.reuse, R218, R80 ;  /* 0x000000dacc50723c */ /* 0x040fe20000001850 */
[----:B------:R3:W-:Y:S07]  /*187c0*/  STL [R1+0xbc], R3 ;  /* 0x0000bc0301007387 */ /* 0x0007ee0000100800 */
        /* <DEDUP_REMOVED lines=13> */
[----:B------:R-:W-:Y:S01]  /*188a0*/  FADD.FTZ R2, R132, R8 ;  /* 0x0000000884027221 */ /* 0x000fe20000010000 */
[----:B------:R-:W-:Y:S01]  /*188b0*/  MOV R132, R136 ;  /* 0x0000008800847202 */ /* 0x000fe20000000f00 */
        /* <DEDUP_REMOVED lines=9> */
[----:B------:R-:W-:Y:S02]  /*18950*/  FADD.FTZ R5, R248, R5 ;  /* 0x00000005f8057221 */ /* 0x000fe40000010000 */
[----:B---3--:R-:W-:Y:S02]  /*18960*/  FADD.FTZ R3, R231, R4 ;  /* 0x00000004e7037221 */ /* 0x008fe40000010000 */
[----:B------:R-:W-:Y:S01]  /*18970*/  FADD.FTZ R2, R139, R2 ;  /* 0x000000028b027221 */ /* 0x000fe20000010000 */
[----:B------:R1:W-:Y:S01]  /*18980*/  STL [R1+0xb0], R5 ;  /* 0x0000b00501007387 */ /* 0x0003e20000100800 */
[----:B------:R-:W-:Y:S03]  /*18990*/  MOV R139, R133 ;  /* 0x00000085008b7202 */ /* 0x000fe60000000f00 */
[----:B------:R1:W-:Y:S04]  /*189a0*/  STL [R1+0xb4], R3 ;  /* 0x0000b40301007387 */ /* 0x0003e80000100800 */
[----:B------:R1:W-:Y:S01]  /*189b0*/  STL [R1+0xb8], R2 ;  /* 0x0000b80201007387 */ /* 0x0003e20000100800 */
[C---:B--2---:R-:W-:Y:S02]  /*189c0*/  IADD3 R0, R12.reuse, -0x1, RZ ;  /* 0xffffffff0c007810 */ /* 0x044fe40007ffe0ff */
[----:B------:R-:W-:Y:S03]  /*189d0*/  ISETP.GT.AND P0, PT, R12, RZ, PT ;  /* 0x000000ff0c00720c */ /* 0x000fe60003f04270 */
[----:B------:R1:W-:Y:S10]  /*189e0*/  STL [R1+0xa0], R0 ;  /* 0x0000a00001007387 */ /* 0x0003f40000100800 */
[----:B-1----:R-:W-:-:S05]  /*189f0*/  @P0 BRA `(.L_x_1947) ;  /* 0xffffb64000000947 */ /* 0x002fca000383ffff */
.L_x_1940:
[----:B------:R-:W-:Y:S05]  /*18a00*/  BRA.DIV ~URZ, `(.L_x_1948) ;  /* 0x000077b27f007947 */ /* 0x000fea000b800000 */
[----:B------:R-:W2:Y:S04]  /*18a10*/  LDL R0, [R1+0xbc] ;  /* 0x0000bc0001007983 */ /* 0x000ea80000100800 */
[----:B--2---:R1:W2:Y:S02]  /*18a20*/  SHFL.BFLY PT, R5, R0, 0x2, 0x1f ;  /* 0x0c401f0000057f89 */ /* 0x0042a400000e0000 */
.L_x_2022:
[----:B-1----:R-:W3:Y:S02]  /*18a30*/  LDL.LU R0, [R1+0xbc] ;  /* 0x0000bc0001007983 */ /* 0x002ee40000300800 */
[----:B--23--:R-:W-:Y:S01]  /*18a40*/  FADD.FTZ R5, R5, R0 ;  /* 0x0000000005057221 */ /* 0x00cfe20000010000 */
[----:B------:R-:W-:Y:S05]  /*18a50*/  BRA.DIV ~URZ, `(.L_x_1949) ;  /* 0x000077c27f007947 */ /* 0x000fea000b800000 */
[----:B------:R-:W2:Y:S04]  /*18a60*/  LDL.LU R2, [R1+0xb0] ;  /* 0x0000b00001027983 */ /* 0x000ea80000300800 */
[----:B------:R-:W3:Y:S04]  /*18a70*/  LDL.LU R0, [R1+0xb4] ;  /* 0x0000b40001007983 */ /* 0x000ee80000300800 */
[----:B------:R-:W4:Y:S04]  /*18a80*/  LDL.LU R8, [R1+0xb8] ;  /* 0x0000b80001087983 */ /* 0x000f280000300800 */
[----:B--2---:R-:W1:Y:S04]  /*18a90*/  SHFL.BFLY PT, R6, R2, 0x2, 0x1f ;  /* 0x0c401f0002067f89 */ /* 0x004e6800000e0000 */
[----:B---3--:R-:W2:Y:S04]  /*18aa0*/  SHFL.BFLY PT, R7, R0, 0x2, 0x1f ;  /* 0x0c401f0000077f89 */ /* 0x008ea800000e0000 */
[----:B----4-:R-:W3:Y:S01]  /*18ab0*/  SHFL.BFLY PT, R9, R8, 0x2, 0x1f ;  /* 0x0c401f0008097f89 */ /* 0x010ee200000e0000 */
[----:B-1----:R-:W-:-:S02]  /*18ac0*/  FADD.FTZ R6, R6, R2 ;  /* 0x0000000206067221 */ /* 0x002fc40000010000 */
[----:B--2---:R-:W-:-:S03]  /*18ad0*/  FADD.FTZ R7, R7, R0 ;  /* 0x0000000007077221 */ /* 0x004fc60000010000 */
[----:B------:R-:W1:Y:S01]  /*18ae0*/  SHFL.BFLY PT, R2, R6, 0x1, 0x1f ;  /* 0x0c201f0006027f89 */ /* 0x000e6200000e0000 */
[----:B---3--:R-:W-:-:S03]  /*18af0*/  FADD.FTZ R9, R9, R8 ;  /* 0x0000000809097221 */ /* 0x008fc60000010000 */
[----:B------:R-:W2:Y:S04]  /*18b00*/  SHFL.BFLY PT, R0, R5, 0x1, 0x1f ;  /* 0x0c201f0005007f89 */ /* 0x000ea800000e0000 */
[----:B------:R-:W3:Y:S04]  /*18b10*/  SHFL.BFLY PT, R3, R7, 0x1, 0x1f ;  /* 0x0c201f0007037f89 */ /* 0x000ee800000e0000 */
[----:B------:R4:W4:Y:S01]  /*18b20*/  SHFL.BFLY PT, R4, R9, 0x1, 0x1f ;  /* 0x0c201f0009047f89 */ /* 0x00092200000e0000 */
[----:B-1----:R-:W-:Y:S02]  /*18b30*/  FADD.FTZ R6, R6, R2 ;  /* 0x0000000206067221 */ /* 0x002fe40000010000 */
[----:B--2---:R-:W-:-:S02]  /*18b40*/  FADD.FTZ R5, R5, R0 ;  /* 0x0000000005057221 */ /* 0x004fc40000010000 */
[----:B---3--:R-:W-:-:S03]  /*18b50*/  FADD.FTZ R7, R7, R3 ;  /* 0x0000000307077221 */ /* 0x008fc60000010000 */
.L_x_2023:
[----:B------:R-:W-:Y:S01]  /*18b60*/  FSETP.NE.FTZ.AND P2, PT, R5, RZ, PT ;  /* 0x000000ff0500720b */ /* 0x000fe20003f55000 */
[----:B------:R-:W-:Y:S01]  /*18b70*/  CS2R R2, SRZ ;  /* 0x0000000000027805 */ /* 0x000fe2000001ff00 */
[----:B------:R-:W-:Y:S01]  /*18b80*/  FSETP.NE.FTZ.AND P1, PT, R6, RZ, PT ;  /* 0x000000ff0600720b */ /* 0x000fe20003f35000 */
[----:B----4-:R-:W-:Y:S01]  /*18b90*/  FADD.FTZ R9, R4, R9 ;  /* 0x0000000904097221 */ /* 0x010fe20000010000 */
[----:B------:R-:W-:Y:S02]  /*18ba0*/  FSETP.NE.FTZ.AND P0, PT, R7, RZ, PT ;  /* 0x000000ff0700720b */ /* 0x000fe40003f15000 */
[----:B------:R-:W-:Y:S02]  /*18bb0*/  MOV R0, RZ ;  /* 0x000000ff00007202 */ /* 0x000fe40000000f00 */
[----:B------:R-:W-:Y:S02]  /*18bc0*/  FSETP.NE.FTZ.AND P3, PT, R9, RZ, PT ;  /* 0x000000ff0900720b */ /* 0x000fe40003f75000 */
[----:B------:R-:W-:-:S02]  /*18bd0*/  MOV R62, 0xff800000 ;  /* 0xff800000003e7802 */ /* 0x000fc40000000f00 */
[----:B------:R-:W-:Y:S01]  /*18be0*/  MOV R60, 0xff800000 ;  /* 0xff800000003c7802 */ /* 0x000fe20000000f00 */
[----:B------:R-:W1:Y:S01]  /*18bf0*/  @P2 MUFU.RCP R0, R5 ;  /* 0x0000000500002308 */ /* 0x000e620000001000 */
[----:B------:R-:W-:Y:S02]  /*18c00*/  MOV R61, 0xff800000 ;  /* 0xff800000003d7802 */ /* 0x000fe40000000f00 */
[----:B------:R-:W-:Y:S02]  /*18c10*/  MOV R59, 0xff800000 ;  /* 0xff800000003b7802 */ /* 0x000fe40000000f00 */
[----:B------:R-:W-:-:S03]  /*18c20*/  @P0 MOV R11, 0x3f317218 ;  /* 0x3f317218000b0802 */ /* 0x000fc60000000f00 */
[----:B------:R-:W2:Y:S08]  /*18c30*/  @P1 MUFU.RCP R3, R6 ;  /* 0x0000000600031308 */ /* 0x000eb00000001000 */
[----:B------:R-:W3:Y:S01]  /*18c40*/  @P0 MUFU.RCP R2, R7 ;  /* 0x0000000700020308 */ /* 0x000ee20000001000 */
[C---:B-1----:R-:W-:Y:S02]  /*18c50*/  FMUL.FTZ R200, R0.reuse, R200 ;  /* 0x000000c800c87220 */ /* 0x042fe40000410000 */
[----:B------:R-:W-:-:S02]  /*18c60*/  FMUL.FTZ R55, R0, R201 ;  /* 0x000000c900377220 */ /* 0x000fc40000410000 */
[C---:B------:R-:W-:Y:S02]  /*18c70*/  FMUL.FTZ R176, R0.reuse, R176 ;  /* 0x000000b000b07220 */ /* 0x040fe40000410000 */
[C---:B------:R-:W-:Y:S01]  /*18c80*/  FMUL.FTZ R177, R0.reuse, R177 ;  /* 0x000000b100b17220 */ /* 0x040fe20000410000 */
[----:B------:R-:W1:Y:S01]  /*18c90*/  @P1 MUFU.LG2 R4, R6 ;  /* 0x0000000600041308 */ /* 0x000e620000000c00 */
[C---:B------:R-:W-:Y:S02]  /*18ca0*/  FMUL.FTZ R192, R0.reuse, R192 ;  /* 0x000000c000c07220 */ /* 0x040fe40000410000 */
[C---:B------:R-:W-:Y:S02]  /*18cb0*/  FMUL.FTZ R49, R0.reuse, R193 ;  /* 0x000000c100317220 */ /* 0x040fe40000410000 */
[C---:B------:R-:W-:Y:S02]  /*18cc0*/  FMUL.FTZ R160, R0.reuse, R160 ;  /* 0x000000a000a07220 */ /* 0x040fe40000410000 */
[C---:B------:R-:W-:Y:S01]  /*18cd0*/  FMUL.FTZ R161, R0.reuse, R161 ;  /* 0x000000a100a17220 */ /* 0x040fe20000410000 */
[----:B------:R-:W4:Y:S01]  /*18ce0*/  @P0 MUFU.LG2 R6, R7 ;  /* 0x0000000700060308 */ /* 0x000f220000000c00 */
[----:B------:R-:W-:-:S02]  /*18cf0*/  FMUL.FTZ R180, R0, R180 ;  /* 0x000000b400b47220 */ /* 0x000fc40000410000 */
[C---:B------:R-:W-:Y:S02]  /*18d00*/  FMUL.FTZ R47, R0.reuse, R181 ;  /* 0x000000b5002f7220 */ /* 0x040fe40000410000 */
[C---:B------:R-:W-:Y:S02]  /*18d10*/  FMUL.FTZ R148, R0.reuse, R148 ;  /* 0x0000009400947220 */ /* 0x040fe40000410000 */
[C---:B------:R-:W-:Y:S01]  /*18d20*/  FMUL.FTZ R43, R0.reuse, R149 ;  /* 0x00000095002b7220 */ /* 0x040fe20000410000 */
[----:B------:R5:W1:Y:S01]  /*18d30*/  @P2 MUFU.LG2 R8, R5 ;  /* 0x0000000500082308 */ /* 0x000a620000000c00 */
[C---:B------:R-:W-:Y:S02]  /*18d40*/  FMUL.FTZ R164, R0.reuse, R164 ;  /* 0x000000a400a47220 */ /* 0x040fe40000410000 */
[C---:B------:R-:W-:Y:S02]  /*18d50*/  FMUL.FTZ R42, R0.reuse, R165 ;  /* 0x000000a5002a7220 */ /* 0x040fe40000410000 */
[----:B------:R-:W-:-:S02]  /*18d60*/  FMUL.FTZ R140, R0, R140 ;  /* 0x0000008c008c7220 */ /* 0x000fc40000410000 */
[C---:B------:R-:W-:Y:S02]  /*18d70*/  FMUL.FTZ R39, R0.reuse, R141 ;  /* 0x0000008d00277220 */ /* 0x040fe40000410000 */
[C---:B------:R-:W-:Y:S02]  /*18d80*/  FMUL.FTZ R68, R0.reuse, R68 ;  /* 0x0000004400447220 */ /* 0x040fe40000410000 */
[C---:B------:R-:W-:Y:S02]  /*18d90*/  FMUL.FTZ R36, R0.reuse, R69 ;  /* 0x0000004500247220 */ /* 0x040fe40000410000 */
[C---:B------:R-:W-:Y:S02]  /*18da0*/  FMUL.FTZ R80, R0.reuse, R80 ;  /* 0x0000005000507220 */ /* 0x040fe40000410000 */
[C---:B------:R-:W-:Y:S01]  /*18db0*/  FMUL.FTZ R33, R0.reuse, R81 ;  /* 0x0000005100217220 */ /* 0x040fe20000410000 */
[----:B-----5:R-:W-:Y:S01]  /*18dc0*/  @P2 MOV R5, 0x3f317218 ;  /* 0x3f31721800052802 */ /* 0x020fe20000000f00 */
        /* <DEDUP_REMOVED lines=79> */
[----:B------:R-:W2:Y:S01]  /*192c0*/  @P3 MUFU.LG2 R2, R9 ;  /* 0x0000000900023308 */ /* 0x000ea20000000c00 */
[----:B-1----:R-:W-:Y:S02]  /*192d0*/  @P1 FMUL.FTZ R7, R4, 0.69314718246459960938 ;  /* 0x3f31721804071820 */ /* 0x002fe40000410000 */
[----:B------:R-:W-:Y:S02]  /*192e0*/  @P1 FMUL.FTZ R4, R3, c[0x0][0x2d0] ;  /* 0x0000b40003041a20 */ /* 0x000fe40000410000 */
[----:B----4-:R-:W-:-:S02]  /*192f0*/  @P0 FMUL.FTZ R6, R6, 0.69314718246459960938 ;  /* 0x3f31721806060820 */ /* 0x010fc40000410000 */
[----:B------:R-:W-:Y:S02]  /*19300*/  @P0 FMUL.FTZ R3, R11, c[0x0][0x2d0] ;  /* 0x0000b4000b030a20 */ /* 0x000fe40000410000 */
[----:B------:R-:W-:Y:S02]  /*19310*/  @P2 FMUL.FTZ R8, R8, 0.69314718246459960938 ;  /* 0x3f31721808082820 */ /* 0x000fe40000410000 */
[----:B------:R-:W-:Y:S01]  /*19320*/  @P0 FFMA.FTZ R62, R3, R134, R6 ;  /* 0x00000086033e0223 */ /* 0x000fe20000010006 */
[----:B------:R-:W-:Y:S01]  /*19330*/  @P3 MOV R3, 0x3f317218 ;  /* 0x3f31721800033802 */ /* 0x000fe20000000f00 */
[----:B------:R-:W-:Y:S01]  /*19340*/  @P2 FMUL.FTZ R5, R5, c[0x0][0x2d0] ;  /* 0x0000b40005052a20 */ /* 0x000fe20000410000 */
[----:B------:R-:W-:Y:S01]  /*19350*/  PLOP3.LUT P0, PT, PT, PT, PT, 0x8, 0x0 ;  /* 0x000000000000781c */ /* 0x000fe20003f0e170 */
[----:B------:R-:W-:Y:S02]  /*19360*/  @P1 FFMA.FTZ R61, R4, R135, R7 ;  /* 0x00000087043d1223 */ /* 0x000fe40000010007 */
[----:B--2---:R-:W-:-:S02]  /*19370*/  @P3 FMUL.FTZ R2, R2, 0.69314718246459960938 ;  /* 0x3f31721802023820 */ /* 0x004fc40000410000 */
        /* <DEDUP_REMOVED lines=35> */
.L_x_1893:
[----:B------:R-:W-:Y:S05]  /*195b0*/  @P0 BRA `(.L_x_1950) ;  /* 0x00001c6000000947 */ /* 0x000fea0003800000 */
[----:B------:R-:W2:Y:S01]  /*195c0*/  LDL R65, [R1+0x108] ;  /* 0x0001080001417983 */ /* 0x000ea20000100800 */
[----:B------:R-:W-:Y:S01]  /*195d0*/  WARPSYNC 0xffffffff ;  /* 0xffffffff00007948 */ /* 0x000fe20003800000 */
[----:B------:R-:W-:-:S02]  /*195e0*/  F2FP.PACK_AB R55, R55, R200 ;  /* 0x000000c83737723e */ /* 0x000fc400000000ff */
[----:B------:R-:W3:Y:S01]  /*195f0*/  S2R R64, SR_TID.X ;  /* 0x0000000000407919 */ /* 0x000ee20000002100 */
        /* <DEDUP_REMOVED lines=12> */
[----:B---3--:R-:W-:Y:S02]  /*196c0*/  SHF.R.S32.HI R63, RZ, 0x1f, R64 ;  /* 0x0000001fff3f7819 */ /* 0x008fe40000011440 */
[----:B------:R-:W-:Y:S02]  /*196d0*/  F2FP.PACK_AB R170, R171, R170 ;  /* 0x000000aaabaa723e */ /* 0x000fe400000000ff */
[CC--:B------:R-:W-:Y:S02]  /*196e0*/  LEA.HI R2, R63.reuse, R64.reuse, RZ, 0x2 ;  /* 0x000000403f027211 */ /* 0x0c0fe400078f10ff */
[----:B------:R-:W-:Y:S02]  /*196f0*/  LEA.HI R58, R63, R64, RZ, 0x5 ;  /* 0x000000403f3a7211 */ /* 0x000fe400078f28ff */
[--C-:B-1----:R-:W-:Y:S02]  /*19700*/  SHF.R.S32.HI R4, RZ, 0x2, R2.reuse ;  /* 0x00000002ff047819 */ /* 0x102fe40000011402 */
[----:B------:R-:W-:-:S02]  /*19710*/  SHF.R.S32.HI R0, RZ, 0x1f, R2 ;  /* 0x0000001fff007819 */ /* 0x000fc40000011402 */
[----:B------:R-:W-:Y:S02]  /*19720*/  SHF.R.S32.HI R57, RZ, 0x5, R58 ;  /* 0x00000005ff397819 */ /* 0x000fe4000001143a */
        /* <DEDUP_REMOVED lines=92> */
[----:B------:R-:W-:Y:S01]  /*19cf0*/  F2FP.PACK_AB R14, R14, R126 ;  /* 0x0000007e0e0e723e */ /* 0x000fe200000000ff */
[----:B------:R-:W-:Y:S01]  /*19d00*/  STS [R6+0x480], R46 ;  /* 0x0004802e06007388 */ /* 0x000fe20000000800 */
[----:B------:R-:W-:-:S03]  /*19d10*/  ISETP.NE.U32.AND P0, PT, RZ, c[0x0][0x500], PT ;  /* 0x00014000ff007a0c */ /* 0x000fc60003f05070 */
[----:B------:R1:W-:Y:S01]  /*19d20*/  STS [R8+0x400], R5 ;  /* 0x0004000508007388 */ /* 0x0003e20000000800 */
[----:B------:R-:W-:Y:S02]  /*19d30*/  ISETP.NE.AND.EX P1, PT, RZ, c[0x0][0x504], PT, P0 ;  /* 0x00014100ff007a0c */ /* 0x000fe40003f25300 */
[----:B------:R-:W-:Y:S01]  /*19d40*/  ISETP.NE.U32.AND P0, PT, RZ, c[0x0][0x508], PT ;  /* 0x00014200ff007a0c */ /* 0x000fe20003f05070 */
[----:B------:R-:W-:Y:S03]  /*19d50*/  STS [R8], R43 ;  /* 0x0000002b08007388 */ /* 0x000fe60000000800 */
[----:B------:R-:W-:Y:S01]  /*19d60*/  ISETP.NE.AND.EX P0, PT, RZ, c[0x0][0x50c], PT, P0 ;  /* 0x00014300ff007a0c */ /* 0x000fe20003f05300 */
        /* <DEDUP_REMOVED lines=61> */
.L_x_1951:
[----:B-1----:R-:W-:Y:S01]  /*1a140*/  LOP3.LUT R0, R58, 0xffffffe0, RZ, 0xc0, !PT ;  /* 0xffffffe03a007812 */ /* 0x002fe200078ec0ff */
[----:B------:R-:W1:Y:S01]  /*1a150*/  S2R R11, SR_CTAID.Y ;  /* 0x00000000000b7919 */ /* 0x000e620000002600 */
[C---:B------:R-:W-:Y:S01]  /*1a160*/  LEA.HI R4, R21.reuse, R21, RZ, 0x1 ;  /* 0x0000001515047211 */ /* 0x040fe200078f08ff */
        /* <DEDUP_REMOVED lines=147> */
.L_x_1953:
[----:B--234-:R-:W-:Y:S05]  /*1aaa0*/  BSYNC B0 ;  /* 0x0000000000007941 */ /* 0x01cfea0003800000 */
.L_x_1952:
        /* <DEDUP_REMOVED lines=16> */
.L_x_1955:
[----:B------:R-:W-:Y:S05]  /*1abb0*/  BSYNC B0 ;  /* 0x0000000000007941 */ /* 0x000fea0003800000 */
.L_x_1954:
        /* <DEDUP_REMOVED lines=16> */
.L_x_1957:
[----:B------:R-:W-:Y:S05]  /*1acc0*/  BSYNC B0 ;  /* 0x0000000000007941 */ /* 0x000fea0003800000 */
.L_x_1956:
        /* <DEDUP_REMOVED lines=16> */
.L_x_1959:
[----:B------:R-:W-:Y:S05]  /*1add0*/  BSYNC B0 ;  /* 0x0000000000007941 */ /* 0x000fea0003800000 */
.L_x_1958:
        /* <DEDUP_REMOVED lines=16> */
.L_x_1961:
[----:B------:R-:W-:Y:S05]  /*1aee0*/  BSYNC B0 ;  /* 0x0000000000007941 */ /* 0x000fea0003800000 */
.L_x_1960:
        /* <DEDUP_REMOVED lines=16> */
.L_x_1963:
[----:B------:R-:W-:Y:S05]  /*1aff0*/  BSYNC B0 ;  /* 0x0000000000007941 */ /* 0x000fea0003800000 */
.L_x_1962:
        /* <DEDUP_REMOVED lines=16> */
.L_x_1965:
[----:B------:R-:W-:Y:S05]  /*1b100*/  BSYNC B0 ;  /* 0x0000000000007941 */ /* 0x000fea0003800000 */
.L_x_1964:
        /* <DEDUP_REMOVED lines=17> */
.L_x_1950:
[----:B------:R-:W2:Y:S01]  /*1b220*/  LDL R8, [R1+0x108] ;  /* 0x0001080001087983 */ /* 0x000ea20000100800 */
[----:B------:R-:W-:Y:S01]  /*1b230*/  ISETP.NE.U32.AND P1, PT, RZ, c[0x0][0x508], PT ;  /* 0x00014200ff007a0c */ /* 0x000fe20003f25070 */
[----:B-1----:R-:W-:Y:S01]  /*1b240*/  IMAD.MOV.U32 R4, RZ, RZ, 0x4 ;  /* 0x00000004ff047424 */ /* 0x002fe200078e00ff */
        /* <DEDUP_REMOVED lines=16> */
.L_x_1966:
[----:B-1----:R-:W1:Y:S01]  /*1b350*/  S2R R11, SR_TID.X ;  /* 0x00000000000b7919 */ /* 0x002e620000002100 */
[----:B------:R-:W-:Y:S01]  /*1b360*/  SHF.R.S32.HI R0, RZ, 0x1f, R8 ;  /* 0x0000001fff007819 */ /* 0x000fe20000011408 */
[----:B------:R-:W-:Y:S01]  /*1b370*/  BSSY B0, `(.L_x_1967) ;  /* 0x0000029000007945 */ /* 0x000fe20003800000 */
[----:B------:R-:W-:Y:S01]  /*1b380*/  SEL R9, R8, RZ, !P0 ;  /* 0x000000ff08097207 */ /* 0x000fe20004000000 */
[----:B------:R-:W2:Y:S01]  /*1b390*/  S2R R2, SR_CTAID.Y ;  /* 0x0000000000027919 */ /* 0x000ea20000002600 */
[----:B------:R-:W-:-:S03]  /*1b3a0*/  SEL R10, R0, RZ, !P0 ;  /* 0x000000ff000a7207 */ /* 0x000fc60004000000 */
[----:B------:R-:W3:Y:S04]  /*1b3b0*/  S2R R13, SR_CTAID.X ;  /* 0x00000000000d7919 */ /* 0x000ee80000002500 */
[----:B------:R-:W4:Y:S01]  /*1b3c0*/  S2R R14, SR_CTAID.Y ;  /* 0x00000000000e7919 */ /* 0x000f220000002600 */
[----:B-1----:R-:W-:Y:S02]  /*1b3d0*/  ISETP.GE.AND P1, PT, R11, 0x80, PT ;  /* 0x000000800b00780c */ /* 0x002fe40003f26270 */
[----:B--2---:R-:W-:-:S11]  /*1b3e0*/  SHF.R.S32.HI R15, RZ, 0x1f, R2 ;  /* 0x0000001fff0f7819 */ /* 0x004fd60000011402 */
[----:B------:R-:W-:Y:S05]  /*1b3f0*/  @P1 BRA `(.L_x_1968) ;  /* 0x0000020000001947 */ /* 0x000fea0003800000 */
[----:B---345:R-:W-:Y:S01]  /*1b400*/  IMAD R0, R12, c[0x0][0x4e8], RZ ;  /* 0x00013a000c007a24 */ /* 0x038fe200078e02ff */
[----:B------:R-:W-:-:S04]  /*1b410*/  LEA R8, R13, R11, 0x7 ;  /* 0x0000000b0d087211 */ /* 0x000fc800078e38ff */
        /* <DEDUP_REMOVED lines=30> */
.L_x_1968:
[----:B---34-:R-:W-:Y:S05]  /*1b600*/  BSYNC B0 ;  /* 0x0000000000007941 */ /* 0x018fea0003800000 */
.L_x_1967:
[----:B-1----:R-:W-:Y:S01]  /*1b610*/  SHF.R.S32.HI R4, RZ, 0x1f, R11 ;  /* 0x0000001fff047819 */ /* 0x002fe2000001140b */
[----:B------:R-:W-:Y:S01]  /*1b620*/  IMAD R0, R7, c[0x0][0x3a0], RZ ;  /* 0x0000e80007007a24 */ /* 0x000fe200078e02ff */
[----:B------:R-:W-:Y:S01]  /*1b630*/  MOV R5, c[0x0][0x4e8] ;  /* 0x00013a0000057a02 */ /* 0x000fe20000000f00 */
[----:B------:R-:W-:Y:S01]  /*1b640*/  IMAD.WIDE.U32 R2, R6, c[0x0][0x3a0], RZ ;  /* 0x0000e80006027a25 */ /* 0x000fe200078e00ff */
[----:B------:R-:W-:Y:S02]  /*1b650*/  LEA.HI R4, R4, R11, RZ, 0x3 ;  /* 0x0000000b04047211 */ /* 0x000fe400078f18ff */
[----:B------:R-:W-:Y:S01]  /*1b660*/  ISETP.NE.AND P0, PT, R5, 0x1, PT ;  /* 0x000000010500780c */ /* 0x000fe20003f05270 */
[----:B------:R-:W-:Y:S01]  /*1b670*/  IMAD R6, R6, c[0x0][0x3a4], R0 ;  /* 0x0000e90006067a24 */ /* 0x000fe200078e0200 */
[----:B------:R-:W-:Y:S01]  /*1b680*/  LOP3.LUT R0, R4, 0xfffffff8, RZ, 0xc0, !PT ;  /* 0xfffffff804007812 */ /* 0x000fe200078ec0ff */
[----:B------:R-:W-:Y:S01]  /*1b690*/  IMAD R5, R10, c[0x0][0x3f0], RZ ;  /* 0x0000fc000a057a24 */ /* 0x000fe200078e02ff */
[----:B------:R-:W-:-:S02]  /*1b6a0*/  SHF.R.S32.HI R8, RZ, 0x3, R4 ;  /* 0x00000003ff087819 */ /* 0x000fc40000011404 */
[----:B------:R-:W-:Y:S01]  /*1b6b0*/  IADD3 R7, -R0, R11, RZ ;  /* 0x0000000b00077210 */ /* 0x000fe20007ffe1ff */
[----:B------:R-:W-:Y:S01]  /*1b6c0*/  IMAD R0, R15, c[0x0][0x3e8], RZ ;  /* 0x0000fa000f007a24 */ /* 0x000fe200078e02ff */
[----:B------:R-:W-:Y:S01]  /*1b6d0*/  IADD3 R3, R3, R6, RZ ;  /* 0x0000000603037210 */ /* 0x000fe20007ffe0ff */
[----:B------:R-:W-:Y:S02]  /*1b6e0*/  IMAD R5, R9, c[0x0][0x3f4], R5 ;  /* 0x0000fd0009057a24 */ /* 0x000fe400078e0205 */
[----:B------:R-:W-:Y:S01]  /*1b6f0*/  IMAD R4, R7, 0x10, R8 ;  /* 0x0000001007047824 */ /* 0x000fe200078e0208 */
[C---:B------:R-:W-:Y:S01]  /*1b700*/  LEA R8, R13.reuse, R8, 0x7 ;  /* 0x000000080d087211 */ /* 0x040fe200078e38ff */
[C---:B------:R-:W-:Y:S02]  /*1b710*/  IMAD R0, R14.reuse, c[0x0][0x3ec], R0 ;  /* 0x0000fb000e007a24 */ /* 0x040fe400078e0200 */
[----:B------:R-:W-:Y:S01]  /*1b720*/  IMAD.WIDE.U32 R2, R14, c[0x0][0x3e8], R2 ;  /* 0x0000fa000e027a25 */ /* 0x000fe200078e0002 */
[----:B------:R-:W-:-:S04]  /*1b730*/  LEA R4, R13, R4, 0x7 ;  /* 0x000000040d047211 */ /* 0x000fc800078e38ff */
        /* <DEDUP_REMOVED lines=24> */
.L_x_2024:
[----:B------:R-:W-:Y:S05]  /*1b8c0*/  BRA.DIV ~URZ, `(.L_x_1970) ;  /* 0x00004c327f007947 */ /* 0x000fea000b800000 */
[----:B------:R3:W4:Y:S02]  /*1b8d0*/  SHFL.IDX PT, R2, R11, RZ, 0x181f ;  /* 0x00181fff0b027589 */ /* 0x00072400000e0000 */
.L_x_2025:
        /* <DEDUP_REMOVED lines=14> */
.L_x_1972:
[----:B------:R-:W-:Y:S05]  /*1b9c0*/  BSYNC B0 ;  /* 0x0000000000007941 */ /* 0x000fea0003800000 */
.L_x_1971:
[----:B------:R-:W-:Y:S05]  /*1b9d0*/  BRA.DIV ~URZ, `(.L_x_1973) ;  /* 0x00004b927f007947 */ /* 0x000fea000b800000 */
[----:B------:R1:W2:Y:S04]  /*1b9e0*/  SHFL.IDX PT, R0, R9, 0x1, 0x181f ;  /* 0x00381f0009007f89 */ /* 0x0002a800000e0000 */
[----:B--2-4-:R1:W2:Y:S02]  /*1b9f0*/  SHFL.IDX PT, R2, R11, 0x1, 0x181f ;  /* 0x00381f000b027f89 */ /* 0x0142a400000e0000 */
.L_x_2026:
        /* <DEDUP_REMOVED lines=14> */
.L_x_1975:
[----:B------:R-:W-:Y:S05]  /*1bae0*/  BSYNC B0 ;  /* 0x0000000000007941 */ /* 0x000fea0003800000 */
.L_x_1974:
[----:B------:R-:W-:Y:S05]  /*1baf0*/  BRA.DIV ~URZ, `(.L_x_1976) ;  /* 0x00004b627f007947 */ /* 0x000fea000b800000 */
[----:B------:R4:W1:Y:S02]  /*1bb00*/  SHFL.IDX PT, R0, R9, 0x2, 0x181f ;  /* 0x00581f0009007f89 */ /* 0x00086400000e0000 */
.L_x_2027:
[----:B------:R-:W-:Y:S05]  /*1bb10*/  BRA.DIV ~URZ, `(.L_x_1977) ;  /* 0x00004bc27f007947 */ /* 0x000fea000b800000 */
[----:B--2---:R2:W3:Y:S02]  /*1bb20*/  SHFL.IDX PT, R2, R11, 0x2, 0x181f ;  /* 0x00581f000b027f89 */ /* 0x0044e400000e0000 */
.L_x_2028:
        /* <DEDUP_REMOVED lines=14> */
.L_x_1979:
[----:B------:R-:W-:Y:S05]  /*1bc10*/  BSYNC B0 ;  /* 0x0000000000007941 */ /* 0x000fea0003800000 */
.L_x_1978:
[----:B------:R-:W-:Y:S05]  /*1bc20*/  BRA.DIV ~URZ, `(.L_x_1980) ;  /* 0x00004b327f007947 */ /* 0x000fea000b800000 */
[----:B------:R1:W2:Y:S04]  /*1bc30*/  SHFL.IDX PT, R0, R9, 0x3, 0x181f ;  /* 0x00781f0009007f89 */ /* 0x0002a800000e0000 */
[----:B-1-3--:R1:W3:Y:S02]  /*1bc40*/  SHFL.IDX PT, R2, R11, 0x3, 0x181f ;  /* 0x00781f000b027f89 */ /* 0x00a2e400000e0000 */
.L_x_2029:
        /* <DEDUP_REMOVED lines=14> */
.L_x_1982:
[----:B------:R-:W-:Y:S05]  /*1bd30*/  BSYNC B0 ;  /* 0x0000000000007941 */ /* 0x000fea0003800000 */
.L_x_1981:
[----:B------:R-:W-:Y:S05]  /*1bd40*/  BRA.DIV ~URZ, `(.L_x_1983) ;  /* 0x00004b027f007947 */ /* 0x000fea000b800000 */
[----:B------:R1:W2:Y:S02]  /*1bd50*/  SHFL.IDX PT, R0, R9, 0x4, 0x181f ;  /* 0x00981f0009007f89 */ /* 0x0002a400000e0000 */
.L_x_2030:
[----:B------:R-:W-:Y:S05]  /*1bd60*/  BRA.DIV ~URZ, `(.L_x_1984) ;  /* 0x00004b627f007947 */ /* 0x000fea000b800000 */
[----:B--23--:R2:W3:Y:S02]  /*1bd70*/  SHFL.IDX PT, R2, R11, 0x4, 0x181f ;  /* 0x00981f000b027f89 */ /* 0x00c4e400000e0000 */
.L_x_2031:
        /* <DEDUP_REMOVED lines=14> */
.L_x_1986:
[----:B------:R-:W-:Y:S05]  /*1be60*/  BSYNC B0 ;  /* 0x0000000000007941 */ /* 0x000fea0003800000 */
.L_x_1985:
[----:B------:R-:W-:Y:S05]  /*1be70*/  BRA.DIV ~URZ, `(.L_x_1987) ;  /* 0x00004ad27f007947 */ /* 0x000fea000b800000 */
[----:B------:R1:W2:Y:S04]  /*1be80*/  SHFL.IDX PT, R0, R9, 0x5, 0x181f ;  /* 0x00b81f0009007f89 */ /* 0x0002a800000e0000 */
[----:B---3--:R1:W3:Y:S02]  /*1be90*/  SHFL.IDX PT, R2, R11, 0x5, 0x181f ;  /* 0x00b81f000b027f89 */ /* 0x0082e400000e0000 */
.L_x_2032:
        /* <DEDUP_REMOVED lines=14> */
.L_x_1989:
[----:B------:R-:W-:Y:S05]  /*1bf80*/  BSYNC B0 ;  /* 0x0000000000007941 */ /* 0x000fea0003800000 */
.L_x_1988:
[----:B------:R-:W-:Y:S05]  /*1bf90*/  BRA.DIV ~URZ, `(.L_x_1990) ;  /* 0x00004aa27f007947 */ /* 0x000fea000b800000 */
[----:B------:R1:W2:Y:S02]  /*1bfa0*/  SHFL.IDX PT, R0, R9, 0x6, 0x181f ;  /* 0x00d81f0009007f89 */ /* 0x0002a400000e0000 */
.L_x_2033:
[----:B------:R-:W-:Y:S05]  /*1bfb0*/  BRA.DIV ~URZ, `(.L_x_1991) ;  /* 0x00004b027f007947 */ /* 0x000fea000b800000 */
[----:B--23--:R2:W3:Y:S02]  /*1bfc0*/  SHFL.IDX PT, R2, R11, 0x6, 0x181f ;  /* 0x00d81f000b027f89 */ /* 0x00c4e400000e0000 */
.L_x_2034:
        /* <DEDUP_REMOVED lines=14> */
.L_x_1993:
[----:B------:R-:W-:Y:S05]  /*1c0b0*/  BSYNC B0 ;  /* 0x0000000000007941 */ /* 0x000fea0003800000 */
.L_x_1992:
[----:B------:R-:W-:Y:S05]  /*1c0c0*/  BRA.DIV ~URZ, `(.L_x_1994) ;  /* 0x00004a727f007947 */ /* 0x000fea000b800000 */
[----:B------:R1:W2:Y:S04]  /*1c0d0*/  SHFL.IDX PT, R0, R9, 0x7, 0x181f ;  /* 0x00f81f0009007f89 */ /* 0x0002a800000e0000 */
[----:B---3--:R1:W3:Y:S02]  /*1c0e0*/  SHFL.IDX PT, R2, R11, 0x7, 0x181f ;  /* 0x00f81f000b027f89 */ /* 0x0082e400000e0000 */
.L_x_2035:
        /* <DEDUP_REMOVED lines=15> */
.L_x_1894:
[----:B------:R1:W-:Y:S01]  /*1c1e0*/  STL [R1+0xa8], RZ ;  /* 0x0000a8ff01007387 */ /* 0x0003e20000100800 */
[----:B------:R-:W-:Y:S01]  /*1c1f0*/  IMAD.MOV.U32 R54, RZ, RZ, R5 ;  /* 0x000000ffff367224 */ /* 0x000fe200078e0005 */
[----:B------:R-:W-:Y:S02]  /*1c200*/  MOV R3, 0x181f ;  /* 0x0000181f00037802 */ /* 0x000fe40000000f00 */
[----:B------:R-:W-:Y:S02]  /*1c210*/  MOV R2, 0x1c230 ;  /* 0x0001c23000027802 */ /* 0x000fe40000000f00 */
[----:B-1---5:R-:W-:Y:S05]  /*1c220*/  CALL.REL.NOINC `($__internal_7_$__cuda_sm70_shflsync_idx_p) ;  /* 0x0001050000007944 */ /* 0x022fea0003c00000 */
[----:B-----5:R-:W-:Y:S01]  /*1c230*/  MOV R0, R37 ;  /* 0x0000002500007202 */ /* 0x020fe20000000f00 */
[----:B-1----:R-:W-:Y:S05]  /*1c240*/  BRA `(.L_x_1995) ;  /* 0xfffec35000007947 */ /* 0x002fea000383ffff */
.L_x_1895:
[----:B------:R3:W-:Y:S01]  /*1c250*/  STL [R1+0xa8], RZ ;  /* 0x0000a8ff01007387 */ /* 0x0007e20000100800 */
[----:B------:R-:W-:Y:S01]  /*1c260*/  IMAD.MOV.U32 R54, RZ, RZ, R10 ;  /* 0x000000ffff367224 */ /* 0x000fe200078e000a */
[----:B------:R-:W-:Y:S02]  /*1c270*/  MOV R3, 0x181f ;  /* 0x0000181f00037802 */ /* 0x000fe40000000f00 */
[----:B------:R-:W-:-:S02]  /*1c280*/  MOV R2, 0x1c2a0 ;  /* 0x0001c2a000027802 */ /* 0x000fc40000000f00 */
[----:B-123-5:R-:W-:Y:S05]  /*1c290*/  CALL.REL.NOINC `($__internal_7_$__cuda_sm70_shflsync_idx_p) ;  /* 0x0001049000007944 */ /* 0x02efea0003c00000 */
[----:B------:R-:W-:Y:S01]  /*1c2a0*/  MOV R2, R37 ;  /* 0x0000002500027202 */ /* 0x000fe20000000f00 */
[----:B-1---5:R-:W-:Y:S05]  /*1c2b0*/  BRA `(.L_x_1996) ;  /* 0xfffec30000007947 */ /* 0x022fea000383ffff */
.L_x_1898:
[----:B-1----:R-:W-:Y:S01]  /*1c2c0*/  MOV R0, 0x1 ;  /* 0x0000000100007802 */ /* 0x002fe20000000f00 */
[----:B------:R-:W-:Y:S01]  /*1c2d0*/  IMAD.MOV.U32 R54, RZ, RZ, R5 ;  /* 0x000000ffff367224 */ /* 0x000fe200078e0005 */
[----:B----4-:R-:W-:Y:S01]  /*1c2e0*/  MOV R2, 0x1c320 ;  /* 0x0001c32000027802 */ /* 0x010fe20000000f00 */
[----:B------:R-:W-:-:S02]  /*1c2f0*/  IMAD.MOV.U32 R3, RZ, RZ, 0x181f ;  /* 0x0000181fff037424 */ /* 0x000fc400078e00ff */
[----:B------:R1:W-:Y:S04]  /*1c300*/  STL [R1+0xa8], R0 ;  /* 0x0000a80001007387 */ /* 0x0003e80000100800 */
[----:B-1-3-5:R-:W-:Y:S05]  /*1c310*/  CALL.REL.NOINC `($__internal_7_$__cuda_sm70_shflsync_idx_p) ;  /* 0x0001041000007944 */ /* 0x02afea0003c00000 */
[----:B------:R-:W-:Y:S01]  /*1c320*/  MOV R4, 0x1 ;  /* 0x0000000100047802 */ /* 0x000fe20000000f00 */
[----:B-----5:R-:W-:Y:S01]  /*1c330*/  IMAD.MOV.U32 R0, RZ, RZ, R37 ;  /* 0x000000ffff007224 */ /* 0x020fe200078e0025 */
[----:B------:R-:W-:Y:S01]  /*1c340*/  MOV R3, 0x181f ;  /* 0x0000181f00037802 */ /* 0x000fe20000000f00 */
[----:B------:R-:W-:Y:S01]  /*1c350*/  IMAD.MOV.U32 R54, RZ, RZ, R10 ;  /* 0x000000ffff367224 */ /* 0x000fe200078e000a */
[----:B------:R-:W-:Y:S01]  /*1c360*/  MOV R2, 0x1c390 ;  /* 0x0001c39000027802 */ /* 0x000fe20000000f00 */
[----:B------:R2:W-:Y:S04]  /*1c370*/  STL [R1+0xa8], R4 ;  /* 0x0000a80401007387 */ /* 0x0005e80000100800 */
[----:B-12---:R-:W-:Y:S05]  /*1c380*/  CALL.REL.NOINC `($__internal_7_$__cuda_sm70_shflsync_idx_p) ;  /* 0x000103a000007944 */ /* 0x006fea0003c00000 */
[----:B------:R-:W-:Y:S01]  /*1c390*/  MOV R2, R37 ;  /* 0x0000002500027202 */ /* 0x000fe20000000f00 */
[----:B-1---5:R-:W-:Y:S05]  /*1c3a0*/  BRA `(.L_x_1997) ;  /* 0xfffec37000007947 */ /* 0x022fea000383ffff */
.L_x_1901:
[----:B--2---:R-:W-:Y:S01]  /*1c3b0*/  MOV R0, 0x2 ;  /* 0x0000000200007802 */ /* 0x004fe20000000f00 */
[----:B------:R-:W-:Y:S01]  /*1c3c0*/  IMAD.MOV.U32 R54, RZ, RZ, R5 ;  /* 0x000000ffff367224 */ /* 0x000fe200078e0005 */
[----:B----4-:R-:W-:Y:S01]  /*1c3d0*/  MOV R2, 0x1c410 ;  /* 0x0001c41000027802 */ /* 0x010fe20000000f00 */
[----:B------:R-:W-:Y:S02]  /*1c3e0*/  IMAD.MOV.U32 R3, RZ, RZ, 0x181f ;  /* 0x0000181fff037424 */ /* 0x000fe400078e00ff */
[----:B------:R2:W-:Y:S04]  /*1c3f0*/  STL [R1+0xa8], R0 ;  /* 0x0000a80001007387 */ /* 0x0005e80000100800 */
[----:B-123-5:R-:W-:Y:S05]  /*1c400*/  CALL.REL.NOINC `($__internal_7_$__cuda_sm70_shflsync_idx_p) ;  /* 0x0001032000007944 */ /* 0x02efea0003c00000 */
[----:B-----5:R-:W-:Y:S01]  /*1c410*/  MOV R0, R37 ;  /* 0x0000002500007202 */ /* 0x020fe20000000f00 */
[----:B-1----:R-:W-:Y:S05]  /*1c420*/  BRA `(.L_x_1998) ;  /* 0xfffec42000007947 */ /* 0x002fea000383ffff */
.L_x_1902:
[----:B------:R-:W-:Y:S01]  /*1c430*/  MOV R4, 0x2 ;  /* 0x0000000200047802 */ /* 0x000fe20000000f00 */
[----:B------:R-:W-:Y:S01]  /*1c440*/  IMAD.MOV.U32 R54, RZ, RZ, R10 ;  /* 0x000000ffff367224 */ /* 0x000fe200078e000a */
[----:B----4-:R-:W-:Y:S01]  /*1c450*/  MOV R2, 0x1c490 ;  /* 0x0001c49000027802 */ /* 0x010fe20000000f00 */
[----:B------:R-:W-:-:S02]  /*1c460*/  IMAD.MOV.U32 R3, RZ, RZ, 0x181f ;  /* 0x0000181fff037424 */ /* 0x000fc400078e00ff */
[----:B------:R4:W-:Y:S04]  /*1c470*/  STL [R1+0xa8], R4 ;  /* 0x0000a80401007387 */ /* 0x0009e80000100800 */
[----:B-12345:R-:W-:Y:S05]  /*1c480*/  CALL.REL.NOINC `($__internal_7_$__cuda_sm70_shflsync_idx_p) ;  /* 0x000102a000007944 */ /* 0x03efea0003c00000 */
[----:B------:R-:W-:Y:S01]  /*1c490*/  MOV R2, R37 ;  /* 0x0000002500027202 */ /* 0x000fe20000000f00 */
[----:B-1---5:R-:W-:Y:S05]  /*1c4a0*/  BRA `(.L_x_1999) ;  /* 0xfffec3c000007947 */ /* 0x022fea000383ffff */
.L_x_1905:
[----:B-1----:R-:W-:Y:S01]  /*1c4b0*/  MOV R0, 0x3 ;  /* 0x0000000300007802 */ /* 0x002fe20000000f00 */
[----:B------:R-:W-:Y:S01]  /*1c4c0*/  IMAD.MOV.U32 R54, RZ, RZ, R5 ;  /* 0x000000ffff367224 */ /* 0x000fe200078e0005 */
[----:B--2---:R-:W-:Y:S01]  /*1c4d0*/  MOV R2, 0x1c510 ;  /* 0x0001c51000027802 */ /* 0x004fe20000000f00 */
[----:B------:R-:W-:Y:S02]  /*1c4e0*/  IMAD.MOV.U32 R3, RZ, RZ, 0x181f ;  /* 0x0000181fff037424 */ /* 0x000fe400078e00ff */
[----:B------:R1:W-:Y:S04]  /*1c4f0*/  STL [R1+0xa8], R0 ;  /* 0x0000a80001007387 */ /* 0x0003e80000100800 */
[----:B-1-345:R-:W-:Y:S05]  /*1c500*/  CALL.REL.NOINC `($__internal_7_$__cuda_sm70_shflsync_idx_p) ;  /* 0x0001022000007944 */ /* 0x03afea0003c00000 */
        /* <DEDUP_REMOVED lines=9> */
.L_x_1908:
[----:B--2---:R-:W-:Y:S01]  /*1c5a0*/  MOV R0, 0x4 ;  /* 0x0000000400007802 */ /* 0x004fe20000000f00 */
[----:B------:R-:W-:Y:S01]  /*1c5b0*/  IMAD.MOV.U32 R54, RZ, RZ, R5 ;  /* 0x000000ffff367224 */ /* 0x000fe200078e0005 */
[----:B------:R-:W-:Y:S01]  /*1c5c0*/  MOV R2, 0x1c600 ;  /* 0x0001c60000027802 */ /* 0x000fe20000000f00 */
[----:B------:R-:W-:-:S02]  /*1c5d0*/  IMAD.MOV.U32 R3, RZ, RZ, 0x181f ;  /* 0x0000181fff037424 */ /* 0x000fc400078e00ff */
[----:B------:R2:W-:Y:S04]  /*1c5e0*/  STL [R1+0xa8], R0 ;  /* 0x0000a80001007387 */ /* 0x0005e80000100800 */
[----:B-12-45:R-:W-:Y:S05]  /*1c5f0*/  CALL.REL.NOINC `($__internal_7_$__cuda_sm70_shflsync_idx_p) ;  /* 0x0001013000007944 */ /* 0x036fea0003c00000 */
[----:B-----5:R-:W-:Y:S01]  /*1c600*/  MOV R0, R37 ;  /* 0x0000002500007202 */ /* 0x020fe20000000f00 */
[----:B-1----:R-:W-:Y:S05]  /*1c610*/  BRA `(.L_x_2001) ;  /* 0xfffec4c000007947 */ /* 0x002fea000383ffff */
.L_x_1909:
[----:B------:R-:W-:Y:S01]  /*1c620*/  MOV R4, 0x4 ;  /* 0x0000000400047802 */ /* 0x000fe20000000f00 */
[----:B------:R-:W-:Y:S01]  /*1c630*/  IMAD.MOV.U32 R54, RZ, RZ, R10 ;  /* 0x000000ffff367224 */ /* 0x000fe200078e000a */
[----:B------:R-:W-:Y:S01]  /*1c640*/  MOV R2, 0x1c680 ;  /* 0x0001c68000027802 */ /* 0x000fe20000000f00 */
[----:B------:R-:W-:Y:S02]  /*1c650*/  IMAD.MOV.U32 R3, RZ, RZ, 0x181f ;  /* 0x0000181fff037424 */ /* 0x000fe400078e00ff */
[----:B------:R1:W-:Y:S04]  /*1c660*/  STL [R1+0xa8], R4 ;  /* 0x0000a80401007387 */ /* 0x0003e80000100800 */
[----:B-12345:R-:W-:Y:S05]  /*1c670*/  CALL.REL.NOINC `($__internal_7_$__cuda_sm70_shflsync_idx_p) ;  /* 0x000100b000007944 */ /* 0x03efea0003c00000 */
[----:B------:R-:W-:Y:S01]  /*1c680*/  MOV R2, R37 ;  /* 0x0000002500027202 */ /* 0x000fe20000000f00 */
[----:B-1---5:R-:W-:Y:S05]  /*1c690*/  BRA `(.L_x_2002) ;  /* 0xfffec46000007947 */ /* 0x022fea000383ffff */
.L_x_1912:
[----:B--2---:R-:W-:Y:S01]  /*1c6a0*/  MOV R0, 0x5 ;  /* 0x0000000500007802 */ /* 0x004fe20000000f00 */
[----:B------:R-:W-:Y:S01]  /*1c6b0*/  IMAD.MOV.U32 R54, RZ, RZ, R5 ;  /* 0x000000ffff367224 */ /* 0x000fe200078e0005 */
[----:B------:R-:W-:Y:S01]  /*1c6c0*/  MOV R2, 0x1c700 ;  /* 0x0001c70000027802 */ /* 0x000fe20000000f00 */
[----:B------:R-:W-:-:S02]  /*1c6d0*/  IMAD.MOV.U32 R3, RZ, RZ, 0x181f ;  /* 0x0000181fff037424 */ /* 0x000fc400078e00ff */
        /* <DEDUP_REMOVED lines=11> */
.L_x_1915:
[----:B-1----:R-:W-:Y:S01]  /*1c790*/  MOV R0, 0x6 ;  /* 0x0000000600007802 */ /* 0x002fe20000000f00 */
[----:B------:R-:W-:Y:S01]  /*1c7a0*/  IMAD.MOV.U32 R54, RZ, RZ, R5 ;  /* 0x000000ffff367224 */ /* 0x000fe200078e0005 */
[----:B------:R-:W-:Y:S01]  /*1c7b0*/  MOV R2, 0x1c7f0 ;  /* 0x0001c7f000027802 */ /* 0x000fe20000000f00 */
[----:B------:R-:W-:Y:S02]  /*1c7c0*/  IMAD.MOV.U32 R3, RZ, RZ, 0x181f ;  /* 0x0000181fff037424 */ /* 0x000fe400078e00ff */
[----:B------:R1:W-:Y:S04]  /*1c7d0*/  STL [R1+0xa8], R0 ;  /* 0x0000a80001007387 */ /* 0x0003e80000100800 */
[----:B-12-45:R-:W-:Y:S05]  /*1c7e0*/  CALL.REL.NOINC `($__internal_7_$__cuda_sm70_shflsync_idx_p) ;  /* 0x0000ff4000007944 */ /* 0x036fea0003c00000 */
[----:B-----5:R-:W-:Y:S01]  /*1c7f0*/  MOV R0, R37 ;  /* 0x0000002500007202 */ /* 0x020fe20000000f00 */
[----:B-1----:R-:W-:Y:S05]  /*1c800*/  BRA `(.L_x_2004) ;  /* 0xfffec56000007947 */ /* 0x002fea000383ffff */
.L_x_1916:
[----:B------:R-:W-:Y:S01]  /*1c810*/  MOV R4, 0x6 ;  /* 0x0000000600047802 */ /* 0x000fe20000000f00 */
[----:B------:R-:W-:Y:S01]  /*1c820*/  IMAD.MOV.U32 R54, RZ, RZ, R10 ;  /* 0x000000ffff367224 */ /* 0x000fe200078e000a */
[----:B------:R-:W-:Y:S01]  /*1c830*/  MOV R2, 0x1c870 ;  /* 0x0001c87000027802 */ /* 0x000fe20000000f00 */
[----:B------:R-:W-:-:S02]  /*1c840*/  IMAD.MOV.U32 R3, RZ, RZ, 0x181f ;  /* 0x0000181fff037424 */ /* 0x000fc400078e00ff */
[----:B------:R1:W-:Y:S04]  /*1c850*/  STL [R1+0xa8], R4 ;  /* 0x0000a80401007387 */ /* 0x0003e80000100800 */
[----:B-12345:R-:W-:Y:S05]  /*1c860*/  CALL.REL.NOINC `($__internal_7_$__cuda_sm70_shflsync_idx_p) ;  /* 0x0000fec000007944 */ /* 0x03efea0003c00000 */
[----:B------:R-:W-:Y:S01]  /*1c870*/  MOV R2, R37 ;  /* 0x0000002500027202 */ /* 0x000fe20000000f00 */
[----:B-1---5:R-:W-:Y:S05]  /*1c880*/  BRA `(.L_x_2005) ;  /* 0xfffec50000007947 */ /* 0x022fea000383ffff */
.L_x_1919:
[----:B--2---:R-:W-:Y:S01]  /*1c890*/  MOV R0, 0x7 ;  /* 0x0000000700007802 */ /* 0x004fe20000000f00 */
[----:B------:R-:W-:Y:S01]  /*1c8a0*/  IMAD.MOV.U32 R54, RZ, RZ, R5 ;  /* 0x000000ffff367224 */ /* 0x000fe200078e0005 */
[----:B------:R-:W-:Y:S01]  /*1c8b0*/  MOV R2, 0x1c8f0 ;  /* 0x0001c8f000027802 */ /* 0x000fe20000000f00 */
[----:B------:R-:W-:Y:S02]  /*1c8c0*/  IMAD.MOV.U32 R3, RZ, RZ, 0x181f ;  /* 0x0000181fff037424 */ /* 0x000fe400078e00ff */
[----:B------:R2:W-:Y:S04]  /*1c8d0*/  STL [R1+0xa8], R0 ;  /* 0x0000a80001007387 */ /* 0x0005e80000100800 */
[----:B-12-45:R-:W-:Y:S05]  /*1c8e0*/  CALL.REL.NOINC `($__internal_7_$__cuda_sm70_shflsync_idx_p) ;  /* 0x0000fe4000007944 */ /* 0x036fea0003c00000 */
[----:B-----5:R-:W-:Y:S01]  /*1c8f0*/  MOV R0, 0x7 ;  /* 0x0000000700007802 */ /* 0x020fe20000000f00 */
[----:B------:R-:W-:Y:S01]  /*1c900*/  IMAD.MOV.U32 R4, RZ, RZ, R37 ;  /* 0x000000ffff047224 */ /* 0x000fe200078e0025 */
[----:B------:R-:W-:Y:S01]  /*1c910*/  MOV R3, 0x181f ;  /* 0x0000181f00037802 */ /* 0x000fe20000000f00 */
[----:B------:R-:W-:Y:S01]  /*1c920*/  IMAD.MOV.U32 R54, RZ, RZ, R10 ;  /* 0x000000ffff367224 */ /* 0x000fe200078e000a */
[----:B------:R-:W-:Y:S01]  /*1c930*/  MOV R2, 0x1c960 ;  /* 0x0001c96000027802 */ /* 0x000fe20000000f00 */
[----:B------:R2:W-:Y:S04]  /*1c940*/  STL [R1+0xa8], R0 ;  /* 0x0000a80001007387 */ /* 0x0005e80000100800 */
[----:B-12---:R-:W-:Y:S05]  /*1c950*/  CALL.REL.NOINC `($__internal_7_$__cuda_sm70_shflsync_idx_p) ;  /* 0x0000fdd000007944 */ /* 0x006fea0003c00000 */
[----:B-----5:R-:W-:Y:S01]  /*1c960*/  MOV R0, R37 ;  /* 0x0000002500007202 */ /* 0x020fe20000000f00 */
[----:B-1----:R-:W-:Y:S05]  /*1c970*/  BRA `(.L_x_2006) ;  /* 0xfffec55000007947 */ /* 0x002fea000383ffff */
.L_x_1921:
[----:B-1-3--:R1:W-:Y:S01]  /*1c980*/  STL [R1+0xa8], RZ ;  /* 0x0000a8ff01007387 */ /* 0x00a3e20000100800 */
[----:B------:R-:W-:Y:S01]  /*1c990*/  IMAD.MOV.U32 R54, RZ, RZ, R0 ;  /* 0x000000ffff367224 */ /* 0x000fe200078e0000 */
[----:B------:R-:W-:-:S02]  /*1c9a0*/  MOV R3, 0x181f ;  /* 0x0000181f00037802 */ /* 0x000fc40000000f00 */
[----:B------:R-:W-:Y:S02]  /*1c9b0*/  MOV R2, 0x1c9d0 ;  /* 0x0001c9d000027802 */ /* 0x000fe40000000f00 */
[----:B-1---5:R-:W-:Y:S05]  /*1c9c0*/  CALL.REL.NOINC `($__internal_7_$__cuda_sm70_shflsync_idx_p) ;  /* 0x0000fd6000007944 */ /* 0x022fea0003c00000 */
[----:B------:R-:W-:Y:S01]  /*1c9d0*/  MOV R28, R37 ;  /* 0x00000025001c7202 */ /* 0x000fe20000000f00 */
[----:B-1---5:R-:W-:Y:S05]  /*1c9e0*/  BRA `(.L_x_2007) ;  /* 0xfffed40000007947 */ /* 0x022fea000383ffff */
.L_x_1924:
[----:B------:R2:W-:Y:S01]  /*1c9f0*/  STL [R1+0xa8], RZ ;  /* 0x0000a8ff01007387 */ /* 0x0005e20000100800 */
[----:B------:R-:W-:Y:S01]  /*1ca00*/  IMAD.MOV.U32 R54, RZ, RZ, R4 ;  /* 0x000000ffff367224 */ /* 0x000fe200078e0004 */
[----:B------:R-:W-:Y:S02]  /*1ca10*/  MOV R3, 0x181f ;  /* 0x0000181f00037802 */ /* 0x000fe40000000f00 */
[----:B------:R-:W-:Y:S02]  /*1ca20*/  MOV R2, 0x1ca40 ;  /* 0x0001ca4000027802 */ /* 0x000fe40000000f00 */
[----:B-12--5:R-:W-:Y:S05]  /*1ca30*/  CALL.REL.NOINC `($__internal_7_$__cuda_sm70_shflsync_idx_p) ;  /* 0x0000fcf000007944 */ /* 0x026fea0003c00000 */
[----:B------:R-:W-:Y:S01]  /*1ca40*/  MOV R11, R37 ;  /* 0x00000025000b7202 */ /* 0x000fe20000000f00 */
[----:B-1---5:R-:W-:Y:S05]  /*1ca50*/  BRA `(.L_x_2008) ;  /* 0xfffee48000007947 */ /* 0x022fea000383ffff */
.L_x_1925:
[----:B------:R4:W-:Y:S01]  /*1ca60*/  STL [R1+0xa8], RZ ;  /* 0x0000a8ff01007387 */ /* 0x0009e20000100800 */
[----:B------:R-:W-:Y:S01]  /*1ca70*/  IMAD.MOV.U32 R54, RZ, RZ, R5 ;  /* 0x000000ffff367224 */ /* 0x000fe200078e0005 */
[----:B------:R-:W-:Y:S02]  /*1ca80*/  MOV R3, 0x181f ;  /* 0x0000181f00037802 */ /* 0x000fe40000000f00 */
[----:B------:R-:W-:-:S02]  /*1ca90*/  MOV R2, 0x1cab0 ;  /* 0x0001cab000027802 */ /* 0x000fc40000000f00 */
[----:B-12345:R-:W-:Y:S05]  /*1caa0*/  CALL.REL.NOINC `($__internal_7_$__cuda_sm70_shflsync_idx_p) ;  /* 0x0000fc8000007944 */ /* 0x03efea0003c00000 */
[----:B------:R-:W2:Y:S04]  /*1cab0*/  LDL R10, [R1+0x110] ;  /* 0x00011000010a7983 */ /* 0x000ea80000100800 */
[----:B-----5:R-:W3:Y:S04]  /*1cac0*/  LDL R0, [R1+0xc0] ;  /* 0x0000c00001007983 */ /* 0x020ee80000100800 */
[----:B------:R-:W4:Y:S04]  /*1cad0*/  LDL R2, [R1+0xf0] ;  /* 0x0000f00001027983 */ /* 0x000f280000100800 */
[----:B------:R-:W4:Y:S04]  /*1cae0*/  LDL R3, [R1+0x10c] ;  /* 0x00010c0001037983 */ /* 0x000f280000100800 */
[----:B------:R-:W4:Y:S01]  /*1caf0*/  LDL R8, [R1+0x98] ;  /* 0x0000980001087983 */ /* 0x000f220000100800 */
[----:B------:R-:W-:-:S02]  /*1cb00*/  IMAD.MOV.U32 R54, RZ, RZ, R4 ;  /* 0x000000ffff367224 */ /* 0x000fc400078e0004 */
[C---:B---3--:R-:W-:Y:S01]  /*1cb10*/  IMAD.SHL.U32 R12, R0.reuse, 0x2, RZ ;  /* 0x00000002000c7824 */ /* 0x048fe200078e00ff */
[C---:B--2---:R-:W-:Y:S02]  /*1cb20*/  SHF.L.U64.HI R15, R0.reuse, 0x1, R10 ;  /* 0x00000001000f7819 */ /* 0x044fe4000001020a */
[----:B------:R-:W-:Y:S02]  /*1cb30*/  ISETP.GE.AND P2, PT, R0, c[0x0][0x1d4], PT ;  /* 0x0000750000007a0c */ /* 0x000fe40003f46270 */
[----:B------:R-:W-:-:S05]  /*1cb40*/  SEL R0, RZ, 0x10, P5 ;  /* 0x00000010ff007807 */ /* 0x000fca0002800000 */
[----:B------:R-:W-:Y:S02]  /*1cb50*/  IMAD.MOV.U32 R10, RZ, RZ, R0 ;  /* 0x000000ffff0a7224 */ /* 0x000fe400078e0000 */
[----:B------:R-:W-:-:S05]  /*1cb60*/  IMAD.MOV.U32 R0, RZ, RZ, 0x1 ;  /* 0x00000001ff007424 */ /* 0x000fca00078e00ff */
[----:B------:R2:W-:Y:S01]  /*1cb70*/  STL [R1+0xa8], R0 ;  /* 0x0000a80001007387 */ /* 0x0005e20000100800 */
[C---:B----4-:R-:W-:Y:S01]  /*1cb80*/  IMAD.SHL.U32 R13, R2.reuse, 0x2, RZ ;  /* 0x00000002020d7824 */ /* 0x050fe200078e00ff */
[----:B------:R-:W-:Y:S02]  /*1cb90*/  SHF.L.U64.HI R16, R2, 0x1, R3 ;  /* 0x0000000102107819 */ /* 0x000fe40000010203 */
[C---:B------:R-:W-:Y:S02]  /*1cba0*/  IADD3 R18, P1, R37.reuse, R12, RZ ;  /* 0x0000000c25127210 */ /* 0x040fe40007f3e0ff */
[----:B------:R-:W-:-:S03]  /*1cbb0*/  IADD3 R2, P0, R37, R13, RZ ;  /* 0x0000000d25027210 */ /* 0x000fc60007f1e0ff */
[C---:B------:R-:W-:Y:S02]  /*1cbc0*/  IMAD.X R19, R11.reuse, 0x1, R15, P1 ;  /* 0x000000010b137824 */ /* 0x040fe400008e060f */
[----:B------:R-:W-:Y:S01]  /*1cbd0*/  IMAD.X R3, R11, 0x1, R16, P0 ;  /* 0x000000010b037824 */ /* 0x000fe200000e0610 */
[----:B------:R-:W-:Y:S02]  /*1cbe0*/  SEL R11, RZ, 0x10, P2 ;  /* 0x00000010ff0b7807 */ /* 0x000fe40001000000 */
[----:B------:R-:W-:Y:S01]  /*1cbf0*/  @!PT LDS RZ, [RZ] ;  /* 0x00000000fffff984 */ /* 0x000fe20000000800 */
[----:B------:R-:W-:Y:S01]  /*1cc00*/  @!PT LDS RZ, [RZ] ;  /* 0x00000000fffff984 */ /* 0x000fe20000000800 */
[----:B------:R-:W-:Y:S01]  /*1cc10*/  @!PT LDS RZ, [RZ] ;  /* 0x00000000fffff984 */ /* 0x000fe20000000800 */
[----:B------:R2:W-:Y:S04]  /*1cc20*/  LDGSTS.E.BYPASS.LTC128B.128 [R8+0x4100], [R18.64], !P2 ;  /* 0x0410000012087fae */ /* 0x0005e8000d101d46 */
[----:B------:R3:W-:Y:S02]  /*1cc30*/  LDGSTS.E.BYPASS.LTC128B.128 [R8+0x6100], [R2.64], !P5 ;  /* 0x0610000002087fae */ /* 0x0007e4000e901d46 */
[----:B---3--:R-:W-:Y:S01]  /*1cc40*/  IMAD.MOV.U32 R3, RZ, RZ, 0x181f ;  /* 0x0000181fff037424 */ /* 0x008fe200078e00ff */
[----:B------:R-:W-:-:S02]  /*1cc50*/  MOV R2, 0x1cc70 ;  /* 0x0001cc7000027802 */ /* 0x000fc40000000f00 */
[----:B-12---:R-:W-:Y:S05]  /*1cc60*/  CALL.REL.NOINC `($__internal_7_$__cuda_sm70_shflsync_idx_p) ;  /* 0x0000fac000007944 */ /* 0x006fea0003c00000 */
[----:B------:R-:W-:Y:S01]  /*1cc70*/  MOV R8, 0x1 ;  /* 0x0000000100087802 */ /* 0x000fe20000000f00 */
[----:B-----5:R-:W-:Y:S01]  /*1cc80*/  IMAD.MOV.U32 R0, RZ, RZ, R37 ;  /* 0x000000ffff007224 */ /* 0x020fe200078e0025 */
[----:B------:R-:W-:Y:S01]  /*1cc90*/  MOV R3, 0x181f ;  /* 0x0000181f00037802 */ /* 0x000fe20000000f00 */
[----:B------:R-:W-:Y:S01]  /*1cca0*/  IMAD.MOV.U32 R54, RZ, RZ, R5 ;  /* 0x000000ffff367224 */ /* 0x000fe200078e0005 */
[----:B------:R-:W-:Y:S01]  /*1ccb0*/  MOV R2, 0x1cce0 ;  /* 0x0001cce000027802 */ /* 0x000fe20000000f00 */
[----:B------:R2:W-:Y:S04]  /*1ccc0*/  STL [R1+0xa8], R8 ;  /* 0x0000a80801007387 */ /* 0x0005e80000100800 */
[----:B-12---:R-:W-:Y:S05]  /*1ccd0*/  CALL.REL.NOINC `($__internal_7_$__cuda_sm70_shflsync_idx_p) ;  /* 0x0000fa5000007944 */ /* 0x006fea0003c00000 */
[----:B------:R-:W2:Y:S01]  /*1cce0*/  LDL R8, [R1+0x98] ;  /* 0x0000980001087983 */ /* 0x000ea20000100800 */
[----:B------:R-:W-:Y:S01]  /*1ccf0*/  IADD3 R18, -R11, 0x10, RZ ;  /* 0x000000100b127810 */ /* 0x000fe20007ffe1ff */
[----:B------:R-:W-:Y:S01]  /*1cd00*/  IMAD.MOV.U32 R54, RZ, RZ, R4 ;  /* 0x000000ffff367224 */ /* 0x000fe200078e0004 */
[----:B------:R-:W-:-:S02]  /*1cd10*/  IADD3 R2, -R10, 0x10, RZ ;  /* 0x000000100a027810 */ /* 0x000fc40007ffe1ff */
[----:B------:R-:W-:Y:S02]  /*1cd20*/  LOP3.LUT R18, R18, 0xf, RZ, 0xc0, !PT ;  /* 0x0000000f12127812 */ /* 0x000fe400078ec0ff */
[----:B------:R-:W-:Y:S02]  /*1cd30*/  LOP3.LUT R2, R2, 0xf, RZ, 0xc0, !PT ;  /* 0x0000000f02027812 */ /* 0x000fe400078ec0ff */
[-C--:B------:R-:W-:Y:S02]  /*1cd40*/  IADD3 R18, P1, P0, R18, R37.reuse, R12 ;  /* 0x0000002512127210 */ /* 0x080fe4000783e00c */
[----:B------:R-:W-:Y:S02]  /*1cd50*/  ISETP.NE.U32.AND P3, PT, R11, RZ, PT ;  /* 0x000000ff0b00720c */ /* 0x000fe40003f65070 */
[----:B-----5:R-:W-:Y:S02]  /*1cd60*/  IADD3.X R19, RZ, R0, R15, P1, P0 ;  /* 0x00000000ff137210 */ /* 0x020fe40000fe040f */
[----:B------:R-:W-:-:S02]  /*1cd70*/  IADD3 R2, P1, P0, R2, R37, R13 ;  /* 0x0000002502027210 */ /* 0x000fc4000783e00d */
[----:B------:R-:W-:Y:S02]  /*1cd80*/  ISETP.NE.U32.AND P2, PT, R10, RZ, PT ;  /* 0x000000ff0a00720c */ /* 0x000fe40003f45070 */
[----:B------:R-:W-:Y:S01]  /*1cd90*/  IADD3.X R3, RZ, R0, R16, P1, P0 ;  /* 0x00000000ff037210 */ /* 0x000fe20000fe0410 */
[----:B------:R-:W-:-:S05]  /*1cda0*/  IMAD.MOV.U32 R0, RZ, RZ, 0x2 ;  /* 0x00000002ff007424 */ /* 0x000fca00078e00ff */
[----:B------:R3:W-:Y:S04]  /*1cdb0*/  STL [R1+0xa8], R0 ;  /* 0x0000a80001007387 */ /* 0x0007e80000100800 */
[----:B------:R-:W-:Y:S01]  /*1cdc0*/  @!PT LDS RZ, [RZ] ;  /* 0x00000000fffff984 */ /* 0x000fe20000000800 */
[----:B------:R-:W-:Y:S01]  /*1cdd0*/  @!PT LDS RZ, [RZ] ;  /* 0x00000000fffff984 */ /* 0x000fe20000000800 */
[----:B------:R-:W-:Y:S01]  /*1cde0*/  @!PT LDS RZ, [RZ] ;  /* 0x00000000fffff984 */ /* 0x000fe20000000800 */
[----:B--2---:R3:W-:Y:S04]  /*1cdf0*/  LDGSTS.E.BYPASS.LTC128B.128.ZFILL [R8+0x4900], [R18.64], P3 ;  /* 0x0490000012087fae */ /* 0x0047e80009941d46 */
[----:B------:R2:W-:Y:S02]  /*1ce00*/  LDGSTS.E.BYPASS.LTC128B.128.ZFILL [R8+0x6900], [R2.64], P2 ;  /* 0x0690000002087fae */ /* 0x0005e40009141d46 */
[----:B--2---:R-:W-:Y:S01]  /*1ce10*/  IMAD.MOV.U32 R3, RZ, RZ, 0x181f ;  /* 0x0000181fff037424 */ /* 0x004fe200078e00ff */
[----:B------:R-:W-:-:S02]  /*1ce20*/  MOV R2, 0x1ce40 ;  /* 0x0001ce4000027802 */ /* 0x000fc40000000f00 */
[----:B-1-3--:R-:W-:Y:S05]  /*1ce30*/  CALL.REL.NOINC `($__internal_7_$__cuda_sm70_shflsync_idx_p) ;  /* 0x0000f8f000007944 */ /* 0x00afea0003c00000 */
        /* <DEDUP_REMOVED lines=29> */
[----:B-----5:R-:W-:Y:S01]  /*1d010*/  MOV R0, 0x3 ;  /* 0x0000000300007802 */ /* 0x020fe20000000f00 */
[----:B------:R-:W-:Y:S01]  /*1d020*/  IMAD.MOV.U32 R14, RZ, RZ, R37 ;  /* 0x000000ffff0e7224 */ /* 0x000fe200078e0025 */
[----:B------:R-:W-:Y:S01]  /*1d030*/  MOV R3, 0x181f ;  /* 0x0000181f00037802 */ /* 0x000fe20000000f00 */
[----:B------:R-:W-:Y:S01]  /*1d040*/  IMAD.MOV.U32 R54, RZ, RZ, R5 ;  /* 0x000000ffff367224 */ /* 0x000fe200078e0005 */
[----:B------:R-:W-:Y:S01]  /*1d050*/  MOV R2, 0x1d080 ;  /* 0x0001d08000027802 */ /* 0x000fe20000000f00 */
[----:B------:R2:W-:Y:S04]  /*1d060*/  STL [R1+0xa8], R0 ;  /* 0x0000a80001007387 */ /* 0x0005e80000100800 */
[----:B-12---:R-:W-:Y:S05]  /*1d070*/  CALL.REL.NOINC `($__internal_7_$__cuda_sm70_shflsync_idx_p) ;  /* 0x0000f6b000007944 */ /* 0x006fea0003c00000 */
[----:B------:R-:W-:Y:S01]  /*1d080*/  MOV R8, R37 ;  /* 0x0000002500087202 */ /* 0x000fe20000000f00 */
[----:B-1---5:R-:W-:Y:S05]  /*1d090*/  BRA `(.L_x_2009) ;  /* 0xfffee0f000007947 */ /* 0x022fea000383ffff */
.L_x_1926:
[----:B--2---:R1:W-:Y:S01]  /*1d0a0*/  STL [R1+0xa8], RZ ;  /* 0x0000a8ff01007387 */ /* 0x0043e20000100800 */
[----:B------:R-:W-:Y:S01]  /*1d0b0*/  IMAD.MOV.U32 R54, RZ, RZ, R5 ;  /* 0x000000ffff367224 */ /* 0x000fe200078e0005 */
[----:B------:R-:W-:-:S02]  /*1d0c0*/  MOV R3, 0x1c1f ;  /* 0x00001c1f00037802 */ /* 0x000fc40000000f00 */
[----:B------:R-:W-:Y:S02]  /*1d0d0*/  MOV R2, 0x1d0f0 ;  /* 0x0001d0f000027802 */ /* 0x000fe40000000f00 */
[----:B-1----:R-:W-:Y:S05]  /*1d0e0*/  CALL.REL.NOINC `($__internal_7_$__cuda_sm70_shflsync_idx_p) ;  /* 0x0000f64000007944 */ /* 0x002fea0003c00000 */
[----:B------:R-:W-:Y:S01]  /*1d0f0*/  MOV R2, R37 ;  /* 0x0000002500027202 */ /* 0x000fe20000000f00 */
[----:B-1---5:R-:W-:Y:S05]  /*1d100*/  BRA `(.L_x_2010) ;  /* 0xfffee6a000007947 */ /* 0x022fea000383ffff */
.L_x_1927:
[----:B-1234-:R-:W-:Y:S01]  /*1d110*/  MOV R0, 0x1 ;  /* 0x0000000100007802 */ /* 0x01efe20000000f00 */
[----:B------:R-:W-:Y:S01]  /*1d120*/  IMAD.MOV.U32 R54, RZ, RZ, R5 ;  /* 0x000000ffff367224 */ /* 0x000fe200078e0005 */
[----:B------:R-:W-:Y:S01]  /*1d130*/  MOV R2, 0x1d170 ;  /* 0x0001d17000027802 */ /* 0x000fe20000000f00 */
[----:B------:R-:W-:Y:S02]  /*1d140*/  IMAD.MOV.U32 R3, RZ, RZ, 0x1c1f ;  /* 0x00001c1fff037424 */ /* 0x000fe400078e00ff */
[----:B------:R1:W-:Y:S04]  /*1d150*/  STL [R1+0xa8], R0 ;  /* 0x0000a80001007387 */ /* 0x0003e80000100800 */
[----:B-1----:R-:W-:Y:S05]  /*1d160*/  CALL.REL.NOINC `($__internal_7_$__cuda_sm70_shflsync_idx_p) ;  /* 0x0000f5c000007944 */ /* 0x002fea0003c00000 */
[----:B-----5:R-:W-:Y:S01]  /*1d170*/  IMAD.IADD R0, R4, 0x1, R37 ;  /* 0x0000000104007824 */ /* 0x020fe200078e0225 */
[----:B------:R-:W-:Y:S01]  /*1d180*/  MOV R2, 0x1d3f0 ;  /* 0x0001d3f000027802 */ /* 0x000fe20000000f00 */
[----:B------:R-:W-:Y:S02]  /*1d190*/  IMAD.MOV.U32 R54, RZ, RZ, R5 ;  /* 0x000000ffff367224 */ /* 0x000fe400078e0005 */
[----:B------:R-:W-:Y:S01]  /*1d1a0*/  IMAD.MOV.U32 R3, RZ, RZ, 0x1c1f ;  /* 0x00001c1fff037424 */ /* 0x000fe200078e00ff */
[----:B------:R-:W-:-:S04]  /*1d1b0*/  IMNMX R0, R10, R0, PT ;  /* 0x000000000a007217 */ /* 0x000fc80003800200 */
        /* <DEDUP_REMOVED lines=26> */
[----:B------:R-:W-:Y:S01]  /*1d360*/  ISETP.GT.AND P0, PT, R0, 0x39, PT ;  /* 0x000000390000780c */ /* 0x000fe20003f04270 */
[----:B------:R-:W-:Y:S01]  /*1d370*/  IMAD.MOV.U32 R0, RZ, RZ, 0x2 ;  /* 0x00000002ff007424 */ /* 0x000fe200078e00ff */
[----:B------:R-:W-:Y:S02]  /*1d380*/  FSEL R140, R38, -INF , P4 ;  /* 0xff800000268c7808 */ /* 0x000fe40002000000 */
[----:B------:R-:W-:Y:S02]  /*1d390*/  FSEL R151, R29, -INF , P3 ;  /* 0xff8000001d977808 */ /* 0x000fe40001800000 */
[----:B------:R2:W-:Y:S01]  /*1d3a0*/  STL [R1+0xa8], R0 ;  /* 0x0000a80001007387 */ /* 0x0005e20000100800 */
[----:B------:R-:W-:-:S02]  /*1d3b0*/  FSEL R150, R28, -INF , P2 ;  /* 0xff8000001c967808 */ /* 0x000fc40001000000 */
[----:B------:R-:W-:Y:S02]  /*1d3c0*/  FSEL R149, R22, -INF , P1 ;  /* 0xff80000016957808 */ /* 0x000fe40000800000 */
[----:B------:R-:W-:Y:S02]  /*1d3d0*/  FSEL R148, R20, -INF , P0 ;  /* 0xff80000014947808 */ /* 0x000fe40000000000 */
[----:B-12---:R-:W-:Y:S05]  /*1d3e0*/  CALL.REL.NOINC `($__internal_7_$__cuda_sm70_shflsync_idx_p) ;  /* 0x0000f34000007944 */ /* 0x006fea0003c00000 */
        /* <DEDUP_REMOVED lines=41> */
[----:B------:R-:W-:Y:S02]  /*1d680*/  FMNMX.FTZ R2, R15, R14, !PT ;  /* 0x0000000e0f027209 */ /* 0x000fe40007810000 */
[----:B------:R-:W-:Y:S02]  /*1d690*/  FMNMX.FTZ R4, R51, R13, !PT ;  /* 0x0000000d33047209 */ /* 0x000fe40007810000 */
[----:B------:R-:W-:Y:S02]  /*1d6a0*/  IMNMX R0, R10, R0, PT ;  /* 0x000000000a007217 */ /* 0x000fe40003800200 */
[----:B------:R-:W-:Y:S02]  /*1d6b0*/  FMNMX.FTZ R5, R36, R39, !PT ;  /* 0x0000002724057209 */ /* 0x000fe40007810000 */
[----:B------:R-:W-:-:S02]  /*1d6c0*/  ISETP.GT.AND P0, PT, R0, RZ, PT ;  /* 0x000000ff0000720c */ /* 0x000fc40003f04270 */
[C---:B------:R-:W-:Y:S02]  /*1d6d0*/  ISETP.GT.AND P1, PT, R0.reuse, 0x1, PT ;  /* 0x000000010000780c */ /* 0x040fe40003f24270 */
[----:B------:R-:W-:Y:S02]  /*1d6e0*/  ISETP.GT.AND P2, PT, R0, 0x8, PT ;  /* 0x000000080000780c */ /* 0x000fe40003f44270 */
[----:B------:R-:W-:Y:S02]  /*1d6f0*/  FSEL R12, R12, -INF , P0 ;  /* 0xff8000000c0c7808 */ /* 0x000fe40000000000 */
[----:B------:R-:W-:Y:S02]  /*1d700*/  FSEL R16, R16, -INF , P1 ;  /* 0xff80000010107808 */ /* 0x000fe40000800000 */
[----:B------:R-:W-:Y:S02]  /*1d710*/  FMNMX.FTZ R3, R41, R2, !PT ;  /* 0x0000000229037209 */ /* 0x000fe40007810000 */
[----:B------:R-:W-:-:S02]  /*1d720*/  FMNMX.FTZ R2, R55, R4, !PT ;  /* 0x0000000437027209 */ /* 0x000fc40007810000 */
[----:B------:R-:W-:Y:S02]  /*1d730*/  ISETP.GT.AND P0, PT, R0, 0x9, PT ;  /* 0x000000090000780c */ /* 0x000fe40003f04270 */
[----:B------:R-:W-:Y:S02]  /*1d740*/  FSEL R10, R65, -INF , P2 ;  /* 0xff800000410a7808 */ /* 0x000fe40001000000 */
[----:B------:R-:W-:Y:S02]  /*1d750*/  FMNMX.FTZ R5, R44, R5, !PT ;  /* 0x000000052c057209 */ /* 0x000fe40007810000 */
        /* <DEDUP_REMOVED lines=65> */
[----:B------:R-:W-:Y:S01]  /*1db70*/  ISETP.GT.AND P0, PT, R0, 0x39, PT ;  /* 0x000000390000780c */ /* 0x000fe20003f04270 */
[----:B------:R-:W-:Y:S01]  /*1db80*/  IMAD.MOV.U32 R0, RZ, RZ, 0x2 ;  /* 0x00000002ff007424 */ /* 0x000fe200078e00ff */
[----:B------:R-:W-:Y:S02]  /*1db90*/  FSEL R130, R27, -INF , P1 ;  /* 0xff8000001b827808 */ /* 0x000fe40000800000 */
[----:B------:R-:W-:Y:S02]  /*1dba0*/  FMNMX.FTZ R136, R165, R136, !PT ;  /* 0x00000088a5887209 */ /* 0x000fe40007810000 */
[----:B------:R-:W-:-:S02]  /*1dbb0*/  FMNMX.FTZ R2, R131, R2, !PT ;  /* 0x0000000283027209 */ /* 0x000fc40007810000 */
[----:B------:R-:W-:Y:S02]  /*1dbc0*/  FMNMX.FTZ R135, R150, R135, !PT ;  /* 0x0000008796877209 */ /* 0x000fe40007810000 */
[----:B------:R-:W-:Y:S02]  /*1dbd0*/  FMNMX.FTZ R134, R154, R134, !PT ;  /* 0x000000869a867209 */ /* 0x000fe40007810000 */
[----:B------:R-:W-:Y:S02]  /*1dbe0*/  FSEL R128, R72, -INF , P0 ;  /* 0xff80000048807808 */ /* 0x000fe40000000000 */
[----:B------:R-:W-:Y:S02]  /*1dbf0*/  FMNMX.FTZ R136, R164, R136, !PT ;  /* 0x00000088a4887209 */ /* 0x000fe40007810000 */
[----:B------:R-:W-:Y:S02]  /*1dc00*/  FMNMX.FTZ R2, R130, R2, !PT ;  /* 0x0000000282027209 */ /* 0x000fe40007810000 */
[----:B------:R-:W-:Y:S01]  /*1dc10*/  FMNMX.FTZ R135, R149, R135, !PT ;  /* 0x0000008795877209 */ /* 0x000fe20007810000 */
[----:B------:R-:W-:Y:S01]  /*1dc20*/  IMAD.MOV.U32 R4, RZ, RZ, R136 ;  /* 0x000000ffff047224 */ /* 0x000fe200078e0088 */
[----:B------:R-:W-:-:S02]  /*1dc30*/  FMNMX.FTZ R134, R153, R134, !PT ;  /* 0x0000008699867209 */ /* 0x000fc40007810000 */
[----:B------:R-:W-:Y:S02]  /*1dc40*/  FMNMX.FTZ R8, R128, R2, !PT ;  /* 0x0000000280087209 */ /* 0x000fe40007810000 */
[----:B------:R-:W-:Y:S02]  /*1dc50*/  FMNMX.FTZ R135, R148, R135, !PT ;  /* 0x0000008794877209 */ /* 0x000fe40007810000 */
[----:B------:R-:W-:Y:S02]  /*1dc60*/  FMNMX.FTZ R134, R152, R134, !PT ;  /* 0x0000008698867209 */ /* 0x000fe40007810000 */
[----:B------:R-:W-:Y:S02]  /*1dc70*/  MOV R2, 0x1dc90 ;  /* 0x0001dc9000027802 */ /* 0x000fe40000000f00 */
[----:B-1----:R-:W-:Y:S05]  /*1dc80*/  CALL.REL.NOINC `($__internal_6_$__cuda_sm70_shflsync_bfly_p) ;  /* 0x0000ea4000007944 */ /* 0x002fea0003c00000 */
[----:B------:R-:W-:Y:S01]  /*1dc90*/  FMNMX.FTZ R136, R136, R0, !PT ;  /* 0x0000000088887209 */ /* 0x000fe20007810000 */
[----:B------:R-:W-:Y:S01]  /*1dca0*/  IMAD.MOV.U32 R0, RZ, RZ, 0x1 ;  /* 0x00000001ff007424 */ /* 0x000fe200078e00ff */
[----:B------:R-:W-:-:S03]  /*1dcb0*/  MOV R2, 0x1dce0 ;  /* 0x0001dce000027802 */ /* 0x000fc60000000f00 */
[----:B------:R-:W-:Y:S02]  /*1dcc0*/  IMAD.MOV.U32 R4, RZ, RZ, R136 ;  /* 0x000000ffff047224 */ /* 0x000fe400078e0088 */
[----:B------:R-:W-:Y:S05]  /*1dcd0*/  CALL.REL.NOINC `($__internal_6_$__cuda_sm70_shflsync_bfly_p) ;  /* 0x0000e9f000007944 */ /* 0x000fea0003c00000 */
[----:B------:R-:W-:Y:S01]  /*1dce0*/  FMNMX.FTZ R136, R136, R0, !PT ;  /* 0x0000000088887209 */ /* 0x000fe20007810000 */
[----:B------:R-:W-:Y:S01]  /*1dcf0*/  IMAD.MOV.U32 R4, RZ, RZ, R135 ;  /* 0x000000ffff047224 */ /* 0x000fe200078e0087 */
[----:B------:R-:W-:Y:S01]  /*1dd00*/  MOV R2, 0x1dd30 ;  /* 0x0001dd3000027802 */ /* 0x000fe20000000f00 */
[----:B------:R-:W-:Y:S02]  /*1dd10*/  IMAD.MOV.U32 R0, RZ, RZ, 0x2 ;  /* 0x00000002ff007424 */ /* 0x000fe400078e00ff */
[----:B------:R-:W-:Y:S05]  /*1dd20*/  CALL.REL.NOINC `($__internal_6_$__cuda_sm70_shflsync_bfly_p) ;  /* 0x0000e9a000007944 */ /* 0x000fea0003c00000 */
        /* <DEDUP_REMOVED lines=25> */
[----:B------:R-:W-:Y:S01]  /*1dec0*/  MOV R133, R0 ;  /* 0x0000000000857202 */ /* 0x000fe20000000f00 */
[----:B------:R-:W-:Y:S05]  /*1ded0*/  BRA `(.L_x_2011) ;  /* 0xfffeec4000007947 */ /* 0x000fea000383ffff */
.L_x_1931:
[----:B------:R-:W-:Y:S01]  /*1dee0*/  MOV R3, 0x181f ;  /* 0x0000181f00037802 */ /* 0x000fe20000000f00 */
[----:B------:R1:W-:Y:S01]  /*1def0*/  STL [R1+0xa8], RZ ;  /* 0x0000a8ff01007387 */ /* 0x0003e20000100800 */
[----:B------:R-:W-:Y:S01]  /*1df00*/  MOV R2, 0x1df30 ;  /* 0x0001df3000027802 */ /* 0x000fe20000000f00 */
[----:B------:R-:W-:Y:S02]  /*1df10*/  IMAD.MOV.U32 R54, RZ, RZ, R0 ;  /* 0x000000ffff367224 */ /* 0x000fe400078e0000 */
[----:B-1----:R-:W-:Y:S05]  /*1df20*/  CALL.REL.NOINC `($__internal_7_$__cuda_sm70_shflsync_idx_p) ;  /* 0x0000e80000007944 */ /* 0x002fea0003c00000 */
[----:B------:R-:W-:Y:S01]  /*1df30*/  MOV R5, R37 ;  /* 0x0000002500057202 */ /* 0x000fe20000000f00 */
[----:B-1---5:R-:W-:-:S05]  /*1df40*/  BRA `(.L_x_2012) ;  /* 0xffff0e6000007947 */ /* 0x022fca000383ffff */
.L_x_1932:
[----:B------:R-:W-:Y:S01]  /*1df50*/  MOV R3, 0x181f ;  /* 0x0000181f00037802 */ /* 0x000fe20000000f00 */
[----:B------:R3:W-:Y:S01]  /*1df60*/  STL [R1+0xa8], RZ ;  /* 0x0000a8ff01007387 */ /* 0x0007e20000100800 */
[----:B------:R-:W-:Y:S01]  /*1df70*/  MOV R2, 0x1dfa0 ;  /* 0x0001dfa000027802 */ /* 0x000fe20000000f00 */
[----:B------:R-:W-:Y:S02]  /*1df80*/  IMAD.MOV.U32 R54, RZ, RZ, R4 ;  /* 0x000000ffff367224 */ /* 0x000fe400078e0004 */
[----:B-123--:R-:W-:Y:S05]  /*1df90*/  CALL.REL.NOINC `($__internal_7_$__cuda_sm70_shflsync_idx_p) ;  /* 0x0000e79000007944 */ /* 0x00efea0003c00000 */
[----:B------:R-:W2:Y:S01]  /*1dfa0*/  LDL R3, [R1+0xc0] ;  /* 0x0000c00001037983 */ /* 0x000ea20000100800 */
[----:B------:R-:W-:Y:S02]  /*1dfb0*/  SEL R8, RZ, 0x10, P5 ;  /* 0x00000010ff087807 */ /* 0x000fe40002800000 */
[----:B-----5:R-:W-:Y:S01]  /*1dfc0*/  MOV R54, R0 ;  /* 0x0000000000367202 */ /* 0x020fe20000000f00 */
[----:B------:R-:W3:Y:S04]  /*1dfd0*/  LDL R2, [R1+0xe4] ;  /* 0x0000e40001027983 */ /* 0x000ee80000100800 */
[----:B------:R-:W4:Y:S01]  /*1dfe0*/  LDL R9, [R1+0x9c] ;  /* 0x00009c0001097983 */ /* 0x000f220000100800 */
[----:B--2---:R-:W-:Y:S02]  /*1dff0*/  ISETP.GE.AND P1, PT, R3, c[0x0][0x1d4], PT ;  /* 0x0000750003007a0c */ /* 0x004fe40003f26270 */
[----:B---3--:R-:W-:Y:S05]  /*1e000*/  IADD3 R6, P0, R37, R2, RZ ;  /* 0x0000000225067210 */ /* 0x008fea0007f1e0ff */
[----:B------:R-:W-:Y:S01]  /*1e010*/  IMAD.X R7, R5, 0x1, R252, P0 ;  /* 0x0000000105077824 */ /* 0x000fe200000e06fc */
[----:B------:R-:W-:Y:S05]  /*1e020*/  IADD3 R2, P0, R37, R250, RZ ;  /* 0x000000fa25027210 */ /* 0x000fea0007f1e0ff */
[----:B------:R-:W-:Y:S01]  /*1e030*/  @!PT LDS RZ, [RZ] ;  /* 0x00000000fffff984 */ /* 0x000fe20000000800 */
[----:B------:R-:W-:Y:S01]  /*1e040*/  @!PT LDS RZ, [RZ] ;  /* 0x00000000fffff984 */ /* 0x000fe20000000800 */
[----:B------:R-:W-:Y:S01]  /*1e050*/  @!PT LDS RZ, [RZ] ;  /* 0x00000000fffff984 */ /* 0x000fe20000000800 */
[----:B----4-:R2:W-:Y:S01]  /*1e060*/  LDGSTS.E.BYPASS.LTC128B.128 [R9], [R6.64], !P1 ;  /* 0x0000000006097fae */ /* 0x0105e2000c901d46 */
[----:B------:R-:W-:Y:S02]  /*1e070*/  IMAD.X R3, R5, 0x1, R251, P0 ;  /* 0x0000000105037824 */ /* 0x000fe400000e06fb */
[----:B------:R-:W-:Y:S03]  /*1e080*/  IMAD.MOV.U32 R5, RZ, RZ, R8 ;  /* 0x000000ffff057224 */ /* 0x000fe600078e0008 */
[----:B------:R3:W-:Y:S01]  /*1e090*/  LDGSTS.E.BYPASS.LTC128B.128 [R9+0x2000], [R2.64], !P5 ;  /* 0x0200000002097fae */ /* 0x0007e2000e901d46 */
[----:B--2---:R-:W-:Y:S05]  /*1e0a0*/  IMAD.MOV.U32 R6, RZ, RZ, 0x1 ;  /* 0x00000001ff067424 */ /* 0x004fea00078e00ff */
[----:B------:R2:W-:Y:S01]  /*1e0b0*/  STL [R1+0xa8], R6 ;  /* 0x0000a80601007387 */ /* 0x0005e20000100800 */
[----:B---3--:R-:W-:Y:S02]  /*1e0c0*/  MOV R3, 0x181f ;  /* 0x0000181f00037802 */ /* 0x008fe40000000f00 */
[----:B------:R-:W-:Y:S02]  /*1e0d0*/  MOV R2, 0x1e0f0 ;  /* 0x0001e0f000027802 */ /* 0x000fe40000000f00 */
[----:B-12---:R-:W-:Y:S05]  /*1e0e0*/  CALL.REL.NOINC `($__internal_7_$__cuda_sm70_shflsync_idx_p) ;  /* 0x0000e64000007944 */ /* 0x006fea0003c00000 */
[----:B------:R-:W-:Y:S01]  /*1e0f0*/  MOV R7, 0x1 ;  /* 0x0000000100077802 */ /* 0x000fe20000000f00 */
[----:B------:R-:W-:Y:S01]  /*1e100*/  IMAD.MOV.U32 R6, RZ, RZ, R37 ;  /* 0x000000ffff067224 */ /* 0x000fe200078e0025 */
[----:B------:R-:W-:Y:S01]  /*1e110*/  MOV R3, 0x181f ;  /* 0x0000181f00037802 */ /* 0x000fe20000000f00 */
[----:B------:R-:W-:Y:S01]  /*1e120*/  IMAD.MOV.U32 R54, RZ, RZ, R4 ;  /* 0x000000ffff367224 */ /* 0x000fe200078e0004 */
[----:B------:R-:W-:Y:S01]  /*1e130*/  MOV R2, 0x1e160 ;  /* 0x0001e16000027802 */ /* 0x000fe20000000f00 */
[----:B------:R2:W-:Y:S04]  /*1e140*/  STL [R1+0xa8], R7 ;  /* 0x0000a80701007387 */ /* 0x0005e80000100800 */
[----:B-12--5:R-:W-:Y:S05]  /*1e150*/  CALL.REL.NOINC `($__internal_7_$__cuda_sm70_shflsync_idx_p) ;  /* 0x0000e5d000007944 */ /* 0x026fea0003c00000 */
[----:B------:R-:W2:Y:S01]  /*1e160*/  LDL R3, [R1+0xc0] ;  /* 0x0000c00001037983 */ /* 0x000ea20000100800 */
[----:B------:R-:W-:Y:S01]  /*1e170*/  ISETP.NE.U32.AND P2, PT, R5, RZ, PT ;  /* 0x000000ff0500720c */ /* 0x000fe20003f45070 */
[----:B-----5:R-:W-:Y:S02]  /*1e180*/  IMAD.MOV.U32 R54, RZ, RZ, R0 ;  /* 0x000000ffff367224 */ /* 0x020fe400078e0000 */
[----:B------:R-:W3:Y:S04]  /*1e190*/  LDL R2, [R1+0xe4] ;  /* 0x0000e40001027983 */ /* 0x000ee80000100800 */
        /* <DEDUP_REMOVED lines=8> */
[----:B--2---:R-:W-:Y:S04]  /*1e220*/  IADD3 R2, -R5, 0x10, RZ ;  /* 0x0000001005027810 */ /* 0x004fe80007ffe1ff */
[----:B------:R-:W-:Y:S04]  /*1e230*/  LOP3.LUT R2, R2, 0xf, RZ, 0xc0, !PT ;  /* 0x0000000f02027812 */ /* 0x000fe800078ec0ff */
[----:B------:R-:W-:Y:S04]  /*1e240*/  IADD3 R2, P1, P0, R2, R37, R250 ;  /* 0x0000002502027210 */ /* 0x000fe8000783e0fa */
[----:B------:R-:W-:Y:S01]  /*1e250*/  IADD3.X R3, RZ, R6, R251, P1, P0 ;  /* 0x00000006ff037210 */ /* 0x000fe20000fe04fb */
[----:B------:R-:W-:Y:S04]  /*1e260*/  IMAD.MOV.U32 R6, RZ, RZ, 0x2 ;  /* 0x00000002ff067424 */ /* 0x000fe800078e00ff */
[----:B------:R2:W-:Y:S04]  /*1e270*/  LDGSTS.E.BYPASS.LTC128B.128.ZFILL [R7+0x2800], [R2.64], P2 ;  /* 0x0280000002077fae */ /* 0x0005e80009141d46 */
[----:B------:R3:W-:Y:S01]  /*1e280*/  STL [R1+0xa8], R6 ;  /* 0x0000a80601007387 */ /* 0x0007e20000100800 */
[----:B--2---:R-:W-:Y:S01]  /*1e290*/  MOV R2, 0x1e2c0 ;  /* 0x0001e2c000027802 */ /* 0x004fe20000000f00 */
[----:B------:R-:W-:Y:S02]  /*1e2a0*/  IMAD.MOV.U32 R3, RZ, RZ, 0x181f ;  /* 0x0000181fff037424 */ /* 0x000fe400078e00ff */
[----:B-1-3--:R-:W-:Y:S05]  /*1e2b0*/  CALL.REL.NOINC `($__internal_7_$__cuda_sm70_shflsync_idx_p) ;  /* 0x0000e47000007944 */ /* 0x00afea0003c00000 */
        /* <DEDUP_REMOVED lines=10> */
[----:B------:R-:W3:Y:S01]  /*1e360*/  LDL R2, [R1+0xe4] ;  /* 0x0000e40001027983 */ /* 0x000ee20000100800 */
[----:B------:R-:W-:Y:S03]  /*1e370*/  IMAD.MOV.U32 R0, RZ, RZ, 0x3 ;  /* 0x00000003ff007424 */ /* 0x000fe600078e00ff */
[----:B------:R-:W4:Y:S04]  /*1e380*/  LDL R7, [R1+0x9c] ;  /* 0x00009c0001077983 */ /* 0x000f280000100800 */
[----:B------:R1:W-:Y:S01]  /*1e390*/  STL [R1+0xa8], R0 ;  /* 0x0000a80001007387 */ /* 0x0003e20000100800 */
        /* <DEDUP_REMOVED lines=10> */
[----:B------:R-:W-:Y:S05]  /*1e440*/  IADD3.X R3, RZ, R6, R251, P1, P0 ;  /* 0x00000006ff037210 */ /* 0x000fea0000fe04fb */
[----:B------:R2:W-:Y:S02]  /*1e450*/  LDGSTS.E.BYPASS.LTC128B.128.ZFILL [R7+0x3000], [R2.64], P2 ;  /* 0x0300000002077fae */ /* 0x0005e40009141d46 */
[----:B--2---:R-:W-:Y:S01]  /*1e460*/  MOV R2, 0x1e490 ;  /* 0x0001e49000027802 */ /* 0x004fe20000000f00 */
[----:B------:R-:W-:Y:S02]  /*1e470*/  IMAD.MOV.U32 R3, RZ, RZ, 0x181f ;  /* 0x0000181fff037424 */ /* 0x000fe400078e00ff */
[----:B-1----:R-:W-:Y:S05]  /*1e480*/  CALL.REL.NOINC `($__internal_7_$__cuda_sm70_shflsync_idx_p) ;  /* 0x0000e2a000007944 */ /* 0x002fea0003c00000 */
        /* <DEDUP_REMOVED lines=8> */
[----:B-1----:R-:W-:-:S05]  /*1e510*/  BRA `(.L_x_2013) ;  /* 0xffff0a9000007947 */ /* 0x002fca000383ffff */
.L_x_1935:
[----:B------:R-:W-:Y:S01]  /*1e520*/  MOV R3, 0x181f ;  /* 0x0000181f00037802 */ /* 0x000fe20000000f00 */
[----:B------:R2:W-:Y:S01]  /*1e530*/  STL [R1+0xa8], RZ ;  /* 0x0000a8ff01007387 */ /* 0x0005e20000100800 */
[----:B------:R-:W-:Y:S01]  /*1e540*/  MOV R2, 0x1e570 ;  /* 0x0001e57000027802 */ /* 0x000fe20000000f00 */
[----:B------:R-:W-:Y:S02]  /*1e550*/  IMAD.MOV.U32 R54, RZ, RZ, R0 ;  /* 0x000000ffff367224 */ /* 0x000fe400078e0000 */
[----:B-12---:R-:W-:Y:S05]  /*1e560*/  CALL.REL.NOINC `($__internal_7_$__cuda_sm70_shflsync_idx_p) ;  /* 0x0000e1c000007944 */ /* 0x006fea0003c00000 */
[----:B------:R-:W-:Y:S01]  /*1e570*/  MOV R5, R37 ;  /* 0x0000002500057202 */ /* 0x000fe20000000f00 */
[----:B-1---5:R-:W-:-:S05]  /*1e580*/  BRA `(.L_x_2014) ;  /* 0xffff20f000007947 */ /* 0x022fca000383ffff */
.L_x_1936:
        /* <DEDUP_REMOVED lines=17> */
[----:B----4-:R2:W-:Y:S01]  /*1e6a0*/  LDGSTS.E.BYPASS.LTC128B.128 [R9+0x4100], [R6.64], !P1 ;  /* 0x0410000006097fae */ /* 0x0105e2000c901d46 */
        /* <DEDUP_REMOVED lines=75> */
.L_x_1937:
[----:B------:R-:W-:Y:S01]  /*1eb60*/  MOV R3, 0x1c1f ;  /* 0x00001c1f00037802 */ /* 0x000fe20000000f00 */
[----:B------:R1:W-:Y:S01]  /*1eb70*/  STL [R1+0xa8], RZ ;  /* 0x0000a8ff01007387 */ /* 0x0003e20000100800 */
[----:B------:R-:W-:Y:S01]  /*1eb80*/  MOV R2, 0x1ebb0 ;  /* 0x0001ebb000027802 */ /* 0x000fe20000000f00 */
[----:B------:R-:W-:Y:S02]  /*1eb90*/  IMAD.MOV.U32 R54, RZ, RZ, R4 ;  /* 0x000000ffff367224 */ /* 0x000fe400078e0004 */
[----:B-1----:R-:W-:Y:S05]  /*1eba0*/  CALL.REL.NOINC `($__internal_7_$__cuda_sm70_shflsync_idx_p) ;  /* 0x0000db8000007944 */ /* 0x002fea0003c00000 */
[----:B-----5:R-:W-:Y:S01]  /*1ebb0*/  MOV R0, R37 ;  /* 0x0000002500007202 */ /* 0x020fe20000000f00 */
[----:B-1----:R-:W-:-:S05]  /*1ebc0*/  BRA `(.L_x_2016) ;  /* 0xffff1f5000007947 */ /* 0x002fca000383ffff */
.L_x_1938:
[----:B------:R-:W-:Y:S01]  /*1ebd0*/  MOV R0, 0x1 ;  /* 0x0000000100007802 */ /* 0x000fe20000000f00 */
[----:B------:R-:W-:Y:S01]  /*1ebe0*/  IMAD.MOV.U32 R54, RZ, RZ, R4 ;  /* 0x000000ffff367224 */ /* 0x000fe200078e0004 */
[----:B------:R-:W-:Y:S01]  /*1ebf0*/  MOV R2, 0x1ec30 ;  /* 0x0001ec3000027802 */ /* 0x000fe20000000f00 */
[----:B------:R-:W-:Y:S02]  /*1ec00*/  IMAD.MOV.U32 R3, RZ, RZ, 0x1c1f ;  /* 0x00001c1fff037424 */ /* 0x000fe400078e00ff */
[----:B------:R2:W-:Y:S04]  /*1ec10*/  STL [R1+0xa8], R0 ;  /* 0x0000a80001007387 */ /* 0x0005e80000100800 */
[----:B-12---:R-:W-:Y:S05]  /*1ec20*/  CALL.REL.NOINC `($__internal_7_$__cuda_sm70_shflsync_idx_p) ;  /* 0x0000db0000007944 */ /* 0x006fea0003c00000 */
[----:B------:R-:W-:Y:S01]  /*1ec30*/  MOV R2, 0x1eea0 ;  /* 0x0001eea000027802 */ /* 0x000fe20000000f00 */
[----:B-----5:R-:W-:Y:S02]  /*1ec40*/  IMAD.MOV.U32 R0, RZ, RZ, 0x2 ;  /* 0x00000002ff007424 */ /* 0x020fe400078e00ff */
[----:B------:R-:W-:Y:S02]  /*1ec50*/  IMAD.IADD R37, R5, 0x1, R37 ;  /* 0x0000000105257824 */ /* 0x000fe400078e0225 */
[----:B------:R-:W-:Y:S01]  /*1ec60*/  IMAD.MOV.U32 R54, RZ, RZ, R4 ;  /* 0x000000ffff367224 */ /* 0x000fe200078e0004 */
[----:B------:R2:W-:Y:S01]  /*1ec70*/  STL [R1+0xa8], R0 ;  /* 0x0000a80001007387 */ /* 0x0005e20000100800 */
[----:B------:R-:W-:Y:S01]  /*1ec80*/  IMAD.MOV.U32 R3, RZ, RZ, 0x1c1f ;  /* 0x00001c1fff037424 */ /* 0x000fe200078e00ff */
        /* <DEDUP_REMOVED lines=13> */
[----:B------:R-:W-:Y:S02]  /*1ed60*/  FSEL R50, R220, -INF , P3 ;  /* 0xff800000dc327808 */ /* 0x000fe40001800000 */
[----:B------:R-:W-:Y:S02]  /*1ed70*/  ISETP.GT.AND P3, PT, R37, 0x20, PT ;  /* 0x000000202500780c */ /* 0x000fe40003f64270 */
[----:B------:R-:W-:Y:S02]  /*1ed80*/  FSEL R49, R31, -INF , P0 ;  /* 0xff8000001f317808 */ /* 0x000fe40000000000 */
[C---:B------:R-:W-:Y:S02]  /*1ed90*/  ISETP.GT.AND P1, PT, R37.reuse, 0x21, PT ;  /* 0x000000212500780c */ /* 0x040fe40003f24270 */
        /* <DEDUP_REMOVED lines=14> */
[----:B------:R-:W-:Y:S02]  /*1ee80*/  FSEL R36, R36, -INF , P0 ;  /* 0xff80000024247808 */ /* 0x000fe40000000000 */
[----:B-12---:R-:W-:Y:S05]  /*1ee90*/  CALL.REL.NOINC `($__internal_7_$__cuda_sm70_shflsync_idx_p) ;  /* 0x0000d89000007944 */ /* 0x006fea0003c00000 */
[----:B------:R-:W-:Y:S01]  /*1eea0*/  MOV R2, 0x1f120 ;  /* 0x0001f12000027802 */ /* 0x000fe20000000f00 */
[----:B-----5:R-:W2:Y:S01]  /*1eeb0*/  LDL.LU R0, [R1+0x70] ;  /* 0x0000700001007983 */ /* 0x020ea20000300800 */
[----:B------:R-:W-:Y:S02]  /*1eec0*/  IMAD.IADD R37, R5, 0x1, R37 ;  /* 0x0000000105257824 */ /* 0x000fe400078e0225 */
[----:B------:R-:W-:Y:S02]  /*1eed0*/  IMAD.MOV.U32 R54, RZ, RZ, R4 ;  /* 0x000000ffff367224 */ /* 0x000fe400078e0004 */
[----:B------:R-:W-:Y:S01]  /*1eee0*/  IMAD.MOV.U32 R3, RZ, RZ, 0x1c1f ;  /* 0x00001c1fff037424 */ /* 0x000fe200078e00ff */
[C---:B------:R-:W-:Y:S02]  /*1eef0*/  ISETP.GT.AND P0, PT, R37.reuse, RZ, PT ;  /* 0x000000ff2500720c */ /* 0x040fe40003f04270 */
[C---:B------:R-:W-:Y:S02]  /*1ef00*/  ISETP.GT.AND P1, PT, R37.reuse, 0x1, PT ;  /* 0x000000012500780c */ /* 0x040fe40003f24270 */
[----:B------:R-:W-:Y:S02]  /*1ef10*/  ISETP.GT.AND P2, PT, R37, 0x8, PT ;  /* 0x000000082500780c */ /* 0x000fe40003f44270 */
[----:B------:R-:W-:Y:S02]  /*1ef20*/  FSEL R57, R249, -INF , P1 ;  /* 0xff800000f9397808 */ /* 0x000fe40000800000 */
[C---:B------:R-:W-:Y:S02]  /*1ef30*/  ISETP.GT.AND P1, PT, R37.reuse, 0x10, PT ;  /* 0x000000102500780c */ /* 0x040fe40003f24270 */
[C---:B------:R-:W-:Y:S02]  /*1ef40*/  ISETP.GT.AND P3, PT, R37.reuse, 0x11, PT ;  /* 0x000000112500780c */ /* 0x040fe40003f64270 */
[----:B------:R-:W-:Y:S02]  /*1ef50*/  FSEL R206, R246, -INF , P2 ;  /* 0xff800000f6ce7808 */ /* 0x000fe40001000000 */
        /* <DEDUP_REMOVED lines=16> */
[----:B--2---:R-:W-:Y:S01]  /*1f060*/  FSEL R53, R0, -INF , P0 ;  /* 0xff80000000357808 */ /* 0x004fe20000000000 */
[----:B------:R-:W-:Y:S01]  /*1f070*/  IMAD.MOV.U32 R0, RZ, RZ, 0x3 ;  /* 0x00000003ff007424 */ /* 0x000fe200078e00ff */
[----:B------:R-:W-:Y:S04]  /*1f080*/  ISETP.GT.AND P0, PT, R37, 0x9, PT ;  /* 0x000000092500780c */ /* 0x000fe80003f04270 */
[----:B------:R-:W-:Y:S01]  /*1f090*/  FSEL R67, R245, -INF , P0 ;  /* 0xff800000f5437808 */ /* 0x000fe20000000000 */
[----:B------:R2:W-:Y:S01]  /*1f0a0*/  STL [R1+0xa8], R0 ;  /* 0x0000a80001007387 */ /* 0x0005e20000100800 */
[C---:B------:R-:W-:Y:S04]  /*1f0b0*/  ISETP.GT.AND P0, PT, R37.reuse, 0x18, PT ;  /* 0x000000182500780c */ /* 0x040fe80003f04270 */
[----:B------:R-:W-:Y:S02]  /*1f0c0*/  FSEL R64, R218, -INF , P0 ;  /* 0xff800000da407808 */ /* 0x000fe40000000000 */
[----:B------:R-:W-:Y:S04]  /*1f0d0*/  ISETP.GT.AND P0, PT, R37, 0x28, PT ;  /* 0x000000282500780c */ /* 0x000fe80003f04270 */
[----:B------:R-:W-:Y:S02]  /*1f0e0*/  FSEL R60, R27, -INF , P0 ;  /* 0xff8000001b3c7808 */ /* 0x000fe40000000000 */
[----:B------:R-:W-:Y:S04]  /*1f0f0*/  ISETP.GT.AND P0, PT, R37, 0x39, PT ;  /* 0x000000392500780c */ /* 0x000fe80003f04270 */
[----:B------:R-:W-:Y:S04]  /*1f100*/  FSEL R42, R42, -INF , P0 ;  /* 0xff8000002a2a7808 */ /* 0x000fe80000000000 */
[----:B-12---:R-:W-:Y:S05]  /*1f110*/  CALL.REL.NOINC `($__internal_7_$__cuda_sm70_shflsync_idx_p) ;  /* 0x0000d61000007944 */ /* 0x006fea0003c00000 */
[----:B------:R-:W2:Y:S01]  /*1f120*/  LDL.LU R4, [R1+0x80] ;  /* 0x0000800001047983 */ /* 0x000ea20000300800 */
[----:B------:R-:W-:Y:S03]  /*1f130*/  IMAD.IADD R5, R5, 0x1, R37 ;  /* 0x0000000105057824 */ /* 0x000fe600078e0225 */
[----:B-----5:R-:W3:Y:S02]  /*1f140*/  LDL.LU R0, [R1+0x74] ;  /* 0x0000740001007983 */ /* 0x020ee40000300800 */
[C---:B------:R-:W-:Y:S02]  /*1f150*/  ISETP.GT.AND P0, PT, R5.reuse, RZ, PT ;  /* 0x000000ff0500720c */ /* 0x040fe40003f04270 */
[C---:B------:R-:W-:Y:S01]  /*1f160*/  ISETP.GT.AND P3, PT, R5.reuse, 0x11, PT ;  /* 0x000000110500780c */ /* 0x040fe20003f64270 */
[----:B------:R-:W4:Y:S01]  /*1f170*/  LDL.LU R2, [R1+0x78] ;  /* 0x0000780001027983 */ /* 0x000f220000300800 */
[C---:B------:R-:W-:Y:S02]  /*1f180*/  ISETP.GT.AND P2, PT, R5.reuse, 0x8, PT ;  /* 0x000000080500780c */ /* 0x040fe40003f44270 */
[----:B------:R-:W-:Y:S01]  /*1f190*/  FSEL R33, R230, -INF , P3 ;  /* 0xff800000e6217808 */ /* 0x000fe20001800000 */
[----:B------:R-:W4:Y:S01]  /*1f1a0*/  LDL.LU R3, [R1+0x7c] ;  /* 0x00007c0001037983 */ /* 0x000f220000300800 */
[C---:B------:R-:W-:Y:S02]  /*1f1b0*/  ISETP.GT.AND P3, PT, R5.reuse, 0x20, PT ;  /* 0x000000200500780c */ /* 0x040fe40003f64270 */
[C---:B------:R-:W-:Y:S02]  /*1f1c0*/  ISETP.GT.AND P1, PT, R5.reuse, 0x1, PT ;  /* 0x000000010500780c */ /* 0x040fe40003f24270 */
[----:B------:R-:W-:Y:S02]  /*1f1d0*/  FSEL R30, R216, -INF , P3 ;  /* 0xff800000d81e7808 */ /* 0x000fe40001800000 */
[C---:B------:R-:W-:Y:S02]  /*1f1e0*/  ISETP.GT.AND P3, PT, R5.reuse, 0x30, PT ;  /* 0x000000300500780c */ /* 0x040fe40003f64270 */
[----:B------:R-:W-:Y:S02]  /*1f1f0*/  ISETP.GT.AND P4, PT, R5, 0x29, PT ;  /* 0x000000290500780c */ /* 0x000fe40003f84270 */
[----:B------:R-:W-:Y:S02]  /*1f200*/  FSEL R25, R133, -INF , P3 ;  /* 0xff80000085197808 */ /* 0x000fe40001800000 */
[----:B------:R-:W-:Y:S02]  /*1f210*/  FSEL R26, R134, -INF , P4 ;  /* 0xff800000861a7808 */ /* 0x000fe40002000000 */
[----:B--2---:R-:W-:Y:S02]  /*1f220*/  FSEL R28, R4, -INF , P0 ;  /* 0xff800000041c7808 */ /* 0x004fe40000000000 */
[----:B------:R-:W-:Y:S04]  /*1f230*/  ISETP.GT.AND P0, PT, R5, 0x9, PT ;  /* 0x000000090500780c */ /* 0x000fe80003f04270 */
[----:B---3--:R-:W-:Y:S02]  /*1f240*/  FSEL R37, R0, -INF , P0 ;  /* 0xff80000000257808 */ /* 0x008fe40000000000 */
[----:B------:R-:W-:Y:S02]  /*1f250*/  FMNMX.FTZ R0, R8, R132, !PT ;  /* 0x0000008408007209 */ /* 0x000fe40007810000 */
[----:B----4-:R-:W-:Y:S02]  /*1f260*/  FSEL R41, R2, -INF , P2 ;  /* 0xff80000002297808 */ /* 0x010fe40001000000 */
[----:B------:R-:W-:Y:S02]  /*1f270*/  FMNMX.FTZ R2, R53, R138, !PT ;  /* 0x0000008a35027209 */ /* 0x000fe40007810000 */
[----:B------:R-:W-:Y:S01]  /*1f280*/  FMNMX.FTZ R4, R24, R0, !PT ;  /* 0x0000000018047209 */ /* 0x000fe20007810000 */
[----:B------:R-:W-:Y:S01]  /*1f290*/  IMAD.MOV.U32 R0, RZ, RZ, 0x2 ;  /* 0x00000002ff007424 */ /* 0x000fe200078e00ff */
        /* <DEDUP_REMOVED lines=12> */
[----:B------:R-:W-:Y:S02]  /*1f360*/  FMNMX.FTZ R4, R22, R133, !PT ;  /* 0x0000008516047209 */ /* 0x000fe40007810000 */
[----:B------:R-:W-:Y:S02]  /*1f370*/  FMNMX.FTZ R133, R52, R3, !PT ;  /* 0x0000000334857209 */ /* 0x000fe40007810000 */
[----:B------:R-:W-:Y:S02]  /*1f380*/  FMNMX.FTZ R134, R67, R134, !PT ;  /* 0x0000008643867209 */ /* 0x000fe40007810000 */
[----:B------:R-:W-:Y:S02]  /*1f390*/  FMNMX.FTZ R2, R37, R2, !PT ;  /* 0x0000000225027209 */ /* 0x000fe40007810000 */
[----:B------:R-:W-:Y:S02]  /*1f3a0*/  ISETP.GT.AND P0, PT, R5, 0x18, PT ;  /* 0x000000180500780c */ /* 0x000fe40003f04270 */
        /* <DEDUP_REMOVED lines=62> */
[----:B-1----:R-:W-:Y:S05]  /*1f790*/  CALL.REL.NOINC `($__internal_6_$__cuda_sm70_shflsync_bfly_p) ;  /* 0x0000cf3000007944 */ /* 0x002fea0003c00000 */
[----:B------:R-:W-:Y:S01]  /*1f7a0*/  FMNMX.FTZ R4, R4, R0, !PT ;  /* 0x0000000004047209 */ /* 0x000fe20007810000 */
[----:B------:R-:W-:Y:S01]  /*1f7b0*/  IMAD.MOV.U32 R0, RZ, RZ, 0x1 ;  /* 0x00000001ff007424 */ /* 0x000fe200078e00ff */
[----:B------:R-:W-:Y:S02]  /*1f7c0*/  MOV R2, 0x1f7e0 ;  /* 0x0001f7e000027802 */ /* 0x000fe40000000f00 */
        /* <DEDUP_REMOVED lines=28> */
[----:B------:R-:W-:-:S05]  /*1f990*/  BRA `(.L_x_2017) ;  /* 0xffff1f4000007947 */ /* 0x000fca000383ffff */
.L_x_1941:
[----:B----4-:R-:W-:Y:S01]  /*1f9a0*/  MOV R3, 0x181f ;  /* 0x0000181f00037802 */ /* 0x010fe20000000f00 */
[----:B------:R1:W-:Y:S01]  /*1f9b0*/  STL [R1+0xa8], RZ ;  /* 0x0000a8ff01007387 */ /* 0x0003e20000100800 */
[----:B------:R-:W-:Y:S01]  /*1f9c0*/  MOV R2, 0x1f9f0 ;  /* 0x0001f9f000027802 */ /* 0x000fe20000000f00 */
[----:B------:R-:W-:Y:S02]  /*1f9d0*/  IMAD.MOV.U32 R54, RZ, RZ, R0 ;  /* 0x000000ffff367224 */ /* 0x000fe400078e0000 */
[----:B-1----:R-:W-:Y:S05]  /*1f9e0*/  CALL.REL.NOINC `($__internal_7_$__cuda_sm70_shflsync_idx_p) ;  /* 0x0000cd4000007944 */ /* 0x002fea0003c00000 */
[----:B-1---5:R-:W-:-:S05]  /*1f9f0*/  BRA `(.L_x_2018) ;  /* 0xffff48b000007947 */ /* 0x022fca000383ffff */
.L_x_1944:
[----:B------:R-:W-:Y:S01]  /*1fa00*/  MOV R3, 0x181f ;  /* 0x0000181f00037802 */ /* 0x000fe20000000f00 */
[----:B------:R2:W-:Y:S01]  /*1fa10*/  STL [R1+0xa8], RZ ;  /* 0x0000a8ff01007387 */ /* 0x0005e20000100800 */
[----:B------:R-:W-:Y:S01]  /*1fa20*/  MOV R2, 0x1fa50 ;  /* 0x0001fa5000027802 */ /* 0x000fe20000000f00 */
[----:B------:R-:W-:Y:S02]  /*1fa30*/  IMAD.MOV.U32 R54, RZ, RZ, R0 ;  /* 0x000000ffff367224 */ /* 0x000fe400078e0000 */
[----:B-12-4-:R-:W-:Y:S05]  /*1fa40*/  CALL.REL.NOINC `($__internal_7_$__cuda_sm70_shflsync_idx_p) ;  /* 0x0000cce000007944 */ /* 0x016fea0003c00000 */
[----:B------:R-:W-:Y:S01]  /*1fa50*/  MOV R6, R37 ;  /* 0x0000002500067202 */ /* 0x000fe20000000f00 */
[----:B-1---5:R-:W-:-:S05]  /*1fa60*/  BRA `(.L_x_2019) ;  /* 0xffff608000007947 */ /* 0x022fca000383ffff */
.L_x_1945:
[----:B------:R-:W-:Y:S01]  /*1fa70*/  MOV R3, 0x181f ;  /* 0x0000181f00037802 */ /* 0x000fe20000000f00 */
[----:B------:R4:W-:Y:S01]  /*1fa80*/  STL [R1+0xa8], RZ ;  /* 0x0000a8ff01007387 */ /* 0x0009e20000100800 */
[----:B------:R-:W-:Y:S01]  /*1fa90*/  MOV R2, 0x1fac0 ;  /* 0x0001fac000027802 */ /* 0x000fe20000000f00 */
[----:B------:R-:W-:Y:S02]  /*1faa0*/  IMAD.MOV.U32 R54, RZ, RZ, R4 ;  /* 0x000000ffff367224 */ /* 0x000fe400078e0004 */
[----:B-1234-:R-:W-:Y:S05]  /*1fab0*/  CALL.REL.NOINC `($__internal_7_$__cuda_sm70_shflsync_idx_p) ;  /* 0x0000cc7000007944 */ /* 0x01efea0003c00000 */
[----:B------:R-:W2:Y:S01]  /*1fac0*/  LDL R3, [R1+0x90] ;  /* 0x0000900001037983 */ /* 0x000ea20000100800 */
[----:B-----5:R-:W-:Y:S03]  /*1fad0*/  MOV R54, R0 ;  /* 0x0000000000367202 */ /* 0x020fe60000000f00 */
[----:B------:R-:W3:Y:S04]  /*1fae0*/  LDL R2, [R1+0x94] ;  /* 0x0000940001027983 */ /* 0x000ee80000100800 */
[----:B------:R-:W4:Y:S01]  /*1faf0*/  LDL R5, [R1+0x98] ;  /* 0x0000980001057983 */ /* 0x000f220000100800 */
[C---:B--2---:R-:W-:Y:S05]  /*1fb00*/  IADD3 R8, P0, R37.reuse, R3, RZ ;  /* 0x0000000325087210 */ /* 0x044fea0007f1e0ff */
[C---:B---3--:R-:W-:Y:S01]  /*1fb10*/  IMAD.X R9, R6.reuse, 0x1, R2, P0 ;  /* 0x0000000106097824 */ /* 0x048fe200000e0602 */
[----:B------:R-:W-:Y:S04]  /*1fb20*/  IADD3 R2, P0, R37, R133, RZ ;  /* 0x0000008525027210 */ /* 0x000fe80007f1e0ff */
[----:B------:R-:W-:Y:S01]  /*1fb30*/  @!PT LDS RZ, [RZ] ;  /* 0x00000000fffff984 */ /* 0x000fe20000000800 */
[----:B------:R-:W-:Y:S01]  /*1fb40*/  @!PT LDS RZ, [RZ] ;  /* 0x00000000fffff984 */ /* 0x000fe20000000800 */
[----:B------:R-:W-:Y:S01]  /*1fb50*/  @!PT LDS RZ, [RZ] ;  /* 0x00000000fffff984 */ /* 0x000fe20000000800 */
[----:B----4-:R2:W-:Y:S01]  /*1fb60*/  LDGSTS.E.BYPASS.LTC128B.128 [R5+0x4100], [R8.64], !P3 ;  /* 0x0410000008057fae */ /* 0x0105e2000d901d46 */
[----:B------:R-:W-:Y:S05]  /*1fb70*/  IMAD.X R3, R6, 0x1, R134, P0 ;  /* 0x0000000106037824 */ /* 0x000fea00000e0686 */
[----:B------:R2:W-:Y:S02]  /*1fb80*/  LDGSTS.E.BYPASS.LTC128B.128 [R5+0x6100], [R2.64], !P5 ;  /* 0x0610000002057fae */ /* 0x0005e4000e901d46 */
[----:B--2---:R-:W-:Y:S01]  /*1fb90*/  IMAD.MOV.U32 R5, RZ, RZ, 0x1 ;  /* 0x00000001ff057424 */ /* 0x004fe200078e00ff */
[----:B------:R-:W-:Y:S02]  /*1fba0*/  MOV R3, 0x181f ;  /* 0x0000181f00037802 */ /* 0x000fe40000000f00 */
[----:B------:R-:W-:Y:S02]  /*1fbb0*/  MOV R2, 0x1fbe0 ;  /* 0x0001fbe000027802 */ /* 0x000fe40000000f00 */
[----:B------:R2:W-:Y:S04]  /*1fbc0*/  STL [R1+0xa8], R5 ;  /* 0x0000a80501007387 */ /* 0x0005e80000100800 */
        /* <DEDUP_REMOVED lines=9> */
[----:B-----5:R-:W-:Y:S03]  /*1fc60*/  MOV R54, R0 ;  /* 0x0000000000367202 */ /* 0x020fe60000000f00 */
[----:B------:R-:W3:Y:S04]  /*1fc70*/  LDL R2, [R1+0x94] ;  /* 0x0000940001027983 */ /* 0x000ee80000100800 */
[----:B------:R-:W4:Y:S01]  /*1fc80*/  LDL R8, [R1+0x98] ;  /* 0x0000980001087983 */ /* 0x000f220000100800 */
[----:B--2---:R-:W-:Y:S05]  /*1fc90*/  IADD3 R6, P0, R37, R3, RZ ;  /* 0x0000000325067210 */ /* 0x004fea0007f1e0ff */
[----:B---3--:R-:W-:Y:S01]  /*1fca0*/  IMAD.X R7, R5, 0x1, R2, P0 ;  /* 0x0000000105077824 */ /* 0x008fe200000e0602 */
[----:B------:R-:W-:Y:S04]  /*1fcb0*/  IADD3 R2, P0, R37, R133, RZ ;  /* 0x0000008525027210 */ /* 0x000fe80007f1e0ff */
        /* <DEDUP_REMOVED lines=19> */
[----:B-----5:R-:W-:Y:S01]  /*1fdf0*/  MOV R54, R0 ;  /* 0x0000000000367202 */ /* 0x020fe20000000f00 */
[----:B------:R-:W-:Y:S02]  /*1fe00*/  IMAD.MOV.U32 R0, RZ, RZ, 0x3 ;  /* 0x00000003ff007424 */ /* 0x000fe400078e00ff */
[----:B------:R-:W3:Y:S04]  /*1fe10*/  LDL R2, [R1+0x94] ;  /* 0x0000940001027983 */ /* 0x000ee80000100800 */
[----:B------:R-:W4:Y:S04]  /*1fe20*/  LDL R8, [R1+0x98] ;  /* 0x0000980001087983 */ /* 0x000f280000100800 */
[----:B------:R1:W-:Y:S01]  /*1fe30*/  STL [R1+0xa8], R0 ;  /* 0x0000a80001007387 */ /* 0x0003e20000100800 */
[----:B--2---:R-:W-:Y:S05]  /*1fe40*/  IADD3 R6, P0, R37, R3, RZ ;  /* 0x0000000325067210 */ /* 0x004fea0007f1e0ff */
[----:B---3--:R-:W-:Y:S01]  /*1fe50*/  IMAD.X R7, R5, 0x1, R2, P0 ;  /* 0x0000000105077824 */ /* 0x008fe200000e0602 */
[----:B------:R-:W-:Y:S04]  /*1fe60*/  IADD3 R2, P0, R37, R133, RZ ;  /* 0x0000008525027210 */ /* 0x000fe80007f1e0ff */
[----:B------:R-:W-:Y:S01]  /*1fe70*/  @!PT LDS RZ, [RZ] ;  /* 0x00000000fffff984 */ /* 0x000fe20000000800 */
[----:B------:R-:W-:Y:S01]  /*1fe80*/  @!PT LDS RZ, [RZ] ;  /* 0x00000000fffff984 */ /* 0x000fe20000000800 */
[----:B------:R-:W-:Y:S01]  /*1fe90*/  @!PT LDS RZ, [RZ] ;  /* 0x00000000fffff984 */ /* 0x000fe20000000800 */
[----:B----4-:R1:W-:Y:S01]  /*1fea0*/  LDGSTS.E.BYPASS.LTC128B.128 [R8+0x5100], [R6.64], !P3 ;  /* 0x0510000006087fae */ /* 0x0103e2000d901d46 */
[----:B------:R-:W-:Y:S05]  /*1feb0*/  IMAD.X R3, R5, 0x1, R134, P0 ;  /* 0x0000000105037824 */ /* 0x000fea00000e0686 */
[----:B------:R2:W-:Y:S02]  /*1fec0*/  LDGSTS.E.BYPASS.LTC128B.128 [R8+0x7100], [R2.64], !P5 ;  /* 0x0710000002087fae */ /* 0x0005e4000e901d46 */
[----:B--2---:R-:W-:Y:S02]  /*1fed0*/  MOV R3, 0x181f ;  /* 0x0000181f00037802 */ /* 0x004fe40000000f00 */
[----:B------:R-:W-:Y:S02]  /*1fee0*/  MOV R2, 0x1ff00 ;  /* 0x0001ff0000027802 */ /* 0x000fe40000000f00 */
[----:B-1----:R-:W-:Y:S05]  /*1fef0*/  CALL.REL.NOINC `($__internal_7_$__cuda_sm70_shflsync_idx_p) ;  /* 0x0000c83000007944 */ /* 0x002fea0003c00000 */
[----:B------:R-:W-:Y:S01]  /*1ff00*/  MOV R3, 0x181f ;  /* 0x0000181f00037802 */ /* 0x000fe20000000f00 */
[----:B------:R-:W-:Y:S01]  /*1ff10*/  IMAD.MOV.U32 R54, RZ, RZ, R4 ;  /* 0x000000ffff367224 */ /* 0x000fe200078e0004 */
[----:B------:R-:W-:Y:S01]  /*1ff20*/  MOV R4, 0x3 ;  /* 0x0000000300047802 */ /* 0x000fe20000000f00 */
[----:B-----5:R-:W-:Y:S01]  /*1ff30*/  IMAD.MOV.U32 R0, RZ, RZ, R37 ;  /* 0x000000ffff007224 */ /* 0x020fe200078e0025 */
[----:B------:R-:W-:Y:S03]  /*1ff40*/  MOV R2, 0x1ff70 ;  /* 0x0001ff7000027802 */ /* 0x000fe60000000f00 */
[----:B------:R2:W-:Y:S04]  /*1ff50*/  STL [R1+0xa8], R4 ;  /* 0x0000a80401007387 */ /* 0x0005e80000100800 */
[----:B-12---:R-:W-:Y:S05]  /*1ff60*/  CALL.REL.NOINC `($__internal_7_$__cuda_sm70_shflsync_idx_p) ;  /* 0x0000c7c000007944 */ /* 0x006fea0003c00000 */
[----:B------:R-:W-:Y:S01]  /*1ff70*/  MOV R4, R37 ;  /* 0x0000002500047202 */ /* 0x000fe20000000f00 */
[----:B-1---5:R-:W-:-:S05]  /*1ff80*/  BRA `(.L_x_2020) ;  /* 0xffff5d3000007947 */ /* 0x022fca000383ffff */
.L_x_1946:
[----:B------:R-:W-:Y:S02]  /*1ff90*/  MOV R0, 0x2 ;  /* 0x0000000200007802 */ /* 0x000fe40000000f00 */
[----:B------:R-:W-:Y:S02]  /*1ffa0*/  MOV R2, 0x1ffc0 ;  /* 0x0001ffc000027802 */ /* 0x000fe40000000f00 */
        /* <DEDUP_REMOVED lines=33> */
.L_x_1948:
[----:B------:R1:W5:Y:S01]  /*201c0*/  LDL R4, [R1+0xbc] ;  /* 0x0000bc0001047983 */ /* 0x0003620000100800 */
[----:B------:R-:W-:-:S02]  /*201d0*/  MOV R0, 0x2 ;  /* 0x0000000200007802 */ /* 0x000fc40000000f00 */
[----:B------:R-:W-:Y:S02]  /*201e0*/  MOV R2, 0x20200 ;  /* 0x0002020000027802 */ /* 0x000fe40000000f00 */
[----:B-1---5:R-:W-:Y:S05]  /*201f0*/  CALL.REL.NOINC `($__internal_6_$__cuda_sm70_shflsync_bfly_p) ;  /* 0x0000c4d000007944 */ /* 0x022fea0003c00000 */
[----:B------:R-:W-:Y:S01]  /*20200*/  MOV R5, R0 ;  /* 0x0000000000057202 */ /* 0x000fe20000000f00 */
[----:B------:R-:W-:Y:S05]  /*20210*/  BRA `(.L_x_2022) ;  /* 0xffff881000007947 */ /* 0x000fea000383ffff */
.L_x_1949:
[----:B------:R-:W-:Y:S01]  /*20220*/  IMAD.MOV.U32 R4, RZ, RZ, R5 ;  /* 0x000000ffff047224 */ /* 0x000fe200078e0005 */
[----:B------:R-:W-:Y:S02]  /*20230*/  MOV R0, 0x1 ;  /* 0x0000000100007802 */ /* 0x000fe40000000f00 */
[----:B------:R-:W-:Y:S02]  /*20240*/  MOV R2, 0x20260 ;  /* 0x0002026000027802 */ /* 0x000fe40000000f00 */
[----:B------:R-:W-:Y:S05]  /*20250*/  CALL.REL.NOINC `($__internal_6_$__cuda_sm70_shflsync_bfly_p) ;  /* 0x0000c47000007944 */ /* 0x000fea0003c00000 */
[----:B------:R1:W5:Y:S01]  /*20260*/  LDL R4, [R1+0xb0] ;  /* 0x0000b00001047983 */ /* 0x0003620000100800 */
[----:B------:R-:W-:Y:S01]  /*20270*/  FADD.FTZ R5, R5, R0 ;  /* 0x0000000005057221 */ /* 0x000fe20000010000 */
[----:B------:R-:W-:Y:S02]  /*20280*/  MOV R0, 0x2 ;  /* 0x0000000200007802 */ /* 0x000fe40000000f00 */
[----:B------:R-:W-:Y:S02]  /*20290*/  MOV R2, 0x202b0 ;  /* 0x000202b000027802 */ /* 0x000fe40000000f00 */
[----:B-1---5:R-:W-:Y:S05]  /*202a0*/  CALL.REL.NOINC `($__internal_6_$__cuda_sm70_shflsync_bfly_p) ;  /* 0x0000c42000007944 */ /* 0x022fea0003c00000 */
[----:B------:R-:W2:Y:S02]  /*202b0*/  LDL.LU R2, [R1+0xb0] ;  /* 0x0000b00001027983 */ /* 0x000ea40000300800 */
[----:B--2---:R-:W-:Y:S01]  /*202c0*/  FADD.FTZ R6, R2, R0 ;  /* 0x0000000002067221 */ /* 0x004fe20000010000 */
[----:B------:R-:W-:-:S02]  /*202d0*/  MOV R0, 0x1 ;  /* 0x0000000100007802 */ /* 0x000fc40000000f00 */
[----:B------:R-:W-:Y:S02]  /*202e0*/  MOV R2, 0x20310 ;  /* 0x0002031000027802 */ /* 0x000fe40000000f00 */
[----:B------:R-:W-:Y:S02]  /*202f0*/  MOV R4, R6 ;  /* 0x0000000600047202 */ /* 0x000fe40000000f00 */
        /* <DEDUP_REMOVED lines=8> */
[----:B------:R-:W-:Y:S02]  /*20380*/  MOV R0, 0x1 ;  /* 0x0000000100007802 */ /* 0x000fe40000000f00 */
[----:B------:R-:W-:-:S02]  /*20390*/  MOV R2, 0x203c0 ;  /* 0x000203c000027802 */ /* 0x000fc40000000f00 */
        /* <DEDUP_REMOVED lines=10> */
[----:B------:R-:W-:Y:S02]  /*20440*/  MOV R2, 0x20470 ;  /* 0x0002047000027802 */ /* 0x000fe40000000f00 */
[----:B------:R-:W-:-:S02]  /*20450*/  MOV R4, R9 ;  /* 0x0000000900047202 */ /* 0x000fc40000000f00 */
[----:B------:R-:W-:Y:S05]  /*20460*/  CALL.REL.NOINC `($__internal_6_$__cuda_sm70_shflsync_bfly_p) ;  /* 0x0000c26000007944 */ /* 0x000fea0003c00000 */
[----:B------:R-:W-:Y:S01]  /*20470*/  MOV R4, R0 ;  /* 0x0000000000047202 */ /* 0x000fe20000000f00 */
[----:B------:R-:W-:Y:S05]  /*20480*/  BRA `(.L_x_2023) ;  /* 0xffff86d000007947 */ /* 0x000fea000383ffff */
.L_x_1969:
[----:B------:R1:W-:Y:S01]  /*20490*/  STL [R1+0xa8], RZ ;  /* 0x0000a8ff01007387 */ /* 0x0003e20000100800 */
[----:B------:R-:W-:Y:S01]  /*204a0*/  IMAD.MOV.U32 R54, RZ, RZ, R9 ;  /* 0x000000ffff367224 */ /* 0x000fe200078e0009 */
[----:B------:R-:W-:-:S02]  /*204b0*/  MOV R3, 0x181f ;  /* 0x0000181f00037802 */ /* 0x000fc40000000f00 */
[----:B------:R-:W-:Y:S02]  /*204c0*/  MOV R2, 0x204e0 ;  /* 0x000204e000027802 */ /* 0x000fe40000000f00 */
[----:B-1---5:R-:W-:Y:S05]  /*204d0*/  CALL.REL.NOINC `($__internal_7_$__cuda_sm70_shflsync_idx_p) ;  /* 0x0000c25000007944 */ /* 0x022fea0003c00000 */
[----:B-----5:R-:W-:Y:S01]  /*204e0*/  MOV R0, R37 ;  /* 0x0000002500007202 */ /* 0x020fe20000000f00 */
[----:B-1----:R-:W-:Y:S05]  /*204f0*/  BRA `(.L_x_2024) ;  /* 0xffffb3c000007947 */ /* 0x002fea000383ffff */
.L_x_1970:
[----:B------:R3:W-:Y:S01]  /*20500*/  STL [R1+0xa8], RZ ;  /* 0x0000a8ff01007387 */ /* 0x0007e20000100800 */
[----:B------:R-:W-:Y:S01]  /*20510*/  IMAD.MOV.U32 R54, RZ, RZ, R11 ;  /* 0x000000ffff367224 */ /* 0x000fe200078e000b */
[----:B------:R-:W-:Y:S02]  /*20520*/  MOV R3, 0x181f ;  /* 0x0000181f00037802 */ /* 0x000fe40000000f00 */
[----:B------:R-:W-:Y:S02]  /*20530*/  MOV R2, 0x20550 ;  /* 0x0002055000027802 */ /* 0x000fe40000000f00 */
[----:B-123-5:R-:W-:Y:S05]  /*20540*/  CALL.REL.NOINC `($__internal_7_$__cuda_sm70_shflsync_idx_p) ;  /* 0x0000c1e000007944 */ /* 0x02efea0003c00000 */
[----:B------:R-:W-:Y:S01]  /*20550*/  MOV R2, R37 ;  /* 0x0000002500027202 */ /* 0x000fe20000000f00 */
[----:B-1---5:R-:W-:Y:S05]  /*20560*/  BRA `(.L_x_2025) ;  /* 0xffffb37000007947 */ /* 0x022fea000383ffff */
.L_x_1973:
[----:B------:R-:W-:Y:S01]  /*20570*/  MOV R0, 0x1 ;  /* 0x0000000100007802 */ /* 0x000fe20000000f00 */
[----:B------:R-:W-:Y:S01]  /*20580*/  IMAD.MOV.U32 R54, RZ, RZ, R9 ;  /* 0x000000ffff367224 */ /* 0x000fe200078e0009 */
[----:B--2-4-:R-:W-:Y:S01]  /*20590*/  MOV R2, 0x205d0 ;  /* 0x000205d000027802 */ /* 0x014fe20000000f00 */
[----:B------:R-:W-:Y:S02]  /*205a0*/  IMAD.MOV.U32 R3, RZ, RZ, 0x181f ;  /* 0x0000181fff037424 */ /* 0x000fe400078e00ff */
[----:B------:R2:W-:Y:S04]  /*205b0*/  STL [R1+0xa8], R0 ;  /* 0x0000a80001007387 */ /* 0x0005e80000100800 */
[----:B-123--:R-:W-:Y:S05]  /*205c0*/  CALL.REL.NOINC `($__internal_7_$__cuda_sm70_shflsync_idx_p) ;  /* 0x0000c16000007944 */ /* 0x00efea0003c00000 */
        /* <DEDUP_REMOVED lines=9> */
.L_x_1976:
[----:B------:R-:W-:Y:S01]  /*20660*/  MOV R0, 0x2 ;  /* 0x0000000200007802 */ /* 0x000fe20000000f00 */
[----:B------:R-:W-:Y:S01]  /*20670*/  IMAD.MOV.U32 R54, RZ, RZ, R9 ;  /* 0x000000ffff367224 */ /* 0x000fe200078e0009 */
[----:B--2---:R-:W-:Y:S01]  /*20680*/  MOV R2, 0x206c0 ;  /* 0x000206c000027802 */ /* 0x004fe20000000f00 */
[----:B------:R-:W-:-:S02]  /*20690*/  IMAD.MOV.U32 R3, RZ, RZ, 0x181f ;  /* 0x0000181fff037424 */ /* 0x000fc400078e00ff */
[----:B------:R2:W-:Y:S04]  /*206a0*/  STL [R1+0xa8], R0 ;  /* 0x0000a80001007387 */ /* 0x0005e80000100800 */
[----:B-123--:R-:W-:Y:S05]  /*206b0*/  CALL.REL.NOINC `($__internal_7_$__cuda_sm70_shflsync_idx_p) ;  /* 0x0000c07000007944 */ /* 0x00efea0003c00000 */
[----:B-----5:R-:W-:Y:S01]  /*206c0*/  MOV R0, R37 ;  /* 0x0000002500007202 */ /* 0x020fe20000000f00 */
[----:B-1----:R-:W-:Y:S05]  /*206d0*/  BRA `(.L_x_2027) ;  /* 0xffffb43000007947 */ /* 0x002fea000383ffff */
.L_x_1977:
[----:B--2---:R-:W-:Y:S01]  /*206e0*/  MOV R4, 0x2 ;  /* 0x0000000200047802 */ /* 0x004fe20000000f00 */
[----:B------:R-:W-:Y:S01]  /*206f0*/  IMAD.MOV.U32 R54, RZ, RZ, R11 ;  /* 0x000000ffff367224 */ /* 0x000fe200078e000b */
[----:B------:R-:W-:Y:S01]  /*20700*/  MOV R2, 0x20740 ;  /* 0x0002074000027802 */ /* 0x000fe20000000f00 */
[----:B------:R-:W-:Y:S02]  /*20710*/  IMAD.MOV.U32 R3, RZ, RZ, 0x181f ;  /* 0x0000181fff037424 */ /* 0x000fe400078e00ff */
[----:B------:R2:W-:Y:S04]  /*20720*/  STL [R1+0xa8], R4 ;  /* 0x0000a80401007387 */ /* 0x0005e80000100800 */
[----:B-1234-:R-:W-:Y:S05]  /*20730*/  CALL.REL.NOINC `($__internal_7_$__cuda_sm70_shflsync_idx_p) ;  /* 0x0000bff000007944 */ /* 0x01efea0003c00000 */
[----:B------:R-:W-:Y:S01]  /*20740*/  MOV R2, R37 ;  /* 0x0000002500027202 */ /* 0x000fe20000000f00 */
[----:B-1---5:R-:W-:Y:S05]  /*20750*/  BRA `(.L_x_2028) ;  /* 0xffffb3d000007947 */ /* 0x022fea000383ffff */
.L_x_1980:
[----:B------:R-:W-:Y:S01]  /*20760*/  MOV R0, 0x3 ;  /* 0x0000000300007802 */ /* 0x000fe20000000f00 */
[----:B------:R-:W-:Y:S01]  /*20770*/  IMAD.MOV.U32 R54, RZ, RZ, R9 ;  /* 0x000000ffff367224 */ /* 0x000fe200078e0009 */
[----:B-1-3--:R-:W-:Y:S01]  /*20780*/  MOV R2, 0x207c0 ;  /* 0x000207c000027802 */ /* 0x00afe20000000f00 */
[----:B------:R-:W-:-:S02]  /*20790*/  IMAD.MOV.U32 R3, RZ, RZ, 0x181f ;  /* 0x0000181fff037424 */ /* 0x000fc400078e00ff */
[----:B------:R1:W-:Y:S04]  /*207a0*/  STL [R1+0xa8], R0 ;  /* 0x0000a80001007387 */ /* 0x0003e80000100800 */
[----:B-12-4-:R-:W-:Y:S05]  /*207b0*/  CALL.REL.NOINC `($__internal_7_$__cuda_sm70_shflsync_idx_p) ;  /* 0x0000bf7000007944 */ /* 0x016fea0003c00000 */
        /* <DEDUP_REMOVED lines=9> */
.L_x_1983:
[----:B------:R-:W-:Y:S01]  /*20850*/  MOV R0, 0x4 ;  /* 0x0000000400007802 */ /* 0x000fe20000000f00 */
[----:B------:R-:W-:Y:S01]  /*20860*/  IMAD.MOV.U32 R54, RZ, RZ, R9 ;  /* 0x000000ffff367224 */ /* 0x000fe200078e0009 */
[----:B--23--:R-:W-:Y:S01]  /*20870*/  MOV R2, 0x208b0 ;  /* 0x000208b000027802 */ /* 0x00cfe20000000f00 */
[----:B------:R-:W-:Y:S02]  /*20880*/  IMAD.MOV.U32 R3, RZ, RZ, 0x181f ;  /* 0x0000181fff037424 */ /* 0x000fe400078e00ff */
[----:B------:R2:W-:Y:S04]  /*20890*/  STL [R1+0xa8], R0 ;  /* 0x0000a80001007387 */ /* 0x0005e80000100800 */
[----:B-12-4-:R-:W-:Y:S05]  /*208a0*/  CALL.REL.NOINC `($__internal_7_$__cuda_sm70_shflsync_idx_p) ;  /* 0x0000be8000007944 */ /* 0x016fea0003c00000 */
[----:B-----5:R-:W-:Y:S01]  /*208b0*/  MOV R0, R37 ;  /* 0x0000002500007202 */ /* 0x020fe20000000f00 */
[----:B-1----:R-:W-:Y:S05]  /*208c0*/  BRA `(.L_x_2030) ;  /* 0xffffb49000007947 */ /* 0x002fea000383ffff */
.L_x_1984:
[----:B--2---:R-:W-:Y:S01]  /*208d0*/  MOV R4, 0x4 ;  /* 0x0000000400047802 */ /* 0x004fe20000000f00 */
[----:B------:R-:W-:Y:S01]  /*208e0*/  IMAD.MOV.U32 R54, RZ, RZ, R11 ;  /* 0x000000ffff367224 */ /* 0x000fe200078e000b */
[----:B---3--:R-:W-:Y:S01]  /*208f0*/  MOV R2, 0x20930 ;  /* 0x0002093000027802 */ /* 0x008fe20000000f00 */
[----:B------:R-:W-:-:S02]  /*20900*/  IMAD.MOV.U32 R3, RZ, RZ, 0x181f ;  /* 0x0000181fff037424 */ /* 0x000fc400078e00ff */
[----:B------:R2:W-:Y:S04]  /*20910*/  STL [R1+0xa8], R4 ;  /* 0x0000a80401007387 */ /* 0x0005e80000100800 */
[----:B-12-4-:R-:W-:Y:S05]  /*20920*/  CALL.REL.NOINC `($__internal_7_$__cuda_sm70_shflsync_idx_p) ;  /* 0x0000be0000007944 */ /* 0x016fea0003c00000 */
[----:B------:R-:W-:Y:S01]  /*20930*/  MOV R2, R37 ;  /* 0x0000002500027202 */ /* 0x000fe20000000f00 */
[----:B-1---5:R-:W-:Y:S05]  /*20940*/  BRA `(.L_x_2031) ;  /* 0xffffb43000007947 */ /* 0x022fea000383ffff */
.L_x_1987:
[----:B------:R-:W-:Y:S01]  /*20950*/  MOV R0, 0x5 ;  /* 0x0000000500007802 */ /* 0x000fe20000000f00 */
[----:B------:R-:W-:Y:S01]  /*20960*/  IMAD.MOV.U32 R54, RZ, RZ, R9 ;  /* 0x000000ffff367224 */ /* 0x000fe200078e0009 */
[----:B---3--:R-:W-:Y:S01]  /*20970*/  MOV R2, 0x209b0 ;  /* 0x000209b000027802 */ /* 0x008fe20000000f00 */
[----:B------:R-:W-:Y:S02]  /*20980*/  IMAD.MOV.U32 R3, RZ, RZ, 0x181f ;  /* 0x0000181fff037424 */ /* 0x000fe400078e00ff */
[----:B------:R3:W-:Y:S04]  /*20990*/  STL [R1+0xa8], R0 ;  /* 0x0000a80001007387 */ /* 0x0007e80000100800 */
[----:B-1234-:R-:W-:Y:S05]  /*209a0*/  CALL.REL.NOINC `($__internal_7_$__cuda_sm70_shflsync_idx_p) ;  /* 0x0000bd8000007944 */ /* 0x01efea0003c00000 */
        /* <DEDUP_REMOVED lines=9> */
.L_x_1990:
[----:B------:R-:W-:Y:S01]  /*20a40*/  MOV R0, 0x6 ;  /* 0x0000000600007802 */ /* 0x000fe20000000f00 */
[----:B------:R-:W-:Y:S01]  /*20a50*/  IMAD.MOV.U32 R54, RZ, RZ, R9 ;  /* 0x000000ffff367224 */ /* 0x000fe200078e0009 */
[----:B--23--:R-:W-:Y:S01]  /*20a60*/  MOV R2, 0x20aa0 ;  /* 0x00020aa000027802 */ /* 0x00cfe20000000f00 */
[----:B------:R-:W-:-:S02]  /*20a70*/  IMAD.MOV.U32 R3, RZ, RZ, 0x181f ;  /* 0x0000181fff037424 */ /* 0x000fc400078e00ff */
[----:B------:R2:W-:Y:S04]  /*20a80*/  STL [R1+0xa8], R0 ;  /* 0x0000a80001007387 */ /* 0x0005e80000100800 */
[----:B-12-4-:R-:W-:Y:S05]  /*20a90*/  CALL.REL.NOINC `($__internal_7_$__cuda_sm70_shflsync_idx_p) ;  /* 0x0000bc9000007944 */ /* 0x016fea0003c00000 */
[----:B-----5:R-:W-:Y:S01]  /*20aa0*/  MOV R0, R37 ;  /* 0x0000002500007202 */ /* 0x020fe20000000f00 */
[----:B-1----:R-:W-:Y:S05]  /*20ab0*/  BRA `(.L_x_2033) ;  /* 0xffffb4f000007947 */ /* 0x002fea000383ffff */
.L_x_1991:
[----:B--2---:R-:W-:Y:S01]  /*20ac0*/  MOV R4, 0x6 ;  /* 0x0000000600047802 */ /* 0x004fe20000000f00 */
[----:B------:R-:W-:Y:S01]  /*20ad0*/  IMAD.MOV.U32 R54, RZ, RZ, R11 ;  /* 0x000000ffff367224 */ /* 0x000fe200078e000b */
[----:B---3--:R-:W-:Y:S01]  /*20ae0*/  MOV R2, 0x20b20 ;  /* 0x00020b2000027802 */ /* 0x008fe20000000f00 */
[----:B------:R-:W-:Y:S02]  /*20af0*/  IMAD.MOV.U32 R3, RZ, RZ, 0x181f ;  /* 0x0000181fff037424 */ /* 0x000fe400078e00ff */
[----:B------:R2:W-:Y:S04]  /*20b00*/  STL [R1+0xa8], R4 ;  /* 0x0000a80401007387 */ /* 0x0005e80000100800 */
[----:B-12-4-:R-:W-:Y:S05]  /*20b10*/  CALL.REL.NOINC `($__internal_7_$__cuda_sm70_shflsync_idx_p) ;  /* 0x0000bc1000007944 */ /* 0x016fea0003c00000 */
[----:B------:R-:W-:Y:S01]  /*20b20*/  MOV R2, R37 ;  /* 0x0000002500027202 */ /* 0x000fe20000000f00 */
[----:B-1---5:R-:W-:Y:S05]  /*20b30*/  BRA `(.L_x_2034) ;  /* 0xffffb49000007947 */ /* 0x022fea000383ffff */
.L_x_1994:
[----:B------:R-:W-:Y:S01]  /*20b40*/  MOV R0, 0x7 ;  /* 0x0000000700007802 */ /* 0x000fe20000000f00 */
[----:B------:R-:W-:Y:S01]  /*20b50*/  IMAD.MOV.U32 R54, RZ, RZ, R9 ;  /* 0x000000ffff367224 */ /* 0x000fe200078e0009 */
[----:B---3--:R-:W-:Y:S01]  /*20b60*/  MOV R2, 0x20ba0 ;  /* 0x00020ba000027802 */ /* 0x008fe20000000f00 */
[----:B------:R-:W-:-:S02]  /*20b70*/  IMAD.MOV.U32 R3, RZ, RZ, 0x181f ;  /* 0x0000181fff037424 */ /* 0x000fc400078e00ff */
        /* <DEDUP_REMOVED lines=11> */
        .type           $_ZN7cutlass13device_kernelIN5flash19enable_sm80_to_sm89INS1_16FlashAttnFwdSm80INS1_25CollectiveMainloopFwdSm80ILi4ELi1ELb0EN4cute5tupleIJNS5_1CILi128EEENS7_ILi64EEES8_EEELi128ENS_6half_tEfNS_4arch4Sm80ELb1ELb0ELb1ELb1ELb1ELb1ELb1ELb0EEENS1_21CollectiveEpilogueFwdINS6_IJS8_S8_S9_EEENS6_IJNS7_ILi1EEESH_SH_EEESB_SD_Li128ELb1ELb1ELb0ELb0EEENS1_19SingleTileSchedulerILb1ELb0ELb1ELi128EEEEEEEEEvNT_6ParamsE$_ZZN5flash25CollectiveMainloopFwdSm80ILi4ELi1ELb0EN4cute5tupleIJNS1_1CILi128EEENS3_ILi64EEES4_EEELi128EN7cutlass6half_tEfNS7_4arch4Sm80ELb1ELb0ELb1ELb1ELb1ELb1ELb1ELb0EE3mmaINS_16FlashAttnFwdSm80ISB_NS_21CollectiveEpilogueFwdINS2_IJS4_S4_S5_EEENS2_IJNS3_ILi1EEESG_SG_EEES8_SA_Li128ELb1ELb1ELb0ELb0EEENS_19SingleTileSchedulerILb1ELb0ELb1ELi128EEEE13SharedStorageENS1_6TensorINS1_11ArrayEngineIfLm128EEENS1_6LayoutINS2_IJNS2_IJNS3_ILi2EEESR_EEESR_NS3_ILi16EEEEEENS2_IJNS2_IJSG_SR_EEENS3_ILi4EEENS3_ILi8EEEEEEEEEENS_7SoftmaxILi4ELi0EEEEEbRKNSB_6ParamsERT0_RT1_iRKNS_16SeqlenInfoQKNewKILb1ELb1EEENS2_IJiiiiEEERT_ENKUlvE_clEv,@function
        .size           $_ZN7cutlass13device_kernelIN5flash19enable_sm80_to_sm89INS1_16FlashAttnFwdSm80INS1_25CollectiveMainloopFwdSm80ILi4ELi1ELb0EN4cute5tupleIJNS5_1CILi128EEENS7_ILi64EEES8_EEELi128ENS_6half_tEfNS_4arch4Sm80ELb1ELb0ELb1ELb1ELb1ELb1ELb1ELb0EEENS1_21CollectiveEpilogueFwdINS6_IJS8_S8_S9_EEENS6_IJNS7_ILi1EEESH_SH_EEESB_SD_Li128ELb1ELb1ELb0ELb0EEENS1_19SingleTileSchedulerILb1ELb0ELb1ELi128EEEEEEEEEvNT_6ParamsE$_ZZN5flash25CollectiveMainloopFwdSm80ILi4ELi1ELb0EN4cute5tupleIJNS1_1CILi128EEENS3_ILi64EEES4_EEELi128EN7cutlass6half_tEfNS7_4arch4Sm80ELb1ELb0ELb1ELb1ELb1ELb1ELb1ELb0EE3mmaINS_16FlashAttnFwdSm80ISB_NS_21CollectiveEpilogueFwdINS2_IJS4_S4_S5_EEENS2_IJNS3_ILi1EEESG_SG_EEES8_SA_Li128ELb1ELb1ELb0ELb0EEENS_19SingleTileSchedulerILb1ELb0ELb1ELi128EEEE13SharedStorageENS1_6TensorINS1_11ArrayEngineIfLm128EEENS1_6LayoutINS2_IJNS2_IJNS3_ILi2EEESR_EEESR_NS3_ILi16EEEEEENS2_IJNS2_IJSG_SR_EEENS3_ILi4EEENS3_ILi8EEEEEEEEEENS_7SoftmaxILi4ELi0EEEEEbRKNSB_6ParamsERT0_RT1_iRKNS_16SeqlenInfoQKNewKILb1ELb1EEENS2_IJiiiiEEERT_ENKUlvE_clEv,($__internal_6_$__cuda_sm70_shflsync_bfly_p - $_ZN7cutlass13device_kernelIN5flash19enable_sm80_to_sm89INS1_16FlashAttnFwdSm80INS1_25CollectiveMainloopFwdSm80ILi4ELi1ELb0EN4cute5tupleIJNS5_1CILi128EEENS7_ILi64EEES8_EEELi128ENS_6half_tEfNS_4arch4Sm80ELb1ELb0ELb1ELb1ELb1ELb1ELb1ELb0EEENS1_21CollectiveEpilogueFwdINS6_IJS8_S8_S9_EEENS6_IJNS7_ILi1EEESH_SH_EEESB_SD_Li128ELb1ELb1ELb0ELb0EEENS1_19SingleTileSchedulerILb1ELb0ELb1ELi128EEEEEEEEEvNT_6ParamsE$_ZZN5flash25CollectiveMainloopFwdSm80ILi4ELi1ELb0EN4cute5tupleIJNS1_1CILi128EEENS3_ILi64EEES4_EEELi128EN7cutlass6half_tEfNS7_4arch4Sm80ELb1ELb0ELb1ELb1ELb1ELb1ELb1ELb0EE3mmaINS_16FlashAttnFwdSm80ISB_NS_21CollectiveEpilogueFwdINS2_IJS4_S4_S5_EEENS2_IJNS3_ILi1EEESG_SG_EEES8_SA_Li128ELb1ELb1ELb0ELb0EEENS_19SingleTileSchedulerILb1ELb0ELb1ELi128EEEE13SharedStorageENS1_6TensorINS1_11ArrayEngineIfLm128EEENS1_6LayoutINS2_IJNS2_IJNS3_ILi2EEESR_EEESR_NS3_ILi16EEEEEENS2_IJNS2_IJSG_SR_EEENS3_ILi4EEENS3_ILi8EEEEEEEEEENS_7SoftmaxILi4ELi0EEEEEbRKNSB_6ParamsERT0_RT1_iRKNS_16SeqlenInfoQKNewKILb1ELb1EEENS2_IJiiiiEEERT_ENKUlvE_clEv)
$_ZN7cutlass13device_kernelIN5flash19enable_sm80_to_sm89INS1_16FlashAttnFwdSm80INS1_25CollectiveMainloopFwdSm80ILi4ELi1ELb0EN4cute5tupleIJNS5_1CILi128EEENS7_ILi64EEES8_EEELi128ENS_6half_tEfNS_4arch4Sm80ELb1ELb0ELb1ELb1ELb1ELb1ELb1ELb0EEENS1_21CollectiveEpilogueFwdINS6_IJS8_S8_S9_EEENS6_IJNS7_ILi1EEESH_SH_EEESB_SD_Li128ELb1ELb1ELb0ELb0EEENS1_19SingleTileSchedulerILb1ELb0ELb1ELi128EEEEEEEEEvNT_6ParamsE$_ZZN5flash25CollectiveMainloopFwdSm80ILi4ELi1ELb0EN4cute5tupleIJNS1_1CILi128EEENS3_ILi64EEES4_EEELi128EN7cutlass6half_tEfNS7_4arch4Sm80ELb1ELb0ELb1ELb1ELb1ELb1ELb1ELb0EE3mmaINS_16FlashAttnFwdSm80ISB_NS_21CollectiveEpilogueFwdINS2_IJS4_S4_S5_EEENS2_IJNS3_ILi1EEESG_SG_EEES8_SA_Li128ELb1ELb1ELb0ELb0EEENS_19SingleTileSchedulerILb1ELb0ELb1ELi128EEEE13SharedStorageENS1_6TensorINS1_11ArrayEngineIfLm128EEENS1_6LayoutINS2_IJNS2_IJNS3_ILi2EEESR_EEESR_NS3_ILi16EEEEEENS2_IJNS2_IJSG_SR_EEENS3_ILi4EEENS3_ILi8EEEEEEEEEENS_7SoftmaxILi4ELi0EEEEEbRKNSB_6ParamsERT0_RT1_iRKNS_16SeqlenInfoQKNewKILb1ELb1EEENS2_IJiiiiEEERT_ENKUlvE_clEv:
        /* <DEDUP_REMOVED lines=9> */
[----:B------:R-:W-:Y:S05]  /*20cc0*/  RET.REL.NODEC R2 `(_ZN7cutlass13device_kernelIN5flash19enable_sm80_to_sm89INS1_16FlashAttnFwdSm80INS1_25CollectiveMainloopFwdSm80ILi4ELi1ELb0EN4cute5tupleIJNS5_1CILi128EEENS7_ILi64EEES8_EEELi128ENS_6half_tEfNS_4arch4Sm80ELb1ELb0ELb1ELb1ELb1ELb1ELb1ELb0EEENS1_21CollectiveEpilogueFwdINS6_IJS8_S8_S9_EEENS6_IJNS7_ILi1EEESH_SH_EEESB_SD_Li128ELb1ELb1ELb0ELb0EEENS1_19SingleTileSchedulerILb1ELb0ELb1ELi128EEEEEEEEEvNT_6ParamsE) ;  /* 0xfffdf33002007950 */ /* 0x000fea0003c3ffff */
.L_x_2036:
[----:B------:R1:W2:Y:S04]  /*20cd0*/  LDL.64 R2, [R18+0x8] ;  /* 0x0000080012027983 */ /* 0x0002a80000100a00 */
[----:B------:R1:W3:Y:S04]  /*20ce0*/  LDL.64 R12, [R18+0x18] ;  /* 0x00001800120c7983 */ /* 0x0002e80000100a00 */
[----:B------:R1:W4:Y:S04]  /*20cf0*/  LDL.64 R16, [R18+0x20] ;  /* 0x0000200012107983 */ /* 0x0003280000100a00 */
[----:B------:R-:W3:Y:S04]  /*20d00*/  LD.E.64 R14, [R10.64+0x120] ;  /* 0x000120040a0e7980 */ /* 0x000ee8000c101b00 */
[----:B------:R-:W3:Y:S04]  /*20d10*/  LD.E.U8 R20, [R10.64+0x138] ;  /* 0x000138040a147980 */ /* 0x000ee8000c101100 */
        /* <DEDUP_REMOVED lines=15> */
[----:B------:R-:W-:Y:S02]  /*20e10*/  IADD3 R68, R30, 0x20, RZ ;  /* 0x000000201e447810 */ /* 0x000fe40007ffe0ff */
[----:B----4-:R-:W-:Y:S01]  /*20e20*/  SHF.R.S32.HI R17, RZ, 0x1f, R2 ;  /* 0x0000001fff117819 */ /* 0x010fe20000011402 */
[----:B------:R-:W-:Y:S01]  /*20e30*/  IMAD R18, R15, R2, RZ ;  /* 0x000000020f127224 */ /* 0x000fe200078e02ff */
[----:B------:R-:W-:-:S03]  /*20e40*/  ISETP.GE.AND P1, PT, R68, R39, PT ;  /* 0x000000274400720c */ /* 0x000fc60003f26270 */
[----:B------:R-:W-:Y:S01]  /*20e50*/  IMAD R18, R14, R17, R18 ;  /* 0x000000110e127224 */ /* 0x000fe200078e0212 */
[----:B------:R-:W-:Y:S02]  /*20e60*/  ISETP.GE.AND P2, PT, R30, R39, PT ;  /* 0x000000271e00720c */ /* 0x000fe40003f46270 */
[----:B------:R-:W-:Y:S01]  /*20e70*/  SHF.R.S32.HI R55, RZ, 0x3, R3 ;  /* 0x00000003ff377819 */ /* 0x000fe20000011403 */
[-C--:B------:R-:W-:Y:S01]  /*20e80*/  IMAD.WIDE.U32 R26, R14, R2.reuse, RZ ;  /* 0x000000020e1a7225 */ /* 0x080fe200078e00ff */
[----:B------:R-:W-:Y:S02]  /*20e90*/  SEL R3, RZ, 0x1, P2 ;  /* 0x00000001ff037807 */ /* 0x000fe40001000000 */
[----:B------:R-:W-:Y:S01]  /*20ea0*/  LEA R31, R38, R55, 0x7 ;  /* 0x00000037261f7211 */ /* 0x000fe200078e38ff */
[----:B---3--:R-:W-:-:S04]  /*20eb0*/  IMAD R16, R13, R2, RZ ;  /* 0x000000020d107224 */ /* 0x008fc800078e02ff */
[C---:B------:R-:W-:Y:S01]  /*20ec0*/  IMAD R17, R12.reuse, R17, R16 ;  /* 0x000000110c117224 */ /* 0x040fe200078e0210 */
[----:B------:R-:W-:Y:S01]  /*20ed0*/  SEL R16, RZ, 0xffffffff, P1 ;  /* 0xffffffffff107807 */ /* 0x000fe20000800000 */
[----:B------:R-:W-:-:S04]  /*20ee0*/  IMAD.WIDE.U32 R20, R12, R2, RZ ;  /* 0x000000020c147225 */ /* 0x000fc800078e00ff */
[----:B------:R-:W-:Y:S01]  /*20ef0*/  IMAD.SHL.U32 R16, R16, 0x2, RZ ;  /* 0x0000000210107824 */ /* 0x000fe200078e00ff */
[----:B------:R-:W-:Y:S01]  /*20f00*/  LEA R2, R36, R31, 0x4 ;  /* 0x0000001f24027211 */ /* 0x000fe200078e20ff */
[----:B------:R-:W-:Y:S02]  /*20f10*/  IMAD.IADD R19, R27, 0x1, R18 ;  /* 0x000000011b137824 */ /* 0x000fe400078e0212 */
[----:B------:R-:W-:Y:S01]  /*20f20*/  IMAD.IADD R17, R21, 0x1, R17 ;  /* 0x0000000115117824 */ /* 0x000fe200078e0211 */
[----:B------:R-:W-:Y:S01]  /*20f30*/  LOP3.LUT R29, R16, 0x2, R3, 0xe2, !PT ;  /* 0x00000002101d7812 */ /* 0x000fe200078ee203 */
        /* <DEDUP_REMOVED lines=8> */
.L_x_2039:
[----:B------:R-:W-:Y:S05]  /*20fc0*/  BSYNC B0 ;  /* 0x0000000000007941 */ /* 0x000fea0003800000 */
.L_x_2038:
        /* <DEDUP_REMOVED lines=8> */
[----:B------:R-:W-:Y:S01]  /*21050*/  IMAD R14, R14, R10, R11 ;  /* 0x0000000a0e0e7224 */ /* 0x000fe200078e020b */
        /* <DEDUP_REMOVED lines=8> */
.L_x_2138:
[----:B------:R-:W-:Y:S05]  /*210e0*/  BRA.DIV ~URZ, `(.L_x_2041) ;  /* 0x000098e27f007947 */ /* 0x000fea000b800000 */
[----:B------:R3:W4:Y:S04]  /*210f0*/  SHFL.IDX PT, R10, R16, RZ, 0x181f ;  /* 0x00181fff100a7589 */ /* 0x00072800000e0000 */
[----:B------:R3:W1:Y:S04]  /*21100*/  SHFL.IDX PT, R12, R22, RZ, 0x181f ;  /* 0x00181fff160c7589 */ /* 0x00066800000e0000 */
[----:B------:R3:W2:Y:S02]  /*21110*/  SHFL.IDX PT, R2, R17, RZ, 0x181f ;  /* 0x00181fff11027589 */ /* 0x0006a400000e0000 */
.L_x_2139:
        /* <DEDUP_REMOVED lines=8> */
[----:B-1----:R-:W-:-:S10]  /*211a0*/  MOV R3, R12 ;  /* 0x0000000c00037202 */ /* 0x002fd40000000f00 */
        /* <DEDUP_REMOVED lines=14> */
[--C-:B------:R-:W-:Y:S01]  /*21290*/  @P0 IMAD.WIDE R12, R12, 0x2, R2.reuse ;  /* 0x000000020c0c0825 */ /* 0x100fe200078e0202 */
[----:B------:R1:W5:Y:S03]  /*212a0*/  @P0 LD.E.64 R34, [R10.64] ;  /* 0x000000040a220980 */ /* 0x000366000c101b00 */
[----:B------:R-:W-:Y:S01]  /*212b0*/  @!P1 IMAD.WIDE R2, R30, 0x2, R2 ;  /* 0x000000021e029825 */ /* 0x000fe200078e0202 */
[----:B------:R1:W5:Y:S04]  /*212c0*/  @P0 LD.E.64 R40, [R12.64] ;  /* 0x000000040c280980 */ /* 0x000368000c101b00 */
[----:B------:R1:W5:Y:S02]  /*212d0*/  @!P1 LD.E.64 R24, [R2.64] ;  /* 0x0000000402189980 */ /* 0x000364000c101b00 */
.L_x_2043:
[----:B------:R-:W-:Y:S05]  /*212e0*/  BSYNC B0 ;  /* 0x0000000000007941 */ /* 0x000fea0003800000 */
.L_x_2042:
[----:B-12--5:R-:W-:Y:S02]  /*212f0*/  IMAD.MOV.U32 R11, RZ, RZ, R34 ;  /* 0x000000ffff0b7224 */ /* 0x026fe400078e0022 */
[----:B----4-:R-:W-:-:S02]  /*21300*/  IMAD.MOV.U32 R10, RZ, RZ, R35 ;  /* 0x000000ffff0a7224 */ /* 0x010fc400078e0023 */
        /* <DEDUP_REMOVED lines=19> */
.L_x_2140:
        /* <DEDUP_REMOVED lines=26> */
.L_x_2046:
[----:B------:R-:W-:Y:S05]  /*215e0*/  BSYNC B0 ;  /* 0x0000000000007941 */ /* 0x000fea0003800000 */
.L_x_2045:
[----:B--2--5:R-:W-:Y:S02]  /*215f0*/  IMAD.MOV.U32 R11, RZ, RZ, R48 ;  /* 0x000000ffff0b7224 */ /* 0x024fe400078e0030 */
[----:B----4-:R-:W-:-:S02]  /*21600*/  IMAD.MOV.U32 R10, RZ, RZ, R49 ;  /* 0x000000ffff0a7224 */ /* 0x010fc400078e0031 */
        /* <DEDUP_REMOVED lines=16> */
.L_x_2141:
[----:B------:R-:W-:Y:S05]  /*21710*/  BRA.DIV ~URZ, `(.L_x_2048) ;  /* 0x000096427f007947 */ /* 0x000fea000b800000 */
[----:B------:R3:W4:Y:S04]  /*21720*/  SHFL.IDX PT, R10, R16, 0x2, 0x181f ;  /* 0x00581f00100a7f89 */ /* 0x00072800000e0000 */
[----:B------:R3:W1:Y:S04]  /*21730*/  SHFL.IDX PT, R12, R22, 0x2, 0x181f ;  /* 0x00581f00160c7f89 */ /* 0x00066800000e0000 */
[----:B------:R3:W2:Y:S02]  /*21740*/  SHFL.IDX PT, R2, R17, 0x2, 0x181f ;  /* 0x00581f0011027f89 */ /* 0x0006a400000e0000 */
.L_x_2142:
        /* <DEDUP_REMOVED lines=8> */
[----:B-1----:R-:W-:-:S09]  /*217d0*/  IMAD.MOV.U32 R3, RZ, RZ, R12 ;  /* 0x000000ffff037224 */ /* 0x002fd200078e000c */
        /* <DEDUP_REMOVED lines=19> */
.L_x_2050:
[----:B------:R-:W-:Y:S05]  /*21910*/  BSYNC B0 ;  /* 0x0000000000007941 */ /* 0x000fea0003800000 */
.L_x_2049:
        /* <DEDUP_REMOVED lines=21> */
.L_x_2143:
        /* <DEDUP_REMOVED lines=26> */
.L_x_2053:
[----:B------:R-:W-:Y:S05]  /*21c10*/  BSYNC B0 ;  /* 0x0000000000007941 */ /* 0x000fea0003800000 */
.L_x_2052:
        /* <DEDUP_REMOVED lines=18> */
.L_x_2144:
[----:B------:R-:W-:Y:S05]  /*21d40*/  BRA.DIV ~URZ, `(.L_x_2055) ;  /* 0x000093d27f007947 */ /* 0x000fea000b800000 */
[----:B------:R3:W4:Y:S04]  /*21d50*/  SHFL.IDX PT, R10, R16, 0x4, 0x181f ;  /* 0x00981f00100a7f89 */ /* 0x00072800000e0000 */
[----:B------:R3:W1:Y:S04]  /*21d60*/  SHFL.IDX PT, R12, R22, 0x4, 0x181f ;  /* 0x00981f00160c7f89 */ /* 0x00066800000e0000 */
[----:B------:R3:W2:Y:S02]  /*21d70*/  SHFL.IDX PT, R2, R17, 0x4, 0x181f ;  /* 0x00981f0011027f89 */ /* 0x0006a400000e0000 */
.L_x_2145:
[----:B------:R-:W-:Y:S01]  /*21d80*/  IADD3 R3, R31, 0x40, RZ ;  /* 0x000000401f037810 */ /* 0x000fe20007ffe0ff */
[----:B------:R-:W-:Y:S01]  /*21d90*/  BSSY B0, `(.L_x_2056) ;  /* 0x000001b000007945 */ /* 0x000fe20003800000 */
[----:B------:R-:W-:Y:S01]  /*21da0*/  CS2R R72, SRZ ;  /* 0x0000000000487805 */ /* 0x000fe2000001ff00 */
[----:B------:R-:W-:Y:S01]  /*21db0*/  CS2R R68, SRZ ;  /* 0x0000000000447805 */ /* 0x000fe2000001ff00 */
[----:B------:R-:W-:Y:S01]  /*21dc0*/  ISETP.GE.AND P0, PT, R3, R28, PT ;  /* 0x0000001c0300720c */ /* 0x000fe20003f06270 */
[----:B------:R-:W-:Y:S01]  /*21dd0*/  CS2R R74, SRZ ;  /* 0x00000000004a7805 */ /* 0x000fe2000001ff00 */
[----:B------:R-:W-:Y:S01]  /*21de0*/  CS2R R70, SRZ ;  /* 0x0000000000467805 */ /* 0x000fe2000001ff00 */
[----:B-1----:R-:W-:-:S10]  /*21df0*/  IMAD.MOV.U32 R3, RZ, RZ, R12 ;  /* 0x000000ffff037224 */ /* 0x002fd400078e000c */
        /* <DEDUP_REMOVED lines=10> */
[----:B--2-4-:R-:W-:Y:S02]  /*21ea0*/  @!P1 IMAD.WIDE R14, R30, 0x2, R10 ;  /* 0x000000021e0e9825 */ /* 0x014fe400078e020a */
        /* <DEDUP_REMOVED lines=9> */
.L_x_2057:
[----:B------:R-:W-:Y:S05]  /*21f40*/  BSYNC B0 ;  /* 0x0000000000007941 */ /* 0x000fea0003800000 */
.L_x_2056:
[----:B-12--5:R-:W-:Y:S01]  /*21f50*/  IMAD.MOV.U32 R11, RZ, RZ, R72 ;  /* 0x000000ffff0b7224 */ /* 0x026fe200078e0048 */
[----:B------:R-:W-:Y:S01]  /*21f60*/  CS2R R82, SRZ ;  /* 0x0000000000527805 */ /* 0x000fe2000001ff00 */
        /* <DEDUP_REMOVED lines=17> */
.L_x_2146:
[----:B------:R-:W-:Y:S05]  /*22080*/  BRA.DIV ~URZ, `(.L_x_2059) ;  /* 0x000092727f007947 */ /* 0x000fea000b800000 */
[----:B------:R4:W1:Y:S04]  /*22090*/  SHFL.IDX PT, R10, R16, 0x5, 0x181f ;  /* 0x00b81f00100a7f89 */ /* 0x00086800000e0000 */
[----:B------:R4:W3:Y:S04]  /*220a0*/  SHFL.IDX PT, R12, R22, 0x5, 0x181f ;  /* 0x00b81f00160c7f89 */ /* 0x0008e800000e0000 */
[----:B------:R4:W2:Y:S02]  /*220b0*/  SHFL.IDX PT, R2, R17, 0x5, 0x181f ;  /* 0x00b81f0011027f89 */ /* 0x0008a400000e0000 */
.L_x_2147:
        /* <DEDUP_REMOVED lines=27> */
.L_x_2061:
[----:B------:R-:W-:Y:S05]  /*22270*/  BSYNC B0 ;  /* 0x0000000000007941 */ /* 0x000fea0003800000 */
.L_x_2060:
[----:B-12--5:R-:W-:Y:S02]  /*22280*/  IMAD.MOV.U32 R11, RZ, RZ, R82 ;  /* 0x000000ffff0b7224 */ /* 0x026fe400078e0052 */
[----:B------:R-:W-:-:S02]  /*22290*/  IMAD.MOV.U32 R10, RZ, RZ, R83 ;  /* 0x000000ffff0a7224 */ /* 0x000fc400078e0053 */
        /* <DEDUP_REMOVED lines=16> */
.L_x_2148:
        /* <DEDUP_REMOVED lines=8> */
.L_x_2149:
        /* <DEDUP_REMOVED lines=28> */
.L_x_2065:
[----:B------:R-:W-:Y:S05]  /*225e0*/  BSYNC B0 ;  /* 0x0000000000007941 */ /* 0x000fea0003800000 */
.L_x_2064:
[----:B-12--5:R-:W-:Y:S01]  /*225f0*/  IMAD.MOV.U32 R11, RZ, RZ, R88 ;  /* 0x000000ffff0b7224 */ /* 0x026fe200078e0058 */
[----:B------:R-:W-:Y:S01]  /*22600*/  CS2R R96, SRZ ;  /* 0x0000000000607805 */ /* 0x000fe2000001ff00 */
        /* <DEDUP_REMOVED lines=17> */
.L_x_2150:
        /* <DEDUP_REMOVED lines=8> */
.L_x_2151:
        /* <DEDUP_REMOVED lines=27> */
.L_x_2069:
[----:B------:R-:W-:Y:S05]  /*22950*/  BSYNC B0 ;  /* 0x0000000000007941 */ /* 0x000fea0003800000 */
.L_x_2068:
        /* <DEDUP_REMOVED lines=8> */
[----:B------:R-:W-:Y:S01]  /*229e0*/  SHF.R.S32.HI R12, RZ, 0x1f, R33 ;  /* 0x0000001fff0c7819 */ /* 0x000fe20000011421 */
[----:B------:R-:W-:Y:S03]  /*229f0*/  BSSY B1, `(.L_x_2070) ;  /* 0x000007d000017945 */ /* 0x000fe60003800000 */
[----:B-1----:R-:W-:-:S02]  /*22a00*/  LEA.HI R2, R12, R33, RZ, 0x3 ;  /* 0x000000210c027211 */ /* 0x002fc400078f18ff */
[----:B------:R-:W-:Y:S02]  /*22a10*/  LEA.HI R12, R12, R33, RZ, 0x6 ;  /* 0x000000210c0c7211 */ /* 0x000fe400078f30ff */
[----:B------:R-:W-:-:S03]  /*22a20*/  LOP3.LUT R2, R2, 0xfffffff8, RZ, 0xc0, !PT ;  /* 0xfffffff802027812 */ /* 0x000fc600078ec0ff */
[----:B------:R-:W-:Y:S02]  /*22a30*/  IMAD.SHL.U32 R12, R12, 0x8, RZ ;  /* 0x000000080c0c7824 */ /* 0x000fe400078e00ff */
[----:B------:R-:W-:-:S04]  /*22a40*/  IMAD.IADD R3, R33, 0x1, -R2 ;  /* 0x0000000121037824 */ /* 0x000fc800078e0a02 */
[----:B------:R-:W-:Y:S02]  /*22a50*/  IMAD.SHL.U32 R3, R3, 0x8, RZ ;  /* 0x0000000803037824 */ /* 0x000fe400078e00ff */
[----:B---3--:R-:W-:-:S05]  /*22a60*/  IMAD.SHL.U32 R10, R55, 0x40, RZ ;  /* 0x00000040370a7824 */ /* 0x008fca00078e00ff */
[----:B------:R-:W-:Y:S01]  /*22a70*/  LOP3.LUT R2, R10, 0x1c0, RZ, 0xc0, !PT ;  /* 0x000001c00a027812 */ /* 0x000fe200078ec0ff */
[----:B-----5:R-:W-:-:S03]  /*22a80*/  IMAD.MOV.U32 R10, RZ, RZ, R96 ;  /* 0x000000ffff0a7224 */ /* 0x020fc600078e0060 */
[----:B------:R-:W-:Y:S02]  /*22a90*/  LOP3.LUT R3, R2, 0x38, R3, 0xf8, !PT ;  /* 0x0000003802037812 */ /* 0x000fe400078ef803 */
[----:B------:R-:W-:Y:S02]  /*22aa0*/  SHF.R.U32.HI R2, RZ, 0x3, R2 ;  /* 0x00000003ff027819 */ /* 0x000fe40000011602 */
[----:B------:R-:W-:Y:S01]  /*22ab0*/  PRMT R33, R33, 0x5410, R10 ;  /* 0x0000541021217816 */ /* 0x000fe2000000000a */
[----:B------:R-:W-:Y:S01]  /*22ac0*/  IMAD.MOV.U32 R10, RZ, RZ, R97 ;  /* 0x000000ffff0a7224 */ /* 0x000fe200078e0061 */
[----:B------:R-:W-:Y:S01]  /*22ad0*/  LOP3.LUT R11, R3, R2, RZ, 0x3c, !PT ;  /* 0x00000002030b7212 */ /* 0x000fe200078e3cff */
[----:B------:R-:W-:Y:S02]  /*22ae0*/  IMAD.MOV.U32 R3, RZ, RZ, R36 ;  /* 0x000000ffff037224 */ /* 0x000fe400078e0024 */
[----:B------:R-:W-:Y:S01]  /*22af0*/  IMAD.MOV.U32 R2, RZ, RZ, R37 ;  /* 0x000000ffff027224 */ /* 0x000fe200078e0025 */
[----:B------:R-:W-:Y:S01]  /*22b00*/  PRMT R38, R38, 0x5410, R10 ;  /* 0x0000541026267816 */ /* 0x000fe2000000000a */
[----:B------:R-:W-:Y:S01]  /*22b10*/  IMAD.MOV.U32 R10, RZ, RZ, R95 ;  /* 0x000000ffff0a7224 */ /* 0x000fe200078e005f */
[----:B------:R-:W-:Y:S01]  /*22b20*/  LOP3.LUT R12, R11, 0xfffffe00, R12, 0xf8, !PT ;  /* 0xfffffe000b0c7812 */ /* 0x000fe200078ef80c */
[----:B------:R-:W-:Y:S01]  /*22b30*/  IMAD.MOV.U32 R11, RZ, RZ, R94 ;  /* 0x000000ffff0b7224 */ /* 0x000fe200078e005e */
[----:B------:R-:W-:Y:S01]  /*22b40*/  PRMT R29, R29, 0x5410, R2 ;  /* 0x000054101d1d7816 */ /* 0x000fe20000000002 */
[----:B------:R-:W-:Y:S01]  /*22b50*/  IMAD.MOV.U32 R2, RZ, RZ, R93 ;  /* 0x000000ffff027224 */ /* 0x000fe200078e005d */
[----:B------:R-:W-:-:S02]  /*22b60*/  PRMT R38, R10, 0x7610, R38 ;  /* 0x000076100a267816 */ /* 0x000fc40000000026 */
[----:B------:R-:W-:Y:S02]  /*22b70*/  PRMT R33, R11, 0x7610, R33 ;  /* 0x000076100b217816 */ /* 0x000fe40000000021 */
[----:B------:R-:W-:Y:S01]  /*22b80*/  PRMT R29, R2, 0x7610, R29 ;  /* 0x00007610021d7816 */ /* 0x000fe2000000001d */
[----:B--2---:R-:W-:Y:S01]  /*22b90*/  IMAD R13, R13, -0x80, R28 ;  /* 0xffffff800d0d7824 */ /* 0x004fe200078e021c */
[----:B------:R-:W-:Y:S01]  /*22ba0*/  PRMT R28, R28, 0x5410, R3 ;  /* 0x000054101c1c7816 */ /* 0x000fe20000000003 */
[----:B------:R-:W-:-:S03]  /*22bb0*/  IMAD.MOV.U32 R3, RZ, RZ, R92 ;  /* 0x000000ffff037224 */ /* 0x000fc600078e005c */
[----:B------:R-:W-:Y:S02]  /*22bc0*/  IMNMX R27, R13, 0x80, PT ;  /* 0x000000800d1b7817 */ /* 0x000fe40003800200 */
[----:B------:R-:W-:Y:S02]  /*22bd0*/  PRMT R28, R3, 0x7610, R28 ;  /* 0x00007610031c7816 */ /* 0x000fe4000000001c */
        /* <DEDUP_REMOVED lines=28> */
[C---:B------:R-:W-:Y:S01]  /*22da0*/  FMUL.FTZ R24, R3.reuse, R18 ;  /* 0x0000001203187220 */ /* 0x040fe20000410000 */
        /* <DEDUP_REMOVED lines=10> */
[C---:B------:R-:W-:Y:S02]  /*22e50*/  FFMA.FTZ R3, R12.reuse, R3, -R13 ;  /* 0x000000030c037223 */ /* 0x040fe4000001080d */
[----:B------:R-:W-:Y:S01]  /*22e60*/  FFMA.FTZ R14, R12, R2, R14 ;  /* 0x000000020c0e7223 */ /* 0x000fe2000001000e */
[----:B------:R-:W-:Y:S01]  /*22e70*/  F2FP.PACK_AB R12, R18, R24 ;  /* 0x00000018120c723e */ /* 0x000fe200000000ff */
[----:B------:R-:W-:Y:S01]  /*22e80*/  FFMA.FTZ R2, R11, R19, -R15 ;  /* 0x000000130b027223 */ /* 0x000fe2000001080f */
[----:B------:R-:W-:Y:S01]  /*22e90*/  F2FP.PACK_AB R15, R17, R21 ;  /* 0x00000015110f723e */ /* 0x000fe200000000ff */
[----:B------:R-:W-:Y:S01]  /*22ea0*/  FFMA.FTZ R13, R11, R20, R10 ;  /* 0x000000140b0d7223 */ /* 0x000fe2000001000a */
[----:B------:R-:W-:-:S04]  /*22eb0*/  F2FP.PACK_AB R14, R14, R3 ;  /* 0x000000030e0e723e */ /* 0x000fc800000000ff */
[----:B------:R-:W-:-:S05]  /*22ec0*/  F2FP.PACK_AB R13, R13, R2 ;  /* 0x000000020d0d723e */ /* 0x000fca00000000ff */
[----:B------:R1:W-:Y:S02]  /*22ed0*/  ST.E.128 [R22.64], R12 ;  /* 0x0000000c16007985 */ /* 0x0003e4000c101d04 */
.L_x_2073:
[----:B------:R-:W-:Y:S05]  /*22ee0*/  BSYNC B0 ;  /* 0x0000000000007941 */ /* 0x000fea0003800000 */
.L_x_2072:
[----:B------:R-:W-:-:S04]  /*22ef0*/  IADD3 R2, R30, 0x20, RZ ;  /* 0x000000201e027810 */ /* 0x000fc80007ffe0ff */
[----:B------:R-:W-:-:S13]  /*22f00*/  ISETP.GE.AND P0, PT, R2, R39, PT ;  /* 0x000000270200720c */ /* 0x000fda0003f06270 */
[----:B------:R-:W-:Y:S05]  /*22f10*/  @P0 BRA `(.L_x_2071) ;  /* 0x000002a000000947 */ /* 0x000fea0003800000 */
[----:B-1----:R-:W2:Y:S01]  /*22f20*/  LD.E.128 R12, [R22.64+0x4000] ;  /* 0x00400004160c7980 */ /* 0x002ea2000c101d00 */
[----:B------:R-:W-:Y:S01]  /*22f30*/  SHF.R.U32.HI R11, RZ, 0x10, R41 ;  /* 0x00000010ff0b7819 */ /* 0x000fe20000011629 */
[--C-:B------:R-:W-:Y:S01]  /*22f40*/  HADD2.F32 R16, -RZ, R99.reuse.H1_H1 ;  /* 0x30000063ff107230 */ /* 0x100fe20000004100 */
[----:B------:R-:W-:Y:S01]  /*22f50*/  SHF.R.U32.HI R10, RZ, 0x10, R35 ;  /* 0x00000010ff0a7819 */ /* 0x000fe20000011623 */
        /* <DEDUP_REMOVED lines=37> */
[----:B------:R1:W-:Y:S02]  /*231b0*/  ST.E.128 [R22.64+0x4000], R12 ;  /* 0x0040000c16007985 */ /* 0x0003e4000c101d04 */
.L_x_2071:
[----:B------:R-:W-:Y:S05]  /*231c0*/  BSYNC B1 ;  /* 0x0000000000017941 */ /* 0x000fea0003800000 */
.L_x_2070:
        /* <DEDUP_REMOVED lines=49> */
.L_x_2077:
[----:B------:R-:W-:Y:S05]  /*234e0*/  BSYNC B0 ;  /* 0x0000000000007941 */ /* 0x000fea0003800000 */
.L_x_2076:
        /* <DEDUP_REMOVED lines=45> */
.L_x_2075:
[----:B------:R-:W-:Y:S05]  /*237c0*/  BSYNC B1 ;  /* 0x0000000000017941 */ /* 0x000fea0003800000 */
.L_x_2074:
        /* <DEDUP_REMOVED lines=49> */
.L_x_2081:
[----:B------:R-:W-:Y:S05]  /*23ae0*/  BSYNC B0 ;  /* 0x0000000000007941 */ /* 0x000fea0003800000 */
.L_x_2080:
        /* <DEDUP_REMOVED lines=45> */
.L_x_2079:
[----:B------:R-:W-:Y:S05]  /*23dc0*/  BSYNC B1 ;  /* 0x0000000000017941 */ /* 0x000fea0003800000 */
.L_x_2078:
        /* <DEDUP_REMOVED lines=49> */
.L_x_2085:
[----:B------:R-:W-:Y:S05]  /*240e0*/  BSYNC B0 ;  /* 0x0000000000007941 */ /* 0x000fea0003800000 */
.L_x_2084:
        /* <DEDUP_REMOVED lines=45> */
.L_x_2083:
[----:B------:R-:W-:Y:S05]  /*243c0*/  BSYNC B1 ;  /* 0x0000000000017941 */ /* 0x000fea0003800000 */
.L_x_2082:
        /* <DEDUP_REMOVED lines=49> */
.L_x_2089:
[----:B------:R-:W-:Y:S05]  /*246e0*/  BSYNC B0 ;  /* 0x0000000000007941 */ /* 0x000fea0003800000 */
.L_x_2088:
        /* <DEDUP_REMOVED lines=45> */
.L_x_2087:
[----:B------:R-:W-:Y:S05]  /*249c0*/  BSYNC B1 ;  /* 0x0000000000017941 */ /* 0x000fea0003800000 */
.L_x_2086:
        /* <DEDUP_REMOVED lines=49> */
.L_x_2093:
[----:B------:R-:W-:Y:S05]  /*24ce0*/  BSYNC B0 ;  /* 0x0000000000007941 */ /* 0x000fea0003800000 */
.L_x_2092:
        /* <DEDUP_REMOVED lines=45> */
.L_x_2091:
[----:B------:R-:W-:Y:S05]  /*24fc0*/  BSYNC B1 ;  /* 0x0000000000017941 */ /* 0x000fea0003800000 */
.L_x_2090:
        /* <DEDUP_REMOVED lines=49> */
.L_x_2097:
[----:B------:R-:W-:Y:S05]  /*252e0*/  BSYNC B0 ;  /* 0x0000000000007941 */ /* 0x000fea0003800000 */
.L_x_2096:
        /* <DEDUP_REMOVED lines=45> */
.L_x_2095:
[----:B------:R-:W-:Y:S05]  /*255c0*/  BSYNC B1 ;  /* 0x0000000000017941 */ /* 0x000fea0003800000 */
.L_x_2094:
[----:B------:R-:W-:Y:S01]  /*255d0*/  IADD3 R2, R55, 0x70, RZ ;  /* 0x0000007037027810 */ /* 0x000fe20007ffe0ff */
[----:B------:R-:W-:-:S03]  /*255e0*/  IMAD.MOV.U32 R3, RZ, RZ, 0x0 ;  /* 0x00000000ff037424 */ /* 0x000fc600078e00ff */
[----:B------:R-:W-:Y:S01]  /*255f0*/  ISETP.GE.AND P0, PT, R2, R27, PT ;  /* 0x0000001b0200720c */ /* 0x000fe20003f06270 */
[----:B------:R-:W-:-:S12]  /*25600*/  IMAD.MOV.U32 R2, RZ, RZ, R142 ;  /* 0x000000ffff027224 */ /* 0x000fd800078e008e */
[----:B------:R-:W-:Y:S05]  /*25610*/  @P0 RET.REL.NODEC R2 `(_ZN7cutlass13device_kernelIN5flash19enable_sm80_to_sm89INS1_16FlashAttnFwdSm80INS1_25CollectiveMainloopFwdSm80ILi4ELi1ELb0EN4cute5tupleIJNS5_1CILi128EEENS7_ILi64EEES8_EEELi128ENS_6half_tEfNS_4arch4Sm80ELb1ELb0ELb1ELb1ELb1ELb1ELb1ELb0EEENS1_21CollectiveEpilogueFwdINS6_IJS8_S8_S9_EEENS6_IJNS7_ILi1EEESH_SH_EEESB_SD_Li128ELb1ELb1ELb0ELb0EEENS1_19SingleTileSchedulerILb1ELb0ELb1ELi128EEEEEEEEEvNT_6ParamsE) ;  /* 0xfffda9e002000950 */ /* 0x000fea0003c3ffff */
        /* <DEDUP_REMOVED lines=45> */
.L_x_2099:
[----:B------:R-:W-:Y:S05]  /*258f0*/  BSYNC B0 ;  /* 0x0000000000007941 */ /* 0x000fea0003800000 */
.L_x_2098:
[----:B------:R-:W-:Y:S01]  /*25900*/  IADD3 R2, R30, 0x20, RZ ;  /* 0x000000201e027810 */ /* 0x000fe20007ffe0ff */
[----:B------:R-:W-:-:S03]  /*25910*/  IMAD.MOV.U32 R3, RZ, RZ, 0x0 ;  /* 0x00000000ff037424 */ /* 0x000fc600078e00ff */
[----:B------:R-:W-:Y:S01]  /*25920*/  ISETP.GE.AND P0, PT, R2, R39, PT ;  /* 0x000000270200720c */ /* 0x000fe20003f06270 */
[----:B------:R-:W-:-:S12]  /*25930*/  IMAD.MOV.U32 R2, RZ, RZ, R142 ;  /* 0x000000ffff027224 */ /* 0x000fd800078e008e */
[----:B------:R-:W-:Y:S05]  /*25940*/  @P0 RET.REL.NODEC R2 `(_ZN7cutlass13device_kernelIN5flash19enable_sm80_to_sm89INS1_16FlashAttnFwdSm80INS1_25CollectiveMainloopFwdSm80ILi4ELi1ELb0EN4cute5tupleIJNS5_1CILi128EEENS7_ILi64EEES8_EEELi128ENS_6half_tEfNS_4arch4Sm80ELb1ELb0ELb1ELb1ELb1ELb1ELb1ELb0EEENS1_21CollectiveEpilogueFwdINS6_IJS8_S8_S9_EEENS6_IJNS7_ILi1EEESH_SH_EEESB_SD_Li128ELb1ELb1ELb0ELb0EEENS1_19SingleTileSchedulerILb1ELb0ELb1ELi128EEEEEEEEEvNT_6ParamsE) ;  /* 0xfffda6b002000950 */ /* 0x000fea0003c3ffff */
        /* <DEDUP_REMOVED lines=39> */
[----:B------:R-:W-:-:S02]  /*25bc0*/  F2FP.PACK_AB R14, R14, R3 ;  /* 0x000000030e0e723e */ /* 0x000fc400000000ff */
[----:B------:R-:W-:Y:S02]  /*25bd0*/  MOV R3, 0x0 ;  /* 0x0000000000037802 */ /* 0x000fe40000000f00 */
[----:B------:R-:W-:Y:S02]  /*25be0*/  F2FP.PACK_AB R13, R13, R2 ;  /* 0x000000020d0d723e */ /* 0x000fe400000000ff */
[----:B------:R-:W-:-:S03]  /*25bf0*/  MOV R2, R142 ;  /* 0x0000008e00027202 */ /* 0x000fc60000000f00 */
[----:B------:R1:W-:Y:S01]  /*25c00*/  ST.E.128 [R22.64+0x7800], R12 ;  /* 0x0078000c16007985 */ /* 0x0003e2000c101d04 */
[----:B------:R-:W-:Y:S05]  /*25c10*/  RET.REL.NODEC R2 `(_ZN7cutlass13device_kernelIN5flash19enable_sm80_to_sm89INS1_16FlashAttnFwdSm80INS1_25CollectiveMainloopFwdSm80ILi4ELi1ELb0EN4cute5tupleIJNS5_1CILi128EEENS7_ILi64EEES8_EEELi128ENS_6half_tEfNS_4arch4Sm80ELb1ELb0ELb1ELb1ELb1ELb1ELb1ELb0EEENS1_21CollectiveEpilogueFwdINS6_IJS8_S8_S9_EEENS6_IJNS7_ILi1EEESH_SH_EEESB_SD_Li128ELb1ELb1ELb0ELb0EEENS1_19SingleTileSchedulerILb1ELb0ELb1ELi128EEEEEEEEEvNT_6ParamsE) ;  /* 0xfffda3e002007950 */ /* 0x000fea0003c3ffff */
.L_x_2037:
        /* <DEDUP_REMOVED lines=8> */
.L_x_2101:
[----:B------:R-:W-:Y:S05]  /*25ca0*/  BSYNC B0 ;  /* 0x0000000000007941 */ /* 0x000fea0003800000 */
.L_x_2100:
[----:B------:R-:W-:Y:S01]  /*25cb0*/  MOV R10, R26 ;  /* 0x0000001a000a7202 */ /* 0x000fe20000000f00 */
[----:B------:R-:W-:Y:S01]  /*25cc0*/  IMAD.MOV.U32 R16, RZ, RZ, R20 ;  /* 0x000000ffff107224 */ /* 0x000fe200078e0014 */
[----:B------:R-:W-:Y:S01]  /*25cd0*/  MOV R11, R19 ;  /* 0x00000013000b7202 */ /* 0x000fe20000000f00 */
[-C--:B------:R-:W-:Y:S01]  /*25ce0*/  IMAD R15, R15, R2.reuse, RZ ;  /* 0x000000020f0f7224 */ /* 0x080fe200078e02ff */
[----:B------:R-:W-:Y:S01]  /*25cf0*/  SHF.R.S32.HI R18, RZ, 0x1f, R2 ;  /* 0x0000001fff127819 */ /* 0x000fe20000011402 */
[-C--:B------:R-:W-:Y:S02]  /*25d00*/  IMAD R13, R13, R2.reuse, RZ ;  /* 0x000000020d0d7224 */ /* 0x080fe400078e02ff */
[----:B------:R-:W-:-:S04]  /*25d10*/  IMAD.WIDE.U32 R10, R14, R2, R10 ;  /* 0x000000020e0a7225 */ /* 0x000fc800078e000a */
[----:B------:R-:W-:Y:S01]  /*25d20*/  IMAD.WIDE.U32 R2, R12, R2, R16 ;  /* 0x000000020c027225 */ /* 0x000fe200078e0010 */
[----:B------:R-:W-:-:S03]  /*25d30*/  LEA R16, P1, R10, R24, 0x1 ;  /* 0x000000180a107211 */ /* 0x000fc600078208ff */
[----:B------:R-:W-:Y:S01]  /*25d40*/  IMAD R14, R14, R18, R15 ;  /* 0x000000120e0e7224 */ /* 0x000fe200078e020f */
[----:B------:R-:W-:Y:S01]  /*25d50*/  LEA R17, P0, R2, R22, 0x1 ;  /* 0x0000001602117211 */ /* 0x000fe200078008ff */
[----:B------:R-:W-:-:S03]  /*25d60*/  IMAD R12, R12, R18, R13 ;  /* 0x000000120c0c7224 */ /* 0x000fc600078e020d */
[----:B------:R-:W-:Y:S01]  /*25d70*/  IADD3 R11, R11, R14, RZ ;  /* 0x0000000e0b0b7210 */ /* 0x000fe20007ffe0ff */
[----:B------:R-:W-:-:S03]  /*25d80*/  IMAD.IADD R3, R3, 0x1, R12 ;  /* 0x0000000103037824 */ /* 0x000fc600078e020c */
[----:B------:R-:W-:Y:S02]  /*25d90*/  LEA.HI.X R15, R10, R25, R11, 0x1, P1 ;  /* 0x000000190a0f7211 */ /* 0x000fe400008f0c0b */
[----:B------:R-:W-:Y:S01]  /*25da0*/  LEA.HI.X R14, R2, R23, R3, 0x1, P0 ;  /* 0x00000017020e7211 */ /* 0x000fe200000f0c03 */
[----:B------:R-:W-:Y:S05]  /*25db0*/  BRA.DIV ~URZ, `(.L_x_2102) ;  /* 0x00005a627f007947 */ /* 0x000fea000b800000 */
[----:B------:R1:W2:Y:S02]  /*25dc0*/  SHFL.IDX PT, R11, R15, RZ, 0x181f ;  /* 0x00181fff0f0b7589 */ /* 0x0002a400000e0000 */
.L_x_2152:
[----:B------:R-:W-:Y:S05]  /*25dd0*/  BRA.DIV ~URZ, `(.L_x_2103) ;  /* 0x00005ab27f007947 */ /* 0x000fea000b800000 */
[----:B------:R3:W4:Y:S04]  /*25de0*/  SHFL.IDX PT, R10, R16, RZ, 0x181f ;  /* 0x00181fff100a7589 */ /* 0x00072800000e0000 */
[----:B------:R3:W1:Y:S04]  /*25df0*/  SHFL.IDX PT, R13, R14, RZ, 0x181f ;  /* 0x00181fff0e0d7589 */ /* 0x00066800000e0000 */
[----:B------:R3:W2:Y:S02]  /*25e00*/  SHFL.IDX PT, R12, R17, RZ, 0x181f ;  /* 0x00181fff110c7589 */ /* 0x0006a400000e0000 */
.L_x_2153:
        /* <DEDUP_REMOVED lines=9> */
[--C-:B--2---:R-:W-:Y:S01]  /*25ea0*/  @!P0 IMAD.X R11, R11, 0x1, R3.reuse, P1 ;  /* 0x000000010b0b8824 */ /* 0x104fe200008e0603 */
[----:B------:R-:W-:Y:S01]  /*25eb0*/  @!P0 IADD3 R2, P1, R12, R2, RZ ;  /* 0x000000020c028210 */ /* 0x000fe20007f3e0ff */
[----:B------:R-:W-:Y:S01]  /*25ec0*/  CS2R R22, SRZ ;  /* 0x0000000000167805 */ /* 0x000fe2000001ff00 */
[----:B------:R-:W-:Y:S02]  /*25ed0*/  CS2R R20, SRZ ;  /* 0x0000000000147805 */ /* 0x000fe4000001ff00 */
[----:B------:R-:W2:Y:S01]  /*25ee0*/  @!P0 LD.E.128 R24, [R10.64] ;  /* 0x000000040a188980 */ /* 0x000ea2000c101d00 */
[----:B-1----:R-:W-:-:S05]  /*25ef0*/  @!P0 IMAD.X R3, R13, 0x1, R3, P1 ;  /* 0x000000010d038824 */ /* 0x002fca00008e0603 */
[----:B------:R1:W4:Y:S01]  /*25f00*/  @!P0 LD.E.128 R20, [R2.64] ;  /* 0x0000000402148980 */ /* 0x000322000c101d00 */
[----:B------:R-:W-:Y:S01]  /*25f10*/  CS2R R46, SRZ ;  /* 0x00000000002e7805 */ /* 0x000fe2000001ff00 */
[----:B--2---:R-:W-:Y:S02]  /*25f20*/  IMAD.MOV.U32 R11, RZ, RZ, R26 ;  /* 0x000000ffff0b7224 */ /* 0x004fe400078e001a */
[----:B------:R-:W-:Y:S02]  /*25f30*/  IMAD.MOV.U32 R10, RZ, RZ, R27 ;  /* 0x000000ffff0a7224 */ /* 0x000fe400078e001b */
[----:B-1----:R-:W-:Y:S01]  /*25f40*/  IMAD.MOV.U32 R3, RZ, RZ, R24 ;  /* 0x000000ffff037224 */ /* 0x002fe200078e0018 */
[----:B------:R-:W-:Y:S01]  /*25f50*/  PRMT R96, R96, 0x5410, R11 ;  /* 0x0000541060607816 */ /* 0x000fe2000000000b */
[----:B------:R-:W-:Y:S01]  /*25f60*/  IMAD.MOV.U32 R2, RZ, RZ, R25 ;  /* 0x000000ffff027224 */ /* 0x000fe200078e0019 */
[----:B------:R-:W-:Y:S01]  /*25f70*/  PRMT R53, R53, 0x5410, R10 ;  /* 0x0000541035357816 */ /* 0x000fe2000000000a */
[----:B----4-:R-:W-:Y:S01]  /*25f80*/  IMAD.MOV.U32 R11, RZ, RZ, R22 ;  /* 0x000000ffff0b7224 */ /* 0x010fe200078e0016 */
        /* <DEDUP_REMOVED lines=14> */
.L_x_2154:
        /* <DEDUP_REMOVED lines=20> */
.L_x_2106:
[----:B------:R-:W-:Y:S05]  /*261b0*/  BSYNC B0 ;  /* 0x0000000000007941 */ /* 0x000fea0003800000 */
.L_x_2105:
[----:B-12--5:R-:W-:Y:S02]  /*261c0*/  IMAD.MOV.U32 R11, RZ, RZ, R46 ;  /* 0x000000ffff0b7224 */ /* 0x026fe400078e002e */
        /* <DEDUP_REMOVED lines=17> */
.L_x_2155:
[----:B------:R-:W-:Y:S05]  /*262e0*/  BRA.DIV ~URZ, `(.L_x_2108) ;  /* 0x000059327f007947 */ /* 0x000fea000b800000 */
[----:B------:R4:W1:Y:S04]  /*262f0*/  SHFL.IDX PT, R10, R16, 0x2, 0x181f ;  /* 0x00581f00100a7f89 */ /* 0x00086800000e0000 */
[----:B------:R4:W3:Y:S04]  /*26300*/  SHFL.IDX PT, R13, R14, 0x2, 0x181f ;  /* 0x00581f000e0d7f89 */ /* 0x0008e800000e0000 */
[----:B---3--:R4:W3:Y:S02]  /*26310*/  SHFL.IDX PT, R12, R17, 0x2, 0x181f ;  /* 0x00581f00110c7f89 */ /* 0x0088e400000e0000 */
.L_x_2156:
        /* <DEDUP_REMOVED lines=8> */
[--C-:B--2---:R-:W-:Y:S01]  /*263a0*/  @!P0 IMAD.X R11, R11, 0x1, R3.reuse, P1 ;  /* 0x000000010b0b8824 */ /* 0x104fe200008e0603 */
[----:B---3--:R-:W-:Y:S01]  /*263b0*/  @!P0 IADD3 R2, P1, R12, R2, RZ ;  /* 0x000000020c028210 */ /* 0x008fe20007f3e0ff */
[----:B------:R-:W-:Y:S01]  /*263c0*/  CS2R R58, SRZ ;  /* 0x00000000003a7805 */ /* 0x000fe2000001ff00 */
[----:B------:R-:W-:Y:S02]  /*263d0*/  CS2R R56, SRZ ;  /* 0x0000000000387805 */ /* 0x000fe4000001ff00 */
[----:B------:R-:W2:Y:S01]  /*263e0*/  @!P0 LD.E.128 R60, [R10.64] ;  /* 0x000000040a3c8980 */ /* 0x000ea2000c101d00 */
[----:B------:R-:W-:-:S05]  /*263f0*/  @!P0 IMAD.X R3, R13, 0x1, R3, P1 ;  /* 0x000000010d038824 */ /* 0x000fca00008e0603 */
[----:B------:R1:W3:Y:S01]  /*26400*/  @!P0 LD.E.128 R56, [R2.64] ;  /* 0x0000000402388980 */ /* 0x0002e2000c101d00 */
[----:B------:R-:W-:Y:S01]  /*26410*/  CS2R R74, SRZ ;  /* 0x00000000004a7805 */ /* 0x000fe2000001ff00 */
[----:B--2---:R-:W-:Y:S02]  /*26420*/  IMAD.MOV.U32 R11, RZ, RZ, R62 ;  /* 0x000000ffff0b7224 */ /* 0x004fe400078e003e */
[----:B------:R-:W-:Y:S02]  /*26430*/  IMAD.MOV.U32 R10, RZ, RZ, R63 ;  /* 0x000000ffff0a7224 */ /* 0x000fe400078e003f */
[----:B-1----:R-:W-:Y:S01]  /*26440*/  IMAD.MOV.U32 R3, RZ, RZ, R60 ;  /* 0x000000ffff037224 */ /* 0x002fe200078e003c */
[----:B------:R-:W-:Y:S01]  /*26450*/  PRMT R117, R117, 0x5410, R11 ;  /* 0x0000541075757816 */ /* 0x000fe2000000000b */
        /* <DEDUP_REMOVED lines=17> */
.L_x_2157:
        /* <DEDUP_REMOVED lines=20> */
.L_x_2111:
[----:B------:R-:W-:Y:S05]  /*266b0*/  BSYNC B0 ;  /* 0x0000000000007941 */ /* 0x000fea0003800000 */
.L_x_2110:
        /* <DEDUP_REMOVED lines=18> */
.L_x_2158:
[----:B------:R-:W-:Y:S05]  /*267e0*/  BRA.DIV ~URZ, `(.L_x_2113) ;  /* 0x000057f27f007947 */ /* 0x000fea000b800000 */
[----:B------:R3:W1:Y:S04]  /*267f0*/  SHFL.IDX PT, R10, R16, 0x4, 0x181f ;  /* 0x00981f00100a7f89 */ /* 0x00066800000e0000 */
[----:B------:R3:W4:Y:S04]  /*26800*/  SHFL.IDX PT, R13, R14, 0x4, 0x181f ;  /* 0x00981f000e0d7f89 */ /* 0x00072800000e0000 */
[----:B----4-:R3:W4:Y:S02]  /*26810*/  SHFL.IDX PT, R12, R17, 0x4, 0x181f ;  /* 0x00981f00110c7f89 */ /* 0x01072400000e0000 */
.L_x_2159:
        /* <DEDUP_REMOVED lines=9> */
[----:B----4-:R-:W-:Y:S01]  /*268b0*/  @!P0 IADD3 R2, P1, R12, R2, RZ ;  /* 0x000000020c028210 */ /* 0x010fe20007f3e0ff */
[----:B------:R-:W-:Y:S01]  /*268c0*/  CS2R R82, SRZ ;  /* 0x0000000000527805 */ /* 0x000fe2000001ff00 */
[----:B------:R-:W-:Y:S02]  /*268d0*/  CS2R R80, SRZ ;  /* 0x0000000000507805 */ /* 0x000fe4000001ff00 */
[----:B------:R-:W2:Y:S01]  /*268e0*/  @!P0 LD.E.128 R84, [R10.64] ;  /* 0x000000040a548980 */ /* 0x000ea2000c101d00 */
[----:B------:R-:W-:-:S05]  /*268f0*/  @!P0 IMAD.X R3, R13, 0x1, R3, P1 ;  /* 0x000000010d038824 */ /* 0x000fca00008e0603 */
        /* <DEDUP_REMOVED lines=23> */
.L_x_2160:
        /* <DEDUP_REMOVED lines=20> */
.L_x_2116:
[----:B------:R-:W-:Y:S05]  /*26bb0*/  BSYNC B0 ;  /* 0x0000000000007941 */ /* 0x000fea0003800000 */
.L_x_2115:
        /* <DEDUP_REMOVED lines=18> */
.L_x_2161:
[----:B------:R-:W-:Y:S05]  /*26ce0*/  BRA.DIV ~URZ, `(.L_x_2118) ;  /* 0x000056b27f007947 */ /* 0x000fea000b800000 */
[----:B------:R4:W1:Y:S04]  /*26cf0*/  SHFL.IDX PT, R10, R16, 0x6, 0x181f ;  /* 0x00d81f00100a7f89 */ /* 0x00086800000e0000 */
[----:B---3--:R4:W3:Y:S04]  /*26d00*/  SHFL.IDX PT, R12, R14, 0x6, 0x181f ;  /* 0x00d81f000e0c7f89 */ /* 0x0088e800000e0000 */
[----:B------:R4:W2:Y:S02]  /*26d10*/  SHFL.IDX PT, R2, R17, 0x6, 0x181f ;  /* 0x00d81f0011027f89 */ /* 0x0008a400000e0000 */
.L_x_2162:
        /* <DEDUP_REMOVED lines=15> */
[----:B--2---:R-:W-:-:S03]  /*26e10*/  IADD3 R2, P0, R2, R13, RZ ;  /* 0x0000000d02027210 */ /* 0x004fc60007f1e0ff */
[--C-:B------:R-:W-:Y:S02]  /*26e20*/  IMAD.X R11, R11, 0x1, R3.reuse, P1 ;  /* 0x000000010b0b7824 */ /* 0x100fe400008e0603 */
[----:B---3--:R-:W-:-:S03]  /*26e30*/  IMAD.X R3, R12, 0x1, R3, P0 ;  /* 0x000000010c037824 */ /* 0x008fc600000e0603 */
[----:B------:R1:W5:Y:S04]  /*26e40*/  LD.E.128 R92, [R10.64] ;  /* 0x000000040a5c7980 */ /* 0x000368000c101d00 */
[----:B------:R1:W5:Y:S02]  /*26e50*/  LD.E.128 R100, [R2.64] ;  /* 0x0000000402647980 */ /* 0x000364000c101d00 */
.L_x_2120:
[----:B------:R-:W-:Y:S05]  /*26e60*/  BSYNC B0 ;  /* 0x0000000000007941 */ /* 0x000fea0003800000 */
.L_x_2119:
[----:B-12--5:R-:W-:Y:S01]  /*26e70*/  IMAD.MOV.U32 R11, RZ, RZ, R94 ;  /* 0x000000ffff0b7224 */ /* 0x026fe200078e005e */
[----:B------:R-:W-:Y:S01]  /*26e80*/  CS2R R106, SRZ ;  /* 0x00000000006a7805 */ /* 0x000fe2000001ff00 */
[----:B------:R-:W-:Y:S02]  /*26e90*/  IMAD.MOV.U32 R10, RZ, RZ, R95 ;  /* 0x000000ffff0a7224 */ /* 0x000fe400078e005f */
        /* <DEDUP_REMOVED lines=19> */
.L_x_2163:
        /* <DEDUP_REMOVED lines=9> */
[----:B-1--4-:R-:W-:Y:S01]  /*27060*/  SHF.R.S32.HI R14, RZ, 0x1f, R69 ;  /* 0x0000001fff0e7819 */ /* 0x012fe20000011445 */
[----:B------:R-:W-:-:S03]  /*27070*/  CS2R R106, SRZ ;  /* 0x00000000006a7805 */ /* 0x000fc6000001ff00 */
[-C--:B---3--:R-:W-:Y:S02]  /*27080*/  IADD3 R12, P1, R2, R3.reuse, RZ ;  /* 0x00000003020c7210 */ /* 0x088fe40007f3e0ff */
[----:B------:R-:W-:Y:S02]  /*27090*/  IADD3 R2, P2, R10, R3, RZ ;  /* 0x000000030a027210 */ /* 0x000fe40007f5e0ff */
[----:B------:R-:W-:-:S05]  /*270a0*/  SHF.L.U64.HI R10, R69, 0x1, R14 ;  /* 0x00000001450a7819 */ /* 0x000fca000001020e */
[--C-:B--2---:R-:W-:Y:S02]  /*270b0*/  IMAD.X R3, R11, 0x1, R10.reuse, P2 ;  /* 0x000000010b037824 */ /* 0x104fe400010e060a */
[----:B------:R-:W-:Y:S01]  /*270c0*/  IMAD.X R13, R13, 0x1, R10, P1 ;  /* 0x000000010d0d7824 */ /* 0x000fe200008e060a */
[----:B------:R-:W-:Y:S05]  /*270d0*/  @P0 BRA `(.L_x_2123) ;  /* 0x0000002000000947 */ /* 0x000fea0003800000 */
[----:B------:R1:W5:Y:S04]  /*270e0*/  LD.E.128 R104, [R2.64] ;  /* 0x0000000402687980 */ /* 0x000368000c101d00 */
[----:B------:R1:W5:Y:S02]  /*270f0*/  LD.E.128 R108, [R12.64] ;  /* 0x000000040c6c7980 */ /* 0x000364000c101d00 */
.L_x_2123:
[----:B------:R-:W-:Y:S05]  /*27100*/  BSYNC B0 ;  /* 0x0000000000007941 */ /* 0x000fea0003800000 */
.L_x_2122:
[----:B----4-:R-:W-:Y:S01]  /*27110*/  IADD3 R10, R98, -c[0x0][0x20], RZ ;  /* 0x80000800620a7a10 */ /* 0x010fe20007ffe0ff */
[----:B------:R-:W-:-:S04]  /*27120*/  DEPBAR.LE SB0, 0x1 ;  /* 0x000080400000791a */ /* 0x000fc80000000000 */
[----:B-1----:R1:W4:Y:S01]  /*27130*/  LDL.64 R2, [R10+0x20] ;  /* 0x000020000a027983 */ /* 0x0023220000100a00 */
[----:B------:R-:W-:Y:S03]  /*27140*/  WARPSYNC 0xffffffff ;  /* 0xffffffff00007948 */ /* 0x000fe60003800000 */
[----:B------:R-:W-:Y:S06]  /*27150*/  BAR.SYNC.DEFER_BLOCKING 0x0 ;  /* 0x0000000000007b1d */ /* 0x000fec0000010000 */
[----:B-12---:R-:W2:Y:S04]  /*27160*/  LDL.64 R10, [R10+0x28] ;  /* 0x000028000a0a7983 */ /* 0x006ea80000100a00 */
[----:B---34-:R1:W3:Y:S01]  /*27170*/  LD.E R12, [R2.64] ;  /* 0x00000004020c7980 */ /* 0x0182e2000c101900 */
[----:B------:R-:W-:-:S03]  /*27180*/  ISETP.GE.AND P0, PT, R69, R39, PT ;  /* 0x000000274500720c */ /* 0x000fc60003f06270 */
[----:B--2---:R2:W5:Y:S01]  /*27190*/  LD.E.64 R50, [R10.64] ;  /* 0x000000040a327980 */ /* 0x004562000c101b00 */
[----:B------:R-:W-:Y:S01]  /*271a0*/  BSSY B0, `(.L_x_2124) ;  /* 0x000007d000007945 */ /* 0x000fe20003800000 */
[----:B-1---5:R-:W-:Y:S02]  /*271b0*/  IMAD.MOV.U32 R2, RZ, RZ, R106 ;  /* 0x000000ffff027224 */ /* 0x022fe400078e006a */
        /* <DEDUP_REMOVED lines=9> */
[----:B--2---:R-:W-:-:S05]  /*27250*/  IMAD.MOV.U32 R10, RZ, RZ, R107 ;  /* 0x000000ffff0a7224 */ /* 0x004fca00078e006b */
[----:B------:R-:W-:Y:S01]  /*27260*/  PRMT R136, R136, 0x5410, R10 ;  /* 0x0000541088887816 */ /* 0x000fe2000000000a */
[----:B------:R-:W-:-:S05]  /*27270*/  IMAD.MOV.U32 R10, RZ, RZ, R111 ;  /* 0x000000ffff0a7224 */ /* 0x000fca00078e006f */
[----:B------:R-:W-:Y:S01]  /*27280*/  PRMT R136, R10, 0x7610, R136 ;  /* 0x000076100a887816 */ /* 0x000fe20000000088 */
[----:B---3--:R-:W-:-:S05]  /*27290*/  IMAD R11, R12, -0x80, R18 ;  /* 0xffffff800c0b7824 */ /* 0x008fca00078e0212 */
        /* <DEDUP_REMOVED lines=31> */
[----:B------:R-:W-:Y:S02]  /*27490*/  SHF.R.U64 R48, R26, 0x10, R27 ;  /* 0x000000101a307819 */ /* 0x000fe4000000121b */
[----:B------:R-:W-:Y:S02]  /*274a0*/  SHF.R.U64 R38, R20, 0x10, R21 ;  /* 0x0000001014267819 */ /* 0x000fe40000001215 */
[----:B------:R-:W-:-:S02]  /*274b0*/  SHF.R.U64 R37, R22, 0x10, R23 ;  /* 0x0000001016257819 */ /* 0x000fc40000001217 */
[----:B------:R-:W-:Y:S02]  /*274c0*/  SHF.R.U32.HI R30, RZ, 0x10, R23 ;  /* 0x00000010ff1e7819 */ /* 0x000fe40000011617 */
[----:B------:R-:W-:Y:S02]  /*274d0*/  SHF.R.U32.HI R29, RZ, 0x10, R21 ;  /* 0x00000010ff1d7819 */ /* 0x000fe40000011615 */
[----:B------:R-:W-:-:S03]  /*274e0*/  SHF.R.U32.HI R31, RZ, 0x10, R27 ;  /* 0x00000010ff1f7819 */ /* 0x000fc6000001161b */
[----:B------:R-:W-:Y:S02]  /*274f0*/  HADD2.F32 R29, -RZ, R29.H0_H0 ;  /* 0x2000001dff1d7230 */ /* 0x000fe40000004100 */
[--C-:B--2---:R-:W-:Y:S02]  /*27500*/  HADD2.F32 R25, -RZ, R12.reuse.H0_H0 ;  /* 0x2000000cff197230 */ /* 0x104fe40000004100 */
[----:B------:R-:W-:Y:S02]  /*27510*/  HADD2.F32 R26, -RZ, R12.H1_H1 ;  /* 0x3000000cff1a7230 */ /* 0x000fe40000004100 */
[--C-:B------:R-:W-:Y:S02]  /*27520*/  HADD2.F32 R20, -RZ, R15.reuse.H0_H0 ;  /* 0x2000000fff147230 */ /* 0x100fe40000004100 */
[----:B------:R-:W-:Y:S02]  /*27530*/  HADD2.F32 R23, -RZ, R15.H1_H1 ;  /* 0x3000000fff177230 */ /* 0x000fe40000004100 */
[----:B---3--:R-:W-:-:S02]  /*27540*/  HADD2.F32 R3, -RZ, R17.H0_H0 ;  /* 0x20000011ff037230 */ /* 0x008fc40000004100 */
[----:B------:R-:W-:Y:S02]  /*27550*/  HADD2.F32 R12, -RZ, R17.H1_H1 ;  /* 0x30000011ff0c7230 */ /* 0x000fe40000004100 */
[--C-:B------:R-:W-:Y:S02]  /*27560*/  HADD2.F32 R22, -RZ, R13.reuse.H0_H0 ;  /* 0x2000000dff167230 */ /* 0x100fe40000004100 */
[--C-:B------:R-:W-:Y:S02]  /*27570*/  HADD2.F32 R17, -RZ, R16.reuse.H0_H0 ;  /* 0x20000010ff117230 */ /* 0x100fe40000004100 */
[----:B------:R-:W-:Y:S01]  /*27580*/  HADD2.F32 R15, -RZ, R16.H1_H1 ;  /* 0x30000010ff0f7230 */ /* 0x000fe20000004100 */
[C---:B------:R-:W-:Y:S01]  /*27590*/  FMUL.FTZ R16, R3.reuse, R10 ;  /* 0x0000000a03107220 */ /* 0x040fe20000410000 */
[----:B------:R-:W-:Y:S01]  /*275a0*/  HADD2.F32 R21, -RZ, R13.H1_H1 ;  /* 0x3000000dff157230 */ /* 0x000fe20000004100 */
[-C--:B------:R-:W-:Y:S01]  /*275b0*/  FMUL.FTZ R3, R3, R2.reuse ;  /* 0x0000000203037220 */ /* 0x080fe20000410000 */
[--C-:B------:R-:W-:Y:S01]  /*275c0*/  HADD2.F32 R11, -RZ, R19.reuse.H0_H0 ;  /* 0x20000013ff0b7230 */ /* 0x100fe20000004100 */
[C---:B------:R-:W-:Y:S01]  /*275d0*/  FFMA.FTZ R68, R22.reuse, R2, -R16 ;  /* 0x0000000216447223 */ /* 0x040fe20000010810 */
[----:B------:R-:W-:Y:S01]  /*275e0*/  HADD2.F32 R13, -RZ, R19.H1_H1 ;  /* 0x30000013ff0d7230 */ /* 0x000fe20000004100 */
[----:B------:R-:W-:Y:S01]  /*275f0*/  FFMA.FTZ R54, R22, R10, R3 ;  /* 0x0000000a16367223 */ /* 0x000fe20000010003 */
[----:B------:R-:W-:Y:S01]  /*27600*/  HADD2.F32 R19, -RZ, R28.H0_H0 ;  /* 0x2000001cff137230 */ /* 0x000fe20000004100 */
[----:B------:R-:W-:Y:S01]  /*27610*/  FMUL.FTZ R16, R12, R29 ;  /* 0x0000001d0c107220 */ /* 0x000fe20000410000 */
[----:B------:R-:W-:-:S02]  /*27620*/  HADD2.F32 R2, -RZ, R53.H0_H0 ;  /* 0x20000035ff027230 */ /* 0x000fc40000004100 */
[----:B------:R-:W-:Y:S01]  /*27630*/  HADD2.F32 R3, -RZ, R53.H1_H1 ;  /* 0x30000035ff037230 */ /* 0x000fe20000004100 */
[----:B------:R-:W-:Y:S01]  /*27640*/  FMUL.FTZ R10, R12, R19 ;  /* 0x000000130c0a7220 */ /* 0x000fe20000410000 */
[----:B------:R-:W-:Y:S01]  /*27650*/  HADD2.F32 R22, -RZ, R30.H0_H0 ;  /* 0x2000001eff167230 */ /* 0x000fe20000004100 */
[CC--:B------:R-:W-:Y:S01]  /*27660*/  FMUL.FTZ R12, R11.reuse, R2.reuse ;  /* 0x000000020b0c7220 */ /* 0x0c0fe20000410000 */
[--C-:B------:R-:W-:Y:S01]  /*27670*/  HADD2.F32 R24, -RZ, R14.reuse.H0_H0 ;  /* 0x2000000eff187230 */ /* 0x100fe20000004100 */
[----:B------:R-:W-:Y:S01]  /*27680*/  FMUL.FTZ R11, R11, R3 ;  /* 0x000000030b0b7220 */ /* 0x000fe20000410000 */
[----:B------:R-:W-:Y:S01]  /*27690*/  HADD2.F32 R27, -RZ, R14.H1_H1 ;  /* 0x3000000eff1b7230 */ /* 0x000fe20000004100 */
[----:B------:R-:W-:Y:S01]  /*276a0*/  FFMA.FTZ R29, R21, R29, R10 ;  /* 0x0000001d151d7223 */ /* 0x000fe2000001000a */
[----:B------:R-:W-:Y:S01]  /*276b0*/  HADD2.F32 R10, -RZ, R31.H0_H0 ;  /* 0x2000001fff0a7230 */ /* 0x000fe20000004100 */
[C---:B------:R-:W-:Y:S01]  /*276c0*/  FFMA.FTZ R30, R20.reuse, R2, R11 ;  /* 0x00000002141e7223 */ /* 0x040fe2000001000b */
[--C-:B------:R-:W-:Y:S01]  /*276d0*/  HADD2.F32 R11, -RZ, R71.reuse.H1_H1 ;  /* 0x30000047ff0b7230 */ /* 0x100fe20000004100 */
[----:B------:R-:W-:Y:S01]  /*276e0*/  FMUL.FTZ R2, R13, R22 ;  /* 0x000000160d027220 */ /* 0x000fe20000410000 */
[--C-:B------:R-:W-:Y:S01]  /*276f0*/  HADD2.F32 R14, -RZ, R18.reuse.H0_H0 ;  /* 0x20000012ff0e7230 */ /* 0x100fe20000004100 */
[----:B------:R-:W-:Y:S01]  /*27700*/  FFMA.FTZ R53, R20, R3, -R12 ;  /* 0x0000000314357223 */ /* 0x000fe2000001080c */
[----:B------:R-:W-:Y:S01]  /*27710*/  HADD2.F32 R3, -RZ, R71.H0_H0 ;  /* 0x20000047ff037230 */ /* 0x000fe20000004100 */
[----:B------:R-:W-:Y:S01]  /*27720*/  FFMA.FTZ R52, R21, R19, -R16 ;  /* 0x0000001315347223 */ /* 0x000fe20000010810 */
[----:B------:R-:W-:Y:S01]  /*27730*/  HADD2.F32 R18, -RZ, R18.H1_H1 ;  /* 0x30000012ff127230 */ /* 0x000fe20000004100 */
[-C--:B------:R-:W-:Y:S01]  /*27740*/  FFMA.FTZ R19, R23, R10.reuse, -R2 ;  /* 0x0000000a17137223 */ /* 0x080fe20000010802 */
[--C-:B------:R-:W-:Y:S01]  /*27750*/  HADD2.F32 R2, -RZ, R96.reuse.H0_H0 ;  /* 0x20000060ff027230 */ /* 0x100fe20000004100 */
[----:B------:R-:W-:Y:S01]  /*27760*/  FMUL.FTZ R13, R13, R10 ;  /* 0x0000000a0d0d7220 */ /* 0x000fe20000410000 */
[----:B------:R-:W-:Y:S01]  /*27770*/  HADD2.F32 R10, -RZ, R96.H1_H1 ;  /* 0x30000060ff0a7230 */ /* 0x000fe20000004100 */
[----:B------:R-:W-:Y:S01]  /*27780*/  FMUL.FTZ R16, R17, R3 ;  /* 0x0000000311107220 */ /* 0x000fe20000410000 */
[----:B------:R-:W-:Y:S01]  /*27790*/  F2FP.PACK_AB R19, R19, R53 ;  /* 0x000000351313723e */ /* 0x000fe200000000ff */
[----:B------:R-:W-:-:S02]  /*277a0*/  FMUL.FTZ R17, R17, R11 ;  /* 0x0000000b11117220 */ /* 0x000fc40000410000 */
        /* <DEDUP_REMOVED lines=12> */
[C---:B------:R-:W-:Y:S02]  /*27870*/  FMUL.FTZ R11, R15.reuse, R13 ;  /* 0x0000000d0f0b7220 */ /* 0x040fe40000410000 */
[C---:B------:R-:W-:Y:S02]  /*27880*/  FMUL.FTZ R3, R18.reuse, R16 ;  /* 0x0000001012037220 */ /* 0x040fe40000410000 */
[----:B------:R-:W-:Y:S01]  /*27890*/  FMUL.FTZ R10, R15, R12 ;  /* 0x0000000c0f0a7220 */ /* 0x000fe20000410000 */
[----:B------:R-:W-:Y:S01]  /*278a0*/  F2FP.PACK_AB R15, R23, R30 ;  /* 0x0000001e170f723e */ /* 0x000fe200000000ff */
[----:B------:R-:W-:Y:S02]  /*278b0*/  FMUL.FTZ R2, R18, R14 ;  /* 0x0000000e12027220 */ /* 0x000fe40000410000 */
[----:B------:R-:W-:Y:S02]  /*278c0*/  FFMA.FTZ R11, R26, R12, -R11 ;  /* 0x0000000c1a0b7223 */ /* 0x000fe4000001080b */
[----:B------:R-:W-:-:S02]  /*278d0*/  FFMA.FTZ R3, R27, R14, -R3 ;  /* 0x0000000e1b037223 */ /* 0x000fc40000010803 */
[----:B------:R-:W-:Y:S01]  /*278e0*/  FFMA.FTZ R10, R26, R13, R10 ;  /* 0x0000000d1a0a7223 */ /* 0x000fe2000001000a */
[----:B------:R-:W-:Y:S01]  /*278f0*/  F2FP.PACK_AB R13, R29, R54 ;  /* 0x000000361d0d723e */ /* 0x000fe200000000ff */
[----:B------:R-:W-:Y:S01]  /*27900*/  FFMA.FTZ R2, R27, R16, R2 ;  /* 0x000000101b027223 */ /* 0x000fe20000010002 */
[----:B------:R-:W-:Y:S02]  /*27910*/  F2FP.PACK_AB R16, R11, R28 ;  /* 0x0000001c0b10723e */ /* 0x000fe400000000ff */
[----:B------:R-:W-:Y:S02]  /*27920*/  F2FP.PACK_AB R18, R3, R21 ;  /* 0x000000150312723e */ /* 0x000fe400000000ff */
[----:B------:R-:W-:Y:S02]  /*27930*/  F2FP.PACK_AB R12, R10, R22 ;  /* 0x000000160a0c723e */ /* 0x000fe400000000ff */
[----:B------:R-:W-:Y:S01]  /*27940*/  F2FP.PACK_AB R14, R2, R20 ;  /* 0x00000014020e723e */ /* 0x000fe200000000ff */
[----:B------:R1:W-:Y:S04]  /*27950*/  ST.E.128 [R34.64], R16 ;  /* 0x0000001022007985 */ /* 0x0003e8000c101d04 */
[----:B------:R1:W-:Y:S02]  /*27960*/  ST.E.128 [R32.64], R12 ;  /* 0x0000000c20007985 */ /* 0x0003e4000c101d04 */
.L_x_2125:
[----:B------:R-:W-:Y:S05]  /*27970*/  BSYNC B0 ;  /* 0x0000000000007941 */ /* 0x000fea0003800000 */
.L_x_2124:
[----:B------:R-:W-:Y:S01]  /*27980*/  IADD3 R3, R55, 0x10, RZ ;  /* 0x0000001037037810 */ /* 0x000fe20007ffe0ff */
[----:B------:R-:W-:Y:S03]  /*27990*/  BSSY B0, `(.L_x_2126) ;  /* 0x000006b000007945 */ /* 0x000fe60003800000 */
[----:B------:R-:W-:-:S13]  /*279a0*/  ISETP.GE.OR P1, PT, R3, R70, P0 ;  /* 0x000000460300720c */ /* 0x000fda0000726670 */
[----:B------:R-:W-:Y:S05]  /*279b0*/  @P1 BRA `(.L_x_2127) ;  /* 0x0000068000001947 */ /* 0x000fea0003800000 */
[----:B------:R-:W-:Y:S02]  /*279c0*/  SHF.R.S32.HI R2, RZ, 0x1f, R3 ;  /* 0x0000001fff027819 */ /* 0x000fe40000011403 */
[----:B------:R-:W-:Y:S02]  /*279d0*/  LEA.HI R11, R39, R36, RZ, 0x1d ;  /* 0x00000024270b7211 */ /* 0x000fe400078fe8ff */
[----:B------:R-:W-:Y:S02]  /*279e0*/  SHF.L.U32 R10, R3, 0x6, RZ ;  /* 0x00000006030a7819 */ /* 0x000fe400000006ff */
[----:B------:R-:W-:Y:S02]  /*279f0*/  LEA.HI R3, R2, R3, RZ, 0x3 ;  /* 0x0000000302037211 */ /* 0x000fe400078f18ff */
[----:B-1----:R-:W-:Y:S02]  /*27a00*/  SHF.R.S32.HI R12, RZ, 0x1f, R11 ;  /* 0x0000001fff0c7819 */ /* 0x002fe4000001140b */
        /* <DEDUP_REMOVED lines=21> */
[----:B------:R-:W-:Y:S02]  /*27b60*/  SHF.R.U64 R44, R44, 0x10, R45 ;  /* 0x000000102c2c7819 */ /* 0x000fe4000000122d */
[--C-:B------:R-:W-:Y:S01]  /*27b70*/  SHF.R.U64 R38, R42, 0x10, R43.reuse ;  /* 0x000000102a267819 */ /* 0x100fe2000000122b */
[----:B------:R-:W-:Y:S01]  /*27b80*/  HADD2.F32 R29, -RZ, R29.H0_H0 ;  /* 0x2000001dff1d7230 */ /* 0x000fe20000004100 */
[----:B------:R-:W-:-:S02]  /*27b90*/  SHF.R.U32.HI R30, RZ, 0x10, R43 ;  /* 0x00000010ff1e7819 */ /* 0x000fc4000001162b */
        /* <DEDUP_REMOVED lines=32> */
[----:B------:R-:W-:Y:S01]  /*27da0*/  HADD2.F32 R11, -RZ, R112.H1_H1 ;  /* 0x30000070ff0b7230 */ /* 0x000fe20000004100 */
[----:B------:R-:W-:Y:S01]  /*27db0*/  FMUL.FTZ R2, R13, R22 ;  /* 0x000000160d027220 */ /* 0x000fe20000410000 */
[----:B------:R-:W-:Y:S01]  /*27dc0*/  HADD2.F32 R14, -RZ, R18.H0_H0 ;  /* 0x20000012ff0e7230 */ /* 0x000fe20000004100 */
        /* <DEDUP_REMOVED lines=11> */
[C---:B------:R-:W-:Y:S02]  /*27e80*/  FMUL.FTZ R12, R14.reuse, R2 ;  /* 0x000000020e0c7220 */ /* 0x040fe40000410000 */
        /* <DEDUP_REMOVED lines=27> */
.L_x_2127:
[----:B------:R-:W-:Y:S05]  /*28040*/  BSYNC B0 ;  /* 0x0000000000007941 */ /* 0x000fea0003800000 */
.L_x_2126:
        /* <DEDUP_REMOVED lines=30> */
[----:B------:R-:W-:Y:S02]  /*28230*/  SHF.R.U32.HI R30, RZ, 0x10, R59 ;  /* 0x00000010ff1e7819 */ /* 0x000fe4000001163b */
        /* <DEDUP_REMOVED lines=77> */
.L_x_2129:
[----:B------:R-:W-:Y:S05]  /*28710*/  BSYNC B0 ;  /* 0x0000000000007941 */ /* 0x000fea0003800000 */
.L_x_2128:
        /* <DEDUP_REMOVED lines=108> */
.L_x_2131:
[----:B------:R-:W-:Y:S05]  /*28de0*/  BSYNC B0 ;  /* 0x0000000000007941 */ /* 0x000fea0003800000 */
.L_x_2130:
        /* <DEDUP_REMOVED lines=108> */
.L_x_2133:
[----:B------:R-:W-:Y:S05]  /*294b0*/  BSYNC B0 ;  /* 0x0000000000007941 */ /* 0x000fea0003800000 */
.L_x_2132:
        /* <DEDUP_REMOVED lines=108> */
.L_x_2135:
[----:B------:R-:W-:Y:S05]  /*29b80*/  BSYNC B0 ;  /* 0x0000000000007941 */ /* 0x000fea0003800000 */
.L_x_2134:
        /* <DEDUP_REMOVED lines=108> */
.L_x_2137:
[----:B------:R-:W-:Y:S05]  /*2a250*/  BSYNC B0 ;  /* 0x0000000000007941 */ /* 0x000fea0003800000 */
.L_x_2136:
[----:B------:R-:W-:Y:S01]  /*2a260*/  IADD3 R2, R55, 0x70, RZ ;  /* 0x0000007037027810 */ /* 0x000fe20007ffe0ff */
[----:B------:R-:W-:-:S02]  /*2a270*/  IMAD.MOV.U32 R10, RZ, RZ, R142 ;  /* 0x000000ffff0a7224 */ /* 0x000fc400078e008e */
[----:B------:R-:W-:Y:S01]  /*2a280*/  IMAD.MOV.U32 R11, RZ, RZ, 0x0 ;  /* 0x00000000ff0b7424 */ /* 0x000fe200078e00ff */
[----:B------:R-:W-:-:S13]  /*2a290*/  ISETP.GE.OR P0, PT, R2, R70, P0 ;  /* 0x000000460200720c */ /* 0x000fda0000706670 */
[----:B------:R-:W-:Y:S05]  /*2a2a0*/  @P0 RET.REL.NODEC R10 `(_ZN7cutlass13device_kernelIN5flash19enable_sm80_to_sm89INS1_16FlashAttnFwdSm80INS1_25CollectiveMainloopFwdSm80ILi4ELi1ELb0EN4cute5tupleIJNS5_1CILi128EEENS7_ILi64EEES8_EEELi128ENS_6half_tEfNS_4arch4Sm80ELb1ELb0ELb1ELb1ELb1ELb1ELb1ELb0EEENS1_21CollectiveEpilogueFwdINS6_IJS8_S8_S9_EEENS6_IJNS7_ILi1EEESH_SH_EEESB_SD_Li128ELb1ELb1ELb0ELb0EEENS1_19SingleTileSchedulerILb1ELb0ELb1ELi128EEEEEEEEEvNT_6ParamsE) ;  /* 0xfffd5d500a000950 */ /* 0x000fea0003c3ffff */
        /* <DEDUP_REMOVED lines=31> */
[----:B------:R-:W-:Y:S01]  /*2a4a0*/  SHF.R.U64 R38, R110, 0x10, R111 ;  /* 0x000000106e267819 */ /* 0x000fe2000000126f */
[----:B------:R-:W-:Y:S01]  /*2a4b0*/  HADD2.F32 R28, -RZ, R28.H0_H0 ;  /* 0x2000001cff1c7230 */ /* 0x000fe20000004100 */
[----:B------:R-:W-:Y:S02]  /*2a4c0*/  SHF.R.U64 R37, R104, 0x10, R105 ;  /* 0x0000001068257819 */ /* 0x000fe40000001269 */
[----:B------:R-:W-:Y:S01]  /*2a4d0*/  SHF.R.U64 R39, R106, 0x10, R107 ;  /* 0x000000106a277819 */ /* 0x000fe2000000126b */
[--C-:B--2---:R-:W-:Y:S02]  /*2a4e0*/  HADD2.F32 R25, -RZ, R12.reuse.H0_H0 ;  /* 0x2000000cff197230 */ /* 0x104fe40000004100 */
[----:B------:R-:W-:Y:S02]  /*2a4f0*/  HADD2.F32 R26, -RZ, R12.H1_H1 ;  /* 0x3000000cff1a7230 */ /* 0x000fe40000004100 */
[----:B------:R-:W-:Y:S02]  /*2a500*/  HADD2.F32 R22, -RZ, R13.H0_H0 ;  /* 0x2000000dff167230 */ /* 0x000fe40000004100 */
[----:B------:R-:W-:-:S02]  /*2a510*/  HADD2.F32 R20, -RZ, R15.H0_H0 ;  /* 0x2000000fff147230 */ /* 0x000fc40000004100 */
[--C-:B---3--:R-:W-:Y:S02]  /*2a520*/  HADD2.F32 R3, -RZ, R17.reuse.H0_H0 ;  /* 0x20000011ff037230 */ /* 0x108fe40000004100 */
[----:B------:R-:W-:Y:S02]  /*2a530*/  HADD2.F32 R12, -RZ, R17.H1_H1 ;  /* 0x30000011ff0c7230 */ /* 0x000fe40000004100 */
[----:B------:R-:W-:Y:S01]  /*2a540*/  HADD2.F32 R11, -RZ, R19.H0_H0 ;  /* 0x20000013ff0b7230 */ /* 0x000fe20000004100 */
[C---:B------:R-:W-:Y:S01]  /*2a550*/  FMUL.FTZ R17, R3.reuse, R10 ;  /* 0x0000000a03117220 */ /* 0x040fe20000410000 */
[----:B------:R-:W-:Y:S01]  /*2a560*/  HADD2.F32 R21, -RZ, R13.H1_H1 ;  /* 0x3000000dff157230 */ /* 0x000fe20000004100 */
[-C--:B------:R-:W-:Y:S01]  /*2a570*/  FMUL.FTZ R3, R3, R2.reuse ;  /* 0x0000000203037220 */ /* 0x080fe20000410000 */
[----:B------:R-:W-:Y:S01]  /*2a580*/  HADD2.F32 R13, -RZ, R19.H1_H1 ;  /* 0x30000013ff0d7230 */ /* 0x000fe20000004100 */
[C---:B------:R-:W-:Y:S01]  /*2a590*/  FFMA.FTZ R42, R22.reuse, R2, -R17 ;  /* 0x00000002162a7223 */ /* 0x040fe20000010811 */
[--C-:B------:R-:W-:Y:S01]  /*2a5a0*/  HADD2.F32 R2, -RZ, R136.reuse.H0_H0 ;  /* 0x20000088ff027230 */ /* 0x100fe20000004100 */
[----:B------:R-:W-:Y:S01]  /*2a5b0*/  FFMA.FTZ R41, R22, R10, R3 ;  /* 0x0000000a16297223 */ /* 0x000fe20000010003 */
[----:B------:R-:W-:Y:S01]  /*2a5c0*/  HADD2.F32 R3, -RZ, R136.H1_H1 ;  /* 0x30000088ff037230 */ /* 0x000fe20000004100 */
[----:B------:R-:W-:Y:S01]  /*2a5d0*/  FMUL.FTZ R17, R12, R29 ;  /* 0x0000001d0c117220 */ /* 0x000fe20000410000 */
[----:B------:R-:W-:Y:S01]  /*2a5e0*/  HADD2.F32 R23, -RZ, R15.H1_H1 ;  /* 0x3000000fff177230 */ /* 0x000fe20000004100 */
[CC--:B------:R-:W-:Y:S01]  /*2a5f0*/  FMUL.FTZ R10, R11.reuse, R2.reuse ;  /* 0x000000020b0a7220 */ /* 0x0c0fe20000410000 */
[--C-:B------:R-:W-:Y:S01]  /*2a600*/  HADD2.F32 R24, -RZ, R14.reuse.H0_H0 ;  /* 0x2000000eff187230 */ /* 0x100fe20000004100 */
[-C--:B------:R-:W-:Y:S01]  /*2a610*/  FMUL.FTZ R11, R11, R3.reuse ;  /* 0x000000030b0b7220 */ /* 0x080fe20000410000 */
[----:B------:R-:W-:Y:S01]  /*2a620*/  HADD2.F32 R27, -RZ, R14.H1_H1 ;  /* 0x3000000eff1b7230 */ /* 0x000fe20000004100 */
[C---:B------:R-:W-:Y:S01]  /*2a630*/  FFMA.FTZ R40, R20.reuse, R3, -R10 ;  /* 0x0000000314287223 */ /* 0x040fe2000001080a */
[----:B------:R-:W-:Y:S01]  /*2a640*/  HADD2.F32 R10, -RZ, R31.H0_H0 ;  /* 0x2000001fff0a7230 */ /* 0x000fe20000004100 */
[----:B------:R-:W-:Y:S01]  /*2a650*/  FFMA.FTZ R22, R20, R2, R11 ;  /* 0x0000000214167223 */ /* 0x000fe2000001000b */
[----:B------:R-:W-:Y:S01]  /*2a660*/  HADD2.F32 R15, -RZ, R16.H0_H0 ;  /* 0x20000010ff0f7230 */ /* 0x000fe20000004100 */
[----:B------:R-:W-:Y:S01]  /*2a670*/  FMUL.FTZ R2, R13, R30 ;  /* 0x0000001e0d027220 */ /* 0x000fe20000410000 */
[--C-:B------:R-:W-:Y:S01]  /*2a680*/  HADD2.F32 R3, -RZ, R137.reuse.H0_H0 ;  /* 0x20000089ff037230 */ /* 0x100fe20000004100 */
[----:B------:R-:W-:Y:S01]  /*2a690*/  FMUL.FTZ R12, R12, R28 ;  /* 0x0000001c0c0c7220 */ /* 0x000fe20000410000 */
[----:B------:R-:W-:Y:S01]  /*2a6a0*/  HADD2.F32 R14, -RZ, R18.H0_H0 ;  /* 0x20000012ff0e7230 */ /* 0x000fe20000004100 */
[----:B------:R-:W-:Y:S01]  /*2a6b0*/  FFMA.FTZ R19, R23, R10, -R2 ;  /* 0x0000000a17137223 */ /* 0x000fe20000010802 */
[----:B------:R-:W-:Y:S01]  /*2a6c0*/  HADD2.F32 R11, -RZ, R137.H1_H1 ;  /* 0x30000089ff0b7230 */ /* 0x000fe20000004100 */
[----:B------:R-:W-:Y:S01]  /*2a6d0*/  FFMA.FTZ R28, R21, R28, -R17 ;  /* 0x0000001c151c7223 */ /* 0x000fe20000010811 */
[--C-:B------:R-:W-:Y:S01]  /*2a6e0*/  HADD2.F32 R2, -RZ, R138.reuse.H0_H0 ;  /* 0x2000008aff027230 */ /* 0x100fe20000004100 */
[----:B------:R-:W-:Y:S01]  /*2a6f0*/  FMUL.FTZ R13, R13, R10 ;  /* 0x0000000a0d0d7220 */ /* 0x000fe20000410000 */
[----:B------:R-:W-:Y:S01]  /*2a700*/  HADD2.F32 R10, -RZ, R138.H1_H1 ;  /* 0x3000008aff0a7230 */ /* 0x000fe20000004100 */
[----:B------:R-:W-:Y:S01]  /*2a710*/  FFMA.FTZ R29, R21, R29, R12 ;  /* 0x0000001d151d7223 */ /* 0x000fe2000001000c */
[----:B------:R-:W-:Y:S01]  /*2a720*/  HADD2.F32 R16, -RZ, R16.H1_H1 ;  /* 0x30000010ff107230 */ /* 0x000fe20000004100 */
[C---:B------:R-:W-:Y:S01]  /*2a730*/  FMUL.FTZ R17, R15.reuse, R3 ;  /* 0x000000030f117220 */ /* 0x040fe20000410000 */
[----:B------:R-:W-:Y:S01]  /*2a740*/  HADD2.F32 R18, -RZ, R18.H1_H1 ;  /* 0x30000012ff127230 */ /* 0x000fe20000004100 */
[----:B------:R-:W-:Y:S01]  /*2a750*/  FMUL.FTZ R15, R15, R11 ;  /* 0x0000000b0f0f7220 */ /* 0x000fe20000410000 */
[----:B------:R-:W-:Y:S01]  /*2a760*/  F2FP.PACK_AB R19, R19, R40 ;  /* 0x000000281313723e */ /* 0x000fe200000000ff */
[----:B------:R-:W-:-:S02]  /*2a770*/  FMUL.FTZ R12, R14, R2 ;  /* 0x000000020e0c7220 */ /* 0x000fc40000410000 */
[C---:B------:R-:W-:Y:S01]  /*2a780*/  FFMA.FTZ R21, R25.reuse, R11, -R17 ;  /* 0x0000000b19157223 */ /* 0x040fe20000010811 */
[----:B------:R-:W-:Y:S01]  /*2a790*/  HADD2.F32 R11, -RZ, R37.H0_H0 ;  /* 0x20000025ff0b7230 */ /* 0x000fe20000004100 */
[----:B------:R-:W-:Y:S01]  /*2a7a0*/  FFMA.FTZ R25, R25, R3, R15 ;  /* 0x0000000319197223 */ /* 0x000fe2000001000f */
[----:B------:R-:W-:Y:S01]  /*2a7b0*/  HADD2.F32 R15, -RZ, R38.H0_H0 ;  /* 0x20000026ff0f7230 */ /* 0x000fe20000004100 */
[----:B------:R-:W-:Y:S01]  /*2a7c0*/  FFMA.FTZ R20, R24, R10, -R12 ;  /* 0x0000000a18147223 */ /* 0x000fe2000001080c */
[----:B------:R-:W-:Y:S01]  /*2a7d0*/  HADD2.F32 R12, -RZ, R36.H0_H0 ;  /* 0x20000024ff0c7230 */ /* 0x000fe20000004100 */
[----:B------:R-:W-:Y:S01]  /*2a7e0*/  FFMA.FTZ R23, R23, R30, R13 ;  /* 0x0000001e17177223 */ /* 0x000fe2000001000d */
[----:B------:R-:W-:Y:S01]  /*2a7f0*/  HADD2.F32 R13, -RZ, R39.H0_H0 ;  /* 0x20000027ff0d7230 */ /* 0x000fe20000004100 */
[----:B------:R-:W-:Y:S01]  /*2a800*/  FMUL.FTZ R14, R14, R10 ;  /* 0x0000000a0e0e7220 */ /* 0x000fe20000410000 */
[----:B------:R-:W-:Y:S01]  /*2a810*/  F2FP.PACK_AB R17, R28, R42 ;  /* 0x0000002a1c11723e */ /* 0x000fe200000000ff */
[----:B------:R-:W-:-:S02]  /*2a820*/  FMUL.FTZ R10, R16, R12 ;  /* 0x0000000c100a7220 */ /* 0x000fc40000410000 */
[----:B------:R-:W-:Y:S02]  /*2a830*/  FFMA.FTZ R14, R24, R2, R14 ;  /* 0x00000002180e7223 */ /* 0x000fe4000001000e */
[----:B------:R-:W-:Y:S02]  /*2a840*/  FMUL.FTZ R3, R18, R15 ;  /* 0x0000000f12037220 */ /* 0x000fe40000410000 */
[----:B------:R-:W-:Y:S02]  /*2a850*/  FMUL.FTZ R16, R16, R11 ;  /* 0x0000000b10107220 */ /* 0x000fe40000410000 */
[----:B------:R-:W-:Y:S02]  /*2a860*/  FMUL.FTZ R2, R18, R13 ;  /* 0x0000000d12027220 */ /* 0x000fe40000410000 */
[C---:B------:R-:W-:Y:S02]  /*2a870*/  FFMA.FTZ R10, R26.reuse, R11, -R10 ;  /* 0x0000000b1a0a7223 */ /* 0x040fe4000001080a */
        /* <DEDUP_REMOVED lines=9> */
[----:B------:R-:W-:Y:S02]  /*2a910*/  F2FP.PACK_AB R14, R2, R14 ;  /* 0x0000000e020e723e */ /* 0x000fe400000000ff */
[----:B------:R-:W-:Y:S02]  /*2a920*/  MOV R2, R142 ;  /* 0x0000008e00027202 */ /* 0x000fe40000000f00 */
[----:B------:R-:W-:Y:S01]  /*2a930*/  MOV R3, 0x0 ;  /* 0x0000000000037802 */ /* 0x000fe20000000f00 */
[----:B------:R1:W-:Y:S03]  /*2a940*/  ST.E.128 [R32.64], R12 ;  /* 0x0000000c20007985 */ /* 0x0003e6000c101d04 */
[----:B------:R-:W-:Y:S05]  /*2a950*/  RET.REL.NODEC R2 `(_ZN7cutlass13device_kernelIN5flash19enable_sm80_to_sm89INS1_16FlashAttnFwdSm80INS1_25CollectiveMainloopFwdSm80ILi4ELi1ELb0EN4cute5tupleIJNS5_1CILi128EEENS7_ILi64EEES8_EEELi128ENS_6half_tEfNS_4arch4Sm80ELb1ELb0ELb1ELb1ELb1ELb1ELb1ELb0EEENS1_21CollectiveEpilogueFwdINS6_IJS8_S8_S9_EEENS6_IJNS7_ILi1EEESH_SH_EEESB_SD_Li128ELb1ELb1ELb0ELb0EEENS1_19SingleTileSchedulerILb1ELb0ELb1ELi128EEEEEEEEEvNT_6ParamsE) ;  /* 0xfffd56a002007950 */ /* 0x000fea0003c3ffff */
.L_x_2040:
[----:B------:R1:W-:Y:S01]  /*2a960*/  STL [R1+0xa8], RZ ;  /* 0x0000a8ff01007387 */ /* 0x0003e20000100800 */
[----:B------:R-:W-:Y:S01]  /*2a970*/  IMAD.MOV.U32 R54, RZ, RZ, R18 ;  /* 0x000000ffff367224 */ /* 0x000fe200078e0012 */
[----:B------:R-:W-:-:S02]  /*2a980*/  MOV R3, 0x181f ;  /* 0x0000181f00037802 */ /* 0x000fc40000000f00 */
[----:B------:R-:W-:Y:S02]  /*2a990*/  MOV R2, 0x2a9b0 ;  /* 0x0002a9b000027802 */ /* 0x000fe40000000f00 */
[----:B-1----:R-:W-:Y:S05]  /*2a9a0*/  CALL.REL.NOINC `($__internal_7_$__cuda_sm70_shflsync_idx_p) ;  /* 0x00001d8000007944 */ /* 0x002fea0003c00000 */
[----:B------:R-:W-:Y:S01]  /*2a9b0*/  MOV R11, R37 ;  /* 0x00000025000b7202 */ /* 0x000fe20000000f00 */
[----:B-1---5:R-:W-:Y:S05]  /*2a9c0*/  BRA `(.L_x_2138) ;  /* 0xffff671000007947 */ /* 0x022fea000383ffff */
.L_x_2041:
[----:B------:R3:W-:Y:S01]  /*2a9d0*/  STL [R1+0xa8], RZ ;  /* 0x0000a8ff01007387 */ /* 0x0007e20000100800 */
[----:B------:R-:W-:Y:S01]  /*2a9e0*/  IMAD.MOV.U32 R54, RZ, RZ, R16 ;  /* 0x000000ffff367224 */ /* 0x000fe200078e0010 */
[----:B------:R-:W-:Y:S02]  /*2a9f0*/  MOV R3, 0x181f ;  /* 0x0000181f00037802 */ /* 0x000fe40000000f00 */
[----:B------:R-:W-:Y:S02]  /*2aa00*/  MOV R2, 0x2aa20 ;  /* 0x0002aa2000027802 */ /* 0x000fe40000000f00 */
[----:B-123--:R-:W-:Y:S05]  /*2aa10*/  CALL.REL.NOINC `($__internal_7_$__cuda_sm70_shflsync_idx_p) ;  /* 0x00001d1000007944 */ /* 0x00efea0003c00000 */
[----:B------:R2:W-:Y:S01]  /*2aa20*/  STL [R1+0xa8], RZ ;  /* 0x0000a8ff01007387 */ /* 0x0005e20000100800 */
[----:B------:R-:W-:Y:S01]  /*2aa30*/  IMAD.MOV.U32 R54, RZ, RZ, R22 ;  /* 0x000000ffff367224 */ /* 0x000fe200078e0016 */
[----:B------:R-:W-:Y:S01]  /*2aa40*/  MOV R3, 0x181f ;  /* 0x0000181f00037802 */ /* 0x000fe20000000f00 */
[----:B------:R-:W-:Y:S01]  /*2aa50*/  IMAD.MOV.U32 R10, RZ, RZ, R37 ;  /* 0x000000ffff0a7224 */ /* 0x000fe200078e0025 */
[----:B------:R-:W-:Y:S02]  /*2aa60*/  MOV R2, 0x2aa80 ;  /* 0x0002aa8000027802 */ /* 0x000fe40000000f00 */
[----:B-12--5:R-:W-:Y:S05]  /*2aa70*/  CALL.REL.NOINC `($__internal_7_$__cuda_sm70_shflsync_idx_p) ;  /* 0x00001cb000007944 */ /* 0x026fea0003c00000 */
[----:B------:R2:W-:Y:S01]  /*2aa80*/  STL [R1+0xa8], RZ ;  /* 0x0000a8ff01007387 */ /* 0x0005e20000100800 */
[----:B------:R-:W-:Y:S01]  /*2aa90*/  IMAD.MOV.U32 R12, RZ, RZ, R37 ;  /* 0x000000ffff0c7224 */ /* 0x000fe200078e0025 */
[----:B------:R-:W-:Y:S01]  /*2aaa0*/  MOV R54, R17 ;  /* 0x0000001100367202 */ /* 0x000fe20000000f00 */
[----:B------:R-:W-:Y:S01]  /*2aab0*/  IMAD.MOV.U32 R3, RZ, RZ, 0x181f ;  /* 0x0000181fff037424 */ /* 0x000fe200078e00ff */
[----:B------:R-:W-:-:S02]  /*2aac0*/  MOV R2, 0x2aae0 ;  /* 0x0002aae000027802 */ /* 0x000fc40000000f00 */
[----:B-12--5:R-:W-:Y:S05]  /*2aad0*/  CALL.REL.NOINC `($__internal_7_$__cuda_sm70_shflsync_idx_p) ;  /* 0x00001c5000007944 */ /* 0x026fea0003c00000 */
[----:B------:R-:W-:Y:S01]  /*2aae0*/  MOV R2, R37 ;  /* 0x0000002500027202 */ /* 0x000fe20000000f00 */
[----:B-1---5:R-:W-:Y:S05]  /*2aaf0*/  BRA `(.L_x_2139) ;  /* 0xffff662000007947 */ /* 0x022fea000383ffff */
.L_x_2044:
[----:B------:R-:W-:Y:S01]  /*2ab00*/  MOV R10, 0x1 ;  /* 0x00000001000a7802 */ /* 0x000fe20000000f00 */
[----:B------:R-:W-:Y:S01]  /*2ab10*/  IMAD.MOV.U32 R54, RZ, RZ, R18 ;  /* 0x000000ffff367224 */ /* 0x000fe200078e0012 */
[----:B------:R-:W-:Y:S01]  /*2ab20*/  MOV R2, 0x2ab60 ;  /* 0x0002ab6000027802 */ /* 0x000fe20000000f00 */
[----:B------:R-:W-:-:S02]  /*2ab30*/  IMAD.MOV.U32 R3, RZ, RZ, 0x181f ;  /* 0x0000181fff037424 */ /* 0x000fc400078e00ff */
[----:B------:R1:W-:Y:S04]  /*2ab40*/  STL [R1+0xa8], R10 ;  /* 0x0000a80a01007387 */ /* 0x0003e80000100800 */
        /* <DEDUP_REMOVED lines=8> */
[----:B------:R-:W-:Y:S01]  /*2abd0*/  MOV R2, 0x1 ;  /* 0x0000000100027802 */ /* 0x000fe20000000f00 */
[----:B------:R-:W-:Y:S01]  /*2abe0*/  IMAD.MOV.U32 R54, RZ, RZ, R22 ;  /* 0x000000ffff367224 */ /* 0x000fe200078e0016 */
[----:B------:R-:W-:Y:S01]  /*2abf0*/  MOV R11, R10 ;  /* 0x0000000a000b7202 */ /* 0x000fe20000000f00 */
[----:B------:R-:W-:Y:S02]  /*2ac00*/  IMAD.MOV.U32 R3, RZ, RZ, 0x181f ;  /* 0x0000181fff037424 */ /* 0x000fe400078e00ff */
[----:B------:R2:W-:Y:S01]  /*2ac10*/  STL [R1+0xa8], R2 ;  /* 0x0000a80201007387 */ /* 0x0005e20000100800 */
[----:B------:R-:W-:Y:S01]  /*2ac20*/  IMAD.MOV.U32 R10, RZ, RZ, R37 ;  /* 0x000000ffff0a7224 */ /* 0x000fe200078e0025 */
[----:B--2---:R-:W-:-:S02]  /*2ac30*/  MOV R2, 0x2ac50 ;  /* 0x0002ac5000027802 */ /* 0x004fc40000000f00 */
[----:B-1---5:R-:W-:Y:S05]  /*2ac40*/  CALL.REL.NOINC `($__internal_7_$__cuda_sm70_shflsync_idx_p) ;  /* 0x00001ae000007944 */ /* 0x022fea0003c00000 */
[----:B------:R-:W-:Y:S01]  /*2ac50*/  MOV R13, 0x1 ;  /* 0x00000001000d7802 */ /* 0x000fe20000000f00 */
[----:B------:R-:W-:Y:S01]  /*2ac60*/  IMAD.MOV.U32 R12, RZ, RZ, R37 ;  /* 0x000000ffff0c7224 */ /* 0x000fe200078e0025 */
[----:B------:R-:W-:Y:S01]  /*2ac70*/  MOV R3, 0x181f ;  /* 0x0000181f00037802 */ /* 0x000fe20000000f00 */
[----:B------:R-:W-:Y:S01]  /*2ac80*/  IMAD.MOV.U32 R54, RZ, RZ, R17 ;  /* 0x000000ffff367224 */ /* 0x000fe200078e0011 */
[----:B------:R-:W-:Y:S01]  /*2ac90*/  MOV R2, 0x2acc0 ;  /* 0x0002acc000027802 */ /* 0x000fe20000000f00 */
[----:B------:R2:W-:Y:S04]  /*2aca0*/  STL [R1+0xa8], R13 ;  /* 0x0000a80d01007387 */ /* 0x0005e80000100800 */
[----:B-12--5:R-:W-:Y:S05]  /*2acb0*/  CALL.REL.NOINC `($__internal_7_$__cuda_sm70_shflsync_idx_p) ;  /* 0x00001a7000007944 */ /* 0x026fea0003c00000 */
[----:B------:R-:W-:Y:S01]  /*2acc0*/  MOV R2, R37 ;  /* 0x0000002500027202 */ /* 0x000fe20000000f00 */
[----:B-1---5:R-:W-:Y:S05]  /*2acd0*/  BRA `(.L_x_2140) ;  /* 0xffff676000007947 */ /* 0x022fea000383ffff */
.L_x_2047:
[----:B------:R-:W-:Y:S01]  /*2ace0*/  MOV R10, 0x2 ;  /* 0x00000002000a7802 */ /* 0x000fe20000000f00 */
[----:B------:R-:W-:Y:S01]  /*2acf0*/  IMAD.MOV.U32 R54, RZ, RZ, R18 ;  /* 0x000000ffff367224 */ /* 0x000fe200078e0012 */
[----:B------:R-:W-:Y:S01]  /*2ad00*/  MOV R2, 0x2ad40 ;  /* 0x0002ad4000027802 */ /* 0x000fe20000000f00 */
[----:B------:R-:W-:-:S02]  /*2ad10*/  IMAD.MOV.U32 R3, RZ, RZ, 0x181f ;  /* 0x0000181fff037424 */ /* 0x000fc400078e00ff */
[----:B------:R1:W-:Y:S04]  /*2ad20*/  STL [R1+0xa8], R10 ;  /* 0x0000a80a01007387 */ /* 0x0003e80000100800 */
[----:B-1----:R-:W-:Y:S05]  /*2ad30*/  CALL.REL.NOINC `($__internal_7_$__cuda_sm70_shflsync_idx_p) ;  /* 0x000019f000007944 */ /* 0x002fea0003c00000 */
[----:B------:R-:W-:Y:S01]  /*2ad40*/  MOV R11, R37 ;  /* 0x00000025000b7202 */ /* 0x000fe20000000f00 */
[----:B-1---5:R-:W-:Y:S05]  /*2ad50*/  BRA `(.L_x_2141) ;  /* 0xffff69b000007947 */ /* 0x022fea000383ffff */
.L_x_2048:
[----:B------:R-:W-:Y:S01]  /*2ad60*/  MOV R10, 0x2 ;  /* 0x00000002000a7802 */ /* 0x000fe20000000f00 */
[----:B------:R-:W-:Y:S01]  /*2ad70*/  IMAD.MOV.U32 R54, RZ, RZ, R16 ;  /* 0x000000ffff367224 */ /* 0x000fe200078e0010 */
[----:B------:R-:W-:Y:S01]  /*2ad80*/  MOV R2, 0x2adc0 ;  /* 0x0002adc000027802 */ /* 0x000fe20000000f00 */
[----:B------:R-:W-:Y:S02]  /*2ad90*/  IMAD.MOV.U32 R3, RZ, RZ, 0x181f ;  /* 0x0000181fff037424 */ /* 0x000fe400078e00ff */
[----:B------:R3:W-:Y:S04]  /*2ada0*/  STL [R1+0xa8], R10 ;  /* 0x0000a80a01007387 */ /* 0x0007e80000100800 */
[----:B-123--:R-:W-:Y:S05]  /*2adb0*/  CALL.REL.NOINC `($__internal_7_$__cuda_sm70_shflsync_idx_p) ;  /* 0x0000197000007944 */ /* 0x00efea0003c00000 */
[----:B------:R-:W-:Y:S01]  /*2adc0*/  IMAD.MOV.U32 R2, RZ, RZ, 0x2 ;  /* 0x00000002ff027424 */ /* 0x000fe200078e00ff */
[----:B------:R-:W-:Y:S01]  /*2add0*/  MOV R3, 0x181f ;  /* 0x0000181f00037802 */ /* 0x000fe20000000f00 */
[----:B------:R-:W-:Y:S01]  /*2ade0*/  IMAD.MOV.U32 R54, RZ, RZ, R22 ;  /* 0x000000ffff367224 */ /* 0x000fe200078e0016 */
[----:B------:R-:W-:Y:S02]  /*2adf0*/  MOV R10, R37 ;  /* 0x00000025000a7202 */ /* 0x000fe40000000f00 */
[----:B------:R2:W-:Y:S02]  /*2ae00*/  STL [R1+0xa8], R2 ;  /* 0x0000a80201007387 */ /* 0x0005e40000100800 */
        /* <DEDUP_REMOVED lines=11> */
.L_x_2051:
        /* <DEDUP_REMOVED lines=30> */
.L_x_2054:
        /* <DEDUP_REMOVED lines=8> */
.L_x_2055:
        /* <DEDUP_REMOVED lines=22> */
.L_x_2058:
[----:B------:R-:W-:Y:S01]  /*2b280*/  MOV R10, 0x5 ;  /* 0x00000005000a7802 */ /* 0x000fe20000000f00 */
[----:B------:R-:W-:Y:S01]  /*2b290*/  IMAD.MOV.U32 R54, RZ, RZ, R18 ;  /* 0x000000ffff367224 */ /* 0x000fe200078e0012 */
[----:B------:R-:W-:Y:S01]  /*2b2a0*/  MOV R2, 0x2b2e0 ;  /* 0x0002b2e000027802 */ /* 0x000fe20000000f00 */
[----:B------:R-:W-:-:S02]  /*2b2b0*/  IMAD.MOV.U32 R3, RZ, RZ, 0x181f ;  /* 0x0000181fff037424 */ /* 0x000fc400078e00ff */
[----:B------:R1:W-:Y:S04]  /*2b2c0*/  STL [R1+0xa8], R10 ;  /* 0x0000a80a01007387 */ /* 0x0003e80000100800 */
[----:B-1-3--:R-:W-:Y:S05]  /*2b2d0*/  CALL.REL.NOINC `($__internal_7_$__cuda_sm70_shflsync_idx_p) ;  /* 0x0000145000007944 */ /* 0x00afea0003c00000 */
[----:B------:R-:W-:Y:S01]  /*2b2e0*/  MOV R11, R37 ;  /* 0x00000025000b7202 */ /* 0x000fe20000000f00 */
[----:B-1---5:R-:W-:Y:S05]  /*2b2f0*/  BRA `(.L_x_2146) ;  /* 0xffff6d8000007947 */ /* 0x022fea000383ffff */
.L_x_2059:
[----:B------:R-:W-:Y:S01]  /*2b300*/  MOV R10, 0x5 ;  /* 0x00000005000a7802 */ /* 0x000fe20000000f00 */
[----:B------:R-:W-:Y:S01]  /*2b310*/  IMAD.MOV.U32 R54, RZ, RZ, R16 ;  /* 0x000000ffff367224 */ /* 0x000fe200078e0010 */
[----:B------:R-:W-:Y:S01]  /*2b320*/  MOV R2, 0x2b360 ;  /* 0x0002b36000027802 */ /* 0x000fe20000000f00 */
[----:B------:R-:W-:Y:S02]  /*2b330*/  IMAD.MOV.U32 R3, RZ, RZ, 0x181f ;  /* 0x0000181fff037424 */ /* 0x000fe400078e00ff */
[----:B------:R4:W-:Y:S04]  /*2b340*/  STL [R1+0xa8], R10 ;  /* 0x0000a80a01007387 */ /* 0x0009e80000100800 */
[----:B-1234-:R-:W-:Y:S05]  /*2b350*/  CALL.REL.NOINC `($__internal_7_$__cuda_sm70_shflsync_idx_p) ;  /* 0x000013d000007944 */ /* 0x01efea0003c00000 */
        /* <DEDUP_REMOVED lines=16> */
.L_x_2062:
[----:B------:R-:W-:Y:S01]  /*2b460*/  MOV R10, 0x6 ;  /* 0x00000006000a7802 */ /* 0x000fe20000000f00 */
[----:B------:R-:W-:Y:S01]  /*2b470*/  IMAD.MOV.U32 R54, RZ, RZ, R18 ;  /* 0x000000ffff367224 */ /* 0x000fe200078e0012 */
[----:B------:R-:W-:Y:S01]  /*2b480*/  MOV R2, 0x2b4c0 ;  /* 0x0002b4c000027802 */ /* 0x000fe20000000f00 */
[----:B------:R-:W-:-:S02]  /*2b490*/  IMAD.MOV.U32 R3, RZ, RZ, 0x181f ;  /* 0x0000181fff037424 */ /* 0x000fc400078e00ff */
[----:B------:R1:W-:Y:S04]  /*2b4a0*/  STL [R1+0xa8], R10 ;  /* 0x0000a80a01007387 */ /* 0x0003e80000100800 */
[----:B-1--4-:R-:W-:Y:S05]  /*2b4b0*/  CALL.REL.NOINC `($__internal_7_$__cuda_sm70_shflsync_idx_p) ;  /* 0x0000127000007944 */ /* 0x012fea0003c00000 */
[----:B------:R-:W-:Y:S01]  /*2b4c0*/  MOV R11, R37 ;  /* 0x00000025000b7202 */ /* 0x000fe20000000f00 */
[----:B-1---5:R-:W-:Y:S05]  /*2b4d0*/  BRA `(.L_x_2148) ;  /* 0xffff6ec000007947 */ /* 0x022fea000383ffff */
.L_x_2063:
        /* <DEDUP_REMOVED lines=22> */
.L_x_2066:
        /* <DEDUP_REMOVED lines=8> */
.L_x_2067:
        /* <DEDUP_REMOVED lines=22> */
.L_x_2102:
[----:B------:R1:W-:Y:S01]  /*2b820*/  STL [R1+0xa8], RZ ;  /* 0x0000a8ff01007387 */ /* 0x0003e20000100800 */
[----:B------:R-:W-:Y:S01]  /*2b830*/  IMAD.MOV.U32 R54, RZ, RZ, R15 ;  /* 0x000000ffff367224 */ /* 0x000fe200078e000f */
[----:B------:R-:W-:-:S02]  /*2b840*/  MOV R3, 0x181f ;  /* 0x0000181f00037802 */ /* 0x000fc40000000f00 */
[----:B------:R-:W-:Y:S02]  /*2b850*/  MOV R2, 0x2b870 ;  /* 0x0002b87000027802 */ /* 0x000fe40000000f00 */
[----:B-1----:R-:W-:Y:S05]  /*2b860*/  CALL.REL.NOINC `($__internal_7_$__cuda_sm70_shflsync_idx_p) ;  /* 0x00000ec000007944 */ /* 0x002fea0003c00000 */
[----:B------:R-:W-:Y:S01]  /*2b870*/  MOV R11, R37 ;  /* 0x00000025000b7202 */ /* 0x000fe20000000f00 */
[----:B-1---5:R-:W-:Y:S05]  /*2b880*/  BRA `(.L_x_2152) ;  /* 0xffffa54000007947 */ /* 0x022fea000383ffff */
.L_x_2103:
        /* <DEDUP_REMOVED lines=19> */
.L_x_2104:
        /* <DEDUP_REMOVED lines=30> */
.L_x_2107:
        /* <DEDUP_REMOVED lines=8> */
.L_x_2108:
        /* <DEDUP_REMOVED lines=22> */
.L_x_2109:
[----:B------:R-:W-:Y:S01]  /*2bd80*/  MOV R10, 0x3 ;  /* 0x00000003000a7802 */ /* 0x000fe20000000f00 */
[----:B------:R-:W-:Y:S01]  /*2bd90*/  IMAD.MOV.U32 R54, RZ, RZ, R15 ;  /* 0x000000ffff367224 */ /* 0x000fe200078e000f */
[----:B------:R-:W-:Y:S01]  /*2bda0*/  MOV R2, 0x2bde0 ;  /* 0x0002bde000027802 */ /* 0x000fe20000000f00 */
[----:B------:R-:W-:-:S02]  /*2bdb0*/  IMAD.MOV.U32 R3, RZ, RZ, 0x181f ;  /* 0x0000181fff037424 */ /* 0x000fc400078e00ff */
[----:B------:R1:W-:Y:S04]  /*2bdc0*/  STL [R1+0xa8], R10 ;  /* 0x0000a80a01007387 */ /* 0x0003e80000100800 */
[----:B-1--4-:R-:W-:Y:S05]  /*2bdd0*/  CALL.REL.NOINC `($__internal_7_$__cuda_sm70_shflsync_idx_p) ;  /* 0x0000095000007944 */ /* 0x012fea0003c00000 */
        /* <DEDUP_REMOVED lines=24> */
.L_x_2112:
        /* <DEDUP_REMOVED lines=8> */
.L_x_2113:
        /* <DEDUP_REMOVED lines=22> */
.L_x_2114:
        /* <DEDUP_REMOVED lines=30> */
.L_x_2117:
        /* <DEDUP_REMOVED lines=8> */
.L_x_2118:
        /* <DEDUP_REMOVED lines=22> */
.L_x_2121:
[----:B------:R-:W-:Y:S01]  /*2c500*/  MOV R10, 0x7 ;  /* 0x00000007000a7802 */ /* 0x000fe20000000f00 */
[----:B------:R-:W-:Y:S01]  /*2c510*/  IMAD.MOV.U32 R54, RZ, RZ, R15 ;  /* 0x000000ffff367224 */ /* 0x000fe200078e000f */
[----:B------:R-:W-:Y:S01]  /*2c520*/  MOV R2, 0x2c560 ;  /* 0x0002c56000027802 */ /* 0x000fe20000000f00 */
[----:B------:R-:W-:-:S02]  /*2c530*/  IMAD.MOV.U32 R3, RZ, RZ, 0x181f ;  /* 0x0000181fff037424 */ /* 0x000fc400078e00ff */
[----:B------:R1:W-:Y:S04]  /*2c540*/  STL [R1+0xa8], R10 ;  /* 0x0000a80a01007387 */ /* 0x0003e80000100800 */
[----:B-1-34-:R-:W-:Y:S05]  /*2c550*/  CALL.REL.NOINC `($__internal_7_$__cuda_sm70_shflsync_idx_p) ;  /* 0x000001d000007944 */ /* 0x01afea0003c00000 */
[----:B------:R-:W-:Y:S01]  /*2c560*/  MOV R10, 0x7 ;  /* 0x00000007000a7802 */ /* 0x000fe20000000f00 */
[----:B------:R-:W-:Y:S01]  /*2c570*/  IMAD.MOV.U32 R11, RZ, RZ, R37 ;  /* 0x000000ffff0b7224 */ /* 0x000fe200078e0025 */
[----:B------:R-:W-:Y:S01]  /*2c580*/  MOV R3, 0x181f ;  /* 0x0000181f00037802 */ /* 0x000fe20000000f00 */
[----:B------:R-:W-:Y:S01]  /*2c590*/  IMAD.MOV.U32 R54, RZ, RZ, R16 ;  /* 0x000000ffff367224 */ /* 0x000fe200078e0010 */
[----:B------:R-:W-:Y:S01]  /*2c5a0*/  MOV R2, 0x2c5d0 ;  /* 0x0002c5d000027802 */ /* 0x000fe20000000f00 */
[----:B------:R2:W-:Y:S04]  /*2c5b0*/  STL [R1+0xa8], R10 ;  /* 0x0000a80a01007387 */ /* 0x0005e80000100800 */
[----:B-12--5:R-:W-:Y:S05]  /*2c5c0*/  CALL.REL.NOINC `($__internal_7_$__cuda_sm70_shflsync_idx_p) ;  /* 0x0000016000007944 */ /* 0x026fea0003c00000 */
        /* <DEDUP_REMOVED lines=16> */
        .weak           $__internal_6_$__cuda_sm70_shflsync_bfly_p
        .type           $__internal_6_$__cuda_sm70_shflsync_bfly_p,@function
        .size           $__internal_6_$__cuda_sm70_shflsync_bfly_p,($__internal_7_$__cuda_sm70_shflsync_idx_p - $__internal_6_$__cuda_sm70_shflsync_bfly_p)
$__internal_6_$__cuda_sm70_shflsync_bfly_p:
[----:B------:R-:W-:Y:S02]  /*2c6d0*/  MOV R208, 0xffffffff ;  /* 0xffffffff00d07802 */ /* 0x000fe40000000f00 */
[----:B------:R-:W-:-:S02]  /*2c6e0*/  MOV R3, 0x1f ;  /* 0x0000001f00037802 */ /* 0x000fc40000000f00 */
[----:B------:R-:W-:Y:S04]  /*2c6f0*/  WARPSYNC R208 ;  /* 0x000000d000007348 */ /* 0x000fe80003800000 */
[----:B------:R1:W2:Y:S02]  /*2c700*/  SHFL.BFLY PT, R0, R4, R0, R3 ;  /* 0x0c00000004007389 */ /* 0x0002a400000e0003 */
[----:B-1----:R-:W-:-:S04]  /*2c710*/  MOV R3, 0x0 ;  /* 0x0000000000037802 */ /* 0x002fc80000000f00 */
[----:B--2---:R-:W-:Y:S05]  /*2c720*/  RET.REL.NODEC R2 `(_ZN7cutlass13device_kernelIN5flash19enable_sm80_to_sm89INS1_16FlashAttnFwdSm80INS1_25CollectiveMainloopFwdSm80ILi4ELi1ELb0EN4cute5tupleIJNS5_1CILi128EEENS7_ILi64EEES8_EEELi128ENS_6half_tEfNS_4arch4Sm80ELb1ELb0ELb1ELb1ELb1ELb1ELb1ELb0EEENS1_21CollectiveEpilogueFwdINS6_IJS8_S8_S9_EEENS6_IJNS7_ILi1EEESH_SH_EEESB_SD_Li128ELb1ELb1ELb0ELb0EEENS1_19SingleTileSchedulerILb1ELb0ELb1ELi128EEEEEEEEEvNT_6ParamsE) ;  /* 0xfffd38d002007950 */ /* 0x004fea0003c3ffff */
        .weak           $__internal_7_$__cuda_sm70_shflsync_idx_p
        .type           $__internal_7_$__cuda_sm70_shflsync_idx_p,@function
        .size           $__internal_7_$__cuda_sm70_shflsync_idx_p,(.L_x_4354 - $__internal_7_$__cuda_sm70_shflsync_idx_p)
$__internal_7_$__cuda_sm70_shflsync_idx_p:
[----:B------:R-:W2:Y:S04]  /*2c730*/  LDL.LU R37, [R1+0xa8] ;  /* 0x0000a80001257983 */ /* 0x000ea80000300800 */
[----:B------:R1:W-:Y:S02]  /*2c740*/  STL [R1+0x114], R0 ;  /* 0x0001140001007387 */ /* 0x0003e40000100800 */
[----:B-1----:R-:W-:-:S04]  /*2c750*/  MOV R0, 0xffffffff ;  /* 0xffffffff00007802 */ /* 0x002fc80000000f00 */
[----:B------:R-:W-:Y:S04]  /*2c760*/  WARPSYNC R0 ;  /* 0x0000000000007348 */ /* 0x000fe80003800000 */
[----:B--2---:R1:W2:Y:S04]  /*2c770*/  SHFL.IDX PT, R37, R54, R37, R3 ;  /* 0x0000002536257389 */ /* 0x0042a800000e0003 */
[----:B-1----:R1:W5:Y:S01]  /*2c780*/  LDL.LU R0, [R1+0x114] ;  /* 0x0001140001007983 */ /* 0x0023620000300800 */
[----:B------:R-:W-:-:S04]  /*2c790*/  MOV R3, 0x0 ;  /* 0x0000000000037802 */ /* 0x000fc80000000f00 */
[----:B--2---:R-:W-:Y:S05]  /*2c7a0*/  RET.REL.NODEC R2 `(_ZN7cutlass13device_kernelIN5flash19enable_sm80_to_sm89INS1_16FlashAttnFwdSm80INS1_25CollectiveMainloopFwdSm80ILi4ELi1ELb0EN4cute5tupleIJNS5_1CILi128EEENS7_ILi64EEES8_EEELi128ENS_6half_tEfNS_4arch4Sm80ELb1ELb0ELb1ELb1ELb1ELb1ELb1ELb0EEENS1_21CollectiveEpilogueFwdINS6_IJS8_S8_S9_EEENS6_IJNS7_ILi1EEESH_SH_EEESB_SD_Li128ELb1ELb1ELb0ELb0EEENS1_19SingleTileSchedulerILb1ELb0ELb1ELi128EEEEEEEEEvNT_6ParamsE) ;  /* 0xfffd385002007950 */ /* 0x004fea0003c3ffff */
.L_x_2164:
        /* <DEDUP_REMOVED lines=13> */
.L_x_4354:


//--------------------- .text._ZN7cutlass13device_kernelIN5flash19enable_sm80_to_sm89INS1_16FlashAttnFwdSm80INS1_25CollectiveMainloopFwdSm80ILi8ELi1ELb1EN4cute5tupleIJNS5_1CILi128EEES8_S8_EEELi128ENS_6half_tEfNS_4arch4Sm80ELb0ELb0ELb0ELb0ELb1ELb0ELb1ELb0EEENS1_21CollectiveEpilogueFwdIS9_NS6_IJNS7_ILi1EEESF_SF_EEESA_SC_Li256ELb0ELb1ELb0ELb0EEENS1_19SingleTileSchedulerILb0ELb0ELb1ELi128EEEEEEEEEvNT_6ParamsE --------------------------
	.section	.text._ZN7cutlass13device_kernelIN5flash19enable_sm80_to_sm89INS1_16FlashAttnFwdSm80INS1_25CollectiveMainloopFwdSm80ILi8ELi1ELb1EN4cute5tupleIJNS5_1CILi128EEES8_S8_EEELi128ENS_6half_tEfNS_4arch4Sm80ELb0ELb0ELb0ELb0ELb1ELb0ELb1ELb0EEENS1_21CollectiveEpilogueFwdIS9_NS6_IJNS7_ILi1EEESF_SF_EEESA_SC_Li256ELb0ELb1ELb0ELb0EEENS1_19SingleTileSchedulerILb0ELb0ELb1ELi128EEEEEEEEEvNT_6ParamsE,"ax",@progbits
	.sectioninfo	@"SHI_REGISTERS=254"
	.align	128
.text._ZN7cutlass13device_kernelIN5flash19enable_sm80_to_sm89INS1_16FlashAttnFwdSm80INS1_25CollectiveMainloopFwdSm80ILi8ELi1ELb1EN4cute5tupleIJNS5_1CILi128EEES8_S8_EEELi128ENS_6half_tEfNS_4arch4Sm80ELb0ELb0ELb0ELb0ELb1ELb0ELb1ELb0EEENS1_21CollectiveEpilogueFwdIS9_NS6_IJNS7_ILi1EEESF_SF_EEESA_SC_Li256ELb0ELb1ELb0ELb0EEENS1_19SingleTileSchedulerILb0ELb0ELb1ELi128EEEEEEEEEvNT_6ParamsE:
        .type           _ZN7cutlass13device_kernelIN5flash19enable_sm80_to_sm89INS1_16FlashAttnFwdSm80INS1_25CollectiveMainloopFwdSm80ILi8ELi1ELb1EN4cute5tupleIJNS5_1CILi128EEES8_S8_EEELi128ENS_6half_tEfNS_4arch4Sm80ELb0ELb0ELb0ELb0ELb1ELb0ELb1ELb0EEENS1_21CollectiveEpilogueFwdIS9_NS6_IJNS7_ILi1EEESF_SF_EEESA_SC_Li256ELb0ELb1ELb0ELb0EEENS1_19SingleTileSchedulerILb0ELb0ELb1ELi128EEEEEEEEEvNT_6ParamsE,@function
        .size           _ZN7cutlass13device_kernelIN5flash19enable_sm80_to_sm89INS1_16FlashAttnFwdSm80INS1_25CollectiveMainloopFwdSm80ILi8ELi1ELb1EN4cute5tupleIJNS5_1CILi128EEES8_S8_EEELi128ENS_6half_tEfNS_4arch4Sm80ELb0ELb0ELb0ELb0ELb1ELb0ELb1ELb0EEENS1_21CollectiveEpilogueFwdIS9_NS6_IJNS7_ILi1EEESF_SF_EEESA_SC_Li256ELb0ELb1ELb0ELb0EEENS1_19SingleTileSchedulerILb0ELb0ELb1ELi128EEEEEEEEEvNT_6ParamsE,(.L_x_4358 - _ZN7cutlass13device_kernelIN5flash19enable_sm80_to_sm89INS1_16FlashAttnFwdSm80INS1_25CollectiveMainloopFwdSm80ILi8ELi1ELb1EN4cute5tupleIJNS5_1CILi128EEES8_S8_EEELi128ENS_6half_tEfNS_4arch4Sm80ELb0ELb0ELb0ELb0ELb1ELb0ELb1ELb0EEENS1_21CollectiveEpilogueFwdIS9_NS6_IJNS7_ILi1EEESF_SF_EEESA_SC_Li256ELb0ELb1ELb0ELb0EEENS1_19SingleTileSchedulerILb0ELb0ELb1ELi128EEEEEEEEEvNT_6ParamsE)
        .other          _ZN7cutlass13device_kernelIN5flash19enable_sm80_to_sm89INS1_16FlashAttnFwdSm80INS1_25CollectiveMainloopFwdSm80ILi8ELi1ELb1EN4cute5tupleIJNS5_1CILi128EEES8_S8_EEELi128ENS_6half_tEfNS_4arch4Sm80ELb0ELb0ELb0ELb0ELb1ELb0ELb1ELb0EEENS1_21CollectiveEpilogueFwdIS9_NS6_IJNS7_ILi1EEESF_SF_EEESA_SC_Li256ELb0ELb1ELb0ELb0EEENS1_19SingleTileSchedulerILb0ELb0ELb1ELi128EEEEEEEEEvNT_6ParamsE,@"STO_CUDA_ENTRY STV_DEFAULT"
_ZN7cutlass13device_kernelIN5flash19enable_sm80_to_sm89INS1_16FlashAttnFwdSm80INS1_25CollectiveMainloopFwdSm80ILi8ELi1ELb1EN4cute5tupleIJNS5_1CILi128EEES8_S8_EEELi128ENS_6half_tEfNS_4arch4Sm80ELb0ELb0ELb0ELb0ELb1ELb0ELb1ELb0EEENS1_21CollectiveEpilogueFwdIS9_NS6_IJNS7_ILi1EEESF_SF_EEESA_SC_Li256ELb0ELb1ELb0ELb0EEENS1_19SingleTileSchedulerILb0ELb0ELb1ELi128EEEEEEEEEvNT_6ParamsE:
[----:B------:R-:W-:Y:S02]  /*0000*/  MOV R1, c[0x0][0x28] ;  /* 0x00000a0000017a02 */ /* 0x000fe40000000f00 */
[----:B------:R-:W1:Y:S02]  /*0010*/  S2UR UR16, SR_CTAID.Z ;  /* 0x00000000001079c3 */ /* 0x000e640000002700 */
        /* <DEDUP_REMOVED lines=23> */
[----:B------:R1:W3:Y:S01]  /*0190*/  @P0 LDG.E R0, [R4.64] ;  /* 0x0000000e04000981 */ /* 0x0002e2000c1e1900 */
[----:B------:R-:W-:-:S03]  /*01a0*/  ULDC UR6, c[0x0][0x1d0] ;  /* 0x0000740000067ab9 */ /* 0x000fc60000000800 */
[----:B-1----:R-:W1:Y:S01]  /*01b0*/  S2R R5, SR_TID.X ;  /* 0x0000000000057919 */ /* 0x002e620000002100 */
[----:B------:R-:W-:Y:S02]  /*01c0*/  UIMAD UR6, UR4, UR6, 0x7f ;  /* 0x0000007f040674a4 */ /* 0x000fe4000f8e0206 */
[----:B------:R-:W-:Y:S02]  /*01d0*/  UMOV UR11, URZ ;  /* 0x0000003f000b7c82 */ /* 0x000fe40008000000 */
[----:B------:R-:W-:-:S04]  /*01e0*/  USHF.R.S32.HI UR5, URZ, 0x1f, UR6 ;  /* 0x0000001f3f057899 */ /* 0x000fc80008011406 */
[----:B------:R-:W-:-:S04]  /*01f0*/  ULEA.HI UR5, UR5, UR6, URZ, 0x7 ;  /* 0x0000000605057291 */ /* 0x000fc8000f8f383f */
[----:B------:R-:W-:Y:S01]  /*0200*/  USHF.R.S32.HI UR8, URZ, 0x7, UR5 ;  /* 0x000000073f087899 */ /* 0x000fe20008011405 */
[----:B-1----:R-:W-:-:S04]  /*0210*/  SHF.R.S32.HI R16, RZ, 0x1f, R5 ;  /* 0x0000001fff107819 */ /* 0x002fc80000011405 */
[----:B------:R-:W-:-:S04]  /*0220*/  LEA.HI R9, R16, R5, RZ, 0x3 ;  /* 0x0000000510097211 */ /* 0x000fc800078f18ff */
[----:B------:R-:W-:Y:S02]  /*0230*/  LOP3.LUT R6, R9, 0xfffffff8, RZ, 0xc0, !PT ;  /* 0xfffffff809067812 */ /* 0x000fe400078ec0ff */
[----:B------:R-:W-:-:S03]  /*0240*/  SHF.R.S32.HI R9, RZ, 0x3, R9 ;  /* 0x00000003ff097819 */ /* 0x000fc60000011409 */
[----:B------:R-:W-:Y:S01]  /*0250*/  IMAD.IADD R6, R5, 0x1, -R6 ;  /* 0x0000000105067824 */ /* 0x000fe200078e0a06 */
[----:B------:R-:W-:-:S03]  /*0260*/  ULDC UR5, c[0x0][0x2b8] ;  /* 0x0000ae0000057ab9 */ /* 0x000fc60000000800 */
[----:B------:R-:W-:Y:S01]  /*0270*/  IMAD R240, R6, 0x20, R9 ;  /* 0x0000002006f07824 */ /* 0x000fe200078e0209 */
[----:B------:R-:W-:Y:S02]  /*0280*/  UISETP.NE.AND UP1, UPT, UR5, 0x1, UPT ;  /* 0x000000010500788c */ /* 0x000fe4000bf25270 */
[----:B------:R-:W-:Y:S02]  /*0290*/  ULDC UR10, c[0x0][0x1d0] ;  /* 0x00007400000a7ab9 */ /* 0x000fe40000000800 */
[----:B------:R-:W-:-:S03]  /*02a0*/  UIMAD UR10, UR4, UR10, URZ ;  /* 0x0000000a040a72a4 */ /* 0x000fc6000f8e023f */
[----:B------:R-:W-:Y:S01]  /*02b0*/  ULDC.64 UR4, c[0x0][0x2b0] ;  /* 0x0000ac0000047ab9 */ /* 0x000fe20000000a00 */
[----:B------:R-:W-:Y:S01]  /*02c0*/  IMAD.MOV.U32 R235, RZ, RZ, RZ ;  /* 0x000000ffffeb7224 */ /* 0x000fe200078e00ff */
[----:B------:R-:W-:Y:S06]  /*02d0*/  BAR.SYNC.DEFER_BLOCKING 0x0 ;  /* 0x0000000000007b1d */ /* 0x000fec0000010000 */
[----:B--2---:R-:W1:Y:S08]  /*02e0*/  @P1 R2UR UR11, R2 ;  /* 0x00000000020b13c2 */ /* 0x004e7000000e0000 */
[----:B---3--:R2:W3:Y:S01]  /*02f0*/  @P0 R2UR UR7, R0 ;  /* 0x00000000000703c2 */ /* 0x0084e200000e0000 */
[----:B------:R-:W-:Y:S01]  /*0300*/  PLOP3.LUT P1, PT, PT, PT, UP1, 0x80, 0x0 ;  /* 0x000000000000781c */ /* 0x000fe20003f2f018 */
[----:B---3--:R-:W-:Y:S01]  /*0310*/  @!UP0 UMOV UR7, UR16 ;  /* 0x0000001000078c82 */ /* 0x008fe20008000000 */
[----:B------:R-:W-:Y:S01]  /*0320*/  PLOP3.LUT P0, PT, PT, PT, UP1, 0x80, 0x0 ;  /* 0x000000000000781c */ /* 0x000fe20003f0f018 */
[----:B------:R-:W-:Y:S01]  /*0330*/  USHF.R.S32.HI UR6, URZ, 0x1f, UR7 ;  /* 0x0000001f3f067899 */ /* 0x000fe20008011407 */
[----:B--2---:R-:W-:-:S04]  /*0340*/  IMAD.U32 R0, RZ, RZ, UR8 ;  /* 0x00000008ff007e24 */ /* 0x004fc8000f8e00ff */
[----:B------:R-:W-:-:S05]  /*0350*/  IMAD R0, R0, 0x80, R240 ;  /* 0x0000008000007824 */ /* 0x000fca00078e02f0 */
[----:B------:R-:W-:-:S04]  /*0360*/  IADD3 R236, R0, -0x80, RZ ;  /* 0xffffff8000ec7810 */ /* 0x000fc80007ffe0ff */
[C---:B------:R-:W-:Y:S02]  /*0370*/  ISETP.GE.AND P2, PT, R236.reuse, UR10, PT ;  /* 0x0000000aec007c0c */ /* 0x040fe4000bf46270 */
[----:B-1----:R-:W-:Y:S02]  /*0380*/  IADD3 R236, R236, UR11, RZ ;  /* 0x0000000becec7c10 */ /* 0x002fe4000fffe0ff */
[----:B------:R-:W-:Y:S01]  /*0390*/  ISETP.GT.OR P2, PT, R240, 0x7f, P2 ;  /* 0x0000007ff000780c */ /* 0x000fe20001744670 */
[----:B------:R-:W-:Y:S02]  /*03a0*/  UIMAD UR6, UR6, UR4, URZ ;  /* 0x00000004060672a4 */ /* 0x000fe4000f8e023f */
[----:B------:R-:W-:Y:S01]  /*03b0*/  @P1 IMAD.HI.U32 R0, R236, c[0x0][0x2bc], RZ ;  /* 0x0000af00ec001a27 */ /* 0x000fe200078e00ff */
[----:B------:R-:W-:Y:S02]  /*03c0*/  UIMAD.WIDE.U32 UR12, UR7, UR4, URZ ;  /* 0x00000004070c72a5 */ /* 0x000fe4000f8e003f */
[----:B------:R-:W-:Y:S01]  /*03d0*/  UIMAD UR6, UR7, UR5, UR6 ;  /* 0x00000005070672a4 */ /* 0x000fe2000f8e0206 */
[----:B------:R-:W-:Y:S01]  /*03e0*/  IMAD.MOV.U32 R3, RZ, RZ, R236 ;  /* 0x000000ffff037224 */ /* 0x000fe200078e00ec */
[----:B------:R-:W-:Y:S01]  /*03f0*/  @P0 SHF.R.U32.HI R3, RZ, c[0x0][0x2c0], R0 ;  /* 0x0000b000ff030a19 */ /* 0x000fe20000011600 */
[----:B------:R-:W1:Y:S01]  /*0400*/  S2UR UR9, SR_CTAID.Y ;  /* 0x00000000000979c3 */ /* 0x000e620000002600 */
[----:B------:R-:W-:Y:S01]  /*0410*/  UIADD3 UR6, UR13, UR6, URZ ;  /* 0x000000060d067290 */ /* 0x000fe2000fffe03f */
[----:B------:R-:W2:Y:S01]  /*0420*/  S2R R239, SR_CTAID.X ;  /* 0x0000000000ef7919 */ /* 0x000ea20000002500 */
[----:B------:R-:W-:Y:S01]  /*0430*/  IMAD.MOV.U32 R7, RZ, RZ, c[0x0][0x2c4] ;  /* 0x0000b100ff077624 */ /* 0x000fe200078e00ff */
[----:B------:R-:W-:Y:S01]  /*0440*/  @!P2 IADD3 R2, P1, R3, UR12, RZ ;  /* 0x0000000c0302ac10 */ /* 0x000fe2000ff3e0ff */
[----:B------:R-:W-:-:S03]  /*0450*/  ULDC.64 UR4, c[0x0][0x1b8] ;  /* 0x00006e0000047ab9 */ /* 0x000fc60000000a00 */
[----:B------:R-:W-:Y:S02]  /*0460*/  @!P2 LEA R10, P0, R2, c[0x0][0x2a0], 0x2 ;  /* 0x0000a800020aaa11 */ /* 0x000fe400078010ff */
[----:B------:R-:W-:-:S04]  /*0470*/  @!P2 LEA.HI.X.SX32 R0, R3, UR6, 0x1, P1 ;  /* 0x000000060300ac11 */ /* 0x000fc800088f0eff */
[----:B------:R-:W-:-:S05]  /*0480*/  @!P2 LEA.HI.X R11, R2, c[0x0][0x2a4], R0, 0x2, P0 ;  /* 0x0000a900020baa11 */ /* 0x000fca00000f1400 */
[----:B------:R3:W4:Y:S01]  /*0490*/  @!P2 LDG.E R235, [R10.64] ;  /* 0x0000000e0aeba981 */ /* 0x000722000c1e1900 */
[----:B------:R-:W-:Y:S01]  /*04a0*/  ISETP.NE.AND P0, PT, R7, 0x1, PT ;  /* 0x000000010700780c */ /* 0x000fe20003f05270 */
[----:B-1----:R-:W-:-:S04]  /*04b0*/  USHF.R.S32.HI UR7, URZ, 0x1f, UR9 ;  /* 0x0000001f3f077899 */ /* 0x002fc80008011409 */
[----:B------:R-:W-:Y:S01]  /*04c0*/  UIMAD UR18, UR7, UR4, URZ ;  /* 0x00000004071272a4 */ /* 0x000fe2000f8e023f */
[C---:B--2---:R-:W-:Y:S01]  /*04d0*/  IMAD R237, R239.reuse, 0x80, R9 ;  /* 0x00000080efed7824 */ /* 0x044fe200078e0209 */
[----:B------:R-:W-:Y:S01]  /*04e0*/  UIMAD.WIDE.U32 UR20, UR9, UR4, URZ ;  /* 0x00000004091472a5 */ /* 0x000fe2000f8e003f */
[----:B------:R-:W-:Y:S01]  /*04f0*/  IMAD R239, R239, 0x80, R240 ;  /* 0x00000080efef7824 */ /* 0x000fe200078e02f0 */
[----:B------:R-:W-:Y:S02]  /*0500*/  UIMAD UR18, UR9, UR5, UR18 ;  /* 0x00000005091272a4 */ /* 0x000fe4000f8e0212 */
[----:B------:R-:W-:Y:S02]  /*0510*/  USHF.R.S32.HI UR17, URZ, 0x1f, UR16 ;  /* 0x0000001f3f117899 */ /* 0x000fe40008011410 */
[----:B------:R-:W-:Y:S01]  /*0520*/  ULDC.64 UR4, c[0x0][0x1c0] ;  /* 0x0000700000047ab9 */ /* 0x000fe20000000a00 */
[----:B------:R-:W-:Y:S01]  /*0530*/  @P0 IMAD.HI.U32 R4, R239, c[0x0][0x2c8], RZ ;  /* 0x0000b200ef040a27 */ /* 0x000fe200078e00ff */
[----:B------:R-:W-:-:S02]  /*0540*/  UIMAD UR17, UR17, UR4, URZ ;  /* 0x00000004111172a4 */ /* 0x000fc4000f8e023f */
[----:B------:R-:W-:Y:S01]  /*0550*/  UIADD3 UR19, UR21, UR18, URZ ;  /* 0x0000001215137290 */ /* 0x000fe2000fffe03f */
[----:B------:R-:W-:Y:S01]  /*0560*/  IMAD.MOV.U32 R2, RZ, RZ, R239 ;  /* 0x000000ffff027224 */ /* 0x000fe200078e00ef */
[----:B------:R-:W-:Y:S02]  /*0570*/  UIMAD UR5, UR16, UR5, UR17 ;  /* 0x00000005100572a4 */ /* 0x000fe4000f8e0211 */
[----:B------:R-:W-:Y:S01]  /*0580*/  UMOV UR18, UR20 ;  /* 0x0000001400127c82 */ /* 0x000fe20008000000 */
[----:B------:R-:W-:Y:S01]  /*0590*/  @P0 SHF.R.U32.HI R2, RZ, c[0x0][0x2cc], R4 ;  /* 0x0000b300ff020a19 */ /* 0x000fe20000011604 */
[----:B------:R-:W-:-:S03]  /*05a0*/  UIMAD.WIDE.U32 UR16, UR16, UR4, UR18 ;  /* 0x00000004101072a5 */ /* 0x000fc6000f8e0012 */
[--C-:B------:R-:W-:Y:S01]  /*05b0*/  SHF.R.S32.HI R14, RZ, 0x1f, R2.reuse ;  /* 0x0000001fff0e7819 */ /* 0x100fe20000011402 */
[----:B------:R-:W-:Y:S01]  /*05c0*/  UIADD3 UR5, UR17, UR5, URZ ;  /* 0x0000000511057290 */ /* 0x000fe2000fffe03f */
[----:B------:R-:W-:Y:S02]  /*05d0*/  IMAD.MOV R8, RZ, RZ, -R2 ;  /* 0x000000ffff087224 */ /* 0x000fe400078e0a02 */
[----:B------:R-:W-:Y:S02]  /*05e0*/  IMAD.U32 R13, RZ, RZ, UR17 ;  /* 0x00000011ff0d7e24 */ /* 0x000fe4000f8e00ff */
[----:B------:R-:W-:Y:S02]  /*05f0*/  IMAD.U32 R12, RZ, RZ, UR16 ;  /* 0x00000010ff0c7e24 */ /* 0x000fe4000f8e00ff */
[----:B------:R-:W-:Y:S01]  /*0600*/  IMAD.U32 R13, RZ, RZ, UR5 ;  /* 0x00000005ff0d7e24 */ /* 0x000fe2000f8e00ff */
[----:B------:R-:W-:Y:S01]  /*0610*/  IADD3 R0, R237, 0x20, RZ ;  /* 0x00000020ed007810 */ /* 0x000fe20007ffe0ff */
[----:B------:R-:W-:-:S02]  /*0620*/  IMAD R14, R14, c[0x0][0x1b0], RZ ;  /* 0x00006c000e0e7a24 */ /* 0x000fc400078e02ff */
[----:B------:R-:W-:Y:S01]  /*0630*/  IMAD R7, R7, c[0x0][0x168], RZ ;  /* 0x00005a0007077a24 */ /* 0x000fe200078e02ff */
[----:B------:R-:W-:Y:S01]  /*0640*/  IADD3 R4, R237, 0x60, RZ ;  /* 0x00000060ed047810 */ /* 0x000fe20007ffe0ff */
[----:B------:R-:W-:Y:S01]  /*0650*/  IMAD R8, R8, c[0x0][0x2c4], R239 ;  /* 0x0000b10008087a24 */ /* 0x000fe200078e02ef */
[----:B------:R-:W-:Y:S01]  /*0660*/  LEA.HI R238, R16, R5, RZ, 0x6 ;  /* 0x0000000510ee7211 */ /* 0x000fe200078f30ff */
[----:B------:R-:W-:Y:S01]  /*0670*/  IMAD.WIDE.U32 R12, R2, c[0x0][0x1b0], R12 ;  /* 0x00006c00020c7a25 */ /* 0x000fe200078e000c */
[----:B------:R-:W-:-:S03]  /*0680*/  ULDC.64 UR4, c[0x0][0x1e8] ;  /* 0x00007a0000047ab9 */ /* 0x000fc60000000a00 */
[----:B------:R-:W-:Y:S01]  /*0690*/  IMAD R14, R2, c[0x0][0x1b4], R14 ;  /* 0x00006d00020e7a24 */ /* 0x000fe200078e020e */
[----:B------:R-:W-:Y:S02]  /*06a0*/  SHF.R.S32.HI R2, RZ, 0x1f, R8 ;  /* 0x0000001fff027819 */ /* 0x000fe40000011408 */
[-C--:B------:R-:W-:Y:S01]  /*06b0*/  ISETP.GE.AND P5, PT, R0, R7.reuse, PT ;  /* 0x000000070000720c */ /* 0x080fe20003fa6270 */
[----:B------:R-:W-:Y:S02]  /*06c0*/  IMAD.IADD R13, R13, 0x1, R14 ;  /* 0x000000010d0d7824 */ /* 0x000fe400078e020e */
[----:B------:R-:W-:Y:S01]  /*06d0*/  IMAD R2, R2, c[0x0][0x1a8], RZ ;  /* 0x00006a0002027a24 */ /* 0x000fe200078e02ff */
[----:B------:R-:W-:Y:S01]  /*06e0*/  IADD3 R0, R237, 0x40, RZ ;  /* 0x00000040ed007810 */ /* 0x000fe20007ffe0ff */
[----:B------:R-:W-:Y:S01]  /*06f0*/  IMAD.WIDE.U32 R12, R8, c[0x0][0x1a8], R12 ;  /* 0x00006a00080c7a25 */ /* 0x000fe200078e000c */
[----:B------:R-:W-:-:S03]  /*0700*/  ISETP.GE.AND P0, PT, R4, R7, PT ;  /* 0x000000070400720c */ /* 0x000fc60003f06270 */
[----:B------:R-:W-:Y:S01]  /*0710*/  IMAD R2, R8, c[0x0][0x1ac], R2 ;  /* 0x00006b0008027a24 */ /* 0x000fe200078e0202 */
[----:B------:R-:W-:Y:S01]  /*0720*/  ISETP.GE.AND P4, PT, R0, R7, PT ;  /* 0x000000070000720c */ /* 0x000fe20003f86270 */
[----:B------:R-:W-:Y:S01]  /*0730*/  IMAD.MOV R4, RZ, RZ, -R3 ;  /* 0x000000ffff047224 */ /* 0x000fe200078e0a03 */
[----:B------:R-:W-:Y:S01]  /*0740*/  LEA.HI R0, R16, R5, RZ, 0x4 ;  /* 0x0000000510007211 */ /* 0x000fe200078f20ff */
[----:B------:R-:W-:Y:S01]  /*0750*/  IMAD.IADD R2, R13, 0x1, R2 ;  /* 0x000000010d027824 */ /* 0x000fe200078e0202 */
[----:B------:R-:W-:Y:S01]  /*0760*/  LEA R14, P1, R12, c[0x0][0x160], 0x1 ;  /* 0x000058000c0e7a11 */ /* 0x000fe200078208ff */
[----:B------:R-:W-:Y:S01]  /*0770*/  IMAD R236, R4, c[0x0][0x2b8], R236 ;  /* 0x0000ae0004ec7a24 */ /* 0x000fe200078e02ec */
[----:B---3--:R-:W-:Y:S02]  /*0780*/  SHF.R.S32.HI R11, RZ, 0x4, R0 ;  /* 0x00000004ff0b7819 */ /* 0x008fe40000011400 */
[----:B------:R-:W-:Y:S02]  /*0790*/  LEA.HI.X R4, R12, c[0x0][0x164], R2, 0x1, P1 ;  /* 0x000059000c047a11 */ /* 0x000fe400008f0c02 */
[----:B------:R-:W-:-:S02]  /*07a0*/  LEA.HI R10, R0, R11, RZ, 0x1 ;  /* 0x0000000b000a7211 */ /* 0x000fc400078f08ff */
[----:B------:R-:W-:Y:S01]  /*07b0*/  ISETP.GE.AND P3, PT, R237, R7, PT ;  /* 0x00000007ed00720c */ /* 0x000fe20003f66270 */
[----:B------:R-:W-:Y:S01]  /*07c0*/  SHFL.IDX PT, R20, R14, RZ, 0x181f ;  /* 0x00181fff0e147589 */ /* 0x000fe200000e0000 */
[----:B------:R-:W-:Y:S01]  /*07d0*/  LOP3.LUT R10, R10, 0xfffffffe, RZ, 0xc0, !PT ;  /* 0xfffffffe0a0a7812 */ /* 0x000fe200078ec0ff */
[----:B------:R-:W-:Y:S02]  /*07e0*/  IMAD.SHL.U32 R7, R9, 0x40, RZ ;  /* 0x0000004009077824 */ /* 0x000fe400078e00ff */
[----:B------:R-:W1:Y:S01]  /*07f0*/  SHFL.IDX PT, R21, R4, RZ, 0x181f ;  /* 0x00181fff04157589 */ /* 0x000e6200000e0000 */
[----:B------:R-:W-:Y:S01]  /*0800*/  IMAD.SHL.U32 R32, R6, 0x8, RZ ;  /* 0x0000000806207824 */ /* 0x000fe200078e00ff */
[----:B------:R-:W-:Y:S01]  /*0810*/  SHF.R.S32.HI R13, RZ, 0x1f, R236 ;  /* 0x0000001fff0d7819 */ /* 0x000fe200000114ec */
[----:B------:R-:W-:Y:S01]  /*0820*/  IMAD.IADD R3, R11, 0x1, -R10 ;  /* 0x000000010b037824 */ /* 0x000fe200078e0a0a */
[----:B------:R-:W-:Y:S01]  /*0830*/  LOP3.LUT R7, R7, 0x1c0, RZ, 0xc0, !PT ;  /* 0x000001c007077812 */ /* 0x000fe200078ec0ff */
[----:B------:R-:W-:Y:S01]  /*0840*/  SHFL.IDX PT, R10, R14, 0x1, 0x181f ;  /* 0x00381f000e0a7f89 */ /* 0x000fe200000e0000 */
[----:B------:R-:W-:-:S02]  /*0850*/  IADD3 R241, R32, 0x40, RZ ;  /* 0x0000004020f17810 */ /* 0x000fc40007ffe0ff */
[----:B------:R-:W-:Y:S01]  /*0860*/  LOP3.LUT R8, R0, 0xfffffff0, RZ, 0xc0, !PT ;  /* 0xfffffff000087812 */ /* 0x000fe200078ec0ff */
[----:B------:R-:W2:Y:S01]  /*0870*/  SHFL.IDX PT, R11, R4, 0x1, 0x181f ;  /* 0x00381f00040b7f89 */ /* 0x000ea200000e0000 */
[----:B------:R-:W-:Y:S01]  /*0880*/  SHF.R.U32.HI R0, RZ, 0x3, R7 ;  /* 0x00000003ff007819 */ /* 0x000fe20000011607 */
[----:B------:R-:W-:Y:S01]  /*0890*/  IMAD R18, R13, c[0x0][0x1e0], RZ ;  /* 0x000078000d127a24 */ /* 0x000fe200078e02ff */
[----:B------:R-:W-:Y:S02]  /*08a0*/  LOP3.LUT R12, R7, 0x38, R32, 0xf8, !PT ;  /* 0x00000038070c7812 */ /* 0x000fe400078ef820 */
[----:B------:R-:W-:Y:S01]  /*08b0*/  @!P3 SHF.R.S32.HI R7, RZ, 0x1f, R241 ;  /* 0x0000001fff07b819 */ /* 0x000fe200000114f1 */
[----:B------:R-:W-:Y:S02]  /*08c0*/  IMAD.IADD R8, R5, 0x1, -R8 ;  /* 0x0000000105087824 */ /* 0x000fe400078e0a08 */
[----:B------:R-:W-:Y:S01]  /*08d0*/  IMAD.WIDE.U32 R22, R236, c[0x0][0x1e0], RZ ;  /* 0x00007800ec167a25 */ /* 0x000fe200078e00ff */
[----:B------:R-:W-:-:S03]  /*08e0*/  @!P3 LEA.HI R7, R7, R241, RZ, 0x3 ;  /* 0x000000f10707b211 */ /* 0x000fc600078f18ff */
[----:B------:R-:W-:Y:S01]  /*08f0*/  IMAD R18, R236, c[0x0][0x1e4], R18 ;  /* 0x00007900ec127a24 */ /* 0x000fe200078e0212 */
[----:B------:R-:W-:Y:S01]  /*0900*/  LOP3.LUT R12, R12, R0, RZ, 0x3c, !PT ;  /* 0x000000000c0c7212 */ /* 0x000fe200078e3cff */
[----:B------:R-:W-:Y:S01]  /*0910*/  IMAD.SHL.U32 R238, R238, 0x8, RZ ;  /* 0x00000008eeee7824 */ /* 0x000fe200078e00ff */
[----:B------:R-:W-:Y:S01]  /*0920*/  ISETP.GE.AND P2, PT, R32, c[0x0][0x198], PT ;  /* 0x0000660020007a0c */ /* 0x000fe20003f46270 */
[----:B------:R-:W-:Y:S01]  /*0930*/  IMAD.IADD R19, R23, 0x1, R18 ;  /* 0x0000000117137824 */ /* 0x000fe200078e0212 */
[----:B------:R-:W-:Y:S01]  /*0940*/  SHF.R.S32.HI R2, RZ, 0x1f, R8 ;  /* 0x0000001fff027819 */ /* 0x000fe20000011408 */
[----:B------:R-:W-:Y:S01]  /*0950*/  IMAD.MOV.U32 R18, RZ, RZ, R22 ;  /* 0x000000ffff127224 */ /* 0x000fe200078e0016 */
[----:B------:R-:W-:Y:S01]  /*0960*/  @!P5 SHF.R.S32.HI R24, RZ, 0x1f, R241 ;  /* 0x0000001fff18d819 */ /* 0x000fe200000114f1 */
[----:B------:R-:W-:Y:S01]  /*0970*/  SHFL.IDX PT, R22, R14, 0x2, 0x181f ;  /* 0x00581f000e167f89 */ /* 0x000fe200000e0000 */
[----:B------:R-:W-:Y:S02]  /*0980*/  @!P3 LOP3.LUT R26, R7, 0xfffffff8, RZ, 0xc0, !PT ;  /* 0xfffffff8071ab812 */ /* 0x000fe400078ec0ff */
[----:B------:R-:W-:Y:S01]  /*0990*/  LOP3.LUT R238, R12, 0xfffffe00, R238, 0xf8, !PT ;  /* 0xfffffe000cee7812 */ /* 0x000fe200078ef8ee */
[----:B------:R-:W3:Y:S01]  /*09a0*/  SHFL.IDX PT, R23, R4, 0x2, 0x181f ;  /* 0x00581f0004177f89 */ /* 0x000ee200000e0000 */
[----:B------:R-:W-:-:S02]  /*09b0*/  LEA.HI R2, R2, R8, RZ, 0x3 ;  /* 0x0000000802027211 */ /* 0x000fc400078f18ff */
[----:B------:R-:W-:Y:S01]  /*09c0*/  @!P5 LEA.HI R24, R24, R241, RZ, 0x3 ;  /* 0x000000f11818d211 */ /* 0x000fe200078f18ff */
[--C-:B-1----:R-:W-:Y:S01]  /*09d0*/  @!P3 IMAD.WIDE R26, R26, 0x2, R20.reuse ;  /* 0x000000021a1ab825 */ /* 0x102fe200078e0214 */
[----:B------:R-:W-:Y:S02]  /*09e0*/  ISETP.GE.AND P1, PT, R241, c[0x0][0x198], PT ;  /* 0x00006600f1007a0c */ /* 0x000fe40003f26270 */
[----:B------:R-:W-:Y:S01]  /*09f0*/  LOP3.LUT R0, R2, 0xfffffff8, RZ, 0xc0, !PT ;  /* 0xfffffff802007812 */ /* 0x000fe200078ec0ff */
[----:B------:R-:W-:Y:S01]  /*0a00*/  @!P3 IMAD.SHL.U32 R7, R238, 0x2, RZ ;  /* 0x00000002ee07b824 */ /* 0x000fe200078e00ff */
[----:B------:R-:W-:Y:S01]  /*0a10*/  @!P5 LOP3.LUT R24, R24, 0xfffffff8, RZ, 0xc0, !PT ;  /* 0xfffffff81818d812 */ /* 0x000fe200078ec0ff */
[----:B------:R-:W-:Y:S01]  /*0a20*/  @!P3 IMAD.WIDE R20, R32, 0x2, R20 ;  /* 0x000000022014b825 */ /* 0x000fe200078e0214 */
[----:B------:R-:W-:-:S03]  /*0a30*/  UIMAD UR16, UR7, UR4, URZ ;  /* 0x00000004071072a4 */ /* 0x000fc6000f8e023f */
[----:B------:R-:W-:Y:S01]  /*0a40*/  IMAD.IADD R0, R8, 0x1, -R0 ;  /* 0x0000000108007824 */ /* 0x000fe200078e0a00 */
[----:B------:R1:W-:Y:S01]  /*0a50*/  @!P3 LDGSTS.E.BYPASS.LTC128B.128 [R7+0x100], [R20.64], !P2 ;  /* 0x001000001407bfae */ /* 0x0003e2000d101d4e */
[--C-:B--2---:R-:W-:Y:S01]  /*0a60*/  @!P5 IMAD.WIDE R24, R24, 0x2, R10.reuse ;  /* 0x000000021818d825 */ /* 0x104fe200078e020a */
[----:B------:R-:W-:Y:S02]  /*0a70*/  UIMAD.WIDE.U32 UR18, UR9, UR4, URZ ;  /* 0x00000004091272a5 */ /* 0x000fe4000f8e003f */
[----:B------:R2:W-:Y:S01]  /*0a80*/  @!P3 LDGSTS.E.BYPASS.LTC128B.128 [R7+0x4100], [R26.64], !P1 ;  /* 0x041000001a07bfae */ /* 0x0005e2000c901d4e */
[----:B------:R-:W-:Y:S02]  /*0a90*/  @!P5 IMAD.SHL.U32 R8, R238, 0x2, RZ ;  /* 0x00000002ee08d824 */ /* 0x000fe400078e00ff */
[----:B------:R-:W-:Y:S01]  /*0aa0*/  @!P5 IMAD.WIDE R10, R32, 0x2, R10 ;  /* 0x00000002200ad825 */ /* 0x000fe200078e020a */
[----:B------:R-:W-:Y:S01]  /*0ab0*/  UIMAD UR16, UR9, UR5, UR16 ;  /* 0x00000005091072a4 */ /* 0x000fe2000f8e0210 */
[----:B------:R-:W-:Y:S04]  /*0ac0*/  SHFL.IDX PT, R14, R14, 0x3, 0x181f ;  /* 0x00781f000e0e7f89 */ /* 0x000fe800000e0000 */
[----:B------:R5:W3:Y:S04]  /*0ad0*/  SHFL.IDX PT, R15, R4, 0x3, 0x181f ;  /* 0x00781f00040f7f89 */ /* 0x000ae800000e0000 */
[----:B------:R3:W-:Y:S01]  /*0ae0*/  @!P5 LDGSTS.E.BYPASS.LTC128B.128 [R8+0x1100], [R10.64], !P2 ;  /* 0x011000000a08dfae */ /* 0x0007e2000d101d4e */
[----:B-1----:R-:W-:Y:S01]  /*0af0*/  @!P4 SHF.R.S32.HI R20, RZ, 0x1f, R241 ;  /* 0x0000001fff14c819 */ /* 0x002fe200000114f1 */
[----:B------:R-:W-:-:S02]  /*0b00*/  UIADD3 UR16, UR19, UR16, URZ ;  /* 0x0000001013107290 */ /* 0x000fc4000fffe03f */
[----:B------:R1:W-:Y:S01]  /*0b10*/  @!P5 LDGSTS.E.BYPASS.LTC128B.128 [R8+0x5100], [R24.64], !P1 ;  /* 0x051000001808dfae */ /* 0x0003e2000c901d4e */
[----:B------:R-:W-:Y:S01]  /*0b20*/  ULEA UR17, UR8, 0xffffff80, 0x7 ;  /* 0xffffff8008117891 */ /* 0x000fe2000f8e383f */
[----:B------:R-:W-:Y:S01]  /*0b30*/  @!P4 LEA.HI R20, R20, R241, RZ, 0x3 ;  /* 0x000000f11414c211 */ /* 0x000fe200078f18ff */
[----:B------:R-:W-:Y:S01]  /*0b40*/  IMAD.SHL.U32 R234, R9, 0x8, RZ ;  /* 0x0000000809ea7824 */ /* 0x000fe200078e00ff */
[----:B--2---:R-:W-:Y:S01]  /*0b50*/  @!P0 SHF.R.S32.HI R7, RZ, 0x1f, R241 ;  /* 0x0000001fff078819 */ /* 0x004fe200000114f1 */
[----:B------:R-:W-:Y:S01]  /*0b60*/  IMAD.SHL.U32 R2, R2, 0x40, RZ ;  /* 0x0000004002027824 */ /* 0x000fe200078e00ff */
[----:B------:R-:W-:Y:S01]  /*0b70*/  @!P4 LOP3.LUT R20, R20, 0xfffffff8, RZ, 0xc0, !PT ;  /* 0xfffffff81414c812 */ /* 0x000fe200078ec0ff */
[----:B-----5:R-:W-:Y:S01]  /*0b80*/  @!P4 IMAD.SHL.U32 R4, R238, 0x2, RZ ;  /* 0x00000002ee04c824 */ /* 0x020fe200078e00ff */
[----:B------:R-:W-:Y:S02]  /*0b90*/  UISETP.GE.AND UP0, UPT, UR10, 0x1, UPT ;  /* 0x000000010a00788c */ /* 0x000fe4000bf06270 */
[----:B------:R-:W-:Y:S01]  /*0ba0*/  ULDC.64 UR4, c[0x0][0x210] ;  /* 0x0000840000047ab9 */ /* 0x000fe20000000a00 */
[----:B---3--:R-:W-:-:S04]  /*0bb0*/  @!P4 IMAD.WIDE R20, R20, 0x2, R22 ;  /* 0x000000021414c825 */ /* 0x008fc800078e0216 */
[----:B------:R-:W-:Y:S01]  /*0bc0*/  @!P4 IMAD.WIDE R22, R32, 0x2, R22 ;  /* 0x000000022016c825 */ /* 0x000fe200078e0216 */
[----:B------:R-:W-:Y:S01]  /*0bd0*/  UIADD3 UR17, UR10, -UR17, URZ ;  /* 0x800000110a117290 */ /* 0x000fe2000fffe03f */
[----:B------:R-:W-:-:S03]  /*0be0*/  @!P0 LEA.HI R7, R7, R241, RZ, 0x3 ;  /* 0x000000f107078211 */ /* 0x000fc600078f18ff */
[----:B------:R2:W-:Y:S01]  /*0bf0*/  @!P4 LDGSTS.E.BYPASS.LTC128B.128 [R4+0x2100], [R22.64], !P2 ;  /* 0x021000001604cfae */ /* 0x0005e2000d101d4e */
[----:B------:R-:W-:-:S03]  /*0c00*/  @!P0 LOP3.LUT R17, R7, 0xfffffff8, RZ, 0xc0, !PT ;  /* 0xfffffff807118812 */ /* 0x000fc600078ec0ff */
[----:B------:R3:W-:Y:S01]  /*0c10*/  @!P4 LDGSTS.E.BYPASS.LTC128B.128 [R4+0x6100], [R20.64], !P1 ;  /* 0x061000001404cfae */ /* 0x0007e2000c901d4e */
[----:B------:R-:W-:-:S04]  /*0c20*/  IADD3 R7, -R9, UR17, RZ ;  /* 0x0000001109077c10 */ /* 0x000fc8000fffe1ff */
[C---:B------:R-:W-:Y:S01]  /*0c30*/  ISETP.GE.AND P5, PT, R7.reuse, 0x1, PT ;  /* 0x000000010700780c */ /* 0x040fe20003fa6270 */
[----:B-1----:R-:W-:Y:S01]  /*0c40*/  @!P0 IMAD.SHL.U32 R8, R238, 0x2, RZ ;  /* 0x00000002ee088824 */ /* 0x002fe200078e00ff */
[----:B------:R-:W-:Y:S01]  /*0c50*/  ISETP.GE.AND P4, PT, R7, 0x21, PT ;  /* 0x000000210700780c */ /* 0x000fe20003f86270 */
[----:B------:R-:W-:Y:S02]  /*0c60*/  IMAD.SHL.U32 R9, R3, 0x8, RZ ;  /* 0x0000000803097824 */ /* 0x000fe400078e00ff */
[----:B--2---:R-:W-:-:S04]  /*0c70*/  @!P0 IMAD.WIDE R22, R17, 0x2, R14 ;  /* 0x0000000211168825 */ /* 0x004fc800078e020e */
[----:B------:R-:W-:-:S05]  /*0c80*/  @!P0 IMAD.WIDE R14, R32, 0x2, R14 ;  /* 0x00000002200e8825 */ /* 0x000fca00078e020e */
[----:B------:R1:W-:Y:S04]  /*0c90*/  @!P0 LDGSTS.E.BYPASS.LTC128B.128 [R8+0x3100], [R14.64], !P2 ;  /* 0x031000000e088fae */ /* 0x0003e8000d101d4e */
[----:B------:R2:W-:Y:S01]  /*0ca0*/  @!P0 LDGSTS.E.BYPASS.LTC128B.128 [R8+0x7100], [R22.64], !P1 ;  /* 0x0710000016088fae */ /* 0x0005e2000c901d4e */
[----:B------:R-:W-:Y:S02]  /*0cb0*/  ISETP.GE.AND P0, PT, R32, c[0x0][0x1d4], PT ;  /* 0x0000750020007a0c */ /* 0x000fe40003f06270 */
[C---:B------:R-:W-:Y:S01]  /*0cc0*/  ISETP.GE.AND P2, PT, R7.reuse, 0x41, PT ;  /* 0x000000410700780c */ /* 0x040fe20003f46270 */
[----:B------:R-:W0:Y:S01]  /*0cd0*/  LDGDEPBAR ;  /* 0x00000000000079af */ /* 0x000e220000000000 */
[----:B------:R-:W-:Y:S01]  /*0ce0*/  ISETP.GE.AND P1, PT, R7, 0x61, PT ;  /* 0x000000610700780c */ /* 0x000fe20003f26270 */
[----:B-1----:R-:W-:-:S05]  /*0cf0*/  IMAD.SHL.U32 R14, R0, 0x40, RZ ;  /* 0x00000040000e7824 */ /* 0x002fca00078e00ff */
[----:B------:R-:W-:Y:S01]  /*0d00*/  LOP3.LUT R14, R14, 0x1c0, RZ, 0xc0, !PT ;  /* 0x000001c00e0e7812 */ /* 0x000fe200078ec0ff */
[----:B--2---:R-:W-:-:S03]  /*0d10*/  @P5 IMAD.SHL.U32 R8, R238, 0x2, RZ ;  /* 0x00000002ee085824 */ /* 0x004fc600078e00ff */
[----:B------:R-:W-:Y:S02]  /*0d20*/  LOP3.LUT R9, R14, 0x8, R9, 0xf8, !PT ;  /* 0x000000080e097812 */ /* 0x000fe400078ef809 */
[----:B----4-:R-:W-:Y:S01]  /*0d30*/  SHF.R.S32.HI R12, RZ, 0x1f, R235 ;  /* 0x0000001fff0c7819 */ /* 0x010fe200000114eb */
[----:B------:R-:W-:-:S04]  /*0d40*/  IMAD.WIDE.U32 R18, R235, c[0x0][0x1f0], R18 ;  /* 0x00007c00eb127a25 */ /* 0x000fc800078e0012 */
[----:B------:R-:W-:Y:S01]  /*0d50*/  IMAD R11, R12, c[0x0][0x1f0], RZ ;  /* 0x00007c000c0b7a24 */ /* 0x000fe200078e02ff */
[----:B------:R-:W-:-:S03]  /*0d60*/  IADD3 R10, P3, R18, UR18, RZ ;  /* 0x00000012120a7c10 */ /* 0x000fc6000ff7e0ff */
[----:B------:R-:W-:-:S05]  /*0d70*/  IMAD R11, R235, c[0x0][0x1f4], R11 ;  /* 0x00007d00eb0b7a24 */ /* 0x000fca00078e020b */
[----:B------:R-:W-:Y:S02]  /*0d80*/  IADD3.X R11, R19, UR16, R11, P3, !PT ;  /* 0x00000010130b7c10 */ /* 0x000fe40009ffe40b */
[----:B------:R-:W-:-:S04]  /*0d90*/  LEA R18, P3, R10, c[0x0][0x1c8], 0x1 ;  /* 0x000072000a127a11 */ /* 0x000fc800078608ff */
[----:B---3--:R-:W-:Y:S01]  /*0da0*/  LEA.HI.X R4, R10, c[0x0][0x1cc], R11, 0x1, P3 ;  /* 0x000073000a047a11 */ /* 0x008fe200018f0c0b */
[----:B------:R-:W-:Y:S04]  /*0db0*/  SHFL.IDX PT, R24, R18, RZ, 0x181f ;  /* 0x00181fff12187589 */ /* 0x000fe800000e0000 */
[----:B------:R-:W1:Y:S01]  /*0dc0*/  SHFL.IDX PT, R25, R4, RZ, 0x181f ;  /* 0x00181fff04197589 */ /* 0x000e6200000e0000 */
[----:B------:R-:W-:Y:S02]  /*0dd0*/  @P5 SHF.R.S32.HI R10, RZ, 0x1f, R241 ;  /* 0x0000001fff0a5819 */ /* 0x000fe400000114f1 */
[----:B------:R-:W-:Y:S01]  /*0de0*/  ISETP.GE.AND P3, PT, R241, c[0x0][0x1d4], PT ;  /* 0x00007500f1007a0c */ /* 0x000fe20003f66270 */
[----:B------:R-:W-:Y:S01]  /*0df0*/  SHFL.IDX PT, R22, R18, 0x1, 0x181f ;  /* 0x00381f0012167f89 */ /* 0x000fe200000e0000 */
[----:B------:R-:W-:-:S03]  /*0e00*/  @P5 LEA.HI R10, R10, R241, RZ, 0x3 ;  /* 0x000000f10a0a5211 */ /* 0x000fc600078f18ff */
[----:B------:R-:W2:Y:S01]  /*0e10*/  SHFL.IDX PT, R23, R4, 0x1, 0x181f ;  /* 0x00381f0004177f89 */ /* 0x000ea200000e0000 */
[----:B------:R-:W-:-:S03]  /*0e20*/  @P5 LOP3.LUT R10, R10, 0xfffffff8, RZ, 0xc0, !PT ;  /* 0xfffffff80a0a5812 */ /* 0x000fc600078ec0ff */
[----:B------:R-:W-:Y:S04]  /*0e30*/  SHFL.IDX PT, R20, R18, 0x2, 0x181f ;  /* 0x00581f0012147f89 */ /* 0x000fe800000e0000 */
[----:B------:R-:W3:Y:S04]  /*0e40*/  SHFL.IDX PT, R21, R4, 0x2, 0x181f ;  /* 0x00581f0004157f89 */ /* 0x000ee800000e0000 */
[----:B------:R4:W-:Y:S04]  /*0e50*/  SHFL.IDX PT, R19, R4, 0x3, 0x181f ;  /* 0x00781f0004137f89 */ /* 0x0009e800000e0000 */
[----:B------:R-:W5:Y:S01]  /*0e60*/  SHFL.IDX PT, R18, R18, 0x3, 0x181f ;  /* 0x00781f0012127f89 */ /* 0x000f6200000e0000 */
[----:B------:R-:W-:-:S05]  /*0e70*/  IMAD.SHL.U32 R11, R6, 0x40, RZ ;  /* 0x00000040060b7824 */ /* 0x000fca00078e00ff */
[----:B------:R-:W-:Y:S02]  /*0e80*/  LOP3.LUT R11, R11, 0x1c0, RZ, 0xc0, !PT ;  /* 0x000001c00b0b7812 */ /* 0x000fe400078ec0ff */
[----:B----4-:R-:W-:Y:S01]  /*0e90*/  SHF.R.U32.HI R4, RZ, 0x3, R14 ;  /* 0x00000003ff047819 */ /* 0x010fe2000001160e */
[----:B-1----:R-:W-:-:S04]  /*0ea0*/  @P5 IMAD.WIDE R14, R32, 0x2, R24 ;  /* 0x00000002200e5825 */ /* 0x002fc800078e0218 */
[----:B------:R-:W-:Y:S01]  /*0eb0*/  @P5 IMAD.WIDE R24, R10, 0x2, R24 ;  /* 0x000000020a185825 */ /* 0x000fe200078e0218 */
[----:B------:R1:W-:Y:S01]  /*0ec0*/  @P5 LDGSTS.E.BYPASS.LTC128B.128 [R8+0x8100], [R14.64], !P0 ;  /* 0x081000000e085fae */ /* 0x0003e2000c101d4e */
[----:B------:R-:W-:-:S03]  /*0ed0*/  @P2 SHF.R.S32.HI R10, RZ, 0x1f, R241 ;  /* 0x0000001fff0a2819 */ /* 0x000fc600000114f1 */
[----:B------:R4:W-:Y:S01]  /*0ee0*/  @P5 LDGSTS.E.BYPASS.LTC128B.128 [R8+0xc100], [R24.64], !P3 ;  /* 0x0c10000018085fae */ /* 0x0009e2000d901d4e */
[----:B------:R-:W-:Y:S02]  /*0ef0*/  @P2 LEA.HI R10, R10, R241, RZ, 0x3 ;  /* 0x000000f10a0a2211 */ /* 0x000fe400078f18ff */
[----:B------:R-:W-:Y:S02]  /*0f00*/  LOP3.LUT R234, R11, 0x8, R234, 0xf8, !PT ;  /* 0x000000080bea7812 */ /* 0x000fe400078ef8ea */
[----:B------:R-:W-:Y:S02]  /*0f10*/  @P2 LOP3.LUT R10, R10, 0xfffffff8, RZ, 0xc0, !PT ;  /* 0xfffffff80a0a2812 */ /* 0x000fe400078ec0ff */
[----:B------:R-:W-:Y:S02]  /*0f20*/  SHF.R.U32.HI R11, RZ, 0x3, R11 ;  /* 0x00000003ff0b7819 */ /* 0x000fe4000001160b */
[--C-:B-1----:R-:W-:Y:S02]  /*0f30*/  @P4 SHF.R.S32.HI R14, RZ, 0x1f, R241.reuse ;  /* 0x0000001fff0e4819 */ /* 0x102fe400000114f1 */
[----:B----4-:R-:W-:-:S02]  /*0f40*/  @P1 SHF.R.S32.HI R8, RZ, 0x1f, R241 ;  /* 0x0000001fff081819 */ /* 0x010fc400000114f1 */
[-C--:B------:R-:W-:Y:S02]  /*0f50*/  @P4 LEA.HI R14, R14, R241.reuse, RZ, 0x3 ;  /* 0x000000f10e0e4211 */ /* 0x080fe400078f18ff */
[----:B------:R-:W-:Y:S02]  /*0f60*/  @P1 LEA.HI R8, R8, R241, RZ, 0x3 ;  /* 0x000000f108081211 */ /* 0x000fe400078f18ff */
[----:B------:R-:W-:Y:S02]  /*0f70*/  @P4 LOP3.LUT R14, R14, 0xfffffff8, RZ, 0xc0, !PT ;  /* 0xfffffff80e0e4812 */ /* 0x000fe400078ec0ff */
[----:B------:R-:W-:Y:S01]  /*0f80*/  @P1 LOP3.LUT R8, R8, 0xfffffff8, RZ, 0xc0, !PT ;  /* 0xfffffff808081812 */ /* 0x000fe200078ec0ff */
[----:B------:R-:W-:Y:S02]  /*0f90*/  @P4 IMAD.SHL.U32 R15, R238, 0x2, RZ ;  /* 0x00000002ee0f4824 */ /* 0x000fe400078e00ff */
[----:B--2---:R-:W-:Y:S01]  /*0fa0*/  @P4 IMAD.WIDE R24, R14, 0x2, R22 ;  /* 0x000000020e184825 */ /* 0x004fe200078e0216 */
[----:B------:R-:W-:-:S03]  /*0fb0*/  LOP3.LUT R234, R234, R11, RZ, 0x3c, !PT ;  /* 0x0000000beaea7212 */ /* 0x000fc600078e3cff */
[----:B------:R-:W-:Y:S01]  /*0fc0*/  @P4 IMAD.WIDE R22, R32, 0x2, R22 ;  /* 0x0000000220164825 */ /* 0x000fe200078e0216 */
[----:B------:R-:W-:-:S03]  /*0fd0*/  LOP3.LUT R4, R9, R4, RZ, 0x3c, !PT ;  /* 0x0000000409047212 */ /* 0x000fc600078e3cff */
[--C-:B---3--:R-:W-:Y:S01]  /*0fe0*/  @P2 IMAD.WIDE R26, R10, 0x2, R20.reuse ;  /* 0x000000020a1a2825 */ /* 0x108fe200078e0214 */
[----:B------:R1:W-:Y:S03]  /*0ff0*/  @P4 LDGSTS.E.BYPASS.LTC128B.128 [R15+0x9100], [R22.64], !P0 ;  /* 0x09100000160f4fae */ /* 0x0003e6000c101d4e */
[----:B------:R-:W-:Y:S01]  /*1000*/  @P2 IMAD.SHL.U32 R11, R238, 0x2, RZ ;  /* 0x00000002ee0b2824 */ /* 0x000fe200078e00ff */
[----:B------:R2:W-:Y:S01]  /*1010*/  @P4 LDGSTS.E.BYPASS.LTC128B.128 [R15+0xd100], [R24.64], !P3 ;  /* 0x0d100000180f4fae */ /* 0x0005e2000d901d4e */
[----:B------:R-:W-:-:S04]  /*1020*/  @P2 IMAD.WIDE R20, R32, 0x2, R20 ;  /* 0x0000000220142825 */ /* 0x000fc800078e0214 */
[--C-:B-----5:R-:W-:Y:S01]  /*1030*/  @P1 IMAD.WIDE R28, R8, 0x2, R18.reuse ;  /* 0x00000002081c1825 */ /* 0x120fe200078e0212 */
[----:B------:R3:W-:Y:S03]  /*1040*/  @P2 LDGSTS.E.BYPASS.LTC128B.128 [R11+0xa100], [R20.64], !P0 ;  /* 0x0a100000140b2fae */ /* 0x0007e6000c101d4e */
[----:B------:R-:W-:Y:S01]  /*1050*/  @P1 IMAD.SHL.U32 R9, R238, 0x2, RZ ;  /* 0x00000002ee091824 */ /* 0x000fe200078e00ff */
[----:B------:R2:W-:Y:S01]  /*1060*/  @P2 LDGSTS.E.BYPASS.LTC128B.128 [R11+0xe100], [R26.64], !P3 ;  /* 0x0e1000001a0b2fae */ /* 0x0005e2000d901d4e */
[----:B------:R-:W-:-:S05]  /*1070*/  @P1 IMAD.WIDE R18, R32, 0x2, R18 ;  /* 0x0000000220121825 */ /* 0x000fca00078e0212 */
[----:B------:R4:W-:Y:S04]  /*1080*/  @P1 LDGSTS.E.BYPASS.LTC128B.128 [R9+0xb100], [R18.64], !P0 ;  /* 0x0b10000012091fae */ /* 0x0009e8000c101d4e */
[----:B------:R3:W-:Y:S04]  /*1090*/  @P1 LDGSTS.E.BYPASS.LTC128B.128 [R9+0xf100], [R28.64], !P3 ;  /* 0x0f1000001c091fae */ /* 0x0007e8000d901d4e */
[----:B------:R-:W0:Y:S01]  /*10a0*/  LDGDEPBAR ;  /* 0x00000000000079af */ /* 0x000e220000000000 */
[----:B------:R-:W-:Y:S02]  /*10b0*/  LEA.HI R14, R16, R5, RZ, 0x5 ;  /* 0x00000005100e7211 */ /* 0x000fe400078f28ff */
[----:B------:R-:W-:-:S02]  /*10c0*/  LOP3.LUT P4, RZ, R6, 0x2, RZ, 0xc0, !PT ;  /* 0x0000000206ff7812 */ /* 0x000fc4000788c0ff */
[----:B------:R-:W-:Y:S02]  /*10d0*/  LOP3.LUT R4, R4, 0xfffffe00, R2, 0xf8, !PT ;  /* 0xfffffe0004047812 */ /* 0x000fe400078ef802 */
[----:B------:R-:W-:Y:S01]  /*10e0*/  SHF.R.S32.HI R176, RZ, 0x5, R14 ;  /* 0x00000005ffb07819 */ /* 0x000fe2000001140e */
[----:B------:R-:W-:Y:S01]  /*10f0*/  IMAD.MOV.U32 R2, RZ, RZ, 0x10 ;  /* 0x00000010ff027424 */ /* 0x000fe200078e00ff */
[----:B------:R-:W-:Y:S01]  /*1100*/  R2P PR, R0, 0x6 ;  /* 0x0000000600007804 */ /* 0x000fe20000000000 */
[----:B------:R-:W-:Y:S02]  /*1110*/  IMAD R234, R3, 0x200, R234 ;  /* 0x0000020003ea7824 */ /* 0x000fe400078e02ea */
[----:B------:R-:W-:Y:S02]  /*1120*/  IMAD R176, R176, 0x400, R4 ;  /* 0x00000400b0b07824 */ /* 0x000fe400078e0204 */
[----:B------:R-:W-:Y:S01]  /*1130*/  IMAD.MOV.U32 R3, RZ, RZ, 0x20 ;  /* 0x00000020ff037424 */ /* 0x000fe200078e00ff */
[----:B------:R-:W-:-:S04]  /*1140*/  DEPBAR.LE SB0, 0x1 ;  /* 0x000080400000791a */ /* 0x000fc80000000000 */
[----:B------:R-:W-:Y:S01]  /*1150*/  SEL R2, R2, 0xfffffff0, !P1 ;  /* 0xfffffff002027807 */ /* 0x000fe20004800000 */
[----:B------:R-:W-:Y:S01]  /*1160*/  IMAD.SHL.U32 R176, R176, 0x2, RZ ;  /* 0x00000002b0b07824 */ /* 0x000fe200078e00ff */
[----:B------:R-:W-:Y:S01]  /*1170*/  BAR.SYNC.DEFER_BLOCKING 0x0 ;  /* 0x0000000000007b1d */ /* 0x000fe20000010000 */
[----:B------:R-:W-:Y:S02]  /*1180*/  SEL R0, R3, 0xffffffe0, !P2 ;  /* 0xffffffe003007807 */ /* 0x000fe40005000000 */
[----:B------:R-:W-:-:S03]  /*1190*/  IMAD R180, R2, 0x2, R176 ;  /* 0x0000000202b47824 */ /* 0x000fc600078e02b0 */
[C---:B------:R-:W-:Y:S02]  /*11a0*/  IMAD R184, R0.reuse, 0x2, R176 ;  /* 0x0000000200b87824 */ /* 0x040fe400078e02b0 */
[----:B------:R-:W-:Y:S01]  /*11b0*/  IMAD R188, R0, 0x2, R180 ;  /* 0x0000000200bc7824 */ /* 0x000fe200078e02b4 */
[----:B------:R1:W1:Y:S04]  /*11c0*/  LDSM.16.M88.4 R136, [R176+0x100] ;  /* 0x00010000b088783b */ /* 0x0002680000000200 */
[----:B------:R1:W1:Y:S04]  /*11d0*/  LDSM.16.M88.4 R140, [R180+0x100] ;  /* 0x00010000b48c783b */ /* 0x0002680000000200 */
[----:B------:R1:W1:Y:S04]  /*11e0*/  LDSM.16.M88.4 R168, [R184+0x100] ;  /* 0x00010000b8a8783b */ /* 0x0002680000000200 */
[----:B------:R1:W1:Y:S04]  /*11f0*/  LDSM.16.M88.4 R172, [R188+0x100] ;  /* 0x00010000bcac783b */ /* 0x0002680000000200 */
[----:B------:R-:W1:Y:S04]  /*1200*/  LDSM.16.M88.4 R176, [R176+0x4100] ;  /* 0x00410000b0b0783b */ /* 0x000e680000000200 */
[----:B------:R-:W1:Y:S04]  /*1210*/  LDSM.16.M88.4 R180, [R180+0x4100] ;  /* 0x00410000b4b4783b */ /* 0x000e680000000200 */
[----:B------:R-:W1:Y:S04]  /*1220*/  LDSM.16.M88.4 R184, [R184+0x4100] ;  /* 0x00410000b8b8783b */ /* 0x000e680000000200 */
[----:B------:R-:W1:Y:S04]  /*1230*/  LDSM.16.M88.4 R188, [R188+0x4100] ;  /* 0x00410000bcbc783b */ /* 0x000e680000000200 */
[----:B------:R-:W-:Y:S01]  /*1240*/  BAR.SYNC.DEFER_BLOCKING 0x0 ;  /* 0x0000000000007b1d */ /* 0x000fe20000010000 */
[----:B------:R-:W-:Y:S01]  /*1250*/  IMAD.SHL.U32 R234, R234, 0x2, RZ ;  /* 0x00000002eaea7824 */ /* 0x000fe200078e00ff */
[----:B------:R-:W-:Y:S01]  /*1260*/  PLOP3.LUT P1, PT, PT, PT, UP0, 0x80, 0x0 ;  /* 0x000000000000781c */ /* 0x000fe20003f2f008 */
[----:B------:R-:W-:-:S02]  /*1270*/  UIMAD.WIDE.U32 UR20, UR9, UR4, URZ ;  /* 0x00000004091472a5 */ /* 0x000fc4000f8e003f */
[----:B------:R-:W-:Y:S01]  /*1280*/  UIMAD UR4, UR7, UR4, URZ ;  /* 0x00000004070472a4 */ /* 0x000fe2000f8e023f */
[----:B------:R-:W-:Y:S01]  /*1290*/  IADD3 R8, R234, 0x8100, RZ ;  /* 0x00008100ea087810 */ /* 0x000fe20007ffe0ff */
[----:B------:R-:W-:-:S04]  /*12a0*/  DEPBAR.LE SB0, 0x0 ;  /* 0x000080000000791a */ /* 0x000fc80000000000 */
[----:B------:R-:W-:Y:S01]  /*12b0*/  BAR.SYNC.DEFER_BLOCKING 0x0 ;  /* 0x0000000000007b1d */ /* 0x000fe20000010000 */
[----:B------:R-:W-:Y:S01]  /*12c0*/  IADD3 R233, R234, 0x8120, RZ ;  /* 0x00008120eae97810 */ /* 0x000fe20007ffe0ff */
[----:B------:R-:W-:Y:S01]  /*12d0*/  UIMAD UR4, UR9, UR5, UR4 ;  /* 0x00000005090472a4 */ /* 0x000fe2000f8e0204 */
[----:B------:R-:W-:Y:S02]  /*12e0*/  @P4 IADD3 R233, R8, -0x20, RZ ;  /* 0xffffffe008e94810 */ /* 0x000fe40007ffe0ff */
[----:B------:R-:W-:Y:S01]  /*12f0*/  LOP3.LUT R14, R14, 0xffffffe0, RZ, 0xc0, !PT ;  /* 0xffffffe00e0e7812 */ /* 0x000fe200078ec0ff */
[----:B------:R-:W-:Y:S01]  /*1300*/  UIADD3 UR4, UR21, UR4, URZ ;  /* 0x0000000415047290 */ /* 0x000fe2000fffe03f */
[----:B------:R-:W-:Y:S02]  /*1310*/  LOP3.LUT P2, RZ, R6, 0x4, RZ, 0xc0, !PT ;  /* 0x0000000406ff7812 */ /* 0x000fe4000784c0ff */
[----:B------:R-:W-:Y:S01]  /*1320*/  ISETP.GT.AND P6, PT, R240, 0x7f, PT ;  /* 0x0000007ff000780c */ /* 0x000fe20003fc4270 */
[----:B------:R-:W-:Y:S01]  /*1330*/  IMAD.IADD R5, R5, 0x1, -R14 ;  /* 0x0000000105057824 */ /* 0x000fe200078e0a0e */
[----:B------:R-:W-:-:S02]  /*1340*/  SEL R3, R3, 0xffffffe0, !P2 ;  /* 0xffffffe003037807 */ /* 0x000fc40005000000 */
[----:B------:R-:W-:Y:S02]  /*1350*/  SEL R6, RZ, 0x10, P3 ;  /* 0x00000010ff067807 */ /* 0x000fe40001800000 */
[C---:B------:R-:W-:Y:S02]  /*1360*/  IADD3 R227, R233.reuse, 0x800, RZ ;  /* 0x00000800e9e37810 */ /* 0x040fe40007ffe0ff */
[C---:B------:R-:W-:Y:S02]  /*1370*/  IADD3 R226, R233.reuse, 0x1000, RZ ;  /* 0x00001000e9e27810 */ /* 0x040fe40007ffe0ff */
[C---:B------:R-:W-:Y:S02]  /*1380*/  IADD3 R225, R233.reuse, 0x1800, RZ ;  /* 0x00001800e9e17810 */ /* 0x040fe40007ffe0ff */
[C---:B------:R-:W-:Y:S01]  /*1390*/  IADD3 R224, R233.reuse, 0x2000, RZ ;  /* 0x00002000e9e07810 */ /* 0x040fe20007ffe0ff */
[----:B--2---:R2:W1:Y:S01]  /*13a0*/  LDSM.16.M88.4 R24, [R234+0x8100] ;  /* 0x00810000ea18783b */ /* 0x0044620000000200 */
[----:B------:R-:W-:-:S03]  /*13b0*/  IADD3 R223, R233, 0x2800, RZ ;  /* 0x00002800e9df7810 */ /* 0x000fc60007ffe0ff */
[----:B----4-:R2:W4:Y:S01]  /*13c0*/  LDSM.16.M88.4 R16, [R234+0x8900] ;  /* 0x00890000ea10783b */ /* 0x0105220000000200 */
[----:B------:R-:W-:-:S03]  /*13d0*/  IADD3 R222, R233, 0x3000, RZ ;  /* 0x00003000e9de7810 */ /* 0x000fc60007ffe0ff */
[----:B---3--:R2:W3:Y:S01]  /*13e0*/  LDSM.16.M88.4 R8, [R234+0x9100] ;  /* 0x00910000ea08783b */ /* 0x0084e20000000200 */
[----:B------:R-:W-:-:S03]  /*13f0*/  IADD3 R221, R233, 0x3800, RZ ;  /* 0x00003800e9dd7810 */ /* 0x000fc60007ffe0ff */
        /* <DEDUP_REMOVED lines=14> */
[----:B---34-:R-:W-:Y:S01]  /*14e0*/  IMAD R13, R13, c[0x0][0x208], RZ ;  /* 0x000082000d0d7a24 */ /* 0x018fe200078e02ff */
[----:B------:R-:W-:Y:S01]  /*14f0*/  ISETP.GE.AND P4, PT, R32, c[0x0][0x1d4], PT ;  /* 0x0000750020007a0c */ /* 0x000fe20003f86270 */
[----:B-1----:R-:W-:Y:S01]  /*1500*/  IMAD.WIDE.U32 R14, R236, c[0x0][0x208], RZ ;  /* 0x00008200ec0e7a25 */ /* 0x002fe200078e00ff */
[----:B------:R-:W-:-:S02]  /*1510*/  ISETP.GE.AND P2, PT, R241, c[0x0][0x1d4], PT ;  /* 0x00007500f1007a0c */ /* 0x000fc40003f46270 */
[----:B------:R-:W-:Y:S01]  /*1520*/  ISETP.LT.OR P5, PT, R7, 0x1, P4 ;  /* 0x000000010700780c */ /* 0x000fe200027a1670 */
[----:B------:R-:W-:Y:S02]  /*1530*/  IMAD R13, R236, c[0x0][0x20c], R13 ;  /* 0x00008300ec0d7a24 */ /* 0x000fe400078e020d */
[----:B------:R-:W-:Y:S02]  /*1540*/  IMAD R12, R12, c[0x0][0x218], RZ ;  /* 0x000086000c0c7a24 */ /* 0x000fe400078e02ff */
[----:B------:R-:W-:Y:S02]  /*1550*/  IMAD.IADD R15, R15, 0x1, R13 ;  /* 0x000000010f0f7824 */ /* 0x000fe400078e020d */
[C---:B------:R-:W-:Y:S02]  /*1560*/  IMAD R12, R235.reuse, c[0x0][0x21c], R12 ;  /* 0x00008700eb0c7a24 */ /* 0x040fe400078e020c */
[----:B------:R-:W-:-:S04]  /*1570*/  IMAD.WIDE.U32 R14, R235, c[0x0][0x218], R14 ;  /* 0x00008600eb0e7a25 */ /* 0x000fc800078e000e */
[----:B------:R-:W-:Y:S01]  /*1580*/  IMAD.WIDE R30, R32, 0x2, RZ ;  /* 0x00000002201e7825 */ /* 0x000fe200078e02ff */
[----:B------:R-:W-:-:S03]  /*1590*/  IADD3 R14, P1, R14, UR20, RZ ;  /* 0x000000140e0e7c10 */ /* 0x000fc6000ff3e0ff */
[----:B------:R-:W-:Y:S01]  /*15a0*/  IMAD.SHL.U32 R13, R238, 0x2, RZ ;  /* 0x00000002ee0d7824 */ /* 0x000fe200078e00ff */
[----:B------:R-:W-:Y:S02]  /*15b0*/  IADD3.X R12, R15, UR4, R12, P1, !PT ;  /* 0x000000040f0c7c10 */ /* 0x000fe40008ffe40c */
[----:B------:R-:W-:-:S04]  /*15c0*/  LEA R15, P1, R14, c[0x0][0x1f8], 0x1 ;  /* 0x00007e000e0f7a11 */ /* 0x000fc800078208ff */
[----:B------:R-:W-:Y:S01]  /*15d0*/  LEA.HI.X R14, R14, c[0x0][0x1fc], R12, 0x1, P1 ;  /* 0x00007f000e0e7a11 */ /* 0x000fe200008f0c0c */
[----:B------:R-:W1:Y:S01]  /*15e0*/  SHFL.IDX PT, R22, R15, RZ, 0x181f ;  /* 0x00181fff0f167589 */ /* 0x000e6200000e0000 */
[----:B------:R-:W-:-:S03]  /*15f0*/  SHF.R.S32.HI R12, RZ, 0x1f, R241 ;  /* 0x0000001fff0c7819 */ /* 0x000fc600000114f1 */
[----:B------:R-:W3:Y:S01]  /*1600*/  SHFL.IDX PT, R23, R14, RZ, 0x181f ;  /* 0x00181fff0e177589 */ /* 0x000ee200000e0000 */
[----:B------:R-:W-:-:S03]  /*1610*/  LEA.HI R12, R12, R241, RZ, 0x3 ;  /* 0x000000f10c0c7211 */ /* 0x000fc600078f18ff */
[----:B------:R-:W4:Y:S01]  /*1620*/  SHFL.IDX PT, R20, R15, 0x1, 0x181f ;  /* 0x00381f000f147f89 */ /* 0x000f2200000e0000 */
[----:B------:R-:W-:-:S03]  /*1630*/  LOP3.LUT R12, R12, 0xfffffff8, RZ, 0xc0, !PT ;  /* 0xfffffff80c0c7812 */ /* 0x000fc600078ec0ff */
[----:B------:R-:W5:Y:S02]  /*1640*/  SHFL.IDX PT, R21, R14, 0x1, 0x181f ;  /* 0x00381f000e157f89 */ /* 0x000f6400000e0000 */
[----:B------:R-:W-:Y:S02]  /*1650*/  IMAD.WIDE R34, R12, 0x2, RZ ;  /* 0x000000020c227825 */ /* 0x000fe400078e02ff */
[----:B------:R-:W2:Y:S04]  /*1660*/  SHFL.IDX PT, R12, R15, 0x2, 0x181f ;  /* 0x00581f000f0c7f89 */ /* 0x000ea800000e0000 */
[----:B------:R-:W-:Y:S01]  /*1670*/  SHFL.IDX PT, R15, R15, 0x3, 0x181f ;  /* 0x00781f000f0f7f89 */ /* 0x000fe200000e0000 */
[----:B-1----:R-:W-:-:S05]  /*1680*/  IADD3 R28, P1, R22, R30, RZ ;  /* 0x0000001e161c7210 */ /* 0x002fca0007f3e0ff */
[----:B---3--:R-:W-:Y:S01]  /*1690*/  IMAD.X R29, R23, 0x1, R31, P1 ;  /* 0x00000001171d7824 */ /* 0x008fe200008e061f */
[----:B------:R-:W-:-:S04]  /*16a0*/  ISETP.LT.OR P1, PT, R7, 0x1, P2 ;  /* 0x000000010700780c */ /* 0x000fc80001721670 */
[----:B------:R4:W-:Y:S01]  /*16b0*/  LDGSTS.E.BYPASS.LTC128B.128 [R13+0x100], [R28.64], !P5 ;  /* 0x001000001c0d7fae */ /* 0x0009e2000e901d4e */
[----:B------:R-:W-:-:S05]  /*16c0*/  IADD3 R22, P5, R22, R34, RZ ;  /* 0x0000002216167210 */ /* 0x000fca0007fbe0ff */
[----:B------:R-:W-:Y:S01]  /*16d0*/  IMAD.X R23, R23, 0x1, R35, P5 ;  /* 0x0000000117177824 */ /* 0x000fe200028e0623 */
[----:B------:R-:W-:-:S04]  /*16e0*/  ISETP.LT.OR P5, PT, R7, 0x21, P4 ;  /* 0x000000210700780c */ /* 0x000fc800027a1670 */
[----:B------:R1:W-:Y:S01]  /*16f0*/  LDGSTS.E.BYPASS.LTC128B.128 [R13+0x4100], [R22.64], !P1 ;  /* 0x04100000160d7fae */ /* 0x0003e2000c901d4e */
[----:B----4-:R-:W-:-:S05]  /*1700*/  IADD3 R28, P1, R30, R20, RZ ;  /* 0x000000141e1c7210 */ /* 0x010fca0007f3e0ff */
[----:B-----5:R-:W-:Y:S01]  /*1710*/  IMAD.X R29, R31, 0x1, R21, P1 ;  /* 0x000000011f1d7824 */ /* 0x020fe200008e0615 */
[----:B------:R-:W-:-:S04]  /*1720*/  ISETP.LT.OR P1, PT, R7, 0x21, P2 ;  /* 0x000000210700780c */ /* 0x000fc80001721670 */
[----:B------:R3:W-:Y:S01]  /*1730*/  LDGSTS.E.BYPASS.LTC128B.128 [R13+0x1100], [R28.64], !P5 ;  /* 0x011000001c0d7fae */ /* 0x0007e2000e901d4e */
[----:B------:R-:W-:-:S03]  /*1740*/  IADD3 R20, P5, R34, R20, RZ ;  /* 0x0000001422147210 */ /* 0x000fc60007fbe0ff */
[----:B-1----:R-:W1:Y:S02]  /*1750*/  SHFL.IDX PT, R22, R14, 0x2, 0x181f ;  /* 0x00581f000e167f89 */ /* 0x002e6400000e0000 */
[----:B------:R-:W-:Y:S01]  /*1760*/  IMAD.X R21, R35, 0x1, R21, P5 ;  /* 0x0000000123157824 */ /* 0x000fe200028e0615 */
[C---:B------:R-:W-:Y:S01]  /*1770*/  ISETP.LT.OR P5, PT, R7.reuse, 0x41, P4 ;  /* 0x000000410700780c */ /* 0x040fe200027a1670 */
[----:B------:R-:W4:Y:S01]  /*1780*/  SHFL.IDX PT, R14, R14, 0x3, 0x181f ;  /* 0x00781f000e0e7f89 */ /* 0x000f2200000e0000 */
[----:B------:R-:W-:-:S03]  /*1790*/  ISETP.LT.OR P4, PT, R7, 0x61, P4 ;  /* 0x000000610700780c */ /* 0x000fc60002781670 */
[----:B------:R2:W-:Y:S02]  /*17a0*/  LDGSTS.E.BYPASS.LTC128B.128 [R13+0x5100], [R20.64], !P1 ;  /* 0x05100000140d7fae */ /* 0x0005e4000c901d4e */
[----:B--2---:R-:W-:-:S05]  /*17b0*/  IADD3 R20, P1, R30, R12, RZ ;  /* 0x0000000c1e147210 */ /* 0x004fca0007f3e0ff */
[----:B-1----:R-:W-:Y:S01]  /*17c0*/  IMAD.X R21, R31, 0x1, R22, P1 ;  /* 0x000000011f157824 */ /* 0x002fe200008e0616 */
[----:B---3--:R-:W-:-:S04]  /*17d0*/  IADD3 R28, P1, R34, R12, RZ ;  /* 0x0000000c221c7210 */ /* 0x008fc80007f3e0ff */
[----:B------:R1:W-:Y:S01]  /*17e0*/  LDGSTS.E.BYPASS.LTC128B.128 [R13+0x2100], [R20.64], !P5 ;  /* 0x02100000140d7fae */ /* 0x0003e2000e901d4e */
[----:B------:R-:W-:Y:S01]  /*17f0*/  IMAD.X R29, R35, 0x1, R22, P1 ;  /* 0x00000001231d7824 */ /* 0x000fe200008e0616 */
[C---:B------:R-:W-:Y:S02]  /*1800*/  ISETP.LT.OR P5, PT, R7.reuse, 0x41, P2 ;  /* 0x000000410700780c */ /* 0x040fe400017a1670 */
[----:B------:R-:W-:-:S11]  /*1810*/  ISETP.LT.OR P2, PT, R7, 0x61, P2 ;  /* 0x000000610700780c */ /* 0x000fd60001741670 */
[----:B------:R2:W-:Y:S01]  /*1820*/  LDGSTS.E.BYPASS.LTC128B.128 [R13+0x6100], [R28.64], !P5 ;  /* 0x061000001c0d7fae */ /* 0x0005e2000e901d4e */
[----:B-1----:R-:W-:-:S05]  /*1830*/  IADD3 R20, P1, R30, R15, RZ ;  /* 0x0000000f1e147210 */ /* 0x002fca0007f3e0ff */
[----:B----4-:R-:W-:Y:S01]  /*1840*/  IMAD.X R21, R31, 0x1, R14, P1 ;  /* 0x000000011f157824 */ /* 0x010fe200008e060e */
[----:B------:R-:W-:-:S04]  /*1850*/  IADD3 R22, P1, R34, R15, RZ ;  /* 0x0000000f22167210 */ /* 0x000fc80007f3e0ff */
[----:B------:R2:W-:Y:S01]  /*1860*/  LDGSTS.E.BYPASS.LTC128B.128 [R13+0x3100], [R20.64], !P4 ;  /* 0x03100000140d7fae */ /* 0x0005e2000e101d4e */
[----:B------:R-:W-:-:S05]  /*1870*/  IMAD.X R23, R35, 0x1, R14, P1 ;  /* 0x0000000123177824 */ /* 0x000fca00008e060e */
[----:B------:R2:W-:Y:S03]  /*1880*/  LDGSTS.E.BYPASS.LTC128B.128 [R13+0x7100], [R22.64], !P2 ;  /* 0x07100000160d7fae */ /* 0x0005e6000d101d4e */
.L_x_2165:
[C---:B-1-34-:R-:W-:Y:S01]  /*1890*/  HMMA.16816.F32 R104, R136.reuse, R100, RZ ;  /* 0x000000648868723c */ /* 0x05afe200000018ff */
[C---:B------:R-:W-:Y:S01]  /*18a0*/  IMAD R231, R3.reuse, 0x2, R234 ;  /* 0x0000000203e77824 */ /* 0x040fe200078e02ea */
[----:B------:R-:W-:Y:S01]  /*18b0*/  LDSM.16.M88.4 R116, [R234+0xf100] ;  /* 0x00f10000ea74783b */ /* 0x000fe20000000200 */
[----:B------:R-:W-:Y:S01]  /*18c0*/  IMAD R220, R3, 0x2, R233 ;  /* 0x0000000203dc7824 */ /* 0x000fe200078e02e9 */
[----:B------:R-:W-:Y:S01]  /*18d0*/  UISETP.GE.AND UP0, UPT, UR10, 0x81, UPT ;  /* 0x000000810a00788c */ /* 0x000fe2000bf06270 */
[C---:B------:R-:W-:Y:S01]  /*18e0*/  IADD3 R219, R233.reuse, 0x4000, RZ ;  /* 0x00004000e9db7810 */ /* 0x040fe20007ffe0ff */
[----:B------:R-:W-:Y:S01]  /*18f0*/  LDSM.16.M88.4 R112, [R234+0xf900] ;  /* 0x00f90000ea70783b */ /* 0x000fe20000000200 */
[C---:B------:R-:W-:Y:S01]  /*1900*/  IADD3 R218, R233.reuse, 0x4800, RZ ;  /* 0x00004800e9da7810 */ /* 0x040fe20007ffe0ff */
[----:B------:R-:W-:Y:S01]  /*1910*/  HMMA.16816.F32 R100, R136, R102, RZ ;  /* 0x000000668864723c */ /* 0x000fe200000018ff */
[----:B------:R-:W-:Y:S01]  /*1920*/  IADD3 R217, R233, 0x5000, RZ ;  /* 0x00005000e9d97810 */ /* 0x000fe20007ffe0ff */
[----:B------:R-:W-:Y:S01]  /*1930*/  LDSM.16.M88.4 R108, [R233+0x4000] ;  /* 0x00400000e96c783b */ /* 0x000fe20000000200 */
[----:B------:R-:W-:-:S02]  /*1940*/  PLOP3.LUT P1, PT, PT, PT, UP0, 0x40, 0x0 ;  /* 0x000000000000781c */ /* 0x000fc40003f2e808 */
[C---:B------:R-:W-:Y:S01]  /*1950*/  IADD3 R216, R233.reuse, 0x5800, RZ ;  /* 0x00005800e9d87810 */ /* 0x040fe20007ffe0ff */
[----:B------:R-:W-:Y:S01]  /*1960*/  LDSM.16.M88.4 R124, [R231+0xd900] ;  /* 0x00d90000e77c783b */ /* 0x000fe20000000200 */
[C---:B------:R-:W-:Y:S01]  /*1970*/  IADD3 R215, R233.reuse, 0x6000, RZ ;  /* 0x00006000e9d77810 */ /* 0x040fe20007ffe0ff */
[C---:B------:R-:W-:Y:S01]  /*1980*/  HMMA.16816.F32 R96, R136.reuse, R92, RZ ;  /* 0x0000005c8860723c */ /* 0x040fe200000018ff */
[C---:B------:R-:W-:Y:S01]  /*1990*/  IADD3 R214, R233.reuse, 0x6800, RZ ;  /* 0x00006800e9d67810 */ /* 0x040fe20007ffe0ff */
[----:B------:R-:W-:Y:S01]  /*19a0*/  LDSM.16.M88.4 R120, [R231+0xe100] ;  /* 0x00e10000e778783b */ /* 0x000fe20000000200 */
[C---:B------:R-:W-:Y:S02]  /*19b0*/  IADD3 R213, R233.reuse, 0x7000, RZ ;  /* 0x00007000e9d57810 */ /* 0x040fe40007ffe0ff */
[----:B------:R-:W-:Y:S01]  /*19c0*/  IADD3 R212, R233, 0x7800, RZ ;  /* 0x00007800e9d47810 */ /* 0x000fe20007ffe0ff */
[----:B------:R-:W0:Y:S02]  /*19d0*/  LDGDEPBAR ;  /* 0x00000000000079af */ /* 0x000e240000000000 */
[C---:B------:R-:W-:Y:S08]  /*19e0*/  HMMA.16816.F32 R80, R136.reuse, R76, RZ ;  /* 0x0000004c8850723c */ /* 0x040ff000000018ff */
[C---:B------:R-:W-:Y:S08]  /*19f0*/  HMMA.16816.F32 R72, R136.reuse, R68, RZ ;  /* 0x000000448848723c */ /* 0x040ff000000018ff */
[C---:B------:R-:W-:Y:S08]  /*1a00*/  HMMA.16816.F32 R92, R136.reuse, R94, RZ ;  /* 0x0000005e885c723c */ /* 0x040ff000000018ff */
[C---:B------:R-:W-:Y:S08]  /*1a10*/  HMMA.16816.F32 R76, R136.reuse, R78, RZ ;  /* 0x0000004e884c723c */ /* 0x040ff000000018ff */
[C---:B------:R-:W-:Y:S08]  /*1a20*/  HMMA.16816.F32 R68, R136.reuse, R70, RZ ;  /* 0x000000468844723c */ /* 0x040ff000000018ff */
[C---:B--2---:R-:W-:Y:S08]  /*1a30*/  HMMA.16816.F32 R28, R136.reuse, R24, RZ ;  /* 0x00000018881c723c */ /* 0x044ff000000018ff */
[C---:B------:R-:W-:Y:S08]  /*1a40*/  HMMA.16816.F32 R24, R136.reuse, R26, RZ ;  /* 0x0000001a8818723c */ /* 0x040ff000000018ff */
[C---:B------:R-:W-:Y:S08]  /*1a50*/  HMMA.16816.F32 R20, R136.reuse, R16, RZ ;  /* 0x000000108814723c */ /* 0x040ff000000018ff */
[C---:B------:R-:W-:Y:S08]  /*1a60*/  HMMA.16816.F32 R88, R136.reuse, R84, RZ ;  /* 0x000000548858723c */ /* 0x040ff000000018ff */
[----:B------:R-:W-:Y:S08]  /*1a70*/  HMMA.16816.F32 R16, R136, R18, RZ ;  /* 0x000000128810723c */ /* 0x000ff000000018ff */
[C---:B------:R-:W-:Y:S08]  /*1a80*/  HMMA.16816.F32 R104, R140.reuse, R48, R104 ;  /* 0x000000308c68723c */ /* 0x040ff00000001868 */
[----:B------:R-:W-:Y:S01]  /*1a90*/  HMMA.16816.F32 R100, R140, R50, R100 ;  /* 0x000000328c64723c */ /* 0x000fe20000001864 */
[----:B------:R-:W1:Y:S07]  /*1aa0*/  LDSM.16.M88.4 R48, [R231+0x8100] ;  /* 0x00810000e730783b */ /* 0x000e6e0000000200 */
[----:B------:R-:W-:Y:S08]  /*1ab0*/  HMMA.16816.F32 R84, R136, R86, RZ ;  /* 0x000000568854723c */ /* 0x000ff000000018ff */
        /* <DEDUP_REMOVED lines=9> */
[C---:B------:R-:W-:Y:S08]  /*1b50*/  HMMA.16816.F32 R12, R136.reuse, R8, RZ ;  /* 0x00000008880c723c */ /* 0x040ff000000018ff */
[----:B------:R-:W-:Y:S08]  /*1b60*/  HMMA.16816.F32 R8, R136, R10, RZ ;  /* 0x0000000a8808723c */ /* 0x000ff000000018ff */
        /* <DEDUP_REMOVED lines=8> */
[----:B------:R-:W5:Y:S07]  /*1bf0*/  LDSM.16.M88.4 R52, [R231+0x9100] ;  /* 0x00910000e734783b */ /* 0x000f6e0000000200 */
[C---:B------:R-:W-:Y:S08]  /*1c00*/  HMMA.16816.F32 R12, R140.reuse, R56, R12 ;  /* 0x000000388c0c723c */ /* 0x040ff0000000180c */
[----:B------:R-:W-:Y:S01]  /*1c10*/  HMMA.16816.F32 R8, R140, R58, R8 ;  /* 0x0000003a8c08723c */ /* 0x000fe20000001808 */
        /* <DEDUP_REMOVED lines=9> */
[----:B------:R-:W3:Y:S07]  /*1cb0*/  LDSM.16.M88.4 R40, [R220] ;  /* 0x00000000dc28783b */ /* 0x000eee0000000200 */
        /* <DEDUP_REMOVED lines=10> */
[----:B------:R-:W-:Y:S01]  /*1d60*/  HMMA.16816.F32 R76, R168, R46, R76 ;  /* 0x0000002ea84c723c */ /* 0x000fe2000000184c */
[----:B------:R-:W2:Y:S07]  /*1d70*/  LDSM.16.M88.4 R44, [R220+0x1800] ;  /* 0x00180000dc2c783b */ /* 0x000eae0000000200 */
[C---:B---3--:R-:W-:Y:S08]  /*1d80*/  HMMA.16816.F32 R28, R172.reuse, R40, R28 ;  /* 0x00000028ac1c723c */ /* 0x048ff0000000181c */
[C---:B------:R-:W-:Y:S01]  /*1d90*/  HMMA.16816.F32 R24, R172.reuse, R42, R24 ;  /* 0x0000002aac18723c */ /* 0x040fe20000001818 */
[----:B------:R-:W3:Y:S07]  /*1da0*/  LDSM.16.M88.4 R40, [R220+0x2800] ;  /* 0x00280000dc28783b */ /* 0x000eee0000000200 */
[C---:B----4-:R-:W-:Y:S08]  /*1db0*/  HMMA.16816.F32 R20, R172.reuse, R36, R20 ;  /* 0x00000024ac14723c */ /* 0x050ff00000001814 */
[----:B------:R-:W-:Y:S01]  /*1dc0*/  HMMA.16816.F32 R16, R172, R38, R16 ;  /* 0x00000026ac10723c */ /* 0x000fe20000001810 */
[----:B------:R-:W4:Y:S07]  /*1dd0*/  LDSM.16.M88.4 R36, [R220+0x3000] ;  /* 0x00300000dc24783b */ /* 0x000f2e0000000200 */
[C---:B-----5:R-:W-:Y:S08]  /*1de0*/  HMMA.16816.F32 R72, R168.reuse, R52, R72 ;  /* 0x00000034a848723c */ /* 0x060ff00000001848 */
[----:B------:R-:W-:Y:S01]  /*1df0*/  HMMA.16816.F32 R68, R168, R54, R68 ;  /* 0x00000036a844723c */ /* 0x000fe20000001844 */
[----:B------:R-:W5:Y:S07]  /*1e00*/  LDSM.16.M88.4 R52, [R220+0x2000] ;  /* 0x00200000dc34783b */ /* 0x000f6e0000000200 */
        /* <DEDUP_REMOVED lines=56> */
[----:B------:R-:W2:Y:S07]  /*2190*/  LDSM.16.M88.4 R60, [R220+0x4800] ;  /* 0x00480000dc3c783b */ /* 0x000eae0000000200 */
[C---:B------:R-:W-:Y:S08]  /*21a0*/  HMMA.16816.F32 R88, R180.reuse, R56, R88 ;  /* 0x00000038b458723c */ /* 0x040ff00000001858 */
[C---:B------:R-:W-:Y:S01]  /*21b0*/  HMMA.16816.F32 R84, R180.reuse, R58, R84 ;  /* 0x0000003ab454723c */ /* 0x040fe20000001854 */
[----:B------:R-:W3:Y:S07]  /*21c0*/  LDSM.16.M88.4 R56, [R220+0x5000] ;  /* 0x00500000dc38783b */ /* 0x000eee0000000200 */
        /* <DEDUP_REMOVED lines=32> */
[C---:B-----5:R-:W-:Y:S08]  /*23d0*/  HMMA.16816.F32 R104, R188.reuse, R52, R104 ;  /* 0x00000034bc68723c */ /* 0x060ff00000001868 */
[C---:B------:R-:W-:Y:S08]  /*23e0*/  HMMA.16816.F32 R100, R188.reuse, R54, R100 ;  /* 0x00000036bc64723c */ /* 0x040ff00000001864 */
[C---:B-1----:R-:W-:Y:S08]  /*23f0*/  HMMA.16816.F32 R96, R188.reuse, R48, R96 ;  /* 0x00000030bc60723c */ /* 0x042ff00000001860 */
[C---:B------:R-:W-:Y:S08]  /*2400*/  HMMA.16816.F32 R92, R188.reuse, R50, R92 ;  /* 0x00000032bc5c723c */ /* 0x040ff0000000185c */
[C---:B--2---:R-:W-:Y:S08]  /*2410*/  HMMA.16816.F32 R88, R188.reuse, R44, R88 ;  /* 0x0000002cbc58723c */ /* 0x044ff00000001858 */
[C---:B------:R-:W-:Y:S08]  /*2420*/  HMMA.16816.F32 R84, R188.reuse, R46, R84 ;  /* 0x0000002ebc54723c */ /* 0x040ff00000001854 */
[C---:B---3--:R-:W-:Y:S08]  /*2430*/  HMMA.16816.F32 R80, R188.reuse, R40, R80 ;  /* 0x00000028bc50723c */ /* 0x048ff00000001850 */
[C---:B------:R-:W-:Y:S08]  /*2440*/  HMMA.16816.F32 R76, R188.reuse, R42, R76 ;  /* 0x0000002abc4c723c */ /* 0x040ff0000000184c */
[C---:B----4-:R-:W-:Y:S08]  /*2450*/  HMMA.16816.F32 R72, R188.reuse, R36, R72 ;  /* 0x00000024bc48723c */ /* 0x050ff00000001848 */
[----:B------:R-:W-:Y:S01]  /*2460*/  HMMA.16816.F32 R68, R188, R38, R68 ;  /* 0x00000026bc44723c */ /* 0x000fe20000001844 */
[----:B------:R-:W-:Y:S06]  /*2470*/  BAR.SYNC.DEFER_BLOCKING 0x0 ;  /* 0x0000000000007b1d */ /* 0x000fec0000010000 */
[----:B------:R-:W-:Y:S05]  /*2480*/  @P1 BRA `(.L_x_2166) ;  /* 0x000004a000001947 */ /* 0x000fea0003800000 */
[----:B------:R-:W-:Y:S01]  /*2490*/  ULEA UR5, UR8, UR11, 0x7 ;  /* 0x0000000b08057291 */ /* 0x000fe2000f8e383f */
        /* <DEDUP_REMOVED lines=15> */
[----:B------:R-:W-:Y:S01]  /*2590*/  IMAD.WIDE R42, R32, 0x2, RZ ;  /* 0x00000002202a7825 */ /* 0x000fe200078e02ff */
[C---:B------:R-:W-:Y:S02]  /*25a0*/  ISETP.NE.U32.AND P5, PT, R6.reuse, RZ, PT ;  /* 0x000000ff0600720c */ /* 0x040fe40003fa5070 */
[----:B------:R-:W-:Y:S01]  /*25b0*/  IADD3 R7, -R39, 0x10, RZ ;  /* 0x0000001027077810 */ /* 0x000fe20007ffe1ff */
[----:B------:R-:W-:Y:S01]  /*25c0*/  IMAD R236, R3, c[0x0][0x2b8], R236 ;  /* 0x0000ae0003ec7a24 */ /* 0x000fe200078e02ec */
[----:B------:R-:W-:Y:S02]  /*25d0*/  IADD3 R6, -R6, 0x10, RZ ;  /* 0x0000001006067810 */ /* 0x000fe40007ffe1ff */
[----:B------:R-:W-:-:S02]  /*25e0*/  LOP3.LUT R7, R7, 0xf, RZ, 0xc0, !PT ;  /* 0x0000000f07077812 */ /* 0x000fc400078ec0ff */
[----:B------:R-:W-:Y:S02]  /*25f0*/  SHF.R.S32.HI R3, RZ, 0x1f, R236 ;  /* 0x0000001fff037819 */ /* 0x000fe400000114ec */
[----:B------:R-:W-:-:S03]  /*2600*/  LOP3.LUT R6, R6, 0xf, RZ, 0xc0, !PT ;  /* 0x0000000f06067812 */ /* 0x000fc600078ec0ff */
[----:B------:R-:W-:-:S04]  /*2610*/  IMAD R3, R3, c[0x0][0x1e0], RZ ;  /* 0x0000780003037a24 */ /* 0x000fc800078e02ff */
[C---:B------:R-:W-:Y:S02]  /*2620*/  IMAD R3, R236.reuse, c[0x0][0x1e4], R3 ;  /* 0x00007900ec037a24 */ /* 0x040fe400078e0203 */
[----:B-1----:R-:W-:-:S04]  /*2630*/  IMAD.WIDE.U32 R34, R236, c[0x0][0x1e0], RZ ;  /* 0x00007800ec227a25 */ /* 0x002fc800078e00ff */
        /* <DEDUP_REMOVED lines=9> */
[----:B------:R-:W1:Y:S01]  /*26d0*/  SHFL.IDX PT, R35, R33, 0x2, 0x181f ;  /* 0x00581f0021237f89 */ /* 0x000e6200000e0000 */
[----:B------:R-:W-:-:S03]  /*26e0*/  SHF.R.S32.HI R3, RZ, 0x1f, R241 ;  /* 0x0000001fff037819 */ /* 0x000fc600000114f1 */
[----:B------:R-:W2:Y:S01]  /*26f0*/  SHFL.IDX PT, R40, R33, RZ, 0x181f ;  /* 0x00181fff21287589 */ /* 0x000ea200000e0000 */
[----:B------:R-:W-:-:S03]  /*2700*/  LEA.HI R3, R3, R241, RZ, 0x3 ;  /* 0x000000f103037211 */ /* 0x000fc600078f18ff */
[----:B------:R-:W3:Y:S01]  /*2710*/  SHFL.IDX PT, R36, R48, 0x2, 0x181f ;  /* 0x00581f0030247f89 */ /* 0x000ee200000e0000 */
[----:B------:R-:W-:-:S03]  /*2720*/  LOP3.LUT R3, R3, 0xfffffff8, RZ, 0xc0, !PT ;  /* 0xfffffff803037812 */ /* 0x000fc600078ec0ff */
[----:B------:R-:W4:Y:S04]  /*2730*/  SHFL.IDX PT, R37, R33, 0x1, 0x181f ;  /* 0x00381f0021257f89 */ /* 0x000f2800000e0000 */
[----:B------:R-:W5:Y:S04]  /*2740*/  SHFL.IDX PT, R41, R48, RZ, 0x181f ;  /* 0x00181fff30297589 */ /* 0x000f6800000e0000 */
[----:B------:R-:W5:Y:S04]  /*2750*/  SHFL.IDX PT, R38, R48, 0x1, 0x181f ;  /* 0x00381f0030267f89 */ /* 0x000f6800000e0000 */
[----:B------:R-:W5:Y:S01]  /*2760*/  SHFL.IDX PT, R33, R33, 0x3, 0x181f ;  /* 0x00781f0021217f89 */ /* 0x000f6200000e0000 */
[----:B-1----:R-:W-:-:S03]  /*2770*/  IADD3 R50, P4, R42, R35, RZ ;  /* 0x000000232a327210 */ /* 0x002fc60007f9e0ff */
[----:B------:R1:W1:Y:S01]  /*2780*/  SHFL.IDX PT, R34, R48, 0x3, 0x181f ;  /* 0x00781f0030227f89 */ /* 0x00026200000e0000 */
[C---:B--2---:R-:W-:Y:S01]  /*2790*/  IADD3 R46, P2, R42.reuse, R40, RZ ;  /* 0x000000282a2e7210 */ /* 0x044fe20007f5e0ff */
[----:B---3--:R-:W-:Y:S01]  /*27a0*/  IMAD.X R51, R43, 0x1, R36, P4 ;  /* 0x000000012b337824 */ /* 0x008fe200020e0624 */
[----:B----4-:R-:W-:-:S03]  /*27b0*/  IADD3 R44, P1, R42, R37, RZ ;  /* 0x000000252a2c7210 */ /* 0x010fc60007f3e0ff */
[C---:B-----5:R-:W-:Y:S02]  /*27c0*/  IMAD.X R47, R43.reuse, 0x1, R41, P2 ;  /* 0x000000012b2f7824 */ /* 0x060fe400010e0629 */
[----:B------:R-:W-:Y:S01]  /*27d0*/  IMAD.X R45, R43, 0x1, R38, P1 ;  /* 0x000000012b2d7824 */ /* 0x000fe200008e0626 */
[----:B------:R-:W-:Y:S01]  /*27e0*/  IADD3 R42, P2, P1, R7, R33, R42 ;  /* 0x00000021072a7210 */ /* 0x000fe2000795e02a */
[----:B-1----:R-:W-:-:S03]  /*27f0*/  IMAD.WIDE R48, R3, 0x2, RZ ;  /* 0x0000000203307825 */ /* 0x002fc600078e02ff */
[----:B------:R-:W-:Y:S01]  /*2800*/  IADD3.X R43, RZ, R34, R43, P2, P1 ;  /* 0x00000022ff2b7210 */ /* 0x000fe200017e242b */
[----:B------:R-:W-:Y:S01]  /*2810*/  IMAD.SHL.U32 R3, R238, 0x2, RZ ;  /* 0x00000002ee037824 */ /* 0x000fe200078e00ff */
[C---:B------:R-:W-:Y:S02]  /*2820*/  IADD3 R40, P4, R48.reuse, R40, RZ ;  /* 0x0000002830287210 */ /* 0x040fe40007f9e0ff */
[C---:B------:R-:W-:Y:S02]  /*2830*/  IADD3 R52, P1, R48.reuse, R37, RZ ;  /* 0x0000002530347210 */ /* 0x040fe40007f3e0ff */
[----:B------:R1:W-:Y:S01]  /*2840*/  LDGSTS.E.BYPASS.LTC128B.128 [R3+0x8100], [R46.64], !P0 ;  /* 0x081000002e037fae */ /* 0x0003e2000c101d4e */
[C---:B------:R-:W-:Y:S01]  /*2850*/  IMAD.X R41, R49.reuse, 0x1, R41, P4 ;  /* 0x0000000131297824 */ /* 0x040fe200020e0629 */
[----:B------:R-:W-:Y:S01]  /*2860*/  IADD3 R54, P4, R48, R35, RZ ;  /* 0x0000002330367210 */ /* 0x000fe20007f9e0ff */
[----:B------:R-:W-:Y:S01]  /*2870*/  IMAD.X R53, R49, 0x1, R38, P1 ;  /* 0x0000000131357824 */ /* 0x000fe200008e0626 */
[----:B------:R-:W-:-:S02]  /*2880*/  IADD3 R6, P2, P1, R6, R33, R48 ;  /* 0x0000002106067210 */ /* 0x000fc4000795e030 */
[----:B------:R1:W-:Y:S01]  /*2890*/  LDGSTS.E.BYPASS.LTC128B.128 [R3+0xc100], [R40.64], !P3 ;  /* 0x0c10000028037fae */ /* 0x0003e2000d901d4e */
[----:B------:R-:W-:Y:S01]  /*28a0*/  IMAD.X R55, R49, 0x1, R36, P4 ;  /* 0x0000000131377824 */ /* 0x000fe200020e0624 */
[----:B------:R-:W-:Y:S02]  /*28b0*/  ISETP.NE.U32.AND P4, PT, R39, RZ, PT ;  /* 0x000000ff2700720c */ /* 0x000fe40003f85070 */
[----:B------:R-:W-:Y:S01]  /*28c0*/  IADD3.X R7, RZ, R34, R49, P2, P1 ;  /* 0x00000022ff077210 */ /* 0x000fe200017e2431 */
[----:B------:R1:W-:Y:S04]  /*28d0*/  LDGSTS.E.BYPASS.LTC128B.128 [R3+0x9100], [R44.64], !P0 ;  /* 0x091000002c037fae */ /* 0x0003e8000c101d4e */
[----:B------:R1:W-:Y:S04]  /*28e0*/  LDGSTS.E.BYPASS.LTC128B.128 [R3+0xd100], [R52.64], !P3 ;  /* 0x0d10000034037fae */ /* 0x0003e8000d901d4e */
[----:B------:R1:W-:Y:S04]  /*28f0*/  LDGSTS.E.BYPASS.LTC128B.128 [R3+0xa100], [R50.64], !P0 ;  /* 0x0a10000032037fae */ /* 0x0003e8000c101d4e */
[----:B------:R1:W-:Y:S04]  /*2900*/  LDGSTS.E.BYPASS.LTC128B.128 [R3+0xe100], [R54.64], !P3 ;  /* 0x0e10000036037fae */ /* 0x0003e8000d901d4e */
[----:B------:R1:W-:Y:S04]  /*2910*/  LDGSTS.E.BYPASS.LTC128B.128.ZFILL [R3+0xb100], [R42.64], P4 ;  /* 0x0b1000002a037fae */ /* 0x0003e8000a141d4e */
[----:B------:R1:W-:Y:S02]  /*2920*/  LDGSTS.E.BYPASS.LTC128B.128.ZFILL [R3+0xf100], [R6.64], P5 ;  /* 0x0f10000006037fae */ /* 0x0003e4000a941d4e */
.L_x_2166:
[----:B------:R-:W-:Y:S01]  /*2930*/  SHF.R.S32.HI R242, RZ, 0x1f, R5 ;  /* 0x0000001ffff27819 */ /* 0x000fe20000011405 */
[----:B------:R-:W-:Y:S01]  /*2940*/  IMAD.MOV.U32 R36, RZ, RZ, -0x2 ;  /* 0xfffffffeff247424 */ /* 0x000fe200078e00ff */
[----:B------:R-:W0:Y:S01]  /*2950*/  LDGDEPBAR ;  /* 0x00000000000079af */ /* 0x000e220000000000 */
[----:B------:R-:W-:Y:S01]  /*2960*/  IMAD.SHL.U32 R232, R4, 0x2, RZ ;  /* 0x0000000204e87824 */ /* 0x000fe200078e00ff */
[----:B------:R-:W-:-:S03]  /*2970*/  LEA.HI R242, R242, R5, RZ, 0x2 ;  /* 0x00000005f2f27211 */ /* 0x000fc600078f10ff */
[--C-:B------:R-:W-:Y:S01]  /*2980*/  IMAD R230, R2, 0x2, R232.reuse ;  /* 0x0000000202e67824 */ /* 0x100fe200078e02e8 */
[----:B-1----:R-:W-:Y:S01]  /*2990*/  LOP3.LUT R3, R242, 0x7ffffffc, RZ, 0xc0, !PT ;  /* 0x7ffffffcf2037812 */ /* 0x002fe200078ec0ff */
[C---:B------:R-:W-:Y:S01]  /*29a0*/  IMAD R229, R0.reuse, 0x2, R232 ;  /* 0x0000000200e57824 */ /* 0x040fe200078e02e8 */
[----:B------:R-:W-:Y:S01]  /*29b0*/  LDSM.16.MT88.4 R124, [R232+0x100] ;  /* 0x00010000e87c783b */ /* 0x000fe20000004200 */
[----:B------:R-:W-:Y:S02]  /*29c0*/  IMAD R228, R0, 0x2, R230 ;  /* 0x0000000200e47824 */ /* 0x000fe400078e02e6 */
[----:B------:R-:W-:Y:S01]  /*29d0*/  IMAD.IADD R3, R5, 0x1, -R3 ;  /* 0x0000000105037824 */ /* 0x000fe200078e0a03 */
[----:B------:R-:W-:Y:S03]  /*29e0*/  LDSM.16.MT88.4 R108, [R229+0x4100] ;  /* 0x00410000e56c783b */ /* 0x000fe60000004200 */
[----:B------:R-:W-:-:S05]  /*29f0*/  IMAD R36, R3, R36, UR17 ;  /* 0x0000001103247e24 */ /* 0x000fca000f8e0224 */
[C---:B------:R-:W-:Y:S02]  /*2a00*/  ISETP.GT.AND P1, PT, R36.reuse, 0x1, PT ;  /* 0x000000012400780c */ /* 0x040fe40003f24270 */
[C---:B------:R-:W-:Y:S02]  /*2a10*/  ISETP.GT.AND P4, PT, R36.reuse, RZ, PT ;  /* 0x000000ff2400720c */ /* 0x040fe40003f84270 */
[----:B------:R-:W-:Y:S02]  /*2a20*/  FSEL R5, R31, -INF , P1 ;  /* 0xff8000001f057808 */ /* 0x000fe40000800000 */
[----:B------:R-:W-:Y:S02]  /*2a30*/  FSEL R7, R29, -INF , P1 ;  /* 0xff8000001d077808 */ /* 0x000fe40000800000 */
[----:B------:R-:W-:Y:S02]  /*2a40*/  ISETP.GT.AND P1, PT, R36, 0x9, PT ;  /* 0x000000092400780c */ /* 0x000fe40003f24270 */
[----:B------:R-:W-:-:S02]  /*2a50*/  FSEL R6, R30, -INF , P4 ;  /* 0xff8000001e067808 */ /* 0x000fc40002000000 */
[----:B------:R-:W-:Y:S02]  /*2a60*/  FSEL R27, R27, -INF , P1 ;  /* 0xff8000001b1b7808 */ /* 0x000fe40000800000 */
[----:B------:R-:W-:Y:S02]  /*2a70*/  FSEL R25, R25, -INF , P1 ;  /* 0xff80000019197808 */ /* 0x000fe40000800000 */
[----:B------:R-:W-:Y:S02]  /*2a80*/  FSEL R3, R28, -INF , P4 ;  /* 0xff8000001c037808 */ /* 0x000fe40002000000 */
[C---:B------:R-:W-:Y:S02]  /*2a90*/  ISETP.GT.AND P1, PT, R36.reuse, 0x11, PT ;  /* 0x000000112400780c */ /* 0x040fe40003f24270 */
[----:B------:R-:W-:Y:S02]  /*2aa0*/  ISETP.GT.AND P4, PT, R36, 0x10, PT ;  /* 0x000000102400780c */ /* 0x000fe40003f84270 */
[----:B------:R-:W-:-:S02]  /*2ab0*/  FSEL R23, R23, -INF , P1 ;  /* 0xff80000017177808 */ /* 0x000fc40000800000 */
        /* <DEDUP_REMOVED lines=8> */
[----:B------:R-:W-:Y:S02]  /*2b40*/  ISETP.GT.AND P1, PT, R36, 0x28, PT ;  /* 0x000000282400780c */ /* 0x000fe40003f24270 */
[----:B------:R-:W-:Y:S02]  /*2b50*/  FSEL R30, R12, -INF , P4 ;  /* 0xff8000000c1e7808 */ /* 0x000fe40002000000 */
[----:B------:R-:W-:Y:S02]  /*2b60*/  FSEL R24, R24, -INF , P2 ;  /* 0xff80000018187808 */ /* 0x000fe40001000000 */
[----:B------:R-:W-:-:S02]  /*2b70*/  FMNMX.FTZ R12, R3, R7, !PT ;  /* 0x00000007030c7209 */ /* 0x000fc40007810000 */
[----:B------:R-:W-:Y:S02]  /*2b80*/  FSEL R199, R10, -INF , P1 ;  /* 0xff8000000ac77808 */ /* 0x000fe40000800000 */
[----:B------:R-:W-:Y:S02]  /*2b90*/  FMNMX.FTZ R10, R24, R12, !PT ;  /* 0x0000000c180a7209 */ /* 0x000fe40007810000 */
[----:B------:R-:W-:Y:S02]  /*2ba0*/  FSEL R26, R26, -INF , P2 ;  /* 0xff8000001a1a7808 */ /* 0x000fe40001000000 */
[----:B------:R-:W-:Y:S02]  /*2bb0*/  FSEL R29, R8, -INF , P1 ;  /* 0xff800000081d7808 */ /* 0x000fe40000800000 */
[----:B------:R-:W-:Y:S02]  /*2bc0*/  ISETP.GT.AND P2, PT, R36, 0x18, PT ;  /* 0x000000182400780c */ /* 0x000fe40003f44270 */
[----:B------:R-:W-:-:S02]  /*2bd0*/  FMNMX.FTZ R8, R25, R10, !PT ;  /* 0x0000000a19087209 */ /* 0x000fc40007810000 */
[----:B------:R-:W-:Y:S02]  /*2be0*/  FSEL R35, R18, -INF , P2 ;  /* 0xff80000012237808 */ /* 0x000fe40001000000 */
[----:B------:R-:W-:Y:S02]  /*2bf0*/  FSEL R16, R16, -INF , P2 ;  /* 0xff80000010107808 */ /* 0x000fe40001000000 */
[----:B------:R-:W-:Y:S02]  /*2c00*/  FMNMX.FTZ R8, R20, R8, !PT ;  /* 0x0000000814087209 */ /* 0x000fe40007810000 */
[----:B------:R-:W-:Y:S02]  /*2c10*/  ISETP.GT.AND P2, PT, R36, 0x21, PT ;  /* 0x000000212400780c */ /* 0x000fe40003f44270 */
[----:B------:R-:W-:Y:S02]  /*2c20*/  FMNMX.FTZ R8, R21, R8, !PT ;  /* 0x0000000815087209 */ /* 0x000fe40007810000 */
[----:B------:R-:W-:-:S02]  /*2c30*/  FSEL R200, R15, -INF , P2 ;  /* 0xff8000000fc87808 */ /* 0x000fc40001000000 */
[----:B------:R-:W-:Y:S02]  /*2c40*/  FSEL R28, R13, -INF , P2 ;  /* 0xff8000000d1c7808 */ /* 0x000fe40001000000 */
[----:B------:R-:W-:Y:S02]  /*2c50*/  ISETP.GT.AND P2, PT, R36, 0x29, PT ;  /* 0x000000292400780c */ /* 0x000fe40003f44270 */
[----:B------:R-:W-:Y:S02]  /*2c60*/  FMNMX.FTZ R8, R16, R8, !PT ;  /* 0x0000000810087209 */ /* 0x000fe40007810000 */
[----:B------:R-:W-:Y:S02]  /*2c70*/  FSEL R33, R9, -INF , P2 ;  /* 0xff80000009217808 */ /* 0x000fe40001000000 */
[----:B------:R-:W-:Y:S02]  /*2c80*/  FMNMX.FTZ R9, R6, R5, !PT ;  /* 0x0000000506097209 */ /* 0x000fe40007810000 */
[----:B------:R-:W-:-:S02]  /*2c90*/  FMNMX.FTZ R8, R17, R8, !PT ;  /* 0x0000000811087209 */ /* 0x000fc40007810000 */
[----:B------:R-:W-:Y:S02]  /*2ca0*/  FMNMX.FTZ R9, R26, R9, !PT ;  /* 0x000000091a097209 */ /* 0x000fe40007810000 */
[----:B------:R-:W-:Y:S02]  /*2cb0*/  FMNMX.FTZ R8, R30, R8, !PT ;  /* 0x000000081e087209 */ /* 0x000fe40007810000 */
[----:B------:R-:W-:Y:S02]  /*2cc0*/  FMNMX.FTZ R9, R27, R9, !PT ;  /* 0x000000091b097209 */ /* 0x000fe40007810000 */
[----:B------:R-:W-:Y:S02]  /*2cd0*/  FMNMX.FTZ R8, R28, R8, !PT ;  /* 0x000000081c087209 */ /* 0x000fe40007810000 */
[----:B------:R-:W-:Y:S02]  /*2ce0*/  FSEL R34, R14, -INF , P4 ;  /* 0xff8000000e227808 */ /* 0x000fe40002000000 */
[----:B------:R-:W-:Y:S01]  /*2cf0*/  FMNMX.FTZ R9, R22, R9, !PT ;  /* 0x0000000916097209 */ /* 0x000fe20007810000 */
[----:B------:R-:W-:Y:S01]  /*2d00*/  LDSM.16.MT88.4 R12, [R228+0x900] ;  /* 0x00090000e40c783b */ /* 0x000fe20000004200 */
[----:B------:R-:W-:-:S02]  /*2d10*/  ISETP.GT.AND P4, PT, R36, 0x30, PT ;  /* 0x000000302400780c */ /* 0x000fc40003f84270 */
[----:B------:R-:W-:Y:S02]  /*2d20*/  FMNMX.FTZ R8, R29, R8, !PT ;  /* 0x000000081d087209 */ /* 0x000fe40007810000 */
        /* <DEDUP_REMOVED lines=9> */
[----:B------:R-:W-:Y:S02]  /*2dc0*/  FSEL R148, R107, -INF , P2 ;  /* 0xff8000006b947808 */ /* 0x000fe40001000000 */
[----:B------:R-:W-:-:S02]  /*2dd0*/  ISETP.GT.AND P2, PT, R36, 0x39, PT ;  /* 0x000000392400780c */ /* 0x000fc40003f44270 */
[----:B------:R-:W-:Y:S02]  /*2de0*/  FMNMX.FTZ R9, R31, R9, !PT ;  /* 0x000000091f097209 */ /* 0x000fe40007810000 */
[----:B------:R-:W-:Y:S02]  /*2df0*/  FSEL R145, R100, -INF , P1 ;  /* 0xff80000064917808 */ /* 0x000fe40000800000 */
[----:B------:R-:W-:Y:S02]  /*2e00*/  FMNMX.FTZ R8, R135, R8, !PT ;  /* 0x0000000887087209 */ /* 0x000fe40007810000 */
[----:B------:R-:W-:Y:S02]  /*2e10*/  FSEL R196, R103, -INF , P2 ;  /* 0xff80000067c47808 */ /* 0x000fe40001000000 */
[----:B------:R-:W-:Y:S02]  /*2e20*/  FSEL R144, R101, -INF , P2 ;  /* 0xff80000065907808 */ /* 0x000fe40001000000 */
[----:B------:R-:W-:-:S02]  /*2e30*/  FMNMX.FTZ R9, R34, R9, !PT ;  /* 0x0000000922097209 */ /* 0x000fc40007810000 */
[----:B------:R-:W-:Y:S02]  /*2e40*/  ISETP.GT.AND P2, PT, R36, 0x40, PT ;  /* 0x000000402400780c */ /* 0x000fe40003f44270 */
[----:B------:R-:W-:Y:S02]  /*2e50*/  FMNMX.FTZ R8, R145, R8, !PT ;  /* 0x0000000891087209 */ /* 0x000fe40007810000 */
[----:B------:R-:W-:Y:S02]  /*2e60*/  FSEL R197, R102, -INF , P1 ;  /* 0xff80000066c57808 */ /* 0x000fe40000800000 */
[----:B------:R-:W-:Y:S01]  /*2e70*/  FMNMX.FTZ R9, R200, R9, !PT ;  /* 0x00000009c8097209 */ /* 0x000fe20007810000 */
[----:B------:R-:W-:Y:S01]  /*2e80*/  LDSM.16.MT88.4 R100, [R230+0x4100] ;  /* 0x00410000e664783b */ /* 0x000fe20000004200 */
[----:B------:R-:W-:Y:S02]  /*2e90*/  ISETP.GT.AND P1, PT, R36, 0x41, PT ;  /* 0x000000412400780c */ /* 0x000fe40003f24270 */
[----:B------:R-:W-:-:S02]  /*2ea0*/  FSEL R195, R96, -INF , P2 ;  /* 0xff80000060c37808 */ /* 0x000fc40001000000 */
[----:B------:R-:W-:Y:S02]  /*2eb0*/  FMNMX.FTZ R8, R144, R8, !PT ;  /* 0x0000000890087209 */ /* 0x000fe40007810000 */
[----:B------:R-:W-:Y:S02]  /*2ec0*/  FSEL R158, R98, -INF , P2 ;  /* 0xff800000629e7808 */ /* 0x000fe40001000000 */
[----:B------:R-:W-:Y:S02]  /*2ed0*/  FMNMX.FTZ R9, R199, R9, !PT ;  /* 0x00000009c7097209 */ /* 0x000fe40007810000 */
[----:B------:R-:W-:Y:S02]  /*2ee0*/  FSEL R157, R97, -INF , P1 ;  /* 0xff800000619d7808 */ /* 0x000fe40000800000 */
[----:B------:R-:W-:Y:S02]  /*2ef0*/  ISETP.GT.AND P2, PT, R36, 0x48, PT ;  /* 0x000000482400780c */ /* 0x000fe40003f44270 */
[----:B------:R-:W-:-:S02]  /*2f00*/  FMNMX.FTZ R8, R195, R8, !PT ;  /* 0x00000008c3087209 */ /* 0x000fc40007810000 */
[----:B------:R-:W-:Y:S02]  /*2f10*/  FSEL R147, R106, -INF , P4 ;  /* 0xff8000006a937808 */ /* 0x000fe40002000000 */
[----:B------:R-:W-:Y:S02]  /*2f20*/  FSEL R159, R99, -INF , P1 ;  /* 0xff800000639f7808 */ /* 0x000fe40000800000 */
[----:B------:R-:W-:Y:S01]  /*2f30*/  FMNMX.FTZ R9, R198, R9, !PT ;  /* 0x00000009c6097209 */ /* 0x000fe20007810000 */
[----:B------:R-:W-:Y:S01]  /*2f40*/  LDSM.16.MT88.4 R96, [R232+0x4100] ;  /* 0x00410000e860783b */ /* 0x000fe20000004200 */
[----:B------:R-:W-:Y:S02]  /*2f50*/  ISETP.GT.AND P1, PT, R36, 0x49, PT ;  /* 0x000000492400780c */ /* 0x000fe40003f24270 */
[----:B------:R-:W-:Y:S02]  /*2f60*/  FSEL R194, R92, -INF , P2 ;  /* 0xff8000005cc27808 */ /* 0x000fe40001000000 */
[----:B------:R-:W-:-:S02]  /*2f70*/  FMNMX.FTZ R8, R157, R8, !PT ;  /* 0x000000089d087209 */ /* 0x000fc40007810000 */
[----:B------:R-:W-:Y:S02]  /*2f80*/  FSEL R161, R94, -INF , P2 ;  /* 0xff8000005ea17808 */ /* 0x000fe40001000000 */
[----:B------:R-:W-:Y:S02]  /*2f90*/  FMNMX.FTZ R9, R147, R9, !PT ;  /* 0x0000000993097209 */ /* 0x000fe40007810000 */
[----:B------:R-:W-:Y:S02]  /*2fa0*/  FSEL R156, R93, -INF , P1 ;  /* 0xff8000005d9c7808 */ /* 0x000fe40000800000 */
[----:B------:R-:W-:Y:S02]  /*2fb0*/  ISETP.GT.AND P2, PT, R36, 0x50, PT ;  /* 0x000000502400780c */ /* 0x000fe40003f44270 */
[----:B------:R-:W-:Y:S02]  /*2fc0*/  FMNMX.FTZ R8, R194, R8, !PT ;  /* 0x00000008c2087209 */ /* 0x000fe40007810000 */
[----:B------:R-:W-:-:S02]  /*2fd0*/  FSEL R162, R95, -INF , P1 ;  /* 0xff8000005fa27808 */ /* 0x000fc40000800000 */
[----:B------:R-:W-:Y:S02]  /*2fe0*/  FMNMX.FTZ R9, R148, R9, !PT ;  /* 0x0000000994097209 */ /* 0x000fe40007810000 */
[----:B------:R-:W-:Y:S02]  /*2ff0*/  ISETP.GT.AND P1, PT, R36, 0x51, PT ;  /* 0x000000512400780c */ /* 0x000fe40003f24270 */
[----:B------:R-:W-:Y:S02]  /*3000*/  FSEL R193, R88, -INF , P2 ;  /* 0xff80000058c17808 */ /* 0x000fe40001000000 */
[----:B------:R-:W-:Y:S02]  /*3010*/  FMNMX.FTZ R8, R156, R8, !PT ;  /* 0x000000089c087209 */ /* 0x000fe40007810000 */
[----:B------:R-:W-:Y:S02]  /*3020*/  FSEL R165, R90, -INF , P2 ;  /* 0xff8000005aa57808 */ /* 0x000fe40001000000 */
[----:B------:R-:W-:-:S02]  /*3030*/  FMNMX.FTZ R9, R197, R9, !PT ;  /* 0x00000009c5097209 */ /* 0x000fc40007810000 */
[----:B------:R-:W-:Y:S02]  /*3040*/  FSEL R192, R89, -INF , P1 ;  /* 0xff80000059c07808 */ /* 0x000fe40000800000 */
[----:B------:R-:W-:Y:S02]  /*3050*/  ISETP.GT.AND P2, PT, R36, 0x58, PT ;  /* 0x000000582400780c */ /* 0x000fe40003f44270 */
[----:B------:R-:W-:Y:S02]  /*3060*/  FMNMX.FTZ R8, R193, R8, !PT ;  /* 0x00000008c1087209 */ /* 0x000fe40007810000 */
[----:B------:R-:W-:Y:S02]  /*3070*/  FSEL R164, R91, -INF , P1 ;  /* 0xff8000005ba47808 */ /* 0x000fe40000800000 */
[----:B------:R-:W-:Y:S01]  /*3080*/  FMNMX.FTZ R9, R196, R9, !PT ;  /* 0x00000009c4097209 */ /* 0x000fe20007810000 */
[----:B------:R-:W-:Y:S01]  /*3090*/  LDSM.16.MT88.4 R88, [R228+0x100] ;  /* 0x00010000e458783b */ /* 0x000fe20000004200 */
[----:B------:R-:W-:-:S02]  /*30a0*/  ISETP.GT.AND P1, PT, R36, 0x59, PT ;  /* 0x000000592400780c */ /* 0x000fc40003f24270 */
[----:B------:R-:W-:Y:S02]  /*30b0*/  FSEL R167, R84, -INF , P2 ;  /* 0xff80000054a77808 */ /* 0x000fe40001000000 */
[----:B------:R-:W-:Y:S02]  /*30c0*/  FMNMX.FTZ R8, R192, R8, !PT ;  /* 0x00000008c0087209 */ /* 0x000fe40007810000 */
[----:B------:R-:W-:Y:S02]  /*30d0*/  FSEL R163, R86, -INF , P2 ;  /* 0xff80000056a37808 */ /* 0x000fe40001000000 */
[----:B------:R-:W-:Y:S02]  /*30e0*/  FMNMX.FTZ R9, R158, R9, !PT ;  /* 0x000000099e097209 */ /* 0x000fe40007810000 */
[----:B------:R-:W-:Y:S02]  /*30f0*/  FSEL R166, R85, -INF , P1 ;  /* 0xff80000055a67808 */ /* 0x000fe40000800000 */
[----:B------:R-:W-:-:S02]  /*3100*/  ISETP.GT.AND P2, PT, R36, 0x60, PT ;  /* 0x000000602400780c */ /* 0x000fc40003f44270 */
[----:B------:R-:W-:Y:S02]  /*3110*/  FMNMX.FTZ R8, R167, R8, !PT ;  /* 0x00000008a7087209 */ /* 0x000fe40007810000 */
[----:B------:R-:W-:Y:S02]  /*3120*/  FSEL R160, R87, -INF , P1 ;  /* 0xff80000057a07808 */ /* 0x000fe40000800000 */
[----:B------:R-:W-:Y:S02]  /*3130*/  FMNMX.FTZ R9, R159, R9, !PT ;  /* 0x000000099f097209 */ /* 0x000fe40007810000 */
        /* <DEDUP_REMOVED lines=9> */
[----:B------:R-:W-:Y:S01]  /*31d0*/  FMNMX.FTZ R9, R162, R9, !PT ;  /* 0x00000009a2097209 */ /* 0x000fe20007810000 */
[----:B------:R-:W-:Y:S01]  /*31e0*/  LDSM.16.MT88.4 R80, [R229+0x100] ;  /* 0x00010000e550783b */ /* 0x000fe20000004200 */
[----:B------:R-:W-:Y:S02]  /*31f0*/  ISETP.GT.AND P1, PT, R36, 0x69, PT ;  /* 0x000000692400780c */ /* 0x000fe40003f24270 */
[----:B------:R-:W-:Y:S02]  /*3200*/  FSEL R153, R76, -INF , P2 ;  /* 0xff8000004c997808 */ /* 0x000fe40001000000 */
[----:B------:R-:W-:Y:S02]  /*3210*/  FMNMX.FTZ R8, R154, R8, !PT ;  /* 0x000000089a087209 */ /* 0x000fe40007810000 */
[----:B------:R-:W-:Y:S02]  /*3220*/  FMNMX.FTZ R9, R165, R9, !PT ;  /* 0x00000009a5097209 */ /* 0x000fe40007810000 */
[----:B------:R-:W-:-:S02]  /*3230*/  FSEL R152, R77, -INF , P1 ;  /* 0xff8000004d987808 */ /* 0x000fc40000800000 */
[----:B------:R-:W-:Y:S02]  /*3240*/  ISETP.GT.AND P5, PT, R36, 0x70, PT ;  /* 0x000000702400780c */ /* 0x000fe40003fa4270 */
[----:B------:R-:W-:Y:S02]  /*3250*/  FMNMX.FTZ R8, R153, R8, !PT ;  /* 0x0000000899087209 */ /* 0x000fe40007810000 */
[----:B------:R-:W-:Y:S02]  /*3260*/  FMNMX.FTZ R9, R164, R9, !PT ;  /* 0x00000009a4097209 */ /* 0x000fe40007810000 */
[----:B------:R-:W-:Y:S02]  /*3270*/  ISETP.GT.AND P4, PT, R36, 0x71, PT ;  /* 0x000000712400780c */ /* 0x000fe40003f84270 */
[----:B------:R-:W-:Y:S02]  /*3280*/  FSEL R133, R72, -INF , P5 ;  /* 0xff80000048857808 */ /* 0x000fe40002800000 */
[----:B------:R-:W-:-:S02]  /*3290*/  FMNMX.FTZ R8, R152, R8, !PT ;  /* 0x0000000898087209 */ /* 0x000fc40007810000 */
[----:B------:R-:W-:Y:S02]  /*32a0*/  FSEL R149, R78, -INF , P2 ;  /* 0xff8000004e957808 */ /* 0x000fe40001000000 */
[----:B------:R-:W-:Y:S02]  /*32b0*/  FMNMX.FTZ R9, R163, R9, !PT ;  /* 0x00000009a3097209 */ /* 0x000fe40007810000 */
[----:B------:R-:W-:Y:S02]  /*32c0*/  ISETP.GT.AND P2, PT, R36, 0x78, PT ;  /* 0x000000782400780c */ /* 0x000fe40003f44270 */
[----:B------:R-:W-:Y:S02]  /*32d0*/  FSEL R67, R73, -INF , P4 ;  /* 0xff80000049437808 */ /* 0x000fe40002000000 */
[----:B------:R-:W-:Y:S02]  /*32e0*/  FMNMX.FTZ R8, R133, R8, !PT ;  /* 0x0000000885087209 */ /* 0x000fe40007810000 */
[----:B------:R-:W-:-:S02]  /*32f0*/  FSEL R146, R79, -INF , P1 ;  /* 0xff8000004f927808 */ /* 0x000fc40000800000 */
[----:B------:R-:W-:Y:S02]  /*3300*/  FMNMX.FTZ R9, R160, R9, !PT ;  /* 0x00000009a0097209 */ /* 0x000fe40007810000 */
[----:B------:R-:W-:Y:S02]  /*3310*/  ISETP.GT.AND P1, PT, R36, 0x79, PT ;  /* 0x000000792400780c */ /* 0x000fe40003f24270 */
[----:B------:R-:W-:Y:S01]  /*3320*/  FSEL R66, R68, -INF , P2 ;  /* 0xff80000044427808 */ /* 0x000fe20001000000 */
[----:B------:R-:W-:Y:S01]  /*3330*/  LDSM.16.MT88.4 R36, [R230+0x4900] ;  /* 0x00490000e624783b */ /* 0x000fe20000004200 */
[----:B------:R-:W-:Y:S02]  /*3340*/  FMNMX.FTZ R8, R67, R8, !PT ;  /* 0x0000000843087209 */ /* 0x000fe40007810000 */
[----:B------:R-:W-:Y:S02]  /*3350*/  FMNMX.FTZ R9, R151, R9, !PT ;  /* 0x0000000997097209 */ /* 0x000fe40007810000 */
[----:B------:R-:W-:-:S02]  /*3360*/  FSEL R65, R69, -INF , P1 ;  /* 0xff80000045417808 */ /* 0x000fc40000800000 */
        /* <DEDUP_REMOVED lines=26> */
[--C-:B------:R-:W-:Y:S02]  /*3510*/  FFMA.FTZ R54, R24, c[0x0][0x2d0], -R64.reuse ;  /* 0x0000b40018367a23 */ /* 0x100fe40000010840 */
[--C-:B------:R-:W-:Y:S01]  /*3520*/  FFMA.FTZ R50, R25, c[0x0][0x2d0], -R64.reuse ;  /* 0x0000b40019327a23 */ /* 0x100fe20000010840 */
[----:B------:R-:W-:Y:S01]  /*3530*/  MUFU.EX2 R56, R56 ;  /* 0x0000003800387308 */ /* 0x000fe20000000800 */
[--C-:B------:R-:W-:Y:S02]  /*3540*/  FFMA.FTZ R53, R20, c[0x0][0x2d0], -R64.reuse ;  /* 0x0000b40014357a23 */ /* 0x100fe40000010840 */
[--C-:B------:R-:W-:Y:S01]  /*3550*/  FFMA.FTZ R49, R21, c[0x0][0x2d0], -R64.reuse ;  /* 0x0000b40015317a23 */ /* 0x100fe20000010840 */
[----:B-1----:R-:W-:Y:S01]  /*3560*/  FMNMX.FTZ R3, R9, R8, !PT ;  /* 0x0000000809037209 */ /* 0x002fe20007810000 */
[--C-:B------:R-:W-:Y:S01]  /*3570*/  FFMA.FTZ R48, R16, c[0x0][0x2d0], -R64.reuse ;  /* 0x0000b40010307a23 */ /* 0x100fe20000010840 */
[----:B------:R-:W-:Y:S01]  /*3580*/  LDSM.16.MT88.4 R8, [R232+0x4900] ;  /* 0x00490000e808783b */ /* 0x000fe20000004200 */
[--C-:B------:R-:W-:Y:S01]  /*3590*/  FFMA.FTZ R45, R17, c[0x0][0x2d0], -R64.reuse ;  /* 0x0000b400112d7a23 */ /* 0x100fe20000010840 */
[C---:B------:R-:W-:Y:S01]  /*35a0*/  FSETP.NEU.FTZ.AND P1, PT, R3.reuse, -INF , PT ;  /* 0xff8000000300780b */ /* 0x040fe20003f3d000 */
[----:B------:R-:W-:Y:S01]  /*35b0*/  FMUL.FTZ R59, R3, c[0x0][0x2d0] ;  /* 0x0000b400033b7a20 */ /* 0x000fe20000410000 */
[----:B------:R-:W1:Y:S01]  /*35c0*/  MUFU.EX2 R55, R55 ;  /* 0x0000003700377308 */ /* 0x000e620000000800 */
[--C-:B------:R-:W-:Y:S01]  /*35d0*/  FFMA.FTZ R44, R30, c[0x0][0x2d0], -R64.reuse ;  /* 0x0000b4001e2c7a23 */ /* 0x100fe20000010840 */
[----:B------:R-:W-:Y:S01]  /*35e0*/  LDSM.16.MT88.4 R16, [R229+0x900] ;  /* 0x00090000e510783b */ /* 0x000fe20000004200 */
[--C-:B------:R-:W-:Y:S01]  /*35f0*/  FFMA.FTZ R41, R28, c[0x0][0x2d0], -R64.reuse ;  /* 0x0000b4001c297a23 */ /* 0x100fe20000010840 */
[----:B------:R-:W-:Y:S01]  /*3600*/  FSEL R59, R59, RZ, P1 ;  /* 0x000000ff3b3b7208 */ /* 0x000fe20000800000 */
[--C-:B------:R-:W-:Y:S01]  /*3610*/  FFMA.FTZ R40, R29, c[0x0][0x2d0], -R64.reuse ;  /* 0x0000b4001d287a23 */ /* 0x100fe20000010840 */
[----:B------:R-:W-:Y:S01]  /*3620*/  PLOP3.LUT P1, PT, PT, PT, UP0, 0x40, 0x0 ;  /* 0x000000000000781c */ /* 0x000fe20003f2e808 */
[----:B------:R-:W-:Y:S01]  /*3630*/  FFMA.FTZ R33, R33, c[0x0][0x2d0], -R64 ;  /* 0x0000b40021217a23 */ /* 0x000fe20000010840 */
[----:B------:R-:W-:Y:S01]  /*3640*/  MUFU.EX2 R54, R54 ;  /* 0x0000003600367308 */ /* 0x000fe20000000800 */
[----:B------:R-:W-:-:S02]  /*3650*/  FFMA.FTZ R58, R6, c[0x0][0x2d0], -R59 ;  /* 0x0000b400063a7a23 */ /* 0x000fc4000001083b */
[--C-:B------:R-:W-:Y:S02]  /*3660*/  FFMA.FTZ R57, R5, c[0x0][0x2d0], -R59.reuse ;  /* 0x0000b40005397a23 */ /* 0x100fe4000001083b */
[--C-:B------:R-:W-:Y:S01]  /*3670*/  FFMA.FTZ R52, R26, c[0x0][0x2d0], -R59.reuse ;  /* 0x0000b4001a347a23 */ /* 0x100fe2000001083b */
[----:B------:R-:W2:Y:S01]  /*3680*/  LDSM.16.MT88.4 R4, [R228+0x4100] ;  /* 0x00410000e404783b */ /* 0x000ea20000004200 */
[--C-:B------:R-:W-:Y:S01]  /*3690*/  FFMA.FTZ R51, R27, c[0x0][0x2d0], -R59.reuse ;  /* 0x0000b4001b337a23 */ /* 0x100fe2000001083b */
[----:B------:R-:W3:Y:S01]  /*36a0*/  MUFU.EX2 R50, R50 ;  /* 0x0000003200327308 */ /* 0x000ee20000000800 */
[----:B-1----:R-:W-:Y:S01]  /*36b0*/  F2FP.PACK_AB R112, R55, R56 ;  /* 0x000000383770723e */ /* 0x002fe200000000ff */
[--C-:B------:R-:W-:Y:S01]  /*36c0*/  FFMA.FTZ R47, R22, c[0x0][0x2d0], -R59.reuse ;  /* 0x0000b400162f7a23 */ /* 0x100fe2000001083b */
[----:B------:R-:W1:Y:S01]  /*36d0*/  LDSM.16.MT88.4 R24, [R232+0x900] ;  /* 0x00090000e818783b */ /* 0x000e620000004200 */
[--C-:B------:R-:W-:Y:S02]  /*36e0*/  FFMA.FTZ R46, R23, c[0x0][0x2d0], -R59.reuse ;  /* 0x0000b400172e7a23 */ /* 0x100fe4000001083b */
[--C-:B------:R-:W-:Y:S01]  /*36f0*/  FFMA.FTZ R43, R35, c[0x0][0x2d0], -R59.reuse ;  /* 0x0000b400232b7a23 */ /* 0x100fe2000001083b */
[----:B------:R-:W4:Y:S01]  /*3700*/  LDSM.16.MT88.4 R20, [R230+0x900] ;  /* 0x00090000e614783b */ /* 0x000f220000004200 */
[----:B------:R-:W-:Y:S01]  /*3710*/  MUFU.EX2 R58, R58 ;  /* 0x0000003a003a7308 */ /* 0x000fe20000000800 */
[----:B------:R-:W-:-:S02]  /*3720*/  FFMA.FTZ R42, R31, c[0x0][0x2d0], -R59 ;  /* 0x0000b4001f2a7a23 */ /* 0x000fc4000001083b */
[----:B------:R-:W5:Y:S01]  /*3730*/  LDSM.16.MT88.4 R28, [R229+0x4900] ;  /* 0x00490000e51c783b */ /* 0x000f620000004200 */
[--C-:B------:R-:W-:Y:S02]  /*3740*/  FFMA.FTZ R35, R34, c[0x0][0x2d0], -R59.reuse ;  /* 0x0000b40022237a23 */ /* 0x100fe4000001083b */
[--C-:B------:R-:W-:Y:S02]  /*3750*/  FFMA.FTZ R34, R200, c[0x0][0x2d0], -R59.reuse ;  /* 0x0000b400c8227a23 */ /* 0x100fe4000001083b */
        /* <DEDUP_REMOVED lines=10> */
[----:B------:R-:W3:Y:S01]  /*3800*/  MUFU.EX2 R51, R51 ;  /* 0x0000003300337308 */ /* 0x000ee20000000800 */
[----:B--2---:R-:W-:Y:S01]  /*3810*/  F2FP.PACK_AB R113, R57, R58 ;  /* 0x0000003a3971723e */ /* 0x004fe200000000ff */
[----:B------:R-:W-:-:S02]  /*3820*/  FFMA.FTZ R148, R148, c[0x0][0x2d0], -R59 ;  /* 0x0000b40094947a23 */ /* 0x000fc4000001083b */
[--C-:B------:R-:W-:Y:S02]  /*3830*/  FFMA.FTZ R197, R197, c[0x0][0x2d0], -R59.reuse ;  /* 0x0000b400c5c57a23 */ /* 0x100fe4000001083b */
[--C-:B------:R-:W-:Y:S02]  /*3840*/  FFMA.FTZ R156, R156, c[0x0][0x2d0], -R64.reuse ;  /* 0x0000b4009c9c7a23 */ /* 0x100fe40000010840 */
[----:B------:R-:W-:Y:S01]  /*3850*/  MUFU.EX2 R53, R53 ;  /* 0x0000003500357308 */ /* 0x000fe20000000800 */
[--C-:B------:R-:W-:Y:S02]  /*3860*/  FFMA.FTZ R158, R158, c[0x0][0x2d0], -R59.reuse ;  /* 0x0000b4009e9e7a23 */ /* 0x100fe4000001083b */
[--C-:B------:R-:W-:Y:S02]  /*3870*/  FFMA.FTZ R159, R159, c[0x0][0x2d0], -R59.reuse ;  /* 0x0000b4009f9f7a23 */ /* 0x100fe4000001083b */
[--C-:B------:R-:W-:Y:S02]  /*3880*/  FFMA.FTZ R161, R161, c[0x0][0x2d0], -R59.reuse ;  /* 0x0000b400a1a17a23 */ /* 0x100fe4000001083b */
[----:B------:R-:W-:Y:S01]  /*3890*/  FFMA.FTZ R162, R162, c[0x0][0x2d0], -R59 ;  /* 0x0000b400a2a27a23 */ /* 0x000fe2000001083b */
[----:B---3--:R-:W-:Y:S01]  /*38a0*/  F2FP.PACK_AB R115, R51, R52 ;  /* 0x000000343373723e */ /* 0x008fe200000000ff */
        /* <DEDUP_REMOVED lines=9> */
[--C-:B------:R-:W-:Y:S01]  /*3940*/  FFMA.FTZ R163, R163, c[0x0][0x2d0], -R59.reuse ;  /* 0x0000b400a3a37a23 */ /* 0x100fe2000001083b */
[----:B------:R-:W-:Y:S01]  /*3950*/  HMMA.16816.F32 R88, R112, R90, RZ ;  /* 0x0000005a7058723c */ /* 0x000fe200000018ff */
[----:B------:R-:W-:Y:S01]  /*3960*/  FFMA.FTZ R160, R160, c[0x0][0x2d0], -R59 ;  /* 0x0000b400a0a07a23 */ /* 0x000fe2000001083b */
[----:B------:R-:W-:Y:S01]  /*3970*/  MUFU.EX2 R45, R45 ;  /* 0x0000002d002d7308 */ /* 0x000fe20000000800 */
[----:B------:R-:W-:-:S02]  /*3980*/  FFMA.FTZ R155, R155, c[0x0][0x2d0], -R64 ;  /* 0x0000b4009b9b7a23 */ /* 0x000fc40000010840 */
[--C-:B------:R-:W-:Y:S02]  /*3990*/  FFMA.FTZ R154, R154, c[0x0][0x2d0], -R64.reuse ;  /* 0x0000b4009a9a7a23 */ /* 0x100fe40000010840 */
[--C-:B------:R-:W-:Y:S01]  /*39a0*/  FFMA.FTZ R153, R153, c[0x0][0x2d0], -R64.reuse ;  /* 0x0000b40099997a23 */ /* 0x100fe20000010840 */
[C---:B------:R-:W-:Y:S01]  /*39b0*/  HMMA.16816.F32 R92, R112.reuse, R96, RZ ;  /* 0x00000060705c723c */ /* 0x040fe200000018ff */
[----:B------:R-:W-:Y:S01]  /*39c0*/  FFMA.FTZ R152, R152, c[0x0][0x2d0], -R64 ;  /* 0x0000b40098987a23 */ /* 0x000fe20000010840 */
[----:B------:R-:W2:Y:S01]  /*39d0*/  MUFU.EX2 R47, R47 ;  /* 0x0000002f002f7308 */ /* 0x000ea20000000800 */
[--C-:B------:R-:W-:Y:S02]  /*39e0*/  FFMA.FTZ R151, R151, c[0x0][0x2d0], -R59.reuse ;  /* 0x0000b40097977a23 */ /* 0x100fe4000001083b */
[--C-:B------:R-:W-:Y:S02]  /*39f0*/  FFMA.FTZ R150, R150, c[0x0][0x2d0], -R59.reuse ;  /* 0x0000b40096967a23 */ /* 0x100fe4000001083b */
[--C-:B------:R-:W-:Y:S01]  /*3a00*/  FFMA.FTZ R149, R149, c[0x0][0x2d0], -R59.reuse ;  /* 0x0000b40095957a23 */ /* 0x100fe2000001083b */
[----:B------:R-:W-:Y:S01]  /*3a10*/  HMMA.16816.F32 R96, R112, R98, RZ ;  /* 0x000000627060723c */ /* 0x000fe200000018ff */
[----:B------:R-:W-:Y:S01]  /*3a20*/  FFMA.FTZ R146, R146, c[0x0][0x2d0], -R59 ;  /* 0x0000b40092927a23 */ /* 0x000fe2000001083b */
[----:B------:R-:W3:Y:S01]  /*3a30*/  MUFU.EX2 R46, R46 ;  /* 0x0000002e002e7308 */ /* 0x000ee20000000800 */
[----:B------:R-:W-:-:S02]  /*3a40*/  FADD.FTZ R55, R56, R55 ;  /* 0x0000003738377221 */ /* 0x000fc40000010000 */
[----:B------:R-:W-:Y:S02]  /*3a50*/  FADD.FTZ R57, R58, R57 ;  /* 0x000000393a397221 */ /* 0x000fe40000010000 */
[----:B------:R-:W-:Y:S01]  /*3a60*/  FADD.FTZ R54, R54, R55 ;  /* 0x0000003736367221 */ /* 0x000fe20000010000 */
[C---:B------:R-:W-:Y:S01]  /*3a70*/  HMMA.16816.F32 R128, R112.reuse, R124, RZ ;  /* 0x0000007c7080723c */ /* 0x040fe200000018ff */
[----:B------:R-:W-:Y:S01]  /*3a80*/  FADD.FTZ R57, R52, R57 ;  /* 0x0000003934397221 */ /* 0x000fe20000010000 */
[----:B------:R-:W-:Y:S01]  /*3a90*/  MUFU.EX2 R43, R43 ;  /* 0x0000002b002b7308 */ /* 0x000fe20000000800 */
[----:B------:R-:W-:Y:S02]  /*3aa0*/  FFMA.FTZ R251, R65, c[0x0][0x2d0], -R64 ;  /* 0x0000b40041fb7a23 */ /* 0x000fe40000010840 */
[----:B------:R-:W-:Y:S02]  /*3ab0*/  FFMA.FTZ R250, R60, c[0x0][0x2d0], -R59 ;  /* 0x0000b4003cfa7a23 */ /* 0x000fe4000001083b */
[----:B------:R-:W-:Y:S01]  /*3ac0*/  FADD.FTZ R54, R50, R54 ;  /* 0x0000003632367221 */ /* 0x000fe20000010000 */
[----:B------:R-:W-:Y:S01]  /*3ad0*/  HMMA.16816.F32 R68, R112, R72, RZ ;  /* 0x000000487044723c */ /* 0x000fe200000018ff */
[----:B------:R-:W-:Y:S01]  /*3ae0*/  FADD.FTZ R51, R51, R57 ;  /* 0x0000003933337221 */ /* 0x000fe20000010000 */
[----:B------:R-:W1:Y:S03]  /*3af0*/  MUFU.EX2 R42, R42 ;  /* 0x0000002a002a7308 */ /* 0x000e660000000800 */
[----:B--2---:R-:W-:-:S03]  /*3b00*/  FADD.FTZ R51, R47, R51 ;  /* 0x000000332f337221 */ /* 0x004fc60000010000 */
        /* <DEDUP_REMOVED lines=20> */
[----:B---3--:R-:W-:Y:S01]  /*3c50*/  F2FP.PACK_AB R5, R46, R47 ;  /* 0x0000002f2e05723e */ /* 0x008fe200000000ff */
        /* <DEDUP_REMOVED lines=10> */
[----:B------:R-:W-:Y:S01]  /*3d00*/  HMMA.16816.F32 R84, R4, R12, R84 ;  /* 0x0000000c0454723c */ /* 0x000fe20000001854 */
        /* <DEDUP_REMOVED lines=9> */
[----:B------:R-:W1:Y:S01]  /*3da0*/  LDSM.16.MT88.4 R8, [R228+0x1100] ;  /* 0x00110000e408783b */ /* 0x000e620000004200 */
[----:B------:R-:W-:Y:S06]  /*3db0*/  MUFU.EX2 R156, R156 ;  /* 0x0000009c009c7308 */ /* 0x000fec0000000800 */
[C---:B------:R-:W-:Y:S02]  /*3dc0*/  HMMA.16816.F32 R128, R4.reuse, R24, R128 ;  /* 0x000000180480723c */ /* 0x040fe40000001880 */
[----:B------:R-:W-:Y:S06]  /*3dd0*/  MUFU.EX2 R158, R158 ;  /* 0x0000009e009e7308 */ /* 0x000fec0000000800 */
[C---:B------:R-:W-:Y:S01]  /*3de0*/  HMMA.16816.F32 R124, R4.reuse, R26, R124 ;  /* 0x0000001a047c723c */ /* 0x040fe2000000187c */
[----:B------:R-:W-:Y:S01]  /*3df0*/  LDSM.16.MT88.4 R24, [R232+0x1100] ;  /* 0x00110000e818783b */ /* 0x000fe20000004200 */
[----:B------:R-:W-:Y:S06]  /*3e00*/  MUFU.EX2 R159, R159 ;  /* 0x0000009f009f7308 */ /* 0x000fec0000000800 */
[C---:B----4-:R-:W-:Y:S02]  /*3e10*/  HMMA.16816.F32 R68, R4.reuse, R20, R68 ;  /* 0x000000140444723c */ /* 0x050fe40000001844 */
[----:B------:R-:W-:Y:S06]  /*3e20*/  MUFU.EX2 R161, R161 ;  /* 0x000000a100a17308 */ /* 0x000fec0000000800 */
[C---:B------:R-:W-:Y:S01]  /*3e30*/  HMMA.16816.F32 R72, R4.reuse, R22, R72 ;  /* 0x000000160448723c */ /* 0x040fe20000001848 */
[----:B------:R-:W-:Y:S01]  /*3e40*/  LDSM.16.MT88.4 R20, [R230+0x1100] ;  /* 0x00110000e614783b */ /* 0x000fe20000004200 */
[----:B------:R-:W-:Y:S06]  /*3e50*/  MUFU.EX2 R162, R162 ;  /* 0x000000a200a27308 */ /* 0x000fec0000000800 */
[C---:B------:R-:W-:Y:S02]  /*3e60*/  HMMA.16816.F32 R76, R4.reuse, R16, R76 ;  /* 0x00000010044c723c */ /* 0x040fe4000000184c */
[----:B------:R-:W-:Y:S06]  /*3e70*/  MUFU.EX2 R193, R193 ;  /* 0x000000c100c17308 */ /* 0x000fec0000000800 */
        /* <DEDUP_REMOVED lines=22> */
[----:B------:R-:W-:Y:S01]  /*3fe0*/  F2FP.PACK_AB R5, R34, R35 ;  /* 0x000000232205723e */ /* 0x000fe200000000ff */
[----:B------:R-:W-:Y:S01]  /*3ff0*/  FADD.FTZ R44, R41, R44 ;  /* 0x0000002c292c7221 */ /* 0x000fe20000010000 */
[----:B------:R-:W-:Y:S01]  /*4000*/  F2FP.PACK_AB R7, R0, R2 ;  /* 0x000000020007723e */ /* 0x000fe200000000ff */
[----:B------:R-:W-:-:S02]  /*4010*/  FADD.FTZ R34, R34, R42 ;  /* 0x0000002a22227221 */ /* 0x000fc40000010000 */
[----:B------:R-:W-:Y:S02]  /*4020*/  FADD.FTZ R40, R40, R44 ;  /* 0x0000002c28287221 */ /* 0x000fe40000010000 */
[----:B------:R-:W-:Y:S01]  /*4030*/  MUFU.EX2 R154, R154 ;  /* 0x0000009a009a7308 */ /* 0x000fe20000000800 */
[----:B------:R-:W-:Y:S01]  /*4040*/  FADD.FTZ R34, R2, R34 ;  /* 0x0000002202227221 */ /* 0x000fe20000010000 */
[----:B------:R-:W-:Y:S01]  /*4050*/  HMMA.16816.F32 R84, R4, R8, R84 ;  /* 0x000000080454723c */ /* 0x000fe20000001854 */
[----:B------:R-:W-:Y:S02]  /*4060*/  FADD.FTZ R40, R33, R40 ;  /* 0x0000002821287221 */ /* 0x000fe40000010000 */
[----:B------:R-:W-:-:S03]  /*4070*/  FADD.FTZ R0, R0, R34 ;  /* 0x0000002200007221 */ /* 0x000fc60000010000 */
[----:B------:R-:W-:Y:S01]  /*4080*/  MUFU.EX2 R153, R153 ;  /* 0x0000009900997308 */ /* 0x000fe20000000800 */
[----:B--2---:R-:W-:Y:S01]  /*4090*/  FADD.FTZ R0, R147, R0 ;  /* 0x0000000093007221 */ /* 0x004fe20000010000 */
[C---:B------:R-:W-:Y:S01]  /*40a0*/  HMMA.16816.F32 R88, R4.reuse, R10, R88 ;  /* 0x0000000a0458723c */ /* 0x040fe20000001858 */
[----:B------:R-:W2:Y:S05]  /*40b0*/  LDSM.16.MT88.4 R8, [R228+0x5100] ;  /* 0x00510000e408783b */ /* 0x000eaa0000004200 */
[----:B------:R-:W-:Y:S02]  /*40c0*/  MUFU.EX2 R152, R152 ;  /* 0x0000009800987308 */ /* 0x000fe40000000800 */
[C---:B----4-:R-:W-:Y:S06]  /*40d0*/  HMMA.16816.F32 R76, R4.reuse, R16, R76 ;  /* 0x00000010044c723c */ /* 0x050fec000000184c */
        /* <DEDUP_REMOVED lines=20> */
[----:B------:R-:W1:Y:S07]  /*4220*/  LDSM.16.MT88.4 R20, [R230+0x1900] ;  /* 0x00190000e614783b */ /* 0x000e6e0000004200 */
[C---:B------:R-:W-:Y:S08]  /*4230*/  HMMA.16816.F32 R128, R4.reuse, R24, R128 ;  /* 0x000000180480723c */ /* 0x040ff00000001880 */
[C---:B------:R-:W-:Y:S01]  /*4240*/  HMMA.16816.F32 R124, R4.reuse, R26, R124 ;  /* 0x0000001a047c723c */ /* 0x040fe2000000187c */
[----:B------:R-:W1:Y:S07]  /*4250*/  LDSM.16.MT88.4 R24, [R232+0x1900] ;  /* 0x00190000e818783b */ /* 0x000e6e0000004200 */
[C---:B------:R-:W-:Y:S07]  /*4260*/  HMMA.16816.F32 R100, R4.reuse, R38, R100 ;  /* 0x000000260464723c */ /* 0x040fee0000001864 */
[--C-:B------:R-:W-:Y:S01]  /*4270*/  FFMA.FTZ R39, R157, c[0x0][0x2d0], -R64.reuse ;  /* 0x0000b4009d277a23 */ /* 0x100fe20000010840 */
[----:B------:R-:W-:Y:S01]  /*4280*/  HMMA.16816.F32 R104, R4, R28, R104 ;  /* 0x0000001c0468723c */ /* 0x000fe20000001868 */
[----:B------:R-:W-:-:S02]  /*4290*/  FFMA.FTZ R38, R195, c[0x0][0x2d0], -R64 ;  /* 0x0000b400c3267a23 */ /* 0x000fc40000010840 */
[----:B------:R-:W-:Y:S02]  /*42a0*/  FFMA.FTZ R157, R194, c[0x0][0x2d0], -R64 ;  /* 0x0000b400c29d7a23 */ /* 0x000fe40000010840 */
[----:B------:R-:W-:Y:S03]  /*42b0*/  MUFU.EX2 R39, R39 ;  /* 0x0000002700277308 */ /* 0x000fe60000000800 */
[----:B------:R-:W-:Y:S01]  /*42c0*/  HMMA.16816.F32 R108, R4, R30, R108 ;  /* 0x0000001e046c723c */ /* 0x000fe2000000186c */
[----:B------:R-:W-:Y:S04]  /*42d0*/  LDSM.16.MT88.4 R28, [R229+0x5900] ;  /* 0x00590000e51c783b */ /* 0x000fe80000004200 */
[----:B------:R-:W1:Y:S02]  /*42e0*/  MUFU.EX2 R38, R38 ;  /* 0x0000002600267308 */ /* 0x000e640000000800 */
[----:B------:R-:W-:Y:S01]  /*42f0*/  F2FP.PACK_AB R4, R135, R134 ;  /* 0x000000868704723e */ /* 0x000fe200000000ff */
[----:B------:R-:W-:Y:S01]  /*4300*/  FADD.FTZ R134, R134, R40 ;  /* 0x0000002886867221 */ /* 0x000fe20000010000 */
[----:B------:R-:W-:-:S02]  /*4310*/  F2FP.PACK_AB R6, R144, R145 ;  /* 0x000000919006723e */ /* 0x000fc400000000ff */
[C---:B---3--:R-:W-:Y:S01]  /*4320*/  F2FP.PACK_AB R5, R148.reuse, R147 ;  /* 0x000000939405723e */ /* 0x048fe200000000ff */
[----:B------:R-:W-:Y:S01]  /*4330*/  FADD.FTZ R134, R135, R134 ;  /* 0x0000008687867221 */ /* 0x000fe20000010000 */
[----:B--2---:R-:W-:Y:S01]  /*4340*/  F2FP.PACK_AB R7, R37, R36 ;  /* 0x000000242507723e */ /* 0x004fe200000000ff */
[----:B------:R-:W2:Y:S01]  /*4350*/  MUFU.EX2 R157, R157 ;  /* 0x0000009d009d7308 */ /* 0x000ea20000000800 */
[----:B------:R-:W-:Y:S02]  /*4360*/  FADD.FTZ R148, R148, R0 ;  /* 0x0000000094947221 */ /* 0x000fe40000010000 */
[----:B------:R-:W-:Y:S02]  /*4370*/  FADD.FTZ R145, R145, R134 ;  /* 0x0000008691917221 */ /* 0x000fe40000010000 */
[----:B------:R-:W-:Y:S01]  /*4380*/  FADD.FTZ R148, R36, R148 ;  /* 0x0000009424947221 */ /* 0x000fe20000010000 */
[----:B----4-:R-:W-:Y:S01]  /*4390*/  HMMA.16816.F32 R76, R4, R16, R76 ;  /* 0x00000010044c723c */ /* 0x010fe2000000184c */
[----:B------:R-:W-:-:S02]  /*43a0*/  FADD.FTZ R145, R144, R145 ;  /* 0x0000009190917221 */ /* 0x000fc40000010000 */
[----:B------:R-:W-:-:S05]  /*43b0*/  FADD.FTZ R148, R37, R148 ;  /* 0x0000009425947221 */ /* 0x000fca0000010000 */
[C---:B------:R-:W-:Y:S01]  /*43c0*/  HMMA.16816.F32 R80, R4.reuse, R18, R80 ;  /* 0x000000120450723c */ /* 0x040fe20000001850 */
[----:B------:R-:W3:Y:S07]  /*43d0*/  LDSM.16.MT88.4 R16, [R230+0x5900] ;  /* 0x00590000e610783b */ /* 0x000eee0000004200 */
[C---:B-1----:R-:W-:Y:S08]  /*43e0*/  HMMA.16816.F32 R84, R4.reuse, R12, R84 ;  /* 0x0000000c0454723c */ /* 0x042ff00000001854 */
[C---:B------:R-:W-:Y:S01]  /*43f0*/  HMMA.16816.F32 R88, R4.reuse, R14, R88 ;  /* 0x0000000e0458723c */ /* 0x040fe20000001858 */
[----:B------:R-:W1:Y:S07]  /*4400*/  LDSM.16.MT88.4 R12, [R228+0x5900] ;  /* 0x00590000e40c783b */ /* 0x000e6e0000004200 */
[C---:B-----5:R-:W-:Y:S08]  /*4410*/  HMMA.16816.F32 R92, R4.reuse, R8, R92 ;  /* 0x00000008045c723c */ /* 0x060ff0000000185c */
[C---:B------:R-:W-:Y:S01]  /*4420*/  HMMA.16816.F32 R96, R4.reuse, R10, R96 ;  /* 0x0000000a0460723c */ /* 0x040fe20000001860 */
[----:B------:R-:W4:Y:S07]  /*4430*/  LDSM.16.MT88.4 R8, [R230+0x2100] ;  /* 0x00210000e608783b */ /* 0x000f2e0000004200 */
[C---:B------:R-:W-:Y:S08]  /*4440*/  HMMA.16816.F32 R68, R4.reuse, R20, R68 ;  /* 0x000000140444723c */ /* 0x040ff00000001844 */
[C---:B------:R-:W-:Y:S01]  /*4450*/  HMMA.16816.F32 R72, R4.reuse, R22, R72 ;  /* 0x000000160448723c */ /* 0x040fe20000001848 */
[----:B------:R-:W5:Y:S07]  /*4460*/  LDSM.16.MT88.4 R20, [R229+0x2100] ;  /* 0x00210000e514783b */ /* 0x000f6e0000004200 */
[C---:B------:R-:W-:Y:S08]  /*4470*/  HMMA.16816.F32 R128, R4.reuse, R24, R128 ;  /* 0x000000180480723c */ /* 0x040ff00000001880 */
[C---:B------:R-:W-:Y:S01]  /*4480*/  HMMA.16816.F32 R124, R4.reuse, R26, R124 ;  /* 0x0000001a047c723c */ /* 0x040fe2000000187c */
[----:B------:R-:W-:Y:S07]  /*4490*/  LDSM.16.MT88.4 R24, [R232+0x2100] ;  /* 0x00210000e818783b */ /* 0x000fee0000004200 */
[C---:B---3--:R-:W-:Y:S08]  /*44a0*/  HMMA.16816.F32 R120, R4.reuse, R16, R120 ;  /* 0x000000100478723c */ /* 0x048ff00000001878 */
[C---:B------:R-:W-:Y:S01]  /*44b0*/  HMMA.16816.F32 R100, R4.reuse, R18, R100 ;  /* 0x000000120464723c */ /* 0x040fe20000001864 */
[----:B------:R-:W3:Y:S07]  /*44c0*/  LDSM.16.MT88.4 R16, [R228+0x2100] ;  /* 0x00210000e410783b */ /* 0x000eee0000004200 */
        /* <DEDUP_REMOVED lines=8> */
[----:B--2---:R-:W-:-:S02]  /*4550*/  F2FP.PACK_AB R6, R156, R157 ;  /* 0x0000009d9c06723e */ /* 0x004fc400000000ff */
[----:B------:R-:W-:Y:S01]  /*4560*/  F2FP.PACK_AB R5, R159, R158 ;  /* 0x0000009e9f05723e */ /* 0x000fe200000000ff */
[----:B------:R-:W-:Y:S01]  /*4570*/  FADD.FTZ R158, R158, R148 ;  /* 0x000000949e9e7221 */ /* 0x000fe20000010000 */
[----:B------:R-:W-:Y:S01]  /*4580*/  F2FP.PACK_AB R7, R162, R161 ;  /* 0x000000a1a207723e */ /* 0x000fe200000000ff */
[----:B------:R-:W-:Y:S02]  /*4590*/  FADD.FTZ R38, R39, R38 ;  /* 0x0000002627267221 */ /* 0x000fe40000010000 */
[----:B------:R-:W-:Y:S02]  /*45a0*/  FADD.FTZ R158, R159, R158 ;  /* 0x0000009e9f9e7221 */ /* 0x000fe40000010000 */
[----:B------:R-:W-:Y:S02]  /*45b0*/  FADD.FTZ R157, R157, R38 ;  /* 0x000000269d9d7221 */ /* 0x000fe40000010000 */
[----:B----4-:R-:W-:Y:S01]  /*45c0*/  HMMA.16816.F32 R68, R4, R8, R68 ;  /* 0x000000080444723c */ /* 0x010fe20000001844 */
[----:B------:R-:W-:-:S02]  /*45d0*/  FADD.FTZ R161, R161, R158 ;  /* 0x0000009ea1a17221 */ /* 0x000fc40000010000 */
[----:B------:R-:W-:Y:S02]  /*45e0*/  FADD.FTZ R157, R156, R157 ;  /* 0x0000009d9c9d7221 */ /* 0x000fe40000010000 */
[----:B------:R-:W-:-:S03]  /*45f0*/  FADD.FTZ R161, R162, R161 ;  /* 0x000000a1a2a17221 */ /* 0x000fc60000010000 */
[C---:B------:R-:W-:Y:S01]  /*4600*/  HMMA.16816.F32 R72, R4.reuse, R10, R72 ;  /* 0x0000000a0448723c */ /* 0x040fe20000001848 */
[----:B------:R-:W2:Y:S07]  /*4610*/  LDSM.16.MT88.4 R8, [R230+0x6100] ;  /* 0x00610000e608783b */ /* 0x000eae0000004200 */
[C---:B-----5:R-:W-:Y:S08]  /*4620*/  HMMA.16816.F32 R76, R4.reuse, R20, R76 ;  /* 0x00000014044c723c */ /* 0x060ff0000000184c */
[C---:B------:R-:W-:Y:S01]  /*4630*/  HMMA.16816.F32 R80, R4.reuse, R22, R80 ;  /* 0x000000160450723c */ /* 0x040fe20000001850 */
[----:B------:R-:W4:Y:S07]  /*4640*/  LDSM.16.MT88.4 R20, [R228+0x6100] ;  /* 0x00610000e414783b */ /* 0x000f2e0000004200 */
        /* <DEDUP_REMOVED lines=39> */
[C---:B----4-:R-:W-:Y:S08]  /*48c0*/  HMMA.16816.F32 R92, R4.reuse, R20, R92 ;  /* 0x00000014045c723c */ /* 0x050ff0000000185c */
        /* <DEDUP_REMOVED lines=55> */
[C---:B---3--:R-:W-:Y:S05]  /*4c40*/  HMMA.16816.F32 R104, R4.reuse, R16, R104 ;  /* 0x000000100468723c */ /* 0x048fea0000001868 */
[----:B------:R-:W3:Y:S01]  /*4c50*/  MUFU.EX2 R29, R29 ;  /* 0x0000001d001d7308 */ /* 0x000ee20000000800 */
[----:B-1----:R-:W-:Y:S02]  /*4c60*/  FADD.FTZ R153, R26, R153 ;  /* 0x000000991a997221 */ /* 0x002fe40000010000 */
[----:B------:R-:W-:Y:S01]  /*4c70*/  HMMA.16816.F32 R108, R4, R18, R108 ;  /* 0x00000012046c723c */ /* 0x000fe2000000186c */
[----:B------:R-:W1:Y:S01]  /*4c80*/  LDSM.16.MT88.4 R16, [R229+0x3900] ;  /* 0x00390000e510783b */ /* 0x000e620000004200 */
[----:B----4-:R-:W-:-:S06]  /*4c90*/  FADD.FTZ R149, R27, R149 ;  /* 0x000000951b957221 */ /* 0x010fcc0000010000 */
[----:B------:R-:W-:Y:S01]  /*4ca0*/  HMMA.16816.F32 R116, R4, R12, R116 ;  /* 0x0000000c0474723c */ /* 0x000fe20000001874 */
[----:B------:R-:W-:-:S04]  /*4cb0*/  FADD.FTZ R149, R28, R149 ;  /* 0x000000951c957221 */ /* 0x000fc80000010000 */
[----:B---3--:R-:W-:-:S03]  /*4cc0*/  FADD.FTZ R149, R29, R149 ;  /* 0x000000951d957221 */ /* 0x008fc60000010000 */
[----:B------:R-:W-:Y:S01]  /*4cd0*/  HMMA.16816.F32 R112, R4, R14, R112 ;  /* 0x0000000e0470723c */ /* 0x000fe20000001870 */
[----:B------:R-:W3:Y:S06]  /*4ce0*/  LDSM.16.MT88.4 R12, [R228+0x3900] ;  /* 0x00390000e40c783b */ /* 0x000eec0000004200 */
[----:B------:R-:W-:Y:S02]  /*4cf0*/  F2FP.PACK_AB R4, R25, R24 ;  /* 0x000000181904723e */ /* 0x000fe400000000ff */
[C---:B------:R-:W-:Y:S01]  /*4d00*/  F2FP.PACK_AB R6, R251.reuse, R26 ;  /* 0x0000001afb06723e */ /* 0x040fe200000000ff */
[----:B------:R-:W-:Y:S01]  /*4d10*/  FADD.FTZ R251, R251, R153 ;  /* 0x00000099fbfb7221 */ /* 0x000fe20000010000 */
[----:B------:R-:W-:-:S02]  /*4d20*/  F2FP.PACK_AB R5, R28, R27 ;  /* 0x0000001b1c05723e */ /* 0x000fc400000000ff */
[C---:B------:R-:W-:Y:S01]  /*4d30*/  F2FP.PACK_AB R7, R250.reuse, R29 ;  /* 0x0000001dfa07723e */ /* 0x040fe200000000ff */
[----:B------:R-:W-:-:S06]  /*4d40*/  FADD.FTZ R250, R250, R149 ;  /* 0x00000095fafa7221 */ /* 0x000fcc0000010000 */
        /* <DEDUP_REMOVED lines=10> */
[C---:B--2---:R-:W-:Y:S08]  /*4df0*/  HMMA.16816.F32 R92, R4.reuse, R8, R92 ;  /* 0x00000008045c723c */ /* 0x044ff0000000185c */
[C---:B------:R-:W-:Y:S01]  /*4e00*/  HMMA.16816.F32 R96, R4.reuse, R10, R96 ;  /* 0x0000000a0460723c */ /* 0x040fe20000001860 */
[----:B------:R-:W2:Y:S07]  /*4e10*/  LDSM.16.MT88.4 R8, [R228+0x7900] ;  /* 0x00790000e408783b */ /* 0x000eae0000004200 */
[C---:B------:R-:W-:Y:S08]  /*4e20*/  HMMA.16816.F32 R124, R4.reuse, R22, R124 ;  /* 0x00000016047c723c */ /* 0x040ff0000000187c */
[C---:B-1----:R-:W-:Y:S08]  /*4e30*/  HMMA.16816.F32 R120, R4.reuse, R16, R120 ;  /* 0x000000100478723c */ /* 0x042ff00000001878 */
[C---:B------:R-:W-:Y:S08]  /*4e40*/  HMMA.16816.F32 R100, R4.reuse, R18, R100 ;  /* 0x000000120464723c */ /* 0x040ff00000001864 */
[C---:B---3--:R-:W-:Y:S08]  /*4e50*/  HMMA.16816.F32 R104, R4.reuse, R12, R104 ;  /* 0x0000000c0468723c */ /* 0x048ff00000001868 */
[C---:B------:R-:W-:Y:S08]  /*4e60*/  HMMA.16816.F32 R108, R4.reuse, R14, R108 ;  /* 0x0000000e046c723c */ /* 0x040ff0000000186c */
[C---:B--2---:R-:W-:Y:S08]  /*4e70*/  HMMA.16816.F32 R116, R4.reuse, R8, R116 ;  /* 0x000000080474723c */ /* 0x044ff00000001874 */
[----:B------:R-:W-:Y:S01]  /*4e80*/  HMMA.16816.F32 R112, R4, R10, R112 ;  /* 0x0000000a0470723c */ /* 0x000fe20000001870 */
[----:B------:R-:W-:Y:S07]  /*4e90*/  @P1 BRA `(.L_x_2167) ;  /* 0x0000380000001947 */ /* 0x000fee0003800000 */
[----:B------:R-:W-:Y:S01]  /*4ea0*/  SHF.R.S32.HI R247, RZ, 0x1f, R241 ;  /* 0x0000001ffff77819 */ /* 0x000fe200000114f1 */
[----:B------:R-:W-:Y:S01]  /*4eb0*/  IMAD.MOV.U32 R0, RZ, RZ, R3 ;  /* 0x000000ffff007224 */ /* 0x000fe200078e0003 */
[----:B------:R-:W-:Y:S01]  /*4ec0*/  UIADD3 UR8, UR8, -0x2, URZ ;  /* 0xfffffffe08087890 */ /* 0x000fe2000fffe03f */
[----:B------:R-:W-:Y:S01]  /*4ed0*/  IMAD.MOV.U32 R2, RZ, RZ, R132 ;  /* 0x000000ffff027224 */ /* 0x000fe200078e0084 */
[----:B------:R-:W-:Y:S01]  /*4ee0*/  LEA.HI R247, R247, R241, RZ, 0x3 ;  /* 0x000000f1f7f77211 */ /* 0x000fe200078f18ff */
[----:B------:R-:W-:-:S03]  /*4ef0*/  IMAD.WIDE R248, R32, 0x2, RZ ;  /* 0x0000000220f87825 */ /* 0x000fc600078e02ff */
[----:B------:R-:W-:-:S04]  /*4f00*/  LOP3.LUT R247, R247, 0xfffffff8, RZ, 0xc0, !PT ;  /* 0xfffffff8f7f77812 */ /* 0x000fc800078ec0ff */
[----:B------:R-:W-:-:S04]  /*4f10*/  SHF.R.S32.HI R246, RZ, 0x1f, R247 ;  /* 0x0000001ffff67819 */ /* 0x000fc800000114f7 */
[C---:B------:R-:W-:Y:S01]  /*4f20*/  SHF.L.U64.HI R246, R247.reuse, 0x1, R246 ;  /* 0x00000001f7f67819 */ /* 0x040fe200000102f6 */
[----:B------:R-:W-:Y:S02]  /*4f30*/  IMAD.SHL.U32 R247, R247, 0x2, RZ ;  /* 0x00000002f7f77824 */ /* 0x000fe400078e00ff */
[----:B------:R-:W-:Y:S01]  /*4f40*/  SEL R244, RZ, 0x10, P0 ;  /* 0x00000010fff47807 */ /* 0x000fe20000000000 */
[----:B------:R-:W-:Y:S01]  /*4f50*/  IMAD.SHL.U32 R245, R238, 0x2, RZ ;  /* 0x00000002eef57824 */ /* 0x000fe200078e00ff */
[----:B------:R-:W-:Y:S02]  /*4f60*/  SEL R243, RZ, 0x10, P3 ;  /* 0x00000010fff37807 */ /* 0x000fe40001800000 */
[C---:B------:R-:W-:Y:S02]  /*4f70*/  ISETP.NE.U32.AND P5, PT, R244.reuse, RZ, PT ;  /* 0x000000fff400720c */ /* 0x040fe40003fa5070 */
[C---:B------:R-:W-:Y:S02]  /*4f80*/  ISETP.NE.U32.AND P4, PT, R243.reuse, RZ, PT ;  /* 0x000000fff300720c */ /* 0x040fe40003f85070 */
[----:B------:R-:W-:Y:S02]  /*4f90*/  IADD3 R244, -R244, 0x10, RZ ;  /* 0x00000010f4f47810 */ /* 0x000fe40007ffe1ff */
[----:B------:R-:W-:-:S02]  /*4fa0*/  IADD3 R243, -R243, 0x10, RZ ;  /* 0x00000010f3f37810 */ /* 0x000fc40007ffe1ff */
[----:B------:R-:W-:Y:S02]  /*4fb0*/  LOP3.LUT R244, R244, 0xf, RZ, 0xc0, !PT ;  /* 0x0000000ff4f47812 */ /* 0x000fe400078ec0ff */
[----:B------:R-:W-:Y:S01]  /*4fc0*/  LOP3.LUT R243, R243, 0xf, RZ, 0xc0, !PT ;  /* 0x0000000ff3f37812 */ /* 0x000fe200078ec0ff */
[----:B------:R-:W-:Y:S05]  /*4fd0*/  BRA `(.L_x_2168) ;  /* 0x000003e000007947 */ /* 0x000fea0003800000 */
.L_x_2170:
[----:B------:R-:W-:Y:S01]  /*4fe0*/  ULEA UR5, UR8, UR11, 0x7 ;  /* 0x0000000b08057291 */ /* 0x000fe2000f8e383f */
[----:B------:R-:W-:Y:S01]  /*4ff0*/  PLOP3.LUT P2, PT, PT, PT, UP1, 0x80, 0x0 ;  /* 0x000000000000781c */ /* 0x000fe20003f4f018 */
[----:B------:R-:W-:Y:S01]  /*5000*/  IMAD.MOV.U32 R235, RZ, RZ, RZ ;  /* 0x000000ffffeb7224 */ /* 0x000fe200078e00ff */
[----:B------:R-:W-:Y:S03]  /*5010*/  PLOP3.LUT P1, PT, PT, PT, UP1, 0x80, 0x0 ;  /* 0x000000000000781c */ /* 0x000fe60003f2f018 */
        /* <DEDUP_REMOVED lines=12> */
[----:B------:R1:W2:Y:S04]  /*50e0*/  @!P6 LDG.E R235, [R134.64] ;  /* 0x0000000e86ebe981 */ /* 0x0002a8000c1e1900 */
[----:B------:R-:W-:Y:S04]  /*50f0*/  IMAD R3, R3, c[0x0][0x1e0], RZ ;  /* 0x0000780003037a24 */ /* 0x000fe800078e02ff */
        /* <DEDUP_REMOVED lines=15> */
[----:B------:R-:W5:Y:S04]  /*51f0*/  SHFL.IDX PT, R133, R132, 0x2, 0x181f ;  /* 0x00581f0084857f89 */ /* 0x000f6800000e0000 */
[----:B------:R-:W5:Y:S04]  /*5200*/  SHFL.IDX PT, R134, R3, 0x2, 0x181f ;  /* 0x00581f0003867f89 */ /* 0x000f6800000e0000 */
[----:B------:R-:W5:Y:S01]  /*5210*/  SHFL.IDX PT, R132, R132, 0x3, 0x181f ;  /* 0x00781f0084847f89 */ /* 0x000f6200000e0000 */
[C---:B-1----:R-:W-:Y:S02]  /*5220*/  IADD3 R148, P2, R248.reuse, R145, RZ ;  /* 0x00000091f8947210 */ /* 0x042fe40007f5e0ff */
[----:B------:R-:W-:Y:S01]  /*5230*/  IADD3 R152, P1, R145, R247, RZ ;  /* 0x000000f791987210 */ /* 0x000fe20007f3e0ff */
[----:B------:R-:W1:Y:S02]  /*5240*/  SHFL.IDX PT, R3, R3, 0x3, 0x181f ;  /* 0x00781f0003037f89 */ /* 0x000e6400000e0000 */
[----:B--2---:R-:W-:Y:S01]  /*5250*/  IMAD.X R149, R249, 0x1, R146, P2 ;  /* 0x00000001f9957824 */ /* 0x004fe200010e0692 */
[----:B---3--:R-:W-:Y:S01]  /*5260*/  IADD3 R150, P2, R248, R135, RZ ;  /* 0x00000087f8967210 */ /* 0x008fe20007f5e0ff */
[----:B------:R-:W-:Y:S01]  /*5270*/  IMAD.X R153, R146, 0x1, R246, P1 ;  /* 0x0000000192997824 */ /* 0x000fe200008e06f6 */
[-C--:B------:R-:W-:Y:S02]  /*5280*/  IADD3 R146, P1, R135, R247.reuse, RZ ;  /* 0x000000f787927210 */ /* 0x080fe40007f3e0ff */
[----:B------:R2:W-:Y:S01]  /*5290*/  LDGSTS.E.BYPASS.LTC128B.128 [R245+0x8100], [R148.64], !P0 ;  /* 0x0810000094f57fae */ /* 0x0005e2000c101d4e */
[----:B----4-:R-:W-:Y:S03]  /*52a0*/  IMAD.X R151, R249, 0x1, R144, P2 ;  /* 0x00000001f9977824 */ /* 0x010fe600010e0690 */
[----:B------:R3:W-:Y:S01]  /*52b0*/  LDGSTS.E.BYPASS.LTC128B.128 [R245+0xc100], [R152.64], !P3 ;  /* 0x0c10000098f57fae */ /* 0x0007e2000d901d4e */
[--C-:B------:R-:W-:Y:S01]  /*52c0*/  IMAD.X R147, R144, 0x1, R246.reuse, P1 ;  /* 0x0000000190937824 */ /* 0x100fe200008e06f6 */
[----:B-----5:R-:W-:Y:S02]  /*52d0*/  IADD3 R144, P1, R133, R247, RZ ;  /* 0x000000f785907210 */ /* 0x020fe40007f3e0ff */
[----:B------:R4:W-:Y:S03]  /*52e0*/  LDGSTS.E.BYPASS.LTC128B.128 [R245+0x9100], [R150.64], !P0 ;  /* 0x0910000096f57fae */ /* 0x0009e6000c101d4e */
[----:B------:R-:W-:Y:S01]  /*52f0*/  IMAD.X R145, R134, 0x1, R246, P1 ;  /* 0x0000000186917824 */ /* 0x000fe200008e06f6 */
[----:B------:R3:W-:Y:S01]  /*5300*/  LDGSTS.E.BYPASS.LTC128B.128 [R245+0xd100], [R146.64], !P3 ;  /* 0x0d10000092f57fae */ /* 0x0007e2000d901d4e */
[C---:B--2---:R-:W-:Y:S05]  /*5310*/  IADD3 R148, P2, R248.reuse, R133, RZ ;  /* 0x00000085f8947210 */ /* 0x044fea0007f5e0ff */
[C---:B------:R-:W-:Y:S01]  /*5320*/  IMAD.X R149, R249.reuse, 0x1, R134, P2 ;  /* 0x00000001f9957824 */ /* 0x040fe200010e0686 */
[----:B----4-:R-:W-:Y:S04]  /*5330*/  IADD3 R150, P2, R248, R132, RZ ;  /* 0x00000084f8967210 */ /* 0x010fe80007f5e0ff */
[----:B------:R3:W-:Y:S01]  /*5340*/  LDGSTS.E.BYPASS.LTC128B.128 [R245+0xa100], [R148.64], !P0 ;  /* 0x0a10000094f57fae */ /* 0x0007e2000c101d4e */
[----:B------:R-:W-:Y:S01]  /*5350*/  IADD3 R132, P1, R132, R247, RZ ;  /* 0x000000f784847210 */ /* 0x000fe20007f3e0ff */
[----:B-1----:R-:W-:Y:S02]  /*5360*/  IMAD.X R151, R249, 0x1, R3, P2 ;  /* 0x00000001f9977824 */ /* 0x002fe400010e0603 */
[----:B------:R3:W-:Y:S02]  /*5370*/  LDGSTS.E.BYPASS.LTC128B.128 [R245+0xe100], [R144.64], !P3 ;  /* 0x0e10000090f57fae */ /* 0x0007e4000d901d4e */
[----:B------:R-:W-:Y:S02]  /*5380*/  IMAD.X R133, R3, 0x1, R246, P1 ;  /* 0x0000000103857824 */ /* 0x000fe400008e06f6 */
[----:B------:R3:W-:Y:S04]  /*5390*/  LDGSTS.E.BYPASS.LTC128B.128 [R245+0xb100], [R150.64], !P0 ;  /* 0x0b10000096f57fae */ /* 0x0007e8000c101d4e */
[----:B------:R3:W-:Y:S01]  /*53a0*/  LDGSTS.E.BYPASS.LTC128B.128 [R245+0xf100], [R132.64], !P3 ;  /* 0x0f10000084f57fae */ /* 0x0007e2000d901d4e */
[----:B------:R-:W-:-:S05]  /*53b0*/  BRA `(.L_x_2169) ;  /* 0x00000f8000007947 */ /* 0x000fca0003800000 */
.L_x_2168:
[----:B------:R-:W-:Y:S04]  /*53c0*/  DEPBAR.LE SB0, 0x0 ;  /* 0x000080000000791a */ /* 0x000fe80000000000 */
[----:B------:R-:W-:Y:S01]  /*53d0*/  BAR.SYNC.DEFER_BLOCKING 0x0 ;  /* 0x0000000000007b1d */ /* 0x000fe20000010000 */
[C---:B------:R-:W-:Y:S01]  /*53e0*/  IMAD.WIDE.U32 R60, R236.reuse, c[0x0][0x208], RZ ;  /* 0x00008200ec3c7a25 */ /* 0x040fe200078e00ff */
[----:B------:R-:W-:Y:S01]  /*53f0*/  SHF.R.S32.HI R3, RZ, 0x1f, R236 ;  /* 0x0000001fff037819 */ /* 0x000fe200000114ec */
[----:B------:R-:W-:Y:S04]  /*5400*/  UISETP.GE.AND UP0, UPT, UR8, 0x1, UPT ;  /* 0x000000010800788c */ /* 0x000fe8000bf06270 */
[----:B------:R-:W-:Y:S04]  /*5410*/  IMAD R3, R3, c[0x0][0x208], RZ ;  /* 0x0000820003037a24 */ /* 0x000fe800078e02ff */
[----:B------:R-:W-:Y:S04]  /*5420*/  IMAD R3, R236, c[0x0][0x20c], R3 ;  /* 0x00008300ec037a24 */ /* 0x000fe800078e0203 */
[----:B------:R-:W-:Y:S01]  /*5430*/  IMAD.IADD R61, R61, 0x1, R3 ;  /* 0x000000013d3d7824 */ /* 0x000fe200078e0203 */
[----:B------:R-:W-:Y:S03]  /*5440*/  SHF.R.S32.HI R3, RZ, 0x1f, R235 ;  /* 0x0000001fff037819 */ /* 0x000fe600000114eb */
[----:B------:R-:W-:Y:S04]  /*5450*/  IMAD.WIDE.U32 R60, R235, c[0x0][0x218], R60 ;  /* 0x00008600eb3c7a25 */ /* 0x000fe800078e003c */
[----:B------:R-:W-:Y:S01]  /*5460*/  IMAD R3, R3, c[0x0][0x218], RZ ;  /* 0x0000860003037a24 */ /* 0x000fe200078e02ff */
[----:B------:R-:W1:Y:S01]  /*5470*/  LDSM.16.M88.4 R8, [R234+0x8100] ;  /* 0x00810000ea08783b */ /* 0x000e620000000200 */
[----:B------:R-:W-:Y:S02]  /*5480*/  IADD3 R156, P1, R60, UR20, RZ ;  /* 0x000000143c9c7c10 */ /* 0x000fe4000ff3e0ff */
[----:B------:R-:W-:Y:S02]  /*5490*/  IMAD R3, R235, c[0x0][0x21c], R3 ;  /* 0x00008700eb037a24 */ /* 0x000fe400078e0203 */
[----:B------:R-:W2:Y:S03]  /*54a0*/  LDSM.16.M88.4 R16, [R234+0x8900] ;  /* 0x00890000ea10783b */ /* 0x000ea60000000200 */
[----:B------:R-:W-:Y:S02]  /*54b0*/  IADD3.X R3, R61, UR4, R3, P1, !PT ;  /* 0x000000043d037c10 */ /* 0x000fe40008ffe403 */
[----:B------:R-:W3:Y:S01]  /*54c0*/  LDSM.16.M88.4 R24, [R234+0x9100] ;  /* 0x00910000ea18783b */ /* 0x000ee20000000200 */
[C---:B------:R-:W-:Y:S04]  /*54d0*/  LEA R194, P1, R156.reuse, c[0x0][0x1f8], 0x1 ;  /* 0x00007e009cc27a11 */ /* 0x040fe800078208ff */
[----:B------:R-:W-:Y:S01]  /*54e0*/  LDSM.16.M88.4 R32, [R234+0x9900] ;  /* 0x00990000ea20783b */ /* 0x000fe20000000200 */
[----:B------:R-:W-:Y:S04]  /*54f0*/  LEA.HI.X R156, R156, c[0x0][0x1fc], R3, 0x1, P1 ;  /* 0x00007f009c9c7a11 */ /* 0x000fe800008f0c03 */
[----:B------:R-:W-:Y:S05]  /*5500*/  LDSM.16.M88.4 R40, [R234+0xa100] ;  /* 0x00a10000ea28783b */ /* 0x000fea0000000200 */
[----:B------:R-:W-:Y:S05]  /*5510*/  LDSM.16.M88.4 R48, [R234+0xa900] ;  /* 0x00a90000ea30783b */ /* 0x000fea0000000200 */
[----:B------:R-:W-:Y:S05]  /*5520*/  LDSM.16.M88.4 R56, [R234+0xb100] ;  /* 0x00b10000ea38783b */ /* 0x000fea0000000200 */
[----:B------:R-:W-:Y:S01]  /*5530*/  LDSM.16.M88.4 R64, [R234+0xb900] ;  /* 0x00b90000ea40783b */ /* 0x000fe20000000200 */
[C---:B-1----:R-:W-:Y:S04]  /*5540*/  HMMA.16816.F32 R4, R136.reuse, R8, RZ ;  /* 0x000000088804723c */ /* 0x042fe800000018ff */
[----:B------:R-:W-:Y:S05]  /*5550*/  LDSM.16.M88.4 R132, [R233] ;  /* 0x00000000e984783b */ /* 0x000fea0000000200 */
[----:B------:R-:W-:Y:S01]  /*5560*/  LDSM.16.M88.4 R144, [R227] ;  /* 0x00000000e390783b */ /* 0x000fe20000000200 */
[C---:B------:R-:W-:Y:S04]  /*5570*/  HMMA.16816.F32 R8, R136.reuse, R10, RZ ;  /* 0x0000000a8808723c */ /* 0x040fe800000018ff */
[----:B------:R-:W-:Y:S04]  /*5580*/  LDSM.16.M88.4 R148, [R226] ;  /* 0x00000000e294783b */ /* 0x000fe80000000200 */
[C---:B--2---:R-:W-:Y:S01]  /*5590*/  HMMA.16816.F32 R12, R136.reuse, R16, RZ ;  /* 0x00000010880c723c */ /* 0x044fe200000018ff */
[----:B------:R-:W-:Y:S05]  /*55a0*/  LDSM.16.M88.4 R152, [R224] ;  /* 0x00000000e098783b */ /* 0x000fea0000000200 */
[----:B------:R-:W1:Y:S02]  /*55b0*/  SHFL.IDX PT, R160, R194, RZ, 0x181f ;  /* 0x00181fffc2a07589 */ /* 0x000e6400000e0000 */
[C---:B------:R-:W-:Y:S03]  /*55c0*/  HMMA.16816.F32 R16, R136.reuse, R18, RZ ;  /* 0x000000128810723c */ /* 0x040fe600000018ff */
[----:B------:R-:W2:Y:S05]  /*55d0*/  SHFL.IDX PT, R164, R156, RZ, 0x181f ;  /* 0x00181fff9ca47589 */ /* 0x000eaa00000e0000 */
[C---:B---3--:R-:W-:Y:S01]  /*55e0*/  HMMA.16816.F32 R20, R136.reuse, R24, RZ ;  /* 0x000000188814723c */ /* 0x048fe200000018ff */
[----:B------:R-:W-:Y:S05]  /*55f0*/  SHFL.IDX PT, R193, R156, 0x1, 0x181f ;  /* 0x00381f009cc17f89 */ /* 0x000fea00000e0000 */
[----:B------:R-:W-:Y:S02]  /*5600*/  SHFL.IDX PT, R195, R156, 0x2, 0x181f ;  /* 0x00581f009cc37f89 */ /* 0x000fe400000e0000 */
[C---:B------:R-:W-:Y:S03]  /*5610*/  HMMA.16816.F32 R24, R136.reuse, R26, RZ ;  /* 0x0000001a8818723c */ /* 0x040fe600000018ff */
[----:B------:R-:W3:Y:S01]  /*5620*/  SHFL.IDX PT, R3, R194, 0x1, 0x181f ;  /* 0x00381f00c2037f89 */ /* 0x000ee200000e0000 */
[----:B-1----:R-:W-:Y:S04]  /*5630*/  IADD3 R204, P2, R248, R160, RZ ;  /* 0x000000a0f8cc7210 */ /* 0x002fe80007f5e0ff */
[C---:B------:R-:W-:Y:S01]  /*5640*/  HMMA.16816.F32 R28, R136.reuse, R32, RZ ;  /* 0x00000020881c723c */ /* 0x040fe200000018ff */
[----:B------:R-:W-:Y:S01]  /*5650*/  IADD3 R200, P1, R160, R247, RZ ;  /* 0x000000f7a0c87210 */ /* 0x000fe20007f3e0ff */
[----:B------:R-:W1:Y:S02]  /*5660*/  SHFL.IDX PT, R192, R194, 0x2, 0x181f ;  /* 0x00581f00c2c07f89 */ /* 0x000e6400000e0000 */
[----:B--2---:R-:W-:Y:S02]  /*5670*/  IMAD.X R205, R249, 0x1, R164, P2 ;  /* 0x00000001f9cd7824 */ /* 0x004fe400010e06a4 */
[--C-:B------:R-:W-:Y:S01]  /*5680*/  IMAD.X R201, R164, 0x1, R246.reuse, P1 ;  /* 0x00000001a4c97824 */ /* 0x100fe200008e06f6 */
[----:B------:R-:W-:Y:S01]  /*5690*/  LDSM.16.M88.4 R160, [R222] ;  /* 0x00000000dea0783b */ /* 0x000fe20000000200 */
[C---:B------:R-:W-:Y:S04]  /*56a0*/  HMMA.16816.F32 R32, R136.reuse, R34, RZ ;  /* 0x000000228820723c */ /* 0x040fe800000018ff */
[----:B------:R-:W-:Y:S04]  /*56b0*/  LDSM.16.M88.4 R164, [R221] ;  /* 0x00000000dda4783b */ /* 0x000fe80000000200 */
[C---:B------:R-:W-:Y:S01]  /*56c0*/  HMMA.16816.F32 R36, R136.reuse, R40, RZ ;  /* 0x000000288824723c */ /* 0x040fe200000018ff */
[----:B------:R-:W2:Y:S03]  /*56d0*/  SHFL.IDX PT, R194, R194, 0x3, 0x181f ;  /* 0x00781f00c2c27f89 */ /* 0x000ea600000e0000 */
[C---:B---3--:R-:W-:Y:S02]  /*56e0*/  IADD3 R198, P2, R248.reuse, R3, RZ ;  /* 0x00000003f8c67210 */ /* 0x048fe40007f5e0ff */
[-C--:B------:R-:W-:Y:S02]  /*56f0*/  IADD3 R202, P1, R3, R247.reuse, RZ ;  /* 0x000000f703ca7210 */ /* 0x080fe40007f3e0ff */
[C---:B------:R-:W-:Y:S01]  /*5700*/  HMMA.16816.F32 R40, R136.reuse, R42, RZ ;  /* 0x0000002a8828723c */ /* 0x040fe200000018ff */
[----:B------:R-:W-:Y:S03]  /*5710*/  IMAD.X R199, R249, 0x1, R193, P2 ;  /* 0x00000001f9c77824 */ /* 0x000fe600010e06c1 */
[----:B-1----:R-:W-:Y:S01]  /*5720*/  IADD3 R196, P2, R248, R192, RZ ;  /* 0x000000c0f8c47210 */ /* 0x002fe20007f5e0ff */
[--C-:B------:R-:W-:Y:S01]  /*5730*/  IMAD.X R203, R193, 0x1, R246.reuse, P1 ;  /* 0x00000001c1cb7824 */ /* 0x100fe200008e06f6 */
[----:B------:R-:W-:Y:S02]  /*5740*/  IADD3 R192, P1, R192, R247, RZ ;  /* 0x000000f7c0c07210 */ /* 0x000fe40007f3e0ff */
[C---:B------:R-:W-:Y:S01]  /*5750*/  HMMA.16816.F32 R44, R136.reuse, R48, RZ ;  /* 0x00000030882c723c */ /* 0x040fe200000018ff */
[----:B------:R-:W-:Y:S03]  /*5760*/  IMAD.X R197, R249, 0x1, R195, P2 ;  /* 0x00000001f9c57824 */ /* 0x000fe600010e06c3 */
[----:B------:R-:W-:Y:S04]  /*5770*/  IMAD.X R193, R195, 0x1, R246, P1 ;  /* 0x00000001c3c17824 */ /* 0x000fe800008e06f6 */
[C---:B------:R-:W-:Y:S08]  /*5780*/  HMMA.16816.F32 R48, R136.reuse, R50, RZ ;  /* 0x000000328830723c */ /* 0x040ff000000018ff */
[C---:B------:R-:W-:Y:S08]  /*5790*/  HMMA.16816.F32 R52, R136.reuse, R56, RZ ;  /* 0x000000388834723c */ /* 0x040ff000000018ff */
[C---:B------:R-:W-:Y:S08]  /*57a0*/  HMMA.16816.F32 R56, R136.reuse, R58, RZ ;  /* 0x0000003a8838723c */ /* 0x040ff000000018ff */
[C---:B------:R-:W-:Y:S08]  /*57b0*/  HMMA.16816.F32 R60, R136.reuse, R64, RZ ;  /* 0x00000040883c723c */ /* 0x040ff000000018ff */
[----:B------:R-:W-:Y:S08]  /*57c0*/  HMMA.16816.F32 R64, R136, R66, RZ ;  /* 0x000000428840723c */ /* 0x000ff000000018ff */
[C---:B------:R-:W-:Y:S08]  /*57d0*/  HMMA.16816.F32 R4, R140.reuse, R132, R4 ;  /* 0x000000848c04723c */ /* 0x040ff00000001804 */
[C---:B------:R-:W-:Y:S01]  /*57e0*/  HMMA.16816.F32 R8, R140.reuse, R134, R8 ;  /* 0x000000868c08723c */ /* 0x040fe20000001808 */
[----:B------:R-:W-:Y:S07]  /*57f0*/  LDSM.16.M88.4 R132, [R225] ;  /* 0x00000000e184783b */ /* 0x000fee0000000200 */
[C---:B------:R-:W-:Y:S01]  /*5800*/  HMMA.16816.F32 R12, R140.reuse, R144, R12 ;  /* 0x000000908c0c723c */ /* 0x040fe2000000180c */
[----:B------:R-:W1:Y:S05]  /*5810*/  SHFL.IDX PT, R144, R156, 0x3, 0x181f ;  /* 0x00781f009c907f89 */ /* 0x000e6a00000e0000 */
[----:B------:R-:W3:Y:S02]  /*5820*/  LDSM.16.M88.4 R156, [R223] ;  /* 0x00000000df9c783b */ /* 0x000ee40000000200 */
[C---:B------:R-:W-:Y:S03]  /*5830*/  HMMA.16816.F32 R16, R140.reuse, R146, R16 ;  /* 0x000000928c10723c */ /* 0x040fe60000001810 */
[----:B------:R-:W-:Y:S01]  /*5840*/  @!PT LDS RZ, [RZ] ;  /* 0x00000000fffff984 */ /* 0x000fe20000000800 */
[----:B------:R-:W-:Y:S01]  /*5850*/  @!PT LDS RZ, [RZ] ;  /* 0x00000000fffff984 */ /* 0x000fe20000000800 */
[----:B------:R-:W-:Y:S01]  /*5860*/  @!PT LDS RZ, [RZ] ;  /* 0x00000000fffff984 */ /* 0x000fe20000000800 */
[----:B------:R4:W-:Y:S04]  /*5870*/  LDGSTS.E.BYPASS.LTC128B.128 [R245+0x100], [R204.64], !P0 ;  /* 0x00100000ccf57fae */ /* 0x0009e8000c101d4e */
[----:B--2---:R-:W-:Y:S01]  /*5880*/  IADD3 R146, P2, P1, R244, R194, R248 ;  /* 0x000000c2f4927210 */ /* 0x004fe2000795e0f8 */
[C---:B------:R-:W-:Y:S01]  /*5890*/  HMMA.16816.F32 R20, R140.reuse, R148, R20 ;  /* 0x000000948c14723c */ /* 0x040fe20000001814 */
[----:B------:R2:W-:Y:S05]  /*58a0*/  LDGSTS.E.BYPASS.LTC128B.128 [R245+0x4100], [R200.64], !P3 ;  /* 0x04100000c8f57fae */ /* 0x0005ea000d901d4e */
[----:B------:R5:W-:Y:S02]  /*58b0*/  LDGSTS.E.BYPASS.LTC128B.128 [R245+0x1100], [R198.64], !P0 ;  /* 0x01100000c6f57fae */ /* 0x000be4000c101d4e */
[C---:B------:R-:W-:Y:S03]  /*58c0*/  HMMA.16816.F32 R24, R140.reuse, R150, R24 ;  /* 0x000000968c18723c */ /* 0x040fe60000001818 */
[----:B------:R2:W-:Y:S01]  /*58d0*/  LDGSTS.E.BYPASS.LTC128B.128 [R245+0x5100], [R202.64], !P3 ;  /* 0x05100000caf57fae */ /* 0x0005e2000d901d4e */
[----:B-1----:R-:W-:Y:S02]  /*58e0*/  IADD3.X R147, RZ, R144, R249, P2, P1 ;  /* 0x00000090ff937210 */ /* 0x002fe400017e24f9 */
[----:B------:R-:W-:Y:S02]  /*58f0*/  IADD3 R194, P2, P1, R243, R194, R247 ;  /* 0x000000c2f3c27210 */ /* 0x000fe4000795e0f7 */
[----:B------:R5:W-:Y:S01]  /*5900*/  LDGSTS.E.BYPASS.LTC128B.128 [R245+0x2100], [R196.64], !P0 ;  /* 0x02100000c4f57fae */ /* 0x000be2000c101d4e */
[C---:B------:R-:W-:Y:S03]  /*5910*/  HMMA.16816.F32 R28, R140.reuse, R132, R28 ;  /* 0x000000848c1c723c */ /* 0x040fe6000000181c */
[----:B------:R-:W-:Y:S01]  /*5920*/  IADD3.X R195, RZ, R144, R246, P2, P1 ;  /* 0x00000090ffc37210 */ /* 0x000fe200017e24f6 */
[----:B------:R1:W-:Y:S01]  /*5930*/  LDGSTS.E.BYPASS.LTC128B.128 [R245+0x6100], [R192.64], !P3 ;  /* 0x06100000c0f57fae */ /* 0x0003e2000d901d4e */
[----:B------:R-:W-:Y:S03]  /*5940*/  PLOP3.LUT P1, PT, PT, PT, UP0, 0x80, 0x0 ;  /* 0x000000000000781c */ /* 0x000fe60003f2f008 */
[C---:B------:R-:W-:Y:S01]  /*5950*/  HMMA.16816.F32 R32, R140.reuse, R134, R32 ;  /* 0x000000868c20723c */ /* 0x040fe20000001820 */
[----:B------:R1:W-:Y:S05]  /*5960*/  LDGSTS.E.BYPASS.LTC128B.128.ZFILL [R245+0x3100], [R146.64], P5 ;  /* 0x0310000092f57fae */ /* 0x0003ea000a941d4e */
[----:B------:R1:W-:Y:S02]  /*5970*/  LDGSTS.E.BYPASS.LTC128B.128.ZFILL [R245+0x7100], [R194.64], P4 ;  /* 0x07100000c2f57fae */ /* 0x0003e4000a141d4e */
[C---:B------:R-:W-:Y:S03]  /*5980*/  HMMA.16816.F32 R36, R140.reuse, R152, R36 ;  /* 0x000000988c24723c */ /* 0x040fe60000001824 */
[----:B------:R-:W-:Y:S05]  /*5990*/  LDSM.16.M88.4 R132, [R231+0x8900] ;  /* 0x00890000e784783b */ /* 0x000fea0000000200 */
[C---:B------:R-:W-:Y:S01]  /*59a0*/  HMMA.16816.F32 R40, R140.reuse, R154, R40 ;  /* 0x0000009a8c28723c */ /* 0x040fe20000001828 */
[----:B------:R-:W0:Y:S05]  /*59b0*/  LDGDEPBAR ;  /* 0x00000000000079af */ /* 0x000e2a0000000000 */
[----:B------:R-:W-:Y:S02]  /*59c0*/  LDSM.16.M88.4 R148, [R231+0x9100] ;  /* 0x00910000e794783b */ /* 0x000fe40000000200 */
[C---:B---3--:R-:W-:Y:S03]  /*59d0*/  HMMA.16816.F32 R44, R140.reuse, R156, R44 ;  /* 0x0000009c8c2c723c */ /* 0x048fe6000000182c */
[----:B------:R-:W-:Y:S05]  /*59e0*/  LDSM.16.M88.4 R152, [R231+0x9900] ;  /* 0x00990000e798783b */ /* 0x000fea0000000200 */
[C---:B------:R-:W-:Y:S01]  /*59f0*/  HMMA.16816.F32 R48, R140.reuse, R158, R48 ;  /* 0x0000009e8c30723c */ /* 0x040fe20000001830 */
[----:B-1----:R-:W1:Y:S05]  /*5a00*/  LDSM.16.M88.4 R144, [R231+0x8100] ;  /* 0x00810000e790783b */ /* 0x002e6a0000000200 */
[----:B------:R-:W3:Y:S02]  /*5a10*/  LDSM.16.M88.4 R156, [R231+0xa100] ;  /* 0x00a10000e79c783b */ /* 0x000ee40000000200 */
[C---:B------:R-:W-:Y:S03]  /*5a20*/  HMMA.16816.F32 R52, R140.reuse, R160, R52 ;  /* 0x000000a08c34723c */ /* 0x040fe60000001834 */
[----:B------:R-:W-:Y:S05]  /*5a30*/  LDSM.16.M88.4 R192, [R220+0x5000] ;  /* 0x00500000dcc0783b */ /* 0x000fea0000000200 */
[C---:B------:R-:W-:Y:S01]  /*5a40*/  HMMA.16816.F32 R56, R140.reuse, R162, R56 ;  /* 0x000000a28c38723c */ /* 0x040fe20000001838 */
[----:B------:R-:W-:Y:S05]  /*5a50*/  LDSM.16.M88.4 R160, [R231+0xc900] ;  /* 0x00c90000e7a0783b */ /* 0x000fea0000000200 */
[----:B-----5:R-:W-:Y:S02]  /*5a60*/  LDSM.16.M88.4 R196, [R220+0x6000] ;  /* 0x00600000dcc4783b */ /* 0x020fe40000000200 */
[C---:B------:R-:W-:Y:S03]  /*5a70*/  HMMA.16816.F32 R60, R140.reuse, R164, R60 ;  /* 0x000000a48c3c723c */ /* 0x040fe6000000183c */
[----:B--2---:R-:W-:Y:S05]  /*5a80*/  LDSM.16.M88.4 R200, [R220+0x6800] ;  /* 0x00680000dcc8783b */ /* 0x004fea0000000200 */
[----:B------:R-:W-:Y:S01]  /*5a90*/  HMMA.16816.F32 R64, R140, R166, R64 ;  /* 0x000000a68c40723c */ /* 0x000fe20000001840 */
[----:B------:R-:W-:Y:S05]  /*5aa0*/  LDSM.16.M88.4 R164, [R231+0xd100] ;  /* 0x00d10000e7a4783b */ /* 0x000fea0000000200 */
[----:B----4-:R-:W-:Y:S02]  /*5ab0*/  LDSM.16.M88.4 R204, [R220+0x7000] ;  /* 0x00700000dccc783b */ /* 0x010fe40000000200 */
[C---:B-1----:R-:W-:Y:S03]  /*5ac0*/  HMMA.16816.F32 R4, R168.reuse, R144, R4 ;  /* 0x00000090a804723c */ /* 0x042fe60000001804 */
[----:B------:R-:W-:Y:S05]  /*5ad0*/  LDSM.16.M88.4 R208, [R220+0x7800] ;  /* 0x00780000dcd0783b */ /* 0x000fea0000000200 */
[C---:B------:R-:W-:Y:S01]  /*5ae0*/  HMMA.16816.F32 R8, R168.reuse, R146, R8 ;  /* 0x00000092a808723c */ /* 0x040fe20000001808 */
[----:B------:R-:W1:Y:S07]  /*5af0*/  LDSM.16.M88.4 R144, [R231+0xa900] ;  /* 0x00a90000e790783b */ /* 0x000e6e0000000200 */
[C---:B------:R-:W-:Y:S08]  /*5b00*/  HMMA.16816.F32 R12, R168.reuse, R132, R12 ;  /* 0x00000084a80c723c */ /* 0x040ff0000000180c */
[C---:B------:R-:W-:Y:S01]  /*5b10*/  HMMA.16816.F32 R16, R168.reuse, R134, R16 ;  /* 0x00000086a810723c */ /* 0x040fe20000001810 */
[----:B------:R-:W2:Y:S07]  /*5b20*/  LDSM.16.M88.4 R132, [R231+0xb100] ;  /* 0x00b10000e784783b */ /* 0x000eae0000000200 */
[C---:B------:R-:W-:Y:S08]  /*5b30*/  HMMA.16816.F32 R20, R168.reuse, R148, R20 ;  /* 0x00000094a814723c */ /* 0x040ff00000001814 */
[C---:B------:R-:W-:Y:S01]  /*5b40*/  HMMA.16816.F32 R24, R168.reuse, R150, R24 ;  /* 0x00000096a818723c */ /* 0x040fe20000001818 */
[----:B------:R-:W4:Y:S07]  /*5b50*/  LDSM.16.M88.4 R148, [R231+0xb900] ;  /* 0x00b90000e794783b */ /* 0x000f2e0000000200 */
[C---:B------:R-:W-:Y:S08]  /*5b60*/  HMMA.16816.F32 R28, R168.reuse, R152, R28 ;  /* 0x00000098a81c723c */ /* 0x040ff0000000181c */
[C---:B------:R-:W-:Y:S01]  /*5b70*/  HMMA.16816.F32 R32, R168.reuse, R154, R32 ;  /* 0x0000009aa820723c */ /* 0x040fe20000001820 */
[----:B------:R-:W5:Y:S07]  /*5b80*/  LDSM.16.M88.4 R152, [R220] ;  /* 0x00000000dc98783b */ /* 0x000f6e0000000200 */
[C---:B---3--:R-:W-:Y:S08]  /*5b90*/  HMMA.16816.F32 R36, R168.reuse, R156, R36 ;  /* 0x0000009ca824723c */ /* 0x048ff00000001824 */
[C---:B------:R-:W-:Y:S01]  /*5ba0*/  HMMA.16816.F32 R40, R168.reuse, R158, R40 ;  /* 0x0000009ea828723c */ /* 0x040fe20000001828 */
[----:B------:R-:W3:Y:S07]  /*5bb0*/  LDSM.16.M88.4 R156, [R220+0x800] ;  /* 0x00080000dc9c783b */ /* 0x000eee0000000200 */
[C---:B-1----:R-:W-:Y:S08]  /*5bc0*/  HMMA.16816.F32 R44, R168.reuse, R144, R44 ;  /* 0x00000090a82c723c */ /* 0x042ff0000000182c */
[C---:B------:R-:W-:Y:S01]  /*5bd0*/  HMMA.16816.F32 R48, R168.reuse, R146, R48 ;  /* 0x00000092a830723c */ /* 0x040fe20000001830 */
[----:B------:R-:W1:Y:S07]  /*5be0*/  LDSM.16.M88.4 R144, [R220+0x1000] ;  /* 0x00100000dc90783b */ /* 0x000e6e0000000200 */
[C---:B--2---:R-:W-:Y:S08]  /*5bf0*/  HMMA.16816.F32 R52, R168.reuse, R132, R52 ;  /* 0x00000084a834723c */ /* 0x044ff00000001834 */
[C---:B------:R-:W-:Y:S01]  /*5c00*/  HMMA.16816.F32 R56, R168.reuse, R134, R56 ;  /* 0x00000086a838723c */ /* 0x040fe20000001838 */
[----:B------:R-:W2:Y:S07]  /*5c10*/  LDSM.16.M88.4 R132, [R220+0x1800] ;  /* 0x00180000dc84783b */ /* 0x000eae0000000200 */
[C---:B----4-:R-:W-:Y:S08]  /*5c20*/  HMMA.16816.F32 R60, R168.reuse, R148, R60 ;  /* 0x00000094a83c723c */ /* 0x050ff0000000183c */
[----:B------:R-:W-:Y:S01]  /*5c30*/  HMMA.16816.F32 R64, R168, R150, R64 ;  /* 0x00000096a840723c */ /* 0x000fe20000001840 */
[----:B------:R-:W4:Y:S07]  /*5c40*/  LDSM.16.M88.4 R148, [R220+0x2000] ;  /* 0x00200000dc94783b */ /* 0x000f2e0000000200 */
[C---:B-----5:R-:W-:Y:S08]  /*5c50*/  HMMA.16816.F32 R4, R172.reuse, R152, R4 ;  /* 0x00000098ac04723c */ /* 0x060ff00000001804 */
[C---:B------:R-:W-:Y:S01]  /*5c60*/  HMMA.16816.F32 R8, R172.reuse, R154, R8 ;  /* 0x0000009aac08723c */ /* 0x040fe20000001808 */
[----:B------:R-:W5:Y:S07]  /*5c70*/  LDSM.16.M88.4 R152, [R220+0x2800] ;  /* 0x00280000dc98783b */ /* 0x000f6e0000000200 */
        /* <DEDUP_REMOVED lines=10> */
[C---:B------:R-:W-:Y:S01]  /*5d20*/  HMMA.16816.F32 R40, R172.reuse, R150, R40 ;  /* 0x00000096ac28723c */ /* 0x040fe20000001828 */
        /* <DEDUP_REMOVED lines=8> */
[----:B------:R-:W-:Y:S01]  /*5db0*/  HMMA.16816.F32 R64, R172, R146, R64 ;  /* 0x00000092ac40723c */ /* 0x000fe20000001840 */
        /* <DEDUP_REMOVED lines=12> */
[----:B------:R-:W3:Y:S07]  /*5e80*/  LDSM.16.M88.4 R156, [R219] ;  /* 0x00000000db9c783b */ /* 0x000eee0000000200 */
[C---:B-1----:R-:W-:Y:S08]  /*5e90*/  HMMA.16816.F32 R36, R176.reuse, R144, R36 ;  /* 0x00000090b024723c */ /* 0x042ff00000001824 */
[C---:B------:R-:W-:Y:S01]  /*5ea0*/  HMMA.16816.F32 R40, R176.reuse, R146, R40 ;  /* 0x00000092b028723c */ /* 0x040fe20000001828 */
[----:B------:R-:W1:Y:S07]  /*5eb0*/  LDSM.16.M88.4 R144, [R218] ;  /* 0x00000000da90783b */ /* 0x000e6e0000000200 */
[C---:B--2---:R-:W-:Y:S08]  /*5ec0*/  HMMA.16816.F32 R44, R176.reuse, R132, R44 ;  /* 0x00000084b02c723c */ /* 0x044ff0000000182c */
[C---:B------:R-:W-:Y:S01]  /*5ed0*/  HMMA.16816.F32 R48, R176.reuse, R134, R48 ;  /* 0x00000086b030723c */ /* 0x040fe20000001830 */
[----:B------:R-:W2:Y:S07]  /*5ee0*/  LDSM.16.M88.4 R132, [R217] ;  /* 0x00000000d984783b */ /* 0x000eae0000000200 */
[C---:B----4-:R-:W-:Y:S08]  /*5ef0*/  HMMA.16816.F32 R52, R176.reuse, R148, R52 ;  /* 0x00000094b034723c */ /* 0x050ff00000001834 */
[C---:B------:R-:W-:Y:S01]  /*5f00*/  HMMA.16816.F32 R56, R176.reuse, R150, R56 ;  /* 0x00000096b038723c */ /* 0x040fe20000001838 */
[----:B------:R-:W4:Y:S07]  /*5f10*/  LDSM.16.M88.4 R148, [R216] ;  /* 0x00000000d894783b */ /* 0x000f2e0000000200 */
[C---:B-----5:R-:W-:Y:S08]  /*5f20*/  HMMA.16816.F32 R60, R176.reuse, R152, R60 ;  /* 0x00000098b03c723c */ /* 0x060ff0000000183c */
[----:B------:R-:W-:Y:S01]  /*5f30*/  HMMA.16816.F32 R64, R176, R154, R64 ;  /* 0x0000009ab040723c */ /* 0x000fe20000001840 */
[----:B------:R-:W5:Y:S07]  /*5f40*/  LDSM.16.M88.4 R152, [R215] ;  /* 0x00000000d798783b */ /* 0x000f6e0000000200 */
        /* <DEDUP_REMOVED lines=17> */
[----:B------:R-:W-:Y:S07]  /*6060*/  LDSM.16.M88.4 R156, [R231+0xf900] ;  /* 0x00f90000e79c783b */ /* 0x000fee0000000200 */
[C---:B-1----:R-:W-:Y:S08]  /*6070*/  HMMA.16816.F32 R52, R180.reuse, R144, R52 ;  /* 0x00000090b434723c */ /* 0x042ff00000001834 */
[C---:B------:R-:W-:Y:S01]  /*6080*/  HMMA.16816.F32 R56, R180.reuse, R146, R56 ;  /* 0x00000092b438723c */ /* 0x040fe20000001838 */
[----:B------:R-:W1:Y:S07]  /*6090*/  LDSM.16.M88.4 R144, [R231+0xe100] ;  /* 0x00e10000e790783b */ /* 0x000e6e0000000200 */
[C---:B--2---:R-:W-:Y:S08]  /*60a0*/  HMMA.16816.F32 R60, R180.reuse, R132, R60 ;  /* 0x00000084b43c723c */ /* 0x044ff0000000183c */
[----:B------:R-:W-:Y:S01]  /*60b0*/  HMMA.16816.F32 R64, R180, R134, R64 ;  /* 0x00000086b440723c */ /* 0x000fe20000001840 */
        /* <DEDUP_REMOVED lines=8> */
[C---:B------:R-:W-:Y:S01]  /*6140*/  HMMA.16816.F32 R24, R184.reuse, R166, R24 ;  /* 0x000000a6b818723c */ /* 0x040fe20000001818 */
[----:B------:R-:W3:Y:S07]  /*6150*/  LDSM.16.M88.4 R164, [R220+0x4800] ;  /* 0x00480000dca4783b */ /* 0x000eee0000000200 */
[C---:B-----5:R-:W-:Y:S08]  /*6160*/  HMMA.16816.F32 R28, R184.reuse, R152, R28 ;  /* 0x00000098b81c723c */ /* 0x060ff0000000181c */
[C---:B------:R-:W-:Y:S01]  /*6170*/  HMMA.16816.F32 R32, R184.reuse, R154, R32 ;  /* 0x0000009ab820723c */ /* 0x040fe20000001820 */
[----:B------:R-:W5:Y:S01]  /*6180*/  LDSM.16.M88.4 R152, [R220+0x5800] ;  /* 0x00580000dc98783b */ /* 0x000f620000000200 */
[----:B------:R-:W-:Y:S04]  /*6190*/  DEPBAR.LE SB0, 0x0 ;  /* 0x000080000000791a */ /* 0x000fe80000000000 */
[----:B------:R-:W-:Y:S02]  /*61a0*/  BAR.SYNC.DEFER_BLOCKING 0x0 ;  /* 0x0000000000007b1d */ /* 0x000fe40000010000 */
[C---:B-1----:R-:W-:Y:S08]  /*61b0*/  HMMA.16816.F32 R36, R184.reuse, R144, R36 ;  /* 0x00000090b824723c */ /* 0x042ff00000001824 */
[C---:B------:R-:W-:Y:S08]  /*61c0*/  HMMA.16816.F32 R40, R184.reuse, R146, R40 ;  /* 0x00000092b828723c */ /* 0x040ff00000001828 */
[C---:B--2---:R-:W-:Y:S08]  /*61d0*/  HMMA.16816.F32 R44, R184.reuse, R132, R44 ;  /* 0x00000084b82c723c */ /* 0x044ff0000000182c */
[C---:B------:R-:W-:Y:S08]  /*61e0*/  HMMA.16816.F32 R48, R184.reuse, R134, R48 ;  /* 0x00000086b830723c */ /* 0x040ff00000001830 */
[C---:B---3--:R-:W-:Y:S08]  /*61f0*/  HMMA.16816.F32 R52, R184.reuse, R148, R52 ;  /* 0x00000094b834723c */ /* 0x048ff00000001834 */
        /* <DEDUP_REMOVED lines=19> */
[----:B------:R-:W-:-:S07]  /*6330*/  @P1 BRA `(.L_x_2170) ;  /* 0xffffeca000001947 */ /* 0x000fce000383ffff */
.L_x_2169:
[----:B------:R-:W-:Y:S01]  /*6340*/  FMNMX.FTZ R134, R4, R2, !PT ;  /* 0x0000000204867209 */ /* 0x000fe20007810000 */
[----:B---3--:R-:W-:Y:S01]  /*6350*/  LDSM.16.MT88.4 R144, [R232+0x100] ;  /* 0x00010000e890783b */ /* 0x008fe20000004200 */
        /* <DEDUP_REMOVED lines=68> */
[----:B------:R-:W-:Y:S07]  /*67a0*/  UIADD3 UR8, UR8, -0x1, URZ ;  /* 0xffffffff08087890 */ /* 0x000fee000fffe03f */
[----:B------:R-:W1:Y:S02]  /*67b0*/  SHFL.BFLY PT, R3, R133, 0x2, 0x1f ;  /* 0x0c401f0085037f89 */ /* 0x000e6400000e0000 */
[----:B-1----:R-:W-:Y:S02]  /*67c0*/  FMNMX.FTZ R133, R133, R3, !PT ;  /* 0x0000000385857209 */ /* 0x002fe40007810000 */
[----:B------:R-:W-:Y:S04]  /*67d0*/  FMNMX.FTZ R134, R134, R132, !PT ;  /* 0x0000008486867209 */ /* 0x000fe80007810000 */
[----:B------:R-:W1:Y:S08]  /*67e0*/  SHFL.BFLY PT, R3, R133, 0x1, 0x1f ;  /* 0x0c201f0085037f89 */ /* 0x000e7000000e0000 */
        /* <DEDUP_REMOVED lines=10> */
[--C-:B------:R-:W-:Y:S02]  /*6890*/  FFMA.FTZ R135, R8, c[0x0][0x2d0], -R162.reuse ;  /* 0x0000b40008877a23 */ /* 0x100fe400000108a2 */
[--C-:B------:R-:W-:Y:S02]  /*68a0*/  FFMA.FTZ R156, R9, c[0x0][0x2d0], -R162.reuse ;  /* 0x0000b400099c7a23 */ /* 0x100fe400000108a2 */
[----:B------:R-:W-:Y:S02]  /*68b0*/  FMUL.FTZ R2, R2, c[0x0][0x2d0] ;  /* 0x0000b40002027a20 */ /* 0x000fe40000410000 */
        /* <DEDUP_REMOVED lines=8> */
[----:B------:R-:W1:Y:S01]  /*6940*/  MUFU.EX2 R2, R2 ;  /* 0x0000000200027308 */ /* 0x000e620000000800 */
[--C-:B------:R-:W-:Y:S02]  /*6950*/  FFMA.FTZ R193, R22, c[0x0][0x2d0], -R161.reuse ;  /* 0x0000b40016c17a23 */ /* 0x100fe400000108a1 */
[--C-:B------:R-:W-:Y:S02]  /*6960*/  FFMA.FTZ R194, R23, c[0x0][0x2d0], -R161.reuse ;  /* 0x0000b40017c27a23 */ /* 0x100fe400000108a1 */
[----:B------:R-:W-:Y:S01]  /*6970*/  LDSM.16.MT88.4 R20, [R230+0x4900] ;  /* 0x00490000e614783b */ /* 0x000fe20000004200 */
[--C-:B------:R-:W-:Y:S02]  /*6980*/  FFMA.FTZ R195, R32, c[0x0][0x2d0], -R162.reuse ;  /* 0x0000b40020c37a23 */ /* 0x100fe400000108a2 */
[--C-:B------:R-:W-:Y:S02]  /*6990*/  FFMA.FTZ R196, R33, c[0x0][0x2d0], -R162.reuse ;  /* 0x0000b40021c47a23 */ /* 0x100fe400000108a2 */
[----:B------:R-:W2:Y:S01]  /*69a0*/  MUFU.EX2 R0, R0 ;  /* 0x0000000000007308 */ /* 0x000ea20000000800 */
[--C-:B------:R-:W-:Y:S02]  /*69b0*/  FFMA.FTZ R197, R38, c[0x0][0x2d0], -R161.reuse ;  /* 0x0000b40026c57a23 */ /* 0x100fe400000108a1 */
[--C-:B------:R-:W-:Y:S02]  /*69c0*/  FFMA.FTZ R198, R39, c[0x0][0x2d0], -R161.reuse ;  /* 0x0000b40027c67a23 */ /* 0x100fe400000108a1 */
[--C-:B------:R-:W-:Y:S02]  /*69d0*/  FFMA.FTZ R199, R40, c[0x0][0x2d0], -R162.reuse ;  /* 0x0000b40028c77a23 */ /* 0x100fe400000108a2 */
[--C-:B------:R-:W-:Y:S02]  /*69e0*/  FFMA.FTZ R200, R41, c[0x0][0x2d0], -R162.reuse ;  /* 0x0000b40029c87a23 */ /* 0x100fe400000108a2 */
[--C-:B------:R-:W-:Y:S01]  /*69f0*/  FFMA.FTZ R201, R42, c[0x0][0x2d0], -R161.reuse ;  /* 0x0000b4002ac97a23 */ /* 0x100fe200000108a1 */
[----:B------:R-:W-:Y:S01]  /*6a00*/  MUFU.EX2 R133, R133 ;  /* 0x0000008500857308 */ /* 0x000fe20000000800 */
[--C-:B------:R-:W-:Y:S02]  /*6a10*/  FFMA.FTZ R202, R43, c[0x0][0x2d0], -R161.reuse ;  /* 0x0000b4002bca7a23 */ /* 0x100fe400000108a1 */
[----:B------:R-:W-:Y:S01]  /*6a20*/  LDSM.16.MT88.4 R40, [R229+0x6900] ;  /* 0x00690000e528783b */ /* 0x000fe20000004200 */
[C---:B-1----:R-:W-:Y:S02]  /*6a30*/  FMUL.FTZ R4, R2.reuse, R128 ;  /* 0x0000008002047220 */ /* 0x042fe40000410000 */
[C---:B------:R-:W-:Y:S02]  /*6a40*/  FMUL.FTZ R5, R2.reuse, R129 ;  /* 0x0000008102057220 */ /* 0x040fe40000410000 */
[C---:B------:R-:W-:Y:S02]  /*6a50*/  FMUL.FTZ R8, R2.reuse, R124 ;  /* 0x0000007c02087220 */ /* 0x040fe40000410000 */
[----:B------:R-:W1:Y:S01]  /*6a60*/  MUFU.EX2 R134, R134 ;  /* 0x0000008600867308 */ /* 0x000e620000000800 */
[C---:B------:R-:W-:Y:S02]  /*6a70*/  FMUL.FTZ R9, R2.reuse, R125 ;  /* 0x0000007d02097220 */ /* 0x040fe40000410000 */
[----:B------:R-:W-:Y:S02]  /*6a80*/  FMUL.FTZ R68, R2, R68 ;  /* 0x0000004402447220 */ /* 0x000fe40000410000 */
[C---:B--2---:R-:W-:Y:S02]  /*6a90*/  FMUL.FTZ R6, R0.reuse, R130 ;  /* 0x0000008200067220 */ /* 0x044fe40000410000 */
[C---:B------:R-:W-:Y:S02]  /*6aa0*/  FMUL.FTZ R7, R0.reuse, R131 ;  /* 0x0000008300077220 */ /* 0x040fe40000410000 */
[C---:B------:R-:W-:Y:S01]  /*6ab0*/  FMUL.FTZ R10, R0.reuse, R126 ;  /* 0x0000007e000a7220 */ /* 0x040fe20000410000 */
[----:B------:R-:W2:Y:S01]  /*6ac0*/  MUFU.EX2 R156, R156 ;  /* 0x0000009c009c7308 */ /* 0x000ea20000000800 */
[----:B------:R-:W-:Y:S02]  /*6ad0*/  FMUL.FTZ R11, R0, R127 ;  /* 0x0000007f000b7220 */ /* 0x000fe40000410000 */
[----:B------:R-:W3:Y:S01]  /*6ae0*/  LDSM.16.MT88.4 R124, [R228+0x100] ;  /* 0x00010000e47c783b */ /* 0x000ee20000004200 */
[----:B------:R-:W-:Y:S02]  /*6af0*/  FMUL.FTZ R69, R2, R69 ;  /* 0x0000004502457220 */ /* 0x000fe40000410000 */
[C---:B------:R-:W-:Y:S02]  /*6b00*/  FMUL.FTZ R70, R0.reuse, R70 ;  /* 0x0000004600467220 */ /* 0x040fe40000410000 */
[----:B------:R-:W-:Y:S02]  /*6b10*/  FMUL.FTZ R71, R0, R71 ;  /* 0x0000004700477220 */ /* 0x000fe40000410000 */
[----:B------:R-:W-:Y:S01]  /*6b20*/  MUFU.EX2 R157, R157 ;  /* 0x0000009d009d7308 */ /* 0x000fe20000000800 */
[C---:B------:R-:W-:Y:S02]  /*6b30*/  FMUL.FTZ R72, R2.reuse, R72 ;  /* 0x0000004802487220 */ /* 0x040fe40000410000 */
[----:B------:R-:W-:Y:S01]  /*6b40*/  FMUL.FTZ R73, R2, R73 ;  /* 0x0000004902497220 */ /* 0x000fe20000410000 */
[----:B-1----:R-:W-:Y:S01]  /*6b50*/  F2FP.PACK_AB R128, R134, R133 ;  /* 0x000000858680723e */ /* 0x002fe200000000ff */
[C---:B------:R-:W-:Y:S02]  /*6b60*/  FMUL.FTZ R74, R0.reuse, R74 ;  /* 0x0000004a004a7220 */ /* 0x040fe40000410000 */
[----:B------:R-:W-:Y:S02]  /*6b70*/  FMUL.FTZ R75, R0, R75 ;  /* 0x0000004b004b7220 */ /* 0x000fe40000410000 */
[C---:B------:R-:W-:Y:S01]  /*6b80*/  FMUL.FTZ R76, R2.reuse, R76 ;  /* 0x0000004c024c7220 */ /* 0x040fe20000410000 */
[----:B------:R-:W1:Y:S01]  /*6b90*/  MUFU.EX2 R158, R158 ;  /* 0x0000009e009e7308 */ /* 0x000e620000000800 */
[----:B------:R-:W-:Y:S02]  /*6ba0*/  FMUL.FTZ R77, R2, R77 ;  /* 0x0000004d024d7220 */ /* 0x000fe40000410000 */
[----:B------:R-:W-:Y:S01]  /*6bb0*/  FMUL.FTZ R78, R0, R78 ;  /* 0x0000004e004e7220 */ /* 0x000fe20000410000 */
[----:B--2---:R-:W-:Y:S01]  /*6bc0*/  F2FP.PACK_AB R130, R156, R135 ;  /* 0x000000879c82723e */ /* 0x004fe200000000ff */
[----:B------:R-:W-:Y:S02]  /*6bd0*/  FMUL.FTZ R79, R0, R79 ;  /* 0x0000004f004f7220 */ /* 0x000fe40000410000 */
[C---:B------:R-:W-:Y:S02]  /*6be0*/  FMUL.FTZ R80, R2.reuse, R80 ;  /* 0x0000005002507220 */ /* 0x040fe40000410000 */
[----:B------:R-:W-:Y:S01]  /*6bf0*/  FMUL.FTZ R81, R2, R81 ;  /* 0x0000005102517220 */ /* 0x000fe20000410000 */
[----:B------:R-:W2:Y:S01]  /*6c00*/  MUFU.EX2 R160, R160 ;  /* 0x000000a000a07308 */ /* 0x000ea20000000800 */
[C---:B------:R-:W-:Y:S02]  /*6c10*/  FMUL.FTZ R82, R0.reuse, R82 ;  /* 0x0000005200527220 */ /* 0x040fe40000410000 */
[----:B------:R-:W-:Y:S02]  /*6c20*/  FMUL.FTZ R83, R0, R83 ;  /* 0x0000005300537220 */ /* 0x000fe40000410000 */
[C---:B------:R-:W-:Y:S02]  /*6c30*/  FMUL.FTZ R84, R2.reuse, R84 ;  /* 0x0000005402547220 */ /* 0x040fe40000410000 */
[----:B------:R-:W-:Y:S02]  /*6c40*/  FMUL.FTZ R85, R2, R85 ;  /* 0x0000005502557220 */ /* 0x000fe40000410000 */
[C---:B------:R-:W-:Y:S01]  /*6c50*/  FMUL.FTZ R86, R0.reuse, R86 ;  /* 0x0000005600567220 */ /* 0x040fe20000410000 */
[----:B------:R-:W-:Y:S01]  /*6c60*/  MUFU.EX2 R167, R167 ;  /* 0x000000a700a77308 */ /* 0x000fe20000000800 */
[----:B------:R-:W-:Y:S02]  /*6c70*/  FMUL.FTZ R87, R0, R87 ;  /* 0x0000005700577220 */ /* 0x000fe40000410000 */
[--C-:B------:R-:W-:Y:S01]  /*6c80*/  FFMA.FTZ R203, R48, c[0x0][0x2d0], -R162.reuse ;  /* 0x0000b40030cb7a23 */ /* 0x100fe200000108a2 */
[----:B-1----:R-:W-:Y:S01]  /*6c90*/  F2FP.PACK_AB R129, R158, R157 ;  /* 0x0000009d9e81723e */ /* 0x002fe200000000ff */
[--C-:B------:R-:W-:Y:S02]  /*6ca0*/  FFMA.FTZ R204, R49, c[0x0][0x2d0], -R162.reuse ;  /* 0x0000b40031cc7a23 */ /* 0x100fe400000108a2 */
[--C-:B------:R-:W-:Y:S02]  /*6cb0*/  FFMA.FTZ R205, R50, c[0x0][0x2d0], -R161.reuse ;  /* 0x0000b40032cd7a23 */ /* 0x100fe400000108a1 */
[--C-:B------:R-:W-:Y:S01]  /*6cc0*/  FFMA.FTZ R206, R51, c[0x0][0x2d0], -R161.reuse ;  /* 0x0000b40033ce7a23 */ /* 0x100fe200000108a1 */
[----:B------:R-:W-:Y:S01]  /*6cd0*/  MUFU.EX2 R192, R192 ;  /* 0x000000c000c07308 */ /* 0x000fe20000000800 */
[----:B------:R-:W-:Y:S01]  /*6ce0*/  LDSM.16.MT88.4 R48, [R228+0x7100] ;  /* 0x00710000e430783b */ /* 0x000fe20000004200 */
[----:B------:R-:W-:Y:S01]  /*6cf0*/  FMUL.FTZ R88, R2, R88 ;  /* 0x0000005802587220 */ /* 0x000fe20000410000 */
[----:B--2---:R-:W-:Y:S01]  /*6d00*/  F2FP.PACK_AB R131, R160, R159 ;  /* 0x0000009fa083723e */ /* 0x004fe200000000ff */
[----:B------:R-:W-:Y:S02]  /*6d10*/  FMUL.FTZ R89, R2, R89 ;  /* 0x0000005902597220 */ /* 0x000fe40000410000 */
[C---:B------:R-:W-:Y:S02]  /*6d20*/  FMUL.FTZ R90, R0.reuse, R90 ;  /* 0x0000005a005a7220 */ /* 0x040fe40000410000 */
[----:B------:R-:W-:Y:S02]  /*6d30*/  FMUL.FTZ R91, R0, R91 ;  /* 0x0000005b005b7220 */ /* 0x000fe40000410000 */
[----:B------:R-:W-:Y:S01]  /*6d40*/  MUFU.EX2 R193, R193 ;  /* 0x000000c100c17308 */ /* 0x000fe20000000800 */
[C---:B------:R-:W-:Y:S05]  /*6d50*/  HMMA.16816.F32 R4, R128.reuse, R144, R4 ;  /* 0x000000908004723c */ /* 0x040fea0000001804 */
[C---:B------:R-:W-:Y:S02]  /*6d60*/  FMUL.FTZ R92, R2.reuse, R92 ;  /* 0x0000005c025c7220 */ /* 0x040fe40000410000 */
[----:B------:R-:W-:Y:S01]  /*6d70*/  FMUL.FTZ R93, R2, R93 ;  /* 0x0000005d025d7220 */ /* 0x000fe20000410000 */
[C---:B------:R-:W-:Y:S01]  /*6d80*/  HMMA.16816.F32 R8, R128.reuse, R146, R8 ;  /* 0x000000928008723c */ /* 0x040fe20000001808 */
[----:B------:R-:W1:Y:S01]  /*6d90*/  LDSM.16.MT88.4 R144, [R232+0x4100] ;  /* 0x00410000e890783b */ /* 0x000e620000004200 */
[----:B------:R-:W-:Y:S02]  /*6da0*/  MUFU.EX2 R194, R194 ;  /* 0x000000c200c27308 */ /* 0x000fe40000000800 */
[C---:B------:R-:W-:Y:S02]  /*6db0*/  FMUL.FTZ R94, R0.reuse, R94 ;  /* 0x0000005e005e7220 */ /* 0x040fe40000410000 */
[----:B------:R-:W-:Y:S02]  /*6dc0*/  FMUL.FTZ R95, R0, R95 ;  /* 0x0000005f005f7220 */ /* 0x000fe40000410000 */
[C---:B------:R-:W-:Y:S04]  /*6dd0*/  HMMA.16816.F32 R68, R128.reuse, R148, R68 ;  /* 0x000000948044723c */ /* 0x040fe80000001844 */
[C---:B------:R-:W-:Y:S01]  /*6de0*/  FMUL.FTZ R96, R2.reuse, R96 ;  /* 0x0000006002607220 */ /* 0x040fe20000410000 */
[----:B------:R-:W-:Y:S01]  /*6df0*/  MUFU.EX2 R195, R195 ;  /* 0x000000c300c37308 */ /* 0x000fe20000000800 */
[----:B------:R-:W-:Y:S02]  /*6e00*/  FMUL.FTZ R97, R2, R97 ;  /* 0x0000006102617220 */ /* 0x000fe40000410000 */
[C---:B------:R-:W-:Y:S01]  /*6e10*/  HMMA.16816.F32 R72, R128.reuse, R150, R72 ;  /* 0x000000968048723c */ /* 0x040fe20000001848 */
[----:B------:R-:W2:Y:S03]  /*6e20*/  LDSM.16.MT88.4 R148, [R230+0x4100] ;  /* 0x00410000e694783b */ /* 0x000ea60000004200 */
[C---:B------:R-:W-:Y:S02]  /*6e30*/  FMUL.FTZ R98, R0.reuse, R98 ;  /* 0x0000006200627220 */ /* 0x040fe40000410000 */
[----:B------:R-:W-:Y:S01]  /*6e40*/  FMUL.FTZ R99, R0, R99 ;  /* 0x0000006300637220 */ /* 0x000fe20000410000 */
[----:B------:R-:W-:Y:S01]  /*6e50*/  MUFU.EX2 R196, R196 ;  /* 0x000000c400c47308 */ /* 0x000fe20000000800 */
[C---:B------:R-:W-:Y:S04]  /*6e60*/  HMMA.16816.F32 R76, R128.reuse, R152, R76 ;  /* 0x00000098804c723c */ /* 0x040fe8000000184c */
[C---:B------:R-:W-:Y:S02]  /*6e70*/  FMUL.FTZ R100, R2.reuse, R100 ;  /* 0x0000006402647220 */ /* 0x040fe40000410000 */
[----:B------:R-:W-:Y:S02]  /*6e80*/  FMUL.FTZ R101, R2, R101 ;  /* 0x0000006502657220 */ /* 0x000fe40000410000 */
[C---:B------:R-:W-:Y:S01]  /*6e90*/  HMMA.16816.F32 R80, R128.reuse, R154, R80 ;  /* 0x0000009a8050723c */ /* 0x040fe20000001850 */
[----:B------:R-:W-:Y:S03]  /*6ea0*/  MUFU.EX2 R197, R197 ;  /* 0x000000c500c57308 */ /* 0x000fe60000000800 */
[--C-:B------:R-:W-:Y:S02]  /*6eb0*/  FFMA.FTZ R152, R12, c[0x0][0x2d0], -R162.reuse ;  /* 0x0000b4000c987a23 */ /* 0x100fe400000108a2 */
[C---:B------:R-:W-:Y:S02]  /*6ec0*/  FMUL.FTZ R12, R2.reuse, R120 ;  /* 0x00000078020c7220 */ /* 0x040fe40000410000 */
[C---:B---3--:R-:W-:Y:S03]  /*6ed0*/  HMMA.16816.F32 R84, R128.reuse, R124, R84 ;  /* 0x0000007c8054723c */ /* 0x048fe60000001854 */
[----:B------:R-:W-:Y:S01]  /*6ee0*/  MUFU.EX2 R152, R152 ;  /* 0x0000009800987308 */ /* 0x000fe20000000800 */
[--C-:B------:R-:W-:Y:S02]  /*6ef0*/  FFMA.FTZ R153, R13, c[0x0][0x2d0], -R162.reuse ;  /* 0x0000b4000d997a23 */ /* 0x100fe400000108a2 */
[----:B------:R-:W-:Y:S02]  /*6f00*/  FMUL.FTZ R13, R2, R121 ;  /* 0x00000079020d7220 */ /* 0x000fe40000410000 */
[C---:B------:R-:W-:Y:S01]  /*6f10*/  HMMA.16816.F32 R88, R128.reuse, R126, R88 ;  /* 0x0000007e8058723c */ /* 0x040fe20000001858 */
[----:B------:R-:W3:Y:S03]  /*6f20*/  LDSM.16.MT88.4 R124, [R229+0x4100] ;  /* 0x00410000e57c783b */ /* 0x000ee60000004200 */
[--C-:B------:R-:W-:Y:S01]  /*6f30*/  FFMA.FTZ R154, R14, c[0x0][0x2d0], -R161.reuse ;  /* 0x0000b4000e9a7a23 */ /* 0x100fe200000108a1 */
[----:B------:R-:W4:Y:S01]  /*6f40*/  MUFU.EX2 R153, R153 ;  /* 0x0000009900997308 */ /* 0x000f220000000800 */
[C---:B------:R-:W-:Y:S02]  /*6f50*/  FMUL.FTZ R14, R0.reuse, R122 ;  /* 0x0000007a000e7220 */ /* 0x040fe40000410000 */
[C---:B-1----:R-:W-:Y:S04]  /*6f60*/  HMMA.16816.F32 R92, R128.reuse, R144, R92 ;  /* 0x00000090805c723c */ /* 0x042fe8000000185c */
[--C-:B------:R-:W-:Y:S02]  /*6f70*/  FFMA.FTZ R155, R15, c[0x0][0x2d0], -R161.reuse ;  /* 0x0000b4000f9b7a23 */ /* 0x100fe400000108a1 */
[C---:B------:R-:W-:Y:S01]  /*6f80*/  FMUL.FTZ R15, R0.reuse, R123 ;  /* 0x0000007b000f7220 */ /* 0x040fe20000410000 */
[----:B------:R-:W-:Y:S01]  /*6f90*/  MUFU.EX2 R154, R154 ;  /* 0x0000009a009a7308 */ /* 0x000fe20000000800 */
[C---:B------:R-:W-:Y:S01]  /*6fa0*/  HMMA.16816.F32 R96, R128.reuse, R146, R96 ;  /* 0x000000928060723c */ /* 0x040fe20000001860 */
[----:B------:R-:W1:Y:S03]  /*6fb0*/  LDSM.16.MT88.4 R120, [R228+0x4100] ;  /* 0x00410000e478783b */ /* 0x000e660000004200 */
[C---:B------:R-:W-:Y:S02]  /*6fc0*/  FMUL.FTZ R102, R0.reuse, R102 ;  /* 0x0000006600667220 */ /* 0x040fe40000410000 */
[----:B------:R-:W-:Y:S02]  /*6fd0*/  FMUL.FTZ R103, R0, R103 ;  /* 0x0000006700677220 */ /* 0x000fe40000410000 */
[C---:B--2---:R-:W-:Y:S01]  /*6fe0*/  HMMA.16816.F32 R12, R128.reuse, R148, R12 ;  /* 0x00000094800c723c */ /* 0x044fe2000000180c */
[----:B------:R-:W2:Y:S01]  /*6ff0*/  LDSM.16.MT88.4 R144, [R232+0x900] ;  /* 0x00090000e890783b */ /* 0x000ea20000004200 */
[----:B------:R-:W5:Y:S02]  /*7000*/  MUFU.EX2 R155, R155 ;  /* 0x0000009b009b7308 */ /* 0x000f640000000800 */
[C---:B------:R-:W-:Y:S02]  /*7010*/  FMUL.FTZ R104, R2.reuse, R104 ;  /* 0x0000006802687220 */ /* 0x040fe40000410000 */
[----:B------:R-:W-:Y:S02]  /*7020*/  FMUL.FTZ R105, R2, R105 ;  /* 0x0000006902697220 */ /* 0x000fe40000410000 */
[C---:B------:R-:W-:Y:S01]  /*7030*/  HMMA.16816.F32 R100, R128.reuse, R150, R100 ;  /* 0x000000968064723c */ /* 0x040fe20000001864 */
[----:B------:R-:W-:Y:S03]  /*7040*/  LDSM.16.MT88.4 R148, [R229+0x900] ;  /* 0x00090000e594783b */ /* 0x000fe60000004200 */
[C---:B------:R-:W-:Y:S01]  /*7050*/  FMUL.FTZ R106, R0.reuse, R106 ;  /* 0x0000006a006a7220 */ /* 0x040fe20000410000 */
[----:B------:R-:W-:Y:S01]  /*7060*/  MUFU.EX2 R198, R198 ;  /* 0x000000c600c67308 */ /* 0x000fe20000000800 */
[----:B------:R-:W-:Y:S02]  /*7070*/  FMUL.FTZ R107, R0, R107 ;  /* 0x0000006b006b7220 */ /* 0x000fe40000410000 */
[--C-:B------:R-:W-:Y:S04]  /*7080*/  FFMA.FTZ R163, R16, c[0x0][0x2d0], -R162.reuse ;  /* 0x0000b40010a37a23 */ /* 0x100fe800000108a2 */
[--C-:B------:R-:W-:Y:S01]  /*7090*/  FFMA.FTZ R164, R17, c[0x0][0x2d0], -R162.reuse ;  /* 0x0000b40011a47a23 */ /* 0x100fe200000108a2 */
[C---:B---3--:R-:W-:Y:S02]  /*70a0*/  HMMA.16816.F32 R104, R128.reuse, R124, R104 ;  /* 0x0000007c8068723c */ /* 0x048fe40000001868 */
[----:B------:R-:W-:Y:S01]  /*70b0*/  MUFU.EX2 R163, R163 ;  /* 0x000000a300a37308 */ /* 0x000fe20000000800 */
[--C-:B------:R-:W-:Y:S02]  /*70c0*/  FFMA.FTZ R165, R18, c[0x0][0x2d0], -R161.reuse ;  /* 0x0000b40012a57a23 */ /* 0x100fe400000108a1 */
[--C-:B------:R-:W-:Y:S02]  /*70d0*/  FFMA.FTZ R166, R19, c[0x0][0x2d0], -R161.reuse ;  /* 0x0000b40013a67a23 */ /* 0x100fe400000108a1 */
[C---:B------:R-:W-:Y:S02]  /*70e0*/  FMUL.FTZ R108, R2.reuse, R108 ;  /* 0x0000006c026c7220 */ /* 0x040fe40000410000 */
[----:B------:R-:W-:Y:S03]  /*70f0*/  FMUL.FTZ R109, R2, R109 ;  /* 0x0000006d026d7220 */ /* 0x000fe60000410000 */
[----:B------:R-:W3:Y:S01]  /*7100*/  MUFU.EX2 R164, R164 ;  /* 0x000000a400a47308 */ /* 0x000ee20000000800 */
[C---:B------:R-:W-:Y:S02]  /*7110*/  FMUL.FTZ R110, R0.reuse, R110 ;  /* 0x0000006e006e7220 */ /* 0x040fe40000410000 */
[----:B------:R-:W-:Y:S02]  /*7120*/  FMUL.FTZ R111, R0, R111 ;  /* 0x0000006f006f7220 */ /* 0x000fe40000410000 */
[C---:B------:R-:W-:Y:S01]  /*7130*/  FMUL.FTZ R16, R2.reuse, R116 ;  /* 0x0000007402107220 */ /* 0x040fe20000410000 */
[----:B----4-:R-:W-:Y:S01]  /*7140*/  F2FP.PACK_AB R116, R153, R152 ;  /* 0x000000989974723e */ /* 0x010fe200000000ff */
[----:B------:R-:W-:Y:S01]  /*7150*/  FMUL.FTZ R17, R2, R117 ;  /* 0x0000007502117220 */ /* 0x000fe20000410000 */
[----:B-----5:R-:W-:Y:S01]  /*7160*/  F2FP.PACK_AB R117, R155, R154 ;  /* 0x0000009a9b75723e */ /* 0x020fe200000000ff */
[C---:B------:R-:W-:Y:S01]  /*7170*/  FMUL.FTZ R18, R0.reuse, R118 ;  /* 0x0000007600127220 */ /* 0x040fe20000410000 */
[C---:B------:R-:W-:Y:S01]  /*7180*/  HMMA.16816.F32 R108, R128.reuse, R126, R108 ;  /* 0x0000007e806c723c */ /* 0x040fe2000000186c */
[----:B------:R-:W-:Y:S01]  /*7190*/  MUFU.EX2 R165, R165 ;  /* 0x000000a500a57308 */ /* 0x000fe20000000800 */
[----:B------:R-:W4:Y:S01]  /*71a0*/  LDSM.16.MT88.4 R124, [R230+0x900] ;  /* 0x00090000e67c783b */ /* 0x000f220000004200 */
[----:B------:R-:W-:Y:S02]  /*71b0*/  FMUL.FTZ R19, R0, R119 ;  /* 0x0000007700137220 */ /* 0x000fe40000410000 */
[C---:B------:R-:W-:Y:S02]  /*71c0*/  FMUL.FTZ R112, R2.reuse, R112 ;  /* 0x0000007002707220 */ /* 0x040fe40000410000 */
[----:B------:R-:W-:Y:S02]  /*71d0*/  FMUL.FTZ R113, R2, R113 ;  /* 0x0000007102717220 */ /* 0x000fe40000410000 */
[C---:B------:R-:W-:Y:S01]  /*71e0*/  FMUL.FTZ R114, R0.reuse, R114 ;  /* 0x0000007200727220 */ /* 0x040fe20000410000 */
[C---:B-1----:R-:W-:Y:S01]  /*71f0*/  HMMA.16816.F32 R16, R128.reuse, R120, R16 ;  /* 0x000000788010723c */ /* 0x042fe20000001810 */
[----:B------:R-:W1:Y:S02]  /*7200*/  MUFU.EX2 R166, R166 ;  /* 0x000000a600a67308 */ /* 0x000e640000000800 */
[----:B------:R-:W-:Y:S01]  /*7210*/  FMUL.FTZ R115, R0, R115 ;  /* 0x0000007300737220 */ /* 0x000fe20000410000 */
[----:B---3--:R-:W-:Y:S01]  /*7220*/  F2FP.PACK_AB R118, R164, R163 ;  /* 0x000000a3a476723e */ /* 0x008fe200000000ff */
[--C-:B------:R-:W-:Y:S02]  /*7230*/  FFMA.FTZ R52, R52, c[0x0][0x2d0], -R162.reuse ;  /* 0x0000b40034347a23 */ /* 0x100fe400000108a2 */
[--C-:B------:R-:W-:Y:S02]  /*7240*/  FFMA.FTZ R53, R53, c[0x0][0x2d0], -R162.reuse ;  /* 0x0000b40035357a23 */ /* 0x100fe400000108a2 */
[--C-:B------:R-:W-:Y:S01]  /*7250*/  FFMA.FTZ R54, R54, c[0x0][0x2d0], -R161.reuse ;  /* 0x0000b40036367a23 */ /* 0x100fe200000108a1 */
[----:B------:R-:W-:Y:S01]  /*7260*/  HMMA.16816.F32 R112, R128, R122, R112 ;  /* 0x0000007a8070723c */ /* 0x000fe20000001870 */
[----:B------:R-:W3:Y:S01]  /*7270*/  LDSM.16.MT88.4 R120, [R228+0x900] ;  /* 0x00090000e478783b */ /* 0x000ee20000004200 */
[----:B------:R-:W-:Y:S01]  /*7280*/  MUFU.EX2 R199, R199 ;  /* 0x000000c700c77308 */ /* 0x000fe20000000800 */
[--C-:B------:R-:W-:Y:S02]  /*7290*/  FFMA.FTZ R55, R55, c[0x0][0x2d0], -R161.reuse ;  /* 0x0000b40037377a23 */ /* 0x100fe400000108a1 */
[--C-:B------:R-:W-:Y:S02]  /*72a0*/  FFMA.FTZ R56, R56, c[0x0][0x2d0], -R162.reuse ;  /* 0x0000b40038387a23 */ /* 0x100fe400000108a2 */
[--C-:B------:R-:W-:Y:S02]  /*72b0*/  FFMA.FTZ R57, R57, c[0x0][0x2d0], -R162.reuse ;  /* 0x0000b40039397a23 */ /* 0x100fe400000108a2 */
[----:B------:R-:W5:Y:S03]  /*72c0*/  LDSM.16.MT88.4 R128, [R232+0x4900] ;  /* 0x00490000e880783b */ /* 0x000f660000004200 */
[----:B------:R-:W-:Y:S01]  /*72d0*/  MUFU.EX2 R200, R200 ;  /* 0x000000c800c87308 */ /* 0x000fe20000000800 */
[--C-:B------:R-:W-:Y:S01]  /*72e0*/  FFMA.FTZ R58, R58, c[0x0][0x2d0], -R161.reuse ;  /* 0x0000b4003a3a7a23 */ /* 0x100fe200000108a1 */
[----:B-1----:R-:W-:Y:S01]  /*72f0*/  F2FP.PACK_AB R119, R166, R165 ;  /* 0x000000a5a677723e */ /* 0x002fe200000000ff */
[--C-:B------:R-:W-:Y:S02]  /*7300*/  FFMA.FTZ R59, R59, c[0x0][0x2d0], -R161.reuse ;  /* 0x0000b4003b3b7a23 */ /* 0x100fe400000108a1 */
[--C-:B------:R-:W-:Y:S02]  /*7310*/  FFMA.FTZ R60, R60, c[0x0][0x2d0], -R162.reuse ;  /* 0x0000b4003c3c7a23 */ /* 0x100fe400000108a2 */
[--C-:B------:R-:W-:Y:S02]  /*7320*/  FFMA.FTZ R61, R61, c[0x0][0x2d0], -R162.reuse ;  /* 0x0000b4003d3d7a23 */ /* 0x100fe400000108a2 */
[C---:B--2---:R-:W-:Y:S01]  /*7330*/  HMMA.16816.F32 R4, R116.reuse, R144, R4 ;  /* 0x000000907404723c */ /* 0x044fe20000001804 */
[----:B------:R-:W-:Y:S04]  /*7340*/  MUFU.EX2 R201, R201 ;  /* 0x000000c900c97308 */ /* 0x000fe80000000800 */
[--C-:B------:R-:W-:Y:S02]  /*7350*/  FFMA.FTZ R62, R62, c[0x0][0x2d0], -R161.reuse ;  /* 0x0000b4003e3e7a23 */ /* 0x100fe400000108a1 */
[----:B------:R-:W-:Y:S01]  /*7360*/  FFMA.FTZ R63, R63, c[0x0][0x2d0], -R161 ;  /* 0x0000b4003f3f7a23 */ /* 0x000fe200000108a1 */
[C---:B------:R-:W-:Y:S01]  /*7370*/  HMMA.16816.F32 R8, R116.reuse, R146, R8 ;  /* 0x000000927408723c */ /* 0x040fe20000001808 */
[----:B------:R-:W-:Y:S02]  /*7380*/  LDSM.16.MT88.4 R144, [R228+0x4900] ;  /* 0x00490000e490783b */ /* 0x000fe40000004200 */
[----:B------:R-:W-:Y:S01]  /*7390*/  MUFU.EX2 R202, R202 ;  /* 0x000000ca00ca7308 */ /* 0x000fe20000000800 */
[----:B------:R-:W-:Y:S01]  /*73a0*/  FFMA.FTZ R133, R2, R251, R133 ;  /* 0x000000fb02857223 */ /* 0x000fe20000010085 */
[----:B------:R-:W-:Y:S01]  /*73b0*/  MOV R2, R132 ;  /* 0x0000008400027202 */ /* 0x000fe20000000f00 */
[----:B------:R-:W-:Y:S02]  /*73c0*/  FFMA.FTZ R157, R0, R250, R157 ;  /* 0x000000fa009d7223 */ /* 0x000fe4000001009d */
[C---:B----4-:R-:W-:Y:S04]  /*73d0*/  HMMA.16816.F32 R68, R116.reuse, R124, R68 ;  /* 0x0000007c7444723c */ /* 0x050fe80000001844 */
[----:B------:R-:W-:Y:S01]  /*73e0*/  FADD.FTZ R133, R134, R133 ;  /* 0x0000008586857221 */ /* 0x000fe20000010000 */
[----:B------:R-:W-:Y:S01]  /*73f0*/  MUFU.EX2 R203, R203 ;  /* 0x000000cb00cb7308 */ /* 0x000fe20000000800 */
[----:B------:R-:W-:Y:S02]  /*7400*/  FADD.FTZ R157, R158, R157 ;  /* 0x0000009d9e9d7221 */ /* 0x000fe40000010000 */
[C---:B------:R-:W-:Y:S01]  /*7410*/  HMMA.16816.F32 R72, R116.reuse, R126, R72 ;  /* 0x0000007e7448723c */ /* 0x040fe20000001848 */
[----:B------:R-:W1:Y:S03]  /*7420*/  LDSM.16.MT88.4 R124, [R229+0x4900] ;  /* 0x00490000e57c783b */ /* 0x000e660000004200 */
[----:B------:R-:W-:Y:S02]  /*7430*/  FADD.FTZ R133, R135, R133 ;  /* 0x0000008587857221 */ /* 0x000fe40000010000 */
[----:B------:R-:W-:Y:S01]  /*7440*/  FADD.FTZ R157, R159, R157 ;  /* 0x0000009d9f9d7221 */ /* 0x000fe20000010000 */
[----:B------:R-:W-:Y:S01]  /*7450*/  MUFU.EX2 R204, R204 ;  /* 0x000000cc00cc7308 */ /* 0x000fe20000000800 */
[C---:B------:R-:W-:Y:S04]  /*7460*/  HMMA.16816.F32 R76, R116.reuse, R148, R76 ;  /* 0x00000094744c723c */ /* 0x040fe8000000184c */
[----:B------:R-:W-:Y:S02]  /*7470*/  FADD.FTZ R156, R156, R133 ;  /* 0x000000859c9c7221 */ /* 0x000fe40000010000 */
[----:B------:R-:W-:Y:S02]  /*7480*/  FADD.FTZ R160, R160, R157 ;  /* 0x0000009da0a07221 */ /* 0x000fe40000010000 */
[C---:B------:R-:W-:Y:S01]  /*7490*/  HMMA.16816.F32 R80, R116.reuse, R150, R80 ;  /* 0x000000967450723c */ /* 0x040fe20000001850 */
[----:B------:R-:W-:Y:S03]  /*74a0*/  MUFU.EX2 R205, R205 ;  /* 0x000000cd00cd7308 */ /* 0x000fe60000000800 */
[--C-:B------:R-:W-:Y:S02]  /*74b0*/  FFMA.FTZ R148, R24, c[0x0][0x2d0], -R162.reuse ;  /* 0x0000b40018947a23 */ /* 0x100fe400000108a2 */
[----:B------:R-:W-:Y:S02]  /*74c0*/  FFMA.FTZ R149, R25, c[0x0][0x2d0], -R162 ;  /* 0x0000b40019957a23 */ /* 0x000fe400000108a2 */
[C---:B---3--:R-:W-:Y:S03]  /*74d0*/  HMMA.16816.F32 R84, R116.reuse, R120, R84 ;  /* 0x000000787454723c */ /* 0x048fe60000001854 */
[----:B------:R-:W-:Y:S01]  /*74e0*/  MUFU.EX2 R148, R148 ;  /* 0x0000009400947308 */ /* 0x000fe20000000800 */
[--C-:B------:R-:W-:Y:S02]  /*74f0*/  FFMA.FTZ R150, R26, c[0x0][0x2d0], -R161.reuse ;  /* 0x0000b4001a967a23 */ /* 0x100fe400000108a1 */
[----:B------:R-:W-:Y:S02]  /*7500*/  FFMA.FTZ R151, R27, c[0x0][0x2d0], -R161 ;  /* 0x0000b4001b977a23 */ /* 0x000fe400000108a1 */
[C---:B------:R-:W-:Y:S01]  /*7510*/  HMMA.16816.F32 R88, R116.reuse, R122, R88 ;  /* 0x0000007a7458723c */ /* 0x040fe20000001858 */
[----:B------:R-:W2:Y:S03]  /*7520*/  LDSM.16.MT88.4 R120, [R232+0x1100] ;  /* 0x00110000e878783b */ /* 0x000ea60000004200 */
[----:B------:R-:W-:Y:S01]  /*7530*/  FADD.FTZ R156, R152, R156 ;  /* 0x0000009c989c7221 */ /* 0x000fe20000010000 */
[----:B------:R-:W3:Y:S01]  /*7540*/  MUFU.EX2 R149, R149 ;  /* 0x0000009500957308 */ /* 0x000ee20000000800 */
[----:B------:R-:W-:Y:S02]  /*7550*/  FADD.FTZ R160, R154, R160 ;  /* 0x000000a09aa07221 */ /* 0x000fe40000010000 */
[C---:B-----5:R-:W-:Y:S01]  /*7560*/  HMMA.16816.F32 R92, R116.reuse, R128, R92 ;  /* 0x00000080745c723c */ /* 0x060fe2000000185c */
        /* <DEDUP_REMOVED lines=8> */
[----:B------:R-:W5:Y:S03]  /*75f0*/  MUFU.EX2 R151, R151 ;  /* 0x0000009700977308 */ /* 0x000f660000000800 */
[----:B------:R-:W-:Y:S02]  /*7600*/  FADD.FTZ R164, R164, R153 ;  /* 0x00000099a4a47221 */ /* 0x000fe40000010000 */
[----:B------:R-:W-:Y:S01]  /*7610*/  FADD.FTZ R166, R166, R155 ;  /* 0x0000009ba6a67221 */ /* 0x000fe20000010000 */
[----:B------:R-:W-:Y:S01]  /*7620*/  F2FP.PACK_AB R20, R192, R167 ;  /* 0x000000a7c014723e */ /* 0x000fe200000000ff */
[C---:B------:R-:W-:Y:S03]  /*7630*/  HMMA.16816.F32 R100, R116.reuse, R22, R100 ;  /* 0x000000167464723c */ /* 0x040fe60000001864 */
[----:B------:R-:W-:Y:S01]  /*7640*/  MUFU.EX2 R206, R206 ;  /* 0x000000ce00ce7308 */ /* 0x000fe20000000800 */
[----:B------:R-:W-:Y:S01]  /*7650*/  F2FP.PACK_AB R21, R194, R193 ;  /* 0x000000c1c215723e */ /* 0x000fe200000000ff */
[----:B------:R-:W-:Y:S02]  /*7660*/  FADD.FTZ R164, R167, R164 ;  /* 0x000000a4a7a47221 */ /* 0x000fe40000010000 */
[----:B---3--:R-:W-:Y:S01]  /*7670*/  F2FP.PACK_AB R22, R149, R148 ;  /* 0x000000949516723e */ /* 0x008fe200000000ff */
[C---:B-1----:R-:W-:Y:S04]  /*7680*/  HMMA.16816.F32 R104, R116.reuse, R124, R104 ;  /* 0x0000007c7468723c */ /* 0x042fe80000001868 */
[----:B------:R-:W-:Y:S01]  /*7690*/  FADD.FTZ R166, R193, R166 ;  /* 0x000000a6c1a67221 */ /* 0x000fe20000010000 */
[----:B------:R-:W-:Y:S01]  /*76a0*/  MUFU.EX2 R52, R52 ;  /* 0x0000003400347308 */ /* 0x000fe20000000800 */
[----:B------:R-:W-:Y:S02]  /*76b0*/  FADD.FTZ R192, R192, R164 ;  /* 0x000000a4c0c07221 */ /* 0x000fe40000010000 */
[C---:B------:R-:W-:Y:S01]  /*76c0*/  HMMA.16816.F32 R108, R116.reuse, R126, R108 ;  /* 0x0000007e746c723c */ /* 0x040fe2000000186c */
[----:B------:R-:W1:Y:S03]  /*76d0*/  LDSM.16.MT88.4 R124, [R229+0x1100] ;  /* 0x00110000e57c783b */ /* 0x000e660000004200 */
[----:B-----5:R-:W-:Y:S01]  /*76e0*/  F2FP.PACK_AB R23, R151, R150 ;  /* 0x000000969717723e */ /* 0x020fe200000000ff */
[----:B------:R-:W-:Y:S02]  /*76f0*/  FADD.FTZ R194, R194, R166 ;  /* 0x000000a6c2c27221 */ /* 0x000fe40000010000 */
[----:B------:R-:W-:Y:S01]  /*7700*/  MUFU.EX2 R53, R53 ;  /* 0x0000003500357308 */ /* 0x000fe20000000800 */
[C---:B------:R-:W-:Y:S04]  /*7710*/  HMMA.16816.F32 R16, R116.reuse, R144, R16 ;  /* 0x000000907410723c */ /* 0x040fe80000001810 */
[----:B------:R-:W-:Y:S02]  /*7720*/  FADD.FTZ R192, R148, R192 ;  /* 0x000000c094c07221 */ /* 0x000fe40000010000 */
[----:B------:R-:W-:Y:S02]  /*7730*/  FADD.FTZ R194, R150, R194 ;  /* 0x000000c296c27221 */ /* 0x000fe40000010000 */
[----:B------:R-:W-:Y:S01]  /*7740*/  HMMA.16816.F32 R112, R116, R146, R112 ;  /* 0x000000927470723c */ /* 0x000fe20000001870 */
[----:B------:R-:W3:Y:S01]  /*7750*/  LDSM.16.MT88.4 R116, [R228+0x1100] ;  /* 0x00110000e474783b */ /* 0x000ee20000004200 */
[----:B------:R-:W-:Y:S02]  /*7760*/  MUFU.EX2 R54, R54 ;  /* 0x0000003600367308 */ /* 0x000fe40000000800 */
[--C-:B------:R-:W-:Y:S02]  /*7770*/  FFMA.FTZ R144, R28, c[0x0][0x2d0], -R162.reuse ;  /* 0x0000b4001c907a23 */ /* 0x100fe400000108a2 */
[----:B------:R-:W-:Y:S02]  /*7780*/  FFMA.FTZ R145, R29, c[0x0][0x2d0], -R162 ;  /* 0x0000b4001d917a23 */ /* 0x000fe400000108a2 */
[C---:B--2---:R-:W-:Y:S04]  /*7790*/  HMMA.16816.F32 R4, R20.reuse, R120, R4 ;  /* 0x000000781404723c */ /* 0x044fe80000001804 */
[----:B------:R-:W2:Y:S01]  /*77a0*/  MUFU.EX2 R144, R144 ;  /* 0x0000009000907308 */ /* 0x000ea20000000800 */
[--C-:B------:R-:W-:Y:S02]  /*77b0*/  FFMA.FTZ R146, R30, c[0x0][0x2d0], -R161.reuse ;  /* 0x0000b4001e927a23 */ /* 0x100fe400000108a1 */
[----:B------:R-:W-:Y:S01]  /*77c0*/  FFMA.FTZ R147, R31, c[0x0][0x2d0], -R161 ;  /* 0x0000b4001f937a23 */ /* 0x000fe200000108a1 */
[C---:B------:R-:W-:Y:S01]  /*77d0*/  HMMA.16816.F32 R8, R20.reuse, R122, R8 ;  /* 0x0000007a1408723c */ /* 0x040fe20000001808 */
[----:B------:R-:W5:Y:S03]  /*77e0*/  LDSM.16.MT88.4 R120, [R232+0x5100] ;  /* 0x00510000e878783b */ /* 0x000f660000004200 */
[----:B------:R-:W-:Y:S02]  /*77f0*/  FADD.FTZ R149, R149, R192 ;  /* 0x000000c095957221 */ /* 0x000fe40000010000 */
[----:B------:R-:W-:Y:S01]  /*7800*/  MUFU.EX2 R145, R145 ;  /* 0x0000009100917308 */ /* 0x000fe20000000800 */
[----:B------:R-:W-:Y:S01]  /*7810*/  FADD.FTZ R151, R151, R194 ;  /* 0x000000c297977221 */ /* 0x000fe20000010000 */
[C---:B----4-:R-:W-:Y:S01]  /*7820*/  HMMA.16816.F32 R68, R20.reuse, R24, R68 ;  /* 0x000000181444723c */ /* 0x050fe20000001844 */
[----:B------:R-:W-:Y:S07]  /*7830*/  LDSM.16.MT88.4 R28, [R229+0x5100] ;  /* 0x00510000e51c783b */ /* 0x000fee0000004200 */
[C---:B------:R-:W-:Y:S01]  /*7840*/  HMMA.16816.F32 R72, R20.reuse, R26, R72 ;  /* 0x0000001a1448723c */ /* 0x040fe20000001848 */
[----:B------:R-:W4:Y:S01]  /*7850*/  LDSM.16.MT88.4 R24, [R230+0x5100] ;  /* 0x00510000e618783b */ /* 0x000f220000004200 */
[----:B------:R-:W5:Y:S02]  /*7860*/  MUFU.EX2 R146, R146 ;  /* 0x0000009200927308 */ /* 0x000f640000000800 */
[----:B--2---:R-:W-:Y:S04]  /*7870*/  FADD.FTZ R149, R144, R149 ;  /* 0x0000009590957221 */ /* 0x004fe80000010000 */
[C---:B-1----:R-:W-:Y:S04]  /*7880*/  HMMA.16816.F32 R76, R20.reuse, R124, R76 ;  /* 0x0000007c144c723c */ /* 0x042fe8000000184c */
[----:B------:R-:W1:Y:S04]  /*7890*/  MUFU.EX2 R147, R147 ;  /* 0x0000009300937308 */ /* 0x000e680000000800 */
[C---:B------:R-:W-:Y:S01]  /*78a0*/  HMMA.16816.F32 R80, R20.reuse, R126, R80 ;  /* 0x0000007e1450723c */ /* 0x040fe20000001850 */
[----:B------:R-:W2:Y:S05]  /*78b0*/  LDSM.16.MT88.4 R124, [R228+0x5100] ;  /* 0x00510000e47c783b */ /* 0x000eaa0000004200 */
[----:B------:R-:W-:Y:S02]  /*78c0*/  MUFU.EX2 R55, R55 ;  /* 0x0000003700377308 */ /* 0x000fe40000000800 */
[C---:B---3--:R-:W-:Y:S04]  /*78d0*/  HMMA.16816.F32 R84, R20.reuse, R116, R84 ;  /* 0x000000741454723c */ /* 0x048fe80000001854 */
[----:B-----5:R-:W-:Y:S04]  /*78e0*/  FADD.FTZ R151, R146, R151 ;  /* 0x0000009792977221 */ /* 0x020fe80000010000 */
[C---:B------:R-:W-:Y:S01]  /*78f0*/  HMMA.16816.F32 R88, R20.reuse, R118, R88 ;  /* 0x000000761458723c */ /* 0x040fe20000001858 */
[----:B------:R-:W3:Y:S01]  /*7900*/  LDSM.16.MT88.4 R116, [R232+0x1900] ;  /* 0x00190000e874783b */ /* 0x000ee20000004200 */
[----:B------:R-:W-:Y:S06]  /*7910*/  MUFU.EX2 R56, R56 ;  /* 0x0000003800387308 */ /* 0x000fec0000000800 */
[C---:B------:R-:W-:Y:S04]  /*7920*/  HMMA.16816.F32 R92, R20.reuse, R120, R92 ;  /* 0x00000078145c723c */ /* 0x040fe8000000185c */
[----:B------:R-:W-:Y:S03]  /*7930*/  MUFU.EX2 R57, R57 ;  /* 0x0000003900397308 */ /* 0x000fe60000000800 */
[--C-:B------:R-:W-:Y:S01]  /*7940*/  FFMA.FTZ R120, R34, c[0x0][0x2d0], -R161.reuse ;  /* 0x0000b40022787a23 */ /* 0x100fe200000108a1 */
[C---:B------:R-:W-:Y:S04]  /*7950*/  HMMA.16816.F32 R96, R20.reuse, R122, R96 ;  /* 0x0000007a1460723c */ /* 0x040fe80000001860 */
[----:B------:R-:W-:Y:S02]  /*7960*/  FFMA.FTZ R121, R35, c[0x0][0x2d0], -R161 ;  /* 0x0000b40023797a23 */ /* 0x000fe400000108a1 */
[----:B------:R-:W5:Y:S01]  /*7970*/  LDSM.16.MT88.4 R32, [R230+0x1900] ;  /* 0x00190000e620783b */ /* 0x000f620000004200 */
[--C-:B------:R-:W-:Y:S01]  /*7980*/  FFMA.FTZ R122, R36, c[0x0][0x2d0], -R162.reuse ;  /* 0x0000b400247a7a23 */ /* 0x100fe200000108a2 */
[C---:B----4-:R-:W-:Y:S01]  /*7990*/  HMMA.16816.F32 R12, R20.reuse, R24, R12 ;  /* 0x00000018140c723c */ /* 0x050fe2000000180c */
[----:B------:R-:W-:Y:S03]  /*79a0*/  MUFU.EX2 R120, R120 ;  /* 0x0000007800787308 */ /* 0x000fe60000000800 */
[----:B------:R-:W-:Y:S02]  /*79b0*/  FFMA.FTZ R123, R37, c[0x0][0x2d0], -R162 ;  /* 0x0000b400257b7a23 */ /* 0x000fe400000108a2 */
[----:B------:R-:W-:Y:S02]  /*79c0*/  LDSM.16.MT88.4 R36, [R232+0x2100] ;  /* 0x00210000e824783b */ /* 0x000fe40000004200 */
[C---:B------:R-:W-:Y:S03]  /*79d0*/  HMMA.16816.F32 R100, R20.reuse, R26, R100 ;  /* 0x0000001a1464723c */ /* 0x040fe60000001864 */
[----:B------:R-:W4:Y:S03]  /*79e0*/  MUFU.EX2 R121, R121 ;  /* 0x0000007900797308 */ /* 0x000f260000000800 */
[----:B------:R-:W3:Y:S02]  /*79f0*/  LDSM.16.MT88.4 R24, [R229+0x1900] ;  /* 0x00190000e518783b */ /* 0x000ee40000004200 */
[C---:B------:R-:W-:Y:S05]  /*7a00*/  HMMA.16816.F32 R104, R20.reuse, R28, R104 ;  /* 0x0000001c1468723c */ /* 0x040fea0000001868 */
[----:B------:R-:W1:Y:S03]  /*7a10*/  MUFU.EX2 R122, R122 ;  /* 0x0000007a007a7308 */ /* 0x000e660000000800 */
[C---:B------:R-:W-:Y:S01]  /*7a20*/  HMMA.16816.F32 R108, R20.reuse, R30, R108 ;  /* 0x0000001e146c723c */ /* 0x040fe2000000186c */
[----:B------:R-:W5:Y:S06]  /*7a30*/  LDSM.16.MT88.4 R28, [R228+0x1900] ;  /* 0x00190000e41c783b */ /* 0x000f6c0000004200 */
[----:B------:R-:W3:Y:S01]  /*7a40*/  MUFU.EX2 R123, R123 ;  /* 0x0000007b007b7308 */ /* 0x000ee20000000800 */
[C---:B--2---:R-:W-:Y:S08]  /*7a50*/  HMMA.16816.F32 R16, R20.reuse, R124, R16 ;  /* 0x0000007c1410723c */ /* 0x044ff00000001810 */
[----:B------:R-:W-:Y:S01]  /*7a60*/  HMMA.16816.F32 R112, R20, R126, R112 ;  /* 0x0000007e1470723c */ /* 0x000fe20000001870 */
[----:B------:R-:W-:Y:S01]  /*7a70*/  LDSM.16.MT88.4 R124, [R232+0x3900] ;  /* 0x00390000e87c783b */ /* 0x000fe20000004200 */
[----:B------:R-:W-:Y:S05]  /*7a80*/  MUFU.EX2 R58, R58 ;  /* 0x0000003a003a7308 */ /* 0x000fea0000000800 */
[C---:B------:R-:W-:Y:S01]  /*7a90*/  F2FP.PACK_AB R20, R145.reuse, R144 ;  /* 0x000000909114723e */ /* 0x040fe200000000ff */
[----:B------:R-:W-:Y:S01]  /*7aa0*/  FADD.FTZ R145, R145, R149 ;  /* 0x0000009591917221 */ /* 0x000fe20000010000 */
[----:B-1----:R-:W-:Y:S03]  /*7ab0*/  F2FP.PACK_AB R21, R147, R146 ;  /* 0x000000929315723e */ /* 0x002fe600000000ff */
[----:B------:R-:W-:Y:S01]  /*7ac0*/  F2FP.PACK_AB R22, R196, R195 ;  /* 0x000000c3c416723e */ /* 0x000fe200000000ff */
[----:B------:R-:W-:Y:S01]  /*7ad0*/  MUFU.EX2 R59, R59 ;  /* 0x0000003b003b7308 */ /* 0x000fe20000000800 */
[----:B----4-:R-:W-:Y:S01]  /*7ae0*/  F2FP.PACK_AB R23, R121, R120 ;  /* 0x000000787917723e */ /* 0x010fe200000000ff */
[----:B------:R-:W-:Y:S02]  /*7af0*/  FADD.FTZ R147, R147, R151 ;  /* 0x0000009793937221 */ /* 0x000fe40000010000 */
[----:B------:R-:W-:Y:S02]  /*7b00*/  FADD.FTZ R145, R195, R145 ;  /* 0x00000091c3917221 */ /* 0x000fe40000010000 */
[----:B------:R-:W-:Y:S02]  /*7b10*/  FADD.FTZ R147, R120, R147 ;  /* 0x0000009378937221 */ /* 0x000fe40000010000 */
[C---:B---3--:R-:W-:Y:S02]  /*7b20*/  HMMA.16816.F32 R4, R20.reuse, R116, R4 ;  /* 0x000000741404723c */ /* 0x048fe40000001804 */
[----:B------:R-:W-:Y:S01]  /*7b30*/  MUFU.EX2 R60, R60 ;  /* 0x0000003c003c7308 */ /* 0x000fe20000000800 */
[----:B------:R-:W-:Y:S02]  /*7b40*/  FADD.FTZ R196, R196, R145 ;  /* 0x00000091c4c47221 */ /* 0x000fe40000010000 */
[----:B------:R-:W-:Y:S02]  /*7b50*/  FADD.FTZ R121, R121, R147 ;  /* 0x0000009379797221 */ /* 0x000fe40000010000 */
[----:B------:R-:W-:Y:S01]  /*7b60*/  FADD.FTZ R0, R122, R196 ;  /* 0x000000c47a007221 */ /* 0x000fe20000010000 */
[C---:B------:R-:W-:Y:S01]  /*7b70*/  HMMA.16816.F32 R8, R20.reuse, R118, R8 ;  /* 0x000000761408723c */ /* 0x040fe20000001808 */
[----:B------:R-:W1:Y:S03]  /*7b80*/  LDSM.16.MT88.4 R116, [R232+0x5900] ;  /* 0x00590000e874783b */ /* 0x000e660000004200 */
[----:B------:R-:W-:Y:S01]  /*7b90*/  MUFU.EX2 R61, R61 ;  /* 0x0000003d003d7308 */ /* 0x000fe20000000800 */
[----:B------:R-:W-:Y:S02]  /*7ba0*/  FADD.FTZ R121, R197, R121 ;  /* 0x00000079c5797221 */ /* 0x000fe40000010000 */
[----:B------:R-:W-:Y:S01]  /*7bb0*/  FADD.FTZ R0, R123, R0 ;  /* 0x000000007b007221 */ /* 0x000fe20000010000 */
[C---:B-----5:R-:W-:Y:S04]  /*7bc0*/  HMMA.16816.F32 R68, R20.reuse, R32, R68 ;  /* 0x000000201444723c */ /* 0x060fe80000001844 */
[----:B------:R-:W-:Y:S02]  /*7bd0*/  FADD.FTZ R0, R199, R0 ;  /* 0x00000000c7007221 */ /* 0x000fe40000010000 */
[----:B------:R-:W-:Y:S02]  /*7be0*/  MUFU.EX2 R62, R62 ;  /* 0x0000003e003e7308 */ /* 0x000fe40000000800 */
[C---:B------:R-:W-:Y:S01]  /*7bf0*/  HMMA.16816.F32 R72, R20.reuse, R34, R72 ;  /* 0x000000221448723c */ /* 0x040fe20000001848 */
[----:B------:R-:W2:Y:S07]  /*7c00*/  LDSM.16.MT88.4 R32, [R230+0x5900] ;  /* 0x00590000e620783b */ /* 0x000eae0000004200 */
[C---:B------:R-:W-:Y:S01]  /*7c10*/  HMMA.16816.F32 R76, R20.reuse, R24, R76 ;  /* 0x00000018144c723c */ /* 0x040fe2000000184c */
[----:B------:R-:W-:Y:S07]  /*7c20*/  MUFU.EX2 R63, R63 ;  /* 0x0000003f003f7308 */ /* 0x000fee0000000800 */
[C---:B------:R-:W-:Y:S01]  /*7c30*/  HMMA.16816.F32 R80, R20.reuse, R26, R80 ;  /* 0x0000001a1450723c */ /* 0x040fe20000001850 */
[----:B------:R-:W3:Y:S07]  /*7c40*/  LDSM.16.MT88.4 R24, [R229+0x5900] ;  /* 0x00590000e518783b */ /* 0x000eee0000004200 */
[C---:B------:R-:W-:Y:S08]  /*7c50*/  HMMA.16816.F32 R84, R20.reuse, R28, R84 ;  /* 0x0000001c1454723c */ /* 0x040ff00000001854 */
[C---:B------:R-:W-:Y:S01]  /*7c60*/  HMMA.16816.F32 R88, R20.reuse, R30, R88 ;  /* 0x0000001e1458723c */ /* 0x040fe20000001858 */
[----:B------:R-:W4:Y:S07]  /*7c70*/  LDSM.16.MT88.4 R28, [R228+0x5900] ;  /* 0x00590000e41c783b */ /* 0x000f2e0000004200 */
        /* <DEDUP_REMOVED lines=9> */
[C---:B----4-:R-:W-:Y:S08]  /*7d10*/  HMMA.16816.F32 R16, R20.reuse, R28, R16 ;  /* 0x0000001c1410723c */ /* 0x050ff00000001810 */
[----:B------:R-:W-:Y:S01]  /*7d20*/  HMMA.16816.F32 R112, R20, R30, R112 ;  /* 0x0000001e1470723c */ /* 0x000fe20000001870 */
[----:B------:R-:W4:Y:S06]  /*7d30*/  LDSM.16.MT88.4 R28, [R232+0x6100] ;  /* 0x00610000e81c783b */ /* 0x000f2c0000004200 */
[----:B------:R-:W-:Y:S02]  /*7d40*/  F2FP.PACK_AB R20, R123, R122 ;  /* 0x0000007a7b14723e */ /* 0x000fe400000000ff */
[----:B------:R-:W-:Y:S03]  /*7d50*/  F2FP.PACK_AB R21, R198, R197 ;  /* 0x000000c5c615723e */ /* 0x000fe600000000ff */
[----:B------:R-:W-:Y:S01]  /*7d60*/  F2FP.PACK_AB R22, R200, R199 ;  /* 0x000000c7c816723e */ /* 0x000fe200000000ff */
[----:B------:R-:W-:Y:S01]  /*7d70*/  FADD.FTZ R198, R198, R121 ;  /* 0x00000079c6c67221 */ /* 0x000fe20000010000 */
[----:B------:R-:W-:Y:S01]  /*7d80*/  F2FP.PACK_AB R23, R202, R201 ;  /* 0x000000c9ca17723e */ /* 0x000fe200000000ff */
[----:B------:R-:W-:Y:S01]  /*7d90*/  FADD.FTZ R200, R200, R0 ;  /* 0x00000000c8c87221 */ /* 0x000fe20000010000 */
[----:B------:R-:W-:Y:S01]  /*7da0*/  MOV R0, R3 ;  /* 0x0000000300007202 */ /* 0x000fe20000000f00 */
[----:B------:R-:W-:Y:S04]  /*7db0*/  FADD.FTZ R198, R201, R198 ;  /* 0x000000c6c9c67221 */ /* 0x000fe80000010000 */
[C---:B------:R-:W-:Y:S03]  /*7dc0*/  HMMA.16816.F32 R4, R20.reuse, R36, R4 ;  /* 0x000000241404723c */ /* 0x040fe60000001804 */
[----:B------:R-:W-:Y:S05]  /*7dd0*/  FADD.FTZ R202, R202, R198 ;  /* 0x000000c6caca7221 */ /* 0x000fea0000010000 */
[C---:B------:R-:W-:Y:S01]  /*7de0*/  HMMA.16816.F32 R8, R20.reuse, R38, R8 ;  /* 0x000000261408723c */ /* 0x040fe20000001808 */
[----:B------:R-:W5:Y:S07]  /*7df0*/  LDSM.16.MT88.4 R36, [R230+0x6100] ;  /* 0x00610000e624783b */ /* 0x000f6e0000004200 */
[C---:B-1----:R-:W-:Y:S07]  /*7e00*/  HMMA.16816.F32 R68, R20.reuse, R116, R68 ;  /* 0x000000741444723c */ /* 0x042fee0000001844 */
[--C-:B------:R-:W-:Y:S01]  /*7e10*/  FFMA.FTZ R116, R44, c[0x0][0x2d0], -R162.reuse ;  /* 0x0000b4002c747a23 */ /* 0x100fe200000108a2 */
[C---:B------:R-:W-:Y:S04]  /*7e20*/  HMMA.16816.F32 R72, R20.reuse, R118, R72 ;  /* 0x000000761448723c */ /* 0x040fe80000001848 */
[----:B------:R-:W-:Y:S01]  /*7e30*/  FFMA.FTZ R117, R45, c[0x0][0x2d0], -R162 ;  /* 0x0000b4002d757a23 */ /* 0x000fe200000108a2 */
[----:B------:R-:W1:Y:S02]  /*7e40*/  MUFU.EX2 R116, R116 ;  /* 0x0000007400747308 */ /* 0x000e640000000800 */
[--C-:B------:R-:W-:Y:S01]  /*7e50*/  FFMA.FTZ R118, R46, c[0x0][0x2d0], -R161.reuse ;  /* 0x0000b4002e767a23 */ /* 0x100fe200000108a1 */
[C---:B--2---:R-:W-:Y:S04]  /*7e60*/  HMMA.16816.F32 R76, R20.reuse, R32, R76 ;  /* 0x00000020144c723c */ /* 0x044fe8000000184c */
[----:B------:R-:W-:Y:S02]  /*7e70*/  FFMA.FTZ R119, R47, c[0x0][0x2d0], -R161 ;  /* 0x0000b4002f777a23 */ /* 0x000fe400000108a1 */
[----:B------:R-:W-:Y:S01]  /*7e80*/  LDSM.16.MT88.4 R44, [R229+0x7100] ;  /* 0x00710000e52c783b */ /* 0x000fe20000004200 */
[----:B------:R-:W-:Y:S01]  /*7e90*/  MUFU.EX2 R117, R117 ;  /* 0x0000007500757308 */ /* 0x000fe20000000800 */
[C---:B------:R-:W-:Y:S06]  /*7ea0*/  HMMA.16816.F32 R80, R20.reuse, R34, R80 ;  /* 0x000000221450723c */ /* 0x040fec0000001850 */
[----:B------:R-:W2:Y:S02]  /*7eb0*/  LDSM.16.MT88.4 R32, [R229+0x6100] ;  /* 0x00610000e520783b */ /* 0x000ea40000004200 */
[C---:B---3--:R-:W-:Y:S01]  /*7ec0*/  HMMA.16816.F32 R84, R20.reuse, R24, R84 ;  /* 0x000000181454723c */ /* 0x048fe20000001854 */
[----:B------:R-:W3:Y:S03]  /*7ed0*/  MUFU.EX2 R118, R118 ;  /* 0x0000007600767308 */ /* 0x000ee60000000800 */
[----:B-1----:R-:W-:Y:S04]  /*7ee0*/  FADD.FTZ R200, R116, R200 ;  /* 0x000000c874c87221 */ /* 0x002fe80000010000 */
[C---:B------:R-:W-:Y:S01]  /*7ef0*/  HMMA.16816.F32 R88, R20.reuse, R26, R88 ;  /* 0x0000001a1458723c */ /* 0x040fe20000001858 */
[----:B------:R-:W1:Y:S02]  /*7f00*/  LDSM.16.MT88.4 R24, [R228+0x6100] ;  /* 0x00610000e418783b */ /* 0x000e640000004200 */
[----:B------:R-:W1:Y:S05]  /*7f10*/  MUFU.EX2 R119, R119 ;  /* 0x0000007700777308 */ /* 0x000e6a0000000800 */
[C---:B----4-:R-:W-:Y:S08]  /*7f20*/  HMMA.16816.F32 R92, R20.reuse, R28, R92 ;  /* 0x0000001c145c723c */ /* 0x050ff0000000185c */
[C---:B------:R-:W-:Y:S01]  /*7f30*/  HMMA.16816.F32 R96, R20.reuse, R30, R96 ;  /* 0x0000001e1460723c */ /* 0x040fe20000001860 */
[----:B------:R-:W4:Y:S03]  /*7f40*/  LDSM.16.MT88.4 R28, [R232+0x2900] ;  /* 0x00290000e81c783b */ /* 0x000f260000004200 */
[----:B---3--:R-:W-:Y:S04]  /*7f50*/  FADD.FTZ R202, R118, R202 ;  /* 0x000000ca76ca7221 */ /* 0x008fe80000010000 */
[C---:B-----5:R-:W-:Y:S08]  /*7f60*/  HMMA.16816.F32 R12, R20.reuse, R36, R12 ;  /* 0x00000024140c723c */ /* 0x060ff0000000180c */
[C---:B------:R-:W-:Y:S01]  /*7f70*/  HMMA.16816.F32 R100, R20.reuse, R38, R100 ;  /* 0x000000261464723c */ /* 0x040fe20000001864 */
[----:B------:R-:W3:Y:S07]  /*7f80*/  LDSM.16.MT88.4 R36, [R230+0x2900] ;  /* 0x00290000e624783b */ /* 0x000eee0000004200 */
[C---:B--2---:R-:W-:Y:S08]  /*7f90*/  HMMA.16816.F32 R104, R20.reuse, R32, R104 ;  /* 0x000000201468723c */ /* 0x044ff00000001868 */
[C---:B------:R-:W-:Y:S01]  /*7fa0*/  HMMA.16816.F32 R108, R20.reuse, R34, R108 ;  /* 0x00000022146c723c */ /* 0x040fe2000000186c */
[----:B------:R-:W2:Y:S07]  /*7fb0*/  LDSM.16.MT88.4 R32, [R229+0x2900] ;  /* 0x00290000e520783b */ /* 0x000eae0000004200 */
[C---:B-1----:R-:W-:Y:S08]  /*7fc0*/  HMMA.16816.F32 R16, R20.reuse, R24, R16 ;  /* 0x000000181410723c */ /* 0x042ff00000001810 */
[----:B------:R-:W-:Y:S01]  /*7fd0*/  HMMA.16816.F32 R112, R20, R26, R112 ;  /* 0x0000001a1470723c */ /* 0x000fe20000001870 */
[----:B------:R-:W1:Y:S06]  /*7fe0*/  LDSM.16.MT88.4 R24, [R228+0x2900] ;  /* 0x00290000e418783b */ /* 0x000e6c0000004200 */
        /* <DEDUP_REMOVED lines=14> */
[----:B------:R-:W4:Y:S07]  /*80d0*/  LDSM.16.MT88.4 R28, [R232+0x6900] ;  /* 0x00690000e81c783b */ /* 0x000f2e0000004200 */
[C---:B---3--:R-:W-:Y:S08]  /*80e0*/  HMMA.16816.F32 R68, R20.reuse, R36, R68 ;  /* 0x000000241444723c */ /* 0x048ff00000001844 */
[C---:B------:R-:W-:Y:S01]  /*80f0*/  HMMA.16816.F32 R72, R20.reuse, R38, R72 ;  /* 0x000000261448723c */ /* 0x040fe20000001848 */
[----:B------:R-:W3:Y:S07]  /*8100*/  LDSM.16.MT88.4 R36, [R230+0x6900] ;  /* 0x00690000e624783b */ /* 0x000eee0000004200 */
[C---:B--2---:R-:W-:Y:S08]  /*8110*/  HMMA.16816.F32 R76, R20.reuse, R32, R76 ;  /* 0x00000020144c723c */ /* 0x044ff0000000184c */
[C---:B------:R-:W-:Y:S01]  /*8120*/  HMMA.16816.F32 R80, R20.reuse, R34, R80 ;  /* 0x000000221450723c */ /* 0x040fe20000001850 */
[----:B------:R-:W-:Y:S07]  /*8130*/  LDSM.16.MT88.4 R32, [R230+0x3100] ;  /* 0x00310000e620783b */ /* 0x000fee0000004200 */
[C---:B-1----:R-:W-:Y:S08]  /*8140*/  HMMA.16816.F32 R84, R20.reuse, R24, R84 ;  /* 0x000000181454723c */ /* 0x042ff00000001854 */
[C---:B------:R-:W-:Y:S01]  /*8150*/  HMMA.16816.F32 R88, R20.reuse, R26, R88 ;  /* 0x0000001a1458723c */ /* 0x040fe20000001858 */
[----:B------:R-:W1:Y:S07]  /*8160*/  LDSM.16.MT88.4 R24, [R228+0x6900] ;  /* 0x00690000e418783b */ /* 0x000e6e0000004200 */
[C---:B----4-:R-:W-:Y:S08]  /*8170*/  HMMA.16816.F32 R92, R20.reuse, R28, R92 ;  /* 0x0000001c145c723c */ /* 0x050ff0000000185c */
[C---:B------:R-:W-:Y:S01]  /*8180*/  HMMA.16816.F32 R96, R20.reuse, R30, R96 ;  /* 0x0000001e1460723c */ /* 0x040fe20000001860 */
[----:B------:R-:W2:Y:S07]  /*8190*/  LDSM.16.MT88.4 R28, [R232+0x3100] ;  /* 0x00310000e81c783b */ /* 0x000eae0000004200 */
[C---:B---3--:R-:W-:Y:S08]  /*81a0*/  HMMA.16816.F32 R12, R20.reuse, R36, R12 ;  /* 0x00000024140c723c */ /* 0x048ff0000000180c */
[C---:B------:R-:W-:Y:S01]  /*81b0*/  HMMA.16816.F32 R100, R20.reuse, R38, R100 ;  /* 0x000000261464723c */ /* 0x040fe20000001864 */
[----:B------:R-:W-:Y:S07]  /*81c0*/  LDSM.16.MT88.4 R36, [R228+0x3100] ;  /* 0x00310000e424783b */ /* 0x000fee0000004200 */
[C---:B------:R-:W-:Y:S08]  /*81d0*/  HMMA.16816.F32 R104, R20.reuse, R40, R104 ;  /* 0x000000281468723c */ /* 0x040ff00000001868 */
[C---:B------:R-:W-:Y:S01]  /*81e0*/  HMMA.16816.F32 R108, R20.reuse, R42, R108 ;  /* 0x0000002a146c723c */ /* 0x040fe2000000186c */
[----:B------:R-:W-:Y:S07]  /*81f0*/  LDSM.16.MT88.4 R40, [R230+0x7100] ;  /* 0x00710000e628783b */ /* 0x000fee0000004200 */
[C---:B-1----:R-:W-:Y:S08]  /*8200*/  HMMA.16816.F32 R16, R20.reuse, R24, R16 ;  /* 0x000000181410723c */ /* 0x042ff00000001810 */
[----:B------:R-:W-:Y:S01]  /*8210*/  HMMA.16816.F32 R112, R20, R26, R112 ;  /* 0x0000001a1470723c */ /* 0x000fe20000001870 */
[----:B------:R-:W1:Y:S06]  /*8220*/  LDSM.16.MT88.4 R24, [R229+0x3100] ;  /* 0x00310000e518783b */ /* 0x000e6c0000004200 */
[C---:B------:R-:W-:Y:S01]  /*8230*/  F2FP.PACK_AB R20, R53.reuse, R52 ;  /* 0x000000343514723e */ /* 0x040fe200000000ff */
        /* <DEDUP_REMOVED lines=8> */
[C---:B--2---:R-:W-:Y:S03]  /*82c0*/  HMMA.16816.F32 R4, R20.reuse, R28, R4 ;  /* 0x0000001c1404723c */ /* 0x044fe60000001804 */
[----:B------:R-:W-:Y:S02]  /*82d0*/  FADD.FTZ R59, R59, R55 ;  /* 0x000000373b3b7221 */ /* 0x000fe40000010000 */
[----:B------:R-:W-:Y:S02]  /*82e0*/  FADD.FTZ R57, R60, R57 ;  /* 0x000000393c397221 */ /* 0x000fe40000010000 */
[----:B------:R-:W-:Y:S01]  /*82f0*/  FADD.FTZ R59, R62, R59 ;  /* 0x0000003b3e3b7221 */ /* 0x000fe20000010000 */
[C---:B------:R-:W-:Y:S01]  /*8300*/  HMMA.16816.F32 R8, R20.reuse, R30, R8 ;  /* 0x0000001e1408723c */ /* 0x040fe20000001808 */
[----:B------:R-:W2:Y:S03]  /*8310*/  LDSM.16.MT88.4 R28, [R232+0x7100] ;  /* 0x00710000e81c783b */ /* 0x000ea60000004200 */
[----:B------:R-:W-:Y:S02]  /*8320*/  FADD.FTZ R57, R61, R57 ;  /* 0x000000393d397221 */ /* 0x000fe40000010000 */
[----:B------:R-:W-:Y:S02]  /*8330*/  FADD.FTZ R59, R63, R59 ;  /* 0x0000003b3f3b7221 */ /* 0x000fe40000010000 */
[C---:B------:R-:W-:Y:S07]  /*8340*/  HMMA.16816.F32 R68, R20.reuse, R32, R68 ;  /* 0x000000201444723c */ /* 0x040fee0000001844 */
[--C-:B------:R-:W-:Y:S01]  /*8350*/  FFMA.FTZ R32, R64, c[0x0][0x2d0], -R162.reuse ;  /* 0x0000b40040207a23 */ /* 0x100fe200000108a2 */
[C---:B------:R-:W-:Y:S04]  /*8360*/  HMMA.16816.F32 R72, R20.reuse, R34, R72 ;  /* 0x000000221448723c */ /* 0x040fe80000001848 */
[----:B------:R-:W-:Y:S01]  /*8370*/  FFMA.FTZ R162, R65, c[0x0][0x2d0], -R162 ;  /* 0x0000b40041a27a23 */ /* 0x000fe200000108a2 */
[----:B------:R-:W3:Y:S01]  /*8380*/  MUFU.EX2 R32, R32 ;  /* 0x0000002000207308 */ /* 0x000ee20000000800 */
[--C-:B------:R-:W-:Y:S02]  /*8390*/  FFMA.FTZ R33, R66, c[0x0][0x2d0], -R161.reuse ;  /* 0x0000b40042217a23 */ /* 0x100fe400000108a1 */
[C---:B-1----:R-:W-:Y:S04]  /*83a0*/  HMMA.16816.F32 R76, R20.reuse, R24, R76 ;  /* 0x00000018144c723c */ /* 0x042fe8000000184c */
[----:B------:R-:W-:Y:S03]  /*83b0*/  FFMA.FTZ R161, R67, c[0x0][0x2d0], -R161 ;  /* 0x0000b40043a17a23 */ /* 0x000fe600000108a1 */
[----:B------:R-:W1:Y:S01]  /*83c0*/  MUFU.EX2 R162, R162 ;  /* 0x000000a200a27308 */ /* 0x000e620000000800 */
[C---:B------:R-:W-:Y:S01]  /*83d0*/  HMMA.16816.F32 R80, R20.reuse, R26, R80 ;  /* 0x0000001a1450723c */ /* 0x040fe20000001850 */
[----:B------:R-:W4:Y:S07]  /*83e0*/  LDSM.16.MT88.4 R24, [R230+0x3900] ;  /* 0x00390000e618783b */ /* 0x000f2e0000004200 */
[C---:B------:R-:W-:Y:S01]  /*83f0*/  HMMA.16816.F32 R84, R20.reuse, R36, R84 ;  /* 0x000000241454723c */ /* 0x040fe20000001854 */
[----:B------:R-:W5:Y:S03]  /*8400*/  MUFU.EX2 R33, R33 ;  /* 0x0000002100217308 */ /* 0x000f660000000800 */
[----:B---3--:R-:W-:Y:S04]  /*8410*/  FADD.FTZ R57, R32, R57 ;  /* 0x0000003920397221 */ /* 0x008fe80000010000 */
[C---:B------:R-:W-:Y:S03]  /*8420*/  HMMA.16816.F32 R88, R20.reuse, R38, R88 ;  /* 0x000000261458723c */ /* 0x040fe60000001858 */
[----:B------:R-:W3:Y:S01]  /*8430*/  MUFU.EX2 R161, R161 ;  /* 0x000000a100a17308 */ /* 0x000ee20000000800 */
[C---:B-1----:R-:W-:Y:S04]  /*8440*/  FADD.FTZ R251, R162.reuse, R57 ;  /* 0x00000039a2fb7221 */ /* 0x042fe80000010000 */
[C---:B--2---:R-:W-:Y:S08]  /*8450*/  HMMA.16816.F32 R92, R20.reuse, R28, R92 ;  /* 0x0000001c145c723c */ /* 0x044ff0000000185c */
[C---:B------:R-:W-:Y:S01]  /*8460*/  HMMA.16816.F32 R96, R20.reuse, R30, R96 ;  /* 0x0000001e1460723c */ /* 0x040fe20000001860 */
[----:B------:R-:W1:Y:S03]  /*8470*/  LDSM.16.MT88.4 R28, [R229+0x3900] ;  /* 0x00390000e51c783b */ /* 0x000e660000004200 */
[----:B-----5:R-:W-:Y:S04]  /*8480*/  FADD.FTZ R59, R33, R59 ;  /* 0x0000003b213b7221 */ /* 0x020fe80000010000 */
[C---:B------:R-:W-:Y:S04]  /*8490*/  HMMA.16816.F32 R12, R20.reuse, R40, R12 ;  /* 0x00000028140c723c */ /* 0x040fe8000000180c */
[----:B---3--:R-:W-:Y:S04]  /*84a0*/  FADD.FTZ R250, R161, R59 ;  /* 0x0000003ba1fa7221 */ /* 0x008fe80000010000 */
[C---:B------:R-:W-:Y:S08]  /*84b0*/  HMMA.16816.F32 R100, R20.reuse, R42, R100 ;  /* 0x0000002a1464723c */ /* 0x040ff00000001864 */
[C---:B------:R-:W-:Y:S08]  /*84c0*/  HMMA.16816.F32 R104, R20.reuse, R44, R104 ;  /* 0x0000002c1468723c */ /* 0x040ff00000001868 */
[C---:B------:R-:W-:Y:S08]  /*84d0*/  HMMA.16816.F32 R108, R20.reuse, R46, R108 ;  /* 0x0000002e146c723c */ /* 0x040ff0000000186c */
[C---:B------:R-:W-:Y:S08]  /*84e0*/  HMMA.16816.F32 R16, R20.reuse, R48, R16 ;  /* 0x000000301410723c */ /* 0x040ff00000001810 */
[----:B------:R-:W-:Y:S07]  /*84f0*/  HMMA.16816.F32 R112, R20, R50, R112 ;  /* 0x000000321470723c */ /* 0x000fee0000001870 */
[----:B------:R-:W-:Y:S02]  /*8500*/  F2FP.PACK_AB R20, R61, R60 ;  /* 0x0000003c3d14723e */ /* 0x000fe400000000ff */
[----:B------:R-:W-:Y:S03]  /*8510*/  F2FP.PACK_AB R21, R63, R62 ;  /* 0x0000003e3f15723e */ /* 0x000fe600000000ff */
[----:B------:R-:W-:Y:S02]  /*8520*/  F2FP.PACK_AB R22, R162, R32 ;  /* 0x00000020a216723e */ /* 0x000fe400000000ff */
[----:B------:R-:W-:Y:S07]  /*8530*/  F2FP.PACK_AB R23, R161, R33 ;  /* 0x00000021a117723e */ /* 0x000fee00000000ff */
[C---:B------:R-:W-:Y:S01]  /*8540*/  HMMA.16816.F32 R128, R20.reuse, R124, R4 ;  /* 0x0000007c1480723c */ /* 0x040fe20000001804 */
[----:B------:R-:W2:Y:S07]  /*8550*/  LDSM.16.MT88.4 R4, [R228+0x3900] ;  /* 0x00390000e404783b */ /* 0x000eae0000004200 */
[C---:B------:R-:W-:Y:S01]  /*8560*/  HMMA.16816.F32 R124, R20.reuse, R126, R8 ;  /* 0x0000007e147c723c */ /* 0x040fe20000001808 */
[----:B------:R-:W3:Y:S07]  /*8570*/  LDSM.16.MT88.4 R8, [R232+0x7900] ;  /* 0x00790000e808783b */ /* 0x000eee0000004200 */
[C---:B----4-:R-:W-:Y:S08]  /*8580*/  HMMA.16816.F32 R68, R20.reuse, R24, R68 ;  /* 0x000000181444723c */ /* 0x050ff00000001844 */
[C---:B------:R-:W-:Y:S01]  /*8590*/  HMMA.16816.F32 R72, R20.reuse, R26, R72 ;  /* 0x0000001a1448723c */ /* 0x040fe20000001848 */
[----:B------:R-:W4:Y:S07]  /*85a0*/  LDSM.16.MT88.4 R24, [R230+0x7900] ;  /* 0x00790000e618783b */ /* 0x000f2e0000004200 */
[C---:B-1----:R-:W-:Y:S08]  /*85b0*/  HMMA.16816.F32 R76, R20.reuse, R28, R76 ;  /* 0x0000001c144c723c */ /* 0x042ff0000000184c */
[C---:B------:R-:W-:Y:S08]  /*85c0*/  HMMA.16816.F32 R80, R20.reuse, R30, R80 ;  /* 0x0000001e1450723c */ /* 0x040ff00000001850 */
[C---:B--2---:R-:W-:Y:S08]  /*85d0*/  HMMA.16816.F32 R84, R20.reuse, R4, R84 ;  /* 0x000000041454723c */ /* 0x044ff00000001854 */
[C---:B------:R-:W-:Y:S01]  /*85e0*/  HMMA.16816.F32 R88, R20.reuse, R6, R88 ;  /* 0x000000061458723c */ /* 0x040fe20000001858 */
[----:B------:R-:W1:Y:S07]  /*85f0*/  LDSM.16.MT88.4 R4, [R229+0x7900] ;  /* 0x00790000e504783b */ /* 0x000e6e0000004200 */
[C---:B---3--:R-:W-:Y:S08]  /*8600*/  HMMA.16816.F32 R92, R20.reuse, R8, R92 ;  /* 0x00000008145c723c */ /* 0x048ff0000000185c */
[C---:B------:R-:W-:Y:S01]  /*8610*/  HMMA.16816.F32 R96, R20.reuse, R10, R96 ;  /* 0x0000000a1460723c */ /* 0x040fe20000001860 */
[----:B------:R-:W2:Y:S07]  /*8620*/  LDSM.16.MT88.4 R8, [R228+0x7900] ;  /* 0x00790000e408783b */ /* 0x000eae0000004200 */
[C---:B----4-:R-:W-:Y:S08]  /*8630*/  HMMA.16816.F32 R120, R20.reuse, R24, R12 ;  /* 0x000000181478723c */ /* 0x050ff0000000180c */
[C---:B------:R-:W-:Y:S08]  /*8640*/  HMMA.16816.F32 R100, R20.reuse, R26, R100 ;  /* 0x0000001a1464723c */ /* 0x040ff00000001864 */
[C---:B-1----:R-:W-:Y:S08]  /*8650*/  HMMA.16816.F32 R104, R20.reuse, R4, R104 ;  /* 0x000000041468723c */ /* 0x042ff00000001868 */
[C---:B------:R-:W-:Y:S08]  /*8660*/  HMMA.16816.F32 R108, R20.reuse, R6, R108 ;  /* 0x00000006146c723c */ /* 0x040ff0000000186c */
[C---:B--2---:R-:W-:Y:S08]  /*8670*/  HMMA.16816.F32 R116, R20.reuse, R8, R16 ;  /* 0x000000081474723c */ /* 0x044ff00000001810 */
[----:B------:R-:W-:Y:S01]  /*8680*/  HMMA.16816.F32 R112, R20, R10, R112 ;  /* 0x0000000a1470723c */ /* 0x000fe20000001870 */
[----:B------:R-:W-:-:S07]  /*8690*/  @P1 BRA `(.L_x_2168) ;  /* 0xffffcd2000001947 */ /* 0x000fce000383ffff */
.L_x_2167:
[----:B------:R-:W1:Y:S01]  /*86a0*/  SHFL.BFLY PT, R0, R250, 0x2, 0x1f ;  /* 0x0c401f00fa007f89 */ /* 0x000e6200000e0000 */
[----:B------:R-:W-:Y:S01]  /*86b0*/  MOV R5, c[0x0][0x4e8] ;  /* 0x00013a0000057a02 */ /* 0x000fe20000000f00 */
[----:B------:R-:W2:Y:S01]  /*86c0*/  S2UR UR7, SR_CTAID.Y ;  /* 0x00000000000779c3 */ /* 0x000ea20000002600 */
[----:B------:R-:W-:Y:S01]  /*86d0*/  MOV R6, R239 ;  /* 0x000000ef00067202 */ /* 0x000fe20000000f00 */
[----:B------:R-:W3:Y:S01]  /*86e0*/  SHFL.BFLY PT, R2, R251, 0x2, 0x1f ;  /* 0x0c401f00fb027f89 */ /* 0x000ee200000e0000 */
[C---:B------:R-:W-:Y:S01]  /*86f0*/  ISETP.NE.AND P0, PT, R5.reuse, 0x1, PT ;  /* 0x000000010500780c */ /* 0x040fe20003f05270 */
[----:B------:R-:W-:Y:S01]  /*8700*/  IMAD.MOV.U32 R10, RZ, RZ, RZ ;  /* 0x000000ffff0a7224 */ /* 0x000fe200078e00ff */
[----:B------:R-:W-:Y:S01]  /*8710*/  ULDC.64 UR4, c[0x0][0x490] ;  /* 0x0001240000047ab9 */ /* 0x000fe20000000a00 */
[----:B------:R-:W4:Y:S01]  /*8720*/  S2R R7, SR_TID.X ;  /* 0x0000000000077919 */ /* 0x000f220000002100 */
[----:B------:R-:W-:Y:S01]  /*8730*/  IMAD.MOV.U32 R14, RZ, RZ, -0x800000 ;  /* 0xff800000ff0e7424 */ /* 0x000fe200078e00ff */
[----:B------:R-:W-:Y:S01]  /*8740*/  MOV R15, 0xff800000 ;  /* 0xff800000000f7802 */ /* 0x000fe20000000f00 */
[----:B------:R-:W-:Y:S01]  /*8750*/  IMAD R5, R5, c[0x0][0x388], RZ ;  /* 0x0000e20005057a24 */ /* 0x000fe200078e02ff */
[----:B------:R-:W-:Y:S01]  /*8760*/  SHF.R.S32.HI R242, RZ, 0x2, R242 ;  /* 0x00000002fff27819 */ /* 0x000fe200000114f2 */
[----:B------:R-:W-:Y:S05]  /*8770*/  BSSY B0, `(.L_x_2171) ;  /* 0x0000126000007945 */ /* 0x000fea0003800000 */
[----:B------:R-:W-:-:S05]  /*8780*/  @P0 IMAD.HI.U32 R9, R239, c[0x0][0x4ec], RZ ;  /* 0x00013b00ef090a27 */ /* 0x000fca00078e00ff */
[----:B------:R-:W-:Y:S01]  /*8790*/  @P0 SHF.R.U32.HI R6, RZ, c[0x0][0x4f0], R9 ;  /* 0x00013c00ff060a19 */ /* 0x000fe20000011609 */
[----:B-1----:R-:W-:Y:S02]  /*87a0*/  FADD.FTZ R250, R0, R250 ;  /* 0x000000fa00fa7221 */ /* 0x002fe40000010000 */
[----:B------:R-:W-:Y:S01]  /*87b0*/  IMAD.MOV.U32 R9, RZ, RZ, RZ ;  /* 0x000000ffff097224 */ /* 0x000fe200078e00ff */
[----:B------:R-:W-:Y:S01]  /*87c0*/  IADD3 R12, -R6, RZ, RZ ;  /* 0x000000ff060c7210 */ /* 0x000fe20007ffe1ff */
[----:B---3--:R-:W-:Y:S01]  /*87d0*/  FADD.FTZ R251, R2, R251 ;  /* 0x000000fb02fb7221 */ /* 0x008fe20000010000 */
[----:B--2---:R-:W-:Y:S01]  /*87e0*/  USHF.R.S32.HI UR6, URZ, 0x1f, UR7 ;  /* 0x0000001f3f067899 */ /* 0x004fe20008011407 */
[----:B------:R-:W1:Y:S01]  /*87f0*/  SHFL.BFLY PT, R2, R250, 0x1, 0x1f ;  /* 0x0c201f00fa027f89 */ /* 0x000e6200000e0000 */
[----:B------:R-:W-:Y:S01]  /*8800*/  UIMAD.WIDE.U32 UR10, UR7, UR4, URZ ;  /* 0x00000004070a72a5 */ /* 0x000fe2000f8e003f */
[----:B----4-:R-:W-:Y:S01]  /*8810*/  SHF.R.S32.HI R8, RZ, 0x1f, R7 ;  /* 0x0000001fff087819 */ /* 0x010fe20000011407 */
[----:B------:R-:W-:Y:S01]  /*8820*/  UIMAD UR8, UR6, UR4, URZ ;  /* 0x00000004060872a4 */ /* 0x000fe2000f8e023f */
[----:B------:R-:W2:Y:S02]  /*8830*/  SHFL.BFLY PT, R4, R251, 0x1, 0x1f ;  /* 0x0c201f00fb047f89 */ /* 0x000ea400000e0000 */
[CC--:B------:R-:W-:Y:S01]  /*8840*/  LEA.HI R0, R8.reuse, R7.reuse, RZ, 0x5 ;  /* 0x0000000708007211 */ /* 0x0c0fe200078f28ff */
[----:B------:R-:W-:Y:S01]  /*8850*/  UIMAD UR8, UR7, UR5, UR8 ;  /* 0x00000005070872a4 */ /* 0x000fe2000f8e0208 */
[-C--:B------:R-:W-:Y:S01]  /*8860*/  LEA.HI R8, R8, R7.reuse, RZ, 0x2 ;  /* 0x0000000708087211 */ /* 0x080fe200078f10ff */
[----:B------:R-:W-:Y:S01]  /*8870*/  IMAD.U32 R19, RZ, RZ, UR11 ;  /* 0x0000000bff137e24 */ /* 0x000fe2000f8e00ff */
[----:B------:R-:W-:Y:S01]  /*8880*/  LOP3.LUT R11, R0, 0xffffffe0, RZ, 0xc0, !PT ;  /* 0xffffffe0000b7812 */ /* 0x000fe200078ec0ff */
[----:B------:R-:W-:Y:S01]  /*8890*/  ULDC.64 UR4, c[0x0][0x3e8] ;  /* 0x0000fa0000047ab9 */ /* 0x000fe20000000a00 */
[----:B------:R-:W-:Y:S01]  /*88a0*/  LOP3.LUT R13, R8, 0xfffffffc, RZ, 0xc0, !PT ;  /* 0xfffffffc080d7812 */ /* 0x000fe200078ec0ff */
[----:B------:R-:W-:Y:S01]  /*88b0*/  UIMAD UR6, UR6, UR4, URZ ;  /* 0x00000004060672a4 */ /* 0x000fe2000f8e023f */
[----:B------:R-:W-:Y:S01]  /*88c0*/  SHF.R.S32.HI R0, RZ, 0x5, R0 ;  /* 0x00000005ff007819 */ /* 0x000fe20000011400 */
[----:B------:R-:W-:Y:S01]  /*88d0*/  IMAD.IADD R11, R7, 0x1, -R11 ;  /* 0x00000001070b7824 */ /* 0x000fe200078e0a0b */
[----:B------:R-:W-:Y:S01]  /*88e0*/  IADD3 R7, -R13, R7, RZ ;  /* 0x000000070d077210 */ /* 0x000fe20007ffe1ff */
[----:B------:R-:W-:Y:S01]  /*88f0*/  UIMAD.WIDE.U32 UR12, UR7, UR4, URZ ;  /* 0x00000004070c72a5 */ /* 0x000fe2000f8e003f */
[----:B------:R-:W-:Y:S01]  /*8900*/  MOV R18, UR10 ;  /* 0x0000000a00127c02 */ /* 0x000fe20008000f00 */
[----:B------:R-:W-:Y:S01]  /*8910*/  UIMAD UR5, UR7, UR5, UR6 ;  /* 0x00000005070572a4 */ /* 0x000fe2000f8e0206 */
[----:B------:R-:W-:Y:S01]  /*8920*/  BAR.SYNC.DEFER_BLOCKING 0x1, 0x100 ;  /* 0x0044000000007b1d */ /* 0x000fe20000010000 */
[----:B------:R-:W-:Y:S01]  /*8930*/  LOP3.LUT P4, RZ, R11, 0x3, RZ, 0xc0, !PT ;  /* 0x000000030bff7812 */ /* 0x000fe2000788c0ff */
[----:B------:R-:W-:Y:S01]  /*8940*/  IMAD R11, R12, c[0x0][0x4e8], R239 ;  /* 0x00013a000c0b7a24 */ /* 0x000fe200078e02ef */
[----:B------:R-:W-:Y:S01]  /*8950*/  SHF.R.S32.HI R12, RZ, 0x2, R8 ;  /* 0x00000002ff0c7819 */ /* 0x000fe20000011408 */
[----:B-1----:R-:W-:Y:S01]  /*8960*/  FADD.FTZ R2, R250, R2 ;  /* 0x00000002fa027221 */ /* 0x002fe20000010000 */
[----:B------:R-:W-:Y:S01]  /*8970*/  SHF.R.S32.HI R8, RZ, 0x1f, R8 ;  /* 0x0000001fff087819 */ /* 0x000fe20000011408 */
[----:B------:R-:W-:Y:S01]  /*8980*/  UIADD3 UR5, UR13, UR5, URZ ;  /* 0x000000050d057290 */ /* 0x000fe2000fffe03f */
[----:B------:R-:W-:Y:S01]  /*8990*/  IMAD.U32 R17, RZ, RZ, UR13 ;  /* 0x0000000dff117e24 */ /* 0x000fe2000f8e00ff */
[----:B------:R-:W-:Y:S01]  /*89a0*/  UIADD3 UR8, UR11, UR8, URZ ;  /* 0x000000080b087290 */ /* 0x000fe2000fffe03f */
[----:B------:R-:W-:Y:S01]  /*89b0*/  FSETP.NE.FTZ.AND P1, PT, R2, RZ, PT ;  /* 0x000000ff0200720b */ /* 0x000fe20003f35000 */
[----:B--2---:R-:W-:Y:S01]  /*89c0*/  FADD.FTZ R4, R251, R4 ;  /* 0x00000004fb047221 */ /* 0x004fe20000010000 */
[----:B------:R-:W-:-:S02]  /*89d0*/  LEA.HI R8, R8, R12, RZ, 0x3 ;  /* 0x0000000c08087211 */ /* 0x000fc400078f18ff */
[----:B------:R-:W-:Y:S01]  /*89e0*/  MOV R16, UR12 ;  /* 0x0000000c00107c02 */ /* 0x000fe20008000f00 */
[----:B------:R-:W-:Y:S01]  /*89f0*/  IMAD.U32 R19, RZ, RZ, UR8 ;  /* 0x00000008ff137e24 */ /* 0x000fe2000f8e00ff */
[----:B------:R-:W-:Y:S02]  /*8a00*/  FSETP.NE.FTZ.AND P2, PT, R4, RZ, PT ;  /* 0x000000ff0400720b */ /* 0x000fe40003f55000 */
[----:B------:R-:W-:Y:S02]  /*8a10*/  LOP3.LUT R8, R8, 0xfffffff8, RZ, 0xc0, !PT ;  /* 0xfffffff808087812 */ /* 0x000fe400078ec0ff */
[----:B------:R-:W-:-:S03]  /*8a20*/  MOV R17, UR5 ;  /* 0x0000000500117c02 */ /* 0x000fc60008000f00 */
[----:B------:R-:W1:Y:S01]  /*8a30*/  @P1 MUFU.LG2 R13, R2 ;  /* 0x00000002000d1308 */ /* 0x000e620000000c00 */
[----:B------:R-:W-:-:S05]  /*8a40*/  IMAD.IADD R12, R12, 0x1, -R8 ;  /* 0x000000010c0c7824 */ /* 0x000fca00078e0a08 */
[----:B------:R-:W-:Y:S02]  /*8a50*/  @P2 MOV R8, 0x3f317218 ;  /* 0x3f31721800082802 */ /* 0x000fe40000000f00 */
[----:B------:R2:W3:Y:S03]  /*8a60*/  @P1 MUFU.RCP R9, R2 ;  /* 0x0000000200091308 */ /* 0x0004e60000001000 */
[----:B------:R-:W-:-:S05]  /*8a70*/  @P2 FMUL.FTZ R8, R8, c[0x0][0x2d0] ;  /* 0x0000b40008082a20 */ /* 0x000fca0000410000 */
[----:B------:R-:W-:Y:S01]  /*8a80*/  @P2 MUFU.RCP R10, R4 ;  /* 0x00000004000a2308 */ /* 0x000fe20000001000 */
[----:B-1----:R-:W-:Y:S01]  /*8a90*/  @P1 FMUL.FTZ R13, R13, 0.69314718246459960938 ;  /* 0x3f3172180d0d1820 */ /* 0x002fe20000410000 */
[----:B--2---:R-:W-:-:S06]  /*8aa0*/  @P1 MOV R2, 0x3f317218 ;  /* 0x3f31721800021802 */ /* 0x004fcc0000000f00 */
[----:B------:R-:W1:Y:S01]  /*8ab0*/  @P2 MUFU.LG2 R4, R4 ;  /* 0x0000000400042308 */ /* 0x000e620000000c00 */
[C---:B---3--:R-:W-:Y:S02]  /*8ac0*/  FMUL.FTZ R131, R9.reuse, R131 ;  /* 0x0000008309837220 */ /* 0x048fe40000410000 */
[C---:B------:R-:W-:Y:S02]  /*8ad0*/  FMUL.FTZ R130, R9.reuse, R130 ;  /* 0x0000008209827220 */ /* 0x040fe40000410000 */
[----:B------:R-:W-:Y:S02]  /*8ae0*/  @P1 FMUL.FTZ R2, R2, c[0x0][0x2d0] ;  /* 0x0000b40002021a20 */ /* 0x000fe40000410000 */
[----:B------:R-:W-:Y:S01]  /*8af0*/  FMUL.FTZ R127, R9, R127 ;  /* 0x0000007f097f7220 */ /* 0x000fe20000410000 */
[----:B------:R-:W-:Y:S01]  /*8b00*/  F2FP.PACK_AB R130, R131, R130 ;  /* 0x000000828382723e */ /* 0x000fe200000000ff */
[----:B------:R-:W-:Y:S01]  /*8b10*/  @P1 FFMA.FTZ R14, R2, R3, R13 ;  /* 0x00000003020e1223 */ /* 0x000fe2000001000d */
[----:B------:R-:W-:Y:S01]  /*8b20*/  SHF.R.S32.HI R3, RZ, 0x1f, R0 ;  /* 0x0000001fff037819 */ /* 0x000fe20000011400 */
[----:B------:R-:W2:Y:S01]  /*8b30*/  S2R R2, SR_CTAID.Z ;  /* 0x0000000000027919 */ /* 0x000ea20000002700 */
[----:B------:R-:W-:-:S02]  /*8b40*/  FMUL.FTZ R126, R9, R126 ;  /* 0x0000007e097e7220 */ /* 0x000fc40000410000 */
[----:B------:R-:W-:Y:S02]  /*8b50*/  FMUL.FTZ R71, R9, R71 ;  /* 0x0000004709477220 */ /* 0x000fe40000410000 */
[----:B-1----:R-:W-:Y:S01]  /*8b60*/  @P2 FMUL.FTZ R4, R4, 0.69314718246459960938 ;  /* 0x3f31721804042820 */ /* 0x002fe20000410000 */
[----:B------:R-:W-:Y:S01]  /*8b70*/  F2FP.PACK_AB R126, R127, R126 ;  /* 0x0000007e7f7e723e */ /* 0x000fe200000000ff */
[C---:B------:R-:W-:Y:S02]  /*8b80*/  FMUL.FTZ R70, R9.reuse, R70 ;  /* 0x0000004609467220 */ /* 0x040fe40000410000 */
[C---:B------:R-:W-:Y:S02]  /*8b90*/  FMUL.FTZ R75, R9.reuse, R75 ;  /* 0x0000004b094b7220 */ /* 0x040fe40000410000 */
[----:B------:R-:W-:Y:S01]  /*8ba0*/  FMUL.FTZ R74, R9, R74 ;  /* 0x0000004a094a7220 */ /* 0x000fe20000410000 */
[----:B------:R-:W-:Y:S01]  /*8bb0*/  F2FP.PACK_AB R70, R71, R70 ;  /* 0x000000464746723e */ /* 0x000fe200000000ff */
[----:B------:R-:W-:-:S02]  /*8bc0*/  FMUL.FTZ R79, R9, R79 ;  /* 0x0000004f094f7220 */ /* 0x000fc40000410000 */
[----:B------:R-:W-:Y:S01]  /*8bd0*/  FMUL.FTZ R78, R9, R78 ;  /* 0x0000004e094e7220 */ /* 0x000fe20000410000 */
[----:B------:R-:W-:Y:S01]  /*8be0*/  F2FP.PACK_AB R74, R75, R74 ;  /* 0x0000004a4b4a723e */ /* 0x000fe200000000ff */
[C---:B------:R-:W-:Y:S02]  /*8bf0*/  FMUL.FTZ R83, R9.reuse, R83 ;  /* 0x0000005309537220 */ /* 0x040fe40000410000 */
[----:B------:R-:W-:Y:S01]  /*8c00*/  FMUL.FTZ R82, R9, R82 ;  /* 0x0000005209527220 */ /* 0x000fe20000410000 */
[----:B------:R-:W-:Y:S01]  /*8c10*/  F2FP.PACK_AB R78, R79, R78 ;  /* 0x0000004e4f4e723e */ /* 0x000fe200000000ff */
        /* <DEDUP_REMOVED lines=30> */
[----:B------:R-:W-:Y:S01]  /*8e00*/  @P2 FFMA.FTZ R15, R8, R132, R4 ;  /* 0x00000084080f2223 */ /* 0x000fe20000010004 */
[----:B------:R-:W-:Y:S01]  /*8e10*/  LEA.HI R8, R3, R0, RZ, 0x3 ;  /* 0x0000000003087211 */ /* 0x000fe200078f18ff */
[----:B--2---:R-:W-:Y:S01]  /*8e20*/  IMAD.WIDE.U32 R16, R2, c[0x0][0x3f0], R16 ;  /* 0x0000fc0002107a25 */ /* 0x004fe200078e0010 */
[----:B------:R-:W-:-:S02]  /*8e30*/  F2FP.PACK_AB R115, R115, R9 ;  /* 0x000000097373723e */ /* 0x000fc400000000ff */
[----:B------:R-:W-:Y:S01]  /*8e40*/  LOP3.LUT R9, R8, 0xffffff8, RZ, 0xc0, !PT ;  /* 0x0ffffff808097812 */ /* 0x000fe200078ec0ff */
[----:B------:R-:W-:Y:S01]  /*8e50*/  IMAD.WIDE.U32 R18, R2, c[0x0][0x498], R18 ;  /* 0x0001260002127a25 */ /* 0x000fe200078e0012 */
[----:B------:R-:W1:Y:S01]  /*8e60*/  S2R R8, SR_CTAID.X ;  /* 0x0000000000087919 */ /* 0x000e620000002500 */
[----:B------:R-:W-:Y:S02]  /*8e70*/  SHF.R.S32.HI R3, RZ, 0x1f, R2 ;  /* 0x0000001fff037819 */ /* 0x000fe40000011402 */
[----:B------:R-:W-:Y:S01]  /*8e80*/  LEA.HI R4, R7, R7, RZ, 0x1 ;  /* 0x0000000707047211 */ /* 0x000fe200078f08ff */
[----:B------:R-:W-:Y:S01]  /*8e90*/  FMUL.FTZ R129, R10, R129 ;  /* 0x000000810a817220 */ /* 0x000fe20000410000 */
[C---:B------:R-:W-:Y:S01]  /*8ea0*/  IADD3 R9, R0.reuse, -R9, RZ ;  /* 0x8000000900097210 */ /* 0x040fe20007ffe0ff */
[----:B------:R-:W-:Y:S01]  /*8eb0*/  IMAD R0, R0, 0x200, R7 ;  /* 0x0000020000007824 */ /* 0x000fe200078e0207 */
[----:B------:R-:W-:Y:S01]  /*8ec0*/  LOP3.LUT R13, R4, 0x1ffffffe, RZ, 0xc0, !PT ;  /* 0x1ffffffe040d7812 */ /* 0x000fe200078ec0ff */
[C---:B------:R-:W-:Y:S01]  /*8ed0*/  IMAD R4, R3.reuse, c[0x0][0x3f0], RZ ;  /* 0x0000fc0003047a24 */ /* 0x040fe200078e02ff */
[----:B------:R-:W-:Y:S01]  /*8ee0*/  R2P PR, R12, 0x6 ;  /* 0x000000060c007804 */ /* 0x000fe20000000000 */
[----:B------:R-:W-:Y:S01]  /*8ef0*/  IMAD R3, R3, c[0x0][0x498], RZ ;  /* 0x0001260003037a24 */ /* 0x000fe200078e02ff */
[----:B------:R-:W-:Y:S01]  /*8f00*/  IADD3 R13, R7, -R13, RZ ;  /* 0x8000000d070d7210 */ /* 0x000fe20007ffe0ff */
[----:B------:R-:W-:Y:S01]  /*8f10*/  IMAD R4, R2, c[0x0][0x3f4], R4 ;  /* 0x0000fd0002047a24 */ /* 0x000fe200078e0204 */
[----:B------:R-:W-:Y:S01]  /*8f20*/  LOP3.LUT R7, R12, 0x1, RZ, 0xc0, !PT ;  /* 0x000000010c077812 */ /* 0x000fe200078ec0ff */
[----:B------:R-:W-:Y:S01]  /*8f30*/  IMAD R3, R2, c[0x0][0x49c], R3 ;  /* 0x0001270002037a24 */ /* 0x000fe200078e0203 */
[----:B------:R-:W-:Y:S01]  /*8f40*/  SHF.L.U32 R12, R12, 0x6, RZ ;  /* 0x000000060c0c7819 */ /* 0x000fe200000006ff */
[----:B------:R-:W-:Y:S01]  /*8f50*/  IMAD.IADD R17, R17, 0x1, R4 ;  /* 0x0000000111117824 */ /* 0x000fe200078e0204 */
[----:B------:R-:W-:Y:S01]  /*8f60*/  LEA R9, R9, R242, 0x4 ;  /* 0x000000f209097211 */ /* 0x000fe200078e20ff */
[C---:B------:R-:W-:Y:S01]  /*8f70*/  FMUL.FTZ R128, R10.reuse, R128 ;  /* 0x000000800a807220 */ /* 0x040fe20000410000 */
[----:B------:R-:W-:Y:S01]  /*8f80*/  SHF.R.S32.HI R2, RZ, 0x1f, R6 ;  /* 0x0000001fff027819 */ /* 0x000fe20000011406 */
[----:B------:R-:W-:Y:S01]  /*8f90*/  FMUL.FTZ R125, R10, R125 ;  /* 0x0000007d0a7d7220 */ /* 0x000fe20000410000 */
[----:B------:R-:W-:Y:S01]  /*8fa0*/  LOP3.LUT R12, R12, 0x1c0, RZ, 0xc0, !PT ;  /* 0x000001c00c0c7812 */ /* 0x000fe200078ec0ff */
[----:B------:R-:W-:Y:S01]  /*8fb0*/  FMUL.FTZ R124, R10, R124 ;  /* 0x0000007c0a7c7220 */ /* 0x000fe20000410000 */
[----:B------:R-:W-:Y:S01]  /*8fc0*/  LEA R13, R13, R9, 0x3 ;  /* 0x000000090d0d7211 */ /* 0x000fe200078e18ff */
[----:B------:R-:W-:Y:S01]  /*8fd0*/  IMAD R2, R2, c[0x0][0x3e0], RZ ;  /* 0x0000f80002027a24 */ /* 0x000fe200078e02ff */
[----:B------:R-:W-:Y:S01]  /*8fe0*/  LEA.HI R12, R12, R12, RZ, 0x1d ;  /* 0x0000000c0c0c7211 */ /* 0x000fe200078fe8ff */
[C---:B-1----:R-:W-:Y:S01]  /*8ff0*/  IMAD R9, R8.reuse, 0x80, R9 ;  /* 0x0000008008097824 */ /* 0x042fe200078e0209 */
[----:B------:R-:W-:Y:S01]  /*9000*/  LEA R13, R8, R13, 0x7 ;  /* 0x0000000d080d7211 */ /* 0x000fe200078e38ff */
[C---:B------:R-:W-:Y:S01]  /*9010*/  IMAD R2, R6.reuse, c[0x0][0x3e4], R2 ;  /* 0x0000f90006027a24 */ /* 0x040fe200078e0202 */
[----:B------:R-:W-:Y:S01]  /*9020*/  ISETP.NE.U32.AND P3, PT, R7, 0x1, PT ;  /* 0x000000010700780c */ /* 0x000fe20003f65070 */
[----:B------:R-:W-:Y:S01]  /*9030*/  IMAD.WIDE.U32 R6, R6, c[0x0][0x3e0], R16 ;  /* 0x0000f80006067a25 */ /* 0x000fe200078e0010 */
[----:B------:R-:W-:-:S02]  /*9040*/  LEA R0, R0, R12, 0x1 ;  /* 0x0000000c00007211 */ /* 0x000fc400078e08ff */
[----:B------:R-:W-:Y:S01]  /*9050*/  ISETP.GE.OR P5, PT, R9, R5, P4 ;  /* 0x000000050900720c */ /* 0x000fe200027a6670 */
[----:B------:R-:W-:Y:S01]  /*9060*/  @P0 IMAD.HI.U32 R4, R13, c[0x0][0x4ec], RZ ;  /* 0x00013b000d040a27 */ /* 0x000fe200078e00ff */
[----:B------:R-:W-:Y:S02]  /*9070*/  IADD3 R17, R7, R2, RZ ;  /* 0x0000000207117210 */ /* 0x000fe40007ffe0ff */
[----:B------:R-:W-:Y:S01]  /*9080*/  SHF.R.S32.HI R2, RZ, 0x1f, R11 ;  /* 0x0000001fff027819 */ /* 0x000fe2000001140b */
[----:B------:R-:W-:Y:S01]  /*9090*/  IMAD.SHL.U32 R0, R0, 0x2, RZ ;  /* 0x0000000200007824 */ /* 0x000fe200078e00ff */
[----:B------:R-:W-:Y:S01]  /*90a0*/  IADD3 R9, R9, 0x8, RZ ;  /* 0x0000000809097810 */ /* 0x000fe20007ffe0ff */
[----:B------:R-:W-:Y:S01]  /*90b0*/  IMAD.MOV.U32 R16, RZ, RZ, R6 ;  /* 0x000000ffff107224 */ /* 0x000fe200078e0006 */
[----:B------:R-:W-:Y:S01]  /*90c0*/  MOV R7, R13 ;  /* 0x0000000d00077202 */ /* 0x000fe20000000f00 */
[----:B------:R-:W-:Y:S01]  /*90d0*/  IMAD R6, R2, c[0x0][0x3d8], RZ ;  /* 0x0000f60002067a24 */ /* 0x000fe200078e02ff */
[----:B------:R-:W-:Y:S01]  /*90e0*/  @P0 SHF.R.U32.HI R7, RZ, c[0x0][0x4f0], R4 ;  /* 0x00013c00ff070a19 */ /* 0x000fe20000011604 */
[C---:B------:R-:W-:Y:S01]  /*90f0*/  FMUL.FTZ R69, R10.reuse, R69 ;  /* 0x000000450a457220 */ /* 0x040fe20000410000 */
[----:B------:R-:W-:Y:S01]  /*9100*/  ISETP.GE.OR P4, PT, R9, R5, P4 ;  /* 0x000000050900720c */ /* 0x000fe20002786670 */
[----:B------:R-:W-:Y:S01]  /*9110*/  FMUL.FTZ R68, R10, R68 ;  /* 0x000000440a447220 */ /* 0x000fe20000410000 */
[----:B------:R-:W-:Y:S01]  /*9120*/  IADD3 R9, R0, 0x80, RZ ;  /* 0x0000008000097810 */ /* 0x000fe20007ffe0ff */
[C---:B------:R-:W-:Y:S01]  /*9130*/  FMUL.FTZ R73, R10.reuse, R73 ;  /* 0x000000490a497220 */ /* 0x040fe20000410000 */
[----:B------:R-:W-:Y:S01]  /*9140*/  IADD3 R2, -R7, RZ, RZ ;  /* 0x000000ff07027210 */ /* 0x000fe20007ffe1ff */
[----:B------:R-:W-:Y:S01]  /*9150*/  FMUL.FTZ R72, R10, R72 ;  /* 0x000000480a487220 */ /* 0x000fe20000410000 */
[----:B------:R-:W-:Y:S01]  /*9160*/  IADD3 R8, R0, 0x70, RZ ;  /* 0x0000007000087810 */ /* 0x000fe20007ffe0ff */
[----:B------:R-:W-:Y:S01]  /*9170*/  FMUL.FTZ R77, R10, R77 ;  /* 0x0000004d0a4d7220 */ /* 0x000fe20000410000 */
[----:B------:R-:W-:Y:S01]  /*9180*/  @P3 IADD3 R8, R9, 0x10, RZ ;  /* 0x0000001009083810 */ /* 0x000fe20007ffe0ff */
[----:B------:R-:W-:Y:S01]  /*9190*/  IMAD R13, R2, c[0x0][0x4e8], R13 ;  /* 0x00013a00020d7a24 */ /* 0x000fe200078e020d */
[----:B------:R-:W-:Y:S01]  /*91a0*/  SHF.R.S32.HI R9, RZ, 0x1f, R7 ;  /* 0x0000001fff097819 */ /* 0x000fe20000011407 */
[C---:B------:R-:W-:Y:S01]  /*91b0*/  FMUL.FTZ R76, R10.reuse, R76 ;  /* 0x0000004c0a4c7220 */ /* 0x040fe20000410000 */
[----:B------:R-:W-:Y:S01]  /*91c0*/  IADD3 R18, P0, R7, R18, RZ ;  /* 0x0000001207127210 */ /* 0x000fe20007f1e0ff */
[C---:B------:R-:W-:Y:S01]  /*91d0*/  FMUL.FTZ R81, R10.reuse, R81 ;  /* 0x000000510a517220 */ /* 0x040fe20000410000 */
[----:B------:R-:W-:Y:S01]  /*91e0*/  MOV R4, 0x20 ;  /* 0x0000002000047802 */ /* 0x000fe20000000f00 */
[C---:B------:R-:W-:Y:S01]  /*91f0*/  FMUL.FTZ R80, R10.reuse, R80 ;  /* 0x000000500a507220 */ /* 0x040fe20000410000 */
[----:B------:R-:W-:Y:S01]  /*9200*/  IADD3.X R19, R9, R19, R3, P0, !PT ;  /* 0x0000001309137210 */ /* 0x000fe200007fe403 */
[C---:B------:R-:W-:Y:S01]  /*9210*/  FMUL.FTZ R85, R10.reuse, R85 ;  /* 0x000000550a557220 */ /* 0x040fe20000410000 */
[----:B------:R-:W-:Y:S01]  /*9220*/  MOV R7, 0x40 ;  /* 0x0000004000077802 */ /* 0x000fe20000000f00 */
[C---:B------:R-:W-:Y:S01]  /*9230*/  FMUL.FTZ R84, R10.reuse, R84 ;  /* 0x000000540a547220 */ /* 0x040fe20000410000 */
[----:B------:R-:W-:Y:S01]  /*9240*/  SHF.R.S32.HI R3, RZ, 0x1f, R13 ;  /* 0x0000001fff037819 */ /* 0x000fe2000001140d */
[----:B------:R-:W-:Y:S01]  /*9250*/  FMUL.FTZ R89, R10, R89 ;  /* 0x000000590a597220 */ /* 0x000fe20000410000 */
[----:B------:R-:W-:Y:S01]  /*9260*/  SEL R4, R4, 0xffffffe0, !P1 ;  /* 0xffffffe004047807 */ /* 0x000fe20004800000 */
[----:B------:R-:W-:Y:S01]  /*9270*/  FMUL.FTZ R88, R10, R88 ;  /* 0x000000580a587220 */ /* 0x000fe20000410000 */
[----:B------:R-:W-:Y:S01]  /*9280*/  SEL R7, R7, 0xffffffc0, !P2 ;  /* 0xffffffc007077807 */ /* 0x000fe20005000000 */
[----:B------:R-:W-:Y:S01]  /*9290*/  IMAD R3, R3, c[0x0][0x488], RZ ;  /* 0x0001220003037a24 */ /* 0x000fe200078e02ff */
[----:B------:R-:W-:Y:S01]  /*92a0*/  F2FP.PACK_AB R128, R129, R128 ;  /* 0x000000808180723e */ /* 0x000fe200000000ff */
[----:B------:R-:W-:Y:S01]  /*92b0*/  IMAD.IADD R2, R0, 0x1, R4 ;  /* 0x0000000100027824 */ /* 0x000fe200078e0204 */
[----:B------:R-:W-:Y:S01]  /*92c0*/  F2FP.PACK_AB R124, R125, R124 ;  /* 0x0000007c7d7c723e */ /* 0x000fe200000000ff */
[C---:B------:R-:W-:Y:S01]  /*92d0*/  FMUL.FTZ R93, R10.reuse, R93 ;  /* 0x0000005d0a5d7220 */ /* 0x040fe20000410000 */
[----:B------:R-:W-:Y:S01]  /*92e0*/  F2FP.PACK_AB R68, R69, R68 ;  /* 0x000000444544723e */ /* 0x000fe200000000ff */
[C---:B------:R-:W-:Y:S01]  /*92f0*/  FMUL.FTZ R92, R10.reuse, R92 ;  /* 0x0000005c0a5c7220 */ /* 0x040fe20000410000 */
[----:B------:R-:W-:Y:S01]  /*9300*/  F2FP.PACK_AB R72, R73, R72 ;  /* 0x000000484948723e */ /* 0x000fe200000000ff */
[----:B------:R-:W-:Y:S01]  /*9310*/  FMUL.FTZ R97, R10, R97 ;  /* 0x000000610a617220 */ /* 0x000fe20000410000 */
[----:B------:R-:W-:Y:S01]  /*9320*/  IADD3 R4, R4, R8, RZ ;  /* 0x0000000804047210 */ /* 0x000fe20007ffe0ff */
[----:B------:R-:W-:Y:S01]  /*9330*/  FMUL.FTZ R96, R10, R96 ;  /* 0x000000600a607220 */ /* 0x000fe20000410000 */
[----:B------:R-:W-:Y:S01]  /*9340*/  F2FP.PACK_AB R76, R77, R76 ;  /* 0x0000004c4d4c723e */ /* 0x000fe200000000ff */
[----:B------:R-:W-:Y:S01]  /*9350*/  IMAD.IADD R9, R0, 0x1, R7 ;  /* 0x0000000100097824 */ /* 0x000fe200078e0207 */
[----:B------:R-:W-:Y:S01]  /*9360*/  F2FP.PACK_AB R80, R81, R80 ;  /* 0x000000505150723e */ /* 0x000fe200000000ff */
[C---:B------:R-:W-:Y:S01]  /*9370*/  FMUL.FTZ R121, R10.reuse, R121 ;  /* 0x000000790a797220 */ /* 0x040fe20000410000 */
[----:B------:R-:W-:Y:S01]  /*9380*/  STS [R0+0x80], R128 ;  /* 0x0000808000007388 */ /* 0x000fe20000000800 */
[----:B------:R-:W-:Y:S01]  /*9390*/  FMUL.FTZ R120, R10, R120 ;  /* 0x000000780a787220 */ /* 0x000fe20000410000 */
[----:B------:R-:W-:Y:S01]  /*93a0*/  IADD3 R12, R7, R8, RZ ;  /* 0x00000008070c7210 */ /* 0x000fe20007ffe0ff */
[----:B------:R-:W-:Y:S01]  /*93b0*/  IMAD.WIDE.U32 R18, R13, c[0x0][0x488], R18 ;  /* 0x000122000d127a25 */ /* 0x000fe200078e0012 */
[----:B------:R-:W-:Y:S01]  /*93c0*/  STS [R0+0x480], R130 ;  /* 0x0004808200007388 */ /* 0x000fe20000000800 */
[----:B------:R-:W-:-:S02]  /*93d0*/  F2FP.PACK_AB R84, R85, R84 ;  /* 0x000000545554723e */ /* 0x000fc400000000ff */
[----:B------:R-:W-:Y:S01]  /*93e0*/  IMAD R3, R13, c[0x0][0x48c], R3 ;  /* 0x000123000d037a24 */ /* 0x000fe200078e0203 */
[----:B------:R-:W-:Y:S01]  /*93f0*/  STS [R8], R124 ;  /* 0x0000007c08007388 */ /* 0x000fe20000000800 */
[C---:B------:R-:W-:Y:S01]  /*9400*/  FMUL.FTZ R101, R10.reuse, R101 ;  /* 0x000000650a657220 */ /* 0x040fe20000410000 */
[----:B------:R-:W-:Y:S01]  /*9410*/  F2FP.PACK_AB R88, R89, R88 ;  /* 0x000000585958723e */ /* 0x000fe200000000ff */
[----:B------:R-:W-:Y:S01]  /*9420*/  FMUL.FTZ R100, R10, R100 ;  /* 0x000000640a647220 */ /* 0x000fe20000410000 */
[----:B------:R-:W-:Y:S01]  /*9430*/  STS [R8+0x400], R126 ;  /* 0x0004007e08007388 */ /* 0x000fe20000000800 */
[----:B------:R-:W-:Y:S01]  /*9440*/  IMAD.IADD R13, R7, 0x1, R2 ;  /* 0x00000001070d7824 */ /* 0x000fe200078e0202 */
[----:B------:R-:W-:Y:S01]  /*9450*/  IADD3 R7, R4, R7, RZ ;  /* 0x0000000704077210 */ /* 0x000fe20007ffe0ff */
[C---:B------:R-:W-:Y:S01]  /*9460*/  FMUL.FTZ R105, R10.reuse, R105 ;  /* 0x000000690a697220 */ /* 0x040fe20000410000 */
[----:B------:R-:W-:Y:S01]  /*9470*/  STS [R2+0x80], R68 ;  /* 0x0000804402007388 */ /* 0x000fe20000000800 */
[C---:B------:R-:W-:Y:S01]  /*9480*/  FMUL.FTZ R104, R10.reuse, R104 ;  /* 0x000000680a687220 */ /* 0x040fe20000410000 */
[----:B------:R-:W-:Y:S01]  /*9490*/  F2FP.PACK_AB R92, R93, R92 ;  /* 0x0000005c5d5c723e */ /* 0x000fe200000000ff */
[C---:B------:R-:W-:Y:S01]  /*94a0*/  FMUL.FTZ R109, R10.reuse, R109 ;  /* 0x0000006d0a6d7220 */ /* 0x040fe20000410000 */
[----:B------:R-:W-:Y:S01]  /*94b0*/  STS [R2+0x480], R70 ;  /* 0x0004804602007388 */ /* 0x000fe20000000800 */
[C---:B------:R-:W-:Y:S01]  /*94c0*/  FMUL.FTZ R108, R10.reuse, R108 ;  /* 0x0000006c0a6c7220 */ /* 0x040fe20000410000 */
[----:B------:R-:W-:Y:S01]  /*94d0*/  F2FP.PACK_AB R96, R97, R96 ;  /* 0x000000606160723e */ /* 0x000fe200000000ff */
[C---:B------:R-:W-:Y:S01]  /*94e0*/  FMUL.FTZ R117, R10.reuse, R117 ;  /* 0x000000750a757220 */ /* 0x040fe20000410000 */
[----:B------:R-:W-:Y:S01]  /*94f0*/  STS [R4], R72 ;  /* 0x0000004804007388 */ /* 0x000fe20000000800 */
[C---:B------:R-:W-:Y:S01]  /*9500*/  FMUL.FTZ R116, R10.reuse, R116 ;  /* 0x000000740a747220 */ /* 0x040fe20000410000 */
[----:B------:R-:W-:Y:S01]  /*9510*/  F2FP.PACK_AB R120, R121, R120 ;  /* 0x000000787978723e */ /* 0x000fe200000000ff */
[C---:B------:R-:W-:Y:S01]  /*9520*/  FMUL.FTZ R113, R10.reuse, R113 ;  /* 0x000000710a717220 */ /* 0x040fe20000410000 */
[----:B------:R-:W-:Y:S01]  /*9530*/  STS [R4+0x400], R74 ;  /* 0x0004004a04007388 */ /* 0x000fe20000000800 */
[----:B------:R-:W-:Y:S01]  /*9540*/  FMUL.FTZ R10, R10, R112 ;  /* 0x000000700a0a7220 */ /* 0x000fe20000410000 */
[----:B------:R-:W-:Y:S01]  /*9550*/  F2FP.PACK_AB R100, R101, R100 ;  /* 0x000000646564723e */ /* 0x000fe200000000ff */
[C---:B------:R-:W-:Y:S01]  /*9560*/  IMAD R6, R11.reuse, c[0x0][0x3dc], R6 ;  /* 0x0000f7000b067a24 */ /* 0x040fe200078e0206 */
[----:B------:R-:W-:Y:S01]  /*9570*/  STS [R9+0x80], R76 ;  /* 0x0000804c09007388 */ /* 0x000fe20000000800 */
[----:B------:R-:W-:Y:S01]  /*9580*/  IMAD.WIDE.U32 R16, R11, c[0x0][0x3d8], R16 ;  /* 0x0000f6000b107a25 */ /* 0x000fe200078e0010 */
[----:B------:R-:W-:-:S02]  /*9590*/  F2FP.PACK_AB R104, R105, R104 ;  /* 0x000000686968723e */ /* 0x000fc400000000ff */
[----:B------:R-:W-:Y:S01]  /*95a0*/  STS [R9+0x480], R78 ;  /* 0x0004804e09007388 */ /* 0x000fe20000000800 */
[C---:B------:R-:W-:Y:S02]  /*95b0*/  LEA R11, P0, R18.reuse, c[0x0][0x450], 0x2 ;  /* 0x00011400120b7a11 */ /* 0x040fe400078010ff */
[----:B------:R-:W-:Y:S01]  /*95c0*/  IADD3 R3, R19, R3, RZ ;  /* 0x0000000313037210 */ /* 0x000fe20007ffe0ff */
[----:B------:R-:W-:Y:S01]  /*95d0*/  STS [R12], R80 ;  /* 0x000000500c007388 */ /* 0x000fe20000000800 */
[----:B------:R-:W-:Y:S02]  /*95e0*/  F2FP.PACK_AB R108, R109, R108 ;  /* 0x0000006c6d6c723e */ /* 0x000fe400000000ff */
[----:B------:R-:W-:Y:S01]  /*95f0*/  F2FP.PACK_AB R116, R117, R116 ;  /* 0x000000747574723e */ /* 0x000fe200000000ff */
[----:B------:R-:W-:Y:S01]  /*9600*/  STS [R12+0x400], R82 ;  /* 0x000400520c007388 */ /* 0x000fe20000000800 */
[----:B------:R-:W-:Y:S02]  /*9610*/  F2FP.PACK_AB R10, R113, R10 ;  /* 0x0000000a710a723e */ /* 0x000fe400000000ff */
[----:B------:R-:W-:Y:S01]  /*9620*/  LEA.HI.X R3, R18, c[0x0][0x454], R3, 0x2, P0 ;  /* 0x0001150012037a11 */ /* 0x000fe200000f1403 */
        /* <DEDUP_REMOVED lines=11> */
[----:B------:R3:W-:Y:S01]  /*96e0*/  STS [R4+0x4400], R102 ;  /* 0x0044006604007388 */ /* 0x0007e20000000800 */
[----:B-1----:R-:W-:-:S03]  /*96f0*/  SHF.L.U32 R0, R238, 0x1, RZ ;  /* 0x00000001ee007819 */ /* 0x002fc600000006ff */
[----:B------:R-:W-:Y:S04]  /*9700*/  STS [R9+0x4080], R104 ;  /* 0x0040806809007388 */ /* 0x000fe80000000800 */
[----:B------:R-:W-:Y:S04]  /*9710*/  STS [R9+0x4480], R106 ;  /* 0x0044806a09007388 */ /* 0x000fe80000000800 */
[----:B------:R-:W-:Y:S04]  /*9720*/  STS [R12+0x4000], R108 ;  /* 0x0040006c0c007388 */ /* 0x000fe80000000800 */
[----:B------:R-:W-:Y:S01]  /*9730*/  STS [R12+0x4400], R110 ;  /* 0x0044006e0c007388 */ /* 0x000fe20000000800 */
[----:B--2---:R-:W-:-:S03]  /*9740*/  LEA R2, P0, R16, c[0x0][0x380], 0x1 ;  /* 0x0000e00010027a11 */ /* 0x004fc600078008ff */
[----:B------:R-:W-:Y:S04]  /*9750*/  STS [R13+0x4080], R116 ;  /* 0x004080740d007388 */ /* 0x000fe80000000800 */
[----:B------:R-:W-:Y:S01]  /*9760*/  STS [R13+0x4480], R118 ;  /* 0x004480760d007388 */ /* 0x000fe20000000800 */
[----:B---3--:R-:W-:-:S03]  /*9770*/  IMAD.IADD R4, R17, 0x1, R6 ;  /* 0x0000000111047824 */ /* 0x008fc600078e0206 */
[----:B------:R-:W-:Y:S02]  /*9780*/  STS [R7+0x4000], R10 ;  /* 0x0040000a07007388 */ /* 0x000fe40000000800 */
[----:B------:R-:W-:Y:S02]  /*9790*/  LEA.HI.X R4, R16, c[0x0][0x384], R4, 0x1, P0 ;  /* 0x0000e10010047a11 */ /* 0x000fe400000f0c04 */
[----:B------:R-:W-:Y:S04]  /*97a0*/  STS [R7+0x4400], R115 ;  /* 0x0044007307007388 */ /* 0x000fe80000000800 */
[----:B------:R-:W-:Y:S01]  /*97b0*/  BAR.SYNC.DEFER_BLOCKING 0x1, 0x100 ;  /* 0x0044000000007b1d */ /* 0x000fe20000010000 */
[----:B------:R-:W-:-:S05]  /*97c0*/  ISETP.GE.AND P0, PT, R237, R5, PT ;  /* 0x00000005ed00720c */ /* 0x000fca0003f06270 */
[----:B------:R-:W-:Y:S04]  /*97d0*/  SHFL.IDX PT, R18, R11, RZ, 0x1c1f ;  /* 0x001c1fff0b127589 */ /* 0x000fe800000e0000 */
[----:B------:R-:W1:Y:S04]  /*97e0*/  SHFL.IDX PT, R19, R3, RZ, 0x1c1f ;  /* 0x001c1fff03137589 */ /* 0x000e6800000e0000 */
[----:B------:R-:W-:Y:S04]  /*97f0*/  SHFL.IDX PT, R20, R11, 0x1, 0x1c1f ;  /* 0x003c1f000b147f89 */ /* 0x000fe800000e0000 */
[----:B------:R2:W3:Y:S04]  /*9800*/  SHFL.IDX PT, R21, R3, 0x1, 0x1c1f ;  /* 0x003c1f0003157f89 */ /* 0x0004e800000e0000 */
[----:B------:R4:W4:Y:S04]  /*9810*/  SHFL.IDX PT, R40, R2, RZ, 0x181f ;  /* 0x00181fff02287589 */ /* 0x00092800000e0000 */
[----:B------:R4:W4:Y:S04]  /*9820*/  SHFL.IDX PT, R41, R4, RZ, 0x181f ;  /* 0x00181fff04297589 */ /* 0x00092800000e0000 */
[----:B-1----:R1:W-:Y:S04]  /*9830*/  @!P5 ST.E [R18.64], R15 ;  /* 0x0000000f1200d985 */ /* 0x0023e8000c10190e */
[----:B--2---:R-:W2:Y:S04]  /*9840*/  S2R R3, SR_TID.X ;  /* 0x0000000000037919 */ /* 0x004ea80000002100 */
[----:B---3--:R1:W-:Y:S04]  /*9850*/  @!P4 ST.E [R20.64], R14 ;  /* 0x0000000e1400c985 */ /* 0x0083e8000c10190e */
[----:B------:R1:W3:Y:S04]  /*9860*/  LDS.128 R32, [R0+0x1080] ;  /* 0x0010800000207984 */ /* 0x0002e80000000c00 */
[----:B------:R1:W1:Y:S04]  /*9870*/  LDS.128 R28, [R0+0x2080] ;  /* 0x00208000001c7984 */ /* 0x0002680000000c00 */
[----:B------:R1:W1:Y:S04]  /*9880*/  LDS.128 R24, [R0+0x3080] ;  /* 0x0030800000187984 */ /* 0x0002680000000c00 */
[----:B------:R1:W1:Y:S04]  /*9890*/  LDS.128 R20, [R0+0x5080] ;  /* 0x0050800000147984 */ /* 0x0002680000000c00 */
[----:B------:R1:W1:Y:S01]  /*98a0*/  LDS.128 R12, [R0+0x6080] ;  /* 0x00608000000c7984 */ /* 0x0002620000000c00 */
[----:B--2---:R-:W-:-:S03]  /*98b0*/  SHF.R.S32.HI R6, RZ, 0x1f, R3 ;  /* 0x0000001fff067819 */ /* 0x004fc60000011403 */
[----:B------:R2:W1:Y:S01]  /*98c0*/  LDS.128 R8, [R0+0x7080] ;  /* 0x0070800000087984 */ /* 0x0004620000000c00 */
[----:B------:R-:W-:-:S04]  /*98d0*/  LEA.HI R6, R6, R3, RZ, 0x3 ;  /* 0x0000000306067211 */ /* 0x000fc800078f18ff */
[----:B------:R-:W-:-:S04]  /*98e0*/  LOP3.LUT R6, R6, 0xfffffff8, RZ, 0xc0, !PT ;  /* 0xfffffff806067812 */ /* 0x000fc800078ec0ff */
[----:B------:R-:W-:-:S04]  /*98f0*/  IADD3 R3, -R6, R3, RZ ;  /* 0x0000000306037210 */ /* 0x000fc80007ffe1ff */
[----:B------:R-:W-:Y:S01]  /*9900*/  SHF.L.U32 R3, R3, 0x3, RZ ;  /* 0x0000000303037819 */ /* 0x000fe200000006ff */
[----:B------:R-:W-:Y:S05]  /*9910*/  @P0 BRA `(.L_x_2172) ;  /* 0x000000b000000947 */ /* 0x000fea0003800000 */
[----:B-1--4-:R-:W1:Y:S01]  /*9920*/  LDS.128 R16, [R0+0x80] ;  /* 0x0000800000107984 */ /* 0x012e620000000c00 */
[----:B------:R-:W-:Y:S02]  /*9930*/  ISETP.GE.AND P0, PT, R241, c[0x0][0x3c8], PT ;  /* 0x0000f200f1007a0c */ /* 0x000fe40003f06270 */
[----:B------:R-:W-:Y:S01]  /*9940*/  ISETP.GE.AND P1, PT, R3, c[0x0][0x3c8], PT ;  /* 0x0000f20003007a0c */ /* 0x000fe20003f26270 */
[----:B------:R4:W5:-:S12]  /*9950*/  LDS.128 R36, [R0+0x4080] ;  /* 0x0040800000247984 */ /* 0x0009580000000c00 */
[----:B------:R-:W-:Y:S01]  /*9960*/  @!P1 IMAD.WIDE R6, R3, 0x2, R40 ;  /* 0x0000000203069825 */ /* 0x000fe200078e0228 */
[----:B--2-4-:R-:W-:-:S04]  /*9970*/  @!P0 SHF.R.S32.HI R0, RZ, 0x1f, R241 ;  /* 0x0000001fff008819 */ /* 0x014fc800000114f1 */
[----:B------:R-:W-:-:S04]  /*9980*/  @!P0 LEA.HI R0, R0, R241, RZ, 0x3 ;  /* 0x000000f100008211 */ /* 0x000fc800078f18ff */
[----:B------:R-:W-:-:S05]  /*9990*/  @!P0 LOP3.LUT R0, R0, 0xfffffff8, RZ, 0xc0, !PT ;  /* 0xfffffff800008812 */ /* 0x000fca00078ec0ff */
[----:B------:R-:W-:Y:S01]  /*99a0*/  @!P0 IMAD.WIDE R40, R0, 0x2, R40 ;  /* 0x0000000200288825 */ /* 0x000fe200078e0228 */
[----:B-1----:R1:W-:Y:S04]  /*99b0*/  @!P1 ST.E.128 [R6.64], R16 ;  /* 0x0000001006009985 */ /* 0x0023e8000c101d0e */
[----:B-----5:R1:W-:Y:S02]  /*99c0*/  @!P0 ST.E.128 [R40.64], R36 ;  /* 0x0000002428008985 */ /* 0x0203e4000c101d0e */
.L_x_2172:
[----:B----4-:R-:W-:Y:S05]  /*99d0*/  BSYNC B0 ;  /* 0x0000000000007941 */ /* 0x010fea0003800000 */
.L_x_2171:
[----:B-12---:R-:W-:Y:S01]  /*99e0*/  IADD3 R0, R237, 0x20, RZ ;  /* 0x00000020ed007810 */ /* 0x006fe20007ffe0ff */
[----:B------:R1:W2:Y:S01]  /*99f0*/  SHFL.IDX PT, R7, R4, 0x1, 0x181f ;  /* 0x00381f0004077f89 */ /* 0x0002a200000e0000 */
[----:B------:R-:W-:Y:S02]  /*9a00*/  BSSY B0, `(.L_x_2173) ;  /* 0x000000d000007945 */ /* 0x000fe40003800000 */
[----:B------:R-:W-:Y:S01]  /*9a10*/  ISETP.GE.AND P0, PT, R0, R5, PT ;  /* 0x000000050000720c */ /* 0x000fe20003f06270 */
[----:B------:R1:W4:-:S12]  /*9a20*/  SHFL.IDX PT, R6, R2, 0x1, 0x181f ;  /* 0x00381f0002067f89 */ /* 0x00031800000e0000 */
[----:B------:R-:W-:Y:S05]  /*9a30*/  @P0 BRA `(.L_x_2174) ;  /* 0x0000009000000947 */ /* 0x000fea0003800000 */
[----:B------:R-:W-:Y:S02]  /*9a40*/  ISETP.GE.AND P0, PT, R241, c[0x0][0x3c8], PT ;  /* 0x0000f200f1007a0c */ /* 0x000fe40003f06270 */
[----:B------:R-:W-:-:S11]  /*9a50*/  ISETP.GE.AND P1, PT, R3, c[0x0][0x3c8], PT ;  /* 0x0000f20003007a0c */ /* 0x000fd60003f26270 */
[----:B------:R-:W-:Y:S02]  /*9a60*/  @!P0 SHF.R.S32.HI R0, RZ, 0x1f, R241 ;  /* 0x0000001fff008819 */ /* 0x000fe400000114f1 */
[----:B--2-4-:R-:W-:Y:S02]  /*9a70*/  @!P1 IMAD.WIDE R16, R3, 0x2, R6 ;  /* 0x0000000203109825 */ /* 0x014fe400078e0206 */
[----:B------:R-:W-:-:S03]  /*9a80*/  @!P0 LEA.HI R0, R0, R241, RZ, 0x3 ;  /* 0x000000f100008211 */ /* 0x000fc600078f18ff */
[----:B---3--:R2:W-:Y:S01]  /*9a90*/  @!P1 ST.E.128 [R16.64], R32 ;  /* 0x0000002010009985 */ /* 0x0085e2000c101d0e */
[----:B------:R-:W-:-:S05]  /*9aa0*/  @!P0 LOP3.LUT R0, R0, 0xfffffff8, RZ, 0xc0, !PT ;  /* 0xfffffff800008812 */ /* 0x000fca00078ec0ff */
[----:B------:R-:W-:-:S05]  /*9ab0*/  @!P0 IMAD.WIDE R6, R0, 0x2, R6 ;  /* 0x0000000200068825 */ /* 0x000fca00078e0206 */
[----:B------:R2:W-:Y:S02]  /*9ac0*/  @!P0 ST.E.128 [R6.64], R20 ;  /* 0x0000001406008985 */ /* 0x0005e4000c101d0e */
.L_x_2174:
[----:B------:R-:W-:Y:S05]  /*9ad0*/  BSYNC B0 ;  /* 0x0000000000007941 */ /* 0x000fea0003800000 */
.L_x_2173:
        /* <DEDUP_REMOVED lines=15> */
.L_x_2176:
[----:B------:R-:W-:Y:S05]  /*9bd0*/  BSYNC B0 ;  /* 0x0000000000007941 */ /* 0x000fea0003800000 */
.L_x_2175:
[----:B------:R-:W-:Y:S01]  /*9be0*/  IADD3 R237, R237, 0x60, RZ ;  /* 0x00000060eded7810 */ /* 0x000fe20007ffe0ff */
[----:B-1----:R1:W2:Y:S03]  /*9bf0*/  SHFL.IDX PT, R7, R4, 0x3, 0x181f ;  /* 0x00781f0004077f89 */ /* 0x0022a600000e0000 */
[----:B------:R-:W-:Y:S01]  /*9c00*/  ISETP.GE.AND P0, PT, R237, R5, PT ;  /* 0x00000005ed00720c */ /* 0x000fe20003f06270 */
[----:B----4-:R1:W4:-:S12]  /*9c10*/  SHFL.IDX PT, R6, R2, 0x3, 0x181f ;  /* 0x00781f0002067f89 */ /* 0x01031800000e0000 */
[----:B------:R-:W-:Y:S05]  /*9c20*/  @P0 EXIT ;  /* 0x000000000000094d */ /* 0x000fea0003800000 */
[----:B------:R-:W-:-:S13]  /*9c30*/  ISETP.GE.AND P0, PT, R3, c[0x0][0x3c8], PT ;  /* 0x0000f20003007a0c */ /* 0x000fda0003f06270 */
[----:B-12-4-:R-:W-:-:S05]  /*9c40*/  @!P0 IMAD.WIDE R2, R3, 0x2, R6 ;  /* 0x0000000203028825 */ /* 0x016fca00078e0206 */
        /* <DEDUP_REMOVED lines=9> */
.L_x_2177:
        /* <DEDUP_REMOVED lines=10> */
.L_x_4358:


//--------------------- .text._ZN7cutlass13device_kernelIN5flash19enable_sm80_to_sm89INS1_16FlashAttnFwdSm80INS1_25CollectiveMainloopFwdSm80ILi8ELi1ELb1EN4cute5tupleIJNS5_1CILi128EEES8_S8_EEELi128ENS_6half_tEfNS_4arch4Sm80ELb0ELb0ELb0ELb1ELb1ELb0ELb1ELb0EEENS1_21CollectiveEpilogueFwdIS9_NS6_IJNS7_ILi1EEESF_SF_EEESA_SC_Li256ELb1ELb1ELb0ELb0EEENS1_19SingleTileSchedulerILb1ELb0ELb1ELi128EEEEEEEEEvNT_6ParamsE --------------------------
	.section	.text._ZN7cutlass13device_kernelIN5flash19enable_sm80_to_sm89INS1_16FlashAttnFwdSm80INS1_25CollectiveMainloopFwdSm80ILi8ELi1ELb1EN4cute5tupleIJNS5_1CILi128EEES8_S8_EEELi128ENS_6half_tEfNS_4arch4Sm80ELb0ELb0ELb0ELb1ELb1ELb0ELb1ELb0EEENS1_21CollectiveEpilogueFwdIS9_NS6_IJNS7_ILi1EEESF_SF_EEESA_SC_Li256ELb1ELb1ELb0ELb0EEENS1_19SingleTileSchedulerILb1ELb0ELb1ELi128EEEEEEEEEvNT_6ParamsE,"ax",@progbits
	.sectioninfo	@"SHI_REGISTERS=252"
	.align	128
.text._ZN7cutlass13device_kernelIN5flash19enable_sm80_to_sm89INS1_16FlashAttnFwdSm80INS1_25CollectiveMainloopFwdSm80ILi8ELi1ELb1EN4cute5tupleIJNS5_1CILi128EEES8_S8_EEELi128ENS_6half_tEfNS_4arch4Sm80ELb0ELb0ELb0ELb1ELb1ELb0ELb1ELb0EEENS1_21CollectiveEpilogueFwdIS9_NS6_IJNS7_ILi1EEESF_SF_EEESA_SC_Li256ELb1ELb1ELb0ELb0EEENS1_19SingleTileSchedulerILb1ELb0ELb1ELi128EEEEEEEEEvNT_6ParamsE:
        .type           _ZN7cutlass13device_kernelIN5flash19enable_sm80_to_sm89INS1_16FlashAttnFwdSm80INS1_25CollectiveMainloopFwdSm80ILi8ELi1ELb1EN4cute5tupleIJNS5_1CILi128EEES8_S8_EEELi128ENS_6half_tEfNS_4arch4Sm80ELb0ELb0ELb0ELb1ELb1ELb0ELb1ELb0EEENS1_21CollectiveEpilogueFwdIS9_NS6_IJNS7_ILi1EEESF_SF_EEESA_SC_Li256ELb1ELb1ELb0ELb0EEENS1_19SingleTileSchedulerILb1ELb0ELb1ELi128EEEEEEEEEvNT_6ParamsE,@function
        .size           _ZN7cutlass13device_kernelIN5flash19enable_sm80_to_sm89INS1_16FlashAttnFwdSm80INS1_25CollectiveMainloopFwdSm80ILi8ELi1ELb1EN4cute5tupleIJNS5_1CILi128EEES8_S8_EEELi128ENS_6half_tEfNS_4arch4Sm80ELb0ELb0ELb0ELb1ELb1ELb0ELb1ELb0EEENS1_21CollectiveEpilogueFwdIS9_NS6_IJNS7_ILi1EEESF_SF_EEESA_SC_Li256ELb1ELb1ELb0ELb0EEENS1_19SingleTileSchedulerILb1ELb0ELb1ELi128EEEEEEEEEvNT_6ParamsE,(.L_x_4359 - _ZN7cutlass13device_kernelIN5flash19enable_sm80_to_sm89INS1_16FlashAttnFwdSm80INS1_25CollectiveMainloopFwdSm80ILi8ELi1ELb1EN4cute5tupleIJNS5_1CILi128EEES8_S8_EEELi128ENS_6half_tEfNS_4arch4Sm80ELb0ELb0ELb0ELb1ELb1ELb0ELb1ELb0EEENS1_21CollectiveEpilogueFwdIS9_NS6_IJNS7_ILi1EEESF_SF_EEESA_SC_Li256ELb1ELb1ELb0ELb0EEENS1_19SingleTileSchedulerILb1ELb0ELb1ELi128EEEEEEEEEvNT_6ParamsE)
        .other          _ZN7cutlass13device_kernelIN5flash19enable_sm80_to_sm89INS1_16FlashAttnFwdSm80INS1_25CollectiveMainloopFwdSm80ILi8ELi1ELb1EN4cute5tupleIJNS5_1CILi128EEES8_S8_EEELi128ENS_6half_tEfNS_4arch4Sm80ELb0ELb0ELb0ELb1ELb1ELb0ELb1ELb0EEENS1_21CollectiveEpilogueFwdIS9_NS6_IJNS7_ILi1EEESF_SF_EEESA_SC_Li256ELb1ELb1ELb0ELb0EEENS1_19SingleTileSchedulerILb1ELb0ELb1ELi128EEEEEEEEEvNT_6ParamsE,@"STO_CUDA_ENTRY STV_DEFAULT"
_ZN7cutlass13device_kernelIN5flash19enable_sm80_to_sm89INS1_16FlashAttnFwdSm80INS1_25CollectiveMainloopFwdSm80ILi8ELi1ELb1EN4cute5tupleIJNS5_1CILi128EEES8_S8_EEELi128ENS_6half_tEfNS_4arch4Sm80ELb0ELb0ELb0ELb1ELb1ELb0ELb1ELb0EEENS1_21CollectiveEpilogueFwdIS9_NS6_IJNS7_ILi1EEESF_SF_EEESA_SC_Li256ELb1ELb1ELb0ELb0EEENS1_19SingleTileSchedulerILb1ELb0ELb1ELi128EEEEEEEEEvNT_6ParamsE:
[----:B------:R-:W-:Y:S02]  /*0000*/  MOV R1, c[0x0][0x28] ;  /* 0x00000a0000017a02 */ /* 0x000fe40000000f00 */
[----:B------:R-:W1:Y:S01]  /*0010*/  S2R R5, SR_TID.X ;  /* 0x0000000000057919 */ /* 0x000e620000002100 */
[----:B------:R-:W2:Y:S01]  /*0020*/  S2UR UR11, SR_CTAID.Z ;  /* 0x00000000000b79c3 */ /* 0x000ea20000002700 */
[----:B------:R-:W-:Y:S02]  /*0030*/  UMOV UR14, 0x4 ;  /* 0x00000004000e7882 */ /* 0x000fe40000000000 */
        /* <DEDUP_REMOVED lines=16> */
.L_x_2179:
        /* <DEDUP_REMOVED lines=13> */
.L_x_2181:
[----:B------:R-:W-:Y:S02]  /*0210*/  ULDC UR6, c[0x0][0x54c] ;  /* 0x0001530000067ab9 */ /* 0x000fe40000000800 */
.L_x_2180:
[----:B------:R-:W-:Y:S02]  /*0220*/  ULDC UR4, c[0x0][0x548] ;  /* 0x0001520000047ab9 */ /* 0x000fe40000000800 */
[----:B------:R-:W-:-:S02]  /*0230*/  USHF.L.U32 UR5, UR5, 0x7, URZ ;  /* 0x0000000705057899 */ /* 0x000fc4000800063f */
[----:B------:R-:W-:-:S04]  /*0240*/  UIMAD UR4, UR6, UR4, URZ ;  /* 0x00000004060472a4 */ /* 0x000fc8000f8e023f */
[----:B------:R-:W-:-:S04]  /*0250*/  UISETP.GE.AND UP0, UPT, UR5, UR4, UPT ;  /* 0x000000040500728c */ /* 0x000fc8000bf06270 */
[----:B------:R-:W-:Y:S01]  /*0260*/  USEL UR11, UR11, 0xffffffff, !UP0 ;  /* 0xffffffff0b0b7887 */ /* 0x000fe2000c000000 */
[----:B------:R-:W-:Y:S05]  /*0270*/  BRA `(.L_x_2182) ;  /* 0x000001b000007947 */ /* 0x000fea0003800000 */
.L_x_2178:
        /* <DEDUP_REMOVED lines=8> */
.L_x_2183:
        /* <DEDUP_REMOVED lines=13> */
.L_x_2185:
[----:B------:R-:W-:Y:S02]  /*03d0*/  ULDC UR6, c[0x0][0x54c] ;  /* 0x0001530000067ab9 */ /* 0x000fe40000000800 */
.L_x_2184:
[----:B------:R-:W-:Y:S02]  /*03e0*/  ULDC UR4, c[0x0][0x548] ;  /* 0x0001520000047ab9 */ /* 0x000fe40000000800 */
[----:B------:R-:W-:-:S02]  /*03f0*/  USHF.L.U32 UR5, UR5, 0x7, URZ ;  /* 0x0000000705057899 */ /* 0x000fc4000800063f */
[----:B------:R-:W-:-:S04]  /*0400*/  UIMAD UR4, UR6, UR4, URZ ;  /* 0x00000004060472a4 */ /* 0x000fc8000f8e023f */
[----:B------:R-:W-:-:S04]  /*0410*/  UISETP.GE.AND UP0, UPT, UR5, UR4, UPT ;  /* 0x000000040500728c */ /* 0x000fc8000bf06270 */
[----:B------:R-:W-:-:S06]  /*0420*/  USEL UR11, UR11, 0xffffffff, !UP0 ;  /* 0xffffffff0b0b7887 */ /* 0x000fcc000c000000 */
.L_x_2182:
        /* <DEDUP_REMOVED lines=44> */
.L_x_2186:
        /* <DEDUP_REMOVED lines=10> */
.L_x_2187:
        /* <DEDUP_REMOVED lines=12> */
.L_x_2188:
        /* <DEDUP_REMOVED lines=53> */
[----:B------:R-:W-:Y:S01]  /*0ba0*/  IMAD.MOV.U32 R4, RZ, RZ, c[0x0][0x2b8] ;  /* 0x0000ae00ff047624 */ /* 0x000fe200078e00ff */
[----:B------:R-:W-:Y:S01]  /*0bb0*/  ULDC.64 UR4, c[0x0][0x2b0] ;  /* 0x0000ac0000047ab9 */ /* 0x000fe20000000a00 */
[----:B------:R1:W2:Y:S01]  /*0bc0*/  @P0 LDG.E R3, [R2.64] ;  /* 0x0000000c02030981 */ /* 0x0002a2000c1e1900 */
[----:B------:R-:W-:Y:S01]  /*0bd0*/  IMAD.MOV.U32 R239, RZ, RZ, RZ ;  /* 0x000000ffffef7224 */ /* 0x000fe200078e00ff */
[----:B-1----:R-:W-:-:S04]  /*0be0*/  LEA.HI R2, R6, R5, RZ, 0x3 ;  /* 0x0000000506027211 */ /* 0x002fc800078f18ff */
[----:B------:R-:W-:Y:S02]  /*0bf0*/  LOP3.LUT R35, R2, 0xfffffff8, RZ, 0xc0, !PT ;  /* 0xfffffff802237812 */ /* 0x000fe400078ec0ff */
[----:B------:R-:W-:-:S03]  /*0c00*/  SHF.R.S32.HI R2, RZ, 0x3, R2 ;  /* 0x00000003ff027819 */ /* 0x000fc60000011402 */
[----:B------:R-:W-:-:S04]  /*0c10*/  IMAD.IADD R35, R5, 0x1, -R35 ;  /* 0x0000000105237824 */ /* 0x000fc800078e0a23 */
        /* <DEDUP_REMOVED lines=36> */
[----:B------:R-:W-:Y:S01]  /*0e60*/  ISETP.GE.AND P3, PT, R33, c[0x0][0x198], PT ;  /* 0x0000660021007a0c */ /* 0x000fe20003f66270 */
[----:B------:R-:W-:Y:S01]  /*0e70*/  UIADD3 UR21, UR21, UR18, URZ ;  /* 0x0000001215157290 */ /* 0x000fe2000fffe03f */
[----:B------:R-:W-:Y:S01]  /*0e80*/  SHF.R.S32.HI R32, RZ, 0x1f, R34 ;  /* 0x0000001fff207819 */ /* 0x000fe20000011422 */
[----:B------:R-:W-:Y:S01]  /*0e90*/  UIMAD UR15, UR8, UR4, URZ ;  /* 0x00000004080f72a4 */ /* 0x000fe2000f8e023f */
[----:B------:R-:W-:Y:S01]  /*0ea0*/  ISETP.GE.AND P2, PT, R34, c[0x0][0x198], PT ;  /* 0x0000660022007a0c */ /* 0x000fe20003f46270 */
[----:B------:R-:W-:Y:S01]  /*0eb0*/  USHF.R.S32.HI UR18, URZ, 0x1f, UR11 ;  /* 0x0000001f3f127899 */ /* 0x000fe2000801140b */
[----:B------:R-:W-:Y:S01]  /*0ec0*/  LEA.HI R32, R32, R34, RZ, 0x3 ;  /* 0x0000002220207211 */ /* 0x000fe200078f18ff */
[----:B------:R-:W-:-:S02]  /*0ed0*/  UIMAD UR15, UR9, UR5, UR15 ;  /* 0x00000005090f72a4 */ /* 0x000fc4000f8e020f */
[----:B------:R-:W-:Y:S01]  /*0ee0*/  UIMAD.WIDE.U32 UR20, UR9, UR4, UR20 ;  /* 0x00000004091472a5 */ /* 0x000fe2000f8e0014 */
[----:B------:R-:W-:Y:S01]  /*0ef0*/  LOP3.LUT R32, R32, 0xfffffff8, RZ, 0xc0, !PT ;  /* 0xfffffff820207812 */ /* 0x000fe200078ec0ff */
[----:B------:R-:W-:Y:S02]  /*0f00*/  USEL UR18, UR18, URZ, !UP1 ;  /* 0x0000003f12127287 */ /* 0x000fe4000c800000 */
[----:B------:R-:W-:Y:S01]  /*0f10*/  ULDC.64 UR4, c[0x0][0x1c0] ;  /* 0x0000700000047ab9 */ /* 0x000fe20000000a00 */
[C---:B-1----:R-:W-:Y:S01]  /*0f20*/  IMAD R10, R7.reuse, 0x80, R242 ;  /* 0x00000080070a7824 */ /* 0x042fe200078e02f2 */
[----:B------:R-:W-:Y:S01]  /*0f30*/  UIMAD UR18, UR18, UR4, URZ ;  /* 0x00000004121272a4 */ /* 0x000fe2000f8e023f */
[----:B------:R-:W-:Y:S01]  /*0f40*/  IMAD R7, R7, 0x80, R2 ;  /* 0x0000008007077824 */ /* 0x000fe200078e0202 */
[----:B------:R-:W-:Y:S01]  /*0f50*/  UIADD3 UR21, UR21, UR15, URZ ;  /* 0x0000000f15157290 */ /* 0x000fe2000fffe03f */
[----:B------:R-:W-:Y:S01]  /*0f60*/  @P1 IMAD.HI.U32 R3, R10, c[0x0][0x2c8], RZ ;  /* 0x0000b2000a031a27 */ /* 0x000fe200078e00ff */
[----:B------:R-:W-:-:S02]  /*0f70*/  UIMAD UR5, UR19, UR5, UR18 ;  /* 0x00000005130572a4 */ /* 0x000fc4000f8e0212 */
[----:B------:R-:W-:Y:S01]  /*0f80*/  UIMAD.WIDE.U32 UR20, UR19, UR4, UR20 ;  /* 0x00000004131472a5 */ /* 0x000fe2000f8e0014 */
[----:B------:R-:W-:Y:S01]  /*0f90*/  IMAD.MOV.U32 R9, RZ, RZ, R10 ;  /* 0x000000ffff097224 */ /* 0x000fe200078e000a */
[----:B------:R-:W-:Y:S01]  /*0fa0*/  @P1 SHF.R.U32.HI R9, RZ, c[0x0][0x2cc], R3 ;  /* 0x0000b300ff091a19 */ /* 0x000fe20000011603 */
[----:B------:R-:W-:Y:S02]  /*0fb0*/  UISETP.GE.AND UP0, UPT, UR7, 0x81, UPT ;  /* 0x000000810700788c */ /* 0x000fe4000bf06270 */
[----:B------:R-:W-:Y:S01]  /*0fc0*/  UIADD3 UR5, UR21, UR5, URZ ;  /* 0x0000000515057290 */ /* 0x000fe2000fffe03f */
[--C-:B------:R-:W-:Y:S01]  /*0fd0*/  SHF.R.S32.HI R4, RZ, 0x1f, R9.reuse ;  /* 0x0000001fff047819 */ /* 0x100fe20000011409 */
[----:B------:R-:W-:Y:S02]  /*0fe0*/  IMAD.MOV R3, RZ, RZ, -R9 ;  /* 0x000000ffff037224 */ /* 0x000fe400078e0a09 */
[----:B------:R-:W-:Y:S02]  /*0ff0*/  IMAD.U32 R13, RZ, RZ, UR21 ;  /* 0x00000015ff0d7e24 */ /* 0x000fe4000f8e00ff */
[----:B------:R-:W-:-:S02]  /*1000*/  IMAD.U32 R12, RZ, RZ, UR20 ;  /* 0x00000014ff0c7e24 */ /* 0x000fc4000f8e00ff */
        /* <DEDUP_REMOVED lines=14> */
[----:B------:R-:W-:Y:S01]  /*10f0*/  UIADD3 UR18, UR21, UR5, URZ ;  /* 0x0000000515127290 */ /* 0x000fe2000fffe03f */
[C---:B------:R-:W-:Y:S01]  /*1100*/  IMAD.WIDE.U32 R12, R3.reuse, c[0x0][0x1a8], R12 ;  /* 0x00006a00030c7a25 */ /* 0x040fe200078e000c */
[----:B------:R-:W-:Y:S02]  /*1110*/  UIADD3 UR15, UR7, -UR15, URZ ;  /* 0x8000000f070f7290 */ /* 0x000fe4000fffe03f */
[----:B------:R-:W-:Y:S01]  /*1120*/  ULDC.64 UR4, c[0x0][0x210] ;  /* 0x0000840000047ab9 */ /* 0x000fe20000000a00 */
[----:B------:R-:W-:Y:S01]  /*1130*/  IMAD R4, R3, c[0x0][0x1ac], R4 ;  /* 0x00006b0003047a24 */ /* 0x000fe200078e0204 */
[----:B------:R-:W-:Y:S01]  /*1140*/  LEA R18, P1, R12, c[0x0][0x160], 0x1 ;  /* 0x000058000c127a11 */ /* 0x000fe200078208ff */
[----:B------:R-:W-:Y:S01]  /*1150*/  IMAD.SHL.U32 R9, R2, 0x40, RZ ;  /* 0x0000004002097824 */ /* 0x000fe200078e00ff */
[----:B------:R-:W-:Y:S01]  /*1160*/  UIMAD UR8, UR8, UR4, URZ ;  /* 0x00000004080872a4 */ /* 0x000fe2000f8e023f */
[----:B------:R-:W-:Y:S01]  /*1170*/  IMAD.IADD R4, R13, 0x1, R4 ;  /* 0x000000010d047824 */ /* 0x000fe200078e0204 */
[----:B------:R-:W-:Y:S01]  /*1180*/  UIMAD.WIDE.U32 UR22, UR9, UR4, URZ ;  /* 0x00000004091672a5 */ /* 0x000fe2000f8e003f */
[----:B------:R-:W-:Y:S01]  /*1190*/  IMAD.SHL.U32 R10, R10, 0x8, RZ ;  /* 0x000000080a0a7824 */ /* 0x000fe200078e00ff */
[----:B------:R-:W-:Y:S01]  /*11a0*/  LOP3.LUT R9, R9, 0x1c0, RZ, 0xc0, !PT ;  /* 0x000001c009097812 */ /* 0x000fe200078ec0ff */
[----:B------:R-:W-:Y:S01]  /*11b0*/  UIMAD UR5, UR9, UR5, UR8 ;  /* 0x00000005090572a4 */ /* 0x000fe2000f8e0208 */
[----:B------:R-:W-:-:S02]  /*11c0*/  LEA.HI.X R4, R12, c[0x0][0x164], R4, 0x1, P1 ;  /* 0x000059000c047a11 */ /* 0x000fc400008f0c04 */
[----:B------:R-:W-:Y:S01]  /*11d0*/  SHF.R.U32.HI R3, RZ, 0x3, R9 ;  /* 0x00000003ff037819 */ /* 0x000fe20000011609 */
[----:B------:R-:W-:Y:S01]  /*11e0*/  SHFL.IDX PT, R12, R18, RZ, 0x181f ;  /* 0x00181fff120c7589 */ /* 0x000fe200000e0000 */
[----:B------:R-:W-:Y:S01]  /*11f0*/  LOP3.LUT R241, R9, 0x38, R33, 0xf8, !PT ;  /* 0x0000003809f17812 */ /* 0x000fe200078ef821 */
[----:B------:R-:W-:Y:S01]  /*1200*/  UIADD3 UR5, UR23, UR5, URZ ;  /* 0x0000000517057290 */ /* 0x000fe2000fffe03f */
[----:B------:R-:W-:Y:S01]  /*1210*/  IADD3 R9, R7, 0x20, RZ ;  /* 0x0000002007097810 */ /* 0x000fe20007ffe0ff */
[----:B------:R-:W1:Y:S01]  /*1220*/  SHFL.IDX PT, R13, R4, RZ, 0x181f ;  /* 0x00181fff040d7589 */ /* 0x000e6200000e0000 */
[----:B------:R-:W-:Y:S01]  /*1230*/  LOP3.LUT R241, R241, R3, RZ, 0x3c, !PT ;  /* 0x00000003f1f17212 */ /* 0x000fe200078e3cff */
[----:B-----5:R-:W-:Y:S02]  /*1240*/  IMAD R3, R0, c[0x0][0x2c4], RZ ;  /* 0x0000b10000037a24 */ /* 0x020fe400078e02ff */
[----:B------:R-:W-:Y:S01]  /*1250*/  IMAD.MOV R0, RZ, RZ, -R8 ;  /* 0x000000ffff007224 */ /* 0x000fe200078e0a08 */
[----:B------:R-:W-:Y:S01]  /*1260*/  LOP3.LUT R241, R241, 0xfffffe00, R10, 0xf8, !PT ;  /* 0xfffffe00f1f17812 */ /* 0x000fe200078ef80a */
[----:B------:R-:W-:Y:S01]  /*1270*/  SHFL.IDX PT, R11, R4, 0x1, 0x181f ;  /* 0x00381f00040b7f89 */ /* 0x000fe200000e0000 */
[-C--:B------:R-:W-:Y:S01]  /*1280*/  ISETP.GE.AND P1, PT, R7, R3.reuse, PT ;  /* 0x000000030700720c */ /* 0x080fe20003f26270 */
[----:B------:R-:W-:Y:S01]  /*1290*/  IMAD R240, R0, c[0x0][0x2b8], R240 ;  /* 0x0000ae0000f07a24 */ /* 0x000fe200078e02f0 */
[----:B------:R-:W-:Y:S01]  /*12a0*/  ISETP.GE.AND P4, PT, R9, R3, PT ;  /* 0x000000030900720c */ /* 0x000fe20003f86270 */
[----:B------:R-:W3:Y:S01]  /*12b0*/  SHFL.IDX PT, R10, R18, 0x1, 0x181f ;  /* 0x00381f00120a7f89 */ /* 0x000ee200000e0000 */
[----:B------:R-:W-:Y:S01]  /*12c0*/  IMAD.SHL.U32 R241, R241, 0x2, RZ ;  /* 0x00000002f1f17824 */ /* 0x000fe200078e00ff */
[----:B------:R-:W-:Y:S01]  /*12d0*/  IADD3 R8, R7, 0x40, RZ ;  /* 0x0000004007087810 */ /* 0x000fe20007ffe0ff */
[----:B------:R-:W-:Y:S01]  /*12e0*/  IMAD.WIDE.U32 R14, R240, c[0x0][0x1e0], RZ ;  /* 0x00007800f00e7a25 */ /* 0x000fe200078e00ff */
[----:B------:R-:W-:Y:S01]  /*12f0*/  SHF.R.S32.HI R37, RZ, 0x1f, R240 ;  /* 0x0000001fff257819 */ /* 0x000fe200000114f0 */
[----:B------:R-:W-:Y:S01]  /*1300*/  SHFL.IDX PT, R19, R4, 0x3, 0x181f ;  /* 0x00781f0004137f89 */ /* 0x000fe200000e0000 */
[----:B------:R-:W-:-:S02]  /*1310*/  LEA.HI R0, R6, R5, RZ, 0x4 ;  /* 0x0000000506007211 */ /* 0x000fc400078f20ff */
[----:B------:R-:W-:Y:S01]  /*1320*/  ISETP.GE.AND P5, PT, R8, R3, PT ;  /* 0x000000030800720c */ /* 0x000fe20003fa6270 */
[----:B------:R-:W-:Y:S01]  /*1330*/  IMAD R9, R37, c[0x0][0x1e0], RZ ;  /* 0x0000780025097a24 */ /* 0x000fe200078e02ff */
[----:B------:R-:W-:Y:S02]  /*1340*/  SHF.R.S32.HI R8, RZ, 0x4, R0 ;  /* 0x00000004ff087819 */ /* 0x000fe40000011400 */
[----:B------:R-:W-:Y:S01]  /*1350*/  IADD3 R7, R7, 0x60, RZ ;  /* 0x0000006007077810 */ /* 0x000fe20007ffe0ff */
[----:B------:R-:W-:Y:S01]  /*1360*/  IMAD R9, R240, c[0x0][0x1e4], R9 ;  /* 0x00007900f0097a24 */ /* 0x000fe200078e0209 */
[----:B------:R-:W-:Y:S01]  /*1370*/  LEA.HI R238, R0, R8, RZ, 0x1 ;  /* 0x0000000800ee7211 */ /* 0x000fe200078f08ff */
[--C-:B-1----:R-:W-:Y:S01]  /*1380*/  @!P1 IMAD.WIDE R16, R33, 0x2, R12.reuse ;  /* 0x0000000221109825 */ /* 0x102fe200078e020c */
[----:B------:R-:W-:Y:S02]  /*1390*/  LEA.HI R6, R6, R5, RZ, 0x5 ;  /* 0x0000000506067211 */ /* 0x000fe400078f28ff */
[----:B------:R-:W-:Y:S01]  /*13a0*/  LOP3.LUT R238, R238, 0xfffffffe, RZ, 0xc0, !PT ;  /* 0xfffffffeeeee7812 */ /* 0x000fe200078ec0ff */
[----:B------:R-:W-:Y:S01]  /*13b0*/  @!P1 IMAD.WIDE R12, R32, 0x2, R12 ;  /* 0x00000002200c9825 */ /* 0x000fe200078e020c */
[----:B------:R3:W-:Y:S01]  /*13c0*/  @!P1 LDGSTS.E.BYPASS.LTC128B.128 [R241+0x100], [R16.64], !P3 ;  /* 0x0010000010f19fae */ /* 0x0007e2000d901d4c */
[----:B------:R-:W-:-:S02]  /*13d0*/  IADD3 R243, R241, 0x100, RZ ;  /* 0x00000100f1f37810 */ /* 0x000fc40007ffe0ff */
[----:B------:R-:W-:Y:S01]  /*13e0*/  IMAD.IADD R15, R15, 0x1, R9 ;  /* 0x000000010f0f7824 */ /* 0x000fe200078e0209 */
[----:B------:R1:W-:Y:S01]  /*13f0*/  @!P1 LDGSTS.E.BYPASS.LTC128B.128 [R241+0x4100], [R12.64], !P2 ;  /* 0x041000000cf19fae */ /* 0x0003e2000d101d4c */
[----:B------:R-:W-:Y:S01]  /*1400*/  LOP3.LUT R9, R0, 0xfffffff0, RZ, 0xc0, !PT ;  /* 0xfffffff000097812 */ /* 0x000fe200078ec0ff */
[----:B------:R-:W-:Y:S01]  /*1410*/  IMAD.IADD R238, R8, 0x1, -R238 ;  /* 0x0000000108ee7824 */ /* 0x000fe200078e0aee */
[----:B------:R-:W-:-:S03]  /*1420*/  ISETP.GE.AND P1, PT, R7, R3, PT ;  /* 0x000000030700720c */ /* 0x000fc60003f26270 */
[----:B------:R-:W-:-:S05]  /*1430*/  IMAD.IADD R9, R5, 0x1, -R9 ;  /* 0x0000000105097824 */ /* 0x000fca00078e0a09 */
[----:B------:R-:W-:-:S04]  /*1440*/  SHF.R.S32.HI R3, RZ, 0x1f, R9 ;  /* 0x0000001fff037819 */ /* 0x000fc80000011409 */
        /* <DEDUP_REMOVED lines=24> */
[----:B------:R-:W-:-:S04]  /*15d0*/  LOP3.LUT R0, R3, 0xfffffff8, RZ, 0xc0, !PT ;  /* 0xfffffff803007812 */ /* 0x000fc800078ec0ff */
[----:B------:R-:W-:Y:S01]  /*15e0*/  IADD3.X R4, R15, UR18, R4, P4, !PT ;  /* 0x000000120f047c10 */ /* 0x000fe2000a7fe404 */
[----:B------:R-:W-:Y:S01]  /*15f0*/  IMAD.IADD R0, R9, 0x1, -R0 ;  /* 0x0000000109007824 */ /* 0x000fe200078e0a00 */
[C---:B------:R-:W-:Y:S01]  /*1600*/  LEA R8, P4, R7.reuse, c[0x0][0x1c8], 0x1 ;  /* 0x0000720007087a11 */ /* 0x040fe200078808ff */
[----:B------:R-:W-:Y:S02]  /*1610*/  IMAD.SHL.U32 R9, R238, 0x8, RZ ;  /* 0x00000008ee097824 */ /* 0x000fe400078e00ff */
[----:B-1----:R-:W-:Y:S01]  /*1620*/  IMAD.SHL.U32 R10, R0, 0x40, RZ ;  /* 0x00000040000a7824 */ /* 0x002fe200078e00ff */
[----:B------:R-:W-:Y:S01]  /*1630*/  LEA.HI.X R4, R7, c[0x0][0x1cc], R4, 0x1, P4 ;  /* 0x0000730007047a11 */ /* 0x000fe200020f0c04 */
[----:B---3--:R-:W-:Y:S01]  /*1640*/  SHFL.IDX PT, R16, R8, RZ, 0x181f ;  /* 0x00181fff08107589 */ /* 0x008fe200000e0000 */
[C---:B------:R-:W-:Y:S01]  /*1650*/  IADD3 R7, -R2.reuse, UR15, RZ ;  /* 0x0000000f02077c10 */ /* 0x040fe2000fffe1ff */
[----:B------:R-:W-:Y:S01]  /*1660*/  IMAD.SHL.U32 R2, R2, 0x8, RZ ;  /* 0x0000000802027824 */ /* 0x000fe200078e00ff */
        /* <DEDUP_REMOVED lines=11> */
[----:B------:R-:W-:-:S03]  /*1720*/  ISETP.GT.AND P1, PT, R7, 0x60, PT ;  /* 0x000000600700780c */ /* 0x000fc60003f24270 */
        /* <DEDUP_REMOVED lines=32> */
[----:B------:R-:W-:Y:S01]  /*1930*/  SHF.R.U32.HI R3, RZ, 0x3, R3 ;  /* 0x00000003ff037819 */ /* 0x000fe20000011603 */
[----:B------:R-:W-:-:S03]  /*1940*/  IMAD.IADD R176, R4, 0x1, R8 ;  /* 0x0000000104b07824 */ /* 0x000fc600078e0208 */
[----:B------:R-:W-:Y:S01]  /*1950*/  LOP3.LUT R0, R9, R3, RZ, 0x3c, !PT ;  /* 0x0000000309007212 */ /* 0x000fe200078e3cff */
[----:B------:R-:W-:Y:S01]  /*1960*/  IMAD.MOV.U32 R3, RZ, RZ, 0x20 ;  /* 0x00000020ff037424 */ /* 0x000fe200078e00ff */
[----:B------:R-:W-:Y:S02]  /*1970*/  SEL R2, R2, 0xfffffff0, !P1 ;  /* 0xfffffff002027807 */ /* 0x000fe40004800000 */
[----:B------:R-:W-:Y:S01]  /*1980*/  LEA R196, R176, 0x100, 0x1 ;  /* 0x00000100b0c47811 */ /* 0x000fe200078e08ff */
[----:B------:R-:W-:Y:S01]  /*1990*/  IMAD R238, R238, 0x200, R0 ;  /* 0x00000200eeee7824 */ /* 0x000fe200078e0200 */
[----:B------:R-:W-:Y:S01]  /*19a0*/  SEL R0, R3, 0xffffffe0, !P2 ;  /* 0xffffffe003007807 */ /* 0x000fe20005000000 */
[----:B------:R-:W-:Y:S01]  /*19b0*/  IMAD.SHL.U32 R176, R176, 0x2, RZ ;  /* 0x00000002b0b07824 */ /* 0x000fe200078e00ff */
[----:B------:R-:W-:Y:S01]  /*19c0*/  BAR.SYNC.DEFER_BLOCKING 0x0 ;  /* 0x0000000000007b1d */ /* 0x000fe20000010000 */
[--C-:B------:R-:W-:Y:S01]  /*19d0*/  IMAD R184, R2, 0x2, R196.reuse ;  /* 0x0000000202b87824 */ /* 0x100fe200078e02c4 */
[----:B------:R-:W-:Y:S01]  /*19e0*/  LOP3.LUT P1, RZ, R35, 0x2, RZ, 0xc0, !PT ;  /* 0x0000000223ff7812 */ /* 0x000fe2000782c0ff */
[C---:B------:R-:W-:Y:S01]  /*19f0*/  IMAD R196, R0.reuse, 0x2, R196 ;  /* 0x0000000200c47824 */ /* 0x040fe200078e02c4 */
[----:B------:R-:W-:Y:S01]  /*1a00*/  SEL R3, R3, 0xffffffe0, !P5 ;  /* 0xffffffe003037807 */ /* 0x000fe20006800000 */
[----:B------:R-:W-:Y:S01]  /*1a10*/  IMAD R204, R0, 0x2, R184 ;  /* 0x0000000200cc7824 */ /* 0x000fe200078e02b8 */
[----:B------:R-:W-:Y:S01]  /*1a20*/  SHF.R.S32.HI R35, RZ, 0x1f, R33 ;  /* 0x0000001fff237819 */ /* 0x000fe20000011421 */
[----:B------:R-:W-:-:S04]  /*1a30*/  IMAD.SHL.U32 R238, R238, 0x2, RZ ;  /* 0x00000002eeee7824 */ /* 0x000fc800078e00ff */
[----:B------:R-:W-:Y:S01]  /*1a40*/  IMAD R235, R3, 0x2, R238 ;  /* 0x0000000203eb7824 */ /* 0x000fe200078e02ee */
[C---:B------:R-:W-:Y:S02]  /*1a50*/  IADD3 R8, R238.reuse, 0x8100, RZ ;  /* 0x00008100ee087810 */ /* 0x040fe40007ffe0ff */
[----:B------:R-:W-:Y:S02]  /*1a60*/  IADD3 R237, R238, 0x8120, RZ ;  /* 0x00008120eeed7810 */ /* 0x000fe40007ffe0ff */
[----:B------:R-:W-:-:S04]  /*1a70*/  @P1 IADD3 R237, R8, -0x20, RZ ;  /* 0xffffffe008ed1810 */ /* 0x000fc80007ffe0ff */
[----:B------:R-:W-:Y:S01]  /*1a80*/  IADD3 R231, R237, 0x800, RZ ;  /* 0x00000800ede77810 */ /* 0x000fe20007ffe0ff */
[----:B------:R-:W-:Y:S01]  /*1a90*/  IMAD R224, R3, 0x2, R237 ;  /* 0x0000000203e07824 */ /* 0x000fe200078e02ed */
[C---:B------:R-:W-:Y:S01]  /*1aa0*/  IADD3 R230, R237.reuse, 0x1000, RZ ;  /* 0x00001000ede67810 */ /* 0x040fe20007ffe0ff */
[----:B------:R-:W-:Y:S01]  /*1ab0*/  LDSM.16.M88.4 R136, [R176+0x100] ;  /* 0x00010000b088783b */ /* 0x000fe20000000200 */
[C---:B------:R-:W-:Y:S02]  /*1ac0*/  IADD3 R229, R237.reuse, 0x1800, RZ ;  /* 0x00001800ede57810 */ /* 0x040fe40007ffe0ff */
[C---:B------:R-:W-:Y:S01]  /*1ad0*/  IADD3 R228, R237.reuse, 0x2000, RZ ;  /* 0x00002000ede47810 */ /* 0x040fe20007ffe0ff */
[----:B------:R-:W-:Y:S01]  /*1ae0*/  LDSM.16.M88.4 R140, [R184] ;  /* 0x00000000b88c783b */ /* 0x000fe20000000200 */
[C---:B------:R-:W-:Y:S02]  /*1af0*/  IADD3 R227, R237.reuse, 0x2800, RZ ;  /* 0x00002800ede37810 */ /* 0x040fe40007ffe0ff */
[C---:B------:R-:W-:Y:S01]  /*1b00*/  IADD3 R226, R237.reuse, 0x3000, RZ ;  /* 0x00003000ede27810 */ /* 0x040fe20007ffe0ff */
[----:B------:R-:W-:Y:S01]  /*1b10*/  LDSM.16.M88.4 R168, [R196] ;  /* 0x00000000c4a8783b */ /* 0x000fe20000000200 */
[----:B------:R-:W-:-:S02]  /*1b20*/  IADD3 R225, R237, 0x3800, RZ ;  /* 0x00003800ede17810 */ /* 0x000fc40007ffe0ff */
[C---:B------:R-:W-:Y:S01]  /*1b30*/  IADD3 R223, R237.reuse, 0x4000, RZ ;  /* 0x00004000eddf7810 */ /* 0x040fe20007ffe0ff */
[----:B------:R-:W-:Y:S01]  /*1b40*/  LDSM.16.M88.4 R172, [R204] ;  /* 0x00000000ccac783b */ /* 0x000fe20000000200 */
        /* <DEDUP_REMOVED lines=8> */
[----:B------:R-:W-:Y:S01]  /*1bd0*/  LDSM.16.M88.4 R196, [R196+0x4000] ;  /* 0x00400000c4c4783b */ /* 0x000fe20000000200 */
[----:B------:R-:W-:-:S03]  /*1be0*/  IADD3 R216, R237, 0x7800, RZ ;  /* 0x00007800edd87810 */ /* 0x000fc60007ffe0ff */
[----:B------:R-:W-:Y:S04]  /*1bf0*/  LDSM.16.M88.4 R204, [R204+0x4000] ;  /* 0x00400000cccc783b */ /* 0x000fe80000000200 */
[----:B------:R-:W-:Y:S06]  /*1c00*/  BAR.SYNC.DEFER_BLOCKING 0x0 ;  /* 0x0000000000007b1d */ /* 0x000fec0000010000 */
[----:B------:R-:W-:-:S04]  /*1c10*/  DEPBAR.LE SB0, 0x0 ;  /* 0x000080000000791a */ /* 0x000fc80000000000 */
[----:B------:R-:W-:Y:S06]  /*1c20*/  BAR.SYNC.DEFER_BLOCKING 0x0 ;  /* 0x0000000000007b1d */ /* 0x000fec0000010000 */
[----:B---3--:R-:W2:Y:S04]  /*1c30*/  LDSM.16.M88.4 R12, [R238+0x8100] ;  /* 0x00810000ee0c783b */ /* 0x008ea80000000200 */
[----:B------:R-:W3:Y:S04]  /*1c40*/  LDSM.16.M88.4 R64, [R238+0x9100] ;  /* 0x00910000ee40783b */ /* 0x000ee80000000200 */
[----:B------:R-:W4:Y:S04]  /*1c50*/  LDSM.16.M88.4 R72, [R238+0x8900] ;  /* 0x00890000ee48783b */ /* 0x000f280000000200 */
[----:B------:R-:W3:Y:S04]  /*1c60*/  LDSM.16.M88.4 R28, [R237] ;  /* 0x00000000ed1c783b */ /* 0x000ee80000000200 */
[----:B------:R-:W3:Y:S04]  /*1c70*/  LDSM.16.M88.4 R24, [R237+0x1000] ;  /* 0x00100000ed18783b */ /* 0x000ee80000000200 */
[----:B-1----:R-:W1:Y:S04]  /*1c80*/  LDSM.16.M88.4 R20, [R237+0x800] ;  /* 0x00080000ed14783b */ /* 0x002e680000000200 */
[----:B------:R-:W1:Y:S04]  /*1c90*/  LDSM.16.M88.4 R56, [R238+0x9900] ;  /* 0x00990000ee38783b */ /* 0x000e680000000200 */
[----:B------:R-:W-:Y:S04]  /*1ca0*/  LDSM.16.M88.4 R48, [R238+0xa100] ;  /* 0x00a10000ee30783b */ /* 0x000fe80000000200 */
[----:B------:R-:W-:Y:S04]  /*1cb0*/  LDSM.16.M88.4 R40, [R238+0xa900] ;  /* 0x00a90000ee28783b */ /* 0x000fe80000000200 */
[----:B------:R-:W-:Y:S01]  /*1cc0*/  LDSM.16.M88.4 R88, [R237+0x2800] ;  /* 0x00280000ed58783b */ /* 0x000fe20000000200 */
[C---:B--2---:R-:W-:Y:S03]  /*1cd0*/  HMMA.16816.F32 R16, R136.reuse, R12, RZ ;  /* 0x0000000c8810723c */ /* 0x044fe600000018ff */
[----:B------:R-:W-:Y:S04]  /*1ce0*/  LDSM.16.M88.4 R80, [R237+0x3000] ;  /* 0x00300000ed50783b */ /* 0x000fe80000000200 */
[----:B------:R-:W-:Y:S01]  /*1cf0*/  LDSM.16.M88.4 R76, [R237+0x3800] ;  /* 0x00380000ed4c783b */ /* 0x000fe20000000200 */
[C---:B------:R-:W-:Y:S08]  /*1d00*/  HMMA.16816.F32 R12, R136.reuse, R14, RZ ;  /* 0x0000000e880c723c */ /* 0x040ff000000018ff */
[C---:B---3--:R-:W-:Y:S08]  /*1d10*/  HMMA.16816.F32 R68, R136.reuse, R64, RZ ;  /* 0x000000408844723c */ /* 0x048ff000000018ff */
[C---:B----4-:R-:W-:Y:S08]  /*1d20*/  HMMA.16816.F32 R8, R136.reuse, R72, RZ ;  /* 0x000000488808723c */ /* 0x050ff000000018ff */
[----:B------:R-:W-:Y:S08]  /*1d30*/  HMMA.16816.F32 R72, R136, R74, RZ ;  /* 0x0000004a8848723c */ /* 0x000ff000000018ff */
[C---:B------:R-:W-:Y:S07]  /*1d40*/  HMMA.16816.F32 R12, R140.reuse, R30, R12 ;  /* 0x0000001e8c0c723c */ /* 0x040fee000000180c */
[----:B------:R-:W-:Y:S01]  /*1d50*/  IMAD R30, R37, c[0x0][0x208], RZ ;  /* 0x00008200251e7a24 */ /* 0x000fe200078e02ff */
[----:B------:R-:W-:Y:S03]  /*1d60*/  HMMA.16816.F32 R16, R140, R28, R16 ;  /* 0x0000001c8c10723c */ /* 0x000fe60000001810 */
[----:B------:R-:W-:-:S04]  /*1d70*/  IMAD R30, R240, c[0x0][0x20c], R30 ;  /* 0x00008300f01e7a24 */ /* 0x000fc800078e021e */
[----:B------:R-:W-:Y:S01]  /*1d80*/  IMAD.WIDE.U32 R28, R240, c[0x0][0x208], RZ ;  /* 0x00008200f01c7a25 */ /* 0x000fe200078e00ff */
[----:B------:R-:W-:Y:S03]  /*1d90*/  HMMA.16816.F32 R68, R140, R24, R68 ;  /* 0x000000188c44723c */ /* 0x000fe60000001844 */
[----:B------:R-:W-:Y:S02]  /*1da0*/  IMAD.IADD R29, R29, 0x1, R30 ;  /* 0x000000011d1d7824 */ /* 0x000fe400078e021e */
[----:B------:R-:W-:-:S03]  /*1db0*/  IMAD.WIDE R30, R33, 0x2, RZ ;  /* 0x00000002211e7825 */ /* 0x000fc600078e02ff */
[----:B-1----:R-:W-:Y:S01]  /*1dc0*/  HMMA.16816.F32 R8, R140, R20, R8 ;  /* 0x000000148c08723c */ /* 0x002fe20000001808 */
[----:B------:R-:W-:-:S04]  /*1dd0*/  IMAD.WIDE.U32 R24, R239, c[0x0][0x218], R28 ;  /* 0x00008600ef187a25 */ /* 0x000fc800078e001c */
[----:B------:R-:W-:Y:S01]  /*1de0*/  IMAD R28, R239, c[0x0][0x21c], R36 ;  /* 0x00008700ef1c7a24 */ /* 0x000fe200078e0224 */
[----:B------:R-:W-:Y:S02]  /*1df0*/  IADD3 R44, P1, R24, UR22, RZ ;  /* 0x00000016182c7c10 */ /* 0x000fe4000ff3e0ff */
[----:B------:R-:W-:Y:S01]  /*1e00*/  HMMA.16816.F32 R72, R140, R22, R72 ;  /* 0x000000168c48723c */ /* 0x000fe20000001848 */
[----:B------:R-:W-:Y:S01]  /*1e10*/  LDSM.16.M88.4 R20, [R237+0x1800] ;  /* 0x00180000ed14783b */ /* 0x000fe20000000200 */
[----:B------:R-:W-:Y:S02]  /*1e20*/  IADD3.X R28, R25, UR5, R28, P1, !PT ;  /* 0x00000005191c7c10 */ /* 0x000fe40008ffe41c */
[----:B------:R-:W-:-:S04]  /*1e30*/  LEA R92, P1, R44, c[0x0][0x1f8], 0x1 ;  /* 0x00007e002c5c7a11 */ /* 0x000fc800078208ff */
[----:B------:R-:W-:Y:S01]  /*1e40*/  LEA.HI.X R44, R44, c[0x0][0x1fc], R28, 0x1, P1 ;  /* 0x00007f002c2c7a11 */ /* 0x000fe200008f0c1c */
[----:B------:R-:W1:Y:S01]  /*1e50*/  SHFL.IDX PT, R98, R92, RZ, 0x181f ;  /* 0x00181fff5c627589 */ /* 0x000e6200000e0000 */
[C---:B------:R-:W-:Y:S03]  /*1e60*/  HMMA.16816.F32 R60, R136.reuse, R56, RZ ;  /* 0x00000038883c723c */ /* 0x040fe600000018ff */
[----:B------:R-:W2:Y:S04]  /*1e70*/  SHFL.IDX PT, R36, R92, 0x1, 0x181f ;  /* 0x00381f005c247f89 */ /* 0x000ea800000e0000 */
[----:B------:R-:W3:Y:S01]  /*1e80*/  SHFL.IDX PT, R86, R92, 0x2, 0x181f ;  /* 0x00581f005c567f89 */ /* 0x000ee200000e0000 */
[C---:B------:R-:W-:Y:S03]  /*1e90*/  HMMA.16816.F32 R64, R136.reuse, R66, RZ ;  /* 0x000000428840723c */ /* 0x040fe600000018ff */
[----:B------:R-:W4:Y:S04]  /*1ea0*/  SHFL.IDX PT, R29, R44, RZ, 0x181f ;  /* 0x00181fff2c1d7589 */ /* 0x000f2800000e0000 */
[----:B------:R-:W4:Y:S01]  /*1eb0*/  SHFL.IDX PT, R92, R92, 0x3, 0x181f ;  /* 0x00781f005c5c7f89 */ /* 0x000f2200000e0000 */
[C---:B------:R-:W-:Y:S03]  /*1ec0*/  HMMA.16816.F32 R56, R136.reuse, R58, RZ ;  /* 0x0000003a8838723c */ /* 0x040fe600000018ff */
[----:B------:R-:W4:Y:S04]  /*1ed0*/  SHFL.IDX PT, R28, R44, 0x1, 0x181f ;  /* 0x00381f002c1c7f89 */ /* 0x000f2800000e0000 */
[----:B------:R-:W4:Y:S01]  /*1ee0*/  SHFL.IDX PT, R45, R44, 0x2, 0x181f ;  /* 0x00581f002c2d7f89 */ /* 0x000f2200000e0000 */
[----:B-1----:R-:W-:Y:S01]  /*1ef0*/  IADD3 R96, P1, R98, R30, RZ ;  /* 0x0000001e62607210 */ /* 0x002fe20007f3e0ff */
[----:B------:R-:W-:Y:S02]  /*1f00*/  HMMA.16816.F32 R52, R136, R48, RZ ;  /* 0x000000308834723c */ /* 0x000fe400000018ff */
[----:B------:R-:W1:Y:S01]  /*1f10*/  SHFL.IDX PT, R44, R44, 0x3, 0x181f ;  /* 0x00781f002c2c7f89 */ /* 0x000e6200000e0000 */
[----:B--2---:R-:W-:-:S02]  /*1f20*/  IADD3 R38, P2, R30, R36, RZ ;  /* 0x000000241e267210 */ /* 0x004fc40007f5e0ff */
[----:B---3--:R-:W-:-:S03]  /*1f30*/  IADD3 R94, P6, R30, R86, RZ ;  /* 0x000000561e5e7210 */ /* 0x008fc60007fde0ff */
[----:B------:R-:W-:Y:S01]  /*1f40*/  HMMA.16816.F32 R60, R140, R20, R60 ;  /* 0x000000148c3c723c */ /* 0x000fe2000000183c */
[----:B----4-:R-:W-:Y:S01]  /*1f50*/  IMAD.X R97, R29, 0x1, R31, P1 ;  /* 0x000000011d617824 */ /* 0x010fe200008e061f */
[----:B------:R-:W-:-:S05]  /*1f60*/  IADD3 R84, P1, R30, R92, RZ ;  /* 0x0000005c1e547210 */ /* 0x000fca0007f3e0ff */
[----:B------:R-:W-:Y:S01]  /*1f70*/  IMAD.WIDE R20, R32, 0x2, RZ ;  /* 0x0000000220147825 */ /* 0x000fe200078e02ff */
[C---:B------:R-:W-:Y:S01]  /*1f80*/  HMMA.16816.F32 R64, R140.reuse, R26, R64 ;  /* 0x0000001a8c40723c */ /* 0x040fe20000001840 */
[----:B------:R-:W2:Y:S02]  /*1f90*/  LDSM.16.M88.4 R24, [R237+0x2000] ;  /* 0x00200000ed18783b */ /* 0x000ea40000000200 */
[C---:B------:R-:W-:Y:S01]  /*1fa0*/  IMAD.X R39, R31.reuse, 0x1, R28, P2 ;  /* 0x000000011f277824 */ /* 0x040fe200010e061c */
[----:B------:R-:W-:Y:S01]  /*1fb0*/  IADD3 R98, P2, R98, R20, RZ ;  /* 0x0000001462627210 */ /* 0x000fe20007f5e0ff */
[----:B------:R-:W-:Y:S01]  /*1fc0*/  IMAD.X R95, R31, 0x1, R45, P6 ;  /* 0x000000011f5f7824 */ /* 0x000fe200030e062d */
[----:B------:R-:W-:Y:S02]  /*1fd0*/  ISETP.GE.AND P6, PT, R33, c[0x0][0x1d4], PT ;  /* 0x0000750021007a0c */ /* 0x000fe40003fc6270 */
[----:B------:R-:W-:Y:S01]  /*1fe0*/  HMMA.16816.F32 R56, R140, R22, R56 ;  /* 0x000000168c38723c */ /* 0x000fe20000001838 */
[----:B------:R-:W-:Y:S01]  /*1ff0*/  IMAD.X R99, R29, 0x1, R21, P2 ;  /* 0x000000011d637824 */ /* 0x000fe200010e0615 */
[C---:B------:R-:W-:Y:S01]  /*2000*/  IADD3 R86, P2, R20.reuse, R86, RZ ;  /* 0x0000005614567210 */ /* 0x040fe20007f5e0ff */
[----:B-1----:R-:W-:Y:S01]  /*2010*/  IMAD.X R85, R31, 0x1, R44, P1 ;  /* 0x000000011f557824 */ /* 0x002fe200008e062c */
[----:B------:R-:W-:-:S03]  /*2020*/  IADD3 R36, P1, R20, R36, RZ ;  /* 0x0000002414247210 */ /* 0x000fc60007f3e0ff */
[C---:B------:R-:W-:Y:S01]  /*2030*/  IMAD.X R87, R21.reuse, 0x1, R45, P2 ;  /* 0x0000000115577824 */ /* 0x040fe200010e062d */
[----:B------:R-:W-:Y:S01]  /*2040*/  ISETP.GE.AND P2, PT, R34, c[0x0][0x1d4], PT ;  /* 0x0000750022007a0c */ /* 0x000fe20003f46270 */
[----:B------:R-:W-:Y:S01]  /*2050*/  IMAD.X R37, R21, 0x1, R28, P1 ;  /* 0x0000000115257824 */ /* 0x000fe200008e061c */
[----:B------:R-:W-:Y:S01]  /*2060*/  IADD3 R92, P1, R20, R92, RZ ;  /* 0x0000005c145c7210 */ /* 0x000fe20007f3e0ff */
[----:B------:R-:W-:Y:S01]  /*2070*/  LDSM.16.M88.4 R28, [R238+0xb100] ;  /* 0x00b10000ee1c783b */ /* 0x000fe20000000200 */
[----:B------:R-:W-:Y:S01]  /*2080*/  ISETP.LT.OR P5, PT, R7, 0x1, P2 ;  /* 0x000000010700780c */ /* 0x000fe200017a1670 */
[C---:B------:R-:W-:Y:S01]  /*2090*/  HMMA.16816.F32 R48, R136.reuse, R50, RZ ;  /* 0x000000328830723c */ /* 0x040fe200000018ff */
[----:B------:R-:W-:Y:S01]  /*20a0*/  SHF.R.S32.HI R34, RZ, 0x1f, R32 ;  /* 0x0000001fff227819 */ /* 0x000fe20000011420 */
[----:B------:R-:W-:Y:S01]  /*20b0*/  IMAD.X R93, R21, 0x1, R44, P1 ;  /* 0x00000001155d7824 */ /* 0x000fe200008e062c */
[C---:B------:R-:W-:Y:S01]  /*20c0*/  ISETP.LT.OR P1, PT, R7.reuse, 0x1, P6 ;  /* 0x000000010700780c */ /* 0x040fe20003721670 */
[----:B------:R-:W1:Y:S04]  /*20d0*/  LDSM.16.M88.4 R20, [R238+0xb900] ;  /* 0x00b90000ee14783b */ /* 0x000e680000000200 */
[C---:B------:R-:W-:Y:S08]  /*20e0*/  HMMA.16816.F32 R44, R136.reuse, R40, RZ ;  /* 0x00000028882c723c */ /* 0x040ff000000018ff */
[----:B------:R-:W-:Y:S01]  /*20f0*/  @!PT LDS RZ, [RZ] ;  /* 0x00000000fffff984 */ /* 0x000fe20000000800 */
[----:B------:R-:W-:Y:S01]  /*2100*/  @!PT LDS RZ, [RZ] ;  /* 0x00000000fffff984 */ /* 0x000fe20000000800 */
[----:B------:R-:W-:Y:S01]  /*2110*/  @!PT LDS RZ, [RZ] ;  /* 0x00000000fffff984 */ /* 0x000fe20000000800 */
[----:B------:R3:W-:Y:S01]  /*2120*/  LDGSTS.E.BYPASS.LTC128B.128 [R241+0x100], [R96.64], !P1 ;  /* 0x0010000060f17fae */ /* 0x0007e2000c901d4c */
[C---:B------:R-:W-:Y:S01]  /*2130*/  ISETP.LT.OR P1, PT, R7.reuse, 0x21, P6 ;  /* 0x000000210700780c */ /* 0x040fe20003721670 */
[----:B------:R-:W-:Y:S02]  /*2140*/  HMMA.16816.F32 R40, R136, R42, RZ ;  /* 0x0000002a8828723c */ /* 0x000fe400000018ff */
[----:B------:R3:W-:Y:S01]  /*2150*/  LDGSTS.E.BYPASS.LTC128B.128 [R241+0x4100], [R98.64], !P5 ;  /* 0x0410000062f17fae */ /* 0x0007e2000e901d4c */
[----:B------:R-:W-:-:S05]  /*2160*/  ISETP.LT.OR P5, PT, R7, 0x21, P2 ;  /* 0x000000210700780c */ /* 0x000fca00017a1670 */
[C---:B--2---:R-:W-:Y:S04]  /*2170*/  HMMA.16816.F32 R52, R140.reuse, R24, R52 ;  /* 0x000000188c34723c */ /* 0x044fe80000001834 */
[----:B------:R2:W-:Y:S01]  /*2180*/  LDGSTS.E.BYPASS.LTC128B.128 [R241+0x1100], [R38.64], !P1 ;  /* 0x0110000026f17fae */ /* 0x0005e2000c901d4c */
[C---:B------:R-:W-:Y:S02]  /*2190*/  ISETP.LT.OR P1, PT, R7.reuse, 0x41, P6 ;  /* 0x000000410700780c */ /* 0x040fe40003721670 */
[C---:B------:R-:W-:Y:S01]  /*21a0*/  ISETP.LT.OR P6, PT, R7.reuse, 0x61, P6 ;  /* 0x000000610700780c */ /* 0x040fe200037c1670 */
[----:B------:R2:W-:Y:S01]  /*21b0*/  LDGSTS.E.BYPASS.LTC128B.128 [R241+0x5100], [R36.64], !P5 ;  /* 0x0510000024f17fae */ /* 0x0005e2000e901d4c */
[C---:B------:R-:W-:Y:S01]  /*21c0*/  ISETP.LT.OR P5, PT, R7.reuse, 0x41, P2 ;  /* 0x000000410700780c */ /* 0x040fe200017a1670 */
[----:B------:R-:W-:Y:S01]  /*21d0*/  HMMA.16816.F32 R48, R140, R26, R48 ;  /* 0x0000001a8c30723c */ /* 0x000fe20000001830 */
[----:B------:R-:W-:-:S07]  /*21e0*/  ISETP.LT.OR P2, PT, R7, 0x61, P2 ;  /* 0x000000610700780c */ /* 0x000fce0001741670 */
[----:B------:R4:W-:Y:S01]  /*21f0*/  LDGSTS.E.BYPASS.LTC128B.128 [R241+0x2100], [R94.64], !P1 ;  /* 0x021000005ef17fae */ /* 0x0009e2000c901d4c */
[C---:B-1----:R-:W-:Y:S01]  /*2200*/  HMMA.16816.F32 R24, R136.reuse, R20, RZ ;  /* 0x000000148818723c */ /* 0x042fe200000018ff */
[----:B------:R-:W-:Y:S02]  /*2210*/  PLOP3.LUT P1, PT, PT, PT, UP0, 0x40, 0x0 ;  /* 0x000000000000781c */ /* 0x000fe40003f2e808 */
[----:B------:R1:W-:Y:S04]  /*2220*/  LDGSTS.E.BYPASS.LTC128B.128 [R241+0x6100], [R86.64], !P5 ;  /* 0x0610000056f17fae */ /* 0x0003e8000e901d4c */
[----:B------:R1:W-:Y:S01]  /*2230*/  LDGSTS.E.BYPASS.LTC128B.128 [R241+0x3100], [R84.64], !P6 ;  /* 0x0310000054f17fae */ /* 0x0003e2000f101d4c */
[----:B------:R-:W-:Y:S01]  /*2240*/  HMMA.16816.F32 R20, R136, R22, RZ ;  /* 0x000000168814723c */ /* 0x000fe200000018ff */
[----:B------:R-:W-:-:S02]  /*2250*/  ISETP.GT.AND P6, PT, R242, 0x7f, PT ;  /* 0x0000007ff200780c */ /* 0x000fc40003fc4270 */
[----:B------:R4:W-:Y:S04]  /*2260*/  LDGSTS.E.BYPASS.LTC128B.128 [R241+0x7100], [R92.64], !P2 ;  /* 0x071000005cf17fae */ /* 0x0009e8000d101d4c */
[----:B------:R-:W4:Y:S01]  /*2270*/  LDSM.16.M88.4 R112, [R235+0x8900] ;  /* 0x00890000eb70783b */ /* 0x000f220000000200 */
[C---:B--2---:R-:W-:Y:S03]  /*2280*/  HMMA.16816.F32 R36, R136.reuse, R28, RZ ;  /* 0x0000001c8824723c */ /* 0x044fe600000018ff */
[----:B------:R-:W-:Y:S04]  /*2290*/  LDSM.16.M88.4 R108, [R235+0x9100] ;  /* 0x00910000eb6c783b */ /* 0x000fe80000000200 */
[----:B------:R-:W-:Y:S01]  /*22a0*/  LDSM.16.M88.4 R104, [R235+0xa900] ;  /* 0x00a90000eb68783b */ /* 0x000fe20000000200 */
[----:B------:R-:W-:Y:S03]  /*22b0*/  HMMA.16816.F32 R28, R136, R30, RZ ;  /* 0x0000001e881c723c */ /* 0x000fe600000018ff */
[----:B------:R-:W-:Y:S04]  /*22c0*/  LDSM.16.M88.4 R100, [R235+0xb100] ;  /* 0x00b10000eb64783b */ /* 0x000fe80000000200 */
[----:B---3--:R-:W-:Y:S01]  /*22d0*/  LDSM.16.M88.4 R96, [R235+0xb900] ;  /* 0x00b90000eb60783b */ /* 0x008fe20000000200 */
[C---:B------:R-:W-:Y:S03]  /*22e0*/  HMMA.16816.F32 R24, R140.reuse, R76, R24 ;  /* 0x0000004c8c18723c */ /* 0x040fe60000001818 */
[----:B-1----:R-:W1:Y:S04]  /*22f0*/  LDSM.16.M88.4 R84, [R235+0x8100] ;  /* 0x00810000eb54783b */ /* 0x002e680000000200 */
[----:B----4-:R-:W-:Y:S01]  /*2300*/  LDSM.16.M88.4 R92, [R224] ;  /* 0x00000000e05c783b */ /* 0x010fe20000000200 */
[C---:B------:R-:W-:Y:S03]  /*2310*/  HMMA.16816.F32 R36, R140.reuse, R80, R36 ;  /* 0x000000508c24723c */ /* 0x040fe60000001824 */
[----:B------:R-:W-:Y:S04]  /*2320*/  LDSM.16.M88.4 R116, [R235+0xe900] ;  /* 0x00e90000eb74783b */ /* 0x000fe80000000200 */
[----:B------:R-:W0:Y:S01]  /*2330*/  LDGDEPBAR ;  /* 0x00000000000079af */ /* 0x000e220000000000 */
[C---:B------:R-:W-:Y:S03]  /*2340*/  HMMA.16816.F32 R28, R140.reuse, R82, R28 ;  /* 0x000000528c1c723c */ /* 0x040fe6000000181c */
[----:B------:R-:W2:Y:S05]  /*2350*/  LDSM.16.M88.4 R80, [R235+0xa100] ;  /* 0x00a10000eb50783b */ /* 0x000eaa0000000200 */
[C---:B------:R-:W-:Y:S01]  /*2360*/  HMMA.16816.F32 R20, R140.reuse, R78, R20 ;  /* 0x0000004e8c14723c */ /* 0x040fe20000001814 */
[----:B------:R-:W3:Y:S07]  /*2370*/  LDSM.16.M88.4 R76, [R224+0x800] ;  /* 0x00080000e04c783b */ /* 0x000eee0000000200 */
[C---:B------:R-:W-:Y:S08]  /*2380*/  HMMA.16816.F32 R44, R140.reuse, R88, R44 ;  /* 0x000000588c2c723c */ /* 0x040ff0000000182c */
[----:B------:R-:W-:Y:S01]  /*2390*/  HMMA.16816.F32 R40, R140, R90, R40 ;  /* 0x0000005a8c28723c */ /* 0x000fe20000001828 */
[----:B------:R-:W4:Y:S07]  /*23a0*/  LDSM.16.M88.4 R88, [R235+0x9900] ;  /* 0x00990000eb58783b */ /* 0x000f2e0000000200 */
[C---:B------:R-:W-:Y:S08]  /*23b0*/  HMMA.16816.F32 R8, R168.reuse, R112, R8 ;  /* 0x00000070a808723c */ /* 0x040ff00000001808 */
        /* <DEDUP_REMOVED lines=8> */
[C---:B---3--:R-:W-:Y:S08]  /*2440*/  HMMA.16816.F32 R8, R172.reuse, R76, R8 ;  /* 0x0000004cac08723c */ /* 0x048ff00000001808 */
[----:B------:R-:W-:Y:S01]  /*2450*/  HMMA.16816.F32 R72, R172, R78, R72 ;  /* 0x0000004eac48723c */ /* 0x000fe20000001848 */
[----:B------:R-:W3:Y:S07]  /*2460*/  LDSM.16.M88.4 R76, [R224+0x2800] ;  /* 0x00280000e04c783b */ /* 0x000eee0000000200 */
[C---:B------:R-:W-:Y:S08]  /*2470*/  HMMA.16816.F32 R68, R168.reuse, R108, R68 ;  /* 0x0000006ca844723c */ /* 0x040ff00000001844 */
[C---:B------:R-:W-:Y:S01]  /*2480*/  HMMA.16816.F32 R64, R168.reuse, R110, R64 ;  /* 0x0000006ea840723c */ /* 0x040fe20000001840 */
[----:B------:R-:W-:Y:S07]  /*2490*/  LDSM.16.M88.4 R108, [R224+0x3800] ;  /* 0x00380000e06c783b */ /* 0x000fee0000000200 */
[C---:B----4-:R-:W-:Y:S08]  /*24a0*/  HMMA.16816.F32 R60, R168.reuse, R88, R60 ;  /* 0x00000058a83c723c */ /* 0x050ff0000000183c */
[C---:B------:R-:W-:Y:S01]  /*24b0*/  HMMA.16816.F32 R56, R168.reuse, R90, R56 ;  /* 0x0000005aa838723c */ /* 0x040fe20000001838 */
[----:B------:R-:W4:Y:S07]  /*24c0*/  LDSM.16.M88.4 R88, [R224+0x2000] ;  /* 0x00200000e058783b */ /* 0x000f2e0000000200 */
[C---:B------:R-:W-:Y:S08]  /*24d0*/  HMMA.16816.F32 R44, R168.reuse, R104, R44 ;  /* 0x00000068a82c723c */ /* 0x040ff0000000182c */
[C---:B------:R-:W-:Y:S01]  /*24e0*/  HMMA.16816.F32 R40, R168.reuse, R106, R40 ;  /* 0x0000006aa828723c */ /* 0x040fe20000001828 */
[----:B------:R-:W3:Y:S07]  /*24f0*/  LDSM.16.M88.4 R104, [R238+0xc100] ;  /* 0x00c10000ee68783b */ /* 0x000eee0000000200 */
        /* <DEDUP_REMOVED lines=12> */
[C---:B------:R-:W-:Y:S08]  /*25c0*/  HMMA.16816.F32 R16, R172.reuse, R92, R16 ;  /* 0x0000005cac10723c */ /* 0x040ff00000001810 */
[----:B------:R-:W-:Y:S01]  /*25d0*/  HMMA.16816.F32 R12, R172, R94, R12 ;  /* 0x0000005eac0c723c */ /* 0x000fe2000000180c */
[----:B------:R-:W-:Y:S07]  /*25e0*/  LDSM.16.M88.4 R92, [R238+0xe900] ;  /* 0x00e90000ee5c783b */ /* 0x000fee0000000200 */
[C---:B------:R-:W-:Y:S08]  /*25f0*/  HMMA.16816.F32 R24, R168.reuse, R96, R24 ;  /* 0x00000060a818723c */ /* 0x040ff00000001818 */
[----:B------:R-:W-:Y:S01]  /*2600*/  HMMA.16816.F32 R20, R168, R98, R20 ;  /* 0x00000062a814723c */ /* 0x000fe20000001814 */
[----:B------:R-:W1:Y:S07]  /*2610*/  LDSM.16.M88.4 R96, [R238+0xe100] ;  /* 0x00e10000ee60783b */ /* 0x000e6e0000000200 */
[C---:B------:R-:W-:Y:S08]  /*2620*/  HMMA.16816.F32 R36, R172.reuse, R112, R36 ;  /* 0x00000070ac24723c */ /* 0x040ff00000001824 */
[C---:B------:R-:W-:Y:S01]  /*2630*/  HMMA.16816.F32 R28, R172.reuse, R114, R28 ;  /* 0x00000072ac1c723c */ /* 0x040fe2000000181c */
[----:B------:R-:W2:Y:S07]  /*2640*/  LDSM.16.M88.4 R112, [R237+0x4000] ;  /* 0x00400000ed70783b */ /* 0x000eae0000000200 */
[C---:B----4-:R-:W-:Y:S08]  /*2650*/  HMMA.16816.F32 R52, R172.reuse, R88, R52 ;  /* 0x00000058ac34723c */ /* 0x050ff00000001834 */
        /* <DEDUP_REMOVED lines=14> */
[C---:B------:R-:W-:Y:S08]  /*2740*/  HMMA.16816.F32 R24, R172.reuse, R108, R24 ;  /* 0x0000006cac18723c */ /* 0x040ff00000001818 */
[----:B------:R-:W-:Y:S01]  /*2750*/  HMMA.16816.F32 R20, R172, R110, R20 ;  /* 0x0000006eac14723c */ /* 0x000fe20000001814 */
        /* <DEDUP_REMOVED lines=8> */
[----:B------:R-:W-:Y:S01]  /*27e0*/  HMMA.16816.F32 R12, R184, R114, R12 ;  /* 0x00000072b80c723c */ /* 0x000fe2000000180c */
[----:B------:R-:W-:Y:S07]  /*27f0*/  LDSM.16.M88.4 R112, [R235+0xf100] ;  /* 0x00f10000eb70783b */ /* 0x000fee0000000200 */
[C---:B------:R-:W-:Y:S08]  /*2800*/  HMMA.16816.F32 R44, R176.reuse, R92, R44 ;  /* 0x0000005cb02c723c */ /* 0x040ff0000000182c */
[C---:B------:R-:W-:Y:S01]  /*2810*/  HMMA.16816.F32 R40, R176.reuse, R94, R40 ;  /* 0x0000005eb028723c */ /* 0x040fe20000001828 */
[----:B------:R-:W3:Y:S07]  /*2820*/  LDSM.16.M88.4 R92, [R237+0x7800] ;  /* 0x00780000ed5c783b */ /* 0x000eee0000000200 */
[C---:B----4-:R-:W-:Y:S08]  /*2830*/  HMMA.16816.F32 R24, R176.reuse, R88, R24 ;  /* 0x00000058b018723c */ /* 0x050ff00000001818 */
[----:B------:R-:W-:Y:S01]  /*2840*/  HMMA.16816.F32 R20, R176, R90, R20 ;  /* 0x0000005ab014723c */ /* 0x000fe20000001814 */
[----:B------:R-:W4:Y:S07]  /*2850*/  LDSM.16.M88.4 R88, [R235+0xc900] ;  /* 0x00c90000eb58783b */ /* 0x000f2e0000000200 */
        /* <DEDUP_REMOVED lines=22> */
[----:B------:R-:W-:Y:S01]  /*29c0*/  HMMA.16816.F32 R20, R184, R94, R20 ;  /* 0x0000005eb814723c */ /* 0x000fe20000001814 */
[----:B------:R-:W3:Y:S07]  /*29d0*/  LDSM.16.M88.4 R92, [R224+0x5800] ;  /* 0x00580000e05c783b */ /* 0x000eee0000000200 */
[C---:B----4-:R-:W-:Y:S08]  /*29e0*/  HMMA.16816.F32 R8, R196.reuse, R88, R8 ;  /* 0x00000058c408723c */ /* 0x050ff00000001808 */
[C---:B------:R-:W-:Y:S01]  /*29f0*/  HMMA.16816.F32 R72, R196.reuse, R90, R72 ;  /* 0x0000005ac448723c */ /* 0x040fe20000001848 */
        /* <DEDUP_REMOVED lines=9> */
[----:B------:R-:W3:Y:S01]  /*2a90*/  LDSM.16.M88.4 R76, [R224+0x7800] ;  /* 0x00780000e04c783b */ /* 0x000ee20000000200 */
[----:B------:R-:W-:-:S06]  /*2aa0*/  DEPBAR.LE SB0, 0x0 ;  /* 0x000080000000791a */ /* 0x000fcc0000000000 */
        /* <DEDUP_REMOVED lines=21> */
[----:B------:R-:W-:Y:S01]  /*2c00*/  HMMA.16816.F32 R20, R204, R78, R20 ;  /* 0x0000004ecc14723c */ /* 0x000fe20000001814 */
[----:B------:R-:W-:Y:S06]  /*2c10*/  BAR.SYNC.DEFER_BLOCKING 0x0 ;  /* 0x0000000000007b1d */ /* 0x000fec0000010000 */
[----:B------:R-:W-:Y:S05]  /*2c20*/  @P1 BRA `(.L_x_2190) ;  /* 0x0000047000001947 */ /* 0x000fea0003800000 */
        /* <DEDUP_REMOVED lines=33> */
[C---:B------:R-:W-:Y:S02]  /*2e40*/  LEA R80, P1, R81.reuse, c[0x0][0x1c8], 0x1 ;  /* 0x0000720051507a11 */ /* 0x040fe400078208ff */
[----:B------:R-:W-:Y:S02]  /*2e50*/  LOP3.LUT R90, R90, 0xf, RZ, 0xc0, !PT ;  /* 0x0000000f5a5a7812 */ /* 0x000fe400078ec0ff */
[----:B------:R-:W-:Y:S01]  /*2e60*/  LEA.HI.X R81, R81, c[0x0][0x1cc], R3, 0x1, P1 ;  /* 0x0000730051517a11 */ /* 0x000fe200008f0c03 */
[----:B------:R-:W1:Y:S01]  /*2e70*/  SHFL.IDX PT, R89, R80, 0x3, 0x181f ;  /* 0x00781f0050597f89 */ /* 0x000e6200000e0000 */
[----:B------:R-:W-:-:S03]  /*2e80*/  IMAD.SHL.U32 R3, R32, 0x2, RZ ;  /* 0x0000000220037824 */ /* 0x000fc600078e00ff */
[----:B------:R-:W2:Y:S04]  /*2e90*/  SHFL.IDX PT, R79, R81, 0x3, 0x181f ;  /* 0x00781f00514f7f89 */ /* 0x000ea800000e0000 */
[----:B------:R-:W3:Y:S04]  /*2ea0*/  SHFL.IDX PT, R84, R80, RZ, 0x181f ;  /* 0x00181fff50547589 */ /* 0x000ee800000e0000 */
[----:B------:R-:W4:Y:S04]  /*2eb0*/  SHFL.IDX PT, R82, R80, 0x1, 0x181f ;  /* 0x00381f0050527f89 */ /* 0x000f2800000e0000 */
[----:B------:R-:W5:Y:S04]  /*2ec0*/  SHFL.IDX PT, R85, R81, RZ, 0x181f ;  /* 0x00181fff51557589 */ /* 0x000f6800000e0000 */
[----:B------:R-:W5:Y:S04]  /*2ed0*/  SHFL.IDX PT, R80, R80, 0x2, 0x181f ;  /* 0x00581f0050507f89 */ /* 0x000f6800000e0000 */
[----:B------:R-:W5:Y:S01]  /*2ee0*/  SHFL.IDX PT, R83, R81, 0x1, 0x181f ;  /* 0x00381f0051537f89 */ /* 0x000f6200000e0000 */
[----:B-1----:R-:W-:-:S03]  /*2ef0*/  IADD3 R90, P2, P1, R90, R89, R77 ;  /* 0x000000595a5a7210 */ /* 0x002fc6000795e04d */
[----:B------:R-:W1:Y:S01]  /*2f00*/  SHFL.IDX PT, R81, R81, 0x2, 0x181f ;  /* 0x00581f0051517f89 */ /* 0x000e6200000e0000 */
[--C-:B--2---:R-:W-:Y:S02]  /*2f10*/  IADD3.X R91, RZ, R79, R78.reuse, P2, P1 ;  /* 0x0000004fff5b7210 */ /* 0x104fe400017e244e */
[----:B------:R-:W-:Y:S02]  /*2f20*/  IADD3 R88, P2, P1, R88, R89, R3 ;  /* 0x0000005958587210 */ /* 0x000fe4000795e003 */
[C---:B---3--:R-:W-:Y:S02]  /*2f30*/  IADD3 R92, P5, R84.reuse, R77, RZ ;  /* 0x0000004d545c7210 */ /* 0x048fe40007fbe0ff */
[--C-:B------:R-:W-:Y:S02]  /*2f40*/  IADD3.X R89, RZ, R79, R7.reuse, P2, P1 ;  /* 0x0000004fff597210 */ /* 0x100fe400017e2407 */
[----:B------:R-:W-:Y:S02]  /*2f50*/  IADD3 R94, P2, R84, R3, RZ ;  /* 0x00000003545e7210 */ /* 0x000fe40007f5e0ff */
[C---:B----4-:R-:W-:Y:S01]  /*2f60*/  IADD3 R84, P1, R82.reuse, R77, RZ ;  /* 0x0000004d52547210 */ /* 0x050fe20007f3e0ff */
[C---:B-----5:R-:W-:Y:S01]  /*2f70*/  IMAD.X R93, R85.reuse, 0x1, R78, P5 ;  /* 0x00000001555d7824 */ /* 0x060fe200028e064e */
        /* <DEDUP_REMOVED lines=8> */
[C---:B-1----:R-:W-:Y:S01]  /*3000*/  IMAD.X R97, R81.reuse, 0x1, R78, P2 ;  /* 0x0000000151617824 */ /* 0x042fe200010e064e */
        /* <DEDUP_REMOVED lines=9> */
.L_x_2190:
[----:B------:R-:W-:Y:S01]  /*30a0*/  LOP3.LUT R6, R6, 0xffffffe0, RZ, 0xc0, !PT ;  /* 0xffffffe006067812 */ /* 0x000fe200078ec0ff */
[----:B------:R-:W-:Y:S01]  /*30b0*/  IMAD.MOV.U32 R76, RZ, RZ, -0x2 ;  /* 0xfffffffeff4c7424 */ /* 0x000fe200078e00ff */
[----:B------:R-:W0:Y:S01]  /*30c0*/  LDGDEPBAR ;  /* 0x00000000000079af */ /* 0x000e220000000000 */
[----:B------:R-:W-:-:S02]  /*30d0*/  IMAD.SHL.U32 R236, R4, 0x2, RZ ;  /* 0x0000000204ec7824 */ /* 0x000fc400078e00ff */
[----:B------:R-:W-:Y:S02]  /*30e0*/  IMAD.IADD R5, R5, 0x1, -R6 ;  /* 0x0000000105057824 */ /* 0x000fe400078e0a06 */
[--C-:B------:R-:W-:Y:S01]  /*30f0*/  IMAD R234, R2, 0x2, R236.reuse ;  /* 0x0000000202ea7824 */ /* 0x100fe200078e02ec */
[----:B--2---:R-:W-:Y:S01]  /*3100*/  LDSM.16.MT88.4 R96, [R236+0x4100] ;  /* 0x00410000ec60783b */ /* 0x004fe20000004200 */
        /* <DEDUP_REMOVED lines=12> */
[----:B------:R-:W-:-:S02]  /*31d0*/  ISETP.GT.AND P1, PT, R76, 0x1, PT ;  /* 0x000000014c00780c */ /* 0x000fc40003f24270 */
[C---:B------:R-:W-:Y:S02]  /*31e0*/  ISETP.GT.AND P5, PT, R76.reuse, RZ, PT ;  /* 0x000000ff4c00720c */ /* 0x040fe40003fa4270 */
[----:B------:R-:W-:Y:S02]  /*31f0*/  FSEL R19, R19, -INF , P1 ;  /* 0xff80000013137808 */ /* 0x000fe40000800000 */
[----:B------:R-:W-:Y:S02]  /*3200*/  FSEL R3, R17, -INF , P1 ;  /* 0xff80000011037808 */ /* 0x000fe40000800000 */
[----:B------:R-:W-:Y:S02]  /*3210*/  ISETP.GT.AND P1, PT, R76, 0x9, PT ;  /* 0x000000094c00780c */ /* 0x000fe40003f24270 */
[----:B------:R-:W-:Y:S02]  /*3220*/  FSEL R18, R18, -INF , P5 ;  /* 0xff80000012127808 */ /* 0x000fe40002800000 */
[----:B------:R-:W-:-:S02]  /*3230*/  FSEL R15, R15, -INF , P1 ;  /* 0xff8000000f0f7808 */ /* 0x000fc40000800000 */
[----:B------:R-:W-:Y:S02]  /*3240*/  FSEL R13, R13, -INF , P1 ;  /* 0xff8000000d0d7808 */ /* 0x000fe40000800000 */
[----:B------:R-:W-:Y:S02]  /*3250*/  FSEL R16, R16, -INF , P5 ;  /* 0xff80000010107808 */ /* 0x000fe40002800000 */
[C---:B------:R-:W-:Y:S02]  /*3260*/  ISETP.GT.AND P1, PT, R76.reuse, 0x11, PT ;  /* 0x000000114c00780c */ /* 0x040fe40003f24270 */
[C---:B------:R-:W-:Y:S02]  /*3270*/  ISETP.GT.AND P5, PT, R76.reuse, 0x10, PT ;  /* 0x000000104c00780c */ /* 0x040fe40003fa4270 */
        /* <DEDUP_REMOVED lines=11> */
[----:B------:R-:W-:Y:S02]  /*3330*/  ISETP.GT.AND P1, PT, R76, 0x28, PT ;  /* 0x000000284c00780c */ /* 0x000fe40003f24270 */
[----:B------:R-:W-:Y:S02]  /*3340*/  FSEL R208, R68, -INF , P5 ;  /* 0xff80000044d07808 */ /* 0x000fe40002800000 */
[----:B------:R-:W-:-:S02]  /*3350*/  ISETP.GT.AND P2, PT, R76, 0x18, PT ;  /* 0x000000184c00780c */ /* 0x000fc40003f44270 */
[----:B------:R-:W-:Y:S02]  /*3360*/  FMNMX.FTZ R68, R16, R3, !PT ;  /* 0x0000000310447209 */ /* 0x000fe40007810000 */
[----:B------:R-:W-:Y:S02]  /*3370*/  FSEL R203, R64, -INF , P1 ;  /* 0xff80000040cb7808 */ /* 0x000fe40000800000 */
[----:B------:R-:W-:Y:S02]  /*3380*/  FSEL R9, R74, -INF , P2 ;  /* 0xff8000004a097808 */ /* 0x000fe40001000000 */
[----:B------:R-:W-:Y:S02]  /*3390*/  FSEL R6, R72, -INF , P2 ;  /* 0xff80000048067808 */ /* 0x000fe40001000000 */
[----:B------:R-:W-:Y:S01]  /*33a0*/  FMNMX.FTZ R64, R17, R68, !PT ;  /* 0x0000004411407209 */ /* 0x000fe20007810000 */
[----:B------:R-:W-:Y:S01]  /*33b0*/  LDSM.16.MT88.4 R72, [R234+0x100] ;  /* 0x00010000ea48783b */ /* 0x000fe20000004200 */
[----:B------:R-:W-:-:S02]  /*33c0*/  ISETP.GT.AND P2, PT, R76, 0x21, PT ;  /* 0x000000214c00780c */ /* 0x000fc40003f44270 */
[----:B------:R-:W-:Y:S02]  /*33d0*/  FSEL R195, R70, -INF , P5 ;  /* 0xff80000046c37808 */ /* 0x000fe40002800000 */
[C---:B------:R-:W-:Y:S02]  /*33e0*/  ISETP.GT.AND P5, PT, R76.reuse, 0x30, PT ;  /* 0x000000304c00780c */ /* 0x040fe40003fa4270 */
[----:B------:R-:W-:Y:S02]  /*33f0*/  FMNMX.FTZ R64, R13, R64, !PT ;  /* 0x000000400d407209 */ /* 0x000fe40007810000 */
        /* <DEDUP_REMOVED lines=8> */
[----:B------:R-:W-:-:S02]  /*3480*/  ISETP.GT.AND P2, PT, R76, 0x31, PT ;  /* 0x000000314c00780c */ /* 0x000fc40003f44270 */
[----:B------:R-:W-:Y:S02]  /*3490*/  ISETP.GT.AND P1, PT, R76, 0x38, PT ;  /* 0x000000384c00780c */ /* 0x000fe40003f24270 */
[----:B------:R-:W-:Y:S02]  /*34a0*/  FMNMX.FTZ R62, R5, R62, !PT ;  /* 0x0000003e053e7209 */ /* 0x000fe40007810000 */
[----:B------:R-:W-:Y:S02]  /*34b0*/  FSEL R151, R63, -INF , P2 ;  /* 0xff8000003f977808 */ /* 0x000fe40001000000 */
[----:B------:R-:W-:Y:S02]  /*34c0*/  FSEL R146, R61, -INF , P2 ;  /* 0xff8000003d927808 */ /* 0x000fe40001000000 */
[----:B------:R-:W-:Y:S02]  /*34d0*/  FSEL R148, R56, -INF , P1 ;  /* 0xff80000038947808 */ /* 0x000fe40000800000 */
[----:B------:R-:W-:-:S02]  /*34e0*/  ISETP.GT.AND P2, PT, R76, 0x39, PT ;  /* 0x000000394c00780c */ /* 0x000fc40003f44270 */
[----:B------:R-:W-:Y:S02]  /*34f0*/  FMNMX.FTZ R56, R6, R62, !PT ;  /* 0x0000003e06387209 */ /* 0x000fe40007810000 */
[----:B------:R-:W-:Y:S02]  /*3500*/  FSEL R147, R57, -INF , P2 ;  /* 0xff80000039937808 */ /* 0x000fe40001000000 */
[----:B------:R-:W-:Y:S02]  /*3510*/  FMNMX.FTZ R56, R12, R56, !PT ;  /* 0x000000380c387209 */ /* 0x000fe40007810000 */
[----:B------:R-:W-:Y:S02]  /*3520*/  FMNMX.FTZ R57, R18, R19, !PT ;  /* 0x0000001312397209 */ /* 0x000fe40007810000 */
[----:B------:R-:W-:Y:S02]  /*3530*/  FSEL R191, R59, -INF , P2 ;  /* 0xff8000003bbf7808 */ /* 0x000fe40001000000 */
[----:B------:R-:W-:-:S02]  /*3540*/  ISETP.GT.AND P2, PT, R76, 0x40, PT ;  /* 0x000000404c00780c */ /* 0x000fc40003f44270 */
[----:B------:R-:W-:Y:S02]  /*3550*/  FMNMX.FTZ R56, R208, R56, !PT ;  /* 0x00000038d0387209 */ /* 0x000fe40007810000 */
[----:B------:R-:W-:Y:S02]  /*3560*/  FMNMX.FTZ R57, R14, R57, !PT ;  /* 0x000000390e397209 */ /* 0x000fe40007810000 */
[----:B------:R-:W-:Y:S02]  /*3570*/  FSEL R192, R58, -INF , P1 ;  /* 0xff8000003ac07808 */ /* 0x000fe40000800000 */
[----:B------:R-:W-:Y:S02]  /*3580*/  FSEL R190, R52, -INF , P2 ;  /* 0xff80000034be7808 */ /* 0x000fe40001000000 */
[----:B------:R-:W-:Y:S02]  /*3590*/  ISETP.GT.AND P1, PT, R76, 0x41, PT ;  /* 0x000000414c00780c */ /* 0x000fe40003f24270 */
[----:B------:R-:W-:-:S02]  /*35a0*/  FSEL R161, R54, -INF , P2 ;  /* 0xff80000036a17808 */ /* 0x000fc40001000000 */
[----:B------:R-:W-:Y:S02]  /*35b0*/  FMNMX.FTZ R52, R202, R56, !PT ;  /* 0x00000038ca347209 */ /* 0x000fe40007810000 */
[----:B------:R-:W-:Y:S02]  /*35c0*/  FMNMX.FTZ R54, R15, R57, !PT ;  /* 0x000000390f367209 */ /* 0x000fe40007810000 */
        /* <DEDUP_REMOVED lines=13> */
[----:B------:R-:W-:Y:S02]  /*36a0*/  FSEL R159, R49, -INF , P1 ;  /* 0xff800000319f7808 */ /* 0x000fe40000800000 */
[----:B------:R-:W-:Y:S02]  /*36b0*/  FMNMX.FTZ R48, R146, R48, !PT ;  /* 0x0000003092307209 */ /* 0x000fe40007810000 */
[----:B------:R-:W-:-:S02]  /*36c0*/  FMNMX.FTZ R49, R8, R50, !PT ;  /* 0x0000003208317209 */ /* 0x000fc40007810000 */
[----:B------:R-:W-:Y:S02]  /*36d0*/  ISETP.GT.AND P2, PT, R76, 0x50, PT ;  /* 0x000000504c00780c */ /* 0x000fe40003f44270 */
        /* <DEDUP_REMOVED lines=44> */
[----:B------:R-:W-:Y:S01]  /*39a0*/  FSEL R155, R29, -INF , P1 ;  /* 0xff8000001d9b7808 */ /* 0x000fe20000800000 */
[----:B------:R-:W-:Y:S01]  /*39b0*/  LDSM.16.MT88.4 R36, [R234+0x4900] ;  /* 0x00490000ea24783b */ /* 0x000fe20000004200 */
[----:B------:R-:W-:Y:S02]  /*39c0*/  FMNMX.FTZ R28, R157, R28, !PT ;  /* 0x0000001c9d1c7209 */ /* 0x000fe40007810000 */
[----:B------:R-:W-:-:S02]  /*39d0*/  FMNMX.FTZ R29, R165, R30, !PT ;  /* 0x0000001ea51d7209 */ /* 0x000fc40007810000 */
[----:B------:R-:W-:Y:S02]  /*39e0*/  FSEL R149, R31, -INF , P1 ;  /* 0xff8000001f957808 */ /* 0x000fe40000800000 */
[----:B------:R-:W-:Y:S02]  /*39f0*/  ISETP.GT.AND P1, PT, R76, 0x70, PT ;  /* 0x000000704c00780c */ /* 0x000fe40003f24270 */
        /* <DEDUP_REMOVED lines=16> */
[----:B------:R-:W-:Y:S02]  /*3b00*/  FMNMX.FTZ R20, R134, R28, !PT ;  /* 0x0000001c86147209 */ /* 0x000fe40007810000 */
[----:B------:R-:W-:Y:S02]  /*3b10*/  FMNMX.FTZ R24, R154, R29, !PT ;  /* 0x0000001d9a187209 */ /* 0x000fe40007810000 */
[----:B------:R-:W-:Y:S01]  /*3b20*/  FMNMX.FTZ R20, R67, R20, !PT ;  /* 0x0000001443147209 */ /* 0x000fe20007810000 */
[----:B------:R-:W-:Y:S01]  /*3b30*/  LDSM.16.MT88.4 R28, [R233+0x4900] ;  /* 0x00490000e91c783b */ /* 0x000fe20000004200 */
        /* <DEDUP_REMOVED lines=8> */
[----:B------:R-:W-:Y:S02]  /*3bc0*/  FMNMX.FTZ R22, R65, R24, !PT ;  /* 0x0000001841167209 */ /* 0x000fe40007810000 */
[----:B------:R-:W-:Y:S02]  /*3bd0*/  LDSM.16.MT88.4 R24, [R236+0x900] ;  /* 0x00090000ec18783b */ /* 0x000fe40000004200 */
        /* <DEDUP_REMOVED lines=24> */
[----:B------:R-:W1:Y:S01]  /*3d60*/  LDSM.16.MT88.4 R4, [R232+0x4100] ;  /* 0x00410000e804783b */ /* 0x000e620000004200 */
[----:B------:R-:W2:Y:S01]  /*3d70*/  MUFU.EX2 R59, R59 ;  /* 0x0000003b003b7308 */ /* 0x000ea20000000800 */
[----:B------:R-:W-:-:S02]  /*3d80*/  FFMA.FTZ R47, R208, c[0x0][0x2d0], -R133 ;  /* 0x0000b400d02f7a23 */ /* 0x000fc40000010885 */
[----:B------:R-:W-:Y:S01]  /*3d90*/  FSEL R63, R63, RZ, P1 ;  /* 0x000000ff3f3f7208 */ /* 0x000fe20000800000 */
[--C-:B------:R-:W-:Y:S01]  /*3da0*/  FFMA.FTZ R44, R202, c[0x0][0x2d0], -R133.reuse ;  /* 0x0000b400ca2c7a23 */ /* 0x100fe20000010885 */
[----:B------:R-:W-:Y:S01]  /*3db0*/  PLOP3.LUT P1, PT, PT, PT, UP0, 0x40, 0x0 ;  /* 0x000000000000781c */ /* 0x000fe20003f2e808 */
[----:B------:R-:W-:Y:S02]  /*3dc0*/  FFMA.FTZ R43, R203, c[0x0][0x2d0], -R133 ;  /* 0x0000b400cb2b7a23 */ /* 0x000fe40000010885 */
[--C-:B------:R-:W-:Y:S01]  /*3dd0*/  FFMA.FTZ R61, R18, c[0x0][0x2d0], -R63.reuse ;  /* 0x0000b400123d7a23 */ /* 0x100fe2000001083f */
[----:B------:R-:W-:Y:S01]  /*3de0*/  MUFU.EX2 R57, R57 ;  /* 0x0000003900397308 */ /* 0x000fe20000000800 */
[--C-:B------:R-:W-:Y:S02]  /*3df0*/  FFMA.FTZ R60, R19, c[0x0][0x2d0], -R63.reuse ;  /* 0x0000b400133c7a23 */ /* 0x100fe4000001083f */
[--C-:B------:R-:W-:Y:S01]  /*3e00*/  FFMA.FTZ R55, R14, c[0x0][0x2d0], -R63.reuse ;  /* 0x0000b4000e377a23 */ /* 0x100fe2000001083f */
[----:B------:R-:W-:Y:S01]  /*3e10*/  LDSM.16.MT88.4 R16, [R233+0x900] ;  /* 0x00090000e910783b */ /* 0x000fe20000004200 */
[----:B------:R-:W-:-:S02]  /*3e20*/  FFMA.FTZ R54, R15, c[0x0][0x2d0], -R63 ;  /* 0x0000b4000f367a23 */ /* 0x000fc4000001083f */
[--C-:B------:R-:W-:Y:S01]  /*3e30*/  FFMA.FTZ R50, R10, c[0x0][0x2d0], -R63.reuse ;  /* 0x0000b4000a327a23 */ /* 0x100fe2000001083f */
[----:B------:R-:W3:Y:S01]  /*3e40*/  MUFU.EX2 R53, R53 ;  /* 0x0000003500357308 */ /* 0x000ee20000000800 */
[----:B------:R-:W4:Y:S01]  /*3e50*/  LDSM.16.MT88.4 R12, [R232+0x900] ;  /* 0x00090000e80c783b */ /* 0x000f220000004200 */
[--C-:B------:R-:W-:Y:S01]  /*3e60*/  FFMA.FTZ R49, R11, c[0x0][0x2d0], -R63.reuse ;  /* 0x0000b4000b317a23 */ /* 0x100fe2000001083f */
[----:B--2---:R-:W-:Y:S01]  /*3e70*/  F2FP.PACK_AB R112, R58, R59 ;  /* 0x0000003b3a70723e */ /* 0x004fe200000000ff */
[--C-:B------:R-:W-:Y:S02]  /*3e80*/  FFMA.FTZ R46, R9, c[0x0][0x2d0], -R63.reuse ;  /* 0x0000b400092e7a23 */ /* 0x100fe4000001083f */
[----:B------:R-:W-:Y:S02]  /*3e90*/  FFMA.FTZ R45, R8, c[0x0][0x2d0], -R63 ;  /* 0x0000b400082d7a23 */ /* 0x000fe4000001083f */
[----:B------:R-:W-:Y:S01]  /*3ea0*/  MUFU.EX2 R61, R61 ;  /* 0x0000003d003d7308 */ /* 0x000fe20000000800 */
[----:B------:R-:W2:Y:S01]  /*3eb0*/  LDSM.16.MT88.4 R8, [R236+0x4900] ;  /* 0x00490000ec08783b */ /* 0x000ea20000004200 */
[----:B------:R-:W-:-:S02]  /*3ec0*/  FFMA.FTZ R40, R201, c[0x0][0x2d0], -R133 ;  /* 0x0000b400c9287a23 */ /* 0x000fc40000010885 */
[--C-:B------:R-:W-:Y:S02]  /*3ed0*/  FFMA.FTZ R42, R195, c[0x0][0x2d0], -R63.reuse ;  /* 0x0000b400c32a7a23 */ /* 0x100fe4000001083f */
[--C-:B------:R-:W-:Y:S02]  /*3ee0*/  FFMA.FTZ R41, R200, c[0x0][0x2d0], -R63.reuse ;  /* 0x0000b400c8297a23 */ /* 0x100fe4000001083f */
[----:B------:R-:W5:Y:S01]  /*3ef0*/  MUFU.EX2 R60, R60 ;  /* 0x0000003c003c7308 */ /* 0x000f620000000800 */
        /* <DEDUP_REMOVED lines=10> */
[----:B-----5:R-:W-:Y:S01]  /*3fa0*/  F2FP.PACK_AB R113, R60, R61 ;  /* 0x0000003d3c71723e */ /* 0x020fe200000000ff */
[----:B------:R-:W-:-:S02]  /*3fb0*/  FFMA.FTZ R151, R151, c[0x0][0x2d0], -R63 ;  /* 0x0000b40097977a23 */ /* 0x000fc4000001083f */
[----:B------:R-:W-:Y:S02]  /*3fc0*/  FFMA.FTZ R192, R192, c[0x0][0x2d0], -R63 ;  /* 0x0000b400c0c07a23 */ /* 0x000fe4000001083f */
[----:B------:R-:W-:Y:S02]  /*3fd0*/  FFMA.FTZ R159, R159, c[0x0][0x2d0], -R133 ;  /* 0x0000b4009f9f7a23 */ /* 0x000fe40000010885 */
        /* <DEDUP_REMOVED lines=11> */
[----:B------:R-:W-:Y:S01]  /*4090*/  FFMA.FTZ R181, R181, c[0x0][0x2d0], -R133 ;  /* 0x0000b400b5b57a23 */ /* 0x000fe20000010885 */
        /* <DEDUP_REMOVED lines=12> */
[----:B------:R-:W3:Y:S01]  /*4160*/  MUFU.EX2 R50, R50 ;  /* 0x0000003200327308 */ /* 0x000ee20000000800 */
[--C-:B------:R-:W-:Y:S02]  /*4170*/  FFMA.FTZ R154, R154, c[0x0][0x2d0], -R63.reuse ;  /* 0x0000b4009a9a7a23 */ /* 0x100fe4000001083f */
[--C-:B------:R-:W-:Y:S02]  /*4180*/  FFMA.FTZ R153, R153, c[0x0][0x2d0], -R63.reuse ;  /* 0x0000b40099997a23 */ /* 0x100fe4000001083f */
[--C-:B------:R-:W-:Y:S01]  /*4190*/  FFMA.FTZ R152, R152, c[0x0][0x2d0], -R63.reuse ;  /* 0x0000b40098987a23 */ /* 0x100fe2000001083f */
[----:B------:R-:W-:Y:S01]  /*41a0*/  HMMA.16816.F32 R96, R112, R98, RZ ;  /* 0x000000627060723c */ /* 0x000fe200000018ff */
[----:B------:R-:W-:Y:S01]  /*41b0*/  FFMA.FTZ R149, R149, c[0x0][0x2d0], -R63 ;  /* 0x0000b40095957a23 */ /* 0x000fe2000001083f */
[----:B------:R-:W5:Y:S01]  /*41c0*/  MUFU.EX2 R49, R49 ;  /* 0x0000003100317308 */ /* 0x000f620000000800 */
        /* <DEDUP_REMOVED lines=12> */
[----:B---3--:R-:W-:-:S03]  /*4290*/  FADD.FTZ R54, R50, R54 ;  /* 0x0000003632367221 */ /* 0x008fc60000010000 */
        /* <DEDUP_REMOVED lines=9> */
[----:B------:R-:W3:Y:S06]  /*4330*/  MUFU.EX2 R42, R42 ;  /* 0x0000002a002a7308 */ /* 0x000eec0000000800 */
        /* <DEDUP_REMOVED lines=21> */
[----:B----4-:R-:W-:Y:S01]  /*4490*/  HMMA.16816.F32 R84, R4, R12, R84 ;  /* 0x0000000c0454723c */ /* 0x010fe20000001854 */
[----:B------:R-:W-:Y:S01]  /*44a0*/  FADD.FTZ R51, R48, R51 ;  /* 0x0000003330337221 */ /* 0x000fe20000010000 */
[----:B------:R-:W-:Y:S01]  /*44b0*/  MUFU.EX2 R147, R147 ;  /* 0x0000009300937308 */ /* 0x000fe20000000800 */
[----:B---3--:R-:W-:-:S05]  /*44c0*/  FADD.FTZ R45, R42, R45 ;  /* 0x0000002d2a2d7221 */ /* 0x008fca0000010000 */
[C---:B------:R-:W-:Y:S01]  /*44d0*/  HMMA.16816.F32 R88, R4.reuse, R14, R88 ;  /* 0x0000000e0458723c */ /* 0x040fe20000001858 */
[----:B------:R-:W1:Y:S01]  /*44e0*/  LDSM.16.MT88.4 R12, [R232+0x4900] ;  /* 0x00490000e80c783b */ /* 0x000e620000004200 */
[----:B------:R-:W3:Y:S06]  /*44f0*/  MUFU.EX2 R150, R150 ;  /* 0x0000009600967308 */ /* 0x000eec0000000800 */
[C---:B--2---:R-:W-:Y:S02]  /*4500*/  HMMA.16816.F32 R92, R4.reuse, R8, R92 ;  /* 0x00000008045c723c */ /* 0x044fe4000000185c */
[----:B------:R-:W2:Y:S06]  /*4510*/  MUFU.EX2 R151, R151 ;  /* 0x0000009700977308 */ /* 0x000eac0000000800 */
        /* <DEDUP_REMOVED lines=48> */
[----:B---3--:R-:W-:Y:S01]  /*4820*/  FADD.FTZ R0, R150, R0 ;  /* 0x0000000096007221 */ /* 0x008fe20000010000 */
[C---:B------:R-:W-:Y:S01]  /*4830*/  HMMA.16816.F32 R88, R4.reuse, R10, R88 ;  /* 0x0000000a0458723c */ /* 0x040fe20000001858 */
[----:B------:R-:W3:Y:S05]  /*4840*/  LDSM.16.MT88.4 R8, [R232+0x5100] ;  /* 0x00510000e808783b */ /* 0x000eea0000004200 */
[----:B------:R-:W-:Y:S02]  /*4850*/  MUFU.EX2 R155, R155 ;  /* 0x0000009b009b7308 */ /* 0x000fe40000000800 */
[C---:B-----5:R-:W-:Y:S06]  /*4860*/  HMMA.16816.F32 R76, R4.reuse, R16, R76 ;  /* 0x00000010044c723c */ /* 0x060fec000000184c */
        /* <DEDUP_REMOVED lines=12> */
[C---:B---3--:R-:W-:Y:S06]  /*4930*/  HMMA.16816.F32 R116, R4.reuse, R8, R116 ;  /* 0x000000080474723c */ /* 0x048fec0000001874 */
[----:B------:R-:W3:Y:S02]  /*4940*/  MUFU.EX2 R37, R37 ;  /* 0x0000002500257308 */ /* 0x000ee40000000800 */
        /* <DEDUP_REMOVED lines=22> */
[----:B--2---:R-:W-:Y:S01]  /*4ab0*/  F2FP.PACK_AB R5, R151, R150 ;  /* 0x000000969705723e */ /* 0x004fe200000000ff */
[----:B------:R-:W-:Y:S01]  /*4ac0*/  FADD.FTZ R145, R146, R145 ;  /* 0x0000009192917221 */ /* 0x000fe20000010000 */
[----:B---3--:R-:W-:Y:S01]  /*4ad0*/  F2FP.PACK_AB R7, R37, R36 ;  /* 0x000000242507723e */ /* 0x008fe200000000ff */
        /* <DEDUP_REMOVED lines=33> */
[C---:B------:R-:W-:Y:S01]  /*4cf0*/  F2FP.PACK_AB R5, R162.reuse, R161 ;  /* 0x000000a1a205723e */ /* 0x040fe200000000ff */
        /* <DEDUP_REMOVED lines=155> */
.L_x_2194:
        /* <DEDUP_REMOVED lines=60> */
.L_x_2192:
        /* <DEDUP_REMOVED lines=18> */
[----:B------:R-:W4:Y:S01]  /*5b90*/  LDSM.16.M88.4 R32, [R238+0x9900] ;  /* 0x00990000ee20783b */ /* 0x000f220000000200 */
        /* <DEDUP_REMOVED lines=12> */
[----:B------:R-:W-:Y:S02]  /*5c60*/  LDSM.16.M88.4 R156, [R227] ;  /* 0x00000000e39c783b */ /* 0x000fe40000000200 */
[C---:B------:R-:W-:Y:S03]  /*5c70*/  HMMA.16816.F32 R16, R136.reuse, R18, RZ ;  /* 0x000000128810723c */ /* 0x040fe600000018ff */
[----:B------:R-:W1:Y:S05]  /*5c80*/  SHFL.IDX PT, R165, R160, RZ, 0x181f ;  /* 0x00181fffa0a57589 */ /* 0x000e6a00000e0000 */
[C---:B---3--:R-:W-:Y:S01]  /*5c90*/  HMMA.16816.F32 R20, R136.reuse, R24, RZ ;  /* 0x000000188814723c */ /* 0x048fe200000018ff */
[----:B------:R-:W2:Y:S05]  /*5ca0*/  SHFL.IDX PT, R180, R164, RZ, 0x181f ;  /* 0x00181fffa4b47589 */ /* 0x000eaa00000e0000 */
[----:B------:R-:W3:Y:S02]  /*5cb0*/  SHFL.IDX PT, R3, R160, 0x1, 0x181f ;  /* 0x00381f00a0037f89 */ /* 0x000ee400000e0000 */
[C---:B------:R-:W-:Y:S03]  /*5cc0*/  HMMA.16816.F32 R24, R136.reuse, R26, RZ ;  /* 0x0000001a8818723c */ /* 0x040fe600000018ff */
[----:B------:R-:W5:Y:S05]  /*5cd0*/  SHFL.IDX PT, R183, R164, 0x1, 0x181f ;  /* 0x00381f00a4b77f89 */ /* 0x000f6a00000e0000 */
[C---:B----4-:R-:W-:Y:S01]  /*5ce0*/  HMMA.16816.F32 R28, R136.reuse, R32, RZ ;  /* 0x00000020881c723c */ /* 0x050fe200000018ff */
[----:B------:R-:W-:Y:S03]  /*5cf0*/  SHFL.IDX PT, R188, R160, 0x2, 0x181f ;  /* 0x00581f00a0bc7f89 */ /* 0x000fe600000e0000 */
[C---:B-1----:R-:W-:Y:S02]  /*5d00*/  IADD3 R192, P5, R165.reuse, R246, RZ ;  /* 0x000000f6a5c07210 */ /* 0x042fe40007fbe0ff */
[----:B------:R-:W-:Y:S01]  /*5d10*/  IADD3 R194, P2, R165, R244, RZ ;  /* 0x000000f4a5c27210 */ /* 0x000fe20007f5e0ff */
[----:B------:R-:W1:Y:S01]  /*5d20*/  SHFL.IDX PT, R189, R160, 0x3, 0x181f ;  /* 0x00781f00a0bd7f89 */ /* 0x000e6200000e0000 */
[C---:B------:R-:W-:Y:S01]  /*5d30*/  HMMA.16816.F32 R32, R136.reuse, R34, RZ ;  /* 0x000000228820723c */ /* 0x040fe200000018ff */
[C---:B--2---:R-:W-:Y:S03]  /*5d40*/  IMAD.X R193, R180.reuse, 0x1, R247, P5 ;  /* 0x00000001b4c17824 */ /* 0x044fe600028e06f7 */
[----:B------:R-:W-:Y:S01]  /*5d50*/  LDSM.16.M88.4 R160, [R226] ;  /* 0x00000000e2a0783b */ /* 0x000fe20000000200 */
[----:B------:R-:W-:Y:S01]  /*5d60*/  IMAD.X R195, R180, 0x1, R245, P2 ;  /* 0x00000001b4c37824 */ /* 0x000fe200010e06f5 */
[C---:B---3--:R-:W-:Y:S02]  /*5d70*/  IADD3 R200, P1, R3.reuse, R246, RZ ;  /* 0x000000f603c87210 */ /* 0x048fe40007f3e0ff */
[C---:B------:R-:W-:Y:S01]  /*5d80*/  HMMA.16816.F32 R36, R136.reuse, R40, RZ ;  /* 0x000000288824723c */ /* 0x040fe200000018ff */
[----:B------:R-:W2:Y:S03]  /*5d90*/  SHFL.IDX PT, R181, R164, 0x2, 0x181f ;  /* 0x00581f00a4b57f89 */ /* 0x000ea600000e0000 */
[----:B------:R-:W-:Y:S01]  /*5da0*/  IADD3 R190, P2, R3, R244, RZ ;  /* 0x000000f403be7210 */ /* 0x000fe20007f5e0ff */
[C---:B-----5:R-:W-:Y:S01]  /*5db0*/  IMAD.X R201, R183.reuse, 0x1, R247, P1 ;  /* 0x00000001b7c97824 */ /* 0x060fe200008e06f7 */
[----:B------:R-:W-:Y:S02]  /*5dc0*/  SHFL.IDX PT, R182, R164, 0x3, 0x181f ;  /* 0x00781f00a4b67f89 */ /* 0x000fe400000e0000 */
[C---:B------:R-:W-:Y:S01]  /*5dd0*/  HMMA.16816.F32 R40, R136.reuse, R42, RZ ;  /* 0x0000002a8828723c */ /* 0x040fe200000018ff */
[----:B------:R-:W-:Y:S02]  /*5de0*/  IMAD.X R191, R183, 0x1, R245, P2 ;  /* 0x00000001b7bf7824 */ /* 0x000fe400010e06f5 */
[----:B------:R-:W-:Y:S01]  /*5df0*/  LDSM.16.M88.4 R164, [R225] ;  /* 0x00000000e1a4783b */ /* 0x000fe20000000200 */
[-C--:B-1----:R-:W-:Y:S04]  /*5e00*/  IADD3 R180, P2, R189, R246.reuse, RZ ;  /* 0x000000f6bdb47210 */ /* 0x082fe80007f5e0ff */
        /* <DEDUP_REMOVED lines=8> */
[----:B------:R-:W1:Y:S05]  /*5e90*/  LDSM.16.M88.4 R132, [R230] ;  /* 0x00000000e684783b */ /* 0x000e6a0000000200 */
[----:B------:R-:W-:Y:S01]  /*5ea0*/  @!PT LDS RZ, [RZ] ;  /* 0x00000000fffff984 */ /* 0x000fe20000000800 */
[----:B------:R-:W-:Y:S01]  /*5eb0*/  @!PT LDS RZ, [RZ] ;  /* 0x00000000fffff984 */ /* 0x000fe20000000800 */
[----:B------:R-:W-:Y:S01]  /*5ec0*/  @!PT LDS RZ, [RZ] ;  /* 0x00000000fffff984 */ /* 0x000fe20000000800 */
[----:B------:R3:W-:Y:S02]  /*5ed0*/  LDGSTS.E.BYPASS.LTC128B.128 [R243], [R192.64], !P4 ;  /* 0x00000000c0f37fae */ /* 0x0007e4000e101d4c */
[C---:B------:R-:W-:Y:S03]  /*5ee0*/  HMMA.16816.F32 R12, R140.reuse, R144, R12 ;  /* 0x000000908c0c723c */ /* 0x040fe6000000180c */
[----:B------:R3:W-:Y:S04]  /*5ef0*/  LDGSTS.E.BYPASS.LTC128B.128 [R241+0x4100], [R194.64], !P3 ;  /* 0x04100000c2f17fae */ /* 0x0007e8000d901d4c */
[C---:B------:R-:W-:Y:S01]  /*5f00*/  IADD3 R144, P1, R188.reuse, R246, RZ ;  /* 0x000000f6bc907210 */ /* 0x040fe20007f3e0ff */
[C---:B------:R-:W-:Y:S01]  /*5f10*/  HMMA.16816.F32 R16, R140.reuse, R146, R16 ;  /* 0x000000928c10723c */ /* 0x040fe20000001810 */
[----:B------:R4:W-:Y:S03]  /*5f20*/  LDGSTS.E.BYPASS.LTC128B.128 [R241+0x1100], [R200.64], !P4 ;  /* 0x01100000c8f17fae */ /* 0x0009e6000e101d4c */
[----:B--2---:R-:W-:Y:S01]  /*5f30*/  IMAD.X R145, R181, 0x1, R247, P1 ;  /* 0x00000001b5917824 */ /* 0x004fe200008e06f7 */
[-C--:B------:R-:W-:Y:S01]  /*5f40*/  IADD3 R188, P5, R188, R244.reuse, RZ ;  /* 0x000000f4bcbc7210 */ /* 0x080fe20007fbe0ff */
[----:B------:R2:W-:Y:S05]  /*5f50*/  LDGSTS.E.BYPASS.LTC128B.128 [R241+0x5100], [R190.64], !P3 ;  /* 0x05100000bef17fae */ /* 0x0005ea000d901d4c */
[----:B------:R5:W-:Y:S01]  /*5f60*/  LDGSTS.E.BYPASS.LTC128B.128 [R241+0x2100], [R144.64], !P4 ;  /* 0x0210000090f17fae */ /* 0x000be2000e101d4c */
[C---:B-1----:R-:W-:Y:S08]  /*5f70*/  HMMA.16816.F32 R20, R140.reuse, R132, R20 ;  /* 0x000000848c14723c */ /* 0x042ff00000001814 */
[C---:B------:R-:W-:Y:S04]  /*5f80*/  HMMA.16816.F32 R24, R140.reuse, R134, R24 ;  /* 0x000000868c18723c */ /* 0x040fe80000001818 */
[----:B--2---:R-:W-:Y:S01]  /*5f90*/  IADD3 R190, P1, R189, R244, RZ ;  /* 0x000000f4bdbe7210 */ /* 0x004fe20007f3e0ff */
[----:B------:R-:W-:Y:S02]  /*5fa0*/  IMAD.X R189, R181, 0x1, R245, P5 ;  /* 0x00000001b5bd7824 */ /* 0x000fe400028e06f5 */
[C---:B------:R-:W-:Y:S01]  /*5fb0*/  IMAD.X R181, R182.reuse, 0x1, R247, P2 ;  /* 0x00000001b6b57824 */ /* 0x040fe200010e06f7 */
[C---:B------:R-:W-:Y:S02]  /*5fc0*/  HMMA.16816.F32 R28, R140.reuse, R148, R28 ;  /* 0x000000948c1c723c */ /* 0x040fe4000000181c */
[----:B------:R1:W-:Y:S02]  /*5fd0*/  LDGSTS.E.BYPASS.LTC128B.128 [R241+0x6100], [R188.64], !P3 ;  /* 0x06100000bcf17fae */ /* 0x0003e4000d901d4c */
[----:B------:R-:W-:Y:S01]  /*5fe0*/  IMAD.X R191, R182, 0x1, R245, P1 ;  /* 0x00000001b6bf7824 */ /* 0x000fe200008e06f5 */
[----:B------:R-:W-:Y:S02]  /*5ff0*/  PLOP3.LUT P1, PT, PT, PT, UP0, 0x80, 0x0 ;  /* 0x000000000000781c */ /* 0x000fe40003f2f008 */
[----:B------:R2:W-:Y:S01]  /*6000*/  LDGSTS.E.BYPASS.LTC128B.128 [R243+0x3000], [R180.64], !P4 ;  /* 0x03000000b4f37fae */ /* 0x0005e2000e101d4c */
[C---:B------:R-:W-:Y:S04]  /*6010*/  HMMA.16816.F32 R32, R140.reuse, R150, R32 ;  /* 0x000000968c20723c */ /* 0x040fe80000001820 */
[----:B------:R1:W-:Y:S04]  /*6020*/  LDGSTS.E.BYPASS.LTC128B.128 [R243+0x7000], [R190.64], !P3 ;  /* 0x07000000bef37fae */ /* 0x0003e8000d901d4c */
[C---:B------:R-:W-:Y:S01]  /*6030*/  HMMA.16816.F32 R36, R140.reuse, R152, R36 ;  /* 0x000000988c24723c */ /* 0x040fe20000001824 */
[----:B-----5:R-:W5:Y:S05]  /*6040*/  LDSM.16.M88.4 R144, [R235+0x8100] ;  /* 0x00810000eb90783b */ /* 0x020f6a0000000200 */
[----:B------:R-:W0:Y:S02]  /*6050*/  LDGDEPBAR ;  /* 0x00000000000079af */ /* 0x000e240000000000 */
[C---:B------:R-:W-:Y:S03]  /*6060*/  HMMA.16816.F32 R40, R140.reuse, R154, R40 ;  /* 0x0000009a8c28723c */ /* 0x040fe60000001828 */
[----:B------:R-:W4:Y:S05]  /*6070*/  LDSM.16.M88.4 R132, [R235+0x8900] ;  /* 0x00890000eb84783b */ /* 0x000f2a0000000200 */
[C---:B------:R-:W-:Y:S01]  /*6080*/  HMMA.16816.F32 R44, R140.reuse, R156, R44 ;  /* 0x0000009c8c2c723c */ /* 0x040fe2000000182c */
[----:B------:R-:W5:Y:S05]  /*6090*/  LDSM.16.M88.4 R148, [R235+0x9100] ;  /* 0x00910000eb94783b */ /* 0x000f6a0000000200 */
[----:B------:R-:W5:Y:S02]  /*60a0*/  LDSM.16.M88.4 R152, [R235+0x9900] ;  /* 0x00990000eb98783b */ /* 0x000f640000000200 */
[C---:B------:R-:W-:Y:S03]  /*60b0*/  HMMA.16816.F32 R48, R140.reuse, R158, R48 ;  /* 0x0000009e8c30723c */ /* 0x040fe60000001830 */
[----:B------:R-:W5:Y:S05]  /*60c0*/  LDSM.16.M88.4 R156, [R235+0xa100] ;  /* 0x00a10000eb9c783b */ /* 0x000f6a0000000200 */
[C---:B------:R-:W-:Y:S01]  /*60d0*/  HMMA.16816.F32 R52, R140.reuse, R160, R52 ;  /* 0x000000a08c34723c */ /* 0x040fe20000001834 */
[----:B--2---:R-:W-:Y:S05]  /*60e0*/  LDSM.16.M88.4 R180, [R238+0xe100] ;  /* 0x00e10000eeb4783b */ /* 0x004fea0000000200 */
[----:B-1----:R-:W-:Y:S02]  /*60f0*/  LDSM.16.M88.4 R188, [R217] ;  /* 0x00000000d9bc783b */ /* 0x002fe40000000200 */
[C---:B------:R-:W-:Y:S03]  /*6100*/  HMMA.16816.F32 R56, R140.reuse, R162, R56 ;  /* 0x000000a28c38723c */ /* 0x040fe60000001838 */
[----:B------:R-:W-:Y:S05]  /*6110*/  LDSM.16.M88.4 R160, [R235+0xb100] ;  /* 0x00b10000eba0783b */ /* 0x000fea0000000200 */
[C---:B------:R-:W-:Y:S01]  /*6120*/  HMMA.16816.F32 R60, R140.reuse, R164, R60 ;  /* 0x000000a48c3c723c */ /* 0x040fe2000000183c */
[----:B---3--:R-:W-:Y:S05]  /*6130*/  LDSM.16.M88.4 R192, [R216] ;  /* 0x00000000d8c0783b */ /* 0x008fea0000000200 */
[----:B----4-:R-:W-:Y:S02]  /*6140*/  LDSM.16.M88.4 R200, [R235+0xc100] ;  /* 0x00c10000ebc8783b */ /* 0x010fe40000000200 */
[----:B------:R-:W-:Y:S03]  /*6150*/  HMMA.16816.F32 R64, R140, R166, R64 ;  /* 0x000000a68c40723c */ /* 0x000fe60000001840 */
[----:B------:R-:W-:Y:S05]  /*6160*/  LDSM.16.M88.4 R164, [R224+0x800] ;  /* 0x00080000e0a4783b */ /* 0x000fea0000000200 */
[C---:B-----5:R-:W-:Y:S01]  /*6170*/  HMMA.16816.F32 R4, R168.reuse, R144, R4 ;  /* 0x00000090a804723c */ /* 0x060fe20000001804 */
[----:B------:R-:W-:Y:S05]  /*6180*/  LDSM.16.M88.4 R208, [R224+0x6800] ;  /* 0x00680000e0d0783b */ /* 0x000fea0000000200 */
[----:B------:R-:W-:Y:S02]  /*6190*/  LDSM.16.M88.4 R212, [R224+0x7000] ;  /* 0x00700000e0d4783b */ /* 0x000fe40000000200 */
[C---:B------:R-:W-:Y:S03]  /*61a0*/  HMMA.16816.F32 R8, R168.reuse, R146, R8 ;  /* 0x00000092a808723c */ /* 0x040fe60000001808 */
[----:B------:R-:W1:Y:S05]  /*61b0*/  LDSM.16.M88.4 R144, [R235+0xa900] ;  /* 0x00a90000eb90783b */ /* 0x000e6a0000000200 */
        /* <DEDUP_REMOVED lines=18> */
[C---:B--2---:R-:W-:Y:S08]  /*62e0*/  HMMA.16816.F32 R60, R168.reuse, R132, R60 ;  /* 0x00000084a83c723c */ /* 0x044ff0000000183c */
[----:B------:R-:W-:Y:S01]  /*62f0*/  HMMA.16816.F32 R64, R168, R134, R64 ;  /* 0x00000086a840723c */ /* 0x000fe20000001840 */
[----:B------:R-:W1:Y:S07]  /*6300*/  LDSM.16.M88.4 R132, [R224+0x1800] ;  /* 0x00180000e084783b */ /* 0x000e6e0000000200 */
[C---:B---3--:R-:W-:Y:S08]  /*6310*/  HMMA.16816.F32 R4, R172.reuse, R148, R4 ;  /* 0x00000094ac04723c */ /* 0x048ff00000001804 */
[C---:B------:R-:W-:Y:S01]  /*6320*/  HMMA.16816.F32 R8, R172.reuse, R150, R8 ;  /* 0x00000096ac08723c */ /* 0x040fe20000001808 */
[----:B------:R-:W2:Y:S07]  /*6330*/  LDSM.16.M88.4 R148, [R224+0x2800] ;  /* 0x00280000e094783b */ /* 0x000eae0000000200 */
[C---:B------:R-:W-:Y:S08]  /*6340*/  HMMA.16816.F32 R12, R172.reuse, R164, R12 ;  /* 0x000000a4ac0c723c */ /* 0x040ff0000000180c */
        /* <DEDUP_REMOVED lines=8> */
[C---:B------:R-:W-:Y:S08]  /*63d0*/  HMMA.16816.F32 R36, R172.reuse, R144, R36 ;  /* 0x00000090ac24723c */ /* 0x040ff00000001824 */
[C---:B------:R-:W-:Y:S01]  /*63e0*/  HMMA.16816.F32 R40, R172.reuse, R146, R40 ;  /* 0x00000092ac28723c */ /* 0x040fe20000001828 */
[----:B------:R-:W5:Y:S07]  /*63f0*/  LDSM.16.M88.4 R144, [R238+0xd900] ;  /* 0x00d90000ee90783b */ /* 0x000f6e0000000200 */
[C---:B--2---:R-:W-:Y:S08]  /*6400*/  HMMA.16816.F32 R44, R172.reuse, R148, R44 ;  /* 0x00000094ac2c723c */ /* 0x044ff0000000182c */
[C---:B------:R-:W-:Y:S01]  /*6410*/  HMMA.16816.F32 R48, R172.reuse, R150, R48 ;  /* 0x00000096ac30723c */ /* 0x040fe20000001830 */
[----:B------:R-:W2:Y:S07]  /*6420*/  LDSM.16.M88.4 R148, [R238+0xe900] ;  /* 0x00e90000ee94783b */ /* 0x000eae0000000200 */
[C---:B------:R-:W-:Y:S08]  /*6430*/  HMMA.16816.F32 R52, R172.reuse, R156, R52 ;  /* 0x0000009cac34723c */ /* 0x040ff00000001834 */
[C---:B------:R-:W-:Y:S01]  /*6440*/  HMMA.16816.F32 R56, R172.reuse, R158, R56 ;  /* 0x0000009eac38723c */ /* 0x040fe20000001838 */
[----:B------:R-:W-:Y:S07]  /*6450*/  LDSM.16.M88.4 R156, [R222] ;  /* 0x00000000de9c783b */ /* 0x000fee0000000200 */
[C---:B------:R-:W-:Y:S08]  /*6460*/  HMMA.16816.F32 R60, R172.reuse, R160, R60 ;  /* 0x000000a0ac3c723c */ /* 0x040ff0000000183c */
[----:B------:R-:W-:Y:S01]  /*6470*/  HMMA.16816.F32 R64, R172, R162, R64 ;  /* 0x000000a2ac40723c */ /* 0x000fe20000001840 */
[----:B------:R-:W-:Y:S07]  /*6480*/  LDSM.16.M88.4 R160, [R221] ;  /* 0x00000000dda0783b */ /* 0x000fee0000000200 */
[C---:B---3--:R-:W-:Y:S08]  /*6490*/  HMMA.16816.F32 R4, R176.reuse, R164, R4 ;  /* 0x000000a4b004723c */ /* 0x048ff00000001804 */
[C---:B------:R-:W-:Y:S01]  /*64a0*/  HMMA.16816.F32 R8, R176.reuse, R166, R8 ;  /* 0x000000a6b008723c */ /* 0x040fe20000001808 */
[----:B------:R-:W-:Y:S07]  /*64b0*/  LDSM.16.M88.4 R164, [R220] ;  /* 0x00000000dca4783b */ /* 0x000fee0000000200 */
[C---:B----4-:R-:W-:Y:S08]  /*64c0*/  HMMA.16816.F32 R12, R176.reuse, R152, R12 ;  /* 0x00000098b00c723c */ /* 0x050ff0000000180c */
[C---:B------:R-:W-:Y:S01]  /*64d0*/  HMMA.16816.F32 R16, R176.reuse, R154, R16 ;  /* 0x0000009ab010723c */ /* 0x040fe20000001810 */
[----:B------:R-:W-:Y:S07]  /*64e0*/  LDSM.16.M88.4 R152, [R223] ;  /* 0x00000000df98783b */ /* 0x000fee0000000200 */
[C---:B-1----:R-:W-:Y:S08]  /*64f0*/  HMMA.16816.F32 R20, R176.reuse, R132, R20 ;  /* 0x00000084b014723c */ /* 0x042ff00000001814 */
[C---:B------:R-:W-:Y:S01]  /*6500*/  HMMA.16816.F32 R24, R176.reuse, R134, R24 ;  /* 0x00000086b018723c */ /* 0x040fe20000001818 */
[----:B------:R-:W1:Y:S07]  /*6510*/  LDSM.16.M88.4 R132, [R238+0xf100] ;  /* 0x00f10000ee84783b */ /* 0x000e6e0000000200 */
[C---:B-----5:R-:W-:Y:S08]  /*6520*/  HMMA.16816.F32 R28, R176.reuse, R144, R28 ;  /* 0x00000090b01c723c */ /* 0x060ff0000000181c */
[C---:B------:R-:W-:Y:S01]  /*6530*/  HMMA.16816.F32 R32, R176.reuse, R146, R32 ;  /* 0x00000092b020723c */ /* 0x040fe20000001820 */
[----:B------:R-:W3:Y:S07]  /*6540*/  LDSM.16.M88.4 R144, [R238+0xf900] ;  /* 0x00f90000ee90783b */ /* 0x000eee0000000200 */
[C---:B------:R-:W-:Y:S08]  /*6550*/  HMMA.16816.F32 R36, R176.reuse, R180, R36 ;  /* 0x000000b4b024723c */ /* 0x040ff00000001824 */
[C---:B------:R-:W-:Y:S01]  /*6560*/  HMMA.16816.F32 R40, R176.reuse, R182, R40 ;  /* 0x000000b6b028723c */ /* 0x040fe20000001828 */
[----:B------:R-:W-:Y:S07]  /*6570*/  LDSM.16.M88.4 R180, [R218] ;  /* 0x00000000dab4783b */ /* 0x000fee0000000200 */
[C---:B--2---:R-:W-:Y:S08]  /*6580*/  HMMA.16816.F32 R44, R176.reuse, R148, R44 ;  /* 0x00000094b02c723c */ /* 0x044ff0000000182c */
[C---:B------:R-:W-:Y:S01]  /*6590*/  HMMA.16816.F32 R48, R176.reuse, R150, R48 ;  /* 0x00000096b030723c */ /* 0x040fe20000001830 */
[----:B------:R-:W2:Y:S07]  /*65a0*/  LDSM.16.M88.4 R148, [R219] ;  /* 0x00000000db94783b */ /* 0x000eae0000000200 */
[C---:B-1----:R-:W-:Y:S08]  /*65b0*/  HMMA.16816.F32 R52, R176.reuse, R132, R52 ;  /* 0x00000084b034723c */ /* 0x042ff00000001834 */
[C---:B------:R-:W-:Y:S01]  /*65c0*/  HMMA.16816.F32 R56, R176.reuse, R134, R56 ;  /* 0x00000086b038723c */ /* 0x040fe20000001838 */
[----:B------:R-:W1:Y:S07]  /*65d0*/  LDSM.16.M88.4 R132, [R235+0xc900] ;  /* 0x00c90000eb84783b */ /* 0x000e6e0000000200 */
[C---:B---3--:R-:W-:Y:S08]  /*65e0*/  HMMA.16816.F32 R60, R176.reuse, R144, R60 ;  /* 0x00000090b03c723c */ /* 0x048ff0000000183c */
[----:B------:R-:W-:Y:S01]  /*65f0*/  HMMA.16816.F32 R64, R176, R146, R64 ;  /* 0x00000092b040723c */ /* 0x000fe20000001840 */
        /* <DEDUP_REMOVED lines=33> */
[----:B------:R-:W3:Y:S01]  /*6810*/  LDSM.16.M88.4 R144, [R224+0x7800] ;  /* 0x00780000e090783b */ /* 0x000ee20000000200 */
[----:B------:R-:W-:Y:S04]  /*6820*/  DEPBAR.LE SB0, 0x0 ;  /* 0x000080000000791a */ /* 0x000fe80000000000 */
[----:B------:R-:W-:Y:S02]  /*6830*/  BAR.SYNC.DEFER_BLOCKING 0x0 ;  /* 0x0000000000007b1d */ /* 0x000fe40000010000 */
        /* <DEDUP_REMOVED lines=24> */
[C---:B---3--:R-:W-:Y:S08]  /*69c0*/  HMMA.16816.F32 R60, R204.reuse, R144, R60 ;  /* 0x00000090cc3c723c */ /* 0x048ff0000000183c */
[----:B------:R-:W-:Y:S01]  /*69d0*/  HMMA.16816.F32 R64, R204, R146, R64 ;  /* 0x00000092cc40723c */ /* 0x000fe20000001840 */
[----:B------:R-:W-:-:S07]  /*69e0*/  @P1 BRA `(.L_x_2194) ;  /* 0xffffecc000001947 */ /* 0x000fce000383ffff */
.L_x_2193:
        /* <DEDUP_REMOVED lines=566> */
.L_x_2191:
        /* <DEDUP_REMOVED lines=91> */
.L_x_2189:
        /* <DEDUP_REMOVED lines=133> */
.L_x_2196:
        /* <DEDUP_REMOVED lines=138> */
.L_x_2198:
[----:B------:R-:W-:Y:S05]  /*a3f0*/  BSYNC B0 ;  /* 0x0000000000007941 */ /* 0x000fea0003800000 */
.L_x_2197:
        /* <DEDUP_REMOVED lines=15> */
.L_x_2200:
[----:B------:R-:W-:Y:S05]  /*a4f0*/  BSYNC B0 ;  /* 0x0000000000007941 */ /* 0x000fea0003800000 */
.L_x_2199:
        /* <DEDUP_REMOVED lines=15> */
.L_x_2202:
[----:B------:R-:W-:Y:S05]  /*a5f0*/  BSYNC B0 ;  /* 0x0000000000007941 */ /* 0x000fea0003800000 */
.L_x_2201:
        /* <DEDUP_REMOVED lines=16> */
.L_x_2195:
        /* <DEDUP_REMOVED lines=31> */
.L_x_2203:
        /* <DEDUP_REMOVED lines=43> */
.L_x_2205:
[----:B------:R-:W-:Y:S05]  /*aba0*/  BSYNC B0 ;  /* 0x0000000000007941 */ /* 0x000fea0003800000 */
.L_x_2204:
        /* <DEDUP_REMOVED lines=63> */
.L_x_2207:
[----:B------:R-:W-:Y:S05]  /*afa0*/  BSYNC B0 ;  /* 0x0000000000007941 */ /* 0x000fea0003800000 */
.L_x_2206:
        /* <DEDUP_REMOVED lines=15> */
.L_x_2209:
[----:B------:R-:W-:Y:S05]  /*b0a0*/  BSYNC B0 ;  /* 0x0000000000007941 */ /* 0x000fea0003800000 */
.L_x_2208:
        /* <DEDUP_REMOVED lines=15> */
.L_x_2211:
[----:B------:R-:W-:Y:S05]  /*b1a0*/  BSYNC B0 ;  /* 0x0000000000007941 */ /* 0x000fea0003800000 */
.L_x_2210:
        /* <DEDUP_REMOVED lines=16> */
.L_x_2212:
        /* <DEDUP_REMOVED lines=13> */
.L_x_4359:


//--------------------- .text._ZN7cutlass13device_kernelIN5flash19enable_sm80_to_sm89INS1_16FlashAttnFwdSm80INS1_25CollectiveMainloopFwdSm80ILi8ELi1ELb1EN4cute5tupleIJNS5_1CILi128EEES8_S8_EEELi128ENS_6half_tEfNS_4arch4Sm80ELb0ELb0ELb0ELb1ELb1ELb1ELb1ELb0EEENS1_21CollectiveEpilogueFwdIS9_NS6_IJNS7_ILi1EEESF_SF_EEESA_SC_Li256ELb1ELb1ELb0ELb0EEENS1_19SingleTileSchedulerILb1ELb0ELb1ELi128EEEEEEEEEvNT_6ParamsE --------------------------
	.section	.text._ZN7cutlass13device_kernelIN5flash19enable_sm80_to_sm89INS1_16FlashAttnFwdSm80INS1_25CollectiveMainloopFwdSm80ILi8ELi1ELb1EN4cute5tupleIJNS5_1CILi128EEES8_S8_EEELi128ENS_6half_tEfNS_4arch4Sm80ELb0ELb0ELb0ELb1ELb1ELb1ELb1ELb0EEENS1_21CollectiveEpilogueFwdIS9_NS6_IJNS7_ILi1EEESF_SF_EEESA_SC_Li256ELb1ELb1ELb0ELb0EEENS1_19SingleTileSchedulerILb1ELb0ELb1ELi128EEEEEEEEEvNT_6ParamsE,"ax",@progbits
	.sectioninfo	@"SHI_REGISTERS=253"
	.align	128
.text._ZN7cutlass13device_kernelIN5flash19enable_sm80_to_sm89INS1_16FlashAttnFwdSm80INS1_25CollectiveMainloopFwdSm80ILi8ELi1ELb1EN4cute5tupleIJNS5_1CILi128EEES8_S8_EEELi128ENS_6half_tEfNS_4arch4Sm80ELb0ELb0ELb0ELb1ELb1ELb1ELb1ELb0EEENS1_21CollectiveEpilogueFwdIS9_NS6_IJNS7_ILi1EEESF_SF_EEESA_SC_Li256ELb1ELb1ELb0ELb0EEENS1_19SingleTileSchedulerILb1ELb0ELb1ELi128EEEEEEEEEvNT_6ParamsE:
        .type           _ZN7cutlass13device_kernelIN5flash19enable_sm80_to_sm89INS1_16FlashAttnFwdSm80INS1_25CollectiveMainloopFwdSm80ILi8ELi1ELb1EN4cute5tupleIJNS5_1CILi128EEES8_S8_EEELi128ENS_6half_tEfNS_4arch4Sm80ELb0ELb0ELb0ELb1ELb1ELb1ELb1ELb0EEENS1_21CollectiveEpilogueFwdIS9_NS6_IJNS7_ILi1EEESF_SF_EEESA_SC_Li256ELb1ELb1ELb0ELb0EEENS1_19SingleTileSchedulerILb1ELb0ELb1ELi128EEEEEEEEEvNT_6ParamsE,@function
        .size           _ZN7cutlass13device_kernelIN5flash19enable_sm80_to_sm89INS1_16FlashAttnFwdSm80INS1_25CollectiveMainloopFwdSm80ILi8ELi1ELb1EN4cute5tupleIJNS5_1CILi128EEES8_S8_EEELi128ENS_6half_tEfNS_4arch4Sm80ELb0ELb0ELb0ELb1ELb1ELb1ELb1ELb0EEENS1_21CollectiveEpilogueFwdIS9_NS6_IJNS7_ILi1EEESF_SF_EEESA_SC_Li256ELb1ELb1ELb0ELb0EEENS1_19SingleTileSchedulerILb1ELb0ELb1ELi128EEEEEEEEEvNT_6ParamsE,(.L_x_4360 - _ZN7cutlass13device_kernelIN5flash19enable_sm80_to_sm89INS1_16FlashAttnFwdSm80INS1_25CollectiveMainloopFwdSm80ILi8ELi1ELb1EN4cute5tupleIJNS5_1CILi128EEES8_S8_EEELi128ENS_6half_tEfNS_4arch4Sm80ELb0ELb0ELb0ELb1ELb1ELb1ELb1ELb0EEENS1_21CollectiveEpilogueFwdIS9_NS6_IJNS7_ILi1EEESF_SF_EEESA_SC_Li256ELb1ELb1ELb0ELb0EEENS1_19SingleTileSchedulerILb1ELb0ELb1ELi128EEEEEEEEEvNT_6ParamsE)
        .other          _ZN7cutlass13device_kernelIN5flash19enable_sm80_to_sm89INS1_16FlashAttnFwdSm80INS1_25CollectiveMainloopFwdSm80ILi8ELi1ELb1EN4cute5tupleIJNS5_1CILi128EEES8_S8_EEELi128ENS_6half_tEfNS_4arch4Sm80ELb0ELb0ELb0ELb1ELb1ELb1ELb1ELb0EEENS1_21CollectiveEpilogueFwdIS9_NS6_IJNS7_ILi1EEESF_SF_EEESA_SC_Li256ELb1ELb1ELb0ELb0EEENS1_19SingleTileSchedulerILb1ELb0ELb1ELi128EEEEEEEEEvNT_6ParamsE,@"STO_CUDA_ENTRY STV_DEFAULT"
_ZN7cutlass13device_kernelIN5flash19enable_sm80_to_sm89INS1_16FlashAttnFwdSm80INS1_25CollectiveMainloopFwdSm80ILi8ELi1ELb1EN4cute5tupleIJNS5_1CILi128EEES8_S8_EEELi128ENS_6half_tEfNS_4arch4Sm80ELb0ELb0ELb0ELb1ELb1ELb1ELb1ELb0EEENS1_21CollectiveEpilogueFwdIS9_NS6_IJNS7_ILi1EEESF_SF_EEESA_SC_Li256ELb1ELb1ELb0ELb0EEENS1_19SingleTileSchedulerILb1ELb0ELb1ELi128EEEEEEEEEvNT_6ParamsE:
        /* <DEDUP_REMOVED lines=20> */
.L_x_2214:
        /* <DEDUP_REMOVED lines=13> */
.L_x_2216:
[----:B------:R-:W-:Y:S02]  /*0210*/  ULDC UR6, c[0x0][0x54c] ;  /* 0x0001530000067ab9 */ /* 0x000fe40000000800 */
.L_x_2215:
[----:B------:R-:W-:Y:S02]  /*0220*/  ULDC UR4, c[0x0][0x548] ;  /* 0x0001520000047ab9 */ /* 0x000fe40000000800 */
[----:B------:R-:W-:-:S02]  /*0230*/  USHF.L.U32 UR5, UR12, 0x7, URZ ;  /* 0x000000070c057899 */ /* 0x000fc4000800063f */
[----:B------:R-:W-:-:S04]  /*0240*/  UIMAD UR4, UR6, UR4, URZ ;  /* 0x00000004060472a4 */ /* 0x000fc8000f8e023f */
[----:B------:R-:W-:-:S04]  /*0250*/  UISETP.GE.AND UP0, UPT, UR5, UR4, UPT ;  /* 0x000000040500728c */ /* 0x000fc8000bf06270 */
[----:B------:R-:W-:Y:S01]  /*0260*/  USEL UR19, UR19, 0xffffffff, !UP0 ;  /* 0xffffffff13137887 */ /* 0x000fe2000c000000 */
[----:B------:R-:W-:Y:S05]  /*0270*/  BRA `(.L_x_2217) ;  /* 0x000001b000007947 */ /* 0x000fea0003800000 */
.L_x_2213:
        /* <DEDUP_REMOVED lines=8> */
.L_x_2218:
        /* <DEDUP_REMOVED lines=13> */
.L_x_2220:
[----:B------:R-:W-:Y:S02]  /*03d0*/  ULDC UR6, c[0x0][0x54c] ;  /* 0x0001530000067ab9 */ /* 0x000fe40000000800 */
.L_x_2219:
[----:B------:R-:W-:Y:S02]  /*03e0*/  ULDC UR4, c[0x0][0x548] ;  /* 0x0001520000047ab9 */ /* 0x000fe40000000800 */
[----:B------:R-:W-:-:S02]  /*03f0*/  USHF.L.U32 UR5, UR12, 0x7, URZ ;  /* 0x000000070c057899 */ /* 0x000fc4000800063f */
[----:B------:R-:W-:-:S04]  /*0400*/  UIMAD UR4, UR6, UR4, URZ ;  /* 0x00000004060472a4 */ /* 0x000fc8000f8e023f */
[----:B------:R-:W-:-:S04]  /*0410*/  UISETP.GE.AND UP0, UPT, UR5, UR4, UPT ;  /* 0x000000040500728c */ /* 0x000fc8000bf06270 */
[----:B------:R-:W-:-:S06]  /*0420*/  USEL UR19, UR19, 0xffffffff, !UP0 ;  /* 0xffffffff13137887 */ /* 0x000fcc000c000000 */
.L_x_2217:
        /* <DEDUP_REMOVED lines=64> */
.L_x_2221:
        /* <DEDUP_REMOVED lines=10> */
.L_x_2222:
[----:B------:R-:W-:Y:S05]  /*08d0*/  @!P4 BRA `(.L_x_2223) ;  /* 0x000000500000c947 */ /* 0x000fea0003800000 */
[----:B-1----:R1:W2:Y:S04]  /*08e0*/  LDG.E R0, [R8.64] ;  /* 0x0000001408007981 */ /* 0x0022a8000c1e1900 */
[----:B-1--4-:R-:W4:Y:S01]  /*08f0*/  LDG.E R8, [R8.64+0x4] ;  /* 0x0000041408087981 */ /* 0x012f22000c1e1900 */
[----:B--2---:R-:W1:Y:S08]  /*0900*/  R2UR UR17, R0 ;  /* 0x00000000001173c2 */ /* 0x004e7000000e0000 */
[----:B----4-:R-:W1:Y:S02]  /*0910*/  R2UR UR4, R8 ;  /* 0x00000000080473c2 */ /* 0x010e6400000e0000 */
[----:B-1----:R-:W-:-:S06]  /*0920*/  UIADD3 UR17, -UR17, UR4, URZ ;  /* 0x0000000411117290 */ /* 0x002fcc000fffe13f */
.L_x_2223:
        /* <DEDUP_REMOVED lines=185> */
[----:B------:R-:W-:Y:S01]  /*14c0*/  IMAD.MOV.U32 R74, RZ, RZ, c[0x0][0x27c] ;  /* 0x00009f00ff4a7624 */ /* 0x000fe200078e00ff */
[----:B------:R-:W-:Y:S01]  /*14d0*/  LOP3.LUT R110, R110, R115, RZ, 0x3c, !PT ;  /* 0x000000736e6e7212 */ /* 0x000fe200078e3cff */
[----:B------:R-:W-:Y:S01]  /*14e0*/  IMAD.MOV.U32 R14, RZ, RZ, R22 ;  /* 0x000000ffff0e7224 */ /* 0x000fe200078e0016 */
[C---:B------:R-:W-:Y:S01]  /*14f0*/  SHF.L.U64.HI R90, R158.reuse, R92, c[0x0][0x284] ;  /* 0x0000a1009e5a7619 */ /* 0x040fe2000001025c */
[----:B------:R-:W-:Y:S01]  /*1500*/  IMAD.U32 R152, RZ, RZ, UR13 ;  /* 0x0000000dff987e24 */ /* 0x000fe2000f8e00ff */
[C---:B------:R-:W-:Y:S01]  /*1510*/  SHF.L.U64.HI R100, R158.reuse, R102, c[0x0][0x284] ;  /* 0x0000a1009e647619 */ /* 0x040fe20000010266 */
[----:B------:R-:W-:Y:S01]  /*1520*/  IMAD.U32 R144, RZ, RZ, UR13 ;  /* 0x0000000dff907e24 */ /* 0x000fe2000f8e00ff */
[----:B------:R-:W-:Y:S01]  /*1530*/  SHF.L.U64.HI R104, R158, R106, c[0x0][0x284] ;  /* 0x0000a1009e687619 */ /* 0x000fe2000001026a */
[----:B------:R-:W-:Y:S01]  /*1540*/  IMAD.MOV.U32 R156, RZ, RZ, c[0x0][0x290] ;  /* 0x0000a400ff9c7624 */ /* 0x000fe200078e00ff */
[-C--:B------:R-:W-:Y:S01]  /*1550*/  IADD3 R113, R113, R2.reuse, R134 ;  /* 0x0000000271717210 */ /* 0x080fe20007ffe086 */
[----:B------:R-:W-:Y:S01]  /*1560*/  IMAD.MOV.U32 R87, RZ, RZ, c[0x0][0x2b8] ;  /* 0x0000ae00ff577624 */ /* 0x000fe200078e00ff */
[-C--:B------:R-:W-:Y:S01]  /*1570*/  IADD3 R112, R112, R2.reuse, R124 ;  /* 0x0000000270707210 */ /* 0x080fe20007ffe07c */
[----:B------:R-:W-:Y:S01]  /*1580*/  IMAD.SHL.U32 R97, R96, 0x40, RZ ;  /* 0x0000004060617824 */ /* 0x000fe200078e00ff */
[-C--:B------:R-:W-:Y:S01]  /*1590*/  IADD3 R111, R111, R2.reuse, R120 ;  /* 0x000000026f6f7210 */ /* 0x080fe20007ffe078 */
[----:B------:R-:W-:Y:S01]  /*15a0*/  IMAD.SHL.U32 R91, R158, 0x40, RZ ;  /* 0x000000409e5b7824 */ /* 0x000fe200078e00ff */
[----:B------:R-:W-:Y:S01]  /*15b0*/  IADD3 R110, R110, R2, R116 ;  /* 0x000000026e6e7210 */ /* 0x000fe20007ffe074 */
[----:B------:R-:W-:Y:S01]  /*15c0*/  IMAD.SHL.U32 R101, R158, 0x80, RZ ;  /* 0x000000809e657824 */ /* 0x000fe200078e00ff */
[----:B------:R-:W-:Y:S01]  /*15d0*/  SHF.L.U64.HI R102, R156, R102, c[0x0][0x294] ;  /* 0x0000a5009c667619 */ /* 0x000fe20000010266 */
[----:B------:R-:W-:Y:S01]  /*15e0*/  IMAD.SHL.U32 R105, R158, 0x20, RZ ;  /* 0x000000209e697824 */ /* 0x000fe200078e00ff */
[----:B------:R-:W-:Y:S01]  /*15f0*/  SHF.L.U64.HI R106, R156, R106, c[0x0][0x294] ;  /* 0x0000a5009c6a7619 */ /* 0x000fe2000001026a */
[----:B------:R-:W-:Y:S01]  /*1600*/  IMAD.WIDE.U32 R146, R146, c[0x0][0x268], R20 ;  /* 0x00009a0092927a25 */ /* 0x000fe200078e0014 */
[----:B------:R-:W-:-:S02]  /*1610*/  LOP3.LUT R129, R129, 0xfffffff8, RZ, 0xc0, !PT ;  /* 0xfffffff881817812 */ /* 0x000fc400078ec0ff */
[----:B------:R-:W-:Y:S01]  /*1620*/  LOP3.LUT R127, R127, 0xfffffff8, RZ, 0xc0, !PT ;  /* 0xfffffff87f7f7812 */ /* 0x000fe200078ec0ff */
[----:B------:R-:W-:Y:S01]  /*1630*/  IMAD.WIDE.U32 R152, R152, c[0x0][0x280], R18 ;  /* 0x0000a00098987a25 */ /* 0x000fe200078e0012 */
[----:B------:R-:W-:Y:S02]  /*1640*/  P2R R139, PR, RZ, 0x20 ;  /* 0x00000020ff8b7803 */ /* 0x000fe40000000000 */
[----:B------:R-:W-:Y:S01]  /*1650*/  P2R R140, PR, RZ, 0x40 ;  /* 0x00000040ff8c7803 */ /* 0x000fe20000000000 */
[----:B------:R-:W-:Y:S01]  /*1660*/  IMAD.WIDE.U32 R144, R144, c[0x0][0x280], R14 ;  /* 0x0000a00090907a25 */ /* 0x000fe200078e000e */
[----:B------:R-:W-:Y:S01]  /*1670*/  IADD3 R86, R86, UR17, RZ ;  /* 0x0000001156567c10 */ /* 0x000fe2000fffe0ff */
[----:B------:R-:W-:Y:S01]  /*1680*/  ULDC UR17, c[0x0][0x1d4] ;  /* 0x0000750000117ab9 */ /* 0x000fe20000000800 */
[----:B------:R-:W-:Y:S01]  /*1690*/  SHF.R.S32.HI R109, RZ, 0x1f, R129 ;  /* 0x0000001fff6d7819 */ /* 0x000fe20000011481 */
[----:B------:R-:W-:Y:S01]  /*16a0*/  IMAD.WIDE.U32 R158, R158, 0x60, RZ ;  /* 0x000000609e9e7825 */ /* 0x000fe200078e00ff */
[----:B------:R-:W-:-:S02]  /*16b0*/  IADD3 R85, R153, UR23, RZ ;  /* 0x0000001799557c10 */ /* 0x000fc4000fffe0ff */
[----:B------:R-:W-:Y:S01]  /*16c0*/  IADD3 R81, R145, UR23, RZ ;  /* 0x0000001791517c10 */ /* 0x000fe2000fffe0ff */
[C---:B------:R-:W-:Y:S01]  /*16d0*/  IMAD.SHL.U32 R93, R156.reuse, 0x40, RZ ;  /* 0x000000409c5d7824 */ /* 0x040fe200078e00ff */
[----:B------:R-:W-:Y:S01]  /*16e0*/  IADD3 R84, R151, UR28, RZ ;  /* 0x0000001c97547c10 */ /* 0x000fe2000fffe0ff */
[C---:B------:R-:W-:Y:S01]  /*16f0*/  IMAD.SHL.U32 R103, R156.reuse, 0x80, RZ ;  /* 0x000000809c677824 */ /* 0x040fe200078e00ff */
[----:B------:R-:W-:Y:S01]  /*1700*/  IADD3 R80, R143, UR28, RZ ;  /* 0x0000001c8f507c10 */ /* 0x000fe2000fffe0ff */
[----:B------:R-:W-:Y:S01]  /*1710*/  IMAD.SHL.U32 R107, R156, 0x20, RZ ;  /* 0x000000209c6b7824 */ /* 0x000fe200078e00ff */
[----:B------:R-:W-:Y:S01]  /*1720*/  SHF.R.S32.HI R108, RZ, 0x1f, R127 ;  /* 0x0000001fff6c7819 */ /* 0x000fe2000001147f */
[----:B------:R-:W-:Y:S02]  /*1730*/  IMAD.U32 R131, RZ, RZ, UR22 ;  /* 0x00000016ff837e24 */ /* 0x000fe4000f8e00ff */
[----:B------:R-:W-:Y:S02]  /*1740*/  IMAD R130, R130, 0x20, R137 ;  /* 0x0000002082827824 */ /* 0x000fe400078e0289 */
[----:B------:R-:W-:-:S02]  /*1750*/  IMAD.SHL.U32 R113, R113, 0x2, RZ ;  /* 0x0000000271717824 */ /* 0x000fc400078e00ff */
[----:B------:R-:W-:Y:S02]  /*1760*/  IMAD.SHL.U32 R112, R112, 0x2, RZ ;  /* 0x0000000270707824 */ /* 0x000fe400078e00ff */
[----:B------:R-:W-:Y:S02]  /*1770*/  IMAD.SHL.U32 R111, R111, 0x2, RZ ;  /* 0x000000026f6f7824 */ /* 0x000fe400078e00ff */
[----:B------:R-:W-:Y:S01]  /*1780*/  IMAD.SHL.U32 R110, R110, 0x2, RZ ;  /* 0x000000026e6e7824 */ /* 0x000fe200078e00ff */
[----:B--2---:R1:W2:Y:S01]  /*1790*/  @P4 R2UR UR26, R0 ;  /* 0x00000000001a43c2 */ /* 0x0042a200000e0000 */
[----:B------:R-:W-:Y:S01]  /*17a0*/  @P3 LEA R4, P4, R6, c[0x0][0x220], 0x1 ;  /* 0x0000880006043a11 */ /* 0x000fe200078808ff */
[----:B-1----:R-:W-:Y:S01]  /*17b0*/  IMAD R0, R88, UR22, RZ ;  /* 0x0000001658007c24 */ /* 0x002fe2000f8e02ff */
[----:B--2---:R-:W-:Y:S02]  /*17c0*/  @UP0 USHF.R.S32.HI UR39, URZ, 0x1f, UR26 ;  /* 0x0000001f3f270899 */ /* 0x004fe4000801141a */
[----:B------:R-:W-:Y:S01]  /*17d0*/  @UP0 UMOV UR38, UR26 ;  /* 0x0000001a00260c82 */ /* 0x000fe20008000000 */
[----:B------:R-:W-:Y:S01]  /*17e0*/  IMAD R0, R89, UR29, R0 ;  /* 0x0000001d59007c24 */ /* 0x000fe2000f8e0200 */
[----:B------:R-:W-:-:S02]  /*17f0*/  UIMAD UR29, UR10, UR4, URZ ;  /* 0x000000040a1d72a4 */ /* 0x000fc4000f8e023f */
[----:B------:R-:W-:Y:S01]  /*1800*/  @!UP0 UMOV UR38, UR19 ;  /* 0x0000001300268c82 */ /* 0x000fe20008000000 */
[----:B------:R-:W-:Y:S01]  /*1810*/  IMAD.IADD R7, R7, 0x1, R0 ;  /* 0x0000000107077824 */ /* 0x000fe200078e0200 */
[----:B------:R-:W-:Y:S01]  /*1820*/  UIMAD UR29, UR11, UR5, UR29 ;  /* 0x000000050b1d72a4 */ /* 0x000fe2000f8e021d */
[----:B------:R-:W-:Y:S01]  /*1830*/  IMAD.MOV.U32 R0, RZ, RZ, c[0x0][0x23c] ;  /* 0x00008f00ff007624 */ /* 0x000fe200078e00ff */
[----:B------:R-:W-:Y:S02]  /*1840*/  @!UP0 UMOV UR39, UR24 ;  /* 0x0000001800278c82 */ /* 0x000fe40008000000 */
[----:B------:R-:W-:Y:S01]  /*1850*/  @P3 LEA.HI.X R5, R6, c[0x0][0x224], R7, 0x1, P4 ;  /* 0x0000890006053a11 */ /* 0x000fe200020f0c07 */
[----:B------:R-:W-:Y:S01]  /*1860*/  IMAD.SHL.U32 R98, R0, 0x40, RZ ;  /* 0x0000004000627824 */ /* 0x000fe200078e00ff */
[----:B------:R-:W-:Y:S02]  /*1870*/  ULDC.64 UR4, c[0x0][0x210] ;  /* 0x0000840000047ab9 */ /* 0x000fe40000000a00 */
[----:B------:R-:W-:Y:S01]  /*1880*/  UIMAD UR32, UR10, UR4, URZ ;  /* 0x000000040a2072a4 */ /* 0x000fe2000f8e023f */
[----:B------:R-:W-:Y:S01]  /*1890*/  @!PT LDS RZ, [RZ] ;  /* 0x00000000fffff984 */ /* 0x000fe20000000800 */
[----:B------:R-:W-:Y:S01]  /*18a0*/  @!PT LDS RZ, [RZ] ;  /* 0x00000000fffff984 */ /* 0x000fe20000000800 */
[----:B------:R-:W-:Y:S01]  /*18b0*/  @!PT LDS RZ, [RZ] ;  /* 0x00000000fffff984 */ /* 0x000fe20000000800 */
[----:B------:R1:W-:Y:S01]  /*18c0*/  @P3 LDGSTS.E.BYPASS.LTC128B.128 [R132+0x8100], [R4.64], !P6 ;  /* 0x0810000004843fae */ /* 0x0003e2000f101d54 */
[----:B------:R-:W-:-:S02]  /*18d0*/  UIMAD.WIDE.U32 UR34, UR11, UR4, URZ ;  /* 0x000000040b2272a5 */ /* 0x000fc4000f8e003f */
[----:B------:R-:W-:Y:S01]  /*18e0*/  UIMAD UR32, UR11, UR5, UR32 ;  /* 0x000000050b2072a4 */ /* 0x000fe2000f8e0220 */
[----:B------:R1:W-:Y:S01]  /*18f0*/  @P3 LDGSTS.E.BYPASS.LTC128B.128 [R132+0xc100], [R4.64+0x80], !P5 ;  /* 0x0c10008004843fae */ /* 0x0003e2000e901d54 */
[----:B------:R-:W-:Y:S02]  /*1900*/  ULDC UR24, c[0x0][0x27c] ;  /* 0x00009f0000187ab9 */ /* 0x000fe40000000800 */
[----:B------:R-:W-:Y:S02]  /*1910*/  ULDC.64 UR4, c[0x0][0x268] ;  /* 0x00009a0000047ab9 */ /* 0x000fe40000000a00 */
[----:B------:R-:W-:Y:S02]  /*1920*/  UIMAD UR4, UR25, UR4, URZ ;  /* 0x00000004190472a4 */ /* 0x000fe4000f8e023f */
[----:B------:R-:W-:Y:S02]  /*1930*/  USHF.L.U32 UR24, UR24, 0x1, URZ ;  /* 0x0000000118187899 */ /* 0x000fe4000800063f */
[----:B------:R-:W-:-:S02]  /*1940*/  UIMAD UR27, UR27, UR5, UR4 ;  /* 0x000000051b1b72a4 */ /* 0x000fc4000f8e0204 */
[----:B------:R-:W-:Y:S02]  /*1950*/  UMOV UR25, 0x60 ;  /* 0x0000006000197882 */ /* 0x000fe40000000000 */
[----:B------:R-:W-:Y:S02]  /*1960*/  ULDC.64 UR4, c[0x0][0x2b0] ;  /* 0x0000ac0000047ab9 */ /* 0x000fe40000000a00 */
[----:B------:R-:W-:Y:S01]  /*1970*/  UIMAD UR26, UR39, UR4, URZ ;  /* 0x00000004271a72a4 */ /* 0x000fe2000f8e023f */
[----:B------:R-:W-:Y:S01]  /*1980*/  IADD3 R82, R147, UR27, RZ ;  /* 0x0000001b93527c10 */ /* 0x000fe2000fffe0ff */
[----:B------:R-:W-:Y:S02]  /*1990*/  UIMAD.WIDE.U32 UR36, UR38, UR4, URZ ;  /* 0x00000004262472a5 */ /* 0x000fe4000f8e003f */
[----:B------:R-:W-:Y:S02]  /*19a0*/  UIMAD UR26, UR38, UR5, UR26 ;  /* 0x00000005261a72a4 */ /* 0x000fe4000f8e021a */
[----:B------:R-:W-:-:S02]  /*19b0*/  ULDC UR4, c[0x0][0x294] ;  /* 0x0000a50000047ab9 */ /* 0x000fc40000000800 */
        /* <DEDUP_REMOVED lines=37> */
[----:B------:R-:W-:Y:S02]  /*1c10*/  ISETP.GE.AND P0, PT, R74, 0x1, PT ;  /* 0x000000014a00780c */ /* 0x000fe40003f06270 */
[----:B------:R-:W-:Y:S01]  /*1c20*/  ISETP.GE.AND P5, PT, R10, c[0x0][0x1d4], PT ;  /* 0x000075000a007a0c */ /* 0x000fe20003fa6270 */
[----:B------:R-:W0:Y:S01]  /*1c30*/  LDGDEPBAR ;  /* 0x00000000000079af */ /* 0x000e220000000000 */
[----:B------:R-:W-:Y:S02]  /*1c40*/  P2R R0, PR, RZ, 0x1 ;  /* 0x00000001ff007803 */ /* 0x000fe40000000000 */
[----:B------:R-:W-:Y:S02]  /*1c50*/  P2R R0, PR, RZ, 0x2 ;  /* 0x00000002ff007803 */ /* 0x000fe40000000000 */
[----:B--2---:R-:W-:Y:S01]  /*1c60*/  IADD3 R9, R12, 0x20, RZ ;  /* 0x000000200c097810 */ /* 0x004fe20007ffe0ff */
[----:B-1----:R-:W-:Y:S06]  /*1c70*/  BAR.SYNC.DEFER_BLOCKING 0x0 ;  /* 0x0000000000007b1d */ /* 0x002fec0000010000 */
.L_x_2271:
        /* <DEDUP_REMOVED lines=76> */
.L_x_2229:
[----:B------:R-:W-:Y:S05]  /*2140*/  BSYNC B0 ;  /* 0x0000000000007941 */ /* 0x000fea0003800000 */
.L_x_2228:
        /* <DEDUP_REMOVED lines=39> */
.L_x_2231:
[----:B------:R-:W-:Y:S05]  /*23c0*/  BSYNC B0 ;  /* 0x0000000000007941 */ /* 0x000fea0003800000 */
.L_x_2230:
        /* <DEDUP_REMOVED lines=40> */
.L_x_2233:
[----:B------:R-:W-:Y:S05]  /*2650*/  BSYNC B0 ;  /* 0x0000000000007941 */ /* 0x000fea0003800000 */
.L_x_2232:
        /* <DEDUP_REMOVED lines=38> */
.L_x_2235:
[----:B------:R-:W-:Y:S05]  /*28c0*/  BSYNC B0 ;  /* 0x0000000000007941 */ /* 0x000fea0003800000 */
.L_x_2234:
        /* <DEDUP_REMOVED lines=72> */
.L_x_2239:
[----:B------:R-:W-:Y:S05]  /*2d50*/  BSYNC B0 ;  /* 0x0000000000007941 */ /* 0x000fea0003800000 */
.L_x_2238:
        /* <DEDUP_REMOVED lines=57> */
.L_x_2237:
[----:B------:R-:W-:Y:S05]  /*30f0*/  BSYNC B1 ;  /* 0x0000000000017941 */ /* 0x000fea0003800000 */
.L_x_2236:
        /* <DEDUP_REMOVED lines=60> */
.L_x_2243:
[----:B------:R-:W-:Y:S05]  /*34c0*/  BSYNC B0 ;  /* 0x0000000000007941 */ /* 0x000fea0003800000 */
.L_x_2242:
        /* <DEDUP_REMOVED lines=57> */
.L_x_2241:
[----:B------:R-:W-:Y:S05]  /*3860*/  BSYNC B1 ;  /* 0x0000000000017941 */ /* 0x000fea0003800000 */
.L_x_2240:
        /* <DEDUP_REMOVED lines=60> */
.L_x_2247:
[----:B------:R-:W-:Y:S05]  /*3c30*/  BSYNC B0 ;  /* 0x0000000000007941 */ /* 0x000fea0003800000 */
.L_x_2246:
        /* <DEDUP_REMOVED lines=57> */
.L_x_2245:
[----:B------:R-:W-:Y:S05]  /*3fd0*/  BSYNC B1 ;  /* 0x0000000000017941 */ /* 0x000fea0003800000 */
.L_x_2244:
        /* <DEDUP_REMOVED lines=59> */
.L_x_2250:
[----:B------:R-:W-:Y:S05]  /*4390*/  BSYNC B0 ;  /* 0x0000000000007941 */ /* 0x000fea0003800000 */
.L_x_2249:
        /* <DEDUP_REMOVED lines=58> */
.L_x_2227:
        /* <DEDUP_REMOVED lines=235> */
.L_x_2252:
[----:B------:R-:W-:Y:S05]  /*55f0*/  BSYNC B0 ;  /* 0x0000000000007941 */ /* 0x000fea0003800000 */
.L_x_2251:
        /* <DEDUP_REMOVED lines=123> */
.L_x_2254:
[----:B------:R-:W-:Y:S05]  /*5db0*/  BSYNC B0 ;  /* 0x0000000000007941 */ /* 0x000fea0003800000 */
.L_x_2253:
        /* <DEDUP_REMOVED lines=123> */
.L_x_2256:
[----:B------:R-:W-:Y:S05]  /*6570*/  BSYNC B0 ;  /* 0x0000000000007941 */ /* 0x000fea0003800000 */
.L_x_2255:
        /* <DEDUP_REMOVED lines=125> */
.L_x_2226:
        /* <DEDUP_REMOVED lines=19> */
.L_x_2258:
[----:B-123--:R-:W-:Y:S05]  /*6e80*/  BSYNC B0 ;  /* 0x0000000000007941 */ /* 0x00efea0003800000 */
.L_x_2257:
        /* <DEDUP_REMOVED lines=15> */
.L_x_2260:
[----:B------:R-:W-:Y:S05]  /*6f80*/  BSYNC B0 ;  /* 0x0000000000007941 */ /* 0x000fea0003800000 */
.L_x_2259:
        /* <DEDUP_REMOVED lines=15> */
.L_x_2262:
[----:B------:R-:W-:Y:S05]  /*7080*/  BSYNC B0 ;  /* 0x0000000000007941 */ /* 0x000fea0003800000 */
.L_x_2261:
        /* <DEDUP_REMOVED lines=14> */
.L_x_2248:
[----:B------:R-:W-:Y:S05]  /*7170*/  BSYNC B2 ;  /* 0x0000000000027941 */ /* 0x000fea0003800000 */
.L_x_2225:
        /* <DEDUP_REMOVED lines=89> */
.L_x_2264:
[----:B------:R-:W-:Y:S05]  /*7710*/  BSYNC B0 ;  /* 0x0000000000007941 */ /* 0x000fea0003800000 */
.L_x_2263:
        /* <DEDUP_REMOVED lines=15> */
.L_x_2266:
[----:B------:R-:W-:Y:S05]  /*7810*/  BSYNC B0 ;  /* 0x0000000000007941 */ /* 0x000fea0003800000 */
.L_x_2265:
        /* <DEDUP_REMOVED lines=15> */
.L_x_2268:
[----:B------:R-:W-:Y:S05]  /*7910*/  BSYNC B0 ;  /* 0x0000000000007941 */ /* 0x000fea0003800000 */
.L_x_2267:
        /* <DEDUP_REMOVED lines=15> */
.L_x_2270:
[----:B------:R-:W-:Y:S05]  /*7a10*/  BSYNC B0 ;  /* 0x0000000000007941 */ /* 0x000fea0003800000 */
.L_x_2269:
        /* <DEDUP_REMOVED lines=37> */
.L_x_2224:
        /* <DEDUP_REMOVED lines=51> */
[----:B------:R-:W-:Y:S02]  /*7fa0*/  UIADD3 UR24, UR7, -0x80, URZ ;  /* 0xffffff8007187890 */ /* 0x000fe4000fffe03f */
[----:B------:R-:W-:Y:S01]  /*7fb0*/  LEA.HI R10, R5, R73, RZ, 0x3 ;  /* 0x00000049050a7211 */ /* 0x000fe200078f18ff */
[----:B------:R1:W2:Y:S01]  /*7fc0*/  @P0 LDG.E R2, [R2.64] ;  /* 0x0000001402020981 */ /* 0x0002a2000c1e1900 */
[----:B------:R-:W-:Y:S01]  /*7fd0*/  ISETP.NE.AND P1, PT, R239, 0x1, PT ;  /* 0x00000001ef00780c */ /* 0x000fe20003f25270 */
[----:B------:R-:W-:Y:S01]  /*7fe0*/  ULDC.64 UR4, c[0x0][0x2b0] ;  /* 0x0000ac0000047ab9 */ /* 0x000fe20000000a00 */
[----:B------:R-:W-:Y:S01]  /*7ff0*/  LOP3.LUT R0, R0, 0xfffffffb, RZ, 0xc0, !PT ;  /* 0xfffffffb00007812 */ /* 0x000fe200078ec0ff */
[----:B------:R-:W-:-:S10]  /*8000*/  IMAD.MOV.U32 R241, RZ, RZ, RZ ;  /* 0x000000fffff17224 */ /* 0x000fd400078e00ff */
[----:B------:R-:W-:Y:S02]  /*8010*/  @P1 LOP3.LUT R0, R0, 0x4, RZ, 0xfc, !PT ;  /* 0x0000000400001812 */ /* 0x000fe400078efcff */
[----:B-1----:R-:W-:Y:S02]  /*8020*/  LOP3.LUT R3, R10, 0xfffffff8, RZ, 0xc0, !PT ;  /* 0xfffffff80a037812 */ /* 0x002fe400078ec0ff */
[----:B------:R-:W-:-:S03]  /*8030*/  SHF.R.S32.HI R10, RZ, 0x3, R10 ;  /* 0x00000003ff0a7819 */ /* 0x000fc6000001140a */
[----:B------:R-:W-:-:S04]  /*8040*/  IMAD.IADD R3, R73, 0x1, -R3 ;  /* 0x0000000149037824 */ /* 0x000fc800078e0a03 */
[----:B------:R-:W-:-:S05]  /*8050*/  IMAD R240, R3, 0x20, R10 ;  /* 0x0000002003f07824 */ /* 0x000fca00078e020a */
[----:B------:R-:W-:Y:S01]  /*8060*/  IADD3 R242, R240, UR24, RZ ;  /* 0x00000018f0f27c10 */ /* 0x000fe2000fffe0ff */
[----:B------:R-:W-:Y:S01]  /*8070*/  BAR.SYNC.DEFER_BLOCKING 0x0 ;  /* 0x0000000000007b1d */ /* 0x000fe20000010000 */
        /* <DEDUP_REMOVED lines=236> */
.L_x_2273:
        /* <DEDUP_REMOVED lines=50> */
.L_x_2277:
[----:B------:R-:W-:Y:S05]  /*9260*/  BSYNC B0 ;  /* 0x0000000000007941 */ /* 0x000fea0003800000 */
.L_x_2276:
        /* <DEDUP_REMOVED lines=73> */
.L_x_2281:
[----:B------:R-:W-:Y:S05]  /*9700*/  BSYNC B0 ;  /* 0x0000000000007941 */ /* 0x000fea0003800000 */
.L_x_2280:
        /* <DEDUP_REMOVED lines=41> */
.L_x_2279:
[----:B------:R-:W-:Y:S05]  /*99a0*/  BSYNC B1 ;  /* 0x0000000000017941 */ /* 0x000fea0003800000 */
.L_x_2278:
        /* <DEDUP_REMOVED lines=45> */
.L_x_2285:
[----:B------:R-:W-:Y:S05]  /*9c80*/  BSYNC B0 ;  /* 0x0000000000007941 */ /* 0x000fea0003800000 */
.L_x_2284:
        /* <DEDUP_REMOVED lines=41> */
.L_x_2283:
[----:B------:R-:W-:Y:S05]  /*9f20*/  BSYNC B1 ;  /* 0x0000000000017941 */ /* 0x000fea0003800000 */
.L_x_2282:
        /* <DEDUP_REMOVED lines=45> */
.L_x_2289:
[----:B------:R-:W-:Y:S05]  /*a200*/  BSYNC B0 ;  /* 0x0000000000007941 */ /* 0x000fea0003800000 */
.L_x_2288:
        /* <DEDUP_REMOVED lines=41> */
.L_x_2287:
[----:B------:R-:W-:Y:S05]  /*a4a0*/  BSYNC B1 ;  /* 0x0000000000017941 */ /* 0x000fea0003800000 */
.L_x_2286:
        /* <DEDUP_REMOVED lines=44> */
.L_x_2292:
[----:B------:R-:W-:Y:S05]  /*a770*/  BSYNC B0 ;  /* 0x0000000000007941 */ /* 0x000fea0003800000 */
.L_x_2291:
        /* <DEDUP_REMOVED lines=42> */
.L_x_2275:
        /* <DEDUP_REMOVED lines=18> */
.L_x_2294:
[----:B------:R-:W-:Y:S05]  /*ab40*/  BSYNC B0 ;  /* 0x0000000000007941 */ /* 0x000fea0003800000 */
.L_x_2293:
        /* <DEDUP_REMOVED lines=120> */
.L_x_2296:
[----:B------:R-:W-:Y:S05]  /*b2d0*/  BSYNC B0 ;  /* 0x0000000000007941 */ /* 0x000fea0003800000 */
.L_x_2295:
        /* <DEDUP_REMOVED lines=101> */
.L_x_2298:
[----:B------:R-:W-:Y:S05]  /*b930*/  BSYNC B0 ;  /* 0x0000000000007941 */ /* 0x000fea0003800000 */
.L_x_2297:
        /* <DEDUP_REMOVED lines=101> */
.L_x_2300:
[----:B------:R-:W-:Y:S05]  /*bf90*/  BSYNC B0 ;  /* 0x0000000000007941 */ /* 0x000fea0003800000 */
.L_x_2299:
        /* <DEDUP_REMOVED lines=100> */
.L_x_2290:
[----:B------:R-:W-:Y:S05]  /*c5e0*/  BSYNC B2 ;  /* 0x0000000000027941 */ /* 0x000fea0003800000 */
.L_x_2274:
[----:B-1----:R-:W-:Y:S01]  /*c5f0*/  IMAD R14, R21, c[0x0][0x208], RZ ;  /* 0x00008200150e7a24 */ /* 0x002fe200078e02ff */
[----:B------:R-:W-:Y:S01]  /*c600*/  LEA.HI R5, R5, R73, RZ, 0x5 ;  /* 0x0000004905057211 */ /* 0x000fe200078f28ff */
[C---:B------:R-:W-:Y:S01]  /*c610*/  IMAD.WIDE.U32 R12, R242.reuse, c[0x0][0x208], RZ ;  /* 0x00008200f20c7a25 */ /* 0x040fe200078e00ff */
[----:B------:R-:W-:Y:S01]  /*c620*/  BAR.SYNC.DEFER_BLOCKING 0x0 ;  /* 0x0000000000007b1d */ /* 0x000fe20000010000 */
[----:B------:R-:W-:Y:S01]  /*c630*/  LOP3.LUT P3, RZ, R3, 0x2, RZ, 0xc0, !PT ;  /* 0x0000000203ff7812 */ /* 0x000fe2000786c0ff */
[----:B------:R-:W-:Y:S01]  /*c640*/  UISETP.GE.AND UP0, UPT, UR9, 0x81, UPT ;  /* 0x000000810900788c */ /* 0x000fe2000bf06270 */
[----:B------:R-:W-:-:S02]  /*c650*/  IMAD R14, R242, c[0x0][0x20c], R14 ;  /* 0x00008300f20e7a24 */ /* 0x000fc400078e020e */
[----:B------:R-:W-:Y:S02]  /*c660*/  IMAD.SHL.U32 R15, R3, 0x40, RZ ;  /* 0x00000040030f7824 */ /* 0x000fe400078e00ff */
[----:B------:R-:W-:Y:S02]  /*c670*/  IMAD.IADD R13, R13, 0x1, R14 ;  /* 0x000000010d0d7824 */ /* 0x000fe400078e020e */
[----:B------:R-:W-:Y:S01]  /*c680*/  IMAD.SHL.U32 R14, R5, 0x20, RZ ;  /* 0x00000020050e7824 */ /* 0x000fe200078e00ff */
[----:B------:R-:W-:Y:S01]  /*c690*/  LOP3.LUT R15, R15, 0x1c0, RZ, 0xc0, !PT ;  /* 0x000001c00f0f7812 */ /* 0x000fe200078ec0ff */
[----:B------:R-:W-:Y:S02]  /*c6a0*/  IMAD.SHL.U32 R10, R10, 0x8, RZ ;  /* 0x000000080a0a7824 */ /* 0x000fe400078e00ff */
[----:B------:R-:W-:Y:S01]  /*c6b0*/  IMAD R11, R11, c[0x0][0x218], RZ ;  /* 0x000086000b0b7a24 */ /* 0x000fe200078e02ff */
[----:B------:R-:W-:Y:S01]  /*c6c0*/  LOP3.LUT R14, R14, 0x7ffffc00, RZ, 0xc0, !PT ;  /* 0x7ffffc000e0e7812 */ /* 0x000fe200078ec0ff */
[----:B------:R-:W-:Y:S01]  /*c6d0*/  IMAD.WIDE.U32 R12, R241, c[0x0][0x218], R12 ;  /* 0x00008600f10c7a25 */ /* 0x000fe200078e000c */
[----:B------:R-:W-:-:S02]  /*c6e0*/  LOP3.LUT R238, R15, 0x8, R10, 0xf8, !PT ;  /* 0x000000080fee7812 */ /* 0x000fc400078ef80a */
[----:B------:R-:W-:Y:S01]  /*c6f0*/  SHF.R.U32.HI R15, RZ, 0x3, R15 ;  /* 0x00000003ff0f7819 */ /* 0x000fe2000001160f */
[----:B------:R-:W-:Y:S01]  /*c700*/  IMAD.IADD R176, R4, 0x1, R14 ;  /* 0x0000000104b07824 */ /* 0x000fe200078e020e */
[----:B------:R-:W-:Y:S01]  /*c710*/  IADD3 R10, P0, R12, UR28, RZ ;  /* 0x0000001c0c0a7c10 */ /* 0x000fe2000ff1e0ff */
[----:B------:R-:W-:Y:S01]  /*c720*/  IMAD R11, R241, c[0x0][0x21c], R11 ;  /* 0x00008700f10b7a24 */ /* 0x000fe200078e020b */
[----:B------:R-:W-:Y:S01]  /*c730*/  LOP3.LUT R238, R238, R15, RZ, 0x3c, !PT ;  /* 0x0000000feeee7212 */ /* 0x000fe200078e3cff */
[----:B------:R-:W-:Y:S01]  /*c740*/  IMAD.WIDE R14, R32, 0x2, RZ ;  /* 0x00000002200e7825 */ /* 0x000fe200078e02ff */
[C---:B------:R-:W-:Y:S02]  /*c750*/  LEA R196, R176.reuse, 0x100, 0x1 ;  /* 0x00000100b0c47811 */ /* 0x040fe400078e08ff */
[----:B------:R-:W-:Y:S01]  /*c760*/  IADD3.X R11, R13, UR10, R11, P0, !PT ;  /* 0x0000000a0d0b7c10 */ /* 0x000fe200087fe40b */
[----:B------:R-:W-:Y:S01]  /*c770*/  IMAD.SHL.U32 R176, R176, 0x2, RZ ;  /* 0x00000002b0b07824 */ /* 0x000fe200078e00ff */
[----:B------:R-:W-:Y:S01]  /*c780*/  LEA R64, P0, R10, c[0x0][0x1f8], 0x1 ;  /* 0x00007e000a407a11 */ /* 0x000fe200078008ff */
[----:B------:R-:W-:Y:S01]  /*c790*/  IMAD R184, R2, 0x2, R196 ;  /* 0x0000000202b87824 */ /* 0x000fe200078e02c4 */
[----:B------:R-:W-:Y:S01]  /*c7a0*/  SHF.R.S32.HI R13, RZ, 0x1f, R8 ;  /* 0x0000001fff0d7819 */ /* 0x000fe20000011408 */
[----:B------:R-:W-:Y:S01]  /*c7b0*/  IMAD R196, R0, 0x2, R196 ;  /* 0x0000000200c47824 */ /* 0x000fe200078e02c4 */
[----:B------:R-:W-:Y:S01]  /*c7c0*/  LEA.HI.X R10, R10, c[0x0][0x1fc], R11, 0x1, P0 ;  /* 0x00007f000a0a7a11 */ /* 0x000fe200000f0c0b */
[----:B------:R-:W-:Y:S01]  /*c7d0*/  IMAD R204, R0, 0x2, R184 ;  /* 0x0000000200cc7824 */ /* 0x000fe200078e02b8 */
[----:B------:R-:W1:Y:S01]  /*c7e0*/  SHFL.IDX PT, R66, R64, 0x2, 0x181f ;  /* 0x00581f0040427f89 */ /* 0x000e6200000e0000 */
[----:B------:R-:W-:Y:S01]  /*c7f0*/  IMAD R238, R20, 0x200, R238 ;  /* 0x0000020014ee7824 */ /* 0x000fe200078e02ee */
[----:B------:R-:W-:Y:S01]  /*c800*/  LEA.HI R13, R13, R8, RZ, 0x3 ;  /* 0x000000080d0d7211 */ /* 0x000fe200078f18ff */
[----:B------:R-:W-:Y:S01]  /*c810*/  IMAD.SHL.U32 R243, R9, 0x2, RZ ;  /* 0x0000000209f37824 */ /* 0x000fe200078e00ff */
[----:B------:R-:W-:Y:S01]  /*c820*/  LDSM.16.M88.4 R136, [R176+0x100] ;  /* 0x00010000b088783b */ /* 0x000fe20000000200 */
[----:B------:R-:W-:Y:S01]  /*c830*/  IMAD.SHL.U32 R238, R238, 0x2, RZ ;  /* 0x00000002eeee7824 */ /* 0x000fe200078e00ff */
[----:B------:R-:W-:-:S02]  /*c840*/  LOP3.LUT R33, R13, 0xfffffff8, RZ, 0xc0, !PT ;  /* 0xfffffff80d217812 */ /* 0x000fc400078ec0ff */
[----:B------:R-:W-:Y:S02]  /*c850*/  LDSM.16.M88.4 R140, [R184] ;  /* 0x00000000b88c783b */ /* 0x000fe40000000200 */
[C---:B------:R-:W-:Y:S01]  /*c860*/  IADD3 R13, R238.reuse, 0x8100, RZ ;  /* 0x00008100ee0d7810 */ /* 0x040fe20007ffe0ff */
[----:B------:R-:W-:Y:S01]  /*c870*/  IMAD.WIDE R22, R33, 0x2, RZ ;  /* 0x0000000221167825 */ /* 0x000fe200078e02ff */
[----:B------:R-:W-:Y:S01]  /*c880*/  LDSM.16.M88.4 R168, [R196] ;  /* 0x00000000c4a8783b */ /* 0x000fe20000000200 */
[----:B------:R-:W-:Y:S02]  /*c890*/  IADD3 R237, R238, 0x8120, RZ ;  /* 0x00008120eeed7810 */ /* 0x000fe40007ffe0ff */
[----:B------:R-:W-:Y:S01]  /*c8a0*/  @P3 IADD3 R237, R13, -0x20, RZ ;  /* 0xffffffe00ded3810 */ /* 0x000fe20007ffe0ff */
[----:B------:R-:W-:Y:S03]  /*c8b0*/  LDSM.16.M88.4 R172, [R204] ;  /* 0x00000000ccac783b */ /* 0x000fe60000000200 */
[C---:B------:R-:W-:Y:S01]  /*c8c0*/  IADD3 R231, R237.reuse, 0x800, RZ ;  /* 0x00000800ede77810 */ /* 0x040fe20007ffe0ff */
[----:B------:R-:W-:Y:S01]  /*c8d0*/  LDSM.16.M88.4 R176, [R176+0x4100] ;  /* 0x00410000b0b0783b */ /* 0x000fe20000000200 */
[----:B------:R-:W-:-:S02]  /*c8e0*/  IADD3 R230, R237, 0x1000, RZ ;  /* 0x00001000ede67810 */ /* 0x000fc40007ffe0ff */
[C---:B------:R-:W-:Y:S01]  /*c8f0*/  IADD3 R229, R237.reuse, 0x1800, RZ ;  /* 0x00001800ede57810 */ /* 0x040fe20007ffe0ff */
[----:B------:R-:W-:Y:S01]  /*c900*/  LDSM.16.M88.4 R184, [R184+0x4000] ;  /* 0x00400000b8b8783b */ /* 0x000fe20000000200 */
[-C--:B-1----:R-:W-:Y:S02]  /*c910*/  IADD3 R74, P1, R14, R66.reuse, RZ ;  /* 0x000000420e4a7210 */ /* 0x082fe40007f3e0ff */
[----:B------:R-:W-:Y:S01]  /*c920*/  IADD3 R66, P3, R22, R66, RZ ;  /* 0x0000004216427210 */ /* 0x000fe20007f7e0ff */
[----:B------:R-:W-:Y:S01]  /*c930*/  LDSM.16.M88.4 R196, [R196+0x4000] ;  /* 0x00400000c4c4783b */ /* 0x000fe20000000200 */
[C---:B------:R-:W-:Y:S02]  /*c940*/  IADD3 R228, R237.reuse, 0x2000, RZ ;  /* 0x00002000ede47810 */ /* 0x040fe40007ffe0ff */
[C---:B------:R-:W-:Y:S01]  /*c950*/  IADD3 R227, R237.reuse, 0x2800, RZ ;  /* 0x00002800ede37810 */ /* 0x040fe20007ffe0ff */
[----:B------:R-:W-:Y:S01]  /*c960*/  LDSM.16.M88.4 R204, [R204+0x4000] ;  /* 0x00400000cccc783b */ /* 0x000fe20000000200 */
[----:B------:R-:W-:-:S02]  /*c970*/  IADD3 R226, R237, 0x3000, RZ ;  /* 0x00003000ede27810 */ /* 0x000fc40007ffe0ff */
[C---:B------:R-:W-:Y:S01]  /*c980*/  IADD3 R225, R237.reuse, 0x3800, RZ ;  /* 0x00003800ede17810 */ /* 0x040fe20007ffe0ff */
[----:B------:R-:W1:Y:S01]  /*c990*/  SHFL.IDX PT, R84, R64, RZ, 0x181f ;  /* 0x00181fff40547589 */ /* 0x000e6200000e0000 */
[C---:B------:R-:W-:Y:S02]  /*c9a0*/  IADD3 R223, R237.reuse, 0x4000, RZ ;  /* 0x00004000eddf7810 */ /* 0x040fe40007ffe0ff */
[C---:B------:R-:W-:Y:S01]  /*c9b0*/  IADD3 R222, R237.reuse, 0x4800, RZ ;  /* 0x00004800edde7810 */ /* 0x040fe20007ffe0ff */
[----:B------:R-:W-:Y:S01]  /*c9c0*/  BAR.SYNC.DEFER_BLOCKING 0x0 ;  /* 0x0000000000007b1d */ /* 0x000fe20000010000 */
[C---:B------:R-:W-:Y:S02]  /*c9d0*/  IADD3 R221, R237.reuse, 0x5000, RZ ;  /* 0x00005000eddd7810 */ /* 0x040fe40007ffe0ff */
[C---:B------:R-:W-:Y:S02]  /*c9e0*/  IADD3 R220, R237.reuse, 0x5800, RZ ;  /* 0x00005800eddc7810 */ /* 0x040fe40007ffe0ff */
[C---:B------:R-:W-:Y:S01]  /*c9f0*/  IADD3 R219, R237.reuse, 0x6000, RZ ;  /* 0x00006000eddb7810 */ /* 0x040fe20007ffe0ff */
[----:B------:R-:W2:Y:S01]  /*ca00*/  SHFL.IDX PT, R76, R64, 0x1, 0x181f ;  /* 0x00381f00404c7f89 */ /* 0x000ea200000e0000 */
[----:B------:R-:W-:-:S02]  /*ca10*/  IADD3 R218, R237, 0x6800, RZ ;  /* 0x00006800edda7810 */ /* 0x000fc40007ffe0ff */
[C---:B------:R-:W-:Y:S01]  /*ca20*/  IADD3 R217, R237.reuse, 0x7000, RZ ;  /* 0x00007000edd97810 */ /* 0x040fe20007ffe0ff */
[----:B------:R-:W3:Y:S01]  /*ca30*/  SHFL.IDX PT, R11, R10, 0x2, 0x181f ;  /* 0x00581f000a0b7f89 */ /* 0x000ee200000e0000 */
[----:B------:R-:W-:-:S03]  /*ca40*/  IADD3 R216, R237, 0x7800, RZ ;  /* 0x00007800edd87810 */ /* 0x000fc60007ffe0ff */
[----:B------:R-:W4:Y:S04]  /*ca50*/  SHFL.IDX PT, R12, R10, RZ, 0x181f ;  /* 0x00181fff0a0c7589 */ /* 0x000f2800000e0000 */
[----:B------:R-:W5:Y:S01]  /*ca60*/  SHFL.IDX PT, R20, R10, 0x1, 0x181f ;  /* 0x00381f000a147f89 */ /* 0x000f6200000e0000 */
[----:B-1----:R-:W-:-:S03]  /*ca70*/  IADD3 R86, P0, R84, R14, RZ ;  /* 0x0000000e54567210 */ /* 0x002fc60007f1e0ff */
[----:B------:R-:W1:Y:S01]  /*ca80*/  SHFL.IDX PT, R64, R64, 0x3, 0x181f ;  /* 0x00781f0040407f89 */ /* 0x000e6200000e0000 */
[----:B------:R-:W-:-:S04]  /*ca90*/  DEPBAR.LE SB0, 0x0 ;  /* 0x000080000000791a */ /* 0x000fc80000000000 */
[----:B------:R-:W1:Y:S04]  /*caa0*/  SHFL.IDX PT, R10, R10, 0x3, 0x181f ;  /* 0x00781f000a0a7f89 */ /* 0x000e6800000e0000 */
[----:B------:R-:W-:Y:S01]  /*cab0*/  BAR.SYNC.DEFER_BLOCKING 0x0 ;  /* 0x0000000000007b1d */ /* 0x000fe20000010000 */
[----:B--2---:R-:W-:Y:S01]  /*cac0*/  IADD3 R78, P2, R14, R76, RZ ;  /* 0x0000004c0e4e7210 */ /* 0x004fe20007f5e0ff */
[--C-:B---3--:R-:W-:Y:S01]  /*cad0*/  IMAD.X R75, R15, 0x1, R11.reuse, P1 ;  /* 0x000000010f4b7824 */ /* 0x108fe200008e060b */
[----:B------:R-:W-:Y:S01]  /*cae0*/  IADD3 R84, P1, R84, R22, RZ ;  /* 0x0000001654547210 */ /* 0x000fe20007f3e0ff */
[----:B------:R-:W-:Y:S02]  /*caf0*/  IMAD.X R67, R23, 0x1, R11, P3 ;  /* 0x0000000117437824 */ /* 0x000fe400018e060b */
[----:B----4-:R-:W-:-:S02]  /*cb00*/  IMAD.X R87, R12, 0x1, R15, P0 ;  /* 0x000000010c577824 */ /* 0x010fc400000e060f */
[----:B------:R-:W-:Y:S01]  /*cb10*/  IMAD.X R85, R12, 0x1, R23, P1 ;  /* 0x000000010c557824 */ /* 0x000fe200008e0617 */
[----:B------:R-:W-:Y:S01]  /*cb20*/  ISETP.GE.AND P1, PT, R32, c[0x0][0x1d4], PT ;  /* 0x0000750020007a0c */ /* 0x000fe20003f26270 */
[----:B-----5:R-:W-:Y:S01]  /*cb30*/  IMAD.X R79, R15, 0x1, R20, P2 ;  /* 0x000000010f4f7824 */ /* 0x020fe200010e0614 */
[-C--:B-1----:R-:W-:Y:S02]  /*cb40*/  IADD3 R34, P0, R14, R64.reuse, RZ ;  /* 0x000000400e227210 */ /* 0x082fe40007f1e0ff */
[----:B------:R-:W-:-:S03]  /*cb50*/  IADD3 R64, P2, R22, R64, RZ ;  /* 0x0000004016407210 */ /* 0x000fc60007f5e0ff */
[--C-:B------:R-:W-:Y:S01]  /*cb60*/  IMAD.X R35, R15, 0x1, R10.reuse, P0 ;  /* 0x000000010f237824 */ /* 0x100fe200000e060a */
[----:B------:R-:W-:Y:S01]  /*cb70*/  IADD3 R76, P0, R22, R76, RZ ;  /* 0x0000004c164c7210 */ /* 0x000fe20007f1e0ff */
[----:B------:R-:W-:Y:S01]  /*cb80*/  IMAD.X R65, R23, 0x1, R10, P2 ;  /* 0x0000000117417824 */ /* 0x000fe200010e060a */
[----:B------:R-:W-:Y:S01]  /*cb90*/  ISETP.LT.OR P2, PT, R7, 0x1, P1 ;  /* 0x000000010700780c */ /* 0x000fe20000f41670 */
[----:B------:R-:W1:Y:S02]  /*cba0*/  LDSM.16.M88.4 R24, [R238+0x8100] ;  /* 0x00810000ee18783b */ /* 0x000e640000000200 */
[----:B------:R-:W-:Y:S01]  /*cbb0*/  IMAD.X R77, R23, 0x1, R20, P0 ;  /* 0x00000001174d7824 */ /* 0x000fe200000e0614 */
[----:B------:R-:W-:Y:S01]  /*cbc0*/  ISETP.GE.AND P0, PT, R8, c[0x0][0x1d4], PT ;  /* 0x0000750008007a0c */ /* 0x000fe20003f06270 */
[----:B------:R-:W2:Y:S04]  /*cbd0*/  LDSM.16.M88.4 R16, [R238+0x8900] ;  /* 0x00890000ee10783b */ /* 0x000ea80000000200 */
[----:B------:R-:W-:Y:S04]  /*cbe0*/  LDSM.16.M88.4 R60, [R237] ;  /* 0x00000000ed3c783b */ /* 0x000fe80000000200 */
[----:B------:R-:W-:Y:S04]  /*cbf0*/  LDSM.16.M88.4 R12, [R237+0x800] ;  /* 0x00080000ed0c783b */ /* 0x000fe80000000200 */
[----:B------:R-:W-:Y:S04]  /*cc00*/  LDSM.16.M88.4 R8, [R238+0x9100] ;  /* 0x00910000ee08783b */ /* 0x000fe80000000200 */
[----:B------:R-:W-:Y:S04]  /*cc10*/  LDSM.16.M88.4 R104, [R238+0x9900] ;  /* 0x00990000ee68783b */ /* 0x000fe80000000200 */
[----:B------:R-:W3:Y:S04]  /*cc20*/  LDSM.16.M88.4 R96, [R238+0xa100] ;  /* 0x00a10000ee60783b */ /* 0x000ee80000000200 */
[----:B------:R-:W4:Y:S04]  /*cc30*/  LDSM.16.M88.4 R88, [R238+0xa900] ;  /* 0x00a90000ee58783b */ /* 0x000f280000000200 */
[----:B------:R-:W5:Y:S04]  /*cc40*/  LDSM.16.M88.4 R80, [R238+0xb100] ;  /* 0x00b10000ee50783b */ /* 0x000f680000000200 */
[----:B------:R-:W-:Y:S04]  /*cc50*/  LDSM.16.M88.4 R68, [R238+0xb900] ;  /* 0x00b90000ee44783b */ /* 0x000fe80000000200 */
[----:B------:R-:W-:Y:S01]  /*cc60*/  LDSM.16.M88.4 R56, [R237+0x1000] ;  /* 0x00100000ed38783b */ /* 0x000fe20000000200 */
[C---:B-1----:R-:W-:Y:S03]  /*cc70*/  HMMA.16816.F32 R28, R136.reuse, R24, RZ ;  /* 0x00000018881c723c */ /* 0x042fe600000018ff */
[----:B------:R-:W-:Y:S04]  /*cc80*/  LDSM.16.M88.4 R52, [R237+0x1800] ;  /* 0x00180000ed34783b */ /* 0x000fe80000000200 */
[----:B------:R-:W1:Y:S01]  /*cc90*/  LDSM.16.M88.4 R44, [R237+0x2000] ;  /* 0x00200000ed2c783b */ /* 0x000e620000000200 */
[C---:B--2---:R-:W-:Y:S03]  /*cca0*/  HMMA.16816.F32 R20, R136.reuse, R16, RZ ;  /* 0x000000108814723c */ /* 0x044fe600000018ff */
[----:B------:R-:W2:Y:S04]  /*ccb0*/  LDSM.16.M88.4 R40, [R237+0x2800] ;  /* 0x00280000ed28783b */ /* 0x000ea80000000200 */
[----:B------:R-:W1:Y:S01]  /*ccc0*/  LDSM.16.M88.4 R36, [R237+0x3000] ;  /* 0x00300000ed24783b */ /* 0x000e620000000200 */
[C---:B------:R-:W-:Y:S03]  /*ccd0*/  HMMA.16816.F32 R16, R136.reuse, R18, RZ ;  /* 0x000000128810723c */ /* 0x040fe600000018ff */
[----:B------:R-:W1:Y:S04]  /*cce0*/  LDSM.16.M88.4 R48, [R237+0x3800] ;  /* 0x00380000ed30783b */ /* 0x000e680000000200 */
[----:B------:R-:W-:Y:S01]  /*ccf0*/  @!PT LDS RZ, [RZ] ;  /* 0x00000000fffff984 */ /* 0x000fe20000000800 */
[----:B------:R-:W-:Y:S01]  /*cd00*/  @!PT LDS RZ, [RZ] ;  /* 0x00000000fffff984 */ /* 0x000fe20000000800 */
[----:B------:R-:W-:Y:S01]  /*cd10*/  @!PT LDS RZ, [RZ] ;  /* 0x00000000fffff984 */ /* 0x000fe20000000800 */
[----:B------:R5:W-:Y:S01]  /*cd20*/  LDGSTS.E.BYPASS.LTC128B.128 [R243+0x100], [R86.64], !P2 ;  /* 0x0010000056f37fae */ /* 0x000be2000d101d54 */
[C---:B------:R-:W-:Y:S01]  /*cd30*/  ISETP.LT.OR P2, PT, R7.reuse, 0x1, P0 ;  /* 0x000000010700780c */ /* 0x040fe20000741670 */
[C---:B---3--:R-:W-:Y:S08]  /*cd40*/  HMMA.16816.F32 R100, R136.reuse, R96, RZ ;  /* 0x000000608864723c */ /* 0x048ff000000018ff */
[----:B----4-:R-:W-:Y:S04]  /*cd50*/  HMMA.16816.F32 R92, R136, R88, RZ ;  /* 0x00000058885c723c */ /* 0x010fe800000018ff */
[----:B------:R5:W-:Y:S01]  /*cd60*/  LDGSTS.E.BYPASS.LTC128B.128 [R243+0x4100], [R84.64], !P2 ;  /* 0x0410000054f37fae */ /* 0x000be2000d101d54 */
[----:B------:R-:W-:-:S03]  /*cd70*/  ISETP.LT.OR P2, PT, R7, 0x21, P1 ;  /* 0x000000210700780c */ /* 0x000fc60000f41670 */
[C---:B------:R-:W-:Y:S08]  /*cd80*/  HMMA.16816.F32 R96, R136.reuse, R98, RZ ;  /* 0x000000628860723c */ /* 0x040ff000000018ff */
[----:B------:R-:W-:Y:S02]  /*cd90*/  HMMA.16816.F32 R88, R136, R90, RZ ;  /* 0x0000005a8858723c */ /* 0x000fe400000018ff */
[----:B------:R3:W-:Y:S01]  /*cda0*/  LDGSTS.E.BYPASS.LTC128B.128 [R243+0x1100], [R78.64], !P2 ;  /* 0x011000004ef37fae */ /* 0x0007e2000d101d54 */
[----:B------:R-:W-:-:S05]  /*cdb0*/  ISETP.LT.OR P2, PT, R7, 0x21, P0 ;  /* 0x000000210700780c */ /* 0x000fca0000741670 */
[----:B------:R-:W-:Y:S08]  /*cdc0*/  HMMA.16816.F32 R20, R140, R12, R20 ;  /* 0x0000000c8c14723c */ /* 0x000ff00000001814 */
[----:B------:R3:W-:Y:S01]  /*cdd0*/  LDGSTS.E.BYPASS.LTC128B.128 [R243+0x5100], [R76.64], !P2 ;  /* 0x051000004cf37fae */ /* 0x0007e2000d101d54 */
[C---:B------:R-:W-:Y:S01]  /*cde0*/  ISETP.LT.OR P2, PT, R7.reuse, 0x41, P1 ;  /* 0x000000410700780c */ /* 0x040fe20000f41670 */
[----:B-----5:R-:W-:Y:S01]  /*cdf0*/  HMMA.16816.F32 R84, R136, R80, RZ ;  /* 0x000000508854723c */ /* 0x020fe200000018ff */
[----:B------:R-:W-:-:S07]  /*ce00*/  ISETP.LT.OR P1, PT, R7, 0x61, P1 ;  /* 0x000000610700780c */ /* 0x000fce0000f21670 */
[----:B------:R-:W-:Y:S04]  /*ce10*/  HMMA.16816.F32 R80, R136, R82, RZ ;  /* 0x000000528850723c */ /* 0x000fe800000018ff */
[----:B------:R4:W-:Y:S01]  /*ce20*/  LDGSTS.E.BYPASS.LTC128B.128 [R243+0x2100], [R74.64], !P2 ;  /* 0x021000004af37fae */ /* 0x0009e2000d101d54 */
[C---:B------:R-:W-:Y:S02]  /*ce30*/  ISETP.LT.OR P2, PT, R7.reuse, 0x41, P0 ;  /* 0x000000410700780c */ /* 0x040fe40000741670 */
[----:B------:R-:W-:Y:S01]  /*ce40*/  ISETP.LT.OR P0, PT, R7, 0x61, P0 ;  /* 0x000000610700780c */ /* 0x000fe20000701670 */
[----:B------:R-:W-:Y:S08]  /*ce50*/  HMMA.16816.F32 R16, R140, R14, R16 ;  /* 0x0000000e8c10723c */ /* 0x000ff00000001810 */
[----:B------:R-:W-:Y:S02]  /*ce60*/  HMMA.16816.F32 R12, R136, R8, RZ ;  /* 0x00000008880c723c */ /* 0x000fe400000018ff */
[----:B------:R5:W-:Y:S01]  /*ce70*/  LDGSTS.E.BYPASS.LTC128B.128 [R243+0x6100], [R66.64], !P2 ;  /* 0x0610000042f37fae */ /* 0x000be2000d101d54 */
[----:B------:R-:W-:Y:S01]  /*ce80*/  LOP3.LUT P2, RZ, R3, 0x4, RZ, 0xc0, !PT ;  /* 0x0000000403ff7812 */ /* 0x000fe2000784c0ff */
[----:B------:R-:W-:-:S02]  /*ce90*/  IMAD.MOV.U32 R3, RZ, RZ, 0x40 ;  /* 0x00000040ff037424 */ /* 0x000fc400078e00ff */
[----:B------:R1:W-:Y:S02]  /*cea0*/  LDGSTS.E.BYPASS.LTC128B.128 [R243+0x3100], [R34.64], !P1 ;  /* 0x0310000022f37fae */ /* 0x0003e4000c901d54 */
[----:B------:R-:W-:Y:S01]  /*ceb0*/  HMMA.16816.F32 R108, R136, R104, RZ ;  /* 0x00000068886c723c */ /* 0x000fe200000018ff */
[----:B------:R-:W-:Y:S01]  /*cec0*/  SEL R3, R3, 0xffffffc0, !P2 ;  /* 0xffffffc003037807 */ /* 0x000fe20005000000 */
[----:B------:R5:W-:Y:S01]  /*ced0*/  LDGSTS.E.BYPASS.LTC128B.128 [R243+0x7100], [R64.64], !P0 ;  /* 0x0710000040f37fae */ /* 0x000be2000c101d54 */
[----:B------:R-:W-:-:S03]  /*cee0*/  PLOP3.LUT P0, PT, PT, PT, UP0, 0x40, 0x0 ;  /* 0x000000000000781c */ /* 0x000fc60003f0e808 */
[----:B------:R-:W-:Y:S01]  /*cef0*/  IMAD.IADD R235, R238, 0x1, R3 ;  /* 0x00000001eeeb7824 */ /* 0x000fe200078e0203 */
[----:B------:R-:W-:Y:S01]  /*cf00*/  LDSM.16.M88.4 R112, [R237+0x4000] ;  /* 0x00400000ed70783b */ /* 0x000fe20000000200 */
[C---:B------:R-:W-:Y:S01]  /*cf10*/  HMMA.16816.F32 R24, R136.reuse, R26, RZ ;  /* 0x0000001a8818723c */ /* 0x040fe200000018ff */
[----:B------:R-:W-:Y:S02]  /*cf20*/  IMAD.IADD R224, R3, 0x1, R237 ;  /* 0x0000000103e07824 */ /* 0x000fe400078e02ed */
[----:B------:R-:W-:Y:S04]  /*cf30*/  LDSM.16.M88.4 R128, [R235+0xd900] ;  /* 0x00d90000eb80783b */ /* 0x000fe80000000200 */
[----:B------:R-:W-:Y:S01]  /*cf40*/  LDSM.16.M88.4 R124, [R235+0xe100] ;  /* 0x00e10000eb7c783b */ /* 0x000fe20000000200 */
[C---:B------:R-:W-:Y:S03]  /*cf50*/  HMMA.16816.F32 R8, R136.reuse, R10, RZ ;  /* 0x0000000a8808723c */ /* 0x040fe600000018ff */
[----:B------:R-:W-:Y:S04]  /*cf60*/  LDSM.16.M88.4 R120, [R235+0xe900] ;  /* 0x00e90000eb78783b */ /* 0x000fe80000000200 */
[----:B------:R-:W-:Y:S01]  /*cf70*/  LDSM.16.M88.4 R116, [R235+0xf100] ;  /* 0x00f10000eb74783b */ /* 0x000fe20000000200 */
[----:B------:R-:W-:Y:S01]  /*cf80*/  HMMA.16816.F32 R104, R136, R106, RZ ;  /* 0x0000006a8868723c */ /* 0x000fe200000018ff */
[----:B-1----:R-:W-:-:S02]  /*cf90*/  SHF.R.S32.HI R35, RZ, 0x1f, R32 ;  /* 0x0000001fff237819 */ /* 0x002fc40000011420 */
[----:B------:R-:W0:Y:S01]  /*cfa0*/  LDGDEPBAR ;  /* 0x00000000000079af */ /* 0x000e220000000000 */
[----:B------:R-:W-:-:S03]  /*cfb0*/  SHF.R.S32.HI R34, RZ, 0x1f, R33 ;  /* 0x0000001fff227819 */ /* 0x000fc60000011421 */
[----:B-----5:R-:W-:Y:S01]  /*cfc0*/  LDSM.16.M88.4 R64, [R238+0xc100] ;  /* 0x00c10000ee40783b */ /* 0x020fe20000000200 */
        /* <DEDUP_REMOVED lines=8> */
[----:B------:R-:W5:Y:S07]  /*d050*/  LDSM.16.M88.4 R36, [R235+0x9900] ;  /* 0x00990000eb24783b */ /* 0x000f6e0000000200 */
[C---:B---3--:R-:W-:Y:S08]  /*d060*/  HMMA.16816.F32 R76, R136.reuse, R68, RZ ;  /* 0x00000044884c723c */ /* 0x048ff000000018ff */
        /* <DEDUP_REMOVED lines=9> */
[----:B------:R-:W3:Y:S07]  /*d100*/  LDSM.16.M88.4 R52, [R235+0x8900] ;  /* 0x00890000eb34783b */ /* 0x000eee0000000200 */
[C---:B------:R-:W-:Y:S08]  /*d110*/  HMMA.16816.F32 R76, R140.reuse, R48, R76 ;  /* 0x000000308c4c723c */ /* 0x040ff0000000184c */
[----:B------:R-:W-:Y:S01]  /*d120*/  HMMA.16816.F32 R68, R140, R50, R68 ;  /* 0x000000328c44723c */ /* 0x000fe20000001844 */
[----:B------:R-:W3:Y:S07]  /*d130*/  LDSM.16.M88.4 R48, [R235+0xa100] ;  /* 0x00a10000eb30783b */ /* 0x000eee0000000200 */
[C---:B-1----:R-:W-:Y:S08]  /*d140*/  HMMA.16816.F32 R28, R168.reuse, R44, R28 ;  /* 0x0000002ca81c723c */ /* 0x042ff0000000181c */
[C---:B------:R-:W-:Y:S01]  /*d150*/  HMMA.16816.F32 R24, R168.reuse, R46, R24 ;  /* 0x0000002ea818723c */ /* 0x040fe20000001818 */
[----:B------:R-:W1:Y:S07]  /*d160*/  LDSM.16.M88.4 R44, [R235+0xa900] ;  /* 0x00a90000eb2c783b */ /* 0x000e6e0000000200 */
[C---:B--2---:R-:W-:Y:S08]  /*d170*/  HMMA.16816.F32 R12, R168.reuse, R40, R12 ;  /* 0x00000028a80c723c */ /* 0x044ff0000000180c */
[C---:B------:R-:W-:Y:S01]  /*d180*/  HMMA.16816.F32 R8, R168.reuse, R42, R8 ;  /* 0x0000002aa808723c */ /* 0x040fe20000001808 */
[----:B------:R-:W2:Y:S07]  /*d190*/  LDSM.16.M88.4 R40, [R235+0xb900] ;  /* 0x00b90000eb28783b */ /* 0x000eae0000000200 */
[C---:B-----5:R-:W-:Y:S08]  /*d1a0*/  HMMA.16816.F32 R108, R168.reuse, R36, R108 ;  /* 0x00000024a86c723c */ /* 0x060ff0000000186c */
[C---:B------:R-:W-:Y:S01]  /*d1b0*/  HMMA.16816.F32 R104, R168.reuse, R38, R104 ;  /* 0x00000026a868723c */ /* 0x040fe20000001868 */
[----:B------:R-:W5:Y:S07]  /*d1c0*/  LDSM.16.M88.4 R36, [R224] ;  /* 0x00000000e024783b */ /* 0x000f6e0000000200 */
[C---:B---3--:R-:W-:Y:S08]  /*d1d0*/  HMMA.16816.F32 R20, R168.reuse, R52, R20 ;  /* 0x00000034a814723c */ /* 0x048ff00000001814 */
        /* <DEDUP_REMOVED lines=9> */
[----:B------:R-:W-:Y:S01]  /*d270*/  HMMA.16816.F32 R68, R168, R42, R68 ;  /* 0x0000002aa844723c */ /* 0x000fe20000001844 */
[----:B------:R-:W2:Y:S07]  /*d280*/  LDSM.16.M88.4 R40, [R224+0x2000] ;  /* 0x00200000e028783b */ /* 0x000eae0000000200 */
[C---:B-----5:R-:W-:Y:S08]  /*d290*/  HMMA.16816.F32 R28, R172.reuse, R36, R28 ;  /* 0x00000024ac1c723c */ /* 0x060ff0000000181c */
[----:B------:R-:W-:Y:S01]  /*d2a0*/  HMMA.16816.F32 R24, R172, R38, R24 ;  /* 0x00000026ac18723c */ /* 0x000fe20000001818 */
[----:B------:R-:W5:Y:S07]  /*d2b0*/  LDSM.16.M88.4 R36, [R224+0x2800] ;  /* 0x00280000e024783b */ /* 0x000f6e0000000200 */
[C---:B---3--:R-:W-:Y:S08]  /*d2c0*/  HMMA.16816.F32 R84, R168.reuse, R52, R84 ;  /* 0x00000034a854723c */ /* 0x048ff00000001854 */
[----:B------:R-:W-:Y:S01]  /*d2d0*/  HMMA.16816.F32 R80, R168, R54, R80 ;  /* 0x00000036a850723c */ /* 0x000fe20000001850 */
        /* <DEDUP_REMOVED lines=12> */
[----:B------:R-:W5:Y:S07]  /*d3a0*/  LDSM.16.M88.4 R36, [R238+0xe900] ;  /* 0x00e90000ee24783b */ /* 0x000f6e0000000200 */
[C---:B---3--:R-:W-:Y:S08]  /*d3b0*/  HMMA.16816.F32 R108, R172.reuse, R52, R108 ;  /* 0x00000034ac6c723c */ /* 0x048ff0000000186c */
[C---:B------:R-:W-:Y:S01]  /*d3c0*/  HMMA.16816.F32 R104, R172.reuse, R54, R104 ;  /* 0x00000036ac68723c */ /* 0x040fe20000001868 */
[----:B------:R-:W3:Y:S07]  /*d3d0*/  LDSM.16.M88.4 R52, [R238+0xd900] ;  /* 0x00d90000ee34783b */ /* 0x000eee0000000200 */
[C---:B------:R-:W-:Y:S08]  /*d3e0*/  HMMA.16816.F32 R84, R172.reuse, R48, R84 ;  /* 0x00000030ac54723c */ /* 0x040ff00000001854 */
        /* <DEDUP_REMOVED lines=20> */
[C---:B------:R-:W-:Y:S08]  /*d530*/  HMMA.16816.F32 R20, R176.reuse, R60, R20 ;  /* 0x0000003cb014723c */ /* 0x040ff00000001814 */
        /* <DEDUP_REMOVED lines=39> */
[----:B------:R-:W-:Y:S01]  /*d7b0*/  HMMA.16816.F32 R8, R196, R38, R8 ;  /* 0x00000026c408723c */ /* 0x000fe20000001808 */
[----:B------:R-:W5:Y:S01]  /*d7c0*/  LDSM.16.M88.4 R36, [R224+0x7800] ;  /* 0x00780000e024783b */ /* 0x000f620000000200 */
        /* <DEDUP_REMOVED lines=25> */
[C---:B-----5:R-:W-:Y:S08]  /*d960*/  HMMA.16816.F32 R76, R204.reuse, R36, R76 ;  /* 0x00000024cc4c723c */ /* 0x060ff0000000184c */
[----:B------:R-:W-:Y:S01]  /*d970*/  HMMA.16816.F32 R68, R204, R38, R68 ;  /* 0x00000026cc44723c */ /* 0x000fe20000001844 */
[----:B------:R-:W-:Y:S06]  /*d980*/  BAR.SYNC.DEFER_BLOCKING 0x0 ;  /* 0x0000000000007b1d */ /* 0x000fec0000010000 */
[----:B------:R-:W-:Y:S05]  /*d990*/  @P0 BRA `(.L_x_2301) ;  /* 0x0000047000000947 */ /* 0x000fea0003800000 */
[----:B----4-:R-:W-:Y:S01]  /*d9a0*/  IMAD.U32 R3, RZ, RZ, UR14 ;  /* 0x0000000eff037e24 */ /* 0x010fe2000f8e00ff */
        /* <DEDUP_REMOVED lines=13> */
[----:B------:R-:W-:Y:S02]  /*da80*/  IADD3 R46, -R6, 0x10, RZ ;  /* 0x00000010062e7810 */ /* 0x000fe40007ffe1ff */
[----:B------:R-:W-:Y:S01]  /*da90*/  SHF.L.U64.HI R38, R32, 0x1, R35 ;  /* 0x0000000120267819 */ /* 0x000fe20000010223 */
[----:B------:R-:W-:Y:S01]  /*daa0*/  IMAD R242, R3, c[0x0][0x2b8], R242 ;  /* 0x0000ae0003f27a24 */ /* 0x000fe200078e02f2 */
[----:B------:R-:W-:Y:S02]  /*dab0*/  LOP3.LUT R46, R46, 0xf, RZ, 0xc0, !PT ;  /* 0x0000000f2e2e7812 */ /* 0x000fe400078ec0ff */
[----:B------:R-:W-:Y:S02]  /*dac0*/  SHF.L.U64.HI R7, R33, 0x1, R34 ;  /* 0x0000000121077819 */ /* 0x000fe40000010222 */
[----:B------:R-:W-:-:S05]  /*dad0*/  SHF.R.S32.HI R3, RZ, 0x1f, R242 ;  /* 0x0000001fff037819 */ /* 0x000fca00000114f2 */
        /* <DEDUP_REMOVED lines=51> */
.L_x_2301:
[----:B----4-:R-:W-:Y:S01]  /*de10*/  LOP3.LUT R5, R5, 0xffffffe0, RZ, 0xc0, !PT ;  /* 0xffffffe005057812 */ /* 0x010fe200078ec0ff */
[----:B------:R-:W-:Y:S01]  /*de20*/  IMAD.MOV.U32 R37, RZ, RZ, -0x2 ;  /* 0xfffffffeff257424 */ /* 0x000fe200078e00ff */
[----:B------:R-:W0:Y:S01]  /*de30*/  LDGDEPBAR ;  /* 0x00000000000079af */ /* 0x000e220000000000 */
[----:B------:R-:W-:-:S02]  /*de40*/  IMAD.SHL.U32 R236, R4, 0x2, RZ ;  /* 0x0000000204ec7824 */ /* 0x000fc400078e00ff */
[----:B------:R-:W-:Y:S02]  /*de50*/  IMAD.IADD R73, R73, 0x1, -R5 ;  /* 0x0000000149497824 */ /* 0x000fe400078e0a05 */
[--C-:B------:R-:W-:Y:S01]  /*de60*/  IMAD R234, R2, 0x2, R236.reuse ;  /* 0x0000000202ea7824 */ /* 0x100fe200078e02ec */
[----:B------:R-:W-:Y:S01]  /*de70*/  LDSM.16.MT88.4 R124, [R236+0x100] ;  /* 0x00010000ec7c783b */ /* 0x000fe20000004200 */
[C---:B------:R-:W-:Y:S01]  /*de80*/  IMAD R233, R0.reuse, 0x2, R236 ;  /* 0x0000000200e97824 */ /* 0x040fe200078e02ec */
[----:B------:R-:W-:Y:S01]  /*de90*/  SHF.R.S32.HI R3, RZ, 0x1f, R73 ;  /* 0x0000001fff037819 */ /* 0x000fe20000011449 */
[----:B------:R-:W-:-:S03]  /*dea0*/  IMAD R232, R0, 0x2, R234 ;  /* 0x0000000200e87824 */ /* 0x000fc600078e02ea */
[----:B------:R-:W-:-:S04]  /*deb0*/  LEA.HI R3, R3, R73, RZ, 0x2 ;  /* 0x0000004903037211 */ /* 0x000fc800078f10ff */
[----:B------:R-:W-:-:S05]  /*dec0*/  LOP3.LUT R3, R3, 0x7ffffffc, RZ, 0xc0, !PT ;  /* 0x7ffffffc03037812 */ /* 0x000fca00078ec0ff */
[----:B------:R-:W-:Y:S02]  /*ded0*/  IMAD.IADD R3, R73, 0x1, -R3 ;  /* 0x0000000149037824 */ /* 0x000fe400078e0a03 */
[----:B------:R-:W-:Y:S02]  /*dee0*/  LDSM.16.MT88.4 R72, [R234+0x100] ;  /* 0x00010000ea48783b */ /* 0x000fe40000004200 */
[----:B------:R-:W-:-:S05]  /*def0*/  IMAD R37, R3, R37, UR24 ;  /* 0x0000001803257e24 */ /* 0x000fca000f8e0225 */
[C---:B------:R-:W-:Y:S02]  /*df00*/  ISETP.GT.AND P1, PT, R37.reuse, RZ, PT ;  /* 0x000000ff2500720c */ /* 0x040fe40003f24270 */
[C---:B------:R-:W-:Y:S02]  /*df10*/  ISETP.GT.AND P2, PT, R37.reuse, 0x8, PT ;  /* 0x000000082500780c */ /* 0x040fe40003f44270 */
[C---:B------:R-:W-:Y:S02]  /*df20*/  ISETP.GT.AND P0, PT, R37.reuse, 0x1, PT ;  /* 0x000000012500780c */ /* 0x040fe40003f04270 */
[----:B------:R-:W-:Y:S02]  /*df30*/  FSEL R6, R30, -INF , P1 ;  /* 0xff8000001e067808 */ /* 0x000fe40000800000 */
[----:B------:R-:W-:Y:S02]  /*df40*/  FSEL R3, R28, -INF , P1 ;  /* 0xff8000001c037808 */ /* 0x000fe40000800000 */
[----:B------:R-:W-:-:S02]  /*df50*/  ISETP.GT.AND P1, PT, R37, 0x10, PT ;  /* 0x000000102500780c */ /* 0x000fc40003f24270 */
[----:B------:R-:W-:Y:S02]  /*df60*/  FSEL R26, R26, -INF , P2 ;  /* 0xff8000001a1a7808 */ /* 0x000fe40001000000 */
[----:B------:R-:W-:Y:S02]  /*df70*/  FSEL R24, R24, -INF , P2 ;  /* 0xff80000018187808 */ /* 0x000fe40001000000 */
[----:B------:R-:W-:Y:S02]  /*df80*/  ISETP.GT.AND P2, PT, R37, 0x20, PT ;  /* 0x000000202500780c */ /* 0x000fe40003f44270 */
[----:B------:R-:W-:Y:S02]  /*df90*/  FSEL R7, R29, -INF , P0 ;  /* 0xff8000001d077808 */ /* 0x000fe40000000000 */
[----:B------:R-:W-:Y:S02]  /*dfa0*/  FSEL R22, R22, -INF , P1 ;  /* 0xff80000016167808 */ /* 0x000fe40000800000 */
[----:B------:R-:W-:-:S02]  /*dfb0*/  FSEL R20, R20, -INF , P1 ;  /* 0xff80000014147808 */ /* 0x000fc40000800000 */
[----:B------:R-:W-:Y:S02]  /*dfc0*/  FSEL R5, R31, -INF , P0 ;  /* 0xff8000001f057808 */ /* 0x000fe40000000000 */
[C---:B------:R-:W-:Y:S02]  /*dfd0*/  ISETP.GT.AND P1, PT, R37.reuse, 0x28, PT ;  /* 0x000000282500780c */ /* 0x040fe40003f24270 */
[----:B------:R-:W-:Y:S02]  /*dfe0*/  FSEL R30, R12, -INF , P2 ;  /* 0xff8000000c1e7808 */ /* 0x000fe40001000000 */
[----:B------:R-:W-:Y:S02]  /*dff0*/  ISETP.GT.AND P0, PT, R37, 0x9, PT ;  /* 0x000000092500780c */ /* 0x000fe40003f04270 */
[----:B------:R-:W-:Y:S02]  /*e000*/  FMNMX.FTZ R12, R3, R7, !PT ;  /* 0x00000007030c7209 */ /* 0x000fe40007810000 */
[----:B------:R-:W-:-:S02]  /*e010*/  FSEL R29, R8, -INF , P1 ;  /* 0xff800000081d7808 */ /* 0x000fc40000800000 */
[----:B------:R-:W-:Y:S02]  /*e020*/  FSEL R27, R27, -INF , P0 ;  /* 0xff8000001b1b7808 */ /* 0x000fe40000000000 */
[----:B------:R-:W-:Y:S02]  /*e030*/  FSEL R25, R25, -INF , P0 ;  /* 0xff80000019197808 */ /* 0x000fe40000000000 */
[----:B------:R-:W-:Y:S02]  /*e040*/  FMNMX.FTZ R8, R24, R12, !PT ;  /* 0x0000000c18087209 */ /* 0x000fe40007810000 */
[----:B------:R-:W-:Y:S02]  /*e050*/  ISETP.GT.AND P0, PT, R37, 0x11, PT ;  /* 0x000000112500780c */ /* 0x000fe40003f04270 */
[----:B------:R-:W-:Y:S02]  /*e060*/  FMNMX.FTZ R8, R25, R8, !PT ;  /* 0x0000000819087209 */ /* 0x000fe40007810000 */
[----:B------:R-:W-:-:S02]  /*e070*/  FSEL R23, R23, -INF , P0 ;  /* 0xff80000017177808 */ /* 0x000fc40000000000 */
[----:B------:R-:W-:Y:S02]  /*e080*/  FSEL R21, R21, -INF , P0 ;  /* 0xff80000015157808 */ /* 0x000fe40000000000 */
[C---:B------:R-:W-:Y:S02]  /*e090*/  ISETP.GT.AND P0, PT, R37.reuse, 0x19, PT ;  /* 0x000000192500780c */ /* 0x040fe40003f04270 */
[----:B------:R-:W-:Y:S02]  /*e0a0*/  ISETP.GT.AND P3, PT, R37, 0x18, PT ;  /* 0x000000182500780c */ /* 0x000fe40003f64270 */
[----:B------:R-:W-:Y:S02]  /*e0b0*/  FMNMX.FTZ R8, R20, R8, !PT ;  /* 0x0000000814087209 */ /* 0x000fe40007810000 */
[----:B------:R-:W-:Y:S02]  /*e0c0*/  FSEL R31, R19, -INF , P0 ;  /* 0xff800000131f7808 */ /* 0x000fe40000000000 */
[----:B------:R-:W-:-:S02]  /*e0d0*/  FSEL R17, R17, -INF , P0 ;  /* 0xff80000011117808 */ /* 0x000fc40000000000 */
[----:B------:R-:W-:Y:S02]  /*e0e0*/  ISETP.GT.AND P0, PT, R37, 0x21, PT ;  /* 0x000000212500780c */ /* 0x000fe40003f04270 */
[----:B------:R-:W-:Y:S02]  /*e0f0*/  FSEL R16, R16, -INF , P3 ;  /* 0xff80000010107808 */ /* 0x000fe40001800000 */
[----:B------:R-:W-:Y:S02]  /*e100*/  FMNMX.FTZ R8, R21, R8, !PT ;  /* 0x0000000815087209 */ /* 0x000fe40007810000 */
[----:B------:R-:W-:Y:S02]  /*e110*/  FSEL R195, R15, -INF , P0 ;  /* 0xff8000000fc37808 */ /* 0x000fe40000000000 */
[----:B------:R-:W-:Y:S02]  /*e120*/  FSEL R28, R13, -INF , P0 ;  /* 0xff8000000d1c7808 */ /* 0x000fe40000000000 */
[----:B------:R-:W-:-:S02]  /*e130*/  ISETP.GT.AND P0, PT, R37, 0x29, PT ;  /* 0x000000292500780c */ /* 0x000fc40003f04270 */
[----:B------:R-:W-:Y:S02]  /*e140*/  FMNMX.FTZ R8, R16, R8, !PT ;  /* 0x0000000810087209 */ /* 0x000fe40007810000 */
[----:B--2---:R-:W-:Y:S02]  /*e150*/  FSEL R40, R9, -INF , P0 ;  /* 0xff80000009287808 */ /* 0x004fe40000000000 */
[----:B------:R-:W-:Y:S02]  /*e160*/  FMNMX.FTZ R8, R17, R8, !PT ;  /* 0x0000000811087209 */ /* 0x000fe40007810000 */
[----:B------:R-:W-:Y:S02]  /*e170*/  FMNMX.FTZ R9, R6, R5, !PT ;  /* 0x0000000506097209 */ /* 0x000fe40007810000 */
[----:B------:R-:W-:Y:S02]  /*e180*/  FMNMX.FTZ R8, R30, R8, !PT ;  /* 0x000000081e087209 */ /* 0x000fe40007810000 */
[----:B------:R-:W-:-:S02]  /*e190*/  FMNMX.FTZ R9, R26, R9, !PT ;  /* 0x000000091a097209 */ /* 0x000fc40007810000 */
[----:B------:R-:W-:Y:S02]  /*e1a0*/  FMNMX.FTZ R8, R28, R8, !PT ;  /* 0x000000081c087209 */ /* 0x000fe40007810000 */
[----:B------:R-:W-:Y:S02]  /*e1b0*/  FMNMX.FTZ R9, R27, R9, !PT ;  /* 0x000000091b097209 */ /* 0x000fe40007810000 */
[----:B------:R-:W-:Y:S02]  /*e1c0*/  FSEL R194, R10, -INF , P1 ;  /* 0xff8000000ac27808 */ /* 0x000fe40000800000 */
[----:B------:R-:W-:Y:S02]  /*e1d0*/  ISETP.GT.AND P1, PT, R37, 0x30, PT ;  /* 0x000000302500780c */ /* 0x000fe40003f24270 */
[----:B------:R-:W-:Y:S02]  /*e1e0*/  FMNMX.FTZ R8, R29, R8, !PT ;  /* 0x000000081d087209 */ /* 0x000fe40007810000 */
[----:B------:R-:W-:-:S02]  /*e1f0*/  FMNMX.FTZ R9, R22, R9, !PT ;  /* 0x0000000916097209 */ /* 0x000fc40007810000 */
[----:B------:R-:W-:Y:S02]  /*e200*/  FSEL R193, R11, -INF , P0 ;  /* 0xff8000000bc17808 */ /* 0x000fe40000000000 */
[----:B------:R-:W-:Y:S02]  /*e210*/  ISETP.GT.AND P0, PT, R37, 0x31, PT ;  /* 0x000000312500780c */ /* 0x000fe40003f04270 */
[----:B------:R-:W-:Y:S02]  /*e220*/  FSEL R145, R108, -INF , P1 ;  /* 0xff8000006c917808 */ /* 0x000fe40000800000 */
[----:B------:R-:W-:Y:S02]  /*e230*/  FMNMX.FTZ R8, R40, R8, !PT ;  /* 0x0000000828087209 */ /* 0x000fe40007810000 */
[----:B------:R-:W-:Y:S02]  /*e240*/  FSEL R36, R18, -INF , P3 ;  /* 0xff80000012247808 */ /* 0x000fe40001800000 */
        /* <DEDUP_REMOVED lines=13> */
[----:B------:R-:W-:Y:S01]  /*e320*/  FSEL R147, R105, -INF , P0 ;  /* 0xff80000069937808 */ /* 0x000fe20000000000 */
[----:B------:R-:W-:Y:S01]  /*e330*/  LDSM.16.MT88.4 R108, [R233+0x4100] ;  /* 0x00410000e96c783b */ /* 0x000fe20000004200 */
[----:B------:R-:W-:-:S02]  /*e340*/  ISETP.GT.AND P1, PT, R37, 0x40, PT ;  /* 0x000000402500780c */ /* 0x000fc40003f24270 */
        /* <DEDUP_REMOVED lines=8> */
[----:B------:R-:W-:Y:S02]  /*e3d0*/  FSEL R160, R101, -INF , P0 ;  /* 0xff80000065a07808 */ /* 0x000fe40000000000 */
[----:B------:R-:W-:Y:S02]  /*e3e0*/  ISETP.GT.AND P1, PT, R37, 0x48, PT ;  /* 0x000000482500780c */ /* 0x000fe40003f24270 */
        /* <DEDUP_REMOVED lines=9> */
[----:B------:R-:W-:Y:S02]  /*e480*/  FSEL R159, R97, -INF , P0 ;  /* 0xff800000619f7808 */ /* 0x000fe40000000000 */
[----:B------:R-:W-:Y:S02]  /*e490*/  ISETP.GT.AND P1, PT, R37, 0x50, PT ;  /* 0x000000502500780c */ /* 0x000fe40003f24270 */
[----:B------:R-:W-:Y:S02]  /*e4a0*/  FMNMX.FTZ R8, R189, R8, !PT ;  /* 0x00000008bd087209 */ /* 0x000fe40007810000 */
[----:B------:R-:W-:Y:S02]  /*e4b0*/  FMNMX.FTZ R9, R150, R9, !PT ;  /* 0x0000000996097209 */ /* 0x000fe40007810000 */
[----:B------:R-:W-:Y:S02]  /*e4c0*/  FSEL R165, R99, -INF , P0 ;  /* 0xff80000063a57808 */ /* 0x000fe40000000000 */
[----:B------:R-:W-:Y:S01]  /*e4d0*/  ISETP.GT.AND P0, PT, R37, 0x51, PT ;  /* 0x000000512500780c */ /* 0x000fe20003f04270 */
[----:B------:R-:W-:Y:S01]  /*e4e0*/  LDSM.16.MT88.4 R96, [R236+0x4100] ;  /* 0x00410000ec60783b */ /* 0x000fe20000004200 */
[----:B------:R-:W-:-:S02]  /*e4f0*/  FSEL R188, R92, -INF , P1 ;  /* 0xff8000005cbc7808 */ /* 0x000fc40000800000 */
[----:B------:R-:W-:Y:S02]  /*e500*/  FMNMX.FTZ R8, R159, R8, !PT ;  /* 0x000000089f087209 */ /* 0x000fe40007810000 */
[----:B------:R-:W-:Y:S02]  /*e510*/  FSEL R192, R106, -INF , P2 ;  /* 0xff8000006ac07808 */ /* 0x000fe40001000000 */
[----:B------:R-:W-:Y:S02]  /*e520*/  FMNMX.FTZ R9, R151, R9, !PT ;  /* 0x0000000997097209 */ /* 0x000fe40007810000 */
[----:B------:R-:W-:Y:S02]  /*e530*/  FSEL R180, R94, -INF , P1 ;  /* 0xff8000005eb47808 */ /* 0x000fe40000800000 */
[----:B------:R-:W-:Y:S02]  /*e540*/  FSEL R183, R93, -INF , P0 ;  /* 0xff8000005db77808 */ /* 0x000fe40000000000 */
        /* <DEDUP_REMOVED lines=30> */
[----:B------:R-:W-:Y:S02]  /*e730*/  FSEL R155, R81, -INF , P0 ;  /* 0xff800000519b7808 */ /* 0x000fe40000000000 */
[----:B------:R-:W-:-:S02]  /*e740*/  ISETP.GT.AND P0, PT, R37, 0x70, PT ;  /* 0x000000702500780c */ /* 0x000fc40003f04270 */
[----:B------:R-:W-:Y:S02]  /*e750*/  FMNMX.FTZ R8, R156, R8, !PT ;  /* 0x000000089c087209 */ /* 0x000fe40007810000 */
[----:B------:R-:W-:Y:S02]  /*e760*/  FMNMX.FTZ R9, R180, R9, !PT ;  /* 0x00000009b4097209 */ /* 0x000fe40007810000 */
        /* <DEDUP_REMOVED lines=16> */
[----:B------:R-:W-:-:S02]  /*e870*/  FMNMX.FTZ R8, R134, R8, !PT ;  /* 0x0000000886087209 */ /* 0x000fc40007810000 */
[----:B------:R-:W-:Y:S02]  /*e880*/  FMNMX.FTZ R9, R154, R9, !PT ;  /* 0x000000099a097209 */ /* 0x000fe40007810000 */
[----:B------:R-:W-:Y:S02]  /*e890*/  FMNMX.FTZ R8, R67, R8, !PT ;  /* 0x0000000843087209 */ /* 0x000fe40007810000 */
[----:B------:R-:W-:Y:S02]  /*e8a0*/  FMNMX.FTZ R10, R153, R9, !PT ;  /* 0x00000009990a7209 */ /* 0x000fe40007810000 */
[----:B------:R-:W-:Y:S01]  /*e8b0*/  FSEL R65, R79, -INF , P2 ;  /* 0xff8000004f417808 */ /* 0x000fe20001000000 */
[----:B------:R-:W1:Y:S01]  /*e8c0*/  SHFL.BFLY PT, R9, R8, 0x2, 0x1f ;  /* 0x0c401f0008097f89 */ /* 0x000e6200000e0000 */
[----:B------:R-:W-:Y:S02]  /*e8d0*/  FMNMX.FTZ R10, R152, R10, !PT ;  /* 0x0000000a980a7209 */ /* 0x000fe40007810000 */
[----:B------:R-:W-:-:S02]  /*e8e0*/  FSEL R64, R70, -INF , P1 ;  /* 0xff80000046407808 */ /* 0x000fc40000800000 */
[----:B------:R-:W-:Y:S02]  /*e8f0*/  FMNMX.FTZ R10, R149, R10, !PT ;  /* 0x0000000a950a7209 */ /* 0x000fe40007810000 */
[----:B------:R-:W-:Y:S02]  /*e900*/  FSEL R62, R71, -INF , P0 ;  /* 0xff800000473e7808 */ /* 0x000fe40000000000 */
        /* <DEDUP_REMOVED lines=51> */
[--C-:B------:R-:W-:Y:S01]  /*ec40*/  FFMA.FTZ R41, R195, c[0x0][0x2d0], -R63.reuse ;  /* 0x0000b400c3297a23 */ /* 0x100fe2000001083f */
[----:B------:R-:W1:Y:S01]  /*ec50*/  LDSM.16.MT88.4 R28, [R233+0x4900] ;  /* 0x00490000e91c783b */ /* 0x000e620000004200 */
        /* <DEDUP_REMOVED lines=117> */
[C---:B-----5:R-:W-:Y:S02]  /*f3b0*/  HMMA.16816.F32 R120, R4.reuse, R36, R120 ;  /* 0x000000240478723c */ /* 0x060fe40000001878 */
        /* <DEDUP_REMOVED lines=269> */
.L_x_2305:
        /* <DEDUP_REMOVED lines=61> */
.L_x_2303:
        /* <DEDUP_REMOVED lines=248> */
.L_x_2304:
        /* <DEDUP_REMOVED lines=566> */
.L_x_2302:
        /* <DEDUP_REMOVED lines=91> */
.L_x_2272:
        /* <DEDUP_REMOVED lines=67> */
[----:B------:R-:W-:Y:S01]  /*14520*/  IMAD.IADD R16, R13, 0x1, R14 ;  /* 0x000000010d107824 */ /* 0x000fe200078e020e */
        /* <DEDUP_REMOVED lines=9> */
[----:B------:R-:W-:Y:S01]  /*145c0*/  PLOP3.LUT P0, PT, PT, PT, UP1, 0x80, 0x0 ;  /* 0x000000000000781c */ /* 0x000fe20003f0f018 */
[----:B------:R-:W-:Y:S04]  /*145d0*/  STS [R4+0x400], R126 ;  /* 0x0004007e04007388 */ /* 0x000fe80000000800 */
[----:B------:R-:W-:Y:S04]  /*145e0*/  STS [R14+0x80], R68 ;  /* 0x000080440e007388 */ /* 0x000fe80000000800 */
[----:B------:R-:W-:Y:S04]  /*145f0*/  STS [R14+0x480], R70 ;  /* 0x000480460e007388 */ /* 0x000fe80000000800 */
[----:B------:R1:W-:Y:S04]  /*14600*/  STS [R10], R6 ;  /* 0x000000060a007388 */ /* 0x0003e80000000800 */
[----:B------:R-:W-:Y:S04]  /*14610*/  STS [R10+0x400], R74 ;  /* 0x0004004a0a007388 */ /* 0x000fe80000000800 */
[----:B------:R-:W-:Y:S04]  /*14620*/  STS [R15+0x80], R76 ;  /* 0x0000804c0f007388 */ /* 0x000fe80000000800 */
[----:B------:R-:W-:Y:S01]  /*14630*/  STS [R15+0x480], R78 ;  /* 0x0004804e0f007388 */ /* 0x000fe20000000800 */
[----:B-1----:R-:W-:-:S02]  /*14640*/  IMAD.IADD R6, R13, 0x1, R4 ;  /* 0x000000010d067824 */ /* 0x002fc400078e0204 */
[----:B------:R-:W-:-:S03]  /*14650*/  IMAD.IADD R13, R10, 0x1, R13 ;  /* 0x000000010a0d7824 */ /* 0x000fc600078e020d */
        /* <DEDUP_REMOVED lines=47> */
.L_x_2307:
        /* <DEDUP_REMOVED lines=136> */
.L_x_2309:
[----:B------:R-:W-:Y:S05]  /*151d0*/  BSYNC B0 ;  /* 0x0000000000007941 */ /* 0x000fea0003800000 */
.L_x_2308:
        /* <DEDUP_REMOVED lines=15> */
.L_x_2311:
[----:B------:R-:W-:Y:S05]  /*152d0*/  BSYNC B0 ;  /* 0x0000000000007941 */ /* 0x000fea0003800000 */
.L_x_2310:
        /* <DEDUP_REMOVED lines=15> */
.L_x_2313:
[----:B------:R-:W-:Y:S05]  /*153d0*/  BSYNC B0 ;  /* 0x0000000000007941 */ /* 0x000fea0003800000 */
.L_x_2312:
        /* <DEDUP_REMOVED lines=16> */
.L_x_2306:
        /* <DEDUP_REMOVED lines=31> */
.L_x_2314:
        /* <DEDUP_REMOVED lines=43> */
.L_x_2316:
[----:B------:R-:W-:Y:S05]  /*15980*/  BSYNC B0 ;  /* 0x0000000000007941 */ /* 0x000fea0003800000 */
.L_x_2315:
        /* <DEDUP_REMOVED lines=63> */
.L_x_2318:
[----:B------:R-:W-:Y:S05]  /*15d80*/  BSYNC B0 ;  /* 0x0000000000007941 */ /* 0x000fea0003800000 */
.L_x_2317:
        /* <DEDUP_REMOVED lines=15> */
.L_x_2320:
[----:B------:R-:W-:Y:S05]  /*15e80*/  BSYNC B0 ;  /* 0x0000000000007941 */ /* 0x000fea0003800000 */
.L_x_2319:
        /* <DEDUP_REMOVED lines=15> */
.L_x_2322:
[----:B------:R-:W-:Y:S05]  /*15f80*/  BSYNC B0 ;  /* 0x0000000000007941 */ /* 0x000fea0003800000 */
.L_x_2321:
        /* <DEDUP_REMOVED lines=16> */
.L_x_2323:
        /* <DEDUP_REMOVED lines=15> */
.L_x_4360:


//--------------------- .text._ZN7cutlass13device_kernelIN5flash19enable_sm80_to_sm89INS1_16FlashAttnFwdSm80INS1_25CollectiveMainloopFwdSm80ILi8ELi1ELb1EN4cute5tupleIJNS5_1CILi128EEENS7_ILi96EEES8_EEELi128ENS_6half_tEfNS_4arch4Sm80ELb0ELb1ELb0ELb0ELb1ELb0ELb1ELb0EEENS1_21CollectiveEpilogueFwdINS6_IJS8_S8_S9_EEENS6_IJNS7_ILi1EEESH_SH_EEESB_SD_Li256ELb0ELb1ELb0ELb0EEENS1_19SingleTileSchedulerILb0ELb0ELb1ELi128EEEEEEEEEvNT_6ParamsE --------------------------
	.section	.text._ZN7cutlass13device_kernelIN5flash19enable_sm80_to_sm89INS1_16FlashAttnFwdSm80INS1_25CollectiveMainloopFwdSm80ILi8ELi1ELb1EN4cute5tupleIJNS5_1CILi128EEENS7_ILi96EEES8_EEELi128ENS_6half_tEfNS_4arch4Sm80ELb0ELb1ELb0ELb0ELb1ELb0ELb1ELb0EEENS1_21CollectiveEpilogueFwdINS6_IJS8_S8_S9_EEENS6_IJNS7_ILi1EEESH_SH_EEESB_SD_Li256ELb0ELb1ELb0ELb0EEENS1_19SingleTileSchedulerILb0ELb0ELb1ELi128EEEEEEEEEvNT_6ParamsE,"ax",@progbits
	.sectioninfo	@"SHI_REGISTERS=254"
	.align	128
.text._ZN7cutlass13device_kernelIN5flash19enable_sm80_to_sm89INS1_16FlashAttnFwdSm80INS1_25CollectiveMainloopFwdSm80ILi8ELi1ELb1EN4cute5tupleIJNS5_1CILi128EEENS7_ILi96EEES8_EEELi128ENS_6half_tEfNS_4arch4Sm80ELb0ELb1ELb0ELb0ELb1ELb0ELb1ELb0EEENS1_21CollectiveEpilogueFwdINS6_IJS8_S8_S9_EEENS6_IJNS7_ILi1EEESH_SH_EEESB_SD_Li256ELb0ELb1ELb0ELb0EEENS1_19SingleTileSchedulerILb0ELb0ELb1ELi128EEEEEEEEEvNT_6ParamsE:
        .type           _ZN7cutlass13device_kernelIN5flash19enable_sm80_to_sm89INS1_16FlashAttnFwdSm80INS1_25CollectiveMainloopFwdSm80ILi8ELi1ELb1EN4cute5tupleIJNS5_1CILi128EEENS7_ILi96EEES8_EEELi128ENS_6half_tEfNS_4arch4Sm80ELb0ELb1ELb0ELb0ELb1ELb0ELb1ELb0EEENS1_21CollectiveEpilogueFwdINS6_IJS8_S8_S9_EEENS6_IJNS7_ILi1EEESH_SH_EEESB_SD_Li256ELb0ELb1ELb0ELb0EEENS1_19SingleTileSchedulerILb0ELb0ELb1ELi128EEEEEEEEEvNT_6ParamsE,@function
        .size           _ZN7cutlass13device_kernelIN5flash19enable_sm80_to_sm89INS1_16FlashAttnFwdSm80INS1_25CollectiveMainloopFwdSm80ILi8ELi1ELb1EN4cute5tupleIJNS5_1CILi128EEENS7_ILi96EEES8_EEELi128ENS_6half_tEfNS_4arch4Sm80ELb0ELb1ELb0ELb0ELb1ELb0ELb1ELb0EEENS1_21CollectiveEpilogueFwdINS6_IJS8_S8_S9_EEENS6_IJNS7_ILi1EEESH_SH_EEESB_SD_Li256ELb0ELb1ELb0ELb0EEENS1_19SingleTileSchedulerILb0ELb0ELb1ELi128EEEEEEEEEvNT_6ParamsE,(.L_x_4361 - _ZN7cutlass13device_kernelIN5flash19enable_sm80_to_sm89INS1_16FlashAttnFwdSm80INS1_25CollectiveMainloopFwdSm80ILi8ELi1ELb1EN4cute5tupleIJNS5_1CILi128EEENS7_ILi96EEES8_EEELi128ENS_6half_tEfNS_4arch4Sm80ELb0ELb1ELb0ELb0ELb1ELb0ELb1ELb0EEENS1_21CollectiveEpilogueFwdINS6_IJS8_S8_S9_EEENS6_IJNS7_ILi1EEESH_SH_EEESB_SD_Li256ELb0ELb1ELb0ELb0EEENS1_19SingleTileSchedulerILb0ELb0ELb1ELi128EEEEEEEEEvNT_6ParamsE)
        .other          _ZN7cutlass13device_kernelIN5flash19enable_sm80_to_sm89INS1_16FlashAttnFwdSm80INS1_25CollectiveMainloopFwdSm80ILi8ELi1ELb1EN4cute5tupleIJNS5_1CILi128EEENS7_ILi96EEES8_EEELi128ENS_6half_tEfNS_4arch4Sm80ELb0ELb1ELb0ELb0ELb1ELb0ELb1ELb0EEENS1_21CollectiveEpilogueFwdINS6_IJS8_S8_S9_EEENS6_IJNS7_ILi1EEESH_SH_EEESB_SD_Li256ELb0ELb1ELb0ELb0EEENS1_19SingleTileSchedulerILb0ELb0ELb1ELi128EEEEEEEEEvNT_6ParamsE,@"STO_CUDA_ENTRY STV_DEFAULT"
_ZN7cutlass13device_kernelIN5flash19enable_sm80_to_sm89INS1_16FlashAttnFwdSm80INS1_25CollectiveMainloopFwdSm80ILi8ELi1ELb1EN4cute5tupleIJNS5_1CILi128EEENS7_ILi96EEES8_EEELi128ENS_6half_tEfNS_4arch4Sm80ELb0ELb1ELb0ELb0ELb1ELb0ELb1ELb0EEENS1_21CollectiveEpilogueFwdINS6_IJS8_S8_S9_EEENS6_IJNS7_ILi1EEESH_SH_EEESB_SD_Li256ELb0ELb1ELb0ELb0EEENS1_19SingleTileSchedulerILb0ELb0ELb1ELi128EEEEEEEEEvNT_6ParamsE:
        /* <DEDUP_REMOVED lines=53> */
.L_x_2325:
[----:B------:R-:W-:Y:S02]  /*0350*/  ULDC UR4, c[0x0][0x32c] ;  /* 0x0000cb0000047ab9 */ /* 0x000fe40000000800 */
[----:B------:R-:W-:-:S03]  /*0360*/  UISETP.NE.AND UP2, UPT, UR7, UR4, UPT ;  /* 0x000000040700728c */ /* 0x000fc6000bf45270 */
[----:B------:R-:W-:Y:S02]  /*0370*/  ULDC.64 UR4, c[0x0][0x330] ;  /* 0x0000cc0000047ab9 */ /* 0x000fe40000000a00 */
[----:B------:R-:W-:-:S07]  /*0380*/  UIMAD.WIDE.U32 UR16, UR13, UR4, URZ ;  /* 0x000000040d1072a5 */ /* 0x000fce000f8e003f */
[----:B------:R-:W-:Y:S02]  /*0390*/  @UP2 UMOV UR7, UR17 ;  /* 0x0000001100072c82 */ /* 0x000fe40008000000 */
[----:B------:R-:W-:Y:S02]  /*03a0*/  @UP2 USHF.R.U32.HI UR13, URZ, UR5, UR7 ;  /* 0x000000053f0d2299 */ /* 0x000fe40008011607 */
.L_x_2326:
[----:B------:R-:W-:Y:S02]  /*03b0*/  ULDC UR4, c[0x0][0x32c] ;  /* 0x0000cb0000047ab9 */ /* 0x000fe40000000800 */
[----:B------:R-:W-:-:S04]  /*03c0*/  UIMAD UR4, UR13, UR4, UR4 ;  /* 0x000000040d0472a4 */ /* 0x000fc8000f8e0204 */
[----:B------:R-:W-:-:S04]  /*03d0*/  UISETP.LT.AND UP2, UPT, UR6, UR4, UPT ;  /* 0x000000040600728c */ /* 0x000fc8000bf41270 */
[----:B------:R-:W-:Y:S02]  /*03e0*/  USEL UR6, UR6, UR4, UP2 ;  /* 0x0000000406067287 */ /* 0x000fe40009000000 */
.L_x_2324:
        /* <DEDUP_REMOVED lines=34> */
.L_x_2328:
[----:B------:R-:W-:Y:S02]  /*0610*/  ULDC UR4, c[0x0][0x32c] ;  /* 0x0000cb0000047ab9 */ /* 0x000fe40000000800 */
[----:B------:R-:W-:-:S03]  /*0620*/  UISETP.NE.AND UP2, UPT, UR4, 0x1, UPT ;  /* 0x000000010400788c */ /* 0x000fc6000bf45270 */
[----:B------:R-:W-:Y:S02]  /*0630*/  ULDC.64 UR4, c[0x0][0x330] ;  /* 0x0000cc0000047ab9 */ /* 0x000fe40000000a00 */
[----:B------:R-:W-:-:S06]  /*0640*/  UIMAD.WIDE.U32 UR16, UR13, UR4, URZ ;  /* 0x000000040d1072a5 */ /* 0x000fcc000f8e003f */
[----:B------:R-:W-:Y:S02]  /*0650*/  @UP2 USHF.R.U32.HI UR13, URZ, UR5, UR17 ;  /* 0x000000053f0d2299 */ /* 0x000fe40008011611 */
.L_x_2329:
[----:B------:R-:W-:Y:S02]  /*0660*/  ULDC UR4, c[0x0][0x32c] ;  /* 0x0000cb0000047ab9 */ /* 0x000fe40000000800 */
[----:B------:R-:W-:-:S04]  /*0670*/  UIMAD UR4, UR13, UR4, URZ ;  /* 0x000000040d0472a4 */ /* 0x000fc8000f8e023f */
[----:B------:R-:W-:-:S04]  /*0680*/  UISETP.LT.AND UP2, UPT, UR6, UR4, UPT ;  /* 0x000000040600728c */ /* 0x000fc8000bf41270 */
[----:B------:R-:W-:-:S04]  /*0690*/  USEL UR6, UR6, UR4, !UP2 ;  /* 0x0000000406067287 */ /* 0x000fc8000d000000 */
.L_x_2327:
        /* <DEDUP_REMOVED lines=23> */
[----:B------:R-:W-:Y:S01]  /*0810*/  MOV R97, RZ ;  /* 0x000000ff00617202 */ /* 0x000fe20000000f00 */
        /* <DEDUP_REMOVED lines=468> */
[C---:B------:R-:W-:Y:S07]  /*2560*/  HMMA.16816.F32 R16, R192.reuse, R88, R12 ;  /* 0x00000058c010723c */ /* 0x040fee000000180c */
[----:B------:R-:W-:Y:S01]  /*2570*/  SHF.R.S32.HI R13, RZ, 0x1f, R230 ;  /* 0x0000001fff0d7819 */ /* 0x000fe200000114e6 */
[C---:B------:R-:W-:Y:S08]  /*2580*/  HMMA.16816.F32 R8, R192.reuse, R90, R8 ;  /* 0x0000005ac008723c */ /* 0x040ff00000001808 */
        /* <DEDUP_REMOVED lines=24> */
[----:B------:R-:W-:Y:S01]  /*2710*/  IADD3 R24, -R231, 0x10, RZ ;  /* 0x00000010e7187810 */ /* 0x000fe20007ffe1ff */
[----:B------:R-:W-:Y:S02]  /*2720*/  IMAD.SHL.U32 R4, R230, 0x2, RZ ;  /* 0x00000002e6047824 */ /* 0x000fe400078e00ff */
[----:B------:R-:W-:Y:S01]  /*2730*/  IMAD R216, R15, c[0x0][0x2b8], R216 ;  /* 0x0000ae000fd87a24 */ /* 0x000fe200078e02d8 */
[----:B------:R-:W-:-:S03]  /*2740*/  LOP3.LUT R24, R24, 0xf, RZ, 0xc0, !PT ;  /* 0x0000000f18187812 */ /* 0x000fc600078ec0ff */
[----:B------:R-:W-:Y:S01]  /*2750*/  IMAD.WIDE.U32 R14, R216, c[0x0][0x1e0], RZ ;  /* 0x00007800d80e7a25 */ /* 0x000fe200078e00ff */
[----:B------:R-:W-:-:S05]  /*2760*/  SHF.R.S32.HI R21, RZ, 0x1f, R216 ;  /* 0x0000001fff157819 */ /* 0x000fca00000114d8 */
[----:B------:R-:W-:-:S04]  /*2770*/  IMAD R21, R21, c[0x0][0x1e0], RZ ;  /* 0x0000780015157a24 */ /* 0x000fc800078e02ff */
[----:B------:R-:W-:-:S04]  /*2780*/  IMAD R21, R216, c[0x0][0x1e4], R21 ;  /* 0x00007900d8157a24 */ /* 0x000fc800078e0215 */
[----:B------:R-:W-:Y:S01]  /*2790*/  IMAD.IADD R15, R15, 0x1, R21 ;  /* 0x000000010f0f7824 */ /* 0x000fe200078e0215 */
[----:B--2---:R-:W-:-:S03]  /*27a0*/  SHF.R.S32.HI R0, RZ, 0x1f, R215 ;  /* 0x0000001fff007819 */ /* 0x004fc600000114d7 */
[----:B------:R-:W-:Y:S01]  /*27b0*/  IMAD.WIDE.U32 R6, R215, c[0x0][0x1f0], R14 ;  /* 0x00007c00d7067a25 */ /* 0x000fe200078e000e */
[----:B------:R-:W-:-:S03]  /*27c0*/  SEL R14, RZ, 0x10, P5 ;  /* 0x00000010ff0e7807 */ /* 0x000fc60002800000 */
[----:B------:R-:W-:Y:S01]  /*27d0*/  IMAD R0, R0, c[0x0][0x1f0], RZ ;  /* 0x00007c0000007a24 */ /* 0x000fe200078e02ff */
[----:B------:R-:W-:Y:S02]  /*27e0*/  IADD3 R22, P0, R6, UR40, RZ ;  /* 0x0000002806167c10 */ /* 0x000fe4000ff1e0ff */
[----:B------:R-:W-:Y:S01]  /*27f0*/  IADD3 R26, -R14, 0x10, RZ ;  /* 0x000000100e1a7810 */ /* 0x000fe20007ffe1ff */
[----:B------:R-:W-:-:S03]  /*2800*/  IMAD R0, R215, c[0x0][0x1f4], R0 ;  /* 0x00007d00d7007a24 */ /* 0x000fc600078e0200 */
[----:B------:R-:W-:Y:S02]  /*2810*/  LOP3.LUT R26, R26, 0xf, RZ, 0xc0, !PT ;  /* 0x0000000f1a1a7812 */ /* 0x000fe400078ec0ff */
[----:B------:R-:W-:Y:S02]  /*2820*/  IADD3.X R7, R7, UR9, R0, P0, !PT ;  /* 0x0000000907077c10 */ /* 0x000fe400087fe400 */
[----:B------:R-:W-:Y:S02]  /*2830*/  LEA R6, P0, R22, c[0x0][0x1c8], 0x1 ;  /* 0x0000720016067a11 */ /* 0x000fe400078008ff */
[----:B------:R-:W-:Y:S02]  /*2840*/  SHF.L.U64.HI R0, R230, 0x1, R13 ;  /* 0x00000001e6007819 */ /* 0x000fe4000001020d */
[----:B------:R-:W-:Y:S01]  /*2850*/  LEA.HI.X R22, R22, c[0x0][0x1cc], R7, 0x1, P0 ;  /* 0x0000730016167a11 */ /* 0x000fe200000f0c07 */
[----:B------:R-:W1:Y:S01]  /*2860*/  SHFL.IDX PT, R25, R6, 0x2, 0x181f ;  /* 0x00581f0006197f89 */ /* 0x000e6200000e0000 */
[----:B------:R-:W-:-:S03]  /*2870*/  IMAD.SHL.U32 R7, R229, 0x2, RZ ;  /* 0x00000002e5077824 */ /* 0x000fc600078e00ff */
[----:B------:R-:W2:Y:S04]  /*2880*/  SHFL.IDX PT, R15, R22, 0x2, 0x181f ;  /* 0x00581f00160f7f89 */ /* 0x000ea800000e0000 */
[----:B------:R-:W3:Y:S04]  /*2890*/  SHFL.IDX PT, R20, R6, RZ, 0x181f ;  /* 0x00181fff06147589 */ /* 0x000ee800000e0000 */
[----:B------:R4:W-:Y:S04]  /*28a0*/  SHFL.IDX PT, R12, R6, 0x1, 0x181f ;  /* 0x00381f00060c7f89 */ /* 0x0009e800000e0000 */
[----:B------:R-:W5:Y:S04]  /*28b0*/  SHFL.IDX PT, R23, R22, RZ, 0x181f ;  /* 0x00181fff16177589 */ /* 0x000f6800000e0000 */
[----:B------:R5:W5:Y:S01]  /*28c0*/  SHFL.IDX PT, R21, R22, 0x1, 0x181f ;  /* 0x00381f0016157f89 */ /* 0x000b6200000e0000 */
[----:B-1----:R-:W-:-:S04]  /*28d0*/  IADD3 R26, P2, P0, R26, R25, R4 ;  /* 0x000000191a1a7210 */ /* 0x002fc8000785e004 */
[----:B--2---:R-:W-:Y:S02]  /*28e0*/  IADD3.X R27, RZ, R15, R0, P2, P0 ;  /* 0x0000000fff1b7210 */ /* 0x004fe400017e0400 */
[----:B------:R-:W-:Y:S02]  /*28f0*/  IADD3 R24, P2, P0, R24, R25, R7 ;  /* 0x0000001918187210 */ /* 0x000fe4000785e007 */
[----:B---3--:R-:W-:Y:S02]  /*2900*/  IADD3 R28, P6, R20, R4, RZ ;  /* 0x00000004141c7210 */ /* 0x008fe40007fde0ff */
[----:B----4-:R-:W-:-:S04]  /*2910*/  SHF.L.U64.HI R6, R229, 0x1, R232 ;  /* 0x00000001e5067819 */ /* 0x010fc800000102e8 */
[----:B------:R-:W-:Y:S01]  /*2920*/  IADD3.X R25, RZ, R15, R6, P2, P0 ;  /* 0x0000000fff197210 */ /* 0x000fe200017e0406 */
[--C-:B-----5:R-:W-:Y:S01]  /*2930*/  IMAD.X R29, R23, 0x1, R0.reuse, P6 ;  /* 0x00000001171d7824 */ /* 0x120fe200030e0600 */
[----:B------:R-:W-:Y:S02]  /*2940*/  IADD3 R30, P0, R12, R4, RZ ;  /* 0x000000040c1e7210 */ /* 0x000fe40007f1e0ff */
[-C--:B------:R-:W-:Y:S02]  /*2950*/  IADD3 R22, P2, R20, R7.reuse, RZ ;  /* 0x0000000714167210 */ /* 0x080fe40007f5e0ff */
[----:B------:R-:W-:Y:S01]  /*2960*/  IADD3 R20, P6, R12, R7, RZ ;  /* 0x000000070c147210 */ /* 0x000fe20007fde0ff */
[----:B------:R-:W-:Y:S01]  /*2970*/  IMAD.X R31, R21, 0x1, R0, P0 ;  /* 0x00000001151f7824 */ /* 0x000fe200000e0600 */
[----:B------:R-:W-:Y:S01]  /*2980*/  ISETP.NE.U32.AND P0, PT, R231, RZ, PT ;  /* 0x000000ffe700720c */ /* 0x000fe20003f05070 */
[--C-:B------:R-:W-:Y:S01]  /*2990*/  IMAD.X R23, R23, 0x1, R6.reuse, P2 ;  /* 0x0000000117177824 */ /* 0x100fe200010e0606 */
        /* <DEDUP_REMOVED lines=8> */
.L_x_2331:
[----:B------:R-:W-:Y:S01]  /*2a20*/  LOP3.LUT R7, R98, 0xffffffe0, RZ, 0xc0, !PT ;  /* 0xffffffe062077812 */ /* 0x000fe200078ec0ff */
[----:B------:R-:W-:Y:S01]  /*2a30*/  ULDC UR13, c[0x0][0x324] ;  /* 0x0000c900000d7ab9 */ /* 0x000fe20000000800 */
[----:B------:R-:W-:Y:S01]  /*2a40*/  LEA.HI R15, R99, R96, RZ, 0x2 ;  /* 0x00000060630f7211 */ /* 0x000fe200078f10ff */
[----:B------:R-:W-:Y:S01]  /*2a50*/  ULDC UR16, c[0x0][0x1d0] ;  /* 0x0000740000107ab9 */ /* 0x000fe20000000800 */
[----:B------:R-:W-:Y:S01]  /*2a60*/  SHF.R.S32.HI R12, RZ, 0x1f, R97 ;  /* 0x0000001fff0c7819 */ /* 0x000fe20000011461 */
[----:B------:R-:W-:Y:S01]  /*2a70*/  IMAD.IADD R0, R96, 0x1, -R7 ;  /* 0x0000000160007824 */ /* 0x000fe200078e0a07 */
[----:B------:R-:W-:Y:S01]  /*2a80*/  LOP3.LUT R15, R15, 0xfffffffc, RZ, 0xc0, !PT ;  /* 0xfffffffc0f0f7812 */ /* 0x000fe200078ec0ff */
[----:B------:R-:W-:Y:S01]  /*2a90*/  ULOP3.LUT UR13, URZ, UR13, URZ, 0x33, !UPT ;  /* 0x0000000d3f0d7292 */ /* 0x000fe2000f8e333f */
[----:B------:R-:W-:Y:S01]  /*2aa0*/  LEA.HI R12, R12, R97, RZ, 0x3 ;  /* 0x000000610c0c7211 */ /* 0x000fe200078f18ff */
[----:B------:R-:W-:Y:S01]  /*2ab0*/  UIMAD UR16, UR8, UR16, UR4 ;  /* 0x00000010081072a4 */ /* 0x000fe2000f8e0204 */
[----:B------:R-:W-:Y:S01]  /*2ac0*/  SHF.R.S32.HI R7, RZ, 0x1f, R0 ;  /* 0x0000001fff077819 */ /* 0x000fe20000011400 */
[----:B------:R-:W-:Y:S01]  /*2ad0*/  IMAD.IADD R96, R96, 0x1, -R15 ;  /* 0x0000000160607824 */ /* 0x000fe200078e0a0f */
[----:B------:R-:W-:Y:S01]  /*2ae0*/  LOP3.LUT R12, R12, 0xffffff8, RZ, 0xc0, !PT ;  /* 0x0ffffff80c0c7812 */ /* 0x000fe200078ec0ff */
[----:B------:R-:W0:Y:S01]  /*2af0*/  LDGDEPBAR ;  /* 0x00000000000079af */ /* 0x000e220000000000 */
[----:B------:R-:W-:-:S02]  /*2b00*/  LEA.HI R4, R7, R0, RZ, 0x2 ;  /* 0x0000000007047211 */ /* 0x000fc400078f10ff */
[----:B------:R-:W-:Y:S01]  /*2b10*/  LEA.HI R6, R96, R96, RZ, 0x1 ;  /* 0x0000006060067211 */ /* 0x000fe200078f08ff */
[----:B------:R-:W-:Y:S01]  /*2b20*/  IMAD.IADD R12, R97, 0x1, -R12 ;  /* 0x00000001610c7824 */ /* 0x000fe200078e0a0c */
[----:B------:R-:W-:Y:S02]  /*2b30*/  PLOP3.LUT P2, PT, PT, PT, UP1, 0x80, 0x0 ;  /* 0x000000000000781c */ /* 0x000fe40003f4f018 */
[----:B------:R-:W-:Y:S02]  /*2b40*/  LEA.HI.SX32 R7, R4, UR15, 0x1e ;  /* 0x0000000f04077c11 */ /* 0x000fe4000f8ff2ff */
[----:B------:R-:W-:Y:S02]  /*2b50*/  LOP3.LUT R15, R6, 0x1ffffffe, RZ, 0xc0, !PT ;  /* 0x1ffffffe060f7812 */ /* 0x000fe400078ec0ff */
[----:B------:R-:W-:Y:S01]  /*2b60*/  PLOP3.LUT P0, PT, PT, PT, UP1, 0x80, 0x0 ;  /* 0x000000000000781c */ /* 0x000fe20003f0f018 */
[----:B------:R-:W-:Y:S01]  /*2b70*/  IMAD R7, R12, 0x10, R7 ;  /* 0x000000100c077824 */ /* 0x000fe200078e0207 */
[----:B------:R-:W-:Y:S01]  /*2b80*/  LOP3.LUT R221, R4, 0x7ffffffc, RZ, 0xc0, !PT ;  /* 0x7ffffffc04dd7812 */ /* 0x000fe200078ec0ff */
[----:B------:R-:W-:-:S04]  /*2b90*/  IMAD.IADD R220, R96, 0x1, -R15 ;  /* 0x0000000160dc7824 */ /* 0x000fc800078e0a0f */
[----:B------:R-:W-:Y:S02]  /*2ba0*/  IMAD R220, R220, 0x8, R7 ;  /* 0x00000008dcdc7824 */ /* 0x000fe400078e0207 */
[----:B------:R-:W-:Y:S02]  /*2bb0*/  IMAD.IADD R221, R0, 0x1, -R221 ;  /* 0x0000000100dd7824 */ /* 0x000fe400078e0add */
[----:B------:R-:W-:-:S04]  /*2bc0*/  @P2 IMAD.HI.U32 R6, R220, c[0x0][0x2c8], RZ ;  /* 0x0000b200dc062a27 */ /* 0x000fc800078e00ff */
[----:B-1----:R-:W-:Y:S01]  /*2bd0*/  IMAD.MOV.U32 R25, RZ, RZ, R220 ;  /* 0x000000ffff197224 */ /* 0x002fe200078e00dc */
[----:B------:R-:W-:Y:S01]  /*2be0*/  @P0 SHF.R.U32.HI R25, RZ, c[0x0][0x2cc], R6 ;  /* 0x0000b300ff190a19 */ /* 0x000fe20000011606 */
[----:B------:R-:W-:Y:S01]  /*2bf0*/  IMAD.U32 R0, RZ, RZ, UR18 ;  /* 0x00000012ff007e24 */ /* 0x000fe2000f8e00ff */
[----:B------:R-:W-:Y:S01]  /*2c00*/  PLOP3.LUT P0, PT, PT, PT, UP0, 0x40, 0x0 ;  /* 0x000000000000781c */ /* 0x000fe20003f0e808 */
[----:B------:R-:W-:Y:S02]  /*2c10*/  IMAD.SHL.U32 R221, R221, 0x2, RZ ;  /* 0x00000002dddd7824 */ /* 0x000fe400078e00ff */
[----:B------:R-:W1:Y:S03]  /*2c20*/  SHFL.IDX PT, R4, R25, RZ, 0x1c1f ;  /* 0x001c1fff19047589 */ /* 0x000e6600000e0000 */
[C---:B------:R-:W-:Y:S02]  /*2c30*/  IADD3 R0, -R221.reuse, 0x1, R0 ;  /* 0x00000001dd007810 */ /* 0x040fe40007ffe100 */
[----:B------:R-:W-:-:S02]  /*2c40*/  IADD3 R22, -R221, UR16, RZ ;  /* 0x00000010dd167c10 */ /* 0x000fc4000fffe1ff */
[----:B------:R-:W-:Y:S02]  /*2c50*/  IADD3 R15, R0, -c[0x0][0x168], RZ ;  /* 0x80005a00000f7a10 */ /* 0x000fe40007ffe0ff */
[----:B------:R-:W-:Y:S02]  /*2c60*/  IADD3 R0, -R221, UR4, RZ ;  /* 0x00000004dd007c10 */ /* 0x000fe4000fffe1ff */
[C---:B------:R-:W-:Y:S02]  /*2c70*/  IADD3 R21, R15.reuse, c[0x0][0x328], RZ ;  /* 0x0000ca000f157a10 */ /* 0x040fe40007ffe0ff */
[----:B------:R-:W-:-:S03]  /*2c80*/  IADD3 R15, R15, UR13, RZ ;  /* 0x0000000d0f0f7c10 */ /* 0x000fc6000fffe0ff */
[--C-:B-1----:R-:W-:Y:S02]  /*2c90*/  IMAD.IADD R7, R21, 0x1, R4.reuse ;  /* 0x0000000115077824 */ /* 0x102fe400078e0204 */
[----:B------:R-:W-:-:S03]  /*2ca0*/  IMAD.IADD R23, R15, 0x1, R4 ;  /* 0x000000010f177824 */ /* 0x000fc600078e0204 */
[----:B------:R-:W-:Y:S01]  /*2cb0*/  IMNMX R24, R7, R22, PT ;  /* 0x0000001607187217 */ /* 0x000fe20003800200 */
[----:B------:R-:W-:Y:S05]  /*2cc0*/  @P0 BRA `(.L_x_2332) ;  /* 0x0000015000000947 */ /* 0x000fea0003800000 */
[----:B------:R-:W-:Y:S01]  /*2cd0*/  IMAD.U32 R7, RZ, RZ, UR11 ;  /* 0x0000000bff077e24 */ /* 0x000fe2000f8e00ff */
        /* <DEDUP_REMOVED lines=11> */
.L_x_2334:
[----:B------:R-:W-:-:S04]  /*2d90*/  MOV R4, c[0x0][0x32c] ;  /* 0x0000cb0000047a02 */ /* 0x000fc80000000f00 */
[----:B------:R-:W-:-:S13]  /*2da0*/  ISETP.NE.AND P0, PT, R4, 0x1, PT ;  /* 0x000000010400780c */ /* 0x000fda0003f05270 */
[----:B------:R-:W-:-:S05]  /*2db0*/  @P0 IMAD.HI.U32 R4, R7, c[0x0][0x330], RZ ;  /* 0x0000cc0007040a27 */ /* 0x000fca00078e00ff */
[----:B------:R-:W-:Y:S02]  /*2dc0*/  @P0 SHF.R.U32.HI R7, RZ, c[0x0][0x334], R4 ;  /* 0x0000cd00ff070a19 */ /* 0x000fe40000011604 */
.L_x_2335:
[----:B------:R-:W-:Y:S05]  /*2dd0*/  BSYNC B0 ;  /* 0x0000000000007941 */ /* 0x000fea0003800000 */
.L_x_2333:
[----:B------:R-:W-:-:S05]  /*2de0*/  IMAD R4, R7, c[0x0][0x32c], R0 ;  /* 0x0000cb0007047a24 */ /* 0x000fca00078e0200 */
[----:B------:R-:W-:Y:S02]  /*2df0*/  IADD3 R7, R4, c[0x0][0x32c], RZ ;  /* 0x0000cb0004077a10 */ /* 0x000fe40007ffe0ff */
[----:B------:R-:W-:Y:S02]  /*2e00*/  IMNMX R23, R23, R4, !PT ;  /* 0x0000000417177217 */ /* 0x000fe40007800200 */
[----:B------:R-:W-:Y:S02]  /*2e10*/  IMNMX R24, R24, R7, PT ;  /* 0x0000000718187217 */ /* 0x000fe40003800200 */
.L_x_2332:
[----:B------:R-:W-:Y:S01]  /*2e20*/  UISETP.GE.AND UP3, UPT, UR4, 0x2, UPT ;  /* 0x000000020400788c */ /* 0x000fe2000bf66270 */
[----:B------:R-:W1:Y:S01]  /*2e30*/  SHFL.IDX PT, R26, R25, 0x1, 0x1c1f ;  /* 0x003c1f00191a7f89 */ /* 0x000e6200000e0000 */
[----:B------:R-:W-:Y:S02]  /*2e40*/  UISETP.GE.AND UP4, UPT, UR4, 0x1, UPT ;  /* 0x000000010400788c */ /* 0x000fe4000bf86270 */
[----:B------:R-:W-:Y:S02]  /*2e50*/  UISETP.GE.AND UP2, UPT, UR4, 0x9, UPT ;  /* 0x000000090400788c */ /* 0x000fe4000bf46270 */
[----:B------:R-:W-:Y:S01]  /*2e60*/  PLOP3.LUT P6, PT, PT, PT, UP3, 0x40, 0x0 ;  /* 0x000000000000781c */ /* 0x000fe20003fce838 */
[----:B------:R-:W-:Y:S01]  /*2e70*/  UP2UR UR33, UPR, URZ, 0x8 ;  /* 0x000000083f217883 */ /* 0x000fe20008000000 */
[----:B------:R-:W-:Y:S01]  /*2e80*/  PLOP3.LUT P0, PT, PT, PT, UP4, 0x40, 0x0 ;  /* 0x000000000000781c */ /* 0x000fe20003f0e848 */
[----:B------:R-:W-:Y:S01]  /*2e90*/  UP2UR UR32, UPR, URZ, 0x4 ;  /* 0x000000043f207883 */ /* 0x000fe20008000000 */
[C---:B------:R-:W-:Y:S01]  /*2ea0*/  ISETP.GT.AND P6, PT, R23.reuse, 0x1, P6 ;  /* 0x000000011700780c */ /* 0x040fe200037c4270 */
[----:B------:R-:W-:Y:S01]  /*2eb0*/  UISETP.GE.AND UP3, UPT, UR4, 0xa, UPT ;  /* 0x0000000a0400788c */ /* 0x000fe2000bf66270 */
[C---:B------:R-:W-:Y:S01]  /*2ec0*/  ISETP.GT.AND P0, PT, R23.reuse, RZ, P0 ;  /* 0x000000ff1700720c */ /* 0x040fe20000704270 */
[----:B------:R-:W-:Y:S01]  /*2ed0*/  UP2UR UR34, UPR, URZ, 0x10 ;  /* 0x000000103f227883 */ /* 0x000fe20008000000 */
[----:B------:R-:W-:Y:S01]  /*2ee0*/  PLOP3.LUT P2, PT, PT, PT, UP2, 0x40, 0x0 ;  /* 0x000000000000781c */ /* 0x000fe20003f4e828 */
[----:B------:R-:W-:Y:S01]  /*2ef0*/  UISETP.GE.AND UP2, UPT, UR4, 0x11, UPT ;  /* 0x000000110400788c */ /* 0x000fe2000bf46270 */
[C---:B------:R-:W-:Y:S01]  /*2f00*/  ISETP.LT.OR P6, PT, R24.reuse, 0x2, P6 ;  /* 0x000000021800780c */ /* 0x040fe200037c1670 */
[----:B------:R-:W-:Y:S01]  /*2f10*/  UISETP.GE.AND UP4, UPT, UR4, 0x52, UPT ;  /* 0x000000520400788c */ /* 0x000fe2000bf86270 */
[----:B------:R-:W-:Y:S01]  /*2f20*/  ISETP.LT.OR P0, PT, R24, 0x1, P0 ;  /* 0x000000011800780c */ /* 0x000fe20000701670 */
[----:B------:R-:W-:Y:S01]  /*2f30*/  UP2UR UR30, UPR, URZ, 0x4 ;  /* 0x000000043f1e7883 */ /* 0x000fe20008000000 */
[----:B------:R-:W-:Y:S01]  /*2f40*/  ISETP.GT.AND P2, PT, R23, 0x8, P2 ;  /* 0x000000081700780c */ /* 0x000fe20001744270 */
[----:B------:R-:W-:Y:S01]  /*2f50*/  UISETP.GE.AND UP6, UPT, UR4, 0x4a, UPT ;  /* 0x0000004a0400788c */ /* 0x000fe2000bfc6270 */
[----:B------:R-:W-:Y:S01]  /*2f60*/  FSEL R12, R17, -INF , !P6 ;  /* 0xff800000110c7808 */ /* 0x000fe20007000000 */
[----:B------:R-:W-:Y:S01]  /*2f70*/  UISETP.GE.AND UP5, UPT, UR4, 0x51, UPT ;  /* 0x000000510400788c */ /* 0x000fe2000bfa6270 */
[----:B------:R-:W-:Y:S01]  /*2f80*/  FSEL R7, R16, -INF , !P0 ;  /* 0xff80000010077808 */ /* 0x000fe20004000000 */
[----:B------:R-:W-:Y:S01]  /*2f90*/  UP2UR UR31, UPR, URZ, 0x8 ;  /* 0x000000083f1f7883 */ /* 0x000fe20008000000 */
[----:B------:R-:W-:Y:S01]  /*2fa0*/  PLOP3.LUT P6, PT, PT, PT, UP2, 0x40, 0x0 ;  /* 0x000000000000781c */ /* 0x000fe20003fce828 */
[----:B------:R-:W-:Y:S01]  /*2fb0*/  UISETP.GE.AND UP2, UPT, UR4, 0x12, UPT ;  /* 0x000000120400788c */ /* 0x000fe2000bf46270 */
[----:B------:R-:W-:Y:S01]  /*2fc0*/  PLOP3.LUT P0, PT, PT, PT, UP3, 0x40, 0x0 ;  /* 0x000000000000781c */ /* 0x000fe20003f0e838 */
[----:B------:R-:W-:Y:S01]  /*2fd0*/  UISETP.GE.AND UP3, UPT, UR4, 0x59, UPT ;  /* 0x000000590400788c */ /* 0x000fe2000bf66270 */
[----:B------:R-:W-:Y:S01]  /*2fe0*/  ISETP.LT.OR P2, PT, R24, 0x9, P2 ;  /* 0x000000091800780c */ /* 0x000fe20001741670 */
[----:B------:R-:W-:Y:S01]  /*2ff0*/  UP2UR UR29, UPR, URZ, 0x4 ;  /* 0x000000043f1d7883 */ /* 0x000fe20008000000 */
[----:B------:R-:W-:Y:S01]  /*3000*/  ISETP.GT.AND P0, PT, R23, 0x9, P0 ;  /* 0x000000091700780c */ /* 0x000fe20000704270 */
[----:B-1----:R-:W-:Y:S01]  /*3010*/  IMAD.IADD R21, R21, 0x1, R26 ;  /* 0x0000000115157824 */ /* 0x002fe200078e021a */
[----:B------:R-:W-:-:S02]  /*3020*/  FSEL R20, R8, -INF , !P2 ;  /* 0xff80000008147808 */ /* 0x000fc40005000000 */
[----:B------:R-:W-:Y:S01]  /*3030*/  PLOP3.LUT P2, PT, PT, PT, UP2, 0x40, 0x0 ;  /* 0x000000000000781c */ /* 0x000fe20003f4e828 */
[----:B------:R-:W-:Y:S01]  /*3040*/  UISETP.GE.AND UP2, UPT, UR4, 0x19, UPT ;  /* 0x000000190400788c */ /* 0x000fe2000bf46270 */
[C---:B------:R-:W-:Y:S02]  /*3050*/  ISETP.LT.OR P0, PT, R24.reuse, 0xa, P0 ;  /* 0x0000000a1800780c */ /* 0x040fe40000701670 */
[----:B------:R-:W-:Y:S01]  /*3060*/  ISETP.GT.AND P6, PT, R23, 0x10, P6 ;  /* 0x000000101700780c */ /* 0x000fe200037c4270 */
[----:B------:R-:W-:Y:S01]  /*3070*/  UP2UR UR28, UPR, URZ, 0x4 ;  /* 0x000000043f1c7883 */ /* 0x000fe20008000000 */
[----:B------:R-:W-:Y:S02]  /*3080*/  FSEL R16, R9, -INF , !P0 ;  /* 0xff80000009107808 */ /* 0x000fe40004000000 */
[----:B------:R-:W-:Y:S01]  /*3090*/  PLOP3.LUT P0, PT, PT, PT, UP2, 0x40, 0x0 ;  /* 0x000000000000781c */ /* 0x000fe20003f0e828 */
[----:B------:R-:W-:Y:S01]  /*30a0*/  UISETP.GE.AND UP2, UPT, UR4, 0x1a, UPT ;  /* 0x0000001a0400788c */ /* 0x000fe2000bf46270 */
[----:B------:R-:W-:-:S02]  /*30b0*/  ISETP.LT.OR P6, PT, R24, 0x11, P6 ;  /* 0x000000111800780c */ /* 0x000fc400037c1670 */
[C---:B------:R-:W-:Y:S01]  /*30c0*/  ISETP.GT.AND P2, PT, R23.reuse, 0x11, P2 ;  /* 0x000000111700780c */ /* 0x040fe20001744270 */
[----:B------:R-:W-:Y:S01]  /*30d0*/  UP2UR UR27, UPR, URZ, 0x4 ;  /* 0x000000043f1b7883 */ /* 0x000fe20008000000 */
[----:B------:R-:W-:Y:S02]  /*30e0*/  FSEL R14, R72, -INF , !P6 ;  /* 0xff800000480e7808 */ /* 0x000fe40007000000 */
[----:B------:R-:W-:Y:S01]  /*30f0*/  PLOP3.LUT P6, PT, PT, PT, UP2, 0x40, 0x0 ;  /* 0x000000000000781c */ /* 0x000fe20003fce828 */
[----:B------:R-:W-:Y:S01]  /*3100*/  UISETP.GE.AND UP2, UPT, UR4, 0x21, UPT ;  /* 0x000000210400788c */ /* 0x000fe2000bf46270 */
[----:B------:R-:W-:Y:S02]  /*3110*/  ISETP.LT.OR P2, PT, R24, 0x12, P2 ;  /* 0x000000121800780c */ /* 0x000fe40001741670 */
[----:B------:R-:W-:Y:S01]  /*3120*/  ISETP.GT.AND P0, PT, R23, 0x18, P0 ;  /* 0x000000181700780c */ /* 0x000fe20000704270 */
[----:B------:R-:W-:Y:S01]  /*3130*/  UP2UR UR26, UPR, URZ, 0x4 ;  /* 0x000000043f1a7883 */ /* 0x000fe20008000000 */
[----:B------:R-:W-:-:S02]  /*3140*/  FSEL R6, R73, -INF , !P2 ;  /* 0xff80000049067808 */ /* 0x000fc40005000000 */
[----:B------:R-:W-:Y:S01]  /*3150*/  PLOP3.LUT P2, PT, PT, PT, UP2, 0x40, 0x0 ;  /* 0x000000000000781c */ /* 0x000fe20003f4e828 */
[----:B------:R-:W-:Y:S01]  /*3160*/  UISETP.GE.AND UP2, UPT, UR4, 0x22, UPT ;  /* 0x000000220400788c */ /* 0x000fe2000bf46270 */
[----:B------:R-:W-:Y:S02]  /*3170*/  ISETP.LT.OR P0, PT, R24, 0x19, P0 ;  /* 0x000000191800780c */ /* 0x000fe40000701670 */
[----:B------:R-:W-:Y:S01]  /*3180*/  ISETP.GT.AND P6, PT, R23, 0x19, P6 ;  /* 0x000000191700780c */ /* 0x000fe200037c4270 */
[----:B------:R-:W-:Y:S01]  /*3190*/  UP2UR UR25, UPR, URZ, 0x4 ;  /* 0x000000043f197883 */ /* 0x000fe20008000000 */
[----:B------:R-:W-:Y:S02]  /*31a0*/  FSEL R4, R68, -INF , !P0 ;  /* 0xff80000044047808 */ /* 0x000fe40004000000 */
[----:B------:R-:W-:Y:S01]  /*31b0*/  PLOP3.LUT P0, PT, PT, PT, UP2, 0x40, 0x0 ;  /* 0x000000000000781c */ /* 0x000fe20003f0e828 */
[----:B------:R-:W-:Y:S01]  /*31c0*/  UISETP.GE.AND UP2, UPT, UR4, 0x29, UPT ;  /* 0x000000290400788c */ /* 0x000fe2000bf46270 */
[----:B------:R-:W-:-:S02]  /*31d0*/  ISETP.LT.OR P6, PT, R24, 0x1a, P6 ;  /* 0x0000001a1800780c */ /* 0x000fc400037c1670 */
[----:B------:R-:W-:Y:S01]  /*31e0*/  ISETP.GT.AND P2, PT, R23, 0x20, P2 ;  /* 0x000000201700780c */ /* 0x000fe20001744270 */
        /* <DEDUP_REMOVED lines=52> */
[----:B------:R-:W-:-:S02]  /*3530*/  ISETP.GT.AND P2, PT, R23, 0x41, P2 ;  /* 0x000000411700780c */ /* 0x000fc40001744270 */
[----:B------:R-:W-:Y:S02]  /*3540*/  ISETP.GT.AND P0, PT, R23, 0x48, P0 ;  /* 0x000000481700780c */ /* 0x000fe40000704270 */
[C---:B------:R-:W-:Y:S02]  /*3550*/  ISETP.LT.OR P6, PT, R24.reuse, 0x41, P6 ;  /* 0x000000411800780c */ /* 0x040fe400037c1670 */
[C---:B------:R-:W-:Y:S02]  /*3560*/  ISETP.LT.OR P0, PT, R24.reuse, 0x49, P0 ;  /* 0x000000491800780c */ /* 0x040fe40000701670 */
[----:B------:R-:W-:Y:S02]  /*3570*/  ISETP.LT.OR P2, PT, R24, 0x42, P2 ;  /* 0x000000421800780c */ /* 0x000fe40001741670 */
[----:B------:R-:W-:Y:S02]  /*3580*/  FSEL R154, R44, -INF , !P0 ;  /* 0xff8000002c9a7808 */ /* 0x000fe40004000000 */
[----:B------:R-:W-:-:S02]  /*3590*/  PLOP3.LUT P0, PT, PT, PT, UP4, 0x40, 0x0 ;  /* 0x000000000000781c */ /* 0x000fc40003f0e848 */
[----:B------:R-:W-:Y:S02]  /*35a0*/  FSEL R156, R48, -INF , !P6 ;  /* 0xff800000309c7808 */ /* 0x000fe40007000000 */
[----:B------:R-:W-:Y:S02]  /*35b0*/  FSEL R152, R49, -INF , !P2 ;  /* 0xff80000031987808 */ /* 0x000fe40005000000 */
[----:B------:R-:W-:Y:S02]  /*35c0*/  PLOP3.LUT P6, PT, PT, PT, UP6, 0x40, 0x0 ;  /* 0x000000000000781c */ /* 0x000fe40003fce868 */
[----:B------:R-:W-:Y:S02]  /*35d0*/  PLOP3.LUT P2, PT, PT, PT, UP5, 0x40, 0x0 ;  /* 0x000000000000781c */ /* 0x000fe40003f4e858 */
[C---:B------:R-:W-:Y:S02]  /*35e0*/  ISETP.GT.AND P0, PT, R23.reuse, 0x51, P0 ;  /* 0x000000511700780c */ /* 0x040fe40000704270 */
        /* <DEDUP_REMOVED lines=13> */
[C---:B------:R-:W-:Y:S02]  /*36c0*/  ISETP.LT.OR P6, PT, R24.reuse, 0x59, P6 ;  /* 0x000000591800780c */ /* 0x040fe400037c1670 */
[----:B------:R-:W-:Y:S01]  /*36d0*/  ISETP.LT.OR P2, PT, R24, 0x5a, P2 ;  /* 0x0000005a1800780c */ /* 0x000fe20001741670 */
[----:B------:R-:W-:Y:S01]  /*36e0*/  IMAD.IADD R24, R15, 0x1, R26 ;  /* 0x000000010f187824 */ /* 0x000fe200078e021a */
[----:B------:R-:W-:Y:S02]  /*36f0*/  IMNMX R22, R21, R22, PT ;  /* 0x0000001615167217 */ /* 0x000fe40003800200 */
[----:B------:R-:W-:Y:S02]  /*3700*/  FSEL R132, R76, -INF , !P6 ;  /* 0xff8000004c847808 */ /* 0x000fe40007000000 */
[----:B------:R-:W-:Y:S01]  /*3710*/  FSEL R130, R77, -INF , !P2 ;  /* 0xff8000004d827808 */ /* 0x000fe20005000000 */
        /* <DEDUP_REMOVED lines=13> */
.L_x_2338:
[----:B------:R-:W-:-:S04]  /*37f0*/  MOV R9, c[0x0][0x32c] ;  /* 0x0000cb0000097a02 */ /* 0x000fc80000000f00 */
[----:B------:R-:W-:-:S13]  /*3800*/  ISETP.NE.AND P0, PT, R9, 0x1, PT ;  /* 0x000000010900780c */ /* 0x000fda0003f05270 */
[----:B------:R-:W-:-:S05]  /*3810*/  @P0 IMAD.HI.U32 R9, R15, c[0x0][0x330], RZ ;  /* 0x0000cc000f090a27 */ /* 0x000fca00078e00ff */
[----:B------:R-:W-:Y:S02]  /*3820*/  @P0 SHF.R.U32.HI R15, RZ, c[0x0][0x334], R9 ;  /* 0x0000cd00ff0f0a19 */ /* 0x000fe40000011609 */
.L_x_2339:
[----:B------:R-:W-:Y:S05]  /*3830*/  BSYNC B0 ;  /* 0x0000000000007941 */ /* 0x000fea0003800000 */
.L_x_2337:
[----:B------:R-:W-:-:S05]  /*3840*/  IMAD R15, R15, c[0x0][0x32c], R0 ;  /* 0x0000cb000f0f7a24 */ /* 0x000fca00078e0200 */
[----:B------:R-:W-:Y:S02]  /*3850*/  IADD3 R9, R15, c[0x0][0x32c], RZ ;  /* 0x0000cb000f097a10 */ /* 0x000fe40007ffe0ff */
[----:B------:R-:W-:Y:S02]  /*3860*/  IMNMX R24, R24, R15, !PT ;  /* 0x0000000f18187217 */ /* 0x000fe40007800200 */
[----:B------:R-:W-:Y:S02]  /*3870*/  IMNMX R22, R22, R9, PT ;  /* 0x0000000916167217 */ /* 0x000fe40003800200 */
.L_x_2336:
[----:B------:R-:W-:Y:S01]  /*3880*/  UP2UR UR4, UPR, URZ, 0x10 ;  /* 0x000000103f047883 */ /* 0x000fe20008000000 */
[----:B------:R-:W-:Y:S01]  /*3890*/  FMNMX.FTZ R25, R7, R12, !PT ;  /* 0x0000000c07197209 */ /* 0x000fe20007810000 */
[----:B------:R-:W-:Y:S01]  /*38a0*/  UISETP.NE.AND UP4, UPT, UR30, URZ, UPT ;  /* 0x0000003f1e00728c */ /* 0x000fe2000bf85270 */
[----:B------:R-:W-:Y:S01]  /*38b0*/  IMAD.SHL.U32 R212, R2, 0x2, RZ ;  /* 0x0000000202d47824 */ /* 0x000fe200078e00ff */
[----:B------:R-:W-:Y:S01]  /*38c0*/  UP2UR UR30, UPR, URZ, 0x8 ;  /* 0x000000083f1e7883 */ /* 0x000fe20008000000 */
[----:B------:R-:W-:Y:S01]  /*38d0*/  FMNMX.FTZ R25, R20, R25, !PT ;  /* 0x0000001914197209 */ /* 0x000fe20007810000 */
[----:B------:R-:W-:Y:S01]  /*38e0*/  UISETP.NE.AND UP3, UPT, UR32, URZ, UPT ;  /* 0x0000003f2000728c */ /* 0x000fe2000bf65270 */
[----:B------:R-:W-:Y:S01]  /*38f0*/  IMAD R210, R5, 0x2, R212 ;  /* 0x0000000205d27824 */ /* 0x000fe200078e02d4 */
[----:B------:R-:W-:Y:S01]  /*3900*/  UP2UR UR32, UPR, URZ, 0x4 ;  /* 0x000000043f207883 */ /* 0x000fe20008000000 */
[----:B------:R-:W-:Y:S01]  /*3910*/  FMNMX.FTZ R25, R16, R25, !PT ;  /* 0x0000001910197209 */ /* 0x000fe20007810000 */
[----:B------:R-:W-:Y:S01]  /*3920*/  UISETP.NE.AND UP2, UPT, UR31, URZ, UPT ;  /* 0x0000003f1f00728c */ /* 0x000fe2000bf45270 */
[C---:B------:R-:W-:Y:S01]  /*3930*/  IMAD R208, R3.reuse, 0x2, R210 ;  /* 0x0000000203d07824 */ /* 0x040fe200078e02d2 */
[----:B------:R-:W-:Y:S01]  /*3940*/  UP2UR UR31, UPR, URZ, 0x2 ;  /* 0x000000023f1f7883 */ /* 0x000fe20008000000 */
[----:B------:R-:W-:Y:S01]  /*3950*/  PLOP3.LUT P0, PT, PT, PT, UP3, 0x40, 0x0 ;  /* 0x000000000000781c */ /* 0x000fe20003f0e838 */
[----:B------:R-:W-:Y:S01]  /*3960*/  UISETP.NE.AND UP1, UPT, UR33, URZ, UPT ;  /* 0x0000003f2100728c */ /* 0x000fe2000bf25270 */
[----:B------:R-:W-:Y:S01]  /*3970*/  FMNMX.FTZ R25, R14, R25, !PT ;  /* 0x000000190e197209 */ /* 0x000fe20007810000 */
[----:B------:R-:W-:Y:S01]  /*3980*/  UP2UR UR33, UPR, URZ, 0x1 ;  /* 0x000000013f217883 */ /* 0x000fe20008000000 */
[----:B------:R-:W-:Y:S01]  /*3990*/  ISETP.GT.AND P0, PT, R24, 0x8, P0 ;  /* 0x000000081800780c */ /* 0x000fe20000704270 */
[----:B------:R-:W-:Y:S01]  /*39a0*/  UISETP.NE.AND UP0, UPT, UR34, URZ, UPT ;  /* 0x0000003f2200728c */ /* 0x000fe2000bf05270 */
[----:B------:R-:W-:Y:S01]  /*39b0*/  FMNMX.FTZ R25, R6, R25, !PT ;  /* 0x0000001906197209 */ /* 0x000fe20007810000 */
[----:B------:R-:W-:Y:S01]  /*39c0*/  UISETP.NE.AND UP3, UPT, UR28, URZ, UPT ;  /* 0x0000003f1c00728c */ /* 0x000fe2000bf65270 */
[----:B------:R-:W-:Y:S01]  /*39d0*/  PLOP3.LUT P2, PT, PT, PT, UP1, 0x40, 0x0 ;  /* 0x000000000000781c */ /* 0x000fe20003f4e818 */
[----:B------:R-:W-:Y:S01]  /*39e0*/  UISETP.NE.AND UP1, UPT, UR26, URZ, UPT ;  /* 0x0000003f1a00728c */ /* 0x000fe2000bf25270 */
[----:B------:R-:W-:Y:S01]  /*39f0*/  ISETP.LT.OR P0, PT, R22, 0x9, P0 ;  /* 0x000000091600780c */ /* 0x000fe20000701670 */
[----:B------:R-:W-:Y:S01]  /*3a00*/  LDSM.16.MT88.4 R92, [R208+0x100] ;  /* 0x00010000d05c783b */ /* 0x000fe20000004200 */
[----:B------:R-:W-:Y:S01]  /*3a10*/  PLOP3.LUT P6, PT, PT, PT, UP0, 0x40, 0x0 ;  /* 0x000000000000781c */ /* 0x000fe20003fce808 */
[----:B------:R-:W-:Y:S01]  /*3a20*/  UISETP.NE.AND UP0, UPT, UR29, URZ, UPT ;  /* 0x0000003f1d00728c */ /* 0x000fe2000bf05270 */
[C---:B------:R-:W-:Y:S01]  /*3a30*/  ISETP.GT.AND P2, PT, R24.reuse, 0x1, P2 ;  /* 0x000000011800780c */ /* 0x040fe20001744270 */
[----:B------:R-:W-:Y:S01]  /*3a40*/  LDSM.16.MT88.4 R100, [R212+0x3100] ;  /* 0x00310000d464783b */ /* 0x000fe20000004200 */
[----:B------:R-:W-:Y:S01]  /*3a50*/  ISETP.GT.AND P6, PT, R24, RZ, P6 ;  /* 0x000000ff1800720c */ /* 0x000fe200037c4270 */
[----:B------:R-:W-:Y:S01]  /*3a60*/  IMAD R209, R3, 0x2, R212 ;  /* 0x0000000203d17824 */ /* 0x000fe200078e02d4 */
[C---:B------:R-:W-:Y:S01]  /*3a70*/  ISETP.LT.OR P2, PT, R22.reuse, 0x2, P2 ;  /* 0x000000021600780c */ /* 0x040fe20001741670 */
[----:B------:R-:W-:Y:S01]  /*3a80*/  LDSM.16.MT88.4 R104, [R210+0x3100] ;  /* 0x00310000d268783b */ /* 0x000fe20000004200 */
[----:B------:R-:W-:-:S02]  /*3a90*/  ISETP.LT.OR P6, PT, R22, 0x1, P6 ;  /* 0x000000011600780c */ /* 0x000fc400037c1670 */
[----:B------:R-:W-:Y:S01]  /*3aa0*/  FSEL R23, R19, -INF , !P2 ;  /* 0xff80000013177808 */ /* 0x000fe20005000000 */
[----:B------:R-:W-:Y:S01]  /*3ab0*/  LDSM.16.MT88.4 R84, [R209+0x100] ;  /* 0x00010000d154783b */ /* 0x000fe20000004200 */
[----:B------:R-:W-:Y:S02]  /*3ac0*/  FSEL R18, R18, -INF , !P6 ;  /* 0xff80000012127808 */ /* 0x000fe40007000000 */
[----:B------:R-:W-:Y:S01]  /*3ad0*/  PLOP3.LUT P6, PT, PT, PT, UP2, 0x40, 0x0 ;  /* 0x000000000000781c */ /* 0x000fe20003fce828 */
[----:B------:R-:W-:Y:S01]  /*3ae0*/  UISETP.NE.AND UP2, UPT, UR27, URZ, UPT ;  /* 0x0000003f1b00728c */ /* 0x000fe2000bf45270 */
[----:B------:R-:W-:Y:S01]  /*3af0*/  PLOP3.LUT P2, PT, PT, PT, UP4, 0x40, 0x0 ;  /* 0x000000000000781c */ /* 0x000fe20003f4e848 */
[----:B------:R-:W-:Y:S01]  /*3b00*/  UISETP.NE.AND UP4, UPT, UR20, URZ, UPT ;  /* 0x0000003f1400728c */ /* 0x000fe2000bf85270 */
[----:B------:R-:W-:Y:S01]  /*3b10*/  ISETP.GT.AND P6, PT, R24, 0x9, P6 ;  /* 0x000000091800780c */ /* 0x000fe200037c4270 */
[----:B------:R-:W-:Y:S01]  /*3b20*/  LDSM.16.MT88.4 R28, [R212+0x900] ;  /* 0x00090000d41c783b */ /* 0x000fe20000004200 */
[----:B------:R-:W-:-:S02]  /*3b30*/  FSEL R21, R10, -INF , !P0 ;  /* 0xff8000000a157808 */ /* 0x000fc40004000000 */
[----:B------:R-:W-:Y:S01]  /*3b40*/  PLOP3.LUT P0, PT, PT, PT, UP0, 0x40, 0x0 ;  /* 0x000000000000781c */ /* 0x000fe20003f0e808 */
[----:B------:R-:W-:Y:S01]  /*3b50*/  UISETP.NE.AND UP0, UPT, UR25, URZ, UPT ;  /* 0x0000003f1900728c */ /* 0x000fe2000bf05270 */
[----:B------:R-:W-:Y:S02]  /*3b60*/  ISETP.LT.OR P6, PT, R22, 0xa, P6 ;  /* 0x0000000a1600780c */ /* 0x000fe400037c1670 */
[----:B------:R-:W-:Y:S02]  /*3b70*/  ISETP.GT.AND P2, PT, R24, 0x10, P2 ;  /* 0x000000101800780c */ /* 0x000fe40001744270 */
[----:B------:R-:W-:Y:S02]  /*3b80*/  FMNMX.FTZ R25, R4, R25, !PT ;  /* 0x0000001904197209 */ /* 0x000fe40007810000 */
[----:B------:R-:W-:Y:S02]  /*3b90*/  FSEL R19, R11, -INF , !P6 ;  /* 0xff8000000b137808 */ /* 0x000fe40007000000 */
[----:B------:R-:W-:-:S02]  /*3ba0*/  ISETP.LT.OR P2, PT, R22, 0x11, P2 ;  /* 0x000000111600780c */ /* 0x000fc40001741670 */
[----:B------:R-:W-:Y:S02]  /*3bb0*/  ISETP.GT.AND P0, PT, R24, 0x11, P0 ;  /* 0x000000111800780c */ /* 0x000fe40000704270 */
[----:B------:R-:W-:Y:S02]  /*3bc0*/  FMNMX.FTZ R0, R18, R23, !PT ;  /* 0x0000001712007209 */ /* 0x000fe40007810000 */
[----:B------:R-:W-:Y:S01]  /*3bd0*/  PLOP3.LUT P6, PT, PT, PT, UP3, 0x40, 0x0 ;  /* 0x000000000000781c */ /* 0x000fe20003fce838 */
[----:B------:R-:W-:Y:S01]  /*3be0*/  UISETP.NE.AND UP3, UPT, UR24, URZ, UPT ;  /* 0x0000003f1800728c */ /* 0x000fe2000bf65270 */
[----:B------:R-:W-:Y:S02]  /*3bf0*/  FMNMX.FTZ R25, R8, R25, !PT ;  /* 0x0000001908197209 */ /* 0x000fe40007810000 */
[----:B------:R-:W-:Y:S02]  /*3c00*/  FSEL R17, R74, -INF , !P2 ;  /* 0xff8000004a117808 */ /* 0x000fe40005000000 */
[----:B------:R-:W-:-:S02]  /*3c10*/  ISETP.LT.OR P0, PT, R22, 0x12, P0 ;  /* 0x000000121600780c */ /* 0x000fc40000701670 */
[----:B------:R-:W-:Y:S02]  /*3c20*/  FMNMX.FTZ R0, R21, R0, !PT ;  /* 0x0000000015007209 */ /* 0x000fe40007810000 */
[----:B------:R-:W-:Y:S01]  /*3c30*/  PLOP3.LUT P2, PT, PT, PT, UP2, 0x40, 0x0 ;  /* 0x000000000000781c */ /* 0x000fe20003f4e828 */
[----:B------:R-:W-:Y:S01]  /*3c40*/  UISETP.NE.AND UP2, UPT, UR23, URZ, UPT ;  /* 0x0000003f1700728c */ /* 0x000fe2000bf45270 */
[----:B------:R-:W-:Y:S02]  /*3c50*/  ISETP.GT.AND P6, PT, R24, 0x18, P6 ;  /* 0x000000181800780c */ /* 0x000fe400037c4270 */
[----:B------:R-:W-:Y:S02]  /*3c60*/  FMNMX.FTZ R25, R36, R25, !PT ;  /* 0x0000001924197209 */ /* 0x000fe40007810000 */
[----:B------:R-:W-:Y:S02]  /*3c70*/  FSEL R15, R75, -INF , !P0 ;  /* 0xff8000004b0f7808 */ /* 0x000fe40004000000 */
[----:B------:R-:W-:-:S02]  /*3c80*/  FMNMX.FTZ R0, R19, R0, !PT ;  /* 0x0000000013007209 */ /* 0x000fc40007810000 */
[----:B------:R-:W-:Y:S01]  /*3c90*/  PLOP3.LUT P0, PT, PT, PT, UP1, 0x40, 0x0 ;  /* 0x000000000000781c */ /* 0x000fe20003f0e818 */
[----:B------:R-:W-:Y:S01]  /*3ca0*/  UISETP.NE.AND UP1, UPT, UR22, URZ, UPT ;  /* 0x0000003f1600728c */ /* 0x000fe2000bf25270 */
[----:B------:R-:W-:Y:S02]  /*3cb0*/  ISETP.LT.OR P6, PT, R22, 0x19, P6 ;  /* 0x000000191600780c */ /* 0x000fe400037c1670 */
[----:B------:R-:W-:Y:S02]  /*3cc0*/  ISETP.GT.AND P2, PT, R24, 0x19, P2 ;  /* 0x000000191800780c */ /* 0x000fe40001744270 */
[----:B------:R-:W-:Y:S02]  /*3cd0*/  FMNMX.FTZ R25, R34, R25, !PT ;  /* 0x0000001922197209 */ /* 0x000fe40007810000 */
[----:B------:R-:W-:Y:S02]  /*3ce0*/  FMNMX.FTZ R0, R17, R0, !PT ;  /* 0x0000000011007209 */ /* 0x000fe40007810000 */
[----:B------:R-:W-:-:S02]  /*3cf0*/  FSEL R11, R70, -INF , !P6 ;  /* 0xff800000460b7808 */ /* 0x000fc40007000000 */
[----:B------:R-:W-:Y:S02]  /*3d00*/  ISETP.LT.OR P2, PT, R22, 0x1a, P2 ;  /* 0x0000001a1600780c */ /* 0x000fe40001741670 */
[----:B------:R-:W-:Y:S02]  /*3d10*/  ISETP.GT.AND P0, PT, R24, 0x20, P0 ;  /* 0x000000201800780c */ /* 0x000fe40000704270 */
[----:B------:R-:W-:Y:S02]  /*3d20*/  FMNMX.FTZ R25, R32, R25, !PT ;  /* 0x0000001920197209 */ /* 0x000fe40007810000 */
[----:B------:R-:W-:Y:S01]  /*3d30*/  PLOP3.LUT P6, PT, PT, PT, UP0, 0x40, 0x0 ;  /* 0x000000000000781c */ /* 0x000fe20003fce808 */
[----:B------:R-:W-:Y:S01]  /*3d40*/  UISETP.NE.AND UP0, UPT, UR21, URZ, UPT ;  /* 0x0000003f1500728c */ /* 0x000fe2000bf05270 */
[----:B------:R-:W-:Y:S02]  /*3d50*/  FMNMX.FTZ R0, R15, R0, !PT ;  /* 0x000000000f007209 */ /* 0x000fe40007810000 */
[----:B------:R-:W-:-:S02]  /*3d60*/  FSEL R9, R71, -INF , !P2 ;  /* 0xff80000047097808 */ /* 0x000fc40005000000 */
[----:B------:R-:W-:Y:S01]  /*3d70*/  ISETP.LT.OR P0, PT, R22, 0x21, P0 ;  /* 0x000000211600780c */ /* 0x000fe20000701670 */
[----:B------:R-:W-:Y:S01]  /*3d80*/  LDSM.16.MT88.4 R68, [R212+0x100] ;  /* 0x00010000d444783b */ /* 0x000fe20000004200 */
[----:B------:R-:W-:Y:S02]  /*3d90*/  FMNMX.FTZ R25, R120, R25, !PT ;  /* 0x0000001978197209 */ /* 0x000fe40007810000 */
[----:B------:R-:W-:Y:S01]  /*3da0*/  PLOP3.LUT P2, PT, PT, PT, UP3, 0x40, 0x0 ;  /* 0x000000000000781c */ /* 0x000fe20003f4e838 */
[----:B------:R-:W-:Y:S01]  /*3db0*/  UISETP.NE.AND UP3, UPT, UR19, URZ, UPT ;  /* 0x0000003f1300728c */ /* 0x000fe2000bf65270 */
[----:B------:R-:W-:Y:S02]  /*3dc0*/  ISETP.GT.AND P6, PT, R24, 0x21, P6 ;  /* 0x000000211800780c */ /* 0x000fe400037c4270 */
[----:B------:R-:W-:Y:S02]  /*3dd0*/  FMNMX.FTZ R0, R11, R0, !PT ;  /* 0x000000000b007209 */ /* 0x000fe40007810000 */
[----:B------:R-:W-:-:S02]  /*3de0*/  FSEL R141, R66, -INF , !P0 ;  /* 0xff800000428d7808 */ /* 0x000fc40004000000 */
[----:B------:R-:W-:Y:S02]  /*3df0*/  FMNMX.FTZ R25, R138, R25, !PT ;  /* 0x000000198a197209 */ /* 0x000fe40007810000 */
[----:B------:R-:W-:Y:S01]  /*3e00*/  PLOP3.LUT P0, PT, PT, PT, UP2, 0x40, 0x0 ;  /* 0x000000000000781c */ /* 0x000fe20003f0e828 */
[----:B------:R-:W-:Y:S01]  /*3e10*/  UISETP.NE.AND UP2, UPT, UR18, URZ, UPT ;  /* 0x0000003f1200728c */ /* 0x000fe2000bf45270 */
[----:B------:R-:W-:Y:S02]  /*3e20*/  ISETP.LT.OR P6, PT, R22, 0x22, P6 ;  /* 0x000000221600780c */ /* 0x000fe400037c1670 */
[----:B------:R-:W-:Y:S02]  /*3e30*/  ISETP.GT.AND P2, PT, R24, 0x28, P2 ;  /* 0x000000281800780c */ /* 0x000fe40001744270 */
[----:B------:R-:W-:Y:S02]  /*3e40*/  FMNMX.FTZ R0, R9, R0, !PT ;  /* 0x0000000009007209 */ /* 0x000fe40007810000 */
[----:B------:R-:W-:-:S02]  /*3e50*/  FMNMX.FTZ R25, R148, R25, !PT ;  /* 0x0000001994197209 */ /* 0x000fc40007810000 */
[----:B------:R-:W-:Y:S02]  /*3e60*/  FSEL R121, R67, -INF , !P6 ;  /* 0xff80000043797808 */ /* 0x000fe40007000000 */
[----:B------:R-:W-:Y:S02]  /*3e70*/  ISETP.LT.OR P2, PT, R22, 0x29, P2 ;  /* 0x000000291600780c */ /* 0x000fe40001741670 */
[----:B------:R-:W-:Y:S02]  /*3e80*/  ISETP.GT.AND P0, PT, R24, 0x29, P0 ;  /* 0x000000291800780c */ /* 0x000fe40000704270 */
[----:B------:R-:W-:Y:S01]  /*3e90*/  PLOP3.LUT P6, PT, PT, PT, UP1, 0x40, 0x0 ;  /* 0x000000000000781c */ /* 0x000fe20003fce818 */
[----:B------:R-:W-:Y:S01]  /*3ea0*/  UISETP.NE.AND UP1, UPT, UR17, URZ, UPT ;  /* 0x0000003f1100728c */ /* 0x000fe2000bf25270 */
[----:B------:R-:W-:Y:S02]  /*3eb0*/  FMNMX.FTZ R0, R141, R0, !PT ;  /* 0x000000008d007209 */ /* 0x000fe40007810000 */
[----:B------:R-:W-:-:S02]  /*3ec0*/  FMNMX.FTZ R25, R142, R25, !PT ;  /* 0x000000198e197209 */ /* 0x000fc40007810000 */
[----:B------:R-:W-:Y:S02]  /*3ed0*/  FSEL R139, R62, -INF , !P2 ;  /* 0xff8000003e8b7808 */ /* 0x000fe40005000000 */
[----:B------:R-:W-:Y:S02]  /*3ee0*/  ISETP.LT.OR P0, PT, R22, 0x2a, P0 ;  /* 0x0000002a1600780c */ /* 0x000fe40000701670 */
[----:B------:R-:W-:Y:S01]  /*3ef0*/  PLOP3.LUT P2, PT, PT, PT, UP0, 0x40, 0x0 ;  /* 0x000000000000781c */ /* 0x000fe20003f4e808 */
[----:B------:R-:W-:Y:S01]  /*3f00*/  UISETP.NE.AND UP0, UPT, UR16, URZ, UPT ;  /* 0x0000003f1000728c */ /* 0x000fe2000bf05270 */
[----:B------:R-:W-:Y:S02]  /*3f10*/  ISETP.GT.AND P6, PT, R24, 0x30, P6 ;  /* 0x000000301800780c */ /* 0x000fe400037c4270 */
[----:B------:R-:W-:Y:S01]  /*3f20*/  FMNMX.FTZ R0, R121, R0, !PT ;  /* 0x0000000079007209 */ /* 0x000fe20007810000 */
[----:B------:R-:W-:Y:S01]  /*3f30*/  ULDC.64 UR16, c[0x0][0x2c8] ;  /* 0x0000b20000107ab9 */ /* 0x000fe20000000a00 */
[----:B------:R-:W-:Y:S01]  /*3f40*/  FMNMX.FTZ R25, R140, R25, !PT ;  /* 0x000000198c197209 */ /* 0x000fe20007810000 */
[----:B------:R-:W-:Y:S01]  /*3f50*/  UIMAD.WIDE.U32 UR18, UR15, UR16, URZ ;  /* 0x000000100f1272a5 */ /* 0x000fe2000f8e003f */
[----:B------:R-:W-:-:S02]  /*3f60*/  FSEL R131, R63, -INF , !P0 ;  /* 0xff8000003f837808 */ /* 0x000fc40004000000 */
[----:B------:R-:W-:Y:S01]  /*3f70*/  PLOP3.LUT P0, PT, PT, PT, UP4, 0x40, 0x0 ;  /* 0x000000000000781c */ /* 0x000fe20003f0e848 */
[----:B------:R-:W-:Y:S01]  /*3f80*/  UISETP.NE.AND UP4, UPT, UR4, URZ, UPT ;  /* 0x0000003f0400728c */ /* 0x000fe2000bf85270 */
[----:B------:R-:W-:Y:S01]  /*3f90*/  ISETP.LT.OR P6, PT, R22, 0x31, P6 ;  /* 0x000000311600780c */ /* 0x000fe200037c1670 */
[----:B------:R-:W-:Y:S01]  /*3fa0*/  UIADD3 UR4, UR7, -0x2, URZ ;  /* 0xfffffffe07047890 */ /* 0x000fe2000fffe03f */
[----:B------:R-:W-:Y:S02]  /*3fb0*/  ISETP.GT.AND P2, PT, R24, 0x31, P2 ;  /* 0x000000311800780c */ /* 0x000fe40001744270 */
[----:B------:R-:W-:Y:S01]  /*3fc0*/  FMNMX.FTZ R0, R139, R0, !PT ;  /* 0x000000008b007209 */ /* 0x000fe20007810000 */
[----:B------:R-:W-:Y:S01]  /*3fd0*/  ULDC UR7, c[0x0][0x328] ;  /* 0x0000ca0000077ab9 */ /* 0x000fe20000000800 */
[----:B------:R-:W-:Y:S01]  /*3fe0*/  FMNMX.FTZ R25, R156, R25, !PT ;  /* 0x000000199c197209 */ /* 0x000fe20007810000 */
[----:B------:R-:W-:Y:S01]  /*3ff0*/  IMAD.U32 R168, RZ, RZ, UR4 ;  /* 0x00000004ffa87e24 */ /* 0x000fe2000f8e00ff */
[----:B------:R-:W-:-:S02]  /*4000*/  FSEL R161, R58, -INF , !P6 ;  /* 0xff8000003aa17808 */ /* 0x000fc40007000000 */
[----:B------:R-:W-:Y:S02]  /*4010*/  ISETP.LT.OR P2, PT, R22, 0x32, P2 ;  /* 0x000000321600780c */ /* 0x000fe40001741670 */
[----:B------:R-:W-:Y:S02]  /*4020*/  ISETP.GT.AND P0, PT, R24, 0x38, P0 ;  /* 0x000000381800780c */ /* 0x000fe40000704270 */
[----:B------:R-:W-:Y:S01]  /*4030*/  PLOP3.LUT P6, PT, PT, PT, UP3, 0x40, 0x0 ;  /* 0x000000000000781c */ /* 0x000fe20003fce838 */
[----:B------:R-:W-:Y:S01]  /*4040*/  UISETP.NE.AND UP3, UPT, UR30, URZ, UPT ;  /* 0x0000003f1e00728c */ /* 0x000fe2000bf65270 */
[----:B------:R-:W-:Y:S02]  /*4050*/  FMNMX.FTZ R0, R131, R0, !PT ;  /* 0x0000000083007209 */ /* 0x000fe40007810000 */
[----:B------:R-:W-:Y:S02]  /*4060*/  FMNMX.FTZ R25, R152, R25, !PT ;  /* 0x0000001998197209 */ /* 0x000fe40007810000 */
[----:B------:R-:W-:-:S02]  /*4070*/  FSEL R149, R59, -INF , !P2 ;  /* 0xff8000003b957808 */ /* 0x000fc40005000000 */
[----:B------:R-:W-:Y:S01]  /*4080*/  ISETP.LT.OR P0, PT, R22, 0x39, P0 ;  /* 0x000000391600780c */ /* 0x000fe20000701670 */
[----:B------:R-:W-:Y:S01]  /*4090*/  LDSM.16.MT88.4 R56, [R209+0x3100] ;  /* 0x00310000d138783b */ /* 0x000fe20000004200 */
[----:B------:R-:W-:Y:S01]  /*40a0*/  PLOP3.LUT P2, PT, PT, PT, UP2, 0x40, 0x0 ;  /* 0x000000000000781c */ /* 0x000fe20003f4e828 */
[----:B------:R-:W-:Y:S01]  /*40b0*/  UISETP.NE.AND UP2, UPT, UR32, URZ, UPT ;  /* 0x0000003f2000728c */ /* 0x000fe2000bf45270 */
[----:B------:R-:W-:Y:S02]  /*40c0*/  ISETP.GT.AND P6, PT, R24, 0x39, P6 ;  /* 0x000000391800780c */ /* 0x000fe400037c4270 */
[----:B------:R-:W-:Y:S02]  /*40d0*/  FMNMX.FTZ R0, R161, R0, !PT ;  /* 0x00000000a1007209 */ /* 0x000fe40007810000 */
[----:B------:R-:W-:Y:S02]  /*40e0*/  FMNMX.FTZ R25, R154, R25, !PT ;  /* 0x000000199a197209 */ /* 0x000fe40007810000 */
[----:B------:R-:W-:-:S02]  /*40f0*/  FSEL R159, R54, -INF , !P0 ;  /* 0xff800000369f7808 */ /* 0x000fc40004000000 */
[----:B------:R-:W-:Y:S01]  /*4100*/  PLOP3.LUT P0, PT, PT, PT, UP1, 0x40, 0x0 ;  /* 0x000000000000781c */ /* 0x000fe20003f0e818 */
[----:B------:R-:W-:Y:S01]  /*4110*/  UISETP.NE.AND UP1, UPT, UR31, URZ, UPT ;  /* 0x0000003f1f00728c */ /* 0x000fe2000bf25270 */
[----:B------:R-:W-:Y:S02]  /*4120*/  ISETP.LT.OR P6, PT, R22, 0x3a, P6 ;  /* 0x0000003a1600780c */ /* 0x000fe400037c1670 */
[----:B------:R-:W-:Y:S02]  /*4130*/  ISETP.GT.AND P2, PT, R24, 0x40, P2 ;  /* 0x000000401800780c */ /* 0x000fe40001744270 */
[----:B------:R-:W-:Y:S02]  /*4140*/  FMNMX.FTZ R0, R149, R0, !PT ;  /* 0x0000000095007209 */ /* 0x000fe40007810000 */
[----:B------:R-:W-:Y:S02]  /*4150*/  FMNMX.FTZ R25, R150, R25, !PT ;  /* 0x0000001996197209 */ /* 0x000fe40007810000 */
[----:B------:R-:W-:-:S02]  /*4160*/  FSEL R153, R55, -INF , !P6 ;  /* 0xff80000037997808 */ /* 0x000fc40007000000 */
[----:B------:R-:W-:Y:S01]  /*4170*/  ISETP.GT.AND P0, PT, R24, 0x41, P0 ;  /* 0x000000411800780c */ /* 0x000fe20000704270 */
[----:B------:R-:W-:Y:S01]  /*4180*/  @UP1 USHF.R.U32.HI UR15, URZ, UR17, UR19 ;  /* 0x000000113f0f1299 */ /* 0x000fe20008011613 */
[----:B------:R-:W-:Y:S02]  /*4190*/  ISETP.LT.OR P2, PT, R22, 0x41, P2 ;  /* 0x000000411600780c */ /* 0x000fe40001741670 */
[----:B------:R-:W-:Y:S01]  /*41a0*/  FMNMX.FTZ R0, R159, R0, !PT ;  /* 0x000000009f007209 */ /* 0x000fe20007810000 */
[----:B------:R-:W-:Y:S01]  /*41b0*/  UIADD3 UR14, UR14, UR15, URZ ;  /* 0x0000000f0e0e7290 */ /* 0x000fe2000fffe03f */
[----:B------:R-:W-:Y:S01]  /*41c0*/  PLOP3.LUT P6, PT, PT, PT, UP0, 0x40, 0x0 ;  /* 0x000000000000781c */ /* 0x000fe20003fce808 */
[----:B------:R-:W-:Y:S01]  /*41d0*/  UISETP.NE.AND UP0, UPT, UR33, URZ, UPT ;  /* 0x0000003f2100728c */ /* 0x000fe2000bf05270 */
[----:B------:R-:W-:Y:S01]  /*41e0*/  FMNMX.FTZ R25, R136, R25, !PT ;  /* 0x0000001988197209 */ /* 0x000fe20007810000 */
[----:B------:R-:W-:Y:S01]  /*41f0*/  UIADD3 UR7, UR14, UR7, URZ ;  /* 0x000000070e077290 */ /* 0x000fe2000fffe03f */
[----:B------:R-:W-:-:S02]  /*4200*/  ISETP.LT.OR P0, PT, R22, 0x42, P0 ;  /* 0x000000421600780c */ /* 0x000fc40000701670 */
[----:B------:R-:W-:Y:S02]  /*4210*/  FSEL R155, R50, -INF , !P2 ;  /* 0xff800000329b7808 */ /* 0x000fe40005000000 */
[----:B------:R-:W-:Y:S02]  /*4220*/  FMNMX.FTZ R0, R153, R0, !PT ;  /* 0x0000000099007209 */ /* 0x000fe40007810000 */
[----:B------:R-:W-:Y:S02]  /*4230*/  PLOP3.LUT P2, PT, PT, PT, UP6, 0x40, 0x0 ;  /* 0x000000000000781c */ /* 0x000fe40003f4e868 */
[----:B------:R-:W-:Y:S02]  /*4240*/  ISETP.GT.AND P6, PT, R24, 0x48, P6 ;  /* 0x000000481800780c */ /* 0x000fe400037c4270 */
[----:B------:R-:W-:Y:S02]  /*4250*/  FMNMX.FTZ R25, R134, R25, !PT ;  /* 0x0000001986197209 */ /* 0x000fe40007810000 */
[----:B------:R-:W-:-:S02]  /*4260*/  FSEL R157, R51, -INF , !P0 ;  /* 0xff800000339d7808 */ /* 0x000fc40004000000 */
[----:B------:R-:W-:Y:S02]  /*4270*/  FMNMX.FTZ R0, R155, R0, !PT ;  /* 0x000000009b007209 */ /* 0x000fe40007810000 */
[----:B------:R-:W-:Y:S02]  /*4280*/  PLOP3.LUT P0, PT, PT, PT, UP5, 0x40, 0x0 ;  /* 0x000000000000781c */ /* 0x000fe40003f0e858 */
[----:B------:R-:W-:Y:S02]  /*4290*/  ISETP.GT.AND P2, PT, R24, 0x49, P2 ;  /* 0x000000491800780c */ /* 0x000fe40001744270 */
[----:B------:R-:W-:Y:S02]  /*42a0*/  ISETP.LT.OR P6, PT, R22, 0x49, P6 ;  /* 0x000000491600780c */ /* 0x000fe400037c1670 */
[----:B------:R-:W-:Y:S02]  /*42b0*/  FMNMX.FTZ R25, R132, R25, !PT ;  /* 0x0000001984197209 */ /* 0x000fe40007810000 */
[----:B------:R-:W-:-:S02]  /*42c0*/  FMNMX.FTZ R10, R157, R0, !PT ;  /* 0x000000009d0a7209 */ /* 0x000fc40007810000 */
[----:B------:R-:W-:Y:S02]  /*42d0*/  ISETP.LT.OR P2, PT, R22, 0x4a, P2 ;  /* 0x0000004a1600780c */ /* 0x000fe40001741670 */
[----:B------:R-:W-:Y:S02]  /*42e0*/  FSEL R151, R46, -INF , !P6 ;  /* 0xff8000002e977808 */ /* 0x000fe40007000000 */
[----:B------:R-:W-:Y:S02]  /*42f0*/  ISETP.GT.AND P0, PT, R24, 0x50, P0 ;  /* 0x000000501800780c */ /* 0x000fe40000704270 */
[----:B------:R-:W-:Y:S02]  /*4300*/  FMNMX.FTZ R0, R130, R25, !PT ;  /* 0x0000001982007209 */ /* 0x000fe40007810000 */
[----:B------:R-:W-:Y:S02]  /*4310*/  PLOP3.LUT P6, PT, PT, PT, UP4, 0x40, 0x0 ;  /* 0x000000000000781c */ /* 0x000fe40003fce848 */
[----:B------:R-:W-:Y:S01]  /*4320*/  FSEL R143, R47, -INF , !P2 ;  /* 0xff8000002f8f7808 */ /* 0x000fe20005000000 */
[----:B------:R-:W1:Y:S01]  /*4330*/  SHFL.BFLY PT, R25, R0, 0x2, 0x1f ;  /* 0x0c401f0000197f89 */ /* 0x000e6200000e0000 */
[----:B------:R-:W-:-:S02]  /*4340*/  ISETP.LT.OR P0, PT, R22, 0x51, P0 ;  /* 0x000000511600780c */ /* 0x000fc40000701670 */
[----:B------:R-:W-:Y:S02]  /*4350*/  PLOP3.LUT P2, PT, PT, PT, UP3, 0x40, 0x0 ;  /* 0x000000000000781c */ /* 0x000fe40003f4e838 */
[----:B------:R-:W-:Y:S02]  /*4360*/  ISETP.GT.AND P6, PT, R24, 0x51, P6 ;  /* 0x000000511800780c */ /* 0x000fe400037c4270 */
[----:B------:R-:W-:Y:S02]  /*4370*/  FMNMX.FTZ R10, R151, R10, !PT ;  /* 0x0000000a970a7209 */ /* 0x000fe40007810000 */
[----:B------:R-:W-:Y:S02]  /*4380*/  FSEL R135, R82, -INF , !P0 ;  /* 0xff80000052877808 */ /* 0x000fe40004000000 */
[----:B------:R-:W-:Y:S02]  /*4390*/  PLOP3.LUT P0, PT, PT, PT, UP2, 0x40, 0x0 ;  /* 0x000000000000781c */ /* 0x000fe40003f0e828 */
[----:B------:R-:W-:-:S02]  /*43a0*/  ISETP.LT.OR P6, PT, R22, 0x52, P6 ;  /* 0x000000521600780c */ /* 0x000fc400037c1670 */
[C---:B------:R-:W-:Y:S02]  /*43b0*/  ISETP.GT.AND P2, PT, R24.reuse, 0x58, P2 ;  /* 0x000000581800780c */ /* 0x040fe40001744270 */
[----:B------:R-:W-:Y:S02]  /*43c0*/  FMNMX.FTZ R10, R143, R10, !PT ;  /* 0x0000000a8f0a7209 */ /* 0x000fe40007810000 */
[----:B------:R-:W-:Y:S02]  /*43d0*/  ISETP.GT.AND P0, PT, R24, 0x59, P0 ;  /* 0x000000591800780c */ /* 0x000fe40000704270 */
[----:B------:R-:W-:Y:S02]  /*43e0*/  FSEL R133, R83, -INF , !P6 ;  /* 0xff80000053857808 */ /* 0x000fe40007000000 */
[----:B------:R-:W-:Y:S02]  /*43f0*/  ISETP.LT.OR P2, PT, R22, 0x59, P2 ;  /* 0x000000591600780c */ /* 0x000fe40001741670 */
[----:B------:R-:W-:-:S02]  /*4400*/  FMNMX.FTZ R10, R135, R10, !PT ;  /* 0x0000000a870a7209 */ /* 0x000fc40007810000 */
[----:B------:R-:W-:Y:S02]  /*4410*/  ISETP.LT.OR P0, PT, R22, 0x5a, P0 ;  /* 0x0000005a1600780c */ /* 0x000fe40000701670 */
[----:B------:R-:W-:Y:S02]  /*4420*/  FSEL R129, R78, -INF , !P2 ;  /* 0xff8000004e817808 */ /* 0x000fe40005000000 */
[----:B------:R-:W-:Y:S02]  /*4430*/  FMNMX.FTZ R10, R133, R10, !PT ;  /* 0x0000000a850a7209 */ /* 0x000fe40007810000 */
[----:B------:R-:W-:Y:S02]  /*4440*/  FSEL R123, R79, -INF , !P0 ;  /* 0xff8000004f7b7808 */ /* 0x000fe40004000000 */
[----:B------:R-:W-:Y:S01]  /*4450*/  FMNMX.FTZ R10, R129, R10, !PT ;  /* 0x0000000a810a7209 */ /* 0x000fe20007810000 */
[----:B------:R-:W-:Y:S01]  /*4460*/  LDSM.16.MT88.4 R76, [R210+0x100] ;  /* 0x00010000d24c783b */ /* 0x000fe20000004200 */
[----:B-1----:R-:W-:-:S02]  /*4470*/  FMNMX.FTZ R27, R0, R25, !PT ;  /* 0x00000019001b7209 */ /* 0x002fc40007810000 */
        /* <DEDUP_REMOVED lines=16> */
[----:B------:R-:W2:Y:S01]  /*4580*/  LDSM.16.MT88.4 R4, [R208+0x3100] ;  /* 0x00310000d004783b */ /* 0x000ea20000004200 */
[--C-:B------:R-:W-:Y:S02]  /*4590*/  FFMA.FTZ R47, R14, c[0x0][0x2d0], -R137.reuse ;  /* 0x0000b4000e2f7a23 */ /* 0x100fe40000010889 */
[----:B------:R-:W3:Y:S01]  /*45a0*/  MUFU.EX2 R49, R49 ;  /* 0x0000003100317308 */ /* 0x000ee20000000800 */
        /* <DEDUP_REMOVED lines=8> */
[--C-:B------:R-:W-:Y:S01]  /*4630*/  FFMA.FTZ R118, R32, c[0x0][0x2d0], -R137.reuse ;  /* 0x0000b40020767a23 */ /* 0x100fe20000010889 */
[----:B------:R-:W-:Y:S01]  /*4640*/  LDSM.16.MT88.4 R36, [R210+0x3900] ;  /* 0x00390000d224783b */ /* 0x000fe20000004200 */
[--C-:B------:R-:W-:Y:S01]  /*4650*/  FFMA.FTZ R117, R120, c[0x0][0x2d0], -R137.reuse ;  /* 0x0000b40078757a23 */ /* 0x100fe20000010889 */
[----:B------:R-:W-:Y:S01]  /*4660*/  FSEL R122, R122, RZ, P0 ;  /* 0x000000ff7a7a7208 */ /* 0x000fe20000000000 */
[----:B------:R-:W-:Y:S01]  /*4670*/  FFMA.FTZ R138, R138, c[0x0][0x2d0], -R137 ;  /* 0x0000b4008a8a7a23 */ /* 0x000fe20000010889 */
[----:B------:R-:W-:Y:S01]  /*4680*/  LDSM.16.MT88.4 R32, [R209+0x3900] ;  /* 0x00390000d120783b */ /* 0x000fe20000004200 */
[----:B---3--:R-:W-:Y:S01]  /*4690*/  F2FP.PACK_AB R64, R48, R49 ;  /* 0x000000313040723e */ /* 0x008fe200000000ff */
[----:B------:R-:W1:Y:S01]  /*46a0*/  MUFU.EX2 R43, R43 ;  /* 0x0000002b002b7308 */ /* 0x000e620000000800 */
[--C-:B------:R-:W-:Y:S01]  /*46b0*/  FFMA.FTZ R50, R18, c[0x0][0x2d0], -R122.reuse ;  /* 0x0000b40012327a23 */ /* 0x100fe2000001087a */
[----:B------:R-:W-:Y:S01]  /*46c0*/  PLOP3.LUT P0, PT, PT, PT, UP0, 0x40, 0x0 ;  /* 0x000000000000781c */ /* 0x000fe20003f0e808 */
[----:B------:R-:W-:-:S02]  /*46d0*/  FFMA.FTZ R51, R23, c[0x0][0x2d0], -R122 ;  /* 0x0000b40017337a23 */ /* 0x000fc4000001087a */
[--C-:B------:R-:W-:Y:S02]  /*46e0*/  FFMA.FTZ R45, R21, c[0x0][0x2d0], -R122.reuse ;  /* 0x0000b400152d7a23 */ /* 0x100fe4000001087a */
[--C-:B------:R-:W-:Y:S01]  /*46f0*/  FFMA.FTZ R44, R19, c[0x0][0x2d0], -R122.reuse ;  /* 0x0000b400132c7a23 */ /* 0x100fe2000001087a */
[----:B------:R-:W-:Y:S01]  /*4700*/  MUFU.EX2 R50, R50 ;  /* 0x0000003200327308 */ /* 0x000fe20000000800 */
[--C-:B------:R-:W-:Y:S01]  /*4710*/  FFMA.FTZ R40, R17, c[0x0][0x2d0], -R122.reuse ;  /* 0x0000b40011287a23 */ /* 0x100fe2000001087a */
[----:B------:R-:W-:Y:S01]  /*4720*/  LDSM.16.MT88.4 R20, [R209+0x900] ;  /* 0x00090000d114783b */ /* 0x000fe20000004200 */
[--C-:B------:R-:W-:Y:S02]  /*4730*/  FFMA.FTZ R3, R11, c[0x0][0x2d0], -R122.reuse ;  /* 0x0000b4000b037a23 */ /* 0x100fe4000001087a */
[--C-:B------:R-:W-:Y:S01]  /*4740*/  FFMA.FTZ R2, R9, c[0x0][0x2d0], -R122.reuse ;  /* 0x0000b40009027a23 */ /* 0x100fe2000001087a */
[----:B------:R-:W3:Y:S01]  /*4750*/  LDSM.16.MT88.4 R16, [R208+0x900] ;  /* 0x00090000d010783b */ /* 0x000ee20000004200 */
[--C-:B------:R-:W-:Y:S01]  /*4760*/  FFMA.FTZ R15, R15, c[0x0][0x2d0], -R122.reuse ;  /* 0x0000b4000f0f7a23 */ /* 0x100fe2000001087a */
[----:B------:R-:W4:Y:S01]  /*4770*/  MUFU.EX2 R51, R51 ;  /* 0x0000003300337308 */ /* 0x000f220000000800 */
[----:B-1----:R-:W-:Y:S01]  /*4780*/  F2FP.PACK_AB R66, R43, R46 ;  /* 0x0000002e2b42723e */ /* 0x002fe200000000ff */
[----:B------:R-:W1:Y:S01]  /*4790*/  LDSM.16.MT88.4 R8, [R212+0x3900] ;  /* 0x00390000d408783b */ /* 0x000e620000004200 */
[----:B------:R-:W-:-:S02]  /*47a0*/  FFMA.FTZ R120, R141, c[0x0][0x2d0], -R122 ;  /* 0x0000b4008d787a23 */ /* 0x000fc4000001087a */
[--C-:B------:R-:W-:Y:S02]  /*47b0*/  FFMA.FTZ R121, R121, c[0x0][0x2d0], -R122.reuse ;  /* 0x0000b40079797a23 */ /* 0x100fe4000001087a */
[--C-:B------:R-:W-:Y:S01]  /*47c0*/  FFMA.FTZ R128, R139, c[0x0][0x2d0], -R122.reuse ;  /* 0x0000b4008b807a23 */ /* 0x100fe2000001087a */
[----:B------:R-:W-:Y:S01]  /*47d0*/  MUFU.EX2 R45, R45 ;  /* 0x0000002d002d7308 */ /* 0x000fe20000000800 */
[--C-:B------:R-:W-:Y:S02]  /*47e0*/  FFMA.FTZ R131, R131, c[0x0][0x2d0], -R122.reuse ;  /* 0x0000b40083837a23 */ /* 0x100fe4000001087a */
[--C-:B------:R-:W-:Y:S02]  /*47f0*/  FFMA.FTZ R139, R148, c[0x0][0x2d0], -R137.reuse ;  /* 0x0000b400948b7a23 */ /* 0x100fe40000010889 */
[--C-:B------:R-:W-:Y:S02]  /*4800*/  FFMA.FTZ R141, R142, c[0x0][0x2d0], -R137.reuse ;  /* 0x0000b4008e8d7a23 */ /* 0x100fe40000010889 */
[----:B------:R-:W-:Y:S01]  /*4810*/  FFMA.FTZ R140, R140, c[0x0][0x2d0], -R137 ;  /* 0x0000b4008c8c7a23 */ /* 0x000fe20000010889 */
[----:B------:R-:W5:Y:S01]  /*4820*/  MUFU.EX2 R44, R44 ;  /* 0x0000002c002c7308 */ /* 0x000f620000000800 */
[----:B----4-:R-:W-:Y:S01]  /*4830*/  F2FP.PACK_AB R65, R51, R50 ;  /* 0x000000323341723e */ /* 0x010fe200000000ff */
        /* <DEDUP_REMOVED lines=8> */
[----:B-----5:R-:W-:Y:S01]  /*48c0*/  F2FP.PACK_AB R67, R44, R45 ;  /* 0x0000002d2c43723e */ /* 0x020fe200000000ff */
[----:B------:R-:W4:Y:S01]  /*48d0*/  MUFU.EX2 R42, R42 ;  /* 0x0000002a002a7308 */ /* 0x000f220000000800 */
[----:B------:R-:W-:-:S02]  /*48e0*/  FFMA.FTZ R156, R156, c[0x0][0x2d0], -R137 ;  /* 0x0000b4009c9c7a23 */ /* 0x000fc40000010889 */
[--C-:B------:R-:W-:Y:S02]  /*48f0*/  FFMA.FTZ R150, R150, c[0x0][0x2d0], -R137.reuse ;  /* 0x0000b40096967a23 */ /* 0x100fe40000010889 */
[--C-:B------:R-:W-:Y:S01]  /*4900*/  FFMA.FTZ R155, R157, c[0x0][0x2d0], -R122.reuse ;  /* 0x0000b4009d9b7a23 */ /* 0x100fe2000001087a */
[C---:B------:R-:W-:Y:S01]  /*4910*/  HMMA.16816.F32 R88, R64.reuse, R92, RZ ;  /* 0x0000005c4058723c */ /* 0x040fe200000018ff */
[--C-:B------:R-:W-:Y:S01]  /*4920*/  FFMA.FTZ R151, R151, c[0x0][0x2d0], -R122.reuse ;  /* 0x0000b40097977a23 */ /* 0x100fe2000001087a */
[----:B------:R-:W-:Y:S01]  /*4930*/  MUFU.EX2 R41, R41 ;  /* 0x0000002900297308 */ /* 0x000fe20000000800 */
[----:B------:R-:W-:Y:S02]  /*4940*/  FFMA.FTZ R154, R143, c[0x0][0x2d0], -R122 ;  /* 0x0000b4008f9a7a23 */ /* 0x000fe4000001087a */
[--C-:B------:R-:W-:Y:S02]  /*4950*/  FFMA.FTZ R136, R136, c[0x0][0x2d0], -R137.reuse ;  /* 0x0000b40088887a23 */ /* 0x100fe40000010889 */
[--C-:B------:R-:W-:Y:S01]  /*4960*/  FFMA.FTZ R143, R134, c[0x0][0x2d0], -R137.reuse ;  /* 0x0000b400868f7a23 */ /* 0x100fe20000010889 */
[----:B------:R-:W-:Y:S01]  /*4970*/  HMMA.16816.F32 R92, R64, R94, RZ ;  /* 0x0000005e405c723c */ /* 0x000fe200000018ff */
[--C-:B------:R-:W-:Y:S01]  /*4980*/  FFMA.FTZ R132, R132, c[0x0][0x2d0], -R137.reuse ;  /* 0x0000b40084847a23 */ /* 0x100fe20000010889 */
[----:B------:R-:W-:Y:S01]  /*4990*/  MUFU.EX2 R14, R14 ;  /* 0x0000000e000e7308 */ /* 0x000fe20000000800 */
[----:B------:R-:W-:-:S02]  /*49a0*/  FFMA.FTZ R137, R130, c[0x0][0x2d0], -R137 ;  /* 0x0000b40082897a23 */ /* 0x000fc40000010889 */
[--C-:B------:R-:W-:Y:S02]  /*49b0*/  FFMA.FTZ R130, R135, c[0x0][0x2d0], -R122.reuse ;  /* 0x0000b40087827a23 */ /* 0x100fe4000001087a */
[--C-:B------:R-:W-:Y:S01]  /*49c0*/  FFMA.FTZ R133, R133, c[0x0][0x2d0], -R122.reuse ;  /* 0x0000b40085857a23 */ /* 0x100fe2000001087a */
[C---:B------:R-:W-:Y:S01]  /*49d0*/  HMMA.16816.F32 R96, R64.reuse, R100, RZ ;  /* 0x000000644060723c */ /* 0x040fe200000018ff */
[----:B------:R-:W-:Y:S01]  /*49e0*/  FFMA.FTZ R227, R123, c[0x0][0x2d0], -R122 ;  /* 0x0000b4007be37a23 */ /* 0x000fe2000001087a */
[----:B------:R-:W-:Y:S01]  /*49f0*/  MUFU.EX2 R40, R40 ;  /* 0x0000002800287308 */ /* 0x000fe20000000800 */
[----:B------:R-:W-:Y:S02]  /*4a00*/  FADD.FTZ R49, R49, R48 ;  /* 0x0000003031317221 */ /* 0x000fe40000010000 */
[----:B------:R-:W-:Y:S02]  /*4a10*/  FADD.FTZ R50, R50, R51 ;  /* 0x0000003332327221 */ /* 0x000fe40000010000 */
[----:B------:R-:W-:Y:S01]  /*4a20*/  FADD.FTZ R46, R46, R49 ;  /* 0x000000312e2e7221 */ /* 0x000fe20000010000 */
[----:B------:R-:W-:Y:S02]  /*4a30*/  HMMA.16816.F32 R100, R64, R102, RZ ;  /* 0x000000664064723c */ /* 0x000fe400000018ff */
[----:B------:R-:W5:Y:S01]  /*4a40*/  MUFU.EX2 R15, R15 ;  /* 0x0000000f000f7308 */ /* 0x000f620000000800 */
[----:B------:R-:W-:-:S05]  /*4a50*/  FADD.FTZ R46, R43, R46 ;  /* 0x0000002e2b2e7221 */ /* 0x000fca0000010000 */
        /* <DEDUP_REMOVED lines=22> */
[----:B----4-:R-:W-:Y:S01]  /*4bc0*/  F2FP.PACK_AB R4, R42, R47 ;  /* 0x0000002f2a04723e */ /* 0x010fe200000000ff */
        /* <DEDUP_REMOVED lines=9> */
[C---:B---3--:R-:W-:Y:S01]  /*4c60*/  HMMA.16816.F32 R88, R4.reuse, R16, R88 ;  /* 0x000000100458723c */ /* 0x048fe20000001858 */
        /* <DEDUP_REMOVED lines=202> */
.L_x_2341:
[----:B------:R-:W-:Y:S02]  /*5910*/  UISETP.NE.AND UP2, UPT, UR4, 0x1, UPT ;  /* 0x000000010400788c */ /* 0x000fe4000bf45270 */
[----:B------:R-:W-:Y:S02]  /*5920*/  ULDC.64 UR14, c[0x0][0x330] ;  /* 0x0000cc00000e7ab9 */ /* 0x000fe40000000a00 */
[----:B------:R-:W-:-:S07]  /*5930*/  UIMAD.WIDE.U32 UR18, UR16, UR14, URZ ;  /* 0x0000000e101272a5 */ /* 0x000fce000f8e003f */
[----:B------:R-:W-:Y:S02]  /*5940*/  @UP2 UMOV UR17, UR19 ;  /* 0x0000001300112c82 */ /* 0x000fe40008000000 */
[----:B------:R-:W-:Y:S02]  /*5950*/  @UP2 USHF.R.U32.HI UR16, URZ, UR15, UR17 ;  /* 0x0000000f3f102299 */ /* 0x000fe40008011611 */
.L_x_2342:
[----:B------:R-:W-:Y:S02]  /*5960*/  ULDC UR14, c[0x0][0x32c] ;  /* 0x0000cb00000e7ab9 */ /* 0x000fe40000000800 */
[----:B------:R-:W-:-:S04]  /*5970*/  UIMAD UR14, UR16, UR4, UR14 ;  /* 0x00000004100e72a4 */ /* 0x000fc8000f8e020e */
[----:B------:R-:W-:-:S04]  /*5980*/  UISETP.LT.AND UP2, UPT, UR7, UR14, UPT ;  /* 0x0000000e0700728c */ /* 0x000fc8000bf41270 */
[----:B------:R-:W-:-:S04]  /*5990*/  USEL UR7, UR7, UR14, UP2 ;  /* 0x0000000e07077287 */ /* 0x000fc80009000000 */
.L_x_2340:
        /* <DEDUP_REMOVED lines=15> */
.L_x_2354:
        /* <DEDUP_REMOVED lines=56> */
.L_x_2344:
        /* <DEDUP_REMOVED lines=22> */
[----:B------:R-:W1:Y:S07]  /*5f70*/  LDSM.16.M88.4 R148, [R202] ;  /* 0x00000000ca94783b */ /* 0x000e6e0000000200 */
        /* <DEDUP_REMOVED lines=79> */
[----:B------:R-:W3:Y:S07]  /*6470*/  LDSM.16.M88.4 R120, [R202+0x3000] ;  /* 0x00300000ca78783b */ /* 0x000eee0000000200 */
[C---:B----4-:R-:W-:Y:S08]  /*6480*/  HMMA.16816.F32 R36, R184.reuse, R128, R36 ;  /* 0x00000080b824723c */ /* 0x050ff00000001824 */
[C---:B------:R-:W-:Y:S01]  /*6490*/  HMMA.16816.F32 R40, R184.reuse, R130, R40 ;  /* 0x00000082b828723c */ /* 0x040fe20000001828 */
[----:B------:R-:W4:Y:S07]  /*64a0*/  LDSM.16.M88.4 R128, [R202+0x3800] ;  /* 0x00380000ca80783b */ /* 0x000f2e0000000200 */
[C---:B-1----:R-:W-:Y:S08]  /*64b0*/  HMMA.16816.F32 R44, R184.reuse, R132, R44 ;  /* 0x00000084b82c723c */ /* 0x042ff0000000182c */
[----:B------:R-:W-:Y:S01]  /*64c0*/  HMMA.16816.F32 R48, R184, R134, R48 ;  /* 0x00000086b830723c */ /* 0x000fe20000001830 */
[----:B------:R-:W1:Y:S07]  /*64d0*/  LDSM.16.M88.4 R132, [R202+0x4000] ;  /* 0x00400000ca84783b */ /* 0x000e6e0000000200 */
[C---:B-----5:R-:W-:Y:S08]  /*64e0*/  HMMA.16816.F32 R4, R188.reuse, R136, R4 ;  /* 0x00000088bc04723c */ /* 0x060ff00000001804 */
[C---:B------:R-:W-:Y:S01]  /*64f0*/  HMMA.16816.F32 R8, R188.reuse, R138, R8 ;  /* 0x0000008abc08723c */ /* 0x040fe20000001808 */
[----:B------:R-:W5:Y:S01]  /*6500*/  LDSM.16.M88.4 R136, [R202+0x5800] ;  /* 0x00580000ca88783b */ /* 0x000f620000000200 */
[----:B------:R-:W-:Y:S06]  /*6510*/  DEPBAR.LE SB0, 0x0 ;  /* 0x000080000000791a */ /* 0x000fec0000000000 */
[C---:B--2---:R-:W-:Y:S01]  /*6520*/  HMMA.16816.F32 R12, R188.reuse, R116, R12 ;  /* 0x00000074bc0c723c */ /* 0x044fe2000000180c */
[----:B------:R-:W-:Y:S07]  /*6530*/  BAR.SYNC.DEFER_BLOCKING 0x0 ;  /* 0x0000000000007b1d */ /* 0x000fee0000010000 */
        /* <DEDUP_REMOVED lines=19> */
[C---:B-----5:R-:W-:Y:S08]  /*6670*/  HMMA.16816.F32 R44, R192.reuse, R136, R44 ;  /* 0x00000088c02c723c */ /* 0x060ff0000000182c */
[----:B------:R-:W-:Y:S01]  /*6680*/  HMMA.16816.F32 R48, R192, R138, R48 ;  /* 0x0000008ac030723c */ /* 0x000fe20000001830 */
[----:B------:R-:W-:-:S07]  /*6690*/  @!P0 BRA `(.L_x_2345) ;  /* 0x0000035000008947 */ /* 0x000fce0003800000 */
[----:B------:R-:W-:Y:S02]  /*66a0*/  IMAD R119, R238, 0x60, R219 ;  /* 0x00000060ee777824 */ /* 0x000fe400078e02db */
        /* <DEDUP_REMOVED lines=52> */
.L_x_2345:
[----:B-1----:R-:W-:Y:S01]  /*69f0*/  IMAD.MOV.U32 R119, RZ, RZ, R220 ;  /* 0x000000ffff777224 */ /* 0x002fe200078e00dc */
        /* <DEDUP_REMOVED lines=9> */
[----:B------:R-:W1:Y:S01]  /*6a90*/  SHFL.IDX PT, R129, R119, RZ, 0x1c1f ;  /* 0x001c1fff77817589 */ /* 0x000e6200000e0000 */
        /* <DEDUP_REMOVED lines=22> */
.L_x_2348:
[----:B------:R-:W-:Y:S04]  /*6c00*/  MOV R116, c[0x0][0x32c] ;  /* 0x0000cb0000747a02 */ /* 0x000fe80000000f00 */
[----:B------:R-:W-:Y:S11]  /*6c10*/  ISETP.NE.AND P0, PT, R116, 0x1, PT ;  /* 0x000000017400780c */ /* 0x000ff60003f05270 */
[----:B------:R-:W-:Y:S02]  /*6c20*/  @!UPT UIADD3 URZ, URZ, URZ, URZ ;  /* 0x0000003f3f3ff290 */ /* 0x000fe4000fffe03f */
[----:B------:R-:W-:Y:S05]  /*6c30*/  @P0 IMAD.HI.U32 R116, R118, c[0x0][0x330], RZ ;  /* 0x0000cc0076740a27 */ /* 0x000fea00078e00ff */
[----:B------:R-:W-:Y:S02]  /*6c40*/  @P0 SHF.R.U32.HI R118, RZ, c[0x0][0x334], R116 ;  /* 0x0000cd00ff760a19 */ /* 0x000fe40000011674 */
.L_x_2349:
[----:B------:R-:W-:Y:S05]  /*6c50*/  BSYNC B0 ;  /* 0x0000000000007941 */ /* 0x000fea0003800000 */
.L_x_2347:
[----:B------:R-:W-:Y:S04]  /*6c60*/  IMAD.IADD R129, R122, 0x1, -R221 ;  /* 0x000000017a817824 */ /* 0x000fe800078e0add */
[----:B------:R-:W-:Y:S05]  /*6c70*/  IMAD R118, R118, c[0x0][0x32c], R129 ;  /* 0x0000cb0076767a24 */ /* 0x000fea00078e0281 */
[----:B------:R-:W-:Y:S02]  /*6c80*/  IADD3 R116, R118, c[0x0][0x32c], RZ ;  /* 0x0000cb0076747a10 */ /* 0x000fe40007ffe0ff */
[----:B------:R-:W-:Y:S02]  /*6c90*/  IMNMX R121, R121, R118, !PT ;  /* 0x0000007679797217 */ /* 0x000fe40007800200 */
[----:B------:R-:W-:Y:S02]  /*6ca0*/  IMNMX R123, R123, R116, PT ;  /* 0x000000747b7b7217 */ /* 0x000fe40003800200 */
.L_x_2346:
[C---:B------:R-:W-:Y:S02]  /*6cb0*/  ISETP.GE.AND P0, PT, R122.reuse, 0x1, PT ;  /* 0x000000017a00780c */ /* 0x040fe40003f06270 */
        /* <DEDUP_REMOVED lines=10> */
[----:B------:R-:W1:Y:S01]  /*6d60*/  SHFL.IDX PT, R4, R119, 0x1, 0x1c1f ;  /* 0x003c1f0077047f89 */ /* 0x000e6200000e0000 */
        /* <DEDUP_REMOVED lines=10> */
[----:B------:R-:W-:Y:S01]  /*6e10*/  ISETP.GT.AND P0, PT, R121, 0x9, !P2 ;  /* 0x000000097900780c */ /* 0x000fe20005704270 */
[--C-:B-1----:R-:W-:Y:S02]  /*6e20*/  IMAD.IADD R117, R117, 0x1, R4.reuse ;  /* 0x0000000175757824 */ /* 0x102fe400078e0204 */
[----:B------:R-:W-:Y:S01]  /*6e30*/  IMAD.IADD R0, R0, 0x1, R4 ;  /* 0x0000000100007824 */ /* 0x000fe200078e0204 */
        /* <DEDUP_REMOVED lines=136> */
.L_x_2352:
[----:B------:R-:W-:Y:S04]  /*76c0*/  MOV R4, c[0x0][0x32c] ;  /* 0x0000cb0000047a02 */ /* 0x000fe80000000f00 */
[----:B------:R-:W-:Y:S11]  /*76d0*/  ISETP.NE.AND P0, PT, R4, 0x1, PT ;  /* 0x000000010400780c */ /* 0x000ff60003f05270 */
[----:B------:R-:W-:Y:S02]  /*76e0*/  @!UPT UIADD3 URZ, URZ, URZ, URZ ;  /* 0x0000003f3f3ff290 */ /* 0x000fe4000fffe03f */
[----:B------:R-:W-:Y:S05]  /*76f0*/  @P0 IMAD.HI.U32 R4, R5, c[0x0][0x330], RZ ;  /* 0x0000cc0005040a27 */ /* 0x000fea00078e00ff */
[----:B------:R-:W-:Y:S02]  /*7700*/  @P0 SHF.R.U32.HI R5, RZ, c[0x0][0x334], R4 ;  /* 0x0000cd00ff050a19 */ /* 0x000fe40000011604 */
.L_x_2353:
[----:B------:R-:W-:Y:S05]  /*7710*/  BSYNC B0 ;  /* 0x0000000000007941 */ /* 0x000fea0003800000 */
.L_x_2351:
[----:B------:R-:W-:Y:S04]  /*7720*/  IMAD.IADD R122, R122, 0x1, -R221 ;  /* 0x000000017a7a7824 */ /* 0x000fe800078e0add */
[----:B------:R-:W-:Y:S05]  /*7730*/  IMAD R122, R5, c[0x0][0x32c], R122 ;  /* 0x0000cb00057a7a24 */ /* 0x000fea00078e027a */
[----:B------:R-:W-:Y:S02]  /*7740*/  IADD3 R4, R122, c[0x0][0x32c], RZ ;  /* 0x0000cb007a047a10 */ /* 0x000fe40007ffe0ff */
[----:B------:R-:W-:Y:S02]  /*7750*/  IMNMX R0, R0, R122, !PT ;  /* 0x0000007a00007217 */ /* 0x000fe40007800200 */
[----:B------:R-:W-:Y:S02]  /*7760*/  IMNMX R117, R117, R4, PT ;  /* 0x0000000475757217 */ /* 0x000fe40003800200 */
.L_x_2350:
[----:B------:R-:W-:Y:S02]  /*7770*/  LOP3.LUT P0, RZ, R226, 0x200000, RZ, 0xc0, !PT ;  /* 0x00200000e2ff7812 */ /* 0x000fe4000780c0ff */
[C---:B------:R-:W-:Y:S02]  /*7780*/  ISETP.GT.AND P6, PT, R0.reuse, 0x58, !P6 ;  /* 0x000000580000780c */ /* 0x040fe400077c4270 */
[C---:B------:R-:W-:Y:S02]  /*7790*/  ISETP.GT.AND P0, PT, R0.reuse, RZ, !P0 ;  /* 0x000000ff0000720c */ /* 0x040fe40004704270 */
        /* <DEDUP_REMOVED lines=14> */
[----:B------:R-:W-:Y:S02]  /*7880*/  FMNMX.FTZ R7, R118, R7, !PT ;  /* 0x0000000776077209 */ /* 0x000fe40007810000 */
[C---:B------:R-:W-:Y:S02]  /*7890*/  ISETP.LT.OR P0, PT, R117.reuse, 0x9, P0 ;  /* 0x000000097500780c */ /* 0x040fe40000701670 */
        /* <DEDUP_REMOVED lines=51> */
[----:B------:R-:W-:Y:S01]  /*7bd0*/  LOP3.LUT P0, RZ, R226, 0x800, RZ, 0xc0, !PT ;  /* 0x00000800e2ff7812 */ /* 0x000fe2000780c0ff */
[----:B------:R-:W-:Y:S01]  /*7be0*/  LDSM.16.MT88.4 R20, [R210+0x100] ;  /* 0x00010000d214783b */ /* 0x000fe20000004200 */
        /* <DEDUP_REMOVED lines=28> */
[----:B------:R-:W1:Y:S01]  /*7db0*/  SHFL.BFLY PT, R6, R5, 0x2, 0x1f ;  /* 0x0c401f0005067f89 */ /* 0x000e6200000e0000 */
[----:B------:R-:W-:Y:S02]  /*7dc0*/  FMNMX.FTZ R4, R241, R4, !PT ;  /* 0x00000004f1047209 */ /* 0x000fe40007810000 */
[----:B------:R-:W-:Y:S04]  /*7dd0*/  ISETP.GT.AND P0, PT, R0, 0x38, !P0 ;  /* 0x000000380000780c */ /* 0x000fe80004704270 */
[----:B------:R-:W-:Y:S01]  /*7de0*/  ISETP.LT.OR P0, PT, R117, 0x39, P0 ;  /* 0x000000397500780c */ /* 0x000fe20000701670 */
[----:B------:R-:W-:Y:S03]  /*7df0*/  LDSM.16.MT88.4 R28, [R209+0x100] ;  /* 0x00010000d11c783b */ /* 0x000fe60000004200 */
        /* <DEDUP_REMOVED lines=14> */
[----:B------:R-:W-:Y:S02]  /*7ee0*/  ISETP.LT.OR P0, PT, R117, 0x42, P0 ;  /* 0x000000427500780c */ /* 0x000fe40000701670 */
[----:B-1----:R-:W-:Y:S02]  /*7ef0*/  FMNMX.FTZ R6, R5, R6, !PT ;  /* 0x0000000605067209 */ /* 0x002fe40007810000 */
        /* <DEDUP_REMOVED lines=18> */
[----:B------:R-:W-:Y:S04]  /*8020*/  LOP3.LUT P0, RZ, R226, 0x1, RZ, 0xc0, !PT ;  /* 0x00000001e2ff7812 */ /* 0x000fe8000780c0ff */
[----:B------:R-:W-:Y:S02]  /*8030*/  ISETP.GT.AND P0, PT, R0, 0x51, !P0 ;  /* 0x000000510000780c */ /* 0x000fe40004704270 */
[----:B------:R-:W-:Y:S02]  /*8040*/  FMNMX.FTZ R0, R149, R4, !PT ;  /* 0x0000000495007209 */ /* 0x000fe40007810000 */
[----:B------:R-:W-:Y:S02]  /*8050*/  ISETP.LT.OR P0, PT, R117, 0x52, P0 ;  /* 0x000000527500780c */ /* 0x000fe40000701670 */
[----:B------:R-:W-:Y:S02]  /*8060*/  FSEL R117, R51, -INF , !P2 ;  /* 0xff80000033757808 */ /* 0x000fe40005000000 */
        /* <DEDUP_REMOVED lines=8> */
[C---:B------:R-:W-:Y:S03]  /*80f0*/  FMUL.FTZ R151, R0.reuse, c[0x0][0x2d0] ;  /* 0x0000b40000977a20 */ /* 0x040fe60000410000 */
[----:B------:R-:W-:Y:S02]  /*8100*/  FSEL R6, R0, RZ, P0 ;  /* 0x000000ff00067208 */ /* 0x000fe40000000000 */
[----:B------:R-:W-:Y:S03]  /*8110*/  FSEL R151, R151, RZ, P0 ;  /* 0x000000ff97977208 */ /* 0x000fe60000000000 */
[----:B------:R-:W-:Y:S02]  /*8120*/  FADD.FTZ R3, -R6, R3 ;  /* 0x0000000306037221 */ /* 0x000fe40000010100 */
        /* <DEDUP_REMOVED lines=8> */
[--C-:B------:R-:W-:Y:S02]  /*81b0*/  FFMA.FTZ R143, R242, c[0x0][0x2d0], -R151.reuse ;  /* 0x0000b400f28f7a23 */ /* 0x100fe40000010897 */
[--C-:B------:R-:W-:Y:S02]  /*81c0*/  FFMA.FTZ R154, R154, c[0x0][0x2d0], -R151.reuse ;  /* 0x0000b4009a9a7a23 */ /* 0x100fe40000010897 */
[----:B------:R-:W1:Y:S01]  /*81d0*/  SHFL.BFLY PT, R4, R5, 0x1, 0x1f ;  /* 0x0c201f0005047f89 */ /* 0x000e6200000e0000 */
        /* <DEDUP_REMOVED lines=9> */
[----:B------:R-:W-:Y:S05]  /*8270*/  FFMA.FTZ R138, R138, c[0x0][0x2d0], -R151 ;  /* 0x0000b4008a8a7a23 */ /* 0x000fea0000010897 */
[----:B------:R-:W3:Y:S01]  /*8280*/  MUFU.EX2 R129, R129 ;  /* 0x0000008100817308 */ /* 0x000ee20000000800 */
[----:B-1----:R-:W-:Y:S01]  /*8290*/  FMNMX.FTZ R116, R5, R4, !PT ;  /* 0x0000000405747209 */ /* 0x002fe20007810000 */
[----:B------:R-:W-:Y:S01]  /*82a0*/  FMUL.FTZ R4, R3, c[0x0][0x2d0] ;  /* 0x0000b40003047a20 */ /* 0x000fe20000410000 */
[----:B--2---:R-:W-:Y:S02]  /*82b0*/  F2FP.PACK_AB R120, R119, R128 ;  /* 0x000000807778723e */ /* 0x004fe400000000ff */
[C---:B------:R-:W-:Y:S01]  /*82c0*/  FSETP.NEU.FTZ.AND P0, PT, R116.reuse, -INF , PT ;  /* 0xff8000007400780b */ /* 0x040fe20003f1d000 */
[C---:B------:R-:W-:Y:S04]  /*82d0*/  FMUL.FTZ R134, R116.reuse, c[0x0][0x2d0] ;  /* 0x0000b40074867a20 */ /* 0x040fe80000410000 */
[----:B------:R-:W1:Y:S01]  /*82e0*/  MUFU.EX2 R3, R4 ;  /* 0x0000000400037308 */ /* 0x000e620000000800 */
[----:B------:R-:W-:Y:S02]  /*82f0*/  FSEL R5, R116, RZ, P0 ;  /* 0x000000ff74057208 */ /* 0x000fe40000000000 */
[----:B------:R-:W-:Y:S02]  /*8300*/  FSEL R134, R134, RZ, P0 ;  /* 0x000000ff86867208 */ /* 0x000fe40000000000 */
[----:B------:R-:W-:Y:S01]  /*8310*/  ISETP.GT.AND P0, PT, R238, UR4, PT ;  /* 0x00000004ee007c0c */ /* 0x000fe2000bf04270 */
[----:B------:R-:W-:Y:S02]  /*8320*/  FADD.FTZ R5, -R5, R2 ;  /* 0x0000000205057221 */ /* 0x000fe40000010100 */
[--C-:B------:R-:W-:Y:S02]  /*8330*/  FFMA.FTZ R132, R13, c[0x0][0x2d0], -R134.reuse ;  /* 0x0000b4000d847a23 */ /* 0x100fe40000010886 */
[----:B------:R-:W2:Y:S01]  /*8340*/  LDSM.16.MT88.4 R12, [R212+0x100] ;  /* 0x00010000d40c783b */ /* 0x000ea20000004200 */
[--C-:B------:R-:W-:Y:S01]  /*8350*/  FFMA.FTZ R133, R17, c[0x0][0x2d0], -R134.reuse ;  /* 0x0000b40011857a23 */ /* 0x100fe20000010886 */
[----:B------:R-:W-:Y:S01]  /*8360*/  MUFU.EX2 R137, R137 ;  /* 0x0000008900897308 */ /* 0x000fe20000000800 */
[--C-:B------:R-:W-:Y:S01]  /*8370*/  FFMA.FTZ R131, R9, c[0x0][0x2d0], -R134.reuse ;  /* 0x0000b40009837a23 */ /* 0x100fe20000010886 */
[----:B---3--:R-:W-:Y:S01]  /*8380*/  F2FP.PACK_AB R122, R129, R118 ;  /* 0x00000076817a723e */ /* 0x008fe200000000ff */
[--C-:B------:R-:W-:Y:S02]  /*8390*/  FFMA.FTZ R130, R11, c[0x0][0x2d0], -R134.reuse ;  /* 0x0000b4000b827a23 */ /* 0x100fe40000010886 */
[----:B------:R-:W-:Y:S02]  /*83a0*/  FMUL.FTZ R2, R5, c[0x0][0x2d0] ;  /* 0x0000b40005027a20 */ /* 0x000fe40000410000 */
[--C-:B------:R-:W-:Y:S02]  /*83b0*/  FFMA.FTZ R165, R165, c[0x0][0x2d0], -R134.reuse ;  /* 0x0000b400a5a57a23 */ /* 0x100fe40000010886 */
[--C-:B------:R-:W-:Y:S01]  /*83c0*/  FFMA.FTZ R167, R167, c[0x0][0x2d0], -R134.reuse ;  /* 0x0000b400a7a77a23 */ /* 0x100fe20000010886 */
        /* <DEDUP_REMOVED lines=29> */
[----:B------:R-:W3:Y:S01]  /*85a0*/  LDSM.16.MT88.4 R68, [R210+0x3100] ;  /* 0x00310000d244783b */ /* 0x000ee20000004200 */
[C---:B------:R-:W-:Y:S02]  /*85b0*/  FMUL.FTZ R26, R2.reuse, R86 ;  /* 0x00000056021a7220 */ /* 0x040fe40000410000 */
[C---:B------:R-:W-:Y:S01]  /*85c0*/  FMUL.FTZ R27, R2.reuse, R87 ;  /* 0x00000057021b7220 */ /* 0x040fe20000410000 */
[----:B------:R-:W4:Y:S01]  /*85d0*/  MUFU.EX2 R140, R140 ;  /* 0x0000008c008c7308 */ /* 0x000f220000000800 */
        /* <DEDUP_REMOVED lines=8> */
[----:B------:R-:W-:Y:S01]  /*8660*/  LDSM.16.MT88.4 R84, [R209+0x900] ;  /* 0x00090000d154783b */ /* 0x000fe20000004200 */
[----:B------:R-:W-:Y:S01]  /*8670*/  FMUL.FTZ R54, R2, R54 ;  /* 0x0000003602367220 */ /* 0x000fe20000410000 */
[----:B-1----:R-:W-:Y:S01]  /*8680*/  F2FP.PACK_AB R123, R130, R131 ;  /* 0x00000083827b723e */ /* 0x002fe200000000ff */
[C---:B------:R-:W-:Y:S02]  /*8690*/  FMUL.FTZ R55, R2.reuse, R55 ;  /* 0x0000003702377220 */ /* 0x040fe40000410000 */
[C---:B------:R-:W-:Y:S02]  /*86a0*/  FMUL.FTZ R56, R3.reuse, R56 ;  /* 0x0000003803387220 */ /* 0x040fe40000410000 */
[C---:B------:R-:W-:Y:S01]  /*86b0*/  FMUL.FTZ R57, R3.reuse, R57 ;  /* 0x0000003903397220 */ /* 0x040fe20000410000 */
[----:B------:R-:W-:Y:S01]  /*86c0*/  LDSM.16.MT88.4 R92, [R208+0x4900] ;  /* 0x00490000d05c783b */ /* 0x000fe20000004200 */
[C---:B--2---:R-:W-:Y:S01]  /*86d0*/  HMMA.16816.F32 R4, R120.reuse, R12, R4 ;  /* 0x0000000c7804723c */ /* 0x044fe20000001804 */
[----:B------:R-:W-:Y:S04]  /*86e0*/  MUFU.EX2 R154, R154 ;  /* 0x0000009a009a7308 */ /* 0x000fe80000000800 */
[C---:B------:R-:W-:Y:S02]  /*86f0*/  FMUL.FTZ R58, R2.reuse, R58 ;  /* 0x0000003a023a7220 */ /* 0x040fe40000410000 */
[----:B------:R-:W-:Y:S01]  /*8700*/  LDSM.16.MT88.4 R100, [R208+0x2900] ;  /* 0x00290000d064783b */ /* 0x000fe20000004200 */
        /* <DEDUP_REMOVED lines=8> */
[C---:B------:R-:W-:Y:S01]  /*8790*/  FMUL.FTZ R59, R2.reuse, R59 ;  /* 0x0000003b023b7220 */ /* 0x040fe20000410000 */
[----:B------:R-:W1:Y:S01]  /*87a0*/  LDSM.16.MT88.4 R72, [R209+0x3100] ;  /* 0x00310000d148783b */ /* 0x000e620000004200 */
        /* <DEDUP_REMOVED lines=9> */
[C---:B------:R-:W-:Y:S01]  /*8840*/  FMUL.FTZ R64, R3.reuse, R64 ;  /* 0x0000004003407220 */ /* 0x040fe20000410000 */
[----:B------:R-:W-:Y:S01]  /*8850*/  MUFU.EX2 R166, R166 ;  /* 0x000000a600a67308 */ /* 0x000fe20000000800 */
[C---:B------:R-:W-:Y:S04]  /*8860*/  FMUL.FTZ R22, R2.reuse, R82 ;  /* 0x0000005202167220 */ /* 0x040fe80000410000 */
[C---:B------:R-:W-:Y:S02]  /*8870*/  FMUL.FTZ R23, R2.reuse, R83 ;  /* 0x0000005302177220 */ /* 0x040fe40000410000 */
[----:B------:R-:W2:Y:S01]  /*8880*/  LDSM.16.MT88.4 R80, [R212+0x900] ;  /* 0x00090000d450783b */ /* 0x000ea20000004200 */
[----:B------:R-:W-:Y:S02]  /*8890*/  FMUL.FTZ R65, R3, R65 ;  /* 0x0000004103417220 */ /* 0x000fe40000410000 */
[C---:B------:R-:W-:Y:S01]  /*88a0*/  FMUL.FTZ R66, R2.reuse, R66 ;  /* 0x0000004202427220 */ /* 0x040fe20000410000 */
[----:B------:R-:W-:Y:S01]  /*88b0*/  MUFU.EX2 R168, R168 ;  /* 0x000000a800a87308 */ /* 0x000fe20000000800 */
[C---:B------:R-:W-:Y:S03]  /*88c0*/  HMMA.16816.F32 R20, R120.reuse, R28, R20 ;  /* 0x0000001c7814723c */ /* 0x040fe60000001814 */
[C---:B------:R-:W-:Y:S02]  /*88d0*/  FMUL.FTZ R67, R2.reuse, R67 ;  /* 0x0000004302437220 */ /* 0x040fe40000410000 */
[--C-:B------:R-:W-:Y:S02]  /*88e0*/  FFMA.FTZ R239, R239, c[0x0][0x2d0], -R134.reuse ;  /* 0x0000b400efef7a23 */ /* 0x100fe40000010886 */
[C---:B------:R-:W-:Y:S01]  /*88f0*/  FMUL.FTZ R28, R3.reuse, R88 ;  /* 0x00000058031c7220 */ /* 0x040fe20000410000 */
[C---:B------:R-:W-:Y:S01]  /*8900*/  HMMA.16816.F32 R24, R120.reuse, R30, R24 ;  /* 0x0000001e7818723c */ /* 0x040fe20000001818 */
[----:B------:R-:W-:Y:S03]  /*8910*/  MUFU.EX2 R241, R241 ;  /* 0x000000f100f17308 */ /* 0x000fe60000000800 */
[----:B------:R-:W-:Y:S02]  /*8920*/  FMUL.FTZ R29, R3, R89 ;  /* 0x00000059031d7220 */ /* 0x000fe40000410000 */
[--C-:B------:R-:W-:Y:S02]  /*8930*/  FFMA.FTZ R157, R157, c[0x0][0x2d0], -R134.reuse ;  /* 0x0000b4009d9d7a23 */ /* 0x100fe40000010886 */
[C---:B------:R-:W-:Y:S03]  /*8940*/  FMUL.FTZ R30, R2.reuse, R90 ;  /* 0x0000005a021e7220 */ /* 0x040fe60000410000 */
[----:B------:R-:W-:Y:S01]  /*8950*/  MUFU.EX2 R239, R239 ;  /* 0x000000ef00ef7308 */ /* 0x000fe20000000800 */
[C---:B------:R-:W-:Y:S02]  /*8960*/  FMUL.FTZ R31, R2.reuse, R91 ;  /* 0x0000005b021f7220 */ /* 0x040fe40000410000 */
[----:B------:R-:W-:Y:S01]  /*8970*/  LDSM.16.MT88.4 R88, [R208+0x900] ;  /* 0x00090000d058783b */ /* 0x000fe20000004200 */
[--C-:B------:R-:W-:Y:S02]  /*8980*/  FFMA.FTZ R155, R155, c[0x0][0x2d0], -R134.reuse ;  /* 0x0000b4009b9b7a23 */ /* 0x100fe40000010886 */
[--C-:B------:R-:W-:Y:S02]  /*8990*/  FFMA.FTZ R139, R139, c[0x0][0x2d0], -R134.reuse ;  /* 0x0000b4008b8b7a23 */ /* 0x100fe40000010886 */
[C---:B------:R-:W-:Y:S02]  /*89a0*/  HMMA.16816.F32 R28, R120.reuse, R36, R28 ;  /* 0x00000024781c723c */ /* 0x040fe4000000181c */
[----:B------:R-:W-:Y:S01]  /*89b0*/  MUFU.EX2 R160, R160 ;  /* 0x000000a000a07308 */ /* 0x000fe20000000800 */
[----:B------:R-:W-:Y:S02]  /*89c0*/  FFMA.FTZ R135, R135, c[0x0][0x2d0], -R134 ;  /* 0x0000b40087877a23 */ /* 0x000fe40000010886 */
[C---:B------:R-:W-:Y:S02]  /*89d0*/  FFMA.FTZ R128, R3.reuse, R228, R128 ;  /* 0x000000e403807223 */ /* 0x040fe40000010080 */
[C---:B------:R-:W-:Y:S01]  /*89e0*/  FMUL.FTZ R36, R3.reuse, R96 ;  /* 0x0000006003247220 */ /* 0x040fe20000410000 */
[C---:B------:R-:W-:Y:S04]  /*89f0*/  HMMA.16816.F32 R32, R120.reuse, R38, R32 ;  /* 0x000000267820723c */ /* 0x040fe80000001820 */
[----:B------:R-:W-:Y:S01]  /*8a00*/  FMUL.FTZ R37, R3, R97 ;  /* 0x0000006103257220 */ /* 0x000fe20000410000 */
[----:B------:R-:W-:Y:S01]  /*8a10*/  MUFU.EX2 R152, R152 ;  /* 0x0000009800987308 */ /* 0x000fe20000000800 */
[C---:B------:R-:W-:Y:S02]  /*8a20*/  FFMA.FTZ R133, R2.reuse, R227, R133 ;  /* 0x000000e302857223 */ /* 0x040fe40000010085 */
[C---:B------:R-:W-:Y:S04]  /*8a30*/  FMUL.FTZ R38, R2.reuse, R98 ;  /* 0x0000006202267220 */ /* 0x040fe80000410000 */
[----:B------:R-:W-:Y:S02]  /*8a40*/  FMUL.FTZ R39, R2, R99 ;  /* 0x0000006302277220 */ /* 0x000fe40000410000 */
[----:B------:R-:W-:Y:S01]  /*8a50*/  LDSM.16.MT88.4 R96, [R209+0x2900] ;  /* 0x00290000d160783b */ /* 0x000fe20000004200 */
[----:B------:R-:W-:Y:S01]  /*8a60*/  MUFU.EX2 R157, R157 ;  /* 0x0000009d009d7308 */ /* 0x000fe20000000800 */
[----:B------:R-:W-:Y:S02]  /*8a70*/  FADD.FTZ R119, R119, R128 ;  /* 0x0000008077777221 */ /* 0x000fe40000010000 */
[----:B------:R-:W-:Y:S01]  /*8a80*/  FADD.FTZ R132, R132, R133 ;  /* 0x0000008584847221 */ /* 0x000fe20000010000 */
[C---:B------:R-:W-:Y:S03]  /*8a90*/  HMMA.16816.F32 R36, R120.reuse, R44, R36 ;  /* 0x0000002c7824723c */ /* 0x040fe60000001824 */
[----:B------:R-:W-:Y:S02]  /*8aa0*/  FADD.FTZ R118, R118, R119 ;  /* 0x0000007776767221 */ /* 0x000fe40000010000 */
[----:B------:R-:W-:Y:S01]  /*8ab0*/  FADD.FTZ R131, R131, R132 ;  /* 0x0000008483837221 */ /* 0x000fe20000010000 */
        /* <DEDUP_REMOVED lines=8> */
[--C-:B------:R-:W-:Y:S02]  /*8b40*/  FFMA.FTZ R109, R247, c[0x0][0x2d0], -R134.reuse ;  /* 0x0000b400f76d7a23 */ /* 0x100fe40000010886 */
[--C-:B------:R-:W-:Y:S02]  /*8b50*/  FFMA.FTZ R110, R245, c[0x0][0x2d0], -R134.reuse ;  /* 0x0000b400f56e7a23 */ /* 0x100fe40000010886 */
[--C-:B------:R-:W-:Y:S01]  /*8b60*/  FFMA.FTZ R111, R161, c[0x0][0x2d0], -R134.reuse ;  /* 0x0000b400a16f7a23 */ /* 0x100fe20000010886 */
[C---:B---3--:R-:W-:Y:S01]  /*8b70*/  HMMA.16816.F32 R44, R120.reuse, R68, R44 ;  /* 0x00000044782c723c */ /* 0x048fe2000000182c */
[----:B------:R-:W3:Y:S02]  /*8b80*/  MUFU.EX2 R108, R108 ;  /* 0x0000006c006c7308 */ /* 0x000ee40000000800 */
[--C-:B------:R-:W-:Y:S02]  /*8b90*/  FFMA.FTZ R148, R159, c[0x0][0x2d0], -R134.reuse ;  /* 0x0000b4009f947a23 */ /* 0x100fe40000010886 */
[--C-:B------:R-:W-:Y:S02]  /*8ba0*/  FFMA.FTZ R159, R164, c[0x0][0x2d0], -R151.reuse ;  /* 0x0000b400a49f7a23 */ /* 0x100fe40000010897 */
[----:B----4-:R-:W-:Y:S01]  /*8bb0*/  F2FP.PACK_AB R68, R140, R137 ;  /* 0x000000898c44723e */ /* 0x010fe200000000ff */
[C---:B------:R-:W-:Y:S03]  /*8bc0*/  HMMA.16816.F32 R48, R120.reuse, R70, R48 ;  /* 0x000000467830723c */ /* 0x040fe60000001830 */
[----:B------:R-:W-:Y:S01]  /*8bd0*/  MUFU.EX2 R109, R109 ;  /* 0x0000006d006d7308 */ /* 0x000fe20000000800 */
[--C-:B------:R-:W-:Y:S02]  /*8be0*/  FFMA.FTZ R161, R162, c[0x0][0x2d0], -R151.reuse ;  /* 0x0000b400a2a17a23 */ /* 0x100fe40000010897 */
[--C-:B------:R-:W-:Y:S02]  /*8bf0*/  FFMA.FTZ R162, R237, c[0x0][0x2d0], -R134.reuse ;  /* 0x0000b400eda27a23 */ /* 0x100fe40000010886 */
[C---:B-1----:R-:W-:Y:S04]  /*8c00*/  HMMA.16816.F32 R52, R120.reuse, R72, R52 ;  /* 0x000000487834723c */ /* 0x042fe80000001834 */
[--C-:B------:R-:W-:Y:S01]  /*8c10*/  FFMA.FTZ R164, R169, c[0x0][0x2d0], -R134.reuse ;  /* 0x0000b400a9a47a23 */ /* 0x100fe20000010886 */
[----:B------:R-:W1:Y:S01]  /*8c20*/  MUFU.EX2 R110, R110 ;  /* 0x0000006e006e7308 */ /* 0x000e620000000800 */
[--C-:B------:R-:W-:Y:S02]  /*8c30*/  FFMA.FTZ R169, R240, c[0x0][0x2d0], -R151.reuse ;  /* 0x0000b400f0a97a23 */ /* 0x100fe40000010897 */
[C---:B------:R-:W-:Y:S01]  /*8c40*/  HMMA.16816.F32 R56, R120.reuse, R74, R56 ;  /* 0x0000004a7838723c */ /* 0x040fe20000001838 */
[----:B------:R-:W4:Y:S03]  /*8c50*/  LDSM.16.MT88.4 R72, [R210+0x900] ;  /* 0x00090000d248783b */ /* 0x000f260000004200 */
[----:B---3--:R-:W-:Y:S01]  /*8c60*/  F2FP.PACK_AB R70, R108, R143 ;  /* 0x0000008f6c46723e */ /* 0x008fe200000000ff */
[--C-:B------:R-:W-:Y:S02]  /*8c70*/  FFMA.FTZ R237, R170, c[0x0][0x2d0], -R151.reuse ;  /* 0x0000b400aaed7a23 */ /* 0x100fe40000010897 */
[----:B------:R-:W-:Y:S01]  /*8c80*/  MUFU.EX2 R111, R111 ;  /* 0x0000006f006f7308 */ /* 0x000fe20000000800 */
[C---:B------:R-:W-:Y:S04]  /*8c90*/  HMMA.16816.F32 R60, R120.reuse, R76, R60 ;  /* 0x0000004c783c723c */ /* 0x040fe8000000183c */
[--C-:B------:R-:W-:Y:S02]  /*8ca0*/  FFMA.FTZ R170, R243, c[0x0][0x2d0], -R134.reuse ;  /* 0x0000b400f3aa7a23 */ /* 0x100fe40000010886 */
[--C-:B------:R-:W-:Y:S02]  /*8cb0*/  FFMA.FTZ R240, R171, c[0x0][0x2d0], -R134.reuse ;  /* 0x0000b400abf07a23 */ /* 0x100fe40000010886 */
[----:B------:R-:W-:Y:S01]  /*8cc0*/  HMMA.16816.F32 R64, R120, R78, R64 ;  /* 0x0000004e7840723c */ /* 0x000fe20000001840 */
[----:B------:R-:W3:Y:S01]  /*8cd0*/  MUFU.EX2 R148, R148 ;  /* 0x0000009400947308 */ /* 0x000ee20000000800 */
[----:B------:R-:W5:Y:S02]  /*8ce0*/  LDSM.16.MT88.4 R76, [R212+0x3900] ;  /* 0x00390000d44c783b */ /* 0x000f640000004200 */
[--C-:B------:R-:W-:Y:S01]  /*8cf0*/  FFMA.FTZ R171, R156, c[0x0][0x2d0], -R151.reuse ;  /* 0x0000b4009cab7a23 */ /* 0x100fe20000010897 */
[----:B-1----:R-:W-:Y:S01]  /*8d00*/  F2FP.PACK_AB R69, R110, R109 ;  /* 0x0000006d6e45723e */ /* 0x002fe200000000ff */
[--C-:B------:R-:W-:Y:S02]  /*8d10*/  FFMA.FTZ R243, R150, c[0x0][0x2d0], -R151.reuse ;  /* 0x0000b40096f37a23 */ /* 0x100fe40000010897 */
[--C-:B------:R-:W-:Y:S03]  /*8d20*/  FFMA.FTZ R150, R163, c[0x0][0x2d0], -R134.reuse ;  /* 0x0000b400a3967a23 */ /* 0x100fe60000010886 */
[----:B------:R-:W1:Y:S01]  /*8d30*/  MUFU.EX2 R159, R159 ;  /* 0x0000009f009f7308 */ /* 0x000e620000000800 */
[--C-:B------:R-:W-:Y:S02]  /*8d40*/  FFMA.FTZ R156, R153, c[0x0][0x2d0], -R134.reuse ;  /* 0x0000b400999c7a23 */ /* 0x100fe40000010886 */
[----:B------:R-:W-:Y:S02]  /*8d50*/  FFMA.FTZ R151, R136, c[0x0][0x2d0], -R151 ;  /* 0x0000b40088977a23 */ /* 0x000fe40000010897 */
[--C-:B------:R-:W-:Y:S02]  /*8d60*/  FFMA.FTZ R136, R149, c[0x0][0x2d0], -R134.reuse ;  /* 0x0000b40095887a23 */ /* 0x100fe40000010886 */
[----:B------:R-:W-:Y:S02]  /*8d70*/  FFMA.FTZ R134, R117, c[0x0][0x2d0], -R134 ;  /* 0x0000b40075867a23 */ /* 0x000fe40000010886 */
[----:B------:R-:W-:Y:S01]  /*8d80*/  FADD.FTZ R118, R129, R118 ;  /* 0x0000007681767221 */ /* 0x000fe20000010000 */
[----:B------:R-:W1:Y:S01]  /*8d90*/  MUFU.EX2 R161, R161 ;  /* 0x000000a100a17308 */ /* 0x000e620000000800 */
[----:B------:R-:W-:Y:S02]  /*8da0*/  FADD.FTZ R130, R130, R131 ;  /* 0x0000008382827221 */ /* 0x000fe40000010000 */
[----:B------:R-:W-:Y:S01]  /*8db0*/  FADD.FTZ R137, R137, R118 ;  /* 0x0000007689897221 */ /* 0x000fe20000010000 */
[----:B---3--:R-:W-:Y:S01]  /*8dc0*/  F2FP.PACK_AB R71, R148, R111 ;  /* 0x0000006f9447723e */ /* 0x008fe200000000ff */
[----:B------:R-:W-:Y:S02]  /*8dd0*/  FADD.FTZ R109, R109, R130 ;  /* 0x000000826d6d7221 */ /* 0x000fe40000010000 */
[----:B------:R-:W-:Y:S02]  /*8de0*/  FADD.FTZ R140, R140, R137 ;  /* 0x000000898c8c7221 */ /* 0x000fe40000010000 */
[----:B------:R-:W-:Y:S01]  /*8df0*/  FADD.FTZ R110, R110, R109 ;  /* 0x0000006d6e6e7221 */ /* 0x000fe20000010000 */
[----:B------:R-:W3:Y:S01]  /*8e00*/  MUFU.EX2 R162, R162 ;  /* 0x000000a200a27308 */ /* 0x000ee20000000800 */
[C---:B--2---:R-:W-:Y:S05]  /*8e10*/  HMMA.16816.F32 R4, R68.reuse, R80, R4 ;  /* 0x000000504404723c */ /* 0x044fea0000001804 */
[----:B------:R-:W-:Y:S02]  /*8e20*/  FADD.FTZ R143, R143, R140 ;  /* 0x0000008c8f8f7221 */ /* 0x000fe40000010000 */
[----:B------:R-:W-:Y:S01]  /*8e30*/  FADD.FTZ R3, R111, R110 ;  /* 0x0000006e6f037221 */ /* 0x000fe20000010000 */
[C---:B------:R-:W-:Y:S01]  /*8e40*/  HMMA.16816.F32 R8, R68.reuse, R82, R8 ;  /* 0x000000524408723c */ /* 0x040fe20000001808 */
[----:B------:R-:W-:Y:S01]  /*8e50*/  LDSM.16.MT88.4 R80, [R209+0x3900] ;  /* 0x00390000d150783b */ /* 0x000fe20000004200 */
[----:B------:R-:W2:Y:S02]  /*8e60*/  MUFU.EX2 R164, R164 ;  /* 0x000000a400a47308 */ /* 0x000ea40000000800 */
[----:B------:R-:W-:Y:S02]  /*8e70*/  FADD.FTZ R108, R108, R143 ;  /* 0x0000008f6c6c7221 */ /* 0x000fe40000010000 */
[----:B------:R-:W-:Y:S02]  /*8e80*/  FADD.FTZ R3, R148, R3 ;  /* 0x0000000394037221 */ /* 0x000fe40000010000 */
[C---:B----4-:R-:W-:Y:S04]  /*8e90*/  HMMA.16816.F32 R12, R68.reuse, R72, R12 ;  /* 0x00000048440c723c */ /* 0x050fe8000000180c */
[----:B------:R-:W-:Y:S04]  /*8ea0*/  MUFU.EX2 R169, R169 ;  /* 0x000000a900a97308 */ /* 0x000fe80000000800 */
[C---:B------:R-:W-:Y:S01]  /*8eb0*/  HMMA.16816.F32 R16, R68.reuse, R74, R16 ;  /* 0x0000004a4410723c */ /* 0x040fe20000001810 */
[----:B------:R-:W4:Y:S05]  /*8ec0*/  LDSM.16.MT88.4 R72, [R210+0x3900] ;  /* 0x00390000d248783b */ /* 0x000f2a0000004200 */
[----:B------:R-:W-:Y:S02]  /*8ed0*/  MUFU.EX2 R237, R237 ;  /* 0x000000ed00ed7308 */ /* 0x000fe40000000800 */
[C---:B------:R-:W-:Y:S08]  /*8ee0*/  HMMA.16816.F32 R20, R68.reuse, R84, R20 ;  /* 0x000000544414723c */ /* 0x040ff00000001814 */
        /* <DEDUP_REMOVED lines=8> */
[C---:B-----5:R-:W-:Y:S08]  /*8f70*/  HMMA.16816.F32 R36, R68.reuse, R76, R36 ;  /* 0x0000004c4424723c */ /* 0x060ff00000001824 */
[C---:B------:R-:W-:Y:S01]  /*8f80*/  HMMA.16816.F32 R40, R68.reuse, R78, R40 ;  /* 0x0000004e4428723c */ /* 0x040fe20000001828 */
[----:B------:R-:W-:Y:S01]  /*8f90*/  LDSM.16.MT88.4 R76, [R210+0x1100] ;  /* 0x00110000d24c783b */ /* 0x000fe20000004200 */
[----:B------:R-:W-:Y:S06]  /*8fa0*/  MUFU.EX2 R243, R243 ;  /* 0x000000f300f37308 */ /* 0x000fec0000000800 */
[C---:B----4-:R-:W-:Y:S04]  /*8fb0*/  HMMA.16816.F32 R44, R68.reuse, R72, R44 ;  /* 0x00000048442c723c */ /* 0x050fe8000000182c */
[----:B------:R-:W-:Y:S04]  /*8fc0*/  MUFU.EX2 R150, R150 ;  /* 0x0000009600967308 */ /* 0x000fe80000000800 */
[C---:B------:R-:W-:Y:S01]  /*8fd0*/  HMMA.16816.F32 R48, R68.reuse, R74, R48 ;  /* 0x0000004a4430723c */ /* 0x040fe20000001830 */
[----:B------:R-:W4:Y:S05]  /*8fe0*/  LDSM.16.MT88.4 R72, [R212+0x1100] ;  /* 0x00110000d448783b */ /* 0x000f2a0000004200 */
[----:B------:R-:W-:Y:S02]  /*8ff0*/  MUFU.EX2 R156, R156 ;  /* 0x0000009c009c7308 */ /* 0x000fe40000000800 */
[C---:B------:R-:W-:Y:S08]  /*9000*/  HMMA.16816.F32 R52, R68.reuse, R80, R52 ;  /* 0x000000504434723c */ /* 0x040ff00000001834 */
[C---:B------:R-:W-:Y:S01]  /*9010*/  HMMA.16816.F32 R56, R68.reuse, R82, R56 ;  /* 0x000000524438723c */ /* 0x040fe20000001838 */
[----:B------:R-:W5:Y:S01]  /*9020*/  LDSM.16.MT88.4 R80, [R209+0x1100] ;  /* 0x00110000d150783b */ /* 0x000f620000004200 */
[----:B------:R-:W2:Y:S06]  /*9030*/  MUFU.EX2 R141, R141 ;  /* 0x0000008d008d7308 */ /* 0x000eac0000000800 */
[C---:B-1----:R-:W-:Y:S04]  /*9040*/  HMMA.16816.F32 R60, R68.reuse, R84, R60 ;  /* 0x00000054443c723c */ /* 0x042fe8000000183c */
[----:B------:R-:W-:Y:S04]  /*9050*/  MUFU.EX2 R138, R138 ;  /* 0x0000008a008a7308 */ /* 0x000fe80000000800 */
[----:B------:R-:W-:Y:S01]  /*9060*/  HMMA.16816.F32 R64, R68, R86, R64 ;  /* 0x000000564440723c */ /* 0x000fe20000001840 */
[----:B------:R-:W1:Y:S05]  /*9070*/  LDSM.16.MT88.4 R84, [R208+0x1100] ;  /* 0x00110000d054783b */ /* 0x000e6a0000004200 */
[----:B------:R-:W5:Y:S01]  /*9080*/  MUFU.EX2 R151, R151 ;  /* 0x0000009700977308 */ /* 0x000f620000000800 */
[----:B------:R-:W-:Y:S01]  /*9090*/  F2FP.PACK_AB R68, R154, R159 ;  /* 0x0000009f9a44723e */ /* 0x000fe200000000ff */
[----:B------:R-:W-:Y:S01]  /*90a0*/  FADD.FTZ R159, R159, R108 ;  /* 0x0000006c9f9f7221 */ /* 0x000fe20000010000 */
[----:B------:R-:W-:Y:S03]  /*90b0*/  F2FP.PACK_AB R70, R161, R158 ;  /* 0x0000009ea146723e */ /* 0x000fe600000000ff */
[----:B---3--:R-:W-:Y:S01]  /*90c0*/  F2FP.PACK_AB R69, R165, R162 ;  /* 0x000000a2a545723e */ /* 0x008fe200000000ff */
[----:B------:R-:W-:Y:S01]  /*90d0*/  FADD.FTZ R162, R162, R3 ;  /* 0x00000003a2a27221 */ /* 0x000fe20000010000 */
[----:B--2---:R-:W-:Y:S01]  /*90e0*/  F2FP.PACK_AB R71, R167, R164 ;  /* 0x000000a4a747723e */ /* 0x004fe200000000ff */
[----:B------:R-:W-:Y:S01]  /*90f0*/  FADD.FTZ R159, R154, R159 ;  /* 0x0000009f9a9f7221 */ /* 0x000fe20000010000 */
[----:B------:R-:W-:Y:S01]  /*9100*/  F2FP.PACK_AB R120, R141, R142 ;  /* 0x0000008e8d78723e */ /* 0x000fe200000000ff */
[----:B------:R-:W-:Y:S01]  /*9110*/  MUFU.EX2 R136, R136 ;  /* 0x0000008800887308 */ /* 0x000fe20000000800 */
[----:B------:R-:W-:Y:S02]  /*9120*/  FADD.FTZ R165, R165, R162 ;  /* 0x000000a2a5a57221 */ /* 0x000fe40000010000 */
[----:B------:R-:W-:Y:S01]  /*9130*/  FADD.FTZ R158, R158, R159 ;  /* 0x0000009f9e9e7221 */ /* 0x000fe20000010000 */
[C---:B----4-:R-:W-:Y:S03]  /*9140*/  HMMA.16816.F32 R4, R68.reuse, R72, R4 ;  /* 0x000000484404723c */ /* 0x050fe60000001804 */
[----:B------:R-:W-:Y:S02]  /*9150*/  FADD.FTZ R164, R164, R165 ;  /* 0x000000a5a4a47221 */ /* 0x000fe40000010000 */
[----:B------:R-:W-:Y:S01]  /*9160*/  FADD.FTZ R161, R161, R158 ;  /* 0x0000009ea1a17221 */ /* 0x000fe20000010000 */
[----:B------:R-:W2:Y:S01]  /*9170*/  MUFU.EX2 R139, R139 ;  /* 0x0000008b008b7308 */ /* 0x000ea20000000800 */
[----:B------:R-:W-:Y:S01]  /*9180*/  FADD.FTZ R167, R167, R164 ;  /* 0x000000a4a7a77221 */ /* 0x000fe20000010000 */
[C---:B------:R-:W-:Y:S01]  /*9190*/  HMMA.16816.F32 R8, R68.reuse, R74, R8 ;  /* 0x0000004a4408723c */ /* 0x040fe20000001808 */
[----:B------:R-:W3:Y:S03]  /*91a0*/  LDSM.16.MT88.4 R72, [R212+0x4100] ;  /* 0x00410000d448783b */ /* 0x000ee60000004200 */
[----:B-----5:R-:W-:Y:S01]  /*91b0*/  F2FP.PACK_AB R122, R151, R138 ;  /* 0x0000008a977a723e */ /* 0x020fe200000000ff */
[----:B------:R-:W-:Y:S03]  /*91c0*/  FADD.FTZ R2, R170, R167 ;  /* 0x000000a7aa027221 */ /* 0x000fe60000010000 */
[C---:B------:R-:W-:Y:S01]  /*91d0*/  HMMA.16816.F32 R12, R68.reuse, R76, R12 ;  /* 0x0000004c440c723c */ /* 0x040fe2000000180c */
[----:B------:R-:W-:Y:S03]  /*91e0*/  MUFU.EX2 R135, R135 ;  /* 0x0000008700877308 */ /* 0x000fe60000000800 */
[----:B------:R-:W-:Y:S04]  /*91f0*/  FADD.FTZ R2, R241, R2 ;  /* 0x00000002f1027221 */ /* 0x000fe80000010000 */
[C---:B------:R-:W-:Y:S01]  /*9200*/  HMMA.16816.F32 R16, R68.reuse, R78, R16 ;  /* 0x0000004e4410723c */ /* 0x040fe20000001810 */
[----:B------:R-:W4:Y:S02]  /*9210*/  LDSM.16.MT88.4 R76, [R210+0x4100] ;  /* 0x00410000d24c783b */ /* 0x000f240000004200 */
[----:B------:R-:W5:Y:S01]  /*9220*/  MUFU.EX2 R134, R134 ;  /* 0x0000008600867308 */ /* 0x000f620000000800 */
[----:B------:R-:W-:Y:S01]  /*9230*/  FADD.FTZ R3, R239, R2 ;  /* 0x00000002ef037221 */ /* 0x000fe20000010000 */
[----:B--2---:R-:W-:Y:S03]  /*9240*/  F2FP.PACK_AB R121, R139, R136 ;  /* 0x000000888b79723e */ /* 0x004fe600000000ff */
[C---:B------:R-:W-:Y:S04]  /*9250*/  HMMA.16816.F32 R20, R68.reuse, R80, R20 ;  /* 0x000000504414723c */ /* 0x040fe80000001814 */
[----:B------:R-:W-:Y:S04]  /*9260*/  FADD.FTZ R3, R240, R3 ;  /* 0x00000003f0037221 */ /* 0x000fe80000010000 */
[C---:B------:R-:W-:Y:S01]  /*9270*/  HMMA.16816.F32 R24, R68.reuse, R82, R24 ;  /* 0x000000524418723c */ /* 0x040fe20000001818 */
[----:B------:R-:W2:Y:S03]  /*9280*/  LDSM.16.MT88.4 R80, [R209+0x4100] ;  /* 0x00410000d150783b */ /* 0x000ea60000004200 */
[----:B------:R-:W-:Y:S04]  /*9290*/  FADD.FTZ R2, R150, R3 ;  /* 0x0000000396027221 */ /* 0x000fe80000010000 */
[C---:B-1----:R-:W-:Y:S04]  /*92a0*/  HMMA.16816.F32 R28, R68.reuse, R84, R28 ;  /* 0x00000054441c723c */ /* 0x042fe8000000181c */
[----:B-----5:R-:W-:Y:S01]  /*92b0*/  F2FP.PACK_AB R123, R134, R135 ;  /* 0x00000087867b723e */ /* 0x020fe200000000ff */
[----:B------:R-:W-:Y:S03]  /*92c0*/  FADD.FTZ R2, R157, R2 ;  /* 0x000000029d027221 */ /* 0x000fe60000010000 */
[C---:B------:R-:W-:Y:S01]  /*92d0*/  HMMA.16816.F32 R32, R68.reuse, R86, R32 ;  /* 0x000000564420723c */ /* 0x040fe20000001820 */
[----:B------:R-:W1:Y:S03]  /*92e0*/  LDSM.16.MT88.4 R84, [R212+0x1900] ;  /* 0x00190000d454783b */ /* 0x000e660000004200 */
[----:B------:R-:W-:Y:S02]  /*92f0*/  FADD.FTZ R3, R155, R2 ;  /* 0x000000029b037221 */ /* 0x000fe40000010000 */
[----:B------:R-:W-:Y:S02]  /*9300*/  IMAD.MOV.U32 R2, RZ, RZ, R116 ;  /* 0x000000ffff027224 */ /* 0x000fe400078e0074 */
[C---:B---3--:R-:W-:Y:S04]  /*9310*/  HMMA.16816.F32 R36, R68.reuse, R72, R36 ;  /* 0x000000484424723c */ /* 0x048fe80000001824 */
[----:B------:R-:W-:Y:S04]  /*9320*/  FADD.FTZ R3, R156, R3 ;  /* 0x000000039c037221 */ /* 0x000fe80000010000 */
[C---:B------:R-:W-:Y:S01]  /*9330*/  HMMA.16816.F32 R40, R68.reuse, R74, R40 ;  /* 0x0000004a4428723c */ /* 0x040fe20000001828 */
[----:B------:R-:W3:Y:S03]  /*9340*/  LDSM.16.MT88.4 R72, [R210+0x1900] ;  /* 0x00190000d248783b */ /* 0x000ee60000004200 */
[----:B------:R-:W-:Y:S02]  /*9350*/  FADD.FTZ R136, R136, R3 ;  /* 0x0000000388887221 */ /* 0x000fe40000010000 */
[----:B------:R-:W-:Y:S02]  /*9360*/  IMAD.MOV.U32 R3, RZ, RZ, R0 ;  /* 0x000000ffff037224 */ /* 0x000fe400078e0000 */
[C---:B----4-:R-:W-:Y:S04]  /*9370*/  HMMA.16816.F32 R44, R68.reuse, R76, R44 ;  /* 0x0000004c442c723c */ /* 0x050fe8000000182c */
[----:B------:R-:W-:Y:S04]  /*9380*/  FADD.FTZ R136, R139, R136 ;  /* 0x000000888b887221 */ /* 0x000fe80000010000 */
[C---:B------:R-:W-:Y:S01]  /*9390*/  HMMA.16816.F32 R48, R68.reuse, R78, R48 ;  /* 0x0000004e4430723c */ /* 0x040fe20000001830 */
[----:B------:R-:W4:Y:S03]  /*93a0*/  LDSM.16.MT88.4 R76, [R209+0x1900] ;  /* 0x00190000d14c783b */ /* 0x000f260000004200 */
[----:B------:R-:W-:Y:S04]  /*93b0*/  FADD.FTZ R135, R135, R136 ;  /* 0x0000008887877221 */ /* 0x000fe80000010000 */
[C---:B--2---:R-:W-:Y:S04]  /*93c0*/  HMMA.16816.F32 R52, R68.reuse, R80, R52 ;  /* 0x000000504434723c */ /* 0x044fe80000001834 */
[----:B------:R-:W-:Y:S04]  /*93d0*/  FADD.FTZ R227, R134, R135 ;  /* 0x0000008786e37221 */ /* 0x000fe80000010000 */
        /* <DEDUP_REMOVED lines=12> */
[C---:B-1----:R-:W-:Y:S03]  /*94a0*/  HMMA.16816.F32 R4, R68.reuse, R84, R4 ;  /* 0x000000544404723c */ /* 0x042fe60000001804 */
[----:B------:R-:W-:Y:S01]  /*94b0*/  FADD.FTZ R237, R237, R168 ;  /* 0x000000a8eded7221 */ /* 0x000fe20000010000 */
[----:B------:R-:W-:Y:S04]  /*94c0*/  IADD3 R168, R238, -0x1, RZ ;  /* 0xffffffffeea87810 */ /* 0x000fe80007ffe0ff */
[C---:B------:R-:W-:Y:S01]  /*94d0*/  HMMA.16816.F32 R8, R68.reuse, R86, R8 ;  /* 0x000000564408723c */ /* 0x040fe20000001808 */
[----:B------:R-:W1:Y:S03]  /*94e0*/  LDSM.16.MT88.4 R84, [R212+0x4900] ;  /* 0x00490000d454783b */ /* 0x000e660000004200 */
[----:B------:R-:W-:Y:S04]  /*94f0*/  IMAD.MOV.U32 R238, RZ, RZ, R168 ;  /* 0x000000ffffee7224 */ /* 0x000fe800078e00a8 */
[C---:B---3--:R-:W-:Y:S08]  /*9500*/  HMMA.16816.F32 R12, R68.reuse, R72, R12 ;  /* 0x00000048440c723c */ /* 0x048ff0000000180c */
        /* <DEDUP_REMOVED lines=10> */
[----:B------:R-:W-:Y:S07]  /*95b0*/  LDSM.16.MT88.4 R84, [R208+0x2100] ;  /* 0x00210000d054783b */ /* 0x000fee0000004200 */
[C---:B---3--:R-:W-:Y:S08]  /*95c0*/  HMMA.16816.F32 R44, R68.reuse, R72, R44 ;  /* 0x00000048442c723c */ /* 0x048ff0000000182c */
        /* <DEDUP_REMOVED lines=15> */
[C---:B----4-:R-:W-:Y:S03]  /*96c0*/  HMMA.16816.F32 R4, R68.reuse, R76, R4 ;  /* 0x0000004c4404723c */ /* 0x050fe60000001804 */
        /* <DEDUP_REMOVED lines=17> */
[C---:B------:R-:W-:Y:S08]  /*97e0*/  HMMA.16816.F32 R40, R68.reuse, R78, R40 ;  /* 0x0000004e4428723c */ /* 0x040ff00000001828 */
[C---:B--2---:R-:W-:Y:S08]  /*97f0*/  HMMA.16816.F32 R44, R68.reuse, R80, R44 ;  /* 0x00000050442c723c */ /* 0x044ff0000000182c */
[C---:B------:R-:W-:Y:S08]  /*9800*/  HMMA.16816.F32 R48, R68.reuse, R82, R48 ;  /* 0x000000524430723c */ /* 0x040ff00000001830 */
[C---:B------:R-:W-:Y:S08]  /*9810*/  HMMA.16816.F32 R52, R68.reuse, R88, R52 ;  /* 0x000000584434723c */ /* 0x040ff00000001834 */
[C---:B------:R-:W-:Y:S08]  /*9820*/  HMMA.16816.F32 R56, R68.reuse, R90, R56 ;  /* 0x0000005a4438723c */ /* 0x040ff00000001838 */
[C---:B-1----:R-:W-:Y:S08]  /*9830*/  HMMA.16816.F32 R60, R68.reuse, R72, R60 ;  /* 0x00000048443c723c */ /* 0x042ff0000000183c */
[----:B------:R-:W-:Y:S08]  /*9840*/  HMMA.16816.F32 R64, R68, R74, R64 ;  /* 0x0000004a4440723c */ /* 0x000ff00000001840 */
[C---:B----4-:R-:W-:Y:S01]  /*9850*/  HMMA.16816.F32 R112, R120.reuse, R84, R4 ;  /* 0x000000547870723c */ /* 0x050fe20000001804 */
[----:B------:R-:W1:Y:S07]  /*9860*/  LDSM.16.MT88.4 R4, [R210+0x5900] ;  /* 0x00590000d204783b */ /* 0x000e6e0000004200 */
[C---:B------:R-:W-:Y:S01]  /*9870*/  HMMA.16816.F32 R68, R120.reuse, R86, R8 ;  /* 0x000000567844723c */ /* 0x040fe20000001808 */
[----:B------:R-:W2:Y:S07]  /*9880*/  LDSM.16.MT88.4 R8, [R209+0x5900] ;  /* 0x00590000d108783b */ /* 0x000eae0000004200 */
[C---:B------:R-:W-:Y:S01]  /*9890*/  HMMA.16816.F32 R72, R120.reuse, R92, R12 ;  /* 0x0000005c7848723c */ /* 0x040fe2000000180c */
[----:B------:R-:W3:Y:S07]  /*98a0*/  LDSM.16.MT88.4 R12, [R208+0x5900] ;  /* 0x00590000d00c783b */ /* 0x000eee0000004200 */
        /* <DEDUP_REMOVED lines=11> */
[C---:B---3--:R-:W-:Y:S07]  /*9960*/  HMMA.16816.F32 R60, R120.reuse, R12, R60 ;  /* 0x0000000c783c723c */ /* 0x048fee000000183c */
[----:B------:R-:W-:Y:S01]  /*9970*/  IMAD.MOV.U32 R12, RZ, RZ, R116 ;  /* 0x000000ffff0c7224 */ /* 0x000fe200078e0074 */
[----:B------:R-:W-:Y:S01]  /*9980*/  HMMA.16816.F32 R64, R120, R14, R64 ;  /* 0x0000000e7840723c */ /* 0x000fe20000001840 */
[----:B------:R-:W-:-:S07]  /*9990*/  @P0 BRA `(.L_x_2354) ;  /* 0xffffc0f000000947 */ /* 0x000fce000383ffff */
.L_x_2343:
        /* <DEDUP_REMOVED lines=25> */
.L_x_2356:
[----:B------:R-:W-:Y:S02]  /*9b30*/  ULDC UR8, c[0x0][0x32c] ;  /* 0x0000cb0000087ab9 */ /* 0x000fe40000000800 */
[----:B------:R-:W-:Y:S02]  /*9b40*/  UISETP.NE.AND UP2, UPT, UR8, 0x1, UPT ;  /* 0x000000010800788c */ /* 0x000fe4000bf45270 */
[----:B------:R-:W-:Y:S02]  /*9b50*/  ULDC.64 UR14, c[0x0][0x330] ;  /* 0x0000cc00000e7ab9 */ /* 0x000fe40000000a00 */
[----:B------:R-:W-:-:S07]  /*9b60*/  UIMAD.WIDE.U32 UR16, UR7, UR14, URZ ;  /* 0x0000000e071072a5 */ /* 0x000fce000f8e003f */
[----:B------:R-:W-:Y:S02]  /*9b70*/  @UP2 USHF.R.U32.HI UR7, URZ, UR15, UR17 ;  /* 0x0000000f3f072299 */ /* 0x000fe40008011611 */
.L_x_2357:
[----:B------:R-:W-:Y:S02]  /*9b80*/  ULDC UR8, c[0x0][0x32c] ;  /* 0x0000cb0000087ab9 */ /* 0x000fe40000000800 */
[----:B------:R-:W-:-:S04]  /*9b90*/  UIMAD UR8, UR7, UR8, URZ ;  /* 0x00000008070872a4 */ /* 0x000fc8000f8e023f */
[----:B------:R-:W-:-:S04]  /*9ba0*/  UISETP.LT.AND UP2, UPT, UR4, UR8, UPT ;  /* 0x000000080400728c */ /* 0x000fc8000bf41270 */
[----:B------:R-:W-:-:S04]  /*9bb0*/  USEL UR4, UR4, UR8, !UP2 ;  /* 0x0000000804047287 */ /* 0x000fc8000d000000 */
.L_x_2355:
        /* <DEDUP_REMOVED lines=17> */
.L_x_2361:
        /* <DEDUP_REMOVED lines=36> */
[----:B------:R1:W1:Y:S01]  /*9f10*/  SHFL.IDX PT, R0, R6, 0x2, 0x181f ;  /* 0x00581f0006007f89 */ /* 0x00026200000e0000 */
        /* <DEDUP_REMOVED lines=19> */
.L_x_2359:
        /* <DEDUP_REMOVED lines=33> */
[----:B------:R-:W3:Y:S07]  /*a260*/  LDSM.16.M88.4 R148, [R211+0xa900] ;  /* 0x00a90000d394783b */ /* 0x000eee0000000200 */
[C---:B------:R-:W-:Y:S08]  /*a270*/  HMMA.16816.F32 R44, R144.reuse, R152, R44 ;  /* 0x00000098902c723c */ /* 0x040ff0000000182c */
[----:B------:R-:W-:Y:S01]  /*a280*/  HMMA.16816.F32 R48, R144, R154, R48 ;  /* 0x0000009a9030723c */ /* 0x000fe20000001830 */
[----:B------:R-:W4:Y:S07]  /*a290*/  LDSM.16.M88.4 R152, [R202] ;  /* 0x00000000ca98783b */ /* 0x000f2e0000000200 */
[C---:B--2---:R-:W-:Y:S08]  /*a2a0*/  HMMA.16816.F32 R4, R172.reuse, R120, R4 ;  /* 0x00000078ac04723c */ /* 0x044ff00000001804 */
        /* <DEDUP_REMOVED lines=31> */
[----:B------:R-:W2:Y:S07]  /*a4a0*/  LDSM.16.M88.4 R164, [R199] ;  /* 0x00000000c7a4783b */ /* 0x000eae0000000200 */
[C---:B-1----:R-:W-:Y:S08]  /*a4b0*/  HMMA.16816.F32 R44, R176.reuse, R128, R44 ;  /* 0x00000080b02c723c */ /* 0x042ff0000000182c */
[----:B------:R-:W-:Y:S01]  /*a4c0*/  HMMA.16816.F32 R48, R176, R130, R48 ;  /* 0x00000082b030723c */ /* 0x000fe20000001830 */
[----:B------:R-:W1:Y:S07]  /*a4d0*/  LDSM.16.M88.4 R128, [R198] ;  /* 0x00000000c680783b */ /* 0x000e6e0000000200 */
        /* <DEDUP_REMOVED lines=53> */
[C---:B---3--:R-:W-:Y:S08]  /*a830*/  HMMA.16816.F32 R12, R192.reuse, R132, R12 ;  /* 0x00000084c00c723c */ /* 0x048ff0000000180c */
[C---:B------:R-:W-:Y:S08]  /*a840*/  HMMA.16816.F32 R16, R192.reuse, R134, R16 ;  /* 0x00000086c010723c */ /* 0x040ff00000001810 */
[C---:B----4-:R-:W-:Y:S08]  /*a850*/  HMMA.16816.F32 R20, R192.reuse, R136, R20 ;  /* 0x00000088c014723c */ /* 0x050ff00000001814 */
        /* <DEDUP_REMOVED lines=41> */
[----:B------:R5:W5:Y:S01]  /*aaf0*/  SHFL.IDX PT, R0, R134, 0x2, 0x181f ;  /* 0x00581f0086007f89 */ /* 0x000b6200000e0000 */
        /* <DEDUP_REMOVED lines=19> */
.L_x_2360:
[----:B------:R-:W-:Y:S01]  /*ac30*/  FMNMX.FTZ R0, R4, R3, !PT ;  /* 0x0000000304007209 */ /* 0x000fe20007810000 */
        /* <DEDUP_REMOVED lines=47> */
[----:B------:R-:W-:Y:S02]  /*af30*/  ISETP.GT.AND P0, PT, R236, UR4, PT ;  /* 0x00000004ec007c0c */ /* 0x000fe4000bf04270 */
[----:B------:R-:W-:Y:S02]  /*af40*/  FMNMX.FTZ R120, R49, R0, !PT ;  /* 0x0000000031787209 */ /* 0x000fe40007810000 */
[----:B------:R-:W-:Y:S03]  /*af50*/  FMNMX.FTZ R0, R50, R123, !PT ;  /* 0x0000007b32007209 */ /* 0x000fe60007810000 */
[----:B------:R-:W-:Y:S01]  /*af60*/  SHFL.BFLY PT, R123, R120, 0x2, 0x1f ;  /* 0x0c401f00787b7f89 */ /* 0x000fe200000e0000 */
[----:B------:R-:W-:Y:S07]  /*af70*/  FMNMX.FTZ R121, R51, R0, !PT ;  /* 0x0000000033797209 */ /* 0x000fee0007810000 */
[----:B------:R-:W1:Y:S02]  /*af80*/  SHFL.BFLY PT, R0, R121, 0x2, 0x1f ;  /* 0x0c401f0079007f89 */ /* 0x000e6400000e0000 */
[----:B-1----:R-:W-:Y:S02]  /*af90*/  FMNMX.FTZ R119, R121, R0, !PT ;  /* 0x0000000079777209 */ /* 0x002fe40007810000 */
[----:B------:R-:W-:Y:S04]  /*afa0*/  FMNMX.FTZ R129, R120, R123, !PT ;  /* 0x0000007b78817209 */ /* 0x000fe80007810000 */
[----:B------:R-:W-:Y:S08]  /*afb0*/  LDSM.16.MT88.4 R120, [R212+0x100] ;  /* 0x00010000d478783b */ /* 0x000ff00000004200 */
[----:B------:R-:W1:Y:S08]  /*afc0*/  SHFL.BFLY PT, R2, R129, 0x1, 0x1f ;  /* 0x0c201f0081027f89 */ /* 0x000e7000000e0000 */
[----:B------:R-:W2:Y:S01]  /*afd0*/  SHFL.BFLY PT, R116, R119, 0x1, 0x1f ;  /* 0x0c201f0077747f89 */ /* 0x000ea200000e0000 */
[----:B-1----:R-:W-:Y:S07]  /*afe0*/  FMNMX.FTZ R0, R129, R2, !PT ;  /* 0x0000000281007209 */ /* 0x002fee0007810000 */
[----:B------:R-:W1:Y:S01]  /*aff0*/  LDSM.16.MT88.4 R128, [R210+0x100] ;  /* 0x00010000d280783b */ /* 0x000e620000004200 */
[C---:B------:R-:W-:Y:S02]  /*b000*/  FADD.FTZ R2, -R0.reuse, R3 ;  /* 0x0000000300027221 */ /* 0x040fe40000010100 */
[----:B------:R-:W-:Y:S01]  /*b010*/  FMUL.FTZ R151, R0, c[0x0][0x2d0] ;  /* 0x0000b40000977a20 */ /* 0x000fe20000410000 */
[----:B--2---:R-:W-:Y:S01]  /*b020*/  FMNMX.FTZ R116, R119, R116, !PT ;  /* 0x0000007477747209 */ /* 0x004fe20007810000 */
[----:B------:R-:W-:Y:S02]  /*b030*/  FMUL.FTZ R3, R2, c[0x0][0x2d0] ;  /* 0x0000b40002037a20 */ /* 0x000fe40000410000 */
[----:B------:R-:W-:Y:S02]  /*b040*/  FFMA.FTZ R142, R4, c[0x0][0x2d0], -R151 ;  /* 0x0000b400048e7a23 */ /* 0x000fe40000010897 */
[C---:B------:R-:W-:Y:S02]  /*b050*/  FADD.FTZ R2, -R116.reuse, R117 ;  /* 0x0000007574027221 */ /* 0x040fe40000010100 */
[----:B------:R-:W-:Y:S01]  /*b060*/  FMUL.FTZ R143, R116, c[0x0][0x2d0] ;  /* 0x0000b400748f7a20 */ /* 0x000fe20000410000 */
[----:B------:R-:W2:Y:S01]  /*b070*/  MUFU.EX2 R3, R3 ;  /* 0x0000000300037308 */ /* 0x000ea20000000800 */
[----:B------:R-:W-:Y:S02]  /*b080*/  FMUL.FTZ R117, R2, c[0x0][0x2d0] ;  /* 0x0000b40002757a20 */ /* 0x000fe40000410000 */
[--C-:B------:R-:W-:Y:S02]  /*b090*/  FFMA.FTZ R5, R5, c[0x0][0x2d0], -R151.reuse ;  /* 0x0000b40005057a23 */ /* 0x100fe40000010897 */
[--C-:B------:R-:W-:Y:S02]  /*b0a0*/  FFMA.FTZ R119, R8, c[0x0][0x2d0], -R151.reuse ;  /* 0x0000b40008777a23 */ /* 0x100fe40000010897 */
[----:B------:R-:W-:Y:S02]  /*b0b0*/  FFMA.FTZ R140, R9, c[0x0][0x2d0], -R151 ;  /* 0x0000b400098c7a23 */ /* 0x000fe40000010897 */
[--C-:B------:R-:W-:Y:S01]  /*b0c0*/  FFMA.FTZ R6, R6, c[0x0][0x2d0], -R143.reuse ;  /* 0x0000b40006067a23 */ /* 0x100fe2000001088f */
[----:B------:R3:W4:Y:S01]  /*b0d0*/  MUFU.EX2 R2, R117 ;  /* 0x0000007500027308 */ /* 0x0007220000000800 */
[--C-:B------:R-:W-:Y:S02]  /*b0e0*/  FFMA.FTZ R7, R7, c[0x0][0x2d0], -R143.reuse ;  /* 0x0000b40007077a23 */ /* 0x100fe4000001088f */
[----:B------:R-:W-:Y:S02]  /*b0f0*/  FFMA.FTZ R148, R11, c[0x0][0x2d0], -R143 ;  /* 0x0000b4000b947a23 */ /* 0x000fe4000001088f */
[--C-:B------:R-:W-:Y:S02]  /*b100*/  FFMA.FTZ R157, R36, c[0x0][0x2d0], -R151.reuse ;  /* 0x0000b400249d7a23 */ /* 0x100fe40000010897 */
[----:B------:R-:W-:Y:S02]  /*b110*/  FFMA.FTZ R158, R37, c[0x0][0x2d0], -R151 ;  /* 0x0000b400259e7a23 */ /* 0x000fe40000010897 */
[--C-:B------:R-:W-:Y:S01]  /*b120*/  FFMA.FTZ R159, R38, c[0x0][0x2d0], -R143.reuse ;  /* 0x0000b400269f7a23 */ /* 0x100fe2000001088f */
[----:B------:R-:W-:Y:S01]  /*b130*/  MUFU.EX2 R142, R142 ;  /* 0x0000008e008e7308 */ /* 0x000fe20000000800 */
[--C-:B------:R-:W-:Y:S02]  /*b140*/  FFMA.FTZ R160, R39, c[0x0][0x2d0], -R143.reuse ;  /* 0x0000b40027a07a23 */ /* 0x100fe4000001088f */
[----:B------:R-:W-:Y:S01]  /*b150*/  LDSM.16.MT88.4 R36, [R209+0x4900] ;  /* 0x00490000d124783b */ /* 0x000fe20000004200 */
[C---:B--2---:R-:W-:Y:S02]  /*b160*/  FMUL.FTZ R8, R3.reuse, R112 ;  /* 0x0000007003087220 */ /* 0x044fe40000410000 */
[C---:B------:R-:W-:Y:S02]  /*b170*/  FMUL.FTZ R9, R3.reuse, R113 ;  /* 0x0000007103097220 */ /* 0x040fe40000410000 */
[C---:B------:R-:W-:Y:S02]  /*b180*/  FMUL.FTZ R68, R3.reuse, R68 ;  /* 0x0000004403447220 */ /* 0x040fe40000410000 */
[----:B------:R-:W2:Y:S01]  /*b190*/  MUFU.EX2 R5, R5 ;  /* 0x0000000500057308 */ /* 0x000ea20000000800 */
[C---:B------:R-:W-:Y:S02]  /*b1a0*/  FMUL.FTZ R69, R3.reuse, R69 ;  /* 0x0000004503457220 */ /* 0x040fe40000410000 */
[C---:B------:R-:W-:Y:S02]  /*b1b0*/  FMUL.FTZ R72, R3.reuse, R72 ;  /* 0x0000004803487220 */ /* 0x040fe40000410000 */
[----:B---3--:R-:W-:Y:S02]  /*b1c0*/  FFMA.FTZ R117, R10, c[0x0][0x2d0], -R143 ;  /* 0x0000b4000a757a23 */ /* 0x008fe4000001088f */
[C---:B----4-:R-:W-:Y:S02]  /*b1d0*/  FMUL.FTZ R10, R2.reuse, R114 ;  /* 0x00000072020a7220 */ /* 0x050fe40000410000 */
[C---:B------:R-:W-:Y:S01]  /*b1e0*/  FMUL.FTZ R11, R2.reuse, R115 ;  /* 0x00000073020b7220 */ /* 0x040fe20000410000 */
[----:B------:R-:W-:Y:S01]  /*b1f0*/  MUFU.EX2 R119, R119 ;  /* 0x0000007700777308 */ /* 0x000fe20000000800 */
[C---:B------:R-:W-:Y:S02]  /*b200*/  FMUL.FTZ R70, R2.reuse, R70 ;  /* 0x0000004602467220 */ /* 0x040fe40000410000 */
[C---:B------:R-:W-:Y:S02]  /*b210*/  FMUL.FTZ R71, R2.reuse, R71 ;  /* 0x0000004702477220 */ /* 0x040fe40000410000 */
[C---:B------:R-:W-:Y:S02]  /*b220*/  FMUL.FTZ R73, R3.reuse, R73 ;  /* 0x0000004903497220 */ /* 0x040fe40000410000 */
[C---:B------:R-:W-:Y:S02]  /*b230*/  FMUL.FTZ R74, R2.reuse, R74 ;  /* 0x0000004a024a7220 */ /* 0x040fe40000410000 */
        /* <DEDUP_REMOVED lines=14> */
[----:B------:R-:W2:Y:S01]  /*b320*/  MUFU.EX2 R7, R7 ;  /* 0x0000000700077308 */ /* 0x000ea20000000800 */
[C---:B------:R-:W-:Y:S02]  /*b330*/  FMUL.FTZ R86, R2.reuse, R86 ;  /* 0x0000005602567220 */ /* 0x040fe40000410000 */
[----:B------:R-:W-:Y:S01]  /*b340*/  FMUL.FTZ R87, R2, R87 ;  /* 0x0000005702577220 */ /* 0x000fe20000410000 */
[----:B---3--:R-:W-:Y:S01]  /*b350*/  F2FP.PACK_AB R114, R140, R119 ;  /* 0x000000778c72723e */ /* 0x008fe200000000ff */
[--C-:B------:R-:W-:Y:S02]  /*b360*/  FFMA.FTZ R161, R40, c[0x0][0x2d0], -R151.reuse ;  /* 0x0000b40028a17a23 */ /* 0x100fe40000010897 */
[----:B------:R-:W-:Y:S02]  /*b370*/  FFMA.FTZ R162, R41, c[0x0][0x2d0], -R151 ;  /* 0x0000b40029a27a23 */ /* 0x000fe40000010897 */
[--C-:B------:R-:W-:Y:S01]  /*b380*/  FFMA.FTZ R163, R42, c[0x0][0x2d0], -R143.reuse ;  /* 0x0000b4002aa37a23 */ /* 0x100fe2000001088f */
[----:B------:R-:W-:Y:S01]  /*b390*/  MUFU.EX2 R117, R117 ;  /* 0x0000007500757308 */ /* 0x000fe20000000800 */
[----:B------:R-:W-:Y:S02]  /*b3a0*/  FFMA.FTZ R164, R43, c[0x0][0x2d0], -R143 ;  /* 0x0000b4002ba47a23 */ /* 0x000fe4000001088f */
[----:B------:R-:W-:Y:S01]  /*b3b0*/  LDSM.16.MT88.4 R40, [R210+0x2900] ;  /* 0x00290000d228783b */ /* 0x000fe20000004200 */
[--C-:B------:R-:W-:Y:S02]  /*b3c0*/  FFMA.FTZ R165, R44, c[0x0][0x2d0], -R151.reuse ;  /* 0x0000b4002ca57a23 */ /* 0x100fe40000010897 */
[----:B------:R-:W-:Y:S02]  /*b3d0*/  FFMA.FTZ R166, R45, c[0x0][0x2d0], -R151 ;  /* 0x0000b4002da67a23 */ /* 0x000fe40000010897 */
[--C-:B------:R-:W-:Y:S02]  /*b3e0*/  FFMA.FTZ R167, R46, c[0x0][0x2d0], -R143.reuse ;  /* 0x0000b4002ea77a23 */ /* 0x100fe4000001088f */
[----:B------:R-:W3:Y:S01]  /*b3f0*/  MUFU.EX2 R148, R148 ;  /* 0x0000009400947308 */ /* 0x000ee20000000800 */
[----:B------:R-:W-:Y:S02]  /*b400*/  FFMA.FTZ R168, R47, c[0x0][0x2d0], -R143 ;  /* 0x0000b4002fa87a23 */ /* 0x000fe4000001088f */
[----:B------:R-:W-:Y:S01]  /*b410*/  LDSM.16.MT88.4 R44, [R209+0x2900] ;  /* 0x00290000d12c783b */ /* 0x000fe20000004200 */
        /* <DEDUP_REMOVED lines=12> */
[C---:B------:R-:W-:Y:S01]  /*b4e0*/  FMUL.FTZ R97, R3.reuse, R97 ;  /* 0x0000006103617220 */ /* 0x040fe20000410000 */
[----:B---3--:R-:W-:Y:S01]  /*b4f0*/  F2FP.PACK_AB R115, R148, R117 ;  /* 0x000000759473723e */ /* 0x008fe200000000ff */
[C---:B------:R-:W-:Y:S02]  /*b500*/  FMUL.FTZ R98, R2.reuse, R98 ;  /* 0x0000006202627220 */ /* 0x040fe40000410000 */
[C---:B------:R-:W-:Y:S02]  /*b510*/  FMUL.FTZ R99, R2.reuse, R99 ;  /* 0x0000006302637220 */ /* 0x040fe40000410000 */
[C---:B------:R-:W-:Y:S01]  /*b520*/  FMUL.FTZ R100, R3.reuse, R100 ;  /* 0x0000006403647220 */ /* 0x040fe20000410000 */
[----:B------:R-:W-:Y:S01]  /*b530*/  MUFU.EX2 R159, R159 ;  /* 0x0000009f009f7308 */ /* 0x000fe20000000800 */
[C---:B------:R-:W-:Y:S05]  /*b540*/  HMMA.16816.F32 R8, R112.reuse, R120, R8 ;  /* 0x000000787008723c */ /* 0x040fea0000001808 */
[C---:B------:R-:W-:Y:S02]  /*b550*/  FMUL.FTZ R101, R3.reuse, R101 ;  /* 0x0000006503657220 */ /* 0x040fe40000410000 */
[C---:B------:R-:W-:Y:S01]  /*b560*/  FMUL.FTZ R102, R2.reuse, R102 ;  /* 0x0000006602667220 */ /* 0x040fe20000410000 */
[C---:B------:R-:W-:Y:S01]  /*b570*/  HMMA.16816.F32 R68, R112.reuse, R122, R68 ;  /* 0x0000007a7044723c */ /* 0x040fe20000001844 */
[----:B------:R-:W2:Y:S01]  /*b580*/  LDSM.16.MT88.4 R120, [R208+0x100] ;  /* 0x00010000d078783b */ /* 0x000ea20000004200 */
[----:B------:R-:W-:Y:S02]  /*b590*/  MUFU.EX2 R160, R160 ;  /* 0x000000a000a07308 */ /* 0x000fe40000000800 */
[----:B------:R-:W-:Y:S02]  /*b5a0*/  FMUL.FTZ R103, R2, R103 ;  /* 0x0000006702677220 */ /* 0x000fe40000410000 */
[--C-:B------:R-:W-:Y:S02]  /*b5b0*/  FFMA.FTZ R141, R12, c[0x0][0x2d0], -R151.reuse ;  /* 0x0000b4000c8d7a23 */ /* 0x100fe40000010897 */
[C---:B-1----:R-:W-:Y:S04]  /*b5c0*/  HMMA.16816.F32 R72, R112.reuse, R128, R72 ;  /* 0x000000807048723c */ /* 0x042fe80000001848 */
[----:B------:R-:W-:Y:S01]  /*b5d0*/  FMUL.FTZ R12, R3, R108 ;  /* 0x0000006c030c7220 */ /* 0x000fe20000410000 */
[----:B------:R-:W-:Y:S01]  /*b5e0*/  MUFU.EX2 R141, R141 ;  /* 0x0000008d008d7308 */ /* 0x000fe20000000800 */
[----:B------:R-:W-:Y:S02]  /*b5f0*/  FFMA.FTZ R150, R13, c[0x0][0x2d0], -R151 ;  /* 0x0000b4000d967a23 */ /* 0x000fe40000010897 */
[C---:B------:R-:W-:Y:S01]  /*b600*/  HMMA.16816.F32 R76, R112.reuse, R130, R76 ;  /* 0x00000082704c723c */ /* 0x040fe2000000184c */
[----:B------:R-:W1:Y:S03]  /*b610*/  LDSM.16.MT88.4 R128, [R212+0x3100] ;  /* 0x00310000d480783b */ /* 0x000e660000004200 */
[----:B------:R-:W-:Y:S02]  /*b620*/  FMUL.FTZ R13, R3, R109 ;  /* 0x0000006d030d7220 */ /* 0x000fe40000410000 */
[--C-:B------:R-:W-:Y:S01]  /*b630*/  FFMA.FTZ R149, R14, c[0x0][0x2d0], -R143.reuse ;  /* 0x0000b4000e957a23 */ /* 0x100fe2000001088f */
[----:B------:R-:W3:Y:S01]  /*b640*/  MUFU.EX2 R150, R150 ;  /* 0x0000009600967308 */ /* 0x000ee20000000800 */
[C---:B------:R-:W-:Y:S04]  /*b650*/  HMMA.16816.F32 R80, R112.reuse, R132, R80 ;  /* 0x000000847050723c */ /* 0x040fe80000001850 */
[C---:B------:R-:W-:Y:S02]  /*b660*/  FMUL.FTZ R14, R2.reuse, R110 ;  /* 0x0000006e020e7220 */ /* 0x040fe40000410000 */
[----:B------:R-:W-:Y:S02]  /*b670*/  FFMA.FTZ R152, R15, c[0x0][0x2d0], -R143 ;  /* 0x0000b4000f987a23 */ /* 0x000fe4000001088f */
[C---:B------:R-:W-:Y:S01]  /*b680*/  HMMA.16816.F32 R84, R112.reuse, R134, R84 ;  /* 0x000000867054723c */ /* 0x040fe20000001854 */
[----:B------:R-:W4:Y:S01]  /*b690*/  LDSM.16.MT88.4 R132, [R210+0x3100] ;  /* 0x00310000d284783b */ /* 0x000f220000004200 */
[----:B------:R-:W-:Y:S02]  /*b6a0*/  MUFU.EX2 R149, R149 ;  /* 0x0000009500957308 */ /* 0x000fe40000000800 */
[C---:B------:R-:W-:Y:S02]  /*b6b0*/  FMUL.FTZ R15, R2.reuse, R111 ;  /* 0x0000006f020f7220 */ /* 0x040fe40000410000 */
[C---:B------:R-:W-:Y:S02]  /*b6c0*/  FMUL.FTZ R104, R3.reuse, R104 ;  /* 0x0000006803687220 */ /* 0x040fe40000410000 */
[C---:B------:R-:W-:Y:S01]  /*b6d0*/  FMUL.FTZ R105, R3.reuse, R105 ;  /* 0x0000006903697220 */ /* 0x040fe20000410000 */
[C---:B--2---:R-:W-:Y:S01]  /*b6e0*/  HMMA.16816.F32 R88, R112.reuse, R120, R88 ;  /* 0x000000787058723c */ /* 0x044fe20000001858 */
[----:B------:R-:W-:Y:S02]  /*b6f0*/  LDSM.16.MT88.4 R108, [R208+0x3100] ;  /* 0x00310000d06c783b */ /* 0x000fe40000004200 */
[C---:B------:R-:W-:Y:S01]  /*b700*/  FMUL.FTZ R106, R2.reuse, R106 ;  /* 0x0000006a026a7220 */ /* 0x040fe20000410000 */
[----:B------:R-:W2:Y:S01]  /*b710*/  MUFU.EX2 R152, R152 ;  /* 0x0000009800987308 */ /* 0x000ea20000000800 */
[C---:B------:R-:W-:Y:S02]  /*b720*/  FMUL.FTZ R107, R2.reuse, R107 ;  /* 0x0000006b026b7220 */ /* 0x040fe40000410000 */
[C---:B------:R-:W-:Y:S01]  /*b730*/  FMUL.FTZ R52, R3.reuse, R52 ;  /* 0x0000003403347220 */ /* 0x040fe20000410000 */
[C---:B------:R-:W-:Y:S01]  /*b740*/  HMMA.16816.F32 R92, R112.reuse, R122, R92 ;  /* 0x0000007a705c723c */ /* 0x040fe2000000185c */
[----:B------:R-:W5:Y:S03]  /*b750*/  LDSM.16.MT88.4 R120, [R209+0x3100] ;  /* 0x00310000d178783b */ /* 0x000f660000004200 */
[C---:B------:R-:W-:Y:S02]  /*b760*/  FMUL.FTZ R53, R3.reuse, R53 ;  /* 0x0000003503357220 */ /* 0x040fe40000410000 */
[C---:B------:R-:W-:Y:S01]  /*b770*/  FMUL.FTZ R54, R2.reuse, R54 ;  /* 0x0000003602367220 */ /* 0x040fe20000410000 */
[----:B------:R-:W-:Y:S01]  /*b780*/  MUFU.EX2 R161, R161 ;  /* 0x000000a100a17308 */ /* 0x000fe20000000800 */
[C---:B-1----:R-:W-:Y:S04]  /*b790*/  HMMA.16816.F32 R96, R112.reuse, R128, R96 ;  /* 0x000000807060723c */ /* 0x042fe80000001860 */
[C---:B------:R-:W-:Y:S02]  /*b7a0*/  FMUL.FTZ R55, R2.reuse, R55 ;  /* 0x0000003702377220 */ /* 0x040fe40000410000 */
[C---:B------:R-:W-:Y:S02]  /*b7b0*/  FMUL.FTZ R56, R3.reuse, R56 ;  /* 0x0000003803387220 */ /* 0x040fe40000410000 */
[C---:B------:R-:W-:Y:S01]  /*b7c0*/  HMMA.16816.F32 R100, R112.reuse, R130, R100 ;  /* 0x000000827064723c */ /* 0x040fe20000001864 */
[----:B------:R-:W1:Y:S01]  /*b7d0*/  LDSM.16.MT88.4 R128, [R212+0x900] ;  /* 0x00090000d480783b */ /* 0x000e620000004200 */
[----:B------:R-:W-:Y:S02]  /*b7e0*/  MUFU.EX2 R162, R162 ;  /* 0x000000a200a27308 */ /* 0x000fe40000000800 */
[C---:B------:R-:W-:Y:S02]  /*b7f0*/  FMUL.FTZ R57, R3.reuse, R57 ;  /* 0x0000003903397220 */ /* 0x040fe40000410000 */
[C---:B------:R-:W-:Y:S02]  /*b800*/  FMUL.FTZ R58, R2.reuse, R58 ;  /* 0x0000003a023a7220 */ /* 0x040fe40000410000 */
[C---:B----4-:R-:W-:Y:S04]  /*b810*/  HMMA.16816.F32 R12, R112.reuse, R132, R12 ;  /* 0x00000084700c723c */ /* 0x050fe8000000180c */
[----:B------:R-:W-:Y:S01]  /*b820*/  FMUL.FTZ R59, R2, R59 ;  /* 0x0000003b023b7220 */ /* 0x000fe20000410000 */
[----:B------:R-:W-:Y:S01]  /*b830*/  MUFU.EX2 R163, R163 ;  /* 0x000000a300a37308 */ /* 0x000fe20000000800 */
[----:B------:R-:W-:Y:S02]  /*b840*/  FMUL.FTZ R60, R3, R60 ;  /* 0x0000003c033c7220 */ /* 0x000fe40000410000 */
[C---:B------:R-:W-:Y:S01]  /*b850*/  HMMA.16816.F32 R104, R112.reuse, R134, R104 ;  /* 0x000000867068723c */ /* 0x040fe20000001868 */
[----:B------:R-:W4:Y:S03]  /*b860*/  LDSM.16.MT88.4 R132, [R210+0x900] ;  /* 0x00090000d284783b */ /* 0x000f260000004200 */
[--C-:B------:R-:W-:Y:S01]  /*b870*/  FFMA.FTZ R153, R16, c[0x0][0x2d0], -R151.reuse ;  /* 0x0000b40010997a23 */ /* 0x100fe20000010897 */
[----:B---3--:R-:W-:Y:S01]  /*b880*/  F2FP.PACK_AB R16, R150, R141 ;  /* 0x0000008d9610723e */ /* 0x008fe200000000ff */
[----:B------:R-:W-:Y:S01]  /*b890*/  FFMA.FTZ R154, R17, c[0x0][0x2d0], -R151 ;  /* 0x0000b400119a7a23 */ /* 0x000fe20000010897 */
[----:B--2---:R-:W-:Y:S01]  /*b8a0*/  F2FP.PACK_AB R17, R152, R149 ;  /* 0x000000959811723e */ /* 0x004fe200000000ff */
[--C-:B------:R-:W-:Y:S01]  /*b8b0*/  FFMA.FTZ R155, R18, c[0x0][0x2d0], -R143.reuse ;  /* 0x0000b400129b7a23 */ /* 0x100fe2000001088f */
[C---:B-----5:R-:W-:Y:S01]  /*b8c0*/  HMMA.16816.F32 R52, R112.reuse, R120, R52 ;  /* 0x000000787034723c */ /* 0x060fe20000001834 */
[----:B------:R-:W-:Y:S02]  /*b8d0*/  MUFU.EX2 R153, R153 ;  /* 0x0000009900997308 */ /* 0x000fe40000000800 */
[----:B------:R-:W-:Y:S02]  /*b8e0*/  FFMA.FTZ R156, R19, c[0x0][0x2d0], -R143 ;  /* 0x0000b400139c7a23 */ /* 0x000fe4000001088f */
[C---:B------:R-:W-:Y:S02]  /*b8f0*/  FMUL.FTZ R61, R3.reuse, R61 ;  /* 0x0000003d033d7220 */ /* 0x040fe40000410000 */
[C---:B------:R-:W-:Y:S01]  /*b900*/  FMUL.FTZ R62, R2.reuse, R62 ;  /* 0x0000003e023e7220 */ /* 0x040fe20000410000 */
[C---:B------:R-:W-:Y:S01]  /*b910*/  HMMA.16816.F32 R56, R112.reuse, R122, R56 ;  /* 0x0000007a7038723c */ /* 0x040fe20000001838 */
[----:B------:R-:W2:Y:S02]  /*b920*/  LDSM.16.MT88.4 R120, [R209+0x900] ;  /* 0x00090000d178783b */ /* 0x000ea40000004200 */
[----:B------:R-:W3:Y:S01]  /*b930*/  MUFU.EX2 R154, R154 ;  /* 0x0000009a009a7308 */ /* 0x000ee20000000800 */
[C---:B------:R-:W-:Y:S02]  /*b940*/  FMUL.FTZ R63, R2.reuse, R63 ;  /* 0x0000003f023f7220 */ /* 0x040fe40000410000 */
[C---:B------:R-:W-:Y:S02]  /*b950*/  FMUL.FTZ R64, R3.reuse, R64 ;  /* 0x0000004003407220 */ /* 0x040fe40000410000 */
[C---:B------:R-:W-:Y:S03]  /*b960*/  FMUL.FTZ R65, R3.reuse, R65 ;  /* 0x0000004103417220 */ /* 0x040fe60000410000 */
[C---:B------:R-:W-:Y:S02]  /*b970*/  HMMA.16816.F32 R60, R112.reuse, R108, R60 ;  /* 0x0000006c703c723c */ /* 0x040fe4000000183c */
[----:B------:R-:W-:Y:S01]  /*b980*/  MUFU.EX2 R155, R155 ;  /* 0x0000009b009b7308 */ /* 0x000fe20000000800 */
[C---:B------:R-:W-:Y:S02]  /*b990*/  FMUL.FTZ R66, R2.reuse, R66 ;  /* 0x0000004202427220 */ /* 0x040fe40000410000 */
[----:B------:R-:W-:Y:S02]  /*b9a0*/  FMUL.FTZ R67, R2, R67 ;  /* 0x0000004302437220 */ /* 0x000fe40000410000 */
[----:B------:R-:W-:Y:S02]  /*b9b0*/  FFMA.FTZ R48, R48, c[0x0][0x2d0], -R151 ;  /* 0x0000b40030307a23 */ /* 0x000fe40000010897 */
[----:B------:R-:W-:Y:S03]  /*b9c0*/  FFMA.FTZ R142, R3, R228, R142 ;  /* 0x000000e4038e7223 */ /* 0x000fe6000001008e */
[----:B------:R-:W-:Y:S01]  /*b9d0*/  HMMA.16816.F32 R64, R112, R110, R64 ;  /* 0x0000006e7040723c */ /* 0x000fe20000001840 */
[----:B------:R-:W5:Y:S01]  /*b9e0*/  MUFU.EX2 R156, R156 ;  /* 0x0000009c009c7308 */ /* 0x000f620000000800 */
[----:B------:R-:W2:Y:S01]  /*b9f0*/  LDSM.16.MT88.4 R108, [R212+0x3900] ;  /* 0x00390000d46c783b */ /* 0x000ea20000004200 */
[----:B------:R-:W-:Y:S01]  /*ba00*/  MOV R3, R0 ;  /* 0x0000000000037202 */ /* 0x000fe20000000f00 */
[----:B------:R-:W-:Y:S01]  /*ba10*/  FFMA.FTZ R6, R2, R227, R6 ;  /* 0x000000e302067223 */ /* 0x000fe20000010006 */
[----:B---3--:R-:W-:Y:S01]  /*ba20*/  F2FP.PACK_AB R18, R154, R153 ;  /* 0x000000999a12723e */ /* 0x008fe200000000ff */
[----:B------:R-:W-:Y:S02]  /*ba30*/  FADD.FTZ R142, R5, R142 ;  /* 0x0000008e058e7221 */ /* 0x000fe40000010000 */
[----:B------:R-:W-:Y:S02]  /*ba40*/  FADD.FTZ R6, R7, R6 ;  /* 0x0000000607067221 */ /* 0x000fe40000010000 */
[----:B------:R-:W3:Y:S01]  /*ba50*/  LDSM.16.MT88.4 R112, [R210+0x3900] ;  /* 0x00390000d270783b */ /* 0x000ee20000004200 */
[----:B------:R-:W-:Y:S01]  /*ba60*/  MUFU.EX2 R164, R164 ;  /* 0x000000a400a47308 */ /* 0x000fe20000000800 */
[----:B------:R-:W-:Y:S02]  /*ba70*/  FADD.FTZ R119, R119, R142 ;  /* 0x0000008e77777221 */ /* 0x000fe40000010000 */
[----:B------:R-:W-:Y:S02]  /*ba80*/  FADD.FTZ R117, R117, R6 ;  /* 0x0000000675757221 */ /* 0x000fe40000010000 */
[----:B------:R-:W-:Y:S02]  /*ba90*/  FADD.FTZ R140, R140, R119 ;  /* 0x000000778c8c7221 */ /* 0x000fe40000010000 */
[----:B------:R-:W-:Y:S01]  /*baa0*/  FADD.FTZ R148, R148, R117 ;  /* 0x0000007594947221 */ /* 0x000fe20000010000 */
[----:B------:R-:W-:Y:S01]  /*bab0*/  MOV R117, R116 ;  /* 0x0000007400757202 */ /* 0x000fe20000000f00 */
[----:B------:R-:W-:Y:S01]  /*bac0*/  FADD.FTZ R141, R141, R140 ;  /* 0x0000008c8d8d7221 */ /* 0x000fe20000010000 */
[----:B------:R-:W-:Y:S01]  /*bad0*/  MUFU.EX2 R165, R165 ;  /* 0x000000a500a57308 */ /* 0x000fe20000000800 */
[----:B------:R-:W-:Y:S02]  /*bae0*/  FADD.FTZ R149, R149, R148 ;  /* 0x0000009495957221 */ /* 0x000fe40000010000 */
[----:B------:R-:W-:Y:S01]  /*baf0*/  FADD.FTZ R150, R150, R141 ;  /* 0x0000008d96967221 */ /* 0x000fe20000010000 */
[----:B-----5:R-:W-:Y:S01]  /*bb00*/  F2FP.PACK_AB R19, R156, R155 ;  /* 0x0000009b9c13723e */ /* 0x020fe200000000ff */
[----:B------:R-:W-:Y:S02]  /*bb10*/  FADD.FTZ R152, R152, R149 ;  /* 0x0000009598987221 */ /* 0x000fe40000010000 */
[----:B------:R-:W-:Y:S02]  /*bb20*/  FADD.FTZ R153, R153, R150 ;  /* 0x0000009699997221 */ /* 0x000fe40000010000 */
[----:B------:R-:W-:Y:S01]  /*bb30*/  FADD.FTZ R5, R155, R152 ;  /* 0x000000989b057221 */ /* 0x000fe20000010000 */
[----:B------:R-:W-:Y:S01]  /*bb40*/  MUFU.EX2 R166, R166 ;  /* 0x000000a600a67308 */ /* 0x000fe20000000800 */
[C---:B-1----:R-:W-:Y:S05]  /*bb50*/  HMMA.16816.F32 R8, R16.reuse, R128, R8 ;  /* 0x000000801008723c */ /* 0x042fea0000001808 */
[----:B------:R-:W-:Y:S02]  /*bb60*/  FADD.FTZ R154, R154, R153 ;  /* 0x000000999a9a7221 */ /* 0x000fe40000010000 */
[--C-:B------:R-:W-:Y:S01]  /*bb70*/  FFMA.FTZ R129, R20, c[0x0][0x2d0], -R151.reuse ;  /* 0x0000b40014817a23 */ /* 0x100fe20000010897 */
[C---:B------:R-:W-:Y:S01]  /*bb80*/  HMMA.16816.F32 R68, R16.reuse, R130, R68 ;  /* 0x000000821044723c */ /* 0x040fe20000001844 */
[----:B------:R-:W-:Y:S03]  /*bb90*/  MUFU.EX2 R167, R167 ;  /* 0x000000a700a77308 */ /* 0x000fe60000000800 */
[----:B------:R-:W-:Y:S02]  /*bba0*/  FFMA.FTZ R128, R21, c[0x0][0x2d0], -R151 ;  /* 0x0000b40015807a23 */ /* 0x000fe40000010897 */
[----:B------:R-:W-:Y:S02]  /*bbb0*/  FADD.FTZ R5, R156, R5 ;  /* 0x000000059c057221 */ /* 0x000fe40000010000 */
[C---:B----4-:R-:W-:Y:S03]  /*bbc0*/  HMMA.16816.F32 R72, R16.reuse, R132, R72 ;  /* 0x000000841048723c */ /* 0x050fe60000001848 */
[----:B------:R-:W-:Y:S01]  /*bbd0*/  MUFU.EX2 R129, R129 ;  /* 0x0000008100817308 */ /* 0x000fe20000000800 */
[--C-:B------:R-:W-:Y:S02]  /*bbe0*/  FFMA.FTZ R130, R22, c[0x0][0x2d0], -R143.reuse ;  /* 0x0000b40016827a23 */ /* 0x100fe4000001088f */
[----:B------:R-:W-:Y:S02]  /*bbf0*/  FFMA.FTZ R131, R23, c[0x0][0x2d0], -R143 ;  /* 0x0000b40017837a23 */ /* 0x000fe4000001088f */
[C---:B------:R-:W-:Y:S01]  /*bc00*/  HMMA.16816.F32 R76, R16.reuse, R134, R76 ;  /* 0x00000086104c723c */ /* 0x040fe2000000184c */
[----:B------:R-:W-:Y:S03]  /*bc10*/  LDSM.16.MT88.4 R20, [R208+0x3900] ;  /* 0x00390000d014783b */ /* 0x000fe60000004200 */
[--C-:B------:R-:W-:Y:S01]  /*bc20*/  FFMA.FTZ R132, R24, c[0x0][0x2d0], -R151.reuse ;  /* 0x0000b40018847a23 */ /* 0x100fe20000010897 */
[----:B------:R-:W1:Y:S01]  /*bc30*/  MUFU.EX2 R128, R128 ;  /* 0x0000008000807308 */ /* 0x000e620000000800 */
[----:B------:R-:W-:Y:S02]  /*bc40*/  FFMA.FTZ R133, R25, c[0x0][0x2d0], -R151 ;  /* 0x0000b40019857a23 */ /* 0x000fe40000010897 */
[C---:B--2---:R-:W-:Y:S04]  /*bc50*/  HMMA.16816.F32 R80, R16.reuse, R120, R80 ;  /* 0x000000781050723c */ /* 0x044fe80000001850 */
[--C-:B------:R-:W-:Y:S02]  /*bc60*/  FFMA.FTZ R134, R26, c[0x0][0x2d0], -R143.reuse ;  /* 0x0000b4001a867a23 */ /* 0x100fe4000001088f */
[----:B------:R-:W-:Y:S01]  /*bc70*/  FFMA.FTZ R135, R27, c[0x0][0x2d0], -R143 ;  /* 0x0000b4001b877a23 */ /* 0x000fe2000001088f */
[----:B------:R-:W-:Y:S01]  /*bc80*/  MUFU.EX2 R130, R130 ;  /* 0x0000008200827308 */ /* 0x000fe20000000800 */
[C---:B------:R-:W-:Y:S01]  /*bc90*/  HMMA.16816.F32 R84, R16.reuse, R122, R84 ;  /* 0x0000007a1054723c */ /* 0x040fe20000001854 */
[----:B------:R-:W2:Y:S07]  /*bca0*/  LDSM.16.MT88.4 R120, [R209+0x3900] ;  /* 0x00390000d178783b */ /* 0x000eae0000004200 */
[C---:B------:R-:W-:Y:S01]  /*bcb0*/  HMMA.16816.F32 R88, R16.reuse, R136, R88 ;  /* 0x000000881058723c */ /* 0x040fe20000001858 */
[----:B------:R-:W-:Y:S01]  /*bcc0*/  LDSM.16.MT88.4 R24, [R210+0x1100] ;  /* 0x00110000d218783b */ /* 0x000fe20000004200 */
[----:B------:R-:W4:Y:S05]  /*bcd0*/  MUFU.EX2 R131, R131 ;  /* 0x0000008300837308 */ /* 0x000f2a0000000800 */
[--C-:B------:R-:W-:Y:S01]  /*bce0*/  FFMA.FTZ R136, R32, c[0x0][0x2d0], -R151.reuse ;  /* 0x0000b40020887a23 */ /* 0x100fe20000010897 */
[C---:B------:R-:W-:Y:S04]  /*bcf0*/  HMMA.16816.F32 R92, R16.reuse, R138, R92 ;  /* 0x0000008a105c723c */ /* 0x040fe8000000185c */
[----:B------:R-:W-:Y:S01]  /*bd00*/  FFMA.FTZ R137, R33, c[0x0][0x2d0], -R151 ;  /* 0x0000b40021897a23 */ /* 0x000fe20000010897 */
[----:B------:R-:W-:Y:S02]  /*bd10*/  MUFU.EX2 R132, R132 ;  /* 0x0000008400847308 */ /* 0x000fe40000000800 */
[--C-:B------:R-:W-:Y:S01]  /*bd20*/  FFMA.FTZ R138, R34, c[0x0][0x2d0], -R143.reuse ;  /* 0x0000b400228a7a23 */ /* 0x100fe2000001088f */
[C---:B------:R-:W-:Y:S04]  /*bd30*/  HMMA.16816.F32 R96, R16.reuse, R108, R96 ;  /* 0x0000006c1060723c */ /* 0x040fe80000001860 */
[----:B------:R-:W-:Y:S02]  /*bd40*/  FFMA.FTZ R139, R35, c[0x0][0x2d0], -R143 ;  /* 0x0000b400238b7a23 */ /* 0x000fe4000001088f */
[----:B------:R-:W-:Y:S01]  /*bd50*/  LDSM.16.MT88.4 R32, [R210+0x1900] ;  /* 0x00190000d220783b */ /* 0x000fe20000004200 */
[----:B------:R-:W5:Y:S01]  /*bd60*/  MUFU.EX2 R133, R133 ;  /* 0x0000008500857308 */ /* 0x000f620000000800 */
[C---:B------:R-:W-:Y:S06]  /*bd70*/  HMMA.16816.F32 R100, R16.reuse, R110, R100 ;  /* 0x0000006e1064723c */ /* 0x040fec0000001864 */
[----:B------:R-:W1:Y:S02]  /*bd80*/  LDSM.16.MT88.4 R108, [R212+0x1100] ;  /* 0x00110000d46c783b */ /* 0x000e640000004200 */
[C---:B---3--:R-:W-:Y:S01]  /*bd90*/  HMMA.16816.F32 R12, R16.reuse, R112, R12 ;  /* 0x00000070100c723c */ /* 0x048fe2000000180c */
[----:B------:R-:W-:Y:S07]  /*bda0*/  MUFU.EX2 R134, R134 ;  /* 0x0000008600867308 */ /* 0x000fee0000000800 */
[C---:B------:R-:W-:Y:S01]  /*bdb0*/  HMMA.16816.F32 R104, R16.reuse, R114, R104 ;  /* 0x000000721068723c */ /* 0x040fe20000001868 */
[----:B------:R-:W3:Y:S02]  /*bdc0*/  LDSM.16.MT88.4 R112, [R209+0x1100] ;  /* 0x00110000d170783b */ /* 0x000ee40000004200 */
[----:B------:R-:W-:Y:S05]  /*bdd0*/  MUFU.EX2 R136, R136 ;  /* 0x0000008800887308 */ /* 0x000fea0000000800 */
[C---:B--2---:R-:W-:Y:S05]  /*bde0*/  HMMA.16816.F32 R52, R16.reuse, R120, R52 ;  /* 0x000000781034723c */ /* 0x044fea0000001834 */
[----:B------:R2:W1:Y:S02]  /*bdf0*/  MUFU.EX2 R121, R135 ;  /* 0x0000008700797308 */ /* 0x0004640000000800 */
[--C-:B------:R-:W-:Y:S01]  /*be00*/  FFMA.FTZ R120, R28, c[0x0][0x2d0], -R151.reuse ;  /* 0x0000b4001c787a23 */ /* 0x100fe20000010897 */
[C---:B------:R-:W-:Y:S07]  /*be10*/  HMMA.16816.F32 R56, R16.reuse, R122, R56 ;  /* 0x0000007a1038723c */ /* 0x040fee0000001838 */
[----:B------:R-:W-:Y:S01]  /*be20*/  FFMA.FTZ R123, R29, c[0x0][0x2d0], -R151 ;  /* 0x0000b4001d7b7a23 */ /* 0x000fe20000010897 */
[C---:B------:R-:W-:Y:S01]  /*be30*/  HMMA.16816.F32 R60, R16.reuse, R20, R60 ;  /* 0x00000014103c723c */ /* 0x040fe2000000183c */
[----:B------:R-:W-:Y:S03]  /*be40*/  MUFU.EX2 R120, R120 ;  /* 0x0000007800787308 */ /* 0x000fe60000000800 */
[----:B------:R-:W-:Y:S02]  /*be50*/  FFMA.FTZ R122, R30, c[0x0][0x2d0], -R143 ;  /* 0x0000b4001e7a7a23 */ /* 0x000fe4000001088f */
[----:B------:R-:W-:Y:S02]  /*be60*/  FFMA.FTZ R151, R49, c[0x0][0x2d0], -R151 ;  /* 0x0000b40031977a23 */ /* 0x000fe40000010897 */
[----:B------:R-:W-:Y:S01]  /*be70*/  HMMA.16816.F32 R64, R16, R22, R64 ;  /* 0x000000161040723c */ /* 0x000fe20000001840 */
[----:B------:R-:W3:Y:S02]  /*be80*/  LDSM.16.MT88.4 R20, [R208+0x1100] ;  /* 0x00110000d014783b */ /* 0x000ee40000004200 */
[----:B------:R-:W3:Y:S01]  /*be90*/  MUFU.EX2 R123, R123 ;  /* 0x0000007b007b7308 */ /* 0x000ee20000000800 */
[--C-:B------:R-:W-:Y:S02]  /*bea0*/  FFMA.FTZ R49, R50, c[0x0][0x2d0], -R143.reuse ;  /* 0x0000b40032317a23 */ /* 0x100fe4000001088f */
[--C-:B--2---:R-:W-:Y:S01]  /*beb0*/  FFMA.FTZ R135, R31, c[0x0][0x2d0], -R143.reuse ;  /* 0x0000b4001f877a23 */ /* 0x104fe2000001088f */
[----:B-1----:R-:W-:Y:S01]  /*bec0*/  F2FP.PACK_AB R16, R128, R129 ;  /* 0x000000818010723e */ /* 0x002fe200000000ff */
[----:B------:R-:W-:Y:S01]  /*bed0*/  FFMA.FTZ R143, R51, c[0x0][0x2d0], -R143 ;  /* 0x0000b400338f7a23 */ /* 0x000fe2000001088f */
[----:B----4-:R-:W-:Y:S01]  /*bee0*/  F2FP.PACK_AB R17, R131, R130 ;  /* 0x000000828311723e */ /* 0x010fe200000000ff */
[----:B------:R-:W-:Y:S02]  /*bef0*/  LDSM.16.MT88.4 R28, [R209+0x4100] ;  /* 0x00410000d11c783b */ /* 0x000fe40000004200 */
[----:B-----5:R-:W-:Y:S01]  /*bf00*/  F2FP.PACK_AB R18, R133, R132 ;  /* 0x000000848512723e */ /* 0x020fe200000000ff */
[----:B------:R-:W-:Y:S01]  /*bf10*/  MUFU.EX2 R122, R122 ;  /* 0x0000007a007a7308 */ /* 0x000fe20000000800 */
[----:B------:R-:W-:Y:S01]  /*bf20*/  F2FP.PACK_AB R19, R121, R134 ;  /* 0x000000867913723e */ /* 0x000fe200000000ff */
[----:B------:R-:W-:Y:S02]  /*bf30*/  FADD.FTZ R129, R129, R154 ;  /* 0x0000009a81817221 */ /* 0x000fe40000010000 */
[----:B------:R-:W-:Y:S02]  /*bf40*/  FADD.FTZ R130, R130, R5 ;  /* 0x0000000582827221 */ /* 0x000fe40000010000 */
[----:B------:R-:W-:Y:S02]  /*bf50*/  FADD.FTZ R129, R128, R129 ;  /* 0x0000008180817221 */ /* 0x000fe40000010000 */
[C---:B------:R-:W-:Y:S02]  /*bf60*/  HMMA.16816.F32 R8, R16.reuse, R108, R8 ;  /* 0x0000006c1008723c */ /* 0x040fe40000001808 */
[----:B------:R-:W1:Y:S01]  /*bf70*/  MUFU.EX2 R135, R135 ;  /* 0x0000008700877308 */ /* 0x000e620000000800 */
[----:B------:R-:W-:Y:S02]  /*bf80*/  FADD.FTZ R131, R131, R130 ;  /* 0x0000008283837221 */ /* 0x000fe40000010000 */
[----:B------:R-:W-:Y:S02]  /*bf90*/  FADD.FTZ R132, R132, R129 ;  /* 0x0000008184847221 */ /* 0x000fe40000010000 */
[----:B------:R-:W-:Y:S01]  /*bfa0*/  FADD.FTZ R134, R134, R131 ;  /* 0x0000008386867221 */ /* 0x000fe20000010000 */
[C---:B------:R-:W-:Y:S01]  /*bfb0*/  HMMA.16816.F32 R68, R16.reuse, R110, R68 ;  /* 0x0000006e1044723c */ /* 0x040fe20000001844 */
[----:B------:R-:W2:Y:S03]  /*bfc0*/  LDSM.16.MT88.4 R108, [R212+0x4100] ;  /* 0x00410000d46c783b */ /* 0x000ea60000004200 */
[----:B------:R-:W4:Y:S01]  /*bfd0*/  MUFU.EX2 R137, R137 ;  /* 0x0000008900897308 */ /* 0x000f220000000800 */
[----:B------:R-:W-:Y:S02]  /*bfe0*/  FADD.FTZ R133, R133, R132 ;  /* 0x0000008485857221 */ /* 0x000fe40000010000 */
[----:B------:R-:W-:Y:S01]  /*bff0*/  FADD.FTZ R121, R121, R134 ;  /* 0x0000008679797221 */ /* 0x000fe20000010000 */
[C---:B------:R-:W-:Y:S06]  /*c000*/  HMMA.16816.F32 R72, R16.reuse, R24, R72 ;  /* 0x000000181048723c */ /* 0x040fec0000001848 */
[----:B------:R-:W-:Y:S02]  /*c010*/  MUFU.EX2 R138, R138 ;  /* 0x0000008a008a7308 */ /* 0x000fe40000000800 */
[C---:B------:R-:W-:Y:S01]  /*c020*/  HMMA.16816.F32 R76, R16.reuse, R26, R76 ;  /* 0x0000001a104c723c */ /* 0x040fe2000000184c */
[----:B------:R-:W5:Y:S07]  /*c030*/  LDSM.16.MT88.4 R24, [R210+0x4100] ;  /* 0x00410000d218783b */ /* 0x000f6e0000004200 */
[C---:B---3--:R-:W-:Y:S01]  /*c040*/  HMMA.16816.F32 R80, R16.reuse, R112, R80 ;  /* 0x000000701050723c */ /* 0x048fe20000001850 */
[----:B------:R-:W3:Y:S07]  /*c050*/  MUFU.EX2 R139, R139 ;  /* 0x0000008b008b7308 */ /* 0x000eee0000000800 */
[C---:B------:R-:W-:Y:S01]  /*c060*/  HMMA.16816.F32 R84, R16.reuse, R114, R84 ;  /* 0x000000721054723c */ /* 0x040fe20000001854 */
[----:B------:R-:W1:Y:S02]  /*c070*/  LDSM.16.MT88.4 R112, [R208+0x4100] ;  /* 0x00410000d070783b */ /* 0x000e640000004200 */
[----:B------:R-:W1:Y:S05]  /*c080*/  MUFU.EX2 R168, R168 ;  /* 0x000000a800a87308 */ /* 0x000e6a0000000800 */
[C---:B------:R-:W-:Y:S05]  /*c090*/  HMMA.16816.F32 R88, R16.reuse, R20, R88 ;  /* 0x000000141058723c */ /* 0x040fea0000001858 */
[----:B------:R-:W-:Y:S03]  /*c0a0*/  MUFU.EX2 R48, R48 ;  /* 0x0000003000307308 */ /* 0x000fe60000000800 */
[C---:B------:R-:W-:Y:S01]  /*c0b0*/  HMMA.16816.F32 R92, R16.reuse, R22, R92 ;  /* 0x00000016105c723c */ /* 0x040fe2000000185c */
[----:B------:R-:W1:Y:S06]  /*c0c0*/  LDSM.16.MT88.4 R20, [R212+0x1900] ;  /* 0x00190000d414783b */ /* 0x000e6c0000004200 */
[----:B------:R-:W1:Y:S01]  /*c0d0*/  MUFU.EX2 R151, R151 ;  /* 0x0000009700977308 */ /* 0x000e620000000800 */
[C---:B--2---:R-:W-:Y:S08]  /*c0e0*/  HMMA.16816.F32 R96, R16.reuse, R108, R96 ;  /* 0x0000006c1060723c */ /* 0x044ff00000001860 */
[C---:B------:R-:W-:Y:S01]  /*c0f0*/  HMMA.16816.F32 R100, R16.reuse, R110, R100 ;  /* 0x0000006e1064723c */ /* 0x040fe20000001864 */
[----:B------:R-:W-:Y:S01]  /*c100*/  LDSM.16.MT88.4 R108, [R208+0x4900] ;  /* 0x00490000d06c783b */ /* 0x000fe20000004200 */
[----:B------:R-:W-:Y:S06]  /*c110*/  MUFU.EX2 R49, R49 ;  /* 0x0000003100317308 */ /* 0x000fec0000000800 */
[C---:B-----5:R-:W-:Y:S04]  /*c120*/  HMMA.16816.F32 R12, R16.reuse, R24, R12 ;  /* 0x00000018100c723c */ /* 0x060fe8000000180c */
[----:B------:R-:W2:Y:S04]  /*c130*/  MUFU.EX2 R50, R143 ;  /* 0x0000008f00327308 */ /* 0x000ea80000000800 */
[C---:B------:R-:W-:Y:S01]  /*c140*/  HMMA.16816.F32 R104, R16.reuse, R26, R104 ;  /* 0x0000001a1068723c */ /* 0x040fe20000001868 */
[----:B------:R-:W5:Y:S07]  /*c150*/  LDSM.16.MT88.4 R24, [R209+0x1900] ;  /* 0x00190000d118783b */ /* 0x000f6e0000004200 */
[C---:B------:R-:W-:Y:S08]  /*c160*/  HMMA.16816.F32 R52, R16.reuse, R28, R52 ;  /* 0x0000001c1034723c */ /* 0x040ff00000001834 */
[C---:B------:R-:W-:Y:S01]  /*c170*/  HMMA.16816.F32 R56, R16.reuse, R30, R56 ;  /* 0x0000001e1038723c */ /* 0x040fe20000001838 */
[----:B------:R-:W2:Y:S07]  /*c180*/  LDSM.16.MT88.4 R28, [R208+0x1900] ;  /* 0x00190000d01c783b */ /* 0x000eae0000004200 */
[C---:B-1----:R-:W-:Y:S08]  /*c190*/  HMMA.16816.F32 R60, R16.reuse, R112, R60 ;  /* 0x00000070103c723c */ /* 0x042ff0000000183c */
[----:B------:R-:W-:Y:S07]  /*c1a0*/  HMMA.16816.F32 R64, R16, R114, R64 ;  /* 0x000000721040723c */ /* 0x000fee0000001840 */
[----:B------:R-:W-:Y:S01]  /*c1b0*/  F2FP.PACK_AB R16, R123, R120 ;  /* 0x000000787b10723e */ /* 0x000fe200000000ff */
[----:B------:R-:W-:Y:S01]  /*c1c0*/  FADD.FTZ R120, R120, R133 ;  /* 0x0000008578787221 */ /* 0x000fe20000010000 */
[----:B------:R-:W-:Y:S03]  /*c1d0*/  F2FP.PACK_AB R17, R135, R122 ;  /* 0x0000007a8711723e */ /* 0x000fe600000000ff */
[----:B----4-:R-:W-:Y:S01]  /*c1e0*/  F2FP.PACK_AB R18, R137, R136 ;  /* 0x000000888912723e */ /* 0x010fe200000000ff */
[----:B------:R-:W-:Y:S01]  /*c1f0*/  FADD.FTZ R122, R122, R121 ;  /* 0x000000797a7a7221 */ /* 0x000fe20000010000 */
[----:B---3--:R-:W-:Y:S01]  /*c200*/  F2FP.PACK_AB R19, R139, R138 ;  /* 0x0000008a8b13723e */ /* 0x008fe200000000ff */
[----:B------:R-:W-:Y:S02]  /*c210*/  FADD.FTZ R123, R123, R120 ;  /* 0x000000787b7b7221 */ /* 0x000fe40000010000 */
[----:B------:R-:W-:Y:S02]  /*c220*/  FADD.FTZ R135, R135, R122 ;  /* 0x0000007a87877221 */ /* 0x000fe40000010000 */
[----:B------:R-:W-:Y:S02]  /*c230*/  FADD.FTZ R136, R136, R123 ;  /* 0x0000007b88887221 */ /* 0x000fe40000010000 */
[C---:B------:R-:W-:Y:S03]  /*c240*/  HMMA.16816.F32 R8, R16.reuse, R20, R8 ;  /* 0x000000141008723c */ /* 0x040fe60000001808 */
[----:B------:R-:W-:Y:S02]  /*c250*/  FADD.FTZ R2, R138, R135 ;  /* 0x000000878a027221 */ /* 0x000fe40000010000 */
[----:B------:R-:W-:Y:S02]  /*c260*/  FADD.FTZ R136, R137, R136 ;  /* 0x0000008889887221 */ /* 0x000fe40000010000 */
[----:B------:R-:W-:Y:S01]  /*c270*/  FADD.FTZ R2, R139, R2 ;  /* 0x000000028b027221 */ /* 0x000fe20000010000 */
[C---:B------:R-:W-:Y:S01]  /*c280*/  HMMA.16816.F32 R68, R16.reuse, R22, R68 ;  /* 0x000000161044723c */ /* 0x040fe20000001844 */
[----:B------:R-:W1:Y:S07]  /*c290*/  LDSM.16.MT88.4 R20, [R212+0x4900] ;  /* 0x00490000d414783b */ /* 0x000e6e0000004200 */
[C---:B------:R-:W-:Y:S08]  /*c2a0*/  HMMA.16816.F32 R72, R16.reuse, R32, R72 ;  /* 0x000000201048723c */ /* 0x040ff00000001848 */
[C---:B------:R-:W-:Y:S01]  /*c2b0*/  HMMA.16816.F32 R76, R16.reuse, R34, R76 ;  /* 0x00000022104c723c */ /* 0x040fe2000000184c */
[----:B------:R-:W3:Y:S07]  /*c2c0*/  LDSM.16.MT88.4 R32, [R210+0x4900] ;  /* 0x00490000d220783b */ /* 0x000eee0000004200 */
[C---:B-----5:R-:W-:Y:S08]  /*c2d0*/  HMMA.16816.F32 R80, R16.reuse, R24, R80 ;  /* 0x000000181050723c */ /* 0x060ff00000001850 */
[C---:B------:R-:W-:Y:S01]  /*c2e0*/  HMMA.16816.F32 R84, R16.reuse, R26, R84 ;  /* 0x0000001a1054723c */ /* 0x040fe20000001854 */
[----:B------:R-:W4:Y:S07]  /*c2f0*/  LDSM.16.MT88.4 R24, [R212+0x2100] ;  /* 0x00210000d418783b */ /* 0x000f2e0000004200 */
[C---:B--2---:R-:W-:Y:S08]  /*c300*/  HMMA.16816.F32 R88, R16.reuse, R28, R88 ;  /* 0x0000001c1058723c */ /* 0x044ff00000001858 */
[C---:B------:R-:W-:Y:S01]  /*c310*/  HMMA.16816.F32 R92, R16.reuse, R30, R92 ;  /* 0x0000001e105c723c */ /* 0x040fe2000000185c */
[----:B------:R-:W-:Y:S07]  /*c320*/  LDSM.16.MT88.4 R28, [R209+0x2100] ;  /* 0x00210000d11c783b */ /* 0x000fee0000004200 */
[C---:B-1----:R-:W-:Y:S08]  /*c330*/  HMMA.16816.F32 R96, R16.reuse, R20, R96 ;  /* 0x000000141060723c */ /* 0x042ff00000001860 */
[C---:B------:R-:W-:Y:S01]  /*c340*/  HMMA.16816.F32 R100, R16.reuse, R22, R100 ;  /* 0x000000161064723c */ /* 0x040fe20000001864 */
[----:B------:R-:W1:Y:S07]  /*c350*/  LDSM.16.MT88.4 R20, [R210+0x2100] ;  /* 0x00210000d214783b */ /* 0x000e6e0000004200 */
[C---:B---3--:R-:W-:Y:S08]  /*c360*/  HMMA.16816.F32 R12, R16.reuse, R32, R12 ;  /* 0x00000020100c723c */ /* 0x048ff0000000180c */
[C---:B------:R-:W-:Y:S01]  /*c370*/  HMMA.16816.F32 R104, R16.reuse, R34, R104 ;  /* 0x000000221068723c */ /* 0x040fe20000001868 */
[----:B------:R-:W2:Y:S07]  /*c380*/  LDSM.16.MT88.4 R32, [R208+0x2100] ;  /* 0x00210000d020783b */ /* 0x000eae0000004200 */
[C---:B------:R-:W-:Y:S08]  /*c390*/  HMMA.16816.F32 R52, R16.reuse, R36, R52 ;  /* 0x000000241034723c */ /* 0x040ff00000001834 */
[C---:B------:R-:W-:Y:S01]  /*c3a0*/  HMMA.16816.F32 R56, R16.reuse, R38, R56 ;  /* 0x000000261038723c */ /* 0x040fe20000001838 */
[----:B------:R-:W-:Y:S07]  /*c3b0*/  LDSM.16.MT88.4 R36, [R209+0x5100] ;  /* 0x00510000d124783b */ /* 0x000fee0000004200 */
[C---:B------:R-:W-:Y:S08]  /*c3c0*/  HMMA.16816.F32 R60, R16.reuse, R108, R60 ;  /* 0x0000006c103c723c */ /* 0x040ff0000000183c */
[----:B------:R-:W-:Y:S07]  /*c3d0*/  HMMA.16816.F32 R64, R16, R110, R64 ;  /* 0x0000006e1040723c */ /* 0x000fee0000001840 */
        /* <DEDUP_REMOVED lines=14> */
[----:B------:R-:W3:Y:S07]  /*c4c0*/  LDSM.16.MT88.4 R24, [R212+0x5100] ;  /* 0x00510000d418783b */ /* 0x000eee0000004200 */
        /* <DEDUP_REMOVED lines=10> */
[C---:B------:R-:W-:Y:S01]  /*c570*/  HMMA.16816.F32 R100, R16.reuse, R26, R100 ;  /* 0x0000001a1064723c */ /* 0x040fe20000001864 */
[----:B------:R-:W3:Y:S07]  /*c580*/  LDSM.16.MT88.4 R24, [R208+0x2900] ;  /* 0x00290000d018783b */ /* 0x000eee0000004200 */
[C---:B-1----:R-:W-:Y:S08]  /*c590*/  HMMA.16816.F32 R12, R16.reuse, R20, R12 ;  /* 0x00000014100c723c */ /* 0x042ff0000000180c */
[C---:B------:R-:W-:Y:S01]  /*c5a0*/  HMMA.16816.F32 R104, R16.reuse, R22, R104 ;  /* 0x000000161068723c */ /* 0x040fe20000001868 */
[----:B------:R-:W1:Y:S07]  /*c5b0*/  LDSM.16.MT88.4 R20, [R212+0x5900] ;  /* 0x00590000d414783b */ /* 0x000e6e0000004200 */
[C---:B------:R-:W-:Y:S08]  /*c5c0*/  HMMA.16816.F32 R52, R16.reuse, R36, R52 ;  /* 0x000000241034723c */ /* 0x040ff00000001834 */
[C---:B------:R-:W-:Y:S08]  /*c5d0*/  HMMA.16816.F32 R56, R16.reuse, R38, R56 ;  /* 0x000000261038723c */ /* 0x040ff00000001838 */
[C---:B----4-:R-:W-:Y:S08]  /*c5e0*/  HMMA.16816.F32 R60, R16.reuse, R28, R60 ;  /* 0x0000001c103c723c */ /* 0x050ff0000000183c */
        /* <DEDUP_REMOVED lines=10> */
[C---:B--2---:R-:W-:Y:S01]  /*c690*/  HMMA.16816.F32 R112, R16.reuse, R32, R8 ;  /* 0x000000201070723c */ /* 0x044fe20000001808 */
[----:B------:R-:W2:Y:S02]  /*c6a0*/  LDSM.16.MT88.4 R8, [R210+0x5900] ;  /* 0x00590000d208783b */ /* 0x000ea40000004200 */
[----:B------:R-:W-:Y:S01]  /*c6b0*/  FADD.FTZ R49, R49, R168 ;  /* 0x000000a831317221 */ /* 0x000fe20000010000 */
[----:B------:R-:W-:Y:S01]  /*c6c0*/  IADD3 R168, R236, -0x1, RZ ;  /* 0xffffffffeca87810 */ /* 0x000fe20007ffe0ff */
[----:B------:R-:W-:Y:S02]  /*c6d0*/  FADD.FTZ R228, R151, R48 ;  /* 0x0000003097e47221 */ /* 0x000fe40000010000 */
[----:B------:R-:W-:Y:S01]  /*c6e0*/  FADD.FTZ R227, R50, R49 ;  /* 0x0000003132e37221 */ /* 0x000fe20000010000 */
[C---:B------:R-:W-:Y:S04]  /*c6f0*/  HMMA.16816.F32 R68, R16.reuse, R34, R68 ;  /* 0x000000221044723c */ /* 0x040fe80000001844 */
[----:B------:R-:W-:Y:S04]  /*c700*/  MOV R236, R168 ;  /* 0x000000a800ec7202 */ /* 0x000fe80000000f00 */
[C---:B------:R-:W-:Y:S08]  /*c710*/  HMMA.16816.F32 R72, R16.reuse, R40, R72 ;  /* 0x000000281048723c */ /* 0x040ff00000001848 */
[C---:B------:R-:W-:Y:S08]  /*c720*/  HMMA.16816.F32 R76, R16.reuse, R42, R76 ;  /* 0x0000002a104c723c */ /* 0x040ff0000000184c */
[C---:B------:R-:W-:Y:S08]  /*c730*/  HMMA.16816.F32 R80, R16.reuse, R44, R80 ;  /* 0x0000002c1050723c */ /* 0x040ff00000001850 */
[C---:B------:R-:W-:Y:S08]  /*c740*/  HMMA.16816.F32 R84, R16.reuse, R46, R84 ;  /* 0x0000002e1054723c */ /* 0x040ff00000001854 */
[C---:B---3--:R-:W-:Y:S08]  /*c750*/  HMMA.16816.F32 R88, R16.reuse, R24, R88 ;  /* 0x000000181058723c */ /* 0x048ff00000001858 */
[C---:B------:R-:W-:Y:S01]  /*c760*/  HMMA.16816.F32 R92, R16.reuse, R26, R92 ;  /* 0x0000001a105c723c */ /* 0x040fe2000000185c */
[----:B------:R-:W3:Y:S07]  /*c770*/  LDSM.16.MT88.4 R24, [R209+0x5900] ;  /* 0x00590000d118783b */ /* 0x000eee0000004200 */
[C---:B-1----:R-:W-:Y:S08]  /*c780*/  HMMA.16816.F32 R96, R16.reuse, R20, R96 ;  /* 0x000000141060723c */ /* 0x042ff00000001860 */
[C---:B------:R-:W-:Y:S01]  /*c790*/  HMMA.16816.F32 R100, R16.reuse, R22, R100 ;  /* 0x000000161064723c */ /* 0x040fe20000001864 */
[----:B------:R-:W1:Y:S07]  /*c7a0*/  LDSM.16.MT88.4 R20, [R208+0x5900] ;  /* 0x00590000d014783b */ /* 0x000e6e0000004200 */
[C---:B--2---:R-:W-:Y:S07]  /*c7b0*/  HMMA.16816.F32 R108, R16.reuse, R8, R12 ;  /* 0x00000008106c723c */ /* 0x044fee000000180c */
[----:B------:R-:W-:Y:S01]  /*c7c0*/  MOV R12, R116 ;  /* 0x00000074000c7202 */ /* 0x000fe20000000f00 */
[C---:B------:R-:W-:Y:S08]  /*c7d0*/  HMMA.16816.F32 R104, R16.reuse, R10, R104 ;  /* 0x0000000a1068723c */ /* 0x040ff00000001868 */
[C---:B---3--:R-:W-:Y:S08]  /*c7e0*/  HMMA.16816.F32 R52, R16.reuse, R24, R52 ;  /* 0x000000181034723c */ /* 0x048ff00000001834 */
[C---:B------:R-:W-:Y:S08]  /*c7f0*/  HMMA.16816.F32 R56, R16.reuse, R26, R56 ;  /* 0x0000001a1038723c */ /* 0x040ff00000001838 */
[C---:B-1----:R-:W-:Y:S08]  /*c800*/  HMMA.16816.F32 R60, R16.reuse, R20, R60 ;  /* 0x00000014103c723c */ /* 0x042ff0000000183c */
[----:B------:R-:W-:Y:S01]  /*c810*/  HMMA.16816.F32 R64, R16, R22, R64 ;  /* 0x000000161040723c */ /* 0x000fe20000001840 */
[----:B------:R-:W-:-:S07]  /*c820*/  @P0 BRA `(.L_x_2361) ;  /* 0xffffd4a000000947 */ /* 0x000fce000383ffff */
.L_x_2358:
        /* <DEDUP_REMOVED lines=9> */
.L_x_2372:
[----:B------:R-:W-:Y:S04]  /*c8c0*/  DEPBAR.LE SB0, 0x0 ;  /* 0x000080000000791a */ /* 0x000fe80000000000 */
[----:B------:R-:W-:Y:S01]  /*c8d0*/  BAR.SYNC.DEFER_BLOCKING 0x0 ;  /* 0x0000000000007b1d */ /* 0x000fe20000010000 */
[C---:B------:R-:W-:Y:S01]  /*c8e0*/  IMAD.WIDE.U32 R44, R216.reuse, c[0x0][0x208], RZ ;  /* 0x00008200d82c7a25 */ /* 0x040fe200078e00ff */
[----:B------:R-:W-:Y:S02]  /*c8f0*/  SHF.R.S32.HI R37, RZ, 0x1f, R216 ;  /* 0x0000001fff257819 */ /* 0x000fe400000114d8 */
[----:B------:R-:W-:Y:S03]  /*c900*/  SHF.R.S32.HI R129, RZ, 0x1f, R215 ;  /* 0x0000001fff817819 */ /* 0x000fe600000114d7 */
[----:B------:R-:W-:Y:S02]  /*c910*/  IMAD R37, R37, c[0x0][0x208], RZ ;  /* 0x0000820025257a24 */ /* 0x000fe400078e02ff */
[----:B------:R-:W-:Y:S04]  /*c920*/  IMAD R129, R129, c[0x0][0x218], RZ ;  /* 0x0000860081817a24 */ /* 0x000fe800078e02ff */
[----:B------:R-:W-:Y:S01]  /*c930*/  IMAD R129, R215, c[0x0][0x21c], R129 ;  /* 0x00008700d7817a24 */ /* 0x000fe200078e0281 */
[----:B------:R-:W1:Y:S05]  /*c940*/  LDSM.16.M88.4 R8, [R214+0x8100] ;  /* 0x00810000d608783b */ /* 0x000e6a0000000200 */
[----:B------:R-:W2:Y:S05]  /*c950*/  LDSM.16.M88.4 R16, [R214+0x8900] ;  /* 0x00890000d610783b */ /* 0x000eaa0000000200 */
[----:B------:R-:W3:Y:S05]  /*c960*/  LDSM.16.M88.4 R24, [R214+0x9100] ;  /* 0x00910000d618783b */ /* 0x000eea0000000200 */
[----:B------:R-:W4:Y:S05]  /*c970*/  LDSM.16.M88.4 R32, [R214+0x9900] ;  /* 0x00990000d620783b */ /* 0x000f2a0000000200 */
[----:B------:R-:W5:Y:S05]  /*c980*/  LDSM.16.M88.4 R40, [R214+0xa100] ;  /* 0x00a10000d628783b */ /* 0x000f6a0000000200 */
[----:B------:R-:W3:Y:S05]  /*c990*/  LDSM.16.M88.4 R48, [R214+0xa900] ;  /* 0x00a90000d630783b */ /* 0x000eea0000000200 */
[----:B------:R-:W3:Y:S05]  /*c9a0*/  LDSM.16.M88.4 R116, [R213] ;  /* 0x00000000d574783b */ /* 0x000eea0000000200 */
[----:B------:R-:W-:Y:S01]  /*c9b0*/  LDSM.16.M88.4 R120, [R207] ;  /* 0x00000000cf78783b */ /* 0x000fe20000000200 */
[C---:B-1----:R-:W-:Y:S04]  /*c9c0*/  HMMA.16816.F32 R4, R124.reuse, R8, RZ ;  /* 0x000000087c04723c */ /* 0x042fe800000018ff */
[----:B------:R-:W-:Y:S04]  /*c9d0*/  LDSM.16.M88.4 R136, [R203] ;  /* 0x00000000cb88783b */ /* 0x000fe80000000200 */
[C---:B------:R-:W-:Y:S08]  /*c9e0*/  HMMA.16816.F32 R8, R124.reuse, R10, RZ ;  /* 0x0000000a7c08723c */ /* 0x040ff000000018ff */
[C---:B--2---:R-:W-:Y:S08]  /*c9f0*/  HMMA.16816.F32 R12, R124.reuse, R16, RZ ;  /* 0x000000107c0c723c */ /* 0x044ff000000018ff */
[C---:B------:R-:W-:Y:S08]  /*ca00*/  HMMA.16816.F32 R16, R124.reuse, R18, RZ ;  /* 0x000000127c10723c */ /* 0x040ff000000018ff */
[C---:B---3--:R-:W-:Y:S08]  /*ca10*/  HMMA.16816.F32 R20, R124.reuse, R24, RZ ;  /* 0x000000187c14723c */ /* 0x048ff000000018ff */
[C---:B------:R-:W-:Y:S08]  /*ca20*/  HMMA.16816.F32 R24, R124.reuse, R26, RZ ;  /* 0x0000001a7c18723c */ /* 0x040ff000000018ff */
[C---:B----4-:R-:W-:Y:S07]  /*ca30*/  HMMA.16816.F32 R28, R124.reuse, R32, RZ ;  /* 0x000000207c1c723c */ /* 0x050fee00000018ff */
[----:B------:R-:W-:Y:S05]  /*ca40*/  IMAD R33, R216, c[0x0][0x20c], R37 ;  /* 0x00008300d8217a24 */ /* 0x000fea00078e0225 */
[----:B------:R-:W-:Y:S02]  /*ca50*/  IMAD.IADD R45, R45, 0x1, R33 ;  /* 0x000000012d2d7824 */ /* 0x000fe400078e0221 */
[C---:B------:R-:W-:Y:S02]  /*ca60*/  HMMA.16816.F32 R32, R124.reuse, R34, RZ ;  /* 0x000000227c20723c */ /* 0x040fe400000018ff */
[----:B------:R-:W-:Y:S05]  /*ca70*/  IMAD.WIDE.U32 R44, R215, c[0x0][0x218], R44 ;  /* 0x00008600d72c7a25 */ /* 0x000fea00078e002c */
[----:B------:R-:W-:Y:S01]  /*ca80*/  IADD3 R0, P0, R44, UR38, RZ ;  /* 0x000000262c007c10 */ /* 0x000fe2000ff1e0ff */
[C---:B-----5:R-:W-:Y:S04]  /*ca90*/  HMMA.16816.F32 R36, R124.reuse, R40, RZ ;  /* 0x000000287c24723c */ /* 0x060fe800000018ff */
[----:B------:R-:W-:Y:S02]  /*caa0*/  IADD3.X R129, R45, UR10, R129, P0, !PT ;  /* 0x0000000a2d817c10 */ /* 0x000fe400087fe481 */
[C---:B------:R-:W-:Y:S02]  /*cab0*/  LEA R151, P0, R0.reuse, c[0x0][0x1f8], 0x1 ;  /* 0x00007e0000977a11 */ /* 0x040fe400078008ff */
[C---:B------:R-:W-:Y:S03]  /*cac0*/  HMMA.16816.F32 R40, R124.reuse, R42, RZ ;  /* 0x0000002a7c28723c */ /* 0x040fe600000018ff */
[----:B------:R-:W1:Y:S01]  /*cad0*/  SHFL.IDX PT, R132, R151, RZ, 0x181f ;  /* 0x00181fff97847589 */ /* 0x000e6200000e0000 */
[----:B------:R-:W-:Y:S04]  /*cae0*/  LEA.HI.X R150, R0, c[0x0][0x1fc], R129, 0x1, P0 ;  /* 0x00007f0000967a11 */ /* 0x000fe800000f0c81 */
[C---:B------:R-:W-:Y:S01]  /*caf0*/  HMMA.16816.F32 R44, R124.reuse, R48, RZ ;  /* 0x000000307c2c723c */ /* 0x040fe200000018ff */
[----:B------:R-:W-:Y:S05]  /*cb00*/  LDSM.16.M88.4 R128, [R206] ;  /* 0x00000000ce80783b */ /* 0x000fea0000000200 */
[----:B------:R-:W2:Y:S02]  /*cb10*/  SHFL.IDX PT, R142, R151, 0x1, 0x181f ;  /* 0x00381f00978e7f89 */ /* 0x000ea400000e0000 */
[----:B------:R-:W-:Y:S03]  /*cb20*/  HMMA.16816.F32 R48, R124, R50, RZ ;  /* 0x000000327c30723c */ /* 0x000fe600000018ff */
[----:B------:R-:W-:Y:S05]  /*cb30*/  SHFL.IDX PT, R143, R150, 0x2, 0x181f ;  /* 0x00581f00968f7f89 */ /* 0x000fea00000e0000 */
[C---:B------:R-:W-:Y:S01]  /*cb40*/  HMMA.16816.F32 R4, R144.reuse, R116, R4 ;  /* 0x000000749004723c */ /* 0x040fe20000001804 */
[----:B------:R-:W3:Y:S04]  /*cb50*/  SHFL.IDX PT, R140, R150, RZ, 0x181f ;  /* 0x00181fff968c7589 */ /* 0x000ee800000e0000 */
[-C--:B-1----:R-:W-:Y:S01]  /*cb60*/  IADD3 R148, P2, R132, R230.reuse, RZ ;  /* 0x000000e684947210 */ /* 0x082fe20007f5e0ff */
[----:B------:R-:W1:Y:S02]  /*cb70*/  SHFL.IDX PT, R0, R150, 0x1, 0x181f ;  /* 0x00381f0096007f89 */ /* 0x000e6400000e0000 */
[C---:B------:R-:W-:Y:S03]  /*cb80*/  HMMA.16816.F32 R8, R144.reuse, R118, R8 ;  /* 0x000000769008723c */ /* 0x040fe60000001808 */
[----:B------:R-:W-:Y:S01]  /*cb90*/  LDSM.16.M88.4 R116, [R205] ;  /* 0x00000000cd74783b */ /* 0x000fe20000000200 */
[-C--:B--2---:R-:W-:Y:S04]  /*cba0*/  IADD3 R154, P6, R142, R229.reuse, RZ ;  /* 0x000000e58e9a7210 */ /* 0x084fe80007fde0ff */
[C---:B------:R-:W-:Y:S01]  /*cbb0*/  HMMA.16816.F32 R12, R144.reuse, R120, R12 ;  /* 0x00000078900c723c */ /* 0x040fe2000000180c */
[----:B------:R-:W2:Y:S06]  /*cbc0*/  SHFL.IDX PT, R141, R151, 0x2, 0x181f ;  /* 0x00581f00978d7f89 */ /* 0x000eac00000e0000 */
[-C--:B------:R-:W-:Y:S01]  /*cbd0*/  IADD3 R120, P0, R132, R229.reuse, RZ ;  /* 0x000000e584787210 */ /* 0x080fe20007f1e0ff */
[C---:B------:R-:W-:Y:S01]  /*cbe0*/  HMMA.16816.F32 R16, R144.reuse, R122, R16 ;  /* 0x0000007a9010723c */ /* 0x040fe20000001810 */
[----:B------:R-:W4:Y:S03]  /*cbf0*/  LDSM.16.M88.4 R132, [R204] ;  /* 0x00000000cc84783b */ /* 0x000f260000000200 */
[C-C-:B---3--:R-:W-:Y:S02]  /*cc00*/  IMAD.X R149, R140.reuse, 0x1, R169.reuse, P2 ;  /* 0x000000018c957824 */ /* 0x148fe400010e06a9 */
[--C-:B------:R-:W-:Y:S01]  /*cc10*/  IMAD.X R121, R140, 0x1, R232.reuse, P0 ;  /* 0x000000018c797824 */ /* 0x100fe200000e06e8 */
[-C--:B------:R-:W-:Y:S01]  /*cc20*/  IADD3 R152, P0, R142, R230.reuse, RZ ;  /* 0x000000e68e987210 */ /* 0x080fe20007f1e0ff */
[C---:B------:R-:W-:Y:S01]  /*cc30*/  HMMA.16816.F32 R20, R144.reuse, R128, R20 ;  /* 0x000000809014723c */ /* 0x040fe20000001814 */
[----:B------:R-:W-:Y:S01]  /*cc40*/  @!PT LDS RZ, [RZ] ;  /* 0x00000000fffff984 */ /* 0x000fe20000000800 */
[----:B------:R-:W-:Y:S01]  /*cc50*/  @!PT LDS RZ, [RZ] ;  /* 0x00000000fffff984 */ /* 0x000fe20000000800 */
[----:B------:R-:W-:Y:S01]  /*cc60*/  @!PT LDS RZ, [RZ] ;  /* 0x00000000fffff984 */ /* 0x000fe20000000800 */
[----:B------:R3:W-:Y:S03]  /*cc70*/  LDGSTS.E.BYPASS.LTC128B.128 [R225], [R148.64], !P5 ;  /* 0x0000000094e17fae */ /* 0x0007e6000e901d6a */
[C-C-:B-1----:R-:W-:Y:S02]  /*cc80*/  IMAD.X R153, R0.reuse, 0x1, R169.reuse, P0 ;  /* 0x0000000100997824 */ /* 0x142fe400000e06a9 */
[----:B------:R1:W-:Y:S01]  /*cc90*/  LDGSTS.E.BYPASS.LTC128B.128 [R224], [R120.64], !P4 ;  /* 0x0000000078e07fae */ /* 0x0003e2000e101d6a */
[--C-:B------:R-:W-:Y:S01]  /*cca0*/  IMAD.X R155, R0, 0x1, R232.reuse, P6 ;  /* 0x00000001009b7824 */ /* 0x100fe200030e06e8 */
[C---:B------:R-:W-:Y:S03]  /*ccb0*/  HMMA.16816.F32 R24, R144.reuse, R130, R24 ;  /* 0x000000829018723c */ /* 0x040fe60000001818 */
[----:B------:R5:W-:Y:S01]  /*ccc0*/  LDGSTS.E.BYPASS.LTC128B.128 [R223], [R152.64], !P5 ;  /* 0x0000000098df7fae */ /* 0x000be2000e901d6a */
[C---:B--2---:R-:W-:Y:S02]  /*ccd0*/  IADD3 R140, P2, R141.reuse, R230, RZ ;  /* 0x000000e68d8c7210 */ /* 0x044fe40007f5e0ff */
[----:B------:R-:W-:Y:S02]  /*cce0*/  IADD3 R150, P0, R141, R229, RZ ;  /* 0x000000e58d967210 */ /* 0x000fe40007f1e0ff */
[----:B------:R5:W-:Y:S01]  /*ccf0*/  LDGSTS.E.BYPASS.LTC128B.128 [R222], [R154.64], !P4 ;  /* 0x000000009ade7fae */ /* 0x000be2000e101d6a */
[C---:B------:R-:W-:Y:S01]  /*cd00*/  IMAD.X R141, R143.reuse, 0x1, R169, P2 ;  /* 0x000000018f8d7824 */ /* 0x040fe200010e06a9 */
[C---:B------:R-:W-:Y:S04]  /*cd10*/  HMMA.16816.F32 R28, R144.reuse, R116, R28 ;  /* 0x00000074901c723c */ /* 0x040fe8000000181c */
[----:B------:R2:W-:Y:S01]  /*cd20*/  LDGSTS.E.BYPASS.LTC128B.128 [R225+0x2000], [R140.64], !P5 ;  /* 0x020000008ce17fae */ /* 0x0005e2000e901d6a */
[----:B------:R-:W-:Y:S01]  /*cd30*/  IMAD.X R151, R143, 0x1, R232, P0 ;  /* 0x000000018f977824 */ /* 0x000fe200000e06e8 */
[----:B------:R-:W-:Y:S02]  /*cd40*/  ISETP.GT.AND P0, PT, R168, UR6, PT ;  /* 0x00000006a8007c0c */ /* 0x000fe4000bf04270 */
[C---:B------:R-:W-:Y:S02]  /*cd50*/  HMMA.16816.F32 R32, R144.reuse, R118, R32 ;  /* 0x000000769020723c */ /* 0x040fe40000001820 */
[----:B------:R3:W-:Y:S05]  /*cd60*/  LDGSTS.E.BYPASS.LTC128B.128 [R225+0x5000], [R150.64], !P4 ;  /* 0x0500000096e17fae */ /* 0x0007ea000e101d6a */
[----:B-1----:R-:W1:Y:S01]  /*cd70*/  LDSM.16.M88.4 R120, [R211+0x8100] ;  /* 0x00810000d378783b */ /* 0x002e620000000200 */
[C---:B----4-:R-:W-:Y:S04]  /*cd80*/  HMMA.16816.F32 R36, R144.reuse, R132, R36 ;  /* 0x000000849024723c */ /* 0x050fe80000001824 */
[----:B------:R-:W0:Y:S04]  /*cd90*/  LDGDEPBAR ;  /* 0x00000000000079af */ /* 0x000e280000000000 */
[C---:B------:R-:W-:Y:S01]  /*cda0*/  HMMA.16816.F32 R40, R144.reuse, R134, R40 ;  /* 0x000000869028723c */ /* 0x040fe20000001828 */
[----:B------:R-:W4:Y:S05]  /*cdb0*/  LDSM.16.M88.4 R128, [R211+0x8900] ;  /* 0x00890000d380783b */ /* 0x000f2a0000000200 */
[----:B------:R-:W4:Y:S02]  /*cdc0*/  LDSM.16.M88.4 R116, [R211+0x9100] ;  /* 0x00910000d374783b */ /* 0x000f240000000200 */
[C---:B------:R-:W-:Y:S03]  /*cdd0*/  HMMA.16816.F32 R44, R144.reuse, R136, R44 ;  /* 0x00000088902c723c */ /* 0x040fe6000000182c */
[----:B------:R-:W4:Y:S05]  /*cde0*/  LDSM.16.M88.4 R132, [R211+0x9900] ;  /* 0x00990000d384783b */ /* 0x000f2a0000000200 */
[----:B------:R-:W-:Y:S01]  /*cdf0*/  HMMA.16816.F32 R48, R144, R138, R48 ;  /* 0x0000008a9030723c */ /* 0x000fe20000001830 */
[----:B--2---:R-:W2:Y:S05]  /*ce00*/  LDSM.16.M88.4 R140, [R211+0xa100] ;  /* 0x00a10000d38c783b */ /* 0x004eaa0000000200 */
[----:B---3--:R-:W3:Y:S05]  /*ce10*/  LDSM.16.M88.4 R148, [R211+0xa900] ;  /* 0x00a90000d394783b */ /* 0x008eea0000000200 */
[----:B------:R-:W2:Y:S01]  /*ce20*/  LDSM.16.M88.4 R136, [R202] ;  /* 0x00000000ca88783b */ /* 0x000ea20000000200 */
[C---:B-1----:R-:W-:Y:S04]  /*ce30*/  HMMA.16816.F32 R4, R172.reuse, R120, R4 ;  /* 0x00000078ac04723c */ /* 0x042fe80000001804 */
[----:B-----5:R-:W-:Y:S05]  /*ce40*/  LDSM.16.M88.4 R152, [R202+0x1000] ;  /* 0x00100000ca98783b */ /* 0x020fea0000000200 */
[----:B------:R-:W-:Y:S01]  /*ce50*/  LDSM.16.M88.4 R156, [R202+0x1800] ;  /* 0x00180000ca9c783b */ /* 0x000fe20000000200 */
[C---:B------:R-:W-:Y:S04]  /*ce60*/  HMMA.16816.F32 R8, R172.reuse, R122, R8 ;  /* 0x0000007aac08723c */ /* 0x040fe80000001808 */
[----:B------:R-:W1:Y:S04]  /*ce70*/  LDSM.16.M88.4 R120, [R202+0x800] ;  /* 0x00080000ca78783b */ /* 0x000e680000000200 */
[C---:B----4-:R-:W-:Y:S01]  /*ce80*/  HMMA.16816.F32 R12, R172.reuse, R128, R12 ;  /* 0x00000080ac0c723c */ /* 0x050fe2000000180c */
[----:B------:R-:W4:Y:S05]  /*ce90*/  LDSM.16.M88.4 R160, [R202+0x2000] ;  /* 0x00200000caa0783b */ /* 0x000f2a0000000200 */
[----:B------:R-:W-:Y:S02]  /*cea0*/  LDSM.16.M88.4 R164, [R202+0x5000] ;  /* 0x00500000caa4783b */ /* 0x000fe40000000200 */
[C---:B------:R-:W-:Y:S03]  /*ceb0*/  HMMA.16816.F32 R16, R172.reuse, R130, R16 ;  /* 0x00000082ac10723c */ /* 0x040fe60000001810 */
[----:B------:R-:W-:Y:S05]  /*cec0*/  LDSM.16.M88.4 R128, [R214+0xb100] ;  /* 0x00b10000d680783b */ /* 0x000fea0000000200 */
[C---:B------:R-:W-:Y:S08]  /*ced0*/  HMMA.16816.F32 R20, R172.reuse, R116, R20 ;  /* 0x00000074ac14723c */ /* 0x040ff00000001814 */
[C---:B------:R-:W-:Y:S01]  /*cee0*/  HMMA.16816.F32 R24, R172.reuse, R118, R24 ;  /* 0x00000076ac18723c */ /* 0x040fe20000001818 */
[----:B------:R-:W5:Y:S07]  /*cef0*/  LDSM.16.M88.4 R116, [R202+0x2800] ;  /* 0x00280000ca74783b */ /* 0x000f6e0000000200 */
        /* <DEDUP_REMOVED lines=21> */
[C---:B----4-:R-:W-:Y:S08]  /*d050*/  HMMA.16816.F32 R36, R176.reuse, R160, R36 ;  /* 0x000000a0b024723c */ /* 0x050ff00000001824 */
[C---:B------:R-:W-:Y:S01]  /*d060*/  HMMA.16816.F32 R40, R176.reuse, R162, R40 ;  /* 0x000000a2b028723c */ /* 0x040fe20000001828 */
[----:B------:R-:W4:Y:S07]  /*d070*/  LDSM.16.M88.4 R160, [R199] ;  /* 0x00000000c7a0783b */ /* 0x000f2e0000000200 */
[C---:B-----5:R-:W-:Y:S08]  /*d080*/  HMMA.16816.F32 R44, R176.reuse, R116, R44 ;  /* 0x00000074b02c723c */ /* 0x060ff0000000182c */
[----:B------:R-:W-:Y:S01]  /*d090*/  HMMA.16816.F32 R48, R176, R118, R48 ;  /* 0x00000076b030723c */ /* 0x000fe20000001830 */
[----:B------:R-:W5:Y:S07]  /*d0a0*/  LDSM.16.M88.4 R116, [R198] ;  /* 0x00000000c674783b */ /* 0x000f6e0000000200 */
[C---:B------:R-:W-:Y:S08]  /*d0b0*/  HMMA.16816.F32 R4, R180.reuse, R128, R4 ;  /* 0x00000080b404723c */ /* 0x040ff00000001804 */
[C---:B------:R-:W-:Y:S01]  /*d0c0*/  HMMA.16816.F32 R8, R180.reuse, R130, R8 ;  /* 0x00000082b408723c */ /* 0x040fe20000001808 */
[----:B------:R-:W1:Y:S07]  /*d0d0*/  LDSM.16.M88.4 R128, [R197] ;  /* 0x00000000c580783b */ /* 0x000e6e0000000200 */
[C---:B------:R-:W-:Y:S08]  /*d0e0*/  HMMA.16816.F32 R12, R180.reuse, R132, R12 ;  /* 0x00000084b40c723c */ /* 0x040ff0000000180c */
[C---:B------:R-:W-:Y:S01]  /*d0f0*/  HMMA.16816.F32 R16, R180.reuse, R134, R16 ;  /* 0x00000086b410723c */ /* 0x040fe20000001810 */
[----:B------:R-:W4:Y:S07]  /*d100*/  LDSM.16.M88.4 R132, [R196] ;  /* 0x00000000c484783b */ /* 0x000f2e0000000200 */
        /* <DEDUP_REMOVED lines=9> */
[C---:B------:R-:W-:Y:S08]  /*d1a0*/  HMMA.16816.F32 R44, R180.reuse, R136, R44 ;  /* 0x00000088b42c723c */ /* 0x040ff0000000182c */
        /* <DEDUP_REMOVED lines=8> */
[C---:B----4-:R-:W-:Y:S08]  /*d230*/  HMMA.16816.F32 R20, R184.reuse, R160, R20 ;  /* 0x000000a0b814723c */ /* 0x050ff00000001814 */
[C---:B------:R-:W-:Y:S01]  /*d240*/  HMMA.16816.F32 R24, R184.reuse, R162, R24 ;  /* 0x000000a2b818723c */ /* 0x040fe20000001818 */
[----:B------:R-:W-:Y:S07]  /*d250*/  LDSM.16.M88.4 R160, [R202+0x4800] ;  /* 0x00480000caa0783b */ /* 0x000fee0000000200 */
        /* <DEDUP_REMOVED lines=8> */
[----:B------:R-:W4:Y:S07]  /*d2e0*/  LDSM.16.M88.4 R132, [R202+0x4000] ;  /* 0x00400000ca84783b */ /* 0x000f2e0000000200 */
[C---:B--2---:R-:W-:Y:S08]  /*d2f0*/  HMMA.16816.F32 R4, R188.reuse, R140, R4 ;  /* 0x0000008cbc04723c */ /* 0x044ff00000001804 */
[C---:B------:R-:W-:Y:S01]  /*d300*/  HMMA.16816.F32 R8, R188.reuse, R142, R8 ;  /* 0x0000008ebc08723c */ /* 0x040fe20000001808 */
[----:B------:R-:W2:Y:S01]  /*d310*/  LDSM.16.M88.4 R140, [R202+0x5800] ;  /* 0x00580000ca8c783b */ /* 0x000ea20000000200 */
[----:B------:R-:W-:Y:S04]  /*d320*/  DEPBAR.LE SB0, 0x0 ;  /* 0x000080000000791a */ /* 0x000fe80000000000 */
[----:B------:R-:W-:Y:S02]  /*d330*/  BAR.SYNC.DEFER_BLOCKING 0x0 ;  /* 0x0000000000007b1d */ /* 0x000fe40000010000 */
[C---:B-1----:R-:W-:Y:S08]  /*d340*/  HMMA.16816.F32 R12, R188.reuse, R120, R12 ;  /* 0x00000078bc0c723c */ /* 0x042ff0000000180c */
        /* <DEDUP_REMOVED lines=19> */
[C---:B--2---:R-:W-:Y:S08]  /*d480*/  HMMA.16816.F32 R44, R192.reuse, R140, R44 ;  /* 0x0000008cc02c723c */ /* 0x044ff0000000182c */
        /* <DEDUP_REMOVED lines=33> */
[----:B------:R-:W5:Y:S01]  /*d6a0*/  SHFL.IDX PT, R116, R136, 0x2, 0x181f ;  /* 0x00581f0088747f89 */ /* 0x000f6200000e0000 */
[C---:B-1----:R-:W-:Y:S02]  /*d6b0*/  IADD3 R122, P0, R119.reuse, R230, RZ ;  /* 0x000000e6777a7210 */ /* 0x042fe40007f1e0ff */
[-C--:B------:R-:W-:Y:S03]  /*d6c0*/  IADD3 R128, P2, R119, R229.reuse, RZ ;  /* 0x000000e577807210 */ /* 0x080fe60007f5e0ff */
[C-C-:B--2---:R-:W-:Y:S01]  /*d6d0*/  IMAD.X R123, R120.reuse, 0x1, R169.reuse, P0 ;  /* 0x00000001787b7824 */ /* 0x144fe200000e06a9 */
[----:B------:R-:W-:Y:S02]  /*d6e0*/  IADD3.X R129, R120, R232, RZ, P2, !PT ;  /* 0x000000e878817210 */ /* 0x000fe400017fe4ff */
[CC--:B---3--:R-:W-:Y:S02]  /*d6f0*/  IADD3 R130, P0, R117.reuse, R230.reuse, RZ ;  /* 0x000000e675827210 */ /* 0x0c8fe40007f1e0ff */
[----:B------:R1:W-:Y:S01]  /*d700*/  LDGSTS.E.BYPASS.LTC128B.128 [R217+0x8100], [R122.64], !P5 ;  /* 0x081000007ad97fae */ /* 0x0003e2000e901d6a */
[-C--:B------:R-:W-:Y:S02]  /*d710*/  IADD3 R132, P6, R117, R229.reuse, RZ ;  /* 0x000000e575847210 */ /* 0x080fe40007fde0ff */
[----:B----4-:R-:W-:Y:S01]  /*d720*/  IMAD.X R131, R118, 0x1, R169, P0 ;  /* 0x0000000176837824 */ /* 0x010fe200000e06a9 */
[----:B------:R1:W-:Y:S01]  /*d730*/  LDGSTS.E.BYPASS.LTC128B.128 [R217+0xb100], [R128.64], !P4 ;  /* 0x0b10000080d97fae */ /* 0x0003e2000e101d6a */
[----:B-----5:R-:W-:Y:S01]  /*d740*/  IADD3 R120, P2, R0, R230, RZ ;  /* 0x000000e600787210 */ /* 0x020fe20007f5e0ff */
        /* <DEDUP_REMOVED lines=8> */
.L_x_2363:
[----:B-1----:R-:W-:Y:S01]  /*d7d0*/  IMAD.MOV.U32 R122, RZ, RZ, R220 ;  /* 0x000000ffff7a7224 */ /* 0x002fe200078e00dc */
        /* <DEDUP_REMOVED lines=8> */
[----:B------:R-:W-:Y:S02]  /*d860*/  IADD3 R118, R116, c[0x0][0x328], RZ ;  /* 0x0000ca0074767a10 */ /* 0x000fe40007ffe0ff */
        /* <DEDUP_REMOVED lines=23> */
.L_x_2366:
[----:B------:R-:W-:Y:S04]  /*d9e0*/  MOV R117, c[0x0][0x32c] ;  /* 0x0000cb0000757a02 */ /* 0x000fe80000000f00 */
[----:B------:R-:W-:Y:S11]  /*d9f0*/  ISETP.NE.AND P0, PT, R117, 0x1, PT ;  /* 0x000000017500780c */ /* 0x000ff60003f05270 */
[----:B------:R-:W-:Y:S02]  /*da00*/  @!UPT UIADD3 URZ, URZ, URZ, URZ ;  /* 0x0000003f3f3ff290 */ /* 0x000fe4000fffe03f */
[----:B------:R-:W-:Y:S05]  /*da10*/  @P0 IMAD.HI.U32 R117, R119, c[0x0][0x330], RZ ;  /* 0x0000cc0077750a27 */ /* 0x000fea00078e00ff */
[----:B------:R-:W-:Y:S02]  /*da20*/  @P0 SHF.R.U32.HI R119, RZ, c[0x0][0x334], R117 ;  /* 0x0000cd00ff770a19 */ /* 0x000fe40000011675 */
.L_x_2367:
[----:B------:R-:W-:Y:S05]  /*da30*/  BSYNC B0 ;  /* 0x0000000000007941 */ /* 0x000fea0003800000 */
.L_x_2365:
[----:B------:R-:W-:Y:S05]  /*da40*/  IMAD R120, R119, c[0x0][0x32c], R0 ;  /* 0x0000cb0077787a24 */ /* 0x000fea00078e0200 */
[----:B------:R-:W-:Y:S02]  /*da50*/  IADD3 R117, R120, c[0x0][0x32c], RZ ;  /* 0x0000cb0078757a10 */ /* 0x000fe40007ffe0ff */
[----:B------:R-:W-:Y:S02]  /*da60*/  IMNMX R129, R129, R120, !PT ;  /* 0x0000007881817217 */ /* 0x000fe40007800200 */
[----:B------:R-:W-:Y:S02]  /*da70*/  IMNMX R130, R130, R117, PT ;  /* 0x0000007582827217 */ /* 0x000fe40003800200 */
.L_x_2364:
        /* <DEDUP_REMOVED lines=10> */
[C---:B------:R-:W-:Y:S02]  /*db20*/  ISETP.GT.AND P0, PT, R129.reuse, 0x8, !P2 ;  /* 0x000000088100780c */ /* 0x040fe40005704270 */
        /* <DEDUP_REMOVED lines=10> */
[C---:B------:R-:W-:Y:S04]  /*dbd0*/  ISETP.GT.AND P0, PT, R129.reuse, 0x10, !P2 ;  /* 0x000000108100780c */ /* 0x040fe80005704270 */
        /* <DEDUP_REMOVED lines=11> */
[C---:B------:R-:W-:Y:S01]  /*dc90*/  ISETP.GT.AND P0, PT, R129.reuse, 0x18, !P2 ;  /* 0x000000188100780c */ /* 0x040fe20005704270 */
        /* <DEDUP_REMOVED lines=11> */
[----:B------:R-:W-:Y:S01]  /*dd50*/  LOP3.LUT R226, R226, 0xffffdfff, RZ, 0xc0, !PT ;  /* 0xffffdfffe2e27812 */ /* 0x000fe200078ec0ff */
[----:B------:R-:W-:Y:S01]  /*dd60*/  IMAD.IADD R5, R116, 0x1, R13 ;  /* 0x0000000174057824 */ /* 0x000fe200078e020d */
        /* <DEDUP_REMOVED lines=84> */
[C---:B------:R-:W-:Y:S02]  /*e2b0*/  ISETP.GT.AND P0, PT, R129.reuse, 0x58, !P6 ;  /* 0x000000588100780c */ /* 0x040fe40007704270 */
[----:B------:R-:W-:Y:S02]  /*e2c0*/  LOP3.LUT R226, R226, 0xffdfffff, RZ, 0xc0, !PT ;  /* 0xffdfffffe2e27812 */ /* 0x000fe400078ec0ff */
[----:B------:R-:W-:Y:S04]  /*e2d0*/  ISETP.LT.OR P0, PT, R130, 0x59, P0 ;  /* 0x000000598200780c */ /* 0x000fe80000701670 */
[----:B------:R-:W-:Y:S02]  /*e2e0*/  FSEL R120, R48, -INF , !P0 ;  /* 0xff80000030787808 */ /* 0x000fe40004000000 */
[C---:B------:R-:W-:Y:S02]  /*e2f0*/  ISETP.GT.AND P0, PT, R129.reuse, RZ, !P2 ;  /* 0x000000ff8100720c */ /* 0x040fe40005704270 */
        /* <DEDUP_REMOVED lines=25> */
.L_x_2370:
[----:B------:R-:W-:Y:S04]  /*e490*/  MOV R4, c[0x0][0x32c] ;  /* 0x0000cb0000047a02 */ /* 0x000fe80000000f00 */
[----:B------:R-:W-:Y:S11]  /*e4a0*/  ISETP.NE.AND P0, PT, R4, 0x1, PT ;  /* 0x000000010400780c */ /* 0x000ff60003f05270 */
[----:B------:R-:W-:Y:S02]  /*e4b0*/  @!UPT UIADD3 URZ, URZ, URZ, URZ ;  /* 0x0000003f3f3ff290 */ /* 0x000fe4000fffe03f */
[----:B------:R-:W-:Y:S05]  /*e4c0*/  @P0 IMAD.HI.U32 R4, R13, c[0x0][0x330], RZ ;  /* 0x0000cc000d040a27 */ /* 0x000fea00078e00ff */
[----:B------:R-:W-:Y:S02]  /*e4d0*/  @P0 SHF.R.U32.HI R13, RZ, c[0x0][0x334], R4 ;  /* 0x0000cd00ff0d0a19 */ /* 0x000fe40000011604 */
.L_x_2371:
[----:B------:R-:W-:Y:S05]  /*e4e0*/  BSYNC B0 ;  /* 0x0000000000007941 */ /* 0x000fea0003800000 */
.L_x_2369:
[----:B------:R-:W-:Y:S05]  /*e4f0*/  IMAD R0, R13, c[0x0][0x32c], R0 ;  /* 0x0000cb000d007a24 */ /* 0x000fea00078e0200 */
[----:B------:R-:W-:Y:S02]  /*e500*/  IADD3 R13, R0, c[0x0][0x32c], RZ ;  /* 0x0000cb00000d7a10 */ /* 0x000fe40007ffe0ff */
[----:B------:R-:W-:Y:S02]  /*e510*/  IMNMX R5, R5, R0, !PT ;  /* 0x0000000005057217 */ /* 0x000fe40007800200 */
[----:B------:R-:W-:Y:S02]  /*e520*/  IMNMX R118, R118, R13, PT ;  /* 0x0000000d76767217 */ /* 0x000fe40003800200 */
.L_x_2368:
[----:B------:R-:W-:Y:S02]  /*e530*/  LOP3.LUT P0, RZ, R226, 0x200000, RZ, 0xc0, !PT ;  /* 0x00200000e2ff7812 */ /* 0x000fe4000780c0ff */
        /* <DEDUP_REMOVED lines=98> */
[----:B------:R-:W-:Y:S01]  /*eb60*/  LOP3.LUT P0, RZ, R226, 0x80, RZ, 0xc0, !PT ;  /* 0x00000080e2ff7812 */ /* 0x000fe2000780c0ff */
[----:B------:R-:W-:Y:S01]  /*eb70*/  LDSM.16.MT88.4 R28, [R209+0x3100] ;  /* 0x00310000d11c783b */ /* 0x000fe20000004200 */
        /* <DEDUP_REMOVED lines=41> */
[----:B------:R-:W-:Y:S04]  /*ee10*/  FSEL R47, R47, -INF , !P0 ;  /* 0xff8000002f2f7808 */ /* 0x000fe80004000000 */
        /* <DEDUP_REMOVED lines=16> */
[----:B------:R-:W-:Y:S01]  /*ef20*/  LDSM.16.MT88.4 R40, [R208+0x4900] ;  /* 0x00490000d028783b */ /* 0x000fe20000004200 */
[--C-:B------:R-:W-:Y:S01]  /*ef30*/  FFMA.FTZ R119, R119, c[0x0][0x2d0], -R46.reuse ;  /* 0x0000b40077777a23 */ /* 0x100fe2000001082e */
[----:B-1----:R-:W-:Y:S01]  /*ef40*/  FMNMX.FTZ R5, R7, R4, !PT ;  /* 0x0000000407057209 */ /* 0x002fe20007810000 */
[--C-:B------:R-:W-:Y:S02]  /*ef50*/  FFMA.FTZ R122, R249, c[0x0][0x2d0], -R46.reuse ;  /* 0x0000b400f97a7a23 */ /* 0x100fe4000001082e */
[--C-:B------:R-:W-:Y:S02]  /*ef60*/  FFMA.FTZ R128, R245, c[0x0][0x2d0], -R46.reuse ;  /* 0x0000b400f5807a23 */ /* 0x100fe4000001082e */
[----:B------:R-:W1:Y:S01]  /*ef70*/  MUFU.EX2 R15, R15 ;  /* 0x0000000f000f7308 */ /* 0x000e620000000800 */
[----:B------:R-:W2:Y:S01]  /*ef80*/  SHFL.BFLY PT, R4, R5, 0x1, 0x1f ;  /* 0x0c201f0005047f89 */ /* 0x000ea200000e0000 */
        /* <DEDUP_REMOVED lines=10> */
[----:B------:R-:W3:Y:S01]  /*f030*/  MUFU.EX2 R49, R49 ;  /* 0x0000003100317308 */ /* 0x000ee20000000800 */
[--C-:B------:R-:W-:Y:S02]  /*f040*/  FFMA.FTZ R143, R143, c[0x0][0x2d0], -R46.reuse ;  /* 0x0000b4008f8f7a23 */ /* 0x100fe4000001082e */
[--C-:B------:R-:W-:Y:S01]  /*f050*/  FFMA.FTZ R137, R137, c[0x0][0x2d0], -R46.reuse ;  /* 0x0000b40089897a23 */ /* 0x100fe2000001082e */
[----:B-1----:R-:W-:Y:S01]  /*f060*/  F2FP.PACK_AB R16, R15, R48 ;  /* 0x000000300f10723e */ /* 0x002fe200000000ff */
[--C-:B------:R-:W-:Y:S01]  /*f070*/  FFMA.FTZ R123, R123, c[0x0][0x2d0], -R46.reuse ;  /* 0x0000b4007b7b7a23 */ /* 0x100fe2000001082e */
[----:B--2---:R-:W-:Y:S01]  /*f080*/  FMNMX.FTZ R12, R5, R4, !PT ;  /* 0x00000004050c7209 */ /* 0x004fe20007810000 */
[----:B------:R-:W-:Y:S02]  /*f090*/  FMUL.FTZ R4, R3, c[0x0][0x2d0] ;  /* 0x0000b40003047a20 */ /* 0x000fe40000410000 */
[--C-:B------:R-:W-:Y:S01]  /*f0a0*/  FFMA.FTZ R158, R121, c[0x0][0x2d0], -R46.reuse ;  /* 0x0000b400799e7a23 */ /* 0x100fe2000001082e */
[C---:B------:R-:W-:Y:S01]  /*f0b0*/  FSETP.NEU.FTZ.AND P0, PT, R12.reuse, -INF , PT ;  /* 0xff8000000c00780b */ /* 0x040fe20003f1d000 */
[----:B------:R-:W-:Y:S01]  /*f0c0*/  FMUL.FTZ R118, R12, c[0x0][0x2d0] ;  /* 0x0000b4000c767a20 */ /* 0x000fe20000410000 */
[----:B------:R-:W1:Y:S01]  /*f0d0*/  MUFU.EX2 R3, R4 ;  /* 0x0000000400037308 */ /* 0x000e620000000800 */
[----:B------:R-:W-:Y:S01]  /*f0e0*/  FFMA.FTZ R120, R120, c[0x0][0x2d0], -R46 ;  /* 0x0000b40078787a23 */ /* 0x000fe2000001082e */
[----:B------:R-:W-:Y:S02]  /*f0f0*/  FSEL R5, R12, RZ, P0 ;  /* 0x000000ff0c057208 */ /* 0x000fe40000000000 */
[----:B------:R-:W-:Y:S02]  /*f100*/  FSEL R118, R118, RZ, P0 ;  /* 0x000000ff76767208 */ /* 0x000fe40000000000 */
[----:B------:R-:W-:Y:S01]  /*f110*/  ISETP.GT.AND P0, PT, R168, UR6, PT ;  /* 0x00000006a8007c0c */ /* 0x000fe2000bf04270 */
[----:B------:R-:W-:Y:S02]  /*f120*/  FADD.FTZ R5, -R5, R2 ;  /* 0x0000000205057221 */ /* 0x000fe40000010100 */
[--C-:B------:R-:W-:Y:S01]  /*f130*/  FFMA.FTZ R50, R11, c[0x0][0x2d0], -R118.reuse ;  /* 0x0000b4000b327a23 */ /* 0x100fe20000010876 */
[----:B------:R-:W-:Y:S01]  /*f140*/  MUFU.EX2 R119, R119 ;  /* 0x0000007700777308 */ /* 0x000fe20000000800 */
[----:B------:R-:W2:Y:S01]  /*f150*/  LDSM.16.MT88.4 R8, [R212+0x100] ;  /* 0x00010000d408783b */ /* 0x000ea20000004200 */
[--C-:B------:R-:W-:Y:S01]  /*f160*/  FFMA.FTZ R117, R25, c[0x0][0x2d0], -R118.reuse ;  /* 0x0000b40019757a23 */ /* 0x100fe20000010876 */
[----:B---3--:R-:W-:Y:S01]  /*f170*/  F2FP.PACK_AB R18, R49, R14 ;  /* 0x0000000e3112723e */ /* 0x008fe200000000ff */
[--C-:B------:R-:W-:Y:S02]  /*f180*/  FFMA.FTZ R116, R21, c[0x0][0x2d0], -R118.reuse ;  /* 0x0000b40015747a23 */ /* 0x100fe40000010876 */
[--C-:B------:R-:W-:Y:S02]  /*f190*/  FFMA.FTZ R51, R17, c[0x0][0x2d0], -R118.reuse ;  /* 0x0000b40011337a23 */ /* 0x100fe40000010876 */
[----:B------:R-:W-:Y:S01]  /*f1a0*/  FMUL.FTZ R2, R5, c[0x0][0x2d0] ;  /* 0x0000b40005027a20 */ /* 0x000fe20000410000 */
[----:B------:R-:W3:Y:S01]  /*f1b0*/  LDSM.16.MT88.4 R20, [R210+0x100] ;  /* 0x00010000d214783b */ /* 0x000ee20000004200 */
[----:B------:R-:W-:Y:S01]  /*f1c0*/  MUFU.EX2 R117, R117 ;  /* 0x0000007500757308 */ /* 0x000fe20000000800 */
[--C-:B------:R-:W-:Y:S02]  /*f1d0*/  FFMA.FTZ R160, R47, c[0x0][0x2d0], -R118.reuse ;  /* 0x0000b4002fa07a23 */ /* 0x100fe40000010876 */
[--C-:B------:R-:W-:Y:S02]  /*f1e0*/  FFMA.FTZ R156, R133, c[0x0][0x2d0], -R118.reuse ;  /* 0x0000b400859c7a23 */ /* 0x100fe40000010876 */
[C---:B-1----:R-:W-:Y:S02]  /*f1f0*/  FMUL.FTZ R4, R3.reuse, R112 ;  /* 0x0000007003047220 */ /* 0x042fe40000410000 */
[----:B------:R-:W1:Y:S01]  /*f200*/  LDSM.16.MT88.4 R24, [R209+0x100] ;  /* 0x00010000d118783b */ /* 0x000e620000004200 */
[C---:B------:R-:W-:Y:S02]  /*f210*/  FMUL.FTZ R5, R3.reuse, R113 ;  /* 0x0000007103057220 */ /* 0x040fe40000410000 */
[----:B------:R-:W4:Y:S01]  /*f220*/  MUFU.EX2 R116, R116 ;  /* 0x0000007400747308 */ /* 0x000f220000000800 */
        /* <DEDUP_REMOVED lines=11> */
[----:B------:R-:W5:Y:S01]  /*f2e0*/  MUFU.EX2 R50, R50 ;  /* 0x0000003200327308 */ /* 0x000f620000000800 */
[C---:B------:R-:W-:Y:S02]  /*f2f0*/  FMUL.FTZ R88, R3.reuse, R88 ;  /* 0x0000005803587220 */ /* 0x040fe40000410000 */
[----:B------:R-:W-:Y:S01]  /*f300*/  FMUL.FTZ R89, R3, R89 ;  /* 0x0000005903597220 */ /* 0x000fe20000410000 */
[----:B----4-:R-:W-:Y:S01]  /*f310*/  F2FP.PACK_AB R17, R116, R117 ;  /* 0x000000757411723e */ /* 0x010fe200000000ff */
[--C-:B------:R-:W-:Y:S02]  /*f320*/  FFMA.FTZ R133, R45, c[0x0][0x2d0], -R118.reuse ;  /* 0x0000b4002d857a23 */ /* 0x100fe40000010876 */
        /* <DEDUP_REMOVED lines=8> */
[----:B------:R-:W1:Y:S01]  /*f3b0*/  MUFU.EX2 R122, R122 ;  /* 0x0000007a007a7308 */ /* 0x000e620000000800 */
[C---:B------:R-:W-:Y:S02]  /*f3c0*/  FMUL.FTZ R53, R3.reuse, R53 ;  /* 0x0000003503357220 */ /* 0x040fe40000410000 */
[C---:B------:R-:W-:Y:S01]  /*f3d0*/  FMUL.FTZ R56, R3.reuse, R56 ;  /* 0x0000003803387220 */ /* 0x040fe20000410000 */
[----:B-----5:R-:W-:Y:S01]  /*f3e0*/  F2FP.PACK_AB R19, R50, R51 ;  /* 0x000000333213723e */ /* 0x020fe200000000ff */
[C---:B------:R-:W-:Y:S02]  /*f3f0*/  FMUL.FTZ R57, R3.reuse, R57 ;  /* 0x0000003903397220 */ /* 0x040fe40000410000 */
[C---:B------:R-:W-:Y:S02]  /*f400*/  FMUL.FTZ R60, R3.reuse, R60 ;  /* 0x0000003c033c7220 */ /* 0x040fe40000410000 */
[C---:B------:R-:W-:Y:S01]  /*f410*/  FMUL.FTZ R61, R3.reuse, R61 ;  /* 0x0000003d033d7220 */ /* 0x040fe20000410000 */
[----:B------:R-:W-:Y:S01]  /*f420*/  MUFU.EX2 R128, R128 ;  /* 0x0000008000807308 */ /* 0x000fe20000000800 */
[C---:B------:R-:W-:Y:S02]  /*f430*/  FMUL.FTZ R64, R3.reuse, R64 ;  /* 0x0000004003407220 */ /* 0x040fe40000410000 */
[C---:B------:R-:W-:Y:S02]  /*f440*/  FMUL.FTZ R65, R3.reuse, R65 ;  /* 0x0000004103417220 */ /* 0x040fe40000410000 */
[C---:B----4-:R-:W-:Y:S02]  /*f450*/  FMUL.FTZ R6, R2.reuse, R114 ;  /* 0x0000007202067220 */ /* 0x050fe40000410000 */
[C---:B------:R-:W-:Y:S02]  /*f460*/  FMUL.FTZ R7, R2.reuse, R115 ;  /* 0x0000007302077220 */ /* 0x040fe40000410000 */
[C---:B------:R-:W-:Y:S01]  /*f470*/  FMUL.FTZ R70, R2.reuse, R70 ;  /* 0x0000004602467220 */ /* 0x040fe20000410000 */
[----:B------:R-:W-:Y:S01]  /*f480*/  MUFU.EX2 R141, R141 ;  /* 0x0000008d008d7308 */ /* 0x000fe20000000800 */
[C---:B------:R-:W-:Y:S02]  /*f490*/  FMUL.FTZ R71, R2.reuse, R71 ;  /* 0x0000004702477220 */ /* 0x040fe40000410000 */
[C---:B------:R-:W-:Y:S01]  /*f4a0*/  FMUL.FTZ R74, R2.reuse, R74 ;  /* 0x0000004a024a7220 */ /* 0x040fe20000410000 */
[C---:B--2---:R-:W-:Y:S05]  /*f4b0*/  HMMA.16816.F32 R4, R16.reuse, R8, R4 ;  /* 0x000000081004723c */ /* 0x044fea0000001804 */
[C---:B------:R-:W-:Y:S01]  /*f4c0*/  FMUL.FTZ R75, R2.reuse, R75 ;  /* 0x0000004b024b7220 */ /* 0x040fe20000410000 */
[----:B------:R-:W-:Y:S01]  /*f4d0*/  MUFU.EX2 R130, R130 ;  /* 0x0000008200827308 */ /* 0x000fe20000000800 */
[C---:B------:R-:W-:Y:S01]  /*f4e0*/  FMUL.FTZ R78, R2.reuse, R78 ;  /* 0x0000004e024e7220 */ /* 0x040fe20000410000 */
[C---:B------:R-:W-:Y:S01]  /*f4f0*/  HMMA.16816.F32 R68, R16.reuse, R10, R68 ;  /* 0x0000000a1044723c */ /* 0x040fe20000001844 */
[----:B------:R-:W2:Y:S03]  /*f500*/  LDSM.16.MT88.4 R8, [R208+0x100] ;  /* 0x00010000d008783b */ /* 0x000ea60000004200 */
[C---:B------:R-:W-:Y:S02]  /*f510*/  FMUL.FTZ R79, R2.reuse, R79 ;  /* 0x0000004f024f7220 */ /* 0x040fe40000410000 */
[C---:B------:R-:W-:Y:S02]  /*f520*/  FMUL.FTZ R82, R2.reuse, R82 ;  /* 0x0000005202527220 */ /* 0x040fe40000410000 */
[C---:B---3--:R-:W-:Y:S01]  /*f530*/  HMMA.16816.F32 R72, R16.reuse, R20, R72 ;  /* 0x000000141048723c */ /* 0x048fe20000001848 */
[----:B------:R-:W-:Y:S03]  /*f540*/  MUFU.EX2 R132, R132 ;  /* 0x0000008400847308 */ /* 0x000fe60000000800 */
[C---:B------:R-:W-:Y:S02]  /*f550*/  FMUL.FTZ R83, R2.reuse, R83 ;  /* 0x0000005302537220 */ /* 0x040fe40000410000 */
[C---:B------:R-:W-:Y:S02]  /*f560*/  FMUL.FTZ R86, R2.reuse, R86 ;  /* 0x0000005602567220 */ /* 0x040fe40000410000 */
[C---:B------:R-:W-:Y:S01]  /*f570*/  HMMA.16816.F32 R76, R16.reuse, R22, R76 ;  /* 0x00000016104c723c */ /* 0x040fe2000000184c */
[----:B------:R-:W3:Y:S02]  /*f580*/  LDSM.16.MT88.4 R20, [R212+0x3100] ;  /* 0x00310000d414783b */ /* 0x000ee40000004200 */
[----:B------:R-:W-:Y:S01]  /*f590*/  MUFU.EX2 R149, R149 ;  /* 0x0000009500957308 */ /* 0x000fe20000000800 */
[C---:B------:R-:W-:Y:S02]  /*f5a0*/  FMUL.FTZ R87, R2.reuse, R87 ;  /* 0x0000005702577220 */ /* 0x040fe40000410000 */
[C---:B------:R-:W-:Y:S02]  /*f5b0*/  FMUL.FTZ R98, R2.reuse, R98 ;  /* 0x0000006202627220 */ /* 0x040fe40000410000 */
[C---:B-1----:R-:W-:Y:S04]  /*f5c0*/  HMMA.16816.F32 R80, R16.reuse, R24, R80 ;  /* 0x000000181050723c */ /* 0x042fe80000001850 */
[C---:B------:R-:W-:Y:S01]  /*f5d0*/  FMUL.FTZ R99, R2.reuse, R99 ;  /* 0x0000006302637220 */ /* 0x040fe20000410000 */
[----:B------:R-:W-:Y:S01]  /*f5e0*/  MUFU.EX2 R138, R138 ;  /* 0x0000008a008a7308 */ /* 0x000fe20000000800 */
[C---:B------:R-:W-:Y:S02]  /*f5f0*/  FMUL.FTZ R102, R2.reuse, R102 ;  /* 0x0000006602667220 */ /* 0x040fe40000410000 */
[C---:B------:R-:W-:Y:S01]  /*f600*/  HMMA.16816.F32 R84, R16.reuse, R26, R84 ;  /* 0x0000001a1054723c */ /* 0x040fe20000001854 */
[----:B------:R-:W1:Y:S03]  /*f610*/  LDSM.16.MT88.4 R24, [R210+0x3100] ;  /* 0x00310000d218783b */ /* 0x000e660000004200 */
[C---:B------:R-:W-:Y:S02]  /*f620*/  FMUL.FTZ R90, R2.reuse, R90 ;  /* 0x0000005a025a7220 */ /* 0x040fe40000410000 */
[C---:B------:R-:W-:Y:S01]  /*f630*/  FMUL.FTZ R91, R2.reuse, R91 ;  /* 0x0000005b025b7220 */ /* 0x040fe20000410000 */
[----:B------:R-:W-:Y:S01]  /*f640*/  MUFU.EX2 R159, R159 ;  /* 0x0000009f009f7308 */ /* 0x000fe20000000800 */
[C---:B------:R-:W-:Y:S04]  /*f650*/  FMUL.FTZ R103, R2.reuse, R103 ;  /* 0x0000006702677220 */ /* 0x040fe80000410000 */
[C---:B------:R-:W-:Y:S01]  /*f660*/  FMUL.FTZ R106, R2.reuse, R106 ;  /* 0x0000006a026a7220 */ /* 0x040fe20000410000 */
[C---:B--2---:R-:W-:Y:S03]  /*f670*/  HMMA.16816.F32 R88, R16.reuse, R8, R88 ;  /* 0x000000081058723c */ /* 0x044fe60000001858 */
[C---:B------:R-:W-:Y:S01]  /*f680*/  FMUL.FTZ R92, R3.reuse, R92 ;  /* 0x0000005c035c7220 */ /* 0x040fe20000410000 */
[----:B------:R-:W-:Y:S01]  /*f690*/  MUFU.EX2 R140, R140 ;  /* 0x0000008c008c7308 */ /* 0x000fe20000000800 */
[C---:B------:R-:W-:Y:S02]  /*f6a0*/  FMUL.FTZ R93, R3.reuse, R93 ;  /* 0x0000005d035d7220 */ /* 0x040fe40000410000 */
[C---:B------:R-:W-:Y:S02]  /*f6b0*/  FMUL.FTZ R94, R2.reuse, R94 ;  /* 0x0000005e025e7220 */ /* 0x040fe40000410000 */
[C---:B------:R-:W-:Y:S03]  /*f6c0*/  FMUL.FTZ R95, R2.reuse, R95 ;  /* 0x0000005f025f7220 */ /* 0x040fe60000410000 */
[C---:B------:R-:W-:Y:S02]  /*f6d0*/  FMUL.FTZ R8, R3.reuse, R108 ;  /* 0x0000006c03087220 */ /* 0x040fe40000410000 */
[----:B------:R-:W-:Y:S01]  /*f6e0*/  FMUL.FTZ R9, R3, R109 ;  /* 0x0000006d03097220 */ /* 0x000fe20000410000 */
[----:B------:R-:W-:Y:S01]  /*f6f0*/  MUFU.EX2 R163, R163 ;  /* 0x000000a300a37308 */ /* 0x000fe20000000800 */
[C---:B------:R-:W-:Y:S03]  /*f700*/  HMMA.16816.F32 R92, R16.reuse, R10, R92 ;  /* 0x0000000a105c723c */ /* 0x040fe6000000185c */
[C---:B------:R-:W-:Y:S02]  /*f710*/  FMUL.FTZ R107, R2.reuse, R107 ;  /* 0x0000006b026b7220 */ /* 0x040fe40000410000 */
[C---:B------:R-:W-:Y:S02]  /*f720*/  FMUL.FTZ R54, R2.reuse, R54 ;  /* 0x0000003602367220 */ /* 0x040fe40000410000 */
[C---:B------:R-:W-:Y:S01]  /*f730*/  FMUL.FTZ R10, R2.reuse, R110 ;  /* 0x0000006e020a7220 */ /* 0x040fe20000410000 */
[C---:B---3--:R-:W-:Y:S01]  /*f740*/  HMMA.16816.F32 R96, R16.reuse, R20, R96 ;  /* 0x000000141060723c */ /* 0x048fe20000001860 */
[----:B------:R-:W-:Y:S03]  /*f750*/  MUFU.EX2 R150, R150 ;  /* 0x0000009600967308 */ /* 0x000fe60000000800 */
[----:B------:R-:W-:Y:S02]  /*f760*/  FFMA.FTZ R110, R37, c[0x0][0x2d0], -R118 ;  /* 0x0000b400256e7a23 */ /* 0x000fe40000010876 */
[----:B------:R-:W-:Y:S01]  /*f770*/  LDSM.16.MT88.4 R36, [R208+0x900] ;  /* 0x00090000d024783b */ /* 0x000fe20000004200 */
[C---:B------:R-:W-:Y:S01]  /*f780*/  FMUL.FTZ R11, R2.reuse, R111 ;  /* 0x0000006f020b7220 */ /* 0x040fe20000410000 */
[C---:B------:R-:W-:Y:S03]  /*f790*/  HMMA.16816.F32 R100, R16.reuse, R22, R100 ;  /* 0x000000161064723c */ /* 0x040fe60000001864 */
[----:B------:R-:W-:Y:S01]  /*f7a0*/  MUFU.EX2 R110, R110 ;  /* 0x0000006e006e7308 */ /* 0x000fe20000000800 */
[----:B------:R-:W-:Y:S02]  /*f7b0*/  FMUL.FTZ R55, R2, R55 ;  /* 0x0000003702377220 */ /* 0x000fe40000410000 */
[----:B------:R-:W2:Y:S01]  /*f7c0*/  LDSM.16.MT88.4 R20, [R208+0x3100] ;  /* 0x00310000d014783b */ /* 0x000ea20000004200 */
[----:B------:R-:W-:Y:S01]  /*f7d0*/  FFMA.FTZ R109, R131, c[0x0][0x2d0], -R46 ;  /* 0x0000b400836d7a23 */ /* 0x000fe2000001082e */
[C---:B-1----:R-:W-:Y:S04]  /*f7e0*/  HMMA.16816.F32 R8, R16.reuse, R24, R8 ;  /* 0x000000181008723c */ /* 0x042fe80000001808 */
[----:B------:R-:W-:Y:S01]  /*f7f0*/  FFMA.FTZ R131, R33, c[0x0][0x2d0], -R118 ;  /* 0x0000b40021837a23 */ /* 0x000fe20000010876 */
[----:B------:R-:W1:Y:S01]  /*f800*/  MUFU.EX2 R109, R109 ;  /* 0x0000006d006d7308 */ /* 0x000e620000000800 */
[----:B------:R-:W-:Y:S01]  /*f810*/  LDSM.16.MT88.4 R32, [R209+0x900] ;  /* 0x00090000d120783b */ /* 0x000fe20000004200 */
[----:B------:R-:W-:Y:S01]  /*f820*/  FFMA.FTZ R46, R44, c[0x0][0x2d0], -R46 ;  /* 0x0000b4002c2e7a23 */ /* 0x000fe2000001082e */
[C---:B------:R-:W-:Y:S04]  /*f830*/  HMMA.16816.F32 R104, R16.reuse, R26, R104 ;  /* 0x0000001a1068723c */ /* 0x040fe80000001868 */
[C---:B------:R-:W-:Y:S02]  /*f840*/  FMUL.FTZ R58, R2.reuse, R58 ;  /* 0x0000003a023a7220 */ /* 0x040fe40000410000 */
[----:B------:R-:W3:Y:S01]  /*f850*/  LDSM.16.MT88.4 R24, [R212+0x900] ;  /* 0x00090000d418783b */ /* 0x000ee20000004200 */
[----:B------:R4:W-:Y:S01]  /*f860*/  MUFU.EX2 R121, R46 ;  /* 0x0000002e00797308 */ /* 0x0009e20000000800 */
[C---:B------:R-:W-:Y:S04]  /*f870*/  HMMA.16816.F32 R52, R16.reuse, R28, R52 ;  /* 0x0000001c1034723c */ /* 0x040fe80000001834 */
[C---:B------:R-:W-:Y:S02]  /*f880*/  FMUL.FTZ R59, R2.reuse, R59 ;  /* 0x0000003b023b7220 */ /* 0x040fe40000410000 */
[--C-:B------:R-:W-:Y:S02]  /*f890*/  FFMA.FTZ R108, R247, c[0x0][0x2d0], -R118.reuse ;  /* 0x0000b400f76c7a23 */ /* 0x100fe40000010876 */
[--C-:B------:R-:W-:Y:S01]  /*f8a0*/  FFMA.FTZ R111, R243, c[0x0][0x2d0], -R118.reuse ;  /* 0x0000b400f36f7a23 */ /* 0x100fe20000010876 */
[----:B------:R-:W5:Y:S02]  /*f8b0*/  MUFU.EX2 R131, R131 ;  /* 0x0000008300837308 */ /* 0x000f640000000800 */
[C---:B------:R-:W-:Y:S01]  /*f8c0*/  HMMA.16816.F32 R56, R16.reuse, R30, R56 ;  /* 0x0000001e1038723c */ /* 0x040fe20000001838 */
[----:B------:R-:W3:Y:S02]  /*f8d0*/  LDSM.16.MT88.4 R28, [R210+0x900] ;  /* 0x00090000d21c783b */ /* 0x000ee40000004200 */
[C---:B------:R-:W-:Y:S02]  /*f8e0*/  FMUL.FTZ R62, R2.reuse, R62 ;  /* 0x0000003e023e7220 */ /* 0x040fe40000410000 */
[C---:B------:R-:W-:Y:S02]  /*f8f0*/  FMUL.FTZ R63, R2.reuse, R63 ;  /* 0x0000003f023f7220 */ /* 0x040fe40000410000 */
[C---:B------:R-:W-:Y:S01]  /*f900*/  FMUL.FTZ R66, R2.reuse, R66 ;  /* 0x0000004202427220 */ /* 0x040fe20000410000 */
[----:B------:R-:W-:Y:S01]  /*f910*/  MUFU.EX2 R108, R108 ;  /* 0x0000006c006c7308 */ /* 0x000fe20000000800 */
[----:B------:R-:W-:Y:S03]  /*f920*/  FMUL.FTZ R67, R2, R67 ;  /* 0x0000004302437220 */ /* 0x000fe60000410000 */
[C---:B--2---:R-:W-:Y:S01]  /*f930*/  HMMA.16816.F32 R60, R16.reuse, R20, R60 ;  /* 0x00000014103c723c */ /* 0x044fe2000000183c */
[----:B----4-:R-:W-:Y:S02]  /*f940*/  LDSM.16.MT88.4 R44, [R209+0x2900] ;  /* 0x00290000d12c783b */ /* 0x010fe40000004200 */
[--C-:B------:R-:W-:Y:S02]  /*f950*/  FFMA.FTZ R134, R241, c[0x0][0x2d0], -R118.reuse ;  /* 0x0000b400f1867a23 */ /* 0x100fe40000010876 */
[--C-:B------:R-:W-:Y:S01]  /*f960*/  FFMA.FTZ R155, R237, c[0x0][0x2d0], -R118.reuse ;  /* 0x0000b400ed9b7a23 */ /* 0x100fe20000010876 */
[----:B------:R-:W2:Y:S01]  /*f970*/  MUFU.EX2 R111, R111 ;  /* 0x0000006f006f7308 */ /* 0x000ea20000000800 */
[--C-:B------:R-:W-:Y:S01]  /*f980*/  FFMA.FTZ R136, R235, c[0x0][0x2d0], -R118.reuse ;  /* 0x0000b400eb887a23 */ /* 0x100fe20000010876 */
[----:B------:R-:W-:Y:S01]  /*f990*/  HMMA.16816.F32 R64, R16, R22, R64 ;  /* 0x000000161040723c */ /* 0x000fe20000001840 */
[----:B------:R-:W4:Y:S03]  /*f9a0*/  LDSM.16.MT88.4 R20, [R212+0x3900] ;  /* 0x00390000d414783b */ /* 0x000f260000004200 */
[--C-:B------:R-:W-:Y:S02]  /*f9b0*/  FFMA.FTZ R157, R157, c[0x0][0x2d0], -R118.reuse ;  /* 0x0000b4009d9d7a23 */ /* 0x100fe40000010876 */
[--C-:B------:R-:W-:Y:S01]  /*f9c0*/  FFMA.FTZ R142, R231, c[0x0][0x2d0], -R118.reuse ;  /* 0x0000b400e78e7a23 */ /* 0x100fe20000010876 */
[----:B------:R-:W-:Y:S01]  /*f9d0*/  F2FP.PACK_AB R16, R122, R119 ;  /* 0x000000777a10723e */ /* 0x000fe200000000ff */
[----:B------:R-:W-:Y:S01]  /*f9e0*/  MUFU.EX2 R134, R134 ;  /* 0x0000008600867308 */ /* 0x000fe20000000800 */
[----:B-1----:R-:W-:Y:S03]  /*f9f0*/  F2FP.PACK_AB R18, R109, R128 ;  /* 0x000000806d12723e */ /* 0x002fe600000000ff */
[----:B-----5:R-:W-:Y:S01]  /*fa00*/  F2FP.PACK_AB R19, R131, R110 ;  /* 0x0000006e8313723e */ /* 0x020fe200000000ff */
[--C-:B------:R-:W-:Y:S02]  /*fa10*/  FFMA.FTZ R167, R167, c[0x0][0x2d0], -R118.reuse ;  /* 0x0000b400a7a77a23 */ /* 0x100fe40000010876 */
[--C-:B------:R-:W-:Y:S02]  /*fa20*/  FFMA.FTZ R148, R165, c[0x0][0x2d0], -R118.reuse ;  /* 0x0000b400a5947a23 */ /* 0x100fe40000010876 */
[--C-:B------:R-:W-:Y:S01]  /*fa30*/  FFMA.FTZ R161, R161, c[0x0][0x2d0], -R118.reuse ;  /* 0x0000b400a1a17a23 */ /* 0x100fe20000010876 */
[----:B------:R-:W1:Y:S01]  /*fa40*/  MUFU.EX2 R155, R155 ;  /* 0x0000009b009b7308 */ /* 0x000e620000000800 */
[--C-:B------:R-:W-:Y:S02]  /*fa50*/  FFMA.FTZ R151, R151, c[0x0][0x2d0], -R118.reuse ;  /* 0x0000b40097977a23 */ /* 0x100fe40000010876 */
[--C-:B------:R-:W-:Y:S01]  /*fa60*/  FFMA.FTZ R154, R139, c[0x0][0x2d0], -R118.reuse ;  /* 0x0000b4008b9a7a23 */ /* 0x100fe20000010876 */
[----:B--2---:R-:W-:Y:S01]  /*fa70*/  F2FP.PACK_AB R17, R111, R108 ;  /* 0x0000006c6f11723e */ /* 0x004fe200000000ff */
[--C-:B------:R-:W-:Y:S02]  /*fa80*/  FFMA.FTZ R135, R135, c[0x0][0x2d0], -R118.reuse ;  /* 0x0000b40087877a23 */ /* 0x100fe40000010876 */
[--C-:B------:R-:W-:Y:S02]  /*fa90*/  FFMA.FTZ R129, R129, c[0x0][0x2d0], -R118.reuse ;  /* 0x0000b40081817a23 */ /* 0x100fe40000010876 */
[----:B------:R-:W-:Y:S01]  /*faa0*/  FFMA.FTZ R118, R13, c[0x0][0x2d0], -R118 ;  /* 0x0000b4000d767a23 */ /* 0x000fe20000010876 */
[----:B------:R-:W-:Y:S01]  /*fab0*/  MUFU.EX2 R136, R136 ;  /* 0x0000008800887308 */ /* 0x000fe20000000800 */
[C---:B---3--:R-:W-:Y:S03]  /*fac0*/  HMMA.16816.F32 R4, R16.reuse, R24, R4 ;  /* 0x000000181004723c */ /* 0x048fe60000001804 */
[----:B------:R-:W-:Y:S02]  /*fad0*/  FFMA.FTZ R48, R3, R228, R48 ;  /* 0x000000e403307223 */ /* 0x000fe40000010030 */
[----:B------:R-:W-:Y:S02]  /*fae0*/  FFMA.FTZ R117, R2, R227, R117 ;  /* 0x000000e302757223 */ /* 0x000fe40000010075 */
[----:B------:R-:W-:Y:S01]  /*faf0*/  FADD.FTZ R15, R15, R48 ;  /* 0x000000300f0f7221 */ /* 0x000fe20000010000 */
[C---:B------:R-:W-:Y:S01]  /*fb00*/  HMMA.16816.F32 R68, R16.reuse, R26, R68 ;  /* 0x0000001a1044723c */ /* 0x040fe20000001844 */
[----:B------:R-:W2:Y:S01]  /*fb10*/  LDSM.16.MT88.4 R24, [R210+0x3900] ;  /* 0x00390000d218783b */ /* 0x000ea20000004200 */
[----:B------:R-:W3:Y:S02]  /*fb20*/  MUFU.EX2 R157, R157 ;  /* 0x0000009d009d7308 */ /* 0x000ee40000000800 */
[----:B------:R-:W-:Y:S02]  /*fb30*/  FADD.FTZ R116, R116, R117 ;  /* 0x0000007574747221 */ /* 0x000fe40000010000 */
[----:B------:R-:W-:Y:S02]  /*fb40*/  FADD.FTZ R14, R14, R15 ;  /* 0x0000000f0e0e7221 */ /* 0x000fe40000010000 */
[C---:B------:R-:W-:Y:S04]  /*fb50*/  HMMA.16816.F32 R72, R16.reuse, R28, R72 ;  /* 0x0000001c1048723c */ /* 0x040fe80000001848 */
[----:B------:R-:W-:Y:S01]  /*fb60*/  MUFU.EX2 R142, R142 ;  /* 0x0000008e008e7308 */ /* 0x000fe20000000800 */
[----:B------:R-:W-:Y:S02]  /*fb70*/  FADD.FTZ R3, R51, R116 ;  /* 0x0000007433037221 */ /* 0x000fe40000010000 */
[----:B------:R-:W-:Y:S01]  /*fb80*/  FADD.FTZ R14, R49, R14 ;  /* 0x0000000e310e7221 */ /* 0x000fe20000010000 */
[C---:B------:R-:W-:Y:S01]  /*fb90*/  HMMA.16816.F32 R76, R16.reuse, R30, R76 ;  /* 0x0000001e104c723c */ /* 0x040fe2000000184c */
[----:B------:R-:W5:Y:S03]  /*fba0*/  LDSM.16.MT88.4 R28, [R209+0x3900] ;  /* 0x00390000d11c783b */ /* 0x000f660000004200 */
[----:B------:R-:W-:Y:S02]  /*fbb0*/  FADD.FTZ R3, R50, R3 ;  /* 0x0000000332037221 */ /* 0x000fe40000010000 */
[----:B------:R-:W1:Y:S01]  /*fbc0*/  MUFU.EX2 R167, R167 ;  /* 0x000000a700a77308 */ /* 0x000e620000000800 */
[----:B------:R-:W-:Y:S01]  /*fbd0*/  FADD.FTZ R119, R119, R14 ;  /* 0x0000000e77777221 */ /* 0x000fe20000010000 */
        /* <DEDUP_REMOVED lines=9> */
[----:B------:R-:W1:Y:S01]  /*fc70*/  MUFU.EX2 R161, R161 ;  /* 0x000000a100a17308 */ /* 0x000e620000000800 */
[----:B------:R-:W-:Y:S02]  /*fc80*/  FADD.FTZ R110, R110, R111 ;  /* 0x0000006f6e6e7221 */ /* 0x000fe40000010000 */
[----:B------:R-:W-:Y:S01]  /*fc90*/  FADD.FTZ R128, R109, R128 ;  /* 0x000000806d807221 */ /* 0x000fe20000010000 */
[C---:B------:R-:W-:Y:S01]  /*fca0*/  HMMA.16816.F32 R92, R16.reuse, R38, R92 ;  /* 0x00000026105c723c */ /* 0x040fe2000000185c */
[----:B------:R-:W-:Y:S03]  /*fcb0*/  LDSM.16.MT88.4 R36, [R208+0x4100] ;  /* 0x00410000d024783b */ /* 0x000fe60000004200 */
[----:B------:R-:W-:Y:S02]  /*fcc0*/  FADD.FTZ R131, R131, R110 ;  /* 0x0000006e83837221 */ /* 0x000fe40000010000 */
[----:B------:R-:W1:Y:S01]  /*fcd0*/  MUFU.EX2 R143, R143 ;  /* 0x0000008f008f7308 */ /* 0x000e620000000800 */
[----:B------:R-:W-:Y:S01]  /*fce0*/  IMAD.MOV.U32 R3, RZ, RZ, R0 ;  /* 0x000000ffff037224 */ /* 0x000fe200078e0000 */
[C---:B----4-:R-:W-:Y:S08]  /*fcf0*/  HMMA.16816.F32 R96, R16.reuse, R20, R96 ;  /* 0x000000141060723c */ /* 0x050ff00000001860 */
[C---:B------:R-:W-:Y:S01]  /*fd00*/  HMMA.16816.F32 R100, R16.reuse, R22, R100 ;  /* 0x000000161064723c */ /* 0x040fe20000001864 */
[----:B------:R-:W4:Y:S01]  /*fd10*/  LDSM.16.MT88.4 R20, [R212+0x1100] ;  /* 0x00110000d414783b */ /* 0x000f220000004200 */
[----:B------:R-:W-:Y:S06]  /*fd20*/  MUFU.EX2 R137, R137 ;  /* 0x0000008900897308 */ /* 0x000fec0000000800 */
[C---:B--2---:R-:W-:Y:S04]  /*fd30*/  HMMA.16816.F32 R8, R16.reuse, R24, R8 ;  /* 0x000000181008723c */ /* 0x044fe80000001808 */
[----:B------:R-:W2:Y:S04]  /*fd40*/  MUFU.EX2 R152, R152 ;  /* 0x0000009800987308 */ /* 0x000ea80000000800 */
[C---:B------:R-:W-:Y:S01]  /*fd50*/  HMMA.16816.F32 R104, R16.reuse, R26, R104 ;  /* 0x0000001a1068723c */ /* 0x040fe20000001868 */
[----:B------:R-:W2:Y:S05]  /*fd60*/  LDSM.16.MT88.4 R24, [R210+0x1100] ;  /* 0x00110000d218783b */ /* 0x000eaa0000004200 */
[----:B------:R-:W-:Y:S02]  /*fd70*/  MUFU.EX2 R151, R151 ;  /* 0x0000009700977308 */ /* 0x000fe40000000800 */
[C---:B-----5:R-:W-:Y:S08]  /*fd80*/  HMMA.16816.F32 R52, R16.reuse, R28, R52 ;  /* 0x0000001c1034723c */ /* 0x060ff00000001834 */
[C---:B------:R-:W-:Y:S01]  /*fd90*/  HMMA.16816.F32 R56, R16.reuse, R30, R56 ;  /* 0x0000001e1038723c */ /* 0x040fe20000001838 */
[----:B------:R-:W5:Y:S01]  /*fda0*/  LDSM.16.MT88.4 R28, [R209+0x1100] ;  /* 0x00110000d11c783b */ /* 0x000f620000004200 */
[----:B------:R-:W2:Y:S06]  /*fdb0*/  MUFU.EX2 R154, R154 ;  /* 0x0000009a009a7308 */ /* 0x000eac0000000800 */
[C---:B-1----:R-:W-:Y:S04]  /*fdc0*/  HMMA.16816.F32 R60, R16.reuse, R32, R60 ;  /* 0x00000020103c723c */ /* 0x042fe8000000183c */
[----:B------:R-:W-:Y:S04]  /*fdd0*/  MUFU.EX2 R135, R135 ;  /* 0x0000008700877308 */ /* 0x000fe80000000800 */
[----:B------:R-:W-:Y:S01]  /*fde0*/  HMMA.16816.F32 R64, R16, R34, R64 ;  /* 0x000000221040723c */ /* 0x000fe20000001840 */
[----:B------:R-:W1:Y:S05]  /*fdf0*/  LDSM.16.MT88.4 R32, [R208+0x1100] ;  /* 0x00110000d020783b */ /* 0x000e6a0000004200 */
[----:B------:R-:W1:Y:S01]  /*fe00*/  MUFU.EX2 R156, R156 ;  /* 0x0000009c009c7308 */ /* 0x000e620000000800 */
[----:B------:R-:W-:Y:S01]  /*fe10*/  F2FP.PACK_AB R16, R130, R141 ;  /* 0x0000008d8210723e */ /* 0x000fe200000000ff */
[----:B------:R-:W-:Y:S01]  /*fe20*/  FADD.FTZ R141, R141, R128 ;  /* 0x000000808d8d7221 */ /* 0x000fe20000010000 */
[----:B------:R-:W-:Y:S03]  /*fe30*/  F2FP.PACK_AB R18, R149, R132 ;  /* 0x000000849512723e */ /* 0x000fe600000000ff */
[----:B------:R-:W-:Y:S01]  /*fe40*/  F2FP.PACK_AB R17, R155, R134 ;  /* 0x000000869b11723e */ /* 0x000fe200000000ff */
[----:B------:R-:W-:Y:S01]  /*fe50*/  FADD.FTZ R134, R134, R131 ;  /* 0x0000008386867221 */ /* 0x000fe20000010000 */
[----:B---3--:R-:W-:Y:S01]  /*fe60*/  F2FP.PACK_AB R19, R157, R136 ;  /* 0x000000889d13723e */ /* 0x008fe200000000ff */
[----:B------:R-:W-:Y:S01]  /*fe70*/  FADD.FTZ R141, R130, R141 ;  /* 0x0000008d828d7221 */ /* 0x000fe20000010000 */
[----:B------:R-:W-:Y:S01]  /*fe80*/  MUFU.EX2 R123, R123 ;  /* 0x0000007b007b7308 */ /* 0x000fe20000000800 */
[----:B------:R-:W-:Y:S02]  /*fe90*/  FADD.FTZ R155, R155, R134 ;  /* 0x000000869b9b7221 */ /* 0x000fe40000010000 */
[----:B------:R-:W-:Y:S02]  /*fea0*/  FADD.FTZ R132, R132, R141 ;  /* 0x0000008d84847221 */ /* 0x000fe40000010000 */
[C---:B----4-:R-:W-:Y:S03]  /*feb0*/  HMMA.16816.F32 R4, R16.reuse, R20, R4 ;  /* 0x000000141004723c */ /* 0x050fe60000001804 */
[----:B------:R-:W-:Y:S02]  /*fec0*/  FADD.FTZ R136, R136, R155 ;  /* 0x0000009b88887221 */ /* 0x000fe40000010000 */
[----:B------:R-:W3:Y:S01]  /*fed0*/  MUFU.EX2 R158, R158 ;  /* 0x0000009e009e7308 */ /* 0x000ee20000000800 */
[----:B------:R-:W-:Y:S02]  /*fee0*/  FADD.FTZ R149, R149, R132 ;  /* 0x0000008495957221 */ /* 0x000fe40000010000 */
[C---:B------:R-:W-:Y:S01]  /*fef0*/  HMMA.16816.F32 R68, R16.reuse, R22, R68 ;  /* 0x000000161044723c */ /* 0x040fe20000001844 */
[----:B------:R-:W4:Y:S03]  /*ff00*/  LDSM.16.MT88.4 R20, [R212+0x4100] ;  /* 0x00410000d414783b */ /* 0x000f260000004200 */
[----:B------:R-:W-:Y:S03]  /*ff10*/  FADD.FTZ R157, R157, R136 ;  /* 0x000000889d9d7221 */ /* 0x000fe60000010000 */
[----:B------:R-:W1:Y:S01]  /*ff20*/  MUFU.EX2 R120, R120 ;  /* 0x0000007800787308 */ /* 0x000e620000000800 */
[C---:B--2---:R-:W-:Y:S08]  /*ff30*/  HMMA.16816.F32 R72, R16.reuse, R24, R72 ;  /* 0x000000181048723c */ /* 0x044ff00000001848 */
[C---:B------:R-:W-:Y:S01]  /*ff40*/  HMMA.16816.F32 R76, R16.reuse, R26, R76 ;  /* 0x0000001a104c723c */ /* 0x040fe2000000184c */
[----:B------:R-:W2:Y:S01]  /*ff50*/  LDSM.16.MT88.4 R24, [R210+0x4100] ;  /* 0x00410000d218783b */ /* 0x000ea20000004200 */
[----:B------:R-:W-:Y:S06]  /*ff60*/  MUFU.EX2 R129, R129 ;  /* 0x0000008100817308 */ /* 0x000fec0000000800 */
[C---:B-----5:R-:W-:Y:S04]  /*ff70*/  HMMA.16816.F32 R80, R16.reuse, R28, R80 ;  /* 0x0000001c1050723c */ /* 0x060fe80000001850 */
[----:B------:R-:W5:Y:S04]  /*ff80*/  MUFU.EX2 R160, R160 ;  /* 0x000000a000a07308 */ /* 0x000f680000000800 */
[C---:B------:R-:W-:Y:S01]  /*ff90*/  HMMA.16816.F32 R84, R16.reuse, R30, R84 ;  /* 0x0000001e1054723c */ /* 0x040fe20000001854 */
[----:B------:R-:W3:Y:S05]  /*ffa0*/  LDSM.16.MT88.4 R28, [R209+0x4100] ;  /* 0x00410000d11c783b */ /* 0x000eea0000004200 */
[----:B------:R-:W-:Y:S02]  /*ffb0*/  MUFU.EX2 R133, R133 ;  /* 0x0000008500857308 */ /* 0x000fe40000000800 */
[C---:B-1----:R-:W-:Y:S08]  /*ffc0*/  HMMA.16816.F32 R88, R16.reuse, R32, R88 ;  /* 0x000000201058723c */ /* 0x042ff00000001858 */
[C---:B------:R-:W-:Y:S01]  /*ffd0*/  HMMA.16816.F32 R92, R16.reuse, R34, R92 ;  /* 0x00000022105c723c */ /* 0x040fe2000000185c */
[----:B------:R-:W1:Y:S01]  /*ffe0*/  LDSM.16.MT88.4 R32, [R212+0x1900] ;  /* 0x00190000d420783b */ /* 0x000e620000004200 */
[----:B------:R-:W1:Y:S06]  /*fff0*/  MUFU.EX2 R118, R118 ;  /* 0x0000007600767308 */ /* 0x000e6c0000000800 */
[C---:B----4-:R-:W-:Y:S08]  /*10000*/  HMMA.16816.F32 R96, R16.reuse, R20, R96 ;  /* 0x000000141060723c */ /* 0x050ff00000001860 */
        /* <DEDUP_REMOVED lines=22> */
[----:B------:R-:W-:Y:S02]  /*10170*/  FADD.FTZ R163, R163, R140 ;  /* 0x0000008ca3a37221 */ /* 0x000fe40000010000 */
[----:B------:R-:W-:Y:S01]  /*10180*/  FADD.FTZ R2, R161, R2 ;  /* 0x00000002a1027221 */ /* 0x000fe20000010000 */
[C---:B------:R-:W-:Y:S01]  /*10190*/  HMMA.16816.F32 R68, R16.reuse, R34, R68 ;  /* 0x000000221044723c */ /* 0x040fe20000001844 */
[----:B------:R-:W1:Y:S07]  /*101a0*/  LDSM.16.MT88.4 R32, [R212+0x4900] ;  /* 0x00490000d420783b */ /* 0x000e6e0000004200 */
        /* <DEDUP_REMOVED lines=11> */
[----:B------:R-:W-:Y:S07]  /*10260*/  LDSM.16.MT88.4 R32, [R208+0x2100] ;  /* 0x00210000d020783b */ /* 0x000fee0000004200 */
[C---:B----4-:R-:W-:Y:S08]  /*10270*/  HMMA.16816.F32 R8, R16.reuse, R20, R8 ;  /* 0x000000141008723c */ /* 0x050ff00000001808 */
        /* <DEDUP_REMOVED lines=14> */
[----:B------:R-:W-:Y:S01]  /*10360*/  FADD.FTZ R150, R143, R150 ;  /* 0x000000968f967221 */ /* 0x000fe20000010000 */
[----:B------:R-:W-:Y:S01]  /*10370*/  IADD3 R2, R168, -0x1, RZ ;  /* 0xffffffffa8027810 */ /* 0x000fe20007ffe0ff */
        /* <DEDUP_REMOVED lines=8> */
[----:B------:R-:W-:Y:S02]  /*10400*/  IMAD.MOV.U32 R168, RZ, RZ, R2 ;  /* 0x000000ffffa87224 */ /* 0x000fe400078e0002 */
[----:B------:R-:W-:Y:S02]  /*10410*/  IMAD.MOV.U32 R2, RZ, RZ, R12 ;  /* 0x000000ffff027224 */ /* 0x000fe400078e000c */
[C---:B---3--:R-:W-:Y:S08]  /*10420*/  HMMA.16816.F32 R72, R16.reuse, R28, R72 ;  /* 0x0000001c1048723c */ /* 0x048ff00000001848 */
        /* <DEDUP_REMOVED lines=17> */
[----:B------:R-:W1:Y:S06]  /*10540*/  LDSM.16.MT88.4 R20, [R212+0x5900] ;  /* 0x00590000d414783b */ /* 0x000e6c0000004200 */
[----:B------:R-:W-:Y:S01]  /*10550*/  F2FP.PACK_AB R16, R158, R123 ;  /* 0x0000007b9e10723e */ /* 0x000fe200000000ff */
[----:B------:R-:W-:Y:S01]  /*10560*/  FADD.FTZ R123, R123, R152 ;  /* 0x000000987b7b7221 */ /* 0x000fe20000010000 */
[----:B------:R-:W-:Y:S03]  /*10570*/  F2FP.PACK_AB R18, R121, R120 ;  /* 0x000000787912723e */ /* 0x000fe600000000ff */
[----:B-----5:R-:W-:Y:S01]  /*10580*/  F2FP.PACK_AB R17, R160, R129 ;  /* 0x00000081a011723e */ /* 0x020fe200000000ff */
[----:B------:R-:W-:Y:S01]  /*10590*/  FADD.FTZ R129, R129, R156 ;  /* 0x0000009c81817221 */ /* 0x000fe20000010000 */
[----:B------:R-:W-:Y:S01]  /*105a0*/  F2FP.PACK_AB R19, R118, R133 ;  /* 0x000000857613723e */ /* 0x000fe200000000ff */
[----:B------:R-:W-:Y:S02]  /*105b0*/  FADD.FTZ R123, R158, R123 ;  /* 0x0000007b9e7b7221 */ /* 0x000fe40000010000 */
[----:B------:R-:W-:Y:S02]  /*105c0*/  FADD.FTZ R160, R160, R129 ;  /* 0x00000081a0a07221 */ /* 0x000fe40000010000 */
[----:B------:R-:W-:Y:S02]  /*105d0*/  FADD.FTZ R120, R120, R123 ;  /* 0x0000007b78787221 */ /* 0x000fe40000010000 */
[C---:B----4-:R-:W-:Y:S01]  /*105e0*/  HMMA.16816.F32 R112, R16.reuse, R32, R4 ;  /* 0x000000201070723c */ /* 0x050fe20000001804 */
[----:B------:R-:W3:Y:S02]  /*105f0*/  LDSM.16.MT88.4 R4, [R210+0x5900] ;  /* 0x00590000d204783b */ /* 0x000ee40000004200 */
[----:B------:R-:W-:Y:S02]  /*10600*/  FADD.FTZ R133, R133, R160 ;  /* 0x000000a085857221 */ /* 0x000fe40000010000 */
[----:B------:R-:W-:Y:S02]  /*10610*/  FADD.FTZ R228, R121, R120 ;  /* 0x0000007879e47221 */ /* 0x000fe40000010000 */
[----:B------:R-:W-:Y:S01]  /*10620*/  FADD.FTZ R227, R118, R133 ;  /* 0x0000008576e37221 */ /* 0x000fe20000010000 */
[C---:B------:R-:W-:Y:S08]  /*10630*/  HMMA.16816.F32 R68, R16.reuse, R34, R68 ;  /* 0x000000221044723c */ /* 0x040ff00000001844 */
[C---:B------:R-:W-:Y:S08]  /*10640*/  HMMA.16816.F32 R72, R16.reuse, R40, R72 ;  /* 0x000000281048723c */ /* 0x040ff00000001848 */
[C---:B------:R-:W-:Y:S08]  /*10650*/  HMMA.16816.F32 R76, R16.reuse, R42, R76 ;  /* 0x0000002a104c723c */ /* 0x040ff0000000184c */
[C---:B------:R-:W-:Y:S08]  /*10660*/  HMMA.16816.F32 R80, R16.reuse, R44, R80 ;  /* 0x0000002c1050723c */ /* 0x040ff00000001850 */
[C---:B------:R-:W-:Y:S08]  /*10670*/  HMMA.16816.F32 R84, R16.reuse, R46, R84 ;  /* 0x0000002e1054723c */ /* 0x040ff00000001854 */
[C---:B--2---:R-:W-:Y:S08]  /*10680*/  HMMA.16816.F32 R88, R16.reuse, R24, R88 ;  /* 0x000000181058723c */ /* 0x044ff00000001858 */
[C---:B------:R-:W-:Y:S01]  /*10690*/  HMMA.16816.F32 R92, R16.reuse, R26, R92 ;  /* 0x0000001a105c723c */ /* 0x040fe2000000185c */
[----:B------:R-:W2:Y:S07]  /*106a0*/  LDSM.16.MT88.4 R24, [R209+0x5900] ;  /* 0x00590000d118783b */ /* 0x000eae0000004200 */
[C---:B-1----:R-:W-:Y:S08]  /*106b0*/  HMMA.16816.F32 R96, R16.reuse, R20, R96 ;  /* 0x000000141060723c */ /* 0x042ff00000001860 */
[C---:B------:R-:W-:Y:S01]  /*106c0*/  HMMA.16816.F32 R100, R16.reuse, R22, R100 ;  /* 0x000000161064723c */ /* 0x040fe20000001864 */
[----:B------:R-:W1:Y:S07]  /*106d0*/  LDSM.16.MT88.4 R20, [R208+0x5900] ;  /* 0x00590000d014783b */ /* 0x000e6e0000004200 */
[C---:B---3--:R-:W-:Y:S08]  /*106e0*/  HMMA.16816.F32 R108, R16.reuse, R4, R8 ;  /* 0x00000004106c723c */ /* 0x048ff00000001808 */
[C---:B------:R-:W-:Y:S08]  /*106f0*/  HMMA.16816.F32 R104, R16.reuse, R6, R104 ;  /* 0x000000061068723c */ /* 0x040ff00000001868 */
[C---:B--2---:R-:W-:Y:S08]  /*10700*/  HMMA.16816.F32 R52, R16.reuse, R24, R52 ;  /* 0x000000181034723c */ /* 0x044ff00000001834 */
[C---:B------:R-:W-:Y:S08]  /*10710*/  HMMA.16816.F32 R56, R16.reuse, R26, R56 ;  /* 0x0000001a1038723c */ /* 0x040ff00000001838 */
[C---:B-1----:R-:W-:Y:S08]  /*10720*/  HMMA.16816.F32 R60, R16.reuse, R20, R60 ;  /* 0x00000014103c723c */ /* 0x042ff0000000183c */
[----:B------:R-:W-:Y:S01]  /*10730*/  HMMA.16816.F32 R64, R16, R22, R64 ;  /* 0x000000161040723c */ /* 0x000fe20000001840 */
[----:B------:R-:W-:-:S07]  /*10740*/  @P0 BRA `(.L_x_2372) ;  /* 0xffffc17000000947 */ /* 0x000fce000383ffff */
.L_x_2362:
        /* <DEDUP_REMOVED lines=90> */
.L_x_2330:
        /* <DEDUP_REMOVED lines=229> */
.L_x_2375:
[----:B---34-:R-:W-:Y:S05]  /*11b40*/  BSYNC B0 ;  /* 0x0000000000007941 */ /* 0x018fea0003800000 */
.L_x_2374:
        /* <DEDUP_REMOVED lines=15> */
.L_x_2377:
[----:B------:R-:W-:Y:S05]  /*11c40*/  BSYNC B0 ;  /* 0x0000000000007941 */ /* 0x000fea0003800000 */
.L_x_2376:
        /* <DEDUP_REMOVED lines=15> */
.L_x_2379:
[----:B------:R-:W-:Y:S05]  /*11d40*/  BSYNC B0 ;  /* 0x0000000000007941 */ /* 0x000fea0003800000 */
.L_x_2378:
        /* <DEDUP_REMOVED lines=16> */
.L_x_2373:
        /* <DEDUP_REMOVED lines=42> */
.L_x_2381:
[----:B------:R-:W-:Y:S05]  /*120f0*/  BSYNC B0 ;  /* 0x0000000000007941 */ /* 0x000fea0003800000 */
.L_x_2380:
        /* <DEDUP_REMOVED lines=57> */
.L_x_2383:
[----:B------:R-:W-:Y:S05]  /*12490*/  BSYNC B0 ;  /* 0x0000000000007941 */ /* 0x000fea0003800000 */
.L_x_2382:
        /* <DEDUP_REMOVED lines=15> */
.L_x_2385:
[----:B------:R-:W-:Y:S05]  /*12590*/  BSYNC B0 ;  /* 0x0000000000007941 */ /* 0x000fea0003800000 */
.L_x_2384:
        /* <DEDUP_REMOVED lines=15> */
.L_x_2387:
[----:B------:R-:W-:Y:S05]  /*12690*/  BSYNC B0 ;  /* 0x0000000000007941 */ /* 0x000fea0003800000 */
.L_x_2386:
        /* <DEDUP_REMOVED lines=16> */
.L_x_2388:
        /* <DEDUP_REMOVED lines=14> */
.L_x_4361:


//--------------------- .text._ZN7cutlass13device_kernelIN5flash19enable_sm80_to_sm89INS1_16FlashAttnFwdSm80INS1_25CollectiveMainloopFwdSm80ILi8ELi1ELb1EN4cute5tupleIJNS5_1CILi128EEENS7_ILi96EEES8_EEELi128ENS_6half_tEfNS_4arch4Sm80ELb0ELb1ELb0ELb1ELb1ELb0ELb1ELb0EEENS1_21CollectiveEpilogueFwdINS6_IJS8_S8_S9_EEENS6_IJNS7_ILi1EEESH_SH_EEESB_SD_Li256ELb1ELb1ELb0ELb0EEENS1_19SingleTileSchedulerILb1ELb0ELb1ELi128EEEEEEEEEvNT_6ParamsE --------------------------
	.section	.text._ZN7cutlass13device_kernelIN5flash19enable_sm80_to_sm89INS1_16FlashAttnFwdSm80INS1_25CollectiveMainloopFwdSm80ILi8ELi1ELb1EN4cute5tupleIJNS5_1CILi128EEENS7_ILi96EEES8_EEELi128ENS_6half_tEfNS_4arch4Sm80ELb0ELb1ELb0ELb1ELb1ELb0ELb1ELb0EEENS1_21CollectiveEpilogueFwdINS6_IJS8_S8_S9_EEENS6_IJNS7_ILi1EEESH_SH_EEESB_SD_Li256ELb1ELb1ELb0ELb0EEENS1_19SingleTileSchedulerILb1ELb0ELb1ELi128EEEEEEEEEvNT_6ParamsE,"ax",@progbits
	.sectioninfo	@"SHI_REGISTERS=255"
	.align	128
.text._ZN7cutlass13device_kernelIN5flash19enable_sm80_to_sm89INS1_16FlashAttnFwdSm80INS1_25CollectiveMainloopFwdSm80ILi8ELi1ELb1EN4cute5tupleIJNS5_1CILi128EEENS7_ILi96EEES8_EEELi128ENS_6half_tEfNS_4arch4Sm80ELb0ELb1ELb0ELb1ELb1ELb0ELb1ELb0EEENS1_21CollectiveEpilogueFwdINS6_IJS8_S8_S9_EEENS6_IJNS7_ILi1EEESH_SH_EEESB_SD_Li256ELb1ELb1ELb0ELb0EEENS1_19SingleTileSchedulerILb1ELb0ELb1ELi128EEEEEEEEEvNT_6ParamsE:
        .type           _ZN7cutlass13device_kernelIN5flash19enable_sm80_to_sm89INS1_16FlashAttnFwdSm80INS1_25CollectiveMainloopFwdSm80ILi8ELi1ELb1EN4cute5tupleIJNS5_1CILi128EEENS7_ILi96EEES8_EEELi128ENS_6half_tEfNS_4arch4Sm80ELb0ELb1ELb0ELb1ELb1ELb0ELb1ELb0EEENS1_21CollectiveEpilogueFwdINS6_IJS8_S8_S9_EEENS6_IJNS7_ILi1EEESH_SH_EEESB_SD_Li256ELb1ELb1ELb0ELb0EEENS1_19SingleTileSchedulerILb1ELb0ELb1ELi128EEEEEEEEEvNT_6ParamsE,@function
        .size           _ZN7cutlass13device_kernelIN5flash19enable_sm80_to_sm89INS1_16FlashAttnFwdSm80INS1_25CollectiveMainloopFwdSm80ILi8ELi1ELb1EN4cute5tupleIJNS5_1CILi128EEENS7_ILi96EEES8_EEELi128ENS_6half_tEfNS_4arch4Sm80ELb0ELb1ELb0ELb1ELb1ELb0ELb1ELb0EEENS1_21CollectiveEpilogueFwdINS6_IJS8_S8_S9_EEENS6_IJNS7_ILi1EEESH_SH_EEESB_SD_Li256ELb1ELb1ELb0ELb0EEENS1_19SingleTileSchedulerILb1ELb0ELb1ELi128EEEEEEEEEvNT_6ParamsE,(.L_x_4362 - _ZN7cutlass13device_kernelIN5flash19enable_sm80_to_sm89INS1_16FlashAttnFwdSm80INS1_25CollectiveMainloopFwdSm80ILi8ELi1ELb1EN4cute5tupleIJNS5_1CILi128EEENS7_ILi96EEES8_EEELi128ENS_6half_tEfNS_4arch4Sm80ELb0ELb1ELb0ELb1ELb1ELb0ELb1ELb0EEENS1_21CollectiveEpilogueFwdINS6_IJS8_S8_S9_EEENS6_IJNS7_ILi1EEESH_SH_EEESB_SD_Li256ELb1ELb1ELb0ELb0EEENS1_19SingleTileSchedulerILb1ELb0ELb1ELi128EEEEEEEEEvNT_6ParamsE)
        .other          _ZN7cutlass13device_kernelIN5flash19enable_sm80_to_sm89INS1_16FlashAttnFwdSm80INS1_25CollectiveMainloopFwdSm80ILi8ELi1ELb1EN4cute5tupleIJNS5_1CILi128EEENS7_ILi96EEES8_EEELi128ENS_6half_tEfNS_4arch4Sm80ELb0ELb1ELb0ELb1ELb1ELb0ELb1ELb0EEENS1_21CollectiveEpilogueFwdINS6_IJS8_S8_S9_EEENS6_IJNS7_ILi1EEESH_SH_EEESB_SD_Li256ELb1ELb1ELb0ELb0EEENS1_19SingleTileSchedulerILb1ELb0ELb1ELi128EEEEEEEEEvNT_6ParamsE,@"STO_CUDA_ENTRY STV_DEFAULT"
_ZN7cutlass13device_kernelIN5flash19enable_sm80_to_sm89INS1_16FlashAttnFwdSm80INS1_25CollectiveMainloopFwdSm80ILi8ELi1ELb1EN4cute5tupleIJNS5_1CILi128EEENS7_ILi96EEES8_EEELi128ENS_6half_tEfNS_4arch4Sm80ELb0ELb1ELb0ELb1ELb1ELb0ELb1ELb0EEENS1_21CollectiveEpilogueFwdINS6_IJS8_S8_S9_EEENS6_IJNS7_ILi1EEESH_SH_EEESB_SD_Li256ELb1ELb1ELb0ELb0EEENS1_19SingleTileSchedulerILb1ELb0ELb1ELi128EEEEEEEEEvNT_6ParamsE:
[----:B------:R-:W-:Y:S02]  /*0000*/  MOV R1, c[0x0][0x28] ;  /* 0x00000a0000017a02 */ /* 0x000fe40000000f00 */
[----:B------:R-:W1:Y:S01]  /*0010*/  S2R R100, SR_TID.X ;  /* 0x0000000000647919 */ /* 0x000e620000002100 */
[----:B------:R-:W-:Y:S01]  /*0020*/  MOV R5, 0x4 ;  /* 0x0000000400057802 */ /* 0x000fe20000000f00 */
[----:B------:R-:W2:Y:S01]  /*0030*/  S2UR UR4, SR_CTAID.X ;  /* 0x00000000000479c3 */ /* 0x000ea20000002500 */
[----:B------:R-:W-:Y:S01]  /*0040*/  ULDC.64 UR6, c[0x0][0x118] ;  /* 0x0000460000067ab9 */ /* 0x000fe20000000a00 */
[----:B------:R-:W3:Y:S01]  /*0050*/  S2R R228, SR_CTAID.Z ;  /* 0x0000000000e47919 */ /* 0x000ee20000002700 */
        /* <DEDUP_REMOVED lines=10> */
.L_x_2390:
        /* <DEDUP_REMOVED lines=8> */
.L_x_2392:
[----:B------:R-:W-:-:S04]  /*0180*/  MOV R0, c[0x0][0x54c] ;  /* 0x0001530000007a02 */ /* 0x000fc80000000f00 */
.L_x_2391:
[----:B------:R-:W-:Y:S01]  /*0190*/  USHF.L.U32 UR4, UR4, 0x7, URZ ;  /* 0x0000000704047899 */ /* 0x000fe2000800063f */
[----:B-----5:R-:W-:-:S05]  /*01a0*/  IMAD R0, R0, c[0x0][0x548], RZ ;  /* 0x0001520000007a24 */ /* 0x020fca00078e02ff */
[----:B------:R-:W-:-:S04]  /*01b0*/  MOV R15, UR4 ;  /* 0x00000004000f7c02 */ /* 0x000fc80008000f00 */
[----:B------:R-:W-:-:S04]  /*01c0*/  ISETP.GE.AND P0, PT, R15, R0, PT ;  /* 0x000000000f00720c */ /* 0x000fc80003f06270 */
[----:B------:R-:W-:Y:S01]  /*01d0*/  SEL R228, R228, 0xffffffff, !P0 ;  /* 0xffffffffe4e47807 */ /* 0x000fe20004000000 */
[----:B------:R-:W-:Y:S05]  /*01e0*/  BRA `(.L_x_2393) ;  /* 0x0000013000007947 */ /* 0x000fea0003800000 */
.L_x_2389:
[----:B------:R-:W-:-:S04]  /*01f0*/  ISETP.NE.U32.AND P0, PT, RZ, c[0x0][0x568], PT ;  /* 0x00015a00ff007a0c */ /* 0x000fc80003f05070 */
[----:B------:R-:W-:-:S13]  /*0200*/  ISETP.NE.AND.EX P0, PT, RZ, c[0x0][0x56c], PT, P0 ;  /* 0x00015b00ff007a0c */ /* 0x000fda0003f05300 */
[----:B------:R-:W-:Y:S05]  /*0210*/  @!P0 BRA `(.L_x_2394) ;  /* 0x0000002000008947 */ /* 0x000fea0003800000 */
[----:B------:R1:W5:Y:S01]  /*0220*/  LDG.E R0, [R2.64] ;  /* 0x0000000602007981 */ /* 0x000362000c1e1900 */
[----:B------:R-:W-:Y:S05]  /*0230*/  BRA `(.L_x_2395) ;  /* 0x0000009000007947 */ /* 0x000fea0003800000 */
.L_x_2394:
        /* <DEDUP_REMOVED lines=8> */
.L_x_2396:
[----:B------:R-:W-:-:S04]  /*02c0*/  MOV R0, c[0x0][0x54c] ;  /* 0x0001530000007a02 */ /* 0x000fc80000000f00 */
.L_x_2395:
[----:B------:R-:W-:Y:S01]  /*02d0*/  USHF.L.U32 UR4, UR4, 0x7, URZ ;  /* 0x0000000704047899 */ /* 0x000fe2000800063f */
[----:B-----5:R-:W-:-:S05]  /*02e0*/  IMAD R0, R0, c[0x0][0x548], RZ ;  /* 0x0001520000007a24 */ /* 0x020fca00078e02ff */
[----:B------:R-:W-:-:S04]  /*02f0*/  MOV R15, UR4 ;  /* 0x00000004000f7c02 */ /* 0x000fc80008000f00 */
[----:B------:R-:W-:-:S04]  /*0300*/  ISETP.GE.AND P0, PT, R15, R0, PT ;  /* 0x000000000f00720c */ /* 0x000fc80003f06270 */
[----:B------:R-:W-:-:S04]  /*0310*/  SEL R228, R228, 0xffffffff, !P0 ;  /* 0xffffffffe4e47807 */ /* 0x000fc80004000000 */
.L_x_2393:
[----:B------:R-:W-:-:S13]  /*0320*/  ISETP.GE.AND P0, PT, R228, RZ, PT ;  /* 0x000000ffe400720c */ /* 0x000fda0003f06270 */
[----:B------:R-:W-:Y:S05]  /*0330*/  @!P0 EXIT ;  /* 0x000000000000894d */ /* 0x000fea0003800000 */
[----:B------:R-:W-:Y:S01]  /*0340*/  ISETP.NE.U32.AND P2, PT, RZ, c[0x0][0x370], PT ;  /* 0x0000dc00ff007a0c */ /* 0x000fe20003f45070 */
[----:B------:R-:W-:Y:S01]  /*0350*/  IMAD.MOV.U32 R227, RZ, RZ, RZ ;  /* 0x000000ffffe37224 */ /* 0x000fe200078e00ff */
[----:B------:R-:W-:Y:S01]  /*0360*/  ISETP.NE.U32.AND P0, PT, RZ, c[0x0][0x360], PT ;  /* 0x0000d800ff007a0c */ /* 0x000fe20003f05070 */
[----:B------:R-:W-:Y:S01]  /*0370*/  IMAD.MOV.U32 R226, RZ, RZ, c[0x0][0x168] ;  /* 0x00005a00ffe27624 */ /* 0x000fe200078e00ff */
[----:B------:R-:W-:Y:S01]  /*0380*/  ISETP.NE.AND.EX P2, PT, RZ, c[0x0][0x374], PT, P2 ;  /* 0x0000dd00ff007a0c */ /* 0x000fe20003f45320 */
[----:B-1----:R-:W-:Y:S01]  /*0390*/  IMAD.MOV.U32 R2, RZ, RZ, RZ ;  /* 0x000000ffff027224 */ /* 0x002fe200078e00ff */
[----:B------:R-:W-:Y:S01]  /*03a0*/  ISETP.NE.AND.EX P0, PT, RZ, c[0x0][0x364], PT, P0 ;  /* 0x0000d900ff007a0c */ /* 0x000fe20003f05300 */
[----:B------:R-:W-:Y:S01]  /*03b0*/  IMAD.WIDE R8, R228, R5, c[0x0][0x348] ;  /* 0x0000d200e4087625 */ /* 0x000fe200078e0205 */
[----:B------:R-:W-:-:S04]  /*03c0*/  ISETP.NE.U32.AND P1, PT, RZ, c[0x0][0x348], PT ;  /* 0x0000d200ff007a0c */ /* 0x000fc80003f25070 */
[----:B------:R-:W-:-:S05]  /*03d0*/  ISETP.NE.AND.EX P1, PT, RZ, c[0x0][0x34c], PT, P1 ;  /* 0x0000d300ff007a0c */ /* 0x000fca0003f25310 */
[----:B------:R-:W-:-:S04]  /*03e0*/  @P2 IMAD.WIDE R12, R228, R5, c[0x0][0x370] ;  /* 0x0000dc00e40c2625 */ /* 0x000fc800078e0205 */
[----:B------:R-:W-:Y:S01]  /*03f0*/  @P0 IMAD.WIDE R10, R228, R5, c[0x0][0x360] ;  /* 0x0000d800e40a0625 */ /* 0x000fe200078e0205 */
[----:B------:R1:W5:Y:S04]  /*0400*/  @P2 LDG.E R227, [R12.64] ;  /* 0x000000060ce32981 */ /* 0x000368000c1e1900 */
[----:B------:R1:W5:Y:S04]  /*0410*/  @P1 LDG.E R2, [R8.64] ;  /* 0x0000000608021981 */ /* 0x000368000c1e1900 */
[----:B------:R1:W5:Y:S01]  /*0420*/  @P0 LDG.E R226, [R10.64] ;  /* 0x000000060ae20981 */ /* 0x000362000c1e1900 */
[----:B------:R-:W-:-:S02]  /*0430*/  ULDC UR5, c[0x0][0x2ac] ;  /* 0x0000ab0000057ab9 */ /* 0x000fc40000000800 */
[----:B------:R-:W-:Y:S01]  /*0440*/  ULDC UR4, c[0x0][0x1d0] ;  /* 0x0000740000047ab9 */ /* 0x000fe20000000800 */
[----:B------:R-:W2:Y:S01]  /*0450*/  S2R R220, SR_CTAID.Y ;  /* 0x0000000000dc7919 */ /* 0x000ea20000002600 */
[----:B------:R-:W-:-:S06]  /*0460*/  UIMAD UR4, UR5, UR4, URZ ;  /* 0x00000004050472a4 */ /* 0x000fcc000f8e023f */
[----:B------:R-:W-:Y:S01]  /*0470*/  IMAD.U32 R6, RZ, RZ, UR4 ;  /* 0x00000004ff067e24 */ /* 0x000fe2000f8e00ff */
[----:B--2---:R-:W-:Y:S01]  /*0480*/  SHF.R.S32.HI R0, RZ, 0x1f, R220 ;  /* 0x0000001fff007819 */ /* 0x004fe200000114dc */
[----:B------:R-:W-:Y:S05]  /*0490*/  @P0 BRA `(.L_x_2397) ;  /* 0x0000004000000947 */ /* 0x000fea0003800000 */
[----:B-1----:R-:W-:Y:S05]  /*04a0*/  @!P1 BRA `(.L_x_2397) ;  /* 0x0000003000009947 */ /* 0x002fea0003800000 */
[----:B-----5:R-:W2:Y:S04]  /*04b0*/  LDG.E R226, [R8.64] ;  /* 0x0000000608e27981 */ /* 0x020ea8000c1e1900 */
[----:B------:R-:W2:Y:S02]  /*04c0*/  LDG.E R3, [R8.64+0x4] ;  /* 0x0000040608037981 */ /* 0x000ea4000c1e1900 */
[----:B--2---:R-:W-:Y:S02]  /*04d0*/  IADD3 R226, -R226, R3, RZ ;  /* 0x00000003e2e27210 */ /* 0x004fe40007ffe1ff */
.L_x_2397:
[----:B-1----:R-:W-:-:S04]  /*04e0*/  ISETP.NE.U32.AND P0, PT, RZ, c[0x0][0x368], PT ;  /* 0x0000da00ff007a0c */ /* 0x002fc80003f05070 */
[----:B------:R-:W-:-:S13]  /*04f0*/  ISETP.NE.AND.EX P0, PT, RZ, c[0x0][0x36c], PT, P0 ;  /* 0x0000db00ff007a0c */ /* 0x000fda0003f05300 */
[----:B------:R-:W-:Y:S05]  /*0500*/  @!P0 BRA `(.L_x_2398) ;  /* 0x0000003000008947 */ /* 0x000fea0003800000 */
[----:B------:R-:W-:-:S06]  /*0510*/  IMAD.WIDE R6, R228, R5, c[0x0][0x368] ;  /* 0x0000da00e4067625 */ /* 0x000fcc00078e0205 */
[----:B------:R1:W5:Y:S01]  /*0520*/  LDG.E R6, [R6.64] ;  /* 0x0000000606067981 */ /* 0x000362000c1e1900 */
[----:B------:R-:W-:Y:S05]  /*0530*/  BRA `(.L_x_2399) ;  /* 0x0000007000007947 */ /* 0x000fea0003800000 */
.L_x_2398:
[----:B------:R-:W-:-:S04]  /*0540*/  ISETP.NE.U32.AND P0, PT, RZ, c[0x0][0x350], PT ;  /* 0x0000d400ff007a0c */ /* 0x000fc80003f05070 */
[----:B------:R-:W-:-:S13]  /*0550*/  ISETP.NE.AND.EX P0, PT, RZ, c[0x0][0x354], PT, P0 ;  /* 0x0000d500ff007a0c */ /* 0x000fda0003f05300 */
[----:B------:R-:W-:Y:S05]  /*0560*/  @!P0 BRA `(.L_x_2399) ;  /* 0x0000004000008947 */ /* 0x000fea0003800000 */
[----:B------:R-:W-:-:S05]  /*0570*/  IMAD.WIDE R8, R228, R5, c[0x0][0x350] ;  /* 0x0000d400e4087625 */ /* 0x000fca00078e0205 */
[----:B------:R-:W2:Y:S04]  /*0580*/  LDG.E R3, [R8.64] ;  /* 0x0000000608037981 */ /* 0x000ea8000c1e1900 */
[----:B------:R-:W2:Y:S02]  /*0590*/  LDG.E R6, [R8.64+0x4] ;  /* 0x0000040608067981 */ /* 0x000ea4000c1e1900 */
[----:B--2---:R-:W-:-:S03]  /*05a0*/  IADD3 R6, -R3, R6, RZ ;  /* 0x0000000603067210 */ /* 0x004fc60007ffe1ff */
.L_x_2399:
[----:B------:R-:W-:Y:S01]  /*05b0*/  IMAD.MOV.U32 R3, RZ, RZ, c[0x0][0x2c4] ;  /* 0x0000b100ff037624 */ /* 0x000fe200078e00ff */
[----:B-1----:R-:W-:Y:S01]  /*05c0*/  IADD3 R7, R15, 0x7f, RZ ;  /* 0x0000007f0f077810 */ /* 0x002fe20007ffe0ff */
[----:B-----5:R-:W-:-:S03]  /*05d0*/  IMAD.IADD R217, R6, 0x1, -R227 ;  /* 0x0000000106d97824 */ /* 0x020fc600078e0ae3 */
[----:B------:R-:W-:Y:S01]  /*05e0*/  ISETP.NE.AND P4, PT, R3, 0x1, PT ;  /* 0x000000010300780c */ /* 0x000fe20003f85270 */
[----:B------:R-:W-:Y:S01]  /*05f0*/  IMAD.MOV.U32 R3, RZ, RZ, c[0x0][0x32c] ;  /* 0x0000cb00ff037624 */ /* 0x000fe200078e00ff */
[----:B------:R-:W-:-:S04]  /*0600*/  IADD3 R6, R217, 0x1, -R226 ;  /* 0x00000001d9067810 */ /* 0x000fc80007ffe8e2 */
[----:B------:R-:W-:-:S07]  /*0610*/  ISETP.GE.AND P3, PT, R3, 0x1, PT ;  /* 0x000000010300780c */ /* 0x000fce0003f66270 */
[----:B------:R-:W-:-:S05]  /*0620*/  @P4 IADD3 R4, R15, 0x7f, RZ ;  /* 0x0000007f0f044810 */ /* 0x000fca0007ffe0ff */
[----:B------:R-:W-:-:S05]  /*0630*/  @P4 IMAD.HI.U32 R4, R4, c[0x0][0x2c8], RZ ;  /* 0x0000b20004044a27 */ /* 0x000fca00078e00ff */
        /* <DEDUP_REMOVED lines=13> */
.L_x_2401:
[----:B------:R-:W-:-:S13]  /*0710*/  ISETP.NE.AND P0, PT, R3, 0x1, PT ;  /* 0x000000010300780c */ /* 0x000fda0003f05270 */
[----:B------:R-:W-:-:S05]  /*0720*/  @P0 IMAD.HI.U32 R6, R4, c[0x0][0x330], RZ ;  /* 0x0000cc0004060a27 */ /* 0x000fca00078e00ff */
[----:B------:R-:W-:-:S05]  /*0730*/  @P0 SHF.R.U32.HI R4, RZ, c[0x0][0x334], R6 ;  /* 0x0000cd00ff040a19 */ /* 0x000fca0000011606 */
.L_x_2402:
[----:B------:R-:W-:-:S05]  /*0740*/  IMAD R4, R4, R3, c[0x0][0x32c] ;  /* 0x0000cb0004047624 */ /* 0x000fca00078e0203 */
[----:B------:R-:W-:-:S04]  /*0750*/  IMNMX R7, R7, R4, PT ;  /* 0x0000000407077217 */ /* 0x000fc80003800200 */
.L_x_2400:
[----:B------:R-:W-:Y:S01]  /*0760*/  IADD3 R7, R7, 0x5f, RZ ;  /* 0x0000005f07077810 */ /* 0x000fe20007ffe0ff */
[----:B------:R-:W-:Y:S01]  /*0770*/  @P4 IMAD.HI.U32 R4, R15, c[0x0][0x2c8], RZ ;  /* 0x0000b2000f044a27 */ /* 0x000fe200078e00ff */
[----:B------:R-:W-:-:S03]  /*0780*/  IADD3 R9, R217, 0x5f, RZ ;  /* 0x0000005fd9097810 */ /* 0x000fc60007ffe0ff */
[----:B------:R-:W-:-:S04]  /*0790*/  IMAD.HI R7, R7, 0x2aaaaaab, RZ ;  /* 0x2aaaaaab07077827 */ /* 0x000fc800078e02ff */
[----:B------:R-:W-:Y:S01]  /*07a0*/  IMAD.HI R9, R9, 0x2aaaaaab, RZ ;  /* 0x2aaaaaab09097827 */ /* 0x000fe200078e02ff */
[----:B------:R-:W-:-:S03]  /*07b0*/  SHF.R.U32.HI R6, RZ, 0x1f, R7 ;  /* 0x0000001fff067819 */ /* 0x000fc60000011607 */
[----:B------:R-:W-:Y:S01]  /*07c0*/  IMAD.MOV.U32 R11, RZ, RZ, R15 ;  /* 0x000000ffff0b7224 */ /* 0x000fe200078e000f */
[----:B------:R-:W-:Y:S01]  /*07d0*/  @P4 SHF.R.U32.HI R11, RZ, c[0x0][0x2cc], R4 ;  /* 0x0000b300ff0b4a19 */ /* 0x000fe20000011604 */
[----:B------:R-:W-:Y:S01]  /*07e0*/  IMAD.IADD R14, R217, 0x1, -R226 ;  /* 0x00000001d90e7824 */ /* 0x000fe200078e0ae2 */
[----:B------:R-:W-:Y:S02]  /*07f0*/  SHF.R.U32.HI R8, RZ, 0x1f, R9 ;  /* 0x0000001fff087819 */ /* 0x000fe40000011609 */
[----:B------:R-:W-:Y:S01]  /*0800*/  LEA.HI.SX32 R6, R7, R6, 0x1c ;  /* 0x0000000607067211 */ /* 0x000fe200078fe2ff */
[----:B------:R-:W-:Y:S01]  /*0810*/  IMAD.IADD R4, R14, 0x1, R11 ;  /* 0x000000010e047824 */ /* 0x000fe200078e020b */
[----:B------:R-:W-:-:S04]  /*0820*/  LEA.HI.SX32 R13, R9, R8, 0x1c ;  /* 0x00000008090d7211 */ /* 0x000fc800078fe2ff */
[----:B------:R-:W-:Y:S02]  /*0830*/  IADD3 R7, R4, -c[0x0][0x324], RZ ;  /* 0x8000c90004077a10 */ /* 0x000fe40007ffe0ff */
        /* <DEDUP_REMOVED lines=10> */
.L_x_2404:
[----:B------:R-:W-:-:S13]  /*08e0*/  ISETP.NE.AND P0, PT, R3, 0x1, PT ;  /* 0x000000010300780c */ /* 0x000fda0003f05270 */
[----:B------:R-:W-:-:S05]  /*08f0*/  @P0 IMAD.HI.U32 R3, R4, c[0x0][0x330], RZ ;  /* 0x0000cc0004030a27 */ /* 0x000fca00078e00ff */
[----:B------:R-:W-:-:S05]  /*0900*/  @P0 SHF.R.U32.HI R4, RZ, c[0x0][0x334], R3 ;  /* 0x0000cd00ff040a19 */ /* 0x000fca0000011603 */
.L_x_2405:
[----:B------:R-:W-:-:S05]  /*0910*/  IMAD R4, R4, c[0x0][0x32c], RZ ;  /* 0x0000cb0004047a24 */ /* 0x000fca00078e02ff */
[----:B------:R-:W-:-:S05]  /*0920*/  IMNMX R7, R7, R4, !PT ;  /* 0x0000000407077217 */ /* 0x000fca0007800200 */
.L_x_2403:
        /* <DEDUP_REMOVED lines=10> */
[----:B------:R-:W-:Y:S01]  /*09d0*/  CS2R R56, SRZ ;  /* 0x0000000000387805 */ /* 0x000fe2000001ff00 */
[----:B------:R-:W-:Y:S01]  /*09e0*/  CS2R R54, SRZ ;  /* 0x0000000000367805 */ /* 0x000fe2000001ff00 */
[----:B------:R-:W-:Y:S01]  /*09f0*/  CS2R R52, SRZ ;  /* 0x0000000000347805 */ /* 0x000fe2000001ff00 */
[----:B------:R-:W-:Y:S01]  /*0a00*/  IMNMX R216, RZ, R216, !PT ;  /* 0x000000d8ffd87217 */ /* 0x000fe20007800200 */
[----:B------:R-:W-:Y:S01]  /*0a10*/  CS2R R106, SRZ ;  /* 0x00000000006a7805 */ /* 0x000fe2000001ff00 */
[----:B------:R-:W-:Y:S01]  /*0a20*/  CS2R R104, SRZ ;  /* 0x0000000000687805 */ /* 0x000fe2000001ff00 */
[----:B------:R-:W-:Y:S01]  /*0a30*/  CS2R R110, SRZ ;  /* 0x00000000006e7805 */ /* 0x000fe2000001ff00 */
[----:B------:R-:W-:Y:S01]  /*0a40*/  ISETP.GT.AND P0, PT, R13, R216, PT ;  /* 0x000000d80d00720c */ /* 0x000fe20003f04270 */
        /* <DEDUP_REMOVED lines=24> */
[----:B------:R-:W-:-:S04]  /*0bd0*/  ISETP.NE.U32.AND P0, PT, RZ, c[0x0][0x340], PT ;  /* 0x0000d000ff007a0c */ /* 0x000fc80003f05070 */
[----:B------:R-:W-:-:S13]  /*0be0*/  ISETP.NE.AND.EX P0, PT, RZ, c[0x0][0x344], PT, P0 ;  /* 0x0000d100ff007a0c */ /* 0x000fda0003f05300 */
[----:B------:R-:W-:-:S06]  /*0bf0*/  @P0 IMAD.WIDE R230, R228, R5, c[0x0][0x340] ;  /* 0x0000d000e4e60625 */ /* 0x000fcc00078e0205 */
[----:B------:R-:W2:Y:S01]  /*0c00*/  @P0 LDG.E R230, [R230.64] ;  /* 0x00000006e6e60981 */ /* 0x000ea2000c1e1900 */
[----:B------:R-:W-:Y:S01]  /*0c10*/  SHF.R.S32.HI R105, RZ, 0x1f, R100 ;  /* 0x0000001fff697819 */ /* 0x000fe20000011464 */
[----:B------:R-:W-:Y:S02]  /*0c20*/  IMAD.MOV.U32 R12, RZ, RZ, 0x60 ;  /* 0x00000060ff0c7424 */ /* 0x000fe400078e00ff */
[----:B------:R-:W-:Y:S01]  /*0c30*/  IMAD.MOV.U32 R3, RZ, RZ, c[0x0][0x2b8] ;  /* 0x0000ae00ff037624 */ /* 0x000fe200078e00ff */
[----:B------:R-:W-:Y:S01]  /*0c40*/  LEA.HI R16, R105, R100, RZ, 0x3 ;  /* 0x0000006469107211 */ /* 0x000fe200078f18ff */
[----:B------:R-:W-:Y:S02]  /*0c50*/  IMAD R103, R13, R12, -0x60 ;  /* 0xffffffa00d677424 */ /* 0x000fe400078e020c */
[----:B------:R-:W-:Y:S01]  /*0c60*/  IMAD.MOV.U32 R221, RZ, RZ, RZ ;  /* 0x000000ffffdd7224 */ /* 0x000fe200078e00ff */
[----:B------:R-:W-:Y:S02]  /*0c70*/  LOP3.LUT R9, R16, 0xfffffff8, RZ, 0xc0, !PT ;  /* 0xfffffff810097812 */ /* 0x000fe400078ec0ff */
[----:B------:R-:W-:-:S02]  /*0c80*/  SHF.R.S32.HI R16, RZ, 0x3, R16 ;  /* 0x00000003ff107819 */ /* 0x000fc40000011410 */
[----:B------:R-:W-:Y:S01]  /*0c90*/  ISETP.NE.AND P5, PT, R3, 0x1, PT ;  /* 0x000000010300780c */ /* 0x000fe20003fa5270 */
[----:B------:R-:W-:-:S04]  /*0ca0*/  IMAD.IADD R9, R100, 0x1, -R9 ;  /* 0x0000000164097824 */ /* 0x000fc800078e0a09 */
[----:B------:R-:W-:-:S04]  /*0cb0*/  IMAD R224, R9, 0x20, R16 ;  /* 0x0000002009e07824 */ /* 0x000fc800078e0210 */
[----:B------:R-:W-:-:S05]  /*0cc0*/  IMAD.IADD R222, R224, 0x1, R103 ;  /* 0x00000001e0de7824 */ /* 0x000fca00078e0267 */
[C---:B------:R-:W-:Y:S01]  /*0cd0*/  ISETP.GE.AND P2, PT, R222.reuse, R217, PT ;  /* 0x000000d9de00720c */ /* 0x040fe20003f46270 */
[----:B------:R-:W-:-:S03]  /*0ce0*/  IMAD.IADD R222, R222, 0x1, R227 ;  /* 0x00000001dede7824 */ /* 0x000fc600078e02e3 */
[----:B------:R-:W-:Y:S01]  /*0cf0*/  ISETP.GT.OR P2, PT, R224, 0x5f, P2 ;  /* 0x0000005fe000780c */ /* 0x000fe20001744670 */
[----:B------:R-:W-:-:S04]  /*0d00*/  @P5 IMAD.HI.U32 R4, R222, c[0x0][0x2bc], RZ ;  /* 0x0000af00de045a27 */ /* 0x000fc800078e00ff */
[----:B------:R-:W-:Y:S01]  /*0d10*/  IMAD.MOV.U32 R3, RZ, RZ, R222 ;  /* 0x000000ffff037224 */ /* 0x000fe200078e00de */
[----:B------:R-:W-:Y:S01]  /*0d20*/  @P5 SHF.R.U32.HI R3, RZ, c[0x0][0x2c0], R4 ;  /* 0x0000b000ff035a19 */ /* 0x000fe20000011604 */
[----:B------:R-:W-:Y:S01]  /*0d30*/  BAR.SYNC.DEFER_BLOCKING 0x0 ;  /* 0x0000000000007b1d */ /* 0x000fe20000010000 */
[----:B------:R-:W-:-:S04]  /*0d40*/  IMAD.WIDE.U32 R6, R2, c[0x0][0x178], RZ ;  /* 0x00005e0002067a25 */ /* 0x000fc800078e00ff */
[----:B------:R-:W-:-:S05]  /*0d50*/  @!P0 IMAD.MOV.U32 R230, RZ, RZ, R228 ;  /* 0x000000ffffe68224 */ /* 0x000fca00078e00e4 */
[----:B--2---:R-:W-:-:S05]  /*0d60*/  SHF.R.S32.HI R215, RZ, 0x1f, R230 ;  /* 0x0000001fffd77819 */ /* 0x004fca00000114e6 */
[----:B------:R-:W-:-:S04]  /*0d70*/  IMAD R215, R215, c[0x0][0x2b0], RZ ;  /* 0x0000ac00d7d77a24 */ /* 0x000fc800078e02ff */
[C---:B------:R-:W-:Y:S02]  /*0d80*/  IMAD R215, R230.reuse, c[0x0][0x2b4], R215 ;  /* 0x0000ad00e6d77a24 */ /* 0x040fe400078e02d7 */
[----:B------:R-:W-:-:S04]  /*0d90*/  IMAD.WIDE.U32 R230, R230, c[0x0][0x2b0], RZ ;  /* 0x0000ac00e6e67a25 */ /* 0x000fc800078e00ff */
[----:B------:R-:W-:Y:S01]  /*0da0*/  IMAD.IADD R215, R231, 0x1, R215 ;  /* 0x00000001e7d77824 */ /* 0x000fe200078e02d7 */
[----:B------:R-:W-:-:S04]  /*0db0*/  @!P2 IADD3 R5, P0, R3, R230, RZ ;  /* 0x000000e60305a210 */ /* 0x000fc80007f1e0ff */
[----:B------:R-:W-:Y:S02]  /*0dc0*/  @!P2 LEA.HI.X.SX32 R4, R3, R215, 0x1, P0 ;  /* 0x000000d70304a211 */ /* 0x000fe400000f0eff */
[----:B------:R-:W-:-:S04]  /*0dd0*/  @!P2 LEA R18, P0, R5, c[0x0][0x2a0], 0x2 ;  /* 0x0000a8000512aa11 */ /* 0x000fc800078010ff */
[----:B------:R-:W-:-:S05]  /*0de0*/  @!P2 LEA.HI.X R19, R5, c[0x0][0x2a4], R4, 0x2, P0 ;  /* 0x0000a9000513aa11 */ /* 0x000fca00000f1404 */
[----:B------:R1:W2:Y:S01]  /*0df0*/  @!P2 LDG.E R221, [R18.64] ;  /* 0x0000000612dda981 */ /* 0x0002a2000c1e1900 */
[----:B------:R-:W-:Y:S01]  /*0e00*/  SHF.R.S32.HI R5, RZ, 0x1f, R2 ;  /* 0x0000001fff057819 */ /* 0x000fe20000011402 */
[----:B------:R-:W-:Y:S01]  /*0e10*/  IMAD.SHL.U32 R225, R9, 0x8, RZ ;  /* 0x0000000809e17824 */ /* 0x000fe200078e00ff */
[----:B------:R-:W-:Y:S01]  /*0e20*/  SHF.R.S32.HI R4, RZ, 0x1f, R228 ;  /* 0x0000001fff047819 */ /* 0x000fe200000114e4 */
[----:B------:R-:W-:Y:S01]  /*0e30*/  IMAD.WIDE.U32 R234, R220, c[0x0][0x1e8], RZ ;  /* 0x00007a00dcea7a25 */ /* 0x000fe200078e00ff */
[----:B------:R-:W-:Y:S02]  /*0e40*/  LEA.HI R102, R105, R100, RZ, 0x5 ;  /* 0x0000006469667211 */ /* 0x000fe400078f28ff */
[----:B------:R-:W-:Y:S01]  /*0e50*/  SEL R4, R4, RZ, !P1 ;  /* 0x000000ff04047207 */ /* 0x000fe20004800000 */
[----:B------:R-:W-:Y:S01]  /*0e60*/  IMAD R5, R5, c[0x0][0x178], RZ ;  /* 0x00005e0005057a24 */ /* 0x000fe200078e02ff */
[----:B------:R-:W-:Y:S01]  /*0e70*/  IADD3 R8, R225, 0x40, RZ ;  /* 0x00000040e1087810 */ /* 0x000fe20007ffe0ff */
[----:B------:R-:W-:Y:S01]  /*0e80*/  IMAD R12, R13, -0x60, R12 ;  /* 0xffffffa00d0c7824 */ /* 0x000fe200078e020c */
[----:B------:R-:W-:Y:S01]  /*0e90*/  ISETP.GE.AND P6, PT, R225, c[0x0][0x198], PT ;  /* 0x00006600e1007a0c */ /* 0x000fe20003fc6270 */
[----:B------:R-:W-:Y:S01]  /*0ea0*/  IMAD R5, R2, c[0x0][0x17c], R5 ;  /* 0x00005f0002057a24 */ /* 0x000fe200078e0205 */
[----:B------:R-:W-:Y:S01]  /*0eb0*/  ISETP.GE.AND P2, PT, R8, c[0x0][0x198], PT ;  /* 0x0000660008007a0c */ /* 0x000fe20003f46270 */
[----:B------:R-:W-:Y:S01]  /*0ec0*/  IMAD.IADD R2, R15, 0x1, R224 ;  /* 0x000000010f027824 */ /* 0x000fe200078e02e0 */
[----:B------:R-:W-:Y:S01]  /*0ed0*/  SHF.R.S32.HI R107, RZ, 0x5, R102 ;  /* 0x00000005ff6b7819 */ /* 0x000fe20000011466 */
[----:B------:R-:W-:-:S02]  /*0ee0*/  IMAD.IADD R7, R7, 0x1, R5 ;  /* 0x0000000107077824 */ /* 0x000fc400078e0205 */
[----:B------:R-:W-:Y:S02]  /*0ef0*/  IMAD R5, R0, c[0x0][0x1b8], RZ ;  /* 0x00006e0000057a24 */ /* 0x000fe400078e02ff */
[----:B------:R-:W-:-:S04]  /*0f00*/  IMAD.WIDE.U32 R10, R220, c[0x0][0x1b8], R6 ;  /* 0x00006e00dc0a7a25 */ /* 0x000fc800078e0006 */
[----:B------:R-:W-:Y:S02]  /*0f10*/  IMAD R5, R220, c[0x0][0x1bc], R5 ;  /* 0x00006f00dc057a24 */ /* 0x000fe400078e0205 */
[----:B------:R-:W-:-:S04]  /*0f20*/  @P4 IMAD.HI.U32 R6, R2, c[0x0][0x2c8], RZ ;  /* 0x0000b20002064a27 */ /* 0x000fc800078e00ff */
[----:B------:R-:W-:Y:S01]  /*0f30*/  IMAD.IADD R11, R11, 0x1, R5 ;  /* 0x000000010b0b7824 */ /* 0x000fe200078e0205 */
[----:B------:R-:W-:Y:S01]  /*0f40*/  SEL R5, R228, RZ, !P1 ;  /* 0x000000ffe4057207 */ /* 0x000fe20004800000 */
[----:B------:R-:W-:Y:S01]  /*0f50*/  IMAD.MOV.U32 R7, RZ, RZ, R2 ;  /* 0x000000ffff077224 */ /* 0x000fe200078e0002 */
[----:B------:R-:W-:Y:S01]  /*0f60*/  @P4 SHF.R.U32.HI R7, RZ, c[0x0][0x2cc], R6 ;  /* 0x0000b300ff074a19 */ /* 0x000fe20000011606 */
[----:B------:R-:W-:Y:S02]  /*0f70*/  IMAD R4, R4, c[0x0][0x1c0], RZ ;  /* 0x0000700004047a24 */ /* 0x000fe400078e02ff */
[----:B------:R-:W-:Y:S01]  /*0f80*/  IMAD.WIDE.U32 R10, R5, c[0x0][0x1c0], R10 ;  /* 0x00007000050a7a25 */ /* 0x000fe200078e000a */
[----:B------:R-:W-:-:S03]  /*0f90*/  SHF.R.S32.HI R6, RZ, 0x1f, R7 ;  /* 0x0000001fff067819 */ /* 0x000fc60000011407 */
[----:B------:R-:W-:Y:S02]  /*0fa0*/  IMAD R4, R5, c[0x0][0x1c4], R4 ;  /* 0x0000710005047a24 */ /* 0x000fe400078e0204 */
[----:B------:R-:W-:Y:S02]  /*0fb0*/  IMAD.MOV R5, RZ, RZ, -R7 ;  /* 0x000000ffff057224 */ /* 0x000fe400078e0a07 */
[----:B------:R-:W-:Y:S02]  /*0fc0*/  IMAD.IADD R11, R11, 0x1, R4 ;  /* 0x000000010b0b7824 */ /* 0x000fe400078e0204 */
[----:B------:R-:W-:Y:S02]  /*0fd0*/  IMAD R5, R5, c[0x0][0x2c4], R2 ;  /* 0x0000b10005057a24 */ /* 0x000fe400078e0202 */
[----:B------:R-:W-:Y:S02]  /*0fe0*/  IMAD R6, R6, c[0x0][0x1b0], RZ ;  /* 0x00006c0006067a24 */ /* 0x000fe400078e02ff */
[----:B------:R-:W-:Y:S01]  /*0ff0*/  IMAD.WIDE.U32 R10, R7, c[0x0][0x1b0], R10 ;  /* 0x00006c00070a7a25 */ /* 0x000fe200078e000a */
[----:B------:R-:W-:-:S03]  /*1000*/  SHF.R.S32.HI R2, RZ, 0x1f, R5 ;  /* 0x0000001fff027819 */ /* 0x000fc60000011405 */
[----:B------:R-:W-:Y:S02]  /*1010*/  IMAD R6, R7, c[0x0][0x1b4], R6 ;  /* 0x00006d0007067a24 */ /* 0x000fe400078e0206 */
[----:B------:R-:W-:Y:S02]  /*1020*/  IMAD R2, R2, c[0x0][0x1a8], RZ ;  /* 0x00006a0002027a24 */ /* 0x000fe400078e02ff */
[----:B------:R-:W-:Y:S02]  /*1030*/  IMAD.IADD R7, R11, 0x1, R6 ;  /* 0x000000010b077824 */ /* 0x000fe400078e0206 */
[----:B------:R-:W-:Y:S02]  /*1040*/  IMAD.MOV.U32 R6, RZ, RZ, R10 ;  /* 0x000000ffff067224 */ /* 0x000fe400078e000a */
[C---:B------:R-:W-:Y:S02]  /*1050*/  IMAD R11, R5.reuse, c[0x0][0x1ac], R2 ;  /* 0x00006b00050b7a24 */ /* 0x040fe400078e0202 */
[----:B------:R-:W-:-:S04]  /*1060*/  IMAD.WIDE.U32 R6, R5, c[0x0][0x1a8], R6 ;  /* 0x00006a0005067a25 */ /* 0x000fc800078e0006 */
[----:B------:R-:W-:Y:S01]  /*1070*/  IMAD.IADD R11, R7, 0x1, R11 ;  /* 0x00000001070b7824 */ /* 0x000fe200078e020b */
[----:B------:R-:W-:Y:S01]  /*1080*/  LEA R17, P0, R6, c[0x0][0x160], 0x1 ;  /* 0x0000580006117a11 */ /* 0x000fe200078008ff */
[----:B------:R-:W-:Y:S02]  /*1090*/  IMAD.SHL.U32 R4, R16, 0x40, RZ ;  /* 0x0000004010047824 */ /* 0x000fe400078e00ff */
[----:B------:R-:W-:Y:S01]  /*10a0*/  IMAD.IADD R7, R15, 0x1, R16 ;  /* 0x000000010f077824 */ /* 0x000fe200078e0210 */
[----:B------:R-:W-:Y:S01]  /*10b0*/  LEA.HI.X R11, R6, c[0x0][0x164], R11, 0x1, P0 ;  /* 0x00005900060b7a11 */ /* 0x000fe200000f0c0b */
[----:B------:R-:W-:Y:S01]  /*10c0*/  SHFL.IDX PT, R26, R17, RZ, 0x181f ;  /* 0x00181fff111a7589 */ /* 0x000fe200000e0000 */
[----:B------:R-:W-:Y:S01]  /*10d0*/  LOP3.LUT R4, R4, 0x1c0, RZ, 0xc0, !PT ;  /* 0x000001c004047812 */ /* 0x000fe200078ec0ff */
[----:B------:R-:W-:Y:S02]  /*10e0*/  IMAD R6, R226, c[0x0][0x2c4], RZ ;  /* 0x0000b100e2067a24 */ /* 0x000fe400078e02ff */
[----:B------:R-:W3:Y:S01]  /*10f0*/  SHFL.IDX PT, R27, R11, RZ, 0x181f ;  /* 0x00181fff0b1b7589 */ /* 0x000ee200000e0000 */
[----:B------:R-:W-:Y:S01]  /*1100*/  SHF.R.U32.HI R2, RZ, 0x3, R4 ;  /* 0x00000003ff027819 */ /* 0x000fe20000011604 */
[----:B------:R-:W-:Y:S01]  /*1110*/  IMAD.MOV R5, RZ, RZ, -R3 ;  /* 0x000000ffff057224 */ /* 0x000fe200078e0a03 */
[----:B-1----:R-:W-:Y:S01]  /*1120*/  LOP3.LUT R19, R4, 0x38, R225, 0xf8, !PT ;  /* 0x0000003804137812 */ /* 0x002fe200078ef8e1 */
[----:B------:R-:W-:Y:S01]  /*1130*/  SHFL.IDX PT, R22, R17, 0x1, 0x181f ;  /* 0x00381f0011167f89 */ /* 0x000fe200000e0000 */
[----:B------:R-:W-:Y:S01]  /*1140*/  ISETP.GE.AND P0, PT, R7, R6, PT ;  /* 0x000000060700720c */ /* 0x000fe20003f06270 */
[----:B------:R-:W-:Y:S01]  /*1150*/  IMAD R222, R5, c[0x0][0x2b8], R222 ;  /* 0x0000ae0005de7a24 */ /* 0x000fe200078e02de */
[----:B------:R-:W-:Y:S01]  /*1160*/  LOP3.LUT R19, R19, R2, RZ, 0x3c, !PT ;  /* 0x0000000213137212 */ /* 0x000fe200078e3cff */
[----:B------:R-:W1:Y:S01]  /*1170*/  SHFL.IDX PT, R23, R11, 0x1, 0x181f ;  /* 0x00381f000b177f89 */ /* 0x000e6200000e0000 */
[----:B------:R-:W-:Y:S01]  /*1180*/  LEA.HI R2, R105, R100, RZ, 0x6 ;  /* 0x0000006469027211 */ /* 0x000fe200078f30ff */
[----:B------:R-:W-:Y:S01]  /*1190*/  IMAD.WIDE.U32 R20, R222, c[0x0][0x1e0], RZ ;  /* 0x00007800de147a25 */ /* 0x000fe200078e00ff */
[----:B------:R-:W-:Y:S01]  /*11a0*/  SHF.R.S32.HI R3, RZ, 0x1f, R8 ;  /* 0x0000001fff037819 */ /* 0x000fe20000011408 */
[----:B------:R-:W-:Y:S01]  /*11b0*/  SHFL.IDX PT, R10, R17, 0x3, 0x181f ;  /* 0x00781f00110a7f89 */ /* 0x000fe200000e0000 */
[----:B------:R-:W-:Y:S01]  /*11c0*/  SHF.R.S32.HI R5, RZ, 0x1f, R222 ;  /* 0x0000001fff057819 */ /* 0x000fe200000114de */
[----:B------:R-:W-:Y:S01]  /*11d0*/  IMAD.SHL.U32 R2, R2, 0x8, RZ ;  /* 0x0000000802027824 */ /* 0x000fe200078e00ff */
[----:B------:R-:W-:Y:S01]  /*11e0*/  LEA.HI R3, R3, R8, RZ, 0x3 ;  /* 0x0000000803037211 */ /* 0x000fe200078f18ff */
[----:B------:R-:W-:-:S02]  /*11f0*/  IMAD.IADD R101, R217, 0x1, R12 ;  /* 0x00000001d9657824 */ /* 0x000fc400078e020c */
[----:B------:R-:W-:Y:S01]  /*1200*/  IMAD.WIDE.U32 R232, R220, c[0x0][0x210], RZ ;  /* 0x00008400dce87a25 */ /* 0x000fe200078e00ff */
[----:B------:R-:W-:Y:S02]  /*1210*/  LOP3.LUT R2, R19, 0xfffffe00, R2, 0xf8, !PT ;  /* 0xfffffe0013027812 */ /* 0x000fe400078ef802 */
[----:B------:R-:W-:Y:S01]  /*1220*/  LOP3.LUT R243, R3, 0xfffffff8, RZ, 0xc0, !PT ;  /* 0xfffffff803f37812 */ /* 0x000fe200078ec0ff */
[----:B------:R-:W-:Y:S01]  /*1230*/  IMAD R19, R5, c[0x0][0x1e0], RZ ;  /* 0x0000780005137a24 */ /* 0x000fe200078e02ff */
[----:B------:R-:W-:Y:S01]  /*1240*/  IADD3 R3, R7, 0x20, RZ ;  /* 0x0000002007037810 */ /* 0x000fe20007ffe0ff */
[----:B------:R-:W-:Y:S01]  /*1250*/  IMAD.SHL.U32 R223, R2, 0x2, RZ ;  /* 0x0000000202df7824 */ /* 0x000fe200078e00ff */
[----:B------:R-:W-:Y:S01]  /*1260*/  SHF.R.S32.HI R244, RZ, 0x1f, R243 ;  /* 0x0000001ffff47819 */ /* 0x000fe200000114f3 */
[----:B---3--:R-:W-:-:S03]  /*1270*/  @!P0 IMAD.WIDE R24, R225, 0x2, R26 ;  /* 0x00000002e1188825 */ /* 0x008fc600078e021a */
[----:B------:R-:W-:Y:S01]  /*1280*/  IADD3 R240, R223, 0x100, RZ ;  /* 0x00000100dff07810 */ /* 0x000fe20007ffe0ff */
[----:B------:R-:W-:Y:S01]  /*1290*/  @!P0 IMAD.WIDE R26, R243, 0x2, R26 ;  /* 0x00000002f31a8825 */ /* 0x000fe200078e021a */
[----:B------:R1:W-:Y:S01]  /*12a0*/  @!P0 LDGSTS.E.BYPASS.LTC128B.128 [R223+0x100], [R24.64], !P6 ;  /* 0x0010000018df8fae */ /* 0x0003e2000f101d46 */
[----:B------:R-:W-:Y:S02]  /*12b0*/  IADD3 R239, R223, 0x3100, RZ ;  /* 0x00003100dfef7810 */ /* 0x000fe40007ffe0ff */
[----:B------:R-:W-:Y:S01]  /*12c0*/  IMAD R18, R222, c[0x0][0x1e4], R19 ;  /* 0x00007900de127a24 */ /* 0x000fe200078e0213 */
[----:B------:R3:W-:Y:S01]  /*12d0*/  @!P0 LDGSTS.E.BYPASS.LTC128B.128 [R223+0x4100], [R26.64], !P2 ;  /* 0x041000001adf8fae */ /* 0x0007e2000d101d46 */
[-C--:B------:R-:W-:Y:S01]  /*12e0*/  ISETP.GE.AND P0, PT, R3, R6.reuse, PT ;  /* 0x000000060300720c */ /* 0x080fe20003f06270 */
[----:B------:R-:W-:Y:S01]  /*12f0*/  IMAD.IADD R76, R101, 0x1, -R16 ;  /* 0x00000001654c7824 */ /* 0x000fe200078e0a10 */
[----:B------:R-:W-:Y:S01]  /*1300*/  IADD3 R3, R7, 0x40, RZ ;  /* 0x0000004007037810 */ /* 0x000fe20007ffe0ff */
[----:B------:R-:W-:Y:S01]  /*1310*/  IMAD.IADD R19, R21, 0x1, R18 ;  /* 0x0000000115137824 */ /* 0x000fe200078e0212 */
[----:B------:R-:W-:Y:S01]  /*1320*/  IADD3 R7, R7, 0x60, RZ ;  /* 0x0000006007077810 */ /* 0x000fe20007ffe0ff */
[----:B------:R-:W-:Y:S01]  /*1330*/  IMAD.MOV.U32 R18, RZ, RZ, R20 ;  /* 0x000000ffff127224 */ /* 0x000fe200078e0014 */
[----:B------:R-:W-:Y:S01]  /*1340*/  ISETP.GE.AND P1, PT, R3, R6, PT ;  /* 0x000000060300720c */ /* 0x000fe20003f26270 */
[----:B------:R-:W-:Y:S01]  /*1350*/  IMAD R3, R0, c[0x0][0x1e8], RZ ;  /* 0x00007a0000037a24 */ /* 0x000fe200078e02ff */
[----:B------:R-:W-:Y:S01]  /*1360*/  SHFL.IDX PT, R20, R17, 0x2, 0x181f ;  /* 0x00581f0011147f89 */ /* 0x000fe200000e0000 */
[----:B------:R-:W-:Y:S01]  /*1370*/  IMAD R5, R5, c[0x0][0x208], RZ ;  /* 0x0000820005057a24 */ /* 0x000fe200078e02ff */
[C---:B------:R-:W-:Y:S01]  /*1380*/  IADD3 R238, R223.reuse, 0x1100, RZ ;  /* 0x00001100dfee7810 */ /* 0x040fe20007ffe0ff */
[----:B------:R-:W-:Y:S01]  /*1390*/  IMAD R3, R220, c[0x0][0x1ec], R3 ;  /* 0x00007b00dc037a24 */ /* 0x000fe200078e0203 */
[----:B------:R-:W4:Y:S01]  /*13a0*/  SHFL.IDX PT, R21, R11, 0x2, 0x181f ;  /* 0x00581f000b157f89 */ /* 0x000f2200000e0000 */
[----:B------:R-:W-:-:S02]  /*13b0*/  IADD3 R237, R223, 0x4100, RZ ;  /* 0x00004100dfed7810 */ /* 0x000fc40007ffe0ff */
[----:B------:R-:W-:Y:S01]  /*13c0*/  IMAD.IADD R218, R235, 0x1, R3 ;  /* 0x00000001ebda7824 */ /* 0x000fe200078e0203 */
[----:B------:R-:W5:Y:S01]  /*13d0*/  SHFL.IDX PT, R11, R11, 0x3, 0x181f ;  /* 0x00781f000b0b7f89 */ /* 0x000f6200000e0000 */
[----:B-1----:R-:W-:-:S04]  /*13e0*/  @!P0 IMAD.WIDE R24, R225, 0x2, R22 ;  /* 0x00000002e1188825 */ /* 0x002fc800078e0216 */
[----:B------:R-:W-:Y:S01]  /*13f0*/  @!P0 IMAD.WIDE R22, R243, 0x2, R22 ;  /* 0x00000002f3168825 */ /* 0x000fe200078e0216 */
[----:B------:R5:W-:Y:S04]  /*1400*/  @!P0 LDGSTS.E.BYPASS.LTC128B.128 [R223+0x1100], [R24.64], !P6 ;  /* 0x0110000018df8fae */ /* 0x000be8000f101d46 */
[----:B------:R1:W-:Y:S01]  /*1410*/  @!P0 LDGSTS.E.BYPASS.LTC128B.128 [R223+0x5100], [R22.64], !P2 ;  /* 0x0510000016df8fae */ /* 0x0003e2000d101d46 */
[----:B--2---:R-:W-:Y:S01]  /*1420*/  SHF.R.S32.HI R2, RZ, 0x1f, R221 ;  /* 0x0000001fff027819 */ /* 0x004fe200000114dd */
[----:B------:R-:W-:-:S04]  /*1430*/  IMAD.WIDE.U32 R18, R221, c[0x0][0x1f0], R18 ;  /* 0x00007c00dd127a25 */ /* 0x000fc800078e0012 */
[----:B------:R-:W-:Y:S01]  /*1440*/  IMAD R4, R2, c[0x0][0x1f0], RZ ;  /* 0x00007c0002047a24 */ /* 0x000fe200078e02ff */
[----:B------:R-:W-:Y:S01]  /*1450*/  IADD3 R18, P0, R234, R18, RZ ;  /* 0x00000012ea127210 */ /* 0x000fe20007f1e0ff */
[----:B------:R-:W-:Y:S02]  /*1460*/  IMAD R2, R2, c[0x0][0x218], RZ ;  /* 0x0000860002027a24 */ /* 0x000fe400078e02ff */
[C---:B------:R-:W-:Y:S02]  /*1470*/  IMAD R3, R221.reuse, c[0x0][0x1f4], R4 ;  /* 0x00007d00dd037a24 */ /* 0x040fe400078e0204 */
[----:B------:R-:W-:-:S03]  /*1480*/  IMAD R2, R221, c[0x0][0x21c], R2 ;  /* 0x00008700dd027a24 */ /* 0x000fc600078e0202 */
[----:B------:R-:W-:Y:S02]  /*1490*/  IADD3.X R3, R218, R19, R3, P0, !PT ;  /* 0x00000013da037210 */ /* 0x000fe400007fe403 */
[----:B------:R-:W-:-:S04]  /*14a0*/  LEA R4, P0, R18, c[0x0][0x1c8], 0x1 ;  /* 0x0000720012047a11 */ /* 0x000fc800078008ff */
[----:B------:R-:W-:Y:S01]  /*14b0*/  LEA.HI.X R3, R18, c[0x0][0x1cc], R3, 0x1, P0 ;  /* 0x0000730012037a11 */ /* 0x000fe200000f0c03 */
[--C-:B----4-:R-:W-:Y:S01]  /*14c0*/  @!P1 IMAD.WIDE R18, R225, 0x2, R20.reuse ;  /* 0x00000002e1129825 */ /* 0x110fe200078e0214 */
[----:B------:R-:W-:Y:S02]  /*14d0*/  ISETP.GE.AND P0, PT, R7, R6, PT ;  /* 0x000000060700720c */ /* 0x000fe40003f06270 */
[----:B------:R-:W-:Y:S01]  /*14e0*/  SHFL.IDX PT, R6, R4, RZ, 0x181f ;  /* 0x00181fff04067589 */ /* 0x000fe200000e0000 */
[----:B------:R-:W-:-:S03]  /*14f0*/  @!P1 IMAD.WIDE R20, R243, 0x2, R20 ;  /* 0x00000002f3149825 */ /* 0x000fc600078e0214 */
[----:B------:R-:W3:Y:S04]  /*1500*/  SHFL.IDX PT, R7, R3, RZ, 0x181f ;  /* 0x00181fff03077589 */ /* 0x000ee800000e0000 */
[----:B------:R2:W-:Y:S03]  /*1510*/  @!P1 LDGSTS.E.BYPASS.LTC128B.128 [R223+0x2100], [R18.64], !P6 ;  /* 0x0210000012df9fae */ /* 0x0005e6000f101d46 */
[--C-:B-----5:R-:W-:Y:S01]  /*1520*/  @!P0 IMAD.WIDE R24, R225, 0x2, R10.reuse ;  /* 0x00000002e1188825 */ /* 0x120fe200078e020a */
[----:B------:R4:W-:Y:S01]  /*1530*/  @!P1 LDGSTS.E.BYPASS.LTC128B.128 [R223+0x6100], [R20.64], !P2 ;  /* 0x0610000014df9fae */ /* 0x0009e2000d101d46 */
[----:B------:R-:W-:Y:S02]  /*1540*/  ISETP.GE.AND P1, PT, R76, 0x21, PT ;  /* 0x000000214c00780c */ /* 0x000fe40003f26270 */
[----:B-1----:R-:W-:Y:S01]  /*1550*/  @!P0 IMAD.WIDE R22, R243, 0x2, R10 ;  /* 0x00000002f3168825 */ /* 0x002fe200078e020a */
[----:B------:R1:W-:Y:S01]  /*1560*/  @!P0 LDGSTS.E.BYPASS.LTC128B.128 [R223+0x3100], [R24.64], !P6 ;  /* 0x0310000018df8fae */ /* 0x0003e2000f101d46 */
[----:B------:R-:W-:-:S02]  /*1570*/  ISETP.GE.AND P6, PT, R8, c[0x0][0x1d4], PT ;  /* 0x0000750008007a0c */ /* 0x000fc40003fc6270 */
[----:B------:R-:W-:Y:S01]  /*1580*/  IMAD R10, R222, c[0x0][0x20c], R5 ;  /* 0x00008300de0a7a24 */ /* 0x000fe200078e0205 */
[----:B------:R5:W-:Y:S01]  /*1590*/  @!P0 LDGSTS.E.BYPASS.LTC128B.128 [R223+0x7100], [R22.64], !P2 ;  /* 0x0710000016df8fae */ /* 0x000be2000d101d46 */
[----:B------:R-:W-:Y:S01]  /*15a0*/  ISETP.GE.AND P0, PT, R76, 0x1, PT ;  /* 0x000000014c00780c */ /* 0x000fe20003f06270 */
[----:B------:R-:W-:Y:S01]  /*15b0*/  IMAD R5, R0, c[0x0][0x210], RZ ;  /* 0x0000840000057a24 */ /* 0x000fe200078e02ff */
[----:B------:R-:W-:Y:S01]  /*15c0*/  ISETP.GE.AND P2, PT, R225, c[0x0][0x1d4], PT ;  /* 0x00007500e1007a0c */ /* 0x000fe20003f46270 */
[----:B------:R-:W-:Y:S01]  /*15d0*/  IMAD R0, R222, c[0x0][0x1e0], RZ ;  /* 0x00007800de007a24 */ /* 0x000fe200078e02ff */
[----:B------:R-:W0:Y:S01]  /*15e0*/  LDGDEPBAR ;  /* 0x00000000000079af */ /* 0x000e220000000000 */
[----:B------:R-:W-:Y:S01]  /*15f0*/  IMAD R5, R220, c[0x0][0x214], R5 ;  /* 0x00008500dc057a24 */ /* 0x000fe200078e0205 */
[----:B------:R-:W-:Y:S01]  /*1600*/  SEL R245, RZ, 0x10, P6 ;  /* 0x00000010fff57807 */ /* 0x000fe20003000000 */
[----:B------:R-:W-:Y:S02]  /*1610*/  IMAD R17, R221, c[0x0][0x1f0], R0 ;  /* 0x00007c00dd117a24 */ /* 0x000fe400078e0200 */
[----:B------:R-:W-:-:S02]  /*1620*/  IMAD.IADD R219, R233, 0x1, R5 ;  /* 0x00000001e9db7824 */ /* 0x000fc400078e0205 */
[----:B------:R-:W-:Y:S02]  /*1630*/  IMAD R17, R220, c[0x0][0x1e8], R17 ;  /* 0x00007a00dc117a24 */ /* 0x000fe400078e0211 */
[----:B---3--:R-:W-:-:S03]  /*1640*/  @P0 IMAD.WIDE R26, R243, 0x2, R6 ;  /* 0x00000002f31a0825 */ /* 0x008fc600078e0206 */
[----:B------:R-:W-:Y:S01]  /*1650*/  LEA R17, R17, c[0x0][0x1c8], 0x1 ;  /* 0x0000720011117a11 */ /* 0x000fe200078e08ff */
[----:B--2---:R-:W-:Y:S01]  /*1660*/  IMAD.WIDE.U32 R18, R222, c[0x0][0x208], RZ ;  /* 0x00008200de127a25 */ /* 0x004fe200078e00ff */
[----:B----4-:R-:W-:Y:S03]  /*1670*/  SHFL.IDX PT, R20, R4, 0x1, 0x181f ;  /* 0x00381f0004147f89 */ /* 0x010fe600000e0000 */
[----:B------:R-:W-:Y:S01]  /*1680*/  IMAD.IADD R11, R19, 0x1, R10 ;  /* 0x00000001130b7824 */ /* 0x000fe200078e020a */
[----:B------:R-:W2:Y:S01]  /*1690*/  SHFL.IDX PT, R21, R3, 0x1, 0x181f ;  /* 0x00381f0003157f89 */ /* 0x000ea200000e0000 */
[----:B------:R-:W-:Y:S02]  /*16a0*/  IMAD.MOV.U32 R10, RZ, RZ, R18 ;  /* 0x000000ffff0a7224 */ /* 0x000fe400078e0012 */
[----:B-----5:R-:W-:-:S04]  /*16b0*/  @P0 IMAD.WIDE R22, R225, 0x2, R6 ;  /* 0x00000002e1160825 */ /* 0x020fc800078e0206 */
[----:B------:R-:W-:Y:S01]  /*16c0*/  IMAD.WIDE.U32 R10, R221, c[0x0][0x218], R10 ;  /* 0x00008600dd0a7a25 */ /* 0x000fe200078e000a */
[----:B------:R3:W-:Y:S04]  /*16d0*/  @P0 LDGSTS.E.BYPASS.LTC128B.128 [R223+0x8100], [R22.64], !P2 ;  /* 0x0810000016df0fae */ /* 0x0007e8000d101d46 */
[----:B------:R4:W-:Y:S01]  /*16e0*/  @P0 LDGSTS.E.BYPASS.LTC128B.128 [R223+0xb100], [R26.64], !P6 ;  /* 0x0b1000001adf0fae */ /* 0x0009e2000f101d46 */
[----:B------:R-:W-:Y:S02]  /*16f0*/  IADD3 R5, P0, R232, R10, RZ ;  /* 0x0000000ae8057210 */ /* 0x000fe40007f1e0ff */
[----:B------:R-:W-:Y:S02]  /*1700*/  LEA.HI R10, R105, R100, RZ, 0x4 ;  /* 0x00000064690a7211 */ /* 0x000fe400078f20ff */
[----:B-1----:R-:W-:Y:S01]  /*1710*/  IADD3.X R24, R219, R11, R2, P0, !PT ;  /* 0x0000000bdb187210 */ /* 0x002fe200007fe402 */
[----:B------:R-:W-:Y:S01]  /*1720*/  IMAD.SHL.U32 R2, R16, 0x8, RZ ;  /* 0x0000000810027824 */ /* 0x000fe200078e00ff */
[----:B------:R-:W-:-:S02]  /*1730*/  LEA R7, P0, R5, c[0x0][0x1f8], 0x1 ;  /* 0x00007e0005077a11 */ /* 0x000fc400078008ff */
[----:B------:R-:W-:Y:S01]  /*1740*/  SHF.R.S32.HI R11, RZ, 0x4, R10 ;  /* 0x00000004ff0b7819 */ /* 0x000fe2000001140a */
[----:B--2---:R-:W-:Y:S01]  /*1750*/  @P1 IMAD.WIDE R18, R225, 0x2, R20 ;  /* 0x00000002e1121825 */ /* 0x004fe200078e0214 */
[----:B------:R-:W-:Y:S01]  /*1760*/  LEA.HI.X R24, R5, c[0x0][0x1fc], R24, 0x1, P0 ;  /* 0x00007f0005187a11 */ /* 0x000fe200000f0c18 */
[----:B------:R-:W1:Y:S01]  /*1770*/  SHFL.IDX PT, R51, R7, RZ, 0x181f ;  /* 0x00181fff07337589 */ /* 0x000e6200000e0000 */
[C---:B------:R-:W-:Y:S01]  /*1780*/  LOP3.LUT R5, R10.reuse, 0xfffffff0, RZ, 0xc0, !PT ;  /* 0xfffffff00a057812 */ /* 0x040fe200078ec0ff */
[----:B------:R-:W-:Y:S01]  /*1790*/  @P1 IMAD.WIDE R20, R243, 0x2, R20 ;  /* 0x00000002f3141825 */ /* 0x000fe200078e0214 */
[----:B------:R-:W-:Y:S01]  /*17a0*/  LEA.HI R10, R10, R11, RZ, 0x1 ;  /* 0x0000000b0a0a7211 */ /* 0x000fe200078f08ff */
[----:B------:R2:W-:Y:S02]  /*17b0*/  @P1 LDGSTS.E.BYPASS.LTC128B.128 [R223+0x9100], [R18.64], !P2 ;  /* 0x0910000012df1fae */ /* 0x0005e4000d101d46 */
[----:B------:R-:W-:Y:S01]  /*17c0*/  IMAD.IADD R16, R100, 0x1, -R5 ;  /* 0x0000000164107824 */ /* 0x000fe200078e0a05 */
[----:B------:R-:W-:Y:S01]  /*17d0*/  LOP3.LUT R10, R10, 0xfffffffe, RZ, 0xc0, !PT ;  /* 0xfffffffe0a0a7812 */ /* 0x000fe200078ec0ff */
[----:B------:R-:W5:Y:S01]  /*17e0*/  SHFL.IDX PT, R4, R24, RZ, 0x181f ;  /* 0x00181fff18047589 */ /* 0x000f6200000e0000 */
[----:B---3--:R-:W-:-:S02]  /*17f0*/  IMAD.WIDE R22, R225, 0x2, RZ ;  /* 0x00000002e1167825 */ /* 0x008fc400078e02ff */
[----:B------:R-:W-:Y:S01]  /*1800*/  SHF.R.S32.HI R5, RZ, 0x1f, R16 ;  /* 0x0000001fff057819 */ /* 0x000fe20000011410 */
[----:B------:R-:W3:Y:S01]  /*1810*/  SHFL.IDX PT, R78, R7, 0x1, 0x181f ;  /* 0x00381f00074e7f89 */ /* 0x000ee200000e0000 */
[----:B------:R-:W-:Y:S02]  /*1820*/  IMAD.IADD R10, R11, 0x1, -R10 ;  /* 0x000000010b0a7824 */ /* 0x000fe400078e0a0a */
[----:B------:R-:W-:Y:S01]  /*1830*/  LEA.HI R5, R5, R16, RZ, 0x3 ;  /* 0x0000001005057211 */ /* 0x000fe200078f18ff */
[----:B------:R1:W-:Y:S01]  /*1840*/  @P1 LDGSTS.E.BYPASS.LTC128B.128 [R223+0xc100], [R20.64], !P6 ;  /* 0x0c10000014df1fae */ /* 0x0003e2000f101d46 */
[----:B------:R-:W-:-:S03]  /*1850*/  ISETP.GT.AND P1, PT, R76, 0x40, PT ;  /* 0x000000404c00780c */ /* 0x000fc60003f24270 */
[----:B------:R-:W3:Y:S04]  /*1860*/  SHFL.IDX PT, R6, R24, 0x1, 0x181f ;  /* 0x00381f0018067f89 */ /* 0x000ee800000e0000 */
[----:B------:R3:W4:Y:S04]  /*1870*/  SHFL.IDX PT, R80, R7, 0x2, 0x181f ;  /* 0x00581f0007507f89 */ /* 0x00072800000e0000 */
[----:B------:R-:W-:Y:S04]  /*1880*/  SHFL.IDX PT, R0, R24, 0x2, 0x181f ;  /* 0x00581f0018007f89 */ /* 0x000fe800000e0000 */
[----:B--2---:R-:W-:Y:S04]  /*1890*/  SHFL.IDX PT, R18, R17, 0x2, 0x181f ;  /* 0x00581f0011127f89 */ /* 0x004fe800000e0000 */
[----:B------:R2:W2:Y:S01]  /*18a0*/  SHFL.IDX PT, R19, R3, 0x2, 0x181f ;  /* 0x00581f0003137f89 */ /* 0x0004a200000e0000 */
[----:B-1----:R-:W-:Y:S01]  /*18b0*/  IADD3 R20, P0, R51, R22, RZ ;  /* 0x0000001633147210 */ /* 0x002fe20007f1e0ff */
[----:B---3--:R-:W-:-:S04]  /*18c0*/  IMAD.SHL.U32 R7, R9, 0x40, RZ ;  /* 0x0000004009077824 */ /* 0x008fc800078e00ff */
[----:B-----5:R-:W-:Y:S01]  /*18d0*/  IMAD.X R21, R4, 0x1, R23, P0 ;  /* 0x0000000104157824 */ /* 0x020fe200000e0617 */
[----:B------:R-:W-:Y:S02]  /*18e0*/  IADD3 R48, P0, R22, R78, RZ ;  /* 0x0000004e16307210 */ /* 0x000fe40007f1e0ff */
[----:B------:R-:W-:-:S03]  /*18f0*/  LOP3.LUT R7, R7, 0x1c0, RZ, 0xc0, !PT ;  /* 0x000001c007077812 */ /* 0x000fc600078ec0ff */
[----:B------:R-:W-:Y:S01]  /*1900*/  IMAD.X R49, R23, 0x1, R6, P0 ;  /* 0x0000000117317824 */ /* 0x000fe200000e0606 */
[----:B------:R-:W-:Y:S02]  /*1910*/  LOP3.LUT R2, R7, 0x8, R2, 0xf8, !PT ;  /* 0x0000000807027812 */ /* 0x000fe400078ef802 */
[----:B------:R-:W-:Y:S02]  /*1920*/  SHF.R.U32.HI R7, RZ, 0x3, R7 ;  /* 0x00000003ff077819 */ /* 0x000fe40000011607 */
[C---:B--2---:R-:W-:Y:S01]  /*1930*/  LOP3.LUT R3, R5.reuse, 0xfffffff8, RZ, 0xc0, !PT ;  /* 0xfffffff805037812 */ /* 0x044fe200078ec0ff */
[----:B------:R-:W-:Y:S01]  /*1940*/  IMAD.SHL.U32 R5, R5, 0x40, RZ ;  /* 0x0000004005057824 */ /* 0x000fe200078e00ff */
[----:B------:R-:W-:Y:S02]  /*1950*/  LOP3.LUT R7, R2, R7, RZ, 0x3c, !PT ;  /* 0x0000000702077212 */ /* 0x000fe400078e3cff */
[----:B----4-:R-:W-:Y:S01]  /*1960*/  IADD3 R82, P0, R22, R80, RZ ;  /* 0x0000005016527210 */ /* 0x010fe20007f1e0ff */
[----:B------:R-:W-:-:S02]  /*1970*/  IMAD.IADD R3, R16, 0x1, -R3 ;  /* 0x0000000110037824 */ /* 0x000fc400078e0a03 */
[----:B------:R-:W-:-:S04]  /*1980*/  @P1 IMAD.WIDE R16, R225, 0x2, R18 ;  /* 0x00000002e1101825 */ /* 0x000fc800078e0212 */
[----:B------:R-:W-:Y:S01]  /*1990*/  @P1 IMAD.WIDE R18, R243, 0x2, R18 ;  /* 0x00000002f3121825 */ /* 0x000fe200078e0212 */
[----:B------:R1:W-:Y:S03]  /*19a0*/  @P1 LDGSTS.E.BYPASS.LTC128B.128 [R223+0xa100], [R16.64], !P2 ;  /* 0x0a10000010df1fae */ /* 0x0003e6000d101d46 */
[----:B------:R-:W-:Y:S01]  /*19b0*/  IMAD.SHL.U32 R2, R3, 0x40, RZ ;  /* 0x0000004003027824 */ /* 0x000fe200078e00ff */
[----:B------:R1:W-:Y:S01]  /*19c0*/  @P1 LDGSTS.E.BYPASS.LTC128B.128 [R223+0xd100], [R18.64], !P6 ;  /* 0x0d10000012df1fae */ /* 0x0003e2000f101d46 */
[C---:B------:R-:W-:Y:S01]  /*19d0*/  IMAD R214, R10.reuse, 0x200, R7 ;  /* 0x000002000ad67824 */ /* 0x040fe200078e0207 */
[----:B------:R-:W-:Y:S01]  /*19e0*/  LOP3.LUT P1, RZ, R9, 0x2, RZ, 0xc0, !PT ;  /* 0x0000000209ff7812 */ /* 0x000fe2000782c0ff */
[----:B------:R-:W-:Y:S01]  /*19f0*/  IMAD.SHL.U32 R7, R10, 0x8, RZ ;  /* 0x000000080a077824 */ /* 0x000fe200078e00ff */
[----:B------:R-:W0:Y:S01]  /*1a00*/  LDGDEPBAR ;  /* 0x00000000000079af */ /* 0x000e220000000000 */
[----:B------:R-:W-:Y:S01]  /*1a10*/  IMAD.WIDE R10, R243, 0x2, RZ ;  /* 0x00000002f30a7825 */ /* 0x000fe200078e02ff */
[----:B------:R-:W-:-:S03]  /*1a20*/  LOP3.LUT R2, R2, 0x1c0, RZ, 0xc0, !PT ;  /* 0x000001c002027812 */ /* 0x000fc600078ec0ff */
[----:B------:R-:W-:Y:S01]  /*1a30*/  IMAD.X R83, R23, 0x1, R0, P0 ;  /* 0x0000000117537824 */ /* 0x000fe200000e0600 */
[----:B------:R-:W-:Y:S01]  /*1a40*/  IADD3 R50, P0, R51, R10, RZ ;  /* 0x0000000a33327210 */ /* 0x000fe20007f1e0ff */
[----:B------:R-:W-:Y:S01]  /*1a50*/  IMAD.SHL.U32 R214, R214, 0x2, RZ ;  /* 0x00000002d6d67824 */ /* 0x000fe200078e00ff */
[----:B------:R-:W-:Y:S02]  /*1a60*/  LOP3.LUT R7, R2, 0x8, R7, 0xf8, !PT ;  /* 0x0000000802077812 */ /* 0x000fe400078ef807 */
[----:B------:R-:W-:Y:S01]  /*1a70*/  SHF.R.U32.HI R2, RZ, 0x3, R2 ;  /* 0x00000003ff027819 */ /* 0x000fe20000011602 */
[----:B------:R-:W-:Y:S01]  /*1a80*/  IMAD.X R51, R4, 0x1, R11, P0 ;  /* 0x0000000104337824 */ /* 0x000fe200000e060b */
[----:B------:R-:W-:Y:S02]  /*1a90*/  IADD3 R78, P0, R10, R78, RZ ;  /* 0x0000004e0a4e7210 */ /* 0x000fe40007f1e0ff */
[----:B------:R-:W-:Y:S02]  /*1aa0*/  LOP3.LUT R2, R7, R2, RZ, 0x3c, !PT ;  /* 0x0000000207027212 */ /* 0x000fe400078e3cff */
[----:B------:R-:W-:Y:S01]  /*1ab0*/  IADD3 R4, R214, 0x8100, RZ ;  /* 0x00008100d6047810 */ /* 0x000fe20007ffe0ff */
[----:B------:R-:W-:Y:S01]  /*1ac0*/  IMAD.X R79, R11, 0x1, R6, P0 ;  /* 0x000000010b4f7824 */ /* 0x000fe200000e0606 */
[----:B------:R-:W-:Y:S01]  /*1ad0*/  LOP3.LUT R2, R2, 0xfffffe00, R5, 0xf8, !PT ;  /* 0xfffffe0002027812 */ /* 0x000fe200078ef805 */
[----:B------:R-:W-:Y:S01]  /*1ae0*/  IMAD.MOV.U32 R5, RZ, RZ, 0x10 ;  /* 0x00000010ff057424 */ /* 0x000fe200078e00ff */
[----:B------:R-:W-:Y:S01]  /*1af0*/  IADD3 R80, P0, R10, R80, RZ ;  /* 0x000000500a507210 */ /* 0x000fe20007f1e0ff */
[----:B------:R-:W-:Y:S01]  /*1b00*/  IMAD.MOV.U32 R10, RZ, RZ, 0x20 ;  /* 0x00000020ff0a7424 */ /* 0x000fe200078e00ff */
[----:B------:R-:W-:Y:S01]  /*1b10*/  IADD3 R213, R214, 0x8120, RZ ;  /* 0x00008120d6d57810 */ /* 0x000fe20007ffe0ff */
[----:B------:R-:W-:Y:S01]  /*1b20*/  IMAD R7, R107, 0x400, R2 ;  /* 0x000004006b077824 */ /* 0x000fe200078e0202 */
[----:B------:R-:W-:-:S04]  /*1b30*/  DEPBAR.LE SB0, 0x1 ;  /* 0x000080400000791a */ /* 0x000fc80000000000 */
[----:B------:R-:W-:Y:S01]  /*1b40*/  @P1 IADD3 R213, R4, -0x20, RZ ;  /* 0xffffffe004d51810 */ /* 0x000fe20007ffe0ff */
[----:B------:R-:W-:Y:S01]  /*1b50*/  BAR.SYNC.DEFER_BLOCKING 0x0 ;  /* 0x0000000000007b1d */ /* 0x000fe20000010000 */
[----:B------:R-:W-:Y:S01]  /*1b60*/  R2P PR, R3, 0x6 ;  /* 0x0000000603007804 */ /* 0x000fe20000000000 */
[----:B------:R-:W-:Y:S01]  /*1b70*/  IMAD.X R81, R11, 0x1, R0, P0 ;  /* 0x000000010b517824 */ /* 0x000fe200000e0600 */
[C---:B------:R-:W-:Y:S01]  /*1b80*/  LEA R4, R7.reuse, 0x100, 0x1 ;  /* 0x0000010007047811 */ /* 0x040fe200078e08ff */
[----:B------:R-:W-:Y:S01]  /*1b90*/  IMAD.SHL.U32 R7, R7, 0x2, RZ ;  /* 0x0000000207077824 */ /* 0x000fe200078e00ff */
[----:B------:R-:W-:Y:S02]  /*1ba0*/  ISETP.GE.AND P0, PT, R225, c[0x0][0x1d4], PT ;  /* 0x00007500e1007a0c */ /* 0x000fe40003f06270 */
[----:B------:R-:W-:Y:S02]  /*1bb0*/  SEL R5, R5, 0xfffffff0, !P1 ;  /* 0xfffffff005057807 */ /* 0x000fe40004800000 */
[----:B------:R-:W-:-:S02]  /*1bc0*/  SEL R3, R10, 0xffffffe0, !P2 ;  /* 0xffffffe00a037807 */ /* 0x000fc40005000000 */
[----:B------:R-:W-:Y:S01]  /*1bd0*/  ISETP.LT.OR P1, PT, R76, 0x1, P0 ;  /* 0x000000014c00780c */ /* 0x000fe20000721670 */
[--C-:B------:R-:W-:Y:S01]  /*1be0*/  IMAD R6, R5, 0x2, R4.reuse ;  /* 0x0000000205067824 */ /* 0x100fe200078e0204 */
[----:B------:R-:W-:Y:S01]  /*1bf0*/  ISETP.GE.AND P2, PT, R8, c[0x0][0x1d4], PT ;  /* 0x0000750008007a0c */ /* 0x000fe20003f46270 */
[----:B------:R-:W-:Y:S01]  /*1c00*/  IMAD R4, R3, 0x2, R4 ;  /* 0x0000000203047824 */ /* 0x000fe200078e0204 */
[----:B------:R-:W-:Y:S01]  /*1c10*/  IADD3 R207, R213, 0x800, RZ ;  /* 0x00000800d5cf7810 */ /* 0x000fe20007ffe0ff */
[----:B------:R-:W-:Y:S01]  /*1c20*/  IMAD R0, R3, 0x2, R6 ;  /* 0x0000000203007824 */ /* 0x000fe200078e0206 */
[C---:B------:R-:W-:Y:S02]  /*1c30*/  IADD3 R206, R213.reuse, 0x1000, RZ ;  /* 0x00001000d5ce7810 */ /* 0x040fe40007ffe0ff */
[C---:B------:R-:W-:Y:S02]  /*1c40*/  IADD3 R205, R213.reuse, 0x1800, RZ ;  /* 0x00001800d5cd7810 */ /* 0x040fe40007ffe0ff */
[----:B------:R-:W-:-:S02]  /*1c50*/  IADD3 R204, R213, 0x2000, RZ ;  /* 0x00002000d5cc7810 */ /* 0x000fc40007ffe0ff */
[C---:B------:R-:W-:Y:S01]  /*1c60*/  IADD3 R203, R213.reuse, 0x2800, RZ ;  /* 0x00002800d5cb7810 */ /* 0x040fe20007ffe0ff */
[----:B------:R-:W-:Y:S01]  /*1c70*/  LDSM.16.M88.4 R124, [R7+0x100] ;  /* 0x00010000077c783b */ /* 0x000fe20000000200 */
[C---:B------:R-:W-:Y:S02]  /*1c80*/  IADD3 R201, R213.reuse, 0x3000, RZ ;  /* 0x00003000d5c97810 */ /* 0x040fe40007ffe0ff */
[C---:B------:R-:W-:Y:S01]  /*1c90*/  IADD3 R200, R213.reuse, 0x3800, RZ ;  /* 0x00003800d5c87810 */ /* 0x040fe20007ffe0ff */
[----:B------:R2:W-:Y:S01]  /*1ca0*/  LDSM.16.M88.4 R180, [R7+0x4100] ;  /* 0x0041000007b4783b */ /* 0x0005e20000000200 */
[C---:B------:R-:W-:Y:S02]  /*1cb0*/  IADD3 R199, R213.reuse, 0x4000, RZ ;  /* 0x00004000d5c77810 */ /* 0x040fe40007ffe0ff */
[C---:B------:R-:W-:Y:S01]  /*1cc0*/  IADD3 R198, R213.reuse, 0x4800, RZ ;  /* 0x00004800d5c67810 */ /* 0x040fe20007ffe0ff */
[----:B------:R-:W-:Y:S01]  /*1cd0*/  LDSM.16.M88.4 R144, [R6] ;  /* 0x000000000690783b */ /* 0x000fe20000000200 */
[----:B------:R-:W-:-:S02]  /*1ce0*/  IADD3 R197, R213, 0x5000, RZ ;  /* 0x00005000d5c57810 */ /* 0x000fc40007ffe0ff */
[----:B------:R-:W-:Y:S01]  /*1cf0*/  IADD3 R196, R213, 0x5800, RZ ;  /* 0x00005800d5c47810 */ /* 0x000fe20007ffe0ff */
[----:B------:R-:W-:Y:S04]  /*1d00*/  LDSM.16.M88.4 R184, [R6+0x4000] ;  /* 0x0040000006b8783b */ /* 0x000fe80000000200 */
[----:B------:R-:W-:Y:S04]  /*1d10*/  LDSM.16.M88.4 R172, [R4] ;  /* 0x0000000004ac783b */ /* 0x000fe80000000200 */
[----:B------:R-:W-:Y:S04]  /*1d20*/  LDSM.16.M88.4 R188, [R4+0x4000] ;  /* 0x0040000004bc783b */ /* 0x000fe80000000200 */
[----:B------:R-:W-:Y:S01]  /*1d30*/  LDSM.16.M88.4 R176, [R0] ;  /* 0x0000000000b0783b */ /* 0x000fe20000000200 */
[----:B--2---:R-:W-:-:S03]  /*1d40*/  IADD3 R7, R13, -0x1, RZ ;  /* 0xffffffff0d077810 */ /* 0x004fc60007ffe0ff */
[----:B------:R-:W-:Y:S04]  /*1d50*/  LDSM.16.M88.4 R192, [R0+0x4000] ;  /* 0x0040000000c0783b */ /* 0x000fe80000000200 */
[----:B------:R-:W-:Y:S06]  /*1d60*/  BAR.SYNC.DEFER_BLOCKING 0x0 ;  /* 0x0000000000007b1d */ /* 0x000fec0000010000 */
[----:B------:R-:W-:-:S04]  /*1d70*/  DEPBAR.LE SB0, 0x0 ;  /* 0x000080000000791a */ /* 0x000fc80000000000 */
[----:B------:R-:W-:Y:S06]  /*1d80*/  BAR.SYNC.DEFER_BLOCKING 0x0 ;  /* 0x0000000000007b1d */ /* 0x000fec0000010000 */
[----:B------:R-:W-:Y:S04]  /*1d90*/  LDSM.16.M88.4 R24, [R214+0x8100] ;  /* 0x00810000d618783b */ /* 0x000fe80000000200 */
[----:B-1----:R-:W-:Y:S04]  /*1da0*/  LDSM.16.M88.4 R16, [R214+0x8900] ;  /* 0x00890000d610783b */ /* 0x002fe80000000200 */
[----:B------:R-:W1:Y:S04]  /*1db0*/  LDSM.16.M88.4 R52, [R214+0x9100] ;  /* 0x00910000d634783b */ /* 0x000e680000000200 */
[----:B------:R-:W-:Y:S04]  /*1dc0*/  LDSM.16.M88.4 R44, [R214+0x9900] ;  /* 0x00990000d62c783b */ /* 0x000fe80000000200 */
[----:B------:R-:W-:Y:S04]  /*1dd0*/  LDSM.16.M88.4 R36, [R214+0xa100] ;  /* 0x00a10000d624783b */ /* 0x000fe80000000200 */
[----:B------:R-:W-:Y:S04]  /*1de0*/  LDSM.16.M88.4 R28, [R214+0xa900] ;  /* 0x00a90000d61c783b */ /* 0x000fe80000000200 */
[----:B------:R-:W-:Y:S04]  /*1df0*/  LDSM.16.M88.4 R64, [R213] ;  /* 0x00000000d540783b */ /* 0x000fe80000000200 */
[----:B------:R-:W-:Y:S04]  /*1e00*/  LDSM.16.M88.4 R40, [R213+0x800] ;  /* 0x00080000d528783b */ /* 0x000fe80000000200 */
[----:B------:R-:W2:Y:S04]  /*1e10*/  LDSM.16.M88.4 R32, [R213+0x1000] ;  /* 0x00100000d520783b */ /* 0x000ea80000000200 */
[----:B------:R-:W3:Y:S04]  /*1e20*/  LDSM.16.M88.4 R60, [R213+0x1800] ;  /* 0x00180000d53c783b */ /* 0x000ee80000000200 */
[----:B------:R-:W4:Y:S04]  /*1e30*/  LDSM.16.M88.4 R72, [R213+0x2000] ;  /* 0x00200000d548783b */ /* 0x000f280000000200 */
[----:B------:R-:W5:Y:S04]  /*1e40*/  LDSM.16.M88.4 R68, [R213+0x2800] ;  /* 0x00280000d544783b */ /* 0x000f680000000200 */
[----:B------:R-:W-:Y:S01]  /*1e50*/  @!PT LDS RZ, [RZ] ;  /* 0x00000000fffff984 */ /* 0x000fe20000000800 */
[----:B------:R-:W-:Y:S01]  /*1e60*/  @!PT LDS RZ, [RZ] ;  /* 0x00000000fffff984 */ /* 0x000fe20000000800 */
[----:B------:R-:W-:Y:S01]  /*1e70*/  @!PT LDS RZ, [RZ] ;  /* 0x00000000fffff984 */ /* 0x000fe20000000800 */
[----:B------:R3:W-:Y:S01]  /*1e80*/  LDGSTS.E.BYPASS.LTC128B.128 [R223+0x100], [R20.64], !P1 ;  /* 0x0010000014df7fae */ /* 0x0007e2000c901d46 */
[C---:B------:R-:W-:Y:S01]  /*1e90*/  ISETP.LT.OR P1, PT, R76.reuse, 0x1, P2 ;  /* 0x000000014c00780c */ /* 0x040fe20001721670 */
[C---:B-1----:R-:W-:Y:S08]  /*1ea0*/  HMMA.16816.F32 R56, R124.reuse, R52, RZ ;  /* 0x000000347c38723c */ /* 0x042ff000000018ff */
[----:B------:R-:W-:Y:S04]  /*1eb0*/  HMMA.16816.F32 R52, R124, R54, RZ ;  /* 0x000000367c34723c */ /* 0x000fe800000018ff */
[----:B------:R1:W-:Y:S01]  /*1ec0*/  LDGSTS.E.BYPASS.LTC128B.128 [R223+0x3100], [R50.64], !P1 ;  /* 0x0310000032df7fae */ /* 0x0003e2000c901d46 */
[----:B------:R-:W-:-:S02]  /*1ed0*/  ISETP.LT.OR P1, PT, R76, 0x21, P0 ;  /* 0x000000214c00780c */ /* 0x000fc40000721670 */
[----:B------:R-:W-:-:S09]  /*1ee0*/  ISETP.LT.OR P0, PT, R76, 0x41, P0 ;  /* 0x000000414c00780c */ /* 0x000fd20000701670 */
[----:B--2---:R-:W-:Y:S02]  /*1ef0*/  HMMA.16816.F32 R56, R144, R32, R56 ;  /* 0x000000209038723c */ /* 0x004fe40000001838 */
[----:B------:R1:W-:Y:S01]  /*1f00*/  LDGSTS.E.BYPASS.LTC128B.128 [R223+0x1100], [R48.64], !P1 ;  /* 0x0110000030df7fae */ /* 0x0003e2000c901d46 */
[C---:B------:R-:W-:Y:S02]  /*1f10*/  ISETP.LT.OR P1, PT, R76.reuse, 0x21, P2 ;  /* 0x000000214c00780c */ /* 0x040fe40001721670 */
[----:B------:R-:W-:-:S03]  /*1f20*/  ISETP.LT.OR P2, PT, R76, 0x41, P2 ;  /* 0x000000414c00780c */ /* 0x000fc60001741670 */
[C---:B---3--:R-:W-:Y:S08]  /*1f30*/  HMMA.16816.F32 R20, R124.reuse, R16, RZ ;  /* 0x000000107c14723c */ /* 0x048ff000000018ff */
[----:B------:R2:W-:Y:S01]  /*1f40*/  LDGSTS.E.BYPASS.LTC128B.128 [R223+0x4100], [R78.64], !P1 ;  /* 0x041000004edf7fae */ /* 0x0005e2000c901d46 */
[----:B------:R-:W-:Y:S01]  /*1f50*/  LOP3.LUT P1, RZ, R9, 0x4, RZ, 0xc0, !PT ;  /* 0x0000000409ff7812 */ /* 0x000fe2000782c0ff */
[----:B------:R-:W-:Y:S02]  /*1f60*/  HMMA.16816.F32 R16, R124, R18, RZ ;  /* 0x000000127c10723c */ /* 0x000fe400000018ff */
[----:B------:R3:W-:Y:S01]  /*1f70*/  LDGSTS.E.BYPASS.LTC128B.128 [R223+0x2100], [R82.64], !P0 ;  /* 0x0210000052df7fae */ /* 0x0007e2000c101d46 */
[----:B------:R-:W-:-:S02]  /*1f80*/  SEL R0, R10, 0xffffffe0, !P1 ;  /* 0xffffffe00a007807 */ /* 0x000fc40004800000 */
[----:B------:R-:W-:Y:S01]  /*1f90*/  ISETP.GT.AND P0, PT, R7, R216, PT ;  /* 0x000000d80700720c */ /* 0x000fe20003f04270 */
[----:B------:R3:W-:Y:S01]  /*1fa0*/  LDGSTS.E.BYPASS.LTC128B.128 [R223+0x5100], [R80.64], !P2 ;  /* 0x0510000050df7fae */ /* 0x0007e2000d101d46 */
[----:B------:R-:W-:Y:S01]  /*1fb0*/  ISETP.GT.AND P1, PT, R224, 0x5f, PT ;  /* 0x0000005fe000780c */ /* 0x000fe20003f24270 */
[----:B------:R-:W-:Y:S01]  /*1fc0*/  HMMA.16816.F32 R8, R124, R24, RZ ;  /* 0x000000187c08723c */ /* 0x000fe200000018ff */
[C---:B------:R-:W-:Y:S01]  /*1fd0*/  IMAD R211, R0.reuse, 0x2, R214 ;  /* 0x0000000200d37824 */ /* 0x040fe200078e02d6 */
[----:B------:R-:W-:Y:S01]  /*1fe0*/  LDSM.16.M88.4 R92, [R214+0xd100] ;  /* 0x00d10000d65c783b */ /* 0x000fe20000000200 */
[----:B------:R-:W-:-:S03]  /*1ff0*/  IMAD R202, R0, 0x2, R213 ;  /* 0x0000000200ca7824 */ /* 0x000fc600078e02d5 */
[----:B------:R-:W-:Y:S02]  /*2000*/  LDSM.16.M88.4 R88, [R213+0x3000] ;  /* 0x00300000d558783b */ /* 0x000fe40000000200 */
[C---:B-1----:R-:W-:Y:S02]  /*2010*/  HMMA.16816.F32 R48, R124.reuse, R44, RZ ;  /* 0x0000002c7c30723c */ /* 0x042fe400000018ff */
[----:B------:R-:W-:Y:S04]  /*2020*/  LDSM.16.M88.4 R84, [R213+0x3800] ;  /* 0x00380000d554783b */ /* 0x000fe80000000200 */
[----:B------:R-:W-:Y:S02]  /*2030*/  LDSM.16.M88.4 R96, [R211+0xc100] ;  /* 0x00c10000d360783b */ /* 0x000fe40000000200 */
[C---:B------:R-:W-:Y:S02]  /*2040*/  HMMA.16816.F32 R24, R124.reuse, R26, RZ ;  /* 0x0000001a7c18723c */ /* 0x040fe400000018ff */
[----:B--2---:R-:W-:Y:S04]  /*2050*/  LDSM.16.M88.4 R76, [R211+0x8900] ;  /* 0x00890000d34c783b */ /* 0x004fe80000000200 */
[----:B------:R-:W0:Y:S02]  /*2060*/  LDGDEPBAR ;  /* 0x00000000000079af */ /* 0x000e240000000000 */
[----:B------:R-:W-:Y:S02]  /*2070*/  HMMA.16816.F32 R44, R124, R46, RZ ;  /* 0x0000002e7c2c723c */ /* 0x000fe400000018ff */
[----:B---3--:R-:W-:Y:S06]  /*2080*/  LDSM.16.M88.4 R80, [R213+0x4000] ;  /* 0x00400000d550783b */ /* 0x008fec0000000200 */
[C---:B------:R-:W-:Y:S08]  /*2090*/  HMMA.16816.F32 R8, R144.reuse, R64, R8 ;  /* 0x000000409008723c */ /* 0x040ff00000001808 */
[C---:B------:R-:W-:Y:S01]  /*20a0*/  HMMA.16816.F32 R24, R144.reuse, R66, R24 ;  /* 0x000000429018723c */ /* 0x040fe20000001818 */
[----:B------:R-:W1:Y:S07]  /*20b0*/  LDSM.16.M88.4 R64, [R211+0x8100] ;  /* 0x00810000d340783b */ /* 0x000e6e0000000200 */
[C---:B------:R-:W-:Y:S08]  /*20c0*/  HMMA.16816.F32 R48, R144.reuse, R60, R48 ;  /* 0x0000003c9030723c */ /* 0x040ff00000001830 */
[C---:B------:R-:W-:Y:S01]  /*20d0*/  HMMA.16816.F32 R44, R144.reuse, R62, R44 ;  /* 0x0000003e902c723c */ /* 0x040fe2000000182c */
[----:B------:R-:W2:Y:S07]  /*20e0*/  LDSM.16.M88.4 R60, [R211+0x9100] ;  /* 0x00910000d33c783b */ /* 0x000eae0000000200 */
[C---:B------:R-:W-:Y:S08]  /*20f0*/  HMMA.16816.F32 R20, R144.reuse, R40, R20 ;  /* 0x000000289014723c */ /* 0x040ff00000001814 */
[C---:B------:R-:W-:Y:S08]  /*2100*/  HMMA.16816.F32 R16, R144.reuse, R42, R16 ;  /* 0x0000002a9010723c */ /* 0x040ff00000001810 */
[----:B------:R-:W-:Y:S08]  /*2110*/  HMMA.16816.F32 R52, R144, R34, R52 ;  /* 0x000000229034723c */ /* 0x000ff00000001834 */
[C---:B------:R-:W-:Y:S08]  /*2120*/  HMMA.16816.F32 R40, R124.reuse, R36, RZ ;  /* 0x000000247c28723c */ /* 0x040ff000000018ff */
[C---:B------:R-:W-:Y:S08]  /*2130*/  HMMA.16816.F32 R32, R124.reuse, R28, RZ ;  /* 0x0000001c7c20723c */ /* 0x040ff000000018ff */
[C---:B------:R-:W-:Y:S08]  /*2140*/  HMMA.16816.F32 R36, R124.reuse, R38, RZ ;  /* 0x000000267c24723c */ /* 0x040ff000000018ff */
[----:B------:R-:W-:Y:S08]  /*2150*/  HMMA.16816.F32 R28, R124, R30, RZ ;  /* 0x0000001e7c1c723c */ /* 0x000ff000000018ff */
[C---:B----4-:R-:W-:Y:S08]  /*2160*/  HMMA.16816.F32 R40, R144.reuse, R72, R40 ;  /* 0x000000489028723c */ /* 0x050ff00000001828 */
[C---:B------:R-:W-:Y:S01]  /*2170*/  HMMA.16816.F32 R36, R144.reuse, R74, R36 ;  /* 0x0000004a9024723c */ /* 0x040fe20000001824 */
[----:B------:R-:W3:Y:S07]  /*2180*/  LDSM.16.M88.4 R72, [R211+0x9900] ;  /* 0x00990000d348783b */ /* 0x000eee0000000200 */
[C---:B-----5:R-:W-:Y:S08]  /*2190*/  HMMA.16816.F32 R32, R144.reuse, R68, R32 ;  /* 0x000000449020723c */ /* 0x060ff00000001820 */
        /* <DEDUP_REMOVED lines=8> */
[C---:B------:R-:W-:Y:S08]  /*2220*/  HMMA.16816.F32 R20, R172.reuse, R76, R20 ;  /* 0x0000004cac14723c */ /* 0x040ff00000001814 */
[C---:B------:R-:W-:Y:S01]  /*2230*/  HMMA.16816.F32 R16, R172.reuse, R78, R16 ;  /* 0x0000004eac10723c */ /* 0x040fe20000001810 */
[----:B------:R-:W5:Y:S07]  /*2240*/  LDSM.16.M88.4 R76, [R202] ;  /* 0x00000000ca4c783b */ /* 0x000f6e0000000200 */
        /* <DEDUP_REMOVED lines=51> */
[C---:B-----5:R-:W-:Y:S08]  /*2580*/  HMMA.16816.F32 R48, R184.reuse, R76, R48 ;  /* 0x0000004cb830723c */ /* 0x060ff00000001830 */
[C---:B------:R-:W-:Y:S01]  /*2590*/  HMMA.16816.F32 R44, R184.reuse, R78, R44 ;  /* 0x0000004eb82c723c */ /* 0x040fe2000000182c */
[----:B------:R-:W-:Y:S07]  /*25a0*/  LDSM.16.M88.4 R76, [R202+0x3800] ;  /* 0x00380000ca4c783b */ /* 0x000fee0000000200 */
[C---:B------:R-:W-:Y:S08]  /*25b0*/  HMMA.16816.F32 R56, R184.reuse, R80, R56 ;  /* 0x00000050b838723c */ /* 0x040ff00000001838 */
[C---:B------:R-:W-:Y:S01]  /*25c0*/  HMMA.16816.F32 R52, R184.reuse, R82, R52 ;  /* 0x00000052b834723c */ /* 0x040fe20000001834 */
[----:B------:R-:W-:Y:S07]  /*25d0*/  LDSM.16.M88.4 R80, [R202+0x3000] ;  /* 0x00300000ca50783b */ /* 0x000fee0000000200 */
[C---:B---3--:R-:W-:Y:S08]  /*25e0*/  HMMA.16816.F32 R40, R184.reuse, R72, R40 ;  /* 0x00000048b828723c */ /* 0x048ff00000001828 */
[C---:B------:R-:W-:Y:S01]  /*25f0*/  HMMA.16816.F32 R36, R184.reuse, R74, R36 ;  /* 0x0000004ab824723c */ /* 0x040fe20000001824 */
[----:B------:R-:W-:Y:S07]  /*2600*/  LDSM.16.M88.4 R72, [R202+0x4000] ;  /* 0x00400000ca48783b */ /* 0x000fee0000000200 */
[C---:B----4-:R-:W-:Y:S08]  /*2610*/  HMMA.16816.F32 R32, R184.reuse, R68, R32 ;  /* 0x00000044b820723c */ /* 0x050ff00000001820 */
[----:B------:R-:W-:Y:S01]  /*2620*/  HMMA.16816.F32 R28, R184, R70, R28 ;  /* 0x00000046b81c723c */ /* 0x000fe2000000181c */
[----:B------:R-:W3:Y:S07]  /*2630*/  LDSM.16.M88.4 R68, [R202+0x4800] ;  /* 0x00480000ca44783b */ /* 0x000eee0000000200 */
[C---:B-1----:R-:W-:Y:S08]  /*2640*/  HMMA.16816.F32 R8, R188.reuse, R64, R8 ;  /* 0x00000040bc08723c */ /* 0x042ff00000001808 */
[C---:B------:R-:W-:Y:S01]  /*2650*/  HMMA.16816.F32 R24, R188.reuse, R66, R24 ;  /* 0x00000042bc18723c */ /* 0x040fe20000001818 */
[----:B------:R-:W1:Y:S07]  /*2660*/  LDSM.16.M88.4 R64, [R202+0x5000] ;  /* 0x00500000ca40783b */ /* 0x000e6e0000000200 */
[C---:B--2---:R-:W-:Y:S08]  /*2670*/  HMMA.16816.F32 R20, R188.reuse, R60, R20 ;  /* 0x0000003cbc14723c */ /* 0x044ff00000001814 */
[----:B------:R-:W-:Y:S01]  /*2680*/  HMMA.16816.F32 R16, R188, R62, R16 ;  /* 0x0000003ebc10723c */ /* 0x000fe20000001810 */
[----:B------:R-:W2:Y:S01]  /*2690*/  LDSM.16.M88.4 R60, [R202+0x5800] ;  /* 0x00580000ca3c783b */ /* 0x000ea20000000200 */
        /* <DEDUP_REMOVED lines=18> */
[----:B------:R-:W-:Y:S01]  /*27c0*/  SHF.R.S32.HI R40, RZ, 0x1f, R225 ;  /* 0x0000001fff287819 */ /* 0x000fe200000114e1 */
[C---:B------:R-:W-:Y:S08]  /*27d0*/  HMMA.16816.F32 R36, R192.reuse, R66, R36 ;  /* 0x00000042c024723c */ /* 0x040ff00000001824 */
[C---:B--2---:R-:W-:Y:S08]  /*27e0*/  HMMA.16816.F32 R32, R192.reuse, R60, R32 ;  /* 0x0000003cc020723c */ /* 0x044ff00000001820 */
        /* <DEDUP_REMOVED lines=15> */
[----:B------:R-:W-:Y:S02]  /*28e0*/  ISETP.GE.AND P2, PT, R225, c[0x0][0x1d4], PT ;  /* 0x00007500e1007a0c */ /* 0x000fe40003f46270 */
[----:B------:R-:W-:Y:S01]  /*28f0*/  SHF.L.U64.HI R4, R243, 0x1, R244 ;  /* 0x00000001f3047819 */ /* 0x000fe200000102f4 */
[----:B------:R-:W-:Y:S01]  /*2900*/  IMAD R222, R7, c[0x0][0x2b8], R222 ;  /* 0x0000ae0007de7a24 */ /* 0x000fe200078e02de */
[----:B------:R-:W-:-:S03]  /*2910*/  SEL R6, RZ, 0x10, P2 ;  /* 0x00000010ff067807 */ /* 0x000fc60001000000 */
[----:B------:R-:W-:Y:S01]  /*2920*/  IMAD.WIDE.U32 R42, R222, c[0x0][0x1e0], RZ ;  /* 0x00007800de2a7a25 */ /* 0x000fe200078e00ff */
[----:B------:R-:W-:Y:S02]  /*2930*/  SHF.R.S32.HI R7, RZ, 0x1f, R222 ;  /* 0x0000001fff077819 */ /* 0x000fe400000114de */
[----:B------:R-:W-:-:S03]  /*2940*/  IADD3 R64, -R6, 0x10, RZ ;  /* 0x0000001006407810 */ /* 0x000fc60007ffe1ff */
[----:B------:R-:W-:Y:S01]  /*2950*/  IMAD R7, R7, c[0x0][0x1e0], RZ ;  /* 0x0000780007077a24 */ /* 0x000fe200078e02ff */
[----:B------:R-:W-:-:S03]  /*2960*/  LOP3.LUT R64, R64, 0xf, RZ, 0xc0, !PT ;  /* 0x0000000f40407812 */ /* 0x000fc600078ec0ff */
[----:B------:R-:W-:-:S04]  /*2970*/  IMAD R0, R222, c[0x0][0x1e4], R7 ;  /* 0x00007900de007a24 */ /* 0x000fc800078e0207 */
[----:B------:R-:W-:Y:S01]  /*2980*/  IMAD.IADD R43, R43, 0x1, R0 ;  /* 0x000000012b2b7824 */ /* 0x000fe200078e0200 */
[----:B-1----:R-:W-:-:S04]  /*2990*/  IADD3 R61, -R245, 0x10, RZ ;  /* 0x00000010f53d7810 */ /* 0x002fc80007ffe1ff */
[----:B------:R-:W-:Y:S02]  /*29a0*/  LOP3.LUT R61, R61, 0xf, RZ, 0xc0, !PT ;  /* 0x0000000f3d3d7812 */ /* 0x000fe400078ec0ff */
[----:B--2---:R-:W-:Y:S01]  /*29b0*/  SHF.R.S32.HI R0, RZ, 0x1f, R221 ;  /* 0x0000001fff007819 */ /* 0x004fe200000114dd */
[----:B------:R-:W-:-:S04]  /*29c0*/  IMAD.WIDE.U32 R42, R221, c[0x0][0x1f0], R42 ;  /* 0x00007c00dd2a7a25 */ /* 0x000fc800078e002a */
[----:B------:R-:W-:Y:S01]  /*29d0*/  IMAD R0, R0, c[0x0][0x1f0], RZ ;  /* 0x00007c0000007a24 */ /* 0x000fe200078e02ff */
[----:B------:R-:W-:-:S03]  /*29e0*/  IADD3 R7, P0, R234, R42, RZ ;  /* 0x0000002aea077210 */ /* 0x000fc60007f1e0ff */
[----:B------:R-:W-:Y:S02]  /*29f0*/  IMAD R41, R221, c[0x0][0x1f4], R0 ;  /* 0x00007d00dd297a24 */ /* 0x000fe400078e0200 */
[----:B------:R-:W-:-:S03]  /*2a00*/  IMAD.SHL.U32 R0, R243, 0x2, RZ ;  /* 0x00000002f3007824 */ /* 0x000fc600078e00ff */
[----:B------:R-:W-:Y:S02]  /*2a10*/  IADD3.X R42, R218, R43, R41, P0, !PT ;  /* 0x0000002bda2a7210 */ /* 0x000fe400007fe429 */
[----:B------:R-:W-:Y:S02]  /*2a20*/  LEA R43, P0, R7, c[0x0][0x1c8], 0x1 ;  /* 0x00007200072b7a11 */ /* 0x000fe400078008ff */
[----:B------:R-:W-:Y:S02]  /*2a30*/  SHF.L.U64.HI R41, R225, 0x1, R40 ;  /* 0x00000001e1297819 */ /* 0x000fe40000010228 */
[----:B------:R-:W-:Y:S01]  /*2a40*/  LEA.HI.X R42, R7, c[0x0][0x1cc], R42, 0x1, P0 ;  /* 0x00007300072a7a11 */ /* 0x000fe200000f0c2a */
[----:B------:R-:W1:Y:S01]  /*2a50*/  SHFL.IDX PT, R60, R43, 0x2, 0x181f ;  /* 0x00581f002b3c7f89 */ /* 0x000e6200000e0000 */
[----:B------:R-:W-:-:S03]  /*2a60*/  IMAD.SHL.U32 R7, R225, 0x2, RZ ;  /* 0x00000002e1077824 */ /* 0x000fc600078e00ff */
[----:B------:R-:W2:Y:S04]  /*2a70*/  SHFL.IDX PT, R62, R42, 0x2, 0x181f ;  /* 0x00581f002a3e7f89 */ /* 0x000ea800000e0000 */
[----:B------:R-:W-:Y:S01]  /*2a80*/  SHFL.IDX PT, R63, R42, 0x1, 0x181f ;  /* 0x00381f002a3f7f89 */ /* 0x000fe200000e0000 */
[----:B-1----:R-:W-:-:S04]  /*2a90*/  IADD3 R64, P2, P0, R64, R60, R7 ;  /* 0x0000003c40407210 */ /* 0x002fc8000785e007 */
        /* <DEDUP_REMOVED lines=12> */
[----:B---3--:R-:W-:-:S04]  /*2b60*/  IADD3 R74, P0, R62, R7, RZ ;  /* 0x000000073e4a7210 */ /* 0x008fc80007f1e0ff */
[----:B------:R1:W-:Y:S01]  /*2b70*/  LDGSTS.E.BYPASS.LTC128B.128 [R223+0xb100], [R60.64], !P6 ;  /* 0x0b1000003cdf7fae */ /* 0x0003e2000f101d46 */
[----:B------:R-:W-:Y:S01]  /*2b80*/  IMAD.X R75, R63, 0x1, R41, P0 ;  /* 0x000000013f4b7824 */ /* 0x000fe200000e0629 */
        /* <DEDUP_REMOVED lines=8> */
.L_x_2407:
[----:B------:R-:W-:Y:S01]  /*2c10*/  LOP3.LUT R7, R102, 0xffffffe0, RZ, 0xc0, !PT ;  /* 0xffffffe066077812 */ /* 0x000fe200078ec0ff */
[----:B------:R-:W-:Y:S01]  /*2c20*/  ULDC UR4, c[0x0][0x324] ;  /* 0x0000c90000047ab9 */ /* 0x000fe20000000800 */
[----:B------:R-:W-:Y:S01]  /*2c30*/  LEA.HI R41, R105, R100, RZ, 0x2 ;  /* 0x0000006469297211 */ /* 0x000fe200078f10ff */
[----:B------:R-:W-:Y:S01]  /*2c40*/  ULOP3.LUT UR4, URZ, UR4, URZ, 0x33, !UPT ;  /* 0x000000043f047292 */ /* 0x000fe2000f8e333f */
[----:B------:R-:W-:Y:S01]  /*2c50*/  SHF.R.S32.HI R42, RZ, 0x1f, R107 ;  /* 0x0000001fff2a7819 */ /* 0x000fe2000001146b */
[----:B------:R-:W-:Y:S01]  /*2c60*/  IMAD.IADD R0, R100, 0x1, -R7 ;  /* 0x0000000164007824 */ /* 0x000fe200078e0a07 */
[----:B------:R-:W-:Y:S01]  /*2c70*/  LOP3.LUT R41, R41, 0xfffffffc, RZ, 0xc0, !PT ;  /* 0xfffffffc29297812 */ /* 0x000fe200078ec0ff */
[----:B------:R-:W0:Y:S01]  /*2c80*/  LDGDEPBAR ;  /* 0x00000000000079af */ /* 0x000e220000000000 */
[----:B------:R-:W-:Y:S02]  /*2c90*/  LEA.HI R42, R42, R107, RZ, 0x3 ;  /* 0x0000006b2a2a7211 */ /* 0x000fe400078f18ff */
[----:B------:R-:W-:Y:S01]  /*2ca0*/  SHF.R.S32.HI R7, RZ, 0x1f, R0 ;  /* 0x0000001fff077819 */ /* 0x000fe20000011400 */
[----:B------:R-:W-:Y:S01]  /*2cb0*/  IMAD.IADD R100, R100, 0x1, -R41 ;  /* 0x0000000164647824 */ /* 0x000fe200078e0a29 */
[----:B------:R-:W-:-:S02]  /*2cc0*/  LOP3.LUT R42, R42, 0xffffff8, RZ, 0xc0, !PT ;  /* 0x0ffffff82a2a7812 */ /* 0x000fc400078ec0ff */
[----:B------:R-:W-:Y:S02]  /*2cd0*/  LEA.HI R4, R7, R0, RZ, 0x2 ;  /* 0x0000000007047211 */ /* 0x000fe400078f10ff */
[----:B------:R-:W-:Y:S01]  /*2ce0*/  LEA.HI R6, R100, R100, RZ, 0x1 ;  /* 0x0000006464067211 */ /* 0x000fe200078f08ff */
[----:B------:R-:W-:Y:S01]  /*2cf0*/  IMAD.IADD R42, R107, 0x1, -R42 ;  /* 0x000000016b2a7824 */ /* 0x000fe200078e0a2a */
[----:B------:R-:W-:Y:S02]  /*2d00*/  LEA.HI.SX32 R7, R4, R15, 0x1e ;  /* 0x0000000f04077211 */ /* 0x000fe400078ff2ff */
[----:B------:R-:W-:-:S03]  /*2d10*/  LOP3.LUT R41, R6, 0x1ffffffe, RZ, 0xc0, !PT ;  /* 0x1ffffffe06297812 */ /* 0x000fc600078ec0ff */
[----:B------:R-:W-:Y:S02]  /*2d20*/  IMAD R7, R42, 0x10, R7 ;  /* 0x000000102a077824 */ /* 0x000fe400078e0207 */
[----:B------:R-:W-:Y:S01]  /*2d30*/  IMAD.IADD R100, R100, 0x1, -R41 ;  /* 0x0000000164647824 */ /* 0x000fe200078e0a29 */
[----:B------:R-:W-:-:S03]  /*2d40*/  LOP3.LUT R41, R4, 0x7ffffffc, RZ, 0xc0, !PT ;  /* 0x7ffffffc04297812 */ /* 0x000fc600078ec0ff */
[----:B------:R-:W-:Y:S02]  /*2d50*/  IMAD R229, R100, 0x8, R7 ;  /* 0x0000000864e57824 */ /* 0x000fe400078e0207 */
[----:B------:R-:W-:Y:S02]  /*2d60*/  IMAD.IADD R41, R0, 0x1, -R41 ;  /* 0x0000000100297824 */ /* 0x000fe400078e0a29 */
[----:B------:R-:W-:-:S04]  /*2d70*/  @P4 IMAD.HI.U32 R6, R229, c[0x0][0x2c8], RZ ;  /* 0x0000b200e5064a27 */ /* 0x000fc800078e00ff */
[----:B------:R-:W-:Y:S01]  /*2d80*/  IMAD.MOV.U32 R7, RZ, RZ, R229 ;  /* 0x000000ffff077224 */ /* 0x000fe200078e00e5 */
[----:B------:R-:W-:Y:S01]  /*2d90*/  @P4 SHF.R.U32.HI R7, RZ, c[0x0][0x2cc], R6 ;  /* 0x0000b300ff074a19 */ /* 0x000fe20000011606 */
[----:B------:R-:W-:-:S04]  /*2da0*/  IMAD.SHL.U32 R236, R41, 0x2, RZ ;  /* 0x0000000229ec7824 */ /* 0x000fc800078e00ff */
[----:B------:R-:W2:Y:S01]  /*2db0*/  SHFL.IDX PT, R4, R7, RZ, 0x1c1f ;  /* 0x001c1fff07047589 */ /* 0x000ea200000e0000 */
[----:B-1----:R-:W-:Y:S01]  /*2dc0*/  IADD3 R61, -R236, 0x1, R101 ;  /* 0x00000001ec3d7810 */ /* 0x002fe20007ffe165 */
[----:B------:R-:W-:Y:S01]  /*2dd0*/  IMAD.IADD R41, R12, 0x1, -R236 ;  /* 0x000000010c297824 */ /* 0x000fe200078e0aec */
[----:B------:R-:W-:-:S03]  /*2de0*/  IADD3 R43, -R236, R217, R12 ;  /* 0x000000d9ec2b7210 */ /* 0x000fc60007ffe10c */
[----:B------:R-:W-:-:S05]  /*2df0*/  IMAD.IADD R61, R61, 0x1, -R226 ;  /* 0x000000013d3d7824 */ /* 0x000fca00078e0ae2 */
[C---:B------:R-:W-:Y:S02]  /*2e00*/  IADD3 R62, R61.reuse, c[0x0][0x328], RZ ;  /* 0x0000ca003d3e7a10 */ /* 0x040fe40007ffe0ff */
[----:B------:R-:W-:-:S03]  /*2e10*/  IADD3 R61, R61, UR4, RZ ;  /* 0x000000043d3d7c10 */ /* 0x000fc6000fffe0ff */
[--C-:B--2---:R-:W-:Y:S02]  /*2e20*/  IMAD.IADD R64, R62, 0x1, R4.reuse ;  /* 0x000000013e407824 */ /* 0x104fe400078e0204 */
[----:B------:R-:W-:-:S03]  /*2e30*/  IMAD.IADD R63, R61, 0x1, R4 ;  /* 0x000000013d3f7824 */ /* 0x000fc600078e0204 */
[----:B------:R-:W-:Y:S01]  /*2e40*/  IMNMX R64, R64, R43, PT ;  /* 0x0000002b40407217 */ /* 0x000fe20003800200 */
[----:B------:R-:W-:Y:S05]  /*2e50*/  @!P3 BRA `(.L_x_2408) ;  /* 0x000001400000b947 */ /* 0x000fea0003800000 */
[----:B------:R-:W-:Y:S01]  /*2e60*/  IADD3 R4, -R226, R217, R4 ;  /* 0x000000d9e2047210 */ /* 0x000fe20007ffe104 */
        /* <DEDUP_REMOVED lines=10> */
.L_x_2410:
[----:B------:R-:W-:-:S04]  /*2f10*/  MOV R0, c[0x0][0x32c] ;  /* 0x0000cb0000007a02 */ /* 0x000fc80000000f00 */
[----:B------:R-:W-:-:S13]  /*2f20*/  ISETP.NE.AND P0, PT, R0, 0x1, PT ;  /* 0x000000010000780c */ /* 0x000fda0003f05270 */
[----:B------:R-:W-:-:S05]  /*2f30*/  @P0 IMAD.HI.U32 R0, R4, c[0x0][0x330], RZ ;  /* 0x0000cc0004000a27 */ /* 0x000fca00078e00ff */
[----:B------:R-:W-:Y:S02]  /*2f40*/  @P0 SHF.R.U32.HI R4, RZ, c[0x0][0x334], R0 ;  /* 0x0000cd00ff040a19 */ /* 0x000fe40000011600 */
.L_x_2411:
[----:B------:R-:W-:Y:S05]  /*2f50*/  BSYNC B0 ;  /* 0x0000000000007941 */ /* 0x000fea0003800000 */
.L_x_2409:
[----:B------:R-:W-:-:S05]  /*2f60*/  IMAD R4, R4, c[0x0][0x32c], R41 ;  /* 0x0000cb0004047a24 */ /* 0x000fca00078e0229 */
[----:B------:R-:W-:Y:S02]  /*2f70*/  IADD3 R65, R4, c[0x0][0x32c], RZ ;  /* 0x0000cb0004417a10 */ /* 0x000fe40007ffe0ff */
[----:B------:R-:W-:Y:S02]  /*2f80*/  IMNMX R63, R63, R4, !PT ;  /* 0x000000043f3f7217 */ /* 0x000fe40007800200 */
[----:B------:R-:W-:Y:S02]  /*2f90*/  IMNMX R64, R64, R65, PT ;  /* 0x0000004140407217 */ /* 0x000fe40003800200 */
.L_x_2408:
[C---:B------:R-:W-:Y:S01]  /*2fa0*/  ISETP.GE.AND P0, PT, R12.reuse, 0x2, PT ;  /* 0x000000020c00780c */ /* 0x040fe20003f06270 */
[----:B------:R-:W1:Y:S01]  /*2fb0*/  SHFL.IDX PT, R7, R7, 0x1, 0x1c1f ;  /* 0x003c1f0007077f89 */ /* 0x000e6200000e0000 */
[----:B------:R-:W-:Y:S02]  /*2fc0*/  ISETP.GE.AND P2, PT, R12, 0x9, PT ;  /* 0x000000090c00780c */ /* 0x000fe40003f46270 */
[----:B------:R-:W-:Y:S02]  /*2fd0*/  P2R R0, PR, RZ, 0x1 ;  /* 0x00000001ff007803 */ /* 0x000fe40000000000 */
[----:B------:R-:W-:-:S02]  /*2fe0*/  ISETP.GT.AND P0, PT, R63, 0x1, !P0 ;  /* 0x000000013f00780c */ /* 0x000fc40004704270 */
[----:B------:R-:W-:Y:S02]  /*2ff0*/  P2R R77, PR, RZ, 0x4 ;  /* 0x00000004ff4d7803 */ /* 0x000fe40000000000 */
[----:B------:R-:W-:-:S04]  /*3000*/  ISETP.LT.OR P0, PT, R64, 0x2, P0 ;  /* 0x000000024000780c */ /* 0x000fc80000701670 */
[----:B------:R-:W-:Y:S02]  /*3010*/  FSEL R60, R9, -INF , !P0 ;  /* 0xff800000093c7808 */ /* 0x000fe40004000000 */
[C---:B------:R-:W-:Y:S02]  /*3020*/  ISETP.GT.AND P0, PT, R63.reuse, 0x8, !P2 ;  /* 0x000000083f00780c */ /* 0x040fe40005704270 */
[----:B------:R-:W-:Y:S02]  /*3030*/  ISETP.GE.AND P2, PT, R12, 0xa, PT ;  /* 0x0000000a0c00780c */ /* 0x000fe40003f46270 */
[----:B------:R-:W-:Y:S02]  /*3040*/  ISETP.LT.OR P0, PT, R64, 0x9, P0 ;  /* 0x000000094000780c */ /* 0x000fe40000701670 */
[----:B------:R-:W-:Y:S02]  /*3050*/  P2R R76, PR, RZ, 0x4 ;  /* 0x00000004ff4c7803 */ /* 0x000fe40000000000 */
[----:B------:R-:W-:Y:S01]  /*3060*/  FSEL R42, R24, -INF , !P0 ;  /* 0xff800000182a7808 */ /* 0x000fe20004000000 */
[--C-:B-1----:R-:W-:Y:S01]  /*3070*/  IMAD.IADD R62, R62, 0x1, R7.reuse ;  /* 0x000000013e3e7824 */ /* 0x102fe200078e0207 */
[----:B------:R-:W-:Y:S01]  /*3080*/  ISETP.GT.AND P0, PT, R63, 0x9, !P2 ;  /* 0x000000093f00780c */ /* 0x000fe20005704270 */
[----:B------:R-:W-:Y:S01]  /*3090*/  IMAD.IADD R61, R61, 0x1, R7 ;  /* 0x000000013d3d7824 */ /* 0x000fe200078e0207 */
        /* <DEDUP_REMOVED lines=87> */
[----:B------:R-:W-:Y:S02]  /*3610*/  IMNMX R43, R62, R43, PT ;  /* 0x0000002b3e2b7217 */ /* 0x000fe40003800200 */
[----:B------:R-:W-:Y:S02]  /*3620*/  FSEL R140, R32, -INF , !P0 ;  /* 0xff800000208c7808 */ /* 0x000fe40004000000 */
[----:B------:R-:W-:Y:S02]  /*3630*/  ISETP.GT.AND P0, PT, R63, 0x51, !P2 ;  /* 0x000000513f00780c */ /* 0x000fe40005704270 */
[----:B------:R-:W-:-:S02]  /*3640*/  P2R R32, PR, RZ, 0x4 ;  /* 0x00000004ff207803 */ /* 0x000fc40000000000 */
[----:B------:R-:W-:Y:S02]  /*3650*/  ISETP.LT.OR P0, PT, R64, 0x52, P0 ;  /* 0x000000524000780c */ /* 0x000fe40000701670 */
[----:B------:R-:W-:Y:S02]  /*3660*/  ISETP.GE.AND P2, PT, R12, 0x59, PT ;  /* 0x000000590c00780c */ /* 0x000fe40003f46270 */
[----:B------:R-:W-:Y:S02]  /*3670*/  FSEL R138, R33, -INF , !P0 ;  /* 0xff800000218a7808 */ /* 0x000fe40004000000 */
[----:B------:R-:W-:Y:S02]  /*3680*/  ISETP.GT.AND P0, PT, R63, 0x58, !P2 ;  /* 0x000000583f00780c */ /* 0x000fe40005704270 */
[----:B------:R-:W-:Y:S02]  /*3690*/  P2R R25, PR, RZ, 0x4 ;  /* 0x00000004ff197803 */ /* 0x000fe40000000000 */
[----:B------:R-:W-:-:S02]  /*36a0*/  ISETP.LT.OR P0, PT, R64, 0x59, P0 ;  /* 0x000000594000780c */ /* 0x000fc40000701670 */
[----:B------:R-:W-:Y:S02]  /*36b0*/  ISETP.GE.AND P2, PT, R12, 0x1, PT ;  /* 0x000000010c00780c */ /* 0x000fe40003f46270 */
[----:B------:R-:W-:Y:S02]  /*36c0*/  FSEL R136, R28, -INF , !P0 ;  /* 0xff8000001c887808 */ /* 0x000fe40004000000 */
[----:B------:R-:W-:Y:S02]  /*36d0*/  ISETP.GT.AND P0, PT, R63, RZ, !P2 ;  /* 0x000000ff3f00720c */ /* 0x000fe40005704270 */
[----:B------:R-:W-:Y:S02]  /*36e0*/  P2R R28, PR, RZ, 0x4 ;  /* 0x00000004ff1c7803 */ /* 0x000fe40000000000 */
[----:B------:R-:W-:Y:S02]  /*36f0*/  ISETP.LT.OR P0, PT, R64, 0x1, P0 ;  /* 0x000000014000780c */ /* 0x000fe40000701670 */
[----:B------:R-:W-:-:S02]  /*3700*/  ISETP.GE.AND P2, PT, R12, 0x5a, PT ;  /* 0x0000005a0c00780c */ /* 0x000fc40003f46270 */
[----:B------:R-:W-:Y:S02]  /*3710*/  FSEL R8, R8, -INF , !P0 ;  /* 0xff80000008087808 */ /* 0x000fe40004000000 */
[----:B------:R-:W-:-:S04]  /*3720*/  ISETP.GT.AND P0, PT, R63, 0x59, !P2 ;  /* 0x000000593f00780c */ /* 0x000fc80005704270 */
[----:B------:R-:W-:-:S04]  /*3730*/  ISETP.LT.OR P0, PT, R64, 0x5a, P0 ;  /* 0x0000005a4000780c */ /* 0x000fc80000701670 */
[----:B------:R-:W-:Y:S01]  /*3740*/  FSEL R135, R29, -INF , !P0 ;  /* 0xff8000001d877808 */ /* 0x000fe20004000000 */
        /* <DEDUP_REMOVED lines=12> */
.L_x_2414:
[----:B------:R-:W-:-:S04]  /*3810*/  MOV R7, c[0x0][0x32c] ;  /* 0x0000cb0000077a02 */ /* 0x000fc80000000f00 */
[----:B------:R-:W-:-:S13]  /*3820*/  ISETP.NE.AND P0, PT, R7, 0x1, PT ;  /* 0x000000010700780c */ /* 0x000fda0003f05270 */
[----:B------:R-:W-:-:S05]  /*3830*/  @P0 IMAD.HI.U32 R7, R12, c[0x0][0x330], RZ ;  /* 0x0000cc000c070a27 */ /* 0x000fca00078e00ff */
[----:B------:R-:W-:Y:S02]  /*3840*/  @P0 SHF.R.U32.HI R12, RZ, c[0x0][0x334], R7 ;  /* 0x0000cd00ff0c0a19 */ /* 0x000fe40000011607 */
.L_x_2415:
[----:B------:R-:W-:Y:S05]  /*3850*/  BSYNC B0 ;  /* 0x0000000000007941 */ /* 0x000fea0003800000 */
.L_x_2413:
[----:B------:R-:W-:-:S05]  /*3860*/  IMAD R62, R12, c[0x0][0x32c], R41 ;  /* 0x0000cb000c3e7a24 */ /* 0x000fca00078e0229 */
[----:B------:R-:W-:Y:S02]  /*3870*/  IADD3 R12, R62, c[0x0][0x32c], RZ ;  /* 0x0000cb003e0c7a10 */ /* 0x000fe40007ffe0ff */
[----:B------:R-:W-:Y:S02]  /*3880*/  IMNMX R61, R61, R62, !PT ;  /* 0x0000003e3d3d7217 */ /* 0x000fe40007800200 */
[----:B------:R-:W-:Y:S02]  /*3890*/  IMNMX R43, R43, R12, PT ;  /* 0x0000000c2b2b7217 */ /* 0x000fe40003800200 */
.L_x_2412:
[----:B------:R-:W-:Y:S01]  /*38a0*/  ISETP.NE.AND P0, PT, R77, RZ, PT ;  /* 0x000000ff4d00720c */ /* 0x000fe20003f05270 */
[----:B------:R-:W-:Y:S01]  /*38b0*/  IMAD.SHL.U32 R212, R2, 0x2, RZ ;  /* 0x0000000202d47824 */ /* 0x000fe200078e00ff */
[----:B------:R-:W-:Y:S02]  /*38c0*/  IADD3 R169, R13, -0x2, RZ ;  /* 0xfffffffe0da97810 */ /* 0x000fe40007ffe0ff */
[----:B------:R-:W-:Y:S01]  /*38d0*/  ISETP.GT.AND P0, PT, R61, 0x8, !P0 ;  /* 0x000000083d00780c */ /* 0x000fe20004704270 */
[--C-:B------:R-:W-:Y:S01]  /*38e0*/  IMAD R210, R5, 0x2, R212.reuse ;  /* 0x0000000205d27824 */ /* 0x100fe200078e02d4 */
[----:B------:R-:W-:Y:S01]  /*38f0*/  LDSM.16.MT88.4 R100, [R212+0x3100] ;  /* 0x00310000d464783b */ /* 0x000fe20000004200 */
[----:B------:R-:W-:Y:S01]  /*3900*/  IMAD R209, R3, 0x2, R212 ;  /* 0x0000000203d17824 */ /* 0x000fe200078e02d4 */
[----:B------:R-:W-:Y:S01]  /*3910*/  ISETP.LT.OR P0, PT, R43, 0x9, P0 ;  /* 0x000000092b00780c */ /* 0x000fe20000701670 */
[----:B------:R-:W-:Y:S01]  /*3920*/  IMAD R208, R3, 0x2, R210 ;  /* 0x0000000203d07824 */ /* 0x000fe200078e02d2 */
[----:B------:R-:W-:Y:S02]  /*3930*/  LDSM.16.MT88.4 R104, [R210+0x3100] ;  /* 0x00310000d268783b */ /* 0x000fe40000004200 */
[----:B------:R-:W-:-:S02]  /*3940*/  FSEL R7, R26, -INF , !P0 ;  /* 0xff8000001a077808 */ /* 0x000fc40004000000 */
[----:B------:R-:W-:Y:S01]  /*3950*/  ISETP.NE.AND P0, PT, R76, RZ, PT ;  /* 0x000000ff4c00720c */ /* 0x000fe20003f05270 */
[----:B------:R-:W-:Y:S03]  /*3960*/  LDSM.16.MT88.4 R92, [R208+0x100] ;  /* 0x00010000d05c783b */ /* 0x000fe60000004200 */
[----:B------:R-:W-:Y:S01]  /*3970*/  ISETP.GT.AND P0, PT, R61, 0x9, !P0 ;  /* 0x000000093d00780c */ /* 0x000fe20004704270 */
[----:B------:R-:W-:Y:S03]  /*3980*/  LDSM.16.MT88.4 R76, [R210+0x100] ;  /* 0x00010000d24c783b */ /* 0x000fe60000004200 */
[----:B------:R-:W-:Y:S01]  /*3990*/  ISETP.LT.OR P0, PT, R43, 0xa, P0 ;  /* 0x0000000a2b00780c */ /* 0x000fe20000701670 */
[----:B------:R-:W-:Y:S03]  /*39a0*/  LDSM.16.MT88.4 R84, [R209+0x100] ;  /* 0x00010000d154783b */ /* 0x000fe60000004200 */
[----:B------:R-:W-:-:S02]  /*39b0*/  FSEL R27, R27, -INF , !P0 ;  /* 0xff8000001b1b7808 */ /* 0x000fc40004000000 */
        /* <DEDUP_REMOVED lines=52> */
[----:B------:R-:W-:Y:S01]  /*3d00*/  FMNMX.FTZ R19, R158, R19, !PT ;  /* 0x000000139e137209 */ /* 0x000fe20007810000 */
[----:B------:R-:W-:Y:S01]  /*3d10*/  LDSM.16.MT88.4 R56, [R209+0x3100] ;  /* 0x00310000d138783b */ /* 0x000fe20000004200 */
        /* <DEDUP_REMOVED lines=34> */
[----:B------:R-:W-:Y:S02]  /*3f40*/  LDSM.16.MT88.4 R36, [R210+0x3900] ;  /* 0x00390000d224783b */ /* 0x000fe40000004200 */
        /* <DEDUP_REMOVED lines=8> */
[----:B------:R-:W-:Y:S01]  /*3fd0*/  LDSM.16.MT88.4 R32, [R209+0x3900] ;  /* 0x00390000d120783b */ /* 0x000fe20000004200 */
[----:B------:R-:W-:Y:S02]  /*3fe0*/  FMNMX.FTZ R0, R136, R19, !PT ;  /* 0x0000001388007209 */ /* 0x000fe40007810000 */
[----:B------:R-:W-:Y:S02]  /*3ff0*/  ISETP.GT.AND P0, PT, R61, 0x1, !P0 ;  /* 0x000000013d00780c */ /* 0x000fe40004704270 */
[----:B------:R-:W-:Y:S02]  /*4000*/  FMNMX.FTZ R0, R135, R0, !PT ;  /* 0x0000000087007209 */ /* 0x000fe40007810000 */
[----:B------:R-:W-:-:S03]  /*4010*/  ISETP.LT.OR P0, PT, R43, 0x2, P0 ;  /* 0x000000022b00780c */ /* 0x000fc60000701670 */
[----:B------:R-:W1:Y:S01]  /*4020*/  SHFL.BFLY PT, R19, R0, 0x2, 0x1f ;  /* 0x0c401f0000137f89 */ /* 0x000e6200000e0000 */
[----:B------:R-:W-:Y:S02]  /*4030*/  FSEL R11, R11, -INF , !P0 ;  /* 0xff8000000b0b7808 */ /* 0x000fe40004000000 */
[----:B------:R-:W-:-:S04]  /*4040*/  ISETP.NE.AND P0, PT, R28, RZ, PT ;  /* 0x000000ff1c00720c */ /* 0x000fc80003f05270 */
[----:B------:R-:W-:-:S04]  /*4050*/  ISETP.GT.AND P0, PT, R61, RZ, !P0 ;  /* 0x000000ff3d00720c */ /* 0x000fc80004704270 */
        /* <DEDUP_REMOVED lines=9> */
[----:B------:R-:W-:Y:S02]  /*40f0*/  FMNMX.FTZ R12, R21, R12, !PT ;  /* 0x0000000c150c7209 */ /* 0x000fe40007810000 */
[----:B------:R-:W-:Y:S02]  /*4100*/  ISETP.GT.AND P0, PT, R61, 0x59, !P2 ;  /* 0x000000593d00780c */ /* 0x000fe40005704270 */
[----:B------:R-:W-:Y:S02]  /*4110*/  FMNMX.FTZ R12, R23, R12, !PT ;  /* 0x0000000c170c7209 */ /* 0x000fe40007810000 */
[----:B------:R-:W-:-:S02]  /*4120*/  ISETP.LT.OR P0, PT, R43, 0x5a, P0 ;  /* 0x0000005a2b00780c */ /* 0x000fc40000701670 */
[----:B------:R-:W-:Y:S02]  /*4130*/  FMNMX.FTZ R12, R17, R12, !PT ;  /* 0x0000000c110c7209 */ /* 0x000fe40007810000 */
[----:B------:R-:W-:Y:S02]  /*4140*/  FSEL R128, R31, -INF , !P0 ;  /* 0xff8000001f807808 */ /* 0x000fe40004000000 */
[----:B------:R-:W-:Y:S01]  /*4150*/  FMNMX.FTZ R12, R9, R12, !PT ;  /* 0x0000000c090c7209 */ /* 0x000fe20007810000 */
[----:B------:R-:W-:Y:S01]  /*4160*/  LDSM.16.MT88.4 R28, [R212+0x900] ;  /* 0x00090000d41c783b */ /* 0x000fe20000004200 */
[----:B-1----:R-:W-:Y:S02]  /*4170*/  FMNMX.FTZ R22, R0, R19, !PT ;  /* 0x0000001300167209 */ /* 0x002fe40007810000 */
        /* <DEDUP_REMOVED lines=36> */
[--C-:B------:R-:W-:Y:S02]  /*43c0*/  FFMA.FTZ R121, R132, c[0x0][0x2d0], -R139.reuse ;  /* 0x0000b40084797a23 */ /* 0x100fe4000001088b */
        /* <DEDUP_REMOVED lines=8> */
[----:B--2---:R-:W-:Y:S02]  /*4450*/  F2FP.PACK_AB R64, R51, R116 ;  /* 0x000000743340723e */ /* 0x004fe400000000ff */
[----:B------:R-:W1:Y:S01]  /*4460*/  MUFU.EX2 R47, R47 ;  /* 0x0000002f002f7308 */ /* 0x000e620000000800 */
[--C-:B------:R-:W-:Y:S02]  /*4470*/  FFMA.FTZ R117, R10, c[0x0][0x2d0], -R130.reuse ;  /* 0x0000b4000a757a23 */ /* 0x100fe40000010882 */
[--C-:B------:R-:W-:Y:S02]  /*4480*/  FFMA.FTZ R118, R11, c[0x0][0x2d0], -R130.reuse ;  /* 0x0000b4000b767a23 */ /* 0x100fe40000010882 */
[----:B------:R-:W-:-:S02]  /*4490*/  FFMA.FTZ R50, R7, c[0x0][0x2d0], -R130 ;  /* 0x0000b40007327a23 */ /* 0x000fc40000010882 */
[--C-:B------:R-:W-:Y:S01]  /*44a0*/  FFMA.FTZ R49, R27, c[0x0][0x2d0], -R130.reuse ;  /* 0x0000b4001b317a23 */ /* 0x100fe20000010882 */
[----:B------:R-:W2:Y:S01]  /*44b0*/  LDSM.16.MT88.4 R4, [R208+0x3100] ;  /* 0x00310000d004783b */ /* 0x000ea20000004200 */
[----:B------:R-:W-:Y:S01]  /*44c0*/  MUFU.EX2 R117, R117 ;  /* 0x0000007500757308 */ /* 0x000fe20000000800 */
[--C-:B------:R-:W-:Y:S02]  /*44d0*/  FFMA.FTZ R2, R17, c[0x0][0x2d0], -R130.reuse ;  /* 0x0000b40011027a23 */ /* 0x100fe40000010882 */
[----:B------:R-:W3:Y:S01]  /*44e0*/  LDSM.16.MT88.4 R16, [R208+0x900] ;  /* 0x00090000d010783b */ /* 0x000ee20000004200 */
[--C-:B------:R-:W-:Y:S02]  /*44f0*/  FFMA.FTZ R41, R9, c[0x0][0x2d0], -R130.reuse ;  /* 0x0000b40009297a23 */ /* 0x100fe40000010882 */
[--C-:B------:R-:W-:Y:S01]  /*4500*/  FFMA.FTZ R44, R21, c[0x0][0x2d0], -R130.reuse ;  /* 0x0000b400152c7a23 */ /* 0x100fe20000010882 */
[----:B-1----:R-:W-:Y:S01]  /*4510*/  F2FP.PACK_AB R66, R47, R48 ;  /* 0x000000302f42723e */ /* 0x002fe200000000ff */
[----:B------:R-:W1:Y:S01]  /*4520*/  MUFU.EX2 R118, R118 ;  /* 0x0000007600767308 */ /* 0x000e620000000800 */
[----:B------:R-:W4:Y:S01]  /*4530*/  LDSM.16.MT88.4 R8, [R212+0x3900] ;  /* 0x00390000d408783b */ /* 0x000f220000004200 */
[----:B------:R-:W-:-:S02]  /*4540*/  FFMA.FTZ R43, R23, c[0x0][0x2d0], -R130 ;  /* 0x0000b400172b7a23 */ /* 0x000fc40000010882 */
[--C-:B------:R-:W-:Y:S01]  /*4550*/  FFMA.FTZ R123, R123, c[0x0][0x2d0], -R130.reuse ;  /* 0x0000b4007b7b7a23 */ /* 0x100fe20000010882 */
[----:B------:R-:W5:Y:S01]  /*4560*/  LDSM.16.MT88.4 R24, [R210+0x900] ;  /* 0x00090000d218783b */ /* 0x000f620000004200 */
[--C-:B------:R-:W-:Y:S02]  /*4570*/  FFMA.FTZ R132, R143, c[0x0][0x2d0], -R130.reuse ;  /* 0x0000b4008f847a23 */ /* 0x100fe40000010882 */
[----:B------:R-:W-:Y:S01]  /*4580*/  MUFU.EX2 R50, R50 ;  /* 0x0000003200327308 */ /* 0x000fe20000000800 */
[----:B------:R-:W2:Y:S01]  /*4590*/  LDSM.16.MT88.4 R20, [R209+0x900] ;  /* 0x00090000d114783b */ /* 0x000ea20000004200 */
[--C-:B------:R-:W-:Y:S02]  /*45a0*/  FFMA.FTZ R131, R131, c[0x0][0x2d0], -R130.reuse ;  /* 0x0000b40083837a23 */ /* 0x100fe40000010882 */
[----:B------:R-:W-:Y:S02]  /*45b0*/  FFMA.FTZ R134, R141, c[0x0][0x2d0], -R130 ;  /* 0x0000b4008d867a23 */ /* 0x000fe40000010882 */
[----:B------:R-:W-:-:S02]  /*45c0*/  FFMA.FTZ R141, R160, c[0x0][0x2d0], -R139 ;  /* 0x0000b400a08d7a23 */ /* 0x000fc4000001088b */
[----:B------:R-:W3:Y:S01]  /*45d0*/  MUFU.EX2 R49, R49 ;  /* 0x0000003100317308 */ /* 0x000ee20000000800 */
[----:B-1----:R-:W-:Y:S01]  /*45e0*/  F2FP.PACK_AB R65, R118, R117 ;  /* 0x000000757641723e */ /* 0x002fe200000000ff */
[----:B------:R-:W-:Y:S02]  /*45f0*/  FFMA.FTZ R143, R152, c[0x0][0x2d0], -R139 ;  /* 0x0000b400988f7a23 */ /* 0x000fe4000001088b */
[--C-:B------:R-:W-:Y:S02]  /*4600*/  FFMA.FTZ R152, R163, c[0x0][0x2d0], -R130.reuse ;  /* 0x0000b400a3987a23 */ /* 0x100fe40000010882 */
[--C-:B------:R-:W-:Y:S02]  /*4610*/  FFMA.FTZ R153, R153, c[0x0][0x2d0], -R130.reuse ;  /* 0x0000b40099997a23 */ /* 0x100fe40000010882 */
[----:B------:R-:W-:Y:S01]  /*4620*/  MUFU.EX2 R46, R46 ;  /* 0x0000002e002e7308 */ /* 0x000fe20000000800 */
[--C-:B------:R-:W-:Y:S02]  /*4630*/  FFMA.FTZ R155, R155, c[0x0][0x2d0], -R130.reuse ;  /* 0x0000b4009b9b7a23 */ /* 0x100fe40000010882 */
[----:B------:R-:W-:-:S02]  /*4640*/  FFMA.FTZ R160, R161, c[0x0][0x2d0], -R130 ;  /* 0x0000b400a1a07a23 */ /* 0x000fc40000010882 */
[--C-:B------:R-:W-:Y:S02]  /*4650*/  FFMA.FTZ R161, R154, c[0x0][0x2d0], -R139.reuse ;  /* 0x0000b4009aa17a23 */ /* 0x100fe4000001088b */
[--C-:B------:R-:W-:Y:S01]  /*4660*/  FFMA.FTZ R163, R150, c[0x0][0x2d0], -R139.reuse ;  /* 0x0000b40096a37a23 */ /* 0x100fe2000001088b */
[----:B---3--:R-:W-:Y:S01]  /*4670*/  F2FP.PACK_AB R67, R49, R50 ;  /* 0x000000323143723e */ /* 0x008fe200000000ff */
[----:B------:R-:W1:Y:S01]  /*4680*/  MUFU.EX2 R45, R45 ;  /* 0x0000002d002d7308 */ /* 0x000e620000000800 */
        /* <DEDUP_REMOVED lines=19> */
[----:B------:R-:W-:Y:S02]  /*47c0*/  FADD.FTZ R51, R116, R51 ;  /* 0x0000003374337221 */ /* 0x000fe40000010000 */
[----:B------:R-:W-:Y:S01]  /*47d0*/  FADD.FTZ R117, R117, R118 ;  /* 0x0000007675757221 */ /* 0x000fe20000010000 */
[C---:B------:R-:W-:Y:S01]  /*47e0*/  HMMA.16816.F32 R100, R64.reuse, R102, RZ ;  /* 0x000000664064723c */ /* 0x040fe200000018ff */
[----:B------:R-:W-:Y:S01]  /*47f0*/  FADD.FTZ R48, R48, R51 ;  /* 0x0000003330307221 */ /* 0x000fe20000010000 */
[----:B------:R-:W3:Y:S01]  /*4800*/  MUFU.EX2 R43, R43 ;  /* 0x0000002b002b7308 */ /* 0x000ee20000000800 */
[----:B------:R-:W-:Y:S02]  /*4810*/  FADD.FTZ R50, R50, R117 ;  /* 0x0000007532327221 */ /* 0x000fe40000010000 */
        /* <DEDUP_REMOVED lines=21> */
[----:B------:R-:W4:Y:S06]  /*4970*/  MUFU.EX2 R134, R134 ;  /* 0x0000008600867308 */ /* 0x000f2c0000000800 */
[C---:B--2---:R-:W-:Y:S02]  /*4980*/  HMMA.16816.F32 R60, R64.reuse, R4, RZ ;  /* 0x00000004403c723c */ /* 0x044fe400000018ff */
[----:B------:R-:W-:Y:S05]  /*4990*/  MUFU.EX2 R141, R141 ;  /* 0x0000008d008d7308 */ /* 0x000fea0000000800 */
[----:B-1----:R-:W-:Y:S01]  /*49a0*/  F2FP.PACK_AB R4, R45, R46 ;  /* 0x0000002e2d04723e */ /* 0x002fe200000000ff */
[----:B------:R-:W-:Y:S01]  /*49b0*/  HMMA.16816.F32 R64, R64, R6, RZ ;  /* 0x000000064040723c */ /* 0x000fe200000018ff */
[----:B---3--:R-:W-:Y:S01]  /*49c0*/  F2FP.PACK_AB R5, R43, R44 ;  /* 0x0000002c2b05723e */ /* 0x008fe200000000ff */
[----:B------:R-:W1:Y:S01]  /*49d0*/  MUFU.EX2 R142, R142 ;  /* 0x0000008e008e7308 */ /* 0x000e620000000800 */
[----:B------:R-:W-:-:S02]  /*49e0*/  FADD.FTZ R46, R46, R47 ;  /* 0x0000002f2e2e7221 */ /* 0x000fc40000010000 */
[----:B------:R-:W-:Y:S02]  /*49f0*/  FADD.FTZ R44, R44, R49 ;  /* 0x000000312c2c7221 */ /* 0x000fe40000010000 */
[----:B------:R-:W-:Y:S01]  /*4a00*/  F2FP.PACK_AB R6, R3, R42 ;  /* 0x0000002a0306723e */ /* 0x000fe200000000ff */
[----:B------:R-:W-:Y:S01]  /*4a10*/  FADD.FTZ R45, R45, R46 ;  /* 0x0000002e2d2d7221 */ /* 0x000fe20000010000 */
[----:B------:R-:W-:Y:S01]  /*4a20*/  F2FP.PACK_AB R7, R41, R2 ;  /* 0x000000022907723e */ /* 0x000fe200000000ff */
[----:B------:R-:W-:Y:S01]  /*4a30*/  MUFU.EX2 R148, R148 ;  /* 0x0000009400947308 */ /* 0x000fe20000000800 */
[----:B------:R-:W-:Y:S02]  /*4a40*/  FADD.FTZ R43, R43, R44 ;  /* 0x0000002c2b2b7221 */ /* 0x000fe40000010000 */
[----:B------:R-:W-:-:S03]  /*4a50*/  FADD.FTZ R42, R42, R45 ;  /* 0x0000002d2a2a7221 */ /* 0x000fc60000010000 */
[C---:B------:R-:W-:Y:S02]  /*4a60*/  HMMA.16816.F32 R88, R4.reuse, R16, R88 ;  /* 0x000000100458723c */ /* 0x040fe40000001858 */
[----:B------:R-:W2:Y:S06]  /*4a70*/  MUFU.EX2 R143, R143 ;  /* 0x0000008f008f7308 */ /* 0x000eac0000000800 */
[C---:B------:R-:W-:Y:S01]  /*4a80*/  HMMA.16816.F32 R92, R4.reuse, R18, R92 ;  /* 0x00000012045c723c */ /* 0x040fe2000000185c */
[----:B------:R-:W3:Y:S01]  /*4a90*/  LDSM.16.MT88.4 R16, [R208+0x3900] ;  /* 0x00390000d010783b */ /* 0x000ee20000004200 */
[----:B------:R-:W-:Y:S06]  /*4aa0*/  MUFU.EX2 R152, R152 ;  /* 0x0000009800987308 */ /* 0x000fec0000000800 */
[C---:B----4-:R-:W-:Y:S02]  /*4ab0*/  HMMA.16816.F32 R96, R4.reuse, R8, R96 ;  /* 0x000000080460723c */ /* 0x050fe40000001860 */
[----:B------:R-:W4:Y:S06]  /*4ac0*/  MUFU.EX2 R153, R153 ;  /* 0x0000009900997308 */ /* 0x000f2c0000000800 */
        /* <DEDUP_REMOVED lines=33> */
[----:B------:R-:W-:-:S02]  /*4ce0*/  F2FP.PACK_AB R4, R120, R119 ;  /* 0x000000777804723e */ /* 0x000fc400000000ff */
[----:B------:R-:W-:Y:S01]  /*4cf0*/  F2FP.PACK_AB R6, R121, R122 ;  /* 0x0000007a7906723e */ /* 0x000fe200000000ff */
[----:B------:R-:W2:Y:S01]  /*4d00*/  MUFU.EX2 R135, R135 ;  /* 0x0000008700877308 */ /* 0x000ea20000000800 */
[----:B------:R-:W-:Y:S02]  /*4d10*/  F2FP.PACK_AB R5, R132, R123 ;  /* 0x0000007b8405723e */ /* 0x000fe400000000ff */
[----:B------:R-:W-:-:S05]  /*4d20*/  F2FP.PACK_AB R7, R134, R131 ;  /* 0x000000838607723e */ /* 0x000fca00000000ff */
[----:B------:R-:W-:Y:S02]  /*4d30*/  MUFU.EX2 R137, R137 ;  /* 0x0000008900897308 */ /* 0x000fe40000000800 */
[C---:B-1----:R-:W-:Y:S06]  /*4d40*/  HMMA.16816.F32 R88, R4.reuse, R8, R88 ;  /* 0x000000080458723c */ /* 0x042fec0000001858 */
[----:B------:R-:W1:Y:S02]  /*4d50*/  MUFU.EX2 R138, R138 ;  /* 0x0000008a008a7308 */ /* 0x000e640000000800 */
[C---:B------:R-:W-:Y:S01]  /*4d60*/  HMMA.16816.F32 R92, R4.reuse, R10, R92 ;  /* 0x0000000a045c723c */ /* 0x040fe2000000185c */
[----:B------:R-:W1:Y:S05]  /*4d70*/  LDSM.16.MT88.4 R8, [R208+0x4100] ;  /* 0x00410000d008783b */ /* 0x000e6a0000004200 */
[----:B------:R-:W-:Y:S02]  /*4d80*/  MUFU.EX2 R241, R241 ;  /* 0x000000f100f17308 */ /* 0x000fe40000000800 */
[C---:B------:R-:W-:Y:S08]  /*4d90*/  HMMA.16816.F32 R72, R4.reuse, R24, R72 ;  /* 0x000000180448723c */ /* 0x040ff00000001848 */
[C---:B--2---:R-:W-:Y:S08]  /*4da0*/  HMMA.16816.F32 R96, R4.reuse, R16, R96 ;  /* 0x000000100460723c */ /* 0x044ff00000001860 */
[C---:B------:R-:W-:Y:S01]  /*4db0*/  HMMA.16816.F32 R100, R4.reuse, R18, R100 ;  /* 0x000000120464723c */ /* 0x040fe20000001864 */
[----:B------:R-:W2:Y:S07]  /*4dc0*/  LDSM.16.MT88.4 R16, [R208+0x1900] ;  /* 0x00190000d010783b */ /* 0x000eae0000004200 */
[C---:B------:R-:W-:Y:S01]  /*4dd0*/  HMMA.16816.F32 R76, R4.reuse, R26, R76 ;  /* 0x0000001a044c723c */ /* 0x040fe2000000184c */
[----:B------:R-:W-:Y:S07]  /*4de0*/  LDSM.16.MT88.4 R24, [R210+0x1900] ;  /* 0x00190000d218783b */ /* 0x000fee0000004200 */
[C---:B------:R-:W-:Y:S08]  /*4df0*/  HMMA.16816.F32 R112, R4.reuse, R28, R112 ;  /* 0x0000001c0470723c */ /* 0x040ff00000001870 */
[C---:B-1----:R-:W-:Y:S08]  /*4e00*/  HMMA.16816.F32 R60, R4.reuse, R8, R60 ;  /* 0x00000008043c723c */ /* 0x042ff0000000183c */
[C---:B------:R-:W-:Y:S01]  /*4e10*/  HMMA.16816.F32 R64, R4.reuse, R10, R64 ;  /* 0x0000000a0440723c */ /* 0x040fe20000001840 */
[----:B------:R-:W1:Y:S07]  /*4e20*/  LDSM.16.MT88.4 R8, [R212+0x4900] ;  /* 0x00490000d408783b */ /* 0x000e6e0000004200 */
[C---:B------:R-:W-:Y:S01]  /*4e30*/  HMMA.16816.F32 R68, R4.reuse, R30, R68 ;  /* 0x0000001e0444723c */ /* 0x040fe20000001844 */
[----:B------:R-:W-:Y:S07]  /*4e40*/  LDSM.16.MT88.4 R28, [R212+0x1900] ;  /* 0x00190000d41c783b */ /* 0x000fee0000004200 */
[C---:B------:R-:W-:Y:S08]  /*4e50*/  HMMA.16816.F32 R80, R4.reuse, R20, R80 ;  /* 0x000000140450723c */ /* 0x040ff00000001850 */
[C---:B------:R-:W-:Y:S01]  /*4e60*/  HMMA.16816.F32 R84, R4.reuse, R22, R84 ;  /* 0x000000160454723c */ /* 0x040fe20000001854 */
[----:B------:R-:W-:Y:S07]  /*4e70*/  LDSM.16.MT88.4 R20, [R209+0x1900] ;  /* 0x00190000d114783b */ /* 0x000fee0000004200 */
[C---:B------:R-:W-:Y:S08]  /*4e80*/  HMMA.16816.F32 R108, R4.reuse, R36, R108 ;  /* 0x00000024046c723c */ /* 0x040ff0000000186c */
[C---:B------:R-:W-:Y:S01]  /*4e90*/  HMMA.16816.F32 R104, R4.reuse, R38, R104 ;  /* 0x000000260468723c */ /* 0x040fe20000001868 */
[----:B------:R-:W1:Y:S07]  /*4ea0*/  LDSM.16.MT88.4 R36, [R210+0x4900] ;  /* 0x00490000d224783b */ /* 0x000e6e0000004200 */
[C---:B------:R-:W-:Y:S08]  /*4eb0*/  HMMA.16816.F32 R52, R4.reuse, R32, R52 ;  /* 0x000000200434723c */ /* 0x040ff00000001834 */
[----:B------:R-:W-:Y:S01]  /*4ec0*/  HMMA.16816.F32 R56, R4, R34, R56 ;  /* 0x000000220438723c */ /* 0x000fe20000001838 */
[----:B------:R-:W3:Y:S06]  /*4ed0*/  LDSM.16.MT88.4 R32, [R209+0x4900] ;  /* 0x00490000d120783b */ /* 0x000eec0000004200 */
[----:B------:R-:W-:-:S02]  /*4ee0*/  F2FP.PACK_AB R4, R142, R141 ;  /* 0x0000008d8e04723e */ /* 0x000fc400000000ff */
[----:B------:R-:W-:Y:S02]  /*4ef0*/  F2FP.PACK_AB R6, R143, R148 ;  /* 0x000000948f06723e */ /* 0x000fe400000000ff */
[----:B----4-:R-:W-:Y:S02]  /*4f00*/  F2FP.PACK_AB R5, R153, R152 ;  /* 0x000000989905723e */ /* 0x010fe400000000ff */
[----:B------:R-:W-:-:S07]  /*4f10*/  F2FP.PACK_AB R7, R160, R155 ;  /* 0x0000009ba007723e */ /* 0x000fce00000000ff */
        /* <DEDUP_REMOVED lines=8> */
[----:B------:R-:W4:Y:S07]  /*4fa0*/  LDSM.16.MT88.4 R24, [R210+0x2100] ;  /* 0x00210000d218783b */ /* 0x000f2e0000004200 */
[C---:B------:R-:W-:Y:S08]  /*4fb0*/  HMMA.16816.F32 R108, R4.reuse, R36, R108 ;  /* 0x00000024046c723c */ /* 0x040ff0000000186c */
[C---:B------:R-:W-:Y:S01]  /*4fc0*/  HMMA.16816.F32 R104, R4.reuse, R38, R104 ;  /* 0x000000260468723c */ /* 0x040fe20000001868 */
[----:B------:R-:W1:Y:S07]  /*4fd0*/  LDSM.16.MT88.4 R36, [R210+0x5100] ;  /* 0x00510000d224783b */ /* 0x000e6e0000004200 */
[C---:B------:R-:W-:Y:S08]  /*4fe0*/  HMMA.16816.F32 R112, R4.reuse, R28, R112 ;  /* 0x0000001c0470723c */ /* 0x040ff00000001870 */
[C---:B------:R-:W-:Y:S01]  /*4ff0*/  HMMA.16816.F32 R68, R4.reuse, R30, R68 ;  /* 0x0000001e0444723c */ /* 0x040fe20000001844 */
[----:B------:R-:W-:Y:S07]  /*5000*/  LDSM.16.MT88.4 R28, [R212+0x2100] ;  /* 0x00210000d41c783b */ /* 0x000fee0000004200 */
[C---:B------:R-:W-:Y:S08]  /*5010*/  HMMA.16816.F32 R80, R4.reuse, R20, R80 ;  /* 0x000000140450723c */ /* 0x040ff00000001850 */
[C---:B------:R-:W-:Y:S01]  /*5020*/  HMMA.16816.F32 R84, R4.reuse, R22, R84 ;  /* 0x000000160454723c */ /* 0x040fe20000001854 */
[----:B------:R-:W1:Y:S07]  /*5030*/  LDSM.16.MT88.4 R20, [R209+0x2100] ;  /* 0x00210000d114783b */ /* 0x000e6e0000004200 */
[C---:B---3--:R-:W-:Y:S08]  /*5040*/  HMMA.16816.F32 R52, R4.reuse, R32, R52 ;  /* 0x000000200434723c */ /* 0x048ff00000001834 */
[C---:B------:R-:W-:Y:S01]  /*5050*/  HMMA.16816.F32 R56, R4.reuse, R34, R56 ;  /* 0x000000220438723c */ /* 0x040fe20000001838 */
[----:B------:R-:W-:Y:S07]  /*5060*/  LDSM.16.MT88.4 R32, [R209+0x5100] ;  /* 0x00510000d120783b */ /* 0x000fee0000004200 */
[C---:B--2---:R-:W-:Y:S08]  /*5070*/  HMMA.16816.F32 R60, R4.reuse, R16, R60 ;  /* 0x00000010043c723c */ /* 0x044ff0000000183c */
[----:B------:R-:W-:Y:S01]  /*5080*/  HMMA.16816.F32 R64, R4, R18, R64 ;  /* 0x000000120440723c */ /* 0x000fe20000001840 */
[----:B------:R-:W2:Y:S06]  /*5090*/  LDSM.16.MT88.4 R16, [R212+0x5100] ;  /* 0x00510000d410783b */ /* 0x000eac0000004200 */
[----:B-----5:R-:W-:-:S02]  /*50a0*/  F2FP.PACK_AB R4, R161, R158 ;  /* 0x0000009ea104723e */ /* 0x020fc400000000ff */
[----:B------:R-:W-:Y:S02]  /*50b0*/  F2FP.PACK_AB R6, R163, R154 ;  /* 0x0000009aa306723e */ /* 0x000fe400000000ff */
[----:B------:R-:W-:Y:S02]  /*50c0*/  F2FP.PACK_AB R5, R157, R150 ;  /* 0x000000969d05723e */ /* 0x000fe400000000ff */
[----:B------:R-:W-:-:S07]  /*50d0*/  F2FP.PACK_AB R7, R156, R151 ;  /* 0x000000979c07723e */ /* 0x000fce00000000ff */
[C---:B-1----:R-:W-:Y:S08]  /*50e0*/  HMMA.16816.F32 R88, R4.reuse, R8, R88 ;  /* 0x000000080458723c */ /* 0x042ff00000001858 */
[C---:B------:R-:W-:Y:S01]  /*50f0*/  HMMA.16816.F32 R92, R4.reuse, R10, R92 ;  /* 0x0000000a045c723c */ /* 0x040fe2000000185c */
[----:B------:R-:W1:Y:S07]  /*5100*/  LDSM.16.MT88.4 R8, [R208+0x5100] ;  /* 0x00510000d008783b */ /* 0x000e6e0000004200 */
[C---:B----4-:R-:W-:Y:S08]  /*5110*/  HMMA.16816.F32 R72, R4.reuse, R24, R72 ;  /* 0x000000180448723c */ /* 0x050ff00000001848 */
[C---:B------:R-:W-:Y:S01]  /*5120*/  HMMA.16816.F32 R76, R4.reuse, R26, R76 ;  /* 0x0000001a044c723c */ /* 0x040fe2000000184c */
[----:B------:R-:W3:Y:S07]  /*5130*/  LDSM.16.MT88.4 R24, [R210+0x2900] ;  /* 0x00290000d218783b */ /* 0x000eee0000004200 */
[C---:B------:R-:W-:Y:S07]  /*5140*/  HMMA.16816.F32 R108, R4.reuse, R36, R108 ;  /* 0x00000024046c723c */ /* 0x040fee000000186c */
[----:B------:R-:W-:Y:S01]  /*5150*/  FFMA.FTZ R36, R129, c[0x0][0x2d0], -R130 ;  /* 0x0000b40081247a23 */ /* 0x000fe20000010882 */
[C---:B------:R-:W-:Y:S05]  /*5160*/  HMMA.16816.F32 R80, R4.reuse, R20, R80 ;  /* 0x000000140450723c */ /* 0x040fea0000001850 */
[----:B------:R-:W4:Y:S03]  /*5170*/  MUFU.EX2 R36, R36 ;  /* 0x0000002400247308 */ /* 0x000f260000000800 */
[C---:B------:R-:W-:Y:S01]  /*5180*/  HMMA.16816.F32 R84, R4.reuse, R22, R84 ;  /* 0x000000160454723c */ /* 0x040fe20000001854 */
[----:B------:R-:W5:Y:S07]  /*5190*/  LDSM.16.MT88.4 R20, [R209+0x2900] ;  /* 0x00290000d114783b */ /* 0x000f6e0000004200 */
        /* <DEDUP_REMOVED lines=8> */
[----:B------:R-:W1:Y:S07]  /*5220*/  LDSM.16.MT88.4 R28, [R212+0x2900] ;  /* 0x00290000d41c783b */ /* 0x000e6e0000004200 */
[C---:B------:R-:W-:Y:S08]  /*5230*/  HMMA.16816.F32 R104, R4.reuse, R38, R104 ;  /* 0x000000260468723c */ /* 0x040ff00000001868 */
[C---:B------:R-:W-:Y:S08]  /*5240*/  HMMA.16816.F32 R52, R4.reuse, R32, R52 ;  /* 0x000000200434723c */ /* 0x040ff00000001834 */
[----:B------:R-:W-:Y:S07]  /*5250*/  HMMA.16816.F32 R56, R4, R34, R56 ;  /* 0x000000220438723c */ /* 0x000fee0000001838 */
[----:B------:R-:W-:-:S02]  /*5260*/  F2FP.PACK_AB R4, R149, R140 ;  /* 0x0000008c9504723e */ /* 0x000fc400000000ff */
[----:B------:R-:W-:Y:S02]  /*5270*/  F2FP.PACK_AB R6, R135, R136 ;  /* 0x000000888706723e */ /* 0x000fe400000000ff */
[----:B------:R-:W-:Y:S02]  /*5280*/  F2FP.PACK_AB R5, R138, R137 ;  /* 0x000000898a05723e */ /* 0x000fe400000000ff */
[----:B----4-:R-:W-:-:S07]  /*5290*/  F2FP.PACK_AB R7, R241, R36 ;  /* 0x00000024f107723e */ /* 0x010fce00000000ff */
[C---:B---3--:R-:W-:Y:S07]  /*52a0*/  HMMA.16816.F32 R72, R4.reuse, R24, R72 ;  /* 0x000000180448723c */ /* 0x048fee0000001848 */
[----:B------:R-:W-:Y:S01]  /*52b0*/  FADD.FTZ R24, R2, R43 ;  /* 0x0000002b02187221 */ /* 0x000fe20000010000 */
[----:B-----5:R-:W-:Y:S01]  /*52c0*/  HMMA.16816.F32 R80, R4, R20, R80 ;  /* 0x000000140450723c */ /* 0x020fe20000001850 */
[----:B------:R-:W-:Y:S02]  /*52d0*/  FADD.FTZ R2, R3, R42 ;  /* 0x0000002a03027221 */ /* 0x000fe40000010000 */
[----:B------:R-:W-:-:S02]  /*52e0*/  FADD.FTZ R24, R41, R24 ;  /* 0x0000001829187221 */ /* 0x000fc40000010000 */
[----:B------:R-:W-:Y:S02]  /*52f0*/  FADD.FTZ R3, R119, R2 ;  /* 0x0000000277037221 */ /* 0x000fe40000010000 */
[----:B------:R-:W-:Y:S01]  /*5300*/  FADD.FTZ R123, R123, R24 ;  /* 0x000000187b7b7221 */ /* 0x000fe20000010000 */
[C---:B------:R-:W-:Y:S01]  /*5310*/  HMMA.16816.F32 R84, R4.reuse, R22, R84 ;  /* 0x000000160454723c */ /* 0x040fe20000001854 */
[----:B------:R-:W-:Y:S01]  /*5320*/  FADD.FTZ R3, R120, R3 ;  /* 0x0000000378037221 */ /* 0x000fe20000010000 */
[----:B------:R-:W3:Y:S01]  /*5330*/  LDSM.16.MT88.4 R20, [R210+0x5900] ;  /* 0x00590000d214783b */ /* 0x000ee20000004200 */
        /* <DEDUP_REMOVED lines=8> */
[----:B------:R-:W-:Y:S01]  /*53c0*/  HMMA.16816.F32 R92, R4, R18, R92 ;  /* 0x00000012045c723c */ /* 0x000fe2000000185c */
[----:B------:R-:W2:Y:S01]  /*53d0*/  LDSM.16.MT88.4 R16, [R209+0x5900] ;  /* 0x00590000d110783b */ /* 0x000ea20000004200 */
[----:B------:R-:W-:Y:S02]  /*53e0*/  FADD.FTZ R3, R142, R141 ;  /* 0x0000008d8e037221 */ /* 0x000fe40000010000 */
[----:B------:R-:W-:Y:S02]  /*53f0*/  FADD.FTZ R2, R153, R2 ;  /* 0x0000000299027221 */ /* 0x000fe40000010000 */
[----:B------:R-:W-:-:S02]  /*5400*/  FADD.FTZ R148, R148, R3 ;  /* 0x0000000394947221 */ /* 0x000fc40000010000 */
[C---:B-1----:R-:W-:Y:S01]  /*5410*/  HMMA.16816.F32 R96, R4.reuse, R8, R96 ;  /* 0x000000080460723c */ /* 0x042fe20000001860 */
[----:B------:R-:W-:Y:S02]  /*5420*/  FADD.FTZ R3, R155, R2 ;  /* 0x000000029b037221 */ /* 0x000fe40000010000 */
[----:B------:R-:W-:Y:S02]  /*5430*/  FADD.FTZ R143, R143, R148 ;  /* 0x000000948f8f7221 */ /* 0x000fe40000010000 */
[----:B------:R-:W-:Y:S02]  /*5440*/  FADD.FTZ R3, R160, R3 ;  /* 0x00000003a0037221 */ /* 0x000fe40000010000 */
[----:B------:R-:W-:Y:S01]  /*5450*/  FADD.FTZ R158, R158, R143 ;  /* 0x0000008f9e9e7221 */ /* 0x000fe20000010000 */
[----:B------:R-:W-:Y:S01]  /*5460*/  HMMA.16816.F32 R100, R4, R10, R100 ;  /* 0x0000000a0464723c */ /* 0x000fe20000001864 */
[----:B------:R-:W1:Y:S01]  /*5470*/  LDSM.16.MT88.4 R8, [R208+0x5900] ;  /* 0x00590000d008783b */ /* 0x000e620000004200 */
        /* <DEDUP_REMOVED lines=8> */
[----:B------:R-:W-:Y:S01]  /*5500*/  @P4 IMAD.HI.U32 R2, R15, c[0x0][0x2c8], RZ ;  /* 0x0000b2000f024a27 */ /* 0x000fe200078e00ff */
[C---:B------:R-:W-:Y:S03]  /*5510*/  HMMA.16816.F32 R68, R4.reuse, R30, R68 ;  /* 0x0000001e0444723c */ /* 0x040fe60000001844 */
[----:B------:R-:W-:Y:S01]  /*5520*/  FADD.FTZ R140, R140, R163 ;  /* 0x000000a38c8c7221 */ /* 0x000fe20000010000 */
[----:B------:R-:W-:Y:S01]  /*5530*/  @P4 SHF.R.U32.HI R15, RZ, c[0x0][0x2cc], R2 ;  /* 0x0000b300ff0f4a19 */ /* 0x000fe20000011602 */
[----:B------:R-:W-:Y:S02]  /*5540*/  FADD.FTZ R137, R137, R156 ;  /* 0x0000009c89897221 */ /* 0x000fe40000010000 */
[----:B------:R-:W-:Y:S01]  /*5550*/  FADD.FTZ R149, R149, R140 ;  /* 0x0000008c95957221 */ /* 0x000fe20000010000 */
[----:B------:R-:W-:Y:S01]  /*5560*/  HMMA.16816.F32 R76, R4, R26, R76 ;  /* 0x0000001a044c723c */ /* 0x000fe2000000184c */
[----:B------:R-:W-:-:S02]  /*5570*/  FADD.FTZ R137, R138, R137 ;  /* 0x000000898a897221 */ /* 0x000fc40000010000 */
[----:B------:R-:W-:Y:S02]  /*5580*/  IMAD.IADD R14, R14, 0x1, R15 ;  /* 0x000000010e0e7824 */ /* 0x000fe400078e020f */
[----:B------:R-:W-:Y:S02]  /*5590*/  FADD.FTZ R136, R136, R149 ;  /* 0x0000009588887221 */ /* 0x000fe40000010000 */
[----:B------:R-:W-:Y:S01]  /*55a0*/  FADD.FTZ R36, R36, R137 ;  /* 0x0000008924247221 */ /* 0x000fe20000010000 */
[----:B---3--:R-:W-:Y:S01]  /*55b0*/  HMMA.16816.F32 R108, R4, R20, R108 ;  /* 0x00000014046c723c */ /* 0x008fe2000000186c */
[----:B------:R-:W-:Y:S01]  /*55c0*/  FADD.FTZ R242, R135, R136 ;  /* 0x0000008887f27221 */ /* 0x000fe20000010000 */
[----:B------:R-:W-:Y:S01]  /*55d0*/  IADD3 R3, R14, c[0x0][0x328], RZ ;  /* 0x0000ca000e037a10 */ /* 0x000fe20007ffe0ff */
[----:B------:R-:W-:-:S05]  /*55e0*/  FADD.FTZ R241, R241, R36 ;  /* 0x00000024f1f17221 */ /* 0x000fca0000010000 */
[C---:B------:R-:W-:Y:S08]  /*55f0*/  HMMA.16816.F32 R104, R4.reuse, R22, R104 ;  /* 0x000000160468723c */ /* 0x040ff00000001868 */
[C---:B--2---:R-:W-:Y:S08]  /*5600*/  HMMA.16816.F32 R52, R4.reuse, R16, R52 ;  /* 0x000000100434723c */ /* 0x044ff00000001834 */
[C---:B------:R-:W-:Y:S08]  /*5610*/  HMMA.16816.F32 R56, R4.reuse, R18, R56 ;  /* 0x000000120438723c */ /* 0x040ff00000001838 */
[C---:B-1----:R-:W-:Y:S08]  /*5620*/  HMMA.16816.F32 R60, R4.reuse, R8, R60 ;  /* 0x00000008043c723c */ /* 0x042ff0000000183c */
[----:B------:R-:W-:Y:S01]  /*5630*/  HMMA.16816.F32 R64, R4, R10, R64 ;  /* 0x0000000a0440723c */ /* 0x000fe20000001840 */
[----:B------:R-:W-:Y:S07]  /*5640*/  @!P3 BRA `(.L_x_2416) ;  /* 0x000001100000b947 */ /* 0x000fee0003800000 */
[C---:B------:R-:W-:Y:S02]  /*5650*/  ISETP.GT.AND P0, PT, R14.reuse, RZ, PT ;  /* 0x000000ff0e00720c */ /* 0x040fe40003f04270 */
[----:B------:R-:W-:-:S11]  /*5660*/  IADD3 R2, R14, -0x1, RZ ;  /* 0xffffffff0e027810 */ /* 0x000fd60007ffe0ff */
[----:B------:R-:W-:Y:S05]  /*5670*/  @P0 BRA `(.L_x_2417) ;  /* 0x0000007000000947 */ /* 0x000fea0003800000 */
[----:B------:R-:W-:Y:S02]  /*5680*/  IMAD.MOV.U32 R2, RZ, RZ, 0x1 ;  /* 0x00000001ff027424 */ /* 0x000fe400078e00ff */
[----:B------:R-:W-:-:S03]  /*5690*/  IMAD.MOV R14, RZ, RZ, -R14 ;  /* 0x000000ffff0e7224 */ /* 0x000fc600078e0a0e */
[----:B------:R-:W-:-:S13]  /*56a0*/  ISETP.NE.AND P0, PT, R2, c[0x0][0x32c], PT ;  /* 0x0000cb0002007a0c */ /* 0x000fda0003f05270 */
[----:B------:R-:W-:-:S05]  /*56b0*/  @P0 IMAD.HI.U32 R2, R14, c[0x0][0x330], RZ ;  /* 0x0000cc000e020a27 */ /* 0x000fca00078e00ff */
[----:B------:R-:W-:-:S04]  /*56c0*/  @P0 SHF.R.U32.HI R14, RZ, c[0x0][0x334], R2 ;  /* 0x0000cd00ff0e0a19 */ /* 0x000fc80000011602 */
[----:B------:R-:W-:Y:S01]  /*56d0*/  LOP3.LUT R2, RZ, R14, RZ, 0x33, !PT ;  /* 0x0000000eff027212 */ /* 0x000fe200078e33ff */
[----:B------:R-:W-:Y:S05]  /*56e0*/  BRA `(.L_x_2418) ;  /* 0x0000004000007947 */ /* 0x000fea0003800000 */
.L_x_2417:
[----:B------:R-:W-:-:S04]  /*56f0*/  MOV R4, 0x1 ;  /* 0x0000000100047802 */ /* 0x000fc80000000f00 */
[----:B------:R-:W-:-:S13]  /*5700*/  ISETP.NE.AND P0, PT, R4, c[0x0][0x32c], PT ;  /* 0x0000cb0004007a0c */ /* 0x000fda0003f05270 */
[----:B------:R-:W-:-:S05]  /*5710*/  @P0 IMAD.HI.U32 R4, R2, c[0x0][0x330], RZ ;  /* 0x0000cc0002040a27 */ /* 0x000fca00078e00ff */
[----:B------:R-:W-:Y:S02]  /*5720*/  @P0 SHF.R.U32.HI R2, RZ, c[0x0][0x334], R4 ;  /* 0x0000cd00ff020a19 */ /* 0x000fe40000011604 */
.L_x_2418:
[----:B------:R-:W-:-:S05]  /*5730*/  MOV R5, c[0x0][0x32c] ;  /* 0x0000cb0000057a02 */ /* 0x000fca0000000f00 */
[----:B------:R-:W-:-:S05]  /*5740*/  IMAD R2, R2, R5, c[0x0][0x32c] ;  /* 0x0000cb0002027624 */ /* 0x000fca00078e0205 */
[----:B------:R-:W-:-:S05]  /*5750*/  IMNMX R3, R3, R2, PT ;  /* 0x0000000203037217 */ /* 0x000fca0003800200 */
.L_x_2416:
[----:B------:R-:W-:-:S05]  /*5760*/  IMAD.HI R3, R3, 0x2aaaaaab, RZ ;  /* 0x2aaaaaab03037827 */ /* 0x000fca00078e02ff */
[----:B------:R-:W-:-:S04]  /*5770*/  SHF.R.U32.HI R2, RZ, 0x1f, R3 ;  /* 0x0000001fff027819 */ /* 0x000fc80000011603 */
[----:B------:R-:W-:-:S04]  /*5780*/  LEA.HI.SX32 R3, R3, R2, 0x1c ;  /* 0x0000000203037211 */ /* 0x000fc800078fe2ff */
[----:B------:R-:W-:-:S04]  /*5790*/  IMNMX R250, R216, R3, !PT ;  /* 0x00000003d8fa7217 */ /* 0x000fc80007800200 */
[----:B------:R-:W-:-:S13]  /*57a0*/  ISETP.GE.AND P0, PT, R169, R250, PT ;  /* 0x000000faa900720c */ /* 0x000fda0003f06270 */
        /* <DEDUP_REMOVED lines=8> */
.L_x_2430:
[----:B------:R-:W-:Y:S04]  /*5830*/  DEPBAR.LE SB0, 0x0 ;  /* 0x000080000000791a */ /* 0x000fe80000000000 */
[----:B------:R-:W-:Y:S01]  /*5840*/  BAR.SYNC.DEFER_BLOCKING 0x0 ;  /* 0x0000000000007b1d */ /* 0x000fe20000010000 */
[----:B------:R-:W-:Y:S05]  /*5850*/  ISETP.GT.AND P0, PT, R216, R251, PT ;  /* 0x000000fbd800720c */ /* 0x000fea0003f04270 */
        /* <DEDUP_REMOVED lines=15> */
[----:B------:R-:W-:Y:S02]  /*5950*/  SHF.R.S32.HI R8, RZ, 0x1f, R221 ;  /* 0x0000001fff087819 */ /* 0x000fe400000114dd */
[----:B------:R-:W-:Y:S01]  /*5960*/  IADD3 R12, -R245, 0x10, RZ ;  /* 0x00000010f50c7810 */ /* 0x000fe20007ffe1ff */
[----:B------:R-:W-:Y:S02]  /*5970*/  IMAD R0, R0, c[0x0][0x208], RZ ;  /* 0x0000820000007a24 */ /* 0x000fe400078e02ff */
[----:B------:R-:W-:Y:S01]  /*5980*/  IMAD R8, R8, c[0x0][0x218], RZ ;  /* 0x0000860008087a24 */ /* 0x000fe200078e02ff */
[----:B------:R-:W-:Y:S01]  /*5990*/  LOP3.LUT R12, R12, 0xf, RZ, 0xc0, !PT ;  /* 0x0000000f0c0c7812 */ /* 0x000fe200078ec0ff */
[----:B------:R-:W-:Y:S02]  /*59a0*/  IMAD R0, R222, c[0x0][0x20c], R0 ;  /* 0x00008300de007a24 */ /* 0x000fe400078e0200 */
[----:B------:R-:W-:Y:S02]  /*59b0*/  IMAD R8, R221, c[0x0][0x21c], R8 ;  /* 0x00008700dd087a24 */ /* 0x000fe400078e0208 */
[----:B------:R-:W-:Y:S04]  /*59c0*/  IMAD.IADD R5, R5, 0x1, R0 ;  /* 0x0000000105057824 */ /* 0x000fe800078e0200 */
[----:B------:R-:W-:Y:S05]  /*59d0*/  IMAD.WIDE.U32 R4, R221, c[0x0][0x218], R4 ;  /* 0x00008600dd047a25 */ /* 0x000fea00078e0004 */
[----:B------:R-:W-:Y:S04]  /*59e0*/  IADD3 R6, P0, R232, R4, RZ ;  /* 0x00000004e8067210 */ /* 0x000fe80007f1e0ff */
[----:B------:R-:W-:Y:S02]  /*59f0*/  IADD3.X R5, R219, R5, R8, P0, !PT ;  /* 0x00000005db057210 */ /* 0x000fe400007fe408 */
[C---:B------:R-:W-:Y:S04]  /*5a00*/  LEA R4, P0, R6.reuse, c[0x0][0x1f8], 0x1 ;  /* 0x00007e0006047a11 */ /* 0x040fe800078008ff */
[----:B------:R-:W-:Y:S01]  /*5a10*/  LEA.HI.X R0, R6, c[0x0][0x1fc], R5, 0x1, P0 ;  /* 0x00007f0006007a11 */ /* 0x000fe200000f0c05 */
[----:B------:R-:W-:Y:S04]  /*5a20*/  SHFL.IDX PT, R7, R4, RZ, 0x181f ;  /* 0x00181fff04077589 */ /* 0x000fe800000e0000 */
[----:B------:R-:W2:Y:S04]  /*5a30*/  SHFL.IDX PT, R5, R4, 0x2, 0x181f ;  /* 0x00581f0004057f89 */ /* 0x000ea800000e0000 */
[----:B------:R-:W3:Y:S04]  /*5a40*/  SHFL.IDX PT, R6, R0, 0x2, 0x181f ;  /* 0x00581f0000067f89 */ /* 0x000ee800000e0000 */
[----:B------:R-:W5:Y:S04]  /*5a50*/  SHFL.IDX PT, R8, R0, RZ, 0x181f ;  /* 0x00181fff00087589 */ /* 0x000f6800000e0000 */
[----:B------:R-:W4:Y:S04]  /*5a60*/  SHFL.IDX PT, R9, R4, 0x1, 0x181f ;  /* 0x00381f0004097f89 */ /* 0x000f2800000e0000 */
[----:B------:R-:W1:Y:S01]  /*5a70*/  SHFL.IDX PT, R10, R0, 0x1, 0x181f ;  /* 0x00381f00000a7f89 */ /* 0x000e6200000e0000 */
[----:B--2---:R-:W-:Y:S04]  /*5a80*/  IADD3 R12, P2, P0, R12, R5, R246 ;  /* 0x000000050c0c7210 */ /* 0x004fe8000785e0f6 */
[----:B---3--:R-:W-:Y:S02]  /*5a90*/  IADD3.X R13, RZ, R6, R247, P2, P0 ;  /* 0x00000006ff0d7210 */ /* 0x008fe400017e04f7 */
[----:B------:R-:W-:Y:S02]  /*5aa0*/  IADD3 R14, P0, R7, R248, RZ ;  /* 0x000000f8070e7210 */ /* 0x000fe40007f1e0ff */
[----:B------:R-:W-:Y:S03]  /*5ab0*/  ISETP.GE.AND P2, PT, R225, c[0x0][0x1d4], PT ;  /* 0x00007500e1007a0c */ /* 0x000fe60003f46270 */
[C---:B-----5:R-:W-:Y:S01]  /*5ac0*/  IMAD.X R15, R8.reuse, 0x1, R249, P0 ;  /* 0x00000001080f7824 */ /* 0x060fe200000e06f9 */
[----:B------:R-:W-:Y:S05]  /*5ad0*/  IADD3 R16, P0, R7, R246, RZ ;  /* 0x000000f607107210 */ /* 0x000fea0007f1e0ff */
[----:B------:R-:W-:Y:S01]  /*5ae0*/  IMAD.X R17, R8, 0x1, R247, P0 ;  /* 0x0000000108117824 */ /* 0x000fe200000e06f7 */
[C---:B----4-:R-:W-:Y:S03]  /*5af0*/  IADD3 R18, P0, R9.reuse, R248, RZ ;  /* 0x000000f809127210 */ /* 0x050fe60007f1e0ff */
[----:B------:R2:W-:Y:S02]  /*5b00*/  LDGSTS.E.BYPASS.LTC128B.128 [R240], [R14.64], !P2 ;  /* 0x000000000ef07fae */ /* 0x0005e4000d101d46 */
[C---:B-1----:R-:W-:Y:S01]  /*5b10*/  IMAD.X R19, R10.reuse, 0x1, R249, P0 ;  /* 0x000000010a137824 */ /* 0x042fe200000e06f9 */
[----:B------:R-:W-:Y:S01]  /*5b20*/  IADD3 R8, P0, R9, R246, RZ ;  /* 0x000000f609087210 */ /* 0x000fe20007f1e0ff */
[----:B------:R2:W-:Y:S04]  /*5b30*/  LDGSTS.E.BYPASS.LTC128B.128 [R239], [R16.64], !P6 ;  /* 0x0000000010ef7fae */ /* 0x0005e8000f101d46 */
        /* <DEDUP_REMOVED lines=8> */
.L_x_2420:
[C---:B--23--:R-:W-:Y:S01]  /*5bc0*/  HMMA.16816.F32 R4, R124.reuse, R116, RZ ;  /* 0x000000747c04723c */ /* 0x04cfe200000018ff */
[----:B------:R-:W0:Y:S02]  /*5bd0*/  LDGDEPBAR ;  /* 0x00000000000079af */ /* 0x000e240000000000 */
[----:B------:R-:W-:Y:S05]  /*5be0*/  ISETP.GT.AND P0, PT, R251, R216, PT ;  /* 0x000000d8fb00720c */ /* 0x000fea0003f04270 */
        /* <DEDUP_REMOVED lines=134> */
[----:B------:R-:W-:Y:S01]  /*6450*/  IMAD R117, R251, 0x60, R227 ;  /* 0x00000060fb757824 */ /* 0x000fe200078e02e3 */
[----:B------:R-:W-:Y:S01]  /*6460*/  IADD3 R128, -R245, 0x10, RZ ;  /* 0x00000010f5807810 */ /* 0x000fe20007ffe1ff */
[----:B------:R-:W-:Y:S03]  /*6470*/  IMAD.MOV.U32 R221, RZ, RZ, RZ ;  /* 0x000000ffffdd7224 */ /* 0x000fe600078e00ff */
[----:B------:R-:W-:Y:S02]  /*6480*/  IADD3 R222, R117, -0x60, R224 ;  /* 0xffffffa075de7810 */ /* 0x000fe40007ffe0e0 */
[----:B------:R-:W-:Y:S03]  /*6490*/  LOP3.LUT R128, R128, 0xf, RZ, 0xc0, !PT ;  /* 0x0000000f80807812 */ /* 0x000fe600078ec0ff */
[----:B------:R-:W-:Y:S04]  /*64a0*/  @P5 IMAD.HI.U32 R116, R222, c[0x0][0x2bc], RZ ;  /* 0x0000af00de745a27 */ /* 0x000fe800078e00ff */
[----:B------:R-:W-:Y:S01]  /*64b0*/  IMAD.MOV.U32 R0, RZ, RZ, R222 ;  /* 0x000000ffff007224 */ /* 0x000fe200078e00de */
[----:B------:R-:W-:Y:S04]  /*64c0*/  @P5 SHF.R.U32.HI R0, RZ, c[0x0][0x2c0], R116 ;  /* 0x0000b000ff005a19 */ /* 0x000fe80000011674 */
[C---:B------:R-:W-:Y:S04]  /*64d0*/  @!P1 IADD3 R117, P0, R0.reuse, R230, RZ ;  /* 0x000000e600759210 */ /* 0x040fe80007f1e0ff */
[----:B------:R-:W-:Y:S02]  /*64e0*/  @!P1 LEA.HI.X.SX32 R116, R0, R215, 0x1, P0 ;  /* 0x000000d700749211 */ /* 0x000fe400000f0eff */
        /* <DEDUP_REMOVED lines=18> */
[----:B------:R-:W-:Y:S04]  /*6610*/  SHFL.IDX PT, R119, R116, RZ, 0x181f ;  /* 0x00181fff74777589 */ /* 0x000fe800000e0000 */
[----:B------:R-:W1:Y:S04]  /*6620*/  SHFL.IDX PT, R117, R116, 0x2, 0x181f ;  /* 0x00581f0074757f89 */ /* 0x000e6800000e0000 */
[----:B------:R-:W2:Y:S04]  /*6630*/  SHFL.IDX PT, R118, R0, 0x2, 0x181f ;  /* 0x00581f0000767f89 */ /* 0x000ea800000e0000 */
[----:B------:R-:W3:Y:S04]  /*6640*/  SHFL.IDX PT, R120, R0, RZ, 0x181f ;  /* 0x00181fff00787589 */ /* 0x000ee800000e0000 */
[----:B------:R-:W4:Y:S04]  /*6650*/  SHFL.IDX PT, R121, R116, 0x1, 0x181f ;  /* 0x00381f0074797f89 */ /* 0x000f2800000e0000 */
[----:B------:R-:W5:Y:S01]  /*6660*/  SHFL.IDX PT, R122, R0, 0x1, 0x181f ;  /* 0x00381f00007a7f89 */ /* 0x000f6200000e0000 */
[----:B-1----:R-:W-:Y:S04]  /*6670*/  IADD3 R128, P2, P0, R128, R117, R246 ;  /* 0x0000007580807210 */ /* 0x002fe8000785e0f6 */
[----:B--2---:R-:W-:Y:S02]  /*6680*/  IADD3.X R129, RZ, R118, R247, P2, P0 ;  /* 0x00000076ff817210 */ /* 0x004fe400017e04f7 */
[----:B------:R-:W-:Y:S02]  /*6690*/  IADD3 R130, P0, R119, R248, RZ ;  /* 0x000000f877827210 */ /* 0x000fe40007f1e0ff */
[----:B------:R-:W-:Y:S03]  /*66a0*/  ISETP.GE.AND P2, PT, R225, c[0x0][0x1d4], PT ;  /* 0x00007500e1007a0c */ /* 0x000fe60003f46270 */
[C---:B---3--:R-:W-:Y:S01]  /*66b0*/  IMAD.X R131, R120.reuse, 0x1, R249, P0 ;  /* 0x0000000178837824 */ /* 0x048fe200000e06f9 */
[----:B------:R-:W-:Y:S05]  /*66c0*/  IADD3 R132, P0, R119, R246, RZ ;  /* 0x000000f677847210 */ /* 0x000fea0007f1e0ff */
[----:B------:R-:W-:Y:S01]  /*66d0*/  IMAD.X R133, R120, 0x1, R247, P0 ;  /* 0x0000000178857824 */ /* 0x000fe200000e06f7 */
[C---:B----4-:R-:W-:Y:S03]  /*66e0*/  IADD3 R134, P0, R121.reuse, R248, RZ ;  /* 0x000000f879867210 */ /* 0x050fe60007f1e0ff */
[----:B------:R1:W-:Y:S02]  /*66f0*/  LDGSTS.E.BYPASS.LTC128B.128 [R223+0x8100], [R130.64], !P2 ;  /* 0x0810000082df7fae */ /* 0x0003e4000d101d46 */
[C---:B-----5:R-:W-:Y:S01]  /*6700*/  IMAD.X R135, R122.reuse, 0x1, R249, P0 ;  /* 0x000000017a877824 */ /* 0x060fe200000e06f9 */
[----:B------:R-:W-:Y:S01]  /*6710*/  IADD3 R120, P0, R121, R246, RZ ;  /* 0x000000f679787210 */ /* 0x000fe20007f1e0ff */
[----:B------:R1:W-:Y:S04]  /*6720*/  LDGSTS.E.BYPASS.LTC128B.128 [R223+0xb100], [R132.64], !P6 ;  /* 0x0b10000084df7fae */ /* 0x0003e8000f101d46 */
        /* <DEDUP_REMOVED lines=8> */
.L_x_2421:
[----:B------:R-:W-:Y:S01]  /*67b0*/  @P4 IMAD.HI.U32 R0, R229, c[0x0][0x2c8], RZ ;  /* 0x0000b200e5004a27 */ /* 0x000fe200078e00ff */
[----:B------:R-:W0:Y:S03]  /*67c0*/  LDGDEPBAR ;  /* 0x00000000000079af */ /* 0x000e260000000000 */
[----:B-1----:R-:W-:Y:S01]  /*67d0*/  IMAD.MOV.U32 R121, RZ, RZ, R229 ;  /* 0x000000ffff797224 */ /* 0x002fe200078e00e5 */
[----:B------:R-:W-:Y:S01]  /*67e0*/  @P4 SHF.R.U32.HI R121, RZ, c[0x0][0x2cc], R0 ;  /* 0x0000b300ff794a19 */ /* 0x000fe20000011600 */
[----:B------:R-:W-:Y:S04]  /*67f0*/  IMAD R119, R251, -0x60, RZ ;  /* 0xffffffa0fb777824 */ /* 0x000fe800078e02ff */
[----:B------:R-:W1:Y:S01]  /*6800*/  SHFL.IDX PT, R118, R121, RZ, 0x1c1f ;  /* 0x001c1fff79767589 */ /* 0x000e6200000e0000 */
[----:B------:R-:W-:Y:S04]  /*6810*/  IADD3 R0, -R236, 0x1, R119 ;  /* 0x00000001ec007810 */ /* 0x000fe80007ffe177 */
[----:B------:R-:W-:Y:S04]  /*6820*/  IADD3 R0, -R226, R0, R217 ;  /* 0x00000000e2007210 */ /* 0x000fe80007ffe1d9 */
        /* <DEDUP_REMOVED lines=18> */
.L_x_2424:
[----:B------:R-:W-:Y:S04]  /*6950*/  MOV R116, c[0x0][0x32c] ;  /* 0x0000cb0000747a02 */ /* 0x000fe80000000f00 */
[----:B------:R-:W-:Y:S11]  /*6960*/  ISETP.NE.AND P0, PT, R116, 0x1, PT ;  /* 0x000000017400780c */ /* 0x000ff60003f05270 */
[----:B------:R-:W-:Y:S02]  /*6970*/  @!UPT UIADD3 URZ, URZ, URZ, URZ ;  /* 0x0000003f3f3ff290 */ /* 0x000fe4000fffe03f */
[----:B------:R-:W-:Y:S05]  /*6980*/  @P0 IMAD.HI.U32 R116, R118, c[0x0][0x330], RZ ;  /* 0x0000cc0076740a27 */ /* 0x000fea00078e00ff */
[----:B------:R-:W-:Y:S02]  /*6990*/  @P0 SHF.R.U32.HI R118, RZ, c[0x0][0x334], R116 ;  /* 0x0000cd00ff760a19 */ /* 0x000fe40000011674 */
.L_x_2425:
[----:B------:R-:W-:Y:S05]  /*69a0*/  BSYNC B0 ;  /* 0x0000000000007941 */ /* 0x000fea0003800000 */
.L_x_2423:
[----:B------:R-:W-:Y:S04]  /*69b0*/  IMAD.IADD R123, R119, 0x1, -R236 ;  /* 0x00000001777b7824 */ /* 0x000fe800078e0aec */
[----:B------:R-:W-:Y:S05]  /*69c0*/  IMAD R123, R118, c[0x0][0x32c], R123 ;  /* 0x0000cb00767b7a24 */ /* 0x000fea00078e027b */
[----:B------:R-:W-:Y:S02]  /*69d0*/  IADD3 R116, R123, c[0x0][0x32c], RZ ;  /* 0x0000cb007b747a10 */ /* 0x000fe40007ffe0ff */
[----:B------:R-:W-:Y:S02]  /*69e0*/  IMNMX R136, R136, R123, !PT ;  /* 0x0000007b88887217 */ /* 0x000fe40007800200 */
[----:B------:R-:W-:Y:S02]  /*69f0*/  IMNMX R153, R153, R116, PT ;  /* 0x0000007499997217 */ /* 0x000fe40003800200 */
.L_x_2422:
[C---:B------:R-:W-:Y:S02]  /*6a00*/  ISETP.GE.AND P0, PT, R119.reuse, 0x1, PT ;  /* 0x000000017700780c */ /* 0x040fe40003f06270 */
[----:B------:R-:W-:Y:S02]  /*6a10*/  ISETP.GE.AND P2, PT, R119, 0x2, PT ;  /* 0x000000027700780c */ /* 0x000fe40003f46270 */
[----:B------:R-:W-:Y:S02]  /*6a20*/  P2R R151, PR, RZ, 0x1 ;  /* 0x00000001ff977803 */ /* 0x000fe40000000000 */
[----:B------:R-:W-:Y:S02]  /*6a30*/  ISETP.GT.AND P0, PT, R136, RZ, !P0 ;  /* 0x000000ff8800720c */ /* 0x000fe40004704270 */
[----:B------:R-:W-:Y:S02]  /*6a40*/  P2R R149, PR, RZ, 0x4 ;  /* 0x00000004ff957803 */ /* 0x000fe40000000000 */
[----:B------:R-:W-:Y:S04]  /*6a50*/  ISETP.LT.OR P0, PT, R153, 0x1, P0 ;  /* 0x000000019900780c */ /* 0x000fe80000701670 */
[----:B------:R-:W-:Y:S02]  /*6a60*/  FSEL R120, R4, -INF , !P0 ;  /* 0xff80000004787808 */ /* 0x000fe40004000000 */
[C---:B------:R-:W-:Y:S02]  /*6a70*/  ISETP.GT.AND P0, PT, R136.reuse, 0x1, !P2 ;  /* 0x000000018800780c */ /* 0x040fe40005704270 */
        /* <DEDUP_REMOVED lines=9> */
[C---:B------:R-:W-:Y:S02]  /*6b10*/  ISETP.GT.AND P0, PT, R136.reuse, 0x9, !P2 ;  /* 0x000000098800780c */ /* 0x040fe40005704270 */
[----:B------:R-:W-:Y:S02]  /*6b20*/  ISETP.GE.AND P2, PT, R119, 0x11, PT ;  /* 0x000000117700780c */ /* 0x000fe40003f46270 */
[----:B------:R-:W-:Y:S02]  /*6b30*/  ISETP.LT.OR P0, PT, R153, 0xa, P0 ;  /* 0x0000000a9900780c */ /* 0x000fe40000701670 */
[----:B------:R-:W-:Y:S02]  /*6b40*/  P2R R135, PR, RZ, 0x4 ;  /* 0x00000004ff877803 */ /* 0x000fe40000000000 */
[----:B------:R-:W-:Y:S02]  /*6b50*/  FSEL R8, R9, -INF , !P0 ;  /* 0xff80000009087808 */ /* 0x000fe40004000000 */
[----:B------:R-:W-:Y:S01]  /*6b60*/  ISETP.GT.AND P0, PT, R136, 0x10, !P2 ;  /* 0x000000108800780c */ /* 0x000fe20005704270 */
[----:B------:R-:W1:Y:S01]  /*6b70*/  SHFL.IDX PT, R9, R121, 0x1, 0x1c1f ;  /* 0x003c1f0079097f89 */ /* 0x000e6200000e0000 */
        /* <DEDUP_REMOVED lines=11> */
[----:B------:R-:W-:Y:S01]  /*6c30*/  ISETP.LT.OR P0, PT, R153, 0x19, P0 ;  /* 0x000000199900780c */ /* 0x000fe20000701670 */
[--C-:B-1----:R-:W-:Y:S01]  /*6c40*/  IMAD.IADD R117, R117, 0x1, R9.reuse ;  /* 0x0000000175757824 */ /* 0x102fe200078e0209 */
[----:B------:R-:W-:Y:S01]  /*6c50*/  P2R R132, PR, RZ, 0x4 ;  /* 0x00000004ff847803 */ /* 0x000fe20000000000 */
[----:B------:R-:W-:Y:S01]  /*6c60*/  IMAD.IADD R0, R0, 0x1, R9 ;  /* 0x0000000100007824 */ /* 0x000fe200078e0209 */
        /* <DEDUP_REMOVED lines=80> */
[----:B------:R-:W-:Y:S04]  /*7170*/  ISETP.GT.AND P0, PT, R136, 0x59, !P2 ;  /* 0x000000598800780c */ /* 0x000fe80005704270 */
[----:B------:R-:W-:Y:S04]  /*7180*/  ISETP.LT.OR P0, PT, R153, 0x5a, P0 ;  /* 0x0000005a9900780c */ /* 0x000fe80000701670 */
        /* <DEDUP_REMOVED lines=15> */
.L_x_2428:
[----:B------:R-:W-:Y:S04]  /*7280*/  MOV R9, c[0x0][0x32c] ;  /* 0x0000cb0000097a02 */ /* 0x000fe80000000f00 */
[----:B------:R-:W-:Y:S11]  /*7290*/  ISETP.NE.AND P0, PT, R9, 0x1, PT ;  /* 0x000000010900780c */ /* 0x000ff60003f05270 */
[----:B------:R-:W-:Y:S02]  /*72a0*/  @!UPT UIADD3 URZ, URZ, URZ, URZ ;  /* 0x0000003f3f3ff290 */ /* 0x000fe4000fffe03f */
[----:B------:R-:W-:Y:S05]  /*72b0*/  @P0 IMAD.HI.U32 R9, R13, c[0x0][0x330], RZ ;  /* 0x0000cc000d090a27 */ /* 0x000fea00078e00ff */
[----:B------:R-:W-:Y:S02]  /*72c0*/  @P0 SHF.R.U32.HI R13, RZ, c[0x0][0x334], R9 ;  /* 0x0000cd00ff0d0a19 */ /* 0x000fe40000011609 */
.L_x_2429:
[----:B------:R-:W-:Y:S05]  /*72d0*/  BSYNC B0 ;  /* 0x0000000000007941 */ /* 0x000fea0003800000 */
.L_x_2427:
[----:B------:R-:W-:Y:S04]  /*72e0*/  IMAD.IADD R32, R119, 0x1, -R236 ;  /* 0x0000000177207824 */ /* 0x000fe800078e0aec */
[----:B------:R-:W-:Y:S05]  /*72f0*/  IMAD R32, R13, c[0x0][0x32c], R32 ;  /* 0x0000cb000d207a24 */ /* 0x000fea00078e0220 */
[----:B------:R-:W-:Y:S02]  /*7300*/  IADD3 R36, R32, c[0x0][0x32c], RZ ;  /* 0x0000cb0020247a10 */ /* 0x000fe40007ffe0ff */
[----:B------:R-:W-:Y:S02]  /*7310*/  IMNMX R0, R0, R32, !PT ;  /* 0x0000002000007217 */ /* 0x000fe40007800200 */
[----:B------:R-:W-:Y:S02]  /*7320*/  IMNMX R117, R117, R36, PT ;  /* 0x0000002475757217 */ /* 0x000fe40003800200 */
.L_x_2426:
[----:B------:R-:W-:Y:S01]  /*7330*/  ISETP.NE.AND P0, PT, R151, RZ, PT ;  /* 0x000000ff9700720c */ /* 0x000fe20003f05270 */
[----:B------:R-:W-:Y:S03]  /*7340*/  IMAD.MOV.U32 R48, RZ, RZ, R17 ;  /* 0x000000ffff307224 */ /* 0x000fe600078e0011 */
[----:B------:R-:W-:Y:S04]  /*7350*/  ISETP.GT.AND P0, PT, R0, RZ, !P0 ;  /* 0x000000ff0000720c */ /* 0x000fe80004704270 */
        /* <DEDUP_REMOVED lines=14> */
[C---:B------:R-:W-:Y:S04]  /*7440*/  ISETP.GT.AND P0, PT, R0.reuse, 0x9, !P0 ;  /* 0x000000090000780c */ /* 0x040fe80004704270 */
        /* <DEDUP_REMOVED lines=17> */
[----:B------:R-:W-:Y:S04]  /*7560*/  ISETP.NE.AND P0, PT, R132, RZ, PT ;  /* 0x000000ff8400720c */ /* 0x000fe80003f05270 */
[C---:B------:R-:W-:Y:S04]  /*7570*/  ISETP.GT.AND P0, PT, R0.reuse, 0x19, !P0 ;  /* 0x000000190000780c */ /* 0x040fe80004704270 */
[----:B------:R-:W-:Y:S04]  /*7580*/  ISETP.LT.OR P0, PT, R117, 0x1a, P0 ;  /* 0x0000001a7500780c */ /* 0x000fe80000701670 */
[----:B------:R-:W-:Y:S02]  /*7590*/  FSEL R161, R19, -INF , !P0 ;  /* 0xff80000013a17808 */ /* 0x000fe40004000000 */
[----:B------:R-:W-:Y:S04]  /*75a0*/  ISETP.NE.AND P0, PT, R131, RZ, PT ;  /* 0x000000ff8300720c */ /* 0x000fe80003f05270 */
        /* <DEDUP_REMOVED lines=20> */
[----:B------:R-:W-:Y:S04]  /*76f0*/  ISETP.GT.AND P0, PT, R0, 0x31, !P0 ;  /* 0x000000310000780c */ /* 0x000fe80004704270 */
[----:B------:R-:W-:Y:S04]  /*7700*/  ISETP.LT.OR P0, PT, R117, 0x32, P0 ;  /* 0x000000327500780c */ /* 0x000fe80000701670 */
        /* <DEDUP_REMOVED lines=20> */
[C---:B------:R-:W-:Y:S01]  /*7850*/  ISETP.LT.OR P0, PT, R117.reuse, 0x49, P0 ;  /* 0x000000497500780c */ /* 0x040fe20000701670 */
[----:B------:R-:W-:Y:S03]  /*7860*/  LDSM.16.MT88.4 R20, [R210+0x100] ;  /* 0x00010000d214783b */ /* 0x000fe60000004200 */
        /* <DEDUP_REMOVED lines=16> */
[----:B------:R-:W-:Y:S01]  /*7970*/  ISETP.NE.AND P0, PT, R4, RZ, PT ;  /* 0x000000ff0400720c */ /* 0x000fe20003f05270 */
[----:B------:R-:W-:Y:S01]  /*7980*/  LDSM.16.MT88.4 R44, [R212+0x3100] ;  /* 0x00310000d42c783b */ /* 0x000fe20000004200 */
[----:B------:R-:W-:Y:S02]  /*7990*/  FMNMX.FTZ R4, R8, R5, !PT ;  /* 0x0000000508047209 */ /* 0x000fe40007810000 */
[----:B------:R-:W-:Y:S02]  /*79a0*/  ISETP.GT.AND P0, PT, R0, 0x58, !P0 ;  /* 0x000000580000780c */ /* 0x000fe40004704270 */
[----:B------:R-:W-:Y:S02]  /*79b0*/  FMNMX.FTZ R5, R137, R4, !PT ;  /* 0x0000000489057209 */ /* 0x000fe40007810000 */
[----:B------:R-:W-:Y:S02]  /*79c0*/  ISETP.LT.OR P0, PT, R117, 0x59, P0 ;  /* 0x000000597500780c */ /* 0x000fe40000701670 */
[----:B------:R-:W-:Y:S02]  /*79d0*/  FMNMX.FTZ R4, R140, R5, !PT ;  /* 0x000000058c047209 */ /* 0x000fe40007810000 */
[----:B------:R-:W-:Y:S02]  /*79e0*/  FSEL R135, R50, -INF , !P0 ;  /* 0xff80000032877808 */ /* 0x000fe40004000000 */
[----:B------:R-:W-:Y:S02]  /*79f0*/  FMNMX.FTZ R4, R143, R4, !PT ;  /* 0x000000048f047209 */ /* 0x000fe40007810000 */
[----:B------:R-:W-:Y:S02]  /*7a00*/  ISETP.GT.AND P0, PT, R0, 0x59, !P2 ;  /* 0x000000590000780c */ /* 0x000fe40005704270 */
[----:B------:R-:W-:Y:S02]  /*7a10*/  FMNMX.FTZ R4, R48, R4, !PT ;  /* 0x0000000430047209 */ /* 0x000fe40007810000 */
[----:B------:R-:W-:Y:S02]  /*7a20*/  ISETP.LT.OR P0, PT, R117, 0x5a, P0 ;  /* 0x0000005a7500780c */ /* 0x000fe40000701670 */
[----:B------:R-:W-:Y:S02]  /*7a30*/  FMNMX.FTZ R5, R159, R4, !PT ;  /* 0x000000049f057209 */ /* 0x000fe40007810000 */
[----:B------:R-:W-:Y:S02]  /*7a40*/  FSEL R117, R51, -INF , !P0 ;  /* 0xff80000033757808 */ /* 0x000fe40004000000 */
        /* <DEDUP_REMOVED lines=27> */
[----:B------:R-:W-:Y:S04]  /*7c00*/  FMNMX.FTZ R12, R157, R12, !PT ;  /* 0x0000000c9d0c7209 */ /* 0x000fe80007810000 */
[----:B------:R-:W-:Y:S04]  /*7c10*/  FMNMX.FTZ R12, R155, R12, !PT ;  /* 0x0000000c9b0c7209 */ /* 0x000fe80007810000 */
[----:B------:R-:W-:Y:S04]  /*7c20*/  FMNMX.FTZ R12, R153, R12, !PT ;  /* 0x0000000c990c7209 */ /* 0x000fe80007810000 */
[----:B------:R-:W-:Y:S02]  /*7c30*/  FMNMX.FTZ R0, R149, R12, !PT ;  /* 0x0000000c95007209 */ /* 0x000fe40007810000 */
[----:B-1----:R-:W-:Y:S02]  /*7c40*/  FMNMX.FTZ R10, R4, R5, !PT ;  /* 0x00000005040a7209 */ /* 0x002fe40007810000 */
[----:B------:R-:W-:Y:S03]  /*7c50*/  FMNMX.FTZ R0, R139, R0, !PT ;  /* 0x000000008b007209 */ /* 0x000fe60007810000 */
[----:B------:R-:W1:Y:S01]  /*7c60*/  SHFL.BFLY PT, R15, R10, 0x1, 0x1f ;  /* 0x0c201f000a0f7f89 */ /* 0x000e6200000e0000 */
[----:B------:R-:W-:Y:S04]  /*7c70*/  FMNMX.FTZ R0, R135, R0, !PT ;  /* 0x0000000087007209 */ /* 0x000fe80007810000 */
[----:B------:R-:W-:Y:S05]  /*7c80*/  FMNMX.FTZ R6, R117, R0, !PT ;  /* 0x0000000075067209 */ /* 0x000fea0007810000 */
[----:B------:R-:W2:Y:S01]  /*7c90*/  SHFL.BFLY PT, R7, R6, 0x2, 0x1f ;  /* 0x0c401f0006077f89 */ /* 0x000ea200000e0000 */
[----:B-1----:R-:W-:Y:S04]  /*7ca0*/  FMNMX.FTZ R0, R10, R15, !PT ;  /* 0x0000000f0a007209 */ /* 0x002fe80007810000 */
[C---:B------:R-:W-:Y:S01]  /*7cb0*/  FSETP.NEU.FTZ.AND P0, PT, R0.reuse, -INF , PT ;  /* 0xff8000000000780b */ /* 0x040fe20003f1d000 */
[----:B------:R-:W-:Y:S01]  /*7cc0*/  FMUL.FTZ R151, R0, c[0x0][0x2d0] ;  /* 0x0000b40000977a20 */ /* 0x000fe20000410000 */
[----:B--2---:R-:W-:Y:S04]  /*7cd0*/  FMNMX.FTZ R5, R6, R7, !PT ;  /* 0x0000000706057209 */ /* 0x004fe80007810000 */
[----:B------:R-:W-:Y:S02]  /*7ce0*/  FSEL R151, R151, RZ, P0 ;  /* 0x000000ff97977208 */ /* 0x000fe40000000000 */
[----:B------:R-:W-:Y:S01]  /*7cf0*/  FSEL R6, R0, RZ, P0 ;  /* 0x000000ff00067208 */ /* 0x000fe20000000000 */
[----:B------:R-:W1:Y:S02]  /*7d00*/  SHFL.BFLY PT, R4, R5, 0x1, 0x1f ;  /* 0x0c201f0005047f89 */ /* 0x000e6400000e0000 */
[--C-:B------:R-:W-:Y:S02]  /*7d10*/  FFMA.FTZ R119, R118, c[0x0][0x2d0], -R151.reuse ;  /* 0x0000b40076777a23 */ /* 0x100fe40000010897 */
[----:B------:R-:W-:Y:S02]  /*7d20*/  FFMA.FTZ R118, R116, c[0x0][0x2d0], -R151 ;  /* 0x0000b40074767a23 */ /* 0x000fe40000010897 */
[----:B------:R-:W-:Y:S02]  /*7d30*/  FADD.FTZ R3, -R6, R3 ;  /* 0x0000000306037221 */ /* 0x000fe40000010100 */
        /* <DEDUP_REMOVED lines=14> */
[C---:B------:R-:W-:Y:S01]  /*7e20*/  FMUL.FTZ R134, R116.reuse, c[0x0][0x2d0] ;  /* 0x0000b40074867a20 */ /* 0x040fe20000410000 */
[----:B------:R-:W1:Y:S01]  /*7e30*/  MUFU.EX2 R3, R4 ;  /* 0x0000000400037308 */ /* 0x000e620000000800 */
[--C-:B------:R-:W-:Y:S01]  /*7e40*/  FFMA.FTZ R169, R169, c[0x0][0x2d0], -R151.reuse ;  /* 0x0000b400a9a97a23 */ /* 0x100fe20000010897 */
[----:B------:R-:W-:Y:S01]  /*7e50*/  FSEL R5, R116, RZ, P0 ;  /* 0x000000ff74057208 */ /* 0x000fe20000000000 */
[--C-:B------:R-:W-:Y:S01]  /*7e60*/  FFMA.FTZ R168, R168, c[0x0][0x2d0], -R151.reuse ;  /* 0x0000b400a8a87a23 */ /* 0x100fe20000010897 */
[----:B------:R-:W-:Y:S01]  /*7e70*/  FSEL R134, R134, RZ, P0 ;  /* 0x000000ff86867208 */ /* 0x000fe20000000000 */
[----:B------:R-:W-:Y:S01]  /*7e80*/  FFMA.FTZ R170, R170, c[0x0][0x2d0], -R151 ;  /* 0x0000b400aaaa7a23 */ /* 0x000fe20000010897 */
[----:B------:R-:W-:Y:S01]  /*7e90*/  ISETP.GT.AND P0, PT, R251, R250, PT ;  /* 0x000000fafb00720c */ /* 0x000fe20003f04270 */
[----:B------:R-:W-:Y:S02]  /*7ea0*/  FADD.FTZ R5, -R5, R2 ;  /* 0x0000000205057221 */ /* 0x000fe40000010100 */
[--C-:B------:R-:W-:Y:S01]  /*7eb0*/  FFMA.FTZ R132, R13, c[0x0][0x2d0], -R134.reuse ;  /* 0x0000b4000d847a23 */ /* 0x100fe20000010886 */
[----:B------:R-:W-:Y:S01]  /*7ec0*/  MUFU.EX2 R118, R118 ;  /* 0x0000007600767308 */ /* 0x000fe20000000800 */
[----:B------:R-:W3:Y:S01]  /*7ed0*/  LDSM.16.MT88.4 R12, [R212+0x100] ;  /* 0x00010000d40c783b */ /* 0x000ee20000004200 */
[--C-:B------:R-:W-:Y:S01]  /*7ee0*/  FFMA.FTZ R133, R17, c[0x0][0x2d0], -R134.reuse ;  /* 0x0000b40011857a23 */ /* 0x100fe20000010886 */
[----:B--2---:R-:W-:Y:S01]  /*7ef0*/  F2FP.PACK_AB R120, R119, R128 ;  /* 0x000000807778723e */ /* 0x004fe200000000ff */
[--C-:B------:R-:W-:Y:S02]  /*7f00*/  FFMA.FTZ R131, R9, c[0x0][0x2d0], -R134.reuse ;  /* 0x0000b40009837a23 */ /* 0x100fe40000010886 */
[--C-:B------:R-:W-:Y:S02]  /*7f10*/  FFMA.FTZ R130, R11, c[0x0][0x2d0], -R134.reuse ;  /* 0x0000b4000b827a23 */ /* 0x100fe40000010886 */
[----:B------:R-:W-:Y:S02]  /*7f20*/  FMUL.FTZ R2, R5, c[0x0][0x2d0] ;  /* 0x0000b40005027a20 */ /* 0x000fe40000410000 */
[----:B------:R-:W2:Y:S01]  /*7f30*/  MUFU.EX2 R129, R129 ;  /* 0x0000008100817308 */ /* 0x000ea20000000800 */
[--C-:B------:R-:W-:Y:S02]  /*7f40*/  FFMA.FTZ R165, R165, c[0x0][0x2d0], -R134.reuse ;  /* 0x0000b400a5a57a23 */ /* 0x100fe40000010886 */
[----:B------:R-:W-:Y:S02]  /*7f50*/  FFMA.FTZ R164, R164, c[0x0][0x2d0], -R134 ;  /* 0x0000b400a4a47a23 */ /* 0x000fe40000010886 */
[C---:B-1----:R-:W-:Y:S02]  /*7f60*/  FMUL.FTZ R4, R3.reuse, R112 ;  /* 0x0000007003047220 */ /* 0x042fe40000410000 */
[C---:B------:R-:W-:Y:S02]  /*7f70*/  FMUL.FTZ R5, R3.reuse, R113 ;  /* 0x0000007103057220 */ /* 0x040fe40000410000 */
[C---:B------:R-:W-:Y:S01]  /*7f80*/  FMUL.FTZ R8, R3.reuse, R68 ;  /* 0x0000004403087220 */ /* 0x040fe20000410000 */
[----:B------:R-:W1:Y:S01]  /*7f90*/  MUFU.EX2 R2, R2 ;  /* 0x0000000200027308 */ /* 0x000e620000000800 */
[C---:B------:R-:W-:Y:S02]  /*7fa0*/  FMUL.FTZ R9, R3.reuse, R69 ;  /* 0x0000004503097220 */ /* 0x040fe40000410000 */
[----:B------:R-:W-:Y:S02]  /*7fb0*/  IMAD.MOV.U32 R112, RZ, RZ, R31 ;  /* 0x000000ffff707224 */ /* 0x000fe400078e001f */
[----:B------:R-:W-:Y:S02]  /*7fc0*/  IMAD.MOV.U32 R113, RZ, RZ, R30 ;  /* 0x000000ffff717224 */ /* 0x000fe400078e001e */
[C---:B------:R-:W-:Y:S02]  /*7fd0*/  FMUL.FTZ R17, R3.reuse, R77 ;  /* 0x0000004d03117220 */ /* 0x040fe40000410000 */
[C---:B------:R-:W-:Y:S01]  /*7fe0*/  FMUL.FTZ R16, R3.reuse, R76 ;  /* 0x0000004c03107220 */ /* 0x040fe20000410000 */
[----:B------:R-:W-:Y:S01]  /*7ff0*/  MUFU.EX2 R133, R133 ;  /* 0x0000008500857308 */ /* 0x000fe20000000800 */
[C---:B------:R-:W-:Y:S02]  /*8000*/  FMUL.FTZ R24, R3.reuse, R84 ;  /* 0x0000005403187220 */ /* 0x040fe40000410000 */
[----:B------:R-:W-:Y:S01]  /*8010*/  FMUL.FTZ R25, R3, R85 ;  /* 0x0000005503197220 */ /* 0x000fe20000410000 */
[----:B--2---:R-:W-:Y:S01]  /*8020*/  F2FP.PACK_AB R122, R129, R118 ;  /* 0x00000076817a723e */ /* 0x004fe200000000ff */
[----:B------:R-:W-:Y:S02]  /*8030*/  IMAD.MOV.U32 R76, RZ, RZ, R32 ;  /* 0x000000ffff4c7224 */ /* 0x000fe400078e0020 */
[C---:B------:R-:W-:Y:S02]  /*8040*/  FMUL.FTZ R41, R3.reuse, R101 ;  /* 0x0000006503297220 */ /* 0x040fe40000410000 */
[C---:B------:R-:W-:Y:S01]  /*8050*/  FMUL.FTZ R49, R3.reuse, R105 ;  /* 0x0000006903317220 */ /* 0x040fe20000410000 */
[----:B------:R-:W2:Y:S01]  /*8060*/  MUFU.EX2 R132, R132 ;  /* 0x0000008400847308 */ /* 0x000ea20000000800 */
[C---:B------:R-:W-:Y:S02]  /*8070*/  FMUL.FTZ R32, R3.reuse, R92 ;  /* 0x0000005c03207220 */ /* 0x040fe40000410000 */
[--C-:B------:R-:W-:Y:S02]  /*8080*/  FFMA.FTZ R92, R112, c[0x0][0x2d0], -R134.reuse ;  /* 0x0000b400705c7a23 */ /* 0x100fe40000010886 */
[C---:B-1----:R-:W-:Y:S02]  /*8090*/  FMUL.FTZ R7, R2.reuse, R115 ;  /* 0x0000007302077220 */ /* 0x042fe40000410000 */
[C---:B------:R-:W-:Y:S02]  /*80a0*/  FMUL.FTZ R6, R2.reuse, R114 ;  /* 0x0000007202067220 */ /* 0x040fe40000410000 */
[C---:B------:R-:W-:Y:S01]  /*80b0*/  FMUL.FTZ R10, R2.reuse, R70 ;  /* 0x00000046020a7220 */ /* 0x040fe20000410000 */
[----:B------:R-:W-:Y:S01]  /*80c0*/  MUFU.EX2 R131, R131 ;  /* 0x0000008300837308 */ /* 0x000fe20000000800 */
[C---:B------:R-:W-:Y:S02]  /*80d0*/  FMUL.FTZ R11, R2.reuse, R71 ;  /* 0x00000047020b7220 */ /* 0x040fe40000410000 */
[----:B------:R-:W-:Y:S01]  /*80e0*/  IMAD.MOV.U32 R115, RZ, RZ, R29 ;  /* 0x000000ffff737224 */ /* 0x000fe200078e001d */
[----:B------:R-:W-:Y:S01]  /*80f0*/  LDSM.16.MT88.4 R68, [R210+0x3100] ;  /* 0x00310000d244783b */ /* 0x000fe20000004200 */
[C---:B------:R-:W-:Y:S02]  /*8100*/  FMUL.FTZ R18, R2.reuse, R78 ;  /* 0x0000004e02127220 */ /* 0x040fe40000410000 */
[C---:B------:R-:W-:Y:S02]  /*8110*/  FMUL.FTZ R19, R2.reuse, R79 ;  /* 0x0000004f02137220 */ /* 0x040fe40000410000 */
[C---:B------:R-:W-:Y:S01]  /*8120*/  FMUL.FTZ R26, R2.reuse, R86 ;  /* 0x00000056021a7220 */ /* 0x040fe20000410000 */
[----:B------:R-:W1:Y:S01]  /*8130*/  MUFU.EX2 R130, R130 ;  /* 0x0000008200827308 */ /* 0x000e620000000800 */
[C---:B------:R-:W-:Y:S01]  /*8140*/  FMUL.FTZ R27, R2.reuse, R87 ;  /* 0x00000057021b7220 */ /* 0x040fe20000410000 */
[----:B------:R-:W4:Y:S01]  /*8150*/  LDSM.16.MT88.4 R28, [R209+0x100] ;  /* 0x00010000d11c783b */ /* 0x000f220000004200 */
[----:B------:R-:W-:Y:S01]  /*8160*/  FMUL.FTZ R34, R2, R94 ;  /* 0x0000005e02227220 */ /* 0x000fe20000410000 */
[----:B--2---:R-:W-:Y:S01]  /*8170*/  F2FP.PACK_AB R121, R132, R133 ;  /* 0x000000858479723e */ /* 0x004fe200000000ff */
[C---:B------:R-:W-:Y:S02]  /*8180*/  FMUL.FTZ R35, R2.reuse, R95 ;  /* 0x0000005f02237220 */ /* 0x040fe40000410000 */
[C---:B------:R-:W-:Y:S02]  /*8190*/  FMUL.FTZ R42, R2.reuse, R102 ;  /* 0x00000066022a7220 */ /* 0x040fe40000410000 */
[C---:B------:R-:W-:Y:S01]  /*81a0*/  FMUL.FTZ R43, R2.reuse, R103 ;  /* 0x00000067022b7220 */ /* 0x040fe20000410000 */
[----:B------:R-:W-:Y:S01]  /*81b0*/  LDSM.16.MT88.4 R84, [R209+0x900] ;  /* 0x00090000d154783b */ /* 0x000fe20000004200 */
[C---:B------:R-:W-:Y:S01]  /*81c0*/  FMUL.FTZ R50, R2.reuse, R106 ;  /* 0x0000006a02327220 */ /* 0x040fe20000410000 */
[----:B------:R-:W-:Y:S01]  /*81d0*/  MUFU.EX2 R137, R137 ;  /* 0x0000008900897308 */ /* 0x000fe20000000800 */
[----:B------:R-:W-:Y:S02]  /*81e0*/  FMUL.FTZ R51, R2, R107 ;  /* 0x0000006b02337220 */ /* 0x000fe40000410000 */
[----:B------:R-:W-:Y:S02]  /*81f0*/  IMAD.MOV.U32 R114, RZ, RZ, R33 ;  /* 0x000000ffff727224 */ /* 0x000fe400078e0021 */
[----:B------:R-:W-:Y:S02]  /*8200*/  FMUL.FTZ R33, R3, R93 ;  /* 0x0000005d03217220 */ /* 0x000fe40000410000 */
[--C-:B------:R-:W-:Y:S02]  /*8210*/  FFMA.FTZ R93, R113, c[0x0][0x2d0], -R134.reuse ;  /* 0x0000b400715d7a23 */ /* 0x100fe40000010886 */
[C---:B------:R-:W-:Y:S01]  /*8220*/  FMUL.FTZ R40, R3.reuse, R100 ;  /* 0x0000006403287220 */ /* 0x040fe20000410000 */
[----:B------:R-:W2:Y:S01]  /*8230*/  MUFU.EX2 R140, R140 ;  /* 0x0000008c008c7308 */ /* 0x000ea20000000800 */
[C---:B------:R-:W-:Y:S01]  /*8240*/  FMUL.FTZ R52, R3.reuse, R52 ;  /* 0x0000003403347220 */ /* 0x040fe20000410000 */
[----:B-1----:R-:W-:Y:S01]  /*8250*/  F2FP.PACK_AB R123, R130, R131 ;  /* 0x00000083827b723e */ /* 0x002fe200000000ff */
[C---:B------:R-:W-:Y:S02]  /*8260*/  FMUL.FTZ R53, R3.reuse, R53 ;  /* 0x0000003503357220 */ /* 0x040fe40000410000 */
[C---:B------:R-:W-:Y:S02]  /*8270*/  FMUL.FTZ R54, R2.reuse, R54 ;  /* 0x0000003602367220 */ /* 0x040fe40000410000 */
[C---:B------:R-:W-:Y:S02]  /*8280*/  FMUL.FTZ R55, R2.reuse, R55 ;  /* 0x0000003702377220 */ /* 0x040fe40000410000 */
[C---:B---3--:R-:W-:Y:S01]  /*8290*/  HMMA.16816.F32 R4, R120.reuse, R12, R4 ;  /* 0x0000000c7804723c */ /* 0x048fe20000001804 */
[----:B------:R-:W-:Y:S04]  /*82a0*/  MUFU.EX2 R100, R93 ;  /* 0x0000005d00647308 */ /* 0x000fe80000000800 */
[C---:B------:R-:W-:Y:S02]  /*82b0*/  FMUL.FTZ R56, R3.reuse, R56 ;  /* 0x0000003803387220 */ /* 0x040fe40000410000 */
[C---:B------:R-:W-:Y:S01]  /*82c0*/  FMUL.FTZ R12, R3.reuse, R72 ;  /* 0x00000048030c7220 */ /* 0x040fe20000410000 */
[C---:B------:R-:W-:Y:S03]  /*82d0*/  HMMA.16816.F32 R8, R120.reuse, R14, R8 ;  /* 0x0000000e7808723c */ /* 0x040fe60000001808 */
[----:B------:R-:W-:Y:S01]  /*82e0*/  MUFU.EX2 R143, R143 ;  /* 0x0000008f008f7308 */ /* 0x000fe20000000800 */
[C---:B------:R-:W-:Y:S02]  /*82f0*/  FMUL.FTZ R13, R3.reuse, R73 ;  /* 0x00000049030d7220 */ /* 0x040fe40000410000 */
[C---:B------:R-:W-:Y:S02]  /*8300*/  FMUL.FTZ R57, R3.reuse, R57 ;  /* 0x0000003903397220 */ /* 0x040fe40000410000 */
[C---:B------:R-:W-:Y:S04]  /*8310*/  FMUL.FTZ R14, R2.reuse, R74 ;  /* 0x0000004a020e7220 */ /* 0x040fe80000410000 */
[C---:B------:R-:W-:Y:S01]  /*8320*/  FMUL.FTZ R15, R2.reuse, R75 ;  /* 0x0000004b020f7220 */ /* 0x040fe20000410000 */
[----:B------:R-:W-:Y:S01]  /*8330*/  MUFU.EX2 R159, R159 ;  /* 0x0000009f009f7308 */ /* 0x000fe20000000800 */
[----:B------:R-:W1:Y:S01]  /*8340*/  LDSM.16.MT88.4 R72, [R209+0x3100] ;  /* 0x00310000d148783b */ /* 0x000e620000004200 */
[C---:B------:R-:W-:Y:S02]  /*8350*/  FMUL.FTZ R58, R2.reuse, R58 ;  /* 0x0000003a023a7220 */ /* 0x040fe40000410000 */
[C---:B------:R-:W-:Y:S02]  /*8360*/  FMUL.FTZ R59, R2.reuse, R59 ;  /* 0x0000003b023b7220 */ /* 0x040fe40000410000 */
        /* <DEDUP_REMOVED lines=11> */
[----:B------:R-:W-:Y:S01]  /*8420*/  LDSM.16.MT88.4 R80, [R212+0x900] ;  /* 0x00090000d450783b */ /* 0x000fe20000004200 */
[C---:B------:R-:W-:Y:S02]  /*8430*/  FMUL.FTZ R63, R2.reuse, R63 ;  /* 0x0000003f023f7220 */ /* 0x040fe40000410000 */
[C---:B------:R-:W-:Y:S01]  /*8440*/  FMUL.FTZ R64, R3.reuse, R64 ;  /* 0x0000004003407220 */ /* 0x040fe20000410000 */
[----:B------:R-:W-:Y:S01]  /*8450*/  MUFU.EX2 R165, R165 ;  /* 0x000000a500a57308 */ /* 0x000fe20000000800 */
[C---:B----4-:R-:W-:Y:S03]  /*8460*/  HMMA.16816.F32 R20, R120.reuse, R28, R20 ;  /* 0x0000001c7814723c */ /* 0x050fe60000001814 */
[C---:B------:R-:W-:Y:S02]  /*8470*/  FMUL.FTZ R65, R3.reuse, R65 ;  /* 0x0000004103417220 */ /* 0x040fe40000410000 */
[C---:B------:R-:W-:Y:S02]  /*8480*/  FMUL.FTZ R66, R2.reuse, R66 ;  /* 0x0000004202427220 */ /* 0x040fe40000410000 */
[C---:B------:R-:W-:Y:S01]  /*8490*/  FMUL.FTZ R28, R3.reuse, R88 ;  /* 0x00000058031c7220 */ /* 0x040fe20000410000 */
[C---:B------:R-:W-:Y:S01]  /*84a0*/  HMMA.16816.F32 R24, R120.reuse, R30, R24 ;  /* 0x0000001e7818723c */ /* 0x040fe20000001818 */
[----:B------:R-:W-:Y:S03]  /*84b0*/  MUFU.EX2 R164, R164 ;  /* 0x000000a400a47308 */ /* 0x000fe60000000800 */
[----:B------:R-:W-:Y:S02]  /*84c0*/  FMUL.FTZ R29, R3, R89 ;  /* 0x00000059031d7220 */ /* 0x000fe40000410000 */
[C---:B------:R-:W-:Y:S02]  /*84d0*/  FMUL.FTZ R67, R2.reuse, R67 ;  /* 0x0000004302437220 */ /* 0x040fe40000410000 */
[C---:B------:R-:W-:Y:S03]  /*84e0*/  FMUL.FTZ R30, R2.reuse, R90 ;  /* 0x0000005a021e7220 */ /* 0x040fe60000410000 */
[----:B------:R-:W-:Y:S01]  /*84f0*/  MUFU.EX2 R166, R166 ;  /* 0x000000a600a67308 */ /* 0x000fe20000000800 */
[----:B------:R-:W-:Y:S02]  /*8500*/  FMUL.FTZ R31, R2, R91 ;  /* 0x0000005b021f7220 */ /* 0x000fe40000410000 */
[----:B------:R-:W-:Y:S01]  /*8510*/  LDSM.16.MT88.4 R88, [R208+0x900] ;  /* 0x00090000d058783b */ /* 0x000fe20000004200 */
[--C-:B------:R-:W-:Y:S02]  /*8520*/  FFMA.FTZ R167, R167, c[0x0][0x2d0], -R134.reuse ;  /* 0x0000b400a7a77a23 */ /* 0x100fe40000010886 */
[--C-:B------:R-:W-:Y:S02]  /*8530*/  FFMA.FTZ R252, R252, c[0x0][0x2d0], -R134.reuse ;  /* 0x0000b400fcfc7a23 */ /* 0x100fe40000010886 */
[C---:B------:R-:W-:Y:S02]  /*8540*/  HMMA.16816.F32 R28, R120.reuse, R36, R28 ;  /* 0x00000024781c723c */ /* 0x040fe4000000181c */
[----:B------:R-:W-:Y:S01]  /*8550*/  MUFU.EX2 R167, R167 ;  /* 0x000000a700a77308 */ /* 0x000fe20000000800 */
[--C-:B------:R-:W-:Y:S02]  /*8560*/  FFMA.FTZ R171, R171, c[0x0][0x2d0], -R134.reuse ;  /* 0x0000b400abab7a23 */ /* 0x100fe40000010886 */
[--C-:B------:R-:W-:Y:S02]  /*8570*/  FFMA.FTZ R163, R163, c[0x0][0x2d0], -R134.reuse ;  /* 0x0000b400a3a37a23 */ /* 0x100fe40000010886 */
        /* <DEDUP_REMOVED lines=8> */
[----:B------:R3:W-:Y:S01]  /*8600*/  MUFU.EX2 R96, R92 ;  /* 0x0000005c00607308 */ /* 0x0007e20000000800 */
        /* <DEDUP_REMOVED lines=8> */
[--C-:B------:R-:W-:Y:S02]  /*8690*/  FFMA.FTZ R109, R76, c[0x0][0x2d0], -R134.reuse ;  /* 0x0000b4004c6d7a23 */ /* 0x100fe40000010886 */
[----:B------:R-:W4:Y:S01]  /*86a0*/  LDSM.16.MT88.4 R76, [R208+0x3100] ;  /* 0x00310000d04c783b */ /* 0x000f220000004200 */
[C---:B------:R-:W-:Y:S01]  /*86b0*/  FMUL.FTZ R44, R3.reuse, R108 ;  /* 0x0000006c032c7220 */ /* 0x040fe20000410000 */
[----:B------:R-:W-:Y:S01]  /*86c0*/  MUFU.EX2 R170, R170 ;  /* 0x000000aa00aa7308 */ /* 0x000fe20000000800 */
[C---:B------:R-:W-:Y:S03]  /*86d0*/  FMUL.FTZ R46, R2.reuse, R110 ;  /* 0x0000006e022e7220 */ /* 0x040fe60000410000 */
[----:B------:R-:W-:Y:S02]  /*86e0*/  FMUL.FTZ R47, R2, R111 ;  /* 0x0000006f022f7220 */ /* 0x000fe40000410000 */
[----:B---3--:R-:W-:Y:S01]  /*86f0*/  LDSM.16.MT88.4 R92, [R208+0x4900] ;  /* 0x00490000d05c783b */ /* 0x008fe20000004200 */
[--C-:B------:R-:W-:Y:S02]  /*8700*/  FFMA.FTZ R108, R48, c[0x0][0x2d0], -R151.reuse ;  /* 0x0000b400306c7a23 */ /* 0x100fe40000010897 */
[----:B------:R-:W-:Y:S01]  /*8710*/  FMUL.FTZ R48, R3, R104 ;  /* 0x0000006803307220 */ /* 0x000fe20000410000 */
[----:B------:R-:W-:Y:S01]  /*8720*/  MUFU.EX2 R109, R109 ;  /* 0x0000006d006d7308 */ /* 0x000fe20000000800 */
[C---:B------:R-:W-:Y:S03]  /*8730*/  HMMA.16816.F32 R44, R120.reuse, R68, R44 ;  /* 0x00000044782c723c */ /* 0x040fe6000000182c */
[----:B------:R-:W-:Y:S01]  /*8740*/  LDSM.16.MT88.4 R104, [R212+0x5900] ;  /* 0x00590000d468783b */ /* 0x000fe20000004200 */
[--C-:B------:R-:W-:Y:S02]  /*8750*/  FFMA.FTZ R110, R115, c[0x0][0x2d0], -R134.reuse ;  /* 0x0000b400736e7a23 */ /* 0x100fe40000010886 */
[--C-:B------:R-:W-:Y:S01]  /*8760*/  FFMA.FTZ R111, R148, c[0x0][0x2d0], -R134.reuse ;  /* 0x0000b400946f7a23 */ /* 0x100fe20000010886 */
[----:B--2---:R-:W-:Y:S01]  /*8770*/  F2FP.PACK_AB R68, R140, R137 ;  /* 0x000000898c44723e */ /* 0x004fe200000000ff */
[C---:B------:R-:W-:Y:S01]  /*8780*/  HMMA.16816.F32 R48, R120.reuse, R70, R48 ;  /* 0x000000467830723c */ /* 0x040fe20000001830 */
[----:B------:R-:W2:Y:S03]  /*8790*/  MUFU.EX2 R108, R108 ;  /* 0x0000006c006c7308 */ /* 0x000ea60000000800 */
[--C-:B------:R-:W-:Y:S02]  /*87a0*/  FFMA.FTZ R148, R161, c[0x0][0x2d0], -R134.reuse ;  /* 0x0000b400a1947a23 */ /* 0x100fe40000010886 */
[--C-:B------:R-:W-:Y:S02]  /*87b0*/  FFMA.FTZ R161, R162, c[0x0][0x2d0], -R151.reuse ;  /* 0x0000b400a2a17a23 */ /* 0x100fe40000010897 */
[C---:B-1----:R-:W-:Y:S03]  /*87c0*/  HMMA.16816.F32 R52, R120.reuse, R72, R52 ;  /* 0x000000487834723c */ /* 0x042fe60000001834 */
[----:B------:R-:W1:Y:S01]  /*87d0*/  MUFU.EX2 R110, R110 ;  /* 0x0000006e006e7308 */ /* 0x000e620000000800 */
[--C-:B------:R-:W-:Y:S02]  /*87e0*/  FFMA.FTZ R162, R114, c[0x0][0x2d0], -R134.reuse ;  /* 0x0000b40072a27a23 */ /* 0x100fe40000010886 */
[--C-:B------:R-:W-:Y:S02]  /*87f0*/  FFMA.FTZ R156, R156, c[0x0][0x2d0], -R151.reuse ;  /* 0x0000b4009c9c7a23 */ /* 0x100fe40000010897 */
[C---:B------:R-:W-:Y:S01]  /*8800*/  HMMA.16816.F32 R56, R120.reuse, R74, R56 ;  /* 0x0000004a7838723c */ /* 0x040fe20000001838 */
[----:B------:R-:W3:Y:S03]  /*8810*/  LDSM.16.MT88.4 R72, [R210+0x900] ;  /* 0x00090000d248783b */ /* 0x000ee60000004200 */
[--C-:B------:R-:W-:Y:S01]  /*8820*/  FFMA.FTZ R152, R152, c[0x0][0x2d0], -R151.reuse ;  /* 0x0000b40098987a23 */ /* 0x100fe20000010897 */
[----:B------:R-:W-:Y:S01]  /*8830*/  MUFU.EX2 R111, R111 ;  /* 0x0000006f006f7308 */ /* 0x000fe20000000800 */
[--C-:B------:R-:W-:Y:S02]  /*8840*/  FFMA.FTZ R150, R150, c[0x0][0x2d0], -R151.reuse ;  /* 0x0000b40096967a23 */ /* 0x100fe40000010897 */
[C---:B----4-:R-:W-:Y:S04]  /*8850*/  HMMA.16816.F32 R60, R120.reuse, R76, R60 ;  /* 0x0000004c783c723c */ /* 0x050fe8000000183c */
[----:B--2---:R-:W-:Y:S01]  /*8860*/  F2FP.PACK_AB R70, R108, R143 ;  /* 0x0000008f6c46723e */ /* 0x004fe200000000ff */
[--C-:B------:R-:W-:Y:S02]  /*8870*/  FFMA.FTZ R142, R142, c[0x0][0x2d0], -R151.reuse ;  /* 0x0000b4008e8e7a23 */ /* 0x100fe40000010897 */
[----:B------:R-:W2:Y:S01]  /*8880*/  MUFU.EX2 R148, R148 ;  /* 0x0000009400947308 */ /* 0x000ea20000000800 */
[----:B------:R-:W-:Y:S01]  /*8890*/  HMMA.16816.F32 R64, R120, R78, R64 ;  /* 0x0000004e7840723c */ /* 0x000fe20000001840 */
[----:B------:R-:W4:Y:S03]  /*88a0*/  LDSM.16.MT88.4 R76, [R212+0x3900] ;  /* 0x00390000d44c783b */ /* 0x000f260000004200 */
[----:B-1----:R-:W-:Y:S01]  /*88b0*/  F2FP.PACK_AB R69, R110, R109 ;  /* 0x0000006d6e45723e */ /* 0x002fe200000000ff */
[--C-:B------:R-:W-:Y:S02]  /*88c0*/  FFMA.FTZ R141, R141, c[0x0][0x2d0], -R151.reuse ;  /* 0x0000b4008d8d7a23 */ /* 0x100fe40000010897 */
[--C-:B------:R-:W-:Y:S02]  /*88d0*/  FFMA.FTZ R138, R138, c[0x0][0x2d0], -R151.reuse ;  /* 0x0000b4008a8a7a23 */ /* 0x100fe40000010897 */
[----:B------:R-:W1:Y:S03]  /*88e0*/  MUFU.EX2 R161, R161 ;  /* 0x000000a100a17308 */ /* 0x000e660000000800 */
[----:B------:R-:W-:Y:S02]  /*88f0*/  FFMA.FTZ R151, R136, c[0x0][0x2d0], -R151 ;  /* 0x0000b40088977a23 */ /* 0x000fe40000010897 */
[----:B------:R-:W-:Y:S02]  /*8900*/  FFMA.FTZ R136, R149, c[0x0][0x2d0], -R134 ;  /* 0x0000b40095887a23 */ /* 0x000fe40000010886 */
[----:B------:R-:W-:Y:S02]  /*8910*/  IMAD.MOV.U32 R149, RZ, RZ, R96 ;  /* 0x000000ffff957224 */ /* 0x000fe400078e0060 */
[----:B------:R-:W-:Y:S01]  /*8920*/  FFMA.FTZ R134, R117, c[0x0][0x2d0], -R134 ;  /* 0x0000b40075867a23 */ /* 0x000fe20000010886 */
[----:B------:R-:W5:Y:S01]  /*8930*/  MUFU.EX2 R162, R162 ;  /* 0x000000a200a27308 */ /* 0x000f620000000800 */
[----:B------:R-:W-:Y:S02]  /*8940*/  IMAD.MOV.U32 R117, RZ, RZ, R100 ;  /* 0x000000ffff757224 */ /* 0x000fe400078e0064 */
[----:B------:R-:W-:Y:S01]  /*8950*/  FFMA.FTZ R128, R3, R242, R128 ;  /* 0x000000f203807223 */ /* 0x000fe20000010080 */
[----:B--2---:R-:W-:Y:S01]  /*8960*/  F2FP.PACK_AB R71, R148, R111 ;  /* 0x0000006f9447723e */ /* 0x004fe200000000ff */
[----:B------:R-:W-:Y:S02]  /*8970*/  FFMA.FTZ R133, R2, R241, R133 ;  /* 0x000000f102857223 */ /* 0x000fe40000010085 */
[----:B------:R-:W-:Y:S02]  /*8980*/  FADD.FTZ R119, R119, R128 ;  /* 0x0000008077777221 */ /* 0x000fe40000010000 */
[----:B------:R-:W-:Y:S01]  /*8990*/  FADD.FTZ R132, R132, R133 ;  /* 0x0000008584847221 */ /* 0x000fe20000010000 */
[----:B------:R-:W-:Y:S01]  /*89a0*/  MUFU.EX2 R252, R252 ;  /* 0x000000fc00fc7308 */ /* 0x000fe20000000800 */
[C---:B------:R-:W-:Y:S05]  /*89b0*/  HMMA.16816.F32 R4, R68.reuse, R80, R4 ;  /* 0x000000504404723c */ /* 0x040fea0000001804 */
[----:B------:R-:W-:Y:S02]  /*89c0*/  FADD.FTZ R118, R118, R119 ;  /* 0x0000007776767221 */ /* 0x000fe40000010000 */
[----:B------:R-:W-:Y:S01]  /*89d0*/  FADD.FTZ R131, R131, R132 ;  /* 0x0000008483837221 */ /* 0x000fe20000010000 */
        /* <DEDUP_REMOVED lines=10> */
[----:B------:R-:W2:Y:S03]  /*8a80*/  LDSM.16.MT88.4 R72, [R210+0x3900] ;  /* 0x00390000d248783b */ /* 0x000ea60000004200 */
[----:B------:R-:W-:Y:S02]  /*8a90*/  FADD.FTZ R140, R140, R137 ;  /* 0x000000898c8c7221 */ /* 0x000fe40000010000 */
[----:B------:R-:W-:Y:S01]  /*8aa0*/  MUFU.EX2 R156, R156 ;  /* 0x0000009c009c7308 */ /* 0x000fe20000000800 */
[----:B------:R-:W-:Y:S01]  /*8ab0*/  FADD.FTZ R110, R110, R109 ;  /* 0x0000006d6e6e7221 */ /* 0x000fe20000010000 */
[C---:B------:R-:W-:Y:S04]  /*8ac0*/  HMMA.16816.F32 R20, R68.reuse, R84, R20 ;  /* 0x000000544414723c */ /* 0x040fe80000001814 */
[----:B------:R-:W-:Y:S02]  /*8ad0*/  FADD.FTZ R143, R143, R140 ;  /* 0x0000008c8f8f7221 */ /* 0x000fe40000010000 */
[----:B------:R-:W-:Y:S02]  /*8ae0*/  FADD.FTZ R3, R111, R110 ;  /* 0x0000006e6f037221 */ /* 0x000fe40000010000 */
[C---:B------:R-:W-:Y:S01]  /*8af0*/  HMMA.16816.F32 R24, R68.reuse, R86, R24 ;  /* 0x000000564418723c */ /* 0x040fe20000001818 */
[----:B------:R-:W3:Y:S01]  /*8b00*/  LDSM.16.MT88.4 R84, [R208+0x3900] ;  /* 0x00390000d054783b */ /* 0x000ee20000004200 */
[----:B------:R-:W-:Y:S02]  /*8b10*/  MUFU.EX2 R152, R152 ;  /* 0x0000009800987308 */ /* 0x000fe40000000800 */
[----:B------:R-:W-:Y:S02]  /*8b20*/  FADD.FTZ R108, R108, R143 ;  /* 0x0000008f6c6c7221 */ /* 0x000fe40000010000 */
[----:B------:R-:W-:Y:S02]  /*8b30*/  FADD.FTZ R3, R148, R3 ;  /* 0x0000000394037221 */ /* 0x000fe40000010000 */
        /* <DEDUP_REMOVED lines=9> */
[C---:B--2---:R-:W-:Y:S04]  /*8bd0*/  HMMA.16816.F32 R44, R68.reuse, R72, R44 ;  /* 0x00000048442c723c */ /* 0x044fe8000000182c */
[----:B------:R-:W-:Y:S04]  /*8be0*/  MUFU.EX2 R155, R155 ;  /* 0x0000009b009b7308 */ /* 0x000fe80000000800 */
[C---:B------:R-:W-:Y:S01]  /*8bf0*/  HMMA.16816.F32 R48, R68.reuse, R74, R48 ;  /* 0x0000004a4430723c */ /* 0x040fe20000001830 */
[----:B------:R-:W2:Y:S05]  /*8c00*/  LDSM.16.MT88.4 R72, [R212+0x1100] ;  /* 0x00110000d448783b */ /* 0x000eaa0000004200 */
[----:B------:R-:W-:Y:S02]  /*8c10*/  MUFU.EX2 R153, R153 ;  /* 0x0000009900997308 */ /* 0x000fe40000000800 */
[C---:B------:R-:W-:Y:S08]  /*8c20*/  HMMA.16816.F32 R52, R68.reuse, R80, R52 ;  /* 0x000000504434723c */ /* 0x040ff00000001834 */
[C---:B------:R-:W-:Y:S01]  /*8c30*/  HMMA.16816.F32 R56, R68.reuse, R82, R56 ;  /* 0x000000524438723c */ /* 0x040fe20000001838 */
[----:B------:R-:W4:Y:S01]  /*8c40*/  LDSM.16.MT88.4 R80, [R209+0x1100] ;  /* 0x00110000d150783b */ /* 0x000f220000004200 */
[----:B------:R-:W-:Y:S06]  /*8c50*/  MUFU.EX2 R142, R142 ;  /* 0x0000008e008e7308 */ /* 0x000fec0000000800 */
[C---:B---3--:R-:W-:Y:S04]  /*8c60*/  HMMA.16816.F32 R60, R68.reuse, R84, R60 ;  /* 0x00000054443c723c */ /* 0x048fe8000000183c */
[----:B------:R-:W3:Y:S04]  /*8c70*/  MUFU.EX2 R141, R141 ;  /* 0x0000008d008d7308 */ /* 0x000ee80000000800 */
[----:B------:R-:W-:Y:S01]  /*8c80*/  HMMA.16816.F32 R64, R68, R86, R64 ;  /* 0x000000564440723c */ /* 0x000fe20000001840 */
[----:B------:R-:W4:Y:S05]  /*8c90*/  LDSM.16.MT88.4 R84, [R208+0x1100] ;  /* 0x00110000d054783b */ /* 0x000f2a0000004200 */
[----:B------:R-:W-:Y:S01]  /*8ca0*/  MUFU.EX2 R138, R138 ;  /* 0x0000008a008a7308 */ /* 0x000fe20000000800 */
[----:B------:R-:W-:Y:S01]  /*8cb0*/  F2FP.PACK_AB R68, R154, R159 ;  /* 0x0000009f9a44723e */ /* 0x000fe200000000ff */
[----:B------:R-:W-:Y:S01]  /*8cc0*/  FADD.FTZ R159, R159, R108 ;  /* 0x0000006c9f9f7221 */ /* 0x000fe20000010000 */
[----:B-1----:R-:W-:Y:S03]  /*8cd0*/  F2FP.PACK_AB R70, R161, R158 ;  /* 0x0000009ea146723e */ /* 0x002fe600000000ff */
[----:B-----5:R-:W-:Y:S01]  /*8ce0*/  F2FP.PACK_AB R69, R165, R162 ;  /* 0x000000a2a545723e */ /* 0x020fe200000000ff */
[----:B------:R-:W-:Y:S01]  /*8cf0*/  FADD.FTZ R162, R162, R3 ;  /* 0x00000003a2a27221 */ /* 0x000fe20000010000 */
[----:B------:R-:W-:Y:S01]  /*8d00*/  F2FP.PACK_AB R71, R167, R164 ;  /* 0x000000a4a747723e */ /* 0x000fe200000000ff */
[----:B------:R-:W-:Y:S01]  /*8d10*/  FADD.FTZ R159, R154, R159 ;  /* 0x0000009f9a9f7221 */ /* 0x000fe20000010000 */
[----:B------:R-:W1:Y:S01]  /*8d20*/  MUFU.EX2 R151, R151 ;  /* 0x0000009700977308 */ /* 0x000e620000000800 */
[----:B------:R-:W-:Y:S02]  /*8d30*/  FADD.FTZ R165, R165, R162 ;  /* 0x000000a2a5a57221 */ /* 0x000fe40000010000 */
[----:B------:R-:W-:Y:S01]  /*8d40*/  FADD.FTZ R158, R158, R159 ;  /* 0x0000009f9e9e7221 */ /* 0x000fe20000010000 */
[----:B---3--:R-:W-:Y:S01]  /*8d50*/  F2FP.PACK_AB R120, R141, R142 ;  /* 0x0000008e8d78723e */ /* 0x008fe200000000ff */
[C---:B--2---:R-:W-:Y:S03]  /*8d60*/  HMMA.16816.F32 R4, R68.reuse, R72, R4 ;  /* 0x000000484404723c */ /* 0x044fe60000001804 */
[----:B------:R-:W-:Y:S02]  /*8d70*/  FADD.FTZ R164, R164, R165 ;  /* 0x000000a5a4a47221 */ /* 0x000fe40000010000 */
[----:B------:R-:W-:Y:S01]  /*8d80*/  MUFU.EX2 R136, R136 ;  /* 0x0000008800887308 */ /* 0x000fe20000000800 */
[----:B------:R-:W-:Y:S02]  /*8d90*/  FADD.FTZ R161, R161, R158 ;  /* 0x0000009ea1a17221 */ /* 0x000fe40000010000 */
[C---:B------:R-:W-:Y:S01]  /*8da0*/  HMMA.16816.F32 R8, R68.reuse, R74, R8 ;  /* 0x0000004a4408723c */ /* 0x040fe20000001808 */
[----:B------:R-:W2:Y:S03]  /*8db0*/  LDSM.16.MT88.4 R72, [R212+0x4100] ;  /* 0x00410000d448783b */ /* 0x000ea60000004200 */
[----:B------:R-:W-:Y:S03]  /*8dc0*/  FADD.FTZ R167, R167, R164 ;  /* 0x000000a4a7a77221 */ /* 0x000fe60000010000 */
[----:B------:R-:W3:Y:S01]  /*8dd0*/  MUFU.EX2 R139, R139 ;  /* 0x0000008b008b7308 */ /* 0x000ee20000000800 */
[C---:B------:R-:W-:Y:S04]  /*8de0*/  HMMA.16816.F32 R12, R68.reuse, R76, R12 ;  /* 0x0000004c440c723c */ /* 0x040fe8000000180c */
[----:B-1----:R-:W-:Y:S01]  /*8df0*/  F2FP.PACK_AB R122, R151, R138 ;  /* 0x0000008a977a723e */ /* 0x002fe200000000ff */
[----:B------:R-:W-:Y:S03]  /*8e00*/  FADD.FTZ R3, R117, R167 ;  /* 0x000000a775037221 */ /* 0x000fe60000010000 */
[C---:B------:R-:W-:Y:S01]  /*8e10*/  HMMA.16816.F32 R16, R68.reuse, R78, R16 ;  /* 0x0000004e4410723c */ /* 0x040fe20000001810 */
[----:B------:R-:W1:Y:S01]  /*8e20*/  LDSM.16.MT88.4 R76, [R210+0x4100] ;  /* 0x00410000d24c783b */ /* 0x000e620000004200 */
[----:B------:R-:W-:Y:S02]  /*8e30*/  MUFU.EX2 R135, R135 ;  /* 0x0000008700877308 */ /* 0x000fe40000000800 */
[----:B------:R-:W-:Y:S04]  /*8e40*/  FADD.FTZ R3, R149, R3 ;  /* 0x0000000395037221 */ /* 0x000fe80000010000 */
[C---:B----4-:R-:W-:Y:S04]  /*8e50*/  HMMA.16816.F32 R20, R68.reuse, R80, R20 ;  /* 0x000000504414723c */ /* 0x050fe80000001814 */
[----:B------:R-:W4:Y:S01]  /*8e60*/  MUFU.EX2 R134, R134 ;  /* 0x0000008600867308 */ /* 0x000f220000000800 */
[----:B------:R-:W-:Y:S01]  /*8e70*/  FADD.FTZ R2, R252, R3 ;  /* 0x00000003fc027221 */ /* 0x000fe20000010000 */
[----:B---3--:R-:W-:Y:S02]  /*8e80*/  F2FP.PACK_AB R121, R139, R136 ;  /* 0x000000888b79723e */ /* 0x008fe400000000ff */
[C---:B------:R-:W-:Y:S01]  /*8e90*/  HMMA.16816.F32 R24, R68.reuse, R82, R24 ;  /* 0x000000524418723c */ /* 0x040fe20000001818 */
[----:B------:R-:W3:Y:S03]  /*8ea0*/  LDSM.16.MT88.4 R80, [R209+0x4100] ;  /* 0x00410000d150783b */ /* 0x000ee60000004200 */
[----:B------:R-:W-:Y:S04]  /*8eb0*/  FADD.FTZ R2, R171, R2 ;  /* 0x00000002ab027221 */ /* 0x000fe80000010000 */
[C---:B------:R-:W-:Y:S04]  /*8ec0*/  HMMA.16816.F32 R28, R68.reuse, R84, R28 ;  /* 0x00000054441c723c */ /* 0x040fe8000000181c */
[----:B------:R-:W-:Y:S04]  /*8ed0*/  FADD.FTZ R2, R163, R2 ;  /* 0x00000002a3027221 */ /* 0x000fe80000010000 */
[C---:B------:R-:W-:Y:S01]  /*8ee0*/  HMMA.16816.F32 R32, R68.reuse, R86, R32 ;  /* 0x000000564420723c */ /* 0x040fe20000001820 */
[----:B------:R-:W5:Y:S03]  /*8ef0*/  LDSM.16.MT88.4 R84, [R212+0x1900] ;  /* 0x00190000d454783b */ /* 0x000f660000004200 */
[----:B----4-:R-:W-:Y:S01]  /*8f00*/  F2FP.PACK_AB R123, R134, R135 ;  /* 0x00000087867b723e */ /* 0x010fe200000000ff */
[----:B------:R-:W-:Y:S03]  /*8f10*/  FADD.FTZ R2, R157, R2 ;  /* 0x000000029d027221 */ /* 0x000fe60000010000 */
[C---:B--2---:R-:W-:Y:S04]  /*8f20*/  HMMA.16816.F32 R36, R68.reuse, R72, R36 ;  /* 0x000000484424723c */ /* 0x044fe80000001824 */
[----:B------:R-:W-:Y:S04]  /*8f30*/  FADD.FTZ R2, R155, R2 ;  /* 0x000000029b027221 */ /* 0x000fe80000010000 */
        /* <DEDUP_REMOVED lines=9> */
[----:B------:R-:W-:Y:S01]  /*8fd0*/  HMMA.16816.F32 R64, R68, R90, R64 ;  /* 0x0000005a4440723c */ /* 0x000fe20000001840 */
[----:B------:R-:W-:Y:S06]  /*8fe0*/  LDSM.16.MT88.4 R88, [R209+0x4900] ;  /* 0x00490000d158783b */ /* 0x000fec0000004200 */
[----:B------:R-:W-:Y:S02]  /*8ff0*/  F2FP.PACK_AB R69, R96, R100 ;  /* 0x000000646045723e */ /* 0x000fe400000000ff */
[----:B------:R-:W-:Y:S01]  /*9000*/  F2FP.PACK_AB R68, R169, R166 ;  /* 0x000000a6a944723e */ /* 0x000fe200000000ff */
[----:B------:R-:W-:Y:S02]  /*9010*/  LDSM.16.MT88.4 R96, [R209+0x2900] ;  /* 0x00290000d160783b */ /* 0x000fe40000004200 */
[----:B------:R-:W-:Y:S01]  /*9020*/  F2FP.PACK_AB R70, R170, R168 ;  /* 0x000000a8aa46723e */ /* 0x000fe200000000ff */
[----:B------:R-:W-:Y:S01]  /*9030*/  FADD.FTZ R166, R166, R161 ;  /* 0x000000a1a6a67221 */ /* 0x000fe20000010000 */
[----:B------:R-:W-:Y:S04]  /*9040*/  F2FP.PACK_AB R71, R171, R252 ;  /* 0x000000fcab47723e */ /* 0x000fe800000000ff */
[----:B------:R-:W-:Y:S03]  /*9050*/  LDSM.16.MT88.4 R100, [R208+0x2900] ;  /* 0x00290000d064783b */ /* 0x000fe60000004200 */
[C---:B-----5:R-:W-:Y:S08]  /*9060*/  HMMA.16816.F32 R4, R68.reuse, R84, R4 ;  /* 0x000000544404723c */ /* 0x060ff00000001804 */
        /* <DEDUP_REMOVED lines=23> */
[----:B------:R-:W-:Y:S02]  /*91e0*/  F2FP.PACK_AB R68, R156, R160 ;  /* 0x000000a09c44723e */ /* 0x000fe400000000ff */
[----:B------:R-:W-:Y:S03]  /*91f0*/  F2FP.PACK_AB R70, R150, R152 ;  /* 0x000000989646723e */ /* 0x000fe600000000ff */
[----:B------:R-:W-:Y:S02]  /*9200*/  F2FP.PACK_AB R69, R157, R163 ;  /* 0x000000a39d45723e */ /* 0x000fe400000000ff */
[C---:B------:R-:W-:Y:S01]  /*9210*/  F2FP.PACK_AB R71, R153.reuse, R155 ;  /* 0x0000009b9947723e */ /* 0x040fe200000000ff */
[----:B------:R-:W-:Y:S02]  /*9220*/  FADD.FTZ R153, R153, R2 ;  /* 0x0000000299997221 */ /* 0x000fe40000010000 */
[----:B------:R-:W-:Y:S02]  /*9230*/  IMAD.MOV.U32 R2, RZ, RZ, R116 ;  /* 0x000000ffff027224 */ /* 0x000fe400078e0074 */
[----:B------:R-:W-:Y:S02]  /*9240*/  FADD.FTZ R136, R136, R153 ;  /* 0x0000009988887221 */ /* 0x000fe40000010000 */
[C---:B-1----:R-:W-:Y:S03]  /*9250*/  HMMA.16816.F32 R4, R68.reuse, R76, R4 ;  /* 0x0000004c4404723c */ /* 0x042fe60000001804 */
[----:B------:R-:W-:Y:S04]  /*9260*/  FADD.FTZ R136, R139, R136 ;  /* 0x000000888b887221 */ /* 0x000fe80000010000 */
[----:B------:R-:W-:Y:S01]  /*9270*/  FADD.FTZ R135, R135, R136 ;  /* 0x0000008887877221 */ /* 0x000fe20000010000 */
[C---:B------:R-:W-:Y:S01]  /*9280*/  HMMA.16816.F32 R8, R68.reuse, R78, R8 ;  /* 0x0000004e4408723c */ /* 0x040fe20000001808 */
[----:B------:R-:W1:Y:S03]  /*9290*/  LDSM.16.MT88.4 R76, [R212+0x5100] ;  /* 0x00510000d44c783b */ /* 0x000e660000004200 */
[----:B------:R-:W-:Y:S04]  /*92a0*/  FADD.FTZ R241, R134, R135 ;  /* 0x0000008786f17221 */ /* 0x000fe80000010000 */
        /* <DEDUP_REMOVED lines=8> */
[----:B------:R-:W4:Y:S07]  /*9330*/  LDSM.16.MT88.4 R84, [R212+0x2900] ;  /* 0x00290000d454783b */ /* 0x000f2e0000004200 */
[C---:B-1----:R-:W-:Y:S08]  /*9340*/  HMMA.16816.F32 R36, R68.reuse, R76, R36 ;  /* 0x0000004c4424723c */ /* 0x042ff00000001824 */
[C---:B------:R-:W-:Y:S08]  /*9350*/  HMMA.16816.F32 R40, R68.reuse, R78, R40 ;  /* 0x0000004e4428723c */ /* 0x040ff00000001828 */
[C---:B---3--:R-:W-:Y:S08]  /*9360*/  HMMA.16816.F32 R44, R68.reuse, R80, R44 ;  /* 0x00000050442c723c */ /* 0x048ff0000000182c */
[C---:B------:R-:W-:Y:S08]  /*9370*/  HMMA.16816.F32 R48, R68.reuse, R82, R48 ;  /* 0x000000524430723c */ /* 0x040ff00000001830 */
[C---:B------:R-:W-:Y:S08]  /*9380*/  HMMA.16816.F32 R52, R68.reuse, R88, R52 ;  /* 0x000000584434723c */ /* 0x040ff00000001834 */
[C---:B------:R-:W-:Y:S08]  /*9390*/  HMMA.16816.F32 R56, R68.reuse, R90, R56 ;  /* 0x0000005a4438723c */ /* 0x040ff00000001838 */
[C---:B--2---:R-:W-:Y:S08]  /*93a0*/  HMMA.16816.F32 R60, R68.reuse, R72, R60 ;  /* 0x00000048443c723c */ /* 0x044ff0000000183c */
        /* <DEDUP_REMOVED lines=16> */
[C---:B------:R-:W-:Y:S04]  /*94b0*/  HMMA.16816.F32 R104, R120.reuse, R6, R48 ;  /* 0x000000067868723c */ /* 0x040fe80000001830 */
[----:B------:R-:W-:Y:S01]  /*94c0*/  IADD3 R169, R251, -0x1, RZ ;  /* 0xfffffffffba97810 */ /* 0x000fe20007ffe0ff */
[----:B------:R-:W-:Y:S03]  /*94d0*/  FADD.FTZ R5, R168, R5 ;  /* 0x00000005a8057221 */ /* 0x000fe60000010000 */
[C---:B--2---:R-:W-:Y:S04]  /*94e0*/  HMMA.16816.F32 R52, R120.reuse, R8, R52 ;  /* 0x000000087834723c */ /* 0x044fe80000001834 */
[----:B------:R-:W-:Y:S02]  /*94f0*/  FADD.FTZ R3, R170, R5 ;  /* 0x00000005aa037221 */ /* 0x000fe40000010000 */
[----:B------:R-:W-:Y:S02]  /*9500*/  IMAD.MOV.U32 R251, RZ, RZ, R169 ;  /* 0x000000fffffb7224 */ /* 0x000fe400078e00a9 */
[C---:B------:R-:W-:Y:S04]  /*9510*/  HMMA.16816.F32 R56, R120.reuse, R10, R56 ;  /* 0x0000000a7838723c */ /* 0x040fe80000001838 */
[----:B------:R-:W-:Y:S04]  /*9520*/  FADD.FTZ R3, R160, R3 ;  /* 0x00000003a0037221 */ /* 0x000fe80000010000 */
[----:B------:R-:W-:Y:S01]  /*9530*/  FADD.FTZ R3, R156, R3 ;  /* 0x000000039c037221 */ /* 0x000fe20000010000 */
[C---:B---3--:R-:W-:Y:S03]  /*9540*/  HMMA.16816.F32 R60, R120.reuse, R12, R60 ;  /* 0x0000000c783c723c */ /* 0x048fe6000000183c */
[----:B------:R-:W-:Y:S04]  /*9550*/  FADD.FTZ R3, R152, R3 ;  /* 0x0000000398037221 */ /* 0x000fe80000010000 */
[----:B------:R-:W-:Y:S01]  /*9560*/  FADD.FTZ R3, R150, R3 ;  /* 0x0000000396037221 */ /* 0x000fe20000010000 */
[----:B------:R-:W-:Y:S04]  /*9570*/  HMMA.16816.F32 R64, R120, R14, R64 ;  /* 0x0000000e7840723c */ /* 0x000fe80000001840 */
[----:B------:R-:W-:Y:S02]  /*9580*/  FADD.FTZ R142, R142, R3 ;  /* 0x000000038e8e7221 */ /* 0x000fe40000010000 */
[----:B------:R-:W-:Y:S02]  /*9590*/  IMAD.MOV.U32 R12, RZ, RZ, R116 ;  /* 0x000000ffff0c7224 */ /* 0x000fe400078e0074 */
[----:B------:R-:W-:Y:S04]  /*95a0*/  FADD.FTZ R141, R141, R142 ;  /* 0x0000008e8d8d7221 */ /* 0x000fe80000010000 */
[----:B------:R-:W-:Y:S02]  /*95b0*/  FADD.FTZ R138, R138, R141 ;  /* 0x0000008d8a8a7221 */ /* 0x000fe40000010000 */
[----:B------:R-:W-:Y:S02]  /*95c0*/  IMAD.MOV.U32 R3, RZ, RZ, R0 ;  /* 0x000000ffff037224 */ /* 0x000fe400078e0000 */
[----:B------:R-:W-:Y:S01]  /*95d0*/  FADD.FTZ R242, R151, R138 ;  /* 0x0000008a97f27221 */ /* 0x000fe20000010000 */
[----:B------:R-:W-:-:S05]  /*95e0*/  @P0 BRA `(.L_x_2430) ;  /* 0xffffc24000000947 */ /* 0x000fca000383ffff */
.L_x_2419:
[----:B------:R-:W1:Y:S01]  /*95f0*/  S2R R5, SR_CTAID.X ;  /* 0x0000000000057919 */ /* 0x000e620000002500 */
[----:B------:R-:W-:-:S02]  /*9600*/  IADD3 R2, R217, 0x1, -R226 ;  /* 0x00000001d9027810 */ /* 0x000fc40007ffe8e2 */
[----:B-1----:R-:W-:-:S05]  /*9610*/  LEA R5, R5, 0x7f, 0x7 ;  /* 0x0000007f05057811 */ /* 0x002fca00078e38ff */
[----:B------:R-:W-:-:S05]  /*9620*/  @P4 IMAD.HI.U32 R3, R5, c[0x0][0x2c8], RZ ;  /* 0x0000b20005034a27 */ /* 0x000fca00078e00ff */
        /* <DEDUP_REMOVED lines=13> */
.L_x_2432:
[----:B------:R-:W-:-:S04]  /*9700*/  MOV R2, 0x1 ;  /* 0x0000000100027802 */ /* 0x000fc80000000f00 */
[----:B------:R-:W-:-:S13]  /*9710*/  ISETP.NE.AND P0, PT, R2, c[0x0][0x32c], PT ;  /* 0x0000cb0002007a0c */ /* 0x000fda0003f05270 */
[----:B------:R-:W-:-:S05]  /*9720*/  @P0 IMAD.HI.U32 R2, R4, c[0x0][0x330], RZ ;  /* 0x0000cc0004020a27 */ /* 0x000fca00078e00ff */
[----:B------:R-:W-:-:S05]  /*9730*/  @P0 SHF.R.U32.HI R4, RZ, c[0x0][0x334], R2 ;  /* 0x0000cd00ff040a19 */ /* 0x000fca0000011602 */
.L_x_2433:
[----:B------:R-:W-:-:S05]  /*9740*/  IMAD R4, R4, c[0x0][0x32c], RZ ;  /* 0x0000cb0004047a24 */ /* 0x000fca00078e02ff */
[----:B------:R-:W-:-:S04]  /*9750*/  IMNMX R3, R3, R4, !PT ;  /* 0x0000000403037217 */ /* 0x000fc80007800200 */
.L_x_2431:
[----:B------:R-:W-:-:S05]  /*9760*/  IADD3 R3, R3, 0x5f, RZ ;  /* 0x0000005f03037810 */ /* 0x000fca0007ffe0ff */
[----:B------:R-:W-:-:S05]  /*9770*/  IMAD.HI R3, R3, 0x2aaaaaab, RZ ;  /* 0x2aaaaaab03037827 */ /* 0x000fca00078e02ff */
[----:B------:R-:W-:-:S04]  /*9780*/  SHF.R.U32.HI R2, RZ, 0x1f, R3 ;  /* 0x0000001fff027819 */ /* 0x000fc80000011603 */
[----:B------:R-:W-:-:S04]  /*9790*/  LEA.HI.SX32 R3, R3, R2, 0x1c ;  /* 0x0000000203037211 */ /* 0x000fc800078fe2ff */
[----:B------:R-:W-:-:S04]  /*97a0*/  IMNMX R250, R216, R3, !PT ;  /* 0x00000003d8fa7217 */ /* 0x000fc80007800200 */
[----:B------:R-:W-:-:S13]  /*97b0*/  ISETP.GE.AND P0, PT, R169, R250, PT ;  /* 0x000000faa900720c */ /* 0x000fda0003f06270 */
[----:B------:R-:W-:Y:S05]  /*97c0*/  @!P0 BRA `(.L_x_2434) ;  /* 0x00002c0000008947 */ /* 0x000fea0003800000 */
[----:B------:R-:W-:Y:S01]  /*97d0*/  IMAD.MOV.U32 R3, RZ, RZ, R0 ;  /* 0x000000ffff037224 */ /* 0x000fe200078e0000 */
[----:B------:R-:W-:Y:S01]  /*97e0*/  SHF.R.S32.HI R0, RZ, 0x1f, R225 ;  /* 0x0000001fff007819 */ /* 0x000fe200000114e1 */
[----:B------:R-:W-:Y:S01]  /*97f0*/  IMAD.MOV.U32 R117, RZ, RZ, R12 ;  /* 0x000000ffff757224 */ /* 0x000fe200078e000c */
[----:B------:R-:W-:Y:S01]  /*9800*/  MOV R251, R169 ;  /* 0x000000a900fb7202 */ /* 0x000fe20000000f00 */
[----:B------:R-:W-:Y:S01]  /*9810*/  IMAD.SHL.U32 R248, R225, 0x2, RZ ;  /* 0x00000002e1f87824 */ /* 0x000fe200078e00ff */
[C---:B------:R-:W-:Y:S02]  /*9820*/  SHF.L.U64.HI R247, R243.reuse, 0x1, R244 ;  /* 0x00000001f3f77819 */ /* 0x040fe400000102f4 */
[----:B------:R-:W-:Y:S02]  /*9830*/  SHF.L.U32 R246, R243, 0x1, RZ ;  /* 0x00000001f3f67819 */ /* 0x000fe400000006ff */
[----:B------:R-:W-:Y:S02]  /*9840*/  SHF.L.U64.HI R249, R225, 0x1, R0 ;  /* 0x00000001e1f97819 */ /* 0x000fe40000010200 */
.L_x_2437:
        /* <DEDUP_REMOVED lines=57> */
.L_x_2435:
[C---:B--23--:R-:W-:Y:S01]  /*9be0*/  HMMA.16816.F32 R4, R124.reuse, R120, RZ ;  /* 0x000000787c04723c */ /* 0x04cfe200000018ff */
[----:B------:R-:W-:Y:S02]  /*9bf0*/  LDSM.16.M88.4 R156, [R202+0x1000] ;  /* 0x00100000ca9c783b */ /* 0x000fe40000000200 */
        /* <DEDUP_REMOVED lines=146> */
[----:B------:R1:W2:Y:S01]  /*a520*/  @!P1 LDG.E R221, [R128.64] ;  /* 0x0000000680dd9981 */ /* 0x0002a2000c1e1900 */
[----:B------:R-:W-:Y:S04]  /*a530*/  IMAD R222, R119, c[0x0][0x2b8], R222 ;  /* 0x0000ae0077de7a24 */ /* 0x000fe800078e02de */
[C---:B------:R-:W-:Y:S01]  /*a540*/  IMAD.WIDE.U32 R122, R222.reuse, c[0x0][0x1e0], RZ ;  /* 0x00007800de7a7a25 */ /* 0x040fe200078e00ff */
[----:B------:R-:W-:Y:S05]  /*a550*/  SHF.R.S32.HI R119, RZ, 0x1f, R222 ;  /* 0x0000001fff777819 */ /* 0x000fea00000114de */
[----:B------:R-:W-:Y:S04]  /*a560*/  IMAD R119, R119, c[0x0][0x1e0], RZ ;  /* 0x0000780077777a24 */ /* 0x000fe800078e02ff */
[----:B------:R-:W-:Y:S04]  /*a570*/  IMAD R119, R222, c[0x0][0x1e4], R119 ;  /* 0x00007900de777a24 */ /* 0x000fe800078e0277 */
[----:B------:R-:W-:Y:S01]  /*a580*/  IMAD.IADD R123, R123, 0x1, R119 ;  /* 0x000000017b7b7824 */ /* 0x000fe200078e0277 */
[----:B-1----:R-:W-:Y:S04]  /*a590*/  IADD3 R128, -R245, 0x10, RZ ;  /* 0x00000010f5807810 */ /* 0x002fe80007ffe1ff */
[----:B------:R-:W-:Y:S02]  /*a5a0*/  LOP3.LUT R128, R128, 0xf, RZ, 0xc0, !PT ;  /* 0x0000000f80807812 */ /* 0x000fe400078ec0ff */
[----:B--2---:R-:W-:Y:S01]  /*a5b0*/  SHF.R.S32.HI R121, RZ, 0x1f, R221 ;  /* 0x0000001fff797819 */ /* 0x004fe200000114dd */
        /* <DEDUP_REMOVED lines=33> */
.L_x_2436:
        /* <DEDUP_REMOVED lines=49> */
[----:B------:R-:W-:Y:S02]  /*aae0*/  ISETP.GT.AND P0, PT, R251, R250, PT ;  /* 0x000000fafb00720c */ /* 0x000fe40003f04270 */
[----:B------:R-:W-:Y:S02]  /*aaf0*/  FMNMX.FTZ R122, R49, R0, !PT ;  /* 0x00000000317a7209 */ /* 0x000fe40007810000 */
[----:B------:R-:W-:Y:S02]  /*ab00*/  FMNMX.FTZ R0, R50, R121, !PT ;  /* 0x0000007932007209 */ /* 0x000fe40007810000 */
[----:B------:R-:W-:Y:S01]  /*ab10*/  IADD3 R169, R251, -0x1, RZ ;  /* 0xfffffffffba97810 */ /* 0x000fe20007ffe0ff */
[----:B------:R-:W-:Y:S01]  /*ab20*/  SHFL.BFLY PT, R123, R122, 0x2, 0x1f ;  /* 0x0c401f007a7b7f89 */ /* 0x000fe200000e0000 */
[----:B------:R-:W-:Y:S02]  /*ab30*/  FMNMX.FTZ R118, R51, R0, !PT ;  /* 0x0000000033767209 */ /* 0x000fe40007810000 */
[----:B------:R-:W-:Y:S05]  /*ab40*/  MOV R251, R169 ;  /* 0x000000a900fb7202 */ /* 0x000fea0000000f00 */
        /* <DEDUP_REMOVED lines=8> */
[--C-:B------:R-:W-:Y:S01]  /*abd0*/  FFMA.FTZ R6, R6, c[0x0][0x2d0], -R143.reuse ;  /* 0x0000b40006067a23 */ /* 0x100fe2000001088f */
[----:B------:R-:W1:Y:S01]  /*abe0*/  LDSM.16.MT88.4 R120, [R212+0x100] ;  /* 0x00010000d478783b */ /* 0x000e620000004200 */
[----:B------:R-:W-:Y:S02]  /*abf0*/  FFMA.FTZ R7, R7, c[0x0][0x2d0], -R143 ;  /* 0x0000b40007077a23 */ /* 0x000fe4000001088f */
[C---:B------:R-:W-:Y:S02]  /*ac00*/  FADD.FTZ R2, -R0.reuse, R3 ;  /* 0x0000000300027221 */ /* 0x040fe40000010100 */
[----:B------:R-:W-:Y:S01]  /*ac10*/  FMUL.FTZ R150, R0, c[0x0][0x2d0] ;  /* 0x0000b40000967a20 */ /* 0x000fe20000410000 */
[----:B------:R-:W-:Y:S01]  /*ac20*/  MUFU.EX2 R6, R6 ;  /* 0x0000000600067308 */ /* 0x000fe20000000800 */
[----:B------:R-:W-:Y:S02]  /*ac30*/  FMUL.FTZ R3, R2, c[0x0][0x2d0] ;  /* 0x0000b40002037a20 */ /* 0x000fe40000410000 */
[----:B------:R-:W-:Y:S02]  /*ac40*/  FADD.FTZ R2, -R116, R117 ;  /* 0x0000007574027221 */ /* 0x000fe40000010100 */
[--C-:B------:R-:W-:Y:S02]  /*ac50*/  FFMA.FTZ R140, R4, c[0x0][0x2d0], -R150.reuse ;  /* 0x0000b400048c7a23 */ /* 0x100fe40000010896 */
[----:B------:R-:W-:Y:S02]  /*ac60*/  FMUL.FTZ R117, R2, c[0x0][0x2d0] ;  /* 0x0000b40002757a20 */ /* 0x000fe40000410000 */
[--C-:B------:R-:W-:Y:S01]  /*ac70*/  FFMA.FTZ R5, R5, c[0x0][0x2d0], -R150.reuse ;  /* 0x0000b40005057a23 */ /* 0x100fe20000010896 */
[----:B------:R-:W2:Y:S01]  /*ac80*/  MUFU.EX2 R3, R3 ;  /* 0x0000000300037308 */ /* 0x000ea20000000800 */
[--C-:B------:R-:W-:Y:S02]  /*ac90*/  FFMA.FTZ R118, R8, c[0x0][0x2d0], -R150.reuse ;  /* 0x0000b40008767a23 */ /* 0x100fe40000010896 */
[--C-:B------:R-:W-:Y:S02]  /*aca0*/  FFMA.FTZ R119, R9, c[0x0][0x2d0], -R150.reuse ;  /* 0x0000b40009777a23 */ /* 0x100fe40000010896 */
[--C-:B------:R-:W-:Y:S02]  /*acb0*/  FFMA.FTZ R142, R11, c[0x0][0x2d0], -R143.reuse ;  /* 0x0000b4000b8e7a23 */ /* 0x100fe4000001088f */
[--C-:B------:R-:W-:Y:S02]  /*acc0*/  FFMA.FTZ R155, R36, c[0x0][0x2d0], -R150.reuse ;  /* 0x0000b400249b7a23 */ /* 0x100fe40000010896 */
[--C-:B------:R-:W-:Y:S01]  /*acd0*/  FFMA.FTZ R158, R37, c[0x0][0x2d0], -R150.reuse ;  /* 0x0000b400259e7a23 */ /* 0x100fe20000010896 */
[----:B------:R3:W4:Y:S01]  /*ace0*/  MUFU.EX2 R2, R117 ;  /* 0x0000007500027308 */ /* 0x0007220000000800 */
[--C-:B------:R-:W-:Y:S02]  /*acf0*/  FFMA.FTZ R157, R38, c[0x0][0x2d0], -R143.reuse ;  /* 0x0000b400269d7a23 */ /* 0x100fe4000001088f */
[--C-:B------:R-:W-:Y:S02]  /*ad00*/  FFMA.FTZ R160, R39, c[0x0][0x2d0], -R143.reuse ;  /* 0x0000b40027a07a23 */ /* 0x100fe4000001088f */
[----:B------:R-:W-:Y:S01]  /*ad10*/  LDSM.16.MT88.4 R36, [R209+0x4900] ;  /* 0x00490000d124783b */ /* 0x000fe20000004200 */
[--C-:B------:R-:W-:Y:S02]  /*ad20*/  FFMA.FTZ R159, R40, c[0x0][0x2d0], -R150.reuse ;  /* 0x0000b400289f7a23 */ /* 0x100fe40000010896 */
[--C-:B------:R-:W-:Y:S02]  /*ad30*/  FFMA.FTZ R162, R41, c[0x0][0x2d0], -R150.reuse ;  /* 0x0000b40029a27a23 */ /* 0x100fe40000010896 */
[----:B------:R-:W-:Y:S01]  /*ad40*/  MUFU.EX2 R140, R140 ;  /* 0x0000008c008c7308 */ /* 0x000fe20000000800 */
[--C-:B------:R-:W-:Y:S02]  /*ad50*/  FFMA.FTZ R161, R42, c[0x0][0x2d0], -R143.reuse ;  /* 0x0000b4002aa17a23 */ /* 0x100fe4000001088f */
[--C-:B------:R-:W-:Y:S02]  /*ad60*/  FFMA.FTZ R164, R43, c[0x0][0x2d0], -R143.reuse ;  /* 0x0000b4002ba47a23 */ /* 0x100fe4000001088f */
[C---:B--2---:R-:W-:Y:S01]  /*ad70*/  FMUL.FTZ R8, R3.reuse, R112 ;  /* 0x0000007003087220 */ /* 0x044fe20000410000 */
[----:B------:R-:W-:Y:S01]  /*ad80*/  LDSM.16.MT88.4 R40, [R210+0x2900] ;  /* 0x00290000d228783b */ /* 0x000fe20000004200 */
[C---:B------:R-:W-:Y:S02]  /*ad90*/  FMUL.FTZ R9, R3.reuse, R113 ;  /* 0x0000007103097220 */ /* 0x040fe40000410000 */
[C---:B------:R-:W-:Y:S01]  /*ada0*/  FMUL.FTZ R68, R3.reuse, R68 ;  /* 0x0000004403447220 */ /* 0x040fe20000410000 */
[----:B------:R-:W2:Y:S01]  /*adb0*/  MUFU.EX2 R5, R5 ;  /* 0x0000000500057308 */ /* 0x000ea20000000800 */
[C---:B------:R-:W-:Y:S02]  /*adc0*/  FMUL.FTZ R69, R3.reuse, R69 ;  /* 0x0000004503457220 */ /* 0x040fe40000410000 */
[C---:B------:R-:W-:Y:S02]  /*add0*/  FMUL.FTZ R72, R3.reuse, R72 ;  /* 0x0000004803487220 */ /* 0x040fe40000410000 */
[--C-:B---3--:R-:W-:Y:S02]  /*ade0*/  FFMA.FTZ R117, R10, c[0x0][0x2d0], -R143.reuse ;  /* 0x0000b4000a757a23 */ /* 0x108fe4000001088f */
        /* <DEDUP_REMOVED lines=20> */
[----:B------:R-:W-:Y:S01]  /*af30*/  FMUL.FTZ R85, R3, R85 ;  /* 0x0000005503557220 */ /* 0x000fe20000410000 */
[----:B------:R-:W-:Y:S01]  /*af40*/  MUFU.EX2 R117, R117 ;  /* 0x0000007500757308 */ /* 0x000fe20000000800 */
[C---:B------:R-:W-:Y:S02]  /*af50*/  FMUL.FTZ R86, R2.reuse, R86 ;  /* 0x0000005602567220 */ /* 0x040fe40000410000 */
[----:B------:R-:W-:Y:S01]  /*af60*/  FMUL.FTZ R87, R2, R87 ;  /* 0x0000005702577220 */ /* 0x000fe20000410000 */
[----:B---3--:R-:W-:Y:S01]  /*af70*/  F2FP.PACK_AB R114, R119, R118 ;  /* 0x000000767772723e */ /* 0x008fe200000000ff */
[--C-:B------:R-:W-:Y:S02]  /*af80*/  FFMA.FTZ R163, R44, c[0x0][0x2d0], -R150.reuse ;  /* 0x0000b4002ca37a23 */ /* 0x100fe40000010896 */
[--C-:B------:R-:W-:Y:S02]  /*af90*/  FFMA.FTZ R166, R45, c[0x0][0x2d0], -R150.reuse ;  /* 0x0000b4002da67a23 */ /* 0x100fe40000010896 */
[--C-:B------:R-:W-:Y:S01]  /*afa0*/  FFMA.FTZ R165, R46, c[0x0][0x2d0], -R143.reuse ;  /* 0x0000b4002ea57a23 */ /* 0x100fe2000001088f */
[----:B------:R-:W3:Y:S01]  /*afb0*/  MUFU.EX2 R142, R142 ;  /* 0x0000008e008e7308 */ /* 0x000ee20000000800 */
[--C-:B------:R-:W-:Y:S02]  /*afc0*/  FFMA.FTZ R168, R47, c[0x0][0x2d0], -R143.reuse ;  /* 0x0000b4002fa87a23 */ /* 0x100fe4000001088f */
        /* <DEDUP_REMOVED lines=19> */
[C---:B-1----:R-:W-:Y:S05]  /*b100*/  HMMA.16816.F32 R8, R112.reuse, R120, R8 ;  /* 0x000000787008723c */ /* 0x042fea0000001808 */
[C---:B------:R-:W-:Y:S02]  /*b110*/  FMUL.FTZ R101, R3.reuse, R101 ;  /* 0x0000006503657220 */ /* 0x040fe40000410000 */
[C---:B------:R-:W-:Y:S01]  /*b120*/  FMUL.FTZ R102, R2.reuse, R102 ;  /* 0x0000006602667220 */ /* 0x040fe20000410000 */
[C---:B------:R-:W-:Y:S01]  /*b130*/  HMMA.16816.F32 R68, R112.reuse, R122, R68 ;  /* 0x0000007a7044723c */ /* 0x040fe20000001844 */
[----:B------:R-:W1:Y:S01]  /*b140*/  LDSM.16.MT88.4 R120, [R208+0x100] ;  /* 0x00010000d078783b */ /* 0x000e620000004200 */
[----:B------:R-:W-:Y:S02]  /*b150*/  MUFU.EX2 R160, R160 ;  /* 0x000000a000a07308 */ /* 0x000fe40000000800 */
[----:B------:R-:W-:Y:S02]  /*b160*/  FMUL.FTZ R103, R2, R103 ;  /* 0x0000006702677220 */ /* 0x000fe40000410000 */
[--C-:B------:R-:W-:Y:S02]  /*b170*/  FFMA.FTZ R141, R12, c[0x0][0x2d0], -R150.reuse ;  /* 0x0000b4000c8d7a23 */ /* 0x100fe40000010896 */
[C---:B------:R-:W-:Y:S04]  /*b180*/  HMMA.16816.F32 R72, R112.reuse, R128, R72 ;  /* 0x000000807048723c */ /* 0x040fe80000001848 */
[----:B------:R-:W-:Y:S01]  /*b190*/  FMUL.FTZ R12, R3, R108 ;  /* 0x0000006c030c7220 */ /* 0x000fe20000410000 */
[----:B------:R-:W-:Y:S01]  /*b1a0*/  MUFU.EX2 R141, R141 ;  /* 0x0000008d008d7308 */ /* 0x000fe20000000800 */
[--C-:B------:R-:W-:Y:S02]  /*b1b0*/  FFMA.FTZ R148, R13, c[0x0][0x2d0], -R150.reuse ;  /* 0x0000b4000d947a23 */ /* 0x100fe40000010896 */
[C---:B------:R-:W-:Y:S01]  /*b1c0*/  HMMA.16816.F32 R76, R112.reuse, R130, R76 ;  /* 0x00000082704c723c */ /* 0x040fe2000000184c */
[----:B------:R-:W2:Y:S03]  /*b1d0*/  LDSM.16.MT88.4 R128, [R212+0x3100] ;  /* 0x00310000d480783b */ /* 0x000ea60000004200 */
[----:B------:R-:W-:Y:S02]  /*b1e0*/  FMUL.FTZ R13, R3, R109 ;  /* 0x0000006d030d7220 */ /* 0x000fe40000410000 */
[--C-:B------:R-:W-:Y:S01]  /*b1f0*/  FFMA.FTZ R149, R14, c[0x0][0x2d0], -R143.reuse ;  /* 0x0000b4000e957a23 */ /* 0x100fe2000001088f */
[----:B------:R-:W3:Y:S01]  /*b200*/  MUFU.EX2 R148, R148 ;  /* 0x0000009400947308 */ /* 0x000ee20000000800 */
[C---:B------:R-:W-:Y:S04]  /*b210*/  HMMA.16816.F32 R80, R112.reuse, R132, R80 ;  /* 0x000000847050723c */ /* 0x040fe80000001850 */
[C---:B------:R-:W-:Y:S02]  /*b220*/  FMUL.FTZ R14, R2.reuse, R110 ;  /* 0x0000006e020e7220 */ /* 0x040fe40000410000 */
[--C-:B------:R-:W-:Y:S02]  /*b230*/  FFMA.FTZ R152, R15, c[0x0][0x2d0], -R143.reuse ;  /* 0x0000b4000f987a23 */ /* 0x100fe4000001088f */
[C---:B------:R-:W-:Y:S01]  /*b240*/  HMMA.16816.F32 R84, R112.reuse, R134, R84 ;  /* 0x000000867054723c */ /* 0x040fe20000001854 */
[----:B------:R-:W4:Y:S01]  /*b250*/  LDSM.16.MT88.4 R132, [R210+0x3100] ;  /* 0x00310000d284783b */ /* 0x000f220000004200 */
[----:B------:R-:W-:Y:S02]  /*b260*/  MUFU.EX2 R149, R149 ;  /* 0x0000009500957308 */ /* 0x000fe40000000800 */
[C---:B------:R-:W-:Y:S02]  /*b270*/  FMUL.FTZ R15, R2.reuse, R111 ;  /* 0x0000006f020f7220 */ /* 0x040fe40000410000 */
[C---:B------:R-:W-:Y:S02]  /*b280*/  FMUL.FTZ R104, R3.reuse, R104 ;  /* 0x0000006803687220 */ /* 0x040fe40000410000 */
[C---:B------:R-:W-:Y:S01]  /*b290*/  FMUL.FTZ R105, R3.reuse, R105 ;  /* 0x0000006903697220 */ /* 0x040fe20000410000 */
[C---:B-1----:R-:W-:Y:S01]  /*b2a0*/  HMMA.16816.F32 R88, R112.reuse, R120, R88 ;  /* 0x000000787058723c */ /* 0x042fe20000001858 */
[----:B------:R-:W-:Y:S02]  /*b2b0*/  LDSM.16.MT88.4 R108, [R208+0x3100] ;  /* 0x00310000d06c783b */ /* 0x000fe40000004200 */
[C---:B------:R-:W-:Y:S01]  /*b2c0*/  FMUL.FTZ R106, R2.reuse, R106 ;  /* 0x0000006a026a7220 */ /* 0x040fe20000410000 */
[----:B------:R-:W1:Y:S01]  /*b2d0*/  MUFU.EX2 R152, R152 ;  /* 0x0000009800987308 */ /* 0x000e620000000800 */
[C---:B------:R-:W-:Y:S02]  /*b2e0*/  FMUL.FTZ R107, R2.reuse, R107 ;  /* 0x0000006b026b7220 */ /* 0x040fe40000410000 */
[C---:B------:R-:W-:Y:S01]  /*b2f0*/  FMUL.FTZ R52, R3.reuse, R52 ;  /* 0x0000003403347220 */ /* 0x040fe20000410000 */
[C---:B------:R-:W-:Y:S01]  /*b300*/  HMMA.16816.F32 R92, R112.reuse, R122, R92 ;  /* 0x0000007a705c723c */ /* 0x040fe2000000185c */
[----:B------:R-:W5:Y:S03]  /*b310*/  LDSM.16.MT88.4 R120, [R209+0x3100] ;  /* 0x00310000d178783b */ /* 0x000f660000004200 */
[C---:B------:R-:W-:Y:S02]  /*b320*/  FMUL.FTZ R53, R3.reuse, R53 ;  /* 0x0000003503357220 */ /* 0x040fe40000410000 */
[C---:B------:R-:W-:Y:S01]  /*b330*/  FMUL.FTZ R54, R2.reuse, R54 ;  /* 0x0000003602367220 */ /* 0x040fe20000410000 */
[----:B------:R-:W-:Y:S01]  /*b340*/  MUFU.EX2 R159, R159 ;  /* 0x0000009f009f7308 */ /* 0x000fe20000000800 */
[C---:B--2---:R-:W-:Y:S04]  /*b350*/  HMMA.16816.F32 R96, R112.reuse, R128, R96 ;  /* 0x000000807060723c */ /* 0x044fe80000001860 */
[C---:B------:R-:W-:Y:S02]  /*b360*/  FMUL.FTZ R55, R2.reuse, R55 ;  /* 0x0000003702377220 */ /* 0x040fe40000410000 */
[C---:B------:R-:W-:Y:S02]  /*b370*/  FMUL.FTZ R56, R3.reuse, R56 ;  /* 0x0000003803387220 */ /* 0x040fe40000410000 */
[C---:B------:R-:W-:Y:S01]  /*b380*/  HMMA.16816.F32 R100, R112.reuse, R130, R100 ;  /* 0x000000827064723c */ /* 0x040fe20000001864 */
[----:B------:R-:W2:Y:S01]  /*b390*/  LDSM.16.MT88.4 R128, [R212+0x900] ;  /* 0x00090000d480783b */ /* 0x000ea20000004200 */
        /* <DEDUP_REMOVED lines=11> */
[--C-:B------:R-:W-:Y:S01]  /*b450*/  FFMA.FTZ R154, R17, c[0x0][0x2d0], -R150.reuse ;  /* 0x0000b400119a7a23 */ /* 0x100fe20000010896 */
[----:B-1----:R-:W-:Y:S01]  /*b460*/  F2FP.PACK_AB R17, R152, R149 ;  /* 0x000000959811723e */ /* 0x002fe200000000ff */
[--C-:B------:R-:W-:Y:S01]  /*b470*/  FFMA.FTZ R153, R18, c[0x0][0x2d0], -R143.reuse ;  /* 0x0000b40012997a23 */ /* 0x100fe2000001088f */
[C---:B-----5:R-:W-:Y:S01]  /*b480*/  HMMA.16816.F32 R52, R112.reuse, R120, R52 ;  /* 0x000000787034723c */ /* 0x060fe20000001834 */
[----:B------:R-:W-:Y:S02]  /*b490*/  MUFU.EX2 R151, R151 ;  /* 0x0000009700977308 */ /* 0x000fe40000000800 */
[--C-:B------:R-:W-:Y:S02]  /*b4a0*/  FFMA.FTZ R156, R19, c[0x0][0x2d0], -R143.reuse ;  /* 0x0000b400139c7a23 */ /* 0x100fe4000001088f */
[C---:B------:R-:W-:Y:S02]  /*b4b0*/  FMUL.FTZ R61, R3.reuse, R61 ;  /* 0x0000003d033d7220 */ /* 0x040fe40000410000 */
[C---:B------:R-:W-:Y:S01]  /*b4c0*/  FMUL.FTZ R62, R2.reuse, R62 ;  /* 0x0000003e023e7220 */ /* 0x040fe20000410000 */
[C---:B------:R-:W-:Y:S01]  /*b4d0*/  HMMA.16816.F32 R56, R112.reuse, R122, R56 ;  /* 0x0000007a7038723c */ /* 0x040fe20000001838 */
[----:B------:R-:W1:Y:S02]  /*b4e0*/  LDSM.16.MT88.4 R120, [R209+0x900] ;  /* 0x00090000d178783b */ /* 0x000e640000004200 */
        /* <DEDUP_REMOVED lines=9> */
[----:B------:R-:W-:Y:S03]  /*b580*/  FFMA.FTZ R50, R50, c[0x0][0x2d0], -R143 ;  /* 0x0000b40032327a23 */ /* 0x000fe6000001088f */
[----:B------:R-:W-:Y:S01]  /*b590*/  HMMA.16816.F32 R64, R112, R110, R64 ;  /* 0x0000006e7040723c */ /* 0x000fe20000001840 */
[----:B------:R-:W5:Y:S01]  /*b5a0*/  MUFU.EX2 R156, R156 ;  /* 0x0000009c009c7308 */ /* 0x000f620000000800 */
[----:B------:R-:W1:Y:S01]  /*b5b0*/  LDSM.16.MT88.4 R108, [R212+0x3900] ;  /* 0x00390000d46c783b */ /* 0x000e620000004200 */
[----:B------:R-:W-:Y:S01]  /*b5c0*/  FFMA.FTZ R140, R3, R242, R140 ;  /* 0x000000f2038c7223 */ /* 0x000fe2000001008c */
[----:B---3--:R-:W-:Y:S01]  /*b5d0*/  F2FP.PACK_AB R18, R154, R151 ;  /* 0x000000979a12723e */ /* 0x008fe200000000ff */
[----:B------:R-:W-:Y:S01]  /*b5e0*/  FFMA.FTZ R6, R2, R241, R6 ;  /* 0x000000f102067223 */ /* 0x000fe20000010006 */
[----:B------:R-:W-:Y:S01]  /*b5f0*/  MOV R3, R0 ;  /* 0x0000000000037202 */ /* 0x000fe20000000f00 */
[----:B------:R-:W-:Y:S02]  /*b600*/  FADD.FTZ R5, R5, R140 ;  /* 0x0000008c05057221 */ /* 0x000fe40000010000 */
[----:B------:R-:W-:Y:S01]  /*b610*/  FADD.FTZ R6, R7, R6 ;  /* 0x0000000607067221 */ /* 0x000fe20000010000 */
        /* <DEDUP_REMOVED lines=16> */
[C---:B--2---:R-:W-:Y:S05]  /*b720*/  HMMA.16816.F32 R8, R16.reuse, R128, R8 ;  /* 0x000000801008723c */ /* 0x044fea0000001808 */
[----:B------:R-:W-:Y:S02]  /*b730*/  FADD.FTZ R154, R154, R151 ;  /* 0x000000979a9a7221 */ /* 0x000fe40000010000 */
[--C-:B------:R-:W-:Y:S01]  /*b740*/  FFMA.FTZ R129, R20, c[0x0][0x2d0], -R150.reuse ;  /* 0x0000b40014817a23 */ /* 0x100fe20000010896 */
[C---:B------:R-:W-:Y:S01]  /*b750*/  HMMA.16816.F32 R68, R16.reuse, R130, R68 ;  /* 0x000000821044723c */ /* 0x040fe20000001844 */
[----:B------:R-:W-:Y:S03]  /*b760*/  MUFU.EX2 R165, R165 ;  /* 0x000000a500a57308 */ /* 0x000fe60000000800 */
[--C-:B------:R-:W-:Y:S02]  /*b770*/  FFMA.FTZ R128, R21, c[0x0][0x2d0], -R150.reuse ;  /* 0x0000b40015807a23 */ /* 0x100fe40000010896 */
[----:B------:R-:W-:Y:S02]  /*b780*/  FADD.FTZ R5, R156, R5 ;  /* 0x000000059c057221 */ /* 0x000fe40000010000 */
[C---:B----4-:R-:W-:Y:S03]  /*b790*/  HMMA.16816.F32 R72, R16.reuse, R132, R72 ;  /* 0x000000841048723c */ /* 0x050fe60000001848 */
[----:B------:R-:W-:Y:S01]  /*b7a0*/  MUFU.EX2 R129, R129 ;  /* 0x0000008100817308 */ /* 0x000fe20000000800 */
[--C-:B------:R-:W-:Y:S02]  /*b7b0*/  FFMA.FTZ R130, R22, c[0x0][0x2d0], -R143.reuse ;  /* 0x0000b40016827a23 */ /* 0x100fe4000001088f */
[--C-:B------:R-:W-:Y:S02]  /*b7c0*/  FFMA.FTZ R131, R23, c[0x0][0x2d0], -R143.reuse ;  /* 0x0000b40017837a23 */ /* 0x100fe4000001088f */
[C---:B------:R-:W-:Y:S01]  /*b7d0*/  HMMA.16816.F32 R76, R16.reuse, R134, R76 ;  /* 0x00000086104c723c */ /* 0x040fe2000000184c */
[----:B------:R-:W-:Y:S03]  /*b7e0*/  LDSM.16.MT88.4 R20, [R208+0x3900] ;  /* 0x00390000d014783b */ /* 0x000fe60000004200 */
[--C-:B------:R-:W-:Y:S01]  /*b7f0*/  FFMA.FTZ R132, R24, c[0x0][0x2d0], -R150.reuse ;  /* 0x0000b40018847a23 */ /* 0x100fe20000010896 */
[----:B------:R-:W2:Y:S01]  /*b800*/  MUFU.EX2 R128, R128 ;  /* 0x0000008000807308 */ /* 0x000ea20000000800 */
[--C-:B------:R-:W-:Y:S02]  /*b810*/  FFMA.FTZ R133, R25, c[0x0][0x2d0], -R150.reuse ;  /* 0x0000b40019857a23 */ /* 0x100fe40000010896 */
[C---:B-1----:R-:W-:Y:S04]  /*b820*/  HMMA.16816.F32 R80, R16.reuse, R120, R80 ;  /* 0x000000781050723c */ /* 0x042fe80000001850 */
[--C-:B------:R-:W-:Y:S02]  /*b830*/  FFMA.FTZ R134, R26, c[0x0][0x2d0], -R143.reuse ;  /* 0x0000b4001a867a23 */ /* 0x100fe4000001088f */
[--C-:B------:R-:W-:Y:S01]  /*b840*/  FFMA.FTZ R135, R27, c[0x0][0x2d0], -R143.reuse ;  /* 0x0000b4001b877a23 */ /* 0x100fe2000001088f */
[----:B------:R-:W-:Y:S01]  /*b850*/  MUFU.EX2 R130, R130 ;  /* 0x0000008200827308 */ /* 0x000fe20000000800 */
[C---:B------:R-:W-:Y:S01]  /*b860*/  HMMA.16816.F32 R84, R16.reuse, R122, R84 ;  /* 0x0000007a1054723c */ /* 0x040fe20000001854 */
[----:B------:R-:W1:Y:S07]  /*b870*/  LDSM.16.MT88.4 R120, [R209+0x3900] ;  /* 0x00390000d178783b */ /* 0x000e6e0000004200 */
[C---:B------:R-:W-:Y:S01]  /*b880*/  HMMA.16816.F32 R88, R16.reuse, R136, R88 ;  /* 0x000000881058723c */ /* 0x040fe20000001858 */
[----:B------:R-:W-:Y:S01]  /*b890*/  LDSM.16.MT88.4 R24, [R210+0x1100] ;  /* 0x00110000d218783b */ /* 0x000fe20000004200 */
[----:B------:R-:W4:Y:S05]  /*b8a0*/  MUFU.EX2 R131, R131 ;  /* 0x0000008300837308 */ /* 0x000f2a0000000800 */
[--C-:B------:R-:W-:Y:S01]  /*b8b0*/  FFMA.FTZ R136, R32, c[0x0][0x2d0], -R150.reuse ;  /* 0x0000b40020887a23 */ /* 0x100fe20000010896 */
[C---:B------:R-:W-:Y:S04]  /*b8c0*/  HMMA.16816.F32 R92, R16.reuse, R138, R92 ;  /* 0x0000008a105c723c */ /* 0x040fe8000000185c */
[--C-:B------:R-:W-:Y:S01]  /*b8d0*/  FFMA.FTZ R137, R33, c[0x0][0x2d0], -R150.reuse ;  /* 0x0000b40021897a23 */ /* 0x100fe20000010896 */
[----:B------:R-:W-:Y:S02]  /*b8e0*/  MUFU.EX2 R132, R132 ;  /* 0x0000008400847308 */ /* 0x000fe40000000800 */
[--C-:B------:R-:W-:Y:S01]  /*b8f0*/  FFMA.FTZ R138, R34, c[0x0][0x2d0], -R143.reuse ;  /* 0x0000b400228a7a23 */ /* 0x100fe2000001088f */
[C---:B------:R-:W-:Y:S04]  /*b900*/  HMMA.16816.F32 R96, R16.reuse, R108, R96 ;  /* 0x0000006c1060723c */ /* 0x040fe80000001860 */
[--C-:B------:R-:W-:Y:S02]  /*b910*/  FFMA.FTZ R139, R35, c[0x0][0x2d0], -R143.reuse ;  /* 0x0000b400238b7a23 */ /* 0x100fe4000001088f */
[----:B------:R-:W-:Y:S01]  /*b920*/  LDSM.16.MT88.4 R32, [R210+0x1900] ;  /* 0x00190000d220783b */ /* 0x000fe20000004200 */
[----:B------:R-:W5:Y:S01]  /*b930*/  MUFU.EX2 R133, R133 ;  /* 0x0000008500857308 */ /* 0x000f620000000800 */
[C---:B------:R-:W-:Y:S06]  /*b940*/  HMMA.16816.F32 R100, R16.reuse, R110, R100 ;  /* 0x0000006e1064723c */ /* 0x040fec0000001864 */
[----:B------:R-:W2:Y:S02]  /*b950*/  LDSM.16.MT88.4 R108, [R212+0x1100] ;  /* 0x00110000d46c783b */ /* 0x000ea40000004200 */
[C---:B---3--:R-:W-:Y:S01]  /*b960*/  HMMA.16816.F32 R12, R16.reuse, R112, R12 ;  /* 0x00000070100c723c */ /* 0x048fe2000000180c */
[----:B------:R-:W-:Y:S07]  /*b970*/  MUFU.EX2 R134, R134 ;  /* 0x0000008600867308 */ /* 0x000fee0000000800 */
[C---:B------:R-:W-:Y:S01]  /*b980*/  HMMA.16816.F32 R104, R16.reuse, R114, R104 ;  /* 0x000000721068723c */ /* 0x040fe20000001868 */
[----:B------:R-:W3:Y:S02]  /*b990*/  LDSM.16.MT88.4 R112, [R209+0x1100] ;  /* 0x00110000d170783b */ /* 0x000ee40000004200 */
[----:B------:R-:W-:Y:S05]  /*b9a0*/  MUFU.EX2 R136, R136 ;  /* 0x0000008800887308 */ /* 0x000fea0000000800 */
[C---:B-1----:R-:W-:Y:S05]  /*b9b0*/  HMMA.16816.F32 R52, R16.reuse, R120, R52 ;  /* 0x000000781034723c */ /* 0x042fea0000001834 */
[----:B------:R1:W1:Y:S02]  /*b9c0*/  MUFU.EX2 R121, R135 ;  /* 0x0000008700797308 */ /* 0x0002640000000800 */
[--C-:B------:R-:W-:Y:S01]  /*b9d0*/  FFMA.FTZ R120, R28, c[0x0][0x2d0], -R150.reuse ;  /* 0x0000b4001c787a23 */ /* 0x100fe20000010896 */
[C---:B------:R-:W-:Y:S07]  /*b9e0*/  HMMA.16816.F32 R56, R16.reuse, R122, R56 ;  /* 0x0000007a1038723c */ /* 0x040fee0000001838 */
[--C-:B------:R-:W-:Y:S01]  /*b9f0*/  FFMA.FTZ R123, R29, c[0x0][0x2d0], -R150.reuse ;  /* 0x0000b4001d7b7a23 */ /* 0x100fe20000010896 */
[C---:B------:R-:W-:Y:S01]  /*ba00*/  HMMA.16816.F32 R60, R16.reuse, R20, R60 ;  /* 0x00000014103c723c */ /* 0x040fe2000000183c */
[----:B------:R-:W-:Y:S03]  /*ba10*/  MUFU.EX2 R120, R120 ;  /* 0x0000007800787308 */ /* 0x000fe60000000800 */
[--C-:B------:R-:W-:Y:S02]  /*ba20*/  FFMA.FTZ R122, R30, c[0x0][0x2d0], -R143.reuse ;  /* 0x0000b4001e7a7a23 */ /* 0x100fe4000001088f */
[----:B------:R-:W-:Y:S02]  /*ba30*/  FFMA.FTZ R150, R49, c[0x0][0x2d0], -R150 ;  /* 0x0000b40031967a23 */ /* 0x000fe40000010896 */
[----:B------:R-:W-:Y:S01]  /*ba40*/  HMMA.16816.F32 R64, R16, R22, R64 ;  /* 0x000000161040723c */ /* 0x000fe20000001840 */
[----:B------:R-:W3:Y:S02]  /*ba50*/  LDSM.16.MT88.4 R20, [R208+0x1100] ;  /* 0x00110000d014783b */ /* 0x000ee40000004200 */
[----:B------:R-:W3:Y:S01]  /*ba60*/  MUFU.EX2 R123, R123 ;  /* 0x0000007b007b7308 */ /* 0x000ee20000000800 */
[--C-:B-1----:R-:W-:Y:S03]  /*ba70*/  FFMA.FTZ R135, R31, c[0x0][0x2d0], -R143.reuse ;  /* 0x0000b4001f877a23 */ /* 0x102fe6000001088f */
[----:B--2---:R-:W-:Y:S01]  /*ba80*/  F2FP.PACK_AB R16, R128, R129 ;  /* 0x000000818010723e */ /* 0x004fe200000000ff */
        /* <DEDUP_REMOVED lines=148> */
.L_x_2434:
[----:B------:R-:W-:-:S13]  /*c3d0*/  ISETP.GE.AND P0, PT, R169, R216, PT ;  /* 0x000000d8a900720c */ /* 0x000fda0003f06270 */
[----:B------:R-:W-:Y:S05]  /*c3e0*/  @!P0 BRA `(.L_x_2438) ;  /* 0x00003d3000008947 */ /* 0x000fea0003800000 */
[----:B------:R-:W-:Y:S01]  /*c3f0*/  SHF.R.S32.HI R170, RZ, 0x1f, R225 ;  /* 0x0000001fffaa7819 */ /* 0x000fe200000114e1 */
[----:B------:R-:W-:Y:S01]  /*c400*/  IMAD.MOV.U32 R2, RZ, RZ, R12 ;  /* 0x000000ffff027224 */ /* 0x000fe200078e000c */
[----:B------:R-:W-:Y:S01]  /*c410*/  SHF.L.U64.HI R244, R243, 0x1, R244 ;  /* 0x00000001f3f47819 */ /* 0x000fe200000102f4 */
[----:B------:R-:W-:Y:S01]  /*c420*/  IMAD.MOV.U32 R3, RZ, RZ, R0 ;  /* 0x000000ffff037224 */ /* 0x000fe200078e0000 */
[----:B------:R-:W-:Y:S01]  /*c430*/  SHF.L.U64.HI R170, R225, 0x1, R170 ;  /* 0x00000001e1aa7819 */ /* 0x000fe200000102aa */
[----:B------:R-:W-:Y:S01]  /*c440*/  IMAD.SHL.U32 R243, R243, 0x2, RZ ;  /* 0x00000002f3f37824 */ /* 0x000fe200078e00ff */
[----:B------:R-:W-:Y:S02]  /*c450*/  SHF.L.U32 R168, R225, 0x1, RZ ;  /* 0x00000001e1a87819 */ /* 0x000fe400000006ff */
.L_x_2448:
[----:B------:R-:W-:Y:S04]  /*c460*/  DEPBAR.LE SB0, 0x0 ;  /* 0x000080000000791a */ /* 0x000fe80000000000 */
[----:B------:R-:W-:Y:S01]  /*c470*/  BAR.SYNC.DEFER_BLOCKING 0x0 ;  /* 0x0000000000007b1d */ /* 0x000fe20000010000 */
[----:B------:R-:W-:Y:S01]  /*c480*/  ISETP.GE.AND P2, PT, R225, c[0x0][0x1d4], PT ;  /* 0x00007500e1007a0c */ /* 0x000fe20003f46270 */
[----:B------:R-:W-:Y:S01]  /*c490*/  IMAD.WIDE.U32 R46, R222, c[0x0][0x208], RZ ;  /* 0x00008200de2e7a25 */ /* 0x000fe200078e00ff */
[----:B------:R-:W-:Y:S02]  /*c4a0*/  SHF.R.S32.HI R37, RZ, 0x1f, R222 ;  /* 0x0000001fff257819 */ /* 0x000fe400000114de */
[----:B------:R-:W-:Y:S03]  /*c4b0*/  SHF.R.S32.HI R44, RZ, 0x1f, R221 ;  /* 0x0000001fff2c7819 */ /* 0x000fe600000114dd */
[----:B------:R-:W-:Y:S02]  /*c4c0*/  IMAD R37, R37, c[0x0][0x208], RZ ;  /* 0x0000820025257a24 */ /* 0x000fe400078e02ff */
[----:B------:R-:W-:Y:S02]  /*c4d0*/  IMAD R44, R44, c[0x0][0x218], RZ ;  /* 0x000086002c2c7a24 */ /* 0x000fe400078e02ff */
[----:B------:R-:W-:Y:S02]  /*c4e0*/  IMAD R37, R222, c[0x0][0x20c], R37 ;  /* 0x00008300de257a24 */ /* 0x000fe400078e0225 */
[----:B------:R-:W-:Y:S02]  /*c4f0*/  IMAD R44, R221, c[0x0][0x21c], R44 ;  /* 0x00008700dd2c7a24 */ /* 0x000fe400078e022c */
[----:B------:R-:W-:Y:S04]  /*c500*/  IMAD.IADD R47, R47, 0x1, R37 ;  /* 0x000000012f2f7824 */ /* 0x000fe800078e0225 */
[----:B------:R-:W-:Y:S01]  /*c510*/  IMAD.WIDE.U32 R46, R221, c[0x0][0x218], R46 ;  /* 0x00008600dd2e7a25 */ /* 0x000fe200078e002e */
[----:B------:R-:W1:Y:S04]  /*c520*/  LDSM.16.M88.4 R8, [R214+0x8100] ;  /* 0x00810000d608783b */ /* 0x000e680000000200 */
[----:B------:R-:W-:Y:S01]  /*c530*/  IADD3 R0, P0, R232, R46, RZ ;  /* 0x0000002ee8007210 */ /* 0x000fe20007f1e0ff */
[----:B------:R-:W2:Y:S03]  /*c540*/  LDSM.16.M88.4 R16, [R214+0x8900] ;  /* 0x00890000d610783b */ /* 0x000ea60000000200 */
[----:B------:R-:W-:Y:S02]  /*c550*/  IADD3.X R45, R219, R47, R44, P0, !PT ;  /* 0x0000002fdb2d7210 */ /* 0x000fe400007fe42c */
[C---:B------:R-:W-:Y:S01]  /*c560*/  LEA R150, P0, R0.reuse, c[0x0][0x1f8], 0x1 ;  /* 0x00007e0000967a11 */ /* 0x040fe200078008ff */
[----:B------:R-:W-:Y:S03]  /*c570*/  LDSM.16.M88.4 R24, [R214+0x9100] ;  /* 0x00910000d618783b */ /* 0x000fe60000000200 */
[----:B------:R-:W-:Y:S02]  /*c580*/  LEA.HI.X R138, R0, c[0x0][0x1fc], R45, 0x1, P0 ;  /* 0x00007f00008a7a11 */ /* 0x000fe400000f0c2d */
[----:B------:R-:W-:Y:S05]  /*c590*/  LDSM.16.M88.4 R32, [R214+0x9900] ;  /* 0x00990000d620783b */ /* 0x000fea0000000200 */
[----:B------:R-:W-:Y:S05]  /*c5a0*/  LDSM.16.M88.4 R40, [R214+0xa100] ;  /* 0x00a10000d628783b */ /* 0x000fea0000000200 */
[----:B------:R-:W-:Y:S05]  /*c5b0*/  LDSM.16.M88.4 R48, [R214+0xa900] ;  /* 0x00a90000d630783b */ /* 0x000fea0000000200 */
[----:B------:R-:W-:Y:S05]  /*c5c0*/  LDSM.16.M88.4 R116, [R213] ;  /* 0x00000000d574783b */ /* 0x000fea0000000200 */
[----:B------:R-:W-:Y:S01]  /*c5d0*/  LDSM.16.M88.4 R120, [R207] ;  /* 0x00000000cf78783b */ /* 0x000fe20000000200 */
[C---:B-1----:R-:W-:Y:S04]  /*c5e0*/  HMMA.16816.F32 R4, R124.reuse, R8, RZ ;  /* 0x000000087c04723c */ /* 0x042fe800000018ff */
[----:B------:R-:W-:Y:S05]  /*c5f0*/  LDSM.16.M88.4 R128, [R206] ;  /* 0x00000000ce80783b */ /* 0x000fea0000000200 */
[----:B------:R-:W1:Y:S01]  /*c600*/  SHFL.IDX PT, R132, R150, RZ, 0x181f ;  /* 0x00181fff96847589 */ /* 0x000e6200000e0000 */
[C---:B------:R-:W-:Y:S04]  /*c610*/  HMMA.16816.F32 R8, R124.reuse, R10, RZ ;  /* 0x0000000a7c08723c */ /* 0x040fe800000018ff */
[----:B------:R-:W3:Y:S04]  /*c620*/  SHFL.IDX PT, R133, R138, RZ, 0x181f ;  /* 0x00181fff8a857589 */ /* 0x000ee800000e0000 */
[C---:B--2---:R-:W-:Y:S01]  /*c630*/  HMMA.16816.F32 R12, R124.reuse, R16, RZ ;  /* 0x000000107c0c723c */ /* 0x044fe200000018ff */
[----:B------:R-:W2:Y:S05]  /*c640*/  SHFL.IDX PT, R136, R150, 0x1, 0x181f ;  /* 0x00381f0096887f89 */ /* 0x000eaa00000e0000 */
[----:B------:R-:W4:Y:S02]  /*c650*/  SHFL.IDX PT, R139, R138, 0x1, 0x181f ;  /* 0x00381f008a8b7f89 */ /* 0x000f2400000e0000 */
[C---:B------:R-:W-:Y:S03]  /*c660*/  HMMA.16816.F32 R16, R124.reuse, R18, RZ ;  /* 0x000000127c10723c */ /* 0x040fe600000018ff */
[----:B------:R-:W-:Y:S01]  /*c670*/  SHFL.IDX PT, R137, R138, 0x2, 0x181f ;  /* 0x00581f008a897f89 */ /* 0x000fe200000e0000 */
[CC--:B-1----:R-:W-:Y:S04]  /*c680*/  IADD3 R140, P0, R132.reuse, R168.reuse, RZ ;  /* 0x000000a8848c7210 */ /* 0x0c2fe80007f1e0ff */
[C---:B------:R-:W-:Y:S01]  /*c690*/  HMMA.16816.F32 R20, R124.reuse, R24, RZ ;  /* 0x000000187c14723c */ /* 0x040fe200000018ff */
[----:B------:R1:W5:Y:S03]  /*c6a0*/  SHFL.IDX PT, R0, R150, 0x2, 0x181f ;  /* 0x00581f0096007f89 */ /* 0x00036600000e0000 */
[C---:B---3--:R-:W-:Y:S01]  /*c6b0*/  IMAD.X R141, R133.reuse, 0x1, R170, P0 ;  /* 0x00000001858d7824 */ /* 0x048fe200000e06aa */
[-C--:B------:R-:W-:Y:S03]  /*c6c0*/  IADD3 R142, P0, R132, R243.reuse, RZ ;  /* 0x000000f3848e7210 */ /* 0x080fe60007f1e0ff */
[C---:B------:R-:W-:Y:S04]  /*c6d0*/  HMMA.16816.F32 R24, R124.reuse, R26, RZ ;  /* 0x0000001a7c18723c */ /* 0x040fe800000018ff */
[----:B------:R-:W-:Y:S01]  /*c6e0*/  IMAD.X R143, R133, 0x1, R244, P0 ;  /* 0x00000001858f7824 */ /* 0x000fe200000e06f4 */
[CC--:B--2---:R-:W-:Y:S01]  /*c6f0*/  IADD3 R148, P0, R136.reuse, R168.reuse, RZ ;  /* 0x000000a888947210 */ /* 0x0c4fe20007f1e0ff */
[----:B------:R-:W-:Y:S02]  /*c700*/  LDSM.16.M88.4 R132, [R204] ;  /* 0x00000000cc84783b */ /* 0x000fe40000000200 */
[C---:B------:R-:W-:Y:S04]  /*c710*/  HMMA.16816.F32 R28, R124.reuse, R32, RZ ;  /* 0x000000207c1c723c */ /* 0x040fe800000018ff */
[C---:B----4-:R-:W-:Y:S04]  /*c720*/  IMAD.X R149, R139.reuse, 0x1, R170, P0 ;  /* 0x000000018b957824 */ /* 0x050fe800000e06aa */
[C---:B------:R-:W-:Y:S01]  /*c730*/  HMMA.16816.F32 R32, R124.reuse, R34, RZ ;  /* 0x000000227c20723c */ /* 0x040fe200000018ff */
[-C--:B-1----:R-:W-:Y:S05]  /*c740*/  IADD3 R150, P0, R136, R243.reuse, RZ ;  /* 0x000000f388967210 */ /* 0x082fea0007f1e0ff */
[----:B------:R-:W-:Y:S01]  /*c750*/  IMAD.X R151, R139, 0x1, R244, P0 ;  /* 0x000000018b977824 */ /* 0x000fe200000e06f4 */
[C---:B-----5:R-:W-:Y:S01]  /*c760*/  IADD3 R154, P0, R0.reuse, R168, RZ ;  /* 0x000000a8009a7210 */ /* 0x060fe20007f1e0ff */
[C---:B------:R-:W-:Y:S04]  /*c770*/  HMMA.16816.F32 R36, R124.reuse, R40, RZ ;  /* 0x000000287c24723c */ /* 0x040fe800000018ff */
[C---:B------:R-:W-:Y:S01]  /*c780*/  IMAD.X R155, R137.reuse, 0x1, R170, P0 ;  /* 0x00000001899b7824 */ /* 0x040fe200000e06aa */
[----:B------:R-:W-:Y:S03]  /*c790*/  IADD3 R152, P0, R0, R243, RZ ;  /* 0x000000f300987210 */ /* 0x000fe60007f1e0ff */
[C---:B------:R-:W-:Y:S04]  /*c7a0*/  HMMA.16816.F32 R40, R124.reuse, R42, RZ ;  /* 0x0000002a7c28723c */ /* 0x040fe800000018ff */
[----:B------:R-:W-:Y:S01]  /*c7b0*/  IMAD.X R153, R137, 0x1, R244, P0 ;  /* 0x0000000189997824 */ /* 0x000fe200000e06f4 */
[----:B------:R-:W-:Y:S03]  /*c7c0*/  ISETP.GT.AND P0, PT, R169, R216, PT ;  /* 0x000000d8a900720c */ /* 0x000fe60003f04270 */
[C---:B------:R-:W-:Y:S08]  /*c7d0*/  HMMA.16816.F32 R44, R124.reuse, R48, RZ ;  /* 0x000000307c2c723c */ /* 0x040ff000000018ff */
[----:B------:R-:W-:Y:S08]  /*c7e0*/  HMMA.16816.F32 R48, R124, R50, RZ ;  /* 0x000000327c30723c */ /* 0x000ff000000018ff */
[C---:B------:R-:W-:Y:S08]  /*c7f0*/  HMMA.16816.F32 R4, R144.reuse, R116, R4 ;  /* 0x000000749004723c */ /* 0x040ff00000001804 */
[C---:B------:R-:W-:Y:S01]  /*c800*/  HMMA.16816.F32 R8, R144.reuse, R118, R8 ;  /* 0x000000769008723c */ /* 0x040fe20000001808 */
[----:B------:R-:W1:Y:S07]  /*c810*/  LDSM.16.M88.4 R116, [R205] ;  /* 0x00000000cd74783b */ /* 0x000e6e0000000200 */
[C---:B------:R-:W-:Y:S08]  /*c820*/  HMMA.16816.F32 R12, R144.reuse, R120, R12 ;  /* 0x00000078900c723c */ /* 0x040ff0000000180c */
[C---:B------:R-:W-:Y:S01]  /*c830*/  HMMA.16816.F32 R16, R144.reuse, R122, R16 ;  /* 0x0000007a9010723c */ /* 0x040fe20000001810 */
[----:B------:R-:W2:Y:S05]  /*c840*/  LDSM.16.M88.4 R120, [R203] ;  /* 0x00000000cb78783b */ /* 0x000eaa0000000200 */
[----:B------:R-:W-:Y:S01]  /*c850*/  @!PT LDS RZ, [RZ] ;  /* 0x00000000fffff984 */ /* 0x000fe20000000800 */
[----:B------:R-:W-:Y:S01]  /*c860*/  @!PT LDS RZ, [RZ] ;  /* 0x00000000fffff984 */ /* 0x000fe20000000800 */
[----:B------:R-:W-:Y:S01]  /*c870*/  @!PT LDS RZ, [RZ] ;  /* 0x00000000fffff984 */ /* 0x000fe20000000800 */
[----:B------:R3:W-:Y:S02]  /*c880*/  LDGSTS.E.BYPASS.LTC128B.128 [R240], [R140.64], !P2 ;  /* 0x000000008cf07fae */ /* 0x0007e4000d101d46 */
[C---:B------:R-:W-:Y:S03]  /*c890*/  HMMA.16816.F32 R20, R144.reuse, R128, R20 ;  /* 0x000000809014723c */ /* 0x040fe60000001814 */
[----:B------:R3:W-:Y:S05]  /*c8a0*/  LDGSTS.E.BYPASS.LTC128B.128 [R239], [R142.64], !P6 ;  /* 0x000000008eef7fae */ /* 0x0007ea000f101d46 */
[C---:B------:R-:W-:Y:S01]  /*c8b0*/  HMMA.16816.F32 R24, R144.reuse, R130, R24 ;  /* 0x000000829018723c */ /* 0x040fe20000001818 */
[----:B------:R4:W-:Y:S05]  /*c8c0*/  LDGSTS.E.BYPASS.LTC128B.128 [R238], [R148.64], !P2 ;  /* 0x0000000094ee7fae */ /* 0x0009ea000d101d46 */
[----:B------:R4:W-:Y:S02]  /*c8d0*/  LDGSTS.E.BYPASS.LTC128B.128 [R237], [R150.64], !P6 ;  /* 0x0000000096ed7fae */ /* 0x0009e4000f101d46 */
[C---:B-1----:R-:W-:Y:S03]  /*c8e0*/  HMMA.16816.F32 R28, R144.reuse, R116, R28 ;  /* 0x00000074901c723c */ /* 0x042fe6000000181c */
[----:B------:R1:W-:Y:S05]  /*c8f0*/  LDGSTS.E.BYPASS.LTC128B.128 [R240+0x2000], [R154.64], !P2 ;  /* 0x020000009af07fae */ /* 0x0003ea000d101d46 */
[----:B------:R1:W-:Y:S01]  /*c900*/  LDGSTS.E.BYPASS.LTC128B.128 [R240+0x5000], [R152.64], !P6 ;  /* 0x0500000098f07fae */ /* 0x0003e2000f101d46 */
[C---:B------:R-:W-:Y:S04]  /*c910*/  HMMA.16816.F32 R32, R144.reuse, R118, R32 ;  /* 0x000000769020723c */ /* 0x040fe80000001820 */
[----:B------:R-:W5:Y:S04]  /*c920*/  LDSM.16.M88.4 R128, [R211+0x8100] ;  /* 0x00810000d380783b */ /* 0x000f680000000200 */
[C---:B------:R-:W-:Y:S01]  /*c930*/  HMMA.16816.F32 R36, R144.reuse, R132, R36 ;  /* 0x000000849024723c */ /* 0x040fe20000001824 */
[----:B------:R-:W0:Y:S05]  /*c940*/  LDGDEPBAR ;  /* 0x00000000000079af */ /* 0x000e2a0000000000 */
[----:B------:R-:W1:Y:S02]  /*c950*/  LDSM.16.M88.4 R136, [R211+0x8900] ;  /* 0x00890000d388783b */ /* 0x000e640000000200 */
[C---:B------:R-:W-:Y:S03]  /*c960*/  HMMA.16816.F32 R40, R144.reuse, R134, R40 ;  /* 0x000000869028723c */ /* 0x040fe60000001828 */
[----:B------:R-:W1:Y:S05]  /*c970*/  LDSM.16.M88.4 R116, [R211+0x9100] ;  /* 0x00910000d374783b */ /* 0x000e6a0000000200 */
[C---:B--2---:R-:W-:Y:S01]  /*c980*/  HMMA.16816.F32 R44, R144.reuse, R120, R44 ;  /* 0x00000078902c723c */ /* 0x044fe2000000182c */
[----:B------:R-:W2:Y:S05]  /*c990*/  LDSM.16.M88.4 R132, [R211+0x9900] ;  /* 0x00990000d384783b */ /* 0x000eaa0000000200 */
[----:B---3--:R-:W3:Y:S02]  /*c9a0*/  LDSM.16.M88.4 R140, [R211+0xa100] ;  /* 0x00a10000d38c783b */ /* 0x008ee40000000200 */
[----:B------:R-:W-:Y:S03]  /*c9b0*/  HMMA.16816.F32 R48, R144, R122, R48 ;  /* 0x0000007a9030723c */ /* 0x000fe60000001830 */
[----:B----4-:R-:W4:Y:S05]  /*c9c0*/  LDSM.16.M88.4 R148, [R211+0xa900] ;  /* 0x00a90000d394783b */ /* 0x010f2a0000000200 */
[----:B------:R-:W2:Y:S01]  /*c9d0*/  LDSM.16.M88.4 R120, [R202] ;  /* 0x00000000ca78783b */ /* 0x000ea20000000200 */
[C---:B-----5:R-:W-:Y:S04]  /*c9e0*/  HMMA.16816.F32 R4, R172.reuse, R128, R4 ;  /* 0x00000080ac04723c */ /* 0x060fe80000001804 */
[----:B-1----:R-:W-:Y:S05]  /*c9f0*/  LDSM.16.M88.4 R152, [R202+0x1000] ;  /* 0x00100000ca98783b */ /* 0x002fea0000000200 */
[----:B------:R-:W-:Y:S01]  /*ca00*/  LDSM.16.M88.4 R156, [R202+0x1800] ;  /* 0x00180000ca9c783b */ /* 0x000fe20000000200 */
[C---:B------:R-:W-:Y:S04]  /*ca10*/  HMMA.16816.F32 R8, R172.reuse, R130, R8 ;  /* 0x00000082ac08723c */ /* 0x040fe80000001808 */
[----:B------:R-:W1:Y:S04]  /*ca20*/  LDSM.16.M88.4 R128, [R202+0x800] ;  /* 0x00080000ca80783b */ /* 0x000e680000000200 */
[C---:B------:R-:W-:Y:S01]  /*ca30*/  HMMA.16816.F32 R12, R172.reuse, R136, R12 ;  /* 0x00000088ac0c723c */ /* 0x040fe2000000180c */
[----:B------:R-:W5:Y:S05]  /*ca40*/  LDSM.16.M88.4 R160, [R202+0x2000] ;  /* 0x00200000caa0783b */ /* 0x000f6a0000000200 */
[----:B------:R-:W-:Y:S02]  /*ca50*/  LDSM.16.M88.4 R164, [R202+0x5000] ;  /* 0x00500000caa4783b */ /* 0x000fe40000000200 */
[C---:B------:R-:W-:Y:S03]  /*ca60*/  HMMA.16816.F32 R16, R172.reuse, R138, R16 ;  /* 0x0000008aac10723c */ /* 0x040fe60000001810 */
[----:B------:R-:W-:Y:S05]  /*ca70*/  LDSM.16.M88.4 R136, [R214+0xb900] ;  /* 0x00b90000d688783b */ /* 0x000fea0000000200 */
[C---:B------:R-:W-:Y:S08]  /*ca80*/  HMMA.16816.F32 R20, R172.reuse, R116, R20 ;  /* 0x00000074ac14723c */ /* 0x040ff00000001814 */
        /* <DEDUP_REMOVED lines=13> */
[----:B------:R-:W2:Y:S07]  /*cb60*/  LDSM.16.M88.4 R120, [R214+0xd100] ;  /* 0x00d10000d678783b */ /* 0x000eae0000000200 */
        /* <DEDUP_REMOVED lines=9> */
[C---:B-----5:R-:W-:Y:S08]  /*cc00*/  HMMA.16816.F32 R36, R176.reuse, R160, R36 ;  /* 0x000000a0b024723c */ /* 0x060ff00000001824 */
[C---:B------:R-:W-:Y:S01]  /*cc10*/  HMMA.16816.F32 R40, R176.reuse, R162, R40 ;  /* 0x000000a2b028723c */ /* 0x040fe20000001828 */
[----:B------:R-:W5:Y:S07]  /*cc20*/  LDSM.16.M88.4 R160, [R199] ;  /* 0x00000000c7a0783b */ /* 0x000f6e0000000200 */
        /* <DEDUP_REMOVED lines=12> */
[C---:B----4-:R-:W-:Y:S08]  /*ccf0*/  HMMA.16816.F32 R28, R180.reuse, R148, R28 ;  /* 0x00000094b41c723c */ /* 0x050ff0000000181c */
[C---:B------:R-:W-:Y:S01]  /*cd00*/  HMMA.16816.F32 R32, R180.reuse, R150, R32 ;  /* 0x00000096b420723c */ /* 0x040fe20000001820 */
[----:B------:R-:W-:Y:S07]  /*cd10*/  LDSM.16.M88.4 R148, [R211+0xc900] ;  /* 0x00c90000d394783b */ /* 0x000fee0000000200 */
[C---:B------:R-:W-:Y:S08]  /*cd20*/  HMMA.16816.F32 R36, R180.reuse, R120, R36 ;  /* 0x00000078b424723c */ /* 0x040ff00000001824 */
[C---:B------:R-:W-:Y:S01]  /*cd30*/  HMMA.16816.F32 R40, R180.reuse, R122, R40 ;  /* 0x0000007ab428723c */ /* 0x040fe20000001828 */
[----:B------:R-:W4:Y:S07]  /*cd40*/  LDSM.16.M88.4 R120, [R211+0xb900] ;  /* 0x00b90000d378783b */ /* 0x000f2e0000000200 */
[C---:B-1----:R-:W-:Y:S08]  /*cd50*/  HMMA.16816.F32 R44, R180.reuse, R128, R44 ;  /* 0x00000080b42c723c */ /* 0x042ff0000000182c */
        /* <DEDUP_REMOVED lines=13> */
[----:B------:R-:W5:Y:S07]  /*ce30*/  LDSM.16.M88.4 R116, [R202+0x3000] ;  /* 0x00300000ca74783b */ /* 0x000f6e0000000200 */
[C---:B--2---:R-:W-:Y:S08]  /*ce40*/  HMMA.16816.F32 R36, R184.reuse, R132, R36 ;  /* 0x00000084b824723c */ /* 0x044ff00000001824 */
[C---:B------:R-:W-:Y:S01]  /*ce50*/  HMMA.16816.F32 R40, R184.reuse, R134, R40 ;  /* 0x00000086b828723c */ /* 0x040fe20000001828 */
[----:B------:R-:W2:Y:S07]  /*ce60*/  LDSM.16.M88.4 R132, [R202+0x3800] ;  /* 0x00380000ca84783b */ /* 0x000eae0000000200 */
[C---:B------:R-:W-:Y:S08]  /*ce70*/  HMMA.16816.F32 R44, R184.reuse, R136, R44 ;  /* 0x00000088b82c723c */ /* 0x040ff0000000182c */
[----:B------:R-:W-:Y:S01]  /*ce80*/  HMMA.16816.F32 R48, R184, R138, R48 ;  /* 0x0000008ab830723c */ /* 0x000fe20000001830 */
[----:B------:R-:W2:Y:S07]  /*ce90*/  LDSM.16.M88.4 R136, [R202+0x4000] ;  /* 0x00400000ca88783b */ /* 0x000eae0000000200 */
[C---:B---3--:R-:W-:Y:S08]  /*cea0*/  HMMA.16816.F32 R4, R188.reuse, R140, R4 ;  /* 0x0000008cbc04723c */ /* 0x048ff00000001804 */
[C---:B------:R-:W-:Y:S01]  /*ceb0*/  HMMA.16816.F32 R8, R188.reuse, R142, R8 ;  /* 0x0000008ebc08723c */ /* 0x040fe20000001808 */
[----:B------:R-:W3:Y:S01]  /*cec0*/  LDSM.16.M88.4 R140, [R202+0x5800] ;  /* 0x00580000ca8c783b */ /* 0x000ee20000000200 */
[----:B------:R-:W-:Y:S04]  /*ced0*/  DEPBAR.LE SB0, 0x0 ;  /* 0x000080000000791a */ /* 0x000fe80000000000 */
[----:B------:R-:W-:Y:S02]  /*cee0*/  BAR.SYNC.DEFER_BLOCKING 0x0 ;  /* 0x0000000000007b1d */ /* 0x000fe40000010000 */
        /* <DEDUP_REMOVED lines=50> */
[----:B------:R-:W1:Y:S04]  /*d210*/  SHFL.IDX PT, R118, R116, RZ, 0x181f ;  /* 0x00181fff74767589 */ /* 0x000e6800000e0000 */
[----:B------:R-:W2:Y:S04]  /*d220*/  SHFL.IDX PT, R121, R0, RZ, 0x181f ;  /* 0x00181fff00797589 */ /* 0x000ea800000e0000 */
[----:B------:R-:W3:Y:S04]  /*d230*/  SHFL.IDX PT, R117, R116, 0x1, 0x181f ;  /* 0x00381f0074757f89 */ /* 0x000ee800000e0000 */
[----:B------:R-:W4:Y:S04]  /*d240*/  SHFL.IDX PT, R119, R0, 0x1, 0x181f ;  /* 0x00381f0000777f89 */ /* 0x000f2800000e0000 */
[----:B------:R-:W5:Y:S01]  /*d250*/  SHFL.IDX PT, R123, R0, 0x2, 0x181f ;  /* 0x00581f00007b7f89 */ /* 0x000f6200000e0000 */
[C---:B-1----:R-:W-:Y:S05]  /*d260*/  IADD3 R128, P0, R118.reuse, R168, RZ ;  /* 0x000000a876807210 */ /* 0x042fea0007f1e0ff */
[C-C-:B--2---:R-:W-:Y:S01]  /*d270*/  IMAD.X R129, R121.reuse, 0x1, R170.reuse, P0 ;  /* 0x0000000179817824 */ /* 0x144fe200000e06aa */
[-C--:B------:R-:W-:Y:S04]  /*d280*/  IADD3 R130, P0, R118, R243.reuse, RZ ;  /* 0x000000f376827210 */ /* 0x080fe80007f1e0ff */
[----:B------:R1:W-:Y:S01]  /*d290*/  LDGSTS.E.BYPASS.LTC128B.128 [R223+0x8100], [R128.64], !P2 ;  /* 0x0810000080df7fae */ /* 0x0003e2000d101d46 */
[----:B------:R-:W-:Y:S02]  /*d2a0*/  IADD3.X R131, R121, R244, RZ, P0, !PT ;  /* 0x000000f479837210 */ /* 0x000fe400007fe4ff */
[-C--:B---3--:R-:W-:Y:S03]  /*d2b0*/  IADD3 R132, P0, R117, R168.reuse, RZ ;  /* 0x000000a875847210 */ /* 0x088fe60007f1e0ff */
[----:B------:R1:W-:Y:S02]  /*d2c0*/  LDGSTS.E.BYPASS.LTC128B.128 [R223+0xb100], [R130.64], !P6 ;  /* 0x0b10000082df7fae */ /* 0x0003e4000f101d46 */
[----:B----4-:R-:W-:Y:S01]  /*d2d0*/  IMAD.X R133, R119, 0x1, R170, P0 ;  /* 0x0000000177857824 */ /* 0x010fe200000e06aa */
[-C--:B------:R-:W-:Y:S04]  /*d2e0*/  IADD3 R118, P0, R117, R243.reuse, RZ ;  /* 0x000000f375767210 */ /* 0x080fe80007f1e0ff */
[----:B------:R1:W-:Y:S01]  /*d2f0*/  LDGSTS.E.BYPASS.LTC128B.128 [R223+0x9100], [R132.64], !P2 ;  /* 0x0910000084df7fae */ /* 0x0003e2000d101d46 */
[--C-:B------:R-:W-:Y:S01]  /*d300*/  IMAD.X R119, R119, 0x1, R244.reuse, P0 ;  /* 0x0000000177777824 */ /* 0x100fe200000e06f4 */
[C---:B------:R-:W-:Y:S04]  /*d310*/  IADD3 R134, P0, R120.reuse, R168, RZ ;  /* 0x000000a878867210 */ /* 0x040fe80007f1e0ff */
[----:B------:R1:W-:Y:S01]  /*d320*/  LDGSTS.E.BYPASS.LTC128B.128 [R223+0xc100], [R118.64], !P6 ;  /* 0x0c10000076df7fae */ /* 0x0003e2000f101d46 */
[C---:B-----5:R-:W-:Y:S02]  /*d330*/  IADD3.X R135, R123.reuse, R170, RZ, P0, !PT ;  /* 0x000000aa7b877210 */ /* 0x060fe400007fe4ff */
[----:B------:R-:W-:Y:S03]  /*d340*/  IADD3 R120, P0, R120, R243, RZ ;  /* 0x000000f378787210 */ /* 0x000fe60007f1e0ff */
[----:B------:R1:W-:Y:S02]  /*d350*/  LDGSTS.E.BYPASS.LTC128B.128 [R223+0xa100], [R134.64], !P2 ;  /* 0x0a10000086df7fae */ /* 0x0003e4000d101d46 */
[----:B------:R-:W-:Y:S05]  /*d360*/  IMAD.X R121, R123, 0x1, R244, P0 ;  /* 0x000000017b797824 */ /* 0x000fea00000e06f4 */
[----:B------:R1:W-:Y:S03]  /*d370*/  LDGSTS.E.BYPASS.LTC128B.128 [R223+0xd100], [R120.64], !P6 ;  /* 0x0d10000078df7fae */ /* 0x0003e6000f101d46 */
.L_x_2439:
[----:B------:R-:W-:Y:S01]  /*d380*/  @P4 IMAD.HI.U32 R0, R229, c[0x0][0x2c8], RZ ;  /* 0x0000b200e5004a27 */ /* 0x000fe200078e00ff */
[----:B------:R-:W0:Y:S03]  /*d390*/  LDGDEPBAR ;  /* 0x00000000000079af */ /* 0x000e260000000000 */
[----:B------:R-:W-:Y:S01]  /*d3a0*/  IMAD.MOV.U32 R156, RZ, RZ, R229 ;  /* 0x000000ffff9c7224 */ /* 0x000fe200078e00e5 */
[----:B------:R-:W-:Y:S01]  /*d3b0*/  @P4 SHF.R.U32.HI R156, RZ, c[0x0][0x2cc], R0 ;  /* 0x0000b300ff9c4a19 */ /* 0x000fe20000011600 */
[----:B------:R-:W-:Y:S04]  /*d3c0*/  IMAD R157, R169, -0x60, RZ ;  /* 0xffffffa0a99d7824 */ /* 0x000fe800078e02ff */
[----:B------:R-:W2:Y:S01]  /*d3d0*/  SHFL.IDX PT, R117, R156, RZ, 0x1c1f ;  /* 0x001c1fff9c757589 */ /* 0x000ea200000e0000 */
[----:B------:R-:W-:Y:S01]  /*d3e0*/  IADD3 R152, -R236, 0x1, R157 ;  /* 0x00000001ec987810 */ /* 0x000fe20007ffe19d */
[----:B------:R-:W-:Y:S03]  /*d3f0*/  IMAD.IADD R151, R157, 0x1, -R236 ;  /* 0x000000019d977824 */ /* 0x000fe600078e0aec */
[----:B------:R-:W-:Y:S04]  /*d400*/  IADD3 R152, -R226, R152, R217 ;  /* 0x00000098e2987210 */ /* 0x000fe80007ffe1d9 */
[C---:B------:R-:W-:Y:S02]  /*d410*/  IADD3 R154, R152.reuse, c[0x0][0x328], RZ ;  /* 0x0000ca00989a7a10 */ /* 0x040fe40007ffe0ff */
[----:B------:R-:W-:Y:S02]  /*d420*/  IADD3 R152, R152, UR4, RZ ;  /* 0x0000000498987c10 */ /* 0x000fe4000fffe0ff */
[----:B--2---:R-:W-:Y:S03]  /*d430*/  IADD3 R160, R154, R117, RZ ;  /* 0x000000759aa07210 */ /* 0x004fe60007ffe0ff */
        /* <DEDUP_REMOVED lines=15> */
.L_x_2442:
[----:B------:R-:W-:Y:S04]  /*d530*/  MOV R0, c[0x0][0x32c] ;  /* 0x0000cb0000007a02 */ /* 0x000fe80000000f00 */
[----:B------:R-:W-:Y:S11]  /*d540*/  ISETP.NE.AND P0, PT, R0, 0x1, PT ;  /* 0x000000010000780c */ /* 0x000ff60003f05270 */
[----:B------:R-:W-:Y:S02]  /*d550*/  @!UPT UIADD3 URZ, URZ, URZ, URZ ;  /* 0x0000003f3f3ff290 */ /* 0x000fe4000fffe03f */
[----:B------:R-:W-:Y:S05]  /*d560*/  @P0 IMAD.HI.U32 R0, R116, c[0x0][0x330], RZ ;  /* 0x0000cc0074000a27 */ /* 0x000fea00078e00ff */
[----:B------:R-:W-:Y:S02]  /*d570*/  @P0 SHF.R.U32.HI R116, RZ, c[0x0][0x334], R0 ;  /* 0x0000cd00ff740a19 */ /* 0x000fe40000011600 */
.L_x_2443:
[----:B------:R-:W-:Y:S05]  /*d580*/  BSYNC B0 ;  /* 0x0000000000007941 */ /* 0x000fea0003800000 */
.L_x_2441:
[----:B-1----:R-:W-:Y:S05]  /*d590*/  IMAD R119, R116, c[0x0][0x32c], R151 ;  /* 0x0000cb0074777a24 */ /* 0x002fea00078e0297 */
[----:B------:R-:W-:Y:S02]  /*d5a0*/  IADD3 R117, R119, c[0x0][0x32c], RZ ;  /* 0x0000cb0077757a10 */ /* 0x000fe40007ffe0ff */
[----:B------:R-:W-:Y:S02]  /*d5b0*/  IMNMX R158, R158, R119, !PT ;  /* 0x000000779e9e7217 */ /* 0x000fe40007800200 */
[----:B------:R-:W-:Y:S02]  /*d5c0*/  IMNMX R160, R160, R117, PT ;  /* 0x00000075a0a07217 */ /* 0x000fe40003800200 */
.L_x_2440:
[C---:B------:R-:W-:Y:S02]  /*d5d0*/  ISETP.GE.AND P0, PT, R157.reuse, 0x2, PT ;  /* 0x000000029d00780c */ /* 0x040fe40003f06270 */
[----:B------:R-:W-:Y:S02]  /*d5e0*/  ISETP.GE.AND P2, PT, R157, 0x9, PT ;  /* 0x000000099d00780c */ /* 0x000fe40003f46270 */
[----:B------:R-:W-:Y:S02]  /*d5f0*/  P2R R150, PR, RZ, 0x1 ;  /* 0x00000001ff967803 */ /* 0x000fe40000000000 */
[----:B------:R-:W-:Y:S02]  /*d600*/  ISETP.GT.AND P0, PT, R158, 0x1, !P0 ;  /* 0x000000019e00780c */ /* 0x000fe40004704270 */
[----:B------:R-:W-:Y:S02]  /*d610*/  P2R R148, PR, RZ, 0x4 ;  /* 0x00000004ff947803 */ /* 0x000fe40000000000 */
[----:B------:R-:W-:Y:S04]  /*d620*/  ISETP.LT.OR P0, PT, R160, 0x2, P0 ;  /* 0x00000002a000780c */ /* 0x000fe80000701670 */
[----:B------:R-:W-:Y:S02]  /*d630*/  FSEL R116, R5, -INF , !P0 ;  /* 0xff80000005747808 */ /* 0x000fe40004000000 */
[----:B------:R-:W-:Y:S02]  /*d640*/  ISETP.GT.AND P0, PT, R158, 0x8, !P2 ;  /* 0x000000089e00780c */ /* 0x000fe40005704270 */
[C---:B------:R-:W-:Y:S02]  /*d650*/  ISETP.GE.AND P2, PT, R157.reuse, 0xa, PT ;  /* 0x0000000a9d00780c */ /* 0x040fe40003f46270 */
        /* <DEDUP_REMOVED lines=9> */
[C---:B------:R-:W-:Y:S02]  /*d6f0*/  ISETP.GE.AND P2, PT, R157.reuse, 0x12, PT ;  /* 0x000000129d00780c */ /* 0x040fe40003f46270 */
[----:B------:R-:W-:Y:S02]  /*d700*/  ISETP.LT.OR P0, PT, R160, 0x11, P0 ;  /* 0x00000011a000780c */ /* 0x000fe40000701670 */
[----:B------:R-:W-:Y:S02]  /*d710*/  P2R R138, PR, RZ, 0x4 ;  /* 0x00000004ff8a7803 */ /* 0x000fe40000000000 */
[----:B-1----:R-:W-:Y:S02]  /*d720*/  FSEL R119, R12, -INF , !P0 ;  /* 0xff8000000c777808 */ /* 0x002fe40004000000 */
        /* <DEDUP_REMOVED lines=25> */
[----:B------:R-:W-:Y:S01]  /*d8c0*/  ISETP.GT.AND P0, PT, R158, 0x28, !P2 ;  /* 0x000000289e00780c */ /* 0x000fe20005704270 */
[----:B------:R-:W1:Y:S01]  /*d8d0*/  SHFL.IDX PT, R21, R156, 0x1, 0x1c1f ;  /* 0x003c1f009c157f89 */ /* 0x000e6200000e0000 */
        /* <DEDUP_REMOVED lines=11> */
[----:B------:R-:W-:Y:S01]  /*d990*/  ISETP.LT.OR P0, PT, R160, 0x31, P0 ;  /* 0x00000031a000780c */ /* 0x000fe20000701670 */
[--C-:B-1----:R-:W-:Y:S01]  /*d9a0*/  IMAD.IADD R154, R154, 0x1, R21.reuse ;  /* 0x000000019a9a7824 */ /* 0x102fe200078e0215 */
[----:B------:R-:W-:Y:S01]  /*d9b0*/  P2R R118, PR, RZ, 0x4 ;  /* 0x00000004ff767803 */ /* 0x000fe20000000000 */
[----:B------:R-:W-:Y:S01]  /*d9c0*/  IMAD.IADD R152, R152, 0x1, R21 ;  /* 0x0000000198987824 */ /* 0x000fe200078e0215 */
        /* <DEDUP_REMOVED lines=51> */
[----:B------:R-:W-:Y:S02]  /*dd00*/  ISETP.GT.AND P0, PT, R158, RZ, !P2 ;  /* 0x000000ff9e00720c */ /* 0x000fe40005704270 */
[----:B------:R-:W-:Y:S02]  /*dd10*/  ISETP.GE.AND P2, PT, R157, 0x5a, PT ;  /* 0x0000005a9d00780c */ /* 0x000fe40003f46270 */
[----:B------:R-:W-:Y:S04]  /*dd20*/  ISETP.LT.OR P0, PT, R160, 0x1, P0 ;  /* 0x00000001a000780c */ /* 0x000fe80000701670 */
        /* <DEDUP_REMOVED lines=18> */
.L_x_2446:
[----:B------:R-:W-:Y:S04]  /*de50*/  MOV R4, c[0x0][0x32c] ;  /* 0x0000cb0000047a02 */ /* 0x000fe80000000f00 */
[----:B------:R-:W-:Y:S11]  /*de60*/  ISETP.NE.AND P0, PT, R4, 0x1, PT ;  /* 0x000000010400780c */ /* 0x000ff60003f05270 */
[----:B------:R-:W-:Y:S02]  /*de70*/  @!UPT UIADD3 URZ, URZ, URZ, URZ ;  /* 0x0000003f3f3ff290 */ /* 0x000fe4000fffe03f */
[----:B------:R-:W-:Y:S05]  /*de80*/  @P0 IMAD.HI.U32 R4, R32, c[0x0][0x330], RZ ;  /* 0x0000cc0020040a27 */ /* 0x000fea00078e00ff */
[----:B------:R-:W-:Y:S02]  /*de90*/  @P0 SHF.R.U32.HI R32, RZ, c[0x0][0x334], R4 ;  /* 0x0000cd00ff200a19 */ /* 0x000fe40000011604 */
.L_x_2447:
[----:B------:R-:W-:Y:S05]  /*dea0*/  BSYNC B0 ;  /* 0x0000000000007941 */ /* 0x000fea0003800000 */
.L_x_2445:
[----:B------:R-:W-:Y:S05]  /*deb0*/  IMAD R151, R32, c[0x0][0x32c], R151 ;  /* 0x0000cb0020977a24 */ /* 0x000fea00078e0297 */
[----:B------:R-:W-:Y:S02]  /*dec0*/  IADD3 R21, R151, c[0x0][0x32c], RZ ;  /* 0x0000cb0097157a10 */ /* 0x000fe40007ffe0ff */
[----:B------:R-:W-:Y:S02]  /*ded0*/  IMNMX R152, R152, R151, !PT ;  /* 0x0000009798987217 */ /* 0x000fe40007800200 */
[----:B------:R-:W-:Y:S02]  /*dee0*/  IMNMX R154, R154, R21, PT ;  /* 0x000000159a9a7217 */ /* 0x000fe40003800200 */
.L_x_2444:
[----:B------:R-:W-:Y:S04]  /*def0*/  ISETP.NE.AND P0, PT, R17, RZ, PT ;  /* 0x000000ff1100720c */ /* 0x000fe80003f05270 */
[----:B------:R-:W-:Y:S04]  /*df00*/  ISETP.GT.AND P0, PT, R152, RZ, !P0 ;  /* 0x000000ff9800720c */ /* 0x000fe80004704270 */
        /* <DEDUP_REMOVED lines=55> */
[----:B------:R-:W-:Y:S02]  /*e280*/  LDSM.16.MT88.4 R28, [R209+0x3100] ;  /* 0x00310000d11c783b */ /* 0x000fe40000004200 */
        /* <DEDUP_REMOVED lines=99> */
[--C-:B------:R-:W-:Y:S02]  /*e8c0*/  FFMA.FTZ R49, R9, c[0x0][0x2d0], -R46.reuse ;  /* 0x0000b40009317a23 */ /* 0x100fe4000001082e */
        /* <DEDUP_REMOVED lines=16> */
[----:B------:R-:W-:Y:S01]  /*e9d0*/  MUFU.EX2 R14, R14 ;  /* 0x0000000e000e7308 */ /* 0x000fe20000000800 */
        /* <DEDUP_REMOVED lines=8> */
[----:B------:R-:W1:Y:S01]  /*ea60*/  MUFU.EX2 R49, R49 ;  /* 0x0000003100317308 */ /* 0x000e620000000800 */
[----:B------:R-:W3:Y:S01]  /*ea70*/  LDSM.16.MT88.4 R8, [R212+0x100] ;  /* 0x00010000d408783b */ /* 0x000ee20000004200 */
[--C-:B------:R-:W-:Y:S01]  /*ea80*/  FFMA.FTZ R117, R21, c[0x0][0x2d0], -R118.reuse ;  /* 0x0000b40015757a23 */ /* 0x100fe20000010876 */
[----:B--2---:R-:W-:Y:S01]  /*ea90*/  F2FP.PACK_AB R16, R15, R48 ;  /* 0x000000300f10723e */ /* 0x004fe200000000ff */
[--C-:B------:R-:W-:Y:S02]  /*eaa0*/  FFMA.FTZ R116, R17, c[0x0][0x2d0], -R118.reuse ;  /* 0x0000b40011747a23 */ /* 0x100fe40000010876 */
[--C-:B------:R-:W-:Y:S02]  /*eab0*/  FFMA.FTZ R51, R7, c[0x0][0x2d0], -R118.reuse ;  /* 0x0000b40007337a23 */ /* 0x100fe40000010876 */
[----:B------:R-:W-:Y:S01]  /*eac0*/  FMUL.FTZ R2, R5, c[0x0][0x2d0] ;  /* 0x0000b40005027a20 */ /* 0x000fe20000410000 */
[----:B------:R-:W2:Y:S01]  /*ead0*/  LDSM.16.MT88.4 R20, [R210+0x100] ;  /* 0x00010000d214783b */ /* 0x000ea20000004200 */
[----:B------:R-:W4:Y:S01]  /*eae0*/  MUFU.EX2 R3, R6 ;  /* 0x0000000600037308 */ /* 0x000f220000000800 */
[--C-:B------:R-:W-:Y:S02]  /*eaf0*/  FFMA.FTZ R134, R40, c[0x0][0x2d0], -R118.reuse ;  /* 0x0000b40028867a23 */ /* 0x100fe40000010876 */
[----:B------:R-:W-:Y:S02]  /*eb00*/  FFMA.FTZ R160, R47, c[0x0][0x2d0], -R118 ;  /* 0x0000b4002fa07a23 */ /* 0x000fe40000010876 */
[--C-:B------:R-:W-:Y:S02]  /*eb10*/  FFMA.FTZ R140, R171, c[0x0][0x2d0], -R46.reuse ;  /* 0x0000b400ab8c7a23 */ /* 0x100fe4000001082e */
[----:B------:R-:W-:Y:S01]  /*eb20*/  LDSM.16.MT88.4 R40, [R208+0x4900] ;  /* 0x00490000d028783b */ /* 0x000fe20000004200 */
[--C-:B------:R-:W-:Y:S02]  /*eb30*/  FFMA.FTZ R163, R163, c[0x0][0x2d0], -R46.reuse ;  /* 0x0000b400a3a37a23 */ /* 0x100fe4000001082e */
[----:B------:R-:W-:Y:S01]  /*eb40*/  MUFU.EX2 R117, R117 ;  /* 0x0000007500757308 */ /* 0x000fe20000000800 */
[--C-:B------:R-:W-:Y:S02]  /*eb50*/  FFMA.FTZ R150, R153, c[0x0][0x2d0], -R46.reuse ;  /* 0x0000b40099967a23 */ /* 0x100fe4000001082e */
[--C-:B------:R-:W-:Y:S01]  /*eb60*/  FFMA.FTZ R143, R143, c[0x0][0x2d0], -R46.reuse ;  /* 0x0000b4008f8f7a23 */ /* 0x100fe2000001082e */
[----:B-1----:R-:W-:Y:S01]  /*eb70*/  F2FP.PACK_AB R18, R49, R14 ;  /* 0x0000000e3112723e */ /* 0x002fe200000000ff */
[----:B------:R-:W-:Y:S02]  /*eb80*/  FFMA.FTZ R139, R139, c[0x0][0x2d0], -R46 ;  /* 0x0000b4008b8b7a23 */ /* 0x000fe4000001082e */
[--C-:B------:R-:W-:Y:S02]  /*eb90*/  FFMA.FTZ R156, R133, c[0x0][0x2d0], -R118.reuse ;  /* 0x0000b400859c7a23 */ /* 0x100fe40000010876 */
[----:B------:R-:W-:Y:S01]  /*eba0*/  FFMA.FTZ R133, R45, c[0x0][0x2d0], -R118 ;  /* 0x0000b4002d857a23 */ /* 0x000fe20000010876 */
[----:B------:R-:W1:Y:S01]  /*ebb0*/  MUFU.EX2 R116, R116 ;  /* 0x0000007400747308 */ /* 0x000e620000000800 */
[--C-:B------:R-:W-:Y:S02]  /*ebc0*/  FFMA.FTZ R123, R123, c[0x0][0x2d0], -R46.reuse ;  /* 0x0000b4007b7b7a23 */ /* 0x100fe4000001082e */
[----:B------:R-:W-:Y:S02]  /*ebd0*/  FFMA.FTZ R158, R121, c[0x0][0x2d0], -R46 ;  /* 0x0000b400799e7a23 */ /* 0x000fe4000001082e */
[C---:B----4-:R-:W-:Y:S02]  /*ebe0*/  FMUL.FTZ R4, R3.reuse, R112 ;  /* 0x0000007003047220 */ /* 0x050fe40000410000 */
        /* <DEDUP_REMOVED lines=8> */
[----:B------:R-:W4:Y:S01]  /*ec70*/  MUFU.EX2 R50, R50 ;  /* 0x0000003200327308 */ /* 0x000f220000000800 */
        /* <DEDUP_REMOVED lines=14> */
[C---:B------:R-:W-:Y:S01]  /*ed60*/  FMUL.FTZ R105, R3.reuse, R105 ;  /* 0x0000006903697220 */ /* 0x040fe20000410000 */
[----:B----4-:R-:W-:Y:S01]  /*ed70*/  F2FP.PACK_AB R19, R50, R51 ;  /* 0x000000333213723e */ /* 0x010fe200000000ff */
        /* <DEDUP_REMOVED lines=9> */
[----:B------:R-:W-:Y:S01]  /*ee10*/  MUFU.EX2 R128, R128 ;  /* 0x0000008000807308 */ /* 0x000fe20000000800 */
[C---:B------:R-:W-:Y:S02]  /*ee20*/  FMUL.FTZ R71, R2.reuse, R71 ;  /* 0x0000004702477220 */ /* 0x040fe40000410000 */
[C---:B------:R-:W-:Y:S01]  /*ee30*/  FMUL.FTZ R74, R2.reuse, R74 ;  /* 0x0000004a024a7220 */ /* 0x040fe20000410000 */
[C---:B---3--:R-:W-:Y:S05]  /*ee40*/  HMMA.16816.F32 R4, R16.reuse, R8, R4 ;  /* 0x000000081004723c */ /* 0x048fea0000001804 */
[C---:B------:R-:W-:Y:S01]  /*ee50*/  FMUL.FTZ R75, R2.reuse, R75 ;  /* 0x0000004b024b7220 */ /* 0x040fe20000410000 */
[----:B------:R-:W-:Y:S01]  /*ee60*/  MUFU.EX2 R141, R141 ;  /* 0x0000008d008d7308 */ /* 0x000fe20000000800 */
[C---:B------:R-:W-:Y:S01]  /*ee70*/  FMUL.FTZ R78, R2.reuse, R78 ;  /* 0x0000004e024e7220 */ /* 0x040fe20000410000 */
[C---:B------:R-:W-:Y:S01]  /*ee80*/  HMMA.16816.F32 R68, R16.reuse, R10, R68 ;  /* 0x0000000a1044723c */ /* 0x040fe20000001844 */
[----:B------:R-:W1:Y:S03]  /*ee90*/  LDSM.16.MT88.4 R8, [R208+0x100] ;  /* 0x00010000d008783b */ /* 0x000e660000004200 */
[C---:B------:R-:W-:Y:S02]  /*eea0*/  FMUL.FTZ R79, R2.reuse, R79 ;  /* 0x0000004f024f7220 */ /* 0x040fe40000410000 */
[C---:B------:R-:W-:Y:S02]  /*eeb0*/  FMUL.FTZ R82, R2.reuse, R82 ;  /* 0x0000005202527220 */ /* 0x040fe40000410000 */
[C---:B--2---:R-:W-:Y:S01]  /*eec0*/  HMMA.16816.F32 R72, R16.reuse, R20, R72 ;  /* 0x000000141048723c */ /* 0x044fe20000001848 */
[----:B------:R-:W-:Y:S03]  /*eed0*/  MUFU.EX2 R130, R130 ;  /* 0x0000008200827308 */ /* 0x000fe60000000800 */
[C---:B------:R-:W-:Y:S02]  /*eee0*/  FMUL.FTZ R83, R2.reuse, R83 ;  /* 0x0000005302537220 */ /* 0x040fe40000410000 */
[C---:B------:R-:W-:Y:S02]  /*eef0*/  FMUL.FTZ R86, R2.reuse, R86 ;  /* 0x0000005602567220 */ /* 0x040fe40000410000 */
[C---:B------:R-:W-:Y:S01]  /*ef00*/  HMMA.16816.F32 R76, R16.reuse, R22, R76 ;  /* 0x00000016104c723c */ /* 0x040fe2000000184c */
[----:B------:R-:W2:Y:S02]  /*ef10*/  LDSM.16.MT88.4 R20, [R212+0x3100] ;  /* 0x00310000d414783b */ /* 0x000ea40000004200 */
[----:B------:R-:W-:Y:S01]  /*ef20*/  MUFU.EX2 R132, R132 ;  /* 0x0000008400847308 */ /* 0x000fe20000000800 */
[C---:B------:R-:W-:Y:S02]  /*ef30*/  FMUL.FTZ R87, R2.reuse, R87 ;  /* 0x0000005702577220 */ /* 0x040fe40000410000 */
[C---:B------:R-:W-:Y:S02]  /*ef40*/  FMUL.FTZ R98, R2.reuse, R98 ;  /* 0x0000006202627220 */ /* 0x040fe40000410000 */
[C---:B------:R-:W-:Y:S04]  /*ef50*/  HMMA.16816.F32 R80, R16.reuse, R24, R80 ;  /* 0x000000181050723c */ /* 0x040fe80000001850 */
[C---:B------:R-:W-:Y:S01]  /*ef60*/  FMUL.FTZ R99, R2.reuse, R99 ;  /* 0x0000006302637220 */ /* 0x040fe20000410000 */
[----:B------:R-:W-:Y:S01]  /*ef70*/  MUFU.EX2 R149, R149 ;  /* 0x0000009500957308 */ /* 0x000fe20000000800 */
[C---:B------:R-:W-:Y:S02]  /*ef80*/  FMUL.FTZ R102, R2.reuse, R102 ;  /* 0x0000006602667220 */ /* 0x040fe40000410000 */
[C---:B------:R-:W-:Y:S01]  /*ef90*/  HMMA.16816.F32 R84, R16.reuse, R26, R84 ;  /* 0x0000001a1054723c */ /* 0x040fe20000001854 */
[----:B------:R-:W3:Y:S03]  /*efa0*/  LDSM.16.MT88.4 R24, [R210+0x3100] ;  /* 0x00310000d218783b */ /* 0x000ee60000004200 */
[C---:B------:R-:W-:Y:S02]  /*efb0*/  FMUL.FTZ R90, R2.reuse, R90 ;  /* 0x0000005a025a7220 */ /* 0x040fe40000410000 */
[C---:B------:R-:W-:Y:S01]  /*efc0*/  FMUL.FTZ R91, R2.reuse, R91 ;  /* 0x0000005b025b7220 */ /* 0x040fe20000410000 */
[----:B------:R-:W-:Y:S01]  /*efd0*/  MUFU.EX2 R134, R134 ;  /* 0x0000008600867308 */ /* 0x000fe20000000800 */
[C---:B------:R-:W-:Y:S04]  /*efe0*/  FMUL.FTZ R103, R2.reuse, R103 ;  /* 0x0000006702677220 */ /* 0x040fe80000410000 */
[C---:B------:R-:W-:Y:S01]  /*eff0*/  FMUL.FTZ R106, R2.reuse, R106 ;  /* 0x0000006a026a7220 */ /* 0x040fe20000410000 */
[C---:B-1----:R-:W-:Y:S03]  /*f000*/  HMMA.16816.F32 R88, R16.reuse, R8, R88 ;  /* 0x000000081058723c */ /* 0x042fe60000001858 */
[C---:B------:R-:W-:Y:S01]  /*f010*/  FMUL.FTZ R92, R3.reuse, R92 ;  /* 0x0000005c035c7220 */ /* 0x040fe20000410000 */
[----:B------:R-:W-:Y:S01]  /*f020*/  MUFU.EX2 R138, R138 ;  /* 0x0000008a008a7308 */ /* 0x000fe20000000800 */
[C---:B------:R-:W-:Y:S02]  /*f030*/  FMUL.FTZ R93, R3.reuse, R93 ;  /* 0x0000005d035d7220 */ /* 0x040fe40000410000 */
[C---:B------:R-:W-:Y:S02]  /*f040*/  FMUL.FTZ R94, R2.reuse, R94 ;  /* 0x0000005e025e7220 */ /* 0x040fe40000410000 */
[----:B------:R-:W-:Y:S03]  /*f050*/  FMUL.FTZ R95, R2, R95 ;  /* 0x0000005f025f7220 */ /* 0x000fe60000410000 */
[C---:B------:R-:W-:Y:S02]  /*f060*/  FMUL.FTZ R8, R3.reuse, R108 ;  /* 0x0000006c03087220 */ /* 0x040fe40000410000 */
[--C-:B------:R-:W-:Y:S01]  /*f070*/  FFMA.FTZ R108, R36, c[0x0][0x2d0], -R118.reuse ;  /* 0x0000b400246c7a23 */ /* 0x100fe20000010876 */
[----:B------:R-:W-:Y:S01]  /*f080*/  MUFU.EX2 R159, R159 ;  /* 0x0000009f009f7308 */ /* 0x000fe20000000800 */
[C---:B------:R-:W-:Y:S03]  /*f090*/  HMMA.16816.F32 R92, R16.reuse, R10, R92 ;  /* 0x0000000a105c723c */ /* 0x040fe6000000185c */
[----:B------:R-:W-:Y:S02]  /*f0a0*/  FMUL.FTZ R9, R3, R109 ;  /* 0x0000006d03097220 */ /* 0x000fe40000410000 */
[C---:B------:R-:W-:Y:S02]  /*f0b0*/  FMUL.FTZ R107, R2.reuse, R107 ;  /* 0x0000006b026b7220 */ /* 0x040fe40000410000 */
[C---:B------:R-:W-:Y:S01]  /*f0c0*/  FMUL.FTZ R10, R2.reuse, R110 ;  /* 0x0000006e020a7220 */ /* 0x040fe20000410000 */
[C---:B--2---:R-:W-:Y:S01]  /*f0d0*/  HMMA.16816.F32 R96, R16.reuse, R20, R96 ;  /* 0x000000141060723c */ /* 0x044fe20000001860 */
[----:B------:R-:W-:Y:S03]  /*f0e0*/  MUFU.EX2 R108, R108 ;  /* 0x0000006c006c7308 */ /* 0x000fe60000000800 */
[--C-:B------:R-:W-:Y:S02]  /*f0f0*/  FFMA.FTZ R110, R37, c[0x0][0x2d0], -R118.reuse ;  /* 0x0000b400256e7a23 */ /* 0x100fe40000010876 */
[----:B------:R-:W-:Y:S01]  /*f100*/  LDSM.16.MT88.4 R36, [R208+0x900] ;  /* 0x00090000d024783b */ /* 0x000fe20000004200 */
[----:B------:R-:W-:Y:S01]  /*f110*/  FMUL.FTZ R11, R2, R111 ;  /* 0x0000006f020b7220 */ /* 0x000fe20000410000 */
[C---:B------:R-:W-:Y:S03]  /*f120*/  HMMA.16816.F32 R100, R16.reuse, R22, R100 ;  /* 0x000000161064723c */ /* 0x040fe60000001864 */
[----:B------:R-:W-:Y:S01]  /*f130*/  MUFU.EX2 R110, R110 ;  /* 0x0000006e006e7308 */ /* 0x000fe20000000800 */
[----:B------:R-:W-:Y:S02]  /*f140*/  FFMA.FTZ R111, R32, c[0x0][0x2d0], -R118 ;  /* 0x0000b400206f7a23 */ /* 0x000fe40000010876 */
[----:B------:R-:W1:Y:S01]  /*f150*/  LDSM.16.MT88.4 R20, [R208+0x3100] ;  /* 0x00310000d014783b */ /* 0x000e620000004200 */
[C---:B------:R-:W-:Y:S01]  /*f160*/  FMUL.FTZ R54, R2.reuse, R54 ;  /* 0x0000003602367220 */ /* 0x040fe20000410000 */
[C---:B---3--:R-:W-:Y:S04]  /*f170*/  HMMA.16816.F32 R8, R16.reuse, R24, R8 ;  /* 0x000000181008723c */ /* 0x048fe80000001808 */
[C---:B------:R-:W-:Y:S01]  /*f180*/  FMUL.FTZ R55, R2.reuse, R55 ;  /* 0x0000003702377220 */ /* 0x040fe20000410000 */
[----:B------:R-:W-:Y:S01]  /*f190*/  MUFU.EX2 R111, R111 ;  /* 0x0000006f006f7308 */ /* 0x000fe20000000800 */
[----:B------:R-:W-:Y:S02]  /*f1a0*/  FFMA.FTZ R109, R131, c[0x0][0x2d0], -R46 ;  /* 0x0000b400836d7a23 */ /* 0x000fe4000001082e */
[C---:B------:R-:W-:Y:S01]  /*f1b0*/  HMMA.16816.F32 R104, R16.reuse, R26, R104 ;  /* 0x0000001a1068723c */ /* 0x040fe20000001868 */
[----:B------:R-:W2:Y:S03]  /*f1c0*/  LDSM.16.MT88.4 R24, [R212+0x900] ;  /* 0x00090000d418783b */ /* 0x000ea60000004200 */
[----:B------:R-:W-:Y:S02]  /*f1d0*/  FFMA.FTZ R131, R33, c[0x0][0x2d0], -R118 ;  /* 0x0000b40021837a23 */ /* 0x000fe40000010876 */
[C---:B------:R-:W-:Y:S01]  /*f1e0*/  FMUL.FTZ R58, R2.reuse, R58 ;  /* 0x0000003a023a7220 */ /* 0x040fe20000410000 */
[----:B------:R-:W3:Y:S01]  /*f1f0*/  MUFU.EX2 R109, R109 ;  /* 0x0000006d006d7308 */ /* 0x000ee20000000800 */
[C---:B------:R-:W-:Y:S01]  /*f200*/  HMMA.16816.F32 R52, R16.reuse, R28, R52 ;  /* 0x0000001c1034723c */ /* 0x040fe20000001834 */
[----:B------:R-:W-:Y:S03]  /*f210*/  LDSM.16.MT88.4 R32, [R209+0x900] ;  /* 0x00090000d120783b */ /* 0x000fe60000004200 */
[C---:B------:R-:W-:Y:S02]  /*f220*/  FMUL.FTZ R59, R2.reuse, R59 ;  /* 0x0000003b023b7220 */ /* 0x040fe40000410000 */
[C---:B------:R-:W-:Y:S02]  /*f230*/  FMUL.FTZ R61, R3.reuse, R61 ;  /* 0x0000003d033d7220 */ /* 0x040fe40000410000 */
[C---:B------:R-:W-:Y:S01]  /*f240*/  FMUL.FTZ R62, R2.reuse, R62 ;  /* 0x0000003e023e7220 */ /* 0x040fe20000410000 */
[----:B------:R-:W5:Y:S02]  /*f250*/  MUFU.EX2 R131, R131 ;  /* 0x0000008300837308 */ /* 0x000f640000000800 */
[C---:B------:R-:W-:Y:S01]  /*f260*/  HMMA.16816.F32 R56, R16.reuse, R30, R56 ;  /* 0x0000001e1038723c */ /* 0x040fe20000001838 */
[----:B------:R-:W2:Y:S02]  /*f270*/  LDSM.16.MT88.4 R28, [R210+0x900] ;  /* 0x00090000d21c783b */ /* 0x000ea40000004200 */
[C---:B------:R-:W-:Y:S02]  /*f280*/  FMUL.FTZ R63, R2.reuse, R63 ;  /* 0x0000003f023f7220 */ /* 0x040fe40000410000 */
[C---:B------:R-:W-:Y:S02]  /*f290*/  FMUL.FTZ R64, R3.reuse, R64 ;  /* 0x0000004003407220 */ /* 0x040fe40000410000 */
[----:B------:R-:W-:Y:S01]  /*f2a0*/  FMUL.FTZ R65, R3, R65 ;  /* 0x0000004103417220 */ /* 0x000fe20000410000 */
[----:B------:R-:W-:Y:S01]  /*f2b0*/  MUFU.EX2 R140, R140 ;  /* 0x0000008c008c7308 */ /* 0x000fe20000000800 */
[C---:B------:R-:W-:Y:S01]  /*f2c0*/  FMUL.FTZ R66, R2.reuse, R66 ;  /* 0x0000004202427220 */ /* 0x040fe20000410000 */
[C---:B-1----:R-:W-:Y:S03]  /*f2d0*/  HMMA.16816.F32 R60, R16.reuse, R20, R60 ;  /* 0x00000014103c723c */ /* 0x042fe6000000183c */
[----:B------:R-:W-:Y:S02]  /*f2e0*/  FMUL.FTZ R67, R2, R67 ;  /* 0x0000004302437220 */ /* 0x000fe40000410000 */
[--C-:B------:R-:W-:Y:S02]  /*f2f0*/  FFMA.FTZ R120, R120, c[0x0][0x2d0], -R46.reuse ;  /* 0x0000b40078787a23 */ /* 0x100fe4000001082e */
[----:B------:R-:W-:Y:S01]  /*f300*/  FFMA.FTZ R46, R44, c[0x0][0x2d0], -R46 ;  /* 0x0000b4002c2e7a23 */ /* 0x000fe2000001082e */
[----:B------:R-:W-:Y:S01]  /*f310*/  MUFU.EX2 R163, R163 ;  /* 0x000000a300a37308 */ /* 0x000fe20000000800 */
[--C-:B------:R-:W-:Y:S01]  /*f320*/  FFMA.FTZ R155, R251, c[0x0][0x2d0], -R118.reuse ;  /* 0x0000b400fb9b7a23 */ /* 0x100fe20000010876 */
[----:B------:R-:W-:Y:S01]  /*f330*/  HMMA.16816.F32 R64, R16, R22, R64 ;  /* 0x000000161040723c */ /* 0x000fe20000001840 */
[----:B------:R-:W1:Y:S02]  /*f340*/  LDSM.16.MT88.4 R20, [R212+0x3900] ;  /* 0x00390000d414783b */ /* 0x000e640000004200 */
[--C-:B------:R-:W-:Y:S02]  /*f350*/  FFMA.FTZ R136, R249, c[0x0][0x2d0], -R118.reuse ;  /* 0x0000b400f9887a23 */ /* 0x100fe40000010876 */
[--C-:B------:R-:W-:Y:S02]  /*f360*/  FFMA.FTZ R157, R157, c[0x0][0x2d0], -R118.reuse ;  /* 0x0000b4009d9d7a23 */ /* 0x100fe40000010876 */
[----:B----4-:R-:W-:Y:S01]  /*f370*/  F2FP.PACK_AB R16, R122, R119 ;  /* 0x000000777a10723e */ /* 0x010fe200000000ff */
[----:B------:R4:W-:Y:S01]  /*f380*/  MUFU.EX2 R121, R46 ;  /* 0x0000002e00797308 */ /* 0x0009e20000000800 */
[----:B---3--:R-:W-:Y:S03]  /*f390*/  F2FP.PACK_AB R18, R109, R128 ;  /* 0x000000806d12723e */ /* 0x008fe600000000ff */
[----:B------:R-:W-:Y:S01]  /*f3a0*/  F2FP.PACK_AB R17, R111, R108 ;  /* 0x0000006c6f11723e */ /* 0x000fe200000000ff */
[--C-:B------:R-:W-:Y:S01]  /*f3b0*/  FFMA.FTZ R142, R245, c[0x0][0x2d0], -R118.reuse ;  /* 0x0000b400f58e7a23 */ /* 0x100fe20000010876 */
[----:B-----5:R-:W-:Y:S01]  /*f3c0*/  F2FP.PACK_AB R19, R131, R110 ;  /* 0x0000006e8313723e */ /* 0x020fe200000000ff */
[--C-:B------:R-:W-:Y:S02]  /*f3d0*/  FFMA.FTZ R167, R167, c[0x0][0x2d0], -R118.reuse ;  /* 0x0000b400a7a77a23 */ /* 0x100fe40000010876 */
[--C-:B------:R-:W-:Y:S01]  /*f3e0*/  FFMA.FTZ R148, R165, c[0x0][0x2d0], -R118.reuse ;  /* 0x0000b400a5947a23 */ /* 0x100fe20000010876 */
[----:B------:R-:W3:Y:S01]  /*f3f0*/  MUFU.EX2 R155, R155 ;  /* 0x0000009b009b7308 */ /* 0x000ee20000000800 */
[--C-:B------:R-:W-:Y:S02]  /*f400*/  FFMA.FTZ R161, R161, c[0x0][0x2d0], -R118.reuse ;  /* 0x0000b400a1a17a23 */ /* 0x100fe40000010876 */
[C---:B--2---:R-:W-:Y:S03]  /*f410*/  HMMA.16816.F32 R4, R16.reuse, R24, R4 ;  /* 0x000000181004723c */ /* 0x044fe60000001804 */
[--C-:B------:R-:W-:Y:S02]  /*f420*/  FFMA.FTZ R151, R151, c[0x0][0x2d0], -R118.reuse ;  /* 0x0000b40097977a23 */ /* 0x100fe40000010876 */
[--C-:B------:R-:W-:Y:S02]  /*f430*/  FFMA.FTZ R154, R137, c[0x0][0x2d0], -R118.reuse ;  /* 0x0000b400899a7a23 */ /* 0x100fe40000010876 */
[----:B------:R-:W-:Y:S01]  /*f440*/  MUFU.EX2 R136, R136 ;  /* 0x0000008800887308 */ /* 0x000fe20000000800 */
[C---:B------:R-:W-:Y:S01]  /*f450*/  HMMA.16816.F32 R68, R16.reuse, R26, R68 ;  /* 0x0000001a1044723c */ /* 0x040fe20000001844 */
[----:B------:R-:W2:Y:S03]  /*f460*/  LDSM.16.MT88.4 R24, [R210+0x3900] ;  /* 0x00390000d218783b */ /* 0x000ea60000004200 */
[--C-:B------:R-:W-:Y:S02]  /*f470*/  FFMA.FTZ R135, R135, c[0x0][0x2d0], -R118.reuse ;  /* 0x0000b40087877a23 */ /* 0x100fe40000010876 */
[--C-:B------:R-:W-:Y:S02]  /*f480*/  FFMA.FTZ R129, R129, c[0x0][0x2d0], -R118.reuse ;  /* 0x0000b40081817a23 */ /* 0x100fe40000010876 */
[C---:B------:R-:W-:Y:S01]  /*f490*/  HMMA.16816.F32 R72, R16.reuse, R28, R72 ;  /* 0x0000001c1048723c */ /* 0x040fe20000001848 */
[----:B----4-:R-:W-:Y:S01]  /*f4a0*/  LDSM.16.MT88.4 R44, [R209+0x2900] ;  /* 0x00290000d12c783b */ /* 0x010fe20000004200 */
[----:B------:R-:W4:Y:S02]  /*f4b0*/  MUFU.EX2 R157, R157 ;  /* 0x0000009d009d7308 */ /* 0x000f240000000800 */
[----:B------:R-:W-:Y:S02]  /*f4c0*/  FFMA.FTZ R118, R13, c[0x0][0x2d0], -R118 ;  /* 0x0000b4000d767a23 */ /* 0x000fe40000010876 */
[----:B------:R-:W-:Y:S02]  /*f4d0*/  FFMA.FTZ R48, R3, R242, R48 ;  /* 0x000000f203307223 */ /* 0x000fe40000010030 */
[C---:B------:R-:W-:Y:S01]  /*f4e0*/  HMMA.16816.F32 R76, R16.reuse, R30, R76 ;  /* 0x0000001e104c723c */ /* 0x040fe2000000184c */
[----:B------:R-:W5:Y:S03]  /*f4f0*/  LDSM.16.MT88.4 R28, [R209+0x3900] ;  /* 0x00390000d11c783b */ /* 0x000f660000004200 */
[----:B------:R-:W-:Y:S01]  /*f500*/  MUFU.EX2 R142, R142 ;  /* 0x0000008e008e7308 */ /* 0x000fe20000000800 */
[----:B------:R-:W-:Y:S02]  /*f510*/  FFMA.FTZ R117, R2, R241, R117 ;  /* 0x000000f102757223 */ /* 0x000fe40000010075 */
[----:B------:R-:W-:Y:S01]  /*f520*/  FADD.FTZ R15, R15, R48 ;  /* 0x000000300f0f7221 */ /* 0x000fe20000010000 */
[C---:B------:R-:W-:Y:S04]  /*f530*/  HMMA.16816.F32 R80, R16.reuse, R32, R80 ;  /* 0x000000201050723c */ /* 0x040fe80000001850 */
[----:B------:R-:W-:Y:S02]  /*f540*/  FADD.FTZ R116, R116, R117 ;  /* 0x0000007574747221 */ /* 0x000fe40000010000 */
[----:B------:R-:W1:Y:S01]  /*f550*/  MUFU.EX2 R167, R167 ;  /* 0x000000a700a77308 */ /* 0x000e620000000800 */
[----:B------:R-:W-:Y:S01]  /*f560*/  FADD.FTZ R14, R14, R15 ;  /* 0x0000000f0e0e7221 */ /* 0x000fe20000010000 */
[C---:B------:R-:W-:Y:S01]  /*f570*/  HMMA.16816.F32 R84, R16.reuse, R34, R84 ;  /* 0x000000221054723c */ /* 0x040fe20000001854 */
[----:B------:R-:W3:Y:S03]  /*f580*/  LDSM.16.MT88.4 R32, [R208+0x3900] ;  /* 0x00390000d020783b */ /* 0x000ee60000004200 */
[----:B------:R-:W-:Y:S02]  /*f590*/  FADD.FTZ R3, R51, R116 ;  /* 0x0000007433037221 */ /* 0x000fe40000010000 */
[----:B------:R-:W-:Y:S02]  /*f5a0*/  FADD.FTZ R14, R49, R14 ;  /* 0x0000000e310e7221 */ /* 0x000fe40000010000 */
[C---:B------:R-:W-:Y:S01]  /*f5b0*/  HMMA.16816.F32 R88, R16.reuse, R36, R88 ;  /* 0x000000241058723c */ /* 0x040fe20000001858 */
[----:B------:R-:W-:Y:S03]  /*f5c0*/  MUFU.EX2 R148, R148 ;  /* 0x0000009400947308 */ /* 0x000fe60000000800 */
[----:B------:R-:W-:Y:S02]  /*f5d0*/  FADD.FTZ R3, R50, R3 ;  /* 0x0000000332037221 */ /* 0x000fe40000010000 */
[----:B------:R-:W-:Y:S02]  /*f5e0*/  FADD.FTZ R119, R119, R14 ;  /* 0x0000000e77777221 */ /* 0x000fe40000010000 */
[C---:B------:R-:W-:Y:S01]  /*f5f0*/  HMMA.16816.F32 R92, R16.reuse, R38, R92 ;  /* 0x00000026105c723c */ /* 0x040fe2000000185c */
[----:B------:R-:W-:Y:S02]  /*f600*/  LDSM.16.MT88.4 R36, [R208+0x4100] ;  /* 0x00410000d024783b */ /* 0x000fe40000004200 */
[----:B------:R-:W3:Y:S01]  /*f610*/  MUFU.EX2 R161, R161 ;  /* 0x000000a100a17308 */ /* 0x000ee20000000800 */
[----:B------:R-:W-:Y:S02]  /*f620*/  FADD.FTZ R108, R108, R3 ;  /* 0x000000036c6c7221 */ /* 0x000fe40000010000 */
        /* <DEDUP_REMOVED lines=9> */
[----:B------:R-:W1:Y:S01]  /*f6c0*/  MUFU.EX2 R143, R143 ;  /* 0x0000008f008f7308 */ /* 0x000e620000000800 */
[C---:B--2---:R-:W-:Y:S04]  /*f6d0*/  HMMA.16816.F32 R8, R16.reuse, R24, R8 ;  /* 0x000000181008723c */ /* 0x044fe80000001808 */
[----:B------:R-:W-:Y:S02]  /*f6e0*/  FADD.FTZ R131, R131, R110 ;  /* 0x0000006e83837221 */ /* 0x000fe40000010000 */
[----:B------:R-:W-:Y:S02]  /*f6f0*/  IMAD.MOV.U32 R3, RZ, RZ, R0 ;  /* 0x000000ffff037224 */ /* 0x000fe400078e0000 */
[C---:B------:R-:W-:Y:S01]  /*f700*/  HMMA.16816.F32 R104, R16.reuse, R26, R104 ;  /* 0x0000001a1068723c */ /* 0x040fe20000001868 */
[----:B------:R-:W2:Y:S01]  /*f710*/  LDSM.16.MT88.4 R24, [R210+0x1100] ;  /* 0x00110000d218783b */ /* 0x000ea20000004200 */
[----:B------:R-:W-:Y:S06]  /*f720*/  MUFU.EX2 R139, R139 ;  /* 0x0000008b008b7308 */ /* 0x000fec0000000800 */
[C---:B-----5:R-:W-:Y:S04]  /*f730*/  HMMA.16816.F32 R52, R16.reuse, R28, R52 ;  /* 0x0000001c1034723c */ /* 0x060fe80000001834 */
[----:B------:R-:W5:Y:S04]  /*f740*/  MUFU.EX2 R152, R152 ;  /* 0x0000009800987308 */ /* 0x000f680000000800 */
[C---:B------:R-:W-:Y:S01]  /*f750*/  HMMA.16816.F32 R56, R16.reuse, R30, R56 ;  /* 0x0000001e1038723c */ /* 0x040fe20000001838 */
[----:B------:R-:W2:Y:S05]  /*f760*/  LDSM.16.MT88.4 R28, [R209+0x1100] ;  /* 0x00110000d11c783b */ /* 0x000eaa0000004200 */
[----:B------:R-:W-:Y:S02]  /*f770*/  MUFU.EX2 R151, R151 ;  /* 0x0000009700977308 */ /* 0x000fe40000000800 */
[C---:B---3--:R-:W-:Y:S08]  /*f780*/  HMMA.16816.F32 R60, R16.reuse, R32, R60 ;  /* 0x00000020103c723c */ /* 0x048ff0000000183c */
[----:B------:R-:W-:Y:S01]  /*f790*/  HMMA.16816.F32 R64, R16, R34, R64 ;  /* 0x000000221040723c */ /* 0x000fe20000001840 */
[----:B------:R-:W3:Y:S01]  /*f7a0*/  LDSM.16.MT88.4 R32, [R208+0x1100] ;  /* 0x00110000d020783b */ /* 0x000ee20000004200 */
[----:B------:R-:W2:Y:S05]  /*f7b0*/  MUFU.EX2 R154, R154 ;  /* 0x0000009a009a7308 */ /* 0x000eaa0000000800 */
[----:B------:R-:W-:Y:S01]  /*f7c0*/  F2FP.PACK_AB R16, R130, R141 ;  /* 0x0000008d8210723e */ /* 0x000fe200000000ff */
[----:B------:R-:W-:Y:S01]  /*f7d0*/  FADD.FTZ R141, R141, R128 ;  /* 0x000000808d8d7221 */ /* 0x000fe20000010000 */
[----:B------:R-:W-:Y:S03]  /*f7e0*/  F2FP.PACK_AB R18, R149, R132 ;  /* 0x000000849512723e */ /* 0x000fe600000000ff */
[----:B------:R-:W-:Y:S01]  /*f7f0*/  F2FP.PACK_AB R17, R155, R134 ;  /* 0x000000869b11723e */ /* 0x000fe200000000ff */
[----:B------:R-:W-:Y:S01]  /*f800*/  MUFU.EX2 R135, R135 ;  /* 0x0000008700877308 */ /* 0x000fe20000000800 */
[----:B----4-:R-:W-:Y:S01]  /*f810*/  F2FP.PACK_AB R19, R157, R136 ;  /* 0x000000889d13723e */ /* 0x010fe200000000ff */
[----:B------:R-:W-:Y:S02]  /*f820*/  FADD.FTZ R134, R134, R131 ;  /* 0x0000008386867221 */ /* 0x000fe40000010000 */
[----:B------:R-:W-:Y:S02]  /*f830*/  FADD.FTZ R141, R130, R141 ;  /* 0x0000008d828d7221 */ /* 0x000fe40000010000 */
[----:B------:R-:W-:Y:S02]  /*f840*/  FADD.FTZ R155, R155, R134 ;  /* 0x000000869b9b7221 */ /* 0x000fe40000010000 */
[C---:B-1----:R-:W-:Y:S02]  /*f850*/  HMMA.16816.F32 R4, R16.reuse, R20, R4 ;  /* 0x000000141004723c */ /* 0x042fe40000001804 */
[----:B------:R-:W1:Y:S01]  /*f860*/  MUFU.EX2 R156, R156 ;  /* 0x0000009c009c7308 */ /* 0x000e620000000800 */
[----:B------:R-:W-:Y:S02]  /*f870*/  FADD.FTZ R132, R132, R141 ;  /* 0x0000008d84847221 */ /* 0x000fe40000010000 */
[----:B------:R-:W-:Y:S02]  /*f880*/  FADD.FTZ R136, R136, R155 ;  /* 0x0000009b88887221 */ /* 0x000fe40000010000 */
[----:B------:R-:W-:Y:S01]  /*f890*/  FADD.FTZ R149, R149, R132 ;  /* 0x0000008495957221 */ /* 0x000fe20000010000 */
[C---:B------:R-:W-:Y:S01]  /*f8a0*/  HMMA.16816.F32 R68, R16.reuse, R22, R68 ;  /* 0x000000161044723c */ /* 0x040fe20000001844 */
[----:B------:R-:W4:Y:S03]  /*f8b0*/  LDSM.16.MT88.4 R20, [R212+0x4100] ;  /* 0x00410000d414783b */ /* 0x000f260000004200 */
[----:B------:R-:W-:Y:S01]  /*f8c0*/  MUFU.EX2 R123, R123 ;  /* 0x0000007b007b7308 */ /* 0x000fe20000000800 */
[----:B------:R-:W-:Y:S03]  /*f8d0*/  FADD.FTZ R157, R157, R136 ;  /* 0x000000889d9d7221 */ /* 0x000fe60000010000 */
[C---:B--2---:R-:W-:Y:S06]  /*f8e0*/  HMMA.16816.F32 R72, R16.reuse, R24, R72 ;  /* 0x000000181048723c */ /* 0x044fec0000001848 */
[----:B------:R-:W2:Y:S02]  /*f8f0*/  MUFU.EX2 R158, R158 ;  /* 0x0000009e009e7308 */ /* 0x000ea40000000800 */
[C---:B------:R-:W-:Y:S01]  /*f900*/  HMMA.16816.F32 R76, R16.reuse, R26, R76 ;  /* 0x0000001a104c723c */ /* 0x040fe2000000184c */
[----:B------:R-:W1:Y:S07]  /*f910*/  LDSM.16.MT88.4 R24, [R210+0x4100] ;  /* 0x00410000d218783b */ /* 0x000e6e0000004200 */
[C---:B------:R-:W-:Y:S01]  /*f920*/  HMMA.16816.F32 R80, R16.reuse, R28, R80 ;  /* 0x0000001c1050723c */ /* 0x040fe20000001850 */
[----:B------:R-:W1:Y:S07]  /*f930*/  MUFU.EX2 R120, R120 ;  /* 0x0000007800787308 */ /* 0x000e6e0000000800 */
[C---:B------:R-:W-:Y:S01]  /*f940*/  HMMA.16816.F32 R84, R16.reuse, R30, R84 ;  /* 0x0000001e1054723c */ /* 0x040fe20000001854 */
[----:B------:R-:W2:Y:S02]  /*f950*/  LDSM.16.MT88.4 R28, [R209+0x4100] ;  /* 0x00410000d11c783b */ /* 0x000ea40000004200 */
[----:B------:R-:W-:Y:S05]  /*f960*/  MUFU.EX2 R129, R129 ;  /* 0x0000008100817308 */ /* 0x000fea0000000800 */
[C---:B---3--:R-:W-:Y:S05]  /*f970*/  HMMA.16816.F32 R88, R16.reuse, R32, R88 ;  /* 0x000000201058723c */ /* 0x048fea0000001858 */
[----:B------:R-:W3:Y:S03]  /*f980*/  MUFU.EX2 R160, R160 ;  /* 0x000000a000a07308 */ /* 0x000ee60000000800 */
[C---:B------:R-:W-:Y:S01]  /*f990*/  HMMA.16816.F32 R92, R16.reuse, R34, R92 ;  /* 0x00000022105c723c */ /* 0x040fe2000000185c */
[----:B------:R-:W3:Y:S06]  /*f9a0*/  LDSM.16.MT88.4 R32, [R212+0x1900] ;  /* 0x00190000d420783b */ /* 0x000eec0000004200 */
[----:B------:R-:W-:Y:S01]  /*f9b0*/  MUFU.EX2 R133, R133 ;  /* 0x0000008500857308 */ /* 0x000fe20000000800 */
[C---:B----4-:R-:W-:Y:S08]  /*f9c0*/  HMMA.16816.F32 R96, R16.reuse, R20, R96 ;  /* 0x000000141060723c */ /* 0x050ff00000001860 */
[C---:B------:R-:W-:Y:S01]  /*f9d0*/  HMMA.16816.F32 R100, R16.reuse, R22, R100 ;  /* 0x000000161064723c */ /* 0x040fe20000001864 */
[----:B------:R-:W4:Y:S01]  /*f9e0*/  LDSM.16.MT88.4 R20, [R210+0x1900] ;  /* 0x00190000d214783b */ /* 0x000f220000004200 */
[----:B------:R-:W3:Y:S06]  /*f9f0*/  MUFU.EX2 R118, R118 ;  /* 0x0000007600767308 */ /* 0x000eec0000000800 */
[C---:B-1----:R-:W-:Y:S08]  /*fa00*/  HMMA.16816.F32 R8, R16.reuse, R24, R8 ;  /* 0x000000181008723c */ /* 0x042ff00000001808 */
[C---:B------:R-:W-:Y:S01]  /*fa10*/  HMMA.16816.F32 R104, R16.reuse, R26, R104 ;  /* 0x0000001a1068723c */ /* 0x040fe20000001868 */
[----:B------:R-:W1:Y:S07]  /*fa20*/  LDSM.16.MT88.4 R24, [R209+0x1900] ;  /* 0x00190000d118783b */ /* 0x000e6e0000004200 */
[C---:B--2---:R-:W-:Y:S08]  /*fa30*/  HMMA.16816.F32 R52, R16.reuse, R28, R52 ;  /* 0x0000001c1034723c */ /* 0x044ff00000001834 */
        /* <DEDUP_REMOVED lines=14> */
[C---:B---3--:R-:W-:Y:S03]  /*fb20*/  HMMA.16816.F32 R4, R16.reuse, R32, R4 ;  /* 0x000000201004723c */ /* 0x048fe60000001804 */
[----:B------:R-:W-:Y:S02]  /*fb30*/  FADD.FTZ R2, R148, R167 ;  /* 0x000000a794027221 */ /* 0x000fe40000010000 */
[----:B------:R-:W-:Y:S02]  /*fb40*/  FADD.FTZ R163, R163, R140 ;  /* 0x0000008ca3a37221 */ /* 0x000fe40000010000 */
[----:B------:R-:W-:Y:S01]  /*fb50*/  FADD.FTZ R2, R161, R2 ;  /* 0x00000002a1027221 */ /* 0x000fe20000010000 */
        /* <DEDUP_REMOVED lines=13> */
[----:B------:R-:W-:Y:S07]  /*fc30*/  LDSM.16.MT88.4 R32, [R208+0x2100] ;  /* 0x00210000d020783b */ /* 0x000fee0000004200 */
[C---:B----4-:R-:W-:Y:S08]  /*fc40*/  HMMA.16816.F32 R8, R16.reuse, R20, R8 ;  /* 0x000000141008723c */ /* 0x050ff00000001808 */
[C---:B------:R-:W-:Y:S01]  /*fc50*/  HMMA.16816.F32 R104, R16.reuse, R22, R104 ;  /* 0x000000161068723c */ /* 0x040fe20000001868 */
[----:B------:R-:W3:Y:S07]  /*fc60*/  LDSM.16.MT88.4 R20, [R209+0x2100] ;  /* 0x00210000d114783b */ /* 0x000eee0000004200 */
        /* <DEDUP_REMOVED lines=8> */
[----:B-----5:R-:W-:Y:S03]  /*fcf0*/  F2FP.PACK_AB R18, R152, R139 ;  /* 0x0000008b9812723e */ /* 0x020fe600000000ff */
[----:B------:R-:W-:Y:S01]  /*fd00*/  F2FP.PACK_AB R17, R154, R151 ;  /* 0x000000979a11723e */ /* 0x000fe200000000ff */
[----:B------:R-:W-:Y:S01]  /*fd10*/  FADD.FTZ R151, R151, R2 ;  /* 0x0000000297977221 */ /* 0x000fe20000010000 */
[----:B------:R-:W-:Y:S01]  /*fd20*/  F2FP.PACK_AB R19, R156, R135 ;  /* 0x000000879c13723e */ /* 0x000fe200000000ff */
[----:B------:R-:W-:Y:S01]  /*fd30*/  FADD.FTZ R150, R143, R150 ;  /* 0x000000968f967221 */ /* 0x000fe20000010000 */
[----:B------:R-:W-:Y:S01]  /*fd40*/  IADD3 R2, R169, -0x1, RZ ;  /* 0xffffffffa9027810 */ /* 0x000fe20007ffe0ff */
[----:B------:R-:W-:Y:S02]  /*fd50*/  FADD.FTZ R154, R154, R151 ;  /* 0x000000979a9a7221 */ /* 0x000fe40000010000 */
[----:B------:R-:W-:Y:S02]  /*fd60*/  FADD.FTZ R139, R139, R150 ;  /* 0x000000968b8b7221 */ /* 0x000fe40000010000 */
[C---:B-1----:R-:W-:Y:S03]  /*fd70*/  HMMA.16816.F32 R4, R16.reuse, R24, R4 ;  /* 0x000000181004723c */ /* 0x042fe60000001804 */
[----:B------:R-:W-:Y:S02]  /*fd80*/  FADD.FTZ R135, R135, R154 ;  /* 0x0000009a87877221 */ /* 0x000fe40000010000 */
[----:B------:R-:W-:Y:S02]  /*fd90*/  FADD.FTZ R152, R152, R139 ;  /* 0x0000008b98987221 */ /* 0x000fe40000010000 */
[----:B------:R-:W-:Y:S01]  /*fda0*/  FADD.FTZ R156, R156, R135 ;  /* 0x000000879c9c7221 */ /* 0x000fe20000010000 */
[C---:B------:R-:W-:Y:S01]  /*fdb0*/  HMMA.16816.F32 R68, R16.reuse, R26, R68 ;  /* 0x0000001a1044723c */ /* 0x040fe20000001844 */
[----:B------:R-:W1:Y:S03]  /*fdc0*/  LDSM.16.MT88.4 R24, [R212+0x5100] ;  /* 0x00510000d418783b */ /* 0x000e660000004200 */
[----:B------:R-:W-:Y:S02]  /*fdd0*/  IMAD.MOV.U32 R169, RZ, RZ, R2 ;  /* 0x000000ffffa97224 */ /* 0x000fe400078e0002 */
[----:B------:R-:W-:Y:S02]  /*fde0*/  IMAD.MOV.U32 R2, RZ, RZ, R12 ;  /* 0x000000ffff027224 */ /* 0x000fe400078e000c */
        /* <DEDUP_REMOVED lines=13> */
[C---:B------:R-:W-:Y:S08]  /*fec0*/  HMMA.16816.F32 R104, R16.reuse, R30, R104 ;  /* 0x0000001e1068723c */ /* 0x040ff00000001868 */
[C---:B------:R-:W-:Y:S08]  /*fed0*/  HMMA.16816.F32 R52, R16.reuse, R36, R52 ;  /* 0x000000241034723c */ /* 0x040ff00000001834 */
[C---:B------:R-:W-:Y:S08]  /*fee0*/  HMMA.16816.F32 R56, R16.reuse, R38, R56 ;  /* 0x000000261038723c */ /* 0x040ff00000001838 */
[C---:B---3--:R-:W-:Y:S08]  /*fef0*/  HMMA.16816.F32 R60, R16.reuse, R20, R60 ;  /* 0x00000014103c723c */ /* 0x048ff0000000183c */
        /* <DEDUP_REMOVED lines=21> */
[C---:B-1----:R-:W-:Y:S08]  /*10050*/  HMMA.16816.F32 R88, R16.reuse, R24, R88 ;  /* 0x000000181058723c */ /* 0x042ff00000001858 */
[C---:B------:R-:W-:Y:S01]  /*10060*/  HMMA.16816.F32 R92, R16.reuse, R26, R92 ;  /* 0x0000001a105c723c */ /* 0x040fe2000000185c */
[----:B------:R-:W1:Y:S07]  /*10070*/  LDSM.16.MT88.4 R24, [R209+0x5900] ;  /* 0x00590000d118783b */ /* 0x000e6e0000004200 */
[C---:B--2---:R-:W-:Y:S08]  /*10080*/  HMMA.16816.F32 R96, R16.reuse, R20, R96 ;  /* 0x000000141060723c */ /* 0x044ff00000001860 */
[C---:B------:R-:W-:Y:S01]  /*10090*/  HMMA.16816.F32 R100, R16.reuse, R22, R100 ;  /* 0x000000161064723c */ /* 0x040fe20000001864 */
[----:B------:R-:W2:Y:S07]  /*100a0*/  LDSM.16.MT88.4 R20, [R208+0x5900] ;  /* 0x00590000d014783b */ /* 0x000eae0000004200 */
[C---:B---3--:R-:W-:Y:S08]  /*100b0*/  HMMA.16816.F32 R108, R16.reuse, R4, R8 ;  /* 0x00000004106c723c */ /* 0x048ff00000001808 */
[C---:B------:R-:W-:Y:S08]  /*100c0*/  HMMA.16816.F32 R104, R16.reuse, R6, R104 ;  /* 0x000000061068723c */ /* 0x040ff00000001868 */
[C---:B-1----:R-:W-:Y:S08]  /*100d0*/  HMMA.16816.F32 R52, R16.reuse, R24, R52 ;  /* 0x000000181034723c */ /* 0x042ff00000001834 */
[C---:B------:R-:W-:Y:S08]  /*100e0*/  HMMA.16816.F32 R56, R16.reuse, R26, R56 ;  /* 0x0000001a1038723c */ /* 0x040ff00000001838 */
[C---:B--2---:R-:W-:Y:S08]  /*100f0*/  HMMA.16816.F32 R60, R16.reuse, R20, R60 ;  /* 0x00000014103c723c */ /* 0x044ff0000000183c */
[----:B------:R-:W-:Y:S01]  /*10100*/  HMMA.16816.F32 R64, R16, R22, R64 ;  /* 0x000000161040723c */ /* 0x000fe20000001840 */
[----:B------:R-:W-:-:S07]  /*10110*/  @P0 BRA `(.L_x_2448) ;  /* 0xffffc34000000947 */ /* 0x000fce000383ffff */
.L_x_2438:
[----:B------:R-:W1:Y:S01]  /*10120*/  SHFL.BFLY PT, R3, R242, 0x2, 0x1f ;  /* 0x0c401f00f2037f89 */ /* 0x000e6200000e0000 */
[----:B------:R-:W-:-:S02]  /*10130*/  MOV R4, RZ ;  /* 0x000000ff00047202 */ /* 0x000fc40000000f00 */
[----:B------:R-:W-:Y:S01]  /*10140*/  PLOP3.LUT P2, PT, PT, PT, PT, 0x8, 0x0 ;  /* 0x000000000000781c */ /* 0x000fe20003f4e170 */
[----:B------:R-:W2:Y:S01]  /*10150*/  SHFL.BFLY PT, R2, R241, 0x2, 0x1f ;  /* 0x0c401f00f1027f89 */ /* 0x000ea200000e0000 */
        /* <DEDUP_REMOVED lines=87> */
.L_x_2406:
[----:B------:R-:W-:Y:S01]  /*106d0*/  SHF.R.S32.HI R0, RZ, 0x1f, R220 ;  /* 0x0000001fff007819 */ /* 0x000fe200000114dc */
[----:B------:R-:W-:Y:S05]  /*106e0*/  @P2 BRA `(.L_x_2449) ;  /* 0x0000125000002947 */ /* 0x000fea0003800000 */
[----:B------:R-:W1:Y:S01]  /*106f0*/  S2R R2, SR_TID.X ;  /* 0x0000000000027919 */ /* 0x000e620000002100 */
[----:B------:R-:W-:Y:S02]  /*10700*/  F2FP.PACK_AB R112, R113, R112 ;  /* 0x000000707170723e */ /* 0x000fe400000000ff */
[----:B------:R-:W-:Y:S01]  /*10710*/  F2FP.PACK_AB R114, R115, R114 ;  /* 0x000000727372723e */ /* 0x000fe200000000ff */
[----:B------:R-:W-:Y:S01]  /*10720*/  BAR.SYNC.DEFER_BLOCKING 0x1, 0x100 ;  /* 0x0044000000007b1d */ /* 0x000fe20000010000 */
        /* <DEDUP_REMOVED lines=10> */
[----:B-1----:R-:W-:Y:S02]  /*107d0*/  SHF.R.S32.HI R5, RZ, 0x1f, R2 ;  /* 0x0000001fff057819 */ /* 0x002fe40000011402 */
[----:B------:R-:W-:Y:S02]  /*107e0*/  F2FP.PACK_AB R88, R89, R88 ;  /* 0x000000585958723e */ /* 0x000fe400000000ff */
[----:B------:R-:W-:Y:S02]  /*107f0*/  LEA.HI R8, R5, R2, RZ, 0x2 ;  /* 0x0000000205087211 */ /* 0x000fe400078f10ff */
[----:B------:R-:W-:-:S02]  /*10800*/  F2FP.PACK_AB R90, R91, R90 ;  /* 0x0000005a5b5a723e */ /* 0x000fc400000000ff */
[--C-:B------:R-:W-:Y:S02]  /*10810*/  SHF.R.S32.HI R10, RZ, 0x2, R8.reuse ;  /* 0x00000002ff0a7819 */ /* 0x100fe40000011408 */
[----:B------:R-:W-:Y:S02]  /*10820*/  SHF.R.S32.HI R9, RZ, 0x1f, R8 ;  /* 0x0000001fff097819 */ /* 0x000fe40000011408 */
[----:B------:R-:W-:Y:S02]  /*10830*/  LOP3.LUT R11, R8, 0xfffffffc, RZ, 0xc0, !PT ;  /* 0xfffffffc080b7812 */ /* 0x000fe400078ec0ff */
[----:B------:R-:W-:Y:S02]  /*10840*/  LEA.HI R9, R9, R10, RZ, 0x3 ;  /* 0x0000000a09097211 */ /* 0x000fe400078f18ff */
[----:B------:R-:W-:Y:S01]  /*10850*/  F2FP.PACK_AB R92, R93, R92 ;  /* 0x0000005c5d5c723e */ /* 0x000fe200000000ff */
[----:B------:R-:W-:Y:S01]  /*10860*/  IMAD.IADD R11, R2, 0x1, -R11 ;  /* 0x00000001020b7824 */ /* 0x000fe200078e0a0b */
[----:B------:R-:W-:-:S02]  /*10870*/  LOP3.LUT R9, R9, 0xfffffff8, RZ, 0xc0, !PT ;  /* 0xfffffff809097812 */ /* 0x000fc400078ec0ff */
[----:B------:R-:W-:Y:S02]  /*10880*/  F2FP.PACK_AB R94, R95, R94 ;  /* 0x0000005e5f5e723e */ /* 0x000fe400000000ff */
[----:B------:R-:W-:Y:S01]  /*10890*/  F2FP.PACK_AB R96, R97, R96 ;  /* 0x000000606160723e */ /* 0x000fe200000000ff */
[----:B------:R-:W-:Y:S01]  /*108a0*/  IMAD.IADD R10, R10, 0x1, -R9 ;  /* 0x000000010a0a7824 */ /* 0x000fe200078e0a09 */
[----:B------:R-:W-:Y:S02]  /*108b0*/  LEA.HI R9, R5, R2, RZ, 0x5 ;  /* 0x0000000205097211 */ /* 0x000fe400078f28ff */
[----:B------:R-:W-:Y:S01]  /*108c0*/  F2FP.PACK_AB R98, R99, R98 ;  /* 0x000000626362723e */ /* 0x000fe200000000ff */
[C---:B------:R-:W-:Y:S01]  /*108d0*/  IMAD.SHL.U32 R12, R10.reuse, 0x40, RZ ;  /* 0x000000400a0c7824 */ /* 0x040fe200078e00ff */
[----:B------:R-:W-:Y:S02]  /*108e0*/  SHF.R.S32.HI R8, RZ, 0x5, R9 ;  /* 0x00000005ff087819 */ /* 0x000fe40000011409 */
[----:B------:R-:W-:-:S02]  /*108f0*/  LOP3.LUT R14, R10, 0x1, RZ, 0xc0, !PT ;  /* 0x000000010a0e7812 */ /* 0x000fc400078ec0ff */
[----:B------:R-:W-:Y:S01]  /*10900*/  LOP3.LUT R12, R12, 0x1c0, RZ, 0xc0, !PT ;  /* 0x000001c00c0c7812 */ /* 0x000fe200078ec0ff */
[----:B------:R-:W-:Y:S01]  /*10910*/  IMAD R13, R8, 0x200, R11 ;  /* 0x00000200080d7824 */ /* 0x000fe200078e020b */
[----:B------:R-:W-:Y:S02]  /*10920*/  ISETP.NE.U32.AND P0, PT, R14, 0x1, PT ;  /* 0x000000010e00780c */ /* 0x000fe40003f05070 */
[----:B------:R-:W-:Y:S02]  /*10930*/  LEA.HI R12, R12, R12, RZ, 0x1d ;  /* 0x0000000c0c0c7211 */ /* 0x000fe400078fe8ff */
[----:B------:R-:W-:Y:S01]  /*10940*/  R2P PR, R10, 0x6 ;  /* 0x000000060a007804 */ /* 0x000fe20000000000 */
[----:B------:R-:W-:Y:S01]  /*10950*/  IMAD.MOV.U32 R10, RZ, RZ, 0x20 ;  /* 0x00000020ff0a7424 */ /* 0x000fe200078e00ff */
[----:B------:R-:W-:Y:S01]  /*10960*/  F2FP.PACK_AB R6, R101, R6 ;  /* 0x000000066506723e */ /* 0x000fe200000000ff */
[----:B------:R-:W-:Y:S01]  /*10970*/  IMAD.U32 R12, R13, 0x2, R12 ;  /* 0x000000020d0c7824 */ /* 0x000fe200078e000c */
[----:B------:R-:W-:-:S02]  /*10980*/  F2FP.PACK_AB R102, R103, R102 ;  /* 0x000000666766723e */ /* 0x000fc400000000ff */
[----:B------:R-:W-:Y:S01]  /*10990*/  SEL R10, R10, 0xffffffe0, !P1 ;  /* 0xffffffe00a0a7807 */ /* 0x000fe20004800000 */
[----:B------:R-:W-:Y:S01]  /*109a0*/  IMAD.SHL.U32 R13, R12, 0x2, RZ ;  /* 0x000000020c0d7824 */ /* 0x000fe200078e00ff */
[----:B------:R-:W-:Y:S02]  /*109b0*/  F2FP.PACK_AB R108, R109, R108 ;  /* 0x0000006c6d6c723e */ /* 0x000fe400000000ff */
[----:B------:R-:W-:Y:S01]  /*109c0*/  F2FP.PACK_AB R110, R111, R110 ;  /* 0x0000006e6f6e723e */ /* 0x000fe200000000ff */
[C---:B------:R-:W-:Y:S01]  /*109d0*/  IMAD.IADD R17, R13.reuse, 0x1, R10 ;  /* 0x000000010d117824 */ /* 0x040fe200078e020a */
[C---:B------:R-:W-:Y:S01]  /*109e0*/  IADD3 R12, R13.reuse, 0x80, RZ ;  /* 0x000000800d0c7810 */ /* 0x040fe20007ffe0ff */
[----:B------:R-:W-:Y:S01]  /*109f0*/  STS [R13+0x80], R112 ;  /* 0x000080700d007388 */ /* 0x000fe20000000800 */
[----:B------:R-:W-:Y:S02]  /*10a00*/  IADD3 R15, R13, 0x70, RZ ;  /* 0x000000700d0f7810 */ /* 0x000fe40007ffe0ff */
[----:B------:R-:W-:Y:S01]  /*10a10*/  @P0 IADD3 R15, R12, 0x10, RZ ;  /* 0x000000100c0f0810 */ /* 0x000fe20007ffe0ff */
[----:B------:R-:W-:Y:S01]  /*10a20*/  IMAD.MOV.U32 R12, RZ, RZ, 0x40 ;  /* 0x00000040ff0c7424 */ /* 0x000fe200078e00ff */
[----:B------:R-:W-:Y:S01]  /*10a30*/  STS [R13+0x480], R114 ;  /* 0x000480720d007388 */ /* 0x000fe20000000800 */
[----:B------:R-:W-:-:S02]  /*10a40*/  F2FP.PACK_AB R104, R105, R104 ;  /* 0x000000686968723e */ /* 0x000fc400000000ff */
[--C-:B------:R-:W-:Y:S01]  /*10a50*/  IMAD.IADD R19, R10, 0x1, R15.reuse ;  /* 0x000000010a137824 */ /* 0x100fe200078e020f */
[----:B------:R-:W-:Y:S01]  /*10a60*/  SEL R12, R12, 0xffffffc0, !P2 ;  /* 0xffffffc00c0c7807 */ /* 0x000fe20005000000 */
[----:B------:R-:W-:Y:S01]  /*10a70*/  STS [R15], R68 ;  /* 0x000000440f007388 */ /* 0x000fe20000000800 */
[----:B------:R-:W-:Y:S02]  /*10a80*/  F2FP.PACK_AB R106, R107, R106 ;  /* 0x0000006a6b6a723e */ /* 0x000fe400000000ff */
[----:B------:R-:W-:Y:S01]  /*10a90*/  F2FP.PACK_AB R52, R53, R52 ;  /* 0x000000343534723e */ /* 0x000fe200000000ff */
[--C-:B------:R-:W-:Y:S01]  /*10aa0*/  IMAD.IADD R21, R13, 0x1, R12.reuse ;  /* 0x000000010d157824 */ /* 0x100fe200078e020c */
[----:B------:R-:W-:Y:S01]  /*10ab0*/  STS [R15+0x400], R70 ;  /* 0x000400460f007388 */ /* 0x000fe20000000800 */
        /* <DEDUP_REMOVED lines=13> */
[----:B------:R-:W-:Y:S02]  /*10b90*/  F2FP.PACK_AB R3, R3, R66 ;  /* 0x000000420303723e */ /* 0x000fe400000000ff */
[----:B------:R-:W-:Y:S01]  /*10ba0*/  ISETP.NE.U32.AND P1, PT, RZ, c[0x0][0x508], PT ;  /* 0x00014200ff007a0c */ /* 0x000fe20003f25070 */
[----:B------:R-:W-:Y:S01]  /*10bb0*/  STS [R21+0x80], R80 ;  /* 0x0000805015007388 */ /* 0x000fe20000000800 */
[----:B------:R-:W-:-:S02]  /*10bc0*/  ISETP.NE.U32.AND P0, PT, RZ, c[0x0][0x500], PT ;  /* 0x00014000ff007a0c */ /* 0x000fc40003f05070 */
[----:B------:R-:W-:Y:S01]  /*10bd0*/  ISETP.NE.AND.EX P1, PT, RZ, c[0x0][0x50c], PT, P1 ;  /* 0x00014300ff007a0c */ /* 0x000fe20003f25310 */
[----:B------:R-:W-:Y:S01]  /*10be0*/  STS [R21+0x480], R82 ;  /* 0x0004805215007388 */ /* 0x000fe20000000800 */
[----:B------:R-:W-:-:S03]  /*10bf0*/  ISETP.NE.AND.EX P0, PT, RZ, c[0x0][0x504], PT, P0 ;  /* 0x00014100ff007a0c */ /* 0x000fc60003f05300 */
        /* <DEDUP_REMOVED lines=9> */
[----:B------:R2:W-:Y:S04]  /*10c90*/  STS [R15+0x4400], R102 ;  /* 0x004400660f007388 */ /* 0x0005e80000000800 */
[----:B------:R-:W-:Y:S04]  /*10ca0*/  STS [R17+0x4080], R108 ;  /* 0x0040806c11007388 */ /* 0x000fe80000000800 */
[----:B------:R3:W-:Y:S04]  /*10cb0*/  STS [R17+0x4480], R110 ;  /* 0x0044806e11007388 */ /* 0x0007e80000000800 */
[----:B------:R-:W-:Y:S04]  /*10cc0*/  STS [R19+0x4000], R104 ;  /* 0x0040006813007388 */ /* 0x000fe80000000800 */
[----:B------:R4:W-:Y:S01]  /*10cd0*/  STS [R19+0x4400], R106 ;  /* 0x0044006a13007388 */ /* 0x0009e20000000800 */
[----:B-1----:R-:W-:-:S03]  /*10ce0*/  IMAD.MOV.U32 R13, RZ, RZ, 0x4 ;  /* 0x00000004ff0d7424 */ /* 0x002fc600078e00ff */
[----:B------:R1:W-:Y:S04]  /*10cf0*/  STS [R21+0x4080], R52 ;  /* 0x0040803415007388 */ /* 0x0003e80000000800 */
[----:B------:R1:W-:Y:S01]  /*10d00*/  STS [R21+0x4480], R54 ;  /* 0x0044803615007388 */ /* 0x0003e20000000800 */
[----:B--2---:R-:W-:-:S03]  /*10d10*/  IMAD.WIDE R14, R228, R13, c[0x0][0x500] ;  /* 0x00014000e40e7625 */ /* 0x004fc600078e020d */
[----:B------:R1:W-:Y:S04]  /*10d20*/  STS [R23+0x4000], R56 ;  /* 0x0040003817007388 */ /* 0x0003e80000000800 */
[----:B------:R1:W-:Y:S04]  /*10d30*/  STS [R23+0x4400], R58 ;  /* 0x0044003a17007388 */ /* 0x0003e80000000800 */
[----:B------:R1:W-:Y:S04]  /*10d40*/  STS [R25+0x4080], R60 ;  /* 0x0040803c19007388 */ /* 0x0003e80000000800 */
[----:B------:R1:W-:Y:S04]  /*10d50*/  STS [R25+0x4480], R62 ;  /* 0x0044803e19007388 */ /* 0x0003e80000000800 */
[----:B------:R1:W-:Y:S04]  /*10d60*/  STS [R27+0x4000], R64 ;  /* 0x004000401b007388 */ /* 0x0003e80000000800 */
[----:B------:R1:W-:Y:S04]  /*10d70*/  STS [R27+0x4400], R3 ;  /* 0x004400031b007388 */ /* 0x0003e80000000800 */
[----:B------:R-:W-:Y:S01]  /*10d80*/  BAR.SYNC.DEFER_BLOCKING 0x1, 0x100 ;  /* 0x0044000000007b1d */ /* 0x000fe20000010000 */
[----:B------:R-:W-:-:S02]  /*10d90*/  IMAD.MOV.U32 R10, RZ, RZ, c[0x0][0x388] ;  /* 0x0000e200ff0a7624 */ /* 0x000fc400078e00ff */
[----:B------:R-:W-:-:S03]  /*10da0*/  @P1 IMAD.WIDE R12, R228, R13, c[0x0][0x508] ;  /* 0x00014200e40c1625 */ /* 0x000fc600078e020d */
[----:B---3--:R-:W2:Y:S04]  /*10db0*/  @P0 LDG.E R17, [R14.64] ;  /* 0x000000060e110981 */ /* 0x008ea8000c1e1900 */
[----:B------:R1:W5:Y:S01]  /*10dc0*/  @P1 LDG.E R10, [R12.64] ;  /* 0x000000060c0a1981 */ /* 0x000362000c1e1900 */
[----:B----4-:R-:W-:Y:S02]  /*10dd0*/  CS2R R18, SRZ ;  /* 0x0000000000127805 */ /* 0x010fe4000001ff00 */
[--C-:B--2---:R-:W-:Y:S01]  /*10de0*/  @P0 SHF.R.S32.HI R19, RZ, 0x1f, R17.reuse ;  /* 0x0000001fff130819 */ /* 0x104fe20000011411 */
[----:B------:R-:W-:Y:S01]  /*10df0*/  @P0 IMAD.MOV.U32 R18, RZ, RZ, R17 ;  /* 0x000000ffff120224 */ /* 0x000fe200078e0011 */
[----:B------:R-:W-:Y:S05]  /*10e00*/  @P1 BRA `(.L_x_2450) ;  /* 0x0000004000001947 */ /* 0x000fea0003800000 */
[----:B-1----:R-:W-:Y:S05]  /*10e10*/  @!P0 BRA `(.L_x_2450) ;  /* 0x0000003000008947 */ /* 0x002fea0003800000 */
[----:B-----5:R-:W2:Y:S04]  /*10e20*/  LDG.E R10, [R14.64] ;  /* 0x000000060e0a7981 */ /* 0x020ea8000c1e1900 */
[----:B------:R-:W2:Y:S02]  /*10e30*/  LDG.E R3, [R14.64+0x4] ;  /* 0x000004060e037981 */ /* 0x000ea4000c1e1900 */
[----:B--2---:R-:W-:-:S02]  /*10e40*/  IADD3 R10, -R10, R3, RZ ;  /* 0x000000030a0a7210 */ /* 0x004fc40007ffe1ff */
.L_x_2450:
[----:B-1----:R-:W-:Y:S01]  /*10e50*/  LOP3.LUT R3, R9, 0xffffffe0, RZ, 0xc0, !PT ;  /* 0xffffffe009037812 */ /* 0x002fe200078ec0ff */
[----:B------:R-:W1:Y:S01]  /*10e60*/  S2R R39, SR_CTAID.X ;  /* 0x0000000000277919 */ /* 0x000e620000002500 */
[----:B------:R-:W-:Y:S01]  /*10e70*/  SHF.R.S32.HI R9, RZ, 0x1f, R8 ;  /* 0x0000001fff097819 */ /* 0x000fe20000011408 */
[----:B------:R-:W-:Y:S01]  /*10e80*/  IMAD.MOV.U32 R13, RZ, RZ, c[0x0][0x4e8] ;  /* 0x00013a00ff0d7624 */ /* 0x000fe200078e00ff */
[----:B------:R-:W-:Y:S01]  /*10e90*/  MOV R22, R18 ;  /* 0x0000001200167202 */ /* 0x000fe20000000f00 */
[----:B------:R-:W-:Y:S01]  /*10ea0*/  IMAD.IADD R12, R2, 0x1, -R3 ;  /* 0x00000001020c7824 */ /* 0x000fe200078e0a03 */
[----:B------:R-:W-:Y:S01]  /*10eb0*/  LEA.HI R9, R9, R8, RZ, 0x3 ;  /* 0x0000000809097211 */ /* 0x000fe200078f18ff */
[----:B------:R-:W-:Y:S01]  /*10ec0*/  IMAD.MOV.U32 R23, RZ, RZ, R19 ;  /* 0x000000ffff177224 */ /* 0x000fe200078e0013 */
[----:B------:R-:W-:Y:S01]  /*10ed0*/  LEA.HI R3, R11, R11, RZ, 0x1 ;  /* 0x0000000b0b037211 */ /* 0x000fe200078f08ff */
[----:B------:R-:W-:Y:S01]  /*10ee0*/  BSSY B0, `(.L_x_2451) ;  /* 0x0000075000007945 */ /* 0x000fe20003800000 */
[----:B------:R-:W-:Y:S01]  /*10ef0*/  SHF.R.S32.HI R15, RZ, 0x1f, R12 ;  /* 0x0000001fff0f7819 */ /* 0x000fe2000001140c */
[----:B------:R-:W-:Y:S01]  /*10f00*/  IMAD.WIDE.U32 R22, R220, c[0x0][0x490], R22 ;  /* 0x00012400dc167a25 */ /* 0x000fe200078e0016 */
[----:B------:R-:W-:-:S02]  /*10f10*/  LOP3.LUT R9, R9, 0xffffff8, RZ, 0xc0, !PT ;  /* 0x0ffffff809097812 */ /* 0x000fc400078ec0ff */
[----:B------:R-:W-:Y:S02]  /*10f20*/  LEA.HI R6, R15, R12, RZ, 0x2 ;  /* 0x0000000c0f067211 */ /* 0x000fe400078f10ff */
[----:B------:R-:W-:Y:S02]  /*10f30*/  LOP3.LUT R14, R3, 0x1ffffffe, RZ, 0xc0, !PT ;  /* 0x1ffffffe030e7812 */ /* 0x000fe400078ec0ff */
[----:B------:R-:W-:Y:S01]  /*10f40*/  IADD3 R8, R8, -R9, RZ ;  /* 0x8000000908087210 */ /* 0x000fe20007ffe0ff */
[----:B------:R-:W-:Y:S01]  /*10f50*/  IMAD R9, R0, c[0x0][0x490], RZ ;  /* 0x0001240000097a24 */ /* 0x000fe200078e02ff */
[----:B------:R-:W-:Y:S01]  /*10f60*/  SHF.R.S32.HI R3, RZ, 0x2, R6 ;  /* 0x00000002ff037819 */ /* 0x000fe20000011406 */
[----:B------:R-:W-:Y:S01]  /*10f70*/  IMAD.IADD R15, R11, 0x1, -R14 ;  /* 0x000000010b0f7824 */ /* 0x000fe200078e0a0e */
[----:B------:R-:W-:Y:S01]  /*10f80*/  ISETP.NE.AND P1, PT, R13, 0x1, PT ;  /* 0x000000010d00780c */ /* 0x000fe20003f25270 */
[----:B------:R-:W-:Y:S01]  /*10f90*/  IMAD R13, R19, c[0x0][0x3a0], RZ ;  /* 0x0000e800130d7a24 */ /* 0x000fe200078e02ff */
[CC--:B------:R-:W-:Y:S01]  /*10fa0*/  LEA.HI R6, R5.reuse, R2.reuse, RZ, 0x3 ;  /* 0x0000000205067211 */ /* 0x0c0fe200078f18ff */
[----:B------:R-:W-:Y:S01]  /*10fb0*/  IMAD R8, R8, 0x10, R3 ;  /* 0x0000001008087824 */ /* 0x000fe200078e0203 */
[----:B------:R-:W-:Y:S01]  /*10fc0*/  LEA.HI R5, R5, R2, RZ, 0x6 ;  /* 0x0000000205057211 */ /* 0x000fe200078f30ff */
[----:B------:R-:W-:Y:S01]  /*10fd0*/  IMAD R3, R0, c[0x0][0x3e8], RZ ;  /* 0x0000fa0000037a24 */ /* 0x000fe200078e02ff */
[----:B------:R-:W-:Y:S01]  /*10fe0*/  LOP3.LUT R11, R6, 0xfffffff8, RZ, 0xc0, !PT ;  /* 0xfffffff8060b7812 */ /* 0x000fe200078ec0ff */
[----:B------:R-:W-:Y:S01]  /*10ff0*/  IMAD R0, R15, 0x8, R8 ;  /* 0x000000080f007824 */ /* 0x000fe200078e0208 */
[----:B------:R-:W-:Y:S01]  /*11000*/  SHF.R.S32.HI R6, RZ, 0x3, R6 ;  /* 0x00000003ff067819 */ /* 0x000fe20000011406 */
[----:B------:R-:W-:Y:S01]  /*11010*/  IMAD R13, R18, c[0x0][0x3a4], R13 ;  /* 0x0000e900120d7a24 */ /* 0x000fe200078e020d */
[----:B------:R-:W-:Y:S01]  /*11020*/  SHF.R.S32.HI R15, RZ, 0x1f, R228 ;  /* 0x0000001fff0f7819 */ /* 0x000fe200000114e4 */
[----:B-1----:R-:W-:Y:S01]  /*11030*/  IMAD R0, R39, 0x80, R0 ;  /* 0x0000008027007824 */ /* 0x002fe200078e0200 */
[----:B------:R-:W-:Y:S01]  /*11040*/  SEL R14, R228, RZ, !P0 ;  /* 0x000000ffe40e7207 */ /* 0x000fe20004000000 */
[----:B------:R-:W-:Y:S01]  /*11050*/  IMAD.WIDE.U32 R18, R18, c[0x0][0x3a0], RZ ;  /* 0x0000e80012127a25 */ /* 0x000fe200078e00ff */
[----:B------:R-:W-:-:S02]  /*11060*/  SEL R15, R15, RZ, !P0 ;  /* 0x000000ff0f0f7207 */ /* 0x000fc40004000000 */
[----:B------:R-:W-:Y:S01]  /*11070*/  LOP3.LUT P2, RZ, R12, 0x3, RZ, 0xc0, !PT ;  /* 0x000000030cff7812 */ /* 0x000fe2000784c0ff */
[----:B------:R-:W-:Y:S01]  /*11080*/  IMAD.IADD R11, R2, 0x1, -R11 ;  /* 0x00000001020b7824 */ /* 0x000fe200078e0a0b */
[----:B------:R-:W-:Y:S01]  /*11090*/  IADD3 R19, R19, R13, RZ ;  /* 0x0000000d13137210 */ /* 0x000fe20007ffe0ff */
[----:B------:R-:W-:-:S04]  /*110a0*/  @P1 IMAD.HI.U32 R2, R0, c[0x0][0x4ec], RZ ;  /* 0x00013b0000021a27 */ /* 0x000fc800078e00ff */
[C---:B------:R-:W-:Y:S02]  /*110b0*/  IMAD R9, R220.reuse, c[0x0][0x494], R9 ;  /* 0x00012500dc097a24 */ /* 0x040fe400078e0209 */
[----:B------:R-:W-:Y:S01]  /*110c0*/  IMAD.MOV.U32 R16, RZ, RZ, R0 ;  /* 0x000000ffff107224 */ /* 0x000fe200078e0000 */
[----:B------:R-:W-:Y:S01]  /*110d0*/  @P1 SHF.R.U32.HI R16, RZ, c[0x0][0x4f0], R2 ;  /* 0x00013c00ff101a19 */ /* 0x000fe20000011602 */
[C---:B------:R-:W-:Y:S01]  /*110e0*/  IMAD R3, R220.reuse, c[0x0][0x3ec], R3 ;  /* 0x0000fb00dc037a24 */ /* 0x040fe200078e0203 */
[----:B------:R-:W-:Y:S01]  /*110f0*/  LEA R2, R11, R6, 0x5 ;  /* 0x000000060b027211 */ /* 0x000fe200078e28ff */
[----:B------:R-:W-:Y:S01]  /*11100*/  IMAD.WIDE.U32 R18, R220, c[0x0][0x3e8], R18 ;  /* 0x0000fa00dc127a25 */ /* 0x000fe200078e0012 */
[----:B------:R-:W-:Y:S02]  /*11110*/  IADD3 R23, R23, R9, RZ ;  /* 0x0000000917177210 */ /* 0x000fe40007ffe0ff */
[--C-:B------:R-:W-:Y:S01]  /*11120*/  SHF.R.S32.HI R20, RZ, 0x1f, R16.reuse ;  /* 0x0000001fff147819 */ /* 0x100fe20000011410 */
[----:B------:R-:W-:-:S02]  /*11130*/  IMAD.MOV R9, RZ, RZ, -R16 ;  /* 0x000000ffff097224 */ /* 0x000fc400078e0a10 */
[----:B------:R-:W-:Y:S02]  /*11140*/  IMAD.IADD R19, R19, 0x1, R3 ;  /* 0x0000000113137824 */ /* 0x000fe400078e0203 */
[----:B------:R-:W-:Y:S02]  /*11150*/  IMAD R13, R39, 0x80, R2 ;  /* 0x00000080270d7824 */ /* 0x000fe400078e0202 */
[----:B------:R-:W-:Y:S02]  /*11160*/  IMAD R3, R15, c[0x0][0x498], RZ ;  /* 0x000126000f037a24 */ /* 0x000fe400078e02ff */
[----:B------:R-:W-:-:S04]  /*11170*/  IMAD.WIDE.U32 R22, R14, c[0x0][0x498], R22 ;  /* 0x000126000e167a25 */ /* 0x000fc800078e0016 */
[----:B------:R-:W-:Y:S01]  /*11180*/  IMAD R2, R9, c[0x0][0x4e8], R0 ;  /* 0x00013a0009027a24 */ /* 0x000fe200078e0200 */
[----:B------:R-:W-:Y:S01]  /*11190*/  IADD3 R16, P0, R16, R22, RZ ;  /* 0x0000001610107210 */ /* 0x000fe20007f1e0ff */
[----:B------:R-:W-:Y:S01]  /*111a0*/  @P1 IMAD.HI.U32 R0, R13, c[0x0][0x4ec], RZ ;  /* 0x00013b000d001a27 */ /* 0x000fe200078e00ff */
[----:B------:R-:W-:Y:S02]  /*111b0*/  MOV R9, R13 ;  /* 0x0000000d00097202 */ /* 0x000fe40000000f00 */
[----:B------:R-:W-:Y:S01]  /*111c0*/  SHF.R.S32.HI R12, RZ, 0x1f, R2 ;  /* 0x0000001fff0c7819 */ /* 0x000fe20000011402 */
[----:B------:R-:W-:Y:S01]  /*111d0*/  IMAD R3, R14, c[0x0][0x49c], R3 ;  /* 0x000127000e037a24 */ /* 0x000fe200078e0203 */
[----:B------:R-:W-:Y:S01]  /*111e0*/  @P1 SHF.R.U32.HI R9, RZ, c[0x0][0x4f0], R0 ;  /* 0x00013c00ff091a19 */ /* 0x000fe20000011600 */
[----:B------:R-:W-:Y:S02]  /*111f0*/  IMAD.SHL.U32 R0, R11, 0x8, RZ ;  /* 0x000000080b007824 */ /* 0x000fe400078e00ff */
[----:B------:R-:W-:Y:S01]  /*11200*/  IMAD R11, R12, c[0x0][0x488], RZ ;  /* 0x000122000c0b7a24 */ /* 0x000fe200078e02ff */
[----:B------:R-:W-:Y:S01]  /*11210*/  IADD3.X R17, R20, R23, R3, P0, !PT ;  /* 0x0000001714117210 */ /* 0x000fe200007fe403 */
[----:B------:R-:W-:Y:S01]  /*11220*/  IMAD.SHL.U32 R3, R6, 0x40, RZ ;  /* 0x0000004006037824 */ /* 0x000fe200078e00ff */
[----:B------:R-:W-:Y:S01]  /*11230*/  IADD3 R36, R0, 0x40, RZ ;  /* 0x0000004000247810 */ /* 0x000fe20007ffe0ff */
[----:B------:R-:W-:-:S02]  /*11240*/  IMAD R11, R2, c[0x0][0x48c], R11 ;  /* 0x00012300020b7a24 */ /* 0x000fc400078e020b */
[----:B------:R-:W-:Y:S01]  /*11250*/  IMAD.WIDE.U32 R16, R2, c[0x0][0x488], R16 ;  /* 0x0001220002107a25 */ /* 0x000fe200078e0010 */
[----:B------:R-:W-:-:S03]  /*11260*/  LOP3.LUT R3, R3, 0x1c0, RZ, 0xc0, !PT ;  /* 0x000001c003037812 */ /* 0x000fc600078ec0ff */
[----:B------:R-:W-:Y:S01]  /*11270*/  IMAD R15, R15, c[0x0][0x3f0], RZ ;  /* 0x0000fc000f0f7a24 */ /* 0x000fe200078e02ff */
[----:B------:R-:W-:Y:S01]  /*11280*/  LEA R12, P0, R16, c[0x0][0x450], 0x2 ;  /* 0x00011400100c7a11 */ /* 0x000fe200078010ff */
[----:B------:R-:W-:Y:S01]  /*11290*/  IMAD.MOV R32, RZ, RZ, -R9 ;  /* 0x000000ffff207224 */ /* 0x000fe200078e0a09 */
[----:B------:R-:W-:Y:S01]  /*112a0*/  IADD3 R11, R17, R11, RZ ;  /* 0x0000000b110b7210 */ /* 0x000fe20007ffe0ff */
[C---:B------:R-:W-:Y:S01]  /*112b0*/  IMAD R17, R14.reuse, c[0x0][0x3f4], R15 ;  /* 0x0000fd000e117a24 */ /* 0x040fe200078e020f */
[----:B------:R-:W-:Y:S01]  /*112c0*/  LOP3.LUT R2, R3, 0x38, R0, 0xf8, !PT ;  /* 0x0000003803027812 */ /* 0x000fe200078ef800 */
[----:B------:R-:W-:Y:S01]  /*112d0*/  SHFL.IDX PT, R42, R12, RZ, 0x1c1f ;  /* 0x001c1fff0c2a7589 */ /* 0x000fe200000e0000 */
[----:B------:R-:W-:Y:S01]  /*112e0*/  SHF.R.U32.HI R3, RZ, 0x3, R3 ;  /* 0x00000003ff037819 */ /* 0x000fe20000011603 */
[----:B------:R-:W-:Y:S01]  /*112f0*/  IMAD.WIDE.U32 R14, R14, c[0x0][0x3f0], R18 ;  /* 0x0000fc000e0e7a25 */ /* 0x000fe200078e0012 */
[----:B------:R-:W-:Y:S01]  /*11300*/  LEA.HI.X R11, R16, c[0x0][0x454], R11, 0x2, P0 ;  /* 0x00011500100b7a11 */ /* 0x000fe200000f140b */
[----:B------:R-:W-:Y:S01]  /*11310*/  SHFL.IDX PT, R34, R12, 0x1, 0x1c1f ;  /* 0x003c1f000c227f89 */ /* 0x000fe200000e0000 */
[----:B------:R-:W-:Y:S01]  /*11320*/  LOP3.LUT R3, R2, R3, RZ, 0x3c, !PT ;  /* 0x0000000302037212 */ /* 0x000fe200078e3cff */
[----:B------:R-:W-:Y:S01]  /*11330*/  IMAD R32, R32, c[0x0][0x4e8], R13 ;  /* 0x00013a0020207a24 */ /* 0x000fe200078e020d */
[----:B------:R-:W-:Y:S01]  /*11340*/  SHF.R.S32.HI R2, RZ, 0x1f, R9 ;  /* 0x0000001fff027819 */ /* 0x000fe20000011409 */
[----:B------:R-:W1:Y:S01]  /*11350*/  SHFL.IDX PT, R43, R11, RZ, 0x1c1f ;  /* 0x001c1fff0b2b7589 */ /* 0x000e6200000e0000 */
[----:B------:R-:W-:Y:S01]  /*11360*/  LEA R13, R39, R8, 0x7 ;  /* 0x00000008270d7211 */ /* 0x000fe200078e38ff */
[----:B------:R-:W-:Y:S01]  /*11370*/  IMAD.IADD R15, R15, 0x1, R17 ;  /* 0x000000010f0f7824 */ /* 0x000fe200078e0211 */
[----:B------:R-:W-:Y:S01]  /*11380*/  LEA R39, R39, R6, 0x7 ;  /* 0x0000000627277211 */ /* 0x000fe200078e38ff */
[----:B------:R-:W2:Y:S01]  /*11390*/  SHFL.IDX PT, R35, R11, 0x1, 0x1c1f ;  /* 0x003c1f000b237f89 */ /* 0x000ea200000e0000 */
[----:B------:R-:W-:Y:S01]  /*113a0*/  IMAD R8, R2, c[0x0][0x3e0], RZ ;  /* 0x0000f80002087a24 */ /* 0x000fe200078e02ff */
[----:B------:R-:W-:Y:S01]  /*113b0*/  IADD3 R17, R13, 0x8, RZ ;  /* 0x000000080d117810 */ /* 0x000fe20007ffe0ff */
[----:B-----5:R-:W-:-:S02]  /*113c0*/  IMAD R2, R10, c[0x0][0x4e8], RZ ;  /* 0x00013a000a027a24 */ /* 0x020fc400078e02ff */
[----:B------:R-:W-:Y:S02]  /*113d0*/  IMAD.SHL.U32 R10, R5, 0x8, RZ ;  /* 0x00000008050a7824 */ /* 0x000fe400078e00ff */
[----:B------:R-:W-:Y:S01]  /*113e0*/  IMAD R8, R9, c[0x0][0x3e4], R8 ;  /* 0x0000f90009087a24 */ /* 0x000fe200078e0208 */
[-C--:B------:R-:W-:Y:S01]  /*113f0*/  ISETP.GE.OR P0, PT, R13, R2.reuse, P2 ;  /* 0x000000020d00720c */ /* 0x080fe20001706670 */
[----:B------:R-:W-:Y:S01]  /*11400*/  IMAD.WIDE.U32 R14, R9, c[0x0][0x3e0], R14 ;  /* 0x0000f800090e7a25 */ /* 0x000fe200078e000e */
[----:B------:R-:W-:Y:S02]  /*11410*/  ISETP.GE.OR P2, PT, R17, R2, P2 ;  /* 0x000000021100720c */ /* 0x000fe40001746670 */
[----:B------:R-:W-:Y:S01]  /*11420*/  SHF.R.S32.HI R9, RZ, 0x1f, R32 ;  /* 0x0000001fff097819 */ /* 0x000fe20000011420 */
[----:B------:R-:W-:Y:S01]  /*11430*/  IMAD.IADD R15, R15, 0x1, R8 ;  /* 0x000000010f0f7824 */ /* 0x000fe200078e0208 */
[----:B------:R-:W-:-:S03]  /*11440*/  LOP3.LUT R10, R3, 0x7ffffe00, R10, 0xf8, !PT ;  /* 0x7ffffe00030a7812 */ /* 0x000fc600078ef80a */
[----:B------:R-:W-:Y:S01]  /*11450*/  IMAD R9, R9, c[0x0][0x3d8], RZ ;  /* 0x0000f60009097a24 */ /* 0x000fe200078e02ff */
[----:B------:R-:W-:-:S03]  /*11460*/  SHF.L.U32 R40, R10, 0x1, RZ ;  /* 0x000000010a287819 */ /* 0x000fc600000006ff */
[C---:B------:R-:W-:Y:S01]  /*11470*/  IMAD R3, R32.reuse, c[0x0][0x3dc], R9 ;  /* 0x0000f70020037a24 */ /* 0x040fe200078e0209 */
[----:B-1----:R1:W-:Y:S01]  /*11480*/  @!P0 ST.E [R42.64], R4 ;  /* 0x000000042a008985 */ /* 0x0023e2000c101906 */
[----:B------:R-:W-:-:S03]  /*11490*/  IMAD.WIDE.U32 R32, R32, c[0x0][0x3d8], R14 ;  /* 0x0000f60020207a25 */ /* 0x000fc600078e000e */
[----:B--2---:R1:W-:Y:S01]  /*114a0*/  @!P2 ST.E [R34.64], R7 ;  /* 0x000000072200a985 */ /* 0x0043e2000c101906 */
[----:B------:R-:W-:Y:S01]  /*114b0*/  IMAD.IADD R3, R33, 0x1, R3 ;  /* 0x0000000121037824 */ /* 0x000fe200078e0203 */
[C---:B------:R-:W-:Y:S02]  /*114c0*/  LEA R38, P0, R32.reuse, c[0x0][0x380], 0x1 ;  /* 0x0000e00020267a11 */ /* 0x040fe400078008ff */
        /* <DEDUP_REMOVED lines=22> */
.L_x_2452:
[----:B------:R-:W-:Y:S05]  /*11630*/  BSYNC B0 ;  /* 0x0000000000007941 */ /* 0x000fea0003800000 */
.L_x_2451:
        /* <DEDUP_REMOVED lines=15> */
.L_x_2454:
[----:B------:R-:W-:Y:S05]  /*11730*/  BSYNC B0 ;  /* 0x0000000000007941 */ /* 0x000fea0003800000 */
.L_x_2453:
        /* <DEDUP_REMOVED lines=15> */
.L_x_2456:
[----:B------:R-:W-:Y:S05]  /*11830*/  BSYNC B0 ;  /* 0x0000000000007941 */ /* 0x000fea0003800000 */
.L_x_2455:
        /* <DEDUP_REMOVED lines=16> */
.L_x_2449:
[----:B------:R-:W-:Y:S01]  /*11940*/  ISETP.NE.U32.AND P0, PT, RZ, c[0x0][0x508], PT ;  /* 0x00014200ff007a0c */ /* 0x000fe20003f05070 */
[----:B------:R-:W-:Y:S01]  /*11950*/  IMAD.MOV.U32 R9, RZ, RZ, 0x4 ;  /* 0x00000004ff097424 */ /* 0x000fe200078e00ff */
[----:B------:R-:W-:Y:S02]  /*11960*/  ISETP.NE.U32.AND P1, PT, RZ, c[0x0][0x500], PT ;  /* 0x00014000ff007a0c */ /* 0x000fe40003f25070 */
[----:B------:R-:W-:Y:S01]  /*11970*/  ISETP.NE.AND.EX P0, PT, RZ, c[0x0][0x50c], PT, P0 ;  /* 0x00014300ff007a0c */ /* 0x000fe20003f05300 */
[----:B------:R-:W-:Y:S01]  /*11980*/  IMAD.WIDE R6, R228, R9, c[0x0][0x500] ;  /* 0x00014000e4067625 */ /* 0x000fe200078e0209 */
[----:B------:R-:W-:-:S03]  /*11990*/  ISETP.NE.AND.EX P1, PT, RZ, c[0x0][0x504], PT, P1 ;  /* 0x00014100ff007a0c */ /* 0x000fc60003f25310 */
[----:B------:R-:W-:-:S08]  /*119a0*/  IMAD.MOV.U32 R3, RZ, RZ, c[0x0][0x388] ;  /* 0x0000e200ff037624 */ /* 0x000fd000078e00ff */
        /* <DEDUP_REMOVED lines=8> */
[----:B-----5:R-:W2:Y:S04]  /*11a30*/  LDG.E R3, [R6.64] ;  /* 0x0000000606037981 */ /* 0x020ea8000c1e1900 */
[----:B------:R-:W2:Y:S02]  /*11a40*/  LDG.E R2, [R6.64+0x4] ;  /* 0x0000040606027981 */ /* 0x000ea4000c1e1900 */
[----:B--2---:R-:W-:-:S02]  /*11a50*/  IADD3 R3, -R3, R2, RZ ;  /* 0x0000000203037210 */ /* 0x004fc40007ffe1ff */
.L_x_2457:
        /* <DEDUP_REMOVED lines=19> */
[----:B------:R-:W-:-:S04]  /*11b90*/  IMAD.WIDE.U32 R12, R220, c[0x0][0x490], R12 ;  /* 0x00012400dc0c7a25 */ /* 0x000fc800078e000c */
[----:B------:R-:W-:Y:S02]  /*11ba0*/  IMAD.IADD R15, R4, 0x1, R13 ;  /* 0x00000001040f7824 */ /* 0x000fe400078e020d */
[----:B------:R-:W-:Y:S02]  /*11bb0*/  IMAD.MOV.U32 R14, RZ, RZ, R12 ;  /* 0x000000ffff0e7224 */ /* 0x000fe400078e000c */
[----:B------:R-:W-:Y:S02]  /*11bc0*/  IMAD R13, R5, c[0x0][0x498], RZ ;  /* 0x00012600050d7a24 */ /* 0x000fe400078e02ff */
[----:B------:R-:W-:-:S04]  /*11bd0*/  @P0 IMAD.HI.U32 R6, R8, c[0x0][0x4ec], RZ ;  /* 0x00013b0008060a27 */ /* 0x000fc800078e00ff */
[----:B------:R-:W-:Y:S01]  /*11be0*/  IMAD.WIDE.U32 R14, R228, c[0x0][0x498], R14 ;  /* 0x00012600e40e7a25 */ /* 0x000fe200078e000e */
[----:B------:R-:W-:-:S03]  /*11bf0*/  @P0 SHF.R.U32.HI R7, RZ, c[0x0][0x4f0], R6 ;  /* 0x00013c00ff070a19 */ /* 0x000fc60000011606 */
[----:B------:R-:W-:Y:S01]  /*11c00*/  IMAD R13, R228, c[0x0][0x49c], R13 ;  /* 0x00012700e40d7a24 */ /* 0x000fe200078e020d */
[C---:B------:R-:W-:Y:S02]  /*11c10*/  IADD3 R9, -R7.reuse, RZ, RZ ;  /* 0x000000ff07097210 */ /* 0x040fe40007ffe1ff */
[----:B------:R-:W-:Y:S02]  /*11c20*/  SHF.R.S32.HI R4, RZ, 0x1f, R7 ;  /* 0x0000001fff047819 */ /* 0x000fe40000011407 */
[----:B------:R-:W-:Y:S01]  /*11c30*/  IADD3 R12, P0, R7, R14, RZ ;  /* 0x0000000e070c7210 */ /* 0x000fe20007f1e0ff */
[----:B------:R-:W-:-:S03]  /*11c40*/  IMAD R9, R9, c[0x0][0x4e8], R8 ;  /* 0x00013a0009097a24 */ /* 0x000fc600078e0208 */
[----:B------:R-:W-:Y:S02]  /*11c50*/  IADD3.X R13, R4, R15, R13, P0, !PT ;  /* 0x0000000f040d7210 */ /* 0x000fe400007fe40d */
[----:B------:R-:W-:Y:S02]  /*11c60*/  SHF.R.S32.HI R6, RZ, 0x1f, R9 ;  /* 0x0000001fff067819 */ /* 0x000fe40000011409 */
[----:B------:R-:W-:Y:S01]  /*11c70*/  MOV R4, 0xff800000 ;  /* 0xff80000000047802 */ /* 0x000fe20000000f00 */
[----:B------:R-:W-:-:S04]  /*11c80*/  IMAD.WIDE.U32 R12, R9, c[0x0][0x488], R12 ;  /* 0x00012200090c7a25 */ /* 0x000fc800078e000c */
[----:B------:R-:W-:-:S04]  /*11c90*/  IMAD R6, R6, c[0x0][0x488], RZ ;  /* 0x0001220006067a24 */ /* 0x000fc800078e02ff */
[----:B------:R-:W-:Y:S01]  /*11ca0*/  IMAD R7, R9, c[0x0][0x48c], R6 ;  /* 0x0001230009077a24 */ /* 0x000fe200078e0206 */
[----:B------:R-:W-:-:S04]  /*11cb0*/  LEA R6, P0, R12, c[0x0][0x450], 0x2 ;  /* 0x000114000c067a11 */ /* 0x000fc800078010ff */
[----:B------:R-:W-:-:S04]  /*11cc0*/  IADD3 R7, R13, R7, RZ ;  /* 0x000000070d077210 */ /* 0x000fc80007ffe0ff */
[----:B------:R-:W-:-:S05]  /*11cd0*/  LEA.HI.X R7, R12, c[0x0][0x454], R7, 0x2, P0 ;  /* 0x000115000c077a11 */ /* 0x000fca00000f1407 */
[----:B------:R1:W-:Y:S02]  /*11ce0*/  STG.E [R6.64], R4 ;  /* 0x0000000406007986 */ /* 0x0003e4000c101906 */
.L_x_2459:
[----:B------:R-:W-:Y:S05]  /*11cf0*/  BSYNC B0 ;  /* 0x0000000000007941 */ /* 0x000fea0003800000 */
.L_x_2458:
[----:B-1----:R-:W1:Y:S01]  /*11d00*/  S2R R6, SR_CTAID.X ;  /* 0x0000000000067919 */ /* 0x002e620000002500 */
[----:B------:R-:W-:Y:S01]  /*11d10*/  SHF.R.S32.HI R9, RZ, 0x1f, R2 ;  /* 0x0000001fff097819 */ /* 0x000fe20000011402 */
[----:B------:R-:W-:Y:S01]  /*11d20*/  IMAD R7, R11, c[0x0][0x3a0], RZ ;  /* 0x0000e8000b077a24 */ /* 0x000fe200078e02ff */
[----:B------:R-:W-:Y:S01]  /*11d30*/  MOV R8, c[0x0][0x4e8] ;  /* 0x00013a0000087a02 */ /* 0x000fe20000000f00 */
[----:B------:R-:W-:Y:S01]  /*11d40*/  IMAD R5, R5, c[0x0][0x3f0], RZ ;  /* 0x0000fc0005057a24 */ /* 0x000fe200078e02ff */
[-C--:B------:R-:W-:Y:S01]  /*11d50*/  LEA.HI R4, R9, R2.reuse, RZ, 0x3 ;  /* 0x0000000209047211 */ /* 0x080fe200078f18ff */
[----:B------:R-:W-:Y:S01]  /*11d60*/  IMAD R7, R10, c[0x0][0x3a4], R7 ;  /* 0x0000e9000a077a24 */ /* 0x000fe200078e0207 */
[----:B------:R-:W-:Y:S01]  /*11d70*/  ISETP.NE.AND P0, PT, R8, 0x1, PT ;  /* 0x000000010800780c */ /* 0x000fe20003f05270 */
[----:B------:R-:W-:Y:S01]  /*11d80*/  IMAD.WIDE.U32 R10, R10, c[0x0][0x3a0], RZ ;  /* 0x0000e8000a0a7a25 */ /* 0x000fe200078e00ff */
[----:B------:R-:W-:Y:S01]  /*11d90*/  LOP3.LUT R9, R4, 0xfffffff8, RZ, 0xc0, !PT ;  /* 0xfffffff804097812 */ /* 0x000fe200078ec0ff */
[----:B------:R-:W-:Y:S01]  /*11da0*/  BSSY B0, `(.L_x_2460) ;  /* 0x000002f000007945 */ /* 0x000fe20003800000 */
[----:B------:R-:W-:Y:S01]  /*11db0*/  SHF.R.S32.HI R4, RZ, 0x3, R4 ;  /* 0x00000003ff047819 */ /* 0x000fe20000011404 */
[----:B------:R-:W-:Y:S01]  /*11dc0*/  IMAD R5, R228, c[0x0][0x3f4], R5 ;  /* 0x0000fd00e4057a24 */ /* 0x000fe200078e0205 */
[----:B------:R-:W-:Y:S01]  /*11dd0*/  IADD3 R9, -R9, R2, RZ ;  /* 0x0000000209097210 */ /* 0x000fe20007ffe1ff */
[----:B-----5:R-:W-:Y:S01]  /*11de0*/  IMAD R3, R3, c[0x0][0x4e8], RZ ;  /* 0x00013a0003037a24 */ /* 0x020fe200078e02ff */
[----:B------:R-:W-:Y:S01]  /*11df0*/  IADD3 R11, R11, R7, RZ ;  /* 0x000000070b0b7210 */ /* 0x000fe20007ffe0ff */
[----:B------:R-:W-:-:S02]  /*11e00*/  IMAD R7, R0, c[0x0][0x3e8], RZ ;  /* 0x0000fa0000077a24 */ /* 0x000fc400078e02ff */
[C---:B------:R-:W-:Y:S01]  /*11e10*/  IMAD R13, R9.reuse, 0x20, R4 ;  /* 0x00000020090d7824 */ /* 0x040fe200078e0204 */
[----:B------:R-:W-:Y:S01]  /*11e20*/  SHF.L.U32 R9, R9, 0x3, RZ ;  /* 0x0000000309097819 */ /* 0x000fe200000006ff */
[C---:B------:R-:W-:Y:S02]  /*11e30*/  IMAD R7, R220.reuse, c[0x0][0x3ec], R7 ;  /* 0x0000fb00dc077a24 */ /* 0x040fe400078e0207 */
[----:B------:R-:W-:Y:S01]  /*11e40*/  IMAD.WIDE.U32 R10, R220, c[0x0][0x3e8], R10 ;  /* 0x0000fa00dc0a7a25 */ /* 0x000fe200078e000a */
[C---:B-1----:R-:W-:Y:S02]  /*11e50*/  LEA R13, R6.reuse, R13, 0x7 ;  /* 0x0000000d060d7211 */ /* 0x042fe400078e38ff */
[----:B------:R-:W-:Y:S02]  /*11e60*/  LEA R4, R6, R4, 0x7 ;  /* 0x0000000406047211 */ /* 0x000fe400078e38ff */
[----:B------:R-:W-:Y:S01]  /*11e70*/  IADD3 R11, R7, R11, RZ ;  /* 0x0000000b070b7210 */ /* 0x000fe20007ffe0ff */
[----:B------:R-:W-:-:S04]  /*11e80*/  @P0 IMAD.HI.U32 R0, R13, c[0x0][0x4ec], RZ ;  /* 0x00013b000d000a27 */ /* 0x000fc800078e00ff */
[----:B------:R-:W-:Y:S01]  /*11e90*/  IMAD.MOV.U32 R2, RZ, RZ, R13 ;  /* 0x000000ffff027224 */ /* 0x000fe200078e000d */
[----:B------:R-:W-:Y:S01]  /*11ea0*/  @P0 SHF.R.U32.HI R2, RZ, c[0x0][0x4f0], R0 ;  /* 0x00013c00ff020a19 */ /* 0x000fe20000011600 */
[----:B------:R-:W-:-:S03]  /*11eb0*/  IMAD.WIDE.U32 R10, R228, c[0x0][0x3f0], R10 ;  /* 0x0000fc00e40a7a25 */ /* 0x000fc600078e000a */
[----:B------:R-:W-:Y:S02]  /*11ec0*/  SHF.R.S32.HI R7, RZ, 0x1f, R2 ;  /* 0x0000001fff077819 */ /* 0x000fe40000011402 */
[----:B------:R-:W-:Y:S02]  /*11ed0*/  IADD3 R0, -R2, RZ, RZ ;  /* 0x000000ff02007210 */ /* 0x000fe40007ffe1ff */
[----:B------:R-:W-:Y:S01]  /*11ee0*/  IADD3 R11, R11, R5, RZ ;  /* 0x000000050b0b7210 */ /* 0x000fe20007ffe0ff */
[----:B------:R-:W-:Y:S02]  /*11ef0*/  IMAD R7, R7, c[0x0][0x3e0], RZ ;  /* 0x0000f80007077a24 */ /* 0x000fe400078e02ff */
[----:B------:R-:W-:Y:S02]  /*11f00*/  IMAD R0, R0, c[0x0][0x4e8], R13 ;  /* 0x00013a0000007a24 */ /* 0x000fe400078e020d */
[----:B------:R-:W-:-:S04]  /*11f10*/  IMAD.WIDE.U32 R10, R2, c[0x0][0x3e0], R10 ;  /* 0x0000f800020a7a25 */ /* 0x000fc800078e000a */
[----:B------:R-:W-:Y:S01]  /*11f20*/  IMAD R7, R2, c[0x0][0x3e4], R7 ;  /* 0x0000f90002077a24 */ /* 0x000fe200078e0207 */
[----:B------:R-:W-:-:S03]  /*11f30*/  SHF.R.S32.HI R2, RZ, 0x1f, R0 ;  /* 0x0000001fff027819 */ /* 0x000fc60000011400 */
        /* <DEDUP_REMOVED lines=9> */
[----:B------:R-:W-:-:S03]  /*11fd0*/  IADD3 R5, R9, 0x40, RZ ;  /* 0x0000004009057810 */ /* 0x000fc60007ffe0ff */
        /* <DEDUP_REMOVED lines=11> */
.L_x_2461:
[----:B------:R-:W-:Y:S05]  /*12090*/  BSYNC B0 ;  /* 0x0000000000007941 */ /* 0x000fea0003800000 */
.L_x_2460:
        /* <DEDUP_REMOVED lines=15> */
.L_x_2463:
[----:B------:R-:W-:Y:S05]  /*12190*/  BSYNC B0 ;  /* 0x0000000000007941 */ /* 0x000fea0003800000 */
.L_x_2462:
        /* <DEDUP_REMOVED lines=15> */
.L_x_2465:
[----:B------:R-:W-:Y:S05]  /*12290*/  BSYNC B0 ;  /* 0x0000000000007941 */ /* 0x000fea0003800000 */
.L_x_2464:
[----:B------:R-:W-:Y:S01]  /*122a0*/  IADD3 R4, R4, 0x60, RZ ;  /* 0x0000006004047810 */ /* 0x000fe20007ffe0ff */
[----:B-1----:R1:W2:Y:S03]  /*122b0*/  SHFL.IDX PT, R7, R0, 0x3, 0x181f ;  /* 0x00781f0000077f89 */ /* 0x0022a600000e0000 */
[----:B------:R-:W-:Y:S01]  /*122c0*/  ISETP.GE.AND P0, PT, R4, R3, PT ;  /* 0x000000030400720c */ /* 0x000fe20003f06270 */
[----:B------:R1:W3:-:S12]  /*122d0*/  SHFL.IDX PT, R6, R2, 0x3, 0x181f ;  /* 0x00781f0002067f89 */ /* 0x0002d800000e0000 */
[----:B------:R-:W-:Y:S05]  /*122e0*/  @P0 EXIT ;  /* 0x000000000000094d */ /* 0x000fea0003800000 */
[----:B------:R-:W-:-:S13]  /*122f0*/  ISETP.GE.AND P0, PT, R9, c[0x0][0x3c8], PT ;  /* 0x0000f20009007a0c */ /* 0x000fda0003f06270 */
[----:B-123--:R-:W-:-:S05]  /*12300*/  @!P0 IMAD.WIDE R2, R9, 0x2, R6 ;  /* 0x0000000209028825 */ /* 0x00efca00078e0206 */
[----:B------:R1:W-:Y:S01]  /*12310*/  @!P0 ST.E.128 [R2.64], RZ ;  /* 0x000000ff02008985 */ /* 0x0003e2000c101d06 */
[----:B------:R-:W-:-:S13]  /*12320*/  ISETP.GE.AND P0, PT, R5, c[0x0][0x3c8], PT ;  /* 0x0000f20005007a0c */ /* 0x000fda0003f06270 */
[----:B------:R-:W-:Y:S05]  /*12330*/  @P0 EXIT ;  /* 0x000000000000094d */ /* 0x000fea0003800000 */
[----:B------:R-:W-:-:S04]  /*12340*/  SHF.R.S32.HI R0, RZ, 0x1f, R5 ;  /* 0x0000001fff007819 */ /* 0x000fc80000011405 */
[----:B------:R-:W-:-:S04]  /*12350*/  LEA.HI R0, R0, R5, RZ, 0x3 ;  /* 0x0000000500007211 */ /* 0x000fc800078f18ff */
[----:B-1----:R-:W-:-:S05]  /*12360*/  LOP3.LUT R3, R0, 0xfffffff8, RZ, 0xc0, !PT ;  /* 0xfffffff800037812 */ /* 0x002fca00078ec0ff */
[----:B------:R-:W-:-:S05]  /*12370*/  IMAD.WIDE R6, R3, 0x2, R6 ;  /* 0x0000000203067825 */ /* 0x000fca00078e0206 */
[----:B------:R-:W-:Y:S01]  /*12380*/  ST.E.128 [R6.64], RZ ;  /* 0x000000ff06007985 */ /* 0x000fe2000c101d06 */
[----:B------:R-:W-:Y:S05]  /*12390*/  EXIT ;  /* 0x000000000000794d */ /* 0x000fea0003800000 */
.L_x_2466:
        /* <DEDUP_REMOVED lines=14> */
.L_x_4362:


//--------------------- .text._ZN7cutlass13device_kernelIN5flash19enable_sm80_to_sm89INS1_16FlashAttnFwdSm80INS1_25CollectiveMainloopFwdSm80ILi8ELi1ELb1EN4cute5tupleIJNS5_1CILi128EEENS7_ILi96EEES8_EEELi128ENS_6half_tEfNS_4arch4Sm80ELb0ELb1ELb0ELb1ELb1ELb1ELb1ELb0EEENS1_21CollectiveEpilogueFwdINS6_IJS8_S8_S9_EEENS6_IJNS7_ILi1EEESH_SH_EEESB_SD_Li256ELb1ELb1ELb0ELb0EEENS1_19SingleTileSchedulerILb1ELb0ELb1ELi128EEEEEEEEEvNT_6ParamsE --------------------------
	.section	.text._ZN7cutlass13device_kernelIN5flash19enable_sm80_to_sm89INS1_16FlashAttnFwdSm80INS1_25CollectiveMainloopFwdSm80ILi8ELi1ELb1EN4cute5tupleIJNS5_1CILi128EEENS7_ILi96EEES8_EEELi128ENS_6half_tEfNS_4arch4Sm80ELb0ELb1ELb0ELb1ELb1ELb1ELb1ELb0EEENS1_21CollectiveEpilogueFwdINS6_IJS8_S8_S9_EEENS6_IJNS7_ILi1EEESH_SH_EEESB_SD_Li256ELb1ELb1ELb0ELb0EEENS1_19SingleTileSchedulerILb1ELb0ELb1ELi128EEEEEEEEEvNT_6ParamsE,"ax",@progbits
	.sectioninfo	@"SHI_REGISTERS=255"
	.align	128
.text._ZN7cutlass13device_kernelIN5flash19enable_sm80_to_sm89INS1_16FlashAttnFwdSm80INS1_25CollectiveMainloopFwdSm80ILi8ELi1ELb1EN4cute5tupleIJNS5_1CILi128EEENS7_ILi96EEES8_EEELi128ENS_6half_tEfNS_4arch4Sm80ELb0ELb1ELb0ELb1ELb1ELb1ELb1ELb0EEENS1_21CollectiveEpilogueFwdINS6_IJS8_S8_S9_EEENS6_IJNS7_ILi1EEESH_SH_EEESB_SD_Li256ELb1ELb1ELb0ELb0EEENS1_19SingleTileSchedulerILb1ELb0ELb1ELi128EEEEEEEEEvNT_6ParamsE:
        .type           _ZN7cutlass13device_kernelIN5flash19enable_sm80_to_sm89INS1_16FlashAttnFwdSm80INS1_25CollectiveMainloopFwdSm80ILi8ELi1ELb1EN4cute5tupleIJNS5_1CILi128EEENS7_ILi96EEES8_EEELi128ENS_6half_tEfNS_4arch4Sm80ELb0ELb1ELb0ELb1ELb1ELb1ELb1ELb0EEENS1_21CollectiveEpilogueFwdINS6_IJS8_S8_S9_EEENS6_IJNS7_ILi1EEESH_SH_EEESB_SD_Li256ELb1ELb1ELb0ELb0EEENS1_19SingleTileSchedulerILb1ELb0ELb1ELi128EEEEEEEEEvNT_6ParamsE,@function
        .size           _ZN7cutlass13device_kernelIN5flash19enable_sm80_to_sm89INS1_16FlashAttnFwdSm80INS1_25CollectiveMainloopFwdSm80ILi8ELi1ELb1EN4cute5tupleIJNS5_1CILi128EEENS7_ILi96EEES8_EEELi128ENS_6half_tEfNS_4arch4Sm80ELb0ELb1ELb0ELb1ELb1ELb1ELb1ELb0EEENS1_21CollectiveEpilogueFwdINS6_IJS8_S8_S9_EEENS6_IJNS7_ILi1EEESH_SH_EEESB_SD_Li256ELb1ELb1ELb0ELb0EEENS1_19SingleTileSchedulerILb1ELb0ELb1ELi128EEEEEEEEEvNT_6ParamsE,(.L_x_4363 - _ZN7cutlass13device_kernelIN5flash19enable_sm80_to_sm89INS1_16FlashAttnFwdSm80INS1_25CollectiveMainloopFwdSm80ILi8ELi1ELb1EN4cute5tupleIJNS5_1CILi128EEENS7_ILi96EEES8_EEELi128ENS_6half_tEfNS_4arch4Sm80ELb0ELb1ELb0ELb1ELb1ELb1ELb1ELb0EEENS1_21CollectiveEpilogueFwdINS6_IJS8_S8_S9_EEENS6_IJNS7_ILi1EEESH_SH_EEESB_SD_Li256ELb1ELb1ELb0ELb0EEENS1_19SingleTileSchedulerILb1ELb0ELb1ELi128EEEEEEEEEvNT_6ParamsE)
        .other          _ZN7cutlass13device_kernelIN5flash19enable_sm80_to_sm89INS1_16FlashAttnFwdSm80INS1_25CollectiveMainloopFwdSm80ILi8ELi1ELb1EN4cute5tupleIJNS5_1CILi128EEENS7_ILi96EEES8_EEELi128ENS_6half_tEfNS_4arch4Sm80ELb0ELb1ELb0ELb1ELb1ELb1ELb1ELb0EEENS1_21CollectiveEpilogueFwdINS6_IJS8_S8_S9_EEENS6_IJNS7_ILi1EEESH_SH_EEESB_SD_Li256ELb1ELb1ELb0ELb0EEENS1_19SingleTileSchedulerILb1ELb0ELb1ELi128EEEEEEEEEvNT_6ParamsE,@"STO_CUDA_ENTRY STV_DEFAULT"
_ZN7cutlass13device_kernelIN5flash19enable_sm80_to_sm89INS1_16FlashAttnFwdSm80INS1_25CollectiveMainloopFwdSm80ILi8ELi1ELb1EN4cute5tupleIJNS5_1CILi128EEENS7_ILi96EEES8_EEELi128ENS_6half_tEfNS_4arch4Sm80ELb0ELb1ELb0ELb1ELb1ELb1ELb1ELb0EEENS1_21CollectiveEpilogueFwdINS6_IJS8_S8_S9_EEENS6_IJNS7_ILi1EEESH_SH_EEESB_SD_Li256ELb1ELb1ELb0ELb0EEENS1_19SingleTileSchedulerILb1ELb0ELb1ELi128EEEEEEEEEvNT_6ParamsE:
[----:B------:R-:W-:Y:S02]  /*0000*/  MOV R1, c[0x0][0x28] ;  /* 0x00000a0000017a02 */ /* 0x000fe40000000f00 */
[----:B------:R-:W1:Y:S01]  /*0010*/  S2R R71, SR_TID.X ;  /* 0x0000000000477919 */ /* 0x000e620000002100 */
[----:B------:R-:W2:Y:S01]  /*0020*/  S2UR UR4, SR_CTAID.X ;  /* 0x00000000000479c3 */ /* 0x000ea20000002500 */
[----:B------:R-:W-:Y:S02]  /*0030*/  ULDC.64 UR18, c[0x0][0x118] ;  /* 0x0000460000127ab9 */ /* 0x000fe40000000a00 */
[----:B------:R-:W3:Y:S01]  /*0040*/  S2R R217, SR_CTAID.Z ;  /* 0x0000000000d97919 */ /* 0x000ee20000002700 */
[----:B-1----:R-:W-:-:S06]  /*0050*/  SHF.R.U32.HI R0, RZ, 0x5, R71 ;  /* 0x00000005ff007819 */ /* 0x002fcc0000011647 */
[----:B------:R-:W1:Y:S02]  /*0060*/  SHFL.IDX PT, R0, R0, RZ, 0x1f ;  /* 0x00001fff00007589 */ /* 0x000e6400000e0000 */
[----:B-1----:R-:W-:Y:S02]  /*0070*/  ISETP.NE.AND P0, PT, R0, RZ, PT ;  /* 0x000000ff0000720c */ /* 0x002fe40003f05270 */
[----:B------:R-:W-:-:S05]  /*0080*/  MOV R0, 0x4 ;  /* 0x0000000400007802 */ /* 0x000fca0000000f00 */
[----:B---3--:R-:W-:-:S06]  /*0090*/  IMAD.WIDE R2, R217, R0, c[0x0][0x568] ;  /* 0x00015a00d9027625 */ /* 0x008fcc00078e0200 */
[----:B--2---:R-:W-:Y:S05]  /*00a0*/  @!P0 BRA `(.L_x_2467) ;  /* 0x0000014000008947 */ /* 0x004fea0003800000 */
[----:B------:R-:W-:-:S04]  /*00b0*/  ISETP.NE.U32.AND P0, PT, RZ, c[0x0][0x568], PT ;  /* 0x00015a00ff007a0c */ /* 0x000fc80003f05070 */
[----:B------:R-:W-:-:S13]  /*00c0*/  ISETP.NE.AND.EX P0, PT, RZ, c[0x0][0x56c], PT, P0 ;  /* 0x00015b00ff007a0c */ /* 0x000fda0003f05300 */
[----:B------:R-:W-:Y:S05]  /*00d0*/  @!P0 BRA `(.L_x_2468) ;  /* 0x0000002000008947 */ /* 0x000fea0003800000 */
[----:B------:R1:W5:Y:S01]  /*00e0*/  LDG.E R2, [R2.64] ;  /* 0x0000001202027981 */ /* 0x000362000c1e1900 */
[----:B------:R-:W-:Y:S05]  /*00f0*/  BRA `(.L_x_2469) ;  /* 0x0000009000007947 */ /* 0x000fea0003800000 */
.L_x_2468:
        /* <DEDUP_REMOVED lines=8> */
.L_x_2470:
[----:B------:R-:W-:-:S04]  /*0180*/  MOV R2, c[0x0][0x54c] ;  /* 0x0001530000027a02 */ /* 0x000fc80000000f00 */
.L_x_2469:
[----:B------:R-:W-:Y:S01]  /*0190*/  USHF.L.U32 UR4, UR4, 0x7, URZ ;  /* 0x0000000704047899 */ /* 0x000fe2000800063f */
[----:B-----5:R-:W-:-:S05]  /*01a0*/  IMAD R2, R2, c[0x0][0x548], RZ ;  /* 0x0001520002027a24 */ /* 0x020fca00078e02ff */
[----:B------:R-:W-:-:S04]  /*01b0*/  MOV R7, UR4 ;  /* 0x0000000400077c02 */ /* 0x000fc80008000f00 */
[----:B------:R-:W-:-:S04]  /*01c0*/  ISETP.GE.AND P0, PT, R7, R2, PT ;  /* 0x000000020700720c */ /* 0x000fc80003f06270 */
[----:B------:R-:W-:Y:S01]  /*01d0*/  SEL R217, R217, 0xffffffff, !P0 ;  /* 0xffffffffd9d97807 */ /* 0x000fe20004000000 */
[----:B------:R-:W-:Y:S05]  /*01e0*/  BRA `(.L_x_2471) ;  /* 0x0000013000007947 */ /* 0x000fea0003800000 */
.L_x_2467:
[----:B------:R-:W-:-:S04]  /*01f0*/  ISETP.NE.U32.AND P0, PT, RZ, c[0x0][0x568], PT ;  /* 0x00015a00ff007a0c */ /* 0x000fc80003f05070 */
[----:B------:R-:W-:-:S13]  /*0200*/  ISETP.NE.AND.EX P0, PT, RZ, c[0x0][0x56c], PT, P0 ;  /* 0x00015b00ff007a0c */ /* 0x000fda0003f05300 */
[----:B------:R-:W-:Y:S05]  /*0210*/  @!P0 BRA `(.L_x_2472) ;  /* 0x0000002000008947 */ /* 0x000fea0003800000 */
[----:B------:R1:W5:Y:S01]  /*0220*/  LDG.E R2, [R2.64] ;  /* 0x0000001202027981 */ /* 0x000362000c1e1900 */
[----:B------:R-:W-:Y:S05]  /*0230*/  BRA `(.L_x_2473) ;  /* 0x0000009000007947 */ /* 0x000fea0003800000 */
.L_x_2472:
        /* <DEDUP_REMOVED lines=8> */
.L_x_2474:
[----:B------:R-:W-:-:S04]  /*02c0*/  MOV R2, c[0x0][0x54c] ;  /* 0x0001530000027a02 */ /* 0x000fc80000000f00 */
.L_x_2473:
[----:B------:R-:W-:Y:S01]  /*02d0*/  USHF.L.U32 UR4, UR4, 0x7, URZ ;  /* 0x0000000704047899 */ /* 0x000fe2000800063f */
[----:B-----5:R-:W-:-:S05]  /*02e0*/  IMAD R2, R2, c[0x0][0x548], RZ ;  /* 0x0001520002027a24 */ /* 0x020fca00078e02ff */
[----:B------:R-:W-:-:S04]  /*02f0*/  MOV R7, UR4 ;  /* 0x0000000400077c02 */ /* 0x000fc80008000f00 */
[----:B------:R-:W-:-:S04]  /*0300*/  ISETP.GE.AND P0, PT, R7, R2, PT ;  /* 0x000000020700720c */ /* 0x000fc80003f06270 */
[----:B------:R-:W-:-:S04]  /*0310*/  SEL R217, R217, 0xffffffff, !P0 ;  /* 0xffffffffd9d97807 */ /* 0x000fc80004000000 */
.L_x_2471:
[----:B------:R-:W-:-:S13]  /*0320*/  ISETP.GE.AND P0, PT, R217, RZ, PT ;  /* 0x000000ffd900720c */ /* 0x000fda0003f06270 */
[----:B------:R-:W-:Y:S05]  /*0330*/  @!P0 EXIT ;  /* 0x000000000000894d */ /* 0x000fea0003800000 */
[----:B------:R-:W-:Y:S01]  /*0340*/  ISETP.NE.U32.AND P0, PT, RZ, c[0x0][0x370], PT ;  /* 0x0000dc00ff007a0c */ /* 0x000fe20003f05070 */
[----:B------:R-:W-:Y:S01]  /*0350*/  IMAD.MOV.U32 R215, RZ, RZ, RZ ;  /* 0x000000ffffd77224 */ /* 0x000fe200078e00ff */
[----:B------:R-:W-:Y:S01]  /*0360*/  ISETP.NE.U32.AND P1, PT, RZ, c[0x0][0x360], PT ;  /* 0x0000d800ff007a0c */ /* 0x000fe20003f25070 */
[----:B------:R-:W-:Y:S01]  /*0370*/  IMAD.MOV.U32 R74, RZ, RZ, RZ ;  /* 0x000000ffff4a7224 */ /* 0x000fe200078e00ff */
[----:B------:R-:W-:Y:S01]  /*0380*/  ISETP.NE.AND.EX P2, PT, RZ, c[0x0][0x374], PT, P0 ;  /* 0x0000dd00ff007a0c */ /* 0x000fe20003f45300 */
[----:B------:R-:W-:Y:S01]  /*0390*/  IMAD.MOV.U32 R4, RZ, RZ, RZ ;  /* 0x000000ffff047224 */ /* 0x000fe200078e00ff */
[----:B------:R-:W-:Y:S01]  /*03a0*/  ISETP.NE.AND.EX P0, PT, RZ, c[0x0][0x364], PT, P1 ;  /* 0x0000d900ff007a0c */ /* 0x000fe20003f05310 */
[CC--:B------:R-:W-:Y:S01]  /*03b0*/  IMAD.WIDE R12, R217.reuse, R0.reuse, c[0x0][0x348] ;  /* 0x0000d200d90c7625 */ /* 0x0c0fe200078e0200 */
[----:B------:R-:W-:Y:S02]  /*03c0*/  ISETP.NE.U32.AND P1, PT, RZ, c[0x0][0x348], PT ;  /* 0x0000d200ff007a0c */ /* 0x000fe40003f25070 */
[----:B------:R-:W-:Y:S01]  /*03d0*/  ISETP.NE.U32.AND P3, PT, RZ, c[0x0][0x350], PT ;  /* 0x0000d400ff007a0c */ /* 0x000fe20003f65070 */
[----:B------:R-:W-:Y:S01]  /*03e0*/  IMAD.WIDE R10, R217, R0, c[0x0][0x350] ;  /* 0x0000d400d90a7625 */ /* 0x000fe200078e0200 */
[----:B------:R-:W-:-:S02]  /*03f0*/  ISETP.NE.U32.AND P4, PT, RZ, c[0x0][0x358], PT ;  /* 0x0000d600ff007a0c */ /* 0x000fc40003f85070 */
[----:B------:R-:W-:Y:S01]  /*0400*/  ISETP.NE.AND.EX P1, PT, RZ, c[0x0][0x34c], PT, P1 ;  /* 0x0000d300ff007a0c */ /* 0x000fe20003f25310 */
[CC--:B------:R-:W-:Y:S01]  /*0410*/  IMAD.WIDE R8, R217.reuse, R0.reuse, c[0x0][0x358] ;  /* 0x0000d600d9087625 */ /* 0x0c0fe200078e0200 */
[----:B------:R-:W-:Y:S02]  /*0420*/  ISETP.NE.AND.EX P3, PT, RZ, c[0x0][0x354], PT, P3 ;  /* 0x0000d500ff007a0c */ /* 0x000fe40003f65330 */
[----:B------:R-:W-:Y:S01]  /*0430*/  ISETP.NE.AND.EX P4, PT, RZ, c[0x0][0x35c], PT, P4 ;  /* 0x0000d700ff007a0c */ /* 0x000fe20003f85340 */
[CC--:B------:R-:W-:Y:S01]  /*0440*/  @P2 IMAD.WIDE R14, R217.reuse, R0.reuse, c[0x0][0x370] ;  /* 0x0000dc00d90e2625 */ /* 0x0c0fe200078e0200 */
[----:B------:R-:W-:Y:S01]  /*0450*/  MOV R80, RZ ;  /* 0x000000ff00507202 */ /* 0x000fe20000000f00 */
[----:B------:R-:W2:Y:S02]  /*0460*/  S2R R214, SR_CTAID.Y ;  /* 0x0000000000d67919 */ /* 0x000ea40000002600 */
[----:B------:R-:W-:Y:S02]  /*0470*/  IMAD.MOV.U32 R216, RZ, RZ, c[0x0][0x168] ;  /* 0x00005a00ffd87624 */ /* 0x000fe400078e00ff */
[----:B------:R3:W5:Y:S01]  /*0480*/  @P2 LDG.E R215, [R14.64] ;  /* 0x000000120ed72981 */ /* 0x000762000c1e1900 */
[----:B-1----:R-:W-:-:S03]  /*0490*/  @P0 IMAD.WIDE R2, R217, R0, c[0x0][0x360] ;  /* 0x0000d800d9020625 */ /* 0x002fc600078e0200 */
[----:B------:R3:W5:Y:S04]  /*04a0*/  @P1 LDG.E R74, [R12.64] ;  /* 0x000000120c4a1981 */ /* 0x000768000c1e1900 */
[----:B------:R3:W5:Y:S04]  /*04b0*/  @P3 LDG.E R80, [R10.64] ;  /* 0x000000120a503981 */ /* 0x000768000c1e1900 */
[----:B------:R3:W5:Y:S01]  /*04c0*/  @P4 LDG.E R4, [R8.64] ;  /* 0x0000001208044981 */ /* 0x000762000c1e1900 */
[----:B------:R-:W-:-:S03]  /*04d0*/  IMAD.MOV.U32 R6, RZ, RZ, c[0x0][0x2ac] ;  /* 0x0000ab00ff067624 */ /* 0x000fc600078e00ff */
[----:B------:R1:W5:Y:S01]  /*04e0*/  @P0 LDG.E R216, [R2.64] ;  /* 0x0000001202d80981 */ /* 0x000362000c1e1900 */
[----:B------:R-:W-:Y:S01]  /*04f0*/  IMAD R6, R6, c[0x0][0x1d0], RZ ;  /* 0x0000740006067a24 */ /* 0x000fe200078e02ff */
[----:B--2---:R-:W-:Y:S02]  /*0500*/  SHF.R.S32.HI R73, RZ, 0x1f, R214 ;  /* 0x0000001fff497819 */ /* 0x004fe400000114d6 */
[----:B-1----:R-:W-:Y:S01]  /*0510*/  MOV R2, c[0x0][0x228] ;  /* 0x00008a0000027a02 */ /* 0x002fe20000000f00 */
[----:B------:R-:W-:Y:S05]  /*0520*/  @P0 BRA `(.L_x_2475) ;  /* 0x0000004000000947 */ /* 0x000fea0003800000 */
[----:B---3--:R-:W-:Y:S05]  /*0530*/  @!P1 BRA `(.L_x_2475) ;  /* 0x0000003000009947 */ /* 0x008fea0003800000 */
[----:B-----5:R1:W2:Y:S04]  /*0540*/  LDG.E R216, [R12.64] ;  /* 0x000000120cd87981 */ /* 0x0202a8000c1e1900 */
[----:B-1----:R-:W2:Y:S02]  /*0550*/  LDG.E R12, [R12.64+0x4] ;  /* 0x000004120c0c7981 */ /* 0x002ea4000c1e1900 */
[----:B--2---:R-:W-:-:S02]  /*0560*/  IADD3 R216, -R216, R12, RZ ;  /* 0x0000000cd8d87210 */ /* 0x004fc40007ffe1ff */
.L_x_2475:
[----:B---3--:R-:W-:-:S04]  /*0570*/  ISETP.NE.U32.AND P0, PT, RZ, c[0x0][0x368], PT ;  /* 0x0000da00ff007a0c */ /* 0x008fc80003f05070 */
[----:B------:R-:W-:-:S13]  /*0580*/  ISETP.NE.AND.EX P0, PT, RZ, c[0x0][0x36c], PT, P0 ;  /* 0x0000db00ff007a0c */ /* 0x000fda0003f05300 */
[----:B------:R-:W-:Y:S05]  /*0590*/  @!P0 BRA `(.L_x_2476) ;  /* 0x0000003000008947 */ /* 0x000fea0003800000 */
[----:B------:R-:W-:-:S05]  /*05a0*/  IMAD.WIDE R10, R217, R0, c[0x0][0x368] ;  /* 0x0000da00d90a7625 */ /* 0x000fca00078e0200 */
[----:B------:R1:W5:Y:S01]  /*05b0*/  LDG.E R6, [R10.64] ;  /* 0x000000120a067981 */ /* 0x000362000c1e1900 */
[----:B------:R-:W-:Y:S05]  /*05c0*/  BRA `(.L_x_2477) ;  /* 0x0000004000007947 */ /* 0x000fea0003800000 */
.L_x_2476:
[----:B------:R-:W-:Y:S05]  /*05d0*/  @!P3 BRA `(.L_x_2477) ;  /* 0x000000300000b947 */ /* 0x000fea0003800000 */
[----:B------:R1:W2:Y:S04]  /*05e0*/  LDG.E R6, [R10.64] ;  /* 0x000000120a067981 */ /* 0x0002a8000c1e1900 */
[----:B-1----:R-:W2:Y:S02]  /*05f0*/  LDG.E R10, [R10.64+0x4] ;  /* 0x000004120a0a7981 */ /* 0x002ea4000c1e1900 */
[----:B--2---:R-:W-:Y:S02]  /*0600*/  IADD3 R6, -R6, R10, RZ ;  /* 0x0000000a06067210 */ /* 0x004fe40007ffe1ff */
.L_x_2477:
[----:B------:R2:W3:Y:S01]  /*0610*/  @P4 LDG.E R3, [R8.64] ;  /* 0x0000001208034981 */ /* 0x0004e2000c1e1900 */
[----:B------:R-:W-:-:S04]  /*0620*/  ISETP.NE.U32.AND P0, PT, RZ, c[0x0][0x378], PT ;  /* 0x0000de00ff007a0c */ /* 0x000fc80003f05070 */
[----:B------:R-:W-:Y:S01]  /*0630*/  ISETP.NE.AND.EX P0, PT, RZ, c[0x0][0x37c], PT, P0 ;  /* 0x0000df00ff007a0c */ /* 0x000fe20003f05300 */
[----:B-----5:R-:W-:Y:S01]  /*0640*/  IMAD.MOV.U32 R72, RZ, RZ, R6 ;  /* 0x000000ffff487224 */ /* 0x020fe200078e0006 */
[----:B--2---:R-:W3:Y:S11]  /*0650*/  @P4 LDG.E R8, [R8.64+0x4] ;  /* 0x0000041208084981 */ /* 0x004ef6000c1e1900 */
[----:B-1----:R-:W-:-:S05]  /*0660*/  @P0 IMAD.WIDE R10, R217, R0, c[0x0][0x378] ;  /* 0x0000de00d90a0625 */ /* 0x002fca00078e0200 */
[----:B------:R1:W5:Y:S01]  /*0670*/  @P0 LDG.E R72, [R10.64] ;  /* 0x000000120a480981 */ /* 0x000362000c1e1900 */
[----:B------:R-:W-:Y:S01]  /*0680*/  IMAD.MOV.U32 R213, RZ, RZ, c[0x0][0x2c4] ;  /* 0x0000b100ffd57624 */ /* 0x000fe200078e00ff */
[----:B------:R-:W-:Y:S01]  /*0690*/  LOP3.LUT R218, R218, 0xffbfffff, RZ, 0xc0, !PT ;  /* 0xffbfffffdada7812 */ /* 0x000fe200078ec0ff */
[----:B------:R-:W-:Y:S01]  /*06a0*/  IMAD.MOV.U32 R117, RZ, RZ, R7 ;  /* 0x000000ffff757224 */ /* 0x000fe200078e0007 */
[----:B------:R-:W-:Y:S01]  /*06b0*/  IADD3 R7, R7, 0x7f, RZ ;  /* 0x0000007f07077810 */ /* 0x000fe20007ffe0ff */
[----:B------:R-:W-:Y:S01]  /*06c0*/  IMAD.MOV.U32 R212, RZ, RZ, c[0x0][0x32c] ;  /* 0x0000cb00ffd47624 */ /* 0x000fe200078e00ff */
[----:B------:R-:W-:-:S04]  /*06d0*/  ISETP.NE.AND P2, PT, R213, 0x1, PT ;  /* 0x00000001d500780c */ /* 0x000fc80003f45270 */
[----:B------:R-:W-:-:S09]  /*06e0*/  ISETP.GE.AND P1, PT, R212, 0x1, PT ;  /* 0x00000001d400780c */ /* 0x000fd20003f26270 */
[----:B------:R-:W-:Y:S02]  /*06f0*/  @P2 IADD3 R5, R117, 0x7f, RZ ;  /* 0x0000007f75052810 */ /* 0x000fe40007ffe0ff */
[----:B------:R-:W-:-:S03]  /*0700*/  @P2 LOP3.LUT R218, R218, 0x400000, RZ, 0xfc, !PT ;  /* 0x00400000dada2812 */ /* 0x000fc600078efcff */
[----:B------:R-:W-:Y:S01]  /*0710*/  @P2 IMAD.HI.U32 R5, R5, c[0x0][0x2c8], RZ ;  /* 0x0000b20005052a27 */ /* 0x000fe200078e00ff */
[----:B------:R-:W-:-:S04]  /*0720*/  LOP3.LUT R218, R218, 0xff7fffff, RZ, 0xc0, !PT ;  /* 0xff7fffffdada7812 */ /* 0x000fc800078ec0ff */
[----:B------:R-:W-:Y:S02]  /*0730*/  @P2 SHF.R.U32.HI R7, RZ, c[0x0][0x2cc], R5 ;  /* 0x0000b300ff072a19 */ /* 0x000fe40000011605 */
[----:B------:R-:W-:Y:S01]  /*0740*/  @P1 LOP3.LUT R218, R218, 0x800000, RZ, 0xfc, !PT ;  /* 0x00800000dada1812 */ /* 0x000fe200078efcff */
[----:B---3--:R-:W-:Y:S02]  /*0750*/  @P4 IMAD.IADD R2, R8, 0x1, -R3 ;  /* 0x0000000108024824 */ /* 0x008fe400078e0a03 */
[----:B------:R-:W-:-:S04]  /*0760*/  IMAD.IADD R3, R6, 0x1, -R215 ;  /* 0x0000000106037824 */ /* 0x000fc800078e0ad7 */
[----:B------:R-:W-:-:S05]  /*0770*/  IMAD.IADD R211, R3, 0x1, R2 ;  /* 0x0000000103d37824 */ /* 0x000fca00078e0202 */
[----:B------:R-:W-:-:S05]  /*0780*/  IADD3 R78, R211, 0x1, -R216 ;  /* 0x00000001d34e7810 */ /* 0x000fca0007ffe8d8 */
[----:B------:R-:W-:-:S05]  /*0790*/  IMAD.IADD R7, R78, 0x1, R7 ;  /* 0x000000014e077824 */ /* 0x000fca00078e0207 */
[----:B------:R-:W-:Y:S01]  /*07a0*/  IADD3 R9, R7, c[0x0][0x328], RZ ;  /* 0x0000ca0007097a10 */ /* 0x000fe20007ffe0ff */
[----:B------:R-:W-:Y:S05]  /*07b0*/  @!P1 BRA `(.L_x_2478) ;  /* 0x000000e000009947 */ /* 0x000fea0003800000 */
[C---:B-1----:R-:W-:Y:S02]  /*07c0*/  ISETP.GT.AND P0, PT, R7.reuse, RZ, PT ;  /* 0x000000ff0700720c */ /* 0x042fe40003f04270 */
        /* <DEDUP_REMOVED lines=8> */
.L_x_2479:
[----:B------:R-:W-:-:S13]  /*0850*/  ISETP.NE.AND P0, PT, R212, 0x1, PT ;  /* 0x00000001d400780c */ /* 0x000fda0003f05270 */
[----:B------:R-:W-:-:S05]  /*0860*/  @P0 IMAD.HI.U32 R7, R5, c[0x0][0x330], RZ ;  /* 0x0000cc0005070a27 */ /* 0x000fca00078e00ff */
[----:B------:R-:W-:-:S05]  /*0870*/  @P0 SHF.R.U32.HI R5, RZ, c[0x0][0x334], R7 ;  /* 0x0000cd00ff050a19 */ /* 0x000fca0000011607 */
.L_x_2480:
[----:B------:R-:W-:-:S05]  /*0880*/  IMAD R5, R5, R212, c[0x0][0x32c] ;  /* 0x0000cb0005057624 */ /* 0x000fca00078e02d4 */
[----:B------:R-:W-:Y:S02]  /*0890*/  IMNMX R9, R9, R5, PT ;  /* 0x0000000509097217 */ /* 0x000fe40003800200 */
.L_x_2478:
[----:B-1----:R-:W-:Y:S01]  /*08a0*/  @P2 IMAD.HI.U32 R8, R117, c[0x0][0x2c8], RZ ;  /* 0x0000b20075082a27 */ /* 0x002fe200078e00ff */
[----:B------:R-:W-:-:S03]  /*08b0*/  IADD3 R5, R211, 0x5f, RZ ;  /* 0x0000005fd3057810 */ /* 0x000fc60007ffe0ff */
[----:B------:R-:W-:Y:S01]  /*08c0*/  IMAD.MOV.U32 R7, RZ, RZ, R117 ;  /* 0x000000ffff077224 */ /* 0x000fe200078e0075 */
[----:B------:R-:W-:Y:S01]  /*08d0*/  @P2 SHF.R.U32.HI R7, RZ, c[0x0][0x2cc], R8 ;  /* 0x0000b300ff072a19 */ /* 0x000fe20000011608 */
[----:B------:R-:W-:-:S04]  /*08e0*/  IMAD.HI R5, R5, 0x2aaaaaab, RZ ;  /* 0x2aaaaaab05057827 */ /* 0x000fc800078e02ff */
[----:B------:R-:W-:Y:S01]  /*08f0*/  IMAD.IADD R116, R211, 0x1, -R216 ;  /* 0x00000001d3747824 */ /* 0x000fe200078e0ad8 */
[----:B------:R-:W-:-:S03]  /*0900*/  SHF.R.U32.HI R77, RZ, 0x1f, R5 ;  /* 0x0000001fff4d7819 */ /* 0x000fc60000011605 */
[----:B------:R-:W-:Y:S01]  /*0910*/  IMAD.IADD R7, R116, 0x1, R7 ;  /* 0x0000000174077824 */ /* 0x000fe200078e0207 */
[----:B------:R-:W-:-:S04]  /*0920*/  LEA.HI.SX32 R77, R5, R77, 0x1c ;  /* 0x0000004d054d7211 */ /* 0x000fc800078fe2ff */
        /* <DEDUP_REMOVED lines=10> */
.L_x_2482:
[----:B------:R-:W-:-:S13]  /*09d0*/  ISETP.NE.AND P0, PT, R212, 0x1, PT ;  /* 0x00000001d400780c */ /* 0x000fda0003f05270 */
[----:B------:R-:W-:-:S05]  /*09e0*/  @P0 IMAD.HI.U32 R5, R7, c[0x0][0x330], RZ ;  /* 0x0000cc0007050a27 */ /* 0x000fca00078e00ff */
[----:B------:R-:W-:-:S05]  /*09f0*/  @P0 SHF.R.U32.HI R7, RZ, c[0x0][0x334], R5 ;  /* 0x0000cd00ff070a19 */ /* 0x000fca0000011605 */
.L_x_2483:
[----:B------:R-:W-:-:S05]  /*0a00*/  IMAD R7, R7, c[0x0][0x32c], RZ ;  /* 0x0000cb0007077a24 */ /* 0x000fca00078e02ff */
[----:B------:R-:W-:-:S04]  /*0a10*/  IMNMX R8, R8, R7, !PT ;  /* 0x0000000708087217 */ /* 0x000fc80007800200 */
.L_x_2481:
        /* <DEDUP_REMOVED lines=24> */
[----:B------:R-:W-:Y:S01]  /*0ba0*/  SHF.R.S32.HI R7, RZ, 0x1f, R71 ;  /* 0x0000001fff077819 */ /* 0x000fe20000011447 */
[----:B------:R-:W-:Y:S01]  /*0bb0*/  IMAD R120, R73, c[0x0][0x240], RZ ;  /* 0x0000900049787a24 */ /* 0x000fe200078e02ff */
[----:B------:R-:W-:Y:S01]  /*0bc0*/  ISETP.NE.AND.EX P2, PT, RZ, c[0x0][0x344], PT, P0 ;  /* 0x0000d100ff007a0c */ /* 0x000fe20003f45300 */
[----:B------:R-:W-:Y:S01]  /*0bd0*/  IMAD.MOV.U32 R126, RZ, RZ, 0x60 ;  /* 0x00000060ff7e7424 */ /* 0x000fe200078e00ff */
[----:B------:R-:W-:Y:S02]  /*0be0*/  IADD3 R39, R3, -0x1, RZ ;  /* 0xffffffff03277810 */ /* 0x000fe40007ffe0ff */
[----:B------:R-:W-:Y:S02]  /*0bf0*/  SEL R128, R217, RZ, !P4 ;  /* 0x000000ffd9807207 */ /* 0x000fe40006000000 */
[----:B------:R-:W-:Y:S01]  /*0c00*/  MOV R94, c[0x0][0x238] ;  /* 0x00008e00005e7a02 */ /* 0x000fe20000000f00 */
[----:B------:R-:W-:Y:S01]  /*0c10*/  IMAD.MOV.U32 R93, RZ, RZ, c[0x0][0x23c] ;  /* 0x00008f00ff5d7624 */ /* 0x000fe200078e00ff */
[----:B------:R-:W-:-:S02]  /*0c20*/  UMOV UR12, 0x6 ;  /* 0x00000006000c7882 */ /* 0x000fc40000000000 */
[----:B------:R-:W-:-:S03]  /*0c30*/  ULDC.64 UR4, c[0x0][0x290] ;  /* 0x0000a40000047ab9 */ /* 0x000fc60000000a00 */
[----:B------:R-:W-:-:S06]  /*0c40*/  @P2 IMAD.WIDE R138, R217, R0, c[0x0][0x340] ;  /* 0x0000d000d98a2625 */ /* 0x000fcc00078e0200 */
[----:B------:R-:W2:Y:S01]  /*0c50*/  @P2 LDG.E R138, [R138.64] ;  /* 0x000000128a8a2981 */ /* 0x000ea2000c1e1900 */
[CC--:B------:R-:W-:Y:S01]  /*0c60*/  LEA.HI R0, R7.reuse, R71.reuse, RZ, 0x3 ;  /* 0x0000004707007211 */ /* 0x0c0fe200078f18ff */
[----:B------:R-:W-:Y:S01]  /*0c70*/  IMAD R120, R214, c[0x0][0x244], R120 ;  /* 0x00009100d6787a24 */ /* 0x000fe200078e0278 */
[----:B------:R-:W-:Y:S01]  /*0c80*/  LEA.HI R7, R7, R71, RZ, 0x6 ;  /* 0x0000004707077211 */ /* 0x000fe200078f30ff */
[C---:B------:R-:W-:Y:S01]  /*0c90*/  IMAD R79, R126.reuse, c[0x0][0x23c], RZ ;  /* 0x00008f007e4f7a24 */ /* 0x040fe200078e02ff */
[----:B------:R-:W-:Y:S01]  /*0ca0*/  SHF.R.S32.HI R15, RZ, 0x3, R0 ;  /* 0x00000003ff0f7819 */ /* 0x000fe20000011400 */
[----:B------:R-:W-:Y:S01]  /*0cb0*/  IMAD.WIDE.U32 R126, R126, c[0x0][0x238], RZ ;  /* 0x00008e007e7e7a25 */ /* 0x000fe200078e00ff */
[----:B------:R-:W-:Y:S01]  /*0cc0*/  LOP3.LUT R0, R0, 0xfffffff8, RZ, 0xc0, !PT ;  /* 0xfffffff800007812 */ /* 0x000fe200078ec0ff */
[----:B------:R-:W-:Y:S01]  /*0cd0*/  USHF.L.U64.HI UR7, UR4, UR12, UR5 ;  /* 0x0000000c04077299 */ /* 0x000fe20008010205 */
[--C-:B------:R-:W-:Y:S01]  /*0ce0*/  SHF.R.S32.HI R134, RZ, 0x1f, R15.reuse ;  /* 0x0000001fff867819 */ /* 0x100fe2000001140f */
[----:B------:R-:W-:Y:S01]  /*0cf0*/  IMAD.IADD R75, R2, 0x1, -R15 ;  /* 0x00000001024b7824 */ /* 0x000fe200078e0a0f */
[----:B------:R-:W-:Y:S01]  /*0d00*/  IADD3 R122, P0, R15, R4, RZ ;  /* 0x000000040f7a7210 */ /* 0x000fe20007f1e0ff */
[----:B------:R-:W-:Y:S01]  /*0d10*/  IMAD.IADD R0, R71, 0x1, -R0 ;  /* 0x0000000147007824 */ /* 0x000fe200078e0a00 */
[----:B------:R-:W-:Y:S01]  /*0d20*/  SHF.L.U32 R89, R15, 0x6, RZ ;  /* 0x000000060f597819 */ /* 0x000fe200000006ff */
[----:B------:R-:W-:Y:S01]  /*0d30*/  IMAD.IADD R79, R127, 0x1, R79 ;  /* 0x000000017f4f7824 */ /* 0x000fe200078e024f */
[----:B------:R-:W-:Y:S01]  /*0d40*/  LEA.HI.X.SX32 R123, R4, R134, 0x1, P0 ;  /* 0x00000086047b7211 */ /* 0x000fe200000f0eff */
[----:B------:R-:W-:Y:S01]  /*0d50*/  IMAD.SHL.U32 R16, R0, 0x8, RZ ;  /* 0x0000000800107824 */ /* 0x000fe200078e00ff */
[----:B------:R-:W-:Y:S01]  /*0d60*/  LOP3.LUT R89, R89, 0x1c0, RZ, 0xc0, !PT ;  /* 0x000001c059597812 */ /* 0x000fe200078ec0ff */
[----:B------:R-:W-:Y:S01]  /*0d70*/  IMAD R3, R79, R39, RZ ;  /* 0x000000274f037224 */ /* 0x000fe200078e02ff */
[----:B------:R-:W-:Y:S01]  /*0d80*/  SHF.L.U32 R96, R93, 0x6, RZ ;  /* 0x000000065d607819 */ /* 0x000fe200000006ff */
[----:B------:R-:W-:Y:S01]  /*0d90*/  IMAD R8, R123, c[0x0][0x238], RZ ;  /* 0x00008e007b087a24 */ /* 0x000fe200078e02ff */
[----:B------:R-:W-:Y:S01]  /*0da0*/  SHF.R.S32.HI R17, RZ, 0x1f, R16 ;  /* 0x0000001fff117819 */ /* 0x000fe20000011410 */
[----:B------:R-:W-:Y:S01]  /*0db0*/  IMAD.SHL.U32 R7, R7, 0x8, RZ ;  /* 0x0000000807077824 */ /* 0x000fe200078e00ff */
[----:B------:R-:W-:Y:S01]  /*0dc0*/  IADD3 R90, R16, 0x40, RZ ;  /* 0x00000040105a7810 */ /* 0x000fe20007ffe0ff */
[C---:B------:R-:W-:Y:S01]  /*0dd0*/  IMAD R8, R122.reuse, c[0x0][0x23c], R8 ;  /* 0x00008f007a087a24 */ /* 0x040fe200078e0208 */
[--C-:B------:R-:W-:Y:S01]  /*0de0*/  LOP3.LUT R87, R89, 0x38, R16.reuse, 0xf8, !PT ;  /* 0x0000003859577812 */ /* 0x100fe200078ef810 */
[----:B------:R-:W-:Y:S01]  /*0df0*/  IMAD.WIDE.U32 R4, R122, c[0x0][0x238], R16 ;  /* 0x00008e007a047a25 */ /* 0x000fe200078e0010 */
[----:B------:R-:W-:Y:S01]  /*0e00*/  LOP3.LUT R7, R7, 0xfffffe00, RZ, 0xc0, !PT ;  /* 0xfffffe0007077812 */ /* 0x000fe200078ec0ff */
[----:B------:R-:W-:Y:S01]  /*0e10*/  USHF.L.U32 UR8, UR4, 0x6, URZ ;  /* 0x0000000604087899 */ /* 0x000fe2000800063f */
[----:B------:R-:W-:Y:S01]  /*0e20*/  SHF.R.U32.HI R88, RZ, 0x3, R89 ;  /* 0x00000003ff587819 */ /* 0x000fe20000011659 */
[----:B------:R-:W-:Y:S01]  /*0e30*/  IMAD.IADD R9, R5, 0x1, R8 ;  /* 0x0000000105097824 */ /* 0x000fe200078e0208 */
[----:B------:R-:W-:Y:S01]  /*0e40*/  MOV R8, R4 ;  /* 0x0000000400087202 */ /* 0x000fe20000000f00 */
[----:B------:R-:W-:Y:S01]  /*0e50*/  IMAD R5, R39, -0x60, R75 ;  /* 0xffffffa027057824 */ /* 0x000fe200078e024b */
[----:B------:R-:W-:Y:S01]  /*0e60*/  SHF.R.S32.HI R4, RZ, 0x1f, R217 ;  /* 0x0000001fff047819 */ /* 0x000fe200000114d9 */
[----:B------:R-:W-:Y:S01]  /*0e70*/  IMAD.SHL.U32 R18, R0, 0x4, RZ ;  /* 0x0000000400127824 */ /* 0x000fe200078e00ff */
[----:B------:R-:W-:Y:S01]  /*0e80*/  ISETP.GE.AND P6, PT, R16, c[0x0][0x1d4], PT ;  /* 0x0000750010007a0c */ /* 0x000fe20003fc6270 */
[----:B------:R-:W-:Y:S01]  /*0e90*/  IMAD.WIDE.U32 R8, R214, c[0x0][0x240], R8 ;  /* 0x00009000d6087a25 */ /* 0x000fe200078e0008 */
[----:B------:R-:W-:Y:S01]  /*0ea0*/  SEL R105, R4, RZ, !P4 ;  /* 0x000000ff04697207 */ /* 0x000fe20006000000 */
[----:B------:R-:W-:Y:S01]  /*0eb0*/  UIMAD.WIDE.U32 UR10, UR4, 0x60, URZ ;  /* 0x00000060040a78a5 */ /* 0x000fe2000f8e003f */
[----:B------:R-:W-:Y:S01]  /*0ec0*/  ISETP.GE.AND P0, PT, R5, 0x1, PT ;  /* 0x000000010500780c */ /* 0x000fe20003f06270 */
[----:B------:R-:W-:Y:S01]  /*0ed0*/  IMAD.IADD R121, R9, 0x1, R120 ;  /* 0x0000000109797824 */ /* 0x000fe200078e0278 */
[----:B------:R-:W-:Y:S01]  /*0ee0*/  MOV R120, R8 ;  /* 0x0000000800787202 */ /* 0x000fe20000000f00 */
[----:B------:R-:W-:Y:S01]  /*0ef0*/  IMAD R124, R105, c[0x0][0x248], RZ ;  /* 0x00009200697c7a24 */ /* 0x000fe200078e02ff */
[----:B------:R-:W-:Y:S01]  /*0f00*/  SHF.R.S32.HI R8, RZ, 0x1f, R39 ;  /* 0x0000001fff087819 */ /* 0x000fe20000011427 */
[----:B------:R-:W-:Y:S01]  /*0f10*/  IMAD R136, R134, c[0x0][0x280], RZ ;  /* 0x0000a00086887a24 */ /* 0x000fe200078e02ff */
[----:B------:R-:W-:Y:S01]  /*0f20*/  ISETP.GE.AND P5, PT, R90, c[0x0][0x1d4], PT ;  /* 0x000075005a007a0c */ /* 0x000fe20003fa6270 */
[C---:B------:R-:W-:Y:S01]  /*0f30*/  IMAD R124, R128.reuse, c[0x0][0x24c], R124 ;  /* 0x00009300807c7a24 */ /* 0x040fe200078e027c */
[----:B------:R-:W-:Y:S01]  /*0f40*/  LOP3.LUT R87, R7, R87, R88, 0xf6, !PT ;  /* 0x0000005707577212 */ /* 0x000fe200078ef658 */
[----:B------:R-:W-:Y:S01]  /*0f50*/  IMAD.WIDE.U32 R120, R128, c[0x0][0x248], R120 ;  /* 0x0000920080787a25 */ /* 0x000fe200078e0078 */
[----:B------:R-:W-:Y:S01]  /*0f60*/  SHF.R.S32.HI R19, RZ, 0x1f, R18 ;  /* 0x0000001fff137819 */ /* 0x000fe20000011412 */
[----:B------:R-:W-:Y:S01]  /*0f70*/  UIMAD UR6, UR5, 0x60, URZ ;  /* 0x00000060050678a4 */ /* 0x000fe2000f8e023f */
[----:B------:R-:W-:Y:S01]  /*0f80*/  IADD3 R86, R15, 0x20, RZ ;  /* 0x000000200f567810 */ /* 0x000fe20007ffe0ff */
[----:B------:R-:W-:Y:S01]  /*0f90*/  IMAD.IADD R125, R121, 0x1, R124 ;  /* 0x00000001797d7824 */ /* 0x000fe200078e027c */
[----:B------:R-:W-:Y:S01]  /*0fa0*/  IADD3 R83, R15, 0x40, RZ ;  /* 0x000000400f537810 */ /* 0x000fe20007ffe0ff */
[----:B------:R-:W-:Y:S01]  /*0fb0*/  IMAD.MOV.U32 R124, RZ, RZ, R120 ;  /* 0x000000ffff7c7224 */ /* 0x000fe200078e0078 */
[----:B-----5:R-:W-:Y:S01]  /*0fc0*/  SHF.R.S32.HI R103, RZ, 0x1f, R72 ;  /* 0x0000001fff677819 */ /* 0x020fe20000011448 */
[-C--:B------:R-:W-:Y:S01]  /*0fd0*/  IMAD R3, R8, R126.reuse, R3 ;  /* 0x0000007e08037224 */ /* 0x080fe200078e0203 */
[----:B------:R-:W-:Y:S01]  /*0fe0*/  SHF.L.U32 R82, R83, 0x6, RZ ;  /* 0x0000000653527819 */ /* 0x000fe200000006ff */
[----:B------:R-:W-:Y:S01]  /*0ff0*/  IMAD.WIDE.U32 R8, R39, R126, R124 ;  /* 0x0000007e27087225 */ /* 0x000fe200078e007c */
[----:B------:R-:W-:Y:S01]  /*1000*/  SHF.R.S32.HI R101, RZ, 0x1f, R90 ;  /* 0x0000001fff657819 */ /* 0x000fe2000001145a */
[----:B------:R-:W-:Y:S01]  /*1010*/  USHF.L.U64.HI UR9, UR4, 0x5, UR5 ;  /* 0x0000000504097899 */ /* 0x000fe20008010205 */
[----:B------:R-:W-:Y:S01]  /*1020*/  LOP3.LUT R82, R82, 0x1c0, RZ, 0xc0, !PT ;  /* 0x000001c052527812 */ /* 0x000fe200078ec0ff */
[----:B------:R-:W-:Y:S01]  /*1030*/  IMAD.IADD R3, R9, 0x1, R3 ;  /* 0x0000000109037824 */ /* 0x000fe200078e0203 */
[----:B------:R-:W-:Y:S01]  /*1040*/  @P0 LEA R10, P1, R8, c[0x0][0x220], 0x1 ;  /* 0x00008800080a0a11 */ /* 0x000fe200078208ff */
[----:B------:R-:W-:Y:S01]  /*1050*/  IMAD.SHL.U32 R87, R87, 0x2, RZ ;  /* 0x0000000257577824 */ /* 0x000fe200078e00ff */
[----:B------:R-:W-:Y:S01]  /*1060*/  SHF.R.U32.HI R95, RZ, 0x3, R82 ;  /* 0x00000003ff5f7819 */ /* 0x000fe20000011652 */
[----:B------:R-:W-:Y:S01]  /*1070*/  IMAD R134, R134, c[0x0][0x290], RZ ;  /* 0x0000a40086867a24 */ /* 0x000fe200078e02ff */
[----:B------:R-:W-:Y:S01]  /*1080*/  @P0 LEA.HI.X R11, R8, c[0x0][0x224], R3, 0x1, P1 ;  /* 0x00008900080b0a11 */ /* 0x000fe200008f0c03 */
[----:B------:R-:W-:Y:S01]  /*1090*/  IMAD.WIDE.U32 R140, R15, c[0x0][0x290], R18 ;  /* 0x0000a4000f8c7a25 */ /* 0x000fe200078e0012 */
[----:B------:R-:W-:Y:S01]  /*10a0*/  ISETP.GE.AND P1, PT, R5, 0x21, PT ;  /* 0x000000210500780c */ /* 0x000fe20003f26270 */
[----:B------:R-:W-:Y:S01]  /*10b0*/  USHF.L.U32 UR16, UR4, 0x5, URZ ;  /* 0x0000000504107899 */ /* 0x000fe2000800063f */
[----:B------:R-:W-:Y:S01]  /*10c0*/  LEA.HI R101, R101, R90, RZ, 0x3 ;  /* 0x0000005a65657211 */ /* 0x000fe200078f18ff */
[----:B------:R-:W-:Y:S01]  /*10d0*/  @!PT LDS RZ, [RZ] ;  /* 0x00000000fffff984 */ /* 0x000fe20000000800 */
[----:B------:R-:W-:Y:S01]  /*10e0*/  @!PT LDS RZ, [RZ] ;  /* 0x00000000fffff984 */ /* 0x000fe20000000800 */
[----:B------:R-:W-:Y:S01]  /*10f0*/  @!PT LDS RZ, [RZ] ;  /* 0x00000000fffff984 */ /* 0x000fe20000000800 */
[----:B------:R1:W-:Y:S01]  /*1100*/  @P0 LDGSTS.E.BYPASS.LTC128B.128 [R87+0x8100], [R10.64], !P6 ;  /* 0x081000000a570fae */ /* 0x0003e2000f101d52 */
[----:B------:R-:W-:Y:S01]  /*1110*/  IMAD R134, R15, c[0x0][0x294], R134 ;  /* 0x0000a5000f867a24 */ /* 0x000fe200078e0286 */
[----:B------:R-:W-:Y:S01]  /*1120*/  UMOV UR14, 0x5 ;  /* 0x00000005000e7882 */ /* 0x000fe20000000000 */
[----:B------:R-:W-:Y:S01]  /*1130*/  IMAD.SHL.U32 R85, R86, 0x40, RZ ;  /* 0x0000004056557824 */ /* 0x000fe200078e00ff */
[----:B------:R1:W-:Y:S01]  /*1140*/  @P0 LDGSTS.E.BYPASS.LTC128B.128 [R87+0xb100], [R10.64+0x80], !P5 ;  /* 0x0b1000800a570fae */ /* 0x0003e2000e901d52 */
[----:B------:R-:W-:Y:S01]  /*1150*/  IMAD.IADD R141, R141, 0x1, R134 ;  /* 0x000000018d8d7824 */ /* 0x000fe200078e0286 */
[----:B------:R-:W-:Y:S01]  /*1160*/  ULDC.64 UR4, c[0x0][0x280] ;  /* 0x0000a00000047ab9 */ /* 0x000fe20000000a00 */
[----:B------:R-:W-:Y:S01]  /*1170*/  IMAD.WIDE.U32 R20, R214, c[0x0][0x260], R16 ;  /* 0x00009800d6147a25 */ /* 0x000fe200078e0010 */
[----:B------:R-:W-:Y:S01]  /*1180*/  LOP3.LUT R85, R85, 0x1c0, RZ, 0xc0, !PT ;  /* 0x000001c055557812 */ /* 0x000fe200078ec0ff */
[----:B------:R-:W-:Y:S01]  /*1190*/  USHF.L.U64.HI UR12, UR4, UR12, UR5 ;  /* 0x0000000c040c7299 */ /* 0x000fe20008010205 */
[----:B------:R-:W-:Y:S01]  /*11a0*/  LOP3.LUT R101, R101, 0xfffffff8, RZ, 0xc0, !PT ;  /* 0xfffffff865657812 */ /* 0x000fe200078ec0ff */
[C---:B------:R-:W-:Y:S01]  /*11b0*/  IMAD R136, R15.reuse, c[0x0][0x284], R136 ;  /* 0x0000a1000f887a24 */ /* 0x040fe200078e0288 */
[----:B------:R-:W-:Y:S01]  /*11c0*/  SHF.R.U32.HI R84, RZ, 0x3, R85 ;  /* 0x00000003ff547819 */ /* 0x000fe20000011655 */
[----:B------:R-:W-:Y:S01]  /*11d0*/  IMAD.WIDE.U32 R142, R15, c[0x0][0x280], R18 ;  /* 0x0000a0000f8e7a25 */ /* 0x000fe200078e0012 */
[----:B------:R-:W-:Y:S01]  /*11e0*/  MOV R108, c[0x0][0x2b8] ;  /* 0x0000ae00006c7a02 */ /* 0x000fe20000000f00 */
[----:B------:R-:W-:Y:S01]  /*11f0*/  USHF.L.U64.HI UR14, UR4, UR14, UR5 ;  /* 0x0000000e040e7299 */ /* 0x000fe20008010205 */
[----:B------:R-:W-:Y:S01]  /*1200*/  P2R R91, PR, RZ, 0x20 ;  /* 0x00000020ff5b7803 */ /* 0x000fe20000000000 */
[----:B------:R-:W-:Y:S01]  /*1210*/  IMAD R104, R103, c[0x0][0x280], RZ ;  /* 0x0000a00067687a24 */ /* 0x000fe200078e02ff */
[----:B------:R-:W-:Y:S01]  /*1220*/  IADD3 R143, R143, R136, RZ ;  /* 0x000000888f8f7210 */ /* 0x000fe20007ffe0ff */
[----:B------:R-:W-:Y:S01]  /*1230*/  IMAD R105, R105, c[0x0][0x268], RZ ;  /* 0x00009a0069697a24 */ /* 0x000fe200078e02ff */
[----:B------:R-:W-:Y:S01]  /*1240*/  UIMAD.WIDE.U32 UR20, UR4, 0x60, URZ ;  /* 0x00000060041478a5 */ /* 0x000fe2000f8e003f */
[----:B------:R-:W-:Y:S01]  /*1250*/  IMAD R98, R73, c[0x0][0x1e8], RZ ;  /* 0x00007a0049627a24 */ /* 0x000fe200078e02ff */
[----:B------:R-:W-:Y:S01]  /*1260*/  UIMAD UR5, UR5, 0x60, URZ ;  /* 0x00000060050578a4 */ /* 0x000fe2000f8e023f */
[----:B------:R-:W-:Y:S01]  /*1270*/  IMAD R103, R103, c[0x0][0x290], RZ ;  /* 0x0000a40067677a24 */ /* 0x000fe200078e02ff */
[----:B------:R-:W-:Y:S01]  /*1280*/  P2R R92, PR, RZ, 0x40 ;  /* 0x00000040ff5c7803 */ /* 0x000fe20000000000 */
[----:B------:R-:W-:Y:S01]  /*1290*/  IMAD R97, R73, c[0x0][0x210], RZ ;  /* 0x0000840049617a24 */ /* 0x000fe200078e02ff */
[----:B------:R-:W-:Y:S01]  /*12a0*/  IADD3 R14, R18, 0x20, RZ ;  /* 0x00000020120e7810 */ /* 0x000fe20007ffe0ff */
[----:B------:R-:W-:Y:S01]  /*12b0*/  IMAD R105, R128, c[0x0][0x26c], R105 ;  /* 0x00009b0080697a24 */ /* 0x000fe200078e0269 */
[----:B------:R-:W-:Y:S01]  /*12c0*/  SHF.R.S32.HI R100, RZ, 0x1f, R101 ;  /* 0x0000001fff647819 */ /* 0x000fe20000011465 */
[----:B------:R-:W-:Y:S01]  /*12d0*/  IMAD.WIDE.U32 R130, R214, c[0x0][0x1e8], RZ ;  /* 0x00007a00d6827a25 */ /* 0x000fe200078e00ff */
[----:B------:R-:W-:Y:S01]  /*12e0*/  USHF.L.U32 UR13, UR4, 0x6, URZ ;  /* 0x00000006040d7899 */ /* 0x000fe2000800063f */
[----:B-1----:R-:W-:Y:S01]  /*12f0*/  @P1 LEA R10, P0, R94, R8, 0x5 ;  /* 0x000000085e0a1211 */ /* 0x002fe200078028ff */
[----:B------:R-:W-:Y:S01]  /*1300*/  USHF.L.U32 UR15, UR4, 0x5, URZ ;  /* 0x00000005040f7899 */ /* 0x000fe2000800063f */
[----:B------:R-:W-:Y:S01]  /*1310*/  IMAD R98, R214, c[0x0][0x1ec], R98 ;  /* 0x00007b00d6627a24 */ /* 0x000fe200078e0262 */
[----:B------:R-:W-:Y:S01]  /*1320*/  UIADD3 UR6, UR11, UR6, URZ ;  /* 0x000000060b067290 */ /* 0x000fe2000fffe03f */
[----:B------:R-:W-:Y:S01]  /*1330*/  @P1 LEA.HI.X R9, R94, R3, R93, 0x5, P0 ;  /* 0x000000035e091211 */ /* 0x000fe200000f2c5d */
[----:B------:R-:W-:Y:S01]  /*1340*/  IMAD R104, R72, c[0x0][0x284], R104 ;  /* 0x0000a10048687a24 */ /* 0x000fe200078e0268 */
[----:B------:R-:W-:Y:S01]  /*1350*/  @P1 LEA R12, P0, R10, c[0x0][0x220], 0x1 ;  /* 0x000088000a0c1a11 */ /* 0x000fe200078008ff */
[----:B------:R-:W-:Y:S01]  /*1360*/  IMAD R103, R72, c[0x0][0x294], R103 ;  /* 0x0000a50048677a24 */ /* 0x000fe200078e0267 */
[----:B------:R-:W-:Y:S01]  /*1370*/  SHF.L.U64.HI R93, R94, 0x6, R93 ;  /* 0x000000065e5d7819 */ /* 0x000fe2000001025d */
[----:B------:R-:W-:Y:S01]  /*1380*/  IMAD.WIDE.U32 R142, R72, c[0x0][0x280], R142 ;  /* 0x0000a000488e7a25 */ /* 0x000fe200078e008e */
[----:B------:R-:W-:Y:S01]  /*1390*/  @P1 LEA.HI.X R13, R10, c[0x0][0x224], R9, 0x1, P0 ;  /* 0x000089000a0d1a11 */ /* 0x000fe200000f0c09 */
[----:B------:R-:W-:Y:S01]  /*13a0*/  UIADD3 UR5, UR21, UR5, URZ ;  /* 0x0000000515057290 */ /* 0x000fe2000fffe03f */
[----:B------:R-:W-:Y:S01]  /*13b0*/  ISETP.GT.AND P0, PT, R5, 0x40, PT ;  /* 0x000000400500780c */ /* 0x000fe20003f04270 */
[----:B------:R-:W-:Y:S01]  /*13c0*/  IMAD R10, R73, c[0x0][0x260], RZ ;  /* 0x00009800490a7a24 */ /* 0x000fe200078e02ff */
[----:B------:R-:W-:Y:S01]  /*13d0*/  IADD3 R98, R131, R98, RZ ;  /* 0x0000006283627210 */ /* 0x000fe20007ffe0ff */
[----:B------:R1:W-:Y:S01]  /*13e0*/  @P1 LDGSTS.E.BYPASS.LTC128B.128 [R87+0x9100], [R12.64], !P6 ;  /* 0x091000000c571fae */ /* 0x0003e2000f101d52 */
[----:B------:R-:W-:Y:S01]  /*13f0*/  IMAD.WIDE.U32 R140, R72, c[0x0][0x290], R140 ;  /* 0x0000a400488c7a25 */ /* 0x000fe200078e008c */
[----:B------:R-:W-:-:S02]  /*1400*/  ULDC.U8 UR4, c[0x0][0x298] ;  /* 0x0000a60000047ab9 */ /* 0x000fc40000000000 */
[----:B------:R1:W-:Y:S01]  /*1410*/  @P1 LDGSTS.E.BYPASS.LTC128B.128 [R87+0xc100], [R12.64+0x80], !P5 ;  /* 0x0c1000800c571fae */ /* 0x0003e2000e901d52 */
[----:B------:R-:W-:Y:S02]  /*1420*/  IMAD R10, R214, c[0x0][0x264], R10 ;  /* 0x00009900d60a7a24 */ /* 0x000fe400078e020a */
[----:B------:R-:W-:Y:S02]  /*1430*/  IMAD.MOV.U32 R102, RZ, RZ, c[0x0][0x27c] ;  /* 0x00009f00ff667624 */ /* 0x000fe400078e00ff */
[----:B------:R-:W-:Y:S02]  /*1440*/  IMAD.IADD R11, R21, 0x1, R10 ;  /* 0x00000001150b7824 */ /* 0x000fe400078e020a */
[----:B------:R-:W-:Y:S02]  /*1450*/  IMAD.MOV.U32 R10, RZ, RZ, R20 ;  /* 0x000000ffff0a7224 */ /* 0x000fe400078e0014 */
[----:B------:R-:W-:-:S04]  /*1460*/  IMAD.WIDE.U32 R20, R15, c[0x0][0x280], R16 ;  /* 0x0000a0000f147a25 */ /* 0x000fc800078e0010 */
[----:B------:R-:W-:Y:S02]  /*1470*/  IMAD.IADD R137, R136, 0x1, R21 ;  /* 0x0000000188897824 */ /* 0x000fe400078e0215 */
[----:B------:R-:W-:Y:S02]  /*1480*/  IMAD.MOV.U32 R136, RZ, RZ, R20 ;  /* 0x000000ffff887224 */ /* 0x000fe400078e0014 */
[----:B------:R-:W-:-:S04]  /*1490*/  IMAD.WIDE.U32 R128, R128, c[0x0][0x268], R10 ;  /* 0x00009a0080807a25 */ /* 0x000fc800078e000a */
[----:B------:R-:W-:-:S04]  /*14a0*/  IMAD.WIDE.U32 R136, R72, c[0x0][0x280], R136 ;  /* 0x0000a00048887a25 */ /* 0x000fc800078e0088 */
[----:B------:R-:W-:Y:S02]  /*14b0*/  IMAD.MOV.U32 R51, RZ, RZ, c[0x0][0x27c] ;  /* 0x00009f00ff337624 */ /* 0x000fe400078e00ff */
[C---:B-1----:R-:W-:Y:S01]  /*14c0*/  IMAD.WIDE.U32 R12, R94.reuse, 0x40, RZ ;  /* 0x000000405e0c7825 */ /* 0x042fe200078e00ff */
[----:B------:R-:W-:-:S03]  /*14d0*/  SHF.L.U32 R94, R94, 0x6, RZ ;  /* 0x000000065e5e7819 */ /* 0x000fc600000006ff */
[----:B------:R-:W-:Y:S01]  /*14e0*/  IMAD.IADD R96, R13, 0x1, R96 ;  /* 0x000000010d607824 */ /* 0x000fe200078e0260 */
[----:B------:R-:W-:Y:S01]  /*14f0*/  IADD3 R81, P3, R12, 0x80, RZ ;  /* 0x000000800c517810 */ /* 0x000fe20007f7e0ff */
[----:B------:R-:W-:-:S04]  /*1500*/  IMAD.WIDE.U32 R132, R214, c[0x0][0x210], RZ ;  /* 0x00008400d6847a25 */ /* 0x000fc800078e00ff */
[----:B------:R-:W-:Y:S02]  /*1510*/  IMAD R97, R214, c[0x0][0x214], R97 ;  /* 0x00008500d6617a24 */ /* 0x000fe400078e0261 */
[----:B------:R-:W-:Y:S01]  /*1520*/  IMAD.IADD R107, R143, 0x1, R104 ;  /* 0x000000018f6b7824 */ /* 0x000fe200078e0268 */
[----:B------:R-:W-:Y:S01]  /*1530*/  IADD3 R104, R104, R137, RZ ;  /* 0x0000008968687210 */ /* 0x000fe20007ffe0ff */
[----:B------:R-:W-:Y:S02]  /*1540*/  IMAD.IADD R106, R141, 0x1, R103 ;  /* 0x000000018d6a7824 */ /* 0x000fe400078e0267 */
[----:B------:R-:W-:Y:S02]  /*1550*/  IMAD.IADD R80, R80, 0x1, R6 ;  /* 0x0000000150507824 */ /* 0x000fe400078e0206 */
[----:B------:R-:W-:Y:S02]  /*1560*/  IMAD.SHL.U32 R51, R51, 0x2, RZ ;  /* 0x0000000233337824 */ /* 0x000fe400078e00ff */
[----:B------:R-:W-:-:S02]  /*1570*/  IMAD.IADD R97, R133, 0x1, R97 ;  /* 0x0000000185617824 */ /* 0x000fc400078e0261 */
[----:B------:R-:W-:Y:S02]  /*1580*/  IMAD R0, R0, 0x20, R15 ;  /* 0x0000002000007824 */ /* 0x000fe400078e020f */
[----:B------:R-:W-:Y:S01]  /*1590*/  IMAD.IADD R105, R129, 0x1, R105 ;  /* 0x0000000181697824 */ /* 0x000fe200078e0269 */
[----:B--2---:R-:W-:Y:S01]  /*15a0*/  @P2 SHF.R.S32.HI R139, RZ, 0x1f, R138 ;  /* 0x0000001fff8b2819 */ /* 0x004fe2000001148a */
[----:B------:R-:W-:Y:S02]  /*15b0*/  @!P2 IMAD.MOV.U32 R138, RZ, RZ, R217 ;  /* 0x000000ffff8aa224 */ /* 0x000fe400078e00d9 */
[----:B------:R-:W-:Y:S01]  /*15c0*/  @!P2 IMAD.MOV.U32 R139, RZ, RZ, R4 ;  /* 0x000000ffff8ba224 */ /* 0x000fe200078e0004 */
[----:B------:R-:W-:Y:S02]  /*15d0*/  ISETP.GE.AND P2, PT, R16, c[0x0][0x27c], PT ;  /* 0x00009f0010007a0c */ /* 0x000fe40003f46270 */
[----:B------:R-:W-:Y:S01]  /*15e0*/  @P0 IADD3 R4, P1, R8, R12, RZ ;  /* 0x0000000c08040210 */ /* 0x000fe20007f3e0ff */
[----:B------:R-:W-:Y:S01]  /*15f0*/  IMAD.WIDE.U32 R12, R15, c[0x0][0x290], R16 ;  /* 0x0000a4000f0c7a25 */ /* 0x000fe200078e0010 */
[----:B------:R-:W-:-:S02]  /*1600*/  SEL R5, RZ, c[0x0][0x27c], !P2 ;  /* 0x00009f00ff057a07 */ /* 0x000fc40005000000 */
[----:B------:R-:W-:Y:S01]  /*1610*/  @P0 IADD3.X R3, R96, R3, RZ, P1, !PT ;  /* 0x0000000360030210 */ /* 0x000fe20000ffe4ff */
[----:B------:R-:W-:Y:S01]  /*1620*/  IMAD.IADD R135, R134, 0x1, R13 ;  /* 0x0000000186877824 */ /* 0x000fe200078e020d */
[----:B------:R-:W-:Y:S01]  /*1630*/  @P0 LEA R8, P1, R4, c[0x0][0x220], 0x1 ;  /* 0x0000880004080a11 */ /* 0x000fe200078208ff */
[----:B------:R-:W-:Y:S01]  /*1640*/  IMAD R99, R139, c[0x0][0x2b0], RZ ;  /* 0x0000ac008b637a24 */ /* 0x000fe200078e02ff */
[----:B------:R-:W-:Y:S01]  /*1650*/  IADD3 R5, R16, R5, RZ ;  /* 0x0000000510057210 */ /* 0x000fe20007ffe0ff */
[----:B------:R-:W-:Y:S01]  /*1660*/  IMAD.X R96, RZ, RZ, R96, P3 ;  /* 0x000000ffff607224 */ /* 0x000fe200018e0660 */
[----:B------:R-:W-:Y:S01]  /*1670*/  @P0 LEA.HI.X R9, R4, c[0x0][0x224], R3, 0x1, P1 ;  /* 0x0000890004090a11 */ /* 0x000fe200008f0c03 */
[C---:B------:R-:W-:Y:S01]  /*1680*/  IMAD R99, R138.reuse, c[0x0][0x2b4], R99 ;  /* 0x0000ad008a637a24 */ /* 0x040fe200078e0263 */
[----:B------:R-:W-:Y:S01]  /*1690*/  MOV R134, R12 ;  /* 0x0000000c00867202 */ /* 0x000fe20000000f00 */
[----:B------:R-:W-:Y:S01]  /*16a0*/  IMAD.WIDE.U32 R138, R138, c[0x0][0x2b0], RZ ;  /* 0x0000ac008a8a7a25 */ /* 0x000fe200078e00ff */
[----:B------:R-:W-:Y:S01]  /*16b0*/  SHF.R.S32.HI R3, RZ, 0x1f, R5 ;  /* 0x0000001fff037819 */ /* 0x000fe20000011405 */
[----:B------:R1:W-:Y:S01]  /*16c0*/  @P0 LDGSTS.E.BYPASS.LTC128B.128 [R87+0xa100], [R8.64], !P6 ;  /* 0x0a10000008570fae */ /* 0x0003e2000f101d52 */
[----:B------:R-:W-:Y:S01]  /*16d0*/  SHF.R.S32.HI R12, RZ, 0x1f, R86 ;  /* 0x0000001fff0c7819 */ /* 0x000fe20000011456 */
[----:B------:R-:W-:Y:S01]  /*16e0*/  IMAD.WIDE.U32 R134, R72, c[0x0][0x290], R134 ;  /* 0x0000a40048867a25 */ /* 0x000fe200078e0086 */
[----:B------:R-:W-:Y:S01]  /*16f0*/  SHF.R.S32.HI R13, RZ, 0x1f, R83 ;  /* 0x0000001fff0d7819 */ /* 0x000fe20000011453 */
[----:B------:R1:W-:Y:S01]  /*1700*/  @P0 LDGSTS.E.BYPASS.LTC128B.128 [R87+0xd100], [R8.64+0x80], !P5 ;  /* 0x0d10008008570fae */ /* 0x0003e2000e901d52 */
[-C--:B------:R-:W-:Y:S01]  /*1710*/  LEA.HI R4, R3, R5.reuse, RZ, 0x6 ;  /* 0x0000000503047211 */ /* 0x080fe200078f30ff */
[----:B------:R-:W-:Y:S01]  /*1720*/  IMAD.IADD R103, R103, 0x1, R135 ;  /* 0x0000000167677824 */ /* 0x000fe200078e0287 */
[----:B------:R-:W-:Y:S01]  /*1730*/  LEA.HI R12, R12, R86, RZ, 0x3 ;  /* 0x000000560c0c7211 */ /* 0x000fe200078f18ff */
[----:B------:R-:W0:Y:S01]  /*1740*/  LDGDEPBAR ;  /* 0x00000000000079af */ /* 0x000e220000000000 */
[----:B------:R-:W-:-:S02]  /*1750*/  LEA.HI R3, R3, R5, RZ, 0x3 ;  /* 0x0000000503037211 */ /* 0x000fc400078f18ff */
[----:B------:R-:W-:Y:S01]  /*1760*/  LEA.HI R13, R13, R83, RZ, 0x3 ;  /* 0x000000530d0d7211 */ /* 0x000fe200078f18ff */
[----:B------:R-:W-:Y:S01]  /*1770*/  IMAD.SHL.U32 R12, R12, 0x40, RZ ;  /* 0x000000400c0c7824 */ /* 0x000fe200078e00ff */
[----:B------:R-:W-:Y:S02]  /*1780*/  SHF.R.S32.HI R4, RZ, 0x6, R4 ;  /* 0x00000006ff047819 */ /* 0x000fe40000011404 */
[----:B------:R-:W-:Y:S01]  /*1790*/  LOP3.LUT R112, R89, 0x38, R3, 0xf8, !PT ;  /* 0x0000003859707812 */ /* 0x000fe200078ef803 */
[----:B------:R-:W-:Y:S01]  /*17a0*/  IMAD.SHL.U32 R13, R13, 0x40, RZ ;  /* 0x000000400d0d7824 */ /* 0x000fe200078e00ff */
[----:B------:R-:W-:Y:S01]  /*17b0*/  LOP3.LUT R12, R12, 0xfffffe00, RZ, 0xc0, !PT ;  /* 0xfffffe000c0c7812 */ /* 0x000fe200078ec0ff */
[----:B------:R-:W-:Y:S01]  /*17c0*/  IMAD R5, R4, 0x1800, R7 ;  /* 0x0000180004057824 */ /* 0x000fe200078e0207 */
[----:B------:R-:W-:Y:S02]  /*17d0*/  LOP3.LUT R112, R112, R88, RZ, 0x3c, !PT ;  /* 0x0000005870707212 */ /* 0x000fe400078e3cff */
[----:B------:R-:W-:-:S02]  /*17e0*/  LOP3.LUT R13, R13, 0xfffffe00, RZ, 0xc0, !PT ;  /* 0xfffffe000d0d7812 */ /* 0x000fc400078ec0ff */
[--C-:B------:R-:W-:Y:S01]  /*17f0*/  LOP3.LUT R111, R85, 0x38, R3.reuse, 0xf8, !PT ;  /* 0x00000038556f7812 */ /* 0x100fe200078ef803 */
[----:B------:R-:W-:Y:S01]  /*1800*/  IMAD.IADD R112, R5, 0x1, R112 ;  /* 0x0000000105707824 */ /* 0x000fe200078e0270 */
[----:B------:R-:W-:Y:S01]  /*1810*/  LOP3.LUT R110, R82, 0x38, R3, 0xf8, !PT ;  /* 0x00000038526e7812 */ /* 0x000fe200078ef803 */
[C---:B------:R-:W-:Y:S01]  /*1820*/  IMAD R5, R4.reuse, 0x1800, R12 ;  /* 0x0000180004057824 */ /* 0x040fe200078e020c */
[----:B------:R-:W-:Y:S01]  /*1830*/  LOP3.LUT R111, R111, R84, RZ, 0x3c, !PT ;  /* 0x000000546f6f7212 */ /* 0x000fe200078e3cff */
[----:B------:R-:W-:Y:S01]  /*1840*/  IMAD R4, R4, 0x1800, R13 ;  /* 0x0000180004047824 */ /* 0x000fe200078e020d */
[----:B------:R-:W-:Y:S02]  /*1850*/  LOP3.LUT R110, R110, R95, RZ, 0x3c, !PT ;  /* 0x0000005f6e6e7212 */ /* 0x000fe400078e3cff */
[----:B------:R-:W-:Y:S02]  /*1860*/  IADD3 R111, R5, R111, RZ ;  /* 0x0000006f056f7210 */ /* 0x000fe40007ffe0ff */
[----:B------:R-:W-:Y:S01]  /*1870*/  LOP3.LUT R113, R3, 0xfffffff8, RZ, 0xc0, !PT ;  /* 0xfffffff803717812 */ /* 0x000fe200078ec0ff */
[----:B------:R-:W-:Y:S01]  /*1880*/  IMAD.IADD R110, R4, 0x1, R110 ;  /* 0x00000001046e7824 */ /* 0x000fe200078e026e */
[----:B------:R-:W-:Y:S01]  /*1890*/  ISETP.GE.AND P5, PT, R16, c[0x0][0x1d4], PT ;  /* 0x0000750010007a0c */ /* 0x000fe20003fa6270 */
[----:B------:R-:W-:Y:S01]  /*18a0*/  IMAD.SHL.U32 R111, R111, 0x2, RZ ;  /* 0x000000026f6f7824 */ /* 0x000fe200078e00ff */
[----:B------:R-:W-:Y:S01]  /*18b0*/  IADD3 R99, R139, R99, RZ ;  /* 0x000000638b637210 */ /* 0x000fe20007ffe0ff */
[----:B------:R-:W-:Y:S01]  /*18c0*/  IMAD.SHL.U32 R110, R110, 0x2, RZ ;  /* 0x000000026e6e7824 */ /* 0x000fe200078e00ff */
[----:B------:R-:W-:-:S02]  /*18d0*/  SHF.R.S32.HI R52, RZ, 0x3, R3 ;  /* 0x00000003ff347819 */ /* 0x000fc40000011403 */
[----:B------:R-:W-:Y:S02]  /*18e0*/  SHF.R.S32.HI R109, RZ, 0x1f, R113 ;  /* 0x0000001fff6d7819 */ /* 0x000fe40000011471 */
[----:B------:R-:W-:Y:S01]  /*18f0*/  SHF.L.U32 R112, R112, 0x1, RZ ;  /* 0x0000000170707819 */ /* 0x000fe200000006ff */
[----:B------:R-:W-:Y:S01]  /*1900*/  BAR.SYNC.DEFER_BLOCKING 0x0 ;  /* 0x0000000000007b1d */ /* 0x000fe20000010000 */
[----:B------:R-:W-:Y:S02]  /*1910*/  ISETP.NE.AND P1, PT, R108, 0x1, PT ;  /* 0x000000016c00780c */ /* 0x000fe40003f25270 */
[----:B-1----:R-:W-:-:S03]  /*1920*/  ISETP.GE.AND P0, PT, R102, 0x1, PT ;  /* 0x000000016600780c */ /* 0x002fc60003f06270 */
.L_x_2519:
[----:B------:R-:W-:Y:S01]  /*1930*/  IMAD R3, R39, 0x60, R0 ;  /* 0x0000006027037824 */ /* 0x000fe200078e0200 */
[----:B------:R-:W-:Y:S01]  /*1940*/  ISETP.NE.AND P1, PT, R108, 0x1, PT ;  /* 0x000000016c00780c */ /* 0x000fe20003f25270 */
[----:B------:R-:W-:Y:S01]  /*1950*/  IMAD.MOV.U32 R119, RZ, RZ, RZ ;  /* 0x000000ffff777224 */ /* 0x000fe200078e00ff */
[----:B------:R-:W-:Y:S04]  /*1960*/  DEPBAR.LE SB0, 0x0 ;  /* 0x000080000000791a */ /* 0x000fe80000000000 */
[----:B------:R-:W-:Y:S01]  /*1970*/  IMAD.IADD R118, R80, 0x1, R3 ;  /* 0x0000000150767824 */ /* 0x000fe200078e0203 */
[----:B------:R-:W-:Y:S01]  /*1980*/  ISETP.GE.AND P0, PT, R3, R2, PT ;  /* 0x000000020300720c */ /* 0x000fe20003f06270 */
[----:B------:R-:W-:Y:S01]  /*1990*/  BSSY B2, `(.L_x_2485) ;  /* 0x00003fc000027945 */ /* 0x000fe20003800000 */
[----:B------:R-:W-:Y:S01]  /*19a0*/  ISETP.GE.AND P3, PT, R102, 0x1, PT ;  /* 0x000000016600780c */ /* 0x000fe20003f66270 */
[----:B------:R-:W-:Y:S01]  /*19b0*/  IMAD.MOV.U32 R3, RZ, RZ, R118 ;  /* 0x000000ffff037224 */ /* 0x000fe200078e0076 */
[----:B------:R-:W-:Y:S02]  /*19c0*/  ISETP.GT.OR P0, PT, R0, 0x5f, P0 ;  /* 0x0000005f0000780c */ /* 0x000fe40000704670 */
[----:B-1----:R-:W-:Y:S05]  /*19d0*/  @P1 IMAD.HI.U32 R4, R118, c[0x0][0x2bc], RZ ;  /* 0x0000af0076041a27 */ /* 0x002fea00078e00ff */
[----:B------:R-:W-:Y:S06]  /*19e0*/  @P1 SHF.R.U32.HI R3, RZ, c[0x0][0x2c0], R4 ;  /* 0x0000b000ff031a19 */ /* 0x000fec0000011604 */
[C---:B------:R-:W-:Y:S04]  /*19f0*/  @!P0 IADD3 R5, P1, R3.reuse, R138, RZ ;  /* 0x0000008a03058210 */ /* 0x040fe80007f3e0ff */
[----:B------:R-:W-:Y:S01]  /*1a00*/  @!P0 LEA.HI.X.SX32 R4, R3, R99, 0x1, P1 ;  /* 0x0000006303048211 */ /* 0x000fe200008f0eff */
[----:B------:R-:W-:Y:S01]  /*1a10*/  IMAD.MOV R3, RZ, RZ, -R3 ;  /* 0x000000ffff037224 */ /* 0x000fe200078e0a03 */
[----:B------:R-:W-:Y:S03]  /*1a20*/  @!P0 LEA R8, P1, R5, c[0x0][0x2a0], 0x2 ;  /* 0x0000a80005088a11 */ /* 0x000fe600078210ff */
        /* <DEDUP_REMOVED lines=17> */
[----:B---3--:R-:W-:-:S05]  /*1b40*/  @!P3 BRA `(.L_x_2486) ;  /* 0x00003ae00000b947 */ /* 0x008fca0003800000 */
        /* <DEDUP_REMOVED lines=41> */
.L_x_2489:
[----:B------:R-:W-:Y:S05]  /*1de0*/  BSYNC B0 ;  /* 0x0000000000007941 */ /* 0x000fea0003800000 */
.L_x_2488:
        /* <DEDUP_REMOVED lines=39> */
.L_x_2491:
[----:B------:R-:W-:Y:S05]  /*2060*/  BSYNC B0 ;  /* 0x0000000000007941 */ /* 0x000fea0003800000 */
.L_x_2490:
[----:B------:R-:W-:Y:S01]  /*2070*/  ISETP.GE.AND P3, PT, R83, R146, PT ;  /* 0x000000925300720c */ /* 0x000fe20003f66270 */
[----:B-----5:R-:W-:Y:S01]  /*2080*/  IMAD.MOV.U32 R9, RZ, RZ, R56 ;  /* 0x000000ffff097224 */ /* 0x020fe200078e0038 */
        /* <DEDUP_REMOVED lines=14> */
[----:B-1----:R-:W-:Y:S02]  /*2170*/  PRMT R10, R8, 0x5410, R9 ;  /* 0x00005410080a7816 */ /* 0x002fe40000000009 */
        /* <DEDUP_REMOVED lines=20> */
.L_x_2493:
[----:B------:R-:W-:Y:S05]  /*22c0*/  BSYNC B0 ;  /* 0x0000000000007941 */ /* 0x000fea0003800000 */
.L_x_2492:
        /* <DEDUP_REMOVED lines=43> */
[C---:B------:R-:W-:Y:S01]  /*2580*/  @!P0 FMUL.FTZ R63, R40.reuse, R4 ;  /* 0x00000004283f8220 */ /* 0x040fe20000410000 */
[----:B------:R-:W-:Y:S01]  /*2590*/  @!P0 MOV R34, R22 ;  /* 0x0000001600228202 */ /* 0x000fe20000000f00 */
[----:B------:R-:W-:Y:S01]  /*25a0*/  @!P0 FFMA.FTZ R3, R35, R38, R3 ;  /* 0x0000002623038223 */ /* 0x000fe20000010003 */
[----:B------:R-:W-:Y:S01]  /*25b0*/  @!P0 HADD2.F32 R38, -RZ, R42.H0_H0 ;  /* 0x2000002aff268230 */ /* 0x000fe20000004100 */
[C---:B------:R-:W-:Y:S02]  /*25c0*/  @!P0 FMUL.FTZ R4, R31.reuse, R4 ;  /* 0x000000041f048220 */ /* 0x040fe40000410000 */
[----:B------:R-:W-:Y:S01]  /*25d0*/  @!P0 FFMA.FTZ R63, R31, R41, -R63 ;  /* 0x000000291f3f8223 */ /* 0x000fe2000001083f */
        /* <DEDUP_REMOVED lines=23> */
.L_x_2497:
[----:B------:R-:W-:Y:S05]  /*2750*/  BSYNC B0 ;  /* 0x0000000000007941 */ /* 0x000fea0003800000 */
.L_x_2496:
        /* <DEDUP_REMOVED lines=57> */
.L_x_2495:
[----:B------:R-:W-:Y:S05]  /*2af0*/  BSYNC B1 ;  /* 0x0000000000017941 */ /* 0x000fea0003800000 */
.L_x_2494:
[----:B------:R4:W2:Y:S01]  /*2b00*/  SHFL.IDX PT, R41, R144, 0x1, 0x181f ;  /* 0x00381f0090297f89 */ /* 0x0008a200000e0000 */
[----:B------:R-:W-:Y:S03]  /*2b10*/  BSSY B1, `(.L_x_2498) ;  /* 0x0000075000017945 */ /* 0x000fe60003800000 */
[----:B------:R4:W3:Y:S01]  /*2b20*/  SHFL.IDX PT, R40, R145, 0x1, 0x181f ;  /* 0x00381f0091287f89 */ /* 0x0008e200000e0000 */
[----:B------:R-:W-:-:S05]  /*2b30*/  @P6 BRA `(.L_x_2499) ;  /* 0x0000072000006947 */ /* 0x000fca0003800000 */
[----:B------:R-:W-:Y:S01]  /*2b40*/  BSSY B0, `(.L_x_2500) ;  /* 0x0000038000007945 */ /* 0x000fe20003800000 */
[----:B------:R-:W-:-:S05]  /*2b50*/  @P5 BRA `(.L_x_2501) ;  /* 0x0000036000005947 */ /* 0x000fca0003800000 */
[C---:B---3--:R-:W-:Y:S01]  /*2b60*/  LEA R60, P0, R16.reuse, R40, 0x1 ;  /* 0x00000028103c7211 */ /* 0x048fe200078008ff */
[----:B-1----:R-:W1:Y:S03]  /*2b70*/  LDS.128 R20, [R87+0x9100] ;  /* 0x0091000057147984 */ /* 0x002e660000000c00 */
[----:B--2---:R-:W-:Y:S02]  /*2b80*/  LEA.HI.X R61, R16, R41, R17, 0x1, P0 ;  /* 0x00000029103d7211 */ /* 0x004fe400000f0c11 */
        /* <DEDUP_REMOVED lines=51> */
.L_x_2501:
[----:B------:R-:W-:Y:S05]  /*2ec0*/  BSYNC B0 ;  /* 0x0000000000007941 */ /* 0x000fea0003800000 */
.L_x_2500:
[----:B------:R-:W-:Y:S11]  /*2ed0*/  ISETP.GE.AND P0, PT, R90, c[0x0][0x1d4], PT ;  /* 0x000075005a007a0c */ /* 0x000ff60003f06270 */
[----:B------:R-:W-:Y:S02]  /*2ee0*/  @!UPT UIADD3 URZ, URZ, URZ, URZ ;  /* 0x0000003f3f3ff290 */ /* 0x000fe4000fffe03f */
[----:B------:R-:W-:-:S05]  /*2ef0*/  @P0 BRA `(.L_x_2499) ;  /* 0x0000036000000947 */ /* 0x000fca0003800000 */
[C---:B---3--:R-:W-:Y:S01]  /*2f00*/  LEA R40, P0, R101.reuse, R40, 0x1 ;  /* 0x0000002865287211 */ /* 0x048fe200078008ff */
[----:B-1----:R-:W1:Y:S03]  /*2f10*/  LDS.128 R20, [R87+0xc100] ;  /* 0x00c1000057147984 */ /* 0x002e660000000c00 */
[----:B--2---:R-:W-:Y:S02]  /*2f20*/  LEA.HI.X R41, R101, R41, R100, 0x1, P0 ;  /* 0x0000002965297211 */ /* 0x004fe400000f0c64 */
[----:B------:R-:W-:Y:S11]  /*2f30*/  ISETP.GE.AND P0, PT, R14, c[0x0][0x27c], PT ;  /* 0x00009f000e007a0c */ /* 0x000ff60003f06270 */
[----:B------:R-:W-:Y:S02]  /*2f40*/  @!UPT UIADD3 URZ, URZ, URZ, URZ ;  /* 0x0000003f3f3ff290 */ /* 0x000fe4000fffe03f */
[----:B------:R-:W-:Y:S01]  /*2f50*/  @!P0 HADD2.F32 R6, -RZ, R10.H1_H1 ;  /* 0x3000000aff068230 */ /* 0x000fe20000004100 */
        /* <DEDUP_REMOVED lines=19> */
[-C--:B------:R-:W-:Y:S01]  /*3090*/  @!P0 FMUL.FTZ R37, R31, R11.reuse ;  /* 0x0000000b1f258220 */ /* 0x080fe20000410000 */
        /* <DEDUP_REMOVED lines=28> */
.L_x_2499:
[----:B------:R-:W-:Y:S05]  /*3260*/  BSYNC B1 ;  /* 0x0000000000017941 */ /* 0x000fea0003800000 */
.L_x_2498:
[----:B--2-4-:R-:W2:Y:S04]  /*3270*/  SHFL.IDX PT, R144, R144, 0x2, 0x181f ;  /* 0x00581f0090907f89 */ /* 0x014ea800000e0000 */
[----:B------:R-:W4:Y:S01]  /*3280*/  SHFL.IDX PT, R145, R145, 0x2, 0x181f ;  /* 0x00581f0091917f89 */ /* 0x000f2200000e0000 */
[----:B------:R-:W-:-:S05]  /*3290*/  @P3 BRA `(.L_x_2502) ;  /* 0x000026b000003947 */ /* 0x000fca0003800000 */
[----:B------:R-:W-:Y:S01]  /*32a0*/  BSSY B0, `(.L_x_2503) ;  /* 0x0000038000007945 */ /* 0x000fe20003800000 */
[----:B------:R-:W-:-:S05]  /*32b0*/  @P5 BRA `(.L_x_2504) ;  /* 0x0000036000005947 */ /* 0x000fca0003800000 */
[C---:B----4-:R-:W-:Y:S01]  /*32c0*/  LEA R36, P0, R16.reuse, R145, 0x1 ;  /* 0x0000009110247211 */ /* 0x050fe200078008ff */
        /* <DEDUP_REMOVED lines=53> */
.L_x_2504:
[----:B------:R-:W-:Y:S05]  /*3620*/  BSYNC B0 ;  /* 0x0000000000007941 */ /* 0x000fea0003800000 */
.L_x_2503:
[----:B------:R-:W-:Y:S11]  /*3630*/  ISETP.GE.AND P0, PT, R90, c[0x0][0x1d4], PT ;  /* 0x000075005a007a0c */ /* 0x000ff60003f06270 */
[----:B------:R-:W-:Y:S02]  /*3640*/  @!UPT UIADD3 URZ, URZ, URZ, URZ ;  /* 0x0000003f3f3ff290 */ /* 0x000fe4000fffe03f */
[----:B------:R-:W-:-:S05]  /*3650*/  @P0 BRA `(.L_x_2502) ;  /* 0x000022f000000947 */ /* 0x000fca0003800000 */
[C---:B----4-:R-:W-:Y:S01]  /*3660*/  LEA R32, P0, R101.reuse, R145, 0x1 ;  /* 0x0000009165207211 */ /* 0x050fe200078008ff */
[----:B-1----:R-:W1:Y:S03]  /*3670*/  LDS.128 R20, [R87+0xd100] ;  /* 0x00d1000057147984 */ /* 0x002e660000000c00 */
[----:B--2---:R-:W-:Y:S02]  /*3680*/  LEA.HI.X R33, R101, R144, R100, 0x1, P0 ;  /* 0x0000009065217211 */ /* 0x004fe400000f0c64 */
        /* <DEDUP_REMOVED lines=52> */
.L_x_2487:
        /* <DEDUP_REMOVED lines=10> */
[----:B------:R1:W2:Y:S01]  /*3a70*/  SHFL.IDX PT, R151, R144, RZ, 0x181f ;  /* 0x00181fff90977589 */ /* 0x0002a200000e0000 */
[----:B------:R-:W-:Y:S06]  /*3a80*/  BSSY B0, `(.L_x_2505) ;  /* 0x00000c3000007945 */ /* 0x000fec0003800000 */
[----:B------:R-:W-:Y:S01]  /*3a90*/  @!P1 IADD3 R4, P3, P0, R136, UR15, R64 ;  /* 0x0000000f88049c10 */ /* 0x000fe2000f87e040 */
[----:B------:R1:W3:Y:S03]  /*3aa0*/  SHFL.IDX PT, R150, R145, RZ, 0x181f ;  /* 0x00181fff91967589 */ /* 0x0002e600000e0000 */
[--C-:B------:R-:W-:Y:S02]  /*3ab0*/  @!P1 IADD3.X R3, R104, UR14, R41.reuse, P3, P0 ;  /* 0x0000000e68039c10 */ /* 0x100fe40009fe0429 */
        /* <DEDUP_REMOVED lines=19> */
[----:B------:R1:W3:Y:S01]  /*3bf0*/  @!P0 LDG.E.128 R56, [R4.64] ;  /* 0x0000001204388981 */ /* 0x0002e2000c1e1d00 */
[----:B------:R-:W-:Y:S01]  /*3c00*/  CS2R R10, SRZ ;  /* 0x00000000000a7805 */ /* 0x000fe2000001ff00 */
[----:B----4-:R-:W-:Y:S01]  /*3c10*/  CS2R R20, SRZ ;  /* 0x0000000000147805 */ /* 0x010fe2000001ff00 */
[----:B-1----:R-:W-:Y:S06]  /*3c20*/  CS2R R22, SRZ ;  /* 0x0000000000167805 */ /* 0x002fec000001ff00 */
[----:B------:R1:W4:Y:S01]  /*3c30*/  @!P0 LDG.E.128 R20, [R8.64] ;  /* 0x0000001208148981 */ /* 0x000322000c1e1d00 */
[----:B------:R-:W-:Y:S04]  /*3c40*/  ISETP.GE.AND P0, PT, R15, R146, PT ;  /* 0x000000920f00720c */ /* 0x000fe80003f06270 */
[----:B------:R-:W-:Y:S11]  /*3c50*/  ISETP.GE.OR P0, PT, R16, c[0x0][0x27c], P0 ;  /* 0x00009f0010007a0c */ /* 0x000ff60000706670 */
[----:B------:R-:W-:Y:S02]  /*3c60*/  @!UPT UIADD3 URZ, URZ, URZ, URZ ;  /* 0x0000003f3f3ff290 */ /* 0x000fe4000fffe03f */
[----:B------:R-:W-:Y:S05]  /*3c70*/  @!P0 IADD3 R64, P1, R136, R64, RZ ;  /* 0x0000004088408210 */ /* 0x000fea0007f3e0ff */
[----:B------:R-:W-:Y:S01]  /*3c80*/  @!P0 IMAD.X R41, R104, 0x1, R41, P1 ;  /* 0x0000000168298824 */ /* 0x000fe200008e0629 */
[C---:B------:R-:W-:Y:S01]  /*3c90*/  @!P0 LEA R4, P1, R64.reuse, c[0x0][0x270], 0x1 ;  /* 0x00009c0040048a11 */ /* 0x040fe200078208ff */
[----:B-1----:R-:W-:Y:S03]  /*3ca0*/  CS2R R8, SRZ ;  /* 0x0000000000087805 */ /* 0x002fe6000001ff00 */
[----:B------:R-:W-:Y:S02]  /*3cb0*/  @!P0 LEA.HI.X R5, R64, c[0x0][0x274], R41, 0x1, P1 ;  /* 0x00009d0040058a11 */ /* 0x000fe400008f0c29 */
[----:B------:R-:W-:Y:S05]  /*3cc0*/  @!P0 IADD3 R44, P1, R134, R44, RZ ;  /* 0x0000002c862c8210 */ /* 0x000fea0007f3e0ff */
[----:B------:R-:W-:Y:S01]  /*3cd0*/  @!P0 IMAD.X R40, R103, 0x1, R40, P1 ;  /* 0x0000000167288824 */ /* 0x000fe200008e0628 */
[C---:B------:R-:W-:Y:S04]  /*3ce0*/  @!P0 LEA R24, P1, R44.reuse, c[0x0][0x288], 0x1 ;  /* 0x0000a2002c188a11 */ /* 0x040fe800078208ff */
[----:B------:R-:W-:Y:S02]  /*3cf0*/  @!P0 LEA.HI.X R25, R44, c[0x0][0x28c], R40, 0x1, P1 ;  /* 0x0000a3002c198a11 */ /* 0x000fe400008f0c28 */
[----:B------:R-:W-:Y:S01]  /*3d00*/  CS2R R40, SRZ ;  /* 0x0000000000287805 */ /* 0x000fe2000001ff00 */
[----:B------:R-:W-:Y:S02]  /*3d10*/  ISETP.GE.AND P1, PT, R16, c[0x0][0x27c], PT ;  /* 0x00009f0010007a0c */ /* 0x000fe40003f26270 */
[----:B------:R1:W5:Y:S07]  /*3d20*/  @!P0 LDG.E.128 R8, [R24.64] ;  /* 0x0000001218088981 */ /* 0x00036e000c1e1d00 */
        /* <DEDUP_REMOVED lines=20> */
[----:B----4-:R-:W-:Y:S02]  /*3e70*/  IMAD.MOV.U32 R6, RZ, RZ, R22 ;  /* 0x000000ffff067224 */ /* 0x010fe400078e0016 */
[----:B------:R-:W-:Y:S02]  /*3e80*/  IMAD.MOV.U32 R5, RZ, RZ, R23 ;  /* 0x000000ffff057224 */ /* 0x000fe400078e0017 */
        /* <DEDUP_REMOVED lines=8> */
[C---:B------:R-:W-:Y:S01]  /*3f10*/  LEA R148, P0, R113.reuse, R150, 0x1 ;  /* 0x0000009671947211 */ /* 0x040fe200078008ff */
[----:B------:R-:W-:Y:S01]  /*3f20*/  IMAD.MOV.U32 R70, RZ, RZ, R40 ;  /* 0x000000ffff467224 */ /* 0x000fe200078e0028 */
[----:B------:R-:W-:Y:S01]  /*3f30*/  SHF.R.S32.HI R3, RZ, 0x1f, R4 ;  /* 0x0000001fff037819 */ /* 0x000fe20000011404 */
[----:B------:R-:W-:Y:S01]  /*3f40*/  @!P1 HADD2.F32 R44, -RZ, R44.H0_H0 ;  /* 0x2000002cff2c9230 */ /* 0x000fe20000004100 */
[----:B------:R-:W-:Y:S02]  /*3f50*/  LEA.HI.X R149, R113, R151, R109, 0x1, P0 ;  /* 0x0000009771957211 */ /* 0x000fe400000f0c6d */
[----:B------:R-:W-:Y:S02]  /*3f60*/  LEA.HI R4, R3, R4, RZ, 0x4 ;  /* 0x0000000403047211 */ /* 0x000fe400078f20ff */
[----:B------:R-:W-:Y:S02]  /*3f70*/  @!P1 SHF.R.U64 R46, R42, 0x10, R43 ;  /* 0x000000102a2e9819 */ /* 0x000fe4000000122b */
[----:B------:R-:W-:Y:S02]  /*3f80*/  LEA.HI.SX32 R4, R4, R52, 0x1c ;  /* 0x0000003404047211 */ /* 0x000fe400078fe2ff */
[----:B------:R-:W-:Y:S01]  /*3f90*/  @!P1 SHF.R.U64 R49, R40, 0x10, R41 ;  /* 0x0000001028319819 */ /* 0x000fe20000001229 */
[----:B------:R-:W-:Y:S01]  /*3fa0*/  @!P1 HADD2.F32 R46, -RZ, R46.H0_H0 ;  /* 0x2000002eff2e9230 */ /* 0x000fe20000004100 */
[----:B------:R-:W-:Y:S02]  /*3fb0*/  SHF.R.S32.HI R3, RZ, 0x1f, R4 ;  /* 0x0000001fff037819 */ /* 0x000fe40000011404 */
[----:B------:R-:W-:Y:S02]  /*3fc0*/  SHF.L.U32 R36, R4, 0x3, RZ ;  /* 0x0000000304247819 */ /* 0x000fe400000006ff */
[----:B------:R-:W-:Y:S02]  /*3fd0*/  LEA.HI R3, R3, R4, RZ, 0x3 ;  /* 0x0000000403037211 */ /* 0x000fe400078f18ff */
[----:B------:R-:W-:Y:S02]  /*3fe0*/  LOP3.LUT R4, R89, 0x38, R36, 0xf8, !PT ;  /* 0x0000003859047812 */ /* 0x000fe400078ef824 */
[----:B------:R-:W-:Y:S02]  /*3ff0*/  SHF.R.S32.HI R3, RZ, 0x3, R3 ;  /* 0x00000003ff037819 */ /* 0x000fe40000011403 */
[----:B------:R-:W-:Y:S02]  /*4000*/  LOP3.LUT R4, R4, R88, RZ, 0x3c, !PT ;  /* 0x0000005804047212 */ /* 0x000fe400078e3cff */
[C---:B------:R-:W-:Y:S01]  /*4010*/  ISETP.GE.AND P0, PT, R36.reuse, c[0x0][0x1d4], PT ;  /* 0x0000750024007a0c */ /* 0x040fe20003f06270 */
[----:B------:R-:W-:Y:S01]  /*4020*/  IMAD R3, R3, 0x1800, R7 ;  /* 0x0000180003037824 */ /* 0x000fe200078e0207 */
[----:B------:R-:W-:Y:S02]  /*4030*/  @!P1 SHF.R.U32.HI R45, RZ, 0x10, R41 ;  /* 0x00000010ff2d9819 */ /* 0x000fe40000011629 */
[----:B------:R-:W-:Y:S01]  /*4040*/  MOV R47, R41 ;  /* 0x00000029002f7202 */ /* 0x000fe20000000f00 */
[----:B------:R-:W-:Y:S01]  /*4050*/  IMAD.IADD R3, R3, 0x1, R4 ;  /* 0x0000000103037824 */ /* 0x000fe200078e0204 */
[----:B------:R-:W-:Y:S01]  /*4060*/  @!P1 HADD2.F32 R41, -RZ, R70.H0_H0 ;  /* 0x20000046ff299230 */ /* 0x000fe20000004100 */
[----:B------:R-:W-:Y:S02]  /*4070*/  @!P1 SHF.R.U32.HI R6, RZ, 0x10, R9 ;  /* 0x00000010ff069819 */ /* 0x000fe40000011609 */
[----:B------:R-:W-:Y:S02]  /*4080*/  MOV R48, R43 ;  /* 0x0000002b00307202 */ /* 0x000fe40000000f00 */
[----:B------:R-:W-:Y:S01]  /*4090*/  SHF.L.U32 R64, R3, 0x1, RZ ;  /* 0x0000000103407819 */ /* 0x000fe200000006ff */
[----:B------:R-:W-:Y:S01]  /*40a0*/  IMAD.MOV.U32 R3, RZ, RZ, R8 ;  /* 0x000000ffff037224 */ /* 0x000fe200078e0008 */
[----:B-1----:R-:W-:Y:S01]  /*40b0*/  @!P1 MOV R37, R24 ;  /* 0x0000001800259202 */ /* 0x002fe20000000f00 */
[----:B------:R-:W-:Y:S01]  /*40c0*/  @!P0 IMAD.WIDE R150, R36, 0x2, R150 ;  /* 0x0000000224968825 */ /* 0x000fe200078e0296 */
[----:B------:R-:W-:Y:S01]  /*40d0*/  @!P1 SHF.R.U64 R4, R8, 0x10, R9 ;  /* 0x0000001008049819 */ /* 0x000fe20000001209 */
[----:B------:R-:W-:Y:S01]  /*40e0*/  @!P1 HADD2.F32 R6, -RZ, R6.H0_H0 ;  /* 0x20000006ff069230 */ /* 0x000fe20000004100 */
[----:B------:R-:W1:Y:S01]  /*40f0*/  LDS.128 R64, [R64+0x8100] ;  /* 0x0081000040407984 */ /* 0x000e620000000c00 */
[----:B------:R-:W-:Y:S01]  /*4100*/  IMAD.MOV.U32 R8, RZ, RZ, R10 ;  /* 0x000000ffff087224 */ /* 0x000fe200078e000a */
[----:B------:R-:W-:Y:S01]  /*4110*/  @!P1 HADD2.F32 R36, -RZ, R3.H0_H0 ;  /* 0x20000003ff249230 */ /* 0x000fe20000004100 */
[----:B------:R-:W-:Y:S01]  /*4120*/  @!P1 SHF.R.U32.HI R50, RZ, 0x10, R43 ;  /* 0x00000010ff329819 */ /* 0x000fe2000001162b */
[--C-:B------:R-:W-:Y:S01]  /*4130*/  @!P1 HADD2.F32 R38, -RZ, R37.reuse.H0_H0 ;  /* 0x20000025ff269230 */ /* 0x100fe20000004100 */
[----:B------:R-:W-:Y:S01]  /*4140*/  MOV R5, R9 ;  /* 0x0000000900057202 */ /* 0x000fe20000000f00 */
[----:B------:R-:W-:Y:S01]  /*4150*/  @!P1 HADD2.F32 R37, -RZ, R37.H1_H1 ;  /* 0x30000025ff259230 */ /* 0x000fe20000004100 */
[--C-:B------:R-:W-:Y:S01]  /*4160*/  @!P1 SHF.R.U64 R9, R10, 0x10, R11.reuse ;  /* 0x000000100a099819 */ /* 0x100fe2000000120b */
[----:B------:R-:W-:Y:S01]  /*4170*/  @!P1 HADD2.F32 R43, -RZ, R49.H0_H0 ;  /* 0x20000031ff2b9230 */ /* 0x000fe20000004100 */
[-C--:B------:R-:W-:Y:S01]  /*4180*/  @!P1 FMUL.FTZ R3, R38, R36.reuse ;  /* 0x0000002426039220 */ /* 0x080fe20000410000 */
[----:B------:R-:W-:Y:S01]  /*4190*/  @!P1 HADD2.F32 R8, -RZ, R8.H0_H0 ;  /* 0x20000008ff089230 */ /* 0x000fe20000004100 */
[----:B------:R-:W-:Y:S01]  /*41a0*/  MOV R10, R11 ;  /* 0x0000000b000a7202 */ /* 0x000fe20000000f00 */
[----:B------:R-:W-:Y:S01]  /*41b0*/  @!P1 HADD2.F32 R9, -RZ, R9.H0_H0 ;  /* 0x20000009ff099230 */ /* 0x000fe20000004100 */
[----:B------:R-:W-:Y:S01]  /*41c0*/  @!P1 SHF.R.U32.HI R11, RZ, 0x10, R11 ;  /* 0x00000010ff0b9819 */ /* 0x000fe2000001160b */
[----:B------:R-:W-:Y:S02]  /*41d0*/  @!P1 HADD2.F32 R48, -RZ, R48.H0_H0 ;  /* 0x20000030ff309230 */ /* 0x000fe40000004100 */
[----:B------:R-:W-:Y:S02]  /*41e0*/  @!P1 HADD2.F32 R50, -RZ, R50.H0_H0 ;  /* 0x20000032ff329230 */ /* 0x000fe40000004100 */
[----:B------:R-:W-:Y:S02]  /*41f0*/  @!P1 HADD2.F32 R4, -RZ, R4.H0_H0 ;  /* 0x20000004ff049230 */ /* 0x000fe40000004100 */
[----:B------:R-:W-:Y:S02]  /*4200*/  @!P1 HADD2.F32 R5, -RZ, R5.H0_H0 ;  /* 0x20000005ff059230 */ /* 0x000fe40000004100 */
[----:B------:R-:W-:Y:S02]  /*4210*/  @!P1 HADD2.F32 R10, -RZ, R10.H0_H0 ;  /* 0x2000000aff0a9230 */ /* 0x000fe40000004100 */
[----:B------:R-:W-:Y:S01]  /*4220*/  @!P1 HADD2.F32 R11, -RZ, R11.H0_H0 ;  /* 0x2000000bff0b9230 */ /* 0x000fe20000004100 */
[----:B-1----:R-:W-:Y:S05]  /*4230*/  @!P1 IMAD.MOV.U32 R42, RZ, RZ, R64 ;  /* 0x000000ffff2a9224 */ /* 0x002fea00078e0040 */
[--C-:B------:R-:W-:Y:S02]  /*4240*/  @!P1 HADD2.F32 R40, -RZ, R42.reuse.H0_H0 ;  /* 0x2000002aff289230 */ /* 0x100fe40000004100 */
[----:B------:R-:W-:Y:S03]  /*4250*/  @!P1 HADD2.F32 R42, -RZ, R42.H1_H1 ;  /* 0x3000002aff2a9230 */ /* 0x000fe60000004100 */
[C---:B------:R-:W-:Y:S01]  /*4260*/  @!P1 FMUL.FTZ R70, R40.reuse, R36 ;  /* 0x0000002428469220 */ /* 0x040fe20000410000 */
[----:B------:R-:W-:Y:S01]  /*4270*/  @!P1 MOV R36, R25 ;  /* 0x0000001900249202 */ /* 0x000fe20000000f00 */
[-C--:B------:R-:W-:Y:S01]  /*4280*/  @!P1 FFMA.FTZ R3, R40, R41.reuse, R3 ;  /* 0x0000002928039223 */ /* 0x080fe20000010003 */
[----:B------:R-:W-:Y:S01]  /*4290*/  @!P1 HADD2.F32 R40, -RZ, R47.H0_H0 ;  /* 0x2000002fff289230 */ /* 0x000fe20000004100 */
[----:B------:R-:W-:Y:S01]  /*42a0*/  @!P1 FFMA.FTZ R70, R38, R41, -R70 ;  /* 0x0000002926469223 */ /* 0x000fe20000010846 */
[----:B------:R-:W-:Y:S01]  /*42b0*/  @!P1 MOV R41, R65 ;  /* 0x0000004100299202 */ /* 0x000fe20000000f00 */
[CC--:B------:R-:W-:Y:S02]  /*42c0*/  @!P1 FMUL.FTZ R147, R42.reuse, R4.reuse ;  /* 0x000000042a939220 */ /* 0x0c0fe40000410000 */
[C---:B------:R-:W-:Y:S02]  /*42d0*/  @!P1 FMUL.FTZ R4, R37.reuse, R4 ;  /* 0x0000000425049220 */ /* 0x040fe40000410000 */
[-C--:B------:R-:W-:Y:S01]  /*42e0*/  @!P1 FFMA.FTZ R147, R37, R43.reuse, -R147 ;  /* 0x0000002b25939223 */ /* 0x080fe20000010893 */
[--C-:B------:R-:W-:Y:S01]  /*42f0*/  @!P1 HADD2.F32 R38, -RZ, R41.reuse.H0_H0 ;  /* 0x20000029ff269230 */ /* 0x100fe20000004100 */
[----:B------:R-:W-:Y:S01]  /*4300*/  @!P1 FFMA.FTZ R4, R42, R43, R4 ;  /* 0x0000002b2a049223 */ /* 0x000fe20000010004 */
[----:B------:R-:W-:Y:S02]  /*4310*/  @!P1 HADD2.F32 R41, -RZ, R41.H1_H1 ;  /* 0x30000029ff299230 */ /* 0x000fe40000004100 */
[----:B------:R-:W-:Y:S01]  /*4320*/  @!P1 HADD2.F32 R42, -RZ, R45.H0_H0 ;  /* 0x2000002dff2a9230 */ /* 0x000fe20000004100 */
[----:B------:R-:W-:Y:S01]  /*4330*/  @!P1 IMAD.MOV.U32 R45, RZ, RZ, R66 ;  /* 0x000000ffff2d9224 */ /* 0x000fe200078e0042 */
[--C-:B------:R-:W-:Y:S01]  /*4340*/  @!P1 HADD2.F32 R37, -RZ, R36.reuse.H0_H0 ;  /* 0x20000024ff259230 */ /* 0x100fe20000004100 */
[----:B------:R-:W-:Y:S01]  /*4350*/  @!P1 FMUL.FTZ R153, R41, R6 ;  /* 0x0000000629999220 */ /* 0x000fe20000410000 */
[----:B------:R-:W-:Y:S01]  /*4360*/  @!P1 HADD2.F32 R36, -RZ, R36.H1_H1 ;  /* 0x30000024ff249230 */ /* 0x000fe20000004100 */
[-C--:B------:R-:W-:Y:S01]  /*4370*/  @!P1 FMUL.FTZ R152, R38, R5.reuse ;  /* 0x0000000526989220 */ /* 0x080fe20000410000 */
[----:B------:R-:W-:Y:S01]  /*4380*/  @!P1 F2FP.PACK_AB R70, R147, R70 ;  /* 0x000000469346923e */ /* 0x000fe200000000ff */
[C---:B------:R-:W-:Y:S01]  /*4390*/  @!P1 FMUL.FTZ R5, R37.reuse, R5 ;  /* 0x0000000525059220 */ /* 0x040fe20000410000 */
[----:B------:R-:W-:Y:S01]  /*43a0*/  @!P1 F2FP.PACK_AB R3, R4, R3 ;  /* 0x000000030403923e */ /* 0x000fe200000000ff */
[C---:B------:R-:W-:Y:S01]  /*43b0*/  @!P1 FMUL.FTZ R6, R36.reuse, R6 ;  /* 0x0000000624069220 */ /* 0x040fe20000410000 */
[----:B------:R-:W-:Y:S01]  /*43c0*/  @!P1 MOV R24, R70 ;  /* 0x0000004600189202 */ /* 0x000fe20000000f00 */
[----:B------:R-:W-:Y:S01]  /*43d0*/  @!P1 FFMA.FTZ R153, R36, R42, -R153 ;  /* 0x0000002a24999223 */ /* 0x000fe20000010899 */
[----:B------:R-:W-:Y:S01]  /*43e0*/  @!P1 MOV R36, R26 ;  /* 0x0000001a00249202 */ /* 0x000fe20000000f00 */
[-C--:B------:R-:W-:Y:S01]  /*43f0*/  @!P1 FFMA.FTZ R152, R37, R40.reuse, -R152 ;  /* 0x0000002825989223 */ /* 0x080fe20000010898 */
[--C-:B------:R-:W-:Y:S01]  /*4400*/  @!P1 HADD2.F32 R43, -RZ, R45.reuse.H0_H0 ;  /* 0x2000002dff2b9230 */ /* 0x100fe20000004100 */
[----:B------:R-:W-:Y:S01]  /*4410*/  @!P1 FFMA.FTZ R5, R38, R40, R5 ;  /* 0x0000002826059223 */ /* 0x000fe20000010005 */
[----:B------:R-:W-:Y:S01]  /*4420*/  @!P1 HADD2.F32 R45, -RZ, R45.H1_H1 ;  /* 0x3000002dff2d9230 */ /* 0x000fe20000004100 */
[----:B------:R-:W-:Y:S01]  /*4430*/  @!P1 FFMA.FTZ R6, R41, R42, R6 ;  /* 0x0000002a29069223 */ /* 0x000fe20000010006 */
[--C-:B------:R-:W-:Y:S01]  /*4440*/  @!P1 HADD2.F32 R37, -RZ, R36.reuse.H0_H0 ;  /* 0x20000024ff259230 */ /* 0x100fe20000004100 */
[-C--:B------:R-:W-:Y:S01]  /*4450*/  @!P1 FMUL.FTZ R154, R43, R8.reuse ;  /* 0x000000082b9a9220 */ /* 0x080fe20000410000 */
[----:B------:R-:W-:Y:S01]  /*4460*/  @!P1 HADD2.F32 R36, -RZ, R36.H1_H1 ;  /* 0x30000024ff249230 */ /* 0x000fe20000004100 */
[----:B------:R-:W-:Y:S01]  /*4470*/  @!P1 FMUL.FTZ R155, R45, R9 ;  /* 0x000000092d9b9220 */ /* 0x000fe20000410000 */
[----:B------:R-:W-:Y:S01]  /*4480*/  @!P1 MOV R64, R3 ;  /* 0x0000000300409202 */ /* 0x000fe20000000f00 */
[----:B------:R-:W-:Y:S01]  /*4490*/  @!P1 FMUL.FTZ R8, R37, R8 ;  /* 0x0000000825089220 */ /* 0x000fe20000410000 */
[----:B------:R-:W-:Y:S01]  /*44a0*/  @!P1 F2FP.PACK_AB R152, R153, R152 ;  /* 0x000000989998923e */ /* 0x000fe200000000ff */
[----:B------:R-:W-:Y:S01]  /*44b0*/  @!P1 FFMA.FTZ R154, R37, R44, -R154 ;  /* 0x0000002c259a9223 */ /* 0x000fe2000001089a */
[----:B------:R-:W-:Y:S01]  /*44c0*/  @!P1 MOV R37, R67 ;  /* 0x0000004300259202 */ /* 0x000fe20000000f00 */
[C---:B------:R-:W-:Y:S01]  /*44d0*/  @!P1 FMUL.FTZ R9, R36.reuse, R9 ;  /* 0x0000000924099220 */ /* 0x040fe20000410000 */
[----:B------:R-:W-:Y:S01]  /*44e0*/  @!P1 MOV R25, R152 ;  /* 0x0000009800199202 */ /* 0x000fe20000000f00 */
[----:B------:R-:W-:Y:S01]  /*44f0*/  @!P1 FFMA.FTZ R155, R36, R46, -R155 ;  /* 0x0000002e249b9223 */ /* 0x000fe2000001089b */
[----:B------:R-:W-:Y:S01]  /*4500*/  @!P1 F2FP.PACK_AB R5, R6, R5 ;  /* 0x000000050605923e */ /* 0x000fe200000000ff */
[----:B------:R-:W-:Y:S01]  /*4510*/  @!P1 IMAD.MOV.U32 R36, RZ, RZ, R27 ;  /* 0x000000ffff249224 */ /* 0x000fe200078e001b */
[--C-:B------:R-:W-:Y:S01]  /*4520*/  @!P1 HADD2.F32 R47, -RZ, R37.reuse.H0_H0 ;  /* 0x20000025ff2f9230 */ /* 0x100fe20000004100 */
[----:B------:R-:W-:Y:S01]  /*4530*/  @!P1 FFMA.FTZ R8, R43, R44, R8 ;  /* 0x0000002c2b089223 */ /* 0x000fe20000010008 */
[----:B------:R-:W-:Y:S01]  /*4540*/  @!P1 HADD2.F32 R49, -RZ, R37.H1_H1 ;  /* 0x30000025ff319230 */ /* 0x000fe20000004100 */
[----:B------:R-:W-:Y:S01]  /*4550*/  @!P1 FFMA.FTZ R9, R45, R46, R9 ;  /* 0x0000002e2d099223 */ /* 0x000fe20000010009 */
[--C-:B------:R-:W-:Y:S01]  /*4560*/  @!P1 HADD2.F32 R37, -RZ, R36.reuse.H0_H0 ;  /* 0x20000024ff259230 */ /* 0x100fe20000004100 */
[----:B------:R-:W-:Y:S01]  /*4570*/  @!P1 FMUL.FTZ R157, R47, R10 ;  /* 0x0000000a2f9d9220 */ /* 0x000fe20000410000 */
[----:B------:R-:W-:Y:S01]  /*4580*/  @!P1 HADD2.F32 R36, -RZ, R36.H1_H1 ;  /* 0x30000024ff249230 */ /* 0x000fe20000004100 */
[-C--:B------:R-:W-:Y:S01]  /*4590*/  @!P1 FMUL.FTZ R156, R49, R11.reuse ;  /* 0x0000000b319c9220 */ /* 0x080fe20000410000 */
[----:B------:R-:W-:Y:S01]  /*45a0*/  @!P1 F2FP.PACK_AB R154, R155, R154 ;  /* 0x0000009a9b9a923e */ /* 0x000fe200000000ff */
[----:B------:R-:W-:Y:S01]  /*45b0*/  @!P1 FFMA.FTZ R157, R37, R48, -R157 ;  /* 0x00000030259d9223 */ /* 0x000fe2000001089d */
[----:B------:R-:W-:Y:S01]  /*45c0*/  @!P1 F2FP.PACK_AB R8, R9, R8 ;  /* 0x000000080908923e */ /* 0x000fe200000000ff */
[C---:B------:R-:W-:Y:S02]  /*45d0*/  @!P1 FFMA.FTZ R156, R36.reuse, R50, -R156 ;  /* 0x00000032249c9223 */ /* 0x040fe4000001089c */
[----:B------:R-:W-:Y:S01]  /*45e0*/  @!P1 FMUL.FTZ R10, R37, R10 ;  /* 0x0000000a250a9220 */ /* 0x000fe20000410000 */
[----:B------:R-:W-:Y:S01]  /*45f0*/  @!P1 MOV R66, R8 ;  /* 0x0000000800429202 */ /* 0x000fe20000000f00 */
[----:B------:R-:W-:Y:S01]  /*4600*/  @!P1 FMUL.FTZ R11, R36, R11 ;  /* 0x0000000b240b9220 */ /* 0x000fe20000410000 */
[----:B------:R-:W-:Y:S01]  /*4610*/  @!P1 F2FP.PACK_AB R156, R156, R157 ;  /* 0x0000009d9c9c923e */ /* 0x000fe200000000ff */
[----:B------:R-:W-:Y:S02]  /*4620*/  @!P1 FFMA.FTZ R10, R47, R48, R10 ;  /* 0x000000302f0a9223 */ /* 0x000fe4000001000a */
[----:B------:R-:W-:Y:S01]  /*4630*/  @!P1 FFMA.FTZ R11, R49, R50, R11 ;  /* 0x00000032310b9223 */ /* 0x000fe2000001000b */
[----:B------:R-:W-:Y:S01]  /*4640*/  @!P1 MOV R27, R156 ;  /* 0x0000009c001b9202 */ /* 0x000fe20000000f00 */
[----:B------:R-:W-:Y:S02]  /*4650*/  @!P1 IMAD.MOV.U32 R26, RZ, RZ, R154 ;  /* 0x000000ffff1a9224 */ /* 0x000fe400078e009a */
[----:B------:R-:W-:Y:S01]  /*4660*/  @!P1 IMAD.MOV.U32 R65, RZ, RZ, R5 ;  /* 0x000000ffff419224 */ /* 0x000fe200078e0005 */
[----:B------:R-:W-:Y:S02]  /*4670*/  @!P1 F2FP.PACK_AB R10, R11, R10 ;  /* 0x0000000a0b0a923e */ /* 0x000fe400000000ff */
[----:B------:R1:W-:Y:S02]  /*4680*/  ST.E.128 [R148.64], R24 ;  /* 0x0000001894007985 */ /* 0x0003e4000c101d12 */
[----:B------:R-:W-:Y:S06]  /*4690*/  @!P1 MOV R67, R10 ;  /* 0x0000000a00439202 */ /* 0x000fec0000000f00 */
[----:B------:R1:W-:Y:S02]  /*46a0*/  @!P0 ST.E.128 [R150.64], R64 ;  /* 0x0000004096008985 */ /* 0x0003e4000c101d12 */
.L_x_2506:
[----:B------:R-:W-:Y:S05]  /*46b0*/  BSYNC B0 ;  /* 0x0000000000007941 */ /* 0x000fea0003800000 */
.L_x_2505:
        /* <DEDUP_REMOVED lines=9> */
[----:B------:R-:W-:Y:S02]  /*4750*/  SHF.R.S32.HI R3, RZ, 0x1f, R4 ;  /* 0x0000001fff037819 */ /* 0x000fe40000011404 */
[----:B---3--:R-:W-:Y:S02]  /*4760*/  LEA.HI.X R47, R113, R43, R109, 0x1, P0 ;  /* 0x0000002b712f7211 */ /* 0x008fe400000f0c6d */
[----:B------:R-:W-:Y:S02]  /*4770*/  LEA.HI R4, R3, R4, RZ, 0x4 ;  /* 0x0000000403047211 */ /* 0x000fe400078f20ff */
[----:B------:R-:W-:Y:S02]  /*4780*/  @!P1 SHF.R.U64 R8, R30, 0x10, R31 ;  /* 0x000000101e089819 */ /* 0x000fe4000000121f */
[----:B------:R-:W-:Y:S02]  /*4790*/  LEA.HI.SX32 R4, R4, R52, 0x1c ;  /* 0x0000003404047211 */ /* 0x000fe400078fe2ff */
[--C-:B------:R-:W-:Y:S02]  /*47a0*/  @!P1 SHF.R.U64 R36, R60, 0x10, R61.reuse ;  /* 0x000000103c249819 */ /* 0x100fe4000000123d */
[----:B------:R-:W-:Y:S02]  /*47b0*/  SHF.R.S32.HI R3, RZ, 0x1f, R4 ;  /* 0x0000001fff037819 */ /* 0x000fe40000011404 */
[----:B------:R-:W-:Y:S02]  /*47c0*/  @!P1 SHF.R.U32.HI R37, RZ, 0x10, R61 ;  /* 0x00000010ff259819 */ /* 0x000fe4000001163d */
[----:B------:R-:W-:Y:S02]  /*47d0*/  LEA.HI R3, R3, R4, RZ, 0x3 ;  /* 0x0000000403037211 */ /* 0x000fe400078f18ff */
[----:B------:R-:W-:Y:S01]  /*47e0*/  SHF.L.U32 R4, R4, 0x3, RZ ;  /* 0x0000000304047819 */ /* 0x000fe200000006ff */
[----:B------:R-:W-:Y:S01]  /*47f0*/  @!P1 HADD2.F32 R37, -RZ, R37.H0_H0 ;  /* 0x20000025ff259230 */ /* 0x000fe20000004100 */
[----:B------:R-:W-:Y:S02]  /*4800*/  SHF.R.S32.HI R3, RZ, 0x3, R3 ;  /* 0x00000003ff037819 */ /* 0x000fe40000011403 */
[----:B------:R-:W-:Y:S02]  /*4810*/  LOP3.LUT R5, R85, 0x38, R4, 0xf8, !PT ;  /* 0x0000003855057812 */ /* 0x000fe400078ef804 */
[----:B------:R-:W-:Y:S01]  /*4820*/  ISETP.GE.AND P0, PT, R4, c[0x0][0x1d4], PT ;  /* 0x0000750004007a0c */ /* 0x000fe20003f06270 */
[----:B------:R-:W-:Y:S01]  /*4830*/  IMAD R3, R3, 0x1800, R12 ;  /* 0x0000180003037824 */ /* 0x000fe200078e020c */
[----:B------:R-:W-:Y:S02]  /*4840*/  LOP3.LUT R5, R5, R84, RZ, 0x3c, !PT ;  /* 0x0000005405057212 */ /* 0x000fe400078e3cff */
[----:B------:R-:W-:Y:S01]  /*4850*/  @!P1 SHF.R.U32.HI R9, RZ, 0x10, R31 ;  /* 0x00000010ff099819 */ /* 0x000fe2000001161f */
[----:B------:R-:W-:Y:S01]  /*4860*/  @!P1 HADD2.F32 R31, -RZ, R36.H0_H0 ;  /* 0x20000024ff1f9230 */ /* 0x000fe20000004100 */
[----:B------:R-:W-:Y:S02]  /*4870*/  IADD3 R3, R3, R5, RZ ;  /* 0x0000000503037210 */ /* 0x000fe40007ffe0ff */
[----:B------:R-:W-:Y:S02]  /*4880*/  @!P1 SHF.R.U32.HI R5, RZ, 0x10, R29 ;  /* 0x00000010ff059819 */ /* 0x000fe4000001161d */
[----:B------:R-:W-:Y:S01]  /*4890*/  @!P1 SHF.R.U64 R41, R62, 0x10, R63 ;  /* 0x000000103e299819 */ /* 0x000fe2000000123f */
[----:B------:R-:W-:Y:S01]  /*48a0*/  IMAD.SHL.U32 R64, R3, 0x2, RZ ;  /* 0x0000000203407824 */ /* 0x000fe200078e00ff */
[----:B------:R-:W-:Y:S01]  /*48b0*/  @!P1 SHF.R.U64 R3, R28, 0x10, R29 ;  /* 0x000000101c039819 */ /* 0x000fe2000000121d */
[----:B------:R-:W-:Y:S01]  /*48c0*/  @!P0 IMAD.WIDE R60, R4, 0x2, R42 ;  /* 0x00000002043c8825 */ /* 0x000fe200078e022a */
[----:B-1----:R-:W-:Y:S01]  /*48d0*/  @!P1 MOV R10, R24 ;  /* 0x00000018000a9202 */ /* 0x002fe20000000f00 */
[----:B------:R-:W-:Y:S01]  /*48e0*/  @!P1 HADD2.F32 R4, -RZ, R35.H1_H1 ;  /* 0x30000023ff049230 */ /* 0x000fe20000004100 */
[----:B------:R-:W-:Y:S01]  /*48f0*/  @!P1 SHF.R.U32.HI R45, RZ, 0x10, R63 ;  /* 0x00000010ff2d9819 */ /* 0x000fe2000001163f */
[----:B------:R-:W1:Y:S01]  /*4900*/  LDS.128 R64, [R64+0x8100] ;  /* 0x0081000040407984 */ /* 0x000e620000000c00 */
[----:B------:R-:W-:Y:S02]  /*4910*/  @!P1 HADD2.F32 R29, -RZ, R69.H1_H1 ;  /* 0x30000045ff1d9230 */ /* 0x000fe40000004100 */
[--C-:B------:R-:W-:Y:S02]  /*4920*/  @!P1 HADD2.F32 R6, -RZ, R10.reuse.H0_H0 ;  /* 0x2000000aff069230 */ /* 0x100fe40000004100 */
[----:B------:R-:W-:Y:S02]  /*4930*/  @!P1 HADD2.F32 R10, -RZ, R10.H1_H1 ;  /* 0x3000000aff0a9230 */ /* 0x000fe40000004100 */
[----:B------:R-:W-:Y:S01]  /*4940*/  @!P1 HADD2.F32 R11, -RZ, R3.H0_H0 ;  /* 0x20000003ff0b9230 */ /* 0x000fe20000004100 */
[-C--:B------:R-:W-:Y:S01]  /*4950*/  @!P1 FMUL.FTZ R3, R6, R4.reuse ;  /* 0x0000000406039220 */ /* 0x080fe20000410000 */
[----:B------:R-:W-:Y:S02]  /*4960*/  @!P1 HADD2.F32 R43, -RZ, R68.H1_H1 ;  /* 0x30000044ff2b9230 */ /* 0x000fe40000004100 */
        /* <DEDUP_REMOVED lines=15> */
[--C-:B------:R-:W-:Y:S01]  /*4a60*/  @!P1 HADD2.F32 R36, -RZ, R29.reuse.H1_H1 ;  /* 0x3000001dff249230 */ /* 0x100fe20000004100 */
[----:B------:R-:W-:Y:S01]  /*4a70*/  @!P1 IMAD.MOV.U32 R30, RZ, RZ, R67 ;  /* 0x000000ffff1e9224 */ /* 0x000fe200078e0043 */
[----:B------:R-:W-:Y:S01]  /*4a80*/  @!P1 HADD2.F32 R31, -RZ, R29.H0_H0 ;  /* 0x2000001dff1f9230 */ /* 0x000fe20000004100 */
[----:B------:R-:W-:Y:S01]  /*4a90*/  @!P1 MOV R29, R27 ;  /* 0x0000001b001d9202 */ /* 0x000fe20000000f00 */
[--C-:B------:R-:W-:Y:S01]  /*4aa0*/  @!P1 HADD2.F32 R28, -RZ, R10.reuse.H0_H0 ;  /* 0x2000000aff1c9230 */ /* 0x100fe20000004100 */
[----:B------:R-:W-:Y:S01]  /*4ab0*/  @!P1 FMUL.FTZ R62, R36, R6 ;  /* 0x00000006243e9220 */ /* 0x000fe20000410000 */
[----:B------:R-:W-:Y:S01]  /*4ac0*/  @!P1 HADD2.F32 R10, -RZ, R10.H1_H1 ;  /* 0x3000000aff0a9230 */ /* 0x000fe20000004100 */
[----:B------:R-:W-:Y:S01]  /*4ad0*/  @!P1 F2FP.PACK_AB R48, R49, R48 ;  /* 0x000000303130923e */ /* 0x000fe200000000ff */
[----:B------:R-:W-:Y:S01]  /*4ae0*/  @!P1 HADD2.F32 R11, -RZ, R35.H0_H0 ;  /* 0x20000023ff0b9230 */ /* 0x000fe20000004100 */
[----:B------:R-:W-:Y:S01]  /*4af0*/  @!P1 F2FP.PACK_AB R3, R4, R3 ;  /* 0x000000030403923e */ /* 0x000fe200000000ff */
[----:B------:R-:W-:Y:S01]  /*4b00*/  @!P1 HADD2.F32 R35, -RZ, R69.H0_H0 ;  /* 0x20000045ff239230 */ /* 0x000fe20000004100 */
[C---:B------:R-:W-:Y:S01]  /*4b10*/  @!P1 FMUL.FTZ R6, R10.reuse, R6 ;  /* 0x000000060a069220 */ /* 0x040fe20000410000 */
[----:B------:R-:W-:Y:S01]  /*4b20*/  @!P1 MOV R24, R48 ;  /* 0x0000003000189202 */ /* 0x000fe20000000f00 */
[C---:B------:R-:W-:Y:S01]  /*4b30*/  @!P1 FMUL.FTZ R50, R31.reuse, R11 ;  /* 0x0000000b1f329220 */ /* 0x040fe20000410000 */
[----:B------:R-:W-:Y:S01]  /*4b40*/  @!P1 MOV R64, R3 ;  /* 0x0000000300409202 */ /* 0x000fe20000000f00 */
[----:B------:R-:W-:Y:S01]  /*4b50*/  @!P1 FFMA.FTZ R62, R10, R37, -R62 ;  /* 0x000000250a3e9223 */ /* 0x000fe2000001083e */
[----:B------:R-:W-:Y:S01]  /*4b60*/  @!P1 HADD2.F32 R42, -RZ, R30.H0_H0 ;  /* 0x2000001eff2a9230 */ /* 0x000fe20000004100 */
[C---:B------:R-:W-:Y:S01]  /*4b70*/  @!P1 FMUL.FTZ R5, R28.reuse, R11 ;  /* 0x0000000b1c059220 */ /* 0x040fe20000410000 */
[----:B------:R-:W-:Y:S01]  /*4b80*/  @!P1 HADD2.F32 R10, -RZ, R34.H1_H1 ;  /* 0x30000022ff0a9230 */ /* 0x000fe20000004100 */
[-C--:B------:R-:W-:Y:S01]  /*4b90*/  @!P1 FFMA.FTZ R50, R28, R35.reuse, -R50 ;  /* 0x000000231c329223 */ /* 0x080fe20000010832 */
[----:B------:R-:W-:Y:S01]  /*4ba0*/  @!P1 HADD2.F32 R44, -RZ, R30.H1_H1 ;  /* 0x3000001eff2c9230 */ /* 0x000fe20000004100 */
[----:B------:R-:W-:Y:S01]  /*4bb0*/  @!P1 FFMA.FTZ R5, R31, R35, R5 ;  /* 0x000000231f059223 */ /* 0x000fe20000010005 */
[----:B------:R-:W-:Y:S01]  /*4bc0*/  @!P1 HADD2.F32 R11, -RZ, R9.H0_H0 ;  /* 0x20000009ff0b9230 */ /* 0x000fe20000004100 */
[----:B------:R-:W-:Y:S01]  /*4bd0*/  @!P1 FMUL.FTZ R63, R42, R10 ;  /* 0x0000000a2a3f9220 */ /* 0x000fe20000410000 */
[--C-:B------:R-:W-:Y:S01]  /*4be0*/  @!P1 HADD2.F32 R28, -RZ, R29.reuse.H0_H0 ;  /* 0x2000001dff1c9230 */ /* 0x100fe20000004100 */
[----:B------:R-:W-:Y:S01]  /*4bf0*/  @!P1 FFMA.FTZ R6, R36, R37, R6 ;  /* 0x0000002524069223 */ /* 0x000fe20000010006 */
[----:B------:R-:W-:Y:S01]  /*4c00*/  @!P1 MOV R30, R66 ;  /* 0x00000042001e9202 */ /* 0x000fe20000000f00 */
[----:B------:R-:W-:Y:S01]  /*4c10*/  @!P1 FMUL.FTZ R69, R44, R11 ;  /* 0x0000000b2c459220 */ /* 0x000fe20000410000 */
[----:B------:R-:W-:Y:S01]  /*4c20*/  @!P1 HADD2.F32 R9, -RZ, R29.H1_H1 ;  /* 0x3000001dff099230 */ /* 0x000fe20000004100 */
[----:B------:R-:W-:Y:S01]  /*4c30*/  @!P1 FMUL.FTZ R10, R28, R10 ;  /* 0x0000000a1c0a9220 */ /* 0x000fe20000410000 */
[----:B------:R-:W-:Y:S01]  /*4c40*/  @!P1 F2FP.PACK_AB R50, R62, R50 ;  /* 0x000000323e32923e */ /* 0x000fe200000000ff */
[----:B------:R-:W-:Y:S01]  /*4c50*/  @!P1 FFMA.FTZ R63, R28, R43, -R63 ;  /* 0x0000002b1c3f9223 */ /* 0x000fe2000001083f */
[----:B------:R-:W-:Y:S01]  /*4c60*/  @!P1 F2FP.PACK_AB R5, R6, R5 ;  /* 0x000000050605923e */ /* 0x000fe200000000ff */
[----:B------:R-:W-:Y:S01]  /*4c70*/  @!P1 IMAD.MOV.U32 R28, RZ, RZ, R26 ;  /* 0x000000ffff1c9224 */ /* 0x000fe200078e001a */
[----:B------:R-:W-:Y:S01]  /*4c80*/  @!P1 MOV R25, R50 ;  /* 0x0000003200199202 */ /* 0x000fe20000000f00 */
[C---:B------:R-:W-:Y:S01]  /*4c90*/  @!P1 FMUL.FTZ R11, R9.reuse, R11 ;  /* 0x0000000b090b9220 */ /* 0x040fe20000410000 */
[----:B------:R-:W-:Y:S01]  /*4ca0*/  @!P1 HADD2.F32 R40, -RZ, R30.H1_H1 ;  /* 0x3000001eff289230 */ /* 0x000fe20000004100 */
[----:B------:R-:W-:Y:S01]  /*4cb0*/  @!P1 FFMA.FTZ R69, R9, R45, -R69 ;  /* 0x0000002d09459223 */ /* 0x000fe20000010845 */
[----:B------:R-:W-:Y:S01]  /*4cc0*/  @!P1 HADD2.F32 R29, -RZ, R34.H0_H0 ;  /* 0x20000022ff1d9230 */ /* 0x000fe20000004100 */
[----:B------:R-:W-:Y:S01]  /*4cd0*/  @!P1 IMAD.MOV.U32 R65, RZ, RZ, R5 ;  /* 0x000000ffff419224 */ /* 0x000fe200078e0005 */
[----:B------:R-:W-:Y:S02]  /*4ce0*/  @!P1 HADD2.F32 R34, -RZ, R30.H0_H0 ;  /* 0x2000001eff229230 */ /* 0x000fe40000004100 */
[----:B------:R-:W-:Y:S01]  /*4cf0*/  @!P1 HADD2.F32 R9, -RZ, R8.H0_H0 ;  /* 0x20000008ff099230 */ /* 0x000fe20000004100 */
[----:B------:R-:W-:Y:S01]  /*4d00*/  @!P1 F2FP.PACK_AB R63, R69, R63 ;  /* 0x0000003f453f923e */ /* 0x000fe200000000ff */
[--C-:B------:R-:W-:Y:S01]  /*4d10*/  @!P1 HADD2.F32 R30, -RZ, R28.reuse.H0_H0 ;  /* 0x2000001cff1e9230 */ /* 0x100fe20000004100 */
[----:B------:R-:W-:Y:S01]  /*4d20*/  @!P1 FMUL.FTZ R70, R34, R29 ;  /* 0x0000001d22469220 */ /* 0x000fe20000410000 */
[----:B------:R-:W-:Y:S01]  /*4d30*/  @!P1 HADD2.F32 R28, -RZ, R28.H1_H1 ;  /* 0x3000001cff1c9230 */ /* 0x000fe20000004100 */
[----:B------:R-:W-:Y:S01]  /*4d40*/  @!P1 FMUL.FTZ R68, R40, R9 ;  /* 0x0000000928449220 */ /* 0x000fe20000410000 */
[----:B------:R-:W-:Y:S01]  /*4d50*/  @!P1 MOV R27, R63 ;  /* 0x0000003f001b9202 */ /* 0x000fe20000000f00 */
[C---:B------:R-:W-:Y:S02]  /*4d60*/  @!P1 FMUL.FTZ R8, R30.reuse, R29 ;  /* 0x0000001d1e089220 */ /* 0x040fe40000410000 */
[-C--:B------:R-:W-:Y:S02]  /*4d70*/  @!P1 FFMA.FTZ R70, R30, R38.reuse, -R70 ;  /* 0x000000261e469223 */ /* 0x080fe40000010846 */
        /* <DEDUP_REMOVED lines=14> */
.L_x_2508:
[----:B------:R-:W-:Y:S05]  /*4e60*/  BSYNC B0 ;  /* 0x0000000000007941 */ /* 0x000fea0003800000 */
.L_x_2507:
[----:B-1----:R1:W2:Y:S01]  /*4e70*/  SHFL.IDX PT, R47, R144, 0x2, 0x181f ;  /* 0x00581f00902f7f89 */ /* 0x0022a200000e0000 */
[----:B------:R-:W-:Y:S03]  /*4e80*/  ISETP.GE.OR P0, PT, R83, R146, P5 ;  /* 0x000000925300720c */ /* 0x000fe60002f06670 */
[----:B------:R1:W4:Y:S10]  /*4e90*/  SHFL.IDX PT, R46, R145, 0x2, 0x181f ;  /* 0x00581f00912e7f89 */ /* 0x00033400000e0000 */
[----:B------:R-:W-:-:S05]  /*4ea0*/  @P0 BRA `(.L_x_2502) ;  /* 0x00000aa000000947 */ /* 0x000fca0003800000 */
[----:B------:R-:W-:Y:S01]  /*4eb0*/  SEL R55, R51, R55, !P2 ;  /* 0x0000003733377207 */ /* 0x000fe20005000000 */
[----:B------:R-:W5:Y:S01]  /*4ec0*/  LDS.128 R24, [R110+0x8100] ;  /* 0x008100006e187984 */ /* 0x000f620000000c00 */
[C---:B----4-:R-:W-:Y:S01]  /*4ed0*/  LEA R48, P0, R113.reuse, R46, 0x1 ;  /* 0x0000002e71307211 */ /* 0x050fe200078008ff */
[----:B------:R-:W-:Y:S01]  /*4ee0*/  @!P1 HADD2.F32 R36, -RZ, R53.H1_H1 ;  /* 0x30000035ff249230 */ /* 0x000fe20000004100 */
[----:B------:R-:W-:Y:S02]  /*4ef0*/  SHF.R.S32.HI R3, RZ, 0x1f, R55 ;  /* 0x0000001fff037819 */ /* 0x000fe40000011437 */
[----:B--2---:R-:W-:Y:S02]  /*4f00*/  LEA.HI.X R49, R113, R47, R109, 0x1, P0 ;  /* 0x0000002f71317211 */ /* 0x004fe400000f0c6d */
[----:B------:R-:W-:Y:S02]  /*4f10*/  LEA.HI R3, R3, R55, RZ, 0x4 ;  /* 0x0000003703037211 */ /* 0x000fe400078f20ff */
[----:B------:R-:W-:Y:S02]  /*4f20*/  @!P1 SHF.R.U64 R8, R22, 0x10, R23 ;  /* 0x0000001016089819 */ /* 0x000fe40000001217 */
[----:B------:R-:W-:Y:S02]  /*4f30*/  LEA.HI.SX32 R4, R3, R52, 0x1c ;  /* 0x0000003403047211 */ /* 0x000fe400078fe2ff */
[----:B------:R-:W-:Y:S02]  /*4f40*/  @!P1 SHF.R.U64 R28, R56, 0x10, R57 ;  /* 0x00000010381c9819 */ /* 0x000fe40000001239 */
[----:B------:R-:W-:Y:S02]  /*4f50*/  SHF.R.S32.HI R3, RZ, 0x1f, R4 ;  /* 0x0000001fff037819 */ /* 0x000fe40000011404 */
[----:B------:R-:W-:Y:S02]  /*4f60*/  SHF.L.U32 R44, R4, 0x3, RZ ;  /* 0x00000003042c7819 */ /* 0x000fe400000006ff */
[----:B------:R-:W-:Y:S02]  /*4f70*/  LEA.HI R3, R3, R4, RZ, 0x3 ;  /* 0x0000000403037211 */ /* 0x000fe400078f18ff */
[----:B------:R-:W-:Y:S02]  /*4f80*/  LOP3.LUT R4, R82, 0x38, R44, 0xf8, !PT ;  /* 0x0000003852047812 */ /* 0x000fe400078ef82c */
[----:B------:R-:W-:Y:S02]  /*4f90*/  SHF.R.S32.HI R3, RZ, 0x3, R3 ;  /* 0x00000003ff037819 */ /* 0x000fe40000011403 */
[----:B------:R-:W-:Y:S02]  /*4fa0*/  LOP3.LUT R4, R4, R95, RZ, 0x3c, !PT ;  /* 0x0000005f04047212 */ /* 0x000fe400078e3cff */
[----:B------:R-:W-:Y:S01]  /*4fb0*/  @!P1 SHF.R.U32.HI R5, RZ, 0x10, R21 ;  /* 0x00000010ff059819 */ /* 0x000fe20000011615 */
[----:B------:R-:W-:Y:S01]  /*4fc0*/  IMAD R3, R3, 0x1800, R13 ;  /* 0x0000180003037824 */ /* 0x000fe200078e020d */
[----:B------:R-:W-:Y:S01]  /*4fd0*/  @!P1 SHF.R.U32.HI R9, RZ, 0x10, R23 ;  /* 0x00000010ff099819 */ /* 0x000fe20000011617 */
[----:B------:R-:W-:Y:S01]  /*4fe0*/  @!P1 HADD2.F32 R23, -RZ, R28.H0_H0 ;  /* 0x2000001cff179230 */ /* 0x000fe20000004100 */
[----:B------:R-:W-:Y:S01]  /*4ff0*/  @!P1 SHF.R.U32.HI R30, RZ, 0x10, R57 ;  /* 0x00000010ff1e9819 */ /* 0x000fe20000011639 */
[----:B------:R-:W-:Y:S01]  /*5000*/  IMAD.IADD R3, R3, 0x1, R4 ;  /* 0x0000000103037824 */ /* 0x000fe200078e0204 */
[----:B------:R-:W-:Y:S01]  /*5010*/  @!P1 HADD2.F32 R4, -RZ, R33.H1_H1 ;  /* 0x30000021ff049230 */ /* 0x000fe20000004100 */
[--C-:B------:R-:W-:Y:S01]  /*5020*/  @!P1 SHF.R.U32.HI R38, RZ, 0x10, R59.reuse ;  /* 0x00000010ff269819 */ /* 0x100fe2000001163b */
[----:B------:R-:W-:Y:S01]  /*5030*/  @!P1 HADD2.F32 R28, -RZ, R54.H0_H0 ;  /* 0x20000036ff1c9230 */ /* 0x000fe20000004100 */
[----:B------:R-:W-:Y:S01]  /*5040*/  @!P1 SHF.R.U64 R34, R58, 0x10, R59 ;  /* 0x000000103a229819 */ /* 0x000fe2000000123b */
[----:B------:R-:W-:Y:S01]  /*5050*/  @!P1 HADD2.F32 R30, -RZ, R30.H0_H0 ;  /* 0x2000001eff1e9230 */ /* 0x000fe20000004100 */
[----:B------:R-:W-:Y:S01]  /*5060*/  SHF.L.U32 R40, R3, 0x1, RZ ;  /* 0x0000000103287819 */ /* 0x000fe200000006ff */
[----:B------:R-:W-:Y:S01]  /*5070*/  @!P1 HADD2.F32 R38, -RZ, R38.H0_H0 ;  /* 0x20000026ff269230 */ /* 0x000fe20000004100 */
[----:B-----5:R-:W-:Y:S01]  /*5080*/  @!P1 IMAD.MOV.U32 R10, RZ, RZ, R24 ;  /* 0x000000ffff0a9224 */ /* 0x020fe200078e0018 */
[----:B------:R-:W-:Y:S01]  /*5090*/  @!P1 SHF.R.U64 R3, R20, 0x10, R21 ;  /* 0x0000001014039819 */ /* 0x000fe20000001215 */
[----:B------:R-:W-:Y:S01]  /*50a0*/  @!P1 HADD2.F32 R21, -RZ, R54.H1_H1 ;  /* 0x30000036ff159230 */ /* 0x000fe20000004100 */
[----:B------:R-:W-:Y:S01]  /*50b0*/  ISETP.GE.AND P0, PT, R44, c[0x0][0x1d4], PT ;  /* 0x000075002c007a0c */ /* 0x000fe20003f06270 */
[----:B---3--:R-:W2:Y:S01]  /*50c0*/  LDS.128 R40, [R40+0x8100] ;  /* 0x0081000028287984 */ /* 0x008ea20000000c00 */
[--C-:B------:R-:W-:Y:S02]  /*50d0*/  @!P1 HADD2.F32 R6, -RZ, R10.reuse.H0_H0 ;  /* 0x2000000aff069230 */ /* 0x100fe40000004100 */
[----:B------:R-:W-:Y:S02]  /*50e0*/  @!P1 HADD2.F32 R11, -RZ, R3.H0_H0 ;  /* 0x20000003ff0b9230 */ /* 0x000fe40000004100 */
[----:B------:R-:W-:Y:S01]  /*50f0*/  @!P1 HADD2.F32 R10, -RZ, R10.H1_H1 ;  /* 0x3000000aff0a9230 */ /* 0x000fe20000004100 */
[----:B------:R-:W-:Y:S01]  /*5100*/  @!P1 FMUL.FTZ R3, R6, R4 ;  /* 0x0000000406039220 */ /* 0x000fe20000410000 */
[----:B------:R-:W-:Y:S01]  /*5110*/  @!P1 HADD2.F32 R34, -RZ, R34.H0_H0 ;  /* 0x20000022ff229230 */ /* 0x000fe20000004100 */
[----:B--2---:R-:W-:Y:S05]  /*5120*/  @!P1 MOV R22, R40 ;  /* 0x0000002800169202 */ /* 0x004fea0000000f00 */
[--C-:B------:R-:W-:Y:S02]  /*5130*/  @!P1 HADD2.F32 R20, -RZ, R22.reuse.H0_H0 ;  /* 0x20000016ff149230 */ /* 0x100fe40000004100 */
[----:B------:R-:W-:Y:S03]  /*5140*/  @!P1 HADD2.F32 R22, -RZ, R22.H1_H1 ;  /* 0x30000016ff169230 */ /* 0x000fe60000004100 */
[----:B------:R-:W-:Y:S02]  /*5150*/  @!P1 FMUL.FTZ R45, R20, R4 ;  /* 0x00000004142d9220 */ /* 0x000fe40000410000 */
[----:B------:R-:W-:Y:S02]  /*5160*/  @!P1 FMUL.FTZ R50, R22, R11 ;  /* 0x0000000b16329220 */ /* 0x000fe40000410000 */
[-C--:B------:R-:W-:Y:S02]  /*5170*/  @!P1 FFMA.FTZ R3, R20, R21.reuse, R3 ;  /* 0x0000001514039223 */ /* 0x080fe40000010003 */
[----:B------:R-:W-:Y:S01]  /*5180*/  @!P1 FFMA.FTZ R45, R6, R21, -R45 ;  /* 0x00000015062d9223 */ /* 0x000fe2000001082d */
[----:B------:R-:W-:Y:S01]  /*5190*/  @!P1 HADD2.F32 R6, -RZ, R5.H0_H0 ;  /* 0x20000005ff069230 */ /* 0x000fe20000004100 */
[----:B------:R-:W-:Y:S02]  /*51a0*/  @!P1 IMAD.MOV.U32 R21, RZ, RZ, R41 ;  /* 0x000000ffff159224 */ /* 0x000fe400078e0029 */
        /* <DEDUP_REMOVED lines=10> */
[-C--:B------:R-:W-:Y:S01]  /*5250*/  @!P1 FMUL.FTZ R55, R29, R6.reuse ;  /* 0x000000061d379220 */ /* 0x080fe20000410000 */
[----:B------:R-:W-:Y:S01]  /*5260*/  @!P1 HADD2.F32 R10, -RZ, R10.H1_H1 ;  /* 0x3000000aff0a9230 */ /* 0x000fe20000004100 */
[C---:B------:R-:W-:Y:S01]  /*5270*/  @!P1 FMUL.FTZ R54, R23.reuse, R11 ;  /* 0x0000000b17369220 */ /* 0x040fe20000410000 */
[----:B------:R-:W-:Y:S01]  /*5280*/  @!P1 F2FP.PACK_AB R45, R50, R45 ;  /* 0x0000002d322d923e */ /* 0x000fe200000000ff */
[----:B------:R-:W-:Y:S01]  /*5290*/  @!P1 FMUL.FTZ R5, R20, R11 ;  /* 0x0000000b14059220 */ /* 0x000fe20000410000 */
[----:B------:R-:W-:Y:S01]  /*52a0*/  @!P1 HADD2.F32 R35, -RZ, R22.H0_H0 ;  /* 0x20000016ff239230 */ /* 0x000fe20000004100 */
[C---:B------:R-:W-:Y:S01]  /*52b0*/  @!P1 FMUL.FTZ R6, R10.reuse, R6 ;  /* 0x000000060a069220 */ /* 0x040fe20000410000 */
[----:B------:R-:W-:Y:S01]  /*52c0*/  @!P1 MOV R24, R45 ;  /* 0x0000002d00189202 */ /* 0x000fe20000000f00 */
[----:B------:R-:W-:Y:S01]  /*52d0*/  @!P1 FFMA.FTZ R55, R10, R30, -R55 ;  /* 0x0000001e0a379223 */ /* 0x000fe20000010837 */
[----:B------:R-:W-:Y:S01]  /*52e0*/  @!P1 HADD2.F32 R10, -RZ, R32.H1_H1 ;  /* 0x30000020ff0a9230 */ /* 0x000fe20000004100 */
[-C--:B------:R-:W-:Y:S01]  /*52f0*/  @!P1 FFMA.FTZ R54, R20, R28.reuse, -R54 ;  /* 0x0000001c14369223 */ /* 0x080fe20000010836 */
[----:B------:R-:W-:Y:S01]  /*5300*/  @!P1 HADD2.F32 R11, -RZ, R9.H0_H0 ;  /* 0x20000009ff0b9230 */ /* 0x000fe20000004100 */
[----:B------:R-:W-:Y:S01]  /*5310*/  @!P1 FFMA.FTZ R5, R23, R28, R5 ;  /* 0x0000001c17059223 */ /* 0x000fe20000010005 */
[----:B------:R-:W-:Y:S01]  /*5320*/  @!P1 HADD2.F32 R37, -RZ, R22.H1_H1 ;  /* 0x30000016ff259230 */ /* 0x000fe20000004100 */
[----:B------:R-:W-:Y:S01]  /*5330*/  @!P1 FMUL.FTZ R56, R35, R10 ;  /* 0x0000000a23389220 */ /* 0x000fe20000410000 */
[--C-:B------:R-:W-:Y:S01]  /*5340*/  @!P1 HADD2.F32 R20, -RZ, R21.reuse.H0_H0 ;  /* 0x20000015ff149230 */ /* 0x100fe20000004100 */
[----:B------:R-:W-:Y:S01]  /*5350*/  @!P1 FFMA.FTZ R6, R29, R30, R6 ;  /* 0x0000001e1d069223 */ /* 0x000fe20000010006 */
[----:B------:R-:W-:Y:S01]  /*5360*/  @!P1 HADD2.F32 R9, -RZ, R21.H1_H1 ;  /* 0x30000015ff099230 */ /* 0x000fe20000004100 */
[-C--:B------:R-:W-:Y:S01]  /*5370*/  @!P1 FMUL.FTZ R57, R37, R11.reuse ;  /* 0x0000000b25399220 */ /* 0x080fe20000410000 */
[----:B------:R-:W-:Y:S01]  /*5380*/  @!P1 MOV R22, R42 ;  /* 0x0000002a00169202 */ /* 0x000fe20000000f00 */
[C---:B------:R-:W-:Y:S01]  /*5390*/  @!P1 FMUL.FTZ R10, R20.reuse, R10 ;  /* 0x0000000a140a9220 */ /* 0x040fe20000410000 */
[----:B------:R-:W-:Y:S01]  /*53a0*/  @!P1 F2FP.PACK_AB R54, R55, R54 ;  /* 0x000000363736923e */ /* 0x000fe200000000ff */
[----:B------:R-:W-:Y:S01]  /*53b0*/  @!P1 FFMA.FTZ R56, R20, R36, -R56 ;  /* 0x0000002414389223 */ /* 0x000fe20000010838 */
[----:B------:R-:W-:Y:S01]  /*53c0*/  @!P1 HADD2.F32 R21, -RZ, R32.H0_H0 ;  /* 0x20000020ff159230 */ /* 0x000fe20000004100 */
[----:B------:R-:W-:Y:S01]  /*53d0*/  @!P1 IMAD.MOV.U32 R20, RZ, RZ, R26 ;  /* 0x000000ffff149224 */ /* 0x000fe200078e001a */
[----:B------:R-:W-:Y:S01]  /*53e0*/  @!P1 MOV R25, R54 ;  /* 0x0000003600199202 */ /* 0x000fe20000000f00 */
[C---:B------:R-:W-:Y:S01]  /*53f0*/  @!P1 FMUL.FTZ R11, R9.reuse, R11 ;  /* 0x0000000b090b9220 */ /* 0x040fe20000410000 */
[----:B------:R-:W-:Y:S01]  /*5400*/  @!P1 HADD2.F32 R32, -RZ, R53.H0_H0 ;  /* 0x20000035ff209230 */ /* 0x000fe20000004100 */
[----:B------:R-:W-:Y:S01]  /*5410*/  @!P1 FFMA.FTZ R57, R9, R38, -R57 ;  /* 0x0000002609399223 */ /* 0x000fe20000010839 */
[----:B------:R-:W-:Y:S01]  /*5420*/  @!P1 HADD2.F32 R31, -RZ, R22.H0_H0 ;  /* 0x20000016ff1f9230 */ /* 0x000fe20000004100 */
[----:B------:R-:W-:Y:S01]  /*5430*/  @!P1 F2FP.PACK_AB R5, R6, R5 ;  /* 0x000000050605923e */ /* 0x000fe200000000ff */
[----:B------:R-:W-:Y:S01]  /*5440*/  @!P1 HADD2.F32 R9, -RZ, R8.H0_H0 ;  /* 0x20000008ff099230 */ /* 0x000fe20000004100 */
[----:B------:R-:W-:Y:S01]  /*5450*/  @!P1 F2FP.PACK_AB R3, R4, R3 ;  /* 0x000000030403923e */ /* 0x000fe200000000ff */
[----:B------:R-:W-:Y:S01]  /*5460*/  @!P1 HADD2.F32 R33, -RZ, R22.H1_H1 ;  /* 0x30000016ff219230 */ /* 0x000fe20000004100 */
[----:B------:R-:W-:Y:S01]  /*5470*/  @!P1 FMUL.FTZ R58, R31, R21 ;  /* 0x000000151f3a9220 */ /* 0x000fe20000410000 */
[--C-:B------:R-:W-:Y:S01]  /*5480*/  @!P1 HADD2.F32 R22, -RZ, R20.reuse.H0_H0 ;  /* 0x20000014ff169230 */ /* 0x100fe20000004100 */
[----:B------:R-:W-:Y:S01]  /*5490*/  @!P1 IMAD.MOV.U32 R41, RZ, RZ, R5 ;  /* 0x000000ffff299224 */ /* 0x000fe200078e0005 */
[----:B------:R-:W-:Y:S01]  /*54a0*/  @!P1 HADD2.F32 R20, -RZ, R20.H1_H1 ;  /* 0x30000014ff149230 */ /* 0x000fe20000004100 */
[----:B------:R-:W-:Y:S01]  /*54b0*/  @!P1 FMUL.FTZ R53, R33, R9 ;  /* 0x0000000921359220 */ /* 0x000fe20000410000 */
[----:B------:R-:W-:Y:S01]  /*54c0*/  @!P1 F2FP.PACK_AB R56, R57, R56 ;  /* 0x000000383938923e */ /* 0x000fe200000000ff */
[C---:B------:R-:W-:Y:S01]  /*54d0*/  @!P1 FMUL.FTZ R8, R22.reuse, R21 ;  /* 0x0000001516089220 */ /* 0x040fe20000410000 */
[----:B------:R-:W-:Y:S01]  /*54e0*/  @!P1 MOV R40, R3 ;  /* 0x0000000300289202 */ /* 0x000fe20000000f00 */
[----:B------:R-:W-:Y:S01]  /*54f0*/  @!P1 FFMA.FTZ R22, R22, R32, -R58 ;  /* 0x0000002016169223 */ /* 0x000fe2000001083a */
[----:B------:R-:W-:Y:S01]  /*5500*/  @!P1 MOV R27, R56 ;  /* 0x00000038001b9202 */ /* 0x000fe20000000f00 */
[C---:B------:R-:W-:Y:S02]  /*5510*/  @!P1 FMUL.FTZ R9, R20.reuse, R9 ;  /* 0x0000000914099220 */ /* 0x040fe40000410000 */
[----:B------:R-:W-:Y:S02]  /*5520*/  @!P1 FFMA.FTZ R20, R20, R34, -R53 ;  /* 0x0000002214149223 */ /* 0x000fe40000010835 */
[----:B------:R-:W-:Y:S02]  /*5530*/  @!P1 FFMA.FTZ R8, R31, R32, R8 ;  /* 0x000000201f089223 */ /* 0x000fe40000010008 */
[----:B------:R-:W-:Y:S01]  /*5540*/  @!P1 FFMA.FTZ R9, R33, R34, R9 ;  /* 0x0000002221099223 */ /* 0x000fe20000010009 */
[----:B------:R-:W-:Y:S01]  /*5550*/  @!P1 F2FP.PACK_AB R20, R20, R22 ;  /* 0x000000161414923e */ /* 0x000fe200000000ff */
[----:B------:R-:W-:Y:S02]  /*5560*/  @!P1 FFMA.FTZ R10, R35, R36, R10 ;  /* 0x00000024230a9223 */ /* 0x000fe4000001000a */
[----:B------:R-:W-:Y:S01]  /*5570*/  @!P1 FFMA.FTZ R11, R37, R38, R11 ;  /* 0x00000026250b9223 */ /* 0x000fe2000001000b */
[----:B------:R-:W-:Y:S01]  /*5580*/  @!P1 F2FP.PACK_AB R8, R9, R8 ;  /* 0x000000080908923e */ /* 0x000fe200000000ff */
[----:B------:R-:W-:Y:S03]  /*5590*/  @!P1 IMAD.MOV.U32 R26, RZ, RZ, R20 ;  /* 0x000000ffff1a9224 */ /* 0x000fe600078e0014 */
[----:B------:R-:W-:Y:S02]  /*55a0*/  @!P1 F2FP.PACK_AB R10, R11, R10 ;  /* 0x0000000a0b0a923e */ /* 0x000fe400000000ff */
[----:B------:R2:W-:Y:S01]  /*55b0*/  ST.E.128 [R48.64], R24 ;  /* 0x0000001830007985 */ /* 0x0005e2000c101d12 */
[----:B------:R-:W-:Y:S02]  /*55c0*/  @!P1 MOV R42, R8 ;  /* 0x00000008002a9202 */ /* 0x000fe40000000f00 */
[----:B------:R-:W-:Y:S01]  /*55d0*/  @!P1 MOV R43, R10 ;  /* 0x0000000a002b9202 */ /* 0x000fe20000000f00 */
[----:B------:R-:W-:-:S05]  /*55e0*/  @P0 BRA `(.L_x_2502) ;  /* 0x0000036000000947 */ /* 0x000fca0003800000 */
[C---:B------:R-:W-:Y:S04]  /*55f0*/  LEA R4, P0, R44.reuse, R46, 0x1 ;  /* 0x0000002e2c047211 */ /* 0x040fe800078008ff */
[----:B------:R-:W-:Y:S05]  /*5600*/  LEA.HI.X.SX32 R5, R44, R47, 0x1, P0 ;  /* 0x0000002f2c057211 */ /* 0x000fea00000f0eff */
[----:B------:R3:W-:Y:S01]  /*5610*/  ST.E.128 [R4.64], R40 ;  /* 0x0000002804007985 */ /* 0x0007e2000c101d12 */
[----:B------:R-:W-:-:S05]  /*5620*/  BRA `(.L_x_2502) ;  /* 0x0000032000007947 */ /* 0x000fca0003800000 */
.L_x_2486:
        /* <DEDUP_REMOVED lines=19> */
.L_x_2510:
[----:B-12---:R-:W-:Y:S05]  /*5760*/  BSYNC B0 ;  /* 0x0000000000007941 */ /* 0x006fea0003800000 */
.L_x_2509:
        /* <DEDUP_REMOVED lines=15> */
.L_x_2512:
[----:B------:R-:W-:Y:S05]  /*5860*/  BSYNC B0 ;  /* 0x0000000000007941 */ /* 0x000fea0003800000 */
.L_x_2511:
[----:B-1----:R-:W1:Y:S01]  /*5870*/  SHFL.IDX PT, R144, R144, 0x2, 0x181f ;  /* 0x00581f0090907f89 */ /* 0x002e6200000e0000 */
[----:B------:R-:W-:Y:S03]  /*5880*/  ISETP.GE.AND P0, PT, R3, 0x41, PT ;  /* 0x000000410300780c */ /* 0x000fe60003f06270 */
[----:B------:R-:W4:Y:S10]  /*5890*/  SHFL.IDX PT, R145, R145, 0x2, 0x181f ;  /* 0x00581f0091917f89 */ /* 0x000f3400000e0000 */
[----:B------:R-:W-:-:S05]  /*58a0*/  @!P0 BRA `(.L_x_2502) ;  /* 0x000000a000008947 */ /* 0x000fca0003800000 */
[----:B--2---:R-:W2:Y:S01]  /*58b0*/  @!P5 LDS.128 R8, [R87+0xa100] ;  /* 0x00a100005708d984 */ /* 0x004ea20000000c00 */
[CC--:B----4-:R-:W-:Y:S04]  /*58c0*/  @!P5 LEA R20, P0, R16.reuse, R145.reuse, 0x1 ;  /* 0x000000911014d211 */ /* 0x0d0fe800078008ff */
[-C--:B-1----:R-:W-:Y:S02]  /*58d0*/  @!P5 LEA.HI.X R21, R16, R144.reuse, R17, 0x1, P0 ;  /* 0x000000901015d211 */ /* 0x082fe400000f0c11 */
[----:B------:R-:W-:Y:S11]  /*58e0*/  ISETP.GE.AND P0, PT, R90, c[0x0][0x1d4], PT ;  /* 0x000075005a007a0c */ /* 0x000ff60003f06270 */
[----:B------:R-:W-:Y:S02]  /*58f0*/  @!UPT UIADD3 URZ, URZ, URZ, URZ ;  /* 0x0000003f3f3ff290 */ /* 0x000fe4000fffe03f */
[C---:B---3--:R-:W-:Y:S04]  /*5900*/  @!P0 LEA R4, P1, R101.reuse, R145, 0x1 ;  /* 0x0000009165048211 */ /* 0x048fe800078208ff */
[----:B------:R-:W-:Y:S01]  /*5910*/  @!P0 LEA.HI.X R5, R101, R144, R100, 0x1, P1 ;  /* 0x0000009065058211 */ /* 0x000fe200008f0c64 */
[----:B--2---:R-:W-:Y:S04]  /*5920*/  @!P5 ST.E.128 [R20.64], R8 ;  /* 0x000000081400d985 */ /* 0x004fe8000c101d12 */
[----:B------:R-:W1:Y:S04]  /*5930*/  @!P0 LDS.128 R8, [R87+0xd100] ;  /* 0x00d1000057088984 */ /* 0x000e680000000c00 */
[----:B-1----:R1:W-:Y:S02]  /*5940*/  @!P0 ST.E.128 [R4.64], R8 ;  /* 0x0000000804008985 */ /* 0x0023e4000c101d12 */
.L_x_2502:
[----:B------:R-:W-:Y:S05]  /*5950*/  BSYNC B2 ;  /* 0x0000000000027941 */ /* 0x000fea0003800000 */
.L_x_2485:
[----:B------:R-:W-:Y:S01]  /*5960*/  IMAD R3, R39, -0x60, RZ ;  /* 0xffffffa027037824 */ /* 0x000fe200078e02ff */
[----:B------:R-:W-:Y:S01]  /*5970*/  ISETP.NE.AND P6, PT, R91, RZ, PT ;  /* 0x000000ff5b00720c */ /* 0x000fe20003fc5270 */
[----:B-1----:R-:W-:Y:S01]  /*5980*/  IMAD.WIDE R22, R39, 0x60, R122 ;  /* 0x0000006027167825 */ /* 0x002fe200078e027a */
[----:B------:R-:W-:Y:S03]  /*5990*/  BSSY B0, `(.L_x_2513) ;  /* 0x000004b000007945 */ /* 0x000fe60003800000 */
[----:B--23--:R-:W-:Y:S01]  /*59a0*/  IMAD.IADD R4, R75, 0x1, R3 ;  /* 0x000000014b047824 */ /* 0x00cfe200078e0203 */
[----:B------:R-:W-:Y:S01]  /*59b0*/  IADD3 R3, R3, R2, RZ ;  /* 0x0000000203037210 */ /* 0x000fe20007ffe0ff */
[----:B------:R-:W-:Y:S02]  /*59c0*/  IMAD R5, R115, c[0x0][0x208], RZ ;  /* 0x0000820073057a24 */ /* 0x000fe400078e02ff */
[----:B------:R-:W-:Y:S01]  /*59d0*/  IMAD.WIDE.U32 R20, R118, c[0x0][0x208], RZ ;  /* 0x0000820076147a25 */ /* 0x000fe200078e00ff */
[----:B------:R-:W-:Y:S02]  /*59e0*/  ISETP.GE.AND P1, PT, R4, 0x21, PT ;  /* 0x000000210400780c */ /* 0x000fe40003f26270 */
[----:B------:R-:W-:Y:S01]  /*59f0*/  IMNMX R3, R3, 0x60, PT ;  /* 0x0000006003037817 */ /* 0x000fe20003800200 */
[----:B------:R-:W-:Y:S02]  /*5a00*/  IMAD R5, R118, c[0x0][0x20c], R5 ;  /* 0x0000830076057a24 */ /* 0x000fe400078e0205 */
[----:B------:R-:W-:Y:S02]  /*5a10*/  IMAD R11, R114, c[0x0][0x218], RZ ;  /* 0x00008600720b7a24 */ /* 0x000fe400078e02ff */
[----:B------:R-:W-:Y:S01]  /*5a20*/  IMAD.IADD R3, R3, 0x1, -R15 ;  /* 0x0000000103037824 */ /* 0x000fe200078e0a0f */
[----:B------:R-:W-:Y:S01]  /*5a30*/  IADD3 R21, R21, R5, RZ ;  /* 0x0000000515157210 */ /* 0x000fe20007ffe0ff */
[C---:B------:R-:W-:Y:S04]  /*5a40*/  IMAD R11, R119.reuse, c[0x0][0x21c], R11 ;  /* 0x00008700770b7a24 */ /* 0x040fe800078e020b */
[----:B------:R-:W-:Y:S01]  /*5a50*/  @P1 IADD3 R8, P0, R22, 0x20, RZ ;  /* 0x0000002016081810 */ /* 0x000fe20007f1e0ff */
[----:B------:R-:W-:Y:S03]  /*5a60*/  IMAD.WIDE.U32 R20, R119, c[0x0][0x218], R20 ;  /* 0x0000860077147a25 */ /* 0x000fe600078e0014 */
[----:B------:R-:W-:Y:S02]  /*5a70*/  @P1 IADD3.X R6, RZ, R23, RZ, P0, !PT ;  /* 0x00000017ff061210 */ /* 0x000fe400007fe4ff */
[----:B------:R-:W-:Y:S03]  /*5a80*/  ISETP.GE.AND P0, PT, R4, 0x41, PT ;  /* 0x000000410400780c */ /* 0x000fe60003f06270 */
[----:B------:R-:W-:Y:S04]  /*5a90*/  @P1 IMAD R6, R6, c[0x0][0x258], RZ ;  /* 0x0000960006061a24 */ /* 0x000fe800078e02ff */
[----:B------:R-:W-:Y:S06]  /*5aa0*/  @P1 IMAD R6, R8, c[0x0][0x25c], R6 ;  /* 0x0000970008061a24 */ /* 0x000fec00078e0206 */
[----:B------:R-:W-:Y:S05]  /*5ab0*/  @P0 IADD3 R10, P3, R22, 0x40, RZ ;  /* 0x00000040160a0810 */ /* 0x000fea0007f7e0ff */
[----:B------:R-:W-:Y:S01]  /*5ac0*/  @P0 IMAD.X R9, RZ, RZ, R23, P3 ;  /* 0x000000ffff090224 */ /* 0x000fe200018e0617 */
[----:B------:R-:W-:Y:S03]  /*5ad0*/  IADD3 R20, P3, R132, R20, RZ ;  /* 0x0000001484147210 */ /* 0x000fe60007f7e0ff */
[----:B------:R-:W-:Y:S01]  /*5ae0*/  @P0 IMAD R9, R9, c[0x0][0x258], RZ ;  /* 0x0000960009090a24 */ /* 0x000fe200078e02ff */
[----:B------:R-:W-:Y:S01]  /*5af0*/  IADD3.X R11, R97, R21, R11, P3, !PT ;  /* 0x00000015610b7210 */ /* 0x000fe20001ffe40b */
[----:B------:R-:W-:Y:S01]  /*5b00*/  @P1 IMAD.MOV.U32 R21, RZ, RZ, R105 ;  /* 0x000000ffff151224 */ /* 0x000fe200078e0069 */
[----:B------:R-:W-:Y:S01]  /*5b10*/  ISETP.GE.AND P3, PT, R4, 0x1, PT ;  /* 0x000000010400780c */ /* 0x000fe20003f66270 */
[----:B------:R-:W-:Y:S11]  /*5b20*/  @P0 IMAD R9, R10, c[0x0][0x25c], R9 ;  /* 0x000097000a090a24 */ /* 0x000ff600078e0209 */
[----:B------:R-:W-:Y:S01]  /*5b30*/  @!UPT UIADD3 URZ, URZ, URZ, URZ ;  /* 0x0000003f3f3ff290 */ /* 0x000fe2000fffe03f */
[-C--:B------:R-:W-:Y:S01]  /*5b40*/  @P3 MOV R25, R105.reuse ;  /* 0x0000006900193202 */ /* 0x080fe20000000f00 */
[----:B------:R-:W-:Y:S02]  /*5b50*/  @P3 IMAD R4, R23, c[0x0][0x258], RZ ;  /* 0x0000960017043a24 */ /* 0x000fe400078e02ff */
[----:B------:R-:W-:Y:S02]  /*5b60*/  @P3 IMAD.MOV.U32 R24, RZ, RZ, R128 ;  /* 0x000000ffff183224 */ /* 0x000fe400078e0080 */
[C---:B------:R-:W-:Y:S02]  /*5b70*/  @P3 IMAD R4, R22.reuse, c[0x0][0x25c], R4 ;  /* 0x0000970016043a24 */ /* 0x040fe400078e0204 */
[----:B------:R-:W-:Y:S04]  /*5b80*/  @P3 IMAD.WIDE.U32 R24, R22, c[0x0][0x258], R24 ;  /* 0x0000960016183a25 */ /* 0x000fe800078e0018 */
[----:B------:R-:W-:Y:S01]  /*5b90*/  @P3 IMAD.IADD R4, R25, 0x1, R4 ;  /* 0x0000000119043824 */ /* 0x000fe200078e0204 */
[C---:B------:R-:W-:Y:S04]  /*5ba0*/  @P3 LEA R22, P4, R24.reuse, c[0x0][0x250], 0x1 ;  /* 0x0000940018163a11 */ /* 0x040fe800078808ff */
[----:B------:R-:W-:Y:S02]  /*5bb0*/  @P3 LEA.HI.X R23, R24, c[0x0][0x254], R4, 0x1, P4 ;  /* 0x0000950018173a11 */ /* 0x000fe400020f0c04 */
[C---:B------:R-:W-:Y:S04]  /*5bc0*/  LEA R5, P4, R20.reuse, c[0x0][0x1f8], 0x1 ;  /* 0x00007e0014057a11 */ /* 0x040fe800078808ff */
[----:B------:R-:W-:Y:S02]  /*5bd0*/  LEA.HI.X R4, R20, c[0x0][0x1fc], R11, 0x1, P4 ;  /* 0x00007f0014047a11 */ /* 0x000fe400020f0c0b */
[----:B------:R-:W-:Y:S05]  /*5be0*/  @P1 MOV R20, R128 ;  /* 0x0000008000141202 */ /* 0x000fea0000000f00 */
[----:B------:R-:W-:Y:S05]  /*5bf0*/  @P1 IMAD.WIDE.U32 R20, R8, c[0x0][0x258], R20 ;  /* 0x0000960008141a25 */ /* 0x000fea00078e0014 */
[C---:B------:R-:W-:Y:S02]  /*5c00*/  @P1 LEA R24, P4, R20.reuse, c[0x0][0x250], 0x1 ;  /* 0x0000940014181a11 */ /* 0x040fe400078808ff */
[----:B------:R-:W-:Y:S02]  /*5c10*/  @P1 IADD3 R6, R21, R6, RZ ;  /* 0x0000000615061210 */ /* 0x000fe40007ffe0ff */
[----:B------:R-:W-:Y:S02]  /*5c20*/  @P0 MOV R21, R105 ;  /* 0x0000006900150202 */ /* 0x000fe40000000f00 */
[----:B------:R-:W-:Y:S01]  /*5c30*/  @P1 LEA.HI.X R25, R20, c[0x0][0x254], R6, 0x1, P4 ;  /* 0x0000950014191a11 */ /* 0x000fe200020f0c06 */
[----:B------:R-:W-:Y:S01]  /*5c40*/  @P0 IMAD.MOV.U32 R20, RZ, RZ, R128 ;  /* 0x000000ffff140224 */ /* 0x000fe200078e0080 */
[----:B------:R1:W2:Y:S03]  /*5c50*/  SHFL.IDX PT, R6, R5, RZ, 0x181f ;  /* 0x00181fff05067589 */ /* 0x0002a600000e0000 */
[----:B------:R-:W-:Y:S04]  /*5c60*/  @P0 IMAD.WIDE.U32 R20, R10, c[0x0][0x258], R20 ;  /* 0x000096000a140a25 */ /* 0x000fe800078e0014 */
[----:B------:R-:W-:Y:S01]  /*5c70*/  @P0 IMAD.IADD R9, R21, 0x1, R9 ;  /* 0x0000000115090824 */ /* 0x000fe200078e0209 */
[C---:B------:R-:W-:Y:S04]  /*5c80*/  @P0 LEA R8, P4, R20.reuse, c[0x0][0x250], 0x1 ;  /* 0x0000940014080a11 */ /* 0x040fe800078808ff */
[----:B------:R-:W-:Y:S02]  /*5c90*/  @P0 LEA.HI.X R9, R20, c[0x0][0x254], R9, 0x1, P4 ;  /* 0x0000950014090a11 */ /* 0x000fe400020f0c09 */
[----:B------:R-:W-:Y:S11]  /*5ca0*/  ISETP.NE.AND P4, PT, R92, RZ, PT ;  /* 0x000000ff5c00720c */ /* 0x000ff60003f85270 */
[----:B------:R-:W-:Y:S02]  /*5cb0*/  @!UPT UIADD3 URZ, URZ, URZ, URZ ;  /* 0x0000003f3f3ff290 */ /* 0x000fe4000fffe03f */
[----:B------:R-:W-:Y:S01]  /*5cc0*/  @!PT LDS RZ, [RZ] ;  /* 0x00000000fffff984 */ /* 0x000fe20000000800 */
        /* <DEDUP_REMOVED lines=8> */
[----:B------:R-:W0:Y:S05]  /*5d50*/  LDGDEPBAR ;  /* 0x00000000000079af */ /* 0x000e2a0000000000 */
[----:B---3--:R1:W3:Y:S01]  /*5d60*/  SHFL.IDX PT, R8, R4, RZ, 0x181f ;  /* 0x00181fff04087589 */ /* 0x0082e200000e0000 */
[----:B------:R-:W-:Y:S04]  /*5d70*/  DEPBAR.LE SB0, 0x0 ;  /* 0x000080000000791a */ /* 0x000fe80000000000 */
[----:B------:R-:W-:Y:S06]  /*5d80*/  BAR.SYNC.DEFER_BLOCKING 0x0 ;  /* 0x0000000000007b1d */ /* 0x000fec0000010000 */
[----:B------:R-:W-:-:S05]  /*5d90*/  @!P0 BRA `(.L_x_2514) ;  /* 0x000000a000008947 */ /* 0x000fca0003800000 */
[C---:B-12---:R-:W-:Y:S04]  /*5da0*/  @!P5 LEA R22, P0, R16.reuse, R6, 0x1 ;  /* 0x000000061016d211 */ /* 0x046fe800078008ff */
[----:B---3--:R-:W-:Y:S02]  /*5db0*/  @!P5 LEA.HI.X R23, R16, R8, R17, 0x1, P0 ;  /* 0x000000081017d211 */ /* 0x008fe400000f0c11 */
        /* <DEDUP_REMOVED lines=8> */
.L_x_2514:
[----:B--2---:R-:W-:Y:S05]  /*5e40*/  BSYNC B0 ;  /* 0x0000000000007941 */ /* 0x004fea0003800000 */
.L_x_2513:
[----:B-1-3--:R1:W2:Y:S01]  /*5e50*/  SHFL.IDX PT, R8, R4, 0x1, 0x181f ;  /* 0x00381f0004087f89 */ /* 0x00a2a200000e0000 */
[----:B------:R-:W-:Y:S01]  /*5e60*/  ISETP.GE.AND P0, PT, R3, 0x21, PT ;  /* 0x000000210300780c */ /* 0x000fe20003f06270 */
[----:B------:R-:W-:Y:S02]  /*5e70*/  BSSY B0, `(.L_x_2515) ;  /* 0x000000d000007945 */ /* 0x000fe40003800000 */
[----:B------:R1:W3:Y:S10]  /*5e80*/  SHFL.IDX PT, R6, R5, 0x1, 0x181f ;  /* 0x00381f0005067f89 */ /* 0x0002f400000e0000 */
[----:B------:R-:W-:-:S05]  /*5e90*/  @!P0 BRA `(.L_x_2516) ;  /* 0x000000a000008947 */ /* 0x000fca0003800000 */
[C---:B---3--:R-:W-:Y:S04]  /*5ea0*/  @!P5 LEA R22, P0, R16.reuse, R6, 0x1 ;  /* 0x000000061016d211 */ /* 0x048fe800078008ff */
[----:B--2---:R-:W-:Y:S02]  /*5eb0*/  @!P5 LEA.HI.X R23, R16, R8, R17, 0x1, P0 ;  /* 0x000000081017d211 */ /* 0x004fe400000f0c11 */
[----:B------:R-:W-:Y:S11]  /*5ec0*/  ISETP.GE.AND P0, PT, R90, c[0x0][0x1d4], PT ;  /* 0x000075005a007a0c */ /* 0x000ff60003f06270 */
[----:B------:R-:W-:Y:S02]  /*5ed0*/  @!UPT UIADD3 URZ, URZ, URZ, URZ ;  /* 0x0000003f3f3ff290 */ /* 0x000fe4000fffe03f */
[C---:B------:R-:W-:Y:S04]  /*5ee0*/  @!P0 LEA R20, P1, R101.reuse, R6, 0x1 ;  /* 0x0000000665148211 */ /* 0x040fe800078208ff */
[----:B------:R-:W-:Y:S02]  /*5ef0*/  @!P0 LEA.HI.X R21, R101, R8, R100, 0x1, P1 ;  /* 0x0000000865158211 */ /* 0x000fe400008f0c64 */
[----:B------:R-:W2:Y:S04]  /*5f00*/  @!P5 LDS.128 R8, [R87+0x1100] ;  /* 0x001100005708d984 */ /* 0x000ea80000000c00 */
[----:B--2---:R-:W-:Y:S04]  /*5f10*/  @!P5 ST.E.128 [R22.64], R8 ;  /* 0x000000081600d985 */ /* 0x004fe8000c101d12 */
[----:B------:R-:W2:Y:S04]  /*5f20*/  @!P0 LDS.128 R8, [R87+0x4100] ;  /* 0x0041000057088984 */ /* 0x000ea80000000c00 */
[----:B--2---:R2:W-:Y:S02]  /*5f30*/  @!P0 ST.E.128 [R20.64], R8 ;  /* 0x0000000814008985 */ /* 0x0045e4000c101d12 */
.L_x_2516:
[----:B------:R-:W-:Y:S05]  /*5f40*/  BSYNC B0 ;  /* 0x0000000000007941 */ /* 0x000fea0003800000 */
.L_x_2515:
[----:B-1----:R-:W1:Y:S01]  /*5f50*/  SHFL.IDX PT, R4, R4, 0x2, 0x181f ;  /* 0x00581f0004047f89 */ /* 0x002e6200000e0000 */
[----:B------:R-:W-:Y:S01]  /*5f60*/  ISETP.GE.AND P0, PT, R3, 0x41, PT ;  /* 0x000000410300780c */ /* 0x000fe20003f06270 */
[----:B------:R-:W-:Y:S02]  /*5f70*/  BSSY B0, `(.L_x_2517) ;  /* 0x000000d000007945 */ /* 0x000fe40003800000 */
[----:B------:R-:W4:Y:S10]  /*5f80*/  SHFL.IDX PT, R5, R5, 0x2, 0x181f ;  /* 0x00581f0005057f89 */ /* 0x000f3400000e0000 */
[----:B------:R-:W-:-:S05]  /*5f90*/  @!P0 BRA `(.L_x_2518) ;  /* 0x000000a000008947 */ /* 0x000fca0003800000 */
[----:B--2---:R-:W2:Y:S01]  /*5fa0*/  @!P5 LDS.128 R8, [R87+0x2100] ;  /* 0x002100005708d984 */ /* 0x004ea20000000c00 */
[CC--:B----4-:R-:W-:Y:S04]  /*5fb0*/  @!P5 LEA R22, P0, R16.reuse, R5.reuse, 0x1 ;  /* 0x000000051016d211 */ /* 0x0d0fe800078008ff */
[-C--:B-1----:R-:W-:Y:S02]  /*5fc0*/  @!P5 LEA.HI.X R23, R16, R4.reuse, R17, 0x1, P0 ;  /* 0x000000041017d211 */ /* 0x082fe400000f0c11 */
[----:B------:R-:W-:Y:S11]  /*5fd0*/  ISETP.GE.AND P0, PT, R90, c[0x0][0x1d4], PT ;  /* 0x000075005a007a0c */ /* 0x000ff60003f06270 */
[----:B------:R-:W-:Y:S02]  /*5fe0*/  @!UPT UIADD3 URZ, URZ, URZ, URZ ;  /* 0x0000003f3f3ff290 */ /* 0x000fe4000fffe03f */
[C---:B------:R-:W-:Y:S04]  /*5ff0*/  @!P0 LEA R20, P1, R101.reuse, R5, 0x1 ;  /* 0x0000000565148211 */ /* 0x040fe800078208ff */
[----:B------:R-:W-:Y:S01]  /*6000*/  @!P0 LEA.HI.X R21, R101, R4, R100, 0x1, P1 ;  /* 0x0000000465158211 */ /* 0x000fe200008f0c64 */
[----:B--2---:R-:W-:Y:S04]  /*6010*/  @!P5 ST.E.128 [R22.64], R8 ;  /* 0x000000081600d985 */ /* 0x004fe8000c101d12 */
[----:B------:R-:W1:Y:S04]  /*6020*/  @!P0 LDS.128 R8, [R87+0x5100] ;  /* 0x0051000057088984 */ /* 0x000e680000000c00 */
[----:B-1----:R1:W-:Y:S02]  /*6030*/  @!P0 ST.E.128 [R20.64], R8 ;  /* 0x0000000814008985 */ /* 0x0023e4000c101d12 */
.L_x_2518:
[----:B------:R-:W-:Y:S05]  /*6040*/  BSYNC B0 ;  /* 0x0000000000007941 */ /* 0x000fea0003800000 */
.L_x_2517:
[C---:B------:R-:W-:Y:S02]  /*6050*/  ISETP.GT.AND P0, PT, R39.reuse, R76, PT ;  /* 0x0000004c2700720c */ /* 0x040fe40003f04270 */
[----:B------:R-:W-:Y:S11]  /*6060*/  IADD3 R39, R39, -0x1, RZ ;  /* 0xffffffff27277810 */ /* 0x000ff60007ffe0ff */
[----:B-1----:R-:W-:Y:S01]  /*6070*/  @P0 SHF.R.S32.HI R4, RZ, 0x1f, R39 ;  /* 0x0000001fff040819 */ /* 0x002fe20000011427 */
[----:B------:R-:W-:Y:S02]  /*6080*/  @P0 IMAD R3, R79, R39, RZ ;  /* 0x000000274f030224 */ /* 0x000fe400078e02ff */
[----:B--2---:R-:W-:Y:S02]  /*6090*/  @P0 IMAD.MOV.U32 R8, RZ, RZ, R120 ;  /* 0x000000ffff080224 */ /* 0x004fe400078e0078 */
[----:B------:R-:W-:Y:S02]  /*60a0*/  @P0 IMAD.MOV.U32 R9, RZ, RZ, R125 ;  /* 0x000000ffff090224 */ /* 0x000fe400078e007d */
[-C--:B------:R-:W-:Y:S02]  /*60b0*/  @P0 IMAD R3, R4, R126.reuse, R3 ;  /* 0x0000007e04030224 */ /* 0x080fe400078e0203 */
[----:B------:R-:W-:Y:S04]  /*60c0*/  @P0 IMAD.WIDE.U32 R8, R39, R126, R8 ;  /* 0x0000007e27080225 */ /* 0x000fe800078e0008 */
[----:B------:R-:W-:Y:S01]  /*60d0*/  @P0 IMAD.IADD R3, R9, 0x1, R3 ;  /* 0x0000000109030824 */ /* 0x000fe200078e0203 */
[C---:B------:R-:W-:Y:S04]  /*60e0*/  @P0 LEA R4, P1, R8.reuse, c[0x0][0x220], 0x1 ;  /* 0x0000880008040a11 */ /* 0x040fe800078208ff */
[----:B----4-:R-:W-:Y:S02]  /*60f0*/  @P0 LEA.HI.X R5, R8, c[0x0][0x224], R3, 0x1, P1 ;  /* 0x0000890008050a11 */ /* 0x010fe400008f0c03 */
        /* <DEDUP_REMOVED lines=20> */
.L_x_2484:
[----:B------:R-:W-:Y:S02]  /*6240*/  ISETP.NE.AND P3, PT, R213, 0x1, PT ;  /* 0x00000001d500780c */ /* 0x000fe40003f65270 */
[----:B------:R-:W-:-:S02]  /*6250*/  IADD3 R2, R117, 0x7f, RZ ;  /* 0x0000007f75027810 */ /* 0x000fc40007ffe0ff */
[----:B------:R-:W-:-:S03]  /*6260*/  ISETP.GE.AND P1, PT, R212, 0x1, PT ;  /* 0x00000001d400780c */ /* 0x000fc60003f26270 */
[----:B------:R-:W-:-:S06]  /*6270*/  IMAD.MOV.U32 R3, RZ, RZ, R2 ;  /* 0x000000ffff037224 */ /* 0x000fcc00078e0002 */
[----:B------:R-:W-:-:S05]  /*6280*/  @P3 IMAD.HI.U32 R0, R2, c[0x0][0x2c8], RZ ;  /* 0x0000b20002003a27 */ /* 0x000fca00078e00ff */
[----:B------:R-:W-:-:S05]  /*6290*/  @P3 SHF.R.U32.HI R3, RZ, c[0x0][0x2cc], R0 ;  /* 0x0000b300ff033a19 */ /* 0x000fca0000011600 */
[----:B------:R-:W-:-:S05]  /*62a0*/  IMAD.IADD R3, R78, 0x1, R3 ;  /* 0x000000014e037824 */ /* 0x000fca00078e0203 */
[----:B-1----:R-:W-:Y:S01]  /*62b0*/  IADD3 R4, R3, c[0x0][0x328], RZ ;  /* 0x0000ca0003047a10 */ /* 0x002fe20007ffe0ff */
[----:B------:R-:W-:Y:S05]  /*62c0*/  @!P1 BRA `(.L_x_2520) ;  /* 0x000000f000009947 */ /* 0x000fea0003800000 */
[C---:B------:R-:W-:Y:S01]  /*62d0*/  ISETP.GT.AND P0, PT, R3.reuse, RZ, PT ;  /* 0x000000ff0300720c */ /* 0x040fe20003f04270 */
[----:B------:R-:W-:Y:S01]  /*62e0*/  IMAD.MOV.U32 R0, RZ, RZ, c[0x0][0x32c] ;  /* 0x0000cb00ff007624 */ /* 0x000fe200078e00ff */
        /* <DEDUP_REMOVED lines=8> */
.L_x_2521:
[----:B------:R-:W-:-:S13]  /*6370*/  ISETP.NE.AND P0, PT, R0, 0x1, PT ;  /* 0x000000010000780c */ /* 0x000fda0003f05270 */
[----:B------:R-:W-:-:S05]  /*6380*/  @P0 IMAD.HI.U32 R3, R2, c[0x0][0x330], RZ ;  /* 0x0000cc0002030a27 */ /* 0x000fca00078e00ff */
[----:B------:R-:W-:-:S05]  /*6390*/  @P0 SHF.R.U32.HI R2, RZ, c[0x0][0x334], R3 ;  /* 0x0000cd00ff020a19 */ /* 0x000fca0000011603 */
.L_x_2522:
[----:B------:R-:W-:-:S05]  /*63a0*/  IMAD R0, R2, R0, c[0x0][0x32c] ;  /* 0x0000cb0002007624 */ /* 0x000fca00078e0200 */
[----:B------:R-:W-:-:S04]  /*63b0*/  IMNMX R4, R4, R0, PT ;  /* 0x0000000004047217 */ /* 0x000fc80003800200 */
.L_x_2520:
[----:B------:R-:W-:Y:S01]  /*63c0*/  IADD3 R2, R4, 0x5f, RZ ;  /* 0x0000005f04027810 */ /* 0x000fe20007ffe0ff */
[----:B------:R-:W-:-:S04]  /*63d0*/  @P3 IMAD.HI.U32 R0, R117, c[0x0][0x2c8], RZ ;  /* 0x0000b20075003a27 */ /* 0x000fc800078e00ff */
[----:B------:R-:W-:-:S04]  /*63e0*/  IMAD.HI R2, R2, 0x2aaaaaab, RZ ;  /* 0x2aaaaaab02027827 */ /* 0x000fc800078e02ff */
[----:B------:R-:W-:Y:S01]  /*63f0*/  IMAD.MOV.U32 R3, RZ, RZ, R117 ;  /* 0x000000ffff037224 */ /* 0x000fe200078e0075 */
[----:B------:R-:W-:Y:S02]  /*6400*/  @P3 SHF.R.U32.HI R3, RZ, c[0x0][0x2cc], R0 ;  /* 0x0000b300ff033a19 */ /* 0x000fe40000011600 */
[----:B------:R-:W-:-:S03]  /*6410*/  SHF.R.U32.HI R0, RZ, 0x1f, R2 ;  /* 0x0000001fff007819 */ /* 0x000fc60000011602 */
[----:B------:R-:W-:Y:S01]  /*6420*/  IMAD.IADD R3, R116, 0x1, R3 ;  /* 0x0000000174037824 */ /* 0x000fe200078e0203 */
[----:B------:R-:W-:-:S04]  /*6430*/  LEA.HI.SX32 R17, R2, R0, 0x1c ;  /* 0x0000000002117211 */ /* 0x000fc800078fe2ff */
[----:B------:R-:W-:Y:S02]  /*6440*/  IADD3 R0, R3, -c[0x0][0x324], RZ ;  /* 0x8000c90003007a10 */ /* 0x000fe40007ffe0ff */
[----:B------:R-:W-:Y:S01]  /*6450*/  IMNMX R17, R17, R77, PT ;  /* 0x0000004d11117217 */ /* 0x000fe20003800200 */
        /* <DEDUP_REMOVED lines=10> */
.L_x_2524:
[----:B------:R-:W-:-:S04]  /*6500*/  MOV R2, c[0x0][0x32c] ;  /* 0x0000cb0000027a02 */ /* 0x000fc80000000f00 */
[----:B------:R-:W-:-:S13]  /*6510*/  ISETP.NE.AND P0, PT, R2, 0x1, PT ;  /* 0x000000010200780c */ /* 0x000fda0003f05270 */
[----:B------:R-:W-:-:S05]  /*6520*/  @P0 IMAD.HI.U32 R2, R3, c[0x0][0x330], RZ ;  /* 0x0000cc0003020a27 */ /* 0x000fca00078e00ff */
[----:B------:R-:W-:-:S05]  /*6530*/  @P0 SHF.R.U32.HI R3, RZ, c[0x0][0x334], R2 ;  /* 0x0000cd00ff030a19 */ /* 0x000fca0000011602 */
.L_x_2525:
[----:B------:R-:W-:-:S05]  /*6540*/  IMAD R3, R3, c[0x0][0x32c], RZ ;  /* 0x0000cb0003037a24 */ /* 0x000fca00078e02ff */
[----:B------:R-:W-:-:S05]  /*6550*/  IMNMX R0, R0, R3, !PT ;  /* 0x0000000300007217 */ /* 0x000fca0007800200 */
.L_x_2523:
[----:B------:R-:W-:Y:S01]  /*6560*/  IMAD.HI R0, R0, 0x2aaaaaab, RZ ;  /* 0x2aaaaaab00007827 */ /* 0x000fe200078e02ff */
[----:B------:R-:W-:Y:S01]  /*6570*/  PLOP3.LUT P2, PT, PT, PT, PT, 0x80, 0x0 ;  /* 0x000000000000781c */ /* 0x000fe20003f4f070 */
[----:B------:R-:W-:Y:S01]  /*6580*/  CS2R R4, SRZ ;  /* 0x0000000000047805 */ /* 0x000fe2000001ff00 */
[----:B------:R-:W-:Y:S01]  /*6590*/  CS2R R62, SRZ ;  /* 0x00000000003e7805 */ /* 0x000fe2000001ff00 */
[----:B------:R-:W-:Y:S01]  /*65a0*/  IMAD.MOV.U32 R66, RZ, RZ, RZ ;  /* 0x000000ffff427224 */ /* 0x000fe200078e00ff */
[----:B------:R-:W-:Y:S01]  /*65b0*/  SHF.R.U32.HI R226, RZ, 0x1f, R0 ;  /* 0x0000001fffe27819 */ /* 0x000fe20000011600 */
[----:B---3--:R-:W-:Y:S01]  /*65c0*/  IMAD.MOV.U32 R6, RZ, RZ, RZ ;  /* 0x000000ffff067224 */ /* 0x008fe200078e00ff */
[----:B------:R-:W-:Y:S01]  /*65d0*/  CS2R R60, SRZ ;  /* 0x00000000003c7805 */ /* 0x000fe2000001ff00 */
[----:B------:R-:W-:Y:S01]  /*65e0*/  IMAD.MOV.U32 R64, RZ, RZ, RZ ;  /* 0x000000ffff407224 */ /* 0x000fe200078e00ff */
        /* <DEDUP_REMOVED lines=33> */
[----:B------:R-:W-:Y:S05]  /*6800*/  @!P0 BRA `(.L_x_2526) ;  /* 0x0001497000008947 */ /* 0x000fea0003800000 */
[----:B------:R-:W-:-:S04]  /*6810*/  ISETP.NE.U32.AND P0, PT, RZ, c[0x0][0x340], PT ;  /* 0x0000d000ff007a0c */ /* 0x000fc80003f05070 */
[----:B------:R-:W-:-:S13]  /*6820*/  ISETP.NE.AND.EX P0, PT, RZ, c[0x0][0x344], PT, P0 ;  /* 0x0000d100ff007a0c */ /* 0x000fda0003f05300 */
[----:B------:R-:W-:-:S04]  /*6830*/  @P0 IMAD.MOV.U32 R236, RZ, RZ, 0x4 ;  /* 0x00000004ffec0424 */ /* 0x000fc800078e00ff */
[----:B------:R-:W-:-:S06]  /*6840*/  @P0 IMAD.WIDE R236, R217, R236, c[0x0][0x340] ;  /* 0x0000d000d9ec0625 */ /* 0x000fcc00078e02ec */
[----:B------:R-:W2:Y:S01]  /*6850*/  @P0 LDG.E R236, [R236.64] ;  /* 0x00000012ecec0981 */ /* 0x000ea2000c1e1900 */
[----:B------:R-:W-:Y:S01]  /*6860*/  SHF.R.S32.HI R7, RZ, 0x1f, R71 ;  /* 0x0000001fff077819 */ /* 0x000fe20000011447 */
[----:B------:R-:W-:Y:S01]  /*6870*/  IMAD.MOV.U32 R5, RZ, RZ, 0x60 ;  /* 0x00000060ff057424 */ /* 0x000fe200078e00ff */
[----:B------:R-:W-:Y:S01]  /*6880*/  LOP3.LUT R218, R218, 0xffdfffff, RZ, 0xc0, !PT ;  /* 0xffdfffffdada7812 */ /* 0x000fe200078ec0ff */
        /* <DEDUP_REMOVED lines=9> */
[----:B------:R-:W-:-:S04]  /*6920*/  IMAD.IADD R228, R222, 0x1, R16 ;  /* 0x00000001dee47824 */ /* 0x000fc800078e0210 */
[----:B------:R-:W-:Y:S01]  /*6930*/  @P1 LOP3.LUT R218, R218, 0x200000, RZ, 0xfc, !PT ;  /* 0x00200000dada1812 */ /* 0x000fe200078efcff */
[----:B------:R-:W-:Y:S01]  /*6940*/  BAR.SYNC.DEFER_BLOCKING 0x0 ;  /* 0x0000000000007b1d */ /* 0x000fe20000010000 */
[----:B------:R-:W-:Y:S01]  /*6950*/  @!P0 IMAD.MOV.U32 R236, RZ, RZ, R217 ;  /* 0x000000ffffec8224 */ /* 0x000fe200078e00d9 */
[C---:B------:R-:W-:Y:S01]  /*6960*/  ISETP.GE.AND P0, PT, R228.reuse, R211, PT ;  /* 0x000000d3e400720c */ /* 0x040fe20003f06270 */
[----:B------:R-:W-:-:S03]  /*6970*/  IMAD.IADD R228, R228, 0x1, R215 ;  /* 0x00000001e4e47824 */ /* 0x000fc600078e02d7 */
[----:B--2---:R-:W-:Y:S01]  /*6980*/  SHF.R.S32.HI R225, RZ, 0x1f, R236 ;  /* 0x0000001fffe17819 */ /* 0x004fe200000114ec */
[----:B------:R-:W-:Y:S01]  /*6990*/  @P1 IMAD.HI.U32 R2, R228, c[0x0][0x2bc], RZ ;  /* 0x0000af00e4021a27 */ /* 0x000fe200078e00ff */
[----:B------:R-:W-:-:S03]  /*69a0*/  ISETP.GT.OR P0, PT, R222, 0x5f, P0 ;  /* 0x0000005fde00780c */ /* 0x000fc60000704670 */
[----:B------:R-:W-:Y:S02]  /*69b0*/  IMAD R225, R225, c[0x0][0x2b0], RZ ;  /* 0x0000ac00e1e17a24 */ /* 0x000fe400078e02ff */
[----:B------:R-:W-:Y:S01]  /*69c0*/  IMAD.MOV.U32 R3, RZ, RZ, R228 ;  /* 0x000000ffff037224 */ /* 0x000fe200078e00e4 */
[----:B------:R-:W-:Y:S01]  /*69d0*/  @P1 SHF.R.U32.HI R3, RZ, c[0x0][0x2c0], R2 ;  /* 0x0000b000ff031a19 */ /* 0x000fe20000011602 */
        /* <DEDUP_REMOVED lines=9> */
[----:B------:R-:W-:Y:S01]  /*6a70*/  IMAD R6, R73, c[0x0][0x1b8], RZ ;  /* 0x00006e0049067a24 */ /* 0x000fe200078e02ff */
[----:B------:R-:W-:Y:S01]  /*6a80*/  ISETP.NE.U32.AND P0, PT, RZ, c[0x0][0x348], PT ;  /* 0x0000d200ff007a0c */ /* 0x000fe20003f05070 */
[----:B------:R-:W-:Y:S01]  /*6a90*/  IMAD.IADD R22, R117, 0x1, R222 ;  /* 0x0000000175167824 */ /* 0x000fe200078e02de */
[----:B------:R-:W-:Y:S01]  /*6aa0*/  LEA.HI R20, R7, R71, RZ, 0x4 ;  /* 0x0000004707147211 */ /* 0x000fe200078f20ff */
[----:B------:R-:W-:Y:S01]  /*6ab0*/  IMAD R2, R2, c[0x0][0x178], RZ ;  /* 0x00005e0002027a24 */ /* 0x000fe200078e02ff */
[----:B------:R-:W-:Y:S01]  /*6ac0*/  ISETP.NE.AND.EX P0, PT, RZ, c[0x0][0x34c], PT, P0 ;  /* 0x0000d300ff007a0c */ /* 0x000fe20003f05300 */
[----:B------:R-:W-:Y:S01]  /*6ad0*/  IMAD R6, R214, c[0x0][0x1bc], R6 ;  /* 0x00006f00d6067a24 */ /* 0x000fe200078e0206 */
[----:B------:R-:W-:Y:S01]  /*6ae0*/  LOP3.LUT R218, R218, 0xfffbffff, RZ, 0xc0, !PT ;  /* 0xfffbffffdada7812 */ /* 0x000fe200078ec0ff */
[----:B------:R-:W-:Y:S01]  /*6af0*/  IMAD R2, R74, c[0x0][0x17c], R2 ;  /* 0x00005f004a027a24 */ /* 0x000fe200078e0202 */
[----:B------:R-:W-:Y:S01]  /*6b00*/  SEL R4, R217, RZ, !P0 ;  /* 0x000000ffd9047207 */ /* 0x000fe20004000000 */
[----:B------:R-:W-:Y:S01]  /*6b10*/  IMAD R220, R73, c[0x0][0x1e8], RZ ;  /* 0x00007a0049dc7a24 */ /* 0x000fe200078e02ff */
[----:B------:R-:W-:Y:S01]  /*6b20*/  IADD3 R68, R17, -0x1, RZ ;  /* 0xffffffff11447810 */ /* 0x000fe20007ffe0ff */
[----:B------:R-:W-:-:S04]  /*6b30*/  IMAD.WIDE.U32 R234, R214, c[0x0][0x1e8], RZ ;  /* 0x00007a00d6ea7a25 */ /* 0x000fc800078e00ff */
[----:B------:R-:W-:Y:S02]  /*6b40*/  IMAD R220, R214, c[0x0][0x1ec], R220 ;  /* 0x00007b00d6dc7a24 */ /* 0x000fe400078e02dc */
[----:B------:R-:W-:Y:S02]  /*6b50*/  IMAD.IADD R12, R117, 0x1, R18 ;  /* 0x00000001750c7824 */ /* 0x000fe400078e0212 */
[----:B------:R-:W-:Y:S02]  /*6b60*/  IMAD.IADD R220, R235, 0x1, R220 ;  /* 0x00000001ebdc7824 */ /* 0x000fe400078e02dc */
[----:B------:R-:W-:Y:S02]  /*6b70*/  IMAD.SHL.U32 R224, R0, 0x8, RZ ;  /* 0x0000000800e07824 */ /* 0x000fe400078e00ff */
[----:B-1----:R-:W-:-:S03]  /*6b80*/  IMAD.WIDE.U32 R8, R74, c[0x0][0x178], RZ ;  /* 0x00005e004a087a25 */ /* 0x002fc600078e00ff */
[----:B------:R-:W-:Y:S01]  /*6b90*/  IADD3 R223, R224, 0x40, RZ ;  /* 0x00000040e0df7810 */ /* 0x000fe20007ffe0ff */
[----:B------:R-:W-:Y:S01]  /*6ba0*/  IMAD.IADD R9, R9, 0x1, R2 ;  /* 0x0000000109097824 */ /* 0x000fe200078e0202 */
[----:B------:R-:W-:Y:S01]  /*6bb0*/  SHF.R.S32.HI R2, RZ, 0x1f, R217 ;  /* 0x0000001fff027819 */ /* 0x000fe200000114d9 */
[----:B------:R-:W-:Y:S02]  /*6bc0*/  IMAD R5, R17, -0x60, R5 ;  /* 0xffffffa011057824 */ /* 0x000fe400078e0205 */
[----:B------:R-:W-:Y:S01]  /*6bd0*/  IMAD.WIDE.U32 R10, R214, c[0x0][0x1b8], R8 ;  /* 0x00006e00d60a7a25 */ /* 0x000fe200078e0008 */
[----:B------:R-:W-:-:S03]  /*6be0*/  SEL R2, R2, RZ, !P0 ;  /* 0x000000ff02027207 */ /* 0x000fc60004000000 */
[----:B------:R-:W-:-:S04]  /*6bf0*/  @P3 IMAD.HI.U32 R8, R22, c[0x0][0x2c8], RZ ;  /* 0x0000b20016083a27 */ /* 0x000fc800078e00ff */
[----:B------:R-:W-:Y:S02]  /*6c00*/  IMAD.IADD R11, R11, 0x1, R6 ;  /* 0x000000010b0b7824 */ /* 0x000fe400078e0206 */
[----:B------:R-:W-:Y:S01]  /*6c10*/  IMAD.MOV.U32 R6, RZ, RZ, R22 ;  /* 0x000000ffff067224 */ /* 0x000fe200078e0016 */
[----:B------:R-:W-:Y:S01]  /*6c20*/  @P3 SHF.R.U32.HI R6, RZ, c[0x0][0x2cc], R8 ;  /* 0x0000b300ff063a19 */ /* 0x000fe20000011608 */
[----:B------:R-:W-:Y:S02]  /*6c30*/  IMAD R2, R2, c[0x0][0x1c0], RZ ;  /* 0x0000700002027a24 */ /* 0x000fe400078e02ff */
[----:B------:R-:W-:-:S04]  /*6c40*/  IMAD.WIDE.U32 R8, R4, c[0x0][0x1c0], R10 ;  /* 0x0000700004087a25 */ /* 0x000fc800078e000a */
[----:B------:R-:W-:Y:S01]  /*6c50*/  IMAD R2, R4, c[0x0][0x1c4], R2 ;  /* 0x0000710004027a24 */ /* 0x000fe200078e0202 */
[----:B------:R-:W-:Y:S01]  /*6c60*/  SHF.R.S32.HI R4, RZ, 0x1f, R6 ;  /* 0x0000001fff047819 */ /* 0x000fe20000011406 */
[----:B------:R-:W-:Y:S02]  /*6c70*/  IMAD R219, R73, c[0x0][0x210], RZ ;  /* 0x0000840049db7a24 */ /* 0x000fe400078e02ff */
[----:B------:R-:W-:Y:S02]  /*6c80*/  IMAD.IADD R9, R9, 0x1, R2 ;  /* 0x0000000109097824 */ /* 0x000fe400078e0202 */
[----:B------:R-:W-:Y:S02]  /*6c90*/  IMAD R2, R4, c[0x0][0x1b0], RZ ;  /* 0x00006c0004027a24 */ /* 0x000fe400078e02ff */
[----:B------:R-:W-:Y:S02]  /*6ca0*/  IMAD.MOV R4, RZ, RZ, -R3 ;  /* 0x000000ffff047224 */ /* 0x000fe400078e0a03 */
[----:B------:R-:W-:-:S02]  /*6cb0*/  IMAD.MOV R3, RZ, RZ, -R6 ;  /* 0x000000ffff037224 */ /* 0x000fc400078e0a06 */
[----:B------:R-:W-:Y:S02]  /*6cc0*/  IMAD R228, R4, c[0x0][0x2b8], R228 ;  /* 0x0000ae0004e47a24 */ /* 0x000fe400078e02e4 */
[----:B------:R-:W-:Y:S01]  /*6cd0*/  IMAD R22, R3, c[0x0][0x2c4], R22 ;  /* 0x0000b10003167a24 */ /* 0x000fe200078e0216 */
[----:B------:R-:W-:Y:S01]  /*6ce0*/  LOP3.LUT R3, R20, 0xfffffff0, RZ, 0xc0, !PT ;  /* 0xfffffff014037812 */ /* 0x000fe200078ec0ff */
[C---:B------:R-:W-:Y:S01]  /*6cf0*/  IMAD R2, R6.reuse, c[0x0][0x1b4], R2 ;  /* 0x00006d0006027a24 */ /* 0x040fe200078e0202 */
[----:B------:R-:W-:Y:S01]  /*6d00*/  SHF.R.S32.HI R29, RZ, 0x1f, R228 ;  /* 0x0000001fff1d7819 */ /* 0x000fe200000114e4 */
[----:B------:R-:W-:Y:S01]  /*6d10*/  IMAD.WIDE.U32 R8, R6, c[0x0][0x1b0], R8 ;  /* 0x00006c0006087a25 */ /* 0x000fe200078e0008 */
[----:B------:R-:W-:-:S03]  /*6d20*/  SHF.R.S32.HI R21, RZ, 0x1f, R22 ;  /* 0x0000001fff157819 */ /* 0x000fc60000011416 */
[----:B------:R-:W-:Y:S02]  /*6d30*/  IMAD.IADD R9, R9, 0x1, R2 ;  /* 0x0000000109097824 */ /* 0x000fe400078e0202 */
[----:B------:R-:W-:Y:S02]  /*6d40*/  IMAD R2, R29, c[0x0][0x1e0], RZ ;  /* 0x000078001d027a24 */ /* 0x000fe400078e02ff */
[----:B------:R-:W-:Y:S02]  /*6d50*/  IMAD R21, R21, c[0x0][0x1a8], RZ ;  /* 0x00006a0015157a24 */ /* 0x000fe400078e02ff */
[----:B------:R-:W-:-:S04]  /*6d60*/  IMAD.WIDE.U32 R10, R228, c[0x0][0x1e0], RZ ;  /* 0x00007800e40a7a25 */ /* 0x000fc800078e00ff */
[----:B------:R-:W-:Y:S02]  /*6d70*/  IMAD R2, R228, c[0x0][0x1e4], R2 ;  /* 0x00007900e4027a24 */ /* 0x000fe400078e0202 */
[C---:B------:R-:W-:Y:S02]  /*6d80*/  IMAD R21, R22.reuse, c[0x0][0x1ac], R21 ;  /* 0x00006b0016157a24 */ /* 0x040fe400078e0215 */
[----:B------:R-:W-:Y:S01]  /*6d90*/  IMAD.WIDE.U32 R22, R22, c[0x0][0x1a8], R8 ;  /* 0x00006a0016167a25 */ /* 0x000fe200078e0008 */
[----:B------:R-:W-:-:S03]  /*6da0*/  LEA.HI R9, R7, R71, RZ, 0x6 ;  /* 0x0000004707097211 */ /* 0x000fc600078f30ff */
[----:B------:R-:W-:Y:S02]  /*6db0*/  IMAD.IADD R11, R11, 0x1, R2 ;  /* 0x000000010b0b7824 */ /* 0x000fe400078e0202 */
[----:B------:R-:W-:Y:S01]  /*6dc0*/  IMAD.IADD R21, R23, 0x1, R21 ;  /* 0x0000000117157824 */ /* 0x000fe200078e0215 */
[----:B------:R-:W-:Y:S01]  /*6dd0*/  LEA R23, P1, R22, c[0x0][0x160], 0x1 ;  /* 0x0000580016177a11 */ /* 0x000fe200078208ff */
[----:B------:R-:W-:Y:S02]  /*6de0*/  IMAD.IADD R3, R71, 0x1, -R3 ;  /* 0x0000000147037824 */ /* 0x000fe400078e0a03 */
[----:B------:R-:W-:Y:S01]  /*6df0*/  IMAD R8, R216, c[0x0][0x2c4], RZ ;  /* 0x0000b100d8087a24 */ /* 0x000fe200078e02ff */
[----:B------:R-:W-:Y:S01]  /*6e00*/  LEA.HI.X R21, R22, c[0x0][0x164], R21, 0x1, P1 ;  /* 0x0000590016157a11 */ /* 0x000fe200008f0c15 */
[----:B------:R-:W-:Y:S01]  /*6e10*/  SHFL.IDX PT, R24, R23, RZ, 0x181f ;  /* 0x00181fff17187589 */ /* 0x000fe200000e0000 */
[----:B------:R-:W-:Y:S01]  /*6e20*/  SHF.R.S32.HI R4, RZ, 0x1f, R3 ;  /* 0x0000001fff047819 */ /* 0x000fe20000011403 */
[----:B------:R-:W-:Y:S01]  /*6e30*/  IMAD.SHL.U32 R9, R9, 0x8, RZ ;  /* 0x0000000809097824 */ /* 0x000fe200078e00ff */
[----:B------:R-:W-:Y:S01]  /*6e40*/  ISETP.GE.AND P4, PT, R12, R8, PT ;  /* 0x000000080c00720c */ /* 0x000fe20003f86270 */
[----:B------:R-:W1:Y:S01]  /*6e50*/  SHFL.IDX PT, R25, R21, RZ, 0x181f ;  /* 0x00181fff15197589 */ /* 0x000e6200000e0000 */
[----:B------:R-:W-:Y:S01]  /*6e60*/  LEA.HI R4, R4, R3, RZ, 0x3 ;  /* 0x0000000304047211 */ /* 0x000fe200078f18ff */
[----:B------:R-:W-:Y:S01]  /*6e70*/  IMAD.WIDE.U32 R232, R214, c[0x0][0x210], RZ ;  /* 0x00008400d6e87a25 */ /* 0x000fe200078e00ff */
[----:B------:R-:W-:Y:S01]  /*6e80*/  LOP3.LUT R9, R9, 0xfffffe00, RZ, 0xc0, !PT ;  /* 0xfffffe0009097812 */ /* 0x000fe200078ec0ff */
[----:B------:R-:W-:Y:S01]  /*6e90*/  SHFL.IDX PT, R30, R23, 0x3, 0x181f ;  /* 0x00781f00171e7f89 */ /* 0x000fe200000e0000 */
[C---:B------:R-:W-:Y:S01]  /*6ea0*/  LOP3.LUT R13, R4.reuse, 0xfffffff8, RZ, 0xc0, !PT ;  /* 0xfffffff8040d7812 */ /* 0x040fe200078ec0ff */
[----:B------:R-:W-:Y:S01]  /*6eb0*/  IMAD.SHL.U32 R4, R4, 0x40, RZ ;  /* 0x0000004004047824 */ /* 0x000fe200078e00ff */
[----:B------:R-:W-:Y:S01]  /*6ec0*/  IADD3 R22, R12, 0x20, RZ ;  /* 0x000000200c167810 */ /* 0x000fe20007ffe0ff */
[----:B------:R-:W-:Y:S01]  /*6ed0*/  SHFL.IDX PT, R31, R21, 0x3, 0x181f ;  /* 0x00781f00151f7f89 */ /* 0x000fe200000e0000 */
[----:B------:R-:W-:-:S02]  /*6ee0*/  IMAD R219, R214, c[0x0][0x214], R219 ;  /* 0x00008500d6db7a24 */ /* 0x000fc400078e02db */
[----:B------:R-:W-:Y:S02]  /*6ef0*/  IMAD.IADD R13, R3, 0x1, -R13 ;  /* 0x00000001030d7824 */ /* 0x000fe400078e0a0d */
[----:B------:R-:W-:Y:S02]  /*6f00*/  IMAD.MOV.U32 R3, RZ, RZ, 0x10 ;  /* 0x00000010ff037424 */ /* 0x000fe400078e00ff */
[----:B------:R-:W-:Y:S02]  /*6f10*/  IMAD.IADD R219, R233, 0x1, R219 ;  /* 0x00000001e9db7824 */ /* 0x000fe400078e02db */
[----:B-1----:R-:W-:Y:S01]  /*6f20*/  @!P4 IMAD.WIDE R26, R224, 0x2, R24 ;  /* 0x00000002e01ac825 */ /* 0x002fe200078e0218 */
[----:B--2---:R-:W-:-:S03]  /*6f30*/  SHF.R.S32.HI R19, RZ, 0x1f, R227 ;  /* 0x0000001fff137819 */ /* 0x004fc600000114e3 */
[----:B------:R-:W-:-:S04]  /*6f40*/  IMAD.WIDE.U32 R10, R227, c[0x0][0x1f0], R10 ;  /* 0x00007c00e30a7a25 */ /* 0x000fc800078e000a */
[----:B------:R-:W-:Y:S01]  /*6f50*/  IMAD R14, R19, c[0x0][0x1f0], RZ ;  /* 0x00007c00130e7a24 */ /* 0x000fe200078e02ff */
[----:B------:R-:W-:-:S03]  /*6f60*/  IADD3 R2, P0, R234, R10, RZ ;  /* 0x0000000aea027210 */ /* 0x000fc60007f1e0ff */
[----:B------:R-:W-:-:S05]  /*6f70*/  IMAD R14, R227, c[0x0][0x1f4], R14 ;  /* 0x00007d00e30e7a24 */ /* 0x000fca00078e020e */
[----:B------:R-:W-:Y:S01]  /*6f80*/  IADD3.X R14, R220, R11, R14, P0, !PT ;  /* 0x0000000bdc0e7210 */ /* 0x000fe200007fe40e */
[----:B------:R-:W-:Y:S01]  /*6f90*/  IMAD.SHL.U32 R11, R18, 0x40, RZ ;  /* 0x00000040120b7824 */ /* 0x000fe200078e00ff */
[----:B------:R-:W-:-:S04]  /*6fa0*/  LEA R15, P0, R2, c[0x0][0x1c8], 0x1 ;  /* 0x00007200020f7a11 */ /* 0x000fc800078008ff */
[----:B------:R-:W-:Y:S02]  /*6fb0*/  LOP3.LUT R11, R11, 0x1c0, RZ, 0xc0, !PT ;  /* 0x000001c00b0b7812 */ /* 0x000fe400078ec0ff */
[----:B------:R-:W-:Y:S02]  /*6fc0*/  LEA.HI.X R14, R2, c[0x0][0x1cc], R14, 0x1, P0 ;  /* 0x00007300020e7a11 */ /* 0x000fe400000f0c0e */
[----:B------:R-:W-:Y:S02]  /*6fd0*/  SHF.R.U32.HI R10, RZ, 0x3, R11 ;  /* 0x00000003ff0a7819 */ /* 0x000fe4000001160b */
[----:B------:R-:W-:Y:S02]  /*6fe0*/  LOP3.LUT R28, R11, 0x38, R224, 0xf8, !PT ;  /* 0x000000380b1c7812 */ /* 0x000fe400078ef8e0 */
[----:B------:R-:W-:Y:S02]  /*6ff0*/  @!P4 SHF.R.S32.HI R2, RZ, 0x1f, R223 ;  /* 0x0000001fff02c819 */ /* 0x000fe400000114df */
[C---:B------:R-:W-:Y:S01]  /*7000*/  R2P PR, R13.reuse, 0x6 ;  /* 0x000000060d007804 */ /* 0x040fe20000000000 */
[----:B------:R-:W-:Y:S01]  /*7010*/  IMAD.SHL.U32 R13, R13, 0x40, RZ ;  /* 0x000000400d0d7824 */ /* 0x000fe200078e00ff */
[----:B------:R-:W-:-:S02]  /*7020*/  LOP3.LUT R28, R28, R10, RZ, 0x3c, !PT ;  /* 0x0000000a1c1c7212 */ /* 0x000fc400078e3cff */
[----:B------:R-:W-:Y:S02]  /*7030*/  @!P4 LEA.HI R2, R2, R223, RZ, 0x3 ;  /* 0x000000df0202c211 */ /* 0x000fe400078f18ff */
[----:B------:R-:W-:Y:S01]  /*7040*/  ISETP.GE.AND P3, PT, R224, c[0x0][0x198], PT ;  /* 0x00006600e0007a0c */ /* 0x000fe20003f66270 */
[----:B------:R-:W-:Y:S01]  /*7050*/  IMAD.IADD R28, R9, 0x1, R28 ;  /* 0x00000001091c7824 */ /* 0x000fe200078e021c */
[----:B------:R-:W-:Y:S02]  /*7060*/  ISETP.GE.AND P0, PT, R223, c[0x0][0x198], PT ;  /* 0x00006600df007a0c */ /* 0x000fe40003f06270 */
[----:B------:R-:W-:Y:S01]  /*7070*/  @!P4 LOP3.LUT R2, R2, 0xfffffff8, RZ, 0xc0, !PT ;  /* 0xfffffff80202c812 */ /* 0x000fe200078ec0ff */
[----:B------:R-:W-:Y:S01]  /*7080*/  @!P4 IMAD.SHL.U32 R6, R28, 0x2, RZ ;  /* 0x000000021c06c824 */ /* 0x000fe200078e00ff */
[----:B------:R-:W-:Y:S02]  /*7090*/  SEL R3, R3, 0xfffffff0, !P1 ;  /* 0xfffffff003037807 */ /* 0x000fe40004800000 */
[----:B------:R-:W-:Y:S01]  /*70a0*/  ISETP.GE.AND P1, PT, R22, R8, PT ;  /* 0x000000081600720c */ /* 0x000fe20003f26270 */
[----:B------:R-:W-:Y:S01]  /*70b0*/  @!P4 IMAD.WIDE R24, R2, 0x2, R24 ;  /* 0x000000020218c825 */ /* 0x000fe200078e0218 */
[----:B------:R-:W-:-:S02]  /*70c0*/  IADD3 R2, R12, 0x40, RZ ;  /* 0x000000400c027810 */ /* 0x000fc40007ffe0ff */
[----:B------:R-:W-:Y:S01]  /*70d0*/  LOP3.LUT R13, R13, 0x1c0, RZ, 0xc0, !PT ;  /* 0x000001c00d0d7812 */ /* 0x000fe200078ec0ff */
[----:B------:R1:W-:Y:S01]  /*70e0*/  @!P4 LDGSTS.E.BYPASS.LTC128B.128 [R6+0x100], [R26.64], !P3 ;  /* 0x001000001a06cfae */ /* 0x0003e2000d901d52 */
[-C--:B------:R-:W-:Y:S02]  /*70f0*/  ISETP.GE.AND P5, PT, R2, R8.reuse, PT ;  /* 0x000000080200720c */ /* 0x080fe40003fa6270 */
[----:B------:R-:W-:Y:S01]  /*7100*/  IADD3 R2, R12, 0x60, RZ ;  /* 0x000000600c027810 */ /* 0x000fe20007ffe0ff */
[----:B------:R2:W-:Y:S03]  /*7110*/  @!P4 LDGSTS.E.BYPASS.LTC128B.128 [R6+0x4100], [R24.64], !P0 ;  /* 0x041000001806cfae */ /* 0x0005e6000c101d52 */
[----:B------:R-:W-:Y:S02]  /*7120*/  ISETP.GE.AND P6, PT, R2, R8, PT ;  /* 0x000000080200720c */ /* 0x000fe40003fc6270 */
[----:B------:R-:W-:-:S04]  /*7130*/  @!P1 SHF.R.S32.HI R22, RZ, 0x1f, R223 ;  /* 0x0000001fff169819 */ /* 0x000fc800000114df */
[----:B------:R-:W-:-:S04]  /*7140*/  @!P1 LEA.HI R22, R22, R223, RZ, 0x3 ;  /* 0x000000df16169211 */ /* 0x000fc800078f18ff */
[----:B------:R-:W-:-:S03]  /*7150*/  @!P1 LOP3.LUT R22, R22, 0xfffffff8, RZ, 0xc0, !PT ;  /* 0xfffffff816169812 */ /* 0x000fc600078ec0ff */
[----:B------:R-:W-:Y:S01]  /*7160*/  @!P6 IMAD.SHL.U32 R2, R28, 0x2, RZ ;  /* 0x000000021c02e824 */ /* 0x000fe200078e00ff */
[----:B-1----:R-:W-:Y:S04]  /*7170*/  SHFL.IDX PT, R26, R23, 0x1, 0x181f ;  /* 0x00381f00171a7f89 */ /* 0x002fe800000e0000 */
[----:B--2---:R1:W-:Y:S01]  /*7180*/  SHFL.IDX PT, R24, R23, 0x2, 0x181f ;  /* 0x00581f0017187f89 */ /* 0x0043e200000e0000 */
[----:B------:R-:W-:-:S03]  /*7190*/  @!P5 SHF.R.S32.HI R6, RZ, 0x1f, R223 ;  /* 0x0000001fff06d819 */ /* 0x000fc600000114df */
[----:B------:R-:W2:Y:S01]  /*71a0*/  SHFL.IDX PT, R25, R21, 0x2, 0x181f ;  /* 0x00581f0015197f89 */ /* 0x000ea200000e0000 */
[----:B------:R-:W-:-:S03]  /*71b0*/  @!P5 LEA.HI R6, R6, R223, RZ, 0x3 ;  /* 0x000000df0606d211 */ /* 0x000fc600078f18ff */
[----:B------:R-:W3:Y:S01]  /*71c0*/  SHFL.IDX PT, R27, R21, 0x1, 0x181f ;  /* 0x00381f00151b7f89 */ /* 0x000ee200000e0000 */
[----:B------:R-:W-:Y:S01]  /*71d0*/  @!P5 LOP3.LUT R6, R6, 0xfffffff8, RZ, 0xc0, !PT ;  /* 0xfffffff80606d812 */ /* 0x000fe200078ec0ff */
[----:B-1----:R-:W-:-:S04]  /*71e0*/  @!P1 IMAD.SHL.U32 R23, R28, 0x2, RZ ;  /* 0x000000021c179824 */ /* 0x002fc800078e00ff */
[----:B--2---:R-:W-:Y:S01]  /*71f0*/  @!P5 IMAD.WIDE R34, R6, 0x2, R24 ;  /* 0x000000020622d825 */ /* 0x004fe200078e0218 */
[----:B------:R-:W-:-:S03]  /*7200*/  @!P6 SHF.R.S32.HI R6, RZ, 0x1f, R223 ;  /* 0x0000001fff06e819 */ /* 0x000fc600000114df */
[----:B---3--:R-:W-:Y:S01]  /*7210*/  @!P1 IMAD.WIDE R32, R22, 0x2, R26 ;  /* 0x0000000216209825 */ /* 0x008fe200078e021a */
[----:B------:R-:W-:-:S03]  /*7220*/  @!P6 LEA.HI R6, R6, R223, RZ, 0x3 ;  /* 0x000000df0606e211 */ /* 0x000fc600078f18ff */
[----:B------:R-:W-:Y:S01]  /*7230*/  @!P5 IMAD.WIDE R36, R224, 0x2, R24 ;  /* 0x00000002e024d825 */ /* 0x000fe200078e0218 */
[----:B------:R-:W-:-:S03]  /*7240*/  @!P6 LOP3.LUT R6, R6, 0xfffffff8, RZ, 0xc0, !PT ;  /* 0xfffffff80606e812 */ /* 0x000fc600078ec0ff */
[----:B------:R-:W-:-:S04]  /*7250*/  @!P1 IMAD.WIDE R26, R224, 0x2, R26 ;  /* 0x00000002e01a9825 */ /* 0x000fc800078e021a */
[--C-:B------:R-:W-:Y:S01]  /*7260*/  @!P6 IMAD.WIDE R24, R224, 0x2, R30.reuse ;  /* 0x00000002e018e825 */ /* 0x100fe200078e021e */
[----:B------:R1:W-:Y:S03]  /*7270*/  @!P1 LDGSTS.E.BYPASS.LTC128B.128 [R23+0x1100], [R26.64], !P3 ;  /* 0x011000001a179fae */ /* 0x0003e6000d901d52 */
[----:B------:R-:W-:Y:S01]  /*7280*/  @!P6 IMAD.WIDE R30, R6, 0x2, R30 ;  /* 0x00000002061ee825 */ /* 0x000fe200078e021e */
[----:B------:R1:W-:Y:S03]  /*7290*/  @!P1 LDGSTS.E.BYPASS.LTC128B.128 [R23+0x5100], [R32.64], !P0 ;  /* 0x0510000020179fae */ /* 0x0003e6000c101d52 */
[----:B------:R-:W-:Y:S02]  /*72a0*/  @!P5 IMAD.SHL.U32 R21, R28, 0x2, RZ ;  /* 0x000000021c15d824 */ /* 0x000fe400078e00ff */
[----:B------:R-:W-:-:S03]  /*72b0*/  IMAD.IADD R6, R211, 0x1, R5 ;  /* 0x00000001d3067824 */ /* 0x000fc600078e0205 */
[----:B------:R2:W-:Y:S01]  /*72c0*/  @!P5 LDGSTS.E.BYPASS.LTC128B.128 [R21+0x2100], [R36.64], !P3 ;  /* 0x021000002415dfae */ /* 0x0005e2000d901d52 */
[----:B------:R-:W-:-:S03]  /*72d0*/  IMAD.IADD R48, R6, 0x1, -R18 ;  /* 0x0000000106307824 */ /* 0x000fc600078e0a12 */
[----:B------:R2:W-:Y:S04]  /*72e0*/  @!P5 LDGSTS.E.BYPASS.LTC128B.128 [R21+0x6100], [R34.64], !P0 ;  /* 0x061000002215dfae */ /* 0x0005e8000c101d52 */
[----:B------:R3:W-:Y:S01]  /*72f0*/  @!P6 LDGSTS.E.BYPASS.LTC128B.128 [R2+0x3100], [R24.64], !P3 ;  /* 0x031000001802efae */ /* 0x0007e2000d901d52 */
[----:B------:R-:W-:-:S03]  /*7300*/  ISETP.GE.AND P3, PT, R223, c[0x0][0x1d4], PT ;  /* 0x00007500df007a0c */ /* 0x000fc60003f66270 */
[----:B------:R4:W-:Y:S01]  /*7310*/  @!P6 LDGSTS.E.BYPASS.LTC128B.128 [R2+0x7100], [R30.64], !P0 ;  /* 0x071000001e02efae */ /* 0x0009e2000c101d52 */
[----:B------:R-:W-:Y:S02]  /*7320*/  ISETP.GE.AND P0, PT, R48, 0x1, PT ;  /* 0x000000013000780c */ /* 0x000fe40003f06270 */
[----:B------:R-:W-:Y:S01]  /*7330*/  SEL R246, RZ, 0x10, P3 ;  /* 0x00000010fff67807 */ /* 0x000fe20001800000 */
[----:B------:R-:W0:Y:S04]  /*7340*/  LDGDEPBAR ;  /* 0x00000000000079af */ /* 0x000e280000000000 */
[----:B-1----:R-:W-:Y:S06]  /*7350*/  SHFL.IDX PT, R23, R14, 0x1, 0x181f ;  /* 0x00381f000e177f89 */ /* 0x002fec00000e0000 */
[----:B------:R-:W-:Y:S01]  /*7360*/  @P0 IMAD.SHL.U32 R22, R28, 0x2, RZ ;  /* 0x000000021c160824 */ /* 0x000fe200078e00ff */
[----:B--2---:R-:W-:Y:S01]  /*7370*/  @P0 SHF.R.S32.HI R21, RZ, 0x1f, R223 ;  /* 0x0000001fff150819 */ /* 0x004fe200000114df */
[----:B---3--:R-:W-:Y:S03]  /*7380*/  SHFL.IDX PT, R24, R15, RZ, 0x181f ;  /* 0x00181fff0f187589 */ /* 0x008fe600000e0000 */
[----:B------:R-:W-:Y:S01]  /*7390*/  @P0 LEA.HI R21, R21, R223, RZ, 0x3 ;  /* 0x000000df15150211 */ /* 0x000fe200078f18ff */
[----:B------:R-:W1:Y:S01]  /*73a0*/  SHFL.IDX PT, R25, R14, RZ, 0x181f ;  /* 0x00181fff0e197589 */ /* 0x000e6200000e0000 */
[----:B----4-:R-:W-:-:S02]  /*73b0*/  IMAD.MOV.U32 R2, RZ, RZ, 0x20 ;  /* 0x00000020ff027424 */ /* 0x010fc400078e00ff */
[----:B------:R-:W-:Y:S02]  /*73c0*/  @P0 LOP3.LUT R21, R21, 0xfffffff8, RZ, 0xc0, !PT ;  /* 0xfffffff815150812 */ /* 0x000fe400078ec0ff */
[----:B------:R-:W-:Y:S02]  /*73d0*/  SHF.R.S32.HI R30, RZ, 0x4, R20 ;  /* 0x00000004ff1e7819 */ /* 0x000fe40000011414 */
[----:B------:R-:W-:Y:S02]  /*73e0*/  SEL R2, R2, 0xffffffe0, !P2 ;  /* 0xffffffe002027807 */ /* 0x000fe40005000000 */
[----:B------:R-:W-:-:S13]  /*73f0*/  ISETP.GE.AND P2, PT, R224, c[0x0][0x1d4], PT ;  /* 0x00007500e0007a0c */ /* 0x000fda0003f46270 */
[----:B------:R-:W-:Y:S01]  /*7400*/  @P2 LOP3.LUT R218, R218, 0x40000, RZ, 0xfc, !PT ;  /* 0x00040000dada2812 */ /* 0x000fe200078efcff */
[----:B-1----:R-:W-:-:S03]  /*7410*/  @P0 IMAD.WIDE R26, R21, 0x2, R24 ;  /* 0x00000002151a0825 */ /* 0x002fc600078e0218 */
[----:B------:R-:W-:Y:S01]  /*7420*/  LOP3.LUT R218, R218, 0xffefffff, RZ, 0xc0, !PT ;  /* 0xffefffffdada7812 */ /* 0x000fe200078ec0ff */
[----:B------:R-:W-:-:S03]  /*7430*/  @P0 IMAD.WIDE R24, R224, 0x2, R24 ;  /* 0x00000002e0180825 */ /* 0x000fc600078e0218 */
[----:B------:R-:W-:Y:S02]  /*7440*/  @P3 LOP3.LUT R218, R218, 0x100000, RZ, 0xfc, !PT ;  /* 0x00100000dada3812 */ /* 0x000fe400078efcff */
[----:B------:R1:W-:Y:S02]  /*7450*/  @P0 LDGSTS.E.BYPASS.LTC128B.128 [R22+0x8100], [R24.64], !P2 ;  /* 0x0810000018160fae */ /* 0x0003e4000d101d52 */
[----:B------:R-:W-:Y:S02]  /*7460*/  LOP3.LUT R218, R218, 0xfff7ffff, RZ, 0xc0, !PT ;  /* 0xfff7ffffdada7812 */ /* 0x000fe400078ec0ff */
[----:B------:R1:W-:Y:S01]  /*7470*/  @P0 LDGSTS.E.BYPASS.LTC128B.128 [R22+0xb100], [R26.64], !P3 ;  /* 0x0b1000001a160fae */ /* 0x0003e2000d901d52 */
[----:B------:R-:W-:-:S13]  /*7480*/  ISETP.GE.AND P0, PT, R48, 0x21, PT ;  /* 0x000000213000780c */ /* 0x000fda0003f06270 */
[----:B------:R-:W-:Y:S01]  /*7490*/  @P0 IMAD.SHL.U32 R21, R28, 0x2, RZ ;  /* 0x000000021c150824 */ /* 0x000fe200078e00ff */
[----:B-1----:R1:W2:Y:S02]  /*74a0*/  SHFL.IDX PT, R22, R15, 0x1, 0x181f ;  /* 0x00381f000f167f89 */ /* 0x0022a400000e0000 */
[----:B-1----:R-:W-:Y:S01]  /*74b0*/  @P0 SHF.R.S32.HI R15, RZ, 0x1f, R223 ;  /* 0x0000001fff0f0819 */ /* 0x002fe200000114df */
[----:B--2---:R-:W-:-:S03]  /*74c0*/  @P0 IMAD.WIDE R24, R224, 0x2, R22 ;  /* 0x00000002e0180825 */ /* 0x004fc600078e0216 */
[----:B------:R-:W-:Y:S02]  /*74d0*/  @P0 LEA.HI R15, R15, R223, RZ, 0x3 ;  /* 0x000000df0f0f0211 */ /* 0x000fe400078f18ff */
[----:B------:R1:W-:Y:S02]  /*74e0*/  @P0 LDGSTS.E.BYPASS.LTC128B.128 [R21+0x9100], [R24.64], !P2 ;  /* 0x0910000018150fae */ /* 0x0003e4000d101d52 */
[----:B------:R-:W-:-:S05]  /*74f0*/  @P0 LOP3.LUT R15, R15, 0xfffffff8, RZ, 0xc0, !PT ;  /* 0xfffffff80f0f0812 */ /* 0x000fca00078ec0ff */
[----:B------:R-:W-:-:S04]  /*7500*/  @P0 IMAD.WIDE R22, R15, 0x2, R22 ;  /* 0x000000020f160825 */ /* 0x000fc800078e0216 */
[----:B------:R-:W-:Y:S01]  /*7510*/  IMAD R15, R228, c[0x0][0x1e0], RZ ;  /* 0x00007800e40f7a24 */ /* 0x000fe200078e02ff */
[----:B------:R2:W-:Y:S01]  /*7520*/  @P0 LDGSTS.E.BYPASS.LTC128B.128 [R21+0xc100], [R22.64], !P3 ;  /* 0x0c10000016150fae */ /* 0x0005e2000d901d52 */
[----:B------:R-:W-:Y:S02]  /*7530*/  ISETP.GE.AND P0, PT, R48, 0x41, PT ;  /* 0x000000413000780c */ /* 0x000fe40003f06270 */
[----:B------:R-:W-:-:S04]  /*7540*/  IMAD R15, R227, c[0x0][0x1f0], R15 ;  /* 0x00007c00e30f7a24 */ /* 0x000fc800078e020f */
[----:B------:R-:W-:-:S05]  /*7550*/  IMAD R15, R214, c[0x0][0x1e8], R15 ;  /* 0x00007a00d60f7a24 */ /* 0x000fca00078e020f */
[----:B------:R-:W-:-:S05]  /*7560*/  LEA R15, R15, c[0x0][0x1c8], 0x1 ;  /* 0x000072000f0f7a11 */ /* 0x000fca00078e08ff */
[----:B--2---:R2:W-:Y:S04]  /*7570*/  SHFL.IDX PT, R22, R15, 0x2, 0x181f ;  /* 0x00581f000f167f89 */ /* 0x0045e800000e0000 */
[----:B------:R3:W1:Y:S01]  /*7580*/  SHFL.IDX PT, R23, R14, 0x2, 0x181f ;  /* 0x00581f000e177f89 */ /* 0x00066200000e0000 */
[----:B--2---:R-:W-:Y:S01]  /*7590*/  @P0 IMAD.SHL.U32 R15, R28, 0x2, RZ ;  /* 0x000000021c0f0824 */ /* 0x004fe200078e00ff */
[----:B---3--:R-:W-:Y:S01]  /*75a0*/  @P0 SHF.R.S32.HI R14, RZ, 0x1f, R223 ;  /* 0x0000001fff0e0819 */ /* 0x008fe200000114df */
[----:B-1----:R-:W-:-:S03]  /*75b0*/  @P0 IMAD.WIDE R24, R224, 0x2, R22 ;  /* 0x00000002e0180825 */ /* 0x002fc600078e0216 */
[----:B------:R-:W-:Y:S02]  /*75c0*/  @P0 LEA.HI R14, R14, R223, RZ, 0x3 ;  /* 0x000000df0e0e0211 */ /* 0x000fe400078f18ff */
[----:B------:R1:W-:Y:S01]  /*75d0*/  @P0 LDGSTS.E.BYPASS.LTC128B.128 [R15+0xa100], [R24.64], !P2 ;  /* 0x0a100000180f0fae */ /* 0x0003e2000d101d52 */
[----:B------:R-:W-:Y:S02]  /*75e0*/  ISETP.GT.AND P2, PT, R222, 0x5f, PT ;  /* 0x0000005fde00780c */ /* 0x000fe40003f44270 */
[----:B------:R-:W-:-:S05]  /*75f0*/  @P0 LOP3.LUT R14, R14, 0xfffffff8, RZ, 0xc0, !PT ;  /* 0xfffffff80e0e0812 */ /* 0x000fca00078ec0ff */
[----:B------:R-:W-:Y:S01]  /*7600*/  @P0 IMAD.WIDE R22, R14, 0x2, R22 ;  /* 0x000000020e160825 */ /* 0x000fe200078e0216 */
[----:B------:R-:W-:-:S04]  /*7610*/  LEA.HI R14, R20, R30, RZ, 0x1 ;  /* 0x0000001e140e7211 */ /* 0x000fc800078f08ff */
[----:B------:R-:W-:Y:S01]  /*7620*/  LOP3.LUT R14, R14, 0xfffffffe, RZ, 0xc0, !PT ;  /* 0xfffffffe0e0e7812 */ /* 0x000fe200078ec0ff */
[----:B------:R1:W-:Y:S01]  /*7630*/  @P0 LDGSTS.E.BYPASS.LTC128B.128 [R15+0xd100], [R22.64], !P3 ;  /* 0x0d100000160f0fae */ /* 0x0003e2000d901d52 */
[----:B------:R-:W-:Y:S02]  /*7640*/  ISETP.LT.AND P0, PT, RZ, c[0x0][0x27c], PT ;  /* 0x00009f00ff007a0c */ /* 0x000fe40003f01270 */
[----:B------:R-:W-:Y:S01]  /*7650*/  ISETP.NE.AND P3, PT, R213, 0x1, PT ;  /* 0x00000001d500780c */ /* 0x000fe20003f65270 */
[----:B------:R-:W-:Y:S01]  /*7660*/  IMAD.IADD R30, R30, 0x1, -R14 ;  /* 0x000000011e1e7824 */ /* 0x000fe200078e0a0e */
[----:B------:R-:W0:Y:S01]  /*7670*/  LDGDEPBAR ;  /* 0x00000000000079af */ /* 0x000e220000000000 */
[----:B------:R-:W-:Y:S02]  /*7680*/  @P2 LOP3.LUT R218, R218, 0x80000, RZ, 0xfc, !PT ;  /* 0x00080000dada2812 */ /* 0x000fe400078efcff */
[----:B------:R-:W-:-:S05]  /*7690*/  IMAD.SHL.U32 R14, R30, 0x8, RZ ;  /* 0x000000081e0e7824 */ /* 0x000fca00078e00ff */
[----:B------:R-:W-:Y:S02]  /*76a0*/  LOP3.LUT R14, R13, 0x8, R14, 0xf8, !PT ;  /* 0x000000080d0e7812 */ /* 0x000fe400078ef80e */
[----:B------:R-:W-:-:S04]  /*76b0*/  SHF.R.U32.HI R13, RZ, 0x3, R13 ;  /* 0x00000003ff0d7819 */ /* 0x000fc8000001160d */
[----:B------:R-:W-:-:S04]  /*76c0*/  LOP3.LUT R13, R14, R13, RZ, 0x3c, !PT ;  /* 0x0000000d0e0d7212 */ /* 0x000fc800078e3cff */
[----:B------:R-:W-:Y:S01]  /*76d0*/  LOP3.LUT R4, R13, 0xfffffe00, R4, 0xf8, !PT ;  /* 0xfffffe000d047812 */ /* 0x000fe200078ef804 */
[----:B------:R-:W-:Y:S05]  /*76e0*/  @P0 BRA `(.L_x_2527) ;  /* 0x0000002000000947 */ /* 0x000fea0003800000 */
[----:B------:R-:W-:-:S04]  /*76f0*/  DEPBAR.LE SB0, 0x1 ;  /* 0x000080400000791a */ /* 0x000fc80000000000 */
[----:B------:R-:W-:Y:S05]  /*7700*/  BRA `(.L_x_2528) ;  /* 0x000048d000007947 */ /* 0x000fea0003800000 */
.L_x_2527:
[----:B------:R-:W-:Y:S01]  /*7710*/  ULDC.U8 UR4, c[0x0][0x298] ;  /* 0x0000a60000047ab9 */ /* 0x000fe20000000000 */
[----:B-----5:R-:W-:Y:S01]  /*7720*/  SHF.R.S32.HI R20, RZ, 0x1f, R72 ;  /* 0x0000001fff147819 */ /* 0x020fe20000011448 */
[----:B-1----:R-:W-:Y:S01]  /*7730*/  IMAD.WIDE.U32 R22, R72, c[0x0][0x280], RZ ;  /* 0x0000a00048167a25 */ /* 0x002fe200078e00ff */
[----:B------:R-:W-:Y:S01]  /*7740*/  ISETP.NE.AND P0, PT, RZ, UR4, PT ;  /* 0x00000004ff007c0c */ /* 0x000fe2000bf05270 */
[----:B------:R-:W-:Y:S01]  /*7750*/  BSSY B2, `(.L_x_2528) ;  /* 0x0000488000027945 */ /* 0x000fe20003800000 */
[----:B------:R-:W-:Y:S01]  /*7760*/  LEA R12, R0, R12, 0x5 ;  /* 0x0000000c000c7211 */ /* 0x000fe200078e28ff */
[----:B------:R-:W-:Y:S01]  /*7770*/  IMAD R13, R20, c[0x0][0x280], RZ ;  /* 0x0000a000140d7a24 */ /* 0x000fe200078e02ff */
[----:B------:R-:W-:Y:S01]  /*7780*/  SHF.L.U32 R31, R28, 0x1, RZ ;  /* 0x000000011c1f7819 */ /* 0x000fe200000006ff */
[----:B------:R-:W-:Y:S02]  /*7790*/  IMAD R20, R20, c[0x0][0x290], RZ ;  /* 0x0000a40014147a24 */ /* 0x000fe400078e02ff */
[----:B------:R-:W-:-:S02]  /*77a0*/  IMAD R13, R72, c[0x0][0x284], R13 ;  /* 0x0000a100480d7a24 */ /* 0x000fc400078e020d */
[C---:B------:R-:W-:Y:S02]  /*77b0*/  IMAD R20, R72.reuse, c[0x0][0x294], R20 ;  /* 0x0000a50048147a24 */ /* 0x040fe400078e0214 */
        /* <DEDUP_REMOVED lines=8> */
[----:B------:R-:W-:Y:S01]  /*7840*/  IMAD.MOV.U32 R20, RZ, RZ, R14 ;  /* 0x000000ffff147224 */ /* 0x000fe200078e000e */
[----:B------:R-:W-:Y:S01]  /*7850*/  @P3 SHF.R.U32.HI R12, RZ, c[0x0][0x2cc], R9 ;  /* 0x0000b300ff0c3a19 */ /* 0x000fe20000011609 */
[----:B------:R-:W-:Y:S01]  /*7860*/  IMAD.SHL.U32 R14, R0, 0x4, RZ ;  /* 0x00000004000e7824 */ /* 0x000fe200078e00ff */
[----:B------:R-:W-:Y:S01]  /*7870*/  CS2R R78, SRZ ;  /* 0x00000000004e7805 */ /* 0x000fe2000001ff00 */
[----:B------:R-:W-:Y:S01]  /*7880*/  CS2R R64, SRZ ;  /* 0x0000000000407805 */ /* 0x000fe2000001ff00 */
[----:B------:R-:W-:Y:S01]  /*7890*/  SHF.R.S32.HI R9, RZ, 0x1f, R12 ;  /* 0x0000001fff097819 */ /* 0x000fe2000001140c */
[----:B------:R-:W-:Y:S01]  /*78a0*/  IMAD.WIDE.U32 R24, R12, c[0x0][0x280], R24 ;  /* 0x0000a0000c187a25 */ /* 0x000fe200078e0018 */
[----:B------:R-:W-:Y:S01]  /*78b0*/  CS2R R76, SRZ ;  /* 0x00000000004c7805 */ /* 0x000fe2000001ff00 */
[----:B------:R-:W-:-:S02]  /*78c0*/  CS2R R66, SRZ ;  /* 0x0000000000427805 */ /* 0x000fc4000001ff00 */
[C---:B------:R-:W-:Y:S02]  /*78d0*/  IMAD R10, R9.reuse, c[0x0][0x280], RZ ;  /* 0x0000a000090a7a24 */ /* 0x040fe400078e02ff */
[----:B------:R-:W-:Y:S02]  /*78e0*/  IMAD R9, R9, c[0x0][0x290], RZ ;  /* 0x0000a40009097a24 */ /* 0x000fe400078e02ff */
[C---:B------:R-:W-:Y:S02]  /*78f0*/  IMAD R10, R12.reuse, c[0x0][0x284], R10 ;  /* 0x0000a1000c0a7a24 */ /* 0x040fe400078e020a */
[----:B------:R-:W-:-:S03]  /*7900*/  IMAD.WIDE.U32 R20, R12, c[0x0][0x290], R20 ;  /* 0x0000a4000c147a25 */ /* 0x000fc600078e0014 */
[----:B------:R-:W-:Y:S01]  /*7910*/  IADD3 R72, R25, R10, RZ ;  /* 0x0000000a19487210 */ /* 0x000fe20007ffe0ff */
[----:B------:R-:W-:Y:S01]  /*7920*/  IMAD R9, R12, c[0x0][0x294], R9 ;  /* 0x0000a5000c097a24 */ /* 0x000fe200078e0209 */
[----:B------:R-:W-:-:S04]  /*7930*/  LEA R10, P0, R24, c[0x0][0x270], 0x1 ;  /* 0x00009c00180a7a11 */ /* 0x000fc800078008ff */
[----:B------:R-:W-:Y:S01]  /*7940*/  LEA.HI.X R72, R24, c[0x0][0x274], R72, 0x1, P0 ;  /* 0x00009d0018487a11 */ /* 0x000fe200000f0c48 */
[----:B------:R1:W2:Y:S01]  /*7950*/  SHFL.IDX PT, R22, R10, RZ, 0x181f ;  /* 0x00181fff0a167589 */ /* 0x0002a200000e0000 */
[----:B------:R-:W-:Y:S02]  /*7960*/  IADD3 R24, R21, R9, RZ ;  /* 0x0000000915187210 */ /* 0x000fe40007ffe0ff */
[C---:B------:R-:W-:Y:S01]  /*7970*/  LEA R9, P0, R20.reuse, c[0x0][0x288], 0x1 ;  /* 0x0000a20014097a11 */ /* 0x040fe200078008ff */
[----:B------:R1:W3:Y:S03]  /*7980*/  SHFL.IDX PT, R23, R72, RZ, 0x181f ;  /* 0x00181fff48177589 */ /* 0x0002e600000e0000 */
        /* <DEDUP_REMOVED lines=15> */
[----:B--2---:R-:W-:-:S04]  /*7a80*/  @!P0 SHF.R.S32.HI R12, RZ, 0x1f, R11 ;  /* 0x0000001fff0c8819 */ /* 0x004fc8000001140b */
[----:B------:R-:W-:-:S04]  /*7a90*/  @!P0 LEA.HI R11, R12, R11, RZ, 0x2 ;  /* 0x0000000b0c0b8211 */ /* 0x000fc800078f10ff */
[----:B------:R-:W-:-:S05]  /*7aa0*/  @!P0 LOP3.LUT R11, R11, 0xfffffffc, RZ, 0xc0, !PT ;  /* 0xfffffffc0b0b8812 */ /* 0x000fca00078ec0ff */
[----:B------:R-:W-:-:S04]  /*7ab0*/  @!P0 IMAD.WIDE R22, R11, 0x2, R22 ;  /* 0x000000020b168825 */ /* 0x000fc800078e0216 */
[----:B------:R-:W-:Y:S01]  /*7ac0*/  @!P0 IMAD.WIDE R20, R11, 0x2, R20 ;  /* 0x000000020b148825 */ /* 0x000fe200078e0214 */
[----:B------:R1:W5:Y:S04]  /*7ad0*/  @!P0 LD.E.64 R78, [R22.64] ;  /* 0x00000012164e8980 */ /* 0x000368000c101b00 */
[----:B------:R1:W5:Y:S02]  /*7ae0*/  @!P0 LD.E.64 R76, [R20.64] ;  /* 0x00000012144c8980 */ /* 0x000364000c101b00 */
.L_x_2531:
[----:B------:R-:W-:Y:S05]  /*7af0*/  BSYNC B0 ;  /* 0x0000000000007941 */ /* 0x000fea0003800000 */
.L_x_2530:
[----:B-----5:R-:W-:Y:S01]  /*7b00*/  IMAD.MOV.U32 R15, RZ, RZ, R78 ;  /* 0x000000ffff0f7224 */ /* 0x020fe200078e004e */
[----:B------:R-:W-:Y:S01]  /*7b10*/  MOV R12, R64 ;  /* 0x00000040000c7202 */ /* 0x000fe20000000f00 */
[----:B------:R-:W-:Y:S01]  /*7b20*/  IMAD.MOV.U32 R13, RZ, RZ, R79 ;  /* 0x000000ffff0d7224 */ /* 0x000fe200078e004f */
[----:B-1-3--:R1:W3:Y:S01]  /*7b30*/  SHFL.IDX PT, R23, R72, 0x1, 0x181f ;  /* 0x00381f0048177f89 */ /* 0x00a2e200000e0000 */
[----:B------:R-:W-:Y:S01]  /*7b40*/  IMAD.MOV.U32 R11, RZ, RZ, R65 ;  /* 0x000000ffff0b7224 */ /* 0x000fe200078e0041 */
[----:B------:R-:W-:Y:S01]  /*7b50*/  BSSY B0, `(.L_x_2532) ;  /* 0x0000022000007945 */ /* 0x000fe20003800000 */
[----:B------:R-:W-:Y:S01]  /*7b60*/  CS2R R60, SRZ ;  /* 0x00000000003c7805 */ /* 0x000fe2000001ff00 */
[----:B------:R-:W-:Y:S01]  /*7b70*/  PRMT R56, R13, 0x5410, R15 ;  /* 0x000054100d387816 */ /* 0x000fe2000000000f */
[----:B------:R-:W-:Y:S01]  /*7b80*/  IMAD.MOV.U32 R15, RZ, RZ, R76 ;  /* 0x000000ffff0f7224 */ /* 0x000fe200078e004c */
[----:B------:R-:W-:Y:S01]  /*7b90*/  PRMT R62, R11, 0x5410, R12 ;  /* 0x000054100b3e7816 */ /* 0x000fe2000000000c */
[----:B------:R-:W-:Y:S01]  /*7ba0*/  IMAD.MOV.U32 R12, RZ, RZ, R66 ;  /* 0x000000ffff0c7224 */ /* 0x000fe200078e0042 */
[----:B------:R-:W-:Y:S01]  /*7bb0*/  MOV R13, R77 ;  /* 0x0000004d000d7202 */ /* 0x000fe20000000f00 */
[----:B--2---:R1:W2:Y:S01]  /*7bc0*/  SHFL.IDX PT, R22, R10, 0x1, 0x181f ;  /* 0x00381f000a167f89 */ /* 0x0042a200000e0000 */
[----:B------:R-:W-:Y:S01]  /*7bd0*/  MOV R11, R67 ;  /* 0x00000043000b7202 */ /* 0x000fe20000000f00 */
[----:B------:R-:W-:Y:S01]  /*7be0*/  CS2R R52, SRZ ;  /* 0x0000000000347805 */ /* 0x000fe2000001ff00 */
[----:B------:R-:W-:Y:S01]  /*7bf0*/  PRMT R51, R13, 0x5410, R15 ;  /* 0x000054100d337816 */ /* 0x000fe2000000000f */
[----:B------:R1:W4:Y:S01]  /*7c00*/  SHFL.IDX PT, R21, R24, 0x1, 0x181f ;  /* 0x00381f0018157f89 */ /* 0x00032200000e0000 */
[----:B------:R-:W-:Y:S01]  /*7c10*/  PRMT R57, R11, 0x5410, R12 ;  /* 0x000054100b397816 */ /* 0x000fe2000000000c */
[----:B------:R-:W-:-:S02]  /*7c20*/  CS2R R58, SRZ ;  /* 0x00000000003a7805 */ /* 0x000fc4000001ff00 */
[----:B----4-:R1:W4:Y:S01]  /*7c30*/  SHFL.IDX PT, R20, R9, 0x1, 0x181f ;  /* 0x00381f0009147f89 */ /* 0x01032200000e0000 */
[----:B------:R-:W-:Y:S05]  /*7c40*/  @P1 BRA `(.L_x_2533) ;  /* 0x0000012000001947 */ /* 0x000fea0003800000 */
[----:B------:R-:W-:Y:S01]  /*7c50*/  ISETP.GE.AND P0, PT, R14, c[0x0][0x27c], PT ;  /* 0x00009f000e007a0c */ /* 0x000fe20003f06270 */
[----:B------:R-:W-:Y:S01]  /*7c60*/  CS2R R58, SRZ ;  /* 0x00000000003a7805 */ /* 0x000fe2000001ff00 */
[----:B------:R-:W-:-:S11]  /*7c70*/  CS2R R60, SRZ ;  /* 0x00000000003c7805 */ /* 0x000fd6000001ff00 */
[----:B----4-:R-:W-:-:S04]  /*7c80*/  @!P0 IMAD.WIDE R12, R14, 0x2, R20 ;  /* 0x000000020e0c8825 */ /* 0x010fc800078e0214 */
[C---:B--23--:R-:W-:Y:S01]  /*7c90*/  @!P0 IMAD.WIDE R26, R14.reuse, 0x2, R22 ;  /* 0x000000020e1a8825 */ /* 0x04cfe200078e0216 */
[----:B------:R2:W5:Y:S04]  /*7ca0*/  @!P0 LD.E.64 R58, [R12.64] ;  /* 0x000000120c3a8980 */ /* 0x000568000c101b00 */
[----:B------:R3:W5:Y:S01]  /*7cb0*/  @!P0 LD.E.64 R60, [R26.64] ;  /* 0x000000121a3c8980 */ /* 0x000762000c101b00 */
[----:B--2---:R-:W-:-:S04]  /*7cc0*/  IADD3 R12, R14, 0x20, RZ ;  /* 0x000000200e0c7810 */ /* 0x004fc80007ffe0ff */
[----:B------:R-:W-:Y:S01]  /*7cd0*/  ISETP.GE.AND P0, PT, R12, c[0x0][0x27c], PT ;  /* 0x00009f000c007a0c */ /* 0x000fe20003f06270 */
[----:B------:R-:W-:-:S12]  /*7ce0*/  CS2R R54, SRZ ;  /* 0x0000000000367805 */ /* 0x000fd8000001ff00 */
[----:B------:R-:W-:-:S04]  /*7cf0*/  @!P0 SHF.R.S32.HI R11, RZ, 0x1f, R12 ;  /* 0x0000001fff0b8819 */ /* 0x000fc8000001140c */
[----:B------:R-:W-:-:S04]  /*7d00*/  @!P0 LEA.HI R11, R11, R12, RZ, 0x2 ;  /* 0x0000000c0b0b8211 */ /* 0x000fc800078f10ff */
[----:B------:R-:W-:Y:S01]  /*7d10*/  @!P0 LOP3.LUT R11, R11, 0xfffffffc, RZ, 0xc0, !PT ;  /* 0xfffffffc0b0b8812 */ /* 0x000fe200078ec0ff */
[----:B------:R-:W-:-:S04]  /*7d20*/  CS2R R52, SRZ ;  /* 0x0000000000347805 */ /* 0x000fc8000001ff00 */
[----:B------:R-:W-:-:S04]  /*7d30*/  @!P0 IMAD.WIDE R22, R11, 0x2, R22 ;  /* 0x000000020b168825 */ /* 0x000fc800078e0216 */
[----:B------:R-:W-:Y:S01]  /*7d40*/  @!P0 IMAD.WIDE R20, R11, 0x2, R20 ;  /* 0x000000020b148825 */ /* 0x000fe200078e0214 */
[----:B------:R3:W5:Y:S04]  /*7d50*/  @!P0 LD.E.64 R54, [R22.64] ;  /* 0x0000001216368980 */ /* 0x000768000c101b00 */
[----:B------:R3:W5:Y:S02]  /*7d60*/  @!P0 LD.E.64 R52, [R20.64] ;  /* 0x0000001214348980 */ /* 0x000764000c101b00 */
.L_x_2533:
[----:B------:R-:W-:Y:S05]  /*7d70*/  BSYNC B0 ;  /* 0x0000000000007941 */ /* 0x000fea0003800000 */
.L_x_2532:
[----:B-----5:R-:W-:Y:S01]  /*7d80*/  IMAD.MOV.U32 R15, RZ, RZ, R54 ;  /* 0x000000ffff0f7224 */ /* 0x020fe200078e0036 */
[----:B------:R-:W-:Y:S01]  /*7d90*/  MOV R12, R60 ;  /* 0x0000003c000c7202 */ /* 0x000fe20000000f00 */
[----:B------:R-:W-:Y:S01]  /*7da0*/  IMAD.MOV.U32 R13, RZ, RZ, R55 ;  /* 0x000000ffff0d7224 */ /* 0x000fe200078e0037 */
[----:B---3--:R3:W1:Y:S01]  /*7db0*/  SHFL.IDX PT, R27, R72, 0x2, 0x181f ;  /* 0x00581f00481b7f89 */ /* 0x00866200000e0000 */
[----:B------:R-:W-:Y:S01]  /*7dc0*/  IMAD.MOV.U32 R11, RZ, RZ, R61 ;  /* 0x000000ffff0b7224 */ /* 0x000fe200078e003d */
[----:B------:R-:W-:Y:S01]  /*7dd0*/  BSSY B0, `(.L_x_2534) ;  /* 0x0000024000007945 */ /* 0x000fe20003800000 */
[----:B--2---:R-:W-:Y:S01]  /*7de0*/  CS2R R22, SRZ ;  /* 0x0000000000167805 */ /* 0x004fe2000001ff00 */
[----:B------:R-:W-:Y:S01]  /*7df0*/  PRMT R43, R13, 0x5410, R15 ;  /* 0x000054100d2b7816 */ /* 0x000fe2000000000f */
[----:B------:R-:W-:Y:S01]  /*7e00*/  IMAD.MOV.U32 R15, RZ, RZ, R52 ;  /* 0x000000ffff0f7224 */ /* 0x000fe200078e0034 */
[----:B------:R-:W-:Y:S01]  /*7e10*/  PRMT R50, R11, 0x5410, R12 ;  /* 0x000054100b327816 */ /* 0x000fe2000000000c */
[----:B------:R-:W-:Y:S01]  /*7e20*/  IMAD.MOV.U32 R12, RZ, RZ, R58 ;  /* 0x000000ffff0c7224 */ /* 0x000fe200078e003a */
[----:B------:R-:W-:Y:S01]  /*7e30*/  MOV R13, R53 ;  /* 0x00000035000d7202 */ /* 0x000fe20000000f00 */
[----:B------:R3:W2:Y:S01]  /*7e40*/  SHFL.IDX PT, R26, R10, 0x2, 0x181f ;  /* 0x00581f000a1a7f89 */ /* 0x0006a200000e0000 */
[----:B------:R-:W-:Y:S01]  /*7e50*/  MOV R11, R59 ;  /* 0x0000003b000b7202 */ /* 0x000fe20000000f00 */
[----:B------:R-:W-:Y:S01]  /*7e60*/  CS2R R40, SRZ ;  /* 0x0000000000287805 */ /* 0x000fe2000001ff00 */
[----:B------:R-:W-:Y:S01]  /*7e70*/  PRMT R42, R13, 0x5410, R15 ;  /* 0x000054100d2a7816 */ /* 0x000fe2000000000f */
[----:B------:R3:W4:Y:S01]  /*7e80*/  SHFL.IDX PT, R21, R24, 0x2, 0x181f ;  /* 0x00581f0018157f89 */ /* 0x00072200000e0000 */
[----:B------:R-:W-:Y:S01]  /*7e90*/  PRMT R49, R11, 0x5410, R12 ;  /* 0x000054100b317816 */ /* 0x000fe2000000000c */
[----:B------:R-:W-:Y:S01]  /*7ea0*/  CS2R R46, SRZ ;  /* 0x00000000002e7805 */ /* 0x000fe2000001ff00 */
[----:B------:R-:W-:Y:S01]  /*7eb0*/  CS2R R38, SRZ ;  /* 0x0000000000267805 */ /* 0x000fe2000001ff00 */
[----:B----4-:R3:W4:Y:S01]  /*7ec0*/  SHFL.IDX PT, R20, R9, 0x2, 0x181f ;  /* 0x00581f0009147f89 */ /* 0x01072200000e0000 */
[----:B------:R-:W-:Y:S01]  /*7ed0*/  CS2R R44, SRZ ;  /* 0x00000000002c7805 */ /* 0x000fe2000001ff00 */
[----:B------:R-:W-:Y:S05]  /*7ee0*/  @P5 BRA `(.L_x_2535) ;  /* 0x0000012000005947 */ /* 0x000fea0003800000 */
[----:B------:R-:W-:Y:S01]  /*7ef0*/  ISETP.GE.AND P0, PT, R14, c[0x0][0x27c], PT ;  /* 0x00009f000e007a0c */ /* 0x000fe20003f06270 */
[----:B------:R-:W-:Y:S01]  /*7f00*/  CS2R R44, SRZ ;  /* 0x00000000002c7805 */ /* 0x000fe2000001ff00 */
[----:B------:R-:W-:-:S11]  /*7f10*/  CS2R R46, SRZ ;  /* 0x00000000002e7805 */ /* 0x000fd6000001ff00 */
[----:B----4-:R-:W-:-:S04]  /*7f20*/  @!P0 IMAD.WIDE R12, R14, 0x2, R20 ;  /* 0x000000020e0c8825 */ /* 0x010fc800078e0214 */
[C---:B-12---:R-:W-:Y:S01]  /*7f30*/  @!P0 IMAD.WIDE R32, R14.reuse, 0x2, R26 ;  /* 0x000000020e208825 */ /* 0x046fe200078e021a */
[----:B------:R1:W5:Y:S04]  /*7f40*/  @!P0 LD.E.64 R44, [R12.64] ;  /* 0x000000120c2c8980 */ /* 0x000368000c101b00 */
[----:B------:R2:W5:Y:S01]  /*7f50*/  @!P0 LD.E.64 R46, [R32.64] ;  /* 0x00000012202e8980 */ /* 0x000562000c101b00 */
[----:B-1----:R-:W-:-:S04]  /*7f60*/  IADD3 R12, R14, 0x20, RZ ;  /* 0x000000200e0c7810 */ /* 0x002fc80007ffe0ff */
        /* <DEDUP_REMOVED lines=10> */
.L_x_2535:
[----:B------:R-:W-:Y:S05]  /*8010*/  BSYNC B0 ;  /* 0x0000000000007941 */ /* 0x000fea0003800000 */
.L_x_2534:
[----:B------:R-:W3:Y:S01]  /*8020*/  SHFL.IDX PT, R25, R24, 0x3, 0x181f ;  /* 0x00781f0018197f89 */ /* 0x000ee200000e0000 */
[----:B-----5:R-:W-:Y:S01]  /*8030*/  IMAD.MOV.U32 R12, RZ, RZ, R40 ;  /* 0x000000ffff0c7224 */ /* 0x020fe200078e0028 */
[----:B------:R-:W-:Y:S01]  /*8040*/  BSSY B0, `(.L_x_2536) ;  /* 0x0000025000007945 */ /* 0x000fe20003800000 */
[----:B------:R-:W-:Y:S01]  /*8050*/  IMAD.MOV.U32 R11, RZ, RZ, R41 ;  /* 0x000000ffff0b7224 */ /* 0x000fe200078e0029 */
[----:B------:R-:W4:Y:S01]  /*8060*/  SHFL.IDX PT, R73, R72, 0x3, 0x181f ;  /* 0x00781f0048497f89 */ /* 0x000f2200000e0000 */
[----:B--2---:R-:W-:Y:S01]  /*8070*/  CS2R R32, SRZ ;  /* 0x0000000000207805 */ /* 0x004fe2000001ff00 */
[----:B----4-:R-:W-:Y:S01]  /*8080*/  CS2R R20, SRZ ;  /* 0x0000000000147805 */ /* 0x010fe2000001ff00 */
[----:B-1----:R-:W-:Y:S01]  /*8090*/  CS2R R26, SRZ ;  /* 0x00000000001a7805 */ /* 0x002fe2000001ff00 */
[----:B---3--:R1:W2:Y:S01]  /*80a0*/  SHFL.IDX PT, R24, R9, 0x3, 0x181f ;  /* 0x00781f0009187f89 */ /* 0x0082a200000e0000 */
[----:B------:R-:W-:Y:S01]  /*80b0*/  PRMT R35, R11, 0x5410, R12 ;  /* 0x000054100b237816 */ /* 0x000fe2000000000c */
[----:B------:R-:W-:Y:S01]  /*80c0*/  IMAD.MOV.U32 R12, RZ, RZ, R38 ;  /* 0x000000ffff0c7224 */ /* 0x000fe200078e0026 */
[----:B------:R-:W-:Y:S01]  /*80d0*/  MOV R11, R39 ;  /* 0x00000027000b7202 */ /* 0x000fe20000000f00 */
[----:B------:R3:W4:Y:S03]  /*80e0*/  SHFL.IDX PT, R72, R10, 0x3, 0x181f ;  /* 0x00781f000a487f89 */ /* 0x00072600000e0000 */
[----:B------:R-:W-:Y:S01]  /*80f0*/  PRMT R34, R11, 0x5410, R12 ;  /* 0x000054100b227816 */ /* 0x000fe2000000000c */
[----:B-1----:R-:W-:Y:S01]  /*8100*/  IMAD.MOV.U32 R9, RZ, RZ, R47 ;  /* 0x000000ffff097224 */ /* 0x002fe200078e002f */
[----:B---3--:R-:W-:-:S04]  /*8110*/  MOV R10, R46 ;  /* 0x0000002e000a7202 */ /* 0x008fc80000000f00 */
[----:B------:R-:W-:Y:S01]  /*8120*/  PRMT R37, R9, 0x5410, R10 ;  /* 0x0000541009257816 */ /* 0x000fe2000000000a */
[----:B------:R-:W-:Y:S01]  /*8130*/  IMAD.MOV.U32 R10, RZ, RZ, R44 ;  /* 0x000000ffff0a7224 */ /* 0x000fe200078e002c */
[----:B------:R-:W-:-:S04]  /*8140*/  MOV R9, R45 ;  /* 0x0000002d00097202 */ /* 0x000fc80000000f00 */
[----:B------:R-:W-:Y:S01]  /*8150*/  PRMT R36, R9, 0x5410, R10 ;  /* 0x0000541009247816 */ /* 0x000fe2000000000a */
[----:B------:R-:W-:Y:S05]  /*8160*/  @P6 BRA `(.L_x_2537) ;  /* 0x0000012000006947 */ /* 0x000fea0003800000 */
[C---:B--2-4-:R-:W-:Y:S01]  /*8170*/  ISETP.GE.AND P0, PT, R14.reuse, c[0x0][0x27c], PT ;  /* 0x00009f000e007a0c */ /* 0x054fe20003f06270 */
[----:B------:R-:W-:Y:S01]  /*8180*/  CS2R R32, SRZ ;  /* 0x0000000000207805 */ /* 0x000fe2000001ff00 */
[----:B------:R-:W-:Y:S01]  /*8190*/  CS2R R26, SRZ ;  /* 0x00000000001a7805 */ /* 0x000fe2000001ff00 */
[----:B------:R-:W-:-:S10]  /*81a0*/  IADD3 R10, R14, 0x20, RZ ;  /* 0x000000200e0a7810 */ /* 0x000fd40007ffe0ff */
[----:B------:R-:W-:-:S04]  /*81b0*/  @!P0 IMAD.WIDE R20, R14, 0x2, R72 ;  /* 0x000000020e148825 */ /* 0x000fc800078e0248 */
[----:B------:R-:W-:Y:S01]  /*81c0*/  @!P0 IMAD.WIDE R12, R14, 0x2, R24 ;  /* 0x000000020e0c8825 */ /* 0x000fe200078e0218 */
[----:B------:R1:W5:Y:S04]  /*81d0*/  @!P0 LD.E.64 R32, [R20.64] ;  /* 0x0000001214208980 */ /* 0x000368000c101b00 */
[----:B------:R2:W5:Y:S01]  /*81e0*/  @!P0 LD.E.64 R26, [R12.64] ;  /* 0x000000120c1a8980 */ /* 0x000562000c101b00 */
[----:B------:R-:W-:Y:S01]  /*81f0*/  ISETP.GE.AND P0, PT, R10, c[0x0][0x27c], PT ;  /* 0x00009f000a007a0c */ /* 0x000fe20003f06270 */
[----:B------:R-:W-:-:S12]  /*8200*/  CS2R R22, SRZ ;  /* 0x0000000000167805 */ /* 0x000fd8000001ff00 */
[----:B------:R-:W-:-:S04]  /*8210*/  @!P0 SHF.R.S32.HI R9, RZ, 0x1f, R10 ;  /* 0x0000001fff098819 */ /* 0x000fc8000001140a */
[----:B------:R-:W-:Y:S01]  /*8220*/  @!P0 LEA.HI R9, R9, R10, RZ, 0x2 ;  /* 0x0000000a09098211 */ /* 0x000fe200078f10ff */
[----:B-1----:R-:W-:-:S03]  /*8230*/  CS2R R20, SRZ ;  /* 0x0000000000147805 */ /* 0x002fc6000001ff00 */
[----:B------:R-:W-:-:S05]  /*8240*/  @!P0 LOP3.LUT R9, R9, 0xfffffffc, RZ, 0xc0, !PT ;  /* 0xfffffffc09098812 */ /* 0x000fca00078ec0ff */
[----:B------:R-:W-:-:S04]  /*8250*/  @!P0 IMAD.WIDE R72, R9, 0x2, R72 ;  /* 0x0000000209488825 */ /* 0x000fc800078e0248 */
[----:B------:R-:W-:Y:S01]  /*8260*/  @!P0 IMAD.WIDE R24, R9, 0x2, R24 ;  /* 0x0000000209188825 */ /* 0x000fe200078e0218 */
[----:B------:R2:W5:Y:S04]  /*8270*/  @!P0 LD.E.64 R22, [R72.64] ;  /* 0x0000001248168980 */ /* 0x000568000c101b00 */
[----:B------:R2:W5:Y:S02]  /*8280*/  @!P0 LD.E.64 R20, [R24.64] ;  /* 0x0000001218148980 */ /* 0x000564000c101b00 */
.L_x_2537:
[----:B--2-4-:R-:W-:Y:S05]  /*8290*/  BSYNC B0 ;  /* 0x0000000000007941 */ /* 0x014fea0003800000 */
.L_x_2536:
[----:B------:R-:W-:Y:S01]  /*82a0*/  IMAD.IADD R25, R8, 0x1, -R117 ;  /* 0x0000000108197824 */ /* 0x000fe200078e0a75 */
[----:B-----5:R-:W-:Y:S01]  /*82b0*/  MOV R8, R33 ;  /* 0x0000002100087202 */ /* 0x020fe20000000f00 */
[----:B------:R-:W-:Y:S01]  /*82c0*/  IMAD.MOV.U32 R9, RZ, RZ, R22 ;  /* 0x000000ffff097224 */ /* 0x000fe200078e0016 */
[----:B------:R-:W-:-:S04]  /*82d0*/  DEPBAR.LE SB0, 0x1 ;  /* 0x000080400000791a */ /* 0x000fc80000000000 */
[----:B------:R-:W-:Y:S01]  /*82e0*/  IMNMX R25, R25, 0x80, PT ;  /* 0x0000008019197817 */ /* 0x000fe20003800200 */
[----:B------:R-:W-:Y:S01]  /*82f0*/  IMAD.MOV.U32 R10, RZ, RZ, R23 ;  /* 0x000000ffff0a7224 */ /* 0x000fe200078e0017 */
[----:B------:R-:W-:Y:S01]  /*8300*/  PRMT R12, R9, 0x7610, R12 ;  /* 0x00007610090c7816 */ /* 0x000fe2000000000c */
[----:B------:R-:W-:Y:S01]  /*8310*/  IMAD.MOV.U32 R9, RZ, RZ, R32 ;  /* 0x000000ffff097224 */ /* 0x000fe200078e0020 */
[----:B------:R-:W-:Y:S01]  /*8320*/  BAR.SYNC.DEFER_BLOCKING 0x0 ;  /* 0x0000000000007b1d */ /* 0x000fe20000010000 */
[----:B------:R-:W-:Y:S01]  /*8330*/  ISETP.GE.AND P0, PT, R18, R25, PT ;  /* 0x000000191200720c */ /* 0x000fe20003f06270 */
[----:B------:R-:W-:Y:S01]  /*8340*/  IMAD.MOV.U32 R11, RZ, RZ, R20 ;  /* 0x000000ffff0b7224 */ /* 0x000fe200078e0014 */
[----:B------:R-:W-:Y:S01]  /*8350*/  PRMT R13, R13, 0x5410, R10 ;  /* 0x000054100d0d7816 */ /* 0x000fe2000000000a */
[----:B------:R-:W-:Y:S01]  /*8360*/  IMAD.MOV.U32 R10, RZ, RZ, R21 ;  /* 0x000000ffff0a7224 */ /* 0x000fe200078e0015 */
[----:B------:R-:W-:Y:S01]  /*8370*/  PRMT R24, R8, 0x5410, R9 ;  /* 0x0000541008187816 */ /* 0x000fe20000000009 */
[----:B------:R-:W-:Y:S01]  /*8380*/  IMAD.MOV.U32 R8, RZ, RZ, R27 ;  /* 0x000000ffff087224 */ /* 0x000fe200078e001b */
[----:B------:R-:W-:Y:S01]  /*8390*/  MOV R9, R26 ;  /* 0x0000001a00097202 */ /* 0x000fe20000000f00 */
[----:B------:R-:W-:Y:S01]  /*83a0*/  BSSY B1, `(.L_x_2538) ;  /* 0x0000060000017945 */ /* 0x000fe20003800000 */
[----:B------:R-:W-:-:S02]  /*83b0*/  PRMT R13, R11, 0x7610, R13 ;  /* 0x000076100b0d7816 */ /* 0x000fc4000000000d */
[----:B------:R-:W-:Y:S02]  /*83c0*/  PRMT R12, R12, 0x5410, R10 ;  /* 0x000054100c0c7816 */ /* 0x000fe4000000000a */
[----:B------:R-:W-:Y:S01]  /*83d0*/  PRMT R15, R8, 0x5410, R9 ;  /* 0x00005410080f7816 */ /* 0x000fe20000000009 */
[----:B------:R-:W-:Y:S05]  /*83e0*/  @P0 BRA `(.L_x_2539) ;  /* 0x000005b000000947 */ /* 0x000fea0003800000 */
[----:B------:R-:W-:Y:S01]  /*83f0*/  ISETP.GE.AND P0, PT, R14, c[0x0][0x27c], PT ;  /* 0x00009f000e007a0c */ /* 0x000fe20003f06270 */
[----:B------:R-:W-:-:S12]  /*8400*/  BSSY B0, `(.L_x_2540) ;  /* 0x000002c000007945 */ /* 0x000fd80003800000 */
[----:B------:R-:W-:Y:S05]  /*8410*/  @P0 BRA `(.L_x_2541) ;  /* 0x000002a000000947 */ /* 0x000fea0003800000 */
[----:B------:R-:W1:Y:S01]  /*8420*/  LDS.128 R8, [R31+0x100] ;  /* 0x000100001f087984 */ /* 0x000e620000000c00 */
[--C-:B------:R-:W-:Y:S01]  /*8430*/  SHF.R.U64 R63, R64, 0x10, R65.reuse ;  /* 0x00000010403f7819 */ /* 0x100fe20000001241 */
[--C-:B------:R-:W-:Y:S01]  /*8440*/  HADD2.F32 R73, -RZ, R57.reuse.H1_H1 ;  /* 0x30000039ff497230 */ /* 0x100fe20000004100 */
[----:B------:R-:W-:Y:S01]  /*8450*/  SHF.R.U32.HI R64, RZ, 0x10, R65 ;  /* 0x00000010ff407819 */ /* 0x000fe20000011641 */
[----:B------:R-:W-:Y:S01]  /*8460*/  HADD2.F32 R57, -RZ, R57.H0_H0 ;  /* 0x20000039ff397230 */ /* 0x000fe20000004100 */
[--C-:B------:R-:W-:Y:S01]  /*8470*/  SHF.R.U64 R65, R66, 0x10, R67.reuse ;  /* 0x0000001042417819 */ /* 0x100fe20000001243 */
[----:B------:R-:W-:Y:S01]  /*8480*/  HADD2.F32 R75, -RZ, R62.H1_H1 ;  /* 0x3000003eff4b7230 */ /* 0x000fe20000004100 */
[----:B------:R-:W-:Y:S01]  /*8490*/  SHF.R.U32.HI R66, RZ, 0x10, R67 ;  /* 0x00000010ff427819 */ /* 0x000fe20000011643 */
[----:B------:R-:W-:Y:S02]  /*84a0*/  HADD2.F32 R74, -RZ, R64.H0_H0 ;  /* 0x20000040ff4a7230 */ /* 0x000fe40000004100 */
[----:B------:R-:W-:-:S02]  /*84b0*/  HADD2.F32 R65, -RZ, R65.H0_H0 ;  /* 0x20000041ff417230 */ /* 0x000fc40000004100 */
[----:B------:R-:W-:Y:S02]  /*84c0*/  HADD2.F32 R66, -RZ, R66.H0_H0 ;  /* 0x20000042ff427230 */ /* 0x000fe40000004100 */
[----:B------:R-:W-:Y:S02]  /*84d0*/  HADD2.F32 R62, -RZ, R62.H0_H0 ;  /* 0x2000003eff3e7230 */ /* 0x000fe40000004100 */
[--C-:B-1----:R-:W-:Y:S02]  /*84e0*/  HADD2.F32 R67, -RZ, R11.reuse.H0_H0 ;  /* 0x2000000bff437230 */ /* 0x102fe40000004100 */
[----:B------:R-:W-:Y:S02]  /*84f0*/  HADD2.F32 R11, -RZ, R11.H1_H1 ;  /* 0x3000000bff0b7230 */ /* 0x000fe40000004100 */
[--C-:B------:R-:W-:Y:S02]  /*8500*/  HADD2.F32 R69, -RZ, R8.reuse.H0_H0 ;  /* 0x20000008ff457230 */ /* 0x100fe40000004100 */
[----:B------:R-:W-:Y:S01]  /*8510*/  HADD2.F32 R70, -RZ, R8.H1_H1 ;  /* 0x30000008ff467230 */ /* 0x000fe20000004100 */
[-C--:B------:R-:W-:Y:S01]  /*8520*/  FMUL.FTZ R64, R11, R66.reuse ;  /* 0x000000420b407220 */ /* 0x080fe20000410000 */
[--C-:B------:R-:W-:Y:S01]  /*8530*/  HADD2.F32 R8, -RZ, R10.reuse.H0_H0 ;  /* 0x2000000aff087230 */ /* 0x100fe20000004100 */
[C---:B------:R-:W-:Y:S01]  /*8540*/  FMUL.FTZ R66, R67.reuse, R66 ;  /* 0x0000004243427220 */ /* 0x040fe20000410000 */
[--C-:B------:R-:W-:Y:S01]  /*8550*/  HADD2.F32 R72, -RZ, R9.reuse.H0_H0 ;  /* 0x20000009ff487230 */ /* 0x100fe20000004100 */
[-C--:B------:R-:W-:Y:S01]  /*8560*/  FFMA.FTZ R64, R67, R74.reuse, -R64 ;  /* 0x0000004a43407223 */ /* 0x080fe20000010840 */
[----:B------:R-:W-:Y:S01]  /*8570*/  HADD2.F32 R10, -RZ, R10.H1_H1 ;  /* 0x3000000aff0a7230 */ /* 0x000fe20000004100 */
[----:B------:R-:W-:Y:S01]  /*8580*/  FFMA.FTZ R11, R11, R74, R66 ;  /* 0x0000004a0b0b7223 */ /* 0x000fe20000010042 */
[----:B------:R-:W-:Y:S01]  /*8590*/  HADD2.F32 R9, -RZ, R9.H1_H1 ;  /* 0x30000009ff097230 */ /* 0x000fe20000004100 */
[----:B------:R-:W-:Y:S01]  /*85a0*/  FMUL.FTZ R80, R70, R73 ;  /* 0x0000004946507220 */ /* 0x000fe20000410000 */
[----:B------:R-:W-:Y:S01]  /*85b0*/  HADD2.F32 R66, -RZ, R63.H0_H0 ;  /* 0x2000003fff427230 */ /* 0x000fe20000004100 */
[----:B------:R-:W-:Y:S01]  /*85c0*/  FMUL.FTZ R63, R10, R57 ;  /* 0x000000390a3f7220 */ /* 0x000fe20000410000 */
[----:B------:R-:W-:Y:S01]  /*85d0*/  F2FP.PACK_AB R11, R11, R64 ;  /* 0x000000400b0b723e */ /* 0x000fe200000000ff */
[----:B------:R-:W-:-:S02]  /*85e0*/  FMUL.FTZ R67, R9, R65 ;  /* 0x0000004109437220 */ /* 0x000fc40000410000 */
[C---:B------:R-:W-:Y:S02]  /*85f0*/  FMUL.FTZ R73, R69.reuse, R73 ;  /* 0x0000004945497220 */ /* 0x040fe40000410000 */
[----:B------:R-:W-:Y:S02]  /*8600*/  FMUL.FTZ R57, R8, R57 ;  /* 0x0000003908397220 */ /* 0x000fe40000410000 */
[----:B------:R-:W-:Y:S02]  /*8610*/  FMUL.FTZ R65, R72, R65 ;  /* 0x0000004148417220 */ /* 0x000fe40000410000 */
[-C--:B------:R-:W-:Y:S02]  /*8620*/  FFMA.FTZ R80, R69, R75.reuse, -R80 ;  /* 0x0000004b45507223 */ /* 0x080fe40000010850 */
[----:B------:R-:W-:Y:S02]  /*8630*/  FFMA.FTZ R73, R70, R75, R73 ;  /* 0x0000004b46497223 */ /* 0x000fe40000010049 */
[----:B------:R-:W-:-:S02]  /*8640*/  FFMA.FTZ R63, R8, R62, -R63 ;  /* 0x0000003e083f7223 */ /* 0x000fc4000001083f */
[----:B------:R-:W-:Y:S01]  /*8650*/  FFMA.FTZ R10, R10, R62, R57 ;  /* 0x0000003e0a0a7223 */ /* 0x000fe20000010039 */
[----:B------:R-:W-:Y:S01]  /*8660*/  F2FP.PACK_AB R8, R73, R80 ;  /* 0x000000504908723e */ /* 0x000fe200000000ff */
[-C--:B------:R-:W-:Y:S02]  /*8670*/  FFMA.FTZ R67, R72, R66.reuse, -R67 ;  /* 0x0000004248437223 */ /* 0x080fe40000010843 */
[----:B------:R-:W-:Y:S01]  /*8680*/  FFMA.FTZ R9, R9, R66, R65 ;  /* 0x0000004209097223 */ /* 0x000fe20000010041 */
[----:B------:R-:W-:-:S04]  /*8690*/  F2FP.PACK_AB R10, R10, R63 ;  /* 0x0000003f0a0a723e */ /* 0x000fc800000000ff */
[----:B------:R-:W-:-:S05]  /*86a0*/  F2FP.PACK_AB R9, R9, R67 ;  /* 0x000000430909723e */ /* 0x000fca00000000ff */
[----:B------:R1:W-:Y:S02]  /*86b0*/  STS.128 [R31+0x100], R8 ;  /* 0x000100081f007388 */ /* 0x0003e40000000c00 */
.L_x_2541:
[----:B------:R-:W-:Y:S05]  /*86c0*/  BSYNC B0 ;  /* 0x0000000000007941 */ /* 0x000fea0003800000 */
.L_x_2540:
[----:B-1----:R-:W-:-:S04]  /*86d0*/  IADD3 R8, R14, 0x20, RZ ;  /* 0x000000200e087810 */ /* 0x002fc80007ffe0ff */
[----:B------:R-:W-:-:S13]  /*86e0*/  ISETP.GE.AND P0, PT, R8, c[0x0][0x27c], PT ;  /* 0x00009f0008007a0c */ /* 0x000fda0003f06270 */
[----:B------:R-:W-:Y:S05]  /*86f0*/  @P0 BRA `(.L_x_2539) ;  /* 0x000002a000000947 */ /* 0x000fea0003800000 */
[----:B------:R-:W1:Y:S01]  /*8700*/  LDS.128 R8, [R31+0x4100] ;  /* 0x004100001f087984 */ /* 0x000e620000000c00 */
[--C-:B------:R-:W-:Y:S01]  /*8710*/  SHF.R.U64 R62, R76, 0x10, R77.reuse ;  /* 0x000000104c3e7819 */ /* 0x100fe2000000124d */
[--C-:B------:R-:W-:Y:S01]  /*8720*/  HADD2.F32 R67, -RZ, R51.reuse.H1_H1 ;  /* 0x30000033ff437230 */ /* 0x100fe20000004100 */
[----:B------:R-:W-:Y:S01]  /*8730*/  SHF.R.U32.HI R76, RZ, 0x10, R77 ;  /* 0x00000010ff4c7819 */ /* 0x000fe2000001164d */
[----:B------:R-:W-:Y:S01]  /*8740*/  HADD2.F32 R70, -RZ, R56.H1_H1 ;  /* 0x30000038ff467230 */ /* 0x000fe20000004100 */
[--C-:B------:R-:W-:Y:S01]  /*8750*/  SHF.R.U64 R57, R78, 0x10, R79.reuse ;  /* 0x000000104e397819 */ /* 0x100fe2000000124f */
[----:B------:R-:W-:Y:S01]  /*8760*/  HADD2.F32 R51, -RZ, R51.H0_H0 ;  /* 0x20000033ff337230 */ /* 0x000fe20000004100 */
[----:B------:R-:W-:Y:S01]  /*8770*/  SHF.R.U32.HI R78, RZ, 0x10, R79 ;  /* 0x00000010ff4e7819 */ /* 0x000fe2000001164f */
[----:B------:R-:W-:Y:S02]  /*8780*/  HADD2.F32 R76, -RZ, R76.H0_H0 ;  /* 0x2000004cff4c7230 */ /* 0x000fe40000004100 */
[----:B------:R-:W-:-:S02]  /*8790*/  HADD2.F32 R62, -RZ, R62.H0_H0 ;  /* 0x2000003eff3e7230 */ /* 0x000fc40000004100 */
[----:B------:R-:W-:Y:S02]  /*87a0*/  HADD2.F32 R78, -RZ, R78.H0_H0 ;  /* 0x2000004eff4e7230 */ /* 0x000fe40000004100 */
[----:B------:R-:W-:Y:S02]  /*87b0*/  HADD2.F32 R56, -RZ, R56.H0_H0 ;  /* 0x20000038ff387230 */ /* 0x000fe40000004100 */
[--C-:B-1----:R-:W-:Y:S02]  /*87c0*/  HADD2.F32 R63, -RZ, R11.reuse.H0_H0 ;  /* 0x2000000bff3f7230 */ /* 0x102fe40000004100 */
[----:B------:R-:W-:Y:S02]  /*87d0*/  HADD2.F32 R11, -RZ, R11.H1_H1 ;  /* 0x3000000bff0b7230 */ /* 0x000fe40000004100 */
[--C-:B------:R-:W-:Y:S02]  /*87e0*/  HADD2.F32 R65, -RZ, R8.reuse.H1_H1 ;  /* 0x30000008ff417230 */ /* 0x100fe40000004100 */
[----:B------:R-:W-:Y:S01]  /*87f0*/  HADD2.F32 R64, -RZ, R8.H0_H0 ;  /* 0x20000008ff407230 */ /* 0x000fe20000004100 */
[-C--:B------:R-:W-:Y:S01]  /*8800*/  FMUL.FTZ R69, R11, R76.reuse ;  /* 0x0000004c0b457220 */ /* 0x080fe20000410000 */
[--C-:B------:R-:W-:Y:S01]  /*8810*/  HADD2.F32 R8, -RZ, R10.reuse.H0_H0 ;  /* 0x2000000aff087230 */ /* 0x100fe20000004100 */
[-C--:B------:R-:W-:Y:S01]  /*8820*/  FMUL.FTZ R72, R65, R67.reuse ;  /* 0x0000004341487220 */ /* 0x080fe20000410000 */
[--C-:B------:R-:W-:Y:S01]  /*8830*/  HADD2.F32 R66, -RZ, R9.reuse.H0_H0 ;  /* 0x20000009ff427230 */ /* 0x100fe20000004100 */
[C---:B------:R-:W-:Y:S01]  /*8840*/  FMUL.FTZ R76, R63.reuse, R76 ;  /* 0x0000004c3f4c7220 */ /* 0x040fe20000410000 */
[----:B------:R-:W-:Y:S01]  /*8850*/  HADD2.F32 R10, -RZ, R10.H1_H1 ;  /* 0x3000000aff0a7230 */ /* 0x000fe20000004100 */
[----:B------:R-:W-:Y:S01]  /*8860*/  FFMA.FTZ R69, R63, R78, -R69 ;  /* 0x0000004e3f457223 */ /* 0x000fe20000010845 */
[----:B------:R-:W-:Y:S01]  /*8870*/  HADD2.F32 R9, -RZ, R9.H1_H1 ;  /* 0x30000009ff097230 */ /* 0x000fe20000004100 */
[C---:B------:R-:W-:Y:S01]  /*8880*/  FMUL.FTZ R67, R64.reuse, R67 ;  /* 0x0000004340437220 */ /* 0x040fe20000410000 */
[----:B------:R-:W-:Y:S01]  /*8890*/  HADD2.F32 R63, -RZ, R57.H0_H0 ;  /* 0x20000039ff3f7230 */ /* 0x000fe20000004100 */
[----:B------:R-:W-:-:S02]  /*88a0*/  FFMA.FTZ R72, R64, R70, -R72 ;  /* 0x0000004640487223 */ /* 0x000fc40000010848 */
[-C--:B------:R-:W-:Y:S02]  /*88b0*/  FMUL.FTZ R57, R10, R51.reuse ;  /* 0x000000330a397220 */ /* 0x080fe40000410000 */
[-C--:B------:R-:W-:Y:S02]  /*88c0*/  FMUL.FTZ R64, R9, R62.reuse ;  /* 0x0000003e09407220 */ /* 0x080fe40000410000 */
[----:B------:R-:W-:Y:S02]  /*88d0*/  FMUL.FTZ R51, R8, R51 ;  /* 0x0000003308337220 */ /* 0x000fe40000410000 */
[----:B------:R-:W-:Y:S02]  /*88e0*/  FMUL.FTZ R62, R66, R62 ;  /* 0x0000003e423e7220 */ /* 0x000fe40000410000 */
[----:B------:R-:W-:Y:S02]  /*88f0*/  FFMA.FTZ R11, R11, R78, R76 ;  /* 0x0000004e0b0b7223 */ /* 0x000fe4000001004c */
[----:B------:R-:W-:-:S02]  /*8900*/  FFMA.FTZ R67, R65, R70, R67 ;  /* 0x0000004641437223 */ /* 0x000fc40000010043 */
[-C--:B------:R-:W-:Y:S01]  /*8910*/  FFMA.FTZ R57, R8, R56.reuse, -R57 ;  /* 0x0000003808397223 */ /* 0x080fe20000010839 */
[----:B------:R-:W-:Y:S01]  /*8920*/  F2FP.PACK_AB R11, R11, R69 ;  /* 0x000000450b0b723e */ /* 0x000fe200000000ff */
[----:B------:R-:W-:Y:S01]  /*8930*/  FFMA.FTZ R10, R10, R56, R51 ;  /* 0x000000380a0a7223 */ /* 0x000fe20000010033 */
[----:B------:R-:W-:Y:S01]  /*8940*/  F2FP.PACK_AB R8, R67, R72 ;  /* 0x000000484308723e */ /* 0x000fe200000000ff */
[-C--:B------:R-:W-:Y:S02]  /*8950*/  FFMA.FTZ R64, R66, R63.reuse, -R64 ;  /* 0x0000003f42407223 */ /* 0x080fe40000010840 */
[----:B------:R-:W-:Y:S01]  /*8960*/  FFMA.FTZ R9, R9, R63, R62 ;  /* 0x0000003f09097223 */ /* 0x000fe2000001003e */
[----:B------:R-:W-:-:S04]  /*8970*/  F2FP.PACK_AB R10, R10, R57 ;  /* 0x000000390a0a723e */ /* 0x000fc800000000ff */
[----:B------:R-:W-:-:S05]  /*8980*/  F2FP.PACK_AB R9, R9, R64 ;  /* 0x000000400909723e */ /* 0x000fca00000000ff */
[----:B------:R1:W-:Y:S02]  /*8990*/  STS.128 [R31+0x4100], R8 ;  /* 0x004100081f007388 */ /* 0x0003e40000000c00 */
.L_x_2539:
[----:B------:R-:W-:Y:S05]  /*89a0*/  BSYNC B1 ;  /* 0x0000000000017941 */ /* 0x000fea0003800000 */
.L_x_2538:
[----:B-1----:R-:W-:Y:S01]  /*89b0*/  IADD3 R8, R18, 0x20, RZ ;  /* 0x0000002012087810 */ /* 0x002fe20007ffe0ff */
[----:B------:R-:W-:Y:S03]  /*89c0*/  BSSY B1, `(.L_x_2542) ;  /* 0x000005e000017945 */ /* 0x000fe60003800000 */
[----:B------:R-:W-:-:S13]  /*89d0*/  ISETP.GE.AND P0, PT, R8, R25, PT ;  /* 0x000000190800720c */ /* 0x000fda0003f06270 */
        /* <DEDUP_REMOVED lines=10> */
[----:B------:R-:W-:Y:S01]  /*8a80*/  HADD2.F32 R56, -RZ, R56.H0_H0 ;  /* 0x20000038ff387230 */ /* 0x000fe20000004100 */
[----:B------:R-:W-:Y:S01]  /*8a90*/  SHF.R.U32.HI R60, RZ, 0x10, R61 ;  /* 0x00000010ff3c7819 */ /* 0x000fe2000001163d */
[----:B------:R-:W-:Y:S02]  /*8aa0*/  HADD2.F32 R58, -RZ, R58.H0_H0 ;  /* 0x2000003aff3a7230 */ /* 0x000fe40000004100 */
[----:B------:R-:W-:-:S02]  /*8ab0*/  HADD2.F32 R65, -RZ, R50.H1_H1 ;  /* 0x30000032ff417230 */ /* 0x000fc40000004100 */
        /* <DEDUP_REMOVED lines=32> */
.L_x_2545:
[----:B------:R-:W-:Y:S05]  /*8cc0*/  BSYNC B0 ;  /* 0x0000000000007941 */ /* 0x000fea0003800000 */
.L_x_2544:
[----:B-1----:R-:W-:-:S04]  /*8cd0*/  IADD3 R8, R14, 0x20, RZ ;  /* 0x000000200e087810 */ /* 0x002fc80007ffe0ff */
[----:B------:R-:W-:-:S13]  /*8ce0*/  ISETP.GE.AND P0, PT, R8, c[0x0][0x27c], PT ;  /* 0x00009f0008007a0c */ /* 0x000fda0003f06270 */
        /* <DEDUP_REMOVED lines=43> */
.L_x_2543:
[----:B------:R-:W-:Y:S05]  /*8fa0*/  BSYNC B1 ;  /* 0x0000000000017941 */ /* 0x000fea0003800000 */
.L_x_2542:
        /* <DEDUP_REMOVED lines=49> */
.L_x_2549:
[----:B------:R-:W-:Y:S05]  /*92c0*/  BSYNC B0 ;  /* 0x0000000000007941 */ /* 0x000fea0003800000 */
.L_x_2548:
        /* <DEDUP_REMOVED lines=32> */
[----:B------:R-:W-:Y:S02]  /*94d0*/  FMUL.FTZ R44, R41, R44 ;  /* 0x0000002c292c7220 */ /* 0x000fe40000410000 */
        /* <DEDUP_REMOVED lines=12> */
.L_x_2547:
[----:B------:R-:W-:Y:S05]  /*95a0*/  BSYNC B1 ;  /* 0x0000000000017941 */ /* 0x000fea0003800000 */
.L_x_2546:
[----:B-1----:R-:W-:-:S04]  /*95b0*/  IADD3 R8, R18, 0x60, RZ ;  /* 0x0000006012087810 */ /* 0x002fc80007ffe0ff */
        /* <DEDUP_REMOVED lines=47> */
.L_x_2552:
[----:B------:R-:W-:Y:S05]  /*98b0*/  BSYNC B0 ;  /* 0x0000000000007941 */ /* 0x000fea0003800000 */
.L_x_2551:
[----:B------:R-:W-:-:S04]  /*98c0*/  IADD3 R14, R14, 0x20, RZ ;  /* 0x000000200e0e7810 */ /* 0x000fc80007ffe0ff */
[----:B------:R-:W-:-:S13]  /*98d0*/  ISETP.GE.AND P0, PT, R14, c[0x0][0x27c], PT ;  /* 0x00009f000e007a0c */ /* 0x000fda0003f06270 */
[----:B------:R-:W-:Y:S05]  /*98e0*/  @P0 BRA `(.L_x_2550) ;  /* 0x000026e000000947 */ /* 0x000fea0003800000 */
[----:B-1----:R-:W1:Y:S01]  /*98f0*/  LDS.128 R8, [R31+0x7100] ;  /* 0x007100001f087984 */ /* 0x002e620000000c00 */
[--C-:B------:R-:W-:Y:S01]  /*9900*/  SHF.R.U64 R15, R20, 0x10, R21.reuse ;  /* 0x00000010140f7819 */ /* 0x100fe20000001215 */
[--C-:B------:R-:W-:Y:S01]  /*9910*/  HADD2.F32 R32, -RZ, R12.reuse.H0_H0 ;  /* 0x2000000cff207230 */ /* 0x100fe20000004100 */
        /* <DEDUP_REMOVED lines=8> */
[----:B------:R-:W-:Y:S02]  /*99a0*/  HADD2.F32 R13, -RZ, R13.H1_H1 ;  /* 0x3000000dff0d7230 */ /* 0x000fe40000004100 */
        /* <DEDUP_REMOVED lines=29> */
[----:B------:R1:W-:Y:S01]  /*9b80*/  STS.128 [R31+0x7100], R8 ;  /* 0x007100081f007388 */ /* 0x0003e20000000c00 */
[----:B------:R-:W-:Y:S05]  /*9b90*/  BRA `(.L_x_2550) ;  /* 0x0000243000007947 */ /* 0x000fea0003800000 */
.L_x_2529:
[----:B------:R-:W-:Y:S01]  /*9ba0*/  @P3 IMAD.HI.U32 R13, R12, c[0x0][0x2c8], RZ ;  /* 0x0000b2000c0d3a27 */ /* 0x000fe200078e00ff */
[----:B------:R-:W-:Y:S01]  /*9bb0*/  CS2R R58, SRZ ;  /* 0x00000000003a7805 */ /* 0x000fe2000001ff00 */
[----:B------:R-:W-:Y:S02]  /*9bc0*/  CS2R R56, SRZ ;  /* 0x0000000000387805 */ /* 0x000fe4000001ff00 */
[----:B------:R-:W-:Y:S01]  /*9bd0*/  IMAD.MOV.U32 R23, RZ, RZ, R25 ;  /* 0x000000ffff177224 */ /* 0x000fe200078e0019 */
[----:B------:R-:W-:Y:S01]  /*9be0*/  @P3 SHF.R.U32.HI R12, RZ, c[0x0][0x2cc], R13 ;  /* 0x0000b300ff0c3a19 */ /* 0x000fe2000001160d */
[----:B------:R-:W-:-:S03]  /*9bf0*/  IMAD.MOV.U32 R20, RZ, RZ, R14 ;  /* 0x000000ffff147224 */ /* 0x000fc600078e000e */
[----:B------:R-:W-:Y:S01]  /*9c00*/  SHF.R.S32.HI R13, RZ, 0x1f, R12 ;  /* 0x0000001fff0d7819 */ /* 0x000fe2000001140c */
[----:B------:R-:W-:-:S04]  /*9c10*/  IMAD.WIDE.U32 R22, R12, c[0x0][0x280], R22 ;  /* 0x0000a0000c167a25 */ /* 0x000fc800078e0016 */
[C---:B------:R-:W-:Y:S02]  /*9c20*/  IMAD R15, R13.reuse, c[0x0][0x280], RZ ;  /* 0x0000a0000d0f7a24 */ /* 0x040fe400078e02ff */
[----:B------:R-:W-:Y:S02]  /*9c30*/  IMAD R13, R13, c[0x0][0x290], RZ ;  /* 0x0000a4000d0d7a24 */ /* 0x000fe400078e02ff */
[C---:B------:R-:W-:Y:S02]  /*9c40*/  IMAD R15, R12.reuse, c[0x0][0x284], R15 ;  /* 0x0000a1000c0f7a24 */ /* 0x040fe400078e020f */
[----:B------:R-:W-:-:S04]  /*9c50*/  IMAD.WIDE.U32 R20, R12, c[0x0][0x290], R20 ;  /* 0x0000a4000c147a25 */ /* 0x000fc800078e0014 */
[----:B------:R-:W-:Y:S01]  /*9c60*/  IMAD.IADD R49, R23, 0x1, R15 ;  /* 0x0000000117317824 */ /* 0x000fe200078e020f */
[----:B------:R-:W-:Y:S01]  /*9c70*/  LEA R15, P0, R22, c[0x0][0x270], 0x1 ;  /* 0x00009c00160f7a11 */ /* 0x000fe200078008ff */
[----:B------:R-:W-:Y:S01]  /*9c80*/  IMAD R13, R12, c[0x0][0x294], R13 ;  /* 0x0000a5000c0d7a24 */ /* 0x000fe200078e020d */
[----:B------:R-:W-:Y:S02]  /*9c90*/  SHF.R.S32.HI R12, RZ, 0x1f, R224 ;  /* 0x0000001fff0c7819 */ /* 0x000fe400000114e0 */
[----:B------:R-:W-:Y:S01]  /*9ca0*/  LEA.HI.X R49, R22, c[0x0][0x274], R49, 0x1, P0 ;  /* 0x00009d0016317a11 */ /* 0x000fe200000f0c31 */
[----:B------:R-:W1:Y:S01]  /*9cb0*/  SHFL.IDX PT, R24, R15, RZ, 0x181f ;  /* 0x00181fff0f187589 */ /* 0x000e6200000e0000 */
[----:B------:R-:W-:Y:S02]  /*9cc0*/  IADD3 R14, R21, R13, RZ ;  /* 0x0000000d150e7210 */ /* 0x000fe40007ffe0ff */
[----:B------:R-:W-:-:S04]  /*9cd0*/  LEA R13, P0, R20, c[0x0][0x288], 0x1 ;  /* 0x0000a200140d7a11 */ /* 0x000fc800078008ff */
[----:B------:R-:W-:Y:S02]  /*9ce0*/  LEA.HI.X R14, R20, c[0x0][0x28c], R14, 0x1, P0 ;  /* 0x0000a300140e7a11 */ /* 0x000fe400000f0c0e */
[----:B------:R-:W2:Y:S01]  /*9cf0*/  SHFL.IDX PT, R20, R49, RZ, 0x181f ;  /* 0x00181fff31147589 */ /* 0x000ea200000e0000 */
[----:B------:R-:W-:-:S03]  /*9d00*/  ISETP.GE.OR P0, PT, R224, c[0x0][0x27c], P4 ;  /* 0x00009f00e0007a0c */ /* 0x000fc60002706670 */
[----:B------:R-:W-:Y:S10]  /*9d10*/  SHFL.IDX PT, R21, R14, RZ, 0x181f ;  /* 0x00181fff0e157589 */ /* 0x000ff400000e0000 */
[C---:B------:R-:W-:Y:S01]  /*9d20*/  @!P0 IMAD.SHL.U32 R23, R224.reuse, 0x2, RZ ;  /* 0x00000002e0178824 */ /* 0x040fe200078e00ff */
[----:B------:R-:W-:-:S04]  /*9d30*/  @!P0 SHF.L.U64.HI R22, R224, 0x1, R12 ;  /* 0x00000001e0168819 */ /* 0x000fc8000001020c */
[----:B-1----:R-:W-:-:S05]  /*9d40*/  @!P0 IADD3 R24, P2, R24, R23, RZ ;  /* 0x0000001718188210 */ /* 0x002fca0007f5e0ff */
[----:B--2---:R-:W-:Y:S02]  /*9d50*/  @!P0 IMAD.X R25, R20, 0x1, R22, P2 ;  /* 0x0000000114198824 */ /* 0x004fe400010e0616 */
[----:B------:R-:W1:Y:S01]  /*9d60*/  SHFL.IDX PT, R20, R13, RZ, 0x181f ;  /* 0x00181fff0d147589 */ /* 0x000e6200000e0000 */
[----:B------:R-:W-:Y:S01]  /*9d70*/  CS2R R54, SRZ ;  /* 0x0000000000367805 */ /* 0x000fe2000001ff00 */
[----:B------:R-:W-:Y:S02]  /*9d80*/  CS2R R52, SRZ ;  /* 0x0000000000347805 */ /* 0x000fe4000001ff00 */
[----:B------:R-:W2:Y:S01]  /*9d90*/  @!P0 LD.E.128 R56, [R24.64] ;  /* 0x0000001218388980 */ /* 0x000ea2000c101d00 */
[----:B-1----:R-:W-:-:S05]  /*9da0*/  @!P0 IADD3 R20, P2, R20, R23, RZ ;  /* 0x0000001714148210 */ /* 0x002fca0007f5e0ff */
[----:B------:R-:W-:-:S05]  /*9db0*/  @!P0 IMAD.X R21, R21, 0x1, R22, P2 ;  /* 0x0000000115158824 */ /* 0x000fca00010e0616 */
[----:B------:R1:W3:Y:S01]  /*9dc0*/  @!P0 LD.E.128 R52, [R20.64] ;  /* 0x0000001214348980 */ /* 0x0002e2000c101d00 */
[----:B------:R-:W-:Y:S01]  /*9dd0*/  BSSY B0, `(.L_x_2553) ;  /* 0x0000023000007945 */ /* 0x000fe20003800000 */
[----:B------:R-:W-:Y:S01]  /*9de0*/  CS2R R46, SRZ ;  /* 0x00000000002e7805 */ /* 0x000fe2000001ff00 */
[----:B------:R-:W-:Y:S01]  /*9df0*/  CS2R R44, SRZ ;  /* 0x00000000002c7805 */ /* 0x000fe2000001ff00 */
[----:B------:R-:W-:Y:S01]  /*9e00*/  CS2R R42, SRZ ;  /* 0x00000000002a7805 */ /* 0x000fe2000001ff00 */
[----:B------:R-:W-:Y:S01]  /*9e10*/  CS2R R40, SRZ ;  /* 0x0000000000287805 */ /* 0x000fe2000001ff00 */
[----:B------:R-:W-:Y:S02]  /*9e20*/  ISETP.GE.AND P2, PT, R224, c[0x0][0x27c], PT ;  /* 0x00009f00e0007a0c */ /* 0x000fe40003f46270 */
[----:B--2---:R-:W-:Y:S01]  /*9e30*/  MOV R23, R58 ;  /* 0x0000003a00177202 */ /* 0x004fe20000000f00 */
[----:B------:R-:W-:Y:S01]  /*9e40*/  IMAD.MOV.U32 R22, RZ, RZ, R59 ;  /* 0x000000ffff167224 */ /* 0x000fe200078e003b */
[----:B-1----:R-:W-:Y:S01]  /*9e50*/  MOV R20, R57 ;  /* 0x0000003900147202 */ /* 0x002fe20000000f00 */
[----:B------:R-:W-:-:S03]  /*9e60*/  IMAD.MOV.U32 R21, RZ, RZ, R56 ;  /* 0x000000ffff157224 */ /* 0x000fc600078e0038 */
[----:B------:R-:W-:Y:S02]  /*9e70*/  PRMT R76, R22, 0x5410, R23 ;  /* 0x00005410164c7816 */ /* 0x000fe40000000017 */
[----:B------:R-:W-:Y:S01]  /*9e80*/  PRMT R75, R20, 0x5410, R21 ;  /* 0x00005410144b7816 */ /* 0x000fe20000000015 */
[----:B------:R1:W2:Y:S04]  /*9e90*/  SHFL.IDX PT, R22, R15, 0x1, 0x181f ;  /* 0x00381f000f167f89 */ /* 0x0002a800000e0000 */
[----:B------:R1:W4:Y:S04]  /*9ea0*/  SHFL.IDX PT, R20, R13, 0x1, 0x181f ;  /* 0x00381f000d147f89 */ /* 0x00032800000e0000 */
[----:B------:R1:W1:Y:S04]  /*9eb0*/  SHFL.IDX PT, R23, R49, 0x1, 0x181f ;  /* 0x00381f0031177f89 */ /* 0x00026800000e0000 */
[----:B------:R1:W1:Y:S01]  /*9ec0*/  SHFL.IDX PT, R21, R14, 0x1, 0x181f ;  /* 0x00381f000e157f89 */ /* 0x00026200000e0000 */
[----:B---3--:R-:W-:Y:S01]  /*9ed0*/  IMAD.MOV.U32 R27, RZ, RZ, R54 ;  /* 0x000000ffff1b7224 */ /* 0x008fe200078e0036 */
[----:B------:R-:W-:Y:S01]  /*9ee0*/  MOV R25, R52 ;  /* 0x0000003400197202 */ /* 0x000fe20000000f00 */
[----:B------:R-:W-:-:S02]  /*9ef0*/  IMAD.MOV.U32 R26, RZ, RZ, R55 ;  /* 0x000000ffff1a7224 */ /* 0x000fc400078e0037 */
[----:B------:R-:W-:-:S03]  /*9f00*/  IMAD.MOV.U32 R24, RZ, RZ, R53 ;  /* 0x000000ffff187224 */ /* 0x000fc600078e0035 */
[----:B------:R-:W-:Y:S02]  /*9f10*/  PRMT R74, R26, 0x5410, R27 ;  /* 0x000054101a4a7816 */ /* 0x000fe4000000001b */
[----:B------:R-:W-:Y:S01]  /*9f20*/  PRMT R73, R24, 0x5410, R25 ;  /* 0x0000541018497816 */ /* 0x000fe20000000019 */
[----:B------:R-:W-:Y:S05]  /*9f30*/  @P1 BRA `(.L_x_2554) ;  /* 0x000000c000001947 */ /* 0x000fea0003800000 */
[----:B--2-4-:R-:W-:Y:S01]  /*9f40*/  CS2R R44, SRZ ;  /* 0x00000000002c7805 */ /* 0x014fe2000001ff00 */
[----:B------:R-:W-:Y:S01]  /*9f50*/  CS2R R42, SRZ ;  /* 0x00000000002a7805 */ /* 0x000fe2000001ff00 */
[----:B------:R-:W-:Y:S01]  /*9f60*/  CS2R R40, SRZ ;  /* 0x0000000000287805 */ /* 0x000fe2000001ff00 */
[----:B------:R-:W-:Y:S05]  /*9f70*/  @P2 BRA `(.L_x_2554) ;  /* 0x0000008000002947 */ /* 0x000fea0003800000 */
[C---:B------:R-:W-:Y:S01]  /*9f80*/  IMAD.SHL.U32 R24, R224.reuse, 0x2, RZ ;  /* 0x00000002e0187824 */ /* 0x040fe200078e00ff */
[----:B------:R-:W-:-:S04]  /*9f90*/  SHF.L.U64.HI R25, R224, 0x1, R12 ;  /* 0x00000001e0197819 */ /* 0x000fc8000001020c */
[----:B------:R-:W-:-:S05]  /*9fa0*/  IADD3 R22, P0, R22, R24, RZ ;  /* 0x0000001816167210 */ /* 0x000fca0007f1e0ff */
[----:B-1----:R-:W-:Y:S01]  /*9fb0*/  IMAD.X R23, R23, 0x1, R25, P0 ;  /* 0x0000000117177824 */ /* 0x002fe200000e0619 */
[----:B------:R-:W-:-:S04]  /*9fc0*/  IADD3 R20, P0, R20, R24, RZ ;  /* 0x0000001814147210 */ /* 0x000fc80007f1e0ff */
[----:B------:R1:W5:Y:S01]  /*9fd0*/  LD.E.128 R44, [R22.64] ;  /* 0x00000012162c7980 */ /* 0x000362000c101d00 */
[----:B------:R-:W-:-:S05]  /*9fe0*/  IMAD.X R21, R21, 0x1, R25, P0 ;  /* 0x0000000115157824 */ /* 0x000fca00000e0619 */
[----:B------:R1:W5:Y:S03]  /*9ff0*/  LD.E.128 R40, [R20.64] ;  /* 0x0000001214287980 */ /* 0x000366000c101d00 */
.L_x_2554:
[----:B--2-4-:R-:W-:Y:S05]  /*a000*/  BSYNC B0 ;  /* 0x0000000000007941 */ /* 0x014fea0003800000 */
.L_x_2553:
[----:B-1----:R-:W1:Y:S01]  /*a010*/  SHFL.IDX PT, R22, R15, 0x2, 0x181f ;  /* 0x00581f000f167f89 */ /* 0x002e6200000e0000 */
[C---:B------:R-:W-:Y:S01]  /*a020*/  ISETP.GE.OR P0, PT, R224.reuse, c[0x0][0x27c], P5 ;  /* 0x00009f00e0007a0c */ /* 0x040fe20002f06670 */
[----:B------:R-:W-:Y:S01]  /*a030*/  CS2R R38, SRZ ;  /* 0x0000000000267805 */ /* 0x000fe2000001ff00 */
[----:B------:R-:W-:Y:S01]  /*a040*/  CS2R R36, SRZ ;  /* 0x0000000000247805 */ /* 0x000fe2000001ff00 */
[----:B------:R-:W2:Y:S10]  /*a050*/  SHFL.IDX PT, R23, R49, 0x2, 0x181f ;  /* 0x00581f0031177f89 */ /* 0x000eb400000e0000 */
[C---:B------:R-:W-:Y:S01]  /*a060*/  @!P0 IMAD.SHL.U32 R20, R224.reuse, 0x2, RZ ;  /* 0x00000002e0148824 */ /* 0x040fe200078e00ff */
[----:B------:R-:W-:-:S04]  /*a070*/  @!P0 SHF.L.U64.HI R21, R224, 0x1, R12 ;  /* 0x00000001e0158819 */ /* 0x000fc8000001020c */
[-C--:B-1----:R-:W-:Y:S02]  /*a080*/  @!P0 IADD3 R24, P1, R22, R20.reuse, RZ ;  /* 0x0000001416188210 */ /* 0x082fe40007f3e0ff */
[----:B------:R-:W1:Y:S03]  /*a090*/  SHFL.IDX PT, R22, R13, 0x2, 0x181f ;  /* 0x00581f000d167f89 */ /* 0x000e6600000e0000 */
[----:B--2---:R-:W-:Y:S02]  /*a0a0*/  @!P0 IMAD.X R25, R23, 0x1, R21, P1 ;  /* 0x0000000117198824 */ /* 0x004fe400008e0615 */
[----:B------:R-:W2:Y:S01]  /*a0b0*/  SHFL.IDX PT, R23, R14, 0x2, 0x181f ;  /* 0x00581f000e177f89 */ /* 0x000ea200000e0000 */
[----:B------:R-:W-:Y:S01]  /*a0c0*/  CS2R R34, SRZ ;  /* 0x0000000000227805 */ /* 0x000fe2000001ff00 */
[----:B------:R-:W-:Y:S02]  /*a0d0*/  CS2R R32, SRZ ;  /* 0x0000000000207805 */ /* 0x000fe4000001ff00 */
[----:B------:R3:W4:Y:S01]  /*a0e0*/  @!P0 LD.E.128 R36, [R24.64] ;  /* 0x0000001218248980 */ /* 0x000722000c101d00 */
[----:B-1----:R-:W-:-:S05]  /*a0f0*/  @!P0 IADD3 R20, P1, R22, R20, RZ ;  /* 0x0000001416148210 */ /* 0x002fca0007f3e0ff */
[----:B--2---:R-:W-:-:S05]  /*a100*/  @!P0 IMAD.X R21, R23, 0x1, R21, P1 ;  /* 0x0000000117158824 */ /* 0x004fca00008e0615 */
[----:B------:R1:W2:Y:S01]  /*a110*/  @!P0 LD.E.128 R32, [R20.64] ;  /* 0x0000001214208980 */ /* 0x0002a2000c101d00 */
[----:B-----5:R-:W-:Y:S01]  /*a120*/  IMAD.MOV.U32 R22, RZ, RZ, R47 ;  /* 0x000000ffff167224 */ /* 0x020fe200078e002f */
[----:B------:R-:W-:-:S04]  /*a130*/  MOV R23, R46 ;  /* 0x0000002e00177202 */ /* 0x000fc80000000f00 */
[----:B------:R-:W-:Y:S01]  /*a140*/  PRMT R70, R22, 0x5410, R23 ;  /* 0x0000541016467816 */ /* 0x000fe20000000017 */
[----:B------:R-:W-:Y:S01]  /*a150*/  IMAD.MOV.U32 R22, RZ, RZ, R43 ;  /* 0x000000ffff167224 */ /* 0x000fe200078e002b */
[----:B------:R-:W-:-:S04]  /*a160*/  MOV R23, R42 ;  /* 0x0000002a00177202 */ /* 0x000fc80000000f00 */
[----:B------:R-:W-:Y:S01]  /*a170*/  PRMT R67, R22, 0x5410, R23 ;  /* 0x0000541016437816 */ /* 0x000fe20000000017 */
[----:B-1----:R-:W-:Y:S02]  /*a180*/  IMAD.MOV.U32 R21, RZ, RZ, R44 ;  /* 0x000000ffff157224 */ /* 0x002fe400078e002c */
[----:B------:R-:W-:-:S05]  /*a190*/  IMAD.MOV.U32 R20, RZ, RZ, R45 ;  /* 0x000000ffff147224 */ /* 0x000fca00078e002d */
[----:B------:R-:W-:Y:S01]  /*a1a0*/  PRMT R69, R20, 0x5410, R21 ;  /* 0x0000541014457816 */ /* 0x000fe20000000015 */
[----:B------:R-:W-:Y:S02]  /*a1b0*/  IMAD.MOV.U32 R21, RZ, RZ, R40 ;  /* 0x000000ffff157224 */ /* 0x000fe400078e0028 */
[----:B------:R-:W-:-:S05]  /*a1c0*/  IMAD.MOV.U32 R20, RZ, RZ, R41 ;  /* 0x000000ffff147224 */ /* 0x000fca00078e0029 */
[----:B------:R-:W-:Y:S01]  /*a1d0*/  PRMT R66, R20, 0x5410, R21 ;  /* 0x0000541014427816 */ /* 0x000fe20000000015 */
[----:B------:R-:W1:Y:S01]  /*a1e0*/  SHFL.IDX PT, R49, R49, 0x3, 0x181f ;  /* 0x00781f0031317f89 */ /* 0x000e6200000e0000 */
[----:B------:R-:W-:Y:S03]  /*a1f0*/  BSSY B0, `(.L_x_2555) ;  /* 0x0000020000007945 */ /* 0x000fe60003800000 */
[----:B------:R-:W1:Y:S01]  /*a200*/  SHFL.IDX PT, R15, R15, 0x3, 0x181f ;  /* 0x00781f000f0f7f89 */ /* 0x000e6200000e0000 */
[----:B------:R-:W-:-:S03]  /*a210*/  CS2R R26, SRZ ;  /* 0x00000000001a7805 */ /* 0x000fc6000001ff00 */
[----:B------:R-:W1:Y:S01]  /*a220*/  SHFL.IDX PT, R13, R13, 0x3, 0x181f ;  /* 0x00781f000d0d7f89 */ /* 0x000e6200000e0000 */
[----:B---3--:R-:W-:-:S03]  /*a230*/  CS2R R24, SRZ ;  /* 0x0000000000187805 */ /* 0x008fc6000001ff00 */
[----:B------:R-:W3:Y:S01]  /*a240*/  SHFL.IDX PT, R14, R14, 0x3, 0x181f ;  /* 0x00781f000e0e7f89 */ /* 0x000ee200000e0000 */
[----:B----4-:R-:W-:Y:S01]  /*a250*/  IMAD.MOV.U32 R22, RZ, RZ, R39 ;  /* 0x000000ffff167224 */ /* 0x010fe200078e0027 */
[----:B------:R-:W-:Y:S01]  /*a260*/  MOV R23, R38 ;  /* 0x0000002600177202 */ /* 0x000fe20000000f00 */
[----:B------:R-:W-:Y:S01]  /*a270*/  IMAD.MOV.U32 R21, RZ, RZ, R36 ;  /* 0x000000ffff157224 */ /* 0x000fe200078e0024 */
[----:B------:R-:W-:Y:S02]  /*a280*/  MOV R20, R37 ;  /* 0x0000002500147202 */ /* 0x000fe40000000f00 */
[----:B------:R-:W-:Y:S02]  /*a290*/  PRMT R65, R22, 0x5410, R23 ;  /* 0x0000541016417816 */ /* 0x000fe40000000017 */
[----:B------:R-:W-:Y:S01]  /*a2a0*/  PRMT R64, R20, 0x5410, R21 ;  /* 0x0000541014407816 */ /* 0x000fe20000000015 */
[----:B--2---:R-:W-:Y:S01]  /*a2b0*/  IMAD.MOV.U32 R23, RZ, RZ, R34 ;  /* 0x000000ffff177224 */ /* 0x004fe200078e0022 */
[----:B------:R-:W-:Y:S01]  /*a2c0*/  MOV R21, R32 ;  /* 0x0000002000157202 */ /* 0x000fe20000000f00 */
[----:B------:R-:W-:-:S02]  /*a2d0*/  IMAD.MOV.U32 R22, RZ, RZ, R35 ;  /* 0x000000ffff167224 */ /* 0x000fc400078e0023 */
[----:B------:R-:W-:-:S03]  /*a2e0*/  IMAD.MOV.U32 R20, RZ, RZ, R33 ;  /* 0x000000ffff147224 */ /* 0x000fc600078e0021 */
[----:B------:R-:W-:Y:S02]  /*a2f0*/  PRMT R63, R22, 0x5410, R23 ;  /* 0x00005410163f7816 */ /* 0x000fe40000000017 */
[----:B------:R-:W-:Y:S01]  /*a300*/  PRMT R62, R20, 0x5410, R21 ;  /* 0x00005410143e7816 */ /* 0x000fe20000000015 */
[----:B------:R-:W-:Y:S01]  /*a310*/  CS2R R22, SRZ ;  /* 0x0000000000167805 */ /* 0x000fe2000001ff00 */
[----:B------:R-:W-:Y:S01]  /*a320*/  CS2R R20, SRZ ;  /* 0x0000000000147805 */ /* 0x000fe2000001ff00 */
[----:B------:R-:W-:Y:S05]  /*a330*/  @P6 BRA `(.L_x_2556) ;  /* 0x000000b000006947 */ /* 0x000fea0003800000 */
[C---:B-1-3--:R-:W-:Y:S01]  /*a340*/  IMAD.SHL.U32 R20, R224.reuse, 0x2, RZ ;  /* 0x00000002e0147824 */ /* 0x04afe200078e00ff */
[----:B------:R-:W-:Y:S01]  /*a350*/  SHF.L.U64.HI R12, R224, 0x1, R12 ;  /* 0x00000001e00c7819 */ /* 0x000fe2000001020c */
[----:B------:R-:W-:Y:S01]  /*a360*/  CS2R R24, SRZ ;  /* 0x0000000000187805 */ /* 0x000fe2000001ff00 */
[----:B------:R-:W-:Y:S02]  /*a370*/  CS2R R22, SRZ ;  /* 0x0000000000167805 */ /* 0x000fe4000001ff00 */
[----:B------:R-:W-:-:S05]  /*a380*/  IADD3 R50, P0, R15, R20, RZ ;  /* 0x000000140f327210 */ /* 0x000fca0007f1e0ff */
[--C-:B------:R-:W-:Y:S01]  /*a390*/  IMAD.X R51, R49, 0x1, R12.reuse, P0 ;  /* 0x0000000131337824 */ /* 0x100fe200000e060c */
[----:B------:R-:W-:Y:S02]  /*a3a0*/  IADD3 R60, P0, R13, R20, RZ ;  /* 0x000000140d3c7210 */ /* 0x000fe40007f1e0ff */
[----:B------:R-:W-:Y:S02]  /*a3b0*/  CS2R R20, SRZ ;  /* 0x0000000000147805 */ /* 0x000fe4000001ff00 */
[----:B------:R1:W5:Y:S01]  /*a3c0*/  @!P2 LD.E.128 R24, [R50.64] ;  /* 0x000000123218a980 */ /* 0x000362000c101d00 */
[----:B------:R-:W-:-:S05]  /*a3d0*/  IMAD.X R61, R14, 0x1, R12, P0 ;  /* 0x000000010e3d7824 */ /* 0x000fca00000e060c */
[----:B------:R1:W5:Y:S03]  /*a3e0*/  @!P2 LD.E.128 R20, [R60.64] ;  /* 0x000000123c14a980 */ /* 0x000366000c101d00 */
.L_x_2556:
[----:B-1-3--:R-:W-:Y:S05]  /*a3f0*/  BSYNC B0 ;  /* 0x0000000000007941 */ /* 0x00afea0003800000 */
.L_x_2555:
        /* <DEDUP_REMOVED lines=8> */
[----:B------:R-:W-:Y:S01]  /*a480*/  ISETP.GE.OR P0, PT, R18, R61, P2 ;  /* 0x0000003d1200720c */ /* 0x000fe20001706670 */
[----:B------:R-:W-:Y:S01]  /*a490*/  IMAD.MOV.U32 R8, RZ, RZ, R21 ;  /* 0x000000ffff087224 */ /* 0x000fe200078e0015 */
[----:B------:R-:W-:Y:S01]  /*a4a0*/  PRMT R60, R13, 0x5410, R14 ;  /* 0x000054100d3c7816 */ /* 0x000fe2000000000e */
[----:B------:R-:W-:Y:S01]  /*a4b0*/  IMAD.MOV.U32 R13, RZ, RZ, R25 ;  /* 0x000000ffff0d7224 */ /* 0x000fe200078e0019 */
[----:B------:R-:W-:-:S02]  /*a4c0*/  PRMT R51, R51, 0x5410, R12 ;  /* 0x0000541033337816 */ /* 0x000fc4000000000c */
[----:B------:R-:W-:Y:S02]  /*a4d0*/  MOV R12, R22 ;  /* 0x00000016000c7202 */ /* 0x000fe40000000f00 */
[----:B------:R-:W-:Y:S01]  /*a4e0*/  PRMT R51, R13, 0x7610, R51 ;  /* 0x000076100d337816 */ /* 0x000fe20000000033 */
[----:B------:R-:W-:Y:S01]  /*a4f0*/  IMAD.MOV.U32 R13, RZ, RZ, R23 ;  /* 0x000000ffff0d7224 */ /* 0x000fe200078e0017 */
[----:B------:R-:W-:Y:S02]  /*a500*/  PRMT R50, R50, 0x5410, R12 ;  /* 0x0000541032327816 */ /* 0x000fe4000000000c */
[----:B------:R-:W-:Y:S02]  /*a510*/  MOV R12, R20 ;  /* 0x00000014000c7202 */ /* 0x000fe40000000f00 */
[----:B------:R-:W-:Y:S02]  /*a520*/  PRMT R50, R13, 0x7610, R50 ;  /* 0x000076100d327816 */ /* 0x000fe40000000032 */
[----:B------:R-:W-:Y:S01]  /*a530*/  PRMT R49, R8, 0x5410, R12 ;  /* 0x0000541008317816 */ /* 0x000fe2000000000c */
[----:B------:R-:W-:Y:S05]  /*a540*/  @P0 BRA `(.L_x_2558) ;  /* 0x000005f000000947 */ /* 0x000fea0003800000 */
[----:B------:R-:W-:Y:S01]  /*a550*/  MOV R13, c[0x0][0x27c] ;  /* 0x00009f00000d7a02 */ /* 0x000fe20000000f00 */
[----:B------:R-:W-:Y:S01]  /*a560*/  HADD2.F32 R81, -RZ, R73.H0_H0 ;  /* 0x20000049ff517230 */ /* 0x000fe20000004100 */
[--C-:B------:R-:W-:Y:S01]  /*a570*/  SHF.R.U64 R52, R52, 0x10, R53.reuse ;  /* 0x0000001034347819 */ /* 0x100fe20000001235 */
[----:B------:R-:W-:Y:S01]  /*a580*/  HADD2.F32 R87, -RZ, R75.H0_H0 ;  /* 0x2000004bff577230 */ /* 0x000fe20000004100 */
[----:B------:R-:W-:Y:S01]  /*a590*/  LEA.HI R13, R13, R0, RZ, 0x1d ;  /* 0x000000000d0d7211 */ /* 0x000fe200078fe8ff */
[----:B------:R-:W-:Y:S01]  /*a5a0*/  HADD2.F32 R73, -RZ, R73.H1_H1 ;  /* 0x30000049ff497230 */ /* 0x000fe20000004100 */
[----:B------:R-:W-:Y:S01]  /*a5b0*/  SHF.R.U32.HI R77, RZ, 0x10, R53 ;  /* 0x00000010ff4d7819 */ /* 0x000fe20000011635 */
[----:B------:R-:W-:Y:S01]  /*a5c0*/  HADD2.F32 R88, -RZ, R75.H1_H1 ;  /* 0x3000004bff587230 */ /* 0x000fe20000004100 */
[----:B------:R-:W-:Y:S01]  /*a5d0*/  SHF.R.S32.HI R8, RZ, 0x1f, R13 ;  /* 0x0000001fff087819 */ /* 0x000fe2000001140d */
[----:B------:R-:W-:Y:S01]  /*a5e0*/  HADD2.F32 R52, -RZ, R52.H0_H0 ;  /* 0x20000034ff347230 */ /* 0x000fe20000004100 */
[----:B------:R-:W-:Y:S01]  /*a5f0*/  SHF.L.U32 R12, R13, 0x3, RZ ;  /* 0x000000030d0c7819 */ /* 0x000fe200000006ff */
[----:B------:R-:W-:Y:S01]  /*a600*/  HADD2.F32 R77, -RZ, R77.H0_H0 ;  /* 0x2000004dff4d7230 */ /* 0x000fe20000004100 */
[----:B------:R-:W-:-:S02]  /*a610*/  LEA.HI R8, R8, R13, RZ, 0x3 ;  /* 0x0000000d08087211 */ /* 0x000fc400078f18ff */
[----:B------:R-:W-:Y:S02]  /*a620*/  LOP3.LUT R12, R11, 0x38, R12, 0xf8, !PT ;  /* 0x000000380b0c7812 */ /* 0x000fe400078ef80c */
[----:B------:R-:W-:Y:S02]  /*a630*/  SHF.L.U32 R11, R8, 0xa, RZ ;  /* 0x0000000a080b7819 */ /* 0x000fe400000006ff */
[----:B------:R-:W-:Y:S02]  /*a640*/  LOP3.LUT R8, R12, R10, RZ, 0x3c, !PT ;  /* 0x0000000a0c087212 */ /* 0x000fe400078e3cff */
[----:B------:R-:W-:Y:S01]  /*a650*/  LOP3.LUT R10, R11, 0x7fffe000, RZ, 0xc0, !PT ;  /* 0x7fffe0000b0a7812 */ /* 0x000fe200078ec0ff */
[----:B------:R-:W1:Y:S01]  /*a660*/  LDS.128 R12, [R31+0x100] ;  /* 0x000100001f0c7984 */ /* 0x000e620000000c00 */
[----:B------:R-:W-:Y:S02]  /*a670*/  SHF.R.U64 R53, R58, 0x10, R59 ;  /* 0x000000103a357819 */ /* 0x000fe4000000123b */
[----:B------:R-:W-:-:S02]  /*a680*/  IADD3 R8, R8, R10, R9 ;  /* 0x0000000a08087210 */ /* 0x000fc40007ffe009 */
[----:B------:R-:W-:Y:S01]  /*a690*/  SHF.R.U32.HI R58, RZ, 0x10, R59 ;  /* 0x00000010ff3a7819 */ /* 0x000fe2000001163b */
[----:B------:R-:W-:Y:S01]  /*a6a0*/  HADD2.F32 R53, -RZ, R53.H0_H0 ;  /* 0x20000035ff357230 */ /* 0x000fe20000004100 */
[----:B------:R-:W-:Y:S02]  /*a6b0*/  SHF.L.U32 R72, R8, 0x1, RZ ;  /* 0x0000000108487819 */ /* 0x000fe400000006ff */
[--C-:B------:R-:W-:Y:S01]  /*a6c0*/  SHF.R.U64 R56, R56, 0x10, R57.reuse ;  /* 0x0000001038387819 */ /* 0x100fe20000001239 */
[----:B------:R-:W-:Y:S01]  /*a6d0*/  HADD2.F32 R58, -RZ, R58.H0_H0 ;  /* 0x2000003aff3a7230 */ /* 0x000fe20000004100 */
[----:B------:R-:W-:Y:S01]  /*a6e0*/  SHF.R.U32.HI R57, RZ, 0x10, R57 ;  /* 0x00000010ff397819 */ /* 0x000fe20000011639 */
[----:B------:R-:W2:Y:S01]  /*a6f0*/  LDS.128 R8, [R72+0x100] ;  /* 0x0001000048087984 */ /* 0x000ea20000000c00 */
[--C-:B------:R-:W-:Y:S01]  /*a700*/  SHF.R.U64 R54, R54, 0x10, R55.reuse ;  /* 0x0000001036367819 */ /* 0x100fe20000001237 */
[----:B------:R-:W-:Y:S01]  /*a710*/  HADD2.F32 R56, -RZ, R56.H0_H0 ;  /* 0x20000038ff387230 */ /* 0x000fe20000004100 */
[----:B------:R-:W-:-:S03]  /*a720*/  SHF.R.U32.HI R55, RZ, 0x10, R55 ;  /* 0x00000010ff377819 */ /* 0x000fc60000011637 */
[----:B------:R-:W-:Y:S02]  /*a730*/  HADD2.F32 R54, -RZ, R54.H0_H0 ;  /* 0x20000036ff367230 */ /* 0x000fe40000004100 */
[----:B------:R-:W-:Y:S02]  /*a740*/  HADD2.F32 R91, -RZ, R55.H0_H0 ;  /* 0x20000037ff5b7230 */ /* 0x000fe40000004100 */
[--C-:B-1----:R-:W-:Y:S02]  /*a750*/  HADD2.F32 R59, -RZ, R13.reuse.H0_H0 ;  /* 0x2000000dff3b7230 */ /* 0x102fe40000004100 */
[----:B------:R-:W-:Y:S02]  /*a760*/  HADD2.F32 R13, -RZ, R13.H1_H1 ;  /* 0x3000000dff0d7230 */ /* 0x000fe40000004100 */
[--C-:B------:R-:W-:Y:S01]  /*a770*/  HADD2.F32 R78, -RZ, R12.reuse.H0_H0 ;  /* 0x2000000cff4e7230 */ /* 0x100fe20000004100 */
[----:B------:R-:W-:Y:S01]  /*a780*/  FMUL.FTZ R86, R59, R81 ;  /* 0x000000513b567220 */ /* 0x000fe20000410000 */
[----:B------:R-:W-:-:S02]  /*a790*/  HADD2.F32 R79, -RZ, R12.H1_H1 ;  /* 0x3000000cff4f7230 */ /* 0x000fc40000004100 */
[--C-:B------:R-:W-:Y:S01]  /*a7a0*/  HADD2.F32 R12, -RZ, R14.reuse.H0_H0 ;  /* 0x2000000eff0c7230 */ /* 0x100fe20000004100 */
[----:B------:R-:W-:Y:S01]  /*a7b0*/  FMUL.FTZ R75, R78, R73 ;  /* 0x000000494e4b7220 */ /* 0x000fe20000410000 */
[----:B------:R-:W-:Y:S02]  /*a7c0*/  HADD2.F32 R80, -RZ, R14.H1_H1 ;  /* 0x3000000eff507230 */ /* 0x000fe40000004100 */
[--C-:B--2---:R-:W-:Y:S02]  /*a7d0*/  HADD2.F32 R82, -RZ, R9.reuse.H0_H0 ;  /* 0x20000009ff527230 */ /* 0x104fe40000004100 */
[----:B------:R-:W-:Y:S02]  /*a7e0*/  HADD2.F32 R9, -RZ, R9.H1_H1 ;  /* 0x30000009ff097230 */ /* 0x000fe40000004100 */
[--C-:B------:R-:W-:Y:S01]  /*a7f0*/  HADD2.F32 R83, -RZ, R8.reuse.H0_H0 ;  /* 0x20000008ff537230 */ /* 0x100fe20000004100 */
[C---:B------:R-:W-:Y:S01]  /*a800*/  FMUL.FTZ R81, R82.reuse, R81 ;  /* 0x0000005152517220 */ /* 0x040fe20000410000 */
[----:B------:R-:W-:Y:S01]  /*a810*/  HADD2.F32 R84, -RZ, R8.H1_H1 ;  /* 0x30000008ff547230 */ /* 0x000fe20000004100 */
[----:B------:R-:W-:Y:S01]  /*a820*/  FFMA.FTZ R86, R82, R87, R86 ;  /* 0x0000005752567223 */ /* 0x000fe20000010056 */
[----:B------:R-:W-:Y:S01]  /*a830*/  HADD2.F32 R82, -RZ, R57.H0_H0 ;  /* 0x20000039ff527230 */ /* 0x000fe20000004100 */
[-C--:B------:R-:W-:Y:S01]  /*a840*/  FMUL.FTZ R57, R13, R77.reuse ;  /* 0x0000004d0d397220 */ /* 0x080fe20000410000 */
[--C-:B------:R-:W-:Y:S01]  /*a850*/  HADD2.F32 R14, -RZ, R15.reuse.H0_H0 ;  /* 0x2000000fff0e7230 */ /* 0x100fe20000004100 */
[C---:B------:R-:W-:Y:S01]  /*a860*/  FMUL.FTZ R77, R9.reuse, R77 ;  /* 0x0000004d094d7220 */ /* 0x040fe20000410000 */
[----:B------:R-:W-:Y:S01]  /*a870*/  HADD2.F32 R8, -RZ, R10.H0_H0 ;  /* 0x2000000aff087230 */ /* 0x000fe20000004100 */
[----:B------:R-:W-:Y:S01]  /*a880*/  FFMA.FTZ R9, R9, R82, R57 ;  /* 0x0000005209097223 */ /* 0x000fe20000010039 */
[----:B------:R-:W-:Y:S01]  /*a890*/  HADD2.F32 R57, -RZ, R74.H1_H1 ;  /* 0x3000004aff397230 */ /* 0x000fe20000004100 */
[C---:B------:R-:W-:Y:S01]  /*a8a0*/  FMUL.FTZ R73, R83.reuse, R73 ;  /* 0x0000004953497220 */ /* 0x040fe20000410000 */
[----:B------:R-:W-:Y:S01]  /*a8b0*/  HADD2.F32 R15, -RZ, R15.H1_H1 ;  /* 0x3000000fff0f7230 */ /* 0x000fe20000004100 */
[----:B------:R-:W-:Y:S01]  /*a8c0*/  FFMA.FTZ R75, R83, R88, R75 ;  /* 0x00000058534b7223 */ /* 0x000fe2000001004b */
[----:B------:R-:W-:Y:S01]  /*a8d0*/  HADD2.F32 R83, -RZ, R76.H1_H1 ;  /* 0x3000004cff537230 */ /* 0x000fe20000004100 */
[-C--:B------:R-:W-:Y:S01]  /*a8e0*/  FMUL.FTZ R90, R12, R57.reuse ;  /* 0x000000390c5a7220 */ /* 0x080fe20000410000 */
[----:B------:R-:W-:Y:S01]  /*a8f0*/  HADD2.F32 R74, -RZ, R74.H0_H0 ;  /* 0x2000004aff4a7230 */ /* 0x000fe20000004100 */
[C---:B------:R-:W-:Y:S01]  /*a900*/  FMUL.FTZ R57, R8.reuse, R57 ;  /* 0x0000003908397220 */ /* 0x040fe20000410000 */
[----:B------:R-:W-:Y:S01]  /*a910*/  HADD2.F32 R85, -RZ, R10.H1_H1 ;  /* 0x3000000aff557230 */ /* 0x000fe20000004100 */
[----:B------:R-:W-:Y:S01]  /*a920*/  FFMA.FTZ R55, R8, R83, R90 ;  /* 0x0000005308377223 */ /* 0x000fe2000001005a */
[--C-:B------:R-:W-:Y:S01]  /*a930*/  HADD2.F32 R10, -RZ, R11.reuse.H0_H0 ;  /* 0x2000000bff0a7230 */ /* 0x100fe20000004100 */
[-C--:B------:R-:W-:Y:S01]  /*a940*/  FMUL.FTZ R89, R14, R74.reuse ;  /* 0x0000004a0e597220 */ /* 0x080fe20000410000 */
[----:B------:R-:W-:Y:S01]  /*a950*/  HADD2.F32 R11, -RZ, R11.H1_H1 ;  /* 0x3000000bff0b7230 */ /* 0x000fe20000004100 */
[-C--:B------:R-:W-:Y:S01]  /*a960*/  FMUL.FTZ R8, R15, R91.reuse ;  /* 0x0000005b0f087220 */ /* 0x080fe20000410000 */
[----:B------:R-:W-:Y:S01]  /*a970*/  HADD2.F32 R76, -RZ, R76.H0_H0 ;  /* 0x2000004cff4c7230 */ /* 0x000fe20000004100 */
[----:B------:R-:W-:Y:S01]  /*a980*/  FMUL.FTZ R74, R10, R74 ;  /* 0x0000004a0a4a7220 */ /* 0x000fe20000410000 */
[----:B------:R-:W-:Y:S01]  /*a990*/  F2FP.PACK_AB R9, R9, R86 ;  /* 0x000000560909723e */ /* 0x000fe200000000ff */
[----:B------:R-:W-:-:S02]  /*a9a0*/  FMUL.FTZ R91, R11, R91 ;  /* 0x0000005b0b5b7220 */ /* 0x000fc40000410000 */
[----:B------:R-:W-:Y:S02]  /*a9b0*/  FFMA.FTZ R89, R10, R76, R89 ;  /* 0x0000004c0a597223 */ /* 0x000fe40000010059 */
[----:B------:R-:W-:Y:S02]  /*a9c0*/  FFMA.FTZ R11, R11, R58, R8 ;  /* 0x0000003a0b0b7223 */ /* 0x000fe40000010008 */
[----:B------:R-:W-:Y:S02]  /*a9d0*/  FMUL.FTZ R8, R79, R52 ;  /* 0x000000344f087220 */ /* 0x000fe40000410000 */
[----:B------:R-:W-:Y:S01]  /*a9e0*/  FMUL.FTZ R10, R80, R54 ;  /* 0x00000036500a7220 */ /* 0x000fe20000410000 */
[----:B------:R-:W-:Y:S01]  /*a9f0*/  F2FP.PACK_AB R11, R11, R89 ;  /* 0x000000590b0b723e */ /* 0x000fe200000000ff */
[----:B------:R-:W-:Y:S02]  /*aa00*/  FMUL.FTZ R52, R84, R52 ;  /* 0x0000003454347220 */ /* 0x000fe40000410000 */
[----:B------:R-:W-:-:S02]  /*aa10*/  FMUL.FTZ R54, R85, R54 ;  /* 0x0000003655367220 */ /* 0x000fc40000410000 */
[----:B------:R-:W-:Y:S02]  /*aa20*/  FFMA.FTZ R57, R12, R83, -R57 ;  /* 0x000000530c397223 */ /* 0x000fe40000010839 */
[----:B------:R-:W-:Y:S02]  /*aa30*/  FFMA.FTZ R74, R14, R76, -R74 ;  /* 0x0000004c0e4a7223 */ /* 0x000fe4000001084a */
        /* <DEDUP_REMOVED lines=8> */
[----:B------:R-:W-:Y:S01]  /*aac0*/  FFMA.FTZ R8, R84, R56, R8 ;  /* 0x0000003854087223 */ /* 0x000fe20000010008 */
[----:B------:R-:W-:Y:S01]  /*aad0*/  F2FP.PACK_AB R12, R12, R73 ;  /* 0x000000490c0c723e */ /* 0x000fe200000000ff */
[----:B------:R-:W-:Y:S01]  /*aae0*/  FFMA.FTZ R10, R85, R53, R10 ;  /* 0x00000035550a7223 */ /* 0x000fe2000001000a */
[----:B------:R-:W-:Y:S02]  /*aaf0*/  F2FP.PACK_AB R14, R14, R57 ;  /* 0x000000390e0e723e */ /* 0x000fe400000000ff */
[----:B------:R-:W-:Y:S02]  /*ab00*/  F2FP.PACK_AB R8, R8, R75 ;  /* 0x0000004b0808723e */ /* 0x000fe400000000ff */
[----:B------:R-:W-:Y:S01]  /*ab10*/  F2FP.PACK_AB R10, R10, R55 ;  /* 0x000000370a0a723e */ /* 0x000fe200000000ff */
[----:B------:R1:W-:Y:S04]  /*ab20*/  STS.128 [R31+0x100], R12 ;  /* 0x0001000c1f007388 */ /* 0x0003e80000000c00 */
[----:B------:R1:W-:Y:S02]  /*ab30*/  STS.128 [R72+0x100], R8 ;  /* 0x0001000848007388 */ /* 0x0003e40000000c00 */
.L_x_2558:
[----:B------:R-:W-:Y:S05]  /*ab40*/  BSYNC B0 ;  /* 0x0000000000007941 */ /* 0x000fea0003800000 */
.L_x_2557:
[----:B-1----:R-:W-:Y:S01]  /*ab50*/  IADD3 R9, R18, 0x20, RZ ;  /* 0x0000002012097810 */ /* 0x002fe20007ffe0ff */
[----:B------:R-:W-:Y:S03]  /*ab60*/  BSSY B0, `(.L_x_2559) ;  /* 0x000006c000007945 */ /* 0x000fe60003800000 */
[----:B------:R-:W-:-:S13]  /*ab70*/  ISETP.GE.OR P0, PT, R9, R61, P2 ;  /* 0x0000003d0900720c */ /* 0x000fda0001706670 */
[----:B------:R-:W-:Y:S05]  /*ab80*/  @P0 BRA `(.L_x_2560) ;  /* 0x0000069000000947 */ /* 0x000fea0003800000 */
[----:B------:R-:W-:Y:S01]  /*ab90*/  MOV R11, c[0x0][0x27c] ;  /* 0x00009f00000b7a02 */ /* 0x000fe20000000f00 */
[----:B------:R-:W-:Y:S01]  /*aba0*/  HADD2.F32 R57, -RZ, R66.H0_H0 ;  /* 0x20000042ff397230 */ /* 0x000fe20000004100 */
[----:B------:R-:W-:Y:S01]  /*abb0*/  SHF.R.S32.HI R8, RZ, 0x1f, R9 ;  /* 0x0000001fff087819 */ /* 0x000fe20000011409 */
[----:B------:R-:W-:Y:S01]  /*abc0*/  HADD2.F32 R75, -RZ, R69.H0_H0 ;  /* 0x20000045ff4b7230 */ /* 0x000fe20000004100 */
[----:B------:R-:W-:Y:S01]  /*abd0*/  LEA.HI R11, R11, R0, RZ, 0x1d ;  /* 0x000000000b0b7211 */ /* 0x000fe200078fe8ff */
[----:B------:R-:W-:Y:S01]  /*abe0*/  HADD2.F32 R76, -RZ, R67.H0_H0 ;  /* 0x20000043ff4c7230 */ /* 0x000fe20000004100 */
[----:B------:R-:W-:Y:S01]  /*abf0*/  SHF.L.U32 R13, R9, 0x6, RZ ;  /* 0x00000006090d7819 */ /* 0x000fe200000006ff */
[----:B------:R-:W-:Y:S01]  /*ac00*/  HADD2.F32 R78, -RZ, R70.H0_H0 ;  /* 0x20000046ff4e7230 */ /* 0x000fe20000004100 */
[----:B------:R-:W-:Y:S01]  /*ac10*/  LEA.HI R8, R8, R9, RZ, 0x3 ;  /* 0x0000000908087211 */ /* 0x000fe200078f18ff */
[----:B------:R-:W-:Y:S01]  /*ac20*/  HADD2.F32 R66, -RZ, R66.H1_H1 ;  /* 0x30000042ff427230 */ /* 0x000fe20000004100 */
[----:B------:R-:W-:Y:S01]  /*ac30*/  SHF.R.S32.HI R9, RZ, 0x1f, R11 ;  /* 0x0000001fff097819 */ /* 0x000fe2000001140b */
[----:B------:R-:W-:Y:S01]  /*ac40*/  HADD2.F32 R69, -RZ, R69.H1_H1 ;  /* 0x30000045ff457230 */ /* 0x000fe20000004100 */
[----:B------:R-:W-:Y:S01]  /*ac50*/  LOP3.LUT R13, R13, 0x1c0, RZ, 0xc0, !PT ;  /* 0x000001c00d0d7812 */ /* 0x000fe200078ec0ff */
[----:B------:R-:W-:Y:S01]  /*ac60*/  IMAD.SHL.U32 R8, R8, 0x40, RZ ;  /* 0x0000004008087824 */ /* 0x000fe200078e00ff */
[----:B------:R-:W-:Y:S01]  /*ac70*/  LEA.HI R9, R9, R11, RZ, 0x3 ;  /* 0x0000000b09097211 */ /* 0x000fe200078f18ff */
[----:B------:R-:W-:Y:S01]  /*ac80*/  HADD2.F32 R67, -RZ, R67.H1_H1 ;  /* 0x30000043ff437230 */ /* 0x000fe20000004100 */
[----:B------:R-:W-:Y:S01]  /*ac90*/  SHF.L.U32 R10, R11, 0x3, RZ ;  /* 0x000000030b0a7819 */ /* 0x000fe200000006ff */
[----:B------:R-:W-:Y:S01]  /*aca0*/  HADD2.F32 R70, -RZ, R70.H1_H1 ;  /* 0x30000046ff467230 */ /* 0x000fe20000004100 */
[----:B------:R-:W-:Y:S01]  /*acb0*/  LOP3.LUT R14, R13, 0x38, R224, 0xf8, !PT ;  /* 0x000000380d0e7812 */ /* 0x000fe200078ef8e0 */
[----:B------:R-:W-:Y:S01]  /*acc0*/  IMAD.SHL.U32 R9, R9, 0x400, RZ ;  /* 0x0000040009097824 */ /* 0x000fe200078e00ff */
[----:B------:R-:W-:-:S02]  /*acd0*/  SHF.R.U32.HI R12, RZ, 0x3, R13 ;  /* 0x00000003ff0c7819 */ /* 0x000fc4000001160d */
[----:B------:R-:W-:Y:S02]  /*ace0*/  LOP3.LUT R8, R8, 0xfffffe00, RZ, 0xc0, !PT ;  /* 0xfffffe0008087812 */ /* 0x000fe400078ec0ff */
[----:B------:R-:W-:Y:S02]  /*acf0*/  LOP3.LUT R10, R13, 0x38, R10, 0xf8, !PT ;  /* 0x000000380d0a7812 */ /* 0x000fe400078ef80a */
[----:B------:R-:W-:Y:S02]  /*ad00*/  LOP3.LUT R14, R8, R14, R12, 0xf6, !PT ;  /* 0x0000000e080e7212 */ /* 0x000fe400078ef60c */
[----:B------:R-:W-:Y:S02]  /*ad10*/  LOP3.LUT R10, R10, R12, RZ, 0x3c, !PT ;  /* 0x0000000c0a0a7212 */ /* 0x000fe400078e3cff */
[----:B------:R-:W-:Y:S02]  /*ad20*/  LOP3.LUT R9, R9, 0x7fffe000, RZ, 0xc0, !PT ;  /* 0x7fffe00009097812 */ /* 0x000fe400078ec0ff */
[----:B------:R-:W-:-:S02]  /*ad30*/  SHF.L.U32 R52, R14, 0x1, RZ ;  /* 0x000000010e347819 */ /* 0x000fc400000006ff */
[----:B------:R-:W-:Y:S02]  /*ad40*/  IADD3 R31, R10, R9, R8 ;  /* 0x000000090a1f7210 */ /* 0x000fe40007ffe008 */
[--C-:B------:R-:W-:Y:S01]  /*ad50*/  SHF.R.U64 R40, R40, 0x10, R41.reuse ;  /* 0x0000001028287819 */ /* 0x100fe20000001229 */
[----:B------:R-:W1:Y:S01]  /*ad60*/  LDS.128 R12, [R52+0x100] ;  /* 0x00010000340c7984 */ /* 0x000e620000000c00 */
[----:B------:R-:W-:Y:S02]  /*ad70*/  SHF.L.U32 R31, R31, 0x1, RZ ;  /* 0x000000011f1f7819 */ /* 0x000fe400000006ff */
        /* <DEDUP_REMOVED lines=9> */
[--C-:B------:R-:W-:Y:S01]  /*ae10*/  SHF.R.U64 R42, R42, 0x10, R43.reuse ;  /* 0x000000102a2a7819 */ /* 0x100fe2000000122b */
[----:B------:R-:W-:Y:S01]  /*ae20*/  HADD2.F32 R44, -RZ, R44.H0_H0 ;  /* 0x2000002cff2c7230 */ /* 0x000fe20000004100 */
[----:B------:R-:W-:-:S03]  /*ae30*/  SHF.R.U32.HI R43, RZ, 0x10, R43 ;  /* 0x00000010ff2b7819 */ /* 0x000fc6000001162b */
[----:B------:R-:W-:Y:S02]  /*ae40*/  HADD2.F32 R42, -RZ, R42.H0_H0 ;  /* 0x2000002aff2a7230 */ /* 0x000fe40000004100 */
[----:B------:R-:W-:Y:S02]  /*ae50*/  HADD2.F32 R43, -RZ, R43.H0_H0 ;  /* 0x2000002bff2b7230 */ /* 0x000fe40000004100 */
[--C-:B-1----:R-:W-:Y:S02]  /*ae60*/  HADD2.F32 R47, -RZ, R13.reuse.H0_H0 ;  /* 0x2000000dff2f7230 */ /* 0x102fe40000004100 */
[----:B------:R-:W-:Y:S02]  /*ae70*/  HADD2.F32 R54, -RZ, R13.H1_H1 ;  /* 0x3000000dff367230 */ /* 0x000fe40000004100 */
[----:B------:R-:W-:Y:S01]  /*ae80*/  HADD2.F32 R13, -RZ, R15.H0_H0 ;  /* 0x2000000fff0d7230 */ /* 0x000fe20000004100 */
[----:B------:R-:W-:Y:S01]  /*ae90*/  FMUL.FTZ R74, R47, R57 ;  /* 0x000000392f4a7220 */ /* 0x000fe20000410000 */
[----:B--2---:R-:W-:-:S02]  /*aea0*/  HADD2.F32 R58, -RZ, R9.H0_H0 ;  /* 0x20000009ff3a7230 */ /* 0x004fc40000004100 */
[----:B------:R-:W-:Y:S01]  /*aeb0*/  HADD2.F32 R59, -RZ, R9.H1_H1 ;  /* 0x30000009ff3b7230 */ /* 0x000fe20000004100 */
[----:B------:R-:W-:Y:S01]  /*aec0*/  FMUL.FTZ R77, R13, R76 ;  /* 0x0000004c0d4d7220 */ /* 0x000fe20000410000 */
[----:B------:R-:W-:Y:S01]  /*aed0*/  HADD2.F32 R9, -RZ, R11.H0_H0 ;  /* 0x2000000bff097230 */ /* 0x000fe20000004100 */
[C---:B------:R-:W-:Y:S01]  /*aee0*/  FMUL.FTZ R57, R58.reuse, R57 ;  /* 0x000000393a397220 */ /* 0x040fe20000410000 */
[----:B------:R-:W-:Y:S01]  /*aef0*/  HADD2.F32 R15, -RZ, R15.H1_H1 ;  /* 0x3000000fff0f7230 */ /* 0x000fe20000004100 */
[----:B------:R-:W-:Y:S01]  /*af00*/  FFMA.FTZ R74, R58, R75, R74 ;  /* 0x0000004b3a4a7223 */ /* 0x000fe2000001004a */
[----:B------:R-:W-:Y:S01]  /*af10*/  HADD2.F32 R58, -RZ, R45.H0_H0 ;  /* 0x2000002dff3a7230 */ /* 0x000fe20000004100 */
[-C--:B------:R-:W-:Y:S01]  /*af20*/  FMUL.FTZ R45, R54, R53.reuse ;  /* 0x00000035362d7220 */ /* 0x080fe20000410000 */
[--C-:B------:R-:W-:Y:S01]  /*af30*/  HADD2.F32 R55, -RZ, R12.reuse.H0_H0 ;  /* 0x2000000cff377230 */ /* 0x100fe20000004100 */
[C---:B------:R-:W-:Y:S01]  /*af40*/  FMUL.FTZ R53, R59.reuse, R53 ;  /* 0x000000353b357220 */ /* 0x040fe20000410000 */
[----:B------:R-:W-:Y:S01]  /*af50*/  HADD2.F32 R11, -RZ, R11.H1_H1 ;  /* 0x3000000bff0b7230 */ /* 0x000fe20000004100 */
[----:B------:R-:W-:Y:S01]  /*af60*/  FFMA.FTZ R45, R59, R58, R45 ;  /* 0x0000003a3b2d7223 */ /* 0x000fe2000001002d */
[----:B------:R-:W-:Y:S01]  /*af70*/  HADD2.F32 R56, -RZ, R12.H1_H1 ;  /* 0x3000000cff387230 */ /* 0x000fe20000004100 */
        /* <DEDUP_REMOVED lines=8> */
[C---:B------:R-:W-:Y:S01]  /*b000*/  FMUL.FTZ R43, R11.reuse, R43 ;  /* 0x0000002b0b2b7220 */ /* 0x040fe20000410000 */
[----:B------:R-:W-:Y:S01]  /*b010*/  HADD2.F32 R14, -RZ, R14.H1_H1 ;  /* 0x3000000eff0e7230 */ /* 0x000fe20000004100 */
[----:B------:R-:W-:Y:S01]  /*b020*/  FFMA.FTZ R11, R11, R46, R9 ;  /* 0x0000002e0b0b7223 */ /* 0x000fe20000010009 */
[----:B------:R-:W-:Y:S01]  /*b030*/  HADD2.F32 R10, -RZ, R10.H1_H1 ;  /* 0x3000000aff0a7230 */ /* 0x000fe20000004100 */
[----:B------:R-:W-:-:S02]  /*b040*/  FMUL.FTZ R66, R72, R66 ;  /* 0x0000004248427220 */ /* 0x000fc40000410000 */
[----:B------:R-:W-:Y:S01]  /*b050*/  FFMA.FTZ R59, R72, R69, R59 ;  /* 0x00000045483b7223 */ /* 0x000fe2000001003b */
[----:B------:R-:W-:Y:S01]  /*b060*/  HADD2.F32 R72, -RZ, R40.H0_H0 ;  /* 0x20000028ff487230 */ /* 0x000fe20000004100 */
[----:B------:R-:W-:Y:S01]  /*b070*/  FMUL.FTZ R9, R12, R67 ;  /* 0x000000430c097220 */ /* 0x000fe20000410000 */
[----:B------:R-:W-:Y:S01]  /*b080*/  F2FP.PACK_AB R11, R11, R77 ;  /* 0x0000004d0b0b723e */ /* 0x000fe200000000ff */
[C---:B------:R-:W-:Y:S02]  /*b090*/  FMUL.FTZ R67, R8.reuse, R67 ;  /* 0x0000004308437220 */ /* 0x040fe40000410000 */
[----:B------:R-:W-:Y:S02]  /*b0a0*/  FFMA.FTZ R40, R8, R70, R9 ;  /* 0x0000004608287223 */ /* 0x000fe40000010009 */
[----:B------:R-:W-:Y:S02]  /*b0b0*/  FMUL.FTZ R8, R56, R72 ;  /* 0x0000004838087220 */ /* 0x000fe40000410000 */
[----:B------:R-:W-:-:S02]  /*b0c0*/  FMUL.FTZ R9, R14, R42 ;  /* 0x0000002a0e097220 */ /* 0x000fc40000410000 */
[----:B------:R-:W-:Y:S02]  /*b0d0*/  FMUL.FTZ R72, R73, R72 ;  /* 0x0000004849487220 */ /* 0x000fe40000410000 */
[----:B------:R-:W-:Y:S02]  /*b0e0*/  FMUL.FTZ R42, R10, R42 ;  /* 0x0000002a0a2a7220 */ /* 0x000fe40000410000 */
[----:B------:R-:W-:Y:S02]  /*b0f0*/  FFMA.FTZ R67, R12, R70, -R67 ;  /* 0x000000460c437223 */ /* 0x000fe40000010843 */
        /* <DEDUP_REMOVED lines=8> */
[-C--:B------:R-:W-:Y:S02]  /*b180*/  FFMA.FTZ R14, R14, R41.reuse, -R42 ;  /* 0x000000290e0e7223 */ /* 0x080fe4000001082a */
[----:B------:R-:W-:Y:S01]  /*b190*/  FFMA.FTZ R8, R73, R44, R8 ;  /* 0x0000002c49087223 */ /* 0x000fe20000010008 */
[----:B------:R-:W-:Y:S01]  /*b1a0*/  F2FP.PACK_AB R12, R12, R66 ;  /* 0x000000420c0c723e */ /* 0x000fe200000000ff */
[----:B------:R-:W-:Y:S01]  /*b1b0*/  FFMA.FTZ R10, R10, R41, R9 ;  /* 0x000000290a0a7223 */ /* 0x000fe20000010009 */
[----:B------:R-:W-:-:S02]  /*b1c0*/  F2FP.PACK_AB R14, R14, R67 ;  /* 0x000000430e0e723e */ /* 0x000fc400000000ff */
[----:B------:R-:W-:Y:S02]  /*b1d0*/  F2FP.PACK_AB R9, R45, R74 ;  /* 0x0000004a2d09723e */ /* 0x000fe400000000ff */
[----:B------:R-:W-:Y:S01]  /*b1e0*/  F2FP.PACK_AB R8, R8, R59 ;  /* 0x0000003b0808723e */ /* 0x000fe200000000ff */
[----:B------:R1:W-:Y:S01]  /*b1f0*/  STS.128 [R52+0x100], R12 ;  /* 0x0001000c34007388 */ /* 0x0003e20000000c00 */
[----:B------:R-:W-:-:S05]  /*b200*/  F2FP.PACK_AB R10, R10, R40 ;  /* 0x000000280a0a723e */ /* 0x000fca00000000ff */
[----:B------:R1:W-:Y:S02]  /*b210*/  STS.128 [R31+0x100], R8 ;  /* 0x000100081f007388 */ /* 0x0003e40000000c00 */
.L_x_2560:
[----:B------:R-:W-:Y:S05]  /*b220*/  BSYNC B0 ;  /* 0x0000000000007941 */ /* 0x000fea0003800000 */
.L_x_2559:
        /* <DEDUP_REMOVED lines=109> */
.L_x_2562:
[----:B------:R-:W-:Y:S05]  /*b900*/  BSYNC B0 ;  /* 0x0000000000007941 */ /* 0x000fea0003800000 */
.L_x_2561:
[----:B-1----:R-:W-:-:S04]  /*b910*/  IADD3 R8, R18, 0x60, RZ ;  /* 0x0000006012087810 */ /* 0x002fc80007ffe0ff */
        /* <DEDUP_REMOVED lines=69> */
[----:B------:R-:W-:Y:S01]  /*bd70*/  FMUL.FTZ R9, R15, R23 ;  /* 0x000000170f097220 */ /* 0x000fe20000410000 */
        /* <DEDUP_REMOVED lines=10> */
[-C--:B------:R-:W-:Y:S01]  /*be20*/  FMUL.FTZ R9, R12, R50.reuse ;  /* 0x000000320c097220 */ /* 0x080fe20000410000 */
        /* <DEDUP_REMOVED lines=26> */
.L_x_2550:
[----:B------:R-:W-:Y:S05]  /*bfd0*/  BSYNC B2 ;  /* 0x0000000000027941 */ /* 0x000fea0003800000 */
.L_x_2528:
[----:B-1----:R-:W-:Y:S01]  /*bfe0*/  IMAD R8, R29, c[0x0][0x208], RZ ;  /* 0x000082001d087a24 */ /* 0x002fe200078e02ff */
[----:B------:R-:W-:Y:S01]  /*bff0*/  BAR.SYNC.DEFER_BLOCKING 0x0 ;  /* 0x0000000000007b1d */ /* 0x000fe20000010000 */
[----:B------:R-:W-:Y:S01]  /*c000*/  IMAD.WIDE.U32 R12, R228, c[0x0][0x208], RZ ;  /* 0x00008200e40c7a25 */ /* 0x000fe200078e00ff */
[----:B------:R-:W-:Y:S02]  /*c010*/  SHF.R.S32.HI R229, RZ, 0x1f, R223 ;  /* 0x0000001fffe57819 */ /* 0x000fe400000114df */
[----:B------:R-:W-:Y:S01]  /*c020*/  ISETP.GE.AND P1, PT, R224, c[0x0][0x1d4], PT ;  /* 0x00007500e0007a0c */ /* 0x000fe20003f26270 */
[----:B------:R-:W-:Y:S01]  /*c030*/  IMAD R8, R228, c[0x0][0x20c], R8 ;  /* 0x00008300e4087a24 */ /* 0x000fe200078e0208 */
[----:B------:R-:W-:Y:S01]  /*c040*/  LEA.HI R229, R229, R223, RZ, 0x3 ;  /* 0x000000dfe5e57211 */ /* 0x000fe200078f18ff */
[----:B------:R-:W-:Y:S01]  /*c050*/  IMAD R10, R19, c[0x0][0x218], RZ ;  /* 0x00008600130a7a24 */ /* 0x000fe200078e02ff */
[----:B------:R-:W-:Y:S01]  /*c060*/  LEA.HI R19, R7, R71, RZ, 0x5 ;  /* 0x0000004707137211 */ /* 0x000fe200078f28ff */
[----:B------:R-:W-:Y:S01]  /*c070*/  IMAD.IADD R13, R13, 0x1, R8 ;  /* 0x000000010d0d7824 */ /* 0x000fe200078e0208 */
[----:B------:R-:W-:Y:S01]  /*c080*/  LOP3.LUT R229, R229, 0xfffffff8, RZ, 0xc0, !PT ;  /* 0xfffffff8e5e57812 */ /* 0x000fe200078ec0ff */
[C---:B------:R-:W-:Y:S01]  /*c090*/  IMAD R10, R227.reuse, c[0x0][0x21c], R10 ;  /* 0x00008700e30a7a24 */ /* 0x040fe200078e020a */
[----:B------:R-:W-:Y:S01]  /*c0a0*/  SHF.R.S32.HI R247, RZ, 0x1f, R224 ;  /* 0x0000001ffff77819 */ /* 0x000fe200000114e0 */
[----:B------:R-:W-:Y:S01]  /*c0b0*/  IMAD.WIDE.U32 R12, R227, c[0x0][0x218], R12 ;  /* 0x00008600e30c7a25 */ /* 0x000fe200078e000c */
[----:B------:R-:W-:-:S03]  /*c0c0*/  SHF.R.S32.HI R231, RZ, 0x1f, R229 ;  /* 0x0000001fffe77819 */ /* 0x000fc600000114e5 */
[----:B------:R-:W-:Y:S01]  /*c0d0*/  IMAD.SHL.U32 R9, R0, 0x40, RZ ;  /* 0x0000004000097824 */ /* 0x000fe200078e00ff */
[----:B------:R-:W-:Y:S01]  /*c0e0*/  IADD3 R8, P0, R232, R12, RZ ;  /* 0x0000000ce8087210 */ /* 0x000fe20007f1e0ff */
[----:B------:R-:W-:Y:S01]  /*c0f0*/  IMAD.SHL.U32 R210, R18, 0x8, RZ ;  /* 0x0000000812d27824 */ /* 0x000fe200078e00ff */
[----:B------:R-:W-:Y:S01]  /*c100*/  SHF.R.S32.HI R18, RZ, 0x5, R19 ;  /* 0x00000005ff127819 */ /* 0x000fe20000011413 */
[----:B------:R-:W-:Y:S01]  /*c110*/  IMAD.WIDE R20, R229, 0x2, RZ ;  /* 0x00000002e5147825 */ /* 0x000fe200078e02ff */
[----:B------:R-:W-:Y:S02]  /*c120*/  IADD3.X R10, R219, R13, R10, P0, !PT ;  /* 0x0000000ddb0a7210 */ /* 0x000fe400007fe40a */
[----:B------:R-:W-:Y:S01]  /*c130*/  LEA R88, P0, R8, c[0x0][0x1f8], 0x1 ;  /* 0x00007e0008587a11 */ /* 0x000fe200078008ff */
[----:B------:R-:W-:Y:S01]  /*c140*/  IMAD R172, R18, 0x400, R4 ;  /* 0x0000040012ac7824 */ /* 0x000fe200078e0204 */
[----:B------:R-:W-:Y:S01]  /*c150*/  LOP3.LUT R9, R9, 0x1c0, RZ, 0xc0, !PT ;  /* 0x000001c009097812 */ /* 0x000fe200078ec0ff */
[----:B------:R-:W-:Y:S01]  /*c160*/  IMAD.WIDE R12, R224, 0x2, RZ ;  /* 0x00000002e00c7825 */ /* 0x000fe200078e02ff */
[----:B------:R-:W-:Y:S01]  /*c170*/  LEA.HI.X R8, R8, c[0x0][0x1fc], R10, 0x1, P0 ;  /* 0x00007f0008087a11 */ /* 0x000fe200000f0c0a */
[----:B------:R-:W1:Y:S01]  /*c180*/  SHFL.IDX PT, R56, R88, RZ, 0x181f ;  /* 0x00181fff58387589 */ /* 0x000e6200000e0000 */
[----:B------:R-:W-:Y:S01]  /*c190*/  LOP3.LUT R210, R9, 0x8, R210, 0xf8, !PT ;  /* 0x0000000809d27812 */ /* 0x000fe200078ef8d2 */
[----:B------:R-:W-:Y:S01]  /*c1a0*/  IMAD.SHL.U32 R230, R28, 0x2, RZ ;  /* 0x000000021ce67824 */ /* 0x000fe200078e00ff */
[----:B------:R-:W-:Y:S01]  /*c1b0*/  SHF.R.U32.HI R9, RZ, 0x3, R9 ;  /* 0x00000003ff097819 */ /* 0x000fe20000011609 */
[----:B------:R-:W2:Y:S01]  /*c1c0*/  SHFL.IDX PT, R10, R8, RZ, 0x181f ;  /* 0x00181fff080a7589 */ /* 0x000ea200000e0000 */
[C---:B------:R-:W-:Y:S01]  /*c1d0*/  LEA R180, R172.reuse, 0x100, 0x1 ;  /* 0x00000100acb47811 */ /* 0x040fe200078e08ff */
[----:B------:R-:W-:Y:S01]  /*c1e0*/  IMAD.SHL.U32 R172, R172, 0x2, RZ ;  /* 0x00000002acac7824 */ /* 0x000fe200078e00ff */
[----:B------:R-:W-:Y:S01]  /*c1f0*/  LOP3.LUT R210, R210, R9, RZ, 0x3c, !PT ;  /* 0x00000009d2d27212 */ /* 0x000fe200078e3cff */
[----:B------:R-:W3:Y:S01]  /*c200*/  SHFL.IDX PT, R14, R88, 0x1, 0x181f ;  /* 0x00381f00580e7f89 */ /* 0x000ee200000e0000 */
[----:B------:R-:W-:Y:S01]  /*c210*/  LOP3.LUT P0, RZ, R0, 0x2, RZ, 0xc0, !PT ;  /* 0x0000000200ff7812 */ /* 0x000fe2000780c0ff */
[----:B------:R-:W-:Y:S01]  /*c220*/  IMAD R176, R3, 0x2, R180 ;  /* 0x0000000203b07824 */ /* 0x000fe200078e02b4 */
[----:B------:R-:W-:Y:S01]  /*c230*/  IADD3 R243, R230, 0x100, RZ ;  /* 0x00000100e6f37810 */ /* 0x000fe20007ffe0ff */
[----:B------:R-:W-:Y:S01]  /*c240*/  IMAD R210, R30, 0x200, R210 ;  /* 0x000002001ed27824 */ /* 0x000fe200078e02d2 */
[----:B------:R-:W4:Y:S01]  /*c250*/  SHFL.IDX PT, R9, R8, 0x1, 0x181f ;  /* 0x00381f0008097f89 */ /* 0x000f2200000e0000 */
[----:B------:R-:W-:Y:S01]  /*c260*/  IMAD R180, R2, 0x2, R180 ;  /* 0x0000000202b47824 */ /* 0x000fe200078e02b4 */
[----:B------:R-:W-:Y:S01]  /*c270*/  IADD3 R242, R230, 0x3100, RZ ;  /* 0x00003100e6f27810 */ /* 0x000fe20007ffe0ff */
[----:B------:R-:W-:Y:S01]  /*c280*/  IMAD.SHL.U32 R210, R210, 0x2, RZ ;  /* 0x00000002d2d27824 */ /* 0x000fe200078e00ff */
[----:B------:R-:W4:Y:S01]  /*c290*/  SHFL.IDX PT, R88, R88, 0x2, 0x181f ;  /* 0x00581f0058587f89 */ /* 0x000f2200000e0000 */
[----:B------:R-:W-:Y:S01]  /*c2a0*/  IMAD R184, R2, 0x2, R176 ;  /* 0x0000000202b87824 */ /* 0x000fe200078e02b0 */
[----:B------:R-:W-:-:S02]  /*c2b0*/  IADD3 R241, R230, 0x1100, RZ ;  /* 0x00001100e6f17810 */ /* 0x000fc40007ffe0ff */
[----:B------:R-:W4:Y:S01]  /*c2c0*/  SHFL.IDX PT, R8, R8, 0x2, 0x181f ;  /* 0x00581f0008087f89 */ /* 0x000f2200000e0000 */
[C---:B------:R-:W-:Y:S02]  /*c2d0*/  IADD3 R11, R210.reuse, 0x8100, RZ ;  /* 0x00008100d20b7810 */ /* 0x040fe40007ffe0ff */
[----:B------:R-:W-:Y:S01]  /*c2e0*/  IADD3 R209, R210, 0x8120, RZ ;  /* 0x00008120d2d17810 */ /* 0x000fe20007ffe0ff */
[----:B------:R-:W-:Y:S01]  /*c2f0*/  LDSM.16.M88.4 R120, [R172+0x100] ;  /* 0x00010000ac78783b */ /* 0x000fe20000000200 */
[----:B------:R-:W-:Y:S02]  /*c300*/  @P0 IADD3 R209, R11, -0x20, RZ ;  /* 0xffffffe00bd10810 */ /* 0x000fe40007ffe0ff */
[----:B-1----:R-:W-:Y:S01]  /*c310*/  IADD3 R58, P0, R56, R12, RZ ;  /* 0x0000000c383a7210 */ /* 0x002fe20007f1e0ff */
[----:B------:R-:W-:Y:S01]  /*c320*/  LDSM.16.M88.4 R124, [R176] ;  /* 0x00000000b07c783b */ /* 0x000fe20000000200 */
[----:B------:R-:W-:Y:S02]  /*c330*/  IADD3 R240, R230, 0x4100, RZ ;  /* 0x00004100e6f07810 */ /* 0x000fe40007ffe0ff */
[----:B------:R-:W-:Y:S01]  /*c340*/  IADD3 R203, R209, 0x800, RZ ;  /* 0x00000800d1cb7810 */ /* 0x000fe20007ffe0ff */
[----:B------:R-:W-:Y:S01]  /*c350*/  LDSM.16.M88.4 R148, [R180] ;  /* 0x00000000b494783b */ /* 0x000fe20000000200 */
[----:B--2---:R-:W-:Y:S01]  /*c360*/  IMAD.X R59, R10, 0x1, R13, P0 ;  /* 0x000000010a3b7824 */ /* 0x004fe200000e060d */
[----:B---3--:R-:W-:-:S02]  /*c370*/  IADD3 R50, P0, R12, R14, RZ ;  /* 0x0000000e0c327210 */ /* 0x008fc40007f1e0ff */
[----:B------:R-:W-:Y:S01]  /*c380*/  LDSM.16.M88.4 R156, [R184] ;  /* 0x00000000b89c783b */ /* 0x000fe20000000200 */
[----:B------:R-:W-:Y:S02]  /*c390*/  IADD3 R202, R209, 0x1000, RZ ;  /* 0x00001000d1ca7810 */ /* 0x000fe40007ffe0ff */
[----:B----4-:R-:W-:Y:S01]  /*c3a0*/  IMAD.X R51, R13, 0x1, R9, P0 ;  /* 0x000000010d337824 */ /* 0x010fe200000e0609 */
[----:B------:R-:W-:Y:S01]  /*c3b0*/  LDSM.16.M88.4 R172, [R172+0x4100] ;  /* 0x00410000acac783b */ /* 0x000fe20000000200 */
[----:B------:R-:W-:Y:S02]  /*c3c0*/  IADD3 R12, P0, R12, R88, RZ ;  /* 0x000000580c0c7210 */ /* 0x000fe40007f1e0ff */
[C---:B------:R-:W-:Y:S01]  /*c3d0*/  IADD3 R201, R209.reuse, 0x1800, RZ ;  /* 0x00001800d1c97810 */ /* 0x040fe20007ffe0ff */
[----:B------:R-:W-:Y:S01]  /*c3e0*/  LDSM.16.M88.4 R176, [R176+0x4000] ;  /* 0x00400000b0b0783b */ /* 0x000fe20000000200 */
[----:B------:R-:W-:Y:S01]  /*c3f0*/  IADD3 R200, R209, 0x2000, RZ ;  /* 0x00002000d1c87810 */ /* 0x000fe20007ffe0ff */
[----:B------:R-:W-:Y:S01]  /*c400*/  IMAD.X R13, R13, 0x1, R8, P0 ;  /* 0x000000010d0d7824 */ /* 0x000fe200000e0608 */
[----:B------:R-:W-:Y:S01]  /*c410*/  IADD3 R56, P0, R56, R20, RZ ;  /* 0x0000001438387210 */ /* 0x000fe20007f1e0ff */
[----:B------:R-:W-:Y:S01]  /*c420*/  LDSM.16.M88.4 R180, [R180+0x4000] ;  /* 0x00400000b4b4783b */ /* 0x000fe20000000200 */
[----:B------:R-:W-:-:S02]  /*c430*/  IADD3 R199, R209, 0x2800, RZ ;  /* 0x00002800d1c77810 */ /* 0x000fc40007ffe0ff */
[----:B------:R-:W-:Y:S01]  /*c440*/  IADD3 R197, R209, 0x3000, RZ ;  /* 0x00003000d1c57810 */ /* 0x000fe20007ffe0ff */
[----:B------:R-:W-:Y:S01]  /*c450*/  LDSM.16.M88.4 R184, [R184+0x4000] ;  /* 0x00400000b8b8783b */ /* 0x000fe20000000200 */
[----:B------:R-:W-:-:S03]  /*c460*/  IMAD.X R57, R10, 0x1, R21, P0 ;  /* 0x000000010a397824 */ /* 0x000fc600000e0615 */
[----:B------:R-:W-:Y:S01]  /*c470*/  BAR.SYNC.DEFER_BLOCKING 0x0 ;  /* 0x0000000000007b1d */ /* 0x000fe20000010000 */
[C---:B------:R-:W-:Y:S02]  /*c480*/  IADD3 R14, P0, R20.reuse, R14, RZ ;  /* 0x0000000e140e7210 */ /* 0x040fe40007f1e0ff */
[C---:B------:R-:W-:Y:S02]  /*c490*/  IADD3 R196, R209.reuse, 0x3800, RZ ;  /* 0x00003800d1c47810 */ /* 0x040fe40007ffe0ff */
[----:B------:R-:W-:Y:S01]  /*c4a0*/  IADD3 R195, R209, 0x4000, RZ ;  /* 0x00004000d1c37810 */ /* 0x000fe20007ffe0ff */
[----:B------:R-:W-:Y:S01]  /*c4b0*/  IMAD.X R15, R21, 0x1, R9, P0 ;  /* 0x00000001150f7824 */ /* 0x000fe200000e0609 */
[----:B------:R-:W-:Y:S02]  /*c4c0*/  IADD3 R88, P0, R20, R88, RZ ;  /* 0x0000005814587210 */ /* 0x000fe40007f1e0ff */
[C---:B------:R-:W-:Y:S02]  /*c4d0*/  IADD3 R194, R209.reuse, 0x4800, RZ ;  /* 0x00004800d1c27810 */ /* 0x040fe40007ffe0ff */
[----:B------:R-:W-:Y:S01]  /*c4e0*/  IADD3 R193, R209, 0x5000, RZ ;  /* 0x00005000d1c17810 */ /* 0x000fe20007ffe0ff */
[----:B------:R-:W-:Y:S01]  /*c4f0*/  IMAD.X R89, R21, 0x1, R8, P0 ;  /* 0x0000000115597824 */ /* 0x000fe200000e0608 */
[----:B------:R-:W-:-:S02]  /*c500*/  ISETP.LT.OR P0, PT, R48, 0x1, P1 ;  /* 0x000000013000780c */ /* 0x000fc40000f01670 */
[----:B------:R-:W-:Y:S01]  /*c510*/  IADD3 R192, R209, 0x5800, RZ ;  /* 0x00005800d1c07810 */ /* 0x000fe20007ffe0ff */
[----:B------:R-:W-:-:S04]  /*c520*/  DEPBAR.LE SB0, 0x0 ;  /* 0x000080000000791a */ /* 0x000fc80000000000 */
[----:B------:R-:W-:Y:S06]  /*c530*/  BAR.SYNC.DEFER_BLOCKING 0x0 ;  /* 0x0000000000007b1d */ /* 0x000fec0000010000 */
[----:B------:R-:W-:Y:S04]  /*c540*/  LDSM.16.M88.4 R8, [R210+0x8100] ;  /* 0x00810000d208783b */ /* 0x000fe80000000200 */
[----:B------:R-:W1:Y:S04]  /*c550*/  LDSM.16.M88.4 R80, [R210+0x8900] ;  /* 0x00890000d250783b */ /* 0x000e680000000200 */
[----:B-----5:R-:W2:Y:S04]  /*c560*/  LDSM.16.M88.4 R72, [R210+0x9100] ;  /* 0x00910000d248783b */ /* 0x020ea80000000200 */
[----:B------:R-:W3:Y:S04]  /*c570*/  LDSM.16.M88.4 R60, [R210+0x9900] ;  /* 0x00990000d23c783b */ /* 0x000ee80000000200 */
[----:B------:R-:W4:Y:S04]  /*c580*/  LDSM.16.M88.4 R52, [R210+0xa100] ;  /* 0x00a10000d234783b */ /* 0x000f280000000200 */
[----:B------:R-:W-:Y:S04]  /*c590*/  LDSM.16.M88.4 R44, [R210+0xa900] ;  /* 0x00a90000d22c783b */ /* 0x000fe80000000200 */
[----:B------:R-:W-:Y:S04]  /*c5a0*/  LDSM.16.M88.4 R36, [R209] ;  /* 0x00000000d124783b */ /* 0x000fe80000000200 */
[----:B------:R-:W3:Y:S04]  /*c5b0*/  LDSM.16.M88.4 R32, [R209+0x800] ;  /* 0x00080000d120783b */ /* 0x000ee80000000200 */
[----:B------:R-:W4:Y:S04]  /*c5c0*/  LDSM.16.M88.4 R28, [R209+0x1000] ;  /* 0x00100000d11c783b */ /* 0x000f280000000200 */
[----:B------:R-:W4:Y:S04]  /*c5d0*/  LDSM.16.M88.4 R24, [R209+0x1800] ;  /* 0x00180000d118783b */ /* 0x000f280000000200 */
[----:B------:R-:W4:Y:S04]  /*c5e0*/  LDSM.16.M88.4 R20, [R209+0x2000] ;  /* 0x00200000d114783b */ /* 0x000f280000000200 */
[----:B------:R-:W4:Y:S01]  /*c5f0*/  LDSM.16.M88.4 R40, [R209+0x2800] ;  /* 0x00280000d128783b */ /* 0x000f220000000200 */
[----:B-1----:R-:W-:Y:S03]  /*c600*/  HMMA.16816.F32 R84, R120, R80, RZ ;  /* 0x000000507854723c */ /* 0x002fe600000018ff */
[----:B------:R-:W-:Y:S01]  /*c610*/  @!PT LDS RZ, [RZ] ;  /* 0x00000000fffff984 */ /* 0x000fe20000000800 */
[----:B------:R-:W-:Y:S01]  /*c620*/  @!PT LDS RZ, [RZ] ;  /* 0x00000000fffff984 */ /* 0x000fe20000000800 */
[----:B------:R-:W-:Y:S01]  /*c630*/  @!PT LDS RZ, [RZ] ;  /* 0x00000000fffff984 */ /* 0x000fe20000000800 */
[----:B------:R4:W-:Y:S01]  /*c640*/  LDGSTS.E.BYPASS.LTC128B.128 [R230+0x100], [R58.64], !P0 ;  /* 0x001000003ae67fae */ /* 0x0009e2000c101d52 */
[----:B------:R-:W-:-:S04]  /*c650*/  ISETP.GE.AND P0, PT, R223, c[0x0][0x1d4], PT ;  /* 0x00007500df007a0c */ /* 0x000fc80003f06270 */
[C---:B------:R-:W-:Y:S01]  /*c660*/  ISETP.LT.OR P2, PT, R48.reuse, 0x1, P0 ;  /* 0x000000013000780c */ /* 0x040fe20000741670 */
[C---:B------:R-:W-:Y:S08]  /*c670*/  HMMA.16816.F32 R80, R120.reuse, R82, RZ ;  /* 0x000000527850723c */ /* 0x040ff000000018ff */
[----:B--2---:R-:W-:Y:S04]  /*c680*/  HMMA.16816.F32 R76, R120, R72, RZ ;  /* 0x00000048784c723c */ /* 0x004fe800000018ff */
[----:B------:R4:W-:Y:S01]  /*c690*/  LDGSTS.E.BYPASS.LTC128B.128 [R230+0x3100], [R56.64], !P2 ;  /* 0x0310000038e67fae */ /* 0x0009e2000d101d52 */
[----:B------:R-:W-:-:S02]  /*c6a0*/  ISETP.LT.OR P2, PT, R48, 0x21, P1 ;  /* 0x000000213000780c */ /* 0x000fc40000f41670 */
[C---:B------:R-:W-:Y:S01]  /*c6b0*/  ISETP.LT.OR P1, PT, R48.reuse, 0x41, P1 ;  /* 0x000000413000780c */ /* 0x040fe20000f21670 */
[C---:B---3--:R-:W-:Y:S08]  /*c6c0*/  HMMA.16816.F32 R64, R120.reuse, R60, RZ ;  /* 0x0000003c7840723c */ /* 0x048ff000000018ff */
[----:B------:R-:W-:Y:S02]  /*c6d0*/  HMMA.16816.F32 R72, R120, R74, RZ ;  /* 0x0000004a7848723c */ /* 0x000fe400000018ff */
[----:B------:R1:W-:Y:S01]  /*c6e0*/  LDGSTS.E.BYPASS.LTC128B.128 [R230+0x1100], [R50.64], !P2 ;  /* 0x0110000032e67fae */ /* 0x0003e2000d101d52 */
[----:B------:R-:W-:-:S02]  /*c6f0*/  ISETP.LT.OR P2, PT, R48, 0x21, P0 ;  /* 0x000000213000780c */ /* 0x000fc40000741670 */
[----:B------:R-:W-:-:S03]  /*c700*/  ISETP.LT.OR P0, PT, R48, 0x41, P0 ;  /* 0x000000413000780c */ /* 0x000fc60000701670 */
[C---:B------:R-:W-:Y:S08]  /*c710*/  HMMA.16816.F32 R60, R120.reuse, R62, RZ ;  /* 0x0000003e783c723c */ /* 0x040ff000000018ff */
[----:B------:R2:W-:Y:S01]  /*c720*/  LDGSTS.E.BYPASS.LTC128B.128 [R230+0x4100], [R14.64], !P2 ;  /* 0x041000000ee67fae */ /* 0x0005e2000d101d52 */
[----:B------:R-:W-:Y:S01]  /*c730*/  LOP3.LUT P2, RZ, R0, 0x4, RZ, 0xc0, !PT ;  /* 0x0000000400ff7812 */ /* 0x000fe2000784c0ff */
[C---:B----4-:R-:W-:Y:S02]  /*c740*/  HMMA.16816.F32 R56, R120.reuse, R52, RZ ;  /* 0x000000347838723c */ /* 0x050fe400000018ff */
[----:B------:R3:W-:Y:S04]  /*c750*/  LDGSTS.E.BYPASS.LTC128B.128 [R230+0x2100], [R12.64], !P1 ;  /* 0x021000000ce67fae */ /* 0x0007e8000c901d52 */
[----:B------:R4:W-:Y:S01]  /*c760*/  LDGSTS.E.BYPASS.LTC128B.128 [R230+0x5100], [R88.64], !P0 ;  /* 0x0510000058e67fae */ /* 0x0009e2000c101d52 */
[----:B------:R-:W-:Y:S01]  /*c770*/  ISETP.GT.AND P0, PT, R68, R226, PT ;  /* 0x000000e24400720c */ /* 0x000fe20003f04270 */
[----:B------:R-:W-:Y:S02]  /*c780*/  HMMA.16816.F32 R52, R120, R54, RZ ;  /* 0x000000367834723c */ /* 0x000fe400000018ff */
[----:B------:R-:W0:Y:S06]  /*c790*/  LDGDEPBAR ;  /* 0x00000000000079af */ /* 0x000e2c0000000000 */
[C---:B------:R-:W-:Y:S08]  /*c7a0*/  HMMA.16816.F32 R84, R124.reuse, R32, R84 ;  /* 0x000000207c54723c */ /* 0x040ff00000001854 */
[----:B------:R-:W-:Y:S01]  /*c7b0*/  HMMA.16816.F32 R80, R124, R34, R80 ;  /* 0x000000227c50723c */ /* 0x000fe20000001850 */
[----:B--2---:R-:W-:-:S05]  /*c7c0*/  IMAD.MOV.U32 R14, RZ, RZ, 0x40 ;  /* 0x00000040ff0e7424 */ /* 0x004fca00078e00ff */
[----:B------:R-:W-:Y:S02]  /*c7d0*/  SEL R0, R14, 0xffffffc0, !P2 ;  /* 0xffffffc00e007807 */ /* 0x000fe40005000000 */
[----:B---3--:R-:W-:Y:S03]  /*c7e0*/  HMMA.16816.F32 R12, R120, R8, RZ ;  /* 0x00000008780c723c */ /* 0x008fe600000018ff */
[----:B------:R-:W-:Y:S02]  /*c7f0*/  IMAD.IADD R207, R210, 0x1, R0 ;  /* 0x00000001d2cf7824 */ /* 0x000fe400078e0200 */
[----:B------:R-:W-:-:S03]  /*c800*/  IMAD.IADD R198, R0, 0x1, R209 ;  /* 0x0000000100c67824 */ /* 0x000fc600078e02d1 */
[C---:B------:R-:W-:Y:S01]  /*c810*/  HMMA.16816.F32 R8, R120.reuse, R10, RZ ;  /* 0x0000000a7808723c */ /* 0x040fe200000018ff */
[----:B------:R-:W-:Y:S04]  /*c820*/  LDSM.16.M88.4 R100, [R207+0x8900] ;  /* 0x00890000cf64783b */ /* 0x000fe80000000200 */
[----:B------:R-:W-:Y:S03]  /*c830*/  LDSM.16.M88.4 R32, [R207+0x9100] ;  /* 0x00910000cf20783b */ /* 0x000fe60000000200 */
[----:B-1----:R-:W-:Y:S01]  /*c840*/  HMMA.16816.F32 R48, R120, R44, RZ ;  /* 0x0000002c7830723c */ /* 0x002fe200000018ff */
[----:B------:R-:W-:Y:S04]  /*c850*/  LDSM.16.M88.4 R96, [R198] ;  /* 0x00000000c660783b */ /* 0x000fe80000000200 */
[----:B------:R-:W-:Y:S03]  /*c860*/  LDSM.16.M88.4 R92, [R198+0x800] ;  /* 0x00080000c65c783b */ /* 0x000fe60000000200 */
[C---:B------:R-:W-:Y:S01]  /*c870*/  HMMA.16816.F32 R12, R124.reuse, R36, R12 ;  /* 0x000000247c0c723c */ /* 0x040fe2000000180c */
[----:B----4-:R-:W-:Y:S04]  /*c880*/  LDSM.16.M88.4 R88, [R198+0x1000] ;  /* 0x00100000c658783b */ /* 0x010fe80000000200 */
[----:B------:R-:W-:Y:S03]  /*c890*/  LDSM.16.M88.4 R104, [R207+0xb900] ;  /* 0x00b90000cf68783b */ /* 0x000fe60000000200 */
        /* <DEDUP_REMOVED lines=8> */
[----:B------:R-:W-:Y:S08]  /*c920*/  HMMA.16816.F32 R44, R120, R46, RZ ;  /* 0x0000002e782c723c */ /* 0x000ff000000018ff */
[C---:B------:R-:W-:Y:S08]  /*c930*/  HMMA.16816.F32 R56, R124.reuse, R20, R56 ;  /* 0x000000147c38723c */ /* 0x040ff00000001838 */
[C---:B------:R-:W-:Y:S01]  /*c940*/  HMMA.16816.F32 R52, R124.reuse, R22, R52 ;  /* 0x000000167c34723c */ /* 0x040fe20000001834 */
[----:B------:R-:W4:Y:S07]  /*c950*/  LDSM.16.M88.4 R20, [R207+0xa900] ;  /* 0x00a90000cf14783b */ /* 0x000f2e0000000200 */
[C---:B------:R-:W-:Y:S08]  /*c960*/  HMMA.16816.F32 R48, R124.reuse, R40, R48 ;  /* 0x000000287c30723c */ /* 0x040ff00000001830 */
[----:B------:R-:W-:Y:S01]  /*c970*/  HMMA.16816.F32 R44, R124, R42, R44 ;  /* 0x0000002a7c2c723c */ /* 0x000fe2000000182c */
[----:B------:R-:W2:Y:S07]  /*c980*/  LDSM.16.M88.4 R40, [R198+0x1800] ;  /* 0x00180000c628783b */ /* 0x000eae0000000200 */
        /* <DEDUP_REMOVED lines=50> */
[----:B------:R-:W1:Y:S07]  /*ccb0*/  LDSM.16.M88.4 R96, [R207+0xc900] ;  /* 0x00c90000cf60783b */ /* 0x000e6e0000000200 */
        /* <DEDUP_REMOVED lines=8> */
[----:B------:R-:W3:Y:S07]  /*cd40*/  LDSM.16.M88.4 R40, [R198+0x3000] ;  /* 0x00300000c628783b */ /* 0x000eee0000000200 */
[C---:B-1----:R-:W-:Y:S08]  /*cd50*/  HMMA.16816.F32 R76, R176.reuse, R36, R76 ;  /* 0x00000024b04c723c */ /* 0x042ff0000000184c */
        /* <DEDUP_REMOVED lines=38> */
[----:B------:R-:W-:Y:S05]  /*cfc0*/  @!P0 BRA `(.L_x_2563) ;  /* 0x0000041000008947 */ /* 0x000fea0003800000 */
[----:B------:R-:W-:Y:S01]  /*cfd0*/  ISETP.NE.AND P5, PT, R221, 0x1, PT ;  /* 0x00000001dd00780c */ /* 0x000fe20003fa5270 */
        /* <DEDUP_REMOVED lines=14> */
[----:B------:R-:W-:Y:S01]  /*d0c0*/  IADD3 R25, -R246, 0x10, RZ ;  /* 0x00000010f6197810 */ /* 0x000fe20007ffe1ff */
[----:B------:R-:W-:Y:S01]  /*d0d0*/  IMAD R228, R0, c[0x0][0x2b8], R228 ;  /* 0x0000ae0000e47a24 */ /* 0x000fe200078e02e4 */
[----:B------:R-:W-:Y:S02]  /*d0e0*/  SHF.L.U64.HI R16, R229, 0x1, R231 ;  /* 0x00000001e5107819 */ /* 0x000fe400000102e7 */
[----:B------:R-:W-:Y:S01]  /*d0f0*/  LOP3.LUT R25, R25, 0xf, RZ, 0xc0, !PT ;  /* 0x0000000f19197812 */ /* 0x000fe200078ec0ff */
[----:B------:R-:W-:Y:S01]  /*d100*/  IMAD.WIDE.U32 R20, R228, c[0x0][0x1e0], RZ ;  /* 0x00007800e4147a25 */ /* 0x000fe200078e00ff */
[----:B------:R-:W-:-:S02]  /*d110*/  SHF.R.S32.HI R0, RZ, 0x1f, R228 ;  /* 0x0000001fff007819 */ /* 0x000fc400000114e4 */
[----:B------:R-:W-:-:S03]  /*d120*/  ISETP.GE.AND P4, PT, R223, c[0x0][0x1d4], PT ;  /* 0x00007500df007a0c */ /* 0x000fc60003f86270 */
[----:B------:R-:W-:-:S04]  /*d130*/  IMAD R0, R0, c[0x0][0x1e0], RZ ;  /* 0x0000780000007a24 */ /* 0x000fc800078e02ff */
[----:B------:R-:W-:-:S04]  /*d140*/  IMAD R0, R228, c[0x0][0x1e4], R0 ;  /* 0x00007900e4007a24 */ /* 0x000fc800078e0200 */
[----:B------:R-:W-:Y:S01]  /*d150*/  IMAD.IADD R21, R21, 0x1, R0 ;  /* 0x0000000115157824 */ /* 0x000fe200078e0200 */
[----:B-1----:R-:W-:Y:S02]  /*d160*/  SHF.L.U64.HI R22, R224, 0x1, R247 ;  /* 0x00000001e0167819 */ /* 0x002fe400000102f7 */
[----:B--2---:R-:W-:Y:S01]  /*d170*/  SHF.R.S32.HI R0, RZ, 0x1f, R227 ;  /* 0x0000001fff007819 */ /* 0x004fe200000114e3 */
[----:B------:R-:W-:-:S04]  /*d180*/  IMAD.WIDE.U32 R20, R227, c[0x0][0x1f0], R20 ;  /* 0x00007c00e3147a25 */ /* 0x000fc800078e0014 */
[----:B------:R-:W-:-:S04]  /*d190*/  IMAD R0, R0, c[0x0][0x1f0], RZ ;  /* 0x00007c0000007a24 */ /* 0x000fc800078e02ff */
[----:B------:R-:W-:Y:S01]  /*d1a0*/  IMAD R23, R227, c[0x0][0x1f4], R0 ;  /* 0x00007d00e3177a24 */ /* 0x000fe200078e0200 */
[----:B------:R-:W-:Y:S02]  /*d1b0*/  IADD3 R0, P0, R234, R20, RZ ;  /* 0x00000014ea007210 */ /* 0x000fe40007f1e0ff */
[----:B------:R-:W-:Y:S02]  /*d1c0*/  SEL R20, RZ, 0x10, P5 ;  /* 0x00000010ff147807 */ /* 0x000fe40002800000 */
[----:B------:R-:W-:Y:S01]  /*d1d0*/  IADD3.X R23, R220, R21, R23, P0, !PT ;  /* 0x00000015dc177210 */ /* 0x000fe200007fe417 */
[----:B------:R-:W-:Y:S01]  /*d1e0*/  IMAD.SHL.U32 R21, R224, 0x2, RZ ;  /* 0x00000002e0157824 */ /* 0x000fe200078e00ff */
[----:B------:R-:W-:Y:S02]  /*d1f0*/  LEA R24, P0, R0, c[0x0][0x1c8], 0x1 ;  /* 0x0000720000187a11 */ /* 0x000fe400078008ff */
[----:B------:R-:W-:Y:S02]  /*d200*/  IADD3 R28, -R20, 0x10, RZ ;  /* 0x00000010141c7810 */ /* 0x000fe40007ffe1ff */
[----:B------:R-:W-:Y:S01]  /*d210*/  LEA.HI.X R23, R0, c[0x0][0x1cc], R23, 0x1, P0 ;  /* 0x0000730000177a11 */ /* 0x000fe200000f0c17 */
[----:B------:R-:W1:Y:S01]  /*d220*/  SHFL.IDX PT, R26, R24, 0x2, 0x181f ;  /* 0x00581f00181a7f89 */ /* 0x000e6200000e0000 */
[----:B------:R-:W-:Y:S01]  /*d230*/  LOP3.LUT R28, R28, 0xf, RZ, 0xc0, !PT ;  /* 0x0000000f1c1c7812 */ /* 0x000fe200078ec0ff */
[----:B------:R-:W-:-:S02]  /*d240*/  IMAD.SHL.U32 R0, R229, 0x2, RZ ;  /* 0x00000002e5007824 */ /* 0x000fc400078e00ff */
[----:B------:R-:W2:Y:S01]  /*d250*/  SHFL.IDX PT, R27, R23, 0x2, 0x181f ;  /* 0x00581f00171b7f89 */ /* 0x000ea200000e0000 */
[----:B-1----:R-:W-:-:S04]  /*d260*/  IADD3 R28, P1, P0, R28, R26, R21 ;  /* 0x0000001a1c1c7210 */ /* 0x002fc8000783e015 */
[-C--:B--2---:R-:W-:Y:S02]  /*d270*/  IADD3.X R29, RZ, R27.reuse, R22, P1, P0 ;  /* 0x0000001bff1d7210 */ /* 0x084fe40000fe0416 */
[----:B------:R-:W-:Y:S02]  /*d280*/  IADD3 R30, P1, P0, R25, R26, R0 ;  /* 0x0000001a191e7210 */ /* 0x000fe4000783e000 */
[----:B------:R-:W1:Y:S02]  /*d290*/  SHFL.IDX PT, R25, R24, RZ, 0x181f ;  /* 0x00181fff18197589 */ /* 0x000e6400000e0000 */
[----:B------:R-:W-:Y:S02]  /*d2a0*/  IADD3.X R31, RZ, R27, R16, P1, P0 ;  /* 0x0000001bff1f7210 */ /* 0x000fe40000fe0410 */
[----:B------:R-:W2:Y:S04]  /*d2b0*/  SHFL.IDX PT, R26, R23, RZ, 0x181f ;  /* 0x00181fff171a7589 */ /* 0x000ea800000e0000 */
[----:B------:R-:W3:Y:S04]  /*d2c0*/  SHFL.IDX PT, R24, R24, 0x1, 0x181f ;  /* 0x00381f0018187f89 */ /* 0x000ee800000e0000 */
[----:B------:R-:W4:Y:S01]  /*d2d0*/  SHFL.IDX PT, R23, R23, 0x1, 0x181f ;  /* 0x00381f0017177f89 */ /* 0x000f2200000e0000 */
[----:B-1----:R-:W-:-:S05]  /*d2e0*/  IADD3 R32, P0, R25, R21, RZ ;  /* 0x0000001519207210 */ /* 0x002fca0007f1e0ff */
[----:B--2---:R-:W-:Y:S01]  /*d2f0*/  IMAD.X R33, R26, 0x1, R22, P0 ;  /* 0x000000011a217824 */ /* 0x004fe200000e0616 */
[----:B------:R-:W-:-:S04]  /*d300*/  IADD3 R34, P0, R25, R0, RZ ;  /* 0x0000000019227210 */ /* 0x000fc80007f1e0ff */
[----:B------:R1:W-:Y:S01]  /*d310*/  LDGSTS.E.BYPASS.LTC128B.128 [R230+0x8100], [R32.64], !P5 ;  /* 0x0810000020e67fae */ /* 0x0003e2000e901d52 */
[----:B------:R-:W-:Y:S01]  /*d320*/  IMAD.X R35, R26, 0x1, R16, P0 ;  /* 0x000000011a237824 */ /* 0x000fe200000e0610 */
[----:B---3--:R-:W-:-:S04]  /*d330*/  IADD3 R26, P0, R24, R21, RZ ;  /* 0x00000015181a7210 */ /* 0x008fc80007f1e0ff */
[----:B------:R1:W-:Y:S01]  /*d340*/  LDGSTS.E.BYPASS.LTC128B.128 [R230+0xb100], [R34.64], !P4 ;  /* 0x0b10000022e67fae */ /* 0x0003e2000e101d52 */
[----:B----4-:R-:W-:Y:S01]  /*d350*/  IMAD.X R27, R23, 0x1, R22, P0 ;  /* 0x00000001171b7824 */ /* 0x010fe200000e0616 */
        /* <DEDUP_REMOVED lines=8> */
.L_x_2563:
        /* <DEDUP_REMOVED lines=16> */
[----:B------:R-:W-:Y:S02]  /*d4e0*/  LOP3.LUT R16, R16, 0x1ffffffe, RZ, 0xc0, !PT ;  /* 0x1ffffffe10107812 */ /* 0x000fe400078ec0ff */
[----:B------:R-:W-:Y:S01]  /*d4f0*/  ISETP.GE.AND P0, PT, R212, 0x1, PT ;  /* 0x00000001d400780c */ /* 0x000fe20003f06270 */
[----:B------:R-:W-:Y:S02]  /*d500*/  IMAD R18, R19, 0x10, R18 ;  /* 0x0000001013127824 */ /* 0x000fe400078e0212 */
[----:B------:R-:W-:-:S04]  /*d510*/  IMAD.IADD R16, R71, 0x1, -R16 ;  /* 0x0000000147107824 */ /* 0x000fc800078e0a10 */
[----:B------:R-:W-:-:S04]  /*d520*/  IMAD R238, R16, 0x8, R18 ;  /* 0x0000000810ee7824 */ /* 0x000fc800078e0212 */
[----:B------:R-:W-:-:S04]  /*d530*/  @P3 IMAD.HI.U32 R16, R238, c[0x0][0x2c8], RZ ;  /* 0x0000b200ee103a27 */ /* 0x000fc800078e00ff */
[----:B------:R-:W-:Y:S01]  /*d540*/  IMAD.MOV.U32 R20, RZ, RZ, R238 ;  /* 0x000000ffff147224 */ /* 0x000fe200078e00ee */
[----:B------:R-:W-:Y:S02]  /*d550*/  @P3 SHF.R.U32.HI R20, RZ, c[0x0][0x2cc], R16 ;  /* 0x0000b300ff143a19 */ /* 0x000fe40000011610 */
[----:B------:R-:W-:-:S03]  /*d560*/  LOP3.LUT R16, R0, 0x7ffffffc, RZ, 0xc0, !PT ;  /* 0x7ffffffc00107812 */ /* 0x000fc600078ec0ff */
[----:B------:R-:W2:Y:S02]  /*d570*/  SHFL.IDX PT, R0, R20, RZ, 0x1c1f ;  /* 0x001c1fff14007589 */ /* 0x000ea400000e0000 */
[----:B------:R-:W-:-:S04]  /*d580*/  IMAD.IADD R16, R7, 0x1, -R16 ;  /* 0x0000000107107824 */ /* 0x000fc800078e0a10 */
[----:B------:R-:W-:-:S04]  /*d590*/  IMAD.SHL.U32 R239, R16, 0x2, RZ ;  /* 0x0000000210ef7824 */ /* 0x000fc800078e00ff */
[----:B------:R-:W-:Y:S01]  /*d5a0*/  IMAD.IADD R21, R5, 0x1, -R239 ;  /* 0x0000000105157824 */ /* 0x000fe200078e0aef */
[C---:B------:R-:W-:Y:S02]  /*d5b0*/  IADD3 R23, -R239.reuse, 0x1, R6 ;  /* 0x00000001ef177810 */ /* 0x040fe40007ffe106 */
[----:B------:R-:W-:-:S03]  /*d5c0*/  IADD3 R22, -R239, R211, R5 ;  /* 0x000000d3ef167210 */ /* 0x000fc60007ffe105 */
[----:B------:R-:W-:-:S05]  /*d5d0*/  IMAD.IADD R23, R23, 0x1, -R216 ;  /* 0x0000000117177824 */ /* 0x000fca00078e0ad8 */
[C---:B-1----:R-:W-:Y:S02]  /*d5e0*/  IADD3 R24, R23.reuse, c[0x0][0x328], RZ ;  /* 0x0000ca0017187a10 */ /* 0x042fe40007ffe0ff */
        /* <DEDUP_REMOVED lines=16> */
.L_x_2566:
[----:B------:R-:W-:-:S04]  /*d6f0*/  MOV R0, c[0x0][0x32c] ;  /* 0x0000cb0000007a02 */ /* 0x000fc80000000f00 */
[----:B------:R-:W-:-:S13]  /*d700*/  ISETP.NE.AND P0, PT, R0, 0x1, PT ;  /* 0x000000010000780c */ /* 0x000fda0003f05270 */
[----:B------:R-:W-:-:S05]  /*d710*/  @P0 IMAD.HI.U32 R0, R6, c[0x0][0x330], RZ ;  /* 0x0000cc0006000a27 */ /* 0x000fca00078e00ff */
[----:B------:R-:W-:Y:S02]  /*d720*/  @P0 SHF.R.U32.HI R6, RZ, c[0x0][0x334], R0 ;  /* 0x0000cd00ff060a19 */ /* 0x000fe40000011600 */
.L_x_2567:
[----:B------:R-:W-:Y:S05]  /*d730*/  BSYNC B0 ;  /* 0x0000000000007941 */ /* 0x000fea0003800000 */
.L_x_2565:
[----:B------:R-:W-:-:S05]  /*d740*/  IMAD R6, R6, c[0x0][0x32c], R21 ;  /* 0x0000cb0006067a24 */ /* 0x000fca00078e0215 */
[----:B------:R-:W-:Y:S02]  /*d750*/  IADD3 R0, R6, c[0x0][0x32c], RZ ;  /* 0x0000cb0006007a10 */ /* 0x000fe40007ffe0ff */
[----:B------:R-:W-:Y:S02]  /*d760*/  IMNMX R25, R25, R6, !PT ;  /* 0x0000000619197217 */ /* 0x000fe40007800200 */
[----:B------:R-:W-:Y:S02]  /*d770*/  IMNMX R26, R26, R0, PT ;  /* 0x000000001a1a7217 */ /* 0x000fe40003800200 */
.L_x_2564:
[C---:B------:R-:W-:Y:S02]  /*d780*/  ISETP.GE.AND P0, PT, R5.reuse, 0x2, PT ;  /* 0x000000020500780c */ /* 0x040fe40003f06270 */
        /* <DEDUP_REMOVED lines=70> */
[----:B------:R-:W-:Y:S02]  /*dbf0*/  ISETP.GE.AND P5, PT, R5, 0x42, PT ;  /* 0x000000420500780c */ /* 0x000fe40003fa6270 */
[----:B------:R-:W-:Y:S02]  /*dc00*/  FSEL R147, R60, -INF , !P0 ;  /* 0xff8000003c937808 */ /* 0x000fe40004000000 */
[----:B------:R-:W-:Y:S02]  /*dc10*/  ISETP.GT.AND P0, PT, R25, 0x39, !P1 ;  /* 0x000000391900780c */ /* 0x000fe40004f04270 */
[----:B------:R-:W-:Y:S02]  /*dc20*/  ISETP.GE.AND P4, PT, R5, 0x49, PT ;  /* 0x000000490500780c */ /* 0x000fe40003f86270 */
[----:B------:R-:W-:-:S02]  /*dc30*/  ISETP.LT.OR P0, PT, R26, 0x3a, P0 ;  /* 0x0000003a1a00780c */ /* 0x000fc40000701670 */
[----:B------:R-:W-:Y:S02]  /*dc40*/  ISETP.GE.AND P3, PT, R5, 0x4a, PT ;  /* 0x0000004a0500780c */ /* 0x000fe40003f66270 */
        /* <DEDUP_REMOVED lines=32> */
[----:B------:R-:W-:Y:S02]  /*de50*/  ISETP.GE.AND P0, PT, R5, 0x5a, PT ;  /* 0x0000005a0500780c */ /* 0x000fe40003f06270 */
[----:B------:R-:W1:Y:S02]  /*de60*/  SHFL.IDX PT, R5, R20, 0x1, 0x1c1f ;  /* 0x003c1f0014057f89 */ /* 0x000e6400000e0000 */
[----:B------:R-:W-:Y:S02]  /*de70*/  P2R R42, PR, RZ, 0x1 ;  /* 0x00000001ff2a7803 */ /* 0x000fe40000000000 */
[----:B------:R-:W-:-:S04]  /*de80*/  ISETP.GT.AND P0, PT, R25, 0x59, !P0 ;  /* 0x000000591900780c */ /* 0x000fc80004704270 */
[----:B------:R-:W-:-:S04]  /*de90*/  ISETP.LT.OR P0, PT, R26, 0x5a, P0 ;  /* 0x0000005a1a00780c */ /* 0x000fc80000701670 */
[----:B------:R-:W-:Y:S02]  /*dea0*/  FSEL R138, R45, -INF , !P0 ;  /* 0xff8000002d8a7808 */ /* 0x000fe40004000000 */
[----:B------:R-:W-:Y:S01]  /*deb0*/  ISETP.GE.AND P0, PT, R212, 0x1, PT ;  /* 0x00000001d400780c */ /* 0x000fe20003f06270 */
[--C-:B-1----:R-:W-:Y:S02]  /*dec0*/  IMAD.IADD R24, R24, 0x1, R5.reuse ;  /* 0x0000000118187824 */ /* 0x102fe400078e0205 */
[----:B------:R-:W-:-:S03]  /*ded0*/  IMAD.IADD R23, R23, 0x1, R5 ;  /* 0x0000000117177824 */ /* 0x000fc600078e0205 */
[----:B------:R-:W-:-:S07]  /*dee0*/  IMNMX R22, R24, R22, PT ;  /* 0x0000001618167217 */ /* 0x000fce0003800200 */
        /* <DEDUP_REMOVED lines=12> */
.L_x_2570:
[----:B------:R-:W-:-:S04]  /*dfb0*/  MOV R5, c[0x0][0x32c] ;  /* 0x0000cb0000057a02 */ /* 0x000fc80000000f00 */
[----:B------:R-:W-:-:S13]  /*dfc0*/  ISETP.NE.AND P0, PT, R5, 0x1, PT ;  /* 0x000000010500780c */ /* 0x000fda0003f05270 */
[----:B------:R-:W-:-:S05]  /*dfd0*/  @P0 IMAD.HI.U32 R5, R12, c[0x0][0x330], RZ ;  /* 0x0000cc000c050a27 */ /* 0x000fca00078e00ff */
[----:B------:R-:W-:Y:S02]  /*dfe0*/  @P0 SHF.R.U32.HI R12, RZ, c[0x0][0x334], R5 ;  /* 0x0000cd00ff0c0a19 */ /* 0x000fe40000011605 */
.L_x_2571:
[----:B------:R-:W-:Y:S05]  /*dff0*/  BSYNC B0 ;  /* 0x0000000000007941 */ /* 0x000fea0003800000 */
.L_x_2569:
[----:B------:R-:W-:-:S05]  /*e000*/  IMAD R12, R12, c[0x0][0x32c], R21 ;  /* 0x0000cb000c0c7a24 */ /* 0x000fca00078e0215 */
[----:B------:R-:W-:Y:S02]  /*e010*/  IADD3 R5, R12, c[0x0][0x32c], RZ ;  /* 0x0000cb000c057a10 */ /* 0x000fe40007ffe0ff */
[----:B------:R-:W-:Y:S02]  /*e020*/  IMNMX R23, R23, R12, !PT ;  /* 0x0000000c17177217 */ /* 0x000fe40007800200 */
[----:B------:R-:W-:Y:S02]  /*e030*/  IMNMX R22, R22, R5, PT ;  /* 0x0000000516167217 */ /* 0x000fe40003800200 */
.L_x_2568:
        /* <DEDUP_REMOVED lines=70> */
[----:B------:R-:W-:Y:S02]  /*e4a0*/  ISETP.GT.AND P0, PT, R23, 0x40, !P6 ;  /* 0x000000401700780c */ /* 0x000fe40007704270 */
[----:B------:R-:W-:Y:S02]  /*e4b0*/  ISETP.NE.AND P6, PT, R43, RZ, PT ;  /* 0x000000ff2b00720c */ /* 0x000fe40003fc5270 */
[----:B------:R-:W-:-:S04]  /*e4c0*/  ISETP.LT.OR P0, PT, R22, 0x41, P0 ;  /* 0x000000411600780c */ /* 0x000fc80000701670 */
[----:B------:R-:W-:Y:S02]  /*e4d0*/  FSEL R164, R58, -INF , !P0 ;  /* 0xff8000003aa47808 */ /* 0x000fe40004000000 */
[----:B------:R-:W-:Y:S02]  /*e4e0*/  ISETP.GT.AND P0, PT, R23, 0x41, !P5 ;  /* 0x000000411700780c */ /* 0x000fe40006f04270 */
[----:B------:R-:W-:Y:S02]  /*e4f0*/  ISETP.NE.AND P5, PT, R44, RZ, PT ;  /* 0x000000ff2c00720c */ /* 0x000fe40003fa5270 */
[----:B------:R-:W-:-:S04]  /*e500*/  ISETP.LT.OR P0, PT, R22, 0x42, P0 ;  /* 0x000000421600780c */ /* 0x000fc80000701670 */
[----:B------:R-:W-:Y:S02]  /*e510*/  FSEL R166, R59, -INF , !P0 ;  /* 0xff8000003ba67808 */ /* 0x000fe40004000000 */
[----:B------:R-:W-:Y:S01]  /*e520*/  ISETP.GT.AND P0, PT, R23, 0x48, !P4 ;  /* 0x000000481700780c */ /* 0x000fe20006704270 */
[----:B------:R-:W-:Y:S01]  /*e530*/  LDSM.16.MT88.4 R56, [R205+0x3100] ;  /* 0x00310000cd38783b */ /* 0x000fe20000004200 */
[----:B------:R-:W-:Y:S02]  /*e540*/  ISETP.NE.AND P4, PT, R0, RZ, PT ;  /* 0x000000ff0000720c */ /* 0x000fe40003f85270 */
[----:B------:R-:W-:Y:S02]  /*e550*/  ISETP.LT.OR P0, PT, R22, 0x49, P0 ;  /* 0x000000491600780c */ /* 0x000fe40000701670 */
[----:B------:R-:W-:Y:S02]  /*e560*/  FMNMX.FTZ R0, R19, R16, !PT ;  /* 0x0000001013007209 */ /* 0x000fe40007810000 */
[----:B------:R-:W-:-:S02]  /*e570*/  FSEL R154, R54, -INF , !P0 ;  /* 0xff800000369a7808 */ /* 0x000fc40004000000 */
[----:B------:R-:W-:Y:S02]  /*e580*/  ISETP.GT.AND P0, PT, R23, 0x49, !P3 ;  /* 0x000000491700780c */ /* 0x000fe40005f04270 */
[----:B------:R-:W-:Y:S02]  /*e590*/  FMNMX.FTZ R0, R18, R0, !PT ;  /* 0x0000000012007209 */ /* 0x000fe40007810000 */
[----:B------:R-:W-:Y:S02]  /*e5a0*/  ISETP.LT.OR P0, PT, R22, 0x4a, P0 ;  /* 0x0000004a1600780c */ /* 0x000fe40000701670 */
[----:B------:R-:W-:Y:S02]  /*e5b0*/  FMNMX.FTZ R0, R7, R0, !PT ;  /* 0x0000000007007209 */ /* 0x000fe40007810000 */
[----:B------:R-:W-:Y:S02]  /*e5c0*/  FSEL R152, R55, -INF , !P0 ;  /* 0xff80000037987808 */ /* 0x000fe40004000000 */
[----:B------:R-:W-:-:S02]  /*e5d0*/  ISETP.GT.AND P0, PT, R23, 0x50, !P2 ;  /* 0x000000501700780c */ /* 0x000fc40005704270 */
[----:B------:R-:W-:Y:S02]  /*e5e0*/  FMNMX.FTZ R0, R84, R0, !PT ;  /* 0x0000000054007209 */ /* 0x000fe40007810000 */
[----:B------:R-:W-:Y:S02]  /*e5f0*/  ISETP.LT.OR P0, PT, R22, 0x51, P0 ;  /* 0x000000511600780c */ /* 0x000fe40000701670 */
[----:B------:R-:W-:Y:S02]  /*e600*/  FMNMX.FTZ R0, R85, R0, !PT ;  /* 0x0000000055007209 */ /* 0x000fe40007810000 */
[----:B------:R-:W-:Y:S02]  /*e610*/  FSEL R139, R50, -INF , !P0 ;  /* 0xff800000328b7808 */ /* 0x000fe40004000000 */
[----:B------:R-:W-:Y:S02]  /*e620*/  ISETP.GT.AND P0, PT, R23, 0x51, !P1 ;  /* 0x000000511700780c */ /* 0x000fe40004f04270 */
[----:B------:R-:W-:-:S02]  /*e630*/  FMNMX.FTZ R0, R6, R0, !PT ;  /* 0x0000000006007209 */ /* 0x000fc40007810000 */
[----:B------:R-:W-:Y:S02]  /*e640*/  ISETP.LT.OR P0, PT, R22, 0x52, P0 ;  /* 0x000000521600780c */ /* 0x000fe40000701670 */
[----:B------:R-:W-:Y:S02]  /*e650*/  FMNMX.FTZ R0, R13, R0, !PT ;  /* 0x000000000d007209 */ /* 0x000fe40007810000 */
[----:B------:R-:W-:Y:S02]  /*e660*/  FSEL R136, R51, -INF , !P0 ;  /* 0xff80000033887808 */ /* 0x000fe40004000000 */
[----:B------:R-:W-:Y:S02]  /*e670*/  ISETP.GT.AND P0, PT, R23, 0x1, !P4 ;  /* 0x000000011700780c */ /* 0x000fe40006704270 */
[----:B------:R-:W-:Y:S02]  /*e680*/  FMNMX.FTZ R0, R34, R0, !PT ;  /* 0x0000000022007209 */ /* 0x000fe40007810000 */
[----:B------:R-:W-:-:S02]  /*e690*/  ISETP.LT.OR P0, PT, R22, 0x2, P0 ;  /* 0x000000021600780c */ /* 0x000fc40000701670 */
[----:B------:R-:W-:Y:S02]  /*e6a0*/  FMNMX.FTZ R0, R33, R0, !PT ;  /* 0x0000000021007209 */ /* 0x000fe40007810000 */
[----:B------:R-:W-:Y:S02]  /*e6b0*/  FSEL R15, R15, -INF , !P0 ;  /* 0xff8000000f0f7808 */ /* 0x000fe40004000000 */
[----:B------:R-:W-:Y:S02]  /*e6c0*/  ISETP.GT.AND P0, PT, R23, RZ, !P5 ;  /* 0x000000ff1700720c */ /* 0x000fe40006f04270 */
[----:B------:R-:W-:Y:S02]  /*e6d0*/  FMNMX.FTZ R0, R32, R0, !PT ;  /* 0x0000000020007209 */ /* 0x000fe40007810000 */
[----:B------:R-:W-:Y:S02]  /*e6e0*/  ISETP.LT.OR P0, PT, R22, 0x1, P0 ;  /* 0x000000011600780c */ /* 0x000fe40000701670 */
[----:B------:R-:W-:-:S02]  /*e6f0*/  FMNMX.FTZ R0, R128, R0, !PT ;  /* 0x0000000080007209 */ /* 0x000fc40007810000 */
[----:B------:R-:W-:Y:S02]  /*e700*/  FSEL R14, R14, -INF , !P0 ;  /* 0xff8000000e0e7808 */ /* 0x000fe40004000000 */
        /* <DEDUP_REMOVED lines=24> */
[----:B------:R-:W-:Y:S01]  /*e890*/  ISETP.GT.AND P0, PT, R23, 0x58, !P6 ;  /* 0x000000581700780c */ /* 0x000fe20007704270 */
[----:B------:R-:W1:Y:S01]  /*e8a0*/  SHFL.BFLY PT, R20, R0, 0x2, 0x1f ;  /* 0x0c401f0000147f89 */ /* 0x000e6200000e0000 */
[----:B------:R-:W-:Y:S02]  /*e8b0*/  FMNMX.FTZ R21, R162, R21, !PT ;  /* 0x00000015a2157209 */ /* 0x000fe40007810000 */
[----:B------:R-:W-:Y:S02]  /*e8c0*/  ISETP.LT.OR P0, PT, R22, 0x59, P0 ;  /* 0x000000591600780c */ /* 0x000fe40000701670 */
[----:B------:R-:W-:Y:S02]  /*e8d0*/  FMNMX.FTZ R21, R163, R21, !PT ;  /* 0x00000015a3157209 */ /* 0x000fe40007810000 */
[----:B------:R-:W-:-:S02]  /*e8e0*/  ISETP.NE.AND P6, PT, R42, RZ, PT ;  /* 0x000000ff2a00720c */ /* 0x000fc40003fc5270 */
        /* <DEDUP_REMOVED lines=8> */
[----:B------:R-:W-:Y:S02]  /*e970*/  FMNMX.FTZ R21, R152, R21, !PT ;  /* 0x0000001598157209 */ /* 0x000fe40007810000 */
[----:B-1----:R-:W-:Y:S02]  /*e980*/  FMNMX.FTZ R0, R0, R20, !PT ;  /* 0x0000001400007209 */ /* 0x002fe40007810000 */
[----:B------:R-:W-:Y:S02]  /*e990*/  FMNMX.FTZ R21, R139, R21, !PT ;  /* 0x000000158b157209 */ /* 0x000fe40007810000 */
[----:B------:R-:W-:Y:S01]  /*e9a0*/  ISETP.NE.AND P6, PT, R213, 0x1, PT ;  /* 0x00000001d500780c */ /* 0x000fe20003fc5270 */
[----:B------:R-:W1:Y:S01]  /*e9b0*/  SHFL.BFLY PT, R20, R0, 0x1, 0x1f ;  /* 0x0c201f0000147f89 */ /* 0x000e6200000e0000 */
[----:B------:R-:W-:-:S04]  /*e9c0*/  FMNMX.FTZ R21, R136, R21, !PT ;  /* 0x0000001588157209 */ /* 0x000fc80007810000 */
[----:B------:R-:W-:-:S04]  /*e9d0*/  FMNMX.FTZ R21, R132, R21, !PT ;  /* 0x0000001584157209 */ /* 0x000fc80007810000 */
[----:B------:R-:W-:-:S05]  /*e9e0*/  FMNMX.FTZ R21, R131, R21, !PT ;  /* 0x0000001583157209 */ /* 0x000fca0007810000 */
[----:B------:R-:W2:Y:S01]  /*e9f0*/  SHFL.BFLY PT, R22, R21, 0x2, 0x1f ;  /* 0x0c401f0015167f89 */ /* 0x000ea200000e0000 */
[----:B-1----:R-:W-:-:S04]  /*ea00*/  FMNMX.FTZ R0, R0, R20, !PT ;  /* 0x0000001400007209 */ /* 0x002fc80007810000 */
[C---:B------:R-:W-:Y:S01]  /*ea10*/  FSETP.NEU.FTZ.AND P0, PT, R0.reuse, -INF , PT ;  /* 0xff8000000000780b */ /* 0x040fe20003f1d000 */
[----:B------:R-:W-:-:S05]  /*ea20*/  FMUL.FTZ R143, R0, c[0x0][0x2d0] ;  /* 0x0000b400008f7a20 */ /* 0x000fca0000410000 */
[----:B------:R-:W-:Y:S02]  /*ea30*/  FSEL R143, R143, RZ, P0 ;  /* 0x000000ff8f8f7208 */ /* 0x000fe40000000000 */
[----:B--2---:R-:W-:-:S03]  /*ea40*/  FMNMX.FTZ R21, R21, R22, !PT ;  /* 0x0000001615157209 */ /* 0x004fc60007810000 */
[--C-:B------:R-:W-:Y:S02]  /*ea50*/  FFMA.FTZ R48, R16, c[0x0][0x2d0], -R143.reuse ;  /* 0x0000b40010307a23 */ /* 0x100fe4000001088f */
[--C-:B------:R-:W-:Y:S01]  /*ea60*/  FFMA.FTZ R49, R19, c[0x0][0x2d0], -R143.reuse ;  /* 0x0000b40013317a23 */ /* 0x100fe2000001088f */
[----:B------:R-:W1:Y:S01]  /*ea70*/  SHFL.BFLY PT, R20, R21, 0x1, 0x1f ;  /* 0x0c201f0015147f89 */ /* 0x000e6200000e0000 */
[--C-:B------:R-:W-:Y:S02]  /*ea80*/  FFMA.FTZ R45, R18, c[0x0][0x2d0], -R143.reuse ;  /* 0x0000b400122d7a23 */ /* 0x100fe4000001088f */
[----:B------:R-:W-:Y:S01]  /*ea90*/  MUFU.EX2 R48, R48 ;  /* 0x0000003000307308 */ /* 0x000fe20000000800 */
[--C-:B------:R-:W-:Y:S02]  /*eaa0*/  FFMA.FTZ R44, R7, c[0x0][0x2d0], -R143.reuse ;  /* 0x0000b400072c7a23 */ /* 0x100fe4000001088f */
[--C-:B------:R-:W-:Y:S02]  /*eab0*/  FFMA.FTZ R18, R6, c[0x0][0x2d0], -R143.reuse ;  /* 0x0000b40006127a23 */ /* 0x100fe4000001088f */
[----:B------:R-:W-:-:S02]  /*eac0*/  FFMA.FTZ R3, R13, c[0x0][0x2d0], -R143 ;  /* 0x0000b4000d037a23 */ /* 0x000fc4000001088f */
[--C-:B------:R-:W-:Y:S01]  /*ead0*/  FFMA.FTZ R43, R84, c[0x0][0x2d0], -R143.reuse ;  /* 0x0000b400542b7a23 */ /* 0x100fe2000001088f */
[----:B------:R-:W2:Y:S01]  /*eae0*/  MUFU.EX2 R49, R49 ;  /* 0x0000003100317308 */ /* 0x000ea20000000800 */
[--C-:B------:R-:W-:Y:S02]  /*eaf0*/  FFMA.FTZ R42, R85, c[0x0][0x2d0], -R143.reuse ;  /* 0x0000b400552a7a23 */ /* 0x100fe4000001088f */
[--C-:B------:R-:W-:Y:S02]  /*eb00*/  FFMA.FTZ R118, R34, c[0x0][0x2d0], -R143.reuse ;  /* 0x0000b40022767a23 */ /* 0x100fe4000001088f */
[--C-:B------:R-:W-:Y:S02]  /*eb10*/  FFMA.FTZ R119, R33, c[0x0][0x2d0], -R143.reuse ;  /* 0x0000b40021777a23 */ /* 0x100fe4000001088f */
[--C-:B------:R-:W-:Y:S01]  /*eb20*/  FFMA.FTZ R129, R32, c[0x0][0x2d0], -R143.reuse ;  /* 0x0000b40020817a23 */ /* 0x100fe2000001088f */
[----:B------:R-:W-:Y:S01]  /*eb30*/  MUFU.EX2 R45, R45 ;  /* 0x0000002d002d7308 */ /* 0x000fe20000000800 */
[----:B------:R-:W-:Y:S01]  /*eb40*/  LDSM.16.MT88.4 R32, [R205+0x3900] ;  /* 0x00390000cd20783b */ /* 0x000fe20000004200 */
[----:B------:R-:W-:-:S02]  /*eb50*/  FFMA.FTZ R128, R128, c[0x0][0x2d0], -R143 ;  /* 0x0000b40080807a23 */ /* 0x000fc4000001088f */
[--C-:B------:R-:W-:Y:S01]  /*eb60*/  FFMA.FTZ R144, R144, c[0x0][0x2d0], -R143.reuse ;  /* 0x0000b40090907a23 */ /* 0x100fe2000001088f */
[----:B-1----:R-:W-:Y:S01]  /*eb70*/  FMNMX.FTZ R16, R20, R21, !PT ;  /* 0x0000001514107209 */ /* 0x002fe20007810000 */
[--C-:B------:R-:W-:Y:S02]  /*eb80*/  FFMA.FTZ R145, R145, c[0x0][0x2d0], -R143.reuse ;  /* 0x0000b40091917a23 */ /* 0x100fe4000001088f */
[----:B------:R-:W1:Y:S01]  /*eb90*/  MUFU.EX2 R44, R44 ;  /* 0x0000002c002c7308 */ /* 0x000e620000000800 */
[----:B--2---:R-:W-:Y:S01]  /*eba0*/  F2FP.PACK_AB R64, R48, R49 ;  /* 0x000000313040723e */ /* 0x004fe200000000ff */
[----:B------:R-:W-:Y:S01]  /*ebb0*/  LDSM.16.MT88.4 R20, [R205+0x900] ;  /* 0x00090000cd14783b */ /* 0x000fe20000004200 */
[C---:B------:R-:W-:Y:S01]  /*ebc0*/  FMUL.FTZ R133, R16.reuse, c[0x0][0x2d0] ;  /* 0x0000b40010857a20 */ /* 0x040fe20000410000 */
[----:B------:R-:W-:Y:S01]  /*ebd0*/  FSETP.NEU.FTZ.AND P0, PT, R16, -INF , PT ;  /* 0xff8000001000780b */ /* 0x000fe20003f1d000 */
[--C-:B------:R-:W-:Y:S02]  /*ebe0*/  FFMA.FTZ R147, R147, c[0x0][0x2d0], -R143.reuse ;  /* 0x0000b40093937a23 */ /* 0x100fe4000001088f */
[--C-:B------:R-:W-:Y:S01]  /*ebf0*/  FFMA.FTZ R146, R146, c[0x0][0x2d0], -R143.reuse ;  /* 0x0000b40092927a23 */ /* 0x100fe2000001088f */
[----:B------:R-:W-:Y:S01]  /*ec00*/  FSEL R133, R133, RZ, P0 ;  /* 0x000000ff85857208 */ /* 0x000fe20000000000 */
[----:B------:R-:W-:Y:S01]  /*ec10*/  MUFU.EX2 R43, R43 ;  /* 0x0000002b002b7308 */ /* 0x000fe20000000800 */
[----:B------:R-:W-:-:S02]  /*ec20*/  FFMA.FTZ R165, R165, c[0x0][0x2d0], -R143 ;  /* 0x0000b400a5a57a23 */ /* 0x000fc4000001088f */
[----:B------:R-:W-:Y:S02]  /*ec30*/  FFMA.FTZ R160, R160, c[0x0][0x2d0], -R143 ;  /* 0x0000b400a0a07a23 */ /* 0x000fe4000001088f */
[--C-:B------:R-:W-:Y:S02]  /*ec40*/  FFMA.FTZ R50, R14, c[0x0][0x2d0], -R133.reuse ;  /* 0x0000b4000e327a23 */ /* 0x100fe40000010885 */
[--C-:B------:R-:W-:Y:S01]  /*ec50*/  FFMA.FTZ R51, R15, c[0x0][0x2d0], -R133.reuse ;  /* 0x0000b4000f337a23 */ /* 0x100fe20000010885 */
[----:B-1----:R-:W-:Y:S01]  /*ec60*/  F2FP.PACK_AB R66, R44, R45 ;  /* 0x0000002d2c42723e */ /* 0x002fe200000000ff */
[--C-:B------:R-:W-:Y:S01]  /*ec70*/  FFMA.FTZ R47, R12, c[0x0][0x2d0], -R133.reuse ;  /* 0x0000b4000c2f7a23 */ /* 0x100fe20000010885 */
[----:B------:R-:W-:Y:S01]  /*ec80*/  MUFU.EX2 R42, R42 ;  /* 0x0000002a002a7308 */ /* 0x000fe20000000800 */
[--C-:B------:R-:W-:Y:S01]  /*ec90*/  FFMA.FTZ R46, R5, c[0x0][0x2d0], -R133.reuse ;  /* 0x0000b400052e7a23 */ /* 0x100fe20000010885 */
[----:B------:R-:W-:Y:S01]  /*eca0*/  LDSM.16.MT88.4 R12, [R204+0x900] ;  /* 0x00090000cc0c783b */ /* 0x000fe20000004200 */
[----:B------:R-:W-:-:S02]  /*ecb0*/  FFMA.FTZ R41, R11, c[0x0][0x2d0], -R133 ;  /* 0x0000b4000b297a23 */ /* 0x000fc40000010885 */
[--C-:B------:R-:W-:Y:S01]  /*ecc0*/  FFMA.FTZ R40, R10, c[0x0][0x2d0], -R133.reuse ;  /* 0x0000b4000a287a23 */ /* 0x100fe20000010885 */
[----:B------:R-:W1:Y:S01]  /*ecd0*/  LDSM.16.MT88.4 R4, [R204+0x3100] ;  /* 0x00310000cc04783b */ /* 0x000e620000004200 */
[--C-:B------:R-:W-:Y:S01]  /*ece0*/  FFMA.FTZ R2, R9, c[0x0][0x2d0], -R133.reuse ;  /* 0x0000b40009027a23 */ /* 0x100fe20000010885 */
[----:B------:R-:W-:Y:S01]  /*ecf0*/  MUFU.EX2 R50, R50 ;  /* 0x0000003200327308 */ /* 0x000fe20000000800 */
[--C-:B------:R-:W-:Y:S02]  /*ed00*/  FFMA.FTZ R19, R8, c[0x0][0x2d0], -R133.reuse ;  /* 0x0000b40008137a23 */ /* 0x100fe40000010885 */
[----:B------:R-:W2:Y:S01]  /*ed10*/  LDSM.16.MT88.4 R8, [R208+0x3900] ;  /* 0x00390000d008783b */ /* 0x000ea20000004200 */
[--C-:B------:R-:W-:Y:S02]  /*ed20*/  FFMA.FTZ R130, R130, c[0x0][0x2d0], -R133.reuse ;  /* 0x0000b40082827a23 */ /* 0x100fe40000010885 */
[--C-:B------:R-:W-:Y:S02]  /*ed30*/  FFMA.FTZ R134, R134, c[0x0][0x2d0], -R133.reuse ;  /* 0x0000b40086867a23 */ /* 0x100fe40000010885 */
[----:B------:R-:W3:Y:S01]  /*ed40*/  MUFU.EX2 R51, R51 ;  /* 0x0000003300337308 */ /* 0x000ee20000000800 */
[----:B------:R-:W-:-:S02]  /*ed50*/  FFMA.FTZ R135, R135, c[0x0][0x2d0], -R133 ;  /* 0x0000b40087877a23 */ /* 0x000fc40000010885 */
[--C-:B------:R-:W-:Y:S02]  /*ed60*/  FFMA.FTZ R137, R137, c[0x0][0x2d0], -R133.reuse ;  /* 0x0000b40089897a23 */ /* 0x100fe40000010885 */
[--C-:B------:R-:W-:Y:S02]  /*ed70*/  FFMA.FTZ R155, R155, c[0x0][0x2d0], -R133.reuse ;  /* 0x0000b4009b9b7a23 */ /* 0x100fe40000010885 */
[--C-:B------:R-:W-:Y:S01]  /*ed80*/  FFMA.FTZ R162, R162, c[0x0][0x2d0], -R133.reuse ;  /* 0x0000b400a2a27a23 */ /* 0x100fe20000010885 */
[----:B------:R-:W-:Y:S01]  /*ed90*/  MUFU.EX2 R47, R47 ;  /* 0x0000002f002f7308 */ /* 0x000fe20000000800 */
[--C-:B------:R-:W-:Y:S02]  /*eda0*/  FFMA.FTZ R163, R163, c[0x0][0x2d0], -R133.reuse ;  /* 0x0000b400a3a37a23 */ /* 0x100fe40000010885 */
[----:B------:R-:W-:Y:S02]  /*edb0*/  FFMA.FTZ R167, R167, c[0x0][0x2d0], -R133 ;  /* 0x0000b400a7a77a23 */ /* 0x000fe40000010885 */
[----:B------:R-:W-:-:S02]  /*edc0*/  FFMA.FTZ R161, R161, c[0x0][0x2d0], -R143 ;  /* 0x0000b400a1a17a23 */ /* 0x000fc4000001088f */
[----:B------:R-:W-:Y:S01]  /*edd0*/  FFMA.FTZ R153, R153, c[0x0][0x2d0], -R143 ;  /* 0x0000b40099997a23 */ /* 0x000fe2000001088f */
[----:B------:R-:W4:Y:S01]  /*ede0*/  MUFU.EX2 R46, R46 ;  /* 0x0000002e002e7308 */ /* 0x000f220000000800 */
[----:B---3--:R-:W-:Y:S01]  /*edf0*/  F2FP.PACK_AB R65, R51, R50 ;  /* 0x000000323341723e */ /* 0x008fe200000000ff */
[--C-:B------:R-:W-:Y:S02]  /*ee00*/  FFMA.FTZ R164, R164, c[0x0][0x2d0], -R133.reuse ;  /* 0x0000b400a4a47a23 */ /* 0x100fe40000010885 */
[--C-:B------:R-:W-:Y:S02]  /*ee10*/  FFMA.FTZ R166, R166, c[0x0][0x2d0], -R133.reuse ;  /* 0x0000b400a6a67a23 */ /* 0x100fe40000010885 */
[--C-:B------:R-:W-:Y:S02]  /*ee20*/  FFMA.FTZ R154, R154, c[0x0][0x2d0], -R133.reuse ;  /* 0x0000b4009a9a7a23 */ /* 0x100fe40000010885 */
[----:B------:R-:W-:Y:S01]  /*ee30*/  MUFU.EX2 R18, R18 ;  /* 0x0000001200127308 */ /* 0x000fe20000000800 */
[----:B------:R-:W-:-:S02]  /*ee40*/  FFMA.FTZ R152, R152, c[0x0][0x2d0], -R133 ;  /* 0x0000b40098987a23 */ /* 0x000fc40000010885 */
[----:B------:R-:W-:Y:S02]  /*ee50*/  FADD.FTZ R48, R49, R48 ;  /* 0x0000003031307221 */ /* 0x000fe40000010000 */
[----:B------:R-:W-:Y:S02]  /*ee60*/  FADD.FTZ R50, R50, R51 ;  /* 0x0000003332327221 */ /* 0x000fe40000010000 */
[----:B------:R-:W-:Y:S01]  /*ee70*/  FADD.FTZ R48, R45, R48 ;  /* 0x000000302d307221 */ /* 0x000fe20000010000 */
[----:B----4-:R-:W-:Y:S01]  /*ee80*/  F2FP.PACK_AB R67, R46, R47 ;  /* 0x0000002f2e43723e */ /* 0x010fe200000000ff */
[----:B------:R-:W-:Y:S01]  /*ee90*/  MUFU.EX2 R3, R3 ;  /* 0x0000000300037308 */ /* 0x000fe20000000800 */
[----:B------:R-:W-:Y:S02]  /*eea0*/  FADD.FTZ R50, R47, R50 ;  /* 0x000000322f327221 */ /* 0x000fe40000010000 */
[----:B------:R-:W-:Y:S02]  /*eeb0*/  FADD.FTZ R44, R44, R48 ;  /* 0x000000302c2c7221 */ /* 0x000fe40000010000 */
[----:B------:R-:W-:Y:S01]  /*eec0*/  FADD.FTZ R46, R46, R50 ;  /* 0x000000322e2e7221 */ /* 0x000fe20000010000 */
[----:B------:R-:W-:Y:S01]  /*eed0*/  HMMA.16816.F32 R84, R64, R88, RZ ;  /* 0x000000584054723c */ /* 0x000fe200000018ff */
[----:B------:R-:W-:Y:S01]  /*eee0*/  FADD.FTZ R44, R43, R44 ;  /* 0x0000002c2b2c7221 */ /* 0x000fe20000010000 */
[----:B------:R-:W3:Y:S01]  /*eef0*/  MUFU.EX2 R41, R41 ;  /* 0x0000002900297308 */ /* 0x000ee20000000800 */
[----:B------:R-:W-:-:S02]  /*ef00*/  FFMA.FTZ R245, R138, c[0x0][0x2d0], -R143 ;  /* 0x0000b4008af57a23 */ /* 0x000fc4000001088f */
[--C-:B------:R-:W-:Y:S02]  /*ef10*/  FFMA.FTZ R142, R142, c[0x0][0x2d0], -R143.reuse ;  /* 0x0000b4008e8e7a23 */ /* 0x100fe4000001088f */
[--C-:B------:R-:W-:Y:S01]  /*ef20*/  FFMA.FTZ R141, R141, c[0x0][0x2d0], -R143.reuse ;  /* 0x0000b4008d8d7a23 */ /* 0x100fe2000001088f */
[C---:B------:R-:W-:Y:S01]  /*ef30*/  HMMA.16816.F32 R88, R64.reuse, R90, RZ ;  /* 0x0000005a4058723c */ /* 0x040fe200000018ff */
[----:B------:R-:W-:Y:S01]  /*ef40*/  FFMA.FTZ R140, R140, c[0x0][0x2d0], -R143 ;  /* 0x0000b4008c8c7a23 */ /* 0x000fe2000001088f */
[----:B------:R-:W4:Y:S01]  /*ef50*/  MUFU.EX2 R40, R40 ;  /* 0x0000002800287308 */ /* 0x000f220000000800 */
[--C-:B------:R-:W-:Y:S02]  /*ef60*/  FFMA.FTZ R138, R139, c[0x0][0x2d0], -R133.reuse ;  /* 0x0000b4008b8a7a23 */ /* 0x100fe40000010885 */
[--C-:B------:R-:W-:Y:S02]  /*ef70*/  FFMA.FTZ R136, R136, c[0x0][0x2d0], -R133.reuse ;  /* 0x0000b40088887a23 */ /* 0x100fe40000010885 */
[----:B------:R-:W-:Y:S01]  /*ef80*/  FFMA.FTZ R244, R131, c[0x0][0x2d0], -R133 ;  /* 0x0000b40083f47a23 */ /* 0x000fe20000010885 */
[----:B------:R-:W-:Y:S02]  /*ef90*/  HMMA.16816.F32 R92, R64, R96, RZ ;  /* 0x00000060405c723c */ /* 0x000fe400000018ff */
[----:B------:R-:W-:Y:S01]  /*efa0*/  MUFU.EX2 R2, R2 ;  /* 0x0000000200027308 */ /* 0x000fe20000000800 */
[----:B---3--:R-:W-:-:S05]  /*efb0*/  FADD.FTZ R46, R41, R46 ;  /* 0x0000002e292e7221 */ /* 0x008fca0000010000 */
[C---:B------:R-:W-:Y:S02]  /*efc0*/  HMMA.16816.F32 R96, R64.reuse, R98, RZ ;  /* 0x000000624060723c */ /* 0x040fe400000018ff */
[----:B------:R-:W3:Y:S06]  /*efd0*/  MUFU.EX2 R19, R19 ;  /* 0x0000001300137308 */ /* 0x000eec0000000800 */
[C---:B------:R-:W-:Y:S02]  /*efe0*/  HMMA.16816.F32 R112, R64.reuse, R108, RZ ;  /* 0x0000006c4070723c */ /* 0x040fe400000018ff */
[----:B------:R-:W5:Y:S06]  /*eff0*/  MUFU.EX2 R118, R118 ;  /* 0x0000007600767308 */ /* 0x000f6c0000000800 */
        /* <DEDUP_REMOVED lines=9> */
[----:B------:R-:W1:Y:S06]  /*f090*/  MUFU.EX2 R134, R134 ;  /* 0x0000008600867308 */ /* 0x000e6c0000000800 */
[C---:B------:R-:W-:Y:S02]  /*f0a0*/  HMMA.16816.F32 R72, R64.reuse, R74, RZ ;  /* 0x0000004a4048723c */ /* 0x040fe400000018ff */
[----:B------:R-:W-:Y:S06]  /*f0b0*/  MUFU.EX2 R135, R135 ;  /* 0x0000008700877308 */ /* 0x000fec0000000800 */
[C---:B------:R-:W-:Y:S02]  /*f0c0*/  HMMA.16816.F32 R80, R64.reuse, R82, RZ ;  /* 0x000000524050723c */ /* 0x040fe400000018ff */
[----:B------:R-:W1:Y:S06]  /*f0d0*/  MUFU.EX2 R137, R137 ;  /* 0x0000008900897308 */ /* 0x000e6c0000000800 */
[C---:B------:R-:W-:Y:S02]  /*f0e0*/  HMMA.16816.F32 R100, R64.reuse, R102, RZ ;  /* 0x000000664064723c */ /* 0x040fe400000018ff */
[----:B------:R-:W2:Y:S06]  /*f0f0*/  MUFU.EX2 R144, R144 ;  /* 0x0000009000907308 */ /* 0x000eac0000000800 */
[C---:B------:R-:W-:Y:S02]  /*f100*/  HMMA.16816.F32 R56, R64.reuse, R58, RZ ;  /* 0x0000003a4038723c */ /* 0x040fe400000018ff */
[----:B------:R-:W-:Y:S06]  /*f110*/  MUFU.EX2 R145, R145 ;  /* 0x0000009100917308 */ /* 0x000fec0000000800 */
[C---:B-1----:R-:W-:Y:S02]  /*f120*/  HMMA.16816.F32 R60, R64.reuse, R4, RZ ;  /* 0x00000004403c723c */ /* 0x042fe400000018ff */
        /* <DEDUP_REMOVED lines=9> */
[----:B---3--:R-:W-:Y:S01]  /*f1c0*/  F2FP.PACK_AB R7, R19, R2 ;  /* 0x000000021307723e */ /* 0x008fe200000000ff */
[----:B------:R-:W1:Y:S01]  /*f1d0*/  MUFU.EX2 R155, R155 ;  /* 0x0000009b009b7308 */ /* 0x000e620000000800 */
[----:B------:R-:W-:Y:S02]  /*f1e0*/  FADD.FTZ R40, R2, R40 ;  /* 0x0000002802287221 */ /* 0x000fe40000010000 */
[----:B------:R-:W-:Y:S02]  /*f1f0*/  FADD.FTZ R3, R3, R42 ;  /* 0x0000002a03037221 */ /* 0x000fe40000010000 */
[----:B------:R-:W-:Y:S01]  /*f200*/  FADD.FTZ R19, R19, R40 ;  /* 0x0000002813137221 */ /* 0x000fe20000010000 */
[----:B------:R-:W-:Y:S01]  /*f210*/  HMMA.16816.F32 R84, R4, R12, R84 ;  /* 0x0000000c0454723c */ /* 0x000fe20000001854 */
[----:B-----5:R-:W-:Y:S01]  /*f220*/  FADD.FTZ R3, R118, R3 ;  /* 0x0000000376037221 */ /* 0x020fe20000010000 */
[----:B------:R-:W3:Y:S01]  /*f230*/  MUFU.EX2 R162, R162 ;  /* 0x000000a200a27308 */ /* 0x000ee20000000800 */
[----:B------:R-:W-:-:S02]  /*f240*/  FADD.FTZ R19, R130, R19 ;  /* 0x0000001382137221 */ /* 0x000fc40000010000 */
[----:B------:R-:W-:-:S03]  /*f250*/  @P6 IMAD.HI.U32 R2, R117, c[0x0][0x2c8], RZ ;  /* 0x0000b20075026a27 */ /* 0x000fc600078e00ff */
[----:B------:R-:W-:Y:S01]  /*f260*/  HMMA.16816.F32 R88, R4, R14, R88 ;  /* 0x0000000e0458723c */ /* 0x000fe20000001858 */
[----:B------:R-:W4:Y:S01]  /*f270*/  LDSM.16.MT88.4 R12, [R204+0x3900] ;  /* 0x00390000cc0c783b */ /* 0x000f220000004200 */
[----:B------:R-:W-:Y:S01]  /*f280*/  MUFU.EX2 R163, R163 ;  /* 0x000000a300a37308 */ /* 0x000fe20000000800 */
[----:B------:R-:W-:Y:S02]  /*f290*/  @P6 SHF.R.U32.HI R117, RZ, c[0x0][0x2cc], R2 ;  /* 0x0000b300ff756a19 */ /* 0x000fe40000011602 */
[----:B------:R-:W-:-:S03]  /*f2a0*/  ISETP.GE.AND P6, PT, R212, 0x1, PT ;  /* 0x00000001d400780c */ /* 0x000fc60003fc6270 */
[C---:B--2---:R-:W-:Y:S01]  /*f2b0*/  HMMA.16816.F32 R92, R4.reuse, R8, R92 ;  /* 0x00000008045c723c */ /* 0x044fe2000000185c */
[----:B------:R-:W-:Y:S01]  /*f2c0*/  IMAD.IADD R116, R116, 0x1, R117 ;  /* 0x0000000174747824 */ /* 0x000fe200078e0275 */
[----:B------:R-:W2:Y:S06]  /*f2d0*/  MUFU.EX2 R167, R167 ;  /* 0x000000a700a77308 */ /* 0x000eac0000000800 */
[C---:B------:R-:W-:Y:S01]  /*f2e0*/  HMMA.16816.F32 R96, R4.reuse, R10, R96 ;  /* 0x0000000a0460723c */ /* 0x040fe20000001860 */
[----:B------:R-:W5:Y:S01]  /*f2f0*/  LDSM.16.MT88.4 R8, [R204+0x1100] ;  /* 0x00110000cc08783b */ /* 0x000f620000004200 */
[----:B------:R-:W1:Y:S06]  /*f300*/  MUFU.EX2 R165, R165 ;  /* 0x000000a500a57308 */ /* 0x000e6c0000000800 */
[C---:B------:R-:W-:Y:S02]  /*f310*/  HMMA.16816.F32 R112, R4.reuse, R28, R112 ;  /* 0x0000001c0470723c */ /* 0x040fe40000001870 */
[----:B------:R-:W-:Y:S06]  /*f320*/  MUFU.EX2 R160, R160 ;  /* 0x000000a000a07308 */ /* 0x000fec0000000800 */
[C---:B------:R-:W-:Y:S01]  /*f330*/  HMMA.16816.F32 R108, R4.reuse, R30, R108 ;  /* 0x0000001e046c723c */ /* 0x040fe2000000186c */
[----:B------:R-:W1:Y:S01]  /*f340*/  LDSM.16.MT88.4 R28, [R208+0x1100] ;  /* 0x00110000d01c783b */ /* 0x000e620000004200 */
[----:B------:R-:W-:Y:S06]  /*f350*/  MUFU.EX2 R161, R161 ;  /* 0x000000a100a17308 */ /* 0x000fec0000000800 */
[C---:B------:R-:W-:Y:S02]  /*f360*/  HMMA.16816.F32 R68, R4.reuse, R24, R68 ;  /* 0x000000180444723c */ /* 0x040fe40000001844 */
[----:B------:R-:W-:Y:S06]  /*f370*/  MUFU.EX2 R153, R153 ;  /* 0x0000009900997308 */ /* 0x000fec0000000800 */
[C---:B------:R-:W-:Y:S01]  /*f380*/  HMMA.16816.F32 R72, R4.reuse, R26, R72 ;  /* 0x0000001a0448723c */ /* 0x040fe20000001848 */
[----:B------:R-:W-:Y:S01]  /*f390*/  LDSM.16.MT88.4 R24, [R206+0x1100] ;  /* 0x00110000ce18783b */ /* 0x000fe20000004200 */
[----:B------:R-:W1:Y:S06]  /*f3a0*/  MUFU.EX2 R164, R164 ;  /* 0x000000a400a47308 */ /* 0x000e6c0000000800 */
        /* <DEDUP_REMOVED lines=9> */
[----:B------:R-:W1:Y:S06]  /*f440*/  MUFU.EX2 R142, R142 ;  /* 0x0000008e008e7308 */ /* 0x000e6c0000000800 */
[C---:B------:R-:W-:Y:S02]  /*f450*/  HMMA.16816.F32 R52, R4.reuse, R32, R52 ;  /* 0x000000200434723c */ /* 0x040fe40000001834 */
[----:B------:R-:W-:Y:S06]  /*f460*/  MUFU.EX2 R141, R141 ;  /* 0x0000008d008d7308 */ /* 0x000fec0000000800 */
[C---:B------:R-:W-:Y:S01]  /*f470*/  HMMA.16816.F32 R56, R4.reuse, R34, R56 ;  /* 0x000000220438723c */ /* 0x040fe20000001838 */
[----:B------:R-:W-:Y:S01]  /*f480*/  LDSM.16.MT88.4 R32, [R205+0x4100] ;  /* 0x00410000cd20783b */ /* 0x000fe20000004200 */
[----:B------:R-:W-:Y:S06]  /*f490*/  MUFU.EX2 R140, R140 ;  /* 0x0000008c008c7308 */ /* 0x000fec0000000800 */
[C---:B----4-:R-:W-:Y:S02]  /*f4a0*/  HMMA.16816.F32 R60, R4.reuse, R12, R60 ;  /* 0x0000000c043c723c */ /* 0x050fe4000000183c */
[----:B------:R-:W-:Y:S06]  /*f4b0*/  MUFU.EX2 R245, R245 ;  /* 0x000000f500f57308 */ /* 0x000fec0000000800 */
[----:B------:R-:W-:Y:S01]  /*f4c0*/  HMMA.16816.F32 R64, R4, R14, R64 ;  /* 0x0000000e0440723c */ /* 0x000fe20000001840 */
[----:B------:R-:W4:Y:S01]  /*f4d0*/  LDSM.16.MT88.4 R12, [R208+0x4100] ;  /* 0x00410000d00c783b */ /* 0x000f220000004200 */
[----:B------:R-:W1:Y:S05]  /*f4e0*/  MUFU.EX2 R138, R138 ;  /* 0x0000008a008a7308 */ /* 0x000e6a0000000800 */
[C---:B------:R-:W-:Y:S01]  /*f4f0*/  F2FP.PACK_AB R4, R119.reuse, R118 ;  /* 0x000000767704723e */ /* 0x040fe200000000ff */
[----:B------:R-:W-:Y:S01]  /*f500*/  FADD.FTZ R119, R119, R3 ;  /* 0x0000000377777221 */ /* 0x000fe20000010000 */
[----:B------:R-:W-:Y:S01]  /*f510*/  F2FP.PACK_AB R6, R128, R129 ;  /* 0x000000818006723e */ /* 0x000fe200000000ff */
[----:B------:R-:W2:Y:S01]  /*f520*/  MUFU.EX2 R136, R136 ;  /* 0x0000008800887308 */ /* 0x000ea20000000800 */
[C---:B------:R-:W-:Y:S01]  /*f530*/  F2FP.PACK_AB R5, R134.reuse, R130 ;  /* 0x000000828605723e */ /* 0x040fe200000000ff */
[----:B------:R-:W-:Y:S01]  /*f540*/  FADD.FTZ R134, R134, R19 ;  /* 0x0000001386867221 */ /* 0x000fe20000010000 */
[----:B------:R-:W-:Y:S01]  /*f550*/  F2FP.PACK_AB R7, R137, R135 ;  /* 0x000000878907723e */ /* 0x000fe200000000ff */
[----:B------:R-:W-:Y:S01]  /*f560*/  FADD.FTZ R119, R129, R119 ;  /* 0x0000007781777221 */ /* 0x000fe20000010000 */
[----:B------:R-:W-:Y:S01]  /*f570*/  IADD3 R3, R116, c[0x0][0x328], RZ ;  /* 0x0000ca0074037a10 */ /* 0x000fe20007ffe0ff */
[----:B------:R-:W-:-:S02]  /*f580*/  FADD.FTZ R134, R135, R134 ;  /* 0x0000008687867221 */ /* 0x000fc40000010000 */
[----:B------:R-:W-:Y:S01]  /*f590*/  MUFU.EX2 R244, R244 ;  /* 0x000000f400f47308 */ /* 0x000fe20000000800 */
[----:B------:R-:W-:Y:S01]  /*f5a0*/  FADD.FTZ R128, R128, R119 ;  /* 0x0000007780807221 */ /* 0x000fe20000010000 */
[----:B-----5:R-:W-:Y:S01]  /*f5b0*/  HMMA.16816.F32 R84, R4, R8, R84 ;  /* 0x000000080454723c */ /* 0x020fe20000001854 */
[----:B------:R-:W-:Y:S02]  /*f5c0*/  FADD.FTZ R137, R137, R134 ;  /* 0x0000008689897221 */ /* 0x000fe40000010000 */
[----:B------:R-:W-:Y:S02]  /*f5d0*/  FADD.FTZ R128, R144, R128 ;  /* 0x0000008090807221 */ /* 0x000fe40000010000 */
[----:B-1----:R-:W-:-:S03]  /*f5e0*/  FADD.FTZ R137, R155, R137 ;  /* 0x000000899b897221 */ /* 0x002fc60000010000 */
[C---:B------:R-:W-:Y:S01]  /*f5f0*/  HMMA.16816.F32 R88, R4.reuse, R10, R88 ;  /* 0x0000000a0458723c */ /* 0x040fe20000001858 */
[----:B------:R-:W1:Y:S07]  /*f600*/  LDSM.16.MT88.4 R8, [R204+0x4100] ;  /* 0x00410000cc08783b */ /* 0x000e6e0000004200 */
[C---:B------:R-:W-:Y:S08]  /*f610*/  HMMA.16816.F32 R112, R4.reuse, R28, R112 ;  /* 0x0000001c0470723c */ /* 0x040ff00000001870 */
[C---:B----4-:R-:W-:Y:S08]  /*f620*/  HMMA.16816.F32 R92, R4.reuse, R12, R92 ;  /* 0x0000000c045c723c */ /* 0x050ff0000000185c */
[C---:B------:R-:W-:Y:S01]  /*f630*/  HMMA.16816.F32 R96, R4.reuse, R14, R96 ;  /* 0x0000000e0460723c */ /* 0x040fe20000001860 */
[----:B------:R-:W4:Y:S07]  /*f640*/  LDSM.16.MT88.4 R12, [R204+0x1900] ;  /* 0x00190000cc0c783b */ /* 0x000f2e0000004200 */
[C---:B------:R-:W-:Y:S01]  /*f650*/  HMMA.16816.F32 R108, R4.reuse, R30, R108 ;  /* 0x0000001e046c723c */ /* 0x040fe2000000186c */
[----:B------:R-:W-:Y:S07]  /*f660*/  LDSM.16.MT88.4 R28, [R208+0x1900] ;  /* 0x00190000d01c783b */ /* 0x000fee0000004200 */
[C---:B------:R-:W-:Y:S08]  /*f670*/  HMMA.16816.F32 R68, R4.reuse, R24, R68 ;  /* 0x000000180444723c */ /* 0x040ff00000001844 */
[C---:B-1----:R-:W-:Y:S08]  /*f680*/  HMMA.16816.F32 R60, R4.reuse, R8, R60 ;  /* 0x00000008043c723c */ /* 0x042ff0000000183c */
[C---:B------:R-:W-:Y:S01]  /*f690*/  HMMA.16816.F32 R64, R4.reuse, R10, R64 ;  /* 0x0000000a0440723c */ /* 0x040fe20000001840 */
[----:B------:R-:W1:Y:S07]  /*f6a0*/  LDSM.16.MT88.4 R8, [R208+0x4900] ;  /* 0x00490000d008783b */ /* 0x000e6e0000004200 */
[C---:B------:R-:W-:Y:S01]  /*f6b0*/  HMMA.16816.F32 R72, R4.reuse, R26, R72 ;  /* 0x0000001a0448723c */ /* 0x040fe20000001848 */
[----:B------:R-:W5:Y:S07]  /*f6c0*/  LDSM.16.MT88.4 R24, [R206+0x1900] ;  /* 0x00190000ce18783b */ /* 0x000f6e0000004200 */
[C---:B------:R-:W-:Y:S08]  /*f6d0*/  HMMA.16816.F32 R76, R4.reuse, R20, R76 ;  /* 0x00000014044c723c */ /* 0x040ff0000000184c */
[C---:B------:R-:W-:Y:S01]  /*f6e0*/  HMMA.16816.F32 R80, R4.reuse, R22, R80 ;  /* 0x000000160450723c */ /* 0x040fe20000001850 */
[----:B------:R-:W1:Y:S07]  /*f6f0*/  LDSM.16.MT88.4 R20, [R205+0x1900] ;  /* 0x00190000cd14783b */ /* 0x000e6e0000004200 */
[C---:B------:R-:W-:Y:S08]  /*f700*/  HMMA.16816.F32 R104, R4.reuse, R36, R104 ;  /* 0x000000240468723c */ /* 0x040ff00000001868 */
[C---:B------:R-:W-:Y:S01]  /*f710*/  HMMA.16816.F32 R100, R4.reuse, R38, R100 ;  /* 0x000000260464723c */ /* 0x040fe20000001864 */
[----:B------:R-:W1:Y:S07]  /*f720*/  LDSM.16.MT88.4 R36, [R206+0x4900] ;  /* 0x00490000ce24783b */ /* 0x000e6e0000004200 */
[C---:B------:R-:W-:Y:S08]  /*f730*/  HMMA.16816.F32 R52, R4.reuse, R32, R52 ;  /* 0x000000200434723c */ /* 0x040ff00000001834 */
[----:B------:R-:W-:Y:S01]  /*f740*/  HMMA.16816.F32 R56, R4, R34, R56 ;  /* 0x000000220438723c */ /* 0x000fe20000001838 */
[----:B------:R-:W5:Y:S06]  /*f750*/  LDSM.16.MT88.4 R32, [R205+0x4900] ;  /* 0x00490000cd20783b */ /* 0x000f6c0000004200 */
[C---:B------:R-:W-:Y:S01]  /*f760*/  F2FP.PACK_AB R4, R145.reuse, R144 ;  /* 0x000000909104723e */ /* 0x040fe200000000ff */
[----:B------:R-:W-:Y:S01]  /*f770*/  FADD.FTZ R145, R145, R128 ;  /* 0x0000008091917221 */ /* 0x000fe20000010000 */
[----:B------:R-:W-:-:S02]  /*f780*/  F2FP.PACK_AB R6, R146, R147 ;  /* 0x000000939206723e */ /* 0x000fc400000000ff */
[C---:B---3--:R-:W-:Y:S01]  /*f790*/  F2FP.PACK_AB R5, R162.reuse, R155 ;  /* 0x0000009ba205723e */ /* 0x048fe200000000ff */
[----:B------:R-:W-:Y:S01]  /*f7a0*/  FADD.FTZ R162, R162, R137 ;  /* 0x00000089a2a27221 */ /* 0x000fe20000010000 */
[----:B--2---:R-:W-:Y:S01]  /*f7b0*/  F2FP.PACK_AB R7, R167, R163 ;  /* 0x000000a3a707723e */ /* 0x004fe200000000ff */
        /* <DEDUP_REMOVED lines=15> */
[C---:B-----5:R-:W-:Y:S08]  /*f8b0*/  HMMA.16816.F32 R68, R4.reuse, R24, R68 ;  /* 0x000000180444723c */ /* 0x060ff00000001844 */
[C---:B------:R-:W-:Y:S01]  /*f8c0*/  HMMA.16816.F32 R72, R4.reuse, R26, R72 ;  /* 0x0000001a0448723c */ /* 0x040fe20000001848 */
[----:B------:R-:W-:Y:S07]  /*f8d0*/  LDSM.16.MT88.4 R24, [R206+0x2100] ;  /* 0x00210000ce18783b */ /* 0x000fee0000004200 */
        /* <DEDUP_REMOVED lines=9> */
[C---:B--2---:R-:W-:Y:S08]  /*f970*/  HMMA.16816.F32 R60, R4.reuse, R12, R60 ;  /* 0x0000000c043c723c */ /* 0x044ff0000000183c */
[----:B------:R-:W-:Y:S01]  /*f980*/  HMMA.16816.F32 R64, R4, R14, R64 ;  /* 0x0000000e0440723c */ /* 0x000fe20000001840 */
[----:B------:R-:W2:Y:S06]  /*f990*/  LDSM.16.MT88.4 R12, [R208+0x5100] ;  /* 0x00510000d00c783b */ /* 0x000eac0000004200 */
[C---:B------:R-:W-:Y:S01]  /*f9a0*/  F2FP.PACK_AB R4, R160.reuse, R165 ;  /* 0x000000a5a004723e */ /* 0x040fe200000000ff */
        /* <DEDUP_REMOVED lines=8> */
[----:B-1----:R-:W-:Y:S01]  /*fa30*/  HMMA.16816.F32 R84, R4, R8, R84 ;  /* 0x000000080454723c */ /* 0x002fe20000001854 */
[----:B------:R-:W-:-:S02]  /*fa40*/  FADD.FTZ R152, R152, R166 ;  /* 0x000000a698987221 */ /* 0x000fc40000010000 */
[----:B------:R-:W-:Y:S02]  /*fa50*/  FADD.FTZ R153, R142, R153 ;  /* 0x000000998e997221 */ /* 0x000fe40000010000 */
[----:B------:R-:W-:Y:S02]  /*fa60*/  FADD.FTZ R152, R138, R152 ;  /* 0x000000988a987221 */ /* 0x000fe40000010000 */
[----:B------:R-:W-:Y:S01]  /*fa70*/  FADD.FTZ R153, R141, R153 ;  /* 0x000000998d997221 */ /* 0x000fe20000010000 */
[----:B------:R-:W-:Y:S01]  /*fa80*/  HMMA.16816.F32 R88, R4, R10, R88 ;  /* 0x0000000a0458723c */ /* 0x000fe20000001858 */
[----:B------:R-:W1:Y:S01]  /*fa90*/  LDSM.16.MT88.4 R8, [R204+0x5100] ;  /* 0x00510000cc08783b */ /* 0x000e620000004200 */
[----:B------:R-:W-:Y:S02]  /*faa0*/  FADD.FTZ R152, R136, R152 ;  /* 0x0000009888987221 */ /* 0x000fe40000010000 */
[----:B------:R-:W-:-:S04]  /*fab0*/  FADD.FTZ R153, R140, R153 ;  /* 0x000000998c997221 */ /* 0x000fc80000010000 */
[C---:B---3--:R-:W-:Y:S08]  /*fac0*/  HMMA.16816.F32 R76, R4.reuse, R20, R76 ;  /* 0x00000014044c723c */ /* 0x048ff0000000184c */
[C---:B------:R-:W-:Y:S01]  /*fad0*/  HMMA.16816.F32 R80, R4.reuse, R22, R80 ;  /* 0x000000160450723c */ /* 0x040fe20000001850 */
[----:B------:R-:W3:Y:S07]  /*fae0*/  LDSM.16.MT88.4 R20, [R205+0x2900] ;  /* 0x00290000cd14783b */ /* 0x000eee0000004200 */
[C---:B--2---:R-:W-:Y:S08]  /*faf0*/  HMMA.16816.F32 R92, R4.reuse, R12, R92 ;  /* 0x0000000c045c723c */ /* 0x044ff0000000185c */
[C---:B------:R-:W-:Y:S01]  /*fb00*/  HMMA.16816.F32 R96, R4.reuse, R14, R96 ;  /* 0x0000000e0460723c */ /* 0x040fe20000001860 */
[----:B------:R-:W2:Y:S07]  /*fb10*/  LDSM.16.MT88.4 R12, [R204+0x2900] ;  /* 0x00290000cc0c783b */ /* 0x000eae0000004200 */
[C---:B------:R-:W-:Y:S07]  /*fb20*/  HMMA.16816.F32 R104, R4.reuse, R36, R104 ;  /* 0x000000240468723c */ /* 0x040fee0000001868 */
[----:B------:R-:W-:Y:S01]  /*fb30*/  FFMA.FTZ R36, R132, c[0x0][0x2d0], -R133 ;  /* 0x0000b40084247a23 */ /* 0x000fe20000010885 */
[C---:B-1----:R-:W-:Y:S05]  /*fb40*/  HMMA.16816.F32 R60, R4.reuse, R8, R60 ;  /* 0x00000008043c723c */ /* 0x042fea000000183c */
[----:B------:R-:W1:Y:S03]  /*fb50*/  MUFU.EX2 R36, R36 ;  /* 0x0000002400247308 */ /* 0x000e660000000800 */
[C---:B------:R-:W-:Y:S01]  /*fb60*/  HMMA.16816.F32 R64, R4.reuse, R10, R64 ;  /* 0x0000000a0440723c */ /* 0x040fe20000001840 */
[----:B------:R-:W4:Y:S07]  /*fb70*/  LDSM.16.MT88.4 R8, [R208+0x5900] ;  /* 0x00590000d008783b */ /* 0x000f2e0000004200 */
[----:B------:R-:W-:Y:S01]  /*fb80*/  HMMA.16816.F32 R112, R4, R28, R112 ;  /* 0x0000001c0470723c */ /* 0x000fe20000001870 */
[----:B-1----:R-:W-:-:S07]  /*fb90*/  FADD.FTZ R152, R36, R152 ;  /* 0x0000009824987221 */ /* 0x002fce0000010000 */
[C---:B------:R-:W-:Y:S01]  /*fba0*/  HMMA.16816.F32 R108, R4.reuse, R30, R108 ;  /* 0x0000001e046c723c */ /* 0x040fe2000000186c */
[----:B------:R-:W1:Y:S07]  /*fbb0*/  LDSM.16.MT88.4 R28, [R208+0x2900] ;  /* 0x00290000d01c783b */ /* 0x000e6e0000004200 */
[C---:B------:R-:W-:Y:S08]  /*fbc0*/  HMMA.16816.F32 R68, R4.reuse, R24, R68 ;  /* 0x000000180444723c */ /* 0x040ff00000001844 */
[C---:B------:R-:W-:Y:S01]  /*fbd0*/  HMMA.16816.F32 R72, R4.reuse, R26, R72 ;  /* 0x0000001a0448723c */ /* 0x040fe20000001848 */
[----:B------:R-:W5:Y:S07]  /*fbe0*/  LDSM.16.MT88.4 R24, [R206+0x2900] ;  /* 0x00290000ce18783b */ /* 0x000f6e0000004200 */
[C---:B------:R-:W-:Y:S08]  /*fbf0*/  HMMA.16816.F32 R100, R4.reuse, R38, R100 ;  /* 0x000000260464723c */ /* 0x040ff00000001864 */
[C---:B------:R-:W-:Y:S08]  /*fc00*/  HMMA.16816.F32 R52, R4.reuse, R32, R52 ;  /* 0x000000200434723c */ /* 0x040ff00000001834 */
[----:B------:R-:W-:Y:S07]  /*fc10*/  HMMA.16816.F32 R56, R4, R34, R56 ;  /* 0x000000220438723c */ /* 0x000fee0000001838 */
[----:B------:R-:W-:-:S02]  /*fc20*/  F2FP.PACK_AB R4, R141, R142 ;  /* 0x0000008e8d04723e */ /* 0x000fc400000000ff */
[C---:B------:R-:W-:Y:S01]  /*fc30*/  F2FP.PACK_AB R6, R245.reuse, R140 ;  /* 0x0000008cf506723e */ /* 0x040fe200000000ff */
[----:B------:R-:W-:Y:S01]  /*fc40*/  FADD.FTZ R245, R245, R153 ;  /* 0x00000099f5f57221 */ /* 0x000fe20000010000 */
[----:B------:R-:W-:Y:S02]  /*fc50*/  F2FP.PACK_AB R5, R136, R138 ;  /* 0x0000008a8805723e */ /* 0x000fe400000000ff */
[C---:B------:R-:W-:Y:S01]  /*fc60*/  F2FP.PACK_AB R7, R244.reuse, R36 ;  /* 0x00000024f407723e */ /* 0x040fe200000000ff */
[----:B------:R-:W-:-:S06]  /*fc70*/  FADD.FTZ R244, R244, R152 ;  /* 0x00000098f4f47221 */ /* 0x000fcc0000010000 */
        /* <DEDUP_REMOVED lines=9> */
[C---:B-1----:R-:W-:Y:S08]  /*fd10*/  HMMA.16816.F32 R112, R4.reuse, R28, R112 ;  /* 0x0000001c0470723c */ /* 0x042ff00000001870 */
[C---:B------:R-:W-:Y:S08]  /*fd20*/  HMMA.16816.F32 R108, R4.reuse, R30, R108 ;  /* 0x0000001e046c723c */ /* 0x040ff0000000186c */
[C---:B-----5:R-:W-:Y:S08]  /*fd30*/  HMMA.16816.F32 R68, R4.reuse, R24, R68 ;  /* 0x000000180444723c */ /* 0x060ff00000001844 */
[C---:B------:R-:W-:Y:S08]  /*fd40*/  HMMA.16816.F32 R72, R4.reuse, R26, R72 ;  /* 0x0000001a0448723c */ /* 0x040ff00000001848 */
[C---:B---3--:R-:W-:Y:S08]  /*fd50*/  HMMA.16816.F32 R104, R4.reuse, R20, R104 ;  /* 0x000000140468723c */ /* 0x048ff00000001868 */
[C---:B------:R-:W-:Y:S08]  /*fd60*/  HMMA.16816.F32 R100, R4.reuse, R22, R100 ;  /* 0x000000160464723c */ /* 0x040ff00000001864 */
[C---:B--2---:R-:W-:Y:S08]  /*fd70*/  HMMA.16816.F32 R52, R4.reuse, R12, R52 ;  /* 0x0000000c0434723c */ /* 0x044ff00000001834 */
[C---:B------:R-:W-:Y:S08]  /*fd80*/  HMMA.16816.F32 R56, R4.reuse, R14, R56 ;  /* 0x0000000e0438723c */ /* 0x040ff00000001838 */
[C---:B----4-:R-:W-:Y:S08]  /*fd90*/  HMMA.16816.F32 R60, R4.reuse, R8, R60 ;  /* 0x00000008043c723c */ /* 0x050ff0000000183c */
        /* <DEDUP_REMOVED lines=12> */
.L_x_2573:
[----:B------:R-:W-:-:S04]  /*fe60*/  MOV R4, 0x1 ;  /* 0x0000000100047802 */ /* 0x000fc80000000f00 */
[----:B------:R-:W-:-:S13]  /*fe70*/  ISETP.NE.AND P0, PT, R4, c[0x0][0x32c], PT ;  /* 0x0000cb0004007a0c */ /* 0x000fda0003f05270 */
[----:B------:R-:W-:-:S05]  /*fe80*/  @P0 IMAD.HI.U32 R4, R2, c[0x0][0x330], RZ ;  /* 0x0000cc0002040a27 */ /* 0x000fca00078e00ff */
[----:B------:R-:W-:Y:S02]  /*fe90*/  @P0 SHF.R.U32.HI R2, RZ, c[0x0][0x334], R4 ;  /* 0x0000cd00ff020a19 */ /* 0x000fe40000011604 */
.L_x_2574:
[----:B------:R-:W-:-:S05]  /*fea0*/  MOV R4, c[0x0][0x32c] ;  /* 0x0000cb0000047a02 */ /* 0x000fca0000000f00 */
[----:B------:R-:W-:-:S05]  /*feb0*/  IMAD R4, R2, R4, c[0x0][0x32c] ;  /* 0x0000cb0002047624 */ /* 0x000fca00078e0204 */
[----:B------:R-:W-:-:S05]  /*fec0*/  IMNMX R3, R3, R4, PT ;  /* 0x0000000403037217 */ /* 0x000fca0003800200 */
.L_x_2572:
        /* <DEDUP_REMOVED lines=11> */
.L_x_2586:
[----:B------:R-:W-:Y:S04]  /*ff80*/  DEPBAR.LE SB0, 0x0 ;  /* 0x000080000000791a */ /* 0x000fe80000000000 */
[----:B------:R-:W-:Y:S01]  /*ff90*/  BAR.SYNC.DEFER_BLOCKING 0x0 ;  /* 0x0000000000007b1d */ /* 0x000fe20000010000 */
[----:B------:R-:W-:Y:S02]  /*ffa0*/  ISETP.GT.AND P0, PT, R226, R250, PT ;  /* 0x000000fae200720c */ /* 0x000fe40003f04270 */
[----:B------:R-:W-:Y:S02]  /*ffb0*/  ISETP.GE.AND P2, PT, R224, c[0x0][0x1d4], PT ;  /* 0x00007500e0007a0c */ /* 0x000fe40003f46270 */
[----:B------:R-:W-:Y:S01]  /*ffc0*/  ISETP.GE.AND P3, PT, R223, c[0x0][0x1d4], PT ;  /* 0x00007500df007a0c */ /* 0x000fe20003f66270 */
        /* <DEDUP_REMOVED lines=22> */
[----:B------:R-:W-:Y:S02]  /*10130*/  IMAD.IADD R5, R5, 0x1, R0 ;  /* 0x0000000105057824 */ /* 0x000fe400078e0200 */
[----:B------:R-:W-:Y:S02]  /*10140*/  IMAD.SHL.U32 R6, R229, 0x2, RZ ;  /* 0x00000002e5067824 */ /* 0x000fe400078e00ff */
[----:B------:R-:W-:Y:S05]  /*10150*/  IMAD.WIDE.U32 R4, R227, c[0x0][0x218], R4 ;  /* 0x00008600e3047a25 */ /* 0x000fea00078e0004 */
[----:B------:R-:W-:Y:S01]  /*10160*/  IADD3 R0, P0, R232, R4, RZ ;  /* 0x00000004e8007210 */ /* 0x000fe20007f1e0ff */
[----:B------:R-:W-:Y:S03]  /*10170*/  IMAD.SHL.U32 R4, R224, 0x2, RZ ;  /* 0x00000002e0047824 */ /* 0x000fe600078e00ff */
[----:B------:R-:W-:Y:S02]  /*10180*/  IADD3.X R14, R219, R5, R14, P0, !PT ;  /* 0x00000005db0e7210 */ /* 0x000fe400007fe40e */
[----:B------:R-:W-:Y:S02]  /*10190*/  LEA R13, P0, R0, c[0x0][0x1f8], 0x1 ;  /* 0x00007e00000d7a11 */ /* 0x000fe400078008ff */
[----:B------:R-:W-:Y:S02]  /*101a0*/  SHF.L.U64.HI R5, R224, 0x1, R247 ;  /* 0x00000001e0057819 */ /* 0x000fe400000102f7 */
[----:B------:R-:W-:Y:S01]  /*101b0*/  LEA.HI.X R14, R0, c[0x0][0x1fc], R14, 0x1, P0 ;  /* 0x00007f00000e7a11 */ /* 0x000fe200000f0c0e */
[----:B------:R-:W2:Y:S01]  /*101c0*/  SHFL.IDX PT, R7, R13, 0x2, 0x181f ;  /* 0x00581f000d077f89 */ /* 0x000ea200000e0000 */
[----:B------:R-:W-:Y:S03]  /*101d0*/  SHF.L.U64.HI R0, R229, 0x1, R231 ;  /* 0x00000001e5007819 */ /* 0x000fe600000102e7 */
[----:B------:R-:W3:Y:S04]  /*101e0*/  SHFL.IDX PT, R12, R14, 0x2, 0x181f ;  /* 0x00581f000e0c7f89 */ /* 0x000ee800000e0000 */
[----:B------:R-:W5:Y:S04]  /*101f0*/  SHFL.IDX PT, R15, R13, RZ, 0x181f ;  /* 0x00181fff0d0f7589 */ /* 0x000f6800000e0000 */
[----:B------:R-:W4:Y:S04]  /*10200*/  SHFL.IDX PT, R20, R14, RZ, 0x181f ;  /* 0x00181fff0e147589 */ /* 0x000f2800000e0000 */
[----:B------:R-:W1:Y:S04]  /*10210*/  SHFL.IDX PT, R13, R13, 0x1, 0x181f ;  /* 0x00381f000d0d7f89 */ /* 0x000e6800000e0000 */
[----:B------:R-:W1:Y:S01]  /*10220*/  SHFL.IDX PT, R14, R14, 0x1, 0x181f ;  /* 0x00381f000e0e7f89 */ /* 0x000e6200000e0000 */
[----:B--2---:R-:W-:Y:S04]  /*10230*/  IADD3 R22, P1, P0, R22, R7, R6 ;  /* 0x0000000716167210 */ /* 0x004fe8000783e006 */
[--C-:B---3--:R-:W-:Y:S02]  /*10240*/  IADD3.X R23, RZ, R12, R0.reuse, P1, P0 ;  /* 0x0000000cff177210 */ /* 0x108fe40000fe0400 */
[C---:B-----5:R-:W-:Y:S05]  /*10250*/  IADD3 R28, P0, R15.reuse, R4, RZ ;  /* 0x000000040f1c7210 */ /* 0x060fea0007f1e0ff */
[C-C-:B----4-:R-:W-:Y:S01]  /*10260*/  IMAD.X R29, R20.reuse, 0x1, R5.reuse, P0 ;  /* 0x00000001141d7824 */ /* 0x150fe200000e0605 */
[-C--:B------:R-:W-:Y:S04]  /*10270*/  IADD3 R30, P0, R15, R6.reuse, RZ ;  /* 0x000000060f1e7210 */ /* 0x080fe80007f1e0ff */
[----:B------:R2:W-:Y:S01]  /*10280*/  LDGSTS.E.BYPASS.LTC128B.128 [R243], [R28.64], !P2 ;  /* 0x000000001cf37fae */ /* 0x0005e2000d101d52 */
[--C-:B------:R-:W-:Y:S01]  /*10290*/  IMAD.X R31, R20, 0x1, R0.reuse, P0 ;  /* 0x00000001141f7824 */ /* 0x100fe200000e0600 */
[C---:B-1----:R-:W-:Y:S04]  /*102a0*/  IADD3 R20, P0, R13.reuse, R6, RZ ;  /* 0x000000060d147210 */ /* 0x042fe80007f1e0ff */
[----:B------:R2:W-:Y:S01]  /*102b0*/  LDGSTS.E.BYPASS.LTC128B.128 [R242], [R30.64], !P3 ;  /* 0x000000001ef27fae */ /* 0x0005e2000d901d52 */
[C---:B------:R-:W-:Y:S01]  /*102c0*/  IMAD.X R21, R14.reuse, 0x1, R0, P0 ;  /* 0x000000010e157824 */ /* 0x040fe200000e0600 */
        /* <DEDUP_REMOVED lines=9> */
.L_x_2576:
[C---:B--23--:R-:W-:Y:S01]  /*10360*/  HMMA.16816.F32 R4, R120.reuse, R8, RZ ;  /* 0x000000087804723c */ /* 0x04cfe200000018ff */
[----:B------:R-:W-:Y:S02]  /*10370*/  LDSM.16.M88.4 R152, [R207+0xa900] ;  /* 0x00a90000cf98783b */ /* 0x000fe40000000200 */
[----:B------:R-:W-:Y:S05]  /*10380*/  ISETP.GT.AND P0, PT, R250, R226, PT ;  /* 0x000000e2fa00720c */ /* 0x000fea0003f04270 */
[C---:B------:R-:W-:Y:S01]  /*10390*/  HMMA.16816.F32 R8, R120.reuse, R10, RZ ;  /* 0x0000000a7808723c */ /* 0x040fe200000018ff */
[----:B------:R-:W0:Y:S07]  /*103a0*/  LDGDEPBAR ;  /* 0x00000000000079af */ /* 0x000e2e0000000000 */
[C---:B------:R-:W-:Y:S01]  /*103b0*/  HMMA.16816.F32 R12, R120.reuse, R16, RZ ;  /* 0x00000010780c723c */ /* 0x040fe200000018ff */
[----:B------:R-:W-:Y:S07]  /*103c0*/  LDSM.16.M88.4 R160, [R198+0x1000] ;  /* 0x00100000c6a0783b */ /* 0x000fee0000000200 */
        /* <DEDUP_REMOVED lines=28> */
[----:B------:R-:W-:Y:S01]  /*10590*/  HMMA.16816.F32 R48, R124, R146, R48 ;  /* 0x000000927c30723c */ /* 0x000fe20000001830 */
[----:B------:R-:W4:Y:S07]  /*105a0*/  LDSM.16.M88.4 R144, [R198] ;  /* 0x00000000c690783b */ /* 0x000f2e0000000200 */
        /* <DEDUP_REMOVED lines=33> */
[C---:B--2---:R-:W-:Y:S08]  /*107c0*/  HMMA.16816.F32 R44, R156.reuse, R128, R44 ;  /* 0x000000809c2c723c */ /* 0x044ff0000000182c */
[----:B------:R-:W-:Y:S01]  /*107d0*/  HMMA.16816.F32 R48, R156, R130, R48 ;  /* 0x000000829c30723c */ /* 0x000fe20000001830 */
        /* <DEDUP_REMOVED lines=13> */
[C---:B-1----:R-:W-:Y:S08]  /*108b0*/  HMMA.16816.F32 R36, R172.reuse, R116, R36 ;  /* 0x00000074ac24723c */ /* 0x042ff00000001824 */
        /* <DEDUP_REMOVED lines=27> */
[C---:B-1----:R-:W-:Y:S01]  /*10a70*/  HMMA.16816.F32 R12, R180.reuse, R116, R12 ;  /* 0x00000074b40c723c */ /* 0x042fe2000000180c */
        /* <DEDUP_REMOVED lines=23> */
[----:B------:R-:W-:Y:S01]  /*10bf0*/  ISETP.NE.AND P4, PT, R221, 0x1, PT ;  /* 0x00000001dd00780c */ /* 0x000fe20003f85270 */
[----:B------:R-:W-:Y:S01]  /*10c00*/  IMAD R228, R250, 0x60, R215 ;  /* 0x00000060fae47824 */ /* 0x000fe200078e02d7 */
[----:B------:R-:W-:Y:S01]  /*10c10*/  ISETP.GT.AND P1, PT, R222, 0x5f, PT ;  /* 0x0000005fde00780c */ /* 0x000fe20003f24270 */
[----:B------:R-:W-:Y:S01]  /*10c20*/  IMAD.MOV.U32 R227, RZ, RZ, RZ ;  /* 0x000000ffffe37224 */ /* 0x000fe200078e00ff */
[----:B------:R-:W-:Y:S02]  /*10c30*/  IADD3 R134, -R246, 0x10, RZ ;  /* 0x00000010f6867810 */ /* 0x000fe40007ffe1ff */
[----:B------:R-:W-:Y:S02]  /*10c40*/  IADD3 R228, R228, -0x60, R222 ;  /* 0xffffffa0e4e47810 */ /* 0x000fe40007ffe0de */
[----:B------:R-:W-:Y:S03]  /*10c50*/  LOP3.LUT R134, R134, 0xf, RZ, 0xc0, !PT ;  /* 0x0000000f86867812 */ /* 0x000fe600078ec0ff */
[----:B------:R-:W-:Y:S02]  /*10c60*/  IMAD.MOV.U32 R0, RZ, RZ, R228 ;  /* 0x000000ffff007224 */ /* 0x000fe400078e00e4 */
[----:B------:R-:W-:Y:S05]  /*10c70*/  @P4 IMAD.HI.U32 R116, R228, c[0x0][0x2bc], RZ ;  /* 0x0000af00e4744a27 */ /* 0x000fea00078e00ff */
[----:B------:R-:W-:Y:S04]  /*10c80*/  @P4 SHF.R.U32.HI R0, RZ, c[0x0][0x2c0], R116 ;  /* 0x0000b000ff004a19 */ /* 0x000fe80000011674 */
[C---:B------:R-:W-:Y:S04]  /*10c90*/  @!P1 IADD3 R117, P0, R0.reuse, R236, RZ ;  /* 0x000000ec00759210 */ /* 0x040fe80007f1e0ff */
[----:B------:R-:W-:Y:S01]  /*10ca0*/  @!P1 LEA.HI.X.SX32 R116, R0, R225, 0x1, P0 ;  /* 0x000000e100749211 */ /* 0x000fe200000f0eff */
[----:B------:R-:W-:Y:S01]  /*10cb0*/  IMAD.MOV R0, RZ, RZ, -R0 ;  /* 0x000000ffff007224 */ /* 0x000fe200078e0a00 */
[C---:B------:R-:W-:Y:S03]  /*10cc0*/  @!P1 LEA R118, P0, R117.reuse, c[0x0][0x2a0], 0x2 ;  /* 0x0000a80075769a11 */ /* 0x040fe600078010ff */
[----:B------:R-:W-:Y:S01]  /*10cd0*/  IMAD R228, R0, c[0x0][0x2b8], R228 ;  /* 0x0000ae0000e47a24 */ /* 0x000fe200078e02e4 */
[----:B------:R-:W-:Y:S03]  /*10ce0*/  @!P1 LEA.HI.X R119, R117, c[0x0][0x2a4], R116, 0x2, P0 ;  /* 0x0000a90075779a11 */ /* 0x000fe600000f1474 */
[----:B------:R-:W-:Y:S01]  /*10cf0*/  IMAD.WIDE.U32 R116, R228, c[0x0][0x1e0], RZ ;  /* 0x00007800e4747a25 */ /* 0x000fe200078e00ff */
[----:B------:R-:W-:Y:S01]  /*10d00*/  SHF.R.S32.HI R0, RZ, 0x1f, R228 ;  /* 0x0000001fff007819 */ /* 0x000fe200000114e4 */
[----:B------:R1:W2:Y:S04]  /*10d10*/  @!P1 LDG.E R227, [R118.64] ;  /* 0x0000001276e39981 */ /* 0x0002a8000c1e1900 */
[----:B------:R-:W-:Y:S04]  /*10d20*/  IMAD R0, R0, c[0x0][0x1e0], RZ ;  /* 0x0000780000007a24 */ /* 0x000fe800078e02ff */
[----:B------:R-:W-:Y:S04]  /*10d30*/  IMAD R0, R228, c[0x0][0x1e4], R0 ;  /* 0x00007900e4007a24 */ /* 0x000fe800078e0200 */
[----:B------:R-:W-:Y:S02]  /*10d40*/  IMAD.IADD R117, R117, 0x1, R0 ;  /* 0x0000000175757824 */ /* 0x000fe400078e0200 */
[----:B-1----:R-:W-:Y:S01]  /*10d50*/  IMAD.SHL.U32 R118, R224, 0x2, RZ ;  /* 0x00000002e0767824 */ /* 0x002fe200078e00ff */
[----:B--2---:R-:W-:Y:S01]  /*10d60*/  SHF.R.S32.HI R130, RZ, 0x1f, R227 ;  /* 0x0000001fff827819 */ /* 0x004fe200000114e3 */
[----:B------:R-:W-:Y:S04]  /*10d70*/  IMAD.WIDE.U32 R116, R227, c[0x0][0x1f0], R116 ;  /* 0x00007c00e3747a25 */ /* 0x000fe800078e0074 */
[----:B------:R-:W-:Y:S01]  /*10d80*/  IMAD R130, R130, c[0x0][0x1f0], RZ ;  /* 0x00007c0082827a24 */ /* 0x000fe200078e02ff */
[----:B------:R-:W-:Y:S02]  /*10d90*/  IADD3 R0, P0, R234, R116, RZ ;  /* 0x00000074ea007210 */ /* 0x000fe40007f1e0ff */
[----:B------:R-:W-:Y:S01]  /*10da0*/  SHF.L.U64.HI R116, R229, 0x1, R231 ;  /* 0x00000001e5747819 */ /* 0x000fe200000102e7 */
[----:B------:R-:W-:Y:S05]  /*10db0*/  IMAD R130, R227, c[0x0][0x1f4], R130 ;  /* 0x00007d00e3827a24 */ /* 0x000fea00078e0282 */
[----:B------:R-:W-:Y:S02]  /*10dc0*/  IADD3.X R130, R220, R117, R130, P0, !PT ;  /* 0x00000075dc827210 */ /* 0x000fe400007fe482 */
[----:B------:R-:W-:Y:S02]  /*10dd0*/  LEA R129, P0, R0, c[0x0][0x1c8], 0x1 ;  /* 0x0000720000817a11 */ /* 0x000fe400078008ff */
[----:B------:R-:W-:Y:S02]  /*10de0*/  SHF.L.U64.HI R117, R224, 0x1, R247 ;  /* 0x00000001e0757819 */ /* 0x000fe400000102f7 */
[----:B------:R-:W-:Y:S01]  /*10df0*/  LEA.HI.X R130, R0, c[0x0][0x1cc], R130, 0x1, P0 ;  /* 0x0000730000827a11 */ /* 0x000fe200000f0c82 */
[----:B------:R-:W1:Y:S01]  /*10e00*/  SHFL.IDX PT, R119, R129, 0x2, 0x181f ;  /* 0x00581f0081777f89 */ /* 0x000e6200000e0000 */
[----:B------:R-:W-:Y:S03]  /*10e10*/  IMAD.SHL.U32 R0, R229, 0x2, RZ ;  /* 0x00000002e5007824 */ /* 0x000fe600078e00ff */
[----:B------:R-:W2:Y:S04]  /*10e20*/  SHFL.IDX PT, R128, R130, 0x2, 0x181f ;  /* 0x00581f0082807f89 */ /* 0x000ea800000e0000 */
[----:B------:R-:W3:Y:S04]  /*10e30*/  SHFL.IDX PT, R131, R129, RZ, 0x181f ;  /* 0x00181fff81837589 */ /* 0x000ee800000e0000 */
[----:B------:R-:W4:Y:S04]  /*10e40*/  SHFL.IDX PT, R132, R130, RZ, 0x181f ;  /* 0x00181fff82847589 */ /* 0x000f2800000e0000 */
[----:B------:R-:W5:Y:S04]  /*10e50*/  SHFL.IDX PT, R129, R129, 0x1, 0x181f ;  /* 0x00381f0081817f89 */ /* 0x000f6800000e0000 */
[----:B------:R-:W5:Y:S01]  /*10e60*/  SHFL.IDX PT, R130, R130, 0x1, 0x181f ;  /* 0x00381f0082827f89 */ /* 0x000f6200000e0000 */
[----:B-1----:R-:W-:Y:S04]  /*10e70*/  IADD3 R134, P1, P0, R134, R119, R0 ;  /* 0x0000007786867210 */ /* 0x002fe8000783e000 */
[--C-:B--2---:R-:W-:Y:S02]  /*10e80*/  IADD3.X R135, RZ, R128, R116.reuse, P1, P0 ;  /* 0x00000080ff877210 */ /* 0x104fe40000fe0474 */
[C---:B---3--:R-:W-:Y:S05]  /*10e90*/  IADD3 R136, P0, R131.reuse, R118, RZ ;  /* 0x0000007683887210 */ /* 0x048fea0007f1e0ff */
[C-C-:B----4-:R-:W-:Y:S01]  /*10ea0*/  IMAD.X R137, R132.reuse, 0x1, R117.reuse, P0 ;  /* 0x0000000184897824 */ /* 0x150fe200000e0675 */
[-C--:B------:R-:W-:Y:S04]  /*10eb0*/  IADD3 R138, P0, R131, R0.reuse, RZ ;  /* 0x00000000838a7210 */ /* 0x080fe80007f1e0ff */
[----:B------:R1:W-:Y:S01]  /*10ec0*/  LDGSTS.E.BYPASS.LTC128B.128 [R230+0x8100], [R136.64], !P2 ;  /* 0x0810000088e67fae */ /* 0x0003e2000d101d52 */
[--C-:B------:R-:W-:Y:S01]  /*10ed0*/  IMAD.X R139, R132, 0x1, R116.reuse, P0 ;  /* 0x00000001848b7824 */ /* 0x100fe200000e0674 */
[C---:B-----5:R-:W-:Y:S04]  /*10ee0*/  IADD3 R132, P0, R129.reuse, R0, RZ ;  /* 0x0000000081847210 */ /* 0x060fe80007f1e0ff */
[----:B------:R1:W-:Y:S01]  /*10ef0*/  LDGSTS.E.BYPASS.LTC128B.128 [R230+0xb100], [R138.64], !P3 ;  /* 0x0b1000008ae67fae */ /* 0x0003e2000d901d52 */
[C---:B------:R-:W-:Y:S01]  /*10f00*/  IMAD.X R133, R130.reuse, 0x1, R116, P0 ;  /* 0x0000000182857824 */ /* 0x040fe200000e0674 */
        /* <DEDUP_REMOVED lines=9> */
.L_x_2577:
[----:B------:R-:W-:Y:S01]  /*10fa0*/  ISETP.NE.AND P0, PT, R213, 0x1, PT ;  /* 0x00000001d500780c */ /* 0x000fe20003f05270 */
[----:B------:R-:W0:Y:S01]  /*10fb0*/  LDGDEPBAR ;  /* 0x00000000000079af */ /* 0x000e220000000000 */
[----:B------:R-:W-:Y:S02]  /*10fc0*/  IMAD.MOV.U32 R128, RZ, RZ, R238 ;  /* 0x000000ffff807224 */ /* 0x000fe400078e00ee */
[----:B-1----:R-:W-:Y:S09]  /*10fd0*/  IMAD R119, R250, -0x60, RZ ;  /* 0xffffffa0fa777824 */ /* 0x002ff200078e02ff */
[----:B------:R-:W-:Y:S05]  /*10fe0*/  @P0 IMAD.HI.U32 R0, R238, c[0x0][0x2c8], RZ ;  /* 0x0000b200ee000a27 */ /* 0x000fea00078e00ff */
[----:B------:R-:W-:Y:S02]  /*10ff0*/  @P0 SHF.R.U32.HI R128, RZ, c[0x0][0x2cc], R0 ;  /* 0x0000b300ff800a19 */ /* 0x000fe40000011600 */
[----:B------:R-:W-:Y:S02]  /*11000*/  ISETP.GE.AND P0, PT, R212, 0x1, PT ;  /* 0x00000001d400780c */ /* 0x000fe40003f06270 */
[----:B------:R-:W-:Y:S01]  /*11010*/  IADD3 R0, -R239, 0x1, R119 ;  /* 0x00000001ef007810 */ /* 0x000fe20007ffe177 */
[----:B------:R-:W1:Y:S03]  /*11020*/  SHFL.IDX PT, R118, R128, RZ, 0x1c1f ;  /* 0x001c1fff80767589 */ /* 0x000e6600000e0000 */
        /* <DEDUP_REMOVED lines=19> */
.L_x_2580:
[----:B------:R-:W-:Y:S04]  /*11160*/  MOV R116, c[0x0][0x32c] ;  /* 0x0000cb0000747a02 */ /* 0x000fe80000000f00 */
[----:B------:R-:W-:Y:S11]  /*11170*/  ISETP.NE.AND P0, PT, R116, 0x1, PT ;  /* 0x000000017400780c */ /* 0x000ff60003f05270 */
[----:B------:R-:W-:Y:S02]  /*11180*/  @!UPT UIADD3 URZ, URZ, URZ, URZ ;  /* 0x0000003f3f3ff290 */ /* 0x000fe4000fffe03f */
[----:B------:R-:W-:Y:S05]  /*11190*/  @P0 IMAD.HI.U32 R116, R118, c[0x0][0x330], RZ ;  /* 0x0000cc0076740a27 */ /* 0x000fea00078e00ff */
[----:B------:R-:W-:Y:S02]  /*111a0*/  @P0 SHF.R.U32.HI R118, RZ, c[0x0][0x334], R116 ;  /* 0x0000cd00ff760a19 */ /* 0x000fe40000011674 */
.L_x_2581:
[----:B------:R-:W-:Y:S05]  /*111b0*/  BSYNC B0 ;  /* 0x0000000000007941 */ /* 0x000fea0003800000 */
.L_x_2579:
[----:B------:R-:W-:Y:S04]  /*111c0*/  IMAD.IADD R116, R119, 0x1, -R239 ;  /* 0x0000000177747824 */ /* 0x000fe800078e0aef */
[----:B------:R-:W-:Y:S05]  /*111d0*/  IMAD R118, R118, c[0x0][0x32c], R116 ;  /* 0x0000cb0076767a24 */ /* 0x000fea00078e0274 */
[----:B------:R-:W-:Y:S02]  /*111e0*/  IADD3 R116, R118, c[0x0][0x32c], RZ ;  /* 0x0000cb0076747a10 */ /* 0x000fe40007ffe0ff */
[----:B------:R-:W-:Y:S02]  /*111f0*/  IMNMX R129, R129, R118, !PT ;  /* 0x0000007681817217 */ /* 0x000fe40007800200 */
[----:B------:R-:W-:Y:S02]  /*11200*/  IMNMX R130, R130, R116, PT ;  /* 0x0000007482827217 */ /* 0x000fe40003800200 */
.L_x_2578:
        /* <DEDUP_REMOVED lines=105> */
[C---:B------:R-:W-:Y:S02]  /*118a0*/  ISETP.GT.AND P0, PT, R129.reuse, 0x40, !P1 ;  /* 0x000000408100780c */ /* 0x040fe40004f04270 */
        /* <DEDUP_REMOVED lines=46> */
.L_x_2584:
[----:B------:R-:W-:Y:S04]  /*11b90*/  MOV R4, c[0x0][0x32c] ;  /* 0x0000cb0000047a02 */ /* 0x000fe80000000f00 */
[----:B------:R-:W-:Y:S11]  /*11ba0*/  ISETP.NE.AND P0, PT, R4, 0x1, PT ;  /* 0x000000010400780c */ /* 0x000ff60003f05270 */
[----:B------:R-:W-:Y:S02]  /*11bb0*/  @!UPT UIADD3 URZ, URZ, URZ, URZ ;  /* 0x0000003f3f3ff290 */ /* 0x000fe4000fffe03f */
[----:B------:R-:W-:Y:S05]  /*11bc0*/  @P0 IMAD.HI.U32 R4, R5, c[0x0][0x330], RZ ;  /* 0x0000cc0005040a27 */ /* 0x000fea00078e00ff */
[----:B------:R-:W-:Y:S02]  /*11bd0*/  @P0 SHF.R.U32.HI R5, RZ, c[0x0][0x334], R4 ;  /* 0x0000cd00ff050a19 */ /* 0x000fe40000011604 */
.L_x_2585:
[----:B------:R-:W-:Y:S05]  /*11be0*/  BSYNC B0 ;  /* 0x0000000000007941 */ /* 0x000fea0003800000 */
.L_x_2583:
[----:B------:R-:W-:Y:S04]  /*11bf0*/  IMAD.IADD R119, R119, 0x1, -R239 ;  /* 0x0000000177777824 */ /* 0x000fe800078e0aef */
[----:B------:R-:W-:Y:S05]  /*11c00*/  IMAD R119, R5, c[0x0][0x32c], R119 ;  /* 0x0000cb0005777a24 */ /* 0x000fea00078e0277 */
[----:B------:R-:W-:Y:S02]  /*11c10*/  IADD3 R4, R119, c[0x0][0x32c], RZ ;  /* 0x0000cb0077047a10 */ /* 0x000fe40007ffe0ff */
[----:B------:R-:W-:Y:S02]  /*11c20*/  IMNMX R0, R0, R119, !PT ;  /* 0x0000007700007217 */ /* 0x000fe40007800200 */
[----:B------:R-:W-:Y:S02]  /*11c30*/  IMNMX R117, R117, R4, PT ;  /* 0x0000000475757217 */ /* 0x000fe40003800200 */
.L_x_2582:
[----:B------:R-:W-:Y:S01]  /*11c40*/  LOP3.LUT P0, RZ, R218, 0x10000, RZ, 0xc0, !PT ;  /* 0x00010000daff7812 */ /* 0x000fe2000780c0ff */
[----:B------:R-:W-:Y:S03]  /*11c50*/  IMAD.MOV.U32 R48, RZ, RZ, R17 ;  /* 0x000000ffff307224 */ /* 0x000fe600078e0011 */
[----:B------:R-:W-:Y:S04]  /*11c60*/  ISETP.GT.AND P0, PT, R0, RZ, !P0 ;  /* 0x000000ff0000720c */ /* 0x000fe80004704270 */
[C---:B------:R-:W-:Y:S04]  /*11c70*/  ISETP.LT.OR P0, PT, R117.reuse, 0x1, P0 ;  /* 0x000000017500780c */ /* 0x040fe80000701670 */
        /* <DEDUP_REMOVED lines=95> */
[C---:B------:R-:W-:Y:S02]  /*12270*/  ISETP.LT.OR P0, PT, R117.reuse, 0x39, P0 ;  /* 0x000000397500780c */ /* 0x040fe40000701670 */
        /* <DEDUP_REMOVED lines=21> */
[C---:B------:R-:W-:Y:S04]  /*123d0*/  ISETP.LT.OR P0, PT, R117.reuse, 0x49, P0 ;  /* 0x000000497500780c */ /* 0x040fe80000701670 */
[----:B------:R-:W-:Y:S02]  /*123e0*/  FSEL R160, R42, -INF , !P0 ;  /* 0xff8000002aa07808 */ /* 0x000fe40004000000 */
[----:B------:R-:W-:Y:S02]  /*123f0*/  ISETP.GT.AND P0, PT, R0, 0x49, !P4 ;  /* 0x000000490000780c */ /* 0x000fe40006704270 */
[----:B------:R-:W-:Y:S02]  /*12400*/  FMNMX.FTZ R5, R160, R5, !PT ;  /* 0x00000005a0057209 */ /* 0x000fe40007810000 */
[----:B------:R-:W-:Y:S04]  /*12410*/  ISETP.LT.OR P0, PT, R117, 0x4a, P0 ;  /* 0x0000004a7500780c */ /* 0x000fe80000701670 */
[----:B------:R-:W-:Y:S02]  /*12420*/  FSEL R155, R43, -INF , !P0 ;  /* 0xff8000002b9b7808 */ /* 0x000fe40004000000 */
[----:B------:R-:W-:Y:S02]  /*12430*/  ISETP.GT.AND P0, PT, R0, 0x50, !P3 ;  /* 0x000000500000780c */ /* 0x000fe40005f04270 */
[----:B------:R-:W-:Y:S02]  /*12440*/  FMNMX.FTZ R5, R155, R5, !PT ;  /* 0x000000059b057209 */ /* 0x000fe40007810000 */
[C---:B------:R-:W-:Y:S04]  /*12450*/  ISETP.LT.OR P0, PT, R117.reuse, 0x51, P0 ;  /* 0x000000517500780c */ /* 0x040fe80000701670 */
[----:B------:R-:W-:Y:S02]  /*12460*/  FSEL R152, R46, -INF , !P0 ;  /* 0xff8000002e987808 */ /* 0x000fe40004000000 */
[C---:B------:R-:W-:Y:S04]  /*12470*/  ISETP.GT.AND P0, PT, R0.reuse, 0x51, !P2 ;  /* 0x000000510000780c */ /* 0x040fe80005704270 */
[----:B------:R-:W-:Y:S04]  /*12480*/  ISETP.LT.OR P0, PT, R117, 0x52, P0 ;  /* 0x000000527500780c */ /* 0x000fe80000701670 */
[----:B------:R-:W-:Y:S02]  /*12490*/  FSEL R142, R47, -INF , !P0 ;  /* 0xff8000002f8e7808 */ /* 0x000fe40004000000 */
[----:B------:R-:W-:Y:S01]  /*124a0*/  ISETP.GT.AND P0, PT, R0, 0x58, !P1 ;  /* 0x000000580000780c */ /* 0x000fe20004f04270 */
[----:B------:R-:W-:Y:S03]  /*124b0*/  LDSM.16.MT88.4 R44, [R208+0x3100] ;  /* 0x00310000d02c783b */ /* 0x000fe60000004200 */
[C---:B------:R-:W-:Y:S04]  /*124c0*/  ISETP.LT.OR P0, PT, R117.reuse, 0x59, P0 ;  /* 0x000000597500780c */ /* 0x040fe80000701670 */
[----:B------:R-:W-:Y:S02]  /*124d0*/  FSEL R139, R50, -INF , !P0 ;  /* 0xff800000328b7808 */ /* 0x000fe40004000000 */
[----:B------:R-:W-:Y:S02]  /*124e0*/  ISETP.GT.AND P0, PT, R0, 0x59, !P6 ;  /* 0x000000590000780c */ /* 0x000fe40007704270 */
[----:B------:R-:W-:Y:S02]  /*124f0*/  FMNMX.FTZ R0, R152, R5, !PT ;  /* 0x0000000598007209 */ /* 0x000fe40007810000 */
[----:B------:R-:W-:Y:S02]  /*12500*/  ISETP.LT.OR P0, PT, R117, 0x5a, P0 ;  /* 0x0000005a7500780c */ /* 0x000fe40000701670 */
[----:B------:R-:W-:Y:S02]  /*12510*/  FMNMX.FTZ R0, R142, R0, !PT ;  /* 0x000000008e007209 */ /* 0x000fe40007810000 */
[----:B------:R-:W-:Y:S02]  /*12520*/  FSEL R117, R51, -INF , !P0 ;  /* 0xff80000033757808 */ /* 0x000fe40004000000 */
        /* <DEDUP_REMOVED lines=11> */
[----:B------:R-:W-:Y:S02]  /*125e0*/  FMUL.FTZ R3, R3, c[0x0][0x2d0] ;  /* 0x0000b40003037a20 */ /* 0x000fe40000410000 */
        /* <DEDUP_REMOVED lines=20> */
[----:B------:R-:W-:Y:S01]  /*12730*/  MUFU.EX2 R118, R118 ;  /* 0x0000007600767308 */ /* 0x000fe20000000800 */
[----:B------:R-:W-:Y:S01]  /*12740*/  FFMA.FTZ R161, R161, c[0x0][0x2d0], -R153 ;  /* 0x0000b400a1a17a23 */ /* 0x000fe20000010899 */
[----:B-1----:R-:W-:Y:S01]  /*12750*/  FMNMX.FTZ R116, R4, R5, !PT ;  /* 0x0000000504747209 */ /* 0x002fe20007810000 */
[C---:B--2---:R-:W-:Y:S01]  /*12760*/  FMUL.FTZ R5, R3.reuse, R113 ;  /* 0x0000007103057220 */ /* 0x044fe20000410000 */
[----:B------:R-:W-:Y:S01]  /*12770*/  MOV R113, R25 ;  /* 0x0000001900717202 */ /* 0x000fe20000000f00 */
[C---:B------:R-:W-:Y:S01]  /*12780*/  FMUL.FTZ R8, R3.reuse, R108 ;  /* 0x0000006c03087220 */ /* 0x040fe20000410000 */
[C---:B------:R-:W-:Y:S01]  /*12790*/  FSETP.NEU.FTZ.AND P0, PT, R116.reuse, -INF , PT ;  /* 0xff8000007400780b */ /* 0x040fe20003f1d000 */
[C---:B------:R-:W-:Y:S03]  /*127a0*/  FMUL.FTZ R138, R116.reuse, c[0x0][0x2d0] ;  /* 0x0000b400748a7a20 */ /* 0x040fe60000410000 */
[----:B------:R-:W1:Y:S01]  /*127b0*/  MUFU.EX2 R132, R132 ;  /* 0x0000008400847308 */ /* 0x000e620000000800 */
[----:B------:R-:W-:Y:S01]  /*127c0*/  FSEL R4, R116, RZ, P0 ;  /* 0x000000ff74047208 */ /* 0x000fe20000000000 */
[----:B------:R-:W-:Y:S01]  /*127d0*/  FMUL.FTZ R9, R3, R109 ;  /* 0x0000006d03097220 */ /* 0x000fe20000410000 */
[----:B------:R-:W-:Y:S01]  /*127e0*/  FSEL R138, R138, RZ, P0 ;  /* 0x000000ff8a8a7208 */ /* 0x000fe20000000000 */
[----:B------:R-:W-:Y:S01]  /*127f0*/  IMAD.MOV.U32 R108, RZ, RZ, R18 ;  /* 0x000000ffff6c7224 */ /* 0x000fe200078e0012 */
[----:B---3--:R-:W-:Y:S01]  /*12800*/  F2FP.PACK_AB R128, R119, R133 ;  /* 0x000000857780723e */ /* 0x008fe200000000ff */
[----:B------:R-:W-:Y:S01]  /*12810*/  FADD.FTZ R2, -R4, R2 ;  /* 0x0000000204027221 */ /* 0x000fe20000010100 */
[----:B------:R-:W-:Y:S01]  /*12820*/  MOV R109, R17 ;  /* 0x00000011006d7202 */ /* 0x000fe20000000f00 */
[--C-:B------:R-:W-:Y:S01]  /*12830*/  FFMA.FTZ R137, R12, c[0x0][0x2d0], -R138.reuse ;  /* 0x0000b4000c897a23 */ /* 0x100fe2000001088a */
[----:B------:R-:W-:Y:S01]  /*12840*/  ISETP.GT.AND P0, PT, R250, R249, PT ;  /* 0x000000f9fa00720c */ /* 0x000fe20003f04270 */
[----:B------:R-:W2:Y:S01]  /*12850*/  LDSM.16.MT88.4 R12, [R208+0x100] ;  /* 0x00010000d00c783b */ /* 0x000ea20000004200 */
[--C-:B------:R-:W-:Y:S01]  /*12860*/  FFMA.FTZ R134, R11, c[0x0][0x2d0], -R138.reuse ;  /* 0x0000b4000b867a23 */ /* 0x100fe2000001088a */
[----:B------:R-:W-:Y:S01]  /*12870*/  MUFU.EX2 R251, R251 ;  /* 0x000000fb00fb7308 */ /* 0x000fe20000000800 */
[--C-:B------:R-:W-:Y:S02]  /*12880*/  FFMA.FTZ R136, R7, c[0x0][0x2d0], -R138.reuse ;  /* 0x0000b40007887a23 */ /* 0x100fe4000001088a */
[----:B------:R-:W-:Y:S02]  /*12890*/  FFMA.FTZ R135, R10, c[0x0][0x2d0], -R138 ;  /* 0x0000b4000a877a23 */ /* 0x000fe4000001088a */
[----:B------:R-:W-:Y:S02]  /*128a0*/  FMUL.FTZ R2, R2, c[0x0][0x2d0] ;  /* 0x0000b40002027a20 */ /* 0x000fe40000410000 */
[C---:B------:R-:W-:Y:S02]  /*128b0*/  FMUL.FTZ R4, R3.reuse, R112 ;  /* 0x0000007003047220 */ /* 0x040fe40000410000 */
[C---:B------:R-:W-:Y:S01]  /*128c0*/  FMUL.FTZ R17, R3.reuse, R73 ;  /* 0x0000004903117220 */ /* 0x040fe20000410000 */
[----:B------:R-:W-:Y:S01]  /*128d0*/  MUFU.EX2 R137, R137 ;  /* 0x0000008900897308 */ /* 0x000fe20000000800 */
[C---:B------:R-:W-:Y:S01]  /*128e0*/  FMUL.FTZ R25, R3.reuse, R81 ;  /* 0x0000005103197220 */ /* 0x040fe20000410000 */
[----:B-1----:R-:W-:Y:S01]  /*128f0*/  F2FP.PACK_AB R130, R132, R118 ;  /* 0x000000768482723e */ /* 0x002fe200000000ff */
[----:B------:R-:W-:Y:S02]  /*12900*/  IMAD.MOV.U32 R112, RZ, RZ, R24 ;  /* 0x000000ffff707224 */ /* 0x000fe400078e0018 */
        /* <DEDUP_REMOVED lines=14> */
[----:B------:R-:W-:Y:S01]  /*129f0*/  FMUL.FTZ R65, R3, R65 ;  /* 0x0000004103417220 */ /* 0x000fe20000410000 */
[----:B------:R-:W-:Y:S01]  /*12a00*/  MUFU.EX2 R135, R135 ;  /* 0x0000008700877308 */ /* 0x000fe20000000800 */
[--C-:B------:R-:W-:Y:S02]  /*12a10*/  FFMA.FTZ R154, R154, c[0x0][0x2d0], -R138.reuse ;  /* 0x0000b4009a9a7a23 */ /* 0x100fe4000001088a */
[----:B------:R-:W-:Y:S02]  /*12a20*/  FFMA.FTZ R171, R171, c[0x0][0x2d0], -R138 ;  /* 0x0000b400abab7a23 */ /* 0x000fe4000001088a */
[C---:B-1----:R-:W-:Y:S02]  /*12a30*/  FMUL.FTZ R6, R2.reuse, R114 ;  /* 0x0000007202067220 */ /* 0x042fe40000410000 */
[C---:B------:R-:W-:Y:S02]  /*12a40*/  FMUL.FTZ R7, R2.reuse, R115 ;  /* 0x0000007302077220 */ /* 0x040fe40000410000 */
[C---:B------:R-:W-:Y:S01]  /*12a50*/  FMUL.FTZ R11, R2.reuse, R111 ;  /* 0x0000006f020b7220 */ /* 0x040fe20000410000 */
[----:B------:R-:W1:Y:S01]  /*12a60*/  MUFU.EX2 R134, R134 ;  /* 0x0000008600867308 */ /* 0x000e620000000800 */
[----:B------:R-:W-:Y:S02]  /*12a70*/  FMUL.FTZ R10, R2, R110 ;  /* 0x0000006e020a7220 */ /* 0x000fe40000410000 */
[----:B------:R-:W-:Y:S01]  /*12a80*/  IMAD.MOV.U32 R114, RZ, RZ, R28 ;  /* 0x000000ffff727224 */ /* 0x000fe200078e001c */
[----:B---3--:R-:W-:Y:S01]  /*12a90*/  F2FP.PACK_AB R129, R136, R137 ;  /* 0x000000898881723e */ /* 0x008fe200000000ff */
[----:B------:R-:W3:Y:S01]  /*12aa0*/  LDSM.16.MT88.4 R28, [R205+0x100] ;  /* 0x00010000cd1c783b */ /* 0x000ee20000004200 */
[----:B------:R-:W-:Y:S02]  /*12ab0*/  IMAD.MOV.U32 R110, RZ, RZ, R16 ;  /* 0x000000ffff6e7224 */ /* 0x000fe400078e0010 */
        /* <DEDUP_REMOVED lines=8> */
[----:B------:R-:W-:Y:S01]  /*12b40*/  FMUL.FTZ R35, R2, R91 ;  /* 0x0000005b02237220 */ /* 0x000fe20000410000 */
[----:B------:R-:W4:Y:S01]  /*12b50*/  MUFU.EX2 R144, R144 ;  /* 0x0000009000907308 */ /* 0x000f220000000800 */
[----:B------:R-:W-:Y:S01]  /*12b60*/  IMAD.MOV.U32 R115, RZ, RZ, R33 ;  /* 0x000000ffff737224 */ /* 0x000fe200078e0021 */
[----:B------:R-:W-:Y:S01]  /*12b70*/  LDSM.16.MT88.4 R80, [R208+0x900] ;  /* 0x00090000d050783b */ /* 0x000fe20000004200 */
[----:B-1----:R-:W-:Y:S01]  /*12b80*/  F2FP.PACK_AB R131, R134, R135 ;  /* 0x000000878683723e */ /* 0x002fe200000000ff */
[C---:B------:R-:W-:Y:S02]  /*12b90*/  FMUL.FTZ R33, R3.reuse, R89 ;  /* 0x0000005903217220 */ /* 0x040fe40000410000 */
[C---:B------:R-:W-:Y:S02]  /*12ba0*/  FMUL.FTZ R50, R2.reuse, R102 ;  /* 0x0000006602327220 */ /* 0x040fe40000410000 */
[C---:B------:R-:W-:Y:S02]  /*12bb0*/  FMUL.FTZ R51, R2.reuse, R103 ;  /* 0x0000006702337220 */ /* 0x040fe40000410000 */
[C---:B--2---:R-:W-:Y:S01]  /*12bc0*/  HMMA.16816.F32 R4, R128.reuse, R12, R4 ;  /* 0x0000000c8004723c */ /* 0x044fe20000001804 */
[----:B------:R-:W-:Y:S01]  /*12bd0*/  LDSM.16.MT88.4 R88, [R204+0x900] ;  /* 0x00090000cc58783b */ /* 0x000fe20000004200 */
[----:B------:R-:W-:Y:S03]  /*12be0*/  MUFU.EX2 R147, R147 ;  /* 0x0000009300937308 */ /* 0x000fe60000000800 */
[C---:B------:R-:W-:Y:S02]  /*12bf0*/  FMUL.FTZ R42, R2.reuse, R98 ;  /* 0x00000062022a7220 */ /* 0x040fe40000410000 */
[C---:B------:R-:W-:Y:S01]  /*12c00*/  FMUL.FTZ R12, R3.reuse, R68 ;  /* 0x00000044030c7220 */ /* 0x040fe20000410000 */
[C---:B------:R-:W-:Y:S04]  /*12c10*/  HMMA.16816.F32 R8, R128.reuse, R14, R8 ;  /* 0x0000000e8008723c */ /* 0x040fe80000001808 */
[C---:B------:R-:W-:Y:S01]  /*12c20*/  FMUL.FTZ R13, R3.reuse, R69 ;  /* 0x00000045030d7220 */ /* 0x040fe20000410000 */
[----:B------:R-:W-:Y:S01]  /*12c30*/  MUFU.EX2 R154, R154 ;  /* 0x0000009a009a7308 */ /* 0x000fe20000000800 */
[C---:B------:R-:W-:Y:S02]  /*12c40*/  FMUL.FTZ R43, R2.reuse, R99 ;  /* 0x00000063022b7220 */ /* 0x040fe40000410000 */
[C---:B------:R-:W-:Y:S04]  /*12c50*/  FMUL.FTZ R14, R2.reuse, R70 ;  /* 0x00000046020e7220 */ /* 0x040fe80000410000 */
[C---:B------:R-:W-:Y:S02]  /*12c60*/  FMUL.FTZ R15, R2.reuse, R71 ;  /* 0x00000047020f7220 */ /* 0x040fe40000410000 */
[----:B------:R-:W1:Y:S01]  /*12c70*/  LDSM.16.MT88.4 R68, [R206+0x3100] ;  /* 0x00310000ce44783b */ /* 0x000e620000004200 */
[C---:B------:R-:W-:Y:S01]  /*12c80*/  FMUL.FTZ R54, R2.reuse, R54 ;  /* 0x0000003602367220 */ /* 0x040fe20000410000 */
[----:B------:R-:W-:Y:S01]  /*12c90*/  MUFU.EX2 R165, R165 ;  /* 0x000000a500a57308 */ /* 0x000fe20000000800 */
[C---:B------:R-:W-:Y:S02]  /*12ca0*/  FMUL.FTZ R55, R2.reuse, R55 ;  /* 0x0000003702377220 */ /* 0x040fe40000410000 */
[C---:B------:R-:W-:Y:S03]  /*12cb0*/  HMMA.16816.F32 R12, R128.reuse, R20, R12 ;  /* 0x00000014800c723c */ /* 0x040fe6000000180c */
[C---:B------:R-:W-:Y:S02]  /*12cc0*/  FMUL.FTZ R58, R2.reuse, R58 ;  /* 0x0000003a023a7220 */ /* 0x040fe40000410000 */
[C---:B------:R-:W-:Y:S02]  /*12cd0*/  FMUL.FTZ R59, R2.reuse, R59 ;  /* 0x0000003b023b7220 */ /* 0x040fe40000410000 */
[C---:B------:R-:W-:Y:S01]  /*12ce0*/  FMUL.FTZ R20, R3.reuse, R76 ;  /* 0x0000004c03147220 */ /* 0x040fe20000410000 */
[C---:B------:R-:W-:Y:S01]  /*12cf0*/  HMMA.16816.F32 R16, R128.reuse, R22, R16 ;  /* 0x000000168010723c */ /* 0x040fe20000001810 */
[----:B------:R-:W-:Y:S03]  /*12d00*/  MUFU.EX2 R164, R164 ;  /* 0x000000a400a47308 */ /* 0x000fe60000000800 */
[C---:B------:R-:W-:Y:S02]  /*12d10*/  FMUL.FTZ R21, R3.reuse, R77 ;  /* 0x0000004d03157220 */ /* 0x040fe40000410000 */
[C---:B------:R-:W-:Y:S02]  /*12d20*/  FMUL.FTZ R62, R2.reuse, R62 ;  /* 0x0000003e023e7220 */ /* 0x040fe40000410000 */
[C---:B------:R-:W-:Y:S03]  /*12d30*/  FMUL.FTZ R22, R2.reuse, R78 ;  /* 0x0000004e02167220 */ /* 0x040fe60000410000 */
[----:B------:R-:W-:Y:S01]  /*12d40*/  MUFU.EX2 R167, R167 ;  /* 0x000000a700a77308 */ /* 0x000fe20000000800 */
[C---:B------:R-:W-:Y:S02]  /*12d50*/  FMUL.FTZ R23, R2.reuse, R79 ;  /* 0x0000004f02177220 */ /* 0x040fe40000410000 */
[----:B------:R-:W2:Y:S01]  /*12d60*/  LDSM.16.MT88.4 R76, [R204+0x3100] ;  /* 0x00310000cc4c783b */ /* 0x000ea20000004200 */
[C---:B------:R-:W-:Y:S02]  /*12d70*/  FMUL.FTZ R63, R2.reuse, R63 ;  /* 0x0000003f023f7220 */ /* 0x040fe40000410000 */
[C---:B------:R-:W-:Y:S02]  /*12d80*/  FMUL.FTZ R66, R2.reuse, R66 ;  /* 0x0000004202427220 */ /* 0x040fe40000410000 */
[C---:B---3--:R-:W-:Y:S02]  /*12d90*/  HMMA.16816.F32 R20, R128.reuse, R28, R20 ;  /* 0x0000001c8014723c */ /* 0x048fe40000001814 */
[----:B------:R-:W-:Y:S01]  /*12da0*/  MUFU.EX2 R168, R168 ;  /* 0x000000a800a87308 */ /* 0x000fe20000000800 */
[----:B------:R-:W-:Y:S02]  /*12db0*/  FMUL.FTZ R67, R2, R67 ;  /* 0x0000004302437220 */ /* 0x000fe40000410000 */
        /* <DEDUP_REMOVED lines=8> */
[----:B------:R-:W-:Y:S01]  /*12e40*/  LDSM.16.MT88.4 R84, [R205+0x900] ;  /* 0x00090000cd54783b */ /* 0x000fe20000004200 */
[--C-:B------:R-:W-:Y:S01]  /*12e50*/  FFMA.FTZ R190, R190, c[0x0][0x2d0], -R138.reuse ;  /* 0x0000b400bebe7a23 */ /* 0x100fe2000001088a */
[----:B------:R-:W-:Y:S01]  /*12e60*/  MUFU.EX2 R188, R188 ;  /* 0x000000bc00bc7308 */ /* 0x000fe20000000800 */
[--C-:B------:R-:W-:Y:S02]  /*12e70*/  FFMA.FTZ R252, R252, c[0x0][0x2d0], -R138.reuse ;  /* 0x0000b400fcfc7a23 */ /* 0x100fe4000001088a */
[C---:B------:R-:W-:Y:S03]  /*12e80*/  HMMA.16816.F32 R28, R128.reuse, R36, R28 ;  /* 0x00000024801c723c */ /* 0x040fe6000000181c */
[--C-:B------:R-:W-:Y:S02]  /*12e90*/  FFMA.FTZ R169, R169, c[0x0][0x2d0], -R138.reuse ;  /* 0x0000b400a9a97a23 */ /* 0x100fe4000001088a */
        /* <DEDUP_REMOVED lines=24> */
[----:B------:R-:W3:Y:S01]  /*13020*/  MUFU.EX2 R104, R104 ;  /* 0x0000006800687308 */ /* 0x000ee20000000800 */
[----:B------:R-:W-:Y:S01]  /*13030*/  LDSM.16.MT88.4 R100, [R208+0x5900] ;  /* 0x00590000d064783b */ /* 0x000fe20000004200 */
[--C-:B------:R-:W-:Y:S02]  /*13040*/  FFMA.FTZ R105, R110, c[0x0][0x2d0], -R138.reuse ;  /* 0x0000b4006e697a23 */ /* 0x100fe4000001088a */
[C---:B-1----:R-:W-:Y:S03]  /*13050*/  HMMA.16816.F32 R44, R128.reuse, R68, R44 ;  /* 0x00000044802c723c */ /* 0x042fe6000000182c */
[--C-:B------:R-:W-:Y:S02]  /*13060*/  FFMA.FTZ R106, R109, c[0x0][0x2d0], -R138.reuse ;  /* 0x0000b4006d6a7a23 */ /* 0x100fe4000001088a */
[----:B------:R-:W-:Y:S01]  /*13070*/  FFMA.FTZ R107, R108, c[0x0][0x2d0], -R138 ;  /* 0x0000b4006c6b7a23 */ /* 0x000fe2000001088a */
[----:B------:R-:W-:Y:S01]  /*13080*/  MUFU.EX2 R105, R105 ;  /* 0x0000006900697308 */ /* 0x000fe20000000800 */
[----:B------:R-:W-:Y:S01]  /*13090*/  LDSM.16.MT88.4 R108, [R208+0x2900] ;  /* 0x00290000d06c783b */ /* 0x000fe20000004200 */
[C---:B------:R-:W-:Y:S04]  /*130a0*/  HMMA.16816.F32 R48, R128.reuse, R70, R48 ;  /* 0x000000468030723c */ /* 0x040fe80000001830 */
[----:B----4-:R-:W-:Y:S01]  /*130b0*/  F2FP.PACK_AB R68, R144, R141 ;  /* 0x0000008d9044723e */ /* 0x010fe200000000ff */
[--C-:B------:R-:W-:Y:S02]  /*130c0*/  FFMA.FTZ R145, R145, c[0x0][0x2d0], -R153.reuse ;  /* 0x0000b40091917a23 */ /* 0x100fe40000010899 */
[----:B------:R-:W-:Y:S01]  /*130d0*/  FFMA.FTZ R143, R143, c[0x0][0x2d0], -R153 ;  /* 0x0000b4008f8f7a23 */ /* 0x000fe20000010899 */
[C---:B------:R-:W-:Y:S01]  /*130e0*/  HMMA.16816.F32 R52, R128.reuse, R72, R52 ;  /* 0x000000488034723c */ /* 0x040fe20000001834 */
[----:B------:R-:W1:Y:S03]  /*130f0*/  MUFU.EX2 R106, R106 ;  /* 0x0000006a006a7308 */ /* 0x000e660000000800 */
[----:B---3--:R-:W-:Y:S01]  /*13100*/  F2FP.PACK_AB R70, R104, R147 ;  /* 0x000000936846723e */ /* 0x008fe200000000ff */
[----:B------:R-:W-:Y:S02]  /*13110*/  FFMA.FTZ R133, R3, R245, R133 ;  /* 0x000000f503857223 */ /* 0x000fe40000010085 */
[----:B------:R-:W-:Y:S01]  /*13120*/  FFMA.FTZ R137, R2, R244, R137 ;  /* 0x000000f402897223 */ /* 0x000fe20000010089 */
[C---:B------:R-:W-:Y:S01]  /*13130*/  HMMA.16816.F32 R56, R128.reuse, R74, R56 ;  /* 0x0000004a8038723c */ /* 0x040fe20000001838 */
[----:B------:R-:W3:Y:S02]  /*13140*/  LDSM.16.MT88.4 R72, [R206+0x900] ;  /* 0x00090000ce48783b */ /* 0x000ee40000004200 */
[----:B------:R-:W4:Y:S01]  /*13150*/  MUFU.EX2 R107, R107 ;  /* 0x0000006b006b7308 */ /* 0x000f220000000800 */
[----:B------:R-:W-:Y:S02]  /*13160*/  FADD.FTZ R133, R119, R133 ;  /* 0x0000008577857221 */ /* 0x000fe40000010000 */
[----:B------:R-:W-:Y:S02]  /*13170*/  FADD.FTZ R137, R136, R137 ;  /* 0x0000008988897221 */ /* 0x000fe40000010000 */
[C---:B--2---:R-:W-:Y:S04]  /*13180*/  HMMA.16816.F32 R60, R128.reuse, R76, R60 ;  /* 0x0000004c803c723c */ /* 0x044fe8000000183c */
[----:B------:R-:W-:Y:S01]  /*13190*/  FADD.FTZ R118, R118, R133 ;  /* 0x0000008576767221 */ /* 0x000fe20000010000 */
[----:B------:R-:W-:Y:S01]  /*131a0*/  MUFU.EX2 R248, R248 ;  /* 0x000000f800f87308 */ /* 0x000fe20000000800 */
[----:B------:R-:W-:Y:S02]  /*131b0*/  FADD.FTZ R137, R135, R137 ;  /* 0x0000008987897221 */ /* 0x000fe40000010000 */
[----:B------:R-:W-:Y:S01]  /*131c0*/  HMMA.16816.F32 R64, R128, R78, R64 ;  /* 0x0000004e8040723c */ /* 0x000fe20000001840 */
[----:B------:R-:W2:Y:S03]  /*131d0*/  LDSM.16.MT88.4 R76, [R208+0x3900] ;  /* 0x00390000d04c783b */ /* 0x000ea60000004200 */
[----:B-1----:R-:W-:Y:S01]  /*131e0*/  F2FP.PACK_AB R69, R106, R105 ;  /* 0x000000696a45723e */ /* 0x002fe200000000ff */
[----:B------:R-:W-:Y:S02]  /*131f0*/  FADD.FTZ R118, R132, R118 ;  /* 0x0000007684767221 */ /* 0x000fe40000010000 */
[----:B------:R-:W-:Y:S01]  /*13200*/  MUFU.EX2 R170, R170 ;  /* 0x000000aa00aa7308 */ /* 0x000fe20000000800 */
[----:B------:R-:W-:Y:S01]  /*13210*/  FADD.FTZ R134, R134, R137 ;  /* 0x0000008986867221 */ /* 0x000fe20000010000 */
[----:B----4-:R-:W-:Y:S03]  /*13220*/  F2FP.PACK_AB R71, R154, R107 ;  /* 0x0000006b9a47723e */ /* 0x010fe600000000ff */
[----:B------:R-:W-:Y:S02]  /*13230*/  FADD.FTZ R141, R141, R118 ;  /* 0x000000768d8d7221 */ /* 0x000fe40000010000 */
[----:B------:R-:W-:Y:S03]  /*13240*/  FADD.FTZ R134, R105, R134 ;  /* 0x0000008669867221 */ /* 0x000fe60000010000 */
[----:B------:R-:W-:Y:S01]  /*13250*/  MUFU.EX2 R166, R166 ;  /* 0x000000a600a67308 */ /* 0x000fe20000000800 */
[----:B------:R-:W-:Y:S01]  /*13260*/  FADD.FTZ R141, R144, R141 ;  /* 0x0000008d908d7221 */ /* 0x000fe20000010000 */
        /* <DEDUP_REMOVED lines=11> */
[----:B------:R-:W-:Y:S01]  /*13320*/  IMAD.MOV.U32 R3, RZ, RZ, R0 ;  /* 0x000000ffff037224 */ /* 0x000fe200078e0000 */
[C---:B------:R-:W-:Y:S01]  /*13330*/  HMMA.16816.F32 R16, R68.reuse, R74, R16 ;  /* 0x0000004a4410723c */ /* 0x040fe20000001810 */
[----:B------:R-:W1:Y:S03]  /*13340*/  LDSM.16.MT88.4 R72, [R206+0x3900] ;  /* 0x00390000ce48783b */ /* 0x000e660000004200 */
[----:B------:R-:W-:Y:S02]  /*13350*/  FADD.FTZ R154, R171, R154 ;  /* 0x0000009aab9a7221 */ /* 0x000fe40000010000 */
[----:B------:R-:W-:Y:S02]  /*13360*/  MUFU.EX2 R169, R169 ;  /* 0x000000a900a97308 */ /* 0x000fe40000000800 */
[C---:B------:R-:W-:Y:S08]  /*13370*/  HMMA.16816.F32 R20, R68.reuse, R84, R20 ;  /* 0x000000544414723c */ /* 0x040ff00000001814 */
[C---:B------:R-:W-:Y:S01]  /*13380*/  HMMA.16816.F32 R24, R68.reuse, R86, R24 ;  /* 0x000000564418723c */ /* 0x040fe20000001818 */
[----:B------:R-:W3:Y:S01]  /*13390*/  LDSM.16.MT88.4 R84, [R204+0x3900] ;  /* 0x00390000cc54783b */ /* 0x000ee20000004200 */
[----:B------:R-:W-:Y:S06]  /*133a0*/  MUFU.EX2 R162, R162 ;  /* 0x000000a200a27308 */ /* 0x000fec0000000800 */
[C---:B------:R-:W-:Y:S04]  /*133b0*/  HMMA.16816.F32 R28, R68.reuse, R88, R28 ;  /* 0x00000058441c723c */ /* 0x040fe8000000181c */
[----:B------:R-:W-:Y:S04]  /*133c0*/  MUFU.EX2 R160, R160 ;  /* 0x000000a000a07308 */ /* 0x000fe80000000800 */
[C---:B------:R-:W-:Y:S01]  /*133d0*/  HMMA.16816.F32 R32, R68.reuse, R90, R32 ;  /* 0x0000005a4420723c */ /* 0x040fe20000001820 */
[----:B------:R-:W-:Y:S05]  /*133e0*/  LDSM.16.MT88.4 R88, [R204+0x4100] ;  /* 0x00410000cc58783b */ /* 0x000fea0000004200 */
[----:B------:R-:W-:Y:S02]  /*133f0*/  MUFU.EX2 R155, R155 ;  /* 0x0000009b009b7308 */ /* 0x000fe40000000800 */
[C---:B--2---:R-:W-:Y:S08]  /*13400*/  HMMA.16816.F32 R36, R68.reuse, R76, R36 ;  /* 0x0000004c4424723c */ /* 0x044ff00000001824 */
[C---:B------:R-:W-:Y:S01]  /*13410*/  HMMA.16816.F32 R40, R68.reuse, R78, R40 ;  /* 0x0000004e4428723c */ /* 0x040fe20000001828 */
[----:B------:R-:W-:Y:S01]  /*13420*/  LDSM.16.MT88.4 R76, [R206+0x1100] ;  /* 0x00110000ce4c783b */ /* 0x000fe20000004200 */
[----:B------:R-:W-:Y:S06]  /*13430*/  MUFU.EX2 R146, R146 ;  /* 0x0000009200927308 */ /* 0x000fec0000000800 */
[C---:B-1----:R-:W-:Y:S04]  /*13440*/  HMMA.16816.F32 R44, R68.reuse, R72, R44 ;  /* 0x00000048442c723c */ /* 0x042fe8000000182c */
[----:B------:R-:W1:Y:S04]  /*13450*/  MUFU.EX2 R145, R145 ;  /* 0x0000009100917308 */ /* 0x000e680000000800 */
[C---:B------:R-:W-:Y:S01]  /*13460*/  HMMA.16816.F32 R48, R68.reuse, R74, R48 ;  /* 0x0000004a4430723c */ /* 0x040fe20000001830 */
[----:B------:R-:W2:Y:S05]  /*13470*/  LDSM.16.MT88.4 R72, [R208+0x1100] ;  /* 0x00110000d048783b */ /* 0x000eaa0000004200 */
[----:B------:R-:W-:Y:S02]  /*13480*/  MUFU.EX2 R143, R143 ;  /* 0x0000008f008f7308 */ /* 0x000fe40000000800 */
[C---:B------:R-:W-:Y:S08]  /*13490*/  HMMA.16816.F32 R52, R68.reuse, R80, R52 ;  /* 0x000000504434723c */ /* 0x040ff00000001834 */
[C---:B------:R-:W-:Y:S01]  /*134a0*/  HMMA.16816.F32 R56, R68.reuse, R82, R56 ;  /* 0x000000524438723c */ /* 0x040fe20000001838 */
[----:B------:R-:W4:Y:S01]  /*134b0*/  LDSM.16.MT88.4 R80, [R205+0x1100] ;  /* 0x00110000cd50783b */ /* 0x000f220000004200 */
[----:B------:R-:W-:Y:S02]  /*134c0*/  MUFU.EX2 R142, R142 ;  /* 0x0000008e008e7308 */ /* 0x000fe40000000800 */
[----:B-1----:R-:W-:Y:S04]  /*134d0*/  F2FP.PACK_AB R128, R145, R146 ;  /* 0x000000929180723e */ /* 0x002fe800000000ff */
[C---:B---3--:R-:W-:Y:S04]  /*134e0*/  HMMA.16816.F32 R60, R68.reuse, R84, R60 ;  /* 0x00000054443c723c */ /* 0x048fe8000000183c */
[----:B------:R-:W-:Y:S04]  /*134f0*/  MUFU.EX2 R139, R139 ;  /* 0x0000008b008b7308 */ /* 0x000fe80000000800 */
        /* <DEDUP_REMOVED lines=13> */
[----:B------:R-:W-:Y:S03]  /*135d0*/  FADD.FTZ R190, R190, R188 ;  /* 0x000000bcbebe7221 */ /* 0x000fe60000010000 */
[C---:B------:R-:W-:Y:S01]  /*135e0*/  HMMA.16816.F32 R8, R68.reuse, R74, R8 ;  /* 0x0000004a4408723c */ /* 0x040fe20000001808 */
[----:B------:R-:W2:Y:S07]  /*135f0*/  LDSM.16.MT88.4 R72, [R208+0x4100] ;  /* 0x00410000d048783b */ /* 0x000eae0000004200 */
[C---:B------:R-:W-:Y:S07]  /*13600*/  HMMA.16816.F32 R12, R68.reuse, R76, R12 ;  /* 0x0000004c440c723c */ /* 0x040fee000000180c */
[--C-:B------:R-:W-:Y:S01]  /*13610*/  FFMA.FTZ R76, R115, c[0x0][0x2d0], -R153.reuse ;  /* 0x0000b400734c7a23 */ /* 0x100fe20000010899 */
[C---:B------:R-:W-:Y:S03]  /*13620*/  HMMA.16816.F32 R16, R68.reuse, R78, R16 ;  /* 0x0000004e4410723c */ /* 0x040fe60000001810 */
[----:B------:R3:W5:Y:S01]  /*13630*/  MUFU.EX2 R99, R76 ;  /* 0x0000004c00637308 */ /* 0x0007620000000800 */
[----:B------:R-:W-:Y:S02]  /*13640*/  FFMA.FTZ R153, R140, c[0x0][0x2d0], -R153 ;  /* 0x0000b4008c997a23 */ /* 0x000fe40000010899 */
[--C-:B------:R-:W-:Y:S02]  /*13650*/  FFMA.FTZ R140, R152, c[0x0][0x2d0], -R138.reuse ;  /* 0x0000b400988c7a23 */ /* 0x100fe4000001088a */
[C---:B----4-:R-:W-:Y:S05]  /*13660*/  HMMA.16816.F32 R20, R68.reuse, R80, R20 ;  /* 0x000000504414723c */ /* 0x050fea0000001814 */
[----:B------:R-:W4:Y:S02]  /*13670*/  MUFU.EX2 R153, R153 ;  /* 0x0000009900997308 */ /* 0x000f240000000800 */
[--C-:B------:R-:W-:Y:S01]  /*13680*/  FFMA.FTZ R80, R114, c[0x0][0x2d0], -R138.reuse ;  /* 0x0000b40072507a23 */ /* 0x100fe2000001088a */
[C---:B------:R-:W-:Y:S07]  /*13690*/  HMMA.16816.F32 R24, R68.reuse, R82, R24 ;  /* 0x000000524418723c */ /* 0x040fee0000001818 */
[----:B------:R2:W-:Y:S01]  /*136a0*/  MUFU.EX2 R96, R80 ;  /* 0x0000005000607308 */ /* 0x0005e20000000800 */
[C---:B-1----:R-:W-:Y:S01]  /*136b0*/  HMMA.16816.F32 R28, R68.reuse, R84, R28 ;  /* 0x00000054441c723c */ /* 0x042fe2000000181c */
[----:B---3--:R-:W1:Y:S03]  /*136c0*/  LDSM.16.MT88.4 R76, [R206+0x4100] ;  /* 0x00410000ce4c783b */ /* 0x008e660000004200 */
[----:B-----5:R-:W-:Y:S03]  /*136d0*/  IMAD.MOV.U32 R152, RZ, RZ, R99 ;  /* 0x000000ffff987224 */ /* 0x020fe600078e0063 */
[--C-:B------:R-:W-:Y:S01]  /*136e0*/  FFMA.FTZ R84, R113, c[0x0][0x2d0], -R138.reuse ;  /* 0x0000b40071547a23 */ /* 0x100fe2000001088a */
[C---:B------:R-:W-:Y:S01]  /*136f0*/  HMMA.16816.F32 R32, R68.reuse, R86, R32 ;  /* 0x000000564420723c */ /* 0x040fe20000001820 */
[----:B------:R-:W3:Y:S03]  /*13700*/  MUFU.EX2 R140, R140 ;  /* 0x0000008c008c7308 */ /* 0x000ee60000000800 */
[----:B----4-:R-:W-:Y:S04]  /*13710*/  F2FP.PACK_AB R130, R153, R143 ;  /* 0x0000008f9982723e */ /* 0x010fe800000000ff */
[C---:B--2---:R-:W-:Y:S03]  /*13720*/  HMMA.16816.F32 R36, R68.reuse, R72, R36 ;  /* 0x000000484424723c */ /* 0x044fe60000001824 */
[----:B------:R2:W-:Y:S01]  /*13730*/  MUFU.EX2 R97, R84 ;  /* 0x0000005400617308 */ /* 0x0005e20000000800 */
[----:B------:R-:W4:Y:S04]  /*13740*/  LDSM.16.MT88.4 R80, [R205+0x4100] ;  /* 0x00410000cd50783b */ /* 0x000f280000004200 */
[C---:B------:R-:W-:Y:S04]  /*13750*/  HMMA.16816.F32 R40, R68.reuse, R74, R40 ;  /* 0x0000004a4428723c */ /* 0x040fe80000001828 */
[----:B------:R-:W-:Y:S01]  /*13760*/  LDSM.16.MT88.4 R72, [R206+0x1900] ;  /* 0x00190000ce48783b */ /* 0x000fe20000004200 */
[----:B---3--:R-:W-:Y:S03]  /*13770*/  F2FP.PACK_AB R129, R142, R140 ;  /* 0x0000008c8e81723e */ /* 0x008fe600000000ff */
[C---:B-1----:R-:W-:Y:S04]  /*13780*/  HMMA.16816.F32 R44, R68.reuse, R76, R44 ;  /* 0x0000004c442c723c */ /* 0x042fe8000000182c */
[--C-:B--2---:R-:W-:Y:S02]  /*13790*/  FFMA.FTZ R84, R112, c[0x0][0x2d0], -R138.reuse ;  /* 0x0000b40070547a23 */ /* 0x104fe4000001088a */
[----:B------:R-:W-:Y:S02]  /*137a0*/  FFMA.FTZ R138, R117, c[0x0][0x2d0], -R138 ;  /* 0x0000b400758a7a23 */ /* 0x000fe4000001088a */
[----:B------:R-:W1:Y:S01]  /*137b0*/  MUFU.EX2 R98, R84 ;  /* 0x0000005400627308 */ /* 0x000e620000000800 */
[C---:B------:R-:W-:Y:S01]  /*137c0*/  HMMA.16816.F32 R48, R68.reuse, R78, R48 ;  /* 0x0000004e4430723c */ /* 0x040fe20000001830 */
[----:B------:R-:W-:Y:S08]  /*137d0*/  LDSM.16.MT88.4 R76, [R205+0x1900] ;  /* 0x00190000cd4c783b */ /* 0x000ff00000004200 */
[----:B------:R-:W2:Y:S01]  /*137e0*/  MUFU.EX2 R138, R138 ;  /* 0x0000008a008a7308 */ /* 0x000ea20000000800 */
[C---:B----4-:R-:W-:Y:S08]  /*137f0*/  HMMA.16816.F32 R52, R68.reuse, R80, R52 ;  /* 0x000000504434723c */ /* 0x050ff00000001834 */
[C---:B------:R-:W-:Y:S01]  /*13800*/  HMMA.16816.F32 R56, R68.reuse, R82, R56 ;  /* 0x000000524438723c */ /* 0x040fe20000001838 */
[----:B------:R-:W-:Y:S03]  /*13810*/  LDSM.16.MT88.4 R80, [R204+0x1900] ;  /* 0x00190000cc50783b */ /* 0x000fe60000004200 */
[----:B-1----:R-:W-:Y:S04]  /*13820*/  MOV R117, R98 ;  /* 0x0000006200757202 */ /* 0x002fe80000000f00 */
[C---:B------:R-:W-:Y:S01]  /*13830*/  HMMA.16816.F32 R60, R68.reuse, R88, R60 ;  /* 0x00000058443c723c */ /* 0x040fe2000000183c */
[----:B------:R-:W1:Y:S03]  /*13840*/  LDSM.16.MT88.4 R84, [R208+0x1900] ;  /* 0x00190000d054783b */ /* 0x000e660000004200 */
[----:B--2---:R-:W-:Y:S04]  /*13850*/  F2FP.PACK_AB R131, R138, R139 ;  /* 0x0000008b8a83723e */ /* 0x004fe800000000ff */
[----:B------:R-:W-:Y:S01]  /*13860*/  HMMA.16816.F32 R64, R68, R90, R64 ;  /* 0x0000005a4440723c */ /* 0x000fe20000001840 */
[----:B------:R-:W-:Y:S06]  /*13870*/  LDSM.16.MT88.4 R88, [R205+0x4900] ;  /* 0x00490000cd58783b */ /* 0x000fec0000004200 */
[----:B------:R-:W-:Y:S02]  /*13880*/  F2FP.PACK_AB R70, R99, R251 ;  /* 0x000000fb6346723e */ /* 0x000fe400000000ff */
[----:B------:R-:W-:Y:S03]  /*13890*/  F2FP.PACK_AB R69, R97, R96 ;  /* 0x000000606145723e */ /* 0x000fe600000000ff */
[----:B------:R-:W-:Y:S02]  /*138a0*/  F2FP.PACK_AB R71, R252, R98 ;  /* 0x00000062fc47723e */ /* 0x000fe400000000ff */
[C---:B------:R-:W-:Y:S01]  /*138b0*/  F2FP.PACK_AB R68, R248.reuse, R191 ;  /* 0x000000bff844723e */ /* 0x040fe200000000ff */
[----:B------:R-:W-:Y:S04]  /*138c0*/  FADD.FTZ R191, R191, R167 ;  /* 0x000000a7bfbf7221 */ /* 0x000fe80000010000 */
[----:B------:R-:W-:Y:S01]  /*138d0*/  FADD.FTZ R191, R248, R191 ;  /* 0x000000bff8bf7221 */ /* 0x000fe20000010000 */
[----:B------:R-:W-:Y:S03]  /*138e0*/  IADD3 R248, R250, -0x1, RZ ;  /* 0xfffffffffaf87810 */ /* 0x000fe60007ffe0ff */
[----:B------:R-:W-:Y:S02]  /*138f0*/  FADD.FTZ R251, R251, R191 ;  /* 0x000000bffbfb7221 */ /* 0x000fe40000010000 */
[----:B------:R-:W-:Y:S02]  /*13900*/  IMAD.MOV.U32 R250, RZ, RZ, R248 ;  /* 0x000000fffffa7224 */ /* 0x000fe400078e00f8 */
[----:B------:R-:W-:Y:S01]  /*13910*/  FADD.FTZ R251, R152, R251 ;  /* 0x000000fb98fb7221 */ /* 0x000fe20000010000 */
[C---:B-1----:R-:W-:Y:S08]  /*13920*/  HMMA.16816.F32 R4, R68.reuse, R84, R4 ;  /* 0x000000544404723c */ /* 0x042ff00000001804 */
        /* <DEDUP_REMOVED lines=9> */
[C---:B------:R-:W-:Y:S01]  /*139c0*/  HMMA.16816.F32 R32, R68.reuse, R82, R32 ;  /* 0x000000524420723c */ /* 0x040fe20000001820 */
[----:B------:R-:W4:Y:S07]  /*139d0*/  LDSM.16.MT88.4 R80, [R206+0x2100] ;  /* 0x00210000ce50783b */ /* 0x000f2e0000004200 */
[C---:B-1----:R-:W-:Y:S08]  /*139e0*/  HMMA.16816.F32 R36, R68.reuse, R84, R36 ;  /* 0x000000544424723c */ /* 0x042ff00000001824 */
[C---:B------:R-:W-:Y:S01]  /*139f0*/  HMMA.16816.F32 R40, R68.reuse, R86, R40 ;  /* 0x000000564428723c */ /* 0x040fe20000001828 */
[----:B------:R-:W-:Y:S07]  /*13a00*/  LDSM.16.MT88.4 R84, [R204+0x2100] ;  /* 0x00210000cc54783b */ /* 0x000fee0000004200 */
[C---:B--2---:R-:W-:Y:S08]  /*13a10*/  HMMA.16816.F32 R44, R68.reuse, R72, R44 ;  /* 0x00000048442c723c */ /* 0x044ff0000000182c */
        /* <DEDUP_REMOVED lines=19> */
[----:B------:R-:W2:Y:S03]  /*13b50*/  LDSM.16.MT88.4 R76, [R208+0x5100] ;  /* 0x00510000d04c783b */ /* 0x000ea60000004200 */
[----:B------:R-:W-:Y:S04]  /*13b60*/  FADD.FTZ R146, R145, R146 ;  /* 0x0000009291927221 */ /* 0x000fe80000010000 */
[C---:B----4-:R-:W-:Y:S04]  /*13b70*/  HMMA.16816.F32 R12, R68.reuse, R80, R12 ;  /* 0x00000050440c723c */ /* 0x050fe8000000180c */
        /* <DEDUP_REMOVED lines=10> */
[C---:B--2---:R-:W-:Y:S07]  /*13c20*/  HMMA.16816.F32 R36, R68.reuse, R76, R36 ;  /* 0x0000004c4424723c */ /* 0x044fee0000001824 */
[----:B------:R-:W-:Y:S01]  /*13c30*/  IMAD.MOV.U32 R76, RZ, RZ, R97 ;  /* 0x000000ffff4c7224 */ /* 0x000fe200078e0061 */
[C---:B------:R-:W-:Y:S04]  /*13c40*/  HMMA.16816.F32 R40, R68.reuse, R78, R40 ;  /* 0x0000004e4428723c */ /* 0x040fe80000001828 */
[----:B------:R-:W-:Y:S02]  /*13c50*/  IMAD.MOV.U32 R77, RZ, RZ, R96 ;  /* 0x000000ffff4d7224 */ /* 0x000fe400078e0060 */
[----:B------:R-:W2:Y:S02]  /*13c60*/  LDSM.16.MT88.4 R96, [R204+0x2900] ;  /* 0x00290000cc60783b */ /* 0x000ea40000004200 */
[C---:B---3--:R-:W-:Y:S08]  /*13c70*/  HMMA.16816.F32 R44, R68.reuse, R80, R44 ;  /* 0x00000050442c723c */ /* 0x048ff0000000182c */
[C---:B------:R-:W-:Y:S08]  /*13c80*/  HMMA.16816.F32 R48, R68.reuse, R82, R48 ;  /* 0x000000524430723c */ /* 0x040ff00000001830 */
[C---:B------:R-:W-:Y:S08]  /*13c90*/  HMMA.16816.F32 R52, R68.reuse, R88, R52 ;  /* 0x000000584434723c */ /* 0x040ff00000001834 */
[C---:B------:R-:W-:Y:S08]  /*13ca0*/  HMMA.16816.F32 R56, R68.reuse, R90, R56 ;  /* 0x0000005a4438723c */ /* 0x040ff00000001838 */
[C---:B-1----:R-:W-:Y:S08]  /*13cb0*/  HMMA.16816.F32 R60, R68.reuse, R72, R60 ;  /* 0x00000048443c723c */ /* 0x042ff0000000183c */
[----:B------:R-:W-:Y:S08]  /*13cc0*/  HMMA.16816.F32 R64, R68, R74, R64 ;  /* 0x0000004a4440723c */ /* 0x000ff00000001840 */
[C---:B------:R-:W-:Y:S01]  /*13cd0*/  HMMA.16816.F32 R112, R128.reuse, R108, R4 ;  /* 0x0000006c8070723c */ /* 0x040fe20000001804 */
[----:B------:R-:W1:Y:S07]  /*13ce0*/  LDSM.16.MT88.4 R4, [R206+0x5900] ;  /* 0x00590000ce04783b */ /* 0x000e6e0000004200 */
[C---:B------:R-:W-:Y:S01]  /*13cf0*/  HMMA.16816.F32 R108, R128.reuse, R110, R8 ;  /* 0x0000006e806c723c */ /* 0x040fe20000001808 */
[----:B------:R-:W3:Y:S07]  /*13d00*/  LDSM.16.MT88.4 R8, [R205+0x5900] ;  /* 0x00590000cd08783b */ /* 0x000eee0000004200 */
[C---:B----4-:R-:W-:Y:S01]  /*13d10*/  HMMA.16816.F32 R68, R128.reuse, R84, R12 ;  /* 0x000000548044723c */ /* 0x050fe2000000180c */
[----:B------:R-:W4:Y:S07]  /*13d20*/  LDSM.16.MT88.4 R12, [R204+0x5900] ;  /* 0x00590000cc0c783b */ /* 0x000f2e0000004200 */
[C---:B------:R-:W-:Y:S07]  /*13d30*/  HMMA.16816.F32 R72, R128.reuse, R86, R16 ;  /* 0x000000568048723c */ /* 0x040fee0000001810 */
[----:B------:R-:W-:Y:S01]  /*13d40*/  MOV R19, R76 ;  /* 0x0000004c00137202 */ /* 0x000fe20000000f00 */
[----:B------:R-:W-:Y:S01]  /*13d50*/  IMAD.MOV.U32 R18, RZ, RZ, R77 ;  /* 0x000000ffff127224 */ /* 0x000fe200078e004d */
[-C--:B------:R-:W-:Y:S01]  /*13d60*/  MOV R16, R116.reuse ;  /* 0x0000007400107202 */ /* 0x080fe20000000f00 */
[C---:B------:R-:W-:Y:S03]  /*13d70*/  HMMA.16816.F32 R76, R128.reuse, R92, R20 ;  /* 0x0000005c804c723c */ /* 0x040fe60000001814 */
[----:B------:R-:W-:Y:S04]  /*13d80*/  FADD.FTZ R2, R18, R190 ;  /* 0x000000be12027221 */ /* 0x000fe80000010000 */
[----:B------:R-:W-:Y:S01]  /*13d90*/  FADD.FTZ R2, R19, R2 ;  /* 0x0000000213027221 */ /* 0x000fe20000010000 */
[C---:B------:R-:W-:Y:S04]  /*13da0*/  HMMA.16816.F32 R80, R128.reuse, R94, R24 ;  /* 0x0000005e8050723c */ /* 0x040fe80000001818 */
[----:B------:R-:W-:Y:S04]  /*13db0*/  FADD.FTZ R2, R117, R2 ;  /* 0x0000000275027221 */ /* 0x000fe80000010000 */
[C---:B--2---:R-:W-:Y:S04]  /*13dc0*/  HMMA.16816.F32 R84, R128.reuse, R96, R28 ;  /* 0x000000608054723c */ /* 0x044fe8000000181c */
[----:B------:R-:W-:Y:S01]  /*13dd0*/  FADD.FTZ R252, R252, R2 ;  /* 0x00000002fcfc7221 */ /* 0x000fe20000010000 */
[----:B------:R-:W-:Y:S03]  /*13de0*/  MOV R2, R116 ;  /* 0x0000007400027202 */ /* 0x000fe60000000f00 */
[C---:B------:R-:W-:Y:S04]  /*13df0*/  HMMA.16816.F32 R88, R128.reuse, R98, R32 ;  /* 0x000000628058723c */ /* 0x040fe80000001820 */
[----:B------:R-:W-:Y:S04]  /*13e00*/  FADD.FTZ R252, R169, R252 ;  /* 0x000000fca9fc7221 */ /* 0x000fe80000010000 */
[C---:B------:R-:W-:Y:S04]  /*13e10*/  HMMA.16816.F32 R92, R128.reuse, R100, R36 ;  /* 0x00000064805c723c */ /* 0x040fe80000001824 */
[----:B------:R-:W-:Y:S04]  /*13e20*/  FADD.FTZ R162, R162, R252 ;  /* 0x000000fca2a27221 */ /* 0x000fe80000010000 */
[C---:B------:R-:W-:Y:S04]  /*13e30*/  HMMA.16816.F32 R96, R128.reuse, R102, R40 ;  /* 0x000000668060723c */ /* 0x040fe80000001828 */
[----:B------:R-:W-:Y:S04]  /*13e40*/  FADD.FTZ R162, R160, R162 ;  /* 0x000000a2a0a27221 */ /* 0x000fe80000010000 */
[C---:B-1----:R-:W-:Y:S04]  /*13e50*/  HMMA.16816.F32 R104, R128.reuse, R4, R44 ;  /* 0x000000048068723c */ /* 0x042fe8000000182c */
[----:B------:R-:W-:Y:S04]  /*13e60*/  FADD.FTZ R155, R155, R162 ;  /* 0x000000a29b9b7221 */ /* 0x000fe80000010000 */
[C---:B------:R-:W-:Y:S04]  /*13e70*/  HMMA.16816.F32 R100, R128.reuse, R6, R48 ;  /* 0x000000068064723c */ /* 0x040fe80000001830 */
[----:B------:R-:W-:Y:S04]  /*13e80*/  FADD.FTZ R155, R140, R155 ;  /* 0x0000009b8c9b7221 */ /* 0x000fe80000010000 */
[C---:B---3--:R-:W-:Y:S04]  /*13e90*/  HMMA.16816.F32 R52, R128.reuse, R8, R52 ;  /* 0x000000088034723c */ /* 0x048fe80000001834 */
[----:B------:R-:W-:Y:S04]  /*13ea0*/  FADD.FTZ R155, R142, R155 ;  /* 0x0000009b8e9b7221 */ /* 0x000fe80000010000 */
[C---:B------:R-:W-:Y:S04]  /*13eb0*/  HMMA.16816.F32 R56, R128.reuse, R10, R56 ;  /* 0x0000000a8038723c */ /* 0x040fe80000001838 */
[----:B------:R-:W-:Y:S04]  /*13ec0*/  FADD.FTZ R155, R139, R155 ;  /* 0x0000009b8b9b7221 */ /* 0x000fe80000010000 */
[C---:B----4-:R-:W-:Y:S04]  /*13ed0*/  HMMA.16816.F32 R60, R128.reuse, R12, R60 ;  /* 0x0000000c803c723c */ /* 0x050fe8000000183c */
[----:B------:R-:W-:Y:S04]  /*13ee0*/  FADD.FTZ R244, R138, R155 ;  /* 0x0000009b8af47221 */ /* 0x000fe80000010000 */
[----:B------:R-:W-:Y:S01]  /*13ef0*/  HMMA.16816.F32 R64, R128, R14, R64 ;  /* 0x0000000e8040723c */ /* 0x000fe20000001840 */
[----:B------:R-:W-:-:S07]  /*13f00*/  @P0 BRA `(.L_x_2586) ;  /* 0xffffc07000000947 */ /* 0x000fce000383ffff */
.L_x_2575:
[----:B------:R-:W1:Y:S01]  /*13f10*/  S2R R4, SR_CTAID.X ;  /* 0x0000000000047919 */ /* 0x000e620000002500 */
[----:B------:R-:W-:-:S02]  /*13f20*/  ISETP.NE.AND P1, PT, R213, 0x1, PT ;  /* 0x00000001d500780c */ /* 0x000fc40003f25270 */
[----:B------:R-:W-:Y:S02]  /*13f30*/  ISETP.GE.AND P0, PT, R212, 0x1, PT ;  /* 0x00000001d400780c */ /* 0x000fe40003f06270 */
[----:B------:R-:W-:Y:S02]  /*13f40*/  IADD3 R2, R211, 0x1, -R216 ;  /* 0x00000001d3027810 */ /* 0x000fe40007ffe8d8 */
[----:B-1----:R-:W-:-:S07]  /*13f50*/  LEA R4, R4, 0x7f, 0x7 ;  /* 0x0000007f04047811 */ /* 0x002fce00078e38ff */
        /* <DEDUP_REMOVED lines=14> */
.L_x_2588:
[----:B------:R-:W-:-:S04]  /*14040*/  MOV R2, 0x1 ;  /* 0x0000000100027802 */ /* 0x000fc80000000f00 */
[----:B------:R-:W-:-:S13]  /*14050*/  ISETP.NE.AND P0, PT, R2, c[0x0][0x32c], PT ;  /* 0x0000cb0002007a0c */ /* 0x000fda0003f05270 */
[----:B------:R-:W-:-:S05]  /*14060*/  @P0 IMAD.HI.U32 R2, R4, c[0x0][0x330], RZ ;  /* 0x0000cc0004020a27 */ /* 0x000fca00078e00ff */
[----:B------:R-:W-:-:S05]  /*14070*/  @P0 SHF.R.U32.HI R4, RZ, c[0x0][0x334], R2 ;  /* 0x0000cd00ff040a19 */ /* 0x000fca0000011602 */
.L_x_2589:
[----:B------:R-:W-:-:S05]  /*14080*/  IMAD R4, R4, c[0x0][0x32c], RZ ;  /* 0x0000cb0004047a24 */ /* 0x000fca00078e02ff */
[----:B------:R-:W-:-:S04]  /*14090*/  IMNMX R3, R3, R4, !PT ;  /* 0x0000000403037217 */ /* 0x000fc80007800200 */
.L_x_2587:
[----:B------:R-:W-:-:S05]  /*140a0*/  IADD3 R3, R3, 0x5f, RZ ;  /* 0x0000005f03037810 */ /* 0x000fca0007ffe0ff */
[----:B------:R-:W-:-:S05]  /*140b0*/  IMAD.HI R3, R3, 0x2aaaaaab, RZ ;  /* 0x2aaaaaab03037827 */ /* 0x000fca00078e02ff */
[----:B------:R-:W-:-:S04]  /*140c0*/  SHF.R.U32.HI R2, RZ, 0x1f, R3 ;  /* 0x0000001fff027819 */ /* 0x000fc80000011603 */
[----:B------:R-:W-:-:S04]  /*140d0*/  LEA.HI.SX32 R2, R3, R2, 0x1c ;  /* 0x0000000203027211 */ /* 0x000fc800078fe2ff */
[----:B------:R-:W-:-:S04]  /*140e0*/  IMNMX R249, R226, R2, !PT ;  /* 0x00000002e2f97217 */ /* 0x000fc80007800200 */
[----:B------:R-:W-:-:S13]  /*140f0*/  ISETP.GE.AND P0, PT, R248, R249, PT ;  /* 0x000000f9f800720c */ /* 0x000fda0003f06270 */
[----:B------:R-:W-:Y:S05]  /*14100*/  @!P0 BRA `(.L_x_2590) ;  /* 0x00002c5000008947 */ /* 0x000fea0003800000 */
[----:B------:R-:W-:Y:S02]  /*14110*/  MOV R2, R16 ;  /* 0x0000001000027202 */ /* 0x000fe40000000f00 */
[----:B------:R-:W-:Y:S02]  /*14120*/  MOV R3, R0 ;  /* 0x0000000000037202 */ /* 0x000fe40000000f00 */
[----:B------:R-:W-:Y:S02]  /*14130*/  MOV R250, R248 ;  /* 0x000000f800fa7202 */ /* 0x000fe40000000f00 */
.L_x_2593:
        /* <DEDUP_REMOVED lines=22> */
[----:B------:R-:W-:Y:S01]  /*142a0*/  IMAD R0, R0, c[0x0][0x208], RZ ;  /* 0x0000820000007a24 */ /* 0x000fe200078e02ff */
[----:B------:R-:W-:Y:S01]  /*142b0*/  SHF.L.U64.HI R6, R224, 0x1, R247 ;  /* 0x00000001e0067819 */ /* 0x000fe200000102f7 */
[----:B------:R-:W-:Y:S01]  /*142c0*/  IMAD R14, R14, c[0x0][0x218], RZ ;  /* 0x000086000e0e7a24 */ /* 0x000fe200078e02ff */
[----:B------:R-:W-:Y:S01]  /*142d0*/  LOP3.LUT R22, R22, 0xf, RZ, 0xc0, !PT ;  /* 0x0000000f16167812 */ /* 0x000fe200078ec0ff */
[----:B------:R-:W-:Y:S02]  /*142e0*/  IMAD R0, R228, c[0x0][0x20c], R0 ;  /* 0x00008300e4007a24 */ /* 0x000fe400078e0200 */
[----:B------:R-:W-:Y:S02]  /*142f0*/  IMAD R14, R227, c[0x0][0x21c], R14 ;  /* 0x00008700e30e7a24 */ /* 0x000fe400078e020e */
[----:B------:R-:W-:Y:S04]  /*14300*/  IMAD.IADD R5, R5, 0x1, R0 ;  /* 0x0000000105057824 */ /* 0x000fe800078e0200 */
[----:B------:R-:W-:Y:S05]  /*14310*/  IMAD.WIDE.U32 R4, R227, c[0x0][0x218], R4 ;  /* 0x00008600e3047a25 */ /* 0x000fea00078e0004 */
[----:B------:R-:W-:Y:S02]  /*14320*/  IADD3 R0, P0, R232, R4, RZ ;  /* 0x00000004e8007210 */ /* 0x000fe40007f1e0ff */
[----:B------:R-:W-:Y:S02]  /*14330*/  SHF.L.U64.HI R4, R229, 0x1, R231 ;  /* 0x00000001e5047819 */ /* 0x000fe400000102e7 */
[----:B------:R-:W-:Y:S01]  /*14340*/  IADD3.X R14, R219, R5, R14, P0, !PT ;  /* 0x00000005db0e7210 */ /* 0x000fe200007fe40e */
[----:B------:R-:W-:Y:S01]  /*14350*/  IMAD.SHL.U32 R5, R224, 0x2, RZ ;  /* 0x00000002e0057824 */ /* 0x000fe200078e00ff */
[C---:B------:R-:W-:Y:S04]  /*14360*/  LEA R13, P0, R0.reuse, c[0x0][0x1f8], 0x1 ;  /* 0x00007e00000d7a11 */ /* 0x040fe800078008ff */
[----:B------:R-:W-:Y:S01]  /*14370*/  LEA.HI.X R14, R0, c[0x0][0x1fc], R14, 0x1, P0 ;  /* 0x00007f00000e7a11 */ /* 0x000fe200000f0c0e */
[----:B------:R-:W2:Y:S01]  /*14380*/  SHFL.IDX PT, R7, R13, 0x2, 0x181f ;  /* 0x00581f000d077f89 */ /* 0x000ea200000e0000 */
[----:B------:R-:W-:Y:S03]  /*14390*/  IMAD.SHL.U32 R0, R229, 0x2, RZ ;  /* 0x00000002e5007824 */ /* 0x000fe600078e00ff */
[----:B------:R-:W3:Y:S04]  /*143a0*/  SHFL.IDX PT, R12, R14, 0x2, 0x181f ;  /* 0x00581f000e0c7f89 */ /* 0x000ee800000e0000 */
[----:B------:R-:W5:Y:S04]  /*143b0*/  SHFL.IDX PT, R15, R13, RZ, 0x181f ;  /* 0x00181fff0d0f7589 */ /* 0x000f6800000e0000 */
[----:B------:R-:W4:Y:S04]  /*143c0*/  SHFL.IDX PT, R20, R14, RZ, 0x181f ;  /* 0x00181fff0e147589 */ /* 0x000f2800000e0000 */
[----:B------:R-:W1:Y:S04]  /*143d0*/  SHFL.IDX PT, R13, R13, 0x1, 0x181f ;  /* 0x00381f000d0d7f89 */ /* 0x000e6800000e0000 */
[----:B------:R-:W1:Y:S01]  /*143e0*/  SHFL.IDX PT, R14, R14, 0x1, 0x181f ;  /* 0x00381f000e0e7f89 */ /* 0x000e6200000e0000 */
[----:B--2---:R-:W-:Y:S04]  /*143f0*/  IADD3 R22, P1, P0, R22, R7, R0 ;  /* 0x0000000716167210 */ /* 0x004fe8000783e000 */
[----:B---3--:R-:W-:Y:S02]  /*14400*/  IADD3.X R23, RZ, R12, R4, P1, P0 ;  /* 0x0000000cff177210 */ /* 0x008fe40000fe0404 */
[CC--:B-----5:R-:W-:Y:S05]  /*14410*/  IADD3 R28, P0, R15.reuse, R5.reuse, RZ ;  /* 0x000000050f1c7210 */ /* 0x0e0fea0007f1e0ff */
[C---:B----4-:R-:W-:Y:S01]  /*14420*/  IMAD.X R29, R20.reuse, 0x1, R6, P0 ;  /* 0x00000001141d7824 */ /* 0x050fe200000e0606 */
        /* <DEDUP_REMOVED lines=15> */
.L_x_2591:
        /* <DEDUP_REMOVED lines=158> */
[----:B------:R-:W-:Y:S01]  /*14f00*/  IMAD.IADD R117, R117, 0x1, R0 ;  /* 0x0000000175757824 */ /* 0x000fe200078e0200 */
[----:B-1----:R-:W-:Y:S02]  /*14f10*/  SHF.L.U64.HI R118, R224, 0x1, R247 ;  /* 0x00000001e0767819 */ /* 0x002fe400000102f7 */
[----:B--2---:R-:W-:Y:S01]  /*14f20*/  SHF.R.S32.HI R130, RZ, 0x1f, R227 ;  /* 0x0000001fff827819 */ /* 0x004fe200000114e3 */
[C---:B------:R-:W-:Y:S04]  /*14f30*/  IMAD.WIDE.U32 R116, R227.reuse, c[0x0][0x1f0], R116 ;  /* 0x00007c00e3747a25 */ /* 0x040fe800078e0074 */
[----:B------:R-:W-:Y:S01]  /*14f40*/  IMAD R130, R130, c[0x0][0x1f0], RZ ;  /* 0x00007c0082827a24 */ /* 0x000fe200078e02ff */
[----:B------:R-:W-:Y:S01]  /*14f50*/  IADD3 R0, P0, R234, R116, RZ ;  /* 0x00000074ea007210 */ /* 0x000fe20007f1e0ff */
[----:B------:R-:W-:Y:S02]  /*14f60*/  IMAD.SHL.U32 R116, R224, 0x2, RZ ;  /* 0x00000002e0747824 */ /* 0x000fe400078e00ff */
[----:B------:R-:W-:Y:S05]  /*14f70*/  IMAD R130, R227, c[0x0][0x1f4], R130 ;  /* 0x00007d00e3827a24 */ /* 0x000fea00078e0282 */
[----:B------:R-:W-:Y:S02]  /*14f80*/  IADD3.X R130, R220, R117, R130, P0, !PT ;  /* 0x00000075dc827210 */ /* 0x000fe400007fe482 */
[C---:B------:R-:W-:Y:S02]  /*14f90*/  LEA R129, P0, R0.reuse, c[0x0][0x1c8], 0x1 ;  /* 0x0000720000817a11 */ /* 0x040fe400078008ff */
[C---:B------:R-:W-:Y:S02]  /*14fa0*/  SHF.L.U64.HI R117, R229.reuse, 0x1, R231 ;  /* 0x00000001e5757819 */ /* 0x040fe400000102e7 */
        /* <DEDUP_REMOVED lines=27> */
.L_x_2592:
[----:B------:R-:W-:Y:S01]  /*15160*/  FMNMX.FTZ R118, R4, R3, !PT ;  /* 0x0000000304767209 */ /* 0x000fe20007810000 */
[----:B------:R-:W-:Y:S01]  /*15170*/  LDSM.16.MT88.4 R128, [R208+0x100] ;  /* 0x00010000d080783b */ /* 0x000fe20000004200 */
[----:B------:R-:W-:Y:S02]  /*15180*/  FMNMX.FTZ R0, R6, R2, !PT ;  /* 0x0000000206007209 */ /* 0x000fe40007810000 */
[----:B------:R-:W-:Y:S02]  /*15190*/  FMNMX.FTZ R118, R5, R118, !PT ;  /* 0x0000007605767209 */ /* 0x000fe40007810000 */
[----:B------:R-:W-:Y:S02]  /*151a0*/  FMNMX.FTZ R0, R7, R0, !PT ;  /* 0x0000000007007209 */ /* 0x000fe40007810000 */
        /* <DEDUP_REMOVED lines=47> */
[C---:B------:R-:W-:Y:S01]  /*154a0*/  ISETP.GT.AND P0, PT, R250.reuse, R249, PT ;  /* 0x000000f9fa00720c */ /* 0x040fe20003f04270 */
[----:B------:R-:W-:Y:S01]  /*154b0*/  SHFL.BFLY PT, R116, R118, 0x2, 0x1f ;  /* 0x0c401f0076747f89 */ /* 0x000fe200000e0000 */
[----:B------:R-:W-:Y:S04]  /*154c0*/  IADD3 R248, R250, -0x1, RZ ;  /* 0xfffffffffaf87810 */ /* 0x000fe80007ffe0ff */
[----:B------:R-:W-:Y:S03]  /*154d0*/  MOV R250, R248 ;  /* 0x000000f800fa7202 */ /* 0x000fe60000000f00 */
        /* <DEDUP_REMOVED lines=40> */
[C---:B-1----:R-:W-:Y:S01]  /*15760*/  FMUL.FTZ R4, R3.reuse, R112 ;  /* 0x0000007003047220 */ /* 0x042fe20000410000 */
[----:B------:R-:W-:Y:S01]  /*15770*/  LDSM.16.MT88.4 R40, [R205+0x2900] ;  /* 0x00290000cd28783b */ /* 0x000fe20000004200 */
[C---:B------:R-:W-:Y:S02]  /*15780*/  FMUL.FTZ R5, R3.reuse, R113 ;  /* 0x0000007103057220 */ /* 0x040fe40000410000 */
[C---:B------:R-:W-:Y:S01]  /*15790*/  FMUL.FTZ R8, R3.reuse, R108 ;  /* 0x0000006c03087220 */ /* 0x040fe20000410000 */
[----:B------:R-:W1:Y:S01]  /*157a0*/  MUFU.EX2 R117, R117 ;  /* 0x0000007500757308 */ /* 0x000e620000000800 */
[C---:B------:R-:W-:Y:S02]  /*157b0*/  FMUL.FTZ R9, R3.reuse, R109 ;  /* 0x0000006d03097220 */ /* 0x040fe40000410000 */
[C---:B------:R-:W-:Y:S02]  /*157c0*/  FMUL.FTZ R68, R3.reuse, R68 ;  /* 0x0000004403447220 */ /* 0x040fe40000410000 */
[C---:B--2---:R-:W-:Y:S02]  /*157d0*/  FMUL.FTZ R6, R2.reuse, R114 ;  /* 0x0000007202067220 */ /* 0x044fe40000410000 */
[C---:B------:R-:W-:Y:S02]  /*157e0*/  FMUL.FTZ R7, R2.reuse, R115 ;  /* 0x0000007302077220 */ /* 0x040fe40000410000 */
[C---:B------:R-:W-:Y:S01]  /*157f0*/  FMUL.FTZ R10, R2.reuse, R110 ;  /* 0x0000006e020a7220 */ /* 0x040fe20000410000 */
[----:B------:R-:W2:Y:S01]  /*15800*/  MUFU.EX2 R119, R119 ;  /* 0x0000007700777308 */ /* 0x000ea20000000800 */
[C---:B------:R-:W-:Y:S02]  /*15810*/  FMUL.FTZ R11, R2.reuse, R111 ;  /* 0x0000006f020b7220 */ /* 0x040fe40000410000 */
[----:B------:R-:W3:Y:S01]  /*15820*/  LDSM.16.MT88.4 R108, [R204+0x100] ;  /* 0x00010000cc6c783b */ /* 0x000ee20000004200 */
[C---:B------:R-:W-:Y:S02]  /*15830*/  FMUL.FTZ R69, R3.reuse, R69 ;  /* 0x0000004503457220 */ /* 0x040fe40000410000 */
[C---:B------:R-:W-:Y:S02]  /*15840*/  FMUL.FTZ R70, R2.reuse, R70 ;  /* 0x0000004602467220 */ /* 0x040fe40000410000 */
[C---:B------:R-:W-:Y:S02]  /*15850*/  FMUL.FTZ R71, R2.reuse, R71 ;  /* 0x0000004702477220 */ /* 0x040fe40000410000 */
[----:B------:R-:W-:Y:S01]  /*15860*/  MUFU.EX2 R140, R140 ;  /* 0x0000008c008c7308 */ /* 0x000fe20000000800 */
[C---:B------:R-:W-:Y:S02]  /*15870*/  FMUL.FTZ R72, R3.reuse, R72 ;  /* 0x0000004803487220 */ /* 0x040fe40000410000 */
[----:B------:R-:W-:Y:S01]  /*15880*/  FMUL.FTZ R73, R3, R73 ;  /* 0x0000004903497220 */ /* 0x000fe20000410000 */
[----:B-1----:R-:W-:Y:S01]  /*15890*/  F2FP.PACK_AB R112, R117, R141 ;  /* 0x0000008d7570723e */ /* 0x002fe200000000ff */
[C---:B------:R-:W-:Y:S02]  /*158a0*/  FMUL.FTZ R74, R2.reuse, R74 ;  /* 0x0000004a024a7220 */ /* 0x040fe40000410000 */
[C---:B------:R-:W-:Y:S02]  /*158b0*/  FMUL.FTZ R75, R2.reuse, R75 ;  /* 0x0000004b024b7220 */ /* 0x040fe40000410000 */
[C---:B------:R-:W-:Y:S01]  /*158c0*/  FMUL.FTZ R76, R3.reuse, R76 ;  /* 0x0000004c034c7220 */ /* 0x040fe20000410000 */
[----:B------:R-:W1:Y:S01]  /*158d0*/  MUFU.EX2 R142, R142 ;  /* 0x0000008e008e7308 */ /* 0x000e620000000800 */
[----:B------:R-:W-:Y:S02]  /*158e0*/  FMUL.FTZ R77, R3, R77 ;  /* 0x0000004d034d7220 */ /* 0x000fe40000410000 */
[C---:B------:R-:W-:Y:S01]  /*158f0*/  FMUL.FTZ R78, R2.reuse, R78 ;  /* 0x0000004e024e7220 */ /* 0x040fe20000410000 */
        /* <DEDUP_REMOVED lines=11> */
[----:B------:R-:W-:Y:S02]  /*159b0*/  FMUL.FTZ R87, R2, R87 ;  /* 0x0000005702577220 */ /* 0x000fe40000410000 */
[C---:B------:R-:W-:Y:S01]  /*159c0*/  FMUL.FTZ R88, R3.reuse, R88 ;  /* 0x0000005803587220 */ /* 0x040fe20000410000 */
[----:B-1----:R-:W-:Y:S01]  /*159d0*/  F2FP.PACK_AB R113, R142, R140 ;  /* 0x0000008c8e71723e */ /* 0x002fe200000000ff */
[C---:B------:R-:W-:Y:S02]  /*159e0*/  FMUL.FTZ R89, R3.reuse, R89 ;  /* 0x0000005903597220 */ /* 0x040fe40000410000 */
[C---:B------:R-:W-:Y:S02]  /*159f0*/  FMUL.FTZ R90, R2.reuse, R90 ;  /* 0x0000005a025a7220 */ /* 0x040fe40000410000 */
[----:B------:R-:W-:Y:S01]  /*15a00*/  FMUL.FTZ R91, R2, R91 ;  /* 0x0000005b025b7220 */ /* 0x000fe20000410000 */
[----:B------:R-:W-:Y:S01]  /*15a10*/  MUFU.EX2 R164, R164 ;  /* 0x000000a400a47308 */ /* 0x000fe20000000800 */
[C---:B------:R-:W-:Y:S02]  /*15a20*/  FMUL.FTZ R92, R3.reuse, R92 ;  /* 0x0000005c035c7220 */ /* 0x040fe40000410000 */
[C---:B------:R-:W-:Y:S01]  /*15a30*/  FMUL.FTZ R93, R3.reuse, R93 ;  /* 0x0000005d035d7220 */ /* 0x040fe20000410000 */
[----:B--2---:R-:W-:Y:S01]  /*15a40*/  F2FP.PACK_AB R115, R144, R143 ;  /* 0x0000008f9073723e */ /* 0x004fe200000000ff */
        /* <DEDUP_REMOVED lines=20> */
[----:B------:R-:W4:Y:S01]  /*15b90*/  MUFU.EX2 R147, R147 ;  /* 0x0000009300937308 */ /* 0x000f220000000800 */
[C---:B------:R-:W-:Y:S04]  /*15ba0*/  HMMA.16816.F32 R76, R112.reuse, R136, R76 ;  /* 0x00000088704c723c */ /* 0x040fe8000000184c */
[C---:B------:R-:W-:Y:S02]  /*15bb0*/  FMUL.FTZ R14, R2.reuse, R106 ;  /* 0x0000006a020e7220 */ /* 0x040fe40000410000 */
[--C-:B------:R-:W-:Y:S02]  /*15bc0*/  FFMA.FTZ R154, R15, c[0x0][0x2d0], -R146.reuse ;  /* 0x0000b4000f9a7a23 */ /* 0x100fe40000010892 */
[C---:B------:R-:W-:Y:S01]  /*15bd0*/  HMMA.16816.F32 R80, R112.reuse, R138, R80 ;  /* 0x0000008a7050723c */ /* 0x040fe20000001850 */
[----:B------:R-:W-:Y:S01]  /*15be0*/  LDSM.16.MT88.4 R136, [R204+0x900] ;  /* 0x00090000cc88783b */ /* 0x000fe20000004200 */
[----:B------:R-:W-:Y:S02]  /*15bf0*/  MUFU.EX2 R152, R152 ;  /* 0x0000009800987308 */ /* 0x000fe40000000800 */
[C---:B------:R-:W-:Y:S02]  /*15c00*/  FMUL.FTZ R15, R2.reuse, R107 ;  /* 0x0000006b020f7220 */ /* 0x040fe40000410000 */
[C---:B------:R-:W-:Y:S02]  /*15c10*/  FMUL.FTZ R100, R3.reuse, R100 ;  /* 0x0000006403647220 */ /* 0x040fe40000410000 */
[C---:B---3--:R-:W-:Y:S01]  /*15c20*/  HMMA.16816.F32 R84, R112.reuse, R108, R84 ;  /* 0x0000006c7054723c */ /* 0x048fe20000001854 */
[----:B------:R-:W-:Y:S03]  /*15c30*/  LDSM.16.MT88.4 R104, [R204+0x3100] ;  /* 0x00310000cc68783b */ /* 0x000fe60000004200 */
[C---:B------:R-:W-:Y:S01]  /*15c40*/  FMUL.FTZ R101, R3.reuse, R101 ;  /* 0x0000006503657220 */ /* 0x040fe20000410000 */
[----:B------:R-:W3:Y:S01]  /*15c50*/  MUFU.EX2 R154, R154 ;  /* 0x0000009a009a7308 */ /* 0x000ee20000000800 */
[C---:B------:R-:W-:Y:S02]  /*15c60*/  FMUL.FTZ R102, R2.reuse, R102 ;  /* 0x0000006602667220 */ /* 0x040fe40000410000 */
        /* <DEDUP_REMOVED lines=13> */
[C---:B--2---:R-:W-:Y:S04]  /*15d40*/  HMMA.16816.F32 R12, R112.reuse, R132, R12 ;  /* 0x00000084700c723c */ /* 0x044fe8000000180c */
[----:B------:R-:W-:Y:S01]  /*15d50*/  FMUL.FTZ R57, R3, R57 ;  /* 0x0000003903397220 */ /* 0x000fe20000410000 */
[----:B------:R-:W-:Y:S01]  /*15d60*/  MUFU.EX2 R169, R169 ;  /* 0x000000a900a97308 */ /* 0x000fe20000000800 */
[----:B------:R-:W-:Y:S02]  /*15d70*/  FMUL.FTZ R58, R2, R58 ;  /* 0x0000003a023a7220 */ /* 0x000fe40000410000 */
[C---:B------:R-:W-:Y:S01]  /*15d80*/  HMMA.16816.F32 R100, R112.reuse, R134, R100 ;  /* 0x000000867064723c */ /* 0x040fe20000001864 */
[----:B------:R-:W2:Y:S03]  /*15d90*/  LDSM.16.MT88.4 R132, [R206+0x900] ;  /* 0x00090000ce84783b */ /* 0x000ea60000004200 */
[--C-:B------:R-:W-:Y:S01]  /*15da0*/  FFMA.FTZ R155, R16, c[0x0][0x2d0], -R153.reuse ;  /* 0x0000b400109b7a23 */ /* 0x100fe20000010899 */
[----:B----4-:R-:W-:Y:S01]  /*15db0*/  F2FP.PACK_AB R16, R147, R145 ;  /* 0x000000919310723e */ /* 0x010fe200000000ff */
[--C-:B------:R-:W-:Y:S01]  /*15dc0*/  FFMA.FTZ R160, R17, c[0x0][0x2d0], -R153.reuse ;  /* 0x0000b40011a07a23 */ /* 0x100fe20000010899 */
[----:B---3--:R-:W-:Y:S01]  /*15dd0*/  F2FP.PACK_AB R17, R154, R152 ;  /* 0x000000989a11723e */ /* 0x008fe200000000ff */
[--C-:B------:R-:W-:Y:S01]  /*15de0*/  FFMA.FTZ R161, R18, c[0x0][0x2d0], -R146.reuse ;  /* 0x0000b40012a17a23 */ /* 0x100fe20000010892 */
[C---:B-----5:R-:W-:Y:S01]  /*15df0*/  HMMA.16816.F32 R52, R112.reuse, R108, R52 ;  /* 0x0000006c7034723c */ /* 0x060fe20000001834 */
[----:B------:R-:W-:Y:S02]  /*15e00*/  MUFU.EX2 R155, R155 ;  /* 0x0000009b009b7308 */ /* 0x000fe40000000800 */
[--C-:B------:R-:W-:Y:S02]  /*15e10*/  FFMA.FTZ R162, R19, c[0x0][0x2d0], -R146.reuse ;  /* 0x0000b40013a27a23 */ /* 0x100fe40000010892 */
[C---:B------:R-:W-:Y:S02]  /*15e20*/  FMUL.FTZ R59, R2.reuse, R59 ;  /* 0x0000003b023b7220 */ /* 0x040fe40000410000 */
[C---:B------:R-:W-:Y:S02]  /*15e30*/  FMUL.FTZ R60, R3.reuse, R60 ;  /* 0x0000003c033c7220 */ /* 0x040fe40000410000 */
[C---:B------:R-:W-:Y:S02]  /*15e40*/  FMUL.FTZ R61, R3.reuse, R61 ;  /* 0x0000003d033d7220 */ /* 0x040fe40000410000 */
[----:B------:R-:W3:Y:S01]  /*15e50*/  MUFU.EX2 R160, R160 ;  /* 0x000000a000a07308 */ /* 0x000ee20000000800 */
[C---:B------:R-:W-:Y:S01]  /*15e60*/  HMMA.16816.F32 R56, R112.reuse, R110, R56 ;  /* 0x0000006e7038723c */ /* 0x040fe20000001838 */
[----:B------:R-:W4:Y:S02]  /*15e70*/  LDSM.16.MT88.4 R108, [R205+0x900] ;  /* 0x00090000cd6c783b */ /* 0x000f240000004200 */
[C---:B------:R-:W-:Y:S02]  /*15e80*/  FMUL.FTZ R62, R2.reuse, R62 ;  /* 0x0000003e023e7220 */ /* 0x040fe40000410000 */
[C---:B------:R-:W-:Y:S02]  /*15e90*/  FMUL.FTZ R63, R2.reuse, R63 ;  /* 0x0000003f023f7220 */ /* 0x040fe40000410000 */
[C---:B------:R-:W-:Y:S02]  /*15ea0*/  FMUL.FTZ R64, R3.reuse, R64 ;  /* 0x0000004003407220 */ /* 0x040fe40000410000 */
[----:B------:R-:W-:Y:S03]  /*15eb0*/  MUFU.EX2 R161, R161 ;  /* 0x000000a100a17308 */ /* 0x000fe60000000800 */
[C---:B------:R-:W-:Y:S03]  /*15ec0*/  HMMA.16816.F32 R60, R112.reuse, R104, R60 ;  /* 0x00000068703c723c */ /* 0x040fe6000000183c */
[----:B------:R-:W-:Y:S02]  /*15ed0*/  FMUL.FTZ R65, R3, R65 ;  /* 0x0000004103417220 */ /* 0x000fe40000410000 */
[C---:B------:R-:W-:Y:S02]  /*15ee0*/  FMUL.FTZ R66, R2.reuse, R66 ;  /* 0x0000004202427220 */ /* 0x040fe40000410000 */
[----:B------:R-:W5:Y:S01]  /*15ef0*/  MUFU.EX2 R162, R162 ;  /* 0x000000a200a27308 */ /* 0x000f620000000800 */
[----:B------:R-:W-:Y:S01]  /*15f00*/  FMUL.FTZ R67, R2, R67 ;  /* 0x0000004302437220 */ /* 0x000fe20000410000 */
[----:B---3--:R-:W-:Y:S03]  /*15f10*/  F2FP.PACK_AB R18, R160, R155 ;  /* 0x0000009ba012723e */ /* 0x008fe600000000ff */
[--C-:B------:R-:W-:Y:S03]  /*15f20*/  FFMA.FTZ R44, R44, c[0x0][0x2d0], -R153.reuse ;  /* 0x0000b4002c2c7a23 */ /* 0x100fe60000010899 */
[----:B------:R-:W-:Y:S01]  /*15f30*/  HMMA.16816.F32 R64, R112, R106, R64 ;  /* 0x0000006a7040723c */ /* 0x000fe20000001840 */
[----:B------:R-:W3:Y:S01]  /*15f40*/  LDSM.16.MT88.4 R104, [R208+0x3900] ;  /* 0x00390000d068783b */ /* 0x000ee20000004200 */
[----:B------:R-:W-:Y:S01]  /*15f50*/  MUFU.EX2 R170, R170 ;  /* 0x000000aa00aa7308 */ /* 0x000fe20000000800 */
[--C-:B------:R-:W-:Y:S02]  /*15f60*/  FFMA.FTZ R45, R45, c[0x0][0x2d0], -R153.reuse ;  /* 0x0000b4002d2d7a23 */ /* 0x100fe40000010899 */
[--C-:B------:R-:W-:Y:S02]  /*15f70*/  FFMA.FTZ R46, R46, c[0x0][0x2d0], -R146.reuse ;  /* 0x0000b4002e2e7a23 */ /* 0x100fe40000010892 */
[----:B------:R-:W-:Y:S02]  /*15f80*/  FFMA.FTZ R47, R47, c[0x0][0x2d0], -R146 ;  /* 0x0000b4002f2f7a23 */ /* 0x000fe40000010892 */
[----:B------:R-:W3:Y:S03]  /*15f90*/  LDSM.16.MT88.4 R112, [R206+0x3900] ;  /* 0x00390000ce70783b */ /* 0x000ee60000004200 */
[----:B------:R-:W-:Y:S01]  /*15fa0*/  MUFU.EX2 R171, R171 ;  /* 0x000000ab00ab7308 */ /* 0x000fe20000000800 */
[----:B------:R-:W-:Y:S02]  /*15fb0*/  FFMA.FTZ R48, R48, c[0x0][0x2d0], -R153 ;  /* 0x0000b40030307a23 */ /* 0x000fe40000010899 */
[----:B------:R-:W-:Y:S01]  /*15fc0*/  FFMA.FTZ R141, R3, R245, R141 ;  /* 0x000000f5038d7223 */ /* 0x000fe2000001008d */
[----:B-----5:R-:W-:Y:S01]  /*15fd0*/  F2FP.PACK_AB R19, R162, R161 ;  /* 0x000000a1a213723e */ /* 0x020fe200000000ff */
[----:B------:R-:W-:Y:S01]  /*15fe0*/  FFMA.FTZ R140, R2, R244, R140 ;  /* 0x000000f4028c7223 */ /* 0x000fe2000001008c */
[----:B------:R-:W-:Y:S01]  /*15ff0*/  MOV R2, R116 ;  /* 0x0000007400027202 */ /* 0x000fe20000000f00 */
[----:B------:R-:W-:Y:S01]  /*16000*/  FADD.FTZ R141, R117, R141 ;  /* 0x0000008d758d7221 */ /* 0x000fe20000010000 */
[----:B------:R-:W-:Y:S01]  /*16010*/  MOV R3, R0 ;  /* 0x0000000000037202 */ /* 0x000fe20000000f00 */
[----:B------:R-:W-:Y:S01]  /*16020*/  FADD.FTZ R140, R142, R140 ;  /* 0x0000008c8e8c7221 */ /* 0x000fe20000010000 */
[----:B------:R-:W-:Y:S01]  /*16030*/  MUFU.EX2 R188, R188 ;  /* 0x000000bc00bc7308 */ /* 0x000fe20000000800 */
[C---:B-1----:R-:W-:Y:S05]  /*16040*/  HMMA.16816.F32 R4, R16.reuse, R128, R4 ;  /* 0x000000801004723c */ /* 0x042fea0000001804 */
[----:B------:R-:W-:Y:S02]  /*16050*/  FADD.FTZ R118, R118, R141 ;  /* 0x0000008d76767221 */ /* 0x000fe40000010000 */
[--C-:B------:R-:W-:Y:S01]  /*16060*/  FFMA.FTZ R129, R20, c[0x0][0x2d0], -R153.reuse ;  /* 0x0000b40014817a23 */ /* 0x100fe20000010899 */
[C---:B------:R-:W-:Y:S01]  /*16070*/  HMMA.16816.F32 R8, R16.reuse, R130, R8 ;  /* 0x000000821008723c */ /* 0x040fe20000001808 */
[----:B------:R-:W-:Y:S03]  /*16080*/  MUFU.EX2 R189, R189 ;  /* 0x000000bd00bd7308 */ /* 0x000fe60000000800 */
[--C-:B------:R-:W-:Y:S02]  /*16090*/  FFMA.FTZ R128, R21, c[0x0][0x2d0], -R153.reuse ;  /* 0x0000b40015807a23 */ /* 0x100fe40000010899 */
[----:B------:R-:W-:Y:S02]  /*160a0*/  FADD.FTZ R140, R143, R140 ;  /* 0x0000008c8f8c7221 */ /* 0x000fe40000010000 */
[C---:B--2---:R-:W-:Y:S03]  /*160b0*/  HMMA.16816.F32 R68, R16.reuse, R132, R68 ;  /* 0x000000841044723c */ /* 0x044fe60000001844 */
[----:B------:R-:W-:Y:S01]  /*160c0*/  MUFU.EX2 R129, R129 ;  /* 0x0000008100817308 */ /* 0x000fe20000000800 */
[--C-:B------:R-:W-:Y:S02]  /*160d0*/  FFMA.FTZ R130, R22, c[0x0][0x2d0], -R146.reuse ;  /* 0x0000b40016827a23 */ /* 0x100fe40000010892 */
[--C-:B------:R-:W-:Y:S02]  /*160e0*/  FFMA.FTZ R131, R23, c[0x0][0x2d0], -R146.reuse ;  /* 0x0000b40017837a23 */ /* 0x100fe40000010892 */
[C---:B------:R-:W-:Y:S01]  /*160f0*/  HMMA.16816.F32 R72, R16.reuse, R134, R72 ;  /* 0x000000861048723c */ /* 0x040fe20000001848 */
[----:B------:R-:W-:Y:S03]  /*16100*/  LDSM.16.MT88.4 R20, [R204+0x3900] ;  /* 0x00390000cc14783b */ /* 0x000fe60000004200 */
[--C-:B------:R-:W-:Y:S01]  /*16110*/  FFMA.FTZ R132, R24, c[0x0][0x2d0], -R153.reuse ;  /* 0x0000b40018847a23 */ /* 0x100fe20000010899 */
[----:B------:R-:W-:Y:S01]  /*16120*/  MUFU.EX2 R128, R128 ;  /* 0x0000008000807308 */ /* 0x000fe20000000800 */
[--C-:B------:R-:W-:Y:S02]  /*16130*/  FFMA.FTZ R133, R25, c[0x0][0x2d0], -R153.reuse ;  /* 0x0000b40019857a23 */ /* 0x100fe40000010899 */
[C---:B----4-:R-:W-:Y:S04]  /*16140*/  HMMA.16816.F32 R76, R16.reuse, R108, R76 ;  /* 0x0000006c104c723c */ /* 0x050fe8000000184c */
[--C-:B------:R-:W-:Y:S02]  /*16150*/  FFMA.FTZ R134, R26, c[0x0][0x2d0], -R146.reuse ;  /* 0x0000b4001a867a23 */ /* 0x100fe40000010892 */
[----:B------:R-:W-:Y:S01]  /*16160*/  FFMA.FTZ R135, R27, c[0x0][0x2d0], -R146 ;  /* 0x0000b4001b877a23 */ /* 0x000fe20000010892 */
[----:B------:R-:W1:Y:S01]  /*16170*/  MUFU.EX2 R130, R130 ;  /* 0x0000008200827308 */ /* 0x000e620000000800 */
[C---:B------:R-:W-:Y:S01]  /*16180*/  HMMA.16816.F32 R80, R16.reuse, R110, R80 ;  /* 0x0000006e1050723c */ /* 0x040fe20000001850 */
[----:B------:R-:W2:Y:S03]  /*16190*/  LDSM.16.MT88.4 R108, [R205+0x3900] ;  /* 0x00390000cd6c783b */ /* 0x000ea60000004200 */
[----:B------:R-:W-:Y:S02]  /*161a0*/  FADD.FTZ R118, R119, R118 ;  /* 0x0000007677767221 */ /* 0x000fe40000010000 */
[----:B------:R-:W-:Y:S02]  /*161b0*/  FADD.FTZ R144, R144, R140 ;  /* 0x0000008c90907221 */ /* 0x000fe40000010000 */
[C---:B------:R-:W-:Y:S01]  /*161c0*/  HMMA.16816.F32 R84, R16.reuse, R136, R84 ;  /* 0x000000881054723c */ /* 0x040fe20000001854 */
[----:B------:R-:W-:Y:S01]  /*161d0*/  LDSM.16.MT88.4 R24, [R206+0x1100] ;  /* 0x00110000ce18783b */ /* 0x000fe20000004200 */
[----:B------:R-:W4:Y:S02]  /*161e0*/  MUFU.EX2 R131, R131 ;  /* 0x0000008300837308 */ /* 0x000f240000000800 */
[----:B------:R-:W-:Y:S02]  /*161f0*/  FADD.FTZ R145, R145, R118 ;  /* 0x0000007691917221 */ /* 0x000fe40000010000 */
[----:B------:R-:W-:Y:S02]  /*16200*/  FADD.FTZ R144, R152, R144 ;  /* 0x0000009098907221 */ /* 0x000fe40000010000 */
[C---:B------:R-:W-:Y:S04]  /*16210*/  HMMA.16816.F32 R88, R16.reuse, R138, R88 ;  /* 0x0000008a1058723c */ /* 0x040fe80000001858 */
[--C-:B------:R-:W-:Y:S01]  /*16220*/  FFMA.FTZ R136, R28, c[0x0][0x2d0], -R153.reuse ;  /* 0x0000b4001c887a23 */ /* 0x100fe20000010899 */
[----:B------:R-:W-:Y:S01]  /*16230*/  MUFU.EX2 R132, R132 ;  /* 0x0000008400847308 */ /* 0x000fe20000000800 */
[--C-:B------:R-:W-:Y:S02]  /*16240*/  FFMA.FTZ R137, R29, c[0x0][0x2d0], -R153.reuse ;  /* 0x0000b4001d897a23 */ /* 0x100fe40000010899 */
[C---:B---3--:R-:W-:Y:S04]  /*16250*/  HMMA.16816.F32 R92, R16.reuse, R104, R92 ;  /* 0x00000068105c723c */ /* 0x048fe8000000185c */
[--C-:B------:R-:W-:Y:S02]  /*16260*/  FFMA.FTZ R138, R30, c[0x0][0x2d0], -R146.reuse ;  /* 0x0000b4001e8a7a23 */ /* 0x100fe40000010892 */
[--C-:B------:R-:W-:Y:S01]  /*16270*/  FFMA.FTZ R139, R31, c[0x0][0x2d0], -R146.reuse ;  /* 0x0000b4001f8b7a23 */ /* 0x100fe20000010892 */
[----:B------:R-:W3:Y:S01]  /*16280*/  MUFU.EX2 R133, R133 ;  /* 0x0000008500857308 */ /* 0x000ee20000000800 */
[C---:B------:R-:W-:Y:S01]  /*16290*/  HMMA.16816.F32 R96, R16.reuse, R106, R96 ;  /* 0x0000006a1060723c */ /* 0x040fe20000001860 */
[----:B------:R-:W5:Y:S03]  /*162a0*/  LDSM.16.MT88.4 R104, [R208+0x1100] ;  /* 0x00110000d068783b */ /* 0x000f660000004200 */
[----:B------:R-:W-:Y:S02]  /*162b0*/  FFMA.FTZ R153, R49, c[0x0][0x2d0], -R153 ;  /* 0x0000b40031997a23 */ /* 0x000fe40000010899 */
[--C-:B------:R-:W-:Y:S02]  /*162c0*/  FFMA.FTZ R49, R50, c[0x0][0x2d0], -R146.reuse ;  /* 0x0000b40032317a23 */ /* 0x100fe40000010892 */
[C---:B------:R-:W-:Y:S01]  /*162d0*/  HMMA.16816.F32 R12, R16.reuse, R112, R12 ;  /* 0x00000070100c723c */ /* 0x040fe2000000180c */
[----:B------:R-:W-:Y:S01]  /*162e0*/  LDSM.16.MT88.4 R28, [R205+0x4100] ;  /* 0x00410000cd1c783b */ /* 0x000fe20000004200 */
[----:B------:R-:W-:Y:S02]  /*162f0*/  MUFU.EX2 R134, R134 ;  /* 0x0000008600867308 */ /* 0x000fe40000000800 */
[----:B------:R-:W-:Y:S02]  /*16300*/  FFMA.FTZ R146, R51, c[0x0][0x2d0], -R146 ;  /* 0x0000b40033927a23 */ /* 0x000fe40000010892 */
[----:B------:R-:W-:Y:S02]  /*16310*/  FADD.FTZ R145, R147, R145 ;  /* 0x0000009193917221 */ /* 0x000fe40000010000 */
[C---:B------:R-:W-:Y:S04]  /*16320*/  HMMA.16816.F32 R100, R16.reuse, R114, R100 ;  /* 0x000000721064723c */ /* 0x040fe80000001864 */
[----:B------:R-:W1:Y:S01]  /*16330*/  MUFU.EX2 R135, R135 ;  /* 0x0000008700877308 */ /* 0x000e620000000800 */
[----:B------:R-:W-:Y:S02]  /*16340*/  FADD.FTZ R154, R154, R144 ;  /* 0x000000909a9a7221 */ /* 0x000fe40000010000 */
[----:B------:R-:W-:Y:S01]  /*16350*/  FADD.FTZ R155, R155, R145 ;  /* 0x000000919b9b7221 */ /* 0x000fe20000010000 */
[C---:B--2---:R-:W-:Y:S04]  /*16360*/  HMMA.16816.F32 R52, R16.reuse, R108, R52 ;  /* 0x0000006c1034723c */ /* 0x044fe80000001834 */
[----:B------:R-:W-:Y:S02]  /*16370*/  FADD.FTZ R154, R161, R154 ;  /* 0x0000009aa19a7221 */ /* 0x000fe40000010000 */
[----:B------:R-:W-:Y:S01]  /*16380*/  MUFU.EX2 R136, R136 ;  /* 0x0000008800887308 */ /* 0x000fe20000000800 */
[----:B------:R-:W-:Y:S01]  /*16390*/  FADD.FTZ R155, R160, R155 ;  /* 0x0000009ba09b7221 */ /* 0x000fe20000010000 */
[C---:B------:R-:W-:Y:S01]  /*163a0*/  HMMA.16816.F32 R56, R16.reuse, R110, R56 ;  /* 0x0000006e1038723c */ /* 0x040fe20000001838 */
[----:B------:R-:W2:Y:S03]  /*163b0*/  LDSM.16.MT88.4 R108, [R205+0x1100] ;  /* 0x00110000cd6c783b */ /* 0x000ea60000004200 */
[----:B------:R-:W-:Y:S04]  /*163c0*/  FADD.FTZ R162, R162, R154 ;  /* 0x0000009aa2a27221 */ /* 0x000fe80000010000 */
[C---:B------:R-:W-:Y:S01]  /*163d0*/  HMMA.16816.F32 R60, R16.reuse, R20, R60 ;  /* 0x00000014103c723c */ /* 0x040fe2000000183c */
[----:B------:R-:W-:Y:S03]  /*163e0*/  MUFU.EX2 R137, R137 ;  /* 0x0000008900897308 */ /* 0x000fe60000000800 */
[----:B-1----:R-:W-:Y:S04]  /*163f0*/  FADD.FTZ R162, R130, R162 ;  /* 0x000000a282a27221 */ /* 0x002fe80000010000 */
[----:B------:R-:W-:Y:S01]  /*16400*/  HMMA.16816.F32 R64, R16, R22, R64 ;  /* 0x000000161040723c */ /* 0x000fe20000001840 */
[----:B------:R-:W1:Y:S02]  /*16410*/  LDSM.16.MT88.4 R20, [R204+0x1100] ;  /* 0x00110000cc14783b */ /* 0x000e640000004200 */
[----:B------:R-:W2:Y:S04]  /*16420*/  MUFU.EX2 R138, R138 ;  /* 0x0000008a008a7308 */ /* 0x000ea80000000800 */
[C---:B------:R-:W-:Y:S01]  /*16430*/  F2FP.PACK_AB R16, R128.reuse, R129 ;  /* 0x000000818010723e */ /* 0x040fe200000000ff */
[----:B------:R-:W-:Y:S01]  /*16440*/  FADD.FTZ R129, R129, R155 ;  /* 0x0000009b81817221 */ /* 0x000fe20000010000 */
[----:B----4-:R-:W-:Y:S03]  /*16450*/  F2FP.PACK_AB R17, R131, R130 ;  /* 0x000000828311723e */ /* 0x010fe600000000ff */
[----:B---3--:R-:W-:Y:S01]  /*16460*/  F2FP.PACK_AB R18, R133, R132 ;  /* 0x000000848512723e */ /* 0x008fe200000000ff */
[----:B------:R-:W3:Y:S01]  /*16470*/  MUFU.EX2 R139, R139 ;  /* 0x0000008b008b7308 */ /* 0x000ee20000000800 */
[----:B------:R-:W-:Y:S01]  /*16480*/  F2FP.PACK_AB R19, R135, R134 ;  /* 0x000000868713723e */ /* 0x000fe200000000ff */
[----:B------:R-:W-:Y:S02]  /*16490*/  FADD.FTZ R129, R128, R129 ;  /* 0x0000008180817221 */ /* 0x000fe40000010000 */
[----:B------:R-:W-:Y:S02]  /*164a0*/  FADD.FTZ R131, R131, R162 ;  /* 0x000000a283837221 */ /* 0x000fe40000010000 */
[----:B------:R-:W-:Y:S02]  /*164b0*/  FADD.FTZ R132, R132, R129 ;  /* 0x0000008184847221 */ /* 0x000fe40000010000 */
[C---:B-----5:R-:W-:Y:S02]  /*164c0*/  HMMA.16816.F32 R4, R16.reuse, R104, R4 ;  /* 0x000000681004723c */ /* 0x060fe40000001804 */
[----:B------:R-:W4:Y:S01]  /*164d0*/  MUFU.EX2 R190, R190 ;  /* 0x000000be00be7308 */ /* 0x000f220000000800 */
[----:B------:R-:W-:Y:S02]  /*164e0*/  FADD.FTZ R131, R134, R131 ;  /* 0x0000008386837221 */ /* 0x000fe40000010000 */
[----:B------:R-:W-:Y:S02]  /*164f0*/  FADD.FTZ R132, R133, R132 ;  /* 0x0000008485847221 */ /* 0x000fe40000010000 */
[----:B------:R-:W-:Y:S01]  /*16500*/  FADD.FTZ R135, R135, R131 ;  /* 0x0000008387877221 */ /* 0x000fe20000010000 */
[C---:B------:R-:W-:Y:S01]  /*16510*/  HMMA.16816.F32 R8, R16.reuse, R106, R8 ;  /* 0x0000006a1008723c */ /* 0x040fe20000001808 */
[----:B------:R-:W5:Y:S03]  /*16520*/  LDSM.16.MT88.4 R104, [R208+0x4100] ;  /* 0x00410000d068783b */ /* 0x000f660000004200 */
[----:B------:R-:W-:Y:S01]  /*16530*/  MUFU.EX2 R44, R44 ;  /* 0x0000002c002c7308 */ /* 0x000fe20000000800 */
[----:B--2---:R-:W-:Y:S03]  /*16540*/  FADD.FTZ R135, R138, R135 ;  /* 0x000000878a877221 */ /* 0x004fe60000010000 */
[C---:B------:R-:W-:Y:S06]  /*16550*/  HMMA.16816.F32 R68, R16.reuse, R24, R68 ;  /* 0x000000181044723c */ /* 0x040fec0000001844 */
[----:B------:R-:W-:Y:S02]  /*16560*/  MUFU.EX2 R45, R45 ;  /* 0x0000002d002d7308 */ /* 0x000fe40000000800 */
[C---:B------:R-:W-:Y:S01]  /*16570*/  HMMA.16816.F32 R72, R16.reuse, R26, R72 ;  /* 0x0000001a1048723c */ /* 0x040fe20000001848 */
[----:B------:R-:W2:Y:S07]  /*16580*/  LDSM.16.MT88.4 R24, [R206+0x4100] ;  /* 0x00410000ce18783b */ /* 0x000eae0000004200 */
[C---:B------:R-:W-:Y:S01]  /*16590*/  HMMA.16816.F32 R76, R16.reuse, R108, R76 ;  /* 0x0000006c104c723c */ /* 0x040fe2000000184c */
[----:B------:R-:W2:Y:S07]  /*165a0*/  MUFU.EX2 R46, R46 ;  /* 0x0000002e002e7308 */ /* 0x000eae0000000800 */
[C---:B------:R-:W-:Y:S01]  /*165b0*/  HMMA.16816.F32 R80, R16.reuse, R110, R80 ;  /* 0x0000006e1050723c */ /* 0x040fe20000001850 */
[----:B------:R-:W3:Y:S02]  /*165c0*/  LDSM.16.MT88.4 R108, [R204+0x4100] ;  /* 0x00410000cc6c783b */ /* 0x000ee40000004200 */
[----:B------:R-:W2:Y:S05]  /*165d0*/  MUFU.EX2 R47, R47 ;  /* 0x0000002f002f7308 */ /* 0x000eaa0000000800 */
[C---:B-1----:R-:W-:Y:S05]  /*165e0*/  HMMA.16816.F32 R84, R16.reuse, R20, R84 ;  /* 0x000000141054723c */ /* 0x042fea0000001854 */
[----:B------:R-:W-:Y:S03]  /*165f0*/  MUFU.EX2 R48, R48 ;  /* 0x0000003000307308 */ /* 0x000fe60000000800 */
[C---:B------:R-:W-:Y:S01]  /*16600*/  HMMA.16816.F32 R88, R16.reuse, R22, R88 ;  /* 0x000000161058723c */ /* 0x040fe20000001858 */
[----:B------:R-:W1:Y:S06]  /*16610*/  LDSM.16.MT88.4 R20, [R208+0x1900] ;  /* 0x00190000d014783b */ /* 0x000e6c0000004200 */
[----:B------:R-:W-:Y:S01]  /*16620*/  MUFU.EX2 R153, R153 ;  /* 0x0000009900997308 */ /* 0x000fe20000000800 */
[C---:B-----5:R-:W-:Y:S08]  /*16630*/  HMMA.16816.F32 R92, R16.reuse, R104, R92 ;  /* 0x00000068105c723c */ /* 0x060ff0000000185c */
[C---:B------:R-:W-:Y:S01]  /*16640*/  HMMA.16816.F32 R96, R16.reuse, R106, R96 ;  /* 0x0000006a1060723c */ /* 0x040fe20000001860 */
[----:B------:R-:W-:Y:S01]  /*16650*/  LDSM.16.MT88.4 R104, [R204+0x4900] ;  /* 0x00490000cc68783b */ /* 0x000fe20000004200 */
[----:B------:R-:W5:Y:S06]  /*16660*/  MUFU.EX2 R49, R49 ;  /* 0x0000003100317308 */ /* 0x000f6c0000000800 */
[C---:B--2---:R-:W-:Y:S04]  /*16670*/  HMMA.16816.F32 R12, R16.reuse, R24, R12 ;  /* 0x00000018100c723c */ /* 0x044fe8000000180c */
[----:B------:R-:W2:Y:S04]  /*16680*/  MUFU.EX2 R146, R146 ;  /* 0x0000009200927308 */ /* 0x000ea80000000800 */
[C---:B------:R-:W-:Y:S01]  /*16690*/  HMMA.16816.F32 R100, R16.reuse, R26, R100 ;  /* 0x0000001a1064723c */ /* 0x040fe20000001864 */
[----:B------:R-:W1:Y:S07]  /*166a0*/  LDSM.16.MT88.4 R24, [R205+0x1900] ;  /* 0x00190000cd18783b */ /* 0x000e6e0000004200 */
[C---:B------:R-:W-:Y:S08]  /*166b0*/  HMMA.16816.F32 R52, R16.reuse, R28, R52 ;  /* 0x0000001c1034723c */ /* 0x040ff00000001834 */
[C---:B------:R-:W-:Y:S01]  /*166c0*/  HMMA.16816.F32 R56, R16.reuse, R30, R56 ;  /* 0x0000001e1038723c */ /* 0x040fe20000001838 */
[----:B------:R-:W2:Y:S07]  /*166d0*/  LDSM.16.MT88.4 R28, [R204+0x1900] ;  /* 0x00190000cc1c783b */ /* 0x000eae0000004200 */
[C---:B---3--:R-:W-:Y:S08]  /*166e0*/  HMMA.16816.F32 R60, R16.reuse, R108, R60 ;  /* 0x0000006c103c723c */ /* 0x048ff0000000183c */
        /* <DEDUP_REMOVED lines=20> */
[C---:B------:R-:W-:Y:S08]  /*16830*/  HMMA.16816.F32 R76, R16.reuse, R24, R76 ;  /* 0x00000018104c723c */ /* 0x040ff0000000184c */
        /* <DEDUP_REMOVED lines=21> */
[----:B----4-:R-:W-:Y:S01]  /*16990*/  F2FP.PACK_AB R19, R190, R189 ;  /* 0x000000bdbe13723e */ /* 0x010fe200000000ff */
[----:B------:R-:W-:Y:S02]  /*169a0*/  FADD.FTZ R170, R170, R166 ;  /* 0x000000a6aaaa7221 */ /* 0x000fe40000010000 */
[----:B------:R-:W-:Y:S02]  /*169b0*/  FADD.FTZ R171, R171, R167 ;  /* 0x000000a7abab7221 */ /* 0x000fe40000010000 */
[----:B------:R-:W-:Y:S02]  /*169c0*/  FADD.FTZ R170, R189, R170 ;  /* 0x000000aabdaa7221 */ /* 0x000fe40000010000 */
[C---:B------:R-:W-:Y:S03]  /*169d0*/  HMMA.16816.F32 R4, R16.reuse, R24, R4 ;  /* 0x000000181004723c */ /* 0x040fe60000001804 */
[----:B------:R-:W-:Y:S02]  /*169e0*/  FADD.FTZ R171, R188, R171 ;  /* 0x000000abbcab7221 */ /* 0x000fe40000010000 */
[----:B------:R-:W-:Y:S03]  /*169f0*/  FADD.FTZ R190, R190, R170 ;  /* 0x000000aabebe7221 */ /* 0x000fe60000010000 */
[C---:B------:R-:W-:Y:S01]  /*16a00*/  HMMA.16816.F32 R8, R16.reuse, R26, R8 ;  /* 0x0000001a1008723c */ /* 0x040fe20000001808 */
[----:B------:R-:W3:Y:S03]  /*16a10*/  LDSM.16.MT88.4 R24, [R208+0x5100] ;  /* 0x00510000d018783b */ /* 0x000ee60000004200 */
[----:B------:R-:W-:Y:S04]  /*16a20*/  FADD.FTZ R190, R46, R190 ;  /* 0x000000be2ebe7221 */ /* 0x000fe80000010000 */
[C---:B-1----:R-:W-:Y:S04]  /*16a30*/  HMMA.16816.F32 R68, R16.reuse, R20, R68 ;  /* 0x000000141044723c */ /* 0x042fe80000001844 */
[----:B------:R-:W-:Y:S04]  /*16a40*/  FADD.FTZ R190, R47, R190 ;  /* 0x000000be2fbe7221 */ /* 0x000fe80000010000 */
[C---:B------:R-:W-:Y:S01]  /*16a50*/  HMMA.16816.F32 R72, R16.reuse, R22, R72 ;  /* 0x000000161048723c */ /* 0x040fe20000001848 */
[----:B------:R-:W1:Y:S03]  /*16a60*/  LDSM.16.MT88.4 R20, [R206+0x5100] ;  /* 0x00510000ce14783b */ /* 0x000e660000004200 */
[----:B-----5:R-:W-:Y:S04]  /*16a70*/  FADD.FTZ R190, R49, R190 ;  /* 0x000000be31be7221 */ /* 0x020fe80000010000 */
[C---:B------:R-:W-:Y:S04]  /*16a80*/  HMMA.16816.F32 R76, R16.reuse, R28, R76 ;  /* 0x0000001c104c723c */ /* 0x040fe8000000184c */
[----:B------:R-:W-:Y:S04]  /*16a90*/  FADD.FTZ R244, R146, R190 ;  /* 0x000000be92f47221 */ /* 0x000fe80000010000 */
        /* <DEDUP_REMOVED lines=20> */
[----:B------:R-:W-:Y:S03]  /*16be0*/  F2FP.PACK_AB R19, R146, R49 ;  /* 0x000000319213723e */ /* 0x000fe600000000ff */
[----:B------:R-:W-:Y:S04]  /*16bf0*/  FADD.FTZ R44, R48, R44 ;  /* 0x0000002c302c7221 */ /* 0x000fe80000010000 */
[C---:B------:R-:W-:Y:S01]  /*16c00*/  HMMA.16816.F32 R112, R16.reuse, R108, R4 ;  /* 0x0000006c1070723c */ /* 0x040fe20000001804 */
[----:B------:R-:W4:Y:S02]  /*16c10*/  LDSM.16.MT88.4 R4, [R206+0x5900] ;  /* 0x00590000ce04783b */ /* 0x000f240000004200 */
[----:B------:R-:W-:Y:S05]  /*16c20*/  FADD.FTZ R245, R153, R44 ;  /* 0x0000002c99f57221 */ /* 0x000fea0000010000 */
[C---:B------:R-:W-:Y:S01]  /*16c30*/  HMMA.16816.F32 R108, R16.reuse, R110, R8 ;  /* 0x0000006e106c723c */ /* 0x040fe20000001808 */
[----:B------:R-:W5:Y:S07]  /*16c40*/  LDSM.16.MT88.4 R8, [R205+0x5900] ;  /* 0x00590000cd08783b */ /* 0x000f6e0000004200 */
[C---:B--2---:R-:W-:Y:S08]  /*16c50*/  HMMA.16816.F32 R68, R16.reuse, R32, R68 ;  /* 0x000000201044723c */ /* 0x044ff00000001844 */
[C---:B------:R-:W-:Y:S08]  /*16c60*/  HMMA.16816.F32 R72, R16.reuse, R34, R72 ;  /* 0x000000221048723c */ /* 0x040ff00000001848 */
[C---:B------:R-:W-:Y:S08]  /*16c70*/  HMMA.16816.F32 R76, R16.reuse, R40, R76 ;  /* 0x00000028104c723c */ /* 0x040ff0000000184c */
[C---:B------:R-:W-:Y:S08]  /*16c80*/  HMMA.16816.F32 R80, R16.reuse, R42, R80 ;  /* 0x0000002a1050723c */ /* 0x040ff00000001850 */
[C---:B---3--:R-:W-:Y:S08]  /*16c90*/  HMMA.16816.F32 R84, R16.reuse, R24, R84 ;  /* 0x000000181054723c */ /* 0x048ff00000001854 */
[C---:B------:R-:W-:Y:S08]  /*16ca0*/  HMMA.16816.F32 R88, R16.reuse, R26, R88 ;  /* 0x0000001a1058723c */ /* 0x040ff00000001858 */
[C---:B-1----:R-:W-:Y:S08]  /*16cb0*/  HMMA.16816.F32 R92, R16.reuse, R20, R92 ;  /* 0x00000014105c723c */ /* 0x042ff0000000185c */
[C---:B------:R-:W-:Y:S01]  /*16cc0*/  HMMA.16816.F32 R96, R16.reuse, R22, R96 ;  /* 0x000000161060723c */ /* 0x040fe20000001860 */
[----:B------:R-:W1:Y:S07]  /*16cd0*/  LDSM.16.MT88.4 R20, [R204+0x5900] ;  /* 0x00590000cc14783b */ /* 0x000e6e0000004200 */
[C---:B----4-:R-:W-:Y:S08]  /*16ce0*/  HMMA.16816.F32 R104, R16.reuse, R4, R12 ;  /* 0x000000041068723c */ /* 0x050ff0000000180c */
[C---:B------:R-:W-:Y:S08]  /*16cf0*/  HMMA.16816.F32 R100, R16.reuse, R6, R100 ;  /* 0x000000061064723c */ /* 0x040ff00000001864 */
[C---:B-----5:R-:W-:Y:S08]  /*16d00*/  HMMA.16816.F32 R52, R16.reuse, R8, R52 ;  /* 0x000000081034723c */ /* 0x060ff00000001834 */
[C---:B------:R-:W-:Y:S08]  /*16d10*/  HMMA.16816.F32 R56, R16.reuse, R10, R56 ;  /* 0x0000000a1038723c */ /* 0x040ff00000001838 */
[C---:B-1----:R-:W-:Y:S08]  /*16d20*/  HMMA.16816.F32 R60, R16.reuse, R20, R60 ;  /* 0x00000014103c723c */ /* 0x042ff0000000183c */
[----:B------:R-:W-:Y:S07]  /*16d30*/  HMMA.16816.F32 R64, R16, R22, R64 ;  /* 0x000000161040723c */ /* 0x000fee0000001840 */
[----:B------:R-:W-:Y:S01]  /*16d40*/  MOV R16, R116 ;  /* 0x0000007400107202 */ /* 0x000fe20000000f00 */
[----:B------:R-:W-:-:S05]  /*16d50*/  @P0 BRA `(.L_x_2593) ;  /* 0xffffd3e000000947 */ /* 0x000fca000383ffff */
.L_x_2590:
[----:B------:R-:W-:-:S13]  /*16d60*/  ISETP.GE.AND P0, PT, R248, R226, PT ;  /* 0x000000e2f800720c */ /* 0x000fda0003f06270 */
[----:B------:R-:W-:Y:S05]  /*16d70*/  @!P0 BRA `(.L_x_2594) ;  /* 0x00003e5000008947 */ /* 0x000fea0003800000 */
[C---:B------:R-:W-:Y:S01]  /*16d80*/  SHF.L.U64.HI R250, R224.reuse, 0x1, R247 ;  /* 0x00000001e0fa7819 */ /* 0x040fe200000102f7 */
[----:B------:R-:W-:Y:S01]  /*16d90*/  IMAD.SHL.U32 R249, R224, 0x2, RZ ;  /* 0x00000002e0f97824 */ /* 0x000fe200078e00ff */
[----:B------:R-:W-:Y:S01]  /*16da0*/  MOV R3, R0 ;  /* 0x0000000000037202 */ /* 0x000fe20000000f00 */
[----:B------:R-:W-:Y:S01]  /*16db0*/  IMAD.MOV.U32 R2, RZ, RZ, R16 ;  /* 0x000000ffff027224 */ /* 0x000fe200078e0010 */
[C---:B------:R-:W-:Y:S01]  /*16dc0*/  SHF.L.U64.HI R247, R229.reuse, 0x1, R231 ;  /* 0x00000001e5f77819 */ /* 0x040fe200000102e7 */
[----:B------:R-:W-:Y:S01]  /*16dd0*/  IMAD.SHL.U32 R246, R229, 0x2, RZ ;  /* 0x00000002e5f67824 */ /* 0x000fe200078e00ff */
[----:B------:R-:W-:Y:S02]  /*16de0*/  ULDC UR4, c[0x0][0x324] ;  /* 0x0000c90000047ab9 */ /* 0x000fe40000000800 */
[----:B------:R-:W-:Y:S02]  /*16df0*/  ULOP3.LUT UR4, URZ, UR4, URZ, 0x33, !UPT ;  /* 0x000000043f047292 */ /* 0x000fe4000f8e333f */
.L_x_2604:
[----:B------:R-:W-:Y:S04]  /*16e00*/  DEPBAR.LE SB0, 0x0 ;  /* 0x000080000000791a */ /* 0x000fe80000000000 */
[----:B------:R-:W-:Y:S01]  /*16e10*/  BAR.SYNC.DEFER_BLOCKING 0x0 ;  /* 0x0000000000007b1d */ /* 0x000fe20000010000 */
[----:B------:R-:W-:Y:S01]  /*16e20*/  ISETP.GE.AND P2, PT, R224, c[0x0][0x1d4], PT ;  /* 0x00007500e0007a0c */ /* 0x000fe20003f46270 */
[----:B------:R-:W-:Y:S01]  /*16e30*/  IMAD.WIDE.U32 R46, R228, c[0x0][0x208], RZ ;  /* 0x00008200e42e7a25 */ /* 0x000fe200078e00ff */
[----:B------:R-:W-:Y:S02]  /*16e40*/  ISETP.GE.AND P1, PT, R223, c[0x0][0x1d4], PT ;  /* 0x00007500df007a0c */ /* 0x000fe40003f26270 */
        /* <DEDUP_REMOVED lines=32> */
[----:B------:R-:W1:Y:S03]  /*17050*/  SHFL.IDX PT, R0, R0, 0x2, 0x181f ;  /* 0x00581f0000007f89 */ /* 0x000e6600000e0000 */
[C-C-:B---3--:R-:W-:Y:S01]  /*17060*/  IMAD.X R145, R136.reuse, 0x1, R250.reuse, P0 ;  /* 0x0000000188917824 */ /* 0x148fe200000e06fa */
[-C--:B------:R-:W-:Y:S03]  /*17070*/  IADD3 R146, P0, R137, R246.reuse, RZ ;  /* 0x000000f689927210 */ /* 0x080fe60007f1e0ff */
[C---:B------:R-:W-:Y:S04]  /*17080*/  HMMA.16816.F32 R24, R120.reuse, R26, RZ ;  /* 0x0000001a7818723c */ /* 0x040fe800000018ff */
[--C-:B------:R-:W-:Y:S01]  /*17090*/  IMAD.X R147, R136, 0x1, R247.reuse, P0 ;  /* 0x0000000188937824 */ /* 0x100fe200000e06f7 */
[CC--:B--2---:R-:W-:Y:S01]  /*170a0*/  IADD3 R152, P0, R141.reuse, R249.reuse, RZ ;  /* 0x000000f98d987210 */ /* 0x0c4fe20007f1e0ff */
[----:B------:R-:W-:Y:S02]  /*170b0*/  LDSM.16.M88.4 R136, [R200] ;  /* 0x00000000c888783b */ /* 0x000fe40000000200 */
[C---:B------:R-:W-:Y:S04]  /*170c0*/  HMMA.16816.F32 R28, R120.reuse, R32, RZ ;  /* 0x00000020781c723c */ /* 0x040fe800000018ff */
[C-C-:B----4-:R-:W-:Y:S01]  /*170d0*/  IMAD.X R153, R142.reuse, 0x1, R250.reuse, P0 ;  /* 0x000000018e997824 */ /* 0x150fe200000e06fa */
[-C--:B------:R-:W-:Y:S03]  /*170e0*/  IADD3 R154, P0, R141, R246.reuse, RZ ;  /* 0x000000f68d9a7210 */ /* 0x080fe60007f1e0ff */
[C---:B------:R-:W-:Y:S04]  /*170f0*/  HMMA.16816.F32 R32, R120.reuse, R34, RZ ;  /* 0x000000227820723c */ /* 0x040fe800000018ff */
[--C-:B------:R-:W-:Y:S01]  /*17100*/  IMAD.X R155, R142, 0x1, R247.reuse, P0 ;  /* 0x000000018e9b7824 */ /* 0x100fe200000e06f7 */
[----:B-1----:R-:W-:Y:S03]  /*17110*/  IADD3 R160, P0, R0, R249, RZ ;  /* 0x000000f900a07210 */ /* 0x002fe60007f1e0ff */
[C---:B------:R-:W-:Y:S04]  /*17120*/  HMMA.16816.F32 R36, R120.reuse, R40, RZ ;  /* 0x000000287824723c */ /* 0x040fe800000018ff */
[----:B------:R-:W-:Y:S01]  /*17130*/  IMAD.X R161, R140, 0x1, R250, P0 ;  /* 0x000000018ca17824 */ /* 0x000fe200000e06fa */
        /* <DEDUP_REMOVED lines=25> */
[----:B------:R-:W1:Y:S04]  /*172d0*/  LDSM.16.M88.4 R132, [R207+0x8100] ;  /* 0x00810000cf84783b */ /* 0x000e680000000200 */
[C---:B------:R-:W-:Y:S01]  /*172e0*/  HMMA.16816.F32 R36, R124.reuse, R136, R36 ;  /* 0x000000887c24723c */ /* 0x040fe20000001824 */
[----:B------:R-:W0:Y:S05]  /*172f0*/  LDGDEPBAR ;  /* 0x00000000000079af */ /* 0x000e2a0000000000 */
[----:B------:R-:W-:Y:S02]  /*17300*/  LDSM.16.M88.4 R116, [R207+0x9100] ;  /* 0x00910000cf74783b */ /* 0x000fe40000000200 */
[C---:B------:R-:W-:Y:S03]  /*17310*/  HMMA.16816.F32 R40, R124.reuse, R138, R40 ;  /* 0x0000008a7c28723c */ /* 0x040fe60000001828 */
[----:B------:R-:W-:Y:S05]  /*17320*/  LDSM.16.M88.4 R136, [R207+0x9900] ;  /* 0x00990000cf88783b */ /* 0x000fea0000000200 */
[C---:B--2---:R-:W-:Y:S01]  /*17330*/  HMMA.16816.F32 R44, R124.reuse, R128, R44 ;  /* 0x000000807c2c723c */ /* 0x044fe2000000182c */
[----:B---3--:R-:W-:Y:S05]  /*17340*/  LDSM.16.M88.4 R144, [R207+0xa100] ;  /* 0x00a10000cf90783b */ /* 0x008fea0000000200 */
[----:B-----5:R-:W2:Y:S02]  /*17350*/  LDSM.16.M88.4 R140, [R207+0x8900] ;  /* 0x00890000cf8c783b */ /* 0x020ea40000000200 */
[----:B------:R-:W-:Y:S03]  /*17360*/  HMMA.16816.F32 R48, R124, R130, R48 ;  /* 0x000000827c30723c */ /* 0x000fe60000001830 */
[----:B----4-:R-:W3:Y:S05]  /*17370*/  LDSM.16.M88.4 R152, [R207+0xa900] ;  /* 0x00a90000cf98783b */ /* 0x010eea0000000200 */
[----:B------:R-:W4:Y:S01]  /*17380*/  LDSM.16.M88.4 R128, [R198] ;  /* 0x00000000c680783b */ /* 0x000f220000000200 */
[C---:B-1----:R-:W-:Y:S04]  /*17390*/  HMMA.16816.F32 R4, R148.reuse, R132, R4 ;  /* 0x000000849404723c */ /* 0x042fe80000001804 */
[----:B------:R-:W-:Y:S05]  /*173a0*/  LDSM.16.M88.4 R160, [R198+0x1000] ;  /* 0x00100000c6a0783b */ /* 0x000fea0000000200 */
[----:B------:R-:W-:Y:S01]  /*173b0*/  LDSM.16.M88.4 R164, [R198+0x1800] ;  /* 0x00180000c6a4783b */ /* 0x000fe20000000200 */
[C---:B------:R-:W-:Y:S04]  /*173c0*/  HMMA.16816.F32 R8, R148.reuse, R134, R8 ;  /* 0x000000869408723c */ /* 0x040fe80000001808 */
[----:B------:R-:W1:Y:S05]  /*173d0*/  LDSM.16.M88.4 R132, [R198+0x800] ;  /* 0x00080000c684783b */ /* 0x000e6a0000000200 */
[----:B------:R-:W5:Y:S05]  /*173e0*/  LDSM.16.M88.4 R168, [R198+0x2000] ;  /* 0x00200000c6a8783b */ /* 0x000f6a0000000200 */
[----:B------:R-:W-:Y:S01]  /*173f0*/  LDSM.16.M88.4 R188, [R198+0x5000] ;  /* 0x00500000c6bc783b */ /* 0x000fe20000000200 */
[C---:B--2---:R-:W-:Y:S08]  /*17400*/  HMMA.16816.F32 R12, R148.reuse, R140, R12 ;  /* 0x0000008c940c723c */ /* 0x044ff0000000180c */
[C---:B------:R-:W-:Y:S01]  /*17410*/  HMMA.16816.F32 R16, R148.reuse, R142, R16 ;  /* 0x0000008e9410723c */ /* 0x040fe20000001810 */
[----:B------:R-:W-:Y:S07]  /*17420*/  LDSM.16.M88.4 R140, [R210+0xb900] ;  /* 0x00b90000d28c783b */ /* 0x000fee0000000200 */
        /* <DEDUP_REMOVED lines=27> */
[C---:B--2---:R-:W-:Y:S08]  /*175e0*/  HMMA.16816.F32 R44, R156.reuse, R116, R44 ;  /* 0x000000749c2c723c */ /* 0x044ff0000000182c */
[----:B------:R-:W-:Y:S01]  /*175f0*/  HMMA.16816.F32 R48, R156, R118, R48 ;  /* 0x000000769c30723c */ /* 0x000fe20000001830 */
[----:B------:R-:W2:Y:S07]  /*17600*/  LDSM.16.M88.4 R116, [R194] ;  /* 0x00000000c274783b */ /* 0x000eae0000000200 */
        /* <DEDUP_REMOVED lines=8> */
[----:B------:R-:W2:Y:S07]  /*17690*/  LDSM.16.M88.4 R144, [R207+0xb100] ;  /* 0x00b10000cf90783b */ /* 0x000eae0000000200 */
[C---:B---3--:R-:W-:Y:S08]  /*176a0*/  HMMA.16816.F32 R28, R172.reuse, R152, R28 ;  /* 0x00000098ac1c723c */ /* 0x048ff0000000181c */
[C---:B------:R-:W-:Y:S01]  /*176b0*/  HMMA.16816.F32 R32, R172.reuse, R154, R32 ;  /* 0x0000009aac20723c */ /* 0x040fe20000001820 */
[----:B------:R-:W-:Y:S07]  /*176c0*/  LDSM.16.M88.4 R152, [R207+0xc900] ;  /* 0x00c90000cf98783b */ /* 0x000fee0000000200 */
[C---:B----4-:R-:W-:Y:S08]  /*176d0*/  HMMA.16816.F32 R36, R172.reuse, R128, R36 ;  /* 0x00000080ac24723c */ /* 0x050ff00000001824 */
[C---:B------:R-:W-:Y:S01]  /*176e0*/  HMMA.16816.F32 R40, R172.reuse, R130, R40 ;  /* 0x00000082ac28723c */ /* 0x040fe20000001828 */
[----:B------:R-:W3:Y:S07]  /*176f0*/  LDSM.16.M88.4 R128, [R207+0xb900] ;  /* 0x00b90000cf80783b */ /* 0x000eee0000000200 */
[C---:B-1----:R-:W-:Y:S08]  /*17700*/  HMMA.16816.F32 R44, R172.reuse, R132, R44 ;  /* 0x00000084ac2c723c */ /* 0x042ff0000000182c */
[----:B------:R-:W-:Y:S01]  /*17710*/  HMMA.16816.F32 R48, R172, R134, R48 ;  /* 0x00000086ac30723c */ /* 0x000fe20000001830 */
[----:B------:R-:W1:Y:S07]  /*17720*/  LDSM.16.M88.4 R132, [R207+0xc100] ;  /* 0x00c10000cf84783b */ /* 0x000e6e0000000200 */
[C---:B------:R-:W-:Y:S08]  /*17730*/  HMMA.16816.F32 R4, R176.reuse, R160, R4 ;  /* 0x000000a0b004723c */ /* 0x040ff00000001804 */
[C---:B------:R-:W-:Y:S01]  /*17740*/  HMMA.16816.F32 R8, R176.reuse, R162, R8 ;  /* 0x000000a2b008723c */ /* 0x040fe20000001808 */
[----:B------:R-:W4:Y:S07]  /*17750*/  LDSM.16.M88.4 R160, [R207+0xd100] ;  /* 0x00d10000cfa0783b */ /* 0x000f2e0000000200 */
[C---:B------:R-:W-:Y:S08]  /*17760*/  HMMA.16816.F32 R12, R176.reuse, R164, R12 ;  /* 0x000000a4b00c723c */ /* 0x040ff0000000180c */
[C---:B------:R-:W-:Y:S01]  /*17770*/  HMMA.16816.F32 R16, R176.reuse, R166, R16 ;  /* 0x000000a6b010723c */ /* 0x040fe20000001810 */
[----:B------:R-:W1:Y:S07]  /*17780*/  LDSM.16.M88.4 R164, [R207+0xd900] ;  /* 0x00d90000cfa4783b */ /* 0x000e6e0000000200 */
[C---:B-----5:R-:W-:Y:S08]  /*17790*/  HMMA.16816.F32 R20, R176.reuse, R168, R20 ;  /* 0x000000a8b014723c */ /* 0x060ff00000001814 */
[C---:B------:R-:W-:Y:S01]  /*177a0*/  HMMA.16816.F32 R24, R176.reuse, R170, R24 ;  /* 0x000000aab018723c */ /* 0x040fe20000001818 */
[----:B------:R-:W-:Y:S07]  /*177b0*/  LDSM.16.M88.4 R168, [R198+0x4800] ;  /* 0x00480000c6a8783b */ /* 0x000fee0000000200 */
[C---:B--2---:R-:W-:Y:S08]  /*177c0*/  HMMA.16816.F32 R28, R176.reuse, R116, R28 ;  /* 0x00000074b01c723c */ /* 0x044ff0000000181c */
[C---:B------:R-:W-:Y:S01]  /*177d0*/  HMMA.16816.F32 R32, R176.reuse, R118, R32 ;  /* 0x00000076b020723c */ /* 0x040fe20000001820 */
[----:B------:R-:W2:Y:S07]  /*177e0*/  LDSM.16.M88.4 R116, [R198+0x3000] ;  /* 0x00300000c674783b */ /* 0x000eae0000000200 */
[C---:B------:R-:W-:Y:S08]  /*177f0*/  HMMA.16816.F32 R36, R176.reuse, R136, R36 ;  /* 0x00000088b024723c */ /* 0x040ff00000001824 */
[C---:B------:R-:W-:Y:S01]  /*17800*/  HMMA.16816.F32 R40, R176.reuse, R138, R40 ;  /* 0x0000008ab028723c */ /* 0x040fe20000001828 */
[----:B------:R-:W5:Y:S07]  /*17810*/  LDSM.16.M88.4 R136, [R198+0x3800] ;  /* 0x00380000c688783b */ /* 0x000f6e0000000200 */
[C---:B------:R-:W-:Y:S08]  /*17820*/  HMMA.16816.F32 R44, R176.reuse, R140, R44 ;  /* 0x0000008cb02c723c */ /* 0x040ff0000000182c */
[----:B------:R-:W-:Y:S01]  /*17830*/  HMMA.16816.F32 R48, R176, R142, R48 ;  /* 0x0000008eb030723c */ /* 0x000fe20000001830 */
[----:B------:R-:W2:Y:S07]  /*17840*/  LDSM.16.M88.4 R140, [R198+0x4000] ;  /* 0x00400000c68c783b */ /* 0x000eae0000000200 */
[C---:B------:R-:W-:Y:S08]  /*17850*/  HMMA.16816.F32 R4, R180.reuse, R144, R4 ;  /* 0x00000090b404723c */ /* 0x040ff00000001804 */
[C---:B------:R-:W-:Y:S01]  /*17860*/  HMMA.16816.F32 R8, R180.reuse, R146, R8 ;  /* 0x00000092b408723c */ /* 0x040fe20000001808 */
[----:B------:R-:W2:Y:S01]  /*17870*/  LDSM.16.M88.4 R144, [R198+0x5800] ;  /* 0x00580000c690783b */ /* 0x000ea20000000200 */
[----:B------:R-:W-:Y:S04]  /*17880*/  DEPBAR.LE SB0, 0x0 ;  /* 0x000080000000791a */ /* 0x000fe80000000000 */
[----:B------:R-:W-:Y:S02]  /*17890*/  BAR.SYNC.DEFER_BLOCKING 0x0 ;  /* 0x0000000000007b1d */ /* 0x000fe40000010000 */
[C---:B---3--:R-:W-:Y:S08]  /*178a0*/  HMMA.16816.F32 R12, R180.reuse, R128, R12 ;  /* 0x00000080b40c723c */ /* 0x048ff0000000180c */
[C---:B------:R-:W-:Y:S08]  /*178b0*/  HMMA.16816.F32 R16, R180.reuse, R130, R16 ;  /* 0x00000082b410723c */ /* 0x040ff00000001810 */
[C---:B-1----:R-:W-:Y:S08]  /*178c0*/  HMMA.16816.F32 R20, R180.reuse, R132, R20 ;  /* 0x00000084b414723c */ /* 0x042ff00000001814 */
[C---:B------:R-:W-:Y:S08]  /*178d0*/  HMMA.16816.F32 R24, R180.reuse, R134, R24 ;  /* 0x00000086b418723c */ /* 0x040ff00000001818 */
[C---:B------:R-:W-:Y:S08]  /*178e0*/  HMMA.16816.F32 R28, R180.reuse, R152, R28 ;  /* 0x00000098b41c723c */ /* 0x040ff0000000181c */
[C---:B------:R-:W-:Y:S08]  /*178f0*/  HMMA.16816.F32 R32, R180.reuse, R154, R32 ;  /* 0x0000009ab420723c */ /* 0x040ff00000001820 */
[C---:B----4-:R-:W-:Y:S08]  /*17900*/  HMMA.16816.F32 R36, R180.reuse, R160, R36 ;  /* 0x000000a0b424723c */ /* 0x050ff00000001824 */
[C---:B------:R-:W-:Y:S08]  /*17910*/  HMMA.16816.F32 R40, R180.reuse, R162, R40 ;  /* 0x000000a2b428723c */ /* 0x040ff00000001828 */
[C---:B------:R-:W-:Y:S08]  /*17920*/  HMMA.16816.F32 R44, R180.reuse, R164, R44 ;  /* 0x000000a4b42c723c */ /* 0x040ff0000000182c */
[----:B------:R-:W-:Y:S08]  /*17930*/  HMMA.16816.F32 R48, R180, R166, R48 ;  /* 0x000000a6b430723c */ /* 0x000ff00000001830 */
[C---:B--2---:R-:W-:Y:S08]  /*17940*/  HMMA.16816.F32 R4, R184.reuse, R116, R4 ;  /* 0x00000074b804723c */ /* 0x044ff00000001804 */
        /* <DEDUP_REMOVED lines=11> */
[----:B------:R-:W-:-:S07]  /*17a00*/  @!P0 BRA `(.L_x_2595) ;  /* 0x0000035000008947 */ /* 0x000fce0003800000 */
[----:B------:R-:W-:Y:S01]  /*17a10*/  ISETP.NE.AND P4, PT, R221, 0x1, PT ;  /* 0x00000001dd00780c */ /* 0x000fe20003f85270 */
[----:B------:R-:W-:Y:S01]  /*17a20*/  IMAD R228, R248, 0x60, R215 ;  /* 0x00000060f8e47824 */ /* 0x000fe200078e02d7 */
[----:B------:R-:W-:Y:S01]  /*17a30*/  ISETP.GT.AND P3, PT, R222, 0x5f, PT ;  /* 0x0000005fde00780c */ /* 0x000fe20003f64270 */
[----:B------:R-:W-:Y:S03]  /*17a40*/  IMAD.MOV.U32 R227, RZ, RZ, RZ ;  /* 0x000000ffffe37224 */ /* 0x000fe600078e00ff */
[----:B------:R-:W-:Y:S05]  /*17a50*/  IADD3 R228, R228, -0x60, R222 ;  /* 0xffffffa0e4e47810 */ /* 0x000fea0007ffe0de */
        /* <DEDUP_REMOVED lines=23> */
[----:B------:R-:W1:Y:S01]  /*17bd0*/  SHFL.IDX PT, R128, R116, RZ, 0x181f ;  /* 0x00181fff74807589 */ /* 0x000e6200000e0000 */
[----:B------:R-:W-:Y:S03]  /*17be0*/  SHF.L.U64.HI R0, R229, 0x1, R231 ;  /* 0x00000001e5007819 */ /* 0x000fe600000102e7 */
[----:B------:R-:W2:Y:S04]  /*17bf0*/  SHFL.IDX PT, R129, R117, RZ, 0x181f ;  /* 0x00181fff75817589 */ /* 0x000ea800000e0000 */
[----:B------:R-:W3:Y:S04]  /*17c00*/  SHFL.IDX PT, R118, R116, 0x1, 0x181f ;  /* 0x00381f0074767f89 */ /* 0x000ee800000e0000 */
[----:B------:R-:W4:Y:S04]  /*17c10*/  SHFL.IDX PT, R119, R117, 0x1, 0x181f ;  /* 0x00381f0075777f89 */ /* 0x000f2800000e0000 */
[----:B------:R-:W5:Y:S04]  /*17c20*/  SHFL.IDX PT, R116, R116, 0x2, 0x181f ;  /* 0x00581f0074747f89 */ /* 0x000f6800000e0000 */
[----:B------:R-:W5:Y:S01]  /*17c30*/  SHFL.IDX PT, R117, R117, 0x2, 0x181f ;  /* 0x00581f0075757f89 */ /* 0x000f6200000e0000 */
[CC--:B-1----:R-:W-:Y:S05]  /*17c40*/  IADD3 R130, P0, R128.reuse, R249.reuse, RZ ;  /* 0x000000f980827210 */ /* 0x0c2fea0007f1e0ff */
[C---:B--2---:R-:W-:Y:S01]  /*17c50*/  IMAD.X R131, R129.reuse, 0x1, R250, P0 ;  /* 0x0000000181837824 */ /* 0x044fe200000e06fa */
[-C--:B------:R-:W-:Y:S04]  /*17c60*/  IADD3 R128, P0, R128, R246.reuse, RZ ;  /* 0x000000f680807210 */ /* 0x080fe80007f1e0ff */
[----:B------:R1:W-:Y:S01]  /*17c70*/  LDGSTS.E.BYPASS.LTC128B.128 [R230+0x8100], [R130.64], !P2 ;  /* 0x0810000082e67fae */ /* 0x0003e2000d101d52 */
[----:B------:R-:W-:Y:S01]  /*17c80*/  IMAD.X R129, R129, 0x1, R0, P0 ;  /* 0x0000000181817824 */ /* 0x000fe200000e0600 */
[CC--:B---3--:R-:W-:Y:S04]  /*17c90*/  IADD3 R132, P0, R118.reuse, R249.reuse, RZ ;  /* 0x000000f976847210 */ /* 0x0c8fe80007f1e0ff */
[----:B------:R1:W-:Y:S01]  /*17ca0*/  LDGSTS.E.BYPASS.LTC128B.128 [R230+0xb100], [R128.64], !P1 ;  /* 0x0b10000080e67fae */ /* 0x0003e2000c901d52 */
[C---:B----4-:R-:W-:Y:S01]  /*17cb0*/  IMAD.X R133, R119.reuse, 0x1, R250, P0 ;  /* 0x0000000177857824 */ /* 0x050fe200000e06fa */
[-C--:B------:R-:W-:Y:S04]  /*17cc0*/  IADD3 R118, P0, R118, R246.reuse, RZ ;  /* 0x000000f676767210 */ /* 0x080fe80007f1e0ff */
[----:B------:R1:W-:Y:S01]  /*17cd0*/  LDGSTS.E.BYPASS.LTC128B.128 [R230+0x9100], [R132.64], !P2 ;  /* 0x0910000084e67fae */ /* 0x0003e2000d101d52 */
[--C-:B------:R-:W-:Y:S01]  /*17ce0*/  IMAD.X R119, R119, 0x1, R0.reuse, P0 ;  /* 0x0000000177777824 */ /* 0x100fe200000e0600 */
[C---:B-----5:R-:W-:Y:S04]  /*17cf0*/  IADD3 R134, P0, R116.reuse, R246, RZ ;  /* 0x000000f674867210 */ /* 0x060fe80007f1e0ff */
[----:B------:R1:W-:Y:S01]  /*17d00*/  LDGSTS.E.BYPASS.LTC128B.128 [R230+0xc100], [R118.64], !P1 ;  /* 0x0c10000076e67fae */ /* 0x0003e2000c901d52 */
[C---:B------:R-:W-:Y:S01]  /*17d10*/  IMAD.X R135, R117.reuse, 0x1, R0, P0 ;  /* 0x0000000175877824 */ /* 0x040fe200000e0600 */
[----:B------:R-:W-:Y:S05]  /*17d20*/  IADD3 R116, P0, R116, R249, RZ ;  /* 0x000000f974747210 */ /* 0x000fea0007f1e0ff */
[----:B------:R-:W-:Y:S05]  /*17d30*/  IMAD.X R117, R117, 0x1, R250, P0 ;  /* 0x0000000175757824 */ /* 0x000fea00000e06fa */
[----:B------:R1:W-:Y:S04]  /*17d40*/  LDGSTS.E.BYPASS.LTC128B.128 [R230+0xa100], [R116.64], !P2 ;  /* 0x0a10000074e67fae */ /* 0x0003e8000d101d52 */
[----:B------:R1:W-:Y:S02]  /*17d50*/  LDGSTS.E.BYPASS.LTC128B.128 [R230+0xd100], [R134.64], !P1 ;  /* 0x0d10000086e67fae */ /* 0x0003e4000c901d52 */
.L_x_2595:
[----:B-1----:R-:W-:Y:S01]  /*17d60*/  IMAD.MOV.U32 R119, RZ, RZ, R238 ;  /* 0x000000ffff777224 */ /* 0x002fe200078e00ee */
[----:B------:R-:W-:Y:S01]  /*17d70*/  ISETP.NE.AND P0, PT, R213, 0x1, PT ;  /* 0x00000001d500780c */ /* 0x000fe20003f05270 */
[----:B------:R-:W0:Y:S01]  /*17d80*/  LDGDEPBAR ;  /* 0x00000000000079af */ /* 0x000e220000000000 */
[----:B------:R-:W-:Y:S05]  /*17d90*/  IMAD R128, R248, -0x60, RZ ;  /* 0xffffffa0f8807824 */ /* 0x000fea00078e02ff */
[----:B------:R-:W-:Y:S04]  /*17da0*/  IADD3 R117, -R239, 0x1, R128 ;  /* 0x00000001ef757810 */ /* 0x000fe80007ffe180 */
[----:B------:R-:W-:Y:S02]  /*17db0*/  IADD3 R117, -R216, R117, R211 ;  /* 0x00000075d8757210 */ /* 0x000fe40007ffe1d3 */
[----:B------:R-:W-:Y:S02]  /*17dc0*/  @P0 IMAD.HI.U32 R0, R238, c[0x0][0x2c8], RZ ;  /* 0x0000b200ee000a27 */ /* 0x000fe400078e00ff */
[C---:B------:R-:W-:Y:S02]  /*17dd0*/  IADD3 R118, R117.reuse, c[0x0][0x328], RZ ;  /* 0x0000ca0075767a10 */ /* 0x040fe40007ffe0ff */
[----:B------:R-:W-:Y:S02]  /*17de0*/  IADD3 R117, R117, UR4, RZ ;  /* 0x0000000475757c10 */ /* 0x000fe4000fffe0ff */
[----:B------:R-:W-:Y:S01]  /*17df0*/  @P0 SHF.R.U32.HI R119, RZ, c[0x0][0x2cc], R0 ;  /* 0x0000b300ff770a19 */ /* 0x000fe20000011600 */
[----:B------:R-:W-:Y:S01]  /*17e00*/  IMAD.IADD R0, R128, 0x1, -R239 ;  /* 0x0000000180007824 */ /* 0x000fe200078e0aef */
[----:B------:R-:W-:Y:S03]  /*17e10*/  ISETP.GE.AND P0, PT, R212, 0x1, PT ;  /* 0x00000001d400780c */ /* 0x000fe60003f06270 */
[----:B------:R-:W1:Y:S02]  /*17e20*/  SHFL.IDX PT, R129, R119, RZ, 0x1c1f ;  /* 0x001c1fff77817589 */ /* 0x000e6400000e0000 */
[--C-:B-1----:R-:W-:Y:S02]  /*17e30*/  IMAD.IADD R136, R118, 0x1, R129.reuse ;  /* 0x0000000176887824 */ /* 0x102fe400078e0281 */
[----:B------:R-:W-:Y:S06]  /*17e40*/  IMAD.IADD R130, R117, 0x1, R129 ;  /* 0x0000000175827824 */ /* 0x000fec00078e0281 */
        /* <DEDUP_REMOVED lines=14> */
.L_x_2598:
[----:B------:R-:W-:Y:S04]  /*17f30*/  MOV R116, c[0x0][0x32c] ;  /* 0x0000cb0000747a02 */ /* 0x000fe80000000f00 */
[----:B------:R-:W-:Y:S11]  /*17f40*/  ISETP.NE.AND P0, PT, R116, 0x1, PT ;  /* 0x000000017400780c */ /* 0x000ff60003f05270 */
[----:B------:R-:W-:Y:S02]  /*17f50*/  @!UPT UIADD3 URZ, URZ, URZ, URZ ;  /* 0x0000003f3f3ff290 */ /* 0x000fe4000fffe03f */
[----:B------:R-:W-:Y:S05]  /*17f60*/  @P0 IMAD.HI.U32 R116, R129, c[0x0][0x330], RZ ;  /* 0x0000cc0081740a27 */ /* 0x000fea00078e00ff */
[----:B------:R-:W-:Y:S02]  /*17f70*/  @P0 SHF.R.U32.HI R129, RZ, c[0x0][0x334], R116 ;  /* 0x0000cd00ff810a19 */ /* 0x000fe40000011674 */
.L_x_2599:
[----:B------:R-:W-:Y:S05]  /*17f80*/  BSYNC B0 ;  /* 0x0000000000007941 */ /* 0x000fea0003800000 */
.L_x_2597:
[----:B------:R-:W-:Y:S05]  /*17f90*/  IMAD R129, R129, c[0x0][0x32c], R0 ;  /* 0x0000cb0081817a24 */ /* 0x000fea00078e0200 */
[----:B------:R-:W-:Y:S02]  /*17fa0*/  IADD3 R116, R129, c[0x0][0x32c], RZ ;  /* 0x0000cb0081747a10 */ /* 0x000fe40007ffe0ff */
[----:B------:R-:W-:Y:S02]  /*17fb0*/  IMNMX R130, R130, R129, !PT ;  /* 0x0000008182827217 */ /* 0x000fe40007800200 */
[----:B------:R-:W-:Y:S02]  /*17fc0*/  IMNMX R136, R136, R116, PT ;  /* 0x0000007488887217 */ /* 0x000fe40003800200 */
.L_x_2596:
[C---:B------:R-:W-:Y:S02]  /*17fd0*/  ISETP.GE.AND P0, PT, R128.reuse, 0x2, PT ;  /* 0x000000028000780c */ /* 0x040fe40003f06270 */
[----:B------:R-:W-:Y:S02]  /*17fe0*/  ISETP.GE.AND P1, PT, R128, 0x9, PT ;  /* 0x000000098000780c */ /* 0x000fe40003f26270 */
        /* <DEDUP_REMOVED lines=125> */
[----:B------:R-:W-:Y:S01]  /*187c0*/  ISETP.GE.AND P0, PT, R128, 0x5a, PT ;  /* 0x0000005a8000780c */ /* 0x000fe20003f06270 */
[----:B------:R-:W1:Y:S11]  /*187d0*/  SHFL.IDX PT, R4, R119, 0x1, 0x1c1f ;  /* 0x003c1f0077047f89 */ /* 0x000e7600000e0000 */
[----:B------:R-:W-:Y:S01]  /*187e0*/  @!UPT UIADD3 URZ, URZ, URZ, URZ ;  /* 0x0000003f3f3ff290 */ /* 0x000fe2000fffe03f */
[----:B------:R-:W-:Y:S02]  /*187f0*/  @P0 LOP3.LUT R218, R218, 0x20000, RZ, 0xfc, !PT ;  /* 0x00020000dada0812 */ /* 0x000fe400078efcff */
[----:B------:R-:W-:Y:S04]  /*18800*/  ISETP.GT.AND P0, PT, R130, 0x59, !P0 ;  /* 0x000000598200780c */ /* 0x000fe80004704270 */
[----:B------:R-:W-:Y:S04]  /*18810*/  ISETP.LT.OR P0, PT, R136, 0x5a, P0 ;  /* 0x0000005a8800780c */ /* 0x000fe80000701670 */
[----:B------:R-:W-:Y:S01]  /*18820*/  FSEL R128, R49, -INF , !P0 ;  /* 0xff80000031807808 */ /* 0x000fe20004000000 */
[--C-:B-1----:R-:W-:Y:S01]  /*18830*/  IMAD.IADD R118, R118, 0x1, R4.reuse ;  /* 0x0000000176767824 */ /* 0x102fe200078e0204 */
[----:B------:R-:W-:Y:S01]  /*18840*/  ISETP.GE.AND P0, PT, R212, 0x1, PT ;  /* 0x00000001d400780c */ /* 0x000fe20003f06270 */
[----:B------:R-:W-:Y:S11]  /*18850*/  IMAD.IADD R117, R117, 0x1, R4 ;  /* 0x0000000175757824 */ /* 0x000ff600078e0204 */
[----:B------:R-:W-:Y:S01]  /*18860*/  @!UPT UIADD3 URZ, URZ, URZ, URZ ;  /* 0x0000003f3f3ff290 */ /* 0x000fe2000fffe03f */
        /* <DEDUP_REMOVED lines=14> */
.L_x_2602:
[----:B------:R-:W-:Y:S04]  /*18950*/  MOV R4, c[0x0][0x32c] ;  /* 0x0000cb0000047a02 */ /* 0x000fe80000000f00 */
[----:B------:R-:W-:Y:S11]  /*18960*/  ISETP.NE.AND P0, PT, R4, 0x1, PT ;  /* 0x000000010400780c */ /* 0x000ff60003f05270 */
[----:B------:R-:W-:Y:S02]  /*18970*/  @!UPT UIADD3 URZ, URZ, URZ, URZ ;  /* 0x0000003f3f3ff290 */ /* 0x000fe4000fffe03f */
[----:B------:R-:W-:Y:S05]  /*18980*/  @P0 IMAD.HI.U32 R4, R5, c[0x0][0x330], RZ ;  /* 0x0000cc0005040a27 */ /* 0x000fea00078e00ff */
[----:B------:R-:W-:Y:S02]  /*18990*/  @P0 SHF.R.U32.HI R5, RZ, c[0x0][0x334], R4 ;  /* 0x0000cd00ff050a19 */ /* 0x000fe40000011604 */
.L_x_2603:
[----:B------:R-:W-:Y:S05]  /*189a0*/  BSYNC B0 ;  /* 0x0000000000007941 */ /* 0x000fea0003800000 */
.L_x_2601:
[----:B------:R-:W-:Y:S05]  /*189b0*/  IMAD R0, R5, c[0x0][0x32c], R0 ;  /* 0x0000cb0005007a24 */ /* 0x000fea00078e0200 */
[----:B------:R-:W-:Y:S02]  /*189c0*/  IADD3 R4, R0, c[0x0][0x32c], RZ ;  /* 0x0000cb0000047a10 */ /* 0x000fe40007ffe0ff */
[----:B------:R-:W-:Y:S02]  /*189d0*/  IMNMX R117, R117, R0, !PT ;  /* 0x0000000075757217 */ /* 0x000fe40007800200 */
[----:B------:R-:W-:Y:S02]  /*189e0*/  IMNMX R118, R118, R4, PT ;  /* 0x0000000476767217 */ /* 0x000fe40003800200 */
.L_x_2600:
        /* <DEDUP_REMOVED lines=93> */
[----:B------:R-:W1:Y:S01]  /*18fc0*/  SHFL.BFLY PT, R0, R5, 0x2, 0x1f ;  /* 0x0c401f0005007f89 */ /* 0x000e6200000e0000 */
[----:B------:R-:W-:Y:S02]  /*18fd0*/  FSEL R167, R31, -INF , !P0 ;  /* 0xff8000001fa77808 */ /* 0x000fe40004000000 */
[----:B------:R-:W-:Y:S02]  /*18fe0*/  LOP3.LUT P0, RZ, R218, 0x8, RZ, 0xc0, !PT ;  /* 0x00000008daff7812 */ /* 0x000fe4000780c0ff */
[----:B------:R-:W-:Y:S02]  /*18ff0*/  FMNMX.FTZ R4, R167, R4, !PT ;  /* 0x00000004a7047209 */ /* 0x000fe40007810000 */
[C---:B------:R-:W-:Y:S01]  /*19000*/  ISETP.GT.AND P0, PT, R117.reuse, 0x38, !P0 ;  /* 0x000000387500780c */ /* 0x040fe20004704270 */
        /* <DEDUP_REMOVED lines=8> */
[----:B------:R-:W-:Y:S01]  /*19090*/  LOP3.LUT P0, RZ, R218, 0x2, RZ, 0xc0, !PT ;  /* 0x00000002daff7812 */ /* 0x000fe2000780c0ff */
[----:B------:R-:W-:Y:S01]  /*190a0*/  LDSM.16.MT88.4 R32, [R205+0x3100] ;  /* 0x00310000cd20783b */ /* 0x000fe20000004200 */
[----:B------:R-:W-:Y:S02]  /*190b0*/  FMNMX.FTZ R4, R45, R4, !PT ;  /* 0x000000042d047209 */ /* 0x000fe40007810000 */
[C---:B------:R-:W-:Y:S04]  /*190c0*/  ISETP.GT.AND P0, PT, R117.reuse, 0x40, !P0 ;  /* 0x000000407500780c */ /* 0x040fe80004704270 */
[----:B------:R-:W-:Y:S04]  /*190d0*/  ISETP.LT.OR P0, PT, R118, 0x41, P0 ;  /* 0x000000417600780c */ /* 0x000fe80000701670 */
[----:B------:R-:W-:Y:S02]  /*190e0*/  FSEL R44, R38, -INF , !P0 ;  /* 0xff800000262c7808 */ /* 0x000fe40004000000 */
[----:B------:R-:W-:Y:S02]  /*190f0*/  ISETP.GT.AND P0, PT, R117, 0x41, !P1 ;  /* 0x000000417500780c */ /* 0x000fe40004f04270 */
[----:B------:R-:W-:Y:S02]  /*19100*/  FMNMX.FTZ R4, R44, R4, !PT ;  /* 0x000000042c047209 */ /* 0x000fe40007810000 */
[----:B------:R-:W-:Y:S02]  /*19110*/  ISETP.LT.OR P0, PT, R118, 0x42, P0 ;  /* 0x000000427600780c */ /* 0x000fe40000701670 */
[----:B------:R-:W-:Y:S02]  /*19120*/  LOP3.LUT P1, RZ, R218, 0x20000, RZ, 0xc0, !PT ;  /* 0x00020000daff7812 */ /* 0x000fe4000782c0ff */
[----:B------:R-:W-:Y:S02]  /*19130*/  FSEL R142, R39, -INF , !P0 ;  /* 0xff800000278e7808 */ /* 0x000fe40004000000 */
[C---:B------:R-:W-:Y:S02]  /*19140*/  ISETP.GT.AND P0, PT, R117.reuse, 0x48, !P6 ;  /* 0x000000487500780c */ /* 0x040fe40007704270 */
[----:B------:R-:W-:Y:S02]  /*19150*/  FMNMX.FTZ R4, R142, R4, !PT ;  /* 0x000000048e047209 */ /* 0x000fe40007810000 */
[----:B------:R-:W-:Y:S04]  /*19160*/  ISETP.LT.OR P0, PT, R118, 0x49, P0 ;  /* 0x000000497600780c */ /* 0x000fe80000701670 */
[----:B------:R-:W-:Y:S02]  /*19170*/  FSEL R140, R42, -INF , !P0 ;  /* 0xff8000002a8c7808 */ /* 0x000fe40004000000 */
[----:B------:R-:W-:Y:S02]  /*19180*/  ISETP.GT.AND P0, PT, R117, 0x49, !P5 ;  /* 0x000000497500780c */ /* 0x000fe40006f04270 */
[----:B------:R-:W-:Y:S02]  /*19190*/  FMNMX.FTZ R4, R140, R4, !PT ;  /* 0x000000048c047209 */ /* 0x000fe40007810000 */
[C---:B------:R-:W-:Y:S04]  /*191a0*/  ISETP.LT.OR P0, PT, R118.reuse, 0x4a, P0 ;  /* 0x0000004a7600780c */ /* 0x040fe80000701670 */
[----:B------:R-:W-:Y:S02]  /*191b0*/  FSEL R139, R43, -INF , !P0 ;  /* 0xff8000002b8b7808 */ /* 0x000fe40004000000 */
[----:B------:R-:W-:Y:S02]  /*191c0*/  ISETP.GT.AND P0, PT, R117, 0x50, !P4 ;  /* 0x000000507500780c */ /* 0x000fe40006704270 */
[----:B------:R-:W-:Y:S02]  /*191d0*/  FMNMX.FTZ R4, R139, R4, !PT ;  /* 0x000000048b047209 */ /* 0x000fe40007810000 */
[----:B------:R-:W-:Y:S02]  /*191e0*/  ISETP.LT.OR P0, PT, R118, 0x51, P0 ;  /* 0x000000517600780c */ /* 0x000fe40000701670 */
[----:B-1----:R-:W-:Y:S02]  /*191f0*/  FMNMX.FTZ R5, R5, R0, !PT ;  /* 0x0000000005057209 */ /* 0x002fe40007810000 */
[----:B------:R-:W-:Y:S02]  /*19200*/  FSEL R136, R46, -INF , !P0 ;  /* 0xff8000002e887808 */ /* 0x000fe40004000000 */
[----:B------:R-:W-:Y:S01]  /*19210*/  ISETP.GT.AND P0, PT, R117, 0x51, !P3 ;  /* 0x000000517500780c */ /* 0x000fe20005f04270 */
[----:B------:R-:W1:Y:S01]  /*19220*/  SHFL.BFLY PT, R14, R5, 0x1, 0x1f ;  /* 0x0c201f00050e7f89 */ /* 0x000e6200000e0000 */
        /* <DEDUP_REMOVED lines=10> */
[----:B------:R-:W-:Y:S04]  /*192d0*/  FSEL R17, R51, -INF , !P0 ;  /* 0xff80000033117808 */ /* 0x000fe80004000000 */
[----:B------:R-:W-:Y:S02]  /*192e0*/  FMNMX.FTZ R6, R17, R0, !PT ;  /* 0x0000000011067209 */ /* 0x000fe40007810000 */
[----:B-1----:R-:W-:Y:S03]  /*192f0*/  FMNMX.FTZ R0, R5, R14, !PT ;  /* 0x0000000e05007209 */ /* 0x002fe60007810000 */
[----:B------:R-:W1:Y:S01]  /*19300*/  SHFL.BFLY PT, R4, R6, 0x2, 0x1f ;  /* 0x0c401f0006047f89 */ /* 0x000e6200000e0000 */
[C---:B------:R-:W-:Y:S01]  /*19310*/  FSETP.NEU.FTZ.AND P0, PT, R0.reuse, -INF , PT ;  /* 0xff8000000000780b */ /* 0x040fe20003f1d000 */
[----:B------:R-:W-:Y:S05]  /*19320*/  FMUL.FTZ R137, R0, c[0x0][0x2d0] ;  /* 0x0000b40000897a20 */ /* 0x000fea0000410000 */
[----:B------:R-:W-:Y:S05]  /*19330*/  FSEL R137, R137, RZ, P0 ;  /* 0x000000ff89897208 */ /* 0x000fea0000000000 */
        /* <DEDUP_REMOVED lines=9> */
[----:B------:R-:W-:Y:S01]  /*193d0*/  FSEL R4, R0, RZ, P0 ;  /* 0x000000ff00047208 */ /* 0x000fe20000000000 */
[----:B------:R-:W-:Y:S02]  /*193e0*/  FFMA.FTZ R145, R145, c[0x0][0x2d0], -R137 ;  /* 0x0000b40091917a23 */ /* 0x000fe40000010889 */
[----:B------:R-:W1:Y:S01]  /*193f0*/  SHFL.BFLY PT, R5, R6, 0x1, 0x1f ;  /* 0x0c201f0006057f89 */ /* 0x000e6200000e0000 */
[----:B------:R-:W2:Y:S01]  /*19400*/  MUFU.EX2 R19, R19 ;  /* 0x0000001300137308 */ /* 0x000ea20000000800 */
[----:B------:R-:W-:Y:S02]  /*19410*/  FADD.FTZ R3, -R4, R3 ;  /* 0x0000000304037221 */ /* 0x000fe40000010100 */
[--C-:B------:R-:W-:Y:S02]  /*19420*/  FFMA.FTZ R144, R144, c[0x0][0x2d0], -R137.reuse ;  /* 0x0000b40090907a23 */ /* 0x100fe40000010889 */
[----:B------:R-:W-:Y:S02]  /*19430*/  FMUL.FTZ R3, R3, c[0x0][0x2d0] ;  /* 0x0000b40003037a20 */ /* 0x000fe40000410000 */
        /* <DEDUP_REMOVED lines=8> */
[----:B------:R-:W3:Y:S01]  /*194c0*/  MUFU.EX2 R3, R3 ;  /* 0x0000000300037308 */ /* 0x000ee20000000800 */
[--C-:B------:R-:W-:Y:S01]  /*194d0*/  FFMA.FTZ R146, R146, c[0x0][0x2d0], -R137.reuse ;  /* 0x0000b40092927a23 */ /* 0x100fe20000010889 */
[----:B-1----:R-:W-:Y:S01]  /*194e0*/  FMNMX.FTZ R16, R5, R6, !PT ;  /* 0x0000000605107209 */ /* 0x002fe20007810000 */
[--C-:B------:R-:W-:Y:S01]  /*194f0*/  FFMA.FTZ R143, R143, c[0x0][0x2d0], -R137.reuse ;  /* 0x0000b4008f8f7a23 */ /* 0x100fe20000010889 */
[----:B--2---:R-:W-:Y:S01]  /*19500*/  F2FP.PACK_AB R20, R19, R49 ;  /* 0x000000311314723e */ /* 0x004fe200000000ff */
[--C-:B------:R-:W-:Y:S01]  /*19510*/  FFMA.FTZ R141, R141, c[0x0][0x2d0], -R137.reuse ;  /* 0x0000b4008d8d7a23 */ /* 0x100fe20000010889 */
[C---:B------:R-:W-:Y:S01]  /*19520*/  FSETP.NEU.FTZ.AND P0, PT, R16.reuse, -INF , PT ;  /* 0xff8000001000780b */ /* 0x040fe20003f1d000 */
[C---:B------:R-:W-:Y:S03]  /*19530*/  FMUL.FTZ R118, R16.reuse, c[0x0][0x2d0] ;  /* 0x0000b40010767a20 */ /* 0x040fe60000410000 */
[----:B------:R-:W1:Y:S01]  /*19540*/  MUFU.EX2 R48, R48 ;  /* 0x0000003000307308 */ /* 0x000e620000000800 */
[----:B------:R-:W-:Y:S01]  /*19550*/  FSEL R4, R16, RZ, P0 ;  /* 0x000000ff10047208 */ /* 0x000fe20000000000 */
[--C-:B------:R-:W-:Y:S01]  /*19560*/  FFMA.FTZ R134, R134, c[0x0][0x2d0], -R137.reuse ;  /* 0x0000b40086867a23 */ /* 0x100fe20000010889 */
[----:B------:R-:W-:Y:S01]  /*19570*/  FSEL R118, R118, RZ, P0 ;  /* 0x000000ff76767208 */ /* 0x000fe20000000000 */
[--C-:B------:R-:W-:Y:S01]  /*19580*/  FFMA.FTZ R133, R133, c[0x0][0x2d0], -R137.reuse ;  /* 0x0000b40085857a23 */ /* 0x100fe20000010889 */
[----:B------:R-:W-:Y:S01]  /*19590*/  ISETP.GT.AND P0, PT, R248, R226, PT ;  /* 0x000000e2f800720c */ /* 0x000fe20003f04270 */
[----:B------:R-:W-:Y:S02]  /*195a0*/  FADD.FTZ R2, -R4, R2 ;  /* 0x0000000204027221 */ /* 0x000fe40000010100 */
[--C-:B------:R-:W-:Y:S02]  /*195b0*/  FFMA.FTZ R117, R12, c[0x0][0x2d0], -R118.reuse ;  /* 0x0000b4000c757a23 */ /* 0x100fe40000010876 */
[----:B------:R-:W2:Y:S01]  /*195c0*/  LDSM.16.MT88.4 R12, [R208+0x100] ;  /* 0x00010000d00c783b */ /* 0x000ea20000004200 */
[--C-:B------:R-:W-:Y:S01]  /*195d0*/  FFMA.FTZ R51, R10, c[0x0][0x2d0], -R118.reuse ;  /* 0x0000b4000a337a23 */ /* 0x100fe20000010876 */
[----:B------:R-:W-:Y:S01]  /*195e0*/  MUFU.EX2 R129, R129 ;  /* 0x0000008100817308 */ /* 0x000fe20000000800 */
[--C-:B------:R-:W-:Y:S02]  /*195f0*/  FFMA.FTZ R50, R11, c[0x0][0x2d0], -R118.reuse ;  /* 0x0000b4000b327a23 */ /* 0x100fe40000010876 */
[--C-:B------:R-:W-:Y:S02]  /*19600*/  FFMA.FTZ R116, R7, c[0x0][0x2d0], -R118.reuse ;  /* 0x0000b40007747a23 */ /* 0x100fe40000010876 */
[----:B------:R-:W-:Y:S02]  /*19610*/  FMUL.FTZ R2, R2, c[0x0][0x2d0] ;  /* 0x0000b40002027a20 */ /* 0x000fe40000410000 */
[C---:B---3--:R-:W-:Y:S02]  /*19620*/  FMUL.FTZ R4, R3.reuse, R112 ;  /* 0x0000007003047220 */ /* 0x048fe40000410000 */
[C---:B------:R-:W-:Y:S01]  /*19630*/  FMUL.FTZ R5, R3.reuse, R113 ;  /* 0x0000007103057220 */ /* 0x040fe20000410000 */
[----:B------:R-:W-:Y:S01]  /*19640*/  MUFU.EX2 R117, R117 ;  /* 0x0000007500757308 */ /* 0x000fe20000000800 */
[C---:B------:R-:W-:Y:S01]  /*19650*/  FMUL.FTZ R8, R3.reuse, R108 ;  /* 0x0000006c03087220 */ /* 0x040fe20000410000 */
[----:B-1----:R-:W-:Y:S01]  /*19660*/  F2FP.PACK_AB R22, R48, R18 ;  /* 0x000000123016723e */ /* 0x002fe200000000ff */
        /* <DEDUP_REMOVED lines=13> */
[--C-:B------:R-:W-:Y:S02]  /*19740*/  FFMA.FTZ R169, R45, c[0x0][0x2d0], -R118.reuse ;  /* 0x0000b4002da97a23 */ /* 0x100fe40000010876 */
[--C-:B------:R-:W-:Y:S02]  /*19750*/  FFMA.FTZ R170, R44, c[0x0][0x2d0], -R118.reuse ;  /* 0x0000b4002caa7a23 */ /* 0x100fe40000010876 */
[----:B------:R-:W-:Y:S01]  /*19760*/  LDSM.16.MT88.4 R44, [R204+0x4900] ;  /* 0x00490000cc2c783b */ /* 0x000fe20000004200 */
        /* <DEDUP_REMOVED lines=23> */
[----:B-1----:R-:W-:Y:S01]  /*198e0*/  F2FP.PACK_AB R23, R50, R51 ;  /* 0x000000333217723e */ /* 0x002fe200000000ff */
[C---:B------:R-:W-:Y:S02]  /*198f0*/  FMUL.FTZ R95, R2.reuse, R95 ;  /* 0x0000005f025f7220 */ /* 0x040fe40000410000 */
[C---:B------:R-:W-:Y:S02]  /*19900*/  FMUL.FTZ R96, R3.reuse, R96 ;  /* 0x0000006003607220 */ /* 0x040fe40000410000 */
[C---:B------:R-:W-:Y:S01]  /*19910*/  FMUL.FTZ R97, R3.reuse, R97 ;  /* 0x0000006103617220 */ /* 0x040fe20000410000 */
[----:B------:R-:W-:Y:S01]  /*19920*/  MUFU.EX2 R145, R145 ;  /* 0x0000009100917308 */ /* 0x000fe20000000800 */
[C---:B--2---:R-:W-:Y:S05]  /*19930*/  HMMA.16816.F32 R4, R20.reuse, R12, R4 ;  /* 0x0000000c1404723c */ /* 0x044fea0000001804 */
[C---:B------:R-:W-:Y:S02]  /*19940*/  FMUL.FTZ R98, R2.reuse, R98 ;  /* 0x0000006202627220 */ /* 0x040fe40000410000 */
[C---:B------:R-:W-:Y:S01]  /*19950*/  FMUL.FTZ R99, R2.reuse, R99 ;  /* 0x0000006302637220 */ /* 0x040fe20000410000 */
[C---:B------:R-:W-:Y:S01]  /*19960*/  HMMA.16816.F32 R8, R20.reuse, R14, R8 ;  /* 0x0000000e1408723c */ /* 0x040fe20000001808 */
[----:B------:R-:W1:Y:S01]  /*19970*/  LDSM.16.MT88.4 R12, [R204+0x100] ;  /* 0x00010000cc0c783b */ /* 0x000e620000004200 */
[----:B------:R-:W-:Y:S02]  /*19980*/  MUFU.EX2 R144, R144 ;  /* 0x0000009000907308 */ /* 0x000fe40000000800 */
[C---:B------:R-:W-:Y:S02]  /*19990*/  FMUL.FTZ R100, R3.reuse, R100 ;  /* 0x0000006403647220 */ /* 0x040fe40000410000 */
[C---:B------:R-:W-:Y:S02]  /*199a0*/  FMUL.FTZ R101, R3.reuse, R101 ;  /* 0x0000006503657220 */ /* 0x040fe40000410000 */
[C---:B------:R-:W-:Y:S04]  /*199b0*/  HMMA.16816.F32 R68, R20.reuse, R24, R68 ;  /* 0x000000181444723c */ /* 0x040fe80000001844 */
[C---:B------:R-:W-:Y:S01]  /*199c0*/  FMUL.FTZ R102, R2.reuse, R102 ;  /* 0x0000006602667220 */ /* 0x040fe20000410000 */
[----:B------:R-:W-:Y:S01]  /*199d0*/  MUFU.EX2 R147, R147 ;  /* 0x0000009300937308 */ /* 0x000fe20000000800 */
[C---:B------:R-:W-:Y:S02]  /*199e0*/  FMUL.FTZ R103, R2.reuse, R103 ;  /* 0x0000006702677220 */ /* 0x040fe40000410000 */
[C---:B------:R-:W-:Y:S01]  /*199f0*/  HMMA.16816.F32 R72, R20.reuse, R26, R72 ;  /* 0x0000001a1448723c */ /* 0x040fe20000001848 */
[----:B------:R-:W2:Y:S03]  /*19a00*/  LDSM.16.MT88.4 R24, [R208+0x3100] ;  /* 0x00310000d018783b */ /* 0x000ea60000004200 */
[C---:B------:R-:W-:Y:S02]  /*19a10*/  FMUL.FTZ R52, R3.reuse, R52 ;  /* 0x0000003403347220 */ /* 0x040fe40000410000 */
[C---:B------:R-:W-:Y:S01]  /*19a20*/  FMUL.FTZ R53, R3.reuse, R53 ;  /* 0x0000003503357220 */ /* 0x040fe20000410000 */
[----:B------:R-:W-:Y:S01]  /*19a30*/  MUFU.EX2 R152, R152 ;  /* 0x0000009800987308 */ /* 0x000fe20000000800 */
[C---:B------:R-:W-:Y:S04]  /*19a40*/  HMMA.16816.F32 R76, R20.reuse, R28, R76 ;  /* 0x0000001c144c723c */ /* 0x040fe8000000184c */
[C---:B------:R-:W-:Y:S02]  /*19a50*/  FMUL.FTZ R54, R2.reuse, R54 ;  /* 0x0000003602367220 */ /* 0x040fe40000410000 */
[C---:B------:R-:W-:Y:S02]  /*19a60*/  FMUL.FTZ R55, R2.reuse, R55 ;  /* 0x0000003702377220 */ /* 0x040fe40000410000 */
[C---:B------:R-:W-:Y:S01]  /*19a70*/  HMMA.16816.F32 R80, R20.reuse, R30, R80 ;  /* 0x0000001e1450723c */ /* 0x040fe20000001850 */
[----:B------:R-:W4:Y:S01]  /*19a80*/  LDSM.16.MT88.4 R28, [R206+0x3100] ;  /* 0x00310000ce1c783b */ /* 0x000f220000004200 */
[----:B------:R-:W-:Y:S02]  /*19a90*/  MUFU.EX2 R162, R162 ;  /* 0x000000a200a27308 */ /* 0x000fe40000000800 */
[C---:B------:R-:W-:Y:S02]  /*19aa0*/  FMUL.FTZ R56, R3.reuse, R56 ;  /* 0x0000003803387220 */ /* 0x040fe40000410000 */
[C---:B------:R-:W-:Y:S02]  /*19ab0*/  FMUL.FTZ R57, R3.reuse, R57 ;  /* 0x0000003903397220 */ /* 0x040fe40000410000 */
        /* <DEDUP_REMOVED lines=8> */
[----:B------:R-:W-:Y:S01]  /*19b40*/  FMUL.FTZ R13, R3, R105 ;  /* 0x00000069030d7220 */ /* 0x000fe20000410000 */
[----:B------:R-:W-:Y:S01]  /*19b50*/  MUFU.EX2 R164, R164 ;  /* 0x000000a400a47308 */ /* 0x000fe20000000800 */
[C---:B------:R-:W-:Y:S03]  /*19b60*/  HMMA.16816.F32 R88, R20.reuse, R14, R88 ;  /* 0x0000000e1458723c */ /* 0x040fe60000001858 */
[--C-:B------:R-:W-:Y:S02]  /*19b70*/  FFMA.FTZ R105, R41, c[0x0][0x2d0], -R118.reuse ;  /* 0x0000b40029697a23 */ /* 0x100fe40000010876 */
[--C-:B------:R-:W-:Y:S02]  /*19b80*/  FFMA.FTZ R104, R138, c[0x0][0x2d0], -R137.reuse ;  /* 0x0000b4008a687a23 */ /* 0x100fe40000010889 */
[--C-:B------:R-:W-:Y:S01]  /*19b90*/  FFMA.FTZ R138, R36, c[0x0][0x2d0], -R118.reuse ;  /* 0x0000b400248a7a23 */ /* 0x100fe20000010876 */
[C---:B--2---:R-:W-:Y:S01]  /*19ba0*/  HMMA.16816.F32 R92, R20.reuse, R24, R92 ;  /* 0x00000018145c723c */ /* 0x044fe2000000185c */
[----:B------:R-:W-:Y:S03]  /*19bb0*/  MUFU.EX2 R105, R105 ;  /* 0x0000006900697308 */ /* 0x000fe60000000800 */
[----:B------:R-:W-:Y:S02]  /*19bc0*/  FMUL.FTZ R14, R2, R106 ;  /* 0x0000006a020e7220 */ /* 0x000fe40000410000 */
[--C-:B------:R-:W-:Y:S02]  /*19bd0*/  FFMA.FTZ R106, R40, c[0x0][0x2d0], -R118.reuse ;  /* 0x0000b400286a7a23 */ /* 0x100fe40000010876 */
[C---:B------:R-:W-:Y:S01]  /*19be0*/  HMMA.16816.F32 R96, R20.reuse, R26, R96 ;  /* 0x0000001a1460723c */ /* 0x040fe20000001860 */
[----:B------:R-:W1:Y:S02]  /*19bf0*/  LDSM.16.MT88.4 R24, [R204+0x3100] ;  /* 0x00310000cc18783b */ /* 0x000e640000004200 */
[----:B------:R-:W2:Y:S01]  /*19c00*/  MUFU.EX2 R104, R104 ;  /* 0x0000006800687308 */ /* 0x000ea20000000800 */
[C---:B------:R-:W-:Y:S02]  /*19c10*/  FMUL.FTZ R15, R2.reuse, R107 ;  /* 0x0000006b020f7220 */ /* 0x040fe40000410000 */
[--C-:B------:R-:W-:Y:S02]  /*19c20*/  FFMA.FTZ R107, R37, c[0x0][0x2d0], -R118.reuse ;  /* 0x0000b400256b7a23 */ /* 0x100fe40000010876 */
[C---:B------:R-:W-:Y:S01]  /*19c30*/  FMUL.FTZ R59, R2.reuse, R59 ;  /* 0x0000003b023b7220 */ /* 0x040fe20000410000 */
[----:B------:R-:W-:Y:S02]  /*19c40*/  LDSM.16.MT88.4 R36, [R205+0x900] ;  /* 0x00090000cd24783b */ /* 0x000fe40000004200 */
[C---:B----4-:R-:W-:Y:S02]  /*19c50*/  HMMA.16816.F32 R12, R20.reuse, R28, R12 ;  /* 0x0000001c140c723c */ /* 0x050fe4000000180c */
[----:B------:R-:W4:Y:S01]  /*19c60*/  MUFU.EX2 R106, R106 ;  /* 0x0000006a006a7308 */ /* 0x000f220000000800 */
[C---:B------:R-:W-:Y:S02]  /*19c70*/  FMUL.FTZ R60, R3.reuse, R60 ;  /* 0x0000003c033c7220 */ /* 0x040fe40000410000 */
[C---:B------:R-:W-:Y:S01]  /*19c80*/  FMUL.FTZ R61, R3.reuse, R61 ;  /* 0x0000003d033d7220 */ /* 0x040fe20000410000 */
[----:B------:R-:W-:Y:S01]  /*19c90*/  LDSM.16.MT88.4 R40, [R204+0x900] ;  /* 0x00090000cc28783b */ /* 0x000fe20000004200 */
[C---:B------:R-:W-:Y:S01]  /*19ca0*/  FMUL.FTZ R62, R2.reuse, R62 ;  /* 0x0000003e023e7220 */ /* 0x040fe20000410000 */
[C---:B------:R-:W-:Y:S04]  /*19cb0*/  HMMA.16816.F32 R100, R20.reuse, R30, R100 ;  /* 0x0000001e1464723c */ /* 0x040fe80000001864 */
[C---:B------:R-:W-:Y:S01]  /*19cc0*/  FMUL.FTZ R63, R2.reuse, R63 ;  /* 0x0000003f023f7220 */ /* 0x040fe20000410000 */
[----:B------:R-:W-:Y:S01]  /*19cd0*/  MUFU.EX2 R107, R107 ;  /* 0x0000006b006b7308 */ /* 0x000fe20000000800 */
[----:B------:R-:W5:Y:S01]  /*19ce0*/  LDSM.16.MT88.4 R28, [R208+0x900] ;  /* 0x00090000d01c783b */ /* 0x000f620000004200 */
[C---:B------:R-:W-:Y:S01]  /*19cf0*/  FMUL.FTZ R64, R3.reuse, R64 ;  /* 0x0000004003407220 */ /* 0x040fe20000410000 */
[C---:B------:R-:W-:Y:S04]  /*19d00*/  HMMA.16816.F32 R52, R20.reuse, R32, R52 ;  /* 0x000000201434723c */ /* 0x040fe80000001834 */
[----:B------:R-:W-:Y:S02]  /*19d10*/  FMUL.FTZ R65, R3, R65 ;  /* 0x0000004103417220 */ /* 0x000fe40000410000 */
[C---:B------:R-:W-:Y:S01]  /*19d20*/  FMUL.FTZ R66, R2.reuse, R66 ;  /* 0x0000004202427220 */ /* 0x040fe20000410000 */
[----:B------:R-:W2:Y:S01]  /*19d30*/  MUFU.EX2 R138, R138 ;  /* 0x0000008a008a7308 */ /* 0x000ea20000000800 */
[C---:B------:R-:W-:Y:S01]  /*19d40*/  HMMA.16816.F32 R56, R20.reuse, R34, R56 ;  /* 0x000000221438723c */ /* 0x040fe20000001838 */
[----:B------:R-:W5:Y:S03]  /*19d50*/  LDSM.16.MT88.4 R32, [R206+0x900] ;  /* 0x00090000ce20783b */ /* 0x000f660000004200 */
[----:B------:R-:W-:Y:S02]  /*19d60*/  FMUL.FTZ R67, R2, R67 ;  /* 0x0000004302437220 */ /* 0x000fe40000410000 */
[--C-:B------:R-:W-:Y:S02]  /*19d70*/  FFMA.FTZ R154, R154, c[0x0][0x2d0], -R118.reuse ;  /* 0x0000b4009a9a7a23 */ /* 0x100fe40000010876 */
[C---:B-1----:R-:W-:Y:S01]  /*19d80*/  HMMA.16816.F32 R60, R20.reuse, R24, R60 ;  /* 0x00000018143c723c */ /* 0x042fe2000000183c */
[----:B------:R-:W-:Y:S03]  /*19d90*/  MUFU.EX2 R165, R165 ;  /* 0x000000a500a57308 */ /* 0x000fe60000000800 */
[--C-:B------:R-:W-:Y:S02]  /*19da0*/  FFMA.FTZ R155, R155, c[0x0][0x2d0], -R118.reuse ;  /* 0x0000b4009b9b7a23 */ /* 0x100fe40000010876 */
[--C-:B------:R-:W-:Y:S02]  /*19db0*/  FFMA.FTZ R160, R160, c[0x0][0x2d0], -R118.reuse ;  /* 0x0000b400a0a07a23 */ /* 0x100fe40000010876 */
[----:B------:R-:W-:Y:S01]  /*19dc0*/  HMMA.16816.F32 R64, R20, R26, R64 ;  /* 0x0000001a1440723c */ /* 0x000fe20000001840 */
[----:B------:R-:W1:Y:S02]  /*19dd0*/  LDSM.16.MT88.4 R24, [R208+0x3900] ;  /* 0x00390000d018783b */ /* 0x000e640000004200 */
[----:B------:R-:W1:Y:S01]  /*19de0*/  MUFU.EX2 R154, R154 ;  /* 0x0000009a009a7308 */ /* 0x000e620000000800 */
[--C-:B------:R-:W-:Y:S02]  /*19df0*/  FFMA.FTZ R161, R161, c[0x0][0x2d0], -R118.reuse ;  /* 0x0000b400a1a17a23 */ /* 0x100fe40000010876 */
[--C-:B------:R-:W-:Y:S01]  /*19e00*/  FFMA.FTZ R168, R168, c[0x0][0x2d0], -R118.reuse ;  /* 0x0000b400a8a87a23 */ /* 0x100fe20000010876 */
[----:B---3--:R-:W-:Y:S01]  /*19e10*/  F2FP.PACK_AB R20, R132, R129 ;  /* 0x000000818414723e */ /* 0x008fe200000000ff */
[--C-:B------:R-:W-:Y:S01]  /*19e20*/  FFMA.FTZ R167, R167, c[0x0][0x2d0], -R118.reuse ;  /* 0x0000b400a7a77a23 */ /* 0x100fe20000010876 */
[----:B--2---:R-:W-:Y:S03]  /*19e30*/  F2FP.PACK_AB R22, R104, R135 ;  /* 0x000000876816723e */ /* 0x004fe600000000ff */
[----:B----4-:R-:W-:Y:S01]  /*19e40*/  F2FP.PACK_AB R21, R106, R105 ;  /* 0x000000696a15723e */ /* 0x010fe200000000ff */
[----:B------:R-:W2:Y:S01]  /*19e50*/  MUFU.EX2 R155, R155 ;  /* 0x0000009b009b7308 */ /* 0x000ea20000000800 */
[----:B------:R-:W-:Y:S01]  /*19e60*/  F2FP.PACK_AB R23, R138, R107 ;  /* 0x0000006b8a17723e */ /* 0x000fe200000000ff */
[--C-:B------:R-:W-:Y:S02]  /*19e70*/  FFMA.FTZ R166, R166, c[0x0][0x2d0], -R118.reuse ;  /* 0x0000b400a6a67a23 */ /* 0x100fe40000010876 */
[--C-:B------:R-:W-:Y:S02]  /*19e80*/  FFMA.FTZ R142, R142, c[0x0][0x2d0], -R118.reuse ;  /* 0x0000b4008e8e7a23 */ /* 0x100fe40000010876 */
[--C-:B------:R-:W-:Y:S02]  /*19e90*/  FFMA.FTZ R140, R140, c[0x0][0x2d0], -R118.reuse ;  /* 0x0000b4008c8c7a23 */ /* 0x100fe40000010876 */
[C---:B-----5:R-:W-:Y:S02]  /*19ea0*/  HMMA.16816.F32 R4, R20.reuse, R28, R4 ;  /* 0x0000001c1404723c */ /* 0x060fe40000001804 */
[----:B------:R-:W-:Y:S01]  /*19eb0*/  MUFU.EX2 R160, R160 ;  /* 0x000000a000a07308 */ /* 0x000fe20000000800 */
[--C-:B------:R-:W-:Y:S02]  /*19ec0*/  FFMA.FTZ R139, R139, c[0x0][0x2d0], -R118.reuse ;  /* 0x0000b4008b8b7a23 */ /* 0x100fe40000010876 */
[--C-:B------:R-:W-:Y:S02]  /*19ed0*/  FFMA.FTZ R131, R131, c[0x0][0x2d0], -R137.reuse ;  /* 0x0000b40083837a23 */ /* 0x100fe40000010889 */
[----:B------:R-:W-:Y:S01]  /*19ee0*/  FFMA.FTZ R137, R128, c[0x0][0x2d0], -R137 ;  /* 0x0000b40080897a23 */ /* 0x000fe20000010889 */
[C---:B------:R-:W-:Y:S01]  /*19ef0*/  HMMA.16816.F32 R8, R20.reuse, R30, R8 ;  /* 0x0000001e1408723c */ /* 0x040fe20000001808 */
[----:B------:R-:W3:Y:S03]  /*19f00*/  LDSM.16.MT88.4 R28, [R206+0x3900] ;  /* 0x00390000ce1c783b */ /* 0x000ee60000004200 */
[----:B------:R-:W4:Y:S01]  /*19f10*/  MUFU.EX2 R161, R161 ;  /* 0x000000a100a17308 */ /* 0x000f220000000800 */
[--C-:B------:R-:W-:Y:S02]  /*19f20*/  FFMA.FTZ R128, R136, c[0x0][0x2d0], -R118.reuse ;  /* 0x0000b40088807a23 */ /* 0x100fe40000010876 */
[--C-:B------:R-:W-:Y:S01]  /*19f30*/  FFMA.FTZ R130, R130, c[0x0][0x2d0], -R118.reuse ;  /* 0x0000b40082827a23 */ /* 0x100fe20000010876 */
[C---:B------:R-:W-:Y:S04]  /*19f40*/  HMMA.16816.F32 R68, R20.reuse, R32, R68 ;  /* 0x000000201444723c */ /* 0x040fe80000001844 */
[--C-:B------:R-:W-:Y:S02]  /*19f50*/  FFMA.FTZ R119, R119, c[0x0][0x2d0], -R118.reuse ;  /* 0x0000b40077777a23 */ /* 0x100fe40000010876 */
[----:B------:R-:W5:Y:S01]  /*19f60*/  MUFU.EX2 R168, R168 ;  /* 0x000000a800a87308 */ /* 0x000f620000000800 */
[----:B------:R-:W-:Y:S01]  /*19f70*/  FFMA.FTZ R118, R17, c[0x0][0x2d0], -R118 ;  /* 0x0000b40011767a23 */ /* 0x000fe20000010876 */
[C---:B------:R-:W-:Y:S01]  /*19f80*/  HMMA.16816.F32 R72, R20.reuse, R34, R72 ;  /* 0x000000221448723c */ /* 0x040fe20000001848 */
[----:B------:R-:W2:Y:S03]  /*19f90*/  LDSM.16.MT88.4 R32, [R205+0x3900] ;  /* 0x00390000cd20783b */ /* 0x000ea60000004200 */
[----:B------:R-:W-:Y:S02]  /*19fa0*/  FFMA.FTZ R49, R3, R245, R49 ;  /* 0x000000f503317223 */ /* 0x000fe40000010031 */
[----:B------:R-:W-:Y:S01]  /*19fb0*/  FFMA.FTZ R117, R2, R244, R117 ;  /* 0x000000f402757223 */ /* 0x000fe20000010075 */
[----:B------:R-:W-:Y:S01]  /*19fc0*/  IADD3 R2, R248, -0x1, RZ ;  /* 0xfffffffff8027810 */ /* 0x000fe20007ffe0ff */
[C---:B------:R-:W-:Y:S01]  /*19fd0*/  HMMA.16816.F32 R76, R20.reuse, R36, R76 ;  /* 0x00000024144c723c */ /* 0x040fe2000000184c */
[----:B------:R-:W1:Y:S03]  /*19fe0*/  MUFU.EX2 R167, R167 ;  /* 0x000000a700a77308 */ /* 0x000e660000000800 */
[----:B------:R-:W-:Y:S02]  /*19ff0*/  FADD.FTZ R49, R19, R49 ;  /* 0x0000003113317221 */ /* 0x000fe40000010000 */
[----:B------:R-:W-:Y:S02]  /*1a000*/  FADD.FTZ R117, R116, R117 ;  /* 0x0000007574757221 */ /* 0x000fe40000010000 */
[C---:B------:R-:W-:Y:S01]  /*1a010*/  HMMA.16816.F32 R80, R20.reuse, R38, R80 ;  /* 0x000000261450723c */ /* 0x040fe20000001850 */
[----:B------:R-:W2:Y:S02]  /*1a020*/  LDSM.16.MT88.4 R36, [R204+0x3900] ;  /* 0x00390000cc24783b */ /* 0x000ea40000004200 */
[----:B------:R-:W-:Y:S01]  /*1a030*/  MUFU.EX2 R166, R166 ;  /* 0x000000a600a67308 */ /* 0x000fe20000000800 */
[----:B------:R-:W-:Y:S02]  /*1a040*/  FADD.FTZ R18, R18, R49 ;  /* 0x0000003112127221 */ /* 0x000fe40000010000 */
[----:B------:R-:W-:Y:S02]  /*1a050*/  FADD.FTZ R117, R51, R117 ;  /* 0x0000007533757221 */ /* 0x000fe40000010000 */
[C---:B------:R-:W-:Y:S04]  /*1a060*/  HMMA.16816.F32 R84, R20.reuse, R40, R84 ;  /* 0x000000281454723c */ /* 0x040fe80000001854 */
[----:B------:R-:W-:Y:S01]  /*1a070*/  FADD.FTZ R18, R48, R18 ;  /* 0x0000001230127221 */ /* 0x000fe20000010000 */
[----:B------:R-:W2:Y:S01]  /*1a080*/  MUFU.EX2 R169, R169 ;  /* 0x000000a900a97308 */ /* 0x000ea20000000800 */
[----:B------:R-:W-:Y:S02]  /*1a090*/  FADD.FTZ R50, R50, R117 ;  /* 0x0000007532327221 */ /* 0x000fe40000010000 */
[C---:B------:R-:W-:Y:S01]  /*1a0a0*/  HMMA.16816.F32 R88, R20.reuse, R42, R88 ;  /* 0x0000002a1458723c */ /* 0x040fe20000001858 */
[----:B------:R-:W-:Y:S03]  /*1a0b0*/  LDSM.16.MT88.4 R40, [R204+0x4100] ;  /* 0x00410000cc28783b */ /* 0x000fe60000004200 */
        /* <DEDUP_REMOVED lines=16> */
[----:B------:R-:W3:Y:S03]  /*1a1c0*/  LDSM.16.MT88.4 R28, [R206+0x1100] ;  /* 0x00110000ce1c783b */ /* 0x000ee60000004200 */
[----:B------:R-:W-:Y:S02]  /*1a1d0*/  FADD.FTZ R138, R154, R138 ;  /* 0x0000008a9a8a7221 */ /* 0x000fe40000010000 */
[----:B------:R-:W-:Y:S01]  /*1a1e0*/  MUFU.EX2 R141, R141 ;  /* 0x0000008d008d7308 */ /* 0x000fe20000000800 */
[----:B------:R-:W-:Y:S01]  /*1a1f0*/  IMAD.MOV.U32 R248, RZ, RZ, R2 ;  /* 0x000000fffff87224 */ /* 0x000fe200078e0002 */
[C---:B--2---:R-:W-:Y:S04]  /*1a200*/  HMMA.16816.F32 R52, R20.reuse, R32, R52 ;  /* 0x000000201434723c */ /* 0x044fe80000001834 */
[----:B------:R-:W-:Y:S02]  /*1a210*/  IMAD.MOV.U32 R3, RZ, RZ, R0 ;  /* 0x000000ffff037224 */ /* 0x000fe400078e0000 */
[----:B------:R-:W-:Y:S02]  /*1a220*/  IMAD.MOV.U32 R2, RZ, RZ, R16 ;  /* 0x000000ffff027224 */ /* 0x000fe400078e0010 */
[C---:B------:R-:W-:Y:S01]  /*1a230*/  HMMA.16816.F32 R56, R20.reuse, R34, R56 ;  /* 0x000000221438723c */ /* 0x040fe20000001838 */
[----:B------:R-:W2:Y:S01]  /*1a240*/  LDSM.16.MT88.4 R32, [R205+0x1100] ;  /* 0x00110000cd20783b */ /* 0x000ea20000004200 */
[----:B------:R-:W1:Y:S06]  /*1a250*/  MUFU.EX2 R170, R170 ;  /* 0x000000aa00aa7308 */ /* 0x000e6c0000000800 */
[C---:B------:R-:W-:Y:S04]  /*1a260*/  HMMA.16816.F32 R60, R20.reuse, R36, R60 ;  /* 0x00000024143c723c */ /* 0x040fe8000000183c */
[----:B------:R-:W1:Y:S04]  /*1a270*/  MUFU.EX2 R142, R142 ;  /* 0x0000008e008e7308 */ /* 0x000e680000000800 */
[----:B------:R-:W-:Y:S01]  /*1a280*/  HMMA.16816.F32 R64, R20, R38, R64 ;  /* 0x000000261440723c */ /* 0x000fe20000001840 */
[----:B------:R-:W2:Y:S05]  /*1a290*/  LDSM.16.MT88.4 R36, [R204+0x1100] ;  /* 0x00110000cc24783b */ /* 0x000eaa0000004200 */
[----:B------:R-:W-:Y:S01]  /*1a2a0*/  MUFU.EX2 R140, R140 ;  /* 0x0000008c008c7308 */ /* 0x000fe20000000800 */
[----:B------:R-:W-:Y:S01]  /*1a2b0*/  F2FP.PACK_AB R20, R144, R145 ;  /* 0x000000919014723e */ /* 0x000fe200000000ff */
[----:B------:R-:W-:Y:S01]  /*1a2c0*/  FADD.FTZ R145, R145, R135 ;  /* 0x0000008791917221 */ /* 0x000fe20000010000 */
[----:B------:R-:W-:Y:S03]  /*1a2d0*/  F2FP.PACK_AB R22, R152, R147 ;  /* 0x000000939816723e */ /* 0x000fe600000000ff */
[----:B------:R-:W-:Y:S01]  /*1a2e0*/  F2FP.PACK_AB R21, R155, R154 ;  /* 0x0000009a9b15723e */ /* 0x000fe200000000ff */
[----:B------:R-:W-:Y:S01]  /*1a2f0*/  FADD.FTZ R145, R144, R145 ;  /* 0x0000009190917221 */ /* 0x000fe20000010000 */
[----:B----4-:R-:W-:Y:S01]  /*1a300*/  F2FP.PACK_AB R23, R161, R160 ;  /* 0x000000a0a117723e */ /* 0x010fe200000000ff */
[----:B------:R-:W-:Y:S01]  /*1a310*/  FADD.FTZ R155, R155, R138 ;  /* 0x0000008a9b9b7221 */ /* 0x000fe20000010000 */
[----:B------:R-:W4:Y:S01]  /*1a320*/  MUFU.EX2 R139, R139 ;  /* 0x0000008b008b7308 */ /* 0x000f220000000800 */
[----:B------:R-:W-:Y:S02]  /*1a330*/  FADD.FTZ R147, R147, R145 ;  /* 0x0000009193937221 */ /* 0x000fe40000010000 */
[----:B------:R-:W-:Y:S02]  /*1a340*/  FADD.FTZ R155, R160, R155 ;  /* 0x0000009ba09b7221 */ /* 0x000fe40000010000 */
[C---:B-1----:R-:W-:Y:S03]  /*1a350*/  HMMA.16816.F32 R4, R20.reuse, R24, R4 ;  /* 0x000000181404723c */ /* 0x042fe60000001804 */
[----:B------:R-:W-:Y:S02]  /*1a360*/  FADD.FTZ R147, R152, R147 ;  /* 0x0000009398937221 */ /* 0x000fe40000010000 */
[----:B------:R-:W-:Y:S01]  /*1a370*/  MUFU.EX2 R134, R134 ;  /* 0x0000008600867308 */ /* 0x000fe20000000800 */
[----:B------:R-:W-:Y:S02]  /*1a380*/  FADD.FTZ R161, R161, R155 ;  /* 0x0000009ba1a17221 */ /* 0x000fe40000010000 */
[C---:B------:R-:W-:Y:S01]  /*1a390*/  HMMA.16816.F32 R8, R20.reuse, R26, R8 ;  /* 0x0000001a1408723c */ /* 0x040fe20000001808 */
[----:B------:R-:W1:Y:S03]  /*1a3a0*/  LDSM.16.MT88.4 R24, [R208+0x4100] ;  /* 0x00410000d018783b */ /* 0x000e660000004200 */
[----:B-----5:R-:W-:Y:S03]  /*1a3b0*/  FADD.FTZ R161, R168, R161 ;  /* 0x000000a1a8a17221 */ /* 0x020fe60000010000 */
[----:B------:R-:W-:Y:S01]  /*1a3c0*/  MUFU.EX2 R133, R133 ;  /* 0x0000008500857308 */ /* 0x000fe20000000800 */
[C---:B---3--:R-:W-:Y:S08]  /*1a3d0*/  HMMA.16816.F32 R68, R20.reuse, R28, R68 ;  /* 0x0000001c1444723c */ /* 0x048ff00000001844 */
[C---:B------:R-:W-:Y:S01]  /*1a3e0*/  HMMA.16816.F32 R72, R20.reuse, R30, R72 ;  /* 0x0000001e1448723c */ /* 0x040fe20000001848 */
[----:B------:R-:W3:Y:S01]  /*1a3f0*/  LDSM.16.MT88.4 R28, [R206+0x4100] ;  /* 0x00410000ce1c783b */ /* 0x000ee20000004200 */
[----:B------:R-:W-:Y:S06]  /*1a400*/  MUFU.EX2 R131, R131 ;  /* 0x0000008300837308 */ /* 0x000fec0000000800 */
[C---:B--2---:R-:W-:Y:S04]  /*1a410*/  HMMA.16816.F32 R76, R20.reuse, R32, R76 ;  /* 0x00000020144c723c */ /* 0x044fe8000000184c */
[----:B------:R-:W-:Y:S04]  /*1a420*/  MUFU.EX2 R137, R137 ;  /* 0x0000008900897308 */ /* 0x000fe80000000800 */
[C---:B------:R-:W-:Y:S01]  /*1a430*/  HMMA.16816.F32 R80, R20.reuse, R34, R80 ;  /* 0x000000221450723c */ /* 0x040fe20000001850 */
[----:B------:R-:W2:Y:S05]  /*1a440*/  LDSM.16.MT88.4 R32, [R205+0x4100] ;  /* 0x00410000cd20783b */ /* 0x000eaa0000004200 */
[----:B------:R-:W5:Y:S02]  /*1a450*/  MUFU.EX2 R128, R128 ;  /* 0x0000008000807308 */ /* 0x000f640000000800 */
[C---:B------:R-:W-:Y:S08]  /*1a460*/  HMMA.16816.F32 R84, R20.reuse, R36, R84 ;  /* 0x000000241454723c */ /* 0x040ff00000001854 */
[C---:B------:R-:W-:Y:S01]  /*1a470*/  HMMA.16816.F32 R88, R20.reuse, R38, R88 ;  /* 0x000000261458723c */ /* 0x040fe20000001858 */
[----:B------:R-:W4:Y:S01]  /*1a480*/  LDSM.16.MT88.4 R36, [R208+0x1900] ;  /* 0x00190000d024783b */ /* 0x000f220000004200 */
[----:B------:R-:W2:Y:S06]  /*1a490*/  MUFU.EX2 R130, R130 ;  /* 0x0000008200827308 */ /* 0x000eac0000000800 */
[C---:B-1----:R-:W-:Y:S04]  /*1a4a0*/  HMMA.16816.F32 R92, R20.reuse, R24, R92 ;  /* 0x00000018145c723c */ /* 0x042fe8000000185c */
[----:B------:R-:W1:Y:S04]  /*1a4b0*/  MUFU.EX2 R119, R119 ;  /* 0x0000007700777308 */ /* 0x000e680000000800 */
[C---:B------:R-:W-:Y:S01]  /*1a4c0*/  HMMA.16816.F32 R96, R20.reuse, R26, R96 ;  /* 0x0000001a1460723c */ /* 0x040fe20000001860 */
[----:B------:R-:W1:Y:S05]  /*1a4d0*/  LDSM.16.MT88.4 R24, [R206+0x1900] ;  /* 0x00190000ce18783b */ /* 0x000e6a0000004200 */
[----:B------:R-:W1:Y:S02]  /*1a4e0*/  MUFU.EX2 R118, R118 ;  /* 0x0000007600767308 */ /* 0x000e640000000800 */
[C---:B---3--:R-:W-:Y:S08]  /*1a4f0*/  HMMA.16816.F32 R12, R20.reuse, R28, R12 ;  /* 0x0000001c140c723c */ /* 0x048ff0000000180c */
[C---:B------:R-:W-:Y:S01]  /*1a500*/  HMMA.16816.F32 R100, R20.reuse, R30, R100 ;  /* 0x0000001e1464723c */ /* 0x040fe20000001864 */
[----:B------:R-:W3:Y:S07]  /*1a510*/  LDSM.16.MT88.4 R28, [R205+0x1900] ;  /* 0x00190000cd1c783b */ /* 0x000eee0000004200 */
        /* <DEDUP_REMOVED lines=17> */
[----:B------:R-:W-:Y:S03]  /*1a630*/  FADD.FTZ R169, R169, R167 ;  /* 0x000000a7a9a97221 */ /* 0x000fe60000010000 */
[C---:B------:R-:W-:Y:S01]  /*1a640*/  HMMA.16816.F32 R8, R20.reuse, R38, R8 ;  /* 0x000000261408723c */ /* 0x040fe20000001808 */
[----:B------:R-:W4:Y:S03]  /*1a650*/  LDSM.16.MT88.4 R36, [R208+0x4900] ;  /* 0x00490000d024783b */ /* 0x000f260000004200 */
[----:B------:R-:W-:Y:S04]  /*1a660*/  FADD.FTZ R169, R170, R169 ;  /* 0x000000a9aaa97221 */ /* 0x000fe80000010000 */
        /* <DEDUP_REMOVED lines=11> */
[----:B------:R-:W-:Y:S07]  /*1a720*/  LDSM.16.MT88.4 R36, [R204+0x2100] ;  /* 0x00210000cc24783b */ /* 0x000fee0000004200 */
        /* <DEDUP_REMOVED lines=20> */
[----:B------:R-:W-:Y:S03]  /*1a870*/  FADD.FTZ R139, R139, R142 ;  /* 0x0000008e8b8b7221 */ /* 0x000fe60000010000 */
[C---:B------:R-:W-:Y:S01]  /*1a880*/  HMMA.16816.F32 R8, R20.reuse, R30, R8 ;  /* 0x0000001e1408723c */ /* 0x040fe20000001808 */
[----:B------:R-:W3:Y:S03]  /*1a890*/  LDSM.16.MT88.4 R28, [R208+0x5100] ;  /* 0x00510000d01c783b */ /* 0x000ee60000004200 */
[----:B-----5:R-:W-:Y:S04]  /*1a8a0*/  FADD.FTZ R139, R128, R139 ;  /* 0x0000008b808b7221 */ /* 0x020fe80000010000 */
[C---:B--2---:R-:W-:Y:S04]  /*1a8b0*/  HMMA.16816.F32 R68, R20.reuse, R32, R68 ;  /* 0x000000201444723c */ /* 0x044fe80000001844 */
[----:B------:R-:W-:Y:S04]  /*1a8c0*/  FADD.FTZ R139, R130, R139 ;  /* 0x0000008b828b7221 */ /* 0x000fe80000010000 */
[C---:B------:R-:W-:Y:S01]  /*1a8d0*/  HMMA.16816.F32 R72, R20.reuse, R34, R72 ;  /* 0x000000221448723c */ /* 0x040fe20000001848 */
[----:B------:R-:W2:Y:S03]  /*1a8e0*/  LDSM.16.MT88.4 R32, [R206+0x5100] ;  /* 0x00510000ce20783b */ /* 0x000ea60000004200 */
[----:B------:R-:W-:Y:S04]  /*1a8f0*/  FADD.FTZ R139, R119, R139 ;  /* 0x0000008b778b7221 */ /* 0x000fe80000010000 */
[C---:B-1----:R-:W-:Y:S04]  /*1a900*/  HMMA.16816.F32 R76, R20.reuse, R24, R76 ;  /* 0x00000018144c723c */ /* 0x042fe8000000184c */
[----:B------:R-:W-:Y:S04]  /*1a910*/  FADD.FTZ R244, R118, R139 ;  /* 0x0000008b76f47221 */ /* 0x000fe80000010000 */
        /* <DEDUP_REMOVED lines=23> */
[----:B------:R-:W2:Y:S02]  /*1aa90*/  LDSM.16.MT88.4 R4, [R206+0x5900] ;  /* 0x00590000ce04783b */ /* 0x000ea40000004200 */
[----:B------:R-:W-:Y:S05]  /*1aaa0*/  FADD.FTZ R245, R137, R134 ;  /* 0x0000008689f57221 */ /* 0x000fea0000010000 */
[C---:B------:R-:W-:Y:S01]  /*1aab0*/  HMMA.16816.F32 R108, R20.reuse, R110, R8 ;  /* 0x0000006e146c723c */ /* 0x040fe20000001808 */
[----:B------:R-:W5:Y:S07]  /*1aac0*/  LDSM.16.MT88.4 R8, [R205+0x5900] ;  /* 0x00590000cd08783b */ /* 0x000f6e0000004200 */
[C---:B----4-:R-:W-:Y:S08]  /*1aad0*/  HMMA.16816.F32 R68, R20.reuse, R36, R68 ;  /* 0x000000241444723c */ /* 0x050ff00000001844 */
        /* <DEDUP_REMOVED lines=8> */
[C---:B--2---:R-:W-:Y:S08]  /*1ab60*/  HMMA.16816.F32 R104, R20.reuse, R4, R12 ;  /* 0x000000041468723c */ /* 0x044ff0000000180c */
[C---:B------:R-:W-:Y:S08]  /*1ab70*/  HMMA.16816.F32 R100, R20.reuse, R6, R100 ;  /* 0x000000061464723c */ /* 0x040ff00000001864 */
[C---:B-----5:R-:W-:Y:S08]  /*1ab80*/  HMMA.16816.F32 R52, R20.reuse, R8, R52 ;  /* 0x000000081434723c */ /* 0x060ff00000001834 */
[C---:B------:R-:W-:Y:S08]  /*1ab90*/  HMMA.16816.F32 R56, R20.reuse, R10, R56 ;  /* 0x0000000a1438723c */ /* 0x040ff00000001838 */
[C---:B-1----:R-:W-:Y:S08]  /*1aba0*/  HMMA.16816.F32 R60, R20.reuse, R24, R60 ;  /* 0x00000018143c723c */ /* 0x042ff0000000183c */
[----:B------:R-:W-:Y:S01]  /*1abb0*/  HMMA.16816.F32 R64, R20, R26, R64 ;  /* 0x0000001a1440723c */ /* 0x000fe20000001840 */
[----:B------:R-:W-:-:S07]  /*1abc0*/  @P0 BRA `(.L_x_2604) ;  /* 0xffffc23000000947 */ /* 0x000fce000383ffff */
.L_x_2594:
[----:B------:R-:W1:Y:S01]  /*1abd0*/  SHFL.BFLY PT, R7, R245, 0x2, 0x1f ;  /* 0x0c401f00f5077f89 */ /* 0x000e6200000e0000 */
[----:B------:R-:W-:-:S02]  /*1abe0*/  MOV R6, RZ ;  /* 0x000000ff00067202 */ /* 0x000fc40000000f00 */
[----:B------:R-:W-:Y:S01]  /*1abf0*/  MOV R5, RZ ;  /* 0x000000ff00057202 */ /* 0x000fe20000000f00 */
[----:B------:R-:W2:Y:S01]  /*1ac00*/  SHFL.BFLY PT, R3, R244, 0x2, 0x1f ;  /* 0x0c401f00f4037f89 */ /* 0x000ea200000e0000 */
[----:B------:R-:W-:Y:S02]  /*1ac10*/  MOV R10, 0xff800000 ;  /* 0xff800000000a7802 */ /* 0x000fe40000000f00 */
        /* <DEDUP_REMOVED lines=8> */
[----:B------:R-:W-:-:S11]  /*1aca0*/  FSETP.NE.FTZ.AND P0, PT, R4, RZ, PT ;  /* 0x000000ff0400720b */ /* 0x000fd60003f15000 */
[----:B------:R-:W1:Y:S01]  /*1acb0*/  @P1 MUFU.RCP R6, R7 ;  /* 0x0000000700061308 */ /* 0x000e620000001000 */
[----:B------:R-:W-:Y:S02]  /*1acc0*/  @P1 MOV R12, 0x3f317218 ;  /* 0x3f317218000c1802 */ /* 0x000fe40000000f00 */
[----:B------:R-:W-:-:S03]  /*1acd0*/  @P0 MOV R14, 0x3f317218 ;  /* 0x3f317218000e0802 */ /* 0x000fc60000000f00 */
[----:B------:R-:W-:Y:S02]  /*1ace0*/  @P1 FMUL.FTZ R12, R12, c[0x0][0x2d0] ;  /* 0x0000b4000c0c1a20 */ /* 0x000fe40000410000 */
[----:B------:R-:W2:Y:S08]  /*1acf0*/  @P0 MUFU.LG2 R11, R4 ;  /* 0x00000004000b0308 */ /* 0x000eb00000000c00 */
[----:B------:R-:W3:Y:S01]  /*1ad00*/  @P1 MUFU.LG2 R7, R7 ;  /* 0x0000000700071308 */ /* 0x000ee20000000c00 */
[----:B-1----:R-:W-:-:S02]  /*1ad10*/  FMUL.FTZ R112, R6, R112 ;  /* 0x0000007006707220 */ /* 0x002fc40000410000 */
[C---:B------:R-:W-:Y:S02]  /*1ad20*/  FMUL.FTZ R113, R6.reuse, R113 ;  /* 0x0000007106717220 */ /* 0x040fe40000410000 */
[C---:B------:R-:W-:Y:S02]  /*1ad30*/  FMUL.FTZ R108, R6.reuse, R108 ;  /* 0x0000006c066c7220 */ /* 0x040fe40000410000 */
[----:B------:R-:W-:Y:S01]  /*1ad40*/  FMUL.FTZ R109, R6, R109 ;  /* 0x0000006d066d7220 */ /* 0x000fe20000410000 */
[----:B------:R1:W4:Y:S01]  /*1ad50*/  @P0 MUFU.RCP R5, R4 ;  /* 0x0000000400050308 */ /* 0x0003220000001000 */
[----:B--2---:R-:W-:Y:S02]  /*1ad60*/  @P0 FMUL.FTZ R13, R11, 0.69314718246459960938 ;  /* 0x3f3172180b0d0820 */ /* 0x004fe40000410000 */
[----:B------:R-:W-:Y:S02]  /*1ad70*/  @P0 FMUL.FTZ R11, R14, c[0x0][0x2d0] ;  /* 0x0000b4000e0b0a20 */ /* 0x000fe40000410000 */
[----:B------:R-:W-:-:S02]  /*1ad80*/  FMUL.FTZ R68, R6, R68 ;  /* 0x0000004406447220 */ /* 0x000fc40000410000 */
[C---:B------:R-:W-:Y:S02]  /*1ad90*/  FMUL.FTZ R69, R6.reuse, R69 ;  /* 0x0000004506457220 */ /* 0x040fe40000410000 */
[----:B---3--:R-:W-:Y:S02]  /*1ada0*/  @P1 FMUL.FTZ R7, R7, 0.69314718246459960938 ;  /* 0x3f31721807071820 */ /* 0x008fe40000410000 */
[C---:B------:R-:W-:Y:S02]  /*1adb0*/  FMUL.FTZ R2, R6.reuse, R72 ;  /* 0x0000004806027220 */ /* 0x040fe40000410000 */
[C---:B------:R-:W-:Y:S02]  /*1adc0*/  FMUL.FTZ R3, R6.reuse, R73 ;  /* 0x0000004906037220 */ /* 0x040fe40000410000 */
[C---:B------:R-:W-:Y:S01]  /*1add0*/  FMUL.FTZ R76, R6.reuse, R76 ;  /* 0x0000004c064c7220 */ /* 0x040fe20000410000 */
[----:B-1----:R-:W-:Y:S01]  /*1ade0*/  MOV R4, 0xff800000 ;  /* 0xff80000000047802 */ /* 0x002fe20000000f00 */
        /* <DEDUP_REMOVED lines=22> */
[C---:B----4-:R-:W-:Y:S02]  /*1af50*/  FMUL.FTZ R114, R5.reuse, R114 ;  /* 0x0000007205727220 */ /* 0x050fe40000410000 */
        /* <DEDUP_REMOVED lines=32> */
[----:B------:R-:W-:Y:S02]  /*1b160*/  @P1 FFMA.FTZ R4, R12, R0, R7 ;  /* 0x000000000c041223 */ /* 0x000fe40000010007 */
[----:B------:R-:W-:Y:S02]  /*1b170*/  @P0 FFMA.FTZ R10, R11, R16, R13 ;  /* 0x000000100b0a0223 */ /* 0x000fe4000001000d */
.L_x_2526:
        /* <DEDUP_REMOVED lines=56> */
[----:B------:R-:W-:Y:S01]  /*1b500*/  IMAD.IADD R13, R13, 0x1, R6 ;  /* 0x000000010d0d7824 */ /* 0x000fe200078e0206 */
[----:B------:R-:W-:Y:S01]  /*1b510*/  SEL R16, R16, 0xffffffc0, !P2 ;  /* 0xffffffc010107807 */ /* 0x000fe20005000000 */
[----:B------:R-:W-:Y:S01]  /*1b520*/  STS [R6], R108 ;  /* 0x0000006c06007388 */ /* 0x000fe20000000800 */
[----:B------:R-:W-:Y:S02]  /*1b530*/  F2FP.PACK_AB R100, R101, R100 ;  /* 0x000000646564723e */ /* 0x000fe400000000ff */
[----:B------:R-:W-:Y:S01]  /*1b540*/  F2FP.PACK_AB R102, R103, R102 ;  /* 0x000000666766723e */ /* 0x000fe200000000ff */
[----:B------:R-:W-:Y:S01]  /*1b550*/  STS [R6+0x400], R110 ;  /* 0x0004006e06007388 */ /* 0x000fe20000000800 */
[----:B------:R-:W-:Y:S01]  /*1b560*/  IMAD.IADD R18, R15, 0x1, R16 ;  /* 0x000000010f127824 */ /* 0x000fe200078e0210 */
[----:B------:R-:W-:Y:S02]  /*1b570*/  F2FP.PACK_AB R52, R53, R52 ;  /* 0x000000343534723e */ /* 0x000fe400000000ff */
[----:B------:R-:W-:Y:S01]  /*1b580*/  STS [R17+0x80], R68 ;  /* 0x0000804411007388 */ /* 0x000fe20000000800 */
[----:B------:R-:W-:-:S02]  /*1b590*/  F2FP.PACK_AB R54, R55, R54 ;  /* 0x000000363736723e */ /* 0x000fc400000000ff */
[----:B------:R-:W-:Y:S01]  /*1b5a0*/  F2FP.PACK_AB R56, R57, R56 ;  /* 0x000000383938723e */ /* 0x000fe200000000ff */
[----:B------:R1:W-:Y:S01]  /*1b5b0*/  STS [R17+0x480], R8 ;  /* 0x0004800811007388 */ /* 0x0003e20000000800 */
[----:B------:R-:W-:Y:S02]  /*1b5c0*/  F2FP.PACK_AB R58, R59, R58 ;  /* 0x0000003a3b3a723e */ /* 0x000fe400000000ff */
[----:B------:R-:W-:Y:S01]  /*1b5d0*/  F2FP.PACK_AB R60, R61, R60 ;  /* 0x0000003c3d3c723e */ /* 0x000fe200000000ff */
[----:B------:R2:W-:Y:S01]  /*1b5e0*/  STS [R13], R2 ;  /* 0x000000020d007388 */ /* 0x0005e20000000800 */
[----:B------:R-:W-:Y:S02]  /*1b5f0*/  F2FP.PACK_AB R62, R63, R62 ;  /* 0x0000003e3f3e723e */ /* 0x000fe400000000ff */
[----:B------:R-:W-:Y:S01]  /*1b600*/  F2FP.PACK_AB R5, R5, R66 ;  /* 0x000000420505723e */ /* 0x000fe200000000ff */
[----:B------:R-:W-:Y:S01]  /*1b610*/  STS [R13+0x400], R9 ;  /* 0x000400090d007388 */ /* 0x000fe20000000800 */
[----:B------:R-:W-:-:S02]  /*1b620*/  ISETP.NE.U32.AND P1, PT, RZ, c[0x0][0x508], PT ;  /* 0x00014200ff007a0c */ /* 0x000fc40003f25070 */
[----:B------:R-:W-:Y:S01]  /*1b630*/  ISETP.NE.U32.AND P0, PT, RZ, c[0x0][0x500], PT ;  /* 0x00014000ff007a0c */ /* 0x000fe20003f05070 */
[----:B------:R-:W-:Y:S01]  /*1b640*/  STS [R18+0x80], R76 ;  /* 0x0000804c12007388 */ /* 0x000fe20000000800 */
[----:B------:R-:W-:Y:S02]  /*1b650*/  ISETP.NE.AND.EX P1, PT, RZ, c[0x0][0x50c], PT, P1 ;  /* 0x00014300ff007a0c */ /* 0x000fe40003f25310 */
[----:B------:R-:W-:Y:S01]  /*1b660*/  ISETP.NE.AND.EX P0, PT, RZ, c[0x0][0x504], PT, P0 ;  /* 0x00014100ff007a0c */ /* 0x000fe20003f05300 */
[----:B------:R-:W-:Y:S01]  /*1b670*/  STS [R18+0x480], R78 ;  /* 0x0004804e12007388 */ /* 0x000fe20000000800 */
[C---:B-1----:R-:W-:Y:S02]  /*1b680*/  IMAD.IADD R8, R16.reuse, 0x1, R17 ;  /* 0x0000000110087824 */ /* 0x042fe400078e0211 */
[----:B--2---:R-:W-:Y:S02]  /*1b690*/  IMAD.IADD R2, R16, 0x1, R6 ;  /* 0x0000000110027824 */ /* 0x004fe400078e0206 */
        /* <DEDUP_REMOVED lines=19> */
[----:B------:R1:W-:Y:S04]  /*1b7d0*/  STS [R2+0x4400], R58 ;  /* 0x0044003a02007388 */ /* 0x0003e80000000800 */
[----:B------:R-:W-:Y:S04]  /*1b7e0*/  STS [R8+0x4080], R60 ;  /* 0x0040803c08007388 */ /* 0x000fe80000000800 */
[----:B------:R3:W-:Y:S04]  /*1b7f0*/  STS [R8+0x4480], R62 ;  /* 0x0044803e08007388 */ /* 0x0007e80000000800 */
[----:B------:R-:W-:Y:S04]  /*1b800*/  STS [R16+0x4000], R64 ;  /* 0x0040004010007388 */ /* 0x000fe80000000800 */
[----:B------:R4:W-:Y:S01]  /*1b810*/  STS [R16+0x4400], R5 ;  /* 0x0044000510007388 */ /* 0x0009e20000000800 */
[----:B--2---:R-:W-:-:S03]  /*1b820*/  IMAD.WIDE R18, R217, R6, c[0x0][0x500] ;  /* 0x00014000d9127625 */ /* 0x004fc600078e0206 */
[----:B------:R-:W-:Y:S01]  /*1b830*/  BAR.SYNC.DEFER_BLOCKING 0x1, 0x100 ;  /* 0x0044000000007b1d */ /* 0x000fe20000010000 */
[----:B-1----:R-:W-:Y:S02]  /*1b840*/  IMAD.MOV.U32 R2, RZ, RZ, c[0x0][0x388] ;  /* 0x0000e200ff027624 */ /* 0x002fe400078e00ff */
[----:B---3--:R-:W-:-:S03]  /*1b850*/  @P1 IMAD.WIDE R8, R217, R6, c[0x0][0x508] ;  /* 0x00014200d9081625 */ /* 0x008fc600078e0206 */
[----:B----4-:R-:W2:Y:S04]  /*1b860*/  @P0 LDG.E R5, [R18.64] ;  /* 0x0000001212050981 */ /* 0x010ea8000c1e1900 */
[----:B------:R1:W5:Y:S01]  /*1b870*/  @P1 LDG.E R2, [R8.64] ;  /* 0x0000001208021981 */ /* 0x000362000c1e1900 */
[----:B------:R-:W-:Y:S02]  /*1b880*/  CS2R R20, SRZ ;  /* 0x0000000000147805 */ /* 0x000fe4000001ff00 */
[--C-:B--2---:R-:W-:Y:S01]  /*1b890*/  @P0 SHF.R.S32.HI R21, RZ, 0x1f, R5.reuse ;  /* 0x0000001fff150819 */ /* 0x104fe20000011405 */
[----:B------:R-:W-:Y:S01]  /*1b8a0*/  @P0 IMAD.MOV.U32 R20, RZ, RZ, R5 ;  /* 0x000000ffff140224 */ /* 0x000fe200078e0005 */
[----:B------:R-:W-:Y:S05]  /*1b8b0*/  @P1 BRA `(.L_x_2606) ;  /* 0x0000004000001947 */ /* 0x000fea0003800000 */
[----:B-1----:R-:W-:Y:S05]  /*1b8c0*/  @!P0 BRA `(.L_x_2606) ;  /* 0x0000003000008947 */ /* 0x002fea0003800000 */
[----:B-----5:R1:W2:Y:S04]  /*1b8d0*/  LDG.E R2, [R18.64] ;  /* 0x0000001212027981 */ /* 0x0202a8000c1e1900 */
[----:B-1----:R-:W2:Y:S02]  /*1b8e0*/  LDG.E R18, [R18.64+0x4] ;  /* 0x0000041212127981 */ /* 0x002ea4000c1e1900 */
[----:B--2---:R-:W-:-:S02]  /*1b8f0*/  IADD3 R2, -R2, R18, RZ ;  /* 0x0000001202027210 */ /* 0x004fc40007ffe1ff */
.L_x_2606:
[----:B-1----:R-:W-:Y:S01]  /*1b900*/  LOP3.LUT R9, R12, 0xffffffe0, RZ, 0xc0, !PT ;  /* 0xffffffe00c097812 */ /* 0x002fe200078ec0ff */
[----:B------:R-:W1:Y:S01]  /*1b910*/  S2R R39, SR_CTAID.X ;  /* 0x0000000000277919 */ /* 0x000e620000002500 */
[----:B------:R-:W-:Y:S01]  /*1b920*/  SHF.R.S32.HI R6, RZ, 0x1f, R14 ;  /* 0x0000001fff067819 */ /* 0x000fe2000001140e */
[----:B------:R-:W-:Y:S01]  /*1b930*/  IMAD.MOV.U32 R12, RZ, RZ, c[0x0][0x4e8] ;  /* 0x00013a00ff0c7624 */ /* 0x000fe200078e00ff */
[----:B------:R-:W-:Y:S01]  /*1b940*/  LEA.HI R5, R3, R3, RZ, 0x1 ;  /* 0x0000000303057211 */ /* 0x000fe200078f08ff */
[----:B------:R-:W-:Y:S01]  /*1b950*/  IMAD.IADD R9, R7, 0x1, -R9 ;  /* 0x0000000107097824 */ /* 0x000fe200078e0a09 */
[----:B------:R-:W-:Y:S01]  /*1b960*/  LEA.HI R6, R6, R14, RZ, 0x3 ;  /* 0x0000000e06067211 */ /* 0x000fe200078f18ff */
[----:B------:R-:W-:Y:S01]  /*1b970*/  IMAD.MOV.U32 R23, RZ, RZ, R21 ;  /* 0x000000ffff177224 */ /* 0x000fe200078e0015 */
[----:B------:R-:W-:Y:S01]  /*1b980*/  LOP3.LUT R5, R5, 0x1ffffffe, RZ, 0xc0, !PT ;  /* 0x1ffffffe05057812 */ /* 0x000fe200078ec0ff */
[----:B-----5:R-:W-:Y:S01]  /*1b990*/  IMAD R2, R2, c[0x0][0x4e8], RZ ;  /* 0x00013a0002027a24 */ /* 0x020fe200078e02ff */
[----:B------:R-:W-:Y:S01]  /*1b9a0*/  SHF.R.S32.HI R8, RZ, 0x1f, R9 ;  /* 0x0000001fff087819 */ /* 0x000fe20000011409 */
[----:B------:R-:W-:Y:S01]  /*1b9b0*/  BSSY B0, `(.L_x_2607) ;  /* 0x0000074000007945 */ /* 0x000fe20003800000 */
[----:B------:R-:W-:-:S02]  /*1b9c0*/  LOP3.LUT R6, R6, 0xffffff8, RZ, 0xc0, !PT ;  /* 0x0ffffff806067812 */ /* 0x000fc400078ec0ff */
[----:B------:R-:W-:Y:S02]  /*1b9d0*/  LEA.HI R8, R8, R9, RZ, 0x2 ;  /* 0x0000000908087211 */ /* 0x000fe400078f10ff */
[----:B------:R-:W-:Y:S01]  /*1b9e0*/  IADD3 R14, R14, -R6, RZ ;  /* 0x800000060e0e7210 */ /* 0x000fe20007ffe0ff */
[----:B------:R-:W-:Y:S01]  /*1b9f0*/  IMAD.IADD R6, R3, 0x1, -R5 ;  /* 0x0000000103067824 */ /* 0x000fe200078e0a05 */
[----:B------:R-:W-:Y:S02]  /*1ba00*/  SHF.R.S32.HI R8, RZ, 0x2, R8 ;  /* 0x00000002ff087819 */ /* 0x000fe40000011408 */
[----:B------:R-:W-:Y:S01]  /*1ba10*/  ISETP.NE.AND P1, PT, R12, 0x1, PT ;  /* 0x000000010c00780c */ /* 0x000fe20003f25270 */
[----:B------:R-:W-:Y:S01]  /*1ba20*/  IMAD R12, R21, c[0x0][0x3a0], RZ ;  /* 0x0000e800150c7a24 */ /* 0x000fe200078e02ff */
[----:B------:R-:W-:Y:S01]  /*1ba30*/  LOP3.LUT P2, RZ, R9, 0x3, RZ, 0xc0, !PT ;  /* 0x0000000309ff7812 */ /* 0x000fe2000784c0ff */
[----:B------:R-:W-:Y:S01]  /*1ba40*/  IMAD R5, R14, 0x10, R8 ;  /* 0x000000100e057824 */ /* 0x000fe200078e0208 */
[----:B------:R-:W-:Y:S01]  /*1ba50*/  MOV R22, R20 ;  /* 0x0000001400167202 */ /* 0x000fe20000000f00 */
[----:B------:R-:W-:Y:S01]  /*1ba60*/  IMAD R9, R0, c[0x0][0x490], RZ ;  /* 0x0001240000097a24 */ /* 0x000fe200078e02ff */
[CC--:B------:R-:W-:Y:S01]  /*1ba70*/  LEA.HI R3, R11.reuse, R7.reuse, RZ, 0x3 ;  /* 0x000000070b037211 */ /* 0x0c0fe200078f18ff */
[----:B------:R-:W-:Y:S01]  /*1ba80*/  IMAD R6, R6, 0x8, R5 ;  /* 0x0000000806067824 */ /* 0x000fe200078e0205 */
[----:B------:R-:W-:Y:S01]  /*1ba90*/  LEA.HI R11, R11, R7, RZ, 0x6 ;  /* 0x000000070b0b7211 */ /* 0x000fe200078f30ff */
[----:B------:R-:W-:Y:S01]  /*1baa0*/  IMAD R12, R20, c[0x0][0x3a4], R12 ;  /* 0x0000e900140c7a24 */ /* 0x000fe200078e020c */
[----:B------:R-:W-:Y:S01]  /*1bab0*/  SEL R16, R217, RZ, !P0 ;  /* 0x000000ffd9107207 */ /* 0x000fe20004000000 */
[----:B------:R-:W-:Y:S01]  /*1bac0*/  IMAD.WIDE.U32 R22, R214, c[0x0][0x490], R22 ;  /* 0x00012400d6167a25 */ /* 0x000fe200078e0016 */
[----:B-1----:R-:W-:-:S03]  /*1bad0*/  LEA R5, R39, R5, 0x7 ;  /* 0x0000000527057211 */ /* 0x002fc600078e38ff */
[----:B------:R-:W-:Y:S02]  /*1bae0*/  IMAD R9, R214, c[0x0][0x494], R9 ;  /* 0x00012500d6097a24 */ /* 0x000fe400078e0209 */
[----:B------:R-:W-:-:S03]  /*1baf0*/  IMAD.WIDE.U32 R20, R20, c[0x0][0x3a0], RZ ;  /* 0x0000e80014147a25 */ /* 0x000fc600078e00ff */
[----:B------:R-:W-:Y:S01]  /*1bb00*/  IADD3 R23, R23, R9, RZ ;  /* 0x0000000917177210 */ /* 0x000fe20007ffe0ff */
[----:B------:R-:W-:Y:S01]  /*1bb10*/  IMAD R6, R39, 0x80, R6 ;  /* 0x0000008027067824 */ /* 0x000fe200078e0206 */
[----:B------:R-:W-:Y:S01]  /*1bb20*/  IADD3 R21, R21, R12, RZ ;  /* 0x0000000c15157210 */ /* 0x000fe20007ffe0ff */
[----:B------:R-:W-:Y:S01]  /*1bb30*/  IMAD R8, R0, c[0x0][0x3e8], RZ ;  /* 0x0000fa0000087a24 */ /* 0x000fe200078e02ff */
[----:B------:R-:W-:Y:S01]  /*1bb40*/  LOP3.LUT R0, R3, 0xfffffff8, RZ, 0xc0, !PT ;  /* 0xfffffff803007812 */ /* 0x000fe200078ec0ff */
[----:B------:R-:W-:Y:S01]  /*1bb50*/  @P1 IMAD.HI.U32 R9, R6, c[0x0][0x4ec], RZ ;  /* 0x00013b0006091a27 */ /* 0x000fe200078e00ff */
[----:B------:R-:W-:-:S03]  /*1bb60*/  SHF.R.S32.HI R3, RZ, 0x3, R3 ;  /* 0x00000003ff037819 */ /* 0x000fc60000011403 */
[----:B------:R-:W-:Y:S02]  /*1bb70*/  IMAD.IADD R0, R7, 0x1, -R0 ;  /* 0x0000000107007824 */ /* 0x000fe400078e0a00 */
[C---:B------:R-:W-:Y:S01]  /*1bb80*/  IMAD R7, R214.reuse, c[0x0][0x3ec], R8 ;  /* 0x0000fb00d6077a24 */ /* 0x040fe200078e0208 */
[----:B------:R-:W-:Y:S01]  /*1bb90*/  SHF.R.S32.HI R8, RZ, 0x1f, R217 ;  /* 0x0000001fff087819 */ /* 0x000fe200000114d9 */
[----:B------:R-:W-:Y:S01]  /*1bba0*/  IMAD.MOV.U32 R18, RZ, RZ, R6 ;  /* 0x000000ffff127224 */ /* 0x000fe200078e0006 */
[----:B------:R-:W-:Y:S01]  /*1bbb0*/  @P1 SHF.R.U32.HI R18, RZ, c[0x0][0x4f0], R9 ;  /* 0x00013c00ff121a19 */ /* 0x000fe20000011609 */
[----:B------:R-:W-:Y:S01]  /*1bbc0*/  IMAD.WIDE.U32 R20, R214, c[0x0][0x3e8], R20 ;  /* 0x0000fa00d6147a25 */ /* 0x000fe200078e0014 */
[----:B------:R-:W-:Y:S02]  /*1bbd0*/  SEL R8, R8, RZ, !P0 ;  /* 0x000000ff08087207 */ /* 0x000fe40004000000 */
[--C-:B------:R-:W-:Y:S01]  /*1bbe0*/  SHF.R.S32.HI R14, RZ, 0x1f, R18.reuse ;  /* 0x0000001fff0e7819 */ /* 0x100fe20000011412 */
[----:B------:R-:W-:Y:S01]  /*1bbf0*/  IMAD.IADD R21, R21, 0x1, R7 ;  /* 0x0000000115157824 */ /* 0x000fe200078e0207 */
[----:B------:R-:W-:Y:S01]  /*1bc00*/  LEA R15, R0, R3, 0x5 ;  /* 0x00000003000f7211 */ /* 0x000fe200078e28ff */
[----:B------:R-:W-:-:S02]  /*1bc10*/  IMAD.MOV R7, RZ, RZ, -R18 ;  /* 0x000000ffff077224 */ /* 0x000fc400078e0a12 */
[----:B------:R-:W-:Y:S02]  /*1bc20*/  IMAD R12, R8, c[0x0][0x498], RZ ;  /* 0x00012600080c7a24 */ /* 0x000fe400078e02ff */
[----:B------:R-:W-:-:S04]  /*1bc30*/  IMAD.WIDE.U32 R22, R16, c[0x0][0x498], R22 ;  /* 0x0001260010167a25 */ /* 0x000fc800078e0016 */
[----:B------:R-:W-:Y:S01]  /*1bc40*/  IMAD R6, R7, c[0x0][0x4e8], R6 ;  /* 0x00013a0007067a24 */ /* 0x000fe200078e0206 */
[----:B------:R-:W-:Y:S01]  /*1bc50*/  IADD3 R18, P0, R18, R22, RZ ;  /* 0x0000001612127210 */ /* 0x000fe20007f1e0ff */
[----:B------:R-:W-:Y:S02]  /*1bc60*/  IMAD R12, R16, c[0x0][0x49c], R12 ;  /* 0x00012700100c7a24 */ /* 0x000fe400078e020c */
[----:B------:R-:W-:Y:S01]  /*1bc70*/  IMAD R15, R39, 0x80, R15 ;  /* 0x00000080270f7824 */ /* 0x000fe200078e020f */
[----:B------:R-:W-:Y:S01]  /*1bc80*/  SHF.R.S32.HI R7, RZ, 0x1f, R6 ;  /* 0x0000001fff077819 */ /* 0x000fe20000011406 */
[----:B------:R-:W-:Y:S01]  /*1bc90*/  IMAD.SHL.U32 R0, R0, 0x8, RZ ;  /* 0x0000000800007824 */ /* 0x000fe200078e00ff */
[----:B------:R-:W-:Y:S01]  /*1bca0*/  IADD3.X R19, R14, R23, R12, P0, !PT ;  /* 0x000000170e137210 */ /* 0x000fe200007fe40c */
[----:B------:R-:W-:Y:S01]  /*1bcb0*/  IMAD.SHL.U32 R12, R3, 0x40, RZ ;  /* 0x00000040030c7824 */ /* 0x000fe200078e00ff */
[----:B------:R-:W-:Y:S01]  /*1bcc0*/  MOV R13, R15 ;  /* 0x0000000f000d7202 */ /* 0x000fe20000000f00 */
[----:B------:R-:W-:Y:S01]  /*1bcd0*/  IMAD R7, R7, c[0x0][0x488], RZ ;  /* 0x0001220007077a24 */ /* 0x000fe200078e02ff */
[----:B------:R-:W-:Y:S01]  /*1bce0*/  LEA R39, R39, R3, 0x7 ;  /* 0x0000000327277211 */ /* 0x000fe200078e38ff */
[----:B------:R-:W-:Y:S01]  /*1bcf0*/  IMAD.WIDE.U32 R18, R6, c[0x0][0x488], R18 ;  /* 0x0001220006127a25 */ /* 0x000fe200078e0012 */
[----:B------:R-:W-:-:S02]  /*1bd00*/  LOP3.LUT R12, R12, 0x1c0, RZ, 0xc0, !PT ;  /* 0x000001c00c0c7812 */ /* 0x000fc400078ec0ff */
[----:B------:R-:W-:Y:S01]  /*1bd10*/  IADD3 R36, R0, 0x40, RZ ;  /* 0x0000004000247810 */ /* 0x000fe20007ffe0ff */
[----:B------:R-:W-:Y:S01]  /*1bd20*/  IMAD R7, R6, c[0x0][0x48c], R7 ;  /* 0x0001230006077a24 */ /* 0x000fe200078e0207 */
[----:B------:R-:W-:Y:S01]  /*1bd30*/  LEA R6, P0, R18, c[0x0][0x450], 0x2 ;  /* 0x0001140012067a11 */ /* 0x000fe200078010ff */
[----:B------:R-:W-:-:S03]  /*1bd40*/  @P1 IMAD.HI.U32 R9, R15, c[0x0][0x4ec], RZ ;  /* 0x00013b000f091a27 */ /* 0x000fc600078e00ff */
[----:B------:R-:W-:Y:S01]  /*1bd50*/  IADD3 R7, R19, R7, RZ ;  /* 0x0000000713077210 */ /* 0x000fe20007ffe0ff */
[----:B------:R-:W-:Y:S01]  /*1bd60*/  IMAD R8, R8, c[0x0][0x3f0], RZ ;  /* 0x0000fc0008087a24 */ /* 0x000fe200078e02ff */
[----:B------:R-:W-:Y:S01]  /*1bd70*/  @P1 SHF.R.U32.HI R13, RZ, c[0x0][0x4f0], R9 ;  /* 0x00013c00ff0d1a19 */ /* 0x000fe20000011609 */
[----:B------:R-:W-:Y:S01]  /*1bd80*/  IMAD.SHL.U32 R11, R11, 0x8, RZ ;  /* 0x000000080b0b7824 */ /* 0x000fe200078e00ff */
[----:B------:R-:W-:Y:S01]  /*1bd90*/  LOP3.LUT R9, R12, 0x38, R0, 0xf8, !PT ;  /* 0x000000380c097812 */ /* 0x000fe200078ef800 */
[C---:B------:R-:W-:Y:S01]  /*1bda0*/  IMAD R8, R16.reuse, c[0x0][0x3f4], R8 ;  /* 0x0000fd0010087a24 */ /* 0x040fe200078e0208 */
[----:B------:R-:W-:Y:S01]  /*1bdb0*/  SHF.R.U32.HI R12, RZ, 0x3, R12 ;  /* 0x00000003ff0c7819 */ /* 0x000fe2000001160c */
[----:B------:R-:W-:Y:S01]  /*1bdc0*/  IMAD.WIDE.U32 R16, R16, c[0x0][0x3f0], R20 ;  /* 0x0000fc0010107a25 */ /* 0x000fe200078e0014 */
[----:B------:R-:W-:Y:S02]  /*1bdd0*/  LEA.HI.X R7, R18, c[0x0][0x454], R7, 0x2, P0 ;  /* 0x0001150012077a11 */ /* 0x000fe400000f1407 */
[----:B------:R-:W-:Y:S01]  /*1bde0*/  LOP3.LUT R12, R9, R12, RZ, 0x3c, !PT ;  /* 0x0000000c090c7212 */ /* 0x000fe200078e3cff */
[----:B------:R-:W-:Y:S01]  /*1bdf0*/  IMAD.IADD R17, R17, 0x1, R8 ;  /* 0x0000000111117824 */ /* 0x000fe200078e0208 */
[--C-:B------:R-:W-:Y:S01]  /*1be00*/  SHF.R.S32.HI R14, RZ, 0x1f, R13.reuse ;  /* 0x0000001fff0e7819 */ /* 0x100fe2000001140d */
[----:B------:R-:W-:Y:S01]  /*1be10*/  SHFL.IDX PT, R8, R6, RZ, 0x1c1f ;  /* 0x001c1fff06087589 */ /* 0x000fe200000e0000 */
[----:B------:R-:W-:Y:S01]  /*1be20*/  IMAD.MOV R18, RZ, RZ, -R13 ;  /* 0x000000ffff127224 */ /* 0x000fe200078e0a0d */
[----:B------:R-:W-:Y:S01]  /*1be30*/  ISETP.GE.OR P1, PT, R5, R2, P2 ;  /* 0x000000020500720c */ /* 0x000fe20001726670 */
[----:B------:R-:W-:Y:S01]  /*1be40*/  IMAD.WIDE.U32 R16, R13, c[0x0][0x3e0], R16 ;  /* 0x0000f8000d107a25 */ /* 0x000fe200078e0010 */
[----:B------:R-:W1:Y:S01]  /*1be50*/  SHFL.IDX PT, R9, R7, RZ, 0x1c1f ;  /* 0x001c1fff07097589 */ /* 0x000e6200000e0000 */
[----:B------:R-:W-:-:S02]  /*1be60*/  LOP3.LUT R11, R12, 0x7ffffe00, R11, 0xf8, !PT ;  /* 0x7ffffe000c0b7812 */ /* 0x000fc400078ef80b */
[----:B------:R-:W-:Y:S01]  /*1be70*/  IMAD R18, R18, c[0x0][0x4e8], R15 ;  /* 0x00013a0012127a24 */ /* 0x000fe200078e020f */
[----:B------:R-:W-:Y:S01]  /*1be80*/  SHFL.IDX PT, R6, R6, 0x1, 0x1c1f ;  /* 0x003c1f0006067f89 */ /* 0x000fe200000e0000 */
[----:B------:R-:W-:Y:S01]  /*1be90*/  IADD3 R15, R5, 0x8, RZ ;  /* 0x00000008050f7810 */ /* 0x000fe20007ffe0ff */
[----:B------:R-:W-:Y:S02]  /*1bea0*/  IMAD R14, R14, c[0x0][0x3e0], RZ ;  /* 0x0000f8000e0e7a24 */ /* 0x000fe400078e02ff */
[----:B------:R-:W2:Y:S01]  /*1beb0*/  SHFL.IDX PT, R7, R7, 0x1, 0x1c1f ;  /* 0x003c1f0007077f89 */ /* 0x000ea200000e0000 */
[----:B------:R-:W-:Y:S01]  /*1bec0*/  ISETP.GE.OR P0, PT, R15, R2, P2 ;  /* 0x000000020f00720c */ /* 0x000fe20001706670 */
[----:B------:R-:W-:Y:S01]  /*1bed0*/  IMAD R14, R13, c[0x0][0x3e4], R14 ;  /* 0x0000f9000d0e7a24 */ /* 0x000fe200078e020e */
[----:B------:R-:W-:-:S04]  /*1bee0*/  SHF.R.S32.HI R5, RZ, 0x1f, R18 ;  /* 0x0000001fff057819 */ /* 0x000fc80000011412 */
[----:B------:R-:W-:Y:S01]  /*1bef0*/  IADD3 R15, R17, R14, RZ ;  /* 0x0000000e110f7210 */ /* 0x000fe20007ffe0ff */
[----:B------:R-:W-:Y:S02]  /*1bf00*/  IMAD R5, R5, c[0x0][0x3d8], RZ ;  /* 0x0000f60005057a24 */ /* 0x000fe400078e02ff */
[----:B------:R-:W-:Y:S01]  /*1bf10*/  IMAD.MOV.U32 R14, RZ, RZ, R16 ;  /* 0x000000ffff0e7224 */ /* 0x000fe200078e0010 */
[----:B------:R-:W-:Y:S01]  /*1bf20*/  SHF.L.U32 R16, R11, 0x1, RZ ;  /* 0x000000010b107819 */ /* 0x000fe200000006ff */
[C---:B------:R-:W-:Y:S02]  /*1bf30*/  IMAD R17, R18.reuse, c[0x0][0x3dc], R5 ;  /* 0x0000f70012117a24 */ /* 0x040fe400078e0205 */
[----:B------:R-:W-:Y:S01]  /*1bf40*/  IMAD.WIDE.U32 R18, R18, c[0x0][0x3d8], R14 ;  /* 0x0000f60012127a25 */ /* 0x000fe200078e000e */
[----:B-1----:R1:W-:Y:S03]  /*1bf50*/  @!P1 ST.E [R8.64], R4 ;  /* 0x0000000408009985 */ /* 0x0023e6000c101912 */
[----:B------:R-:W-:Y:S01]  /*1bf60*/  IMAD.IADD R17, R19, 0x1, R17 ;  /* 0x0000000113117824 */ /* 0x000fe200078e0211 */
[----:B--2---:R1:W-:Y:S01]  /*1bf70*/  @!P0 ST.E [R6.64], R10 ;  /* 0x0000000a06008985 */ /* 0x0043e2000c101912 */
        /* <DEDUP_REMOVED lines=23> */
.L_x_2608:
[----:B------:R-:W-:Y:S05]  /*1c0f0*/  BSYNC B0 ;  /* 0x0000000000007941 */ /* 0x000fea0003800000 */
.L_x_2607:
        /* <DEDUP_REMOVED lines=15> */
.L_x_2610:
[----:B------:R-:W-:Y:S05]  /*1c1f0*/  BSYNC B0 ;  /* 0x0000000000007941 */ /* 0x000fea0003800000 */
.L_x_2609:
        /* <DEDUP_REMOVED lines=15> */
.L_x_2612:
[----:B------:R-:W-:Y:S05]  /*1c2f0*/  BSYNC B0 ;  /* 0x0000000000007941 */ /* 0x000fea0003800000 */
.L_x_2611:
        /* <DEDUP_REMOVED lines=16> */
.L_x_2605:
        /* <DEDUP_REMOVED lines=18> */
.L_x_2613:
        /* <DEDUP_REMOVED lines=13> */
[----:B------:R-:W-:Y:S01]  /*1c5f0*/  IMAD.MOV.U32 R13, RZ, RZ, R11 ;  /* 0x000000ffff0d7224 */ /* 0x000fe200078e000b */
[----:B------:R-:W-:Y:S02]  /*1c600*/  MOV R12, R10 ;  /* 0x0000000a000c7202 */ /* 0x000fe40000000f00 */
[----:B------:R-:W-:Y:S01]  /*1c610*/  ISETP.NE.AND P0, PT, R4, 0x1, PT ;  /* 0x000000010400780c */ /* 0x000fe20003f05270 */
[----:B------:R-:W-:Y:S01]  /*1c620*/  IMAD R4, R0, c[0x0][0x490], RZ ;  /* 0x0001240000047a24 */ /* 0x000fe200078e02ff */
[----:B------:R-:W-:Y:S01]  /*1c630*/  MOV R7, R8 ;  /* 0x0000000800077202 */ /* 0x000fe20000000f00 */
[----:B------:R-:W-:-:S04]  /*1c640*/  IMAD.WIDE.U32 R12, R214, c[0x0][0x490], R12 ;  /* 0x00012400d60c7a25 */ /* 0x000fc800078e000c */
[----:B------:R-:W-:-:S05]  /*1c650*/  IMAD R4, R214, c[0x0][0x494], R4 ;  /* 0x00012500d6047a24 */ /* 0x000fca00078e0204 */
[----:B------:R-:W-:Y:S01]  /*1c660*/  IADD3 R13, R4, R13, RZ ;  /* 0x0000000d040d7210 */ /* 0x000fe20007ffe0ff */
[----:B------:R-:W-:-:S04]  /*1c670*/  @P0 IMAD.HI.U32 R6, R8, c[0x0][0x4ec], RZ ;  /* 0x00013b0008060a27 */ /* 0x000fc800078e00ff */
[----:B------:R-:W-:Y:S01]  /*1c680*/  IMAD.WIDE.U32 R12, R217, c[0x0][0x498], R12 ;  /* 0x00012600d90c7a25 */ /* 0x000fe200078e000c */
[----:B------:R-:W-:-:S03]  /*1c690*/  @P0 SHF.R.U32.HI R7, RZ, c[0x0][0x4f0], R6 ;  /* 0x00013c00ff070a19 */ /* 0x000fc60000011606 */
[----:B------:R-:W-:Y:S01]  /*1c6a0*/  IMAD R6, R5, c[0x0][0x498], RZ ;  /* 0x0001260005067a24 */ /* 0x000fe200078e02ff */
[----:B------:R-:W-:Y:S01]  /*1c6b0*/  IADD3 R12, P0, R7, R12, RZ ;  /* 0x0000000c070c7210 */ /* 0x000fe20007f1e0ff */
[--C-:B------:R-:W-:Y:S02]  /*1c6c0*/  IMAD.MOV R4, RZ, RZ, -R7.reuse ;  /* 0x000000ffff047224 */ /* 0x100fe400078e0a07 */
        /* <DEDUP_REMOVED lines=13> */
.L_x_2615:
[----:B------:R-:W-:Y:S05]  /*1c7a0*/  BSYNC B0 ;  /* 0x0000000000007941 */ /* 0x000fea0003800000 */
.L_x_2614:
        /* <DEDUP_REMOVED lines=14> */
[----:B------:R-:W-:Y:S01]  /*1c890*/  IMAD R5, R5, c[0x0][0x3f0], RZ ;  /* 0x0000fc0005057a24 */ /* 0x000fe200078e02ff */
[----:B------:R-:W-:Y:S01]  /*1c8a0*/  IADD3 R11, R11, R7, RZ ;  /* 0x000000070b0b7210 */ /* 0x000fe20007ffe0ff */
[----:B-----5:R-:W-:-:S02]  /*1c8b0*/  IMAD R3, R3, c[0x0][0x4e8], RZ ;  /* 0x00013a0003037a24 */ /* 0x020fc400078e02ff */
[C---:B------:R-:W-:Y:S01]  /*1c8c0*/  IMAD R2, R9.reuse, 0x20, R4 ;  /* 0x0000002009027824 */ /* 0x040fe200078e0204 */
[----:B------:R-:W-:Y:S01]  /*1c8d0*/  SHF.L.U32 R9, R9, 0x3, RZ ;  /* 0x0000000309097819 */ /* 0x000fe200000006ff */
[----:B------:R-:W-:-:S03]  /*1c8e0*/  IMAD.WIDE.U32 R10, R214, c[0x0][0x3e8], R10 ;  /* 0x0000fa00d60a7a25 */ /* 0x000fc600078e000a */
[----:B-1----:R-:W-:Y:S01]  /*1c8f0*/  LEA R2, R6, R2, 0x7 ;  /* 0x0000000206027211 */ /* 0x002fe200078e38ff */
[----:B------:R-:W-:Y:S01]  /*1c900*/  IMAD R5, R217, c[0x0][0x3f4], R5 ;  /* 0x0000fd00d9057a24 */ /* 0x000fe200078e0205 */
[----:B------:R-:W-:Y:S02]  /*1c910*/  IADD3 R11, R0, R11, RZ ;  /* 0x0000000b000b7210 */ /* 0x000fe40007ffe0ff */
[----:B------:R-:W-:Y:S01]  /*1c920*/  LEA R4, R6, R4, 0x7 ;  /* 0x0000000406047211 */ /* 0x000fe200078e38ff */
[----:B------:R-:W-:-:S04]  /*1c930*/  @P0 IMAD.HI.U32 R0, R2, c[0x0][0x4ec], RZ ;  /* 0x00013b0002000a27 */ /* 0x000fc800078e00ff */
[----:B------:R-:W-:Y:S01]  /*1c940*/  IMAD.MOV.U32 R7, RZ, RZ, R2 ;  /* 0x000000ffff077224 */ /* 0x000fe200078e0002 */
[----:B------:R-:W-:Y:S01]  /*1c950*/  @P0 SHF.R.U32.HI R7, RZ, c[0x0][0x4f0], R0 ;  /* 0x00013c00ff070a19 */ /* 0x000fe20000011600 */
[----:B------:R-:W-:-:S03]  /*1c960*/  IMAD.WIDE.U32 R10, R217, c[0x0][0x3f0], R10 ;  /* 0x0000fc00d90a7a25 */ /* 0x000fc600078e000a */
[----:B------:R-:W-:Y:S02]  /*1c970*/  IADD3 R0, -R7, RZ, RZ ;  /* 0x000000ff07007210 */ /* 0x000fe40007ffe1ff */
[----:B------:R-:W-:Y:S02]  /*1c980*/  SHF.R.S32.HI R8, RZ, 0x1f, R7 ;  /* 0x0000001fff087819 */ /* 0x000fe40000011407 */
[----:B------:R-:W-:Y:S01]  /*1c990*/  IADD3 R11, R11, R5, RZ ;  /* 0x000000050b0b7210 */ /* 0x000fe20007ffe0ff */
[----:B------:R-:W-:Y:S01]  /*1c9a0*/  IMAD R0, R0, c[0x0][0x4e8], R2 ;  /* 0x00013a0000007a24 */ /* 0x000fe200078e0202 */
[----:B------:R-:W-:Y:S01]  /*1c9b0*/  IADD3 R5, R9, 0x40, RZ ;  /* 0x0000004009057810 */ /* 0x000fe20007ffe0ff */
[----:B------:R-:W-:Y:S02]  /*1c9c0*/  IMAD R8, R8, c[0x0][0x3e0], RZ ;  /* 0x0000f80008087a24 */ /* 0x000fe400078e02ff */
[----:B------:R-:W-:Y:S01]  /*1c9d0*/  IMAD.WIDE.U32 R10, R7, c[0x0][0x3e0], R10 ;  /* 0x0000f800070a7a25 */ /* 0x000fe200078e000a */
[----:B------:R-:W-:-:S03]  /*1c9e0*/  SHF.R.S32.HI R2, RZ, 0x1f, R0 ;  /* 0x0000001fff027819 */ /* 0x000fc60000011400 */
[----:B------:R-:W-:Y:S02]  /*1c9f0*/  IMAD R8, R7, c[0x0][0x3e4], R8 ;  /* 0x0000f90007087a24 */ /* 0x000fe400078e0208 */
        /* <DEDUP_REMOVED lines=20> */
.L_x_2617:
[----:B------:R-:W-:Y:S05]  /*1cb40*/  BSYNC B0 ;  /* 0x0000000000007941 */ /* 0x000fea0003800000 */
.L_x_2616:
        /* <DEDUP_REMOVED lines=15> */
.L_x_2619:
[----:B------:R-:W-:Y:S05]  /*1cc40*/  BSYNC B0 ;  /* 0x0000000000007941 */ /* 0x000fea0003800000 */
.L_x_2618:
        /* <DEDUP_REMOVED lines=15> */
.L_x_2621:
[----:B------:R-:W-:Y:S05]  /*1cd40*/  BSYNC B0 ;  /* 0x0000000000007941 */ /* 0x000fea0003800000 */
.L_x_2620:
        /* <DEDUP_REMOVED lines=16> */
.L_x_2622:
        /* <DEDUP_REMOVED lines=11> */
.L_x_4363:


//--------------------- .text._ZN7cutlass13device_kernelIN5flash19enable_sm80_to_sm89INS1_16FlashAttnFwdSm80INS1_25CollectiveMainloopFwdSm80ILi8ELi1ELb1EN4cute5tupleIJNS5_1CILi128EEES8_S8_EEELi128ENS_6half_tEfNS_4arch4Sm80ELb1ELb0ELb0ELb0ELb1ELb0ELb1ELb0EEENS1_21CollectiveEpilogueFwdIS9_NS6_IJNS7_ILi1EEESF_SF_EEESA_SC_Li256ELb0ELb1ELb0ELb0EEENS1_30DynamicPersistentTileSchedulerILi256ELi256ELb0ELb1ELb0EEEEEEEEEvNT_6ParamsE --------------------------
	.section	.text._ZN7cutlass13device_kernelIN5flash19enable_sm80_to_sm89INS1_16FlashAttnFwdSm80INS1_25CollectiveMainloopFwdSm80ILi8ELi1ELb1EN4cute5tupleIJNS5_1CILi128EEES8_S8_EEELi128ENS_6half_tEfNS_4arch4Sm80ELb1ELb0ELb0ELb0ELb1ELb0ELb1ELb0EEENS1_21CollectiveEpilogueFwdIS9_NS6_IJNS7_ILi1EEESF_SF_EEESA_SC_Li256ELb0ELb1ELb0ELb0EEENS1_30DynamicPersistentTileSchedulerILi256ELi256ELb0ELb1ELb0EEEEEEEEEvNT_6ParamsE,"ax",@progbits
	.sectioninfo	@"SHI_REGISTERS=255"
	.align	128
.text._ZN7cutlass13device_kernelIN5flash19enable_sm80_to_sm89INS1_16FlashAttnFwdSm80INS1_25CollectiveMainloopFwdSm80ILi8ELi1ELb1EN4cute5tupleIJNS5_1CILi128EEES8_S8_EEELi128ENS_6half_tEfNS_4arch4Sm80ELb1ELb0ELb0ELb0ELb1ELb0ELb1ELb0EEENS1_21CollectiveEpilogueFwdIS9_NS6_IJNS7_ILi1EEESF_SF_EEESA_SC_Li256ELb0ELb1ELb0ELb0EEENS1_30DynamicPersistentTileSchedulerILi256ELi256ELb0ELb1ELb0EEEEEEEEEvNT_6ParamsE:
        .type           _ZN7cutlass13device_kernelIN5flash19enable_sm80_to_sm89INS1_16FlashAttnFwdSm80INS1_25CollectiveMainloopFwdSm80ILi8ELi1ELb1EN4cute5tupleIJNS5_1CILi128EEES8_S8_EEELi128ENS_6half_tEfNS_4arch4Sm80ELb1ELb0ELb0ELb0ELb1ELb0ELb1ELb0EEENS1_21CollectiveEpilogueFwdIS9_NS6_IJNS7_ILi1EEESF_SF_EEESA_SC_Li256ELb0ELb1ELb0ELb0EEENS1_30DynamicPersistentTileSchedulerILi256ELi256ELb0ELb1ELb0EEEEEEEEEvNT_6ParamsE,@function
        .size           _ZN7cutlass13device_kernelIN5flash19enable_sm80_to_sm89INS1_16FlashAttnFwdSm80INS1_25CollectiveMainloopFwdSm80ILi8ELi1ELb1EN4cute5tupleIJNS5_1CILi128EEES8_S8_EEELi128ENS_6half_tEfNS_4arch4Sm80ELb1ELb0ELb0ELb0ELb1ELb0ELb1ELb0EEENS1_21CollectiveEpilogueFwdIS9_NS6_IJNS7_ILi1EEESF_SF_EEESA_SC_Li256ELb0ELb1ELb0ELb0EEENS1_30DynamicPersistentTileSchedulerILi256ELi256ELb0ELb1ELb0EEEEEEEEEvNT_6ParamsE,(.L_x_4364 - _ZN7cutlass13device_kernelIN5flash19enable_sm80_to_sm89INS1_16FlashAttnFwdSm80INS1_25CollectiveMainloopFwdSm80ILi8ELi1ELb1EN4cute5tupleIJNS5_1CILi128EEES8_S8_EEELi128ENS_6half_tEfNS_4arch4Sm80ELb1ELb0ELb0ELb0ELb1ELb0ELb1ELb0EEENS1_21CollectiveEpilogueFwdIS9_NS6_IJNS7_ILi1EEESF_SF_EEESA_SC_Li256ELb0ELb1ELb0ELb0EEENS1_30DynamicPersistentTileSchedulerILi256ELi256ELb0ELb1ELb0EEEEEEEEEvNT_6ParamsE)
        .other          _ZN7cutlass13device_kernelIN5flash19enable_sm80_to_sm89INS1_16FlashAttnFwdSm80INS1_25CollectiveMainloopFwdSm80ILi8ELi1ELb1EN4cute5tupleIJNS5_1CILi128EEES8_S8_EEELi128ENS_6half_tEfNS_4arch4Sm80ELb1ELb0ELb0ELb0ELb1ELb0ELb1ELb0EEENS1_21CollectiveEpilogueFwdIS9_NS6_IJNS7_ILi1EEESF_SF_EEESA_SC_Li256ELb0ELb1ELb0ELb0EEENS1_30DynamicPersistentTileSchedulerILi256ELi256ELb0ELb1ELb0EEEEEEEEEvNT_6ParamsE,@"STO_CUDA_ENTRY STV_DEFAULT"
_ZN7cutlass13device_kernelIN5flash19enable_sm80_to_sm89INS1_16FlashAttnFwdSm80INS1_25CollectiveMainloopFwdSm80ILi8ELi1ELb1EN4cute5tupleIJNS5_1CILi128EEES8_S8_EEELi128ENS_6half_tEfNS_4arch4Sm80ELb1ELb0ELb0ELb0ELb1ELb0ELb1ELb0EEENS1_21CollectiveEpilogueFwdIS9_NS6_IJNS7_ILi1EEESF_SF_EEESA_SC_Li256ELb0ELb1ELb0ELb0EEENS1_30DynamicPersistentTileSchedulerILi256ELi256ELb0ELb1ELb0EEEEEEEEEvNT_6ParamsE:
        /* <DEDUP_REMOVED lines=137> */
.L_x_2684:
        /* <DEDUP_REMOVED lines=19> */
.L_x_2624:
[----:B------:R-:W-:-:S04]  /*09c0*/  MOV R0, c[0x0][0x554] ;  /* 0x0001550000007a02 */ /* 0x000fc80000000f00 */
[----:B------:R-:W-:Y:S02]  /*09d0*/  ISETP.NE.AND P0, PT, R0, 0x1, PT ;  /* 0x000000010000780c */ /* 0x000fe40003f05270 */
[----:B------:R-:W-:-:S11]  /*09e0*/  MOV R0, R2 ;  /* 0x0000000200007202 */ /* 0x000fd60000000f00 */
[----:B------:R-:W-:-:S05]  /*09f0*/  @P0 IMAD.HI.U32 R4, R2, c[0x0][0x558], RZ ;  /* 0x0001560002040a27 */ /* 0x000fca00078e00ff */
[----:B------:R-:W-:-:S05]  /*0a00*/  @P0 SHF.R.U32.HI R0, RZ, c[0x0][0x55c], R4 ;  /* 0x00015700ff000a19 */ /* 0x000fca0000011604 */
[----:B------:R-:W-:Y:S02]  /*0a10*/  IMAD R4, R0, c[0x0][0x554], RZ ;  /* 0x0001550000047a24 */ /* 0x000fe400078e02ff */
.L_x_2625:
[----:B------:R-:W-:Y:S05]  /*0a20*/  BSYNC B0 ;  /* 0x0000000000007941 */ /* 0x000fea0003800000 */
.L_x_2623:
        /* <DEDUP_REMOVED lines=16> */
[----:B------:R-:W-:Y:S01]  /*0b30*/  IMAD.MOV.U32 R4, RZ, RZ, 0x80 ;  /* 0x00000080ff047424 */ /* 0x000fe200078e00ff */
[----:B------:R-:W-:Y:S01]  /*0b40*/  IADD3 R0, R0, c[0x0][0x53c], RZ ;  /* 0x00014f0000007a10 */ /* 0x000fe20007ffe0ff */
[----:B------:R-:W-:Y:S01]  /*0b50*/  CS2R R114, SRZ ;  /* 0x0000000000727805 */ /* 0x000fe2000001ff00 */
[----:B------:R-:W-:Y:S01]  /*0b60*/  ISETP.NE.AND P4, PT, R35, 0x1, PT ;  /* 0x000000012300780c */ /* 0x000fe20003f85270 */
[----:B------:R-:W-:Y:S01]  /*0b70*/  CS2R R112, SRZ ;  /* 0x0000000000707805 */ /* 0x000fe2000001ff00 */
[----:B------:R-:W-:Y:S01]  /*0b80*/  IADD3 R4, R4, -c[0x0][0x168], RZ ;  /* 0x80005a0004047a10 */ /* 0x000fe20007ffe0ff */
[----:B------:R-:W-:Y:S01]  /*0b90*/  IMAD.SHL.U32 R38, R0, 0x80, RZ ;  /* 0x0000008000267824 */ /* 0x000fe200078e00ff */
[----:B------:R-:W-:Y:S01]  /*0ba0*/  CS2R R134, SRZ ;  /* 0x0000000000867805 */ /* 0x000fe2000001ff00 */
[----:B------:R-:W-:Y:S01]  /*0bb0*/  MOV R132, RZ ;  /* 0x000000ff00847202 */ /* 0x000fe20000000f00 */
[----:B------:R-:W-:Y:S01]  /*0bc0*/  IMAD.MOV.U32 R110, RZ, RZ, RZ ;  /* 0x000000ffff6e7224 */ /* 0x000fe200078e00ff */
[----:B------:R-:W-:Y:S01]  /*0bd0*/  CS2R R6, SRZ ;  /* 0x0000000000067805 */ /* 0x000fe2000001ff00 */
[----:B------:R-:W-:Y:S01]  /*0be0*/  IADD3 R0, R38, 0x7f, RZ ;  /* 0x0000007f26007810 */ /* 0x000fe20007ffe0ff */
[----:B------:R1:W-:Y:S01]  /*0bf0*/  STL [R1+0x38], R38 ;  /* 0x0000382601007387 */ /* 0x0003e20000100800 */
[----:B------:R-:W-:Y:S01]  /*0c00*/  IMAD.MOV.U32 R108, RZ, RZ, RZ ;  /* 0x000000ffff6c7224 */ /* 0x000fe200078e00ff */
[----:B------:R-:W-:Y:S01]  /*0c10*/  MOV R130, RZ ;  /* 0x000000ff00827202 */ /* 0x000fe20000000f00 */
[----:B------:R-:W-:Y:S01]  /*0c20*/  CS2R R128, SRZ ;  /* 0x0000000000807805 */ /* 0x000fe2000001ff00 */
[----:B------:R-:W-:Y:S01]  /*0c30*/  IMAD.MOV.U32 R9, RZ, RZ, RZ ;  /* 0x000000ffff097224 */ /* 0x000fe200078e00ff */
[----:B------:R-:W-:Y:S01]  /*0c40*/  CS2R R10, SRZ ;  /* 0x00000000000a7805 */ /* 0x000fe2000001ff00 */
[----:B------:R-:W-:Y:S01]  /*0c50*/  IMAD.MOV.U32 R106, RZ, RZ, RZ ;  /* 0x000000ffff6a7224 */ /* 0x000fe200078e00ff */
[----:B------:R-:W-:Y:S01]  /*0c60*/  MOV R104, RZ ;  /* 0x000000ff00687202 */ /* 0x000fe20000000f00 */
[----:B------:R-:W-:Y:S01]  /*0c70*/  IMAD.MOV.U32 R102, RZ, RZ, RZ ;  /* 0x000000ffff667224 */ /* 0x000fe200078e00ff */
[----:B------:R-:W-:Y:S01]  /*0c80*/  CS2R R12, SRZ ;  /* 0x00000000000c7805 */ /* 0x000fe2000001ff00 */
[----:B------:R-:W-:Y:S01]  /*0c90*/  IMAD.MOV.U32 R100, RZ, RZ, RZ ;  /* 0x000000ffff647224 */ /* 0x000fe200078e00ff */
[----:B--2---:R-:W-:Y:S01]  /*0ca0*/  MOV R2, c[0x0][0x2ac] ;  /* 0x0000ab0000027a02 */ /* 0x004fe20000000f00 */
[----:B------:R-:W-:Y:S01]  /*0cb0*/  @P4 IMAD.HI.U32 R3, R0, c[0x0][0x2c8], RZ ;  /* 0x0000b20000034a27 */ /* 0x000fe200078e00ff */
[----:B------:R-:W-:Y:S01]  /*0cc0*/  MOV R98, RZ ;  /* 0x000000ff00627202 */ /* 0x000fe20000000f00 */
[----:B------:R-:W-:Y:S01]  /*0cd0*/  CS2R R14, SRZ ;  /* 0x00000000000e7805 */ /* 0x000fe2000001ff00 */
[----:B------:R-:W-:Y:S01]  /*0ce0*/  CS2R R16, SRZ ;  /* 0x0000000000107805 */ /* 0x000fe2000001ff00 */
[C---:B------:R-:W-:Y:S01]  /*0cf0*/  IMAD R37, R2.reuse, c[0x0][0x1d0], RZ ;  /* 0x0000740002257a24 */ /* 0x040fe200078e02ff */
[----:B------:R-:W-:Y:S01]  /*0d00*/  @P4 SHF.R.U32.HI R0, RZ, c[0x0][0x2cc], R3 ;  /* 0x0000b300ff004a19 */ /* 0x000fe20000011603 */
[----:B------:R-:W-:Y:S01]  /*0d10*/  IMAD R2, R2, c[0x0][0x1d0], R4 ;  /* 0x0000740002027a24 */ /* 0x000fe200078e0204 */
[----:B------:R-:W-:Y:S01]  /*0d20*/  MOV R92, RZ ;  /* 0x000000ff005c7202 */ /* 0x000fe20000000f00 */
[----:B------:R-:W-:Y:S01]  /*0d30*/  IMAD.MOV.U32 R96, RZ, RZ, RZ ;  /* 0x000000ffff607224 */ /* 0x000fe200078e00ff */
[----:B------:R-:W-:Y:S01]  /*0d40*/  IADD3 R3, R37, 0x7f, RZ ;  /* 0x0000007f25037810 */ /* 0x000fe20007ffe0ff */
[----:B------:R-:W-:Y:S01]  /*0d50*/  IMAD.IADD R0, R2, 0x1, R0 ;  /* 0x0000000102007824 */ /* 0x000fe200078e0200 */
[----:B------:R-:W-:Y:S01]  /*0d60*/  CS2R R18, SRZ ;  /* 0x0000000000127805 */ /* 0x000fe2000001ff00 */
[----:B------:R-:W-:Y:S01]  /*0d70*/  IMAD.MOV.U32 R94, RZ, RZ, RZ ;  /* 0x000000ffff5e7224 */ /* 0x000fe200078e00ff */
[----:B------:R-:W-:Y:S01]  /*0d80*/  SHF.R.S32.HI R2, RZ, 0x1f, R3 ;  /* 0x0000001fff027819 */ /* 0x000fe20000011403 */
        /* <DEDUP_REMOVED lines=10> */
[----:B------:R-:W-:Y:S01]  /*0e30*/  IMAD.MOV.U32 R84, RZ, RZ, RZ ;  /* 0x000000ffff547224 */ /* 0x000fe200078e00ff */
        /* <DEDUP_REMOVED lines=35> */
[----:B------:R-:W-:Y:S02]  /*1070*/  IMAD.MOV.U32 R3, RZ, RZ, c[0x0][0x2b8] ;  /* 0x0000ae00ff037624 */ /* 0x000fe400078e00ff */
[----:B-----5:R-:W-:-:S03]  /*1080*/  IMAD.WIDE.U32 R172, R0, c[0x0][0x2b0], RZ ;  /* 0x0000ac0000ac7a25 */ /* 0x020fc600078e00ff */
[----:B------:R-:W-:Y:S01]  /*1090*/  ISETP.NE.AND P3, PT, R3, 0x1, PT ;  /* 0x000000010300780c */ /* 0x000fe20003f65270 */
[----:B------:R-:W-:Y:S01]  /*10a0*/  IMAD.MOV.U32 R221, RZ, RZ, RZ ;  /* 0x000000ffffdd7224 */ /* 0x000fe200078e00ff */
        /* <DEDUP_REMOVED lines=9> */
[----:B------:R-:W-:Y:S02]  /*1140*/  SHF.R.S32.HI R52, RZ, 0x1f, R237 ;  /* 0x0000001fff347819 */ /* 0x000fe400000114ed */
[----:B------:R-:W-:-:S02]  /*1150*/  ISETP.GE.AND P2, PT, R226, c[0x0][0x198], PT ;  /* 0x00006600e2007a0c */ /* 0x000fc40003f46270 */
[----:B------:R-:W-:Y:S01]  /*1160*/  ISETP.GE.AND P6, PT, R237, c[0x0][0x198], PT ;  /* 0x00006600ed007a0c */ /* 0x000fe20003fc6270 */
[----:B------:R-:W-:Y:S01]  /*1170*/  IMAD.WIDE.U32 R168, R54, c[0x0][0x1e8], RZ ;  /* 0x00007a0036a87a25 */ /* 0x000fe200078e00ff */
[----:B------:R-:W-:Y:S01]  /*1180*/  IADD3 R204, R205, 0x20, RZ ;  /* 0x00000020cdcc7810 */ /* 0x000fe20007ffe0ff */
[----:B------:R-:W-:Y:S02]  /*1190*/  STL.64 [R1+0x20], R172 ;  /* 0x000020ac01007387 */ /* 0x000fe40000100a00 */
[----:B--2---:R-:W-:-:S05]  /*11a0*/  IMAD R2, R223, 0x80, R171 ;  /* 0x00000080df027824 */ /* 0x004fca00078e02ab */
[----:B------:R-:W-:-:S04]  /*11b0*/  IADD3 R2, R2, -0x80, RZ ;  /* 0xffffff8002027810 */ /* 0x000fc80007ffe0ff */
[C---:B------:R-:W-:Y:S01]  /*11c0*/  ISETP.GE.AND P1, PT, R2.reuse, R37, PT ;  /* 0x000000250200720c */ /* 0x040fe20003f26270 */
[----:B------:R-:W-:Y:S02]  /*11d0*/  IMAD.IADD R222, R2, 0x1, R174 ;  /* 0x0000000102de7824 */ /* 0x000fe400078e02ae */
[----:B------:R-:W-:Y:S01]  /*11e0*/  IMAD R2, R3, c[0x0][0x2b0], RZ ;  /* 0x0000ac0003027a24 */ /* 0x000fe200078e02ff */
[----:B------:R-:W-:Y:S01]  /*11f0*/  ISETP.GT.OR P1, PT, R171, 0x7f, P1 ;  /* 0x0000007fab00780c */ /* 0x000fe20000f24670 */
[----:B------:R-:W-:-:S04]  /*1200*/  @P3 IMAD.HI.U32 R3, R222, c[0x0][0x2bc], RZ ;  /* 0x0000af00de033a27 */ /* 0x000fc800078e00ff */
[----:B------:R-:W-:Y:S01]  /*1210*/  IMAD.MOV.U32 R12, RZ, RZ, R222 ;  /* 0x000000ffff0c7224 */ /* 0x000fe200078e00de */
[----:B------:R-:W-:Y:S01]  /*1220*/  @P3 SHF.R.U32.HI R12, RZ, c[0x0][0x2c0], R3 ;  /* 0x0000b000ff0c3a19 */ /* 0x000fe20000011603 */
[----:B------:R-:W-:-:S04]  /*1230*/  IMAD R2, R0, c[0x0][0x2b4], R2 ;  /* 0x0000ad0000027a24 */ /* 0x000fc800078e0202 */
[----:B------:R-:W-:Y:S02]  /*1240*/  IMAD.IADD R170, R173, 0x1, R2 ;  /* 0x00000001adaa7824 */ /* 0x000fe400078e0202 */
[----:B------:R-:W-:Y:S01]  /*1250*/  @!P1 IADD3 R0, P0, R12, R172, RZ ;  /* 0x000000ac0c009210 */ /* 0x000fe20007f1e0ff */
[----:B------:R-:W-:Y:S01]  /*1260*/  IMAD.IADD R4, R171, 0x1, R38 ;  /* 0x00000001ab047824 */ /* 0x000fe200078e0226 */
[----:B---3--:R-:W-:Y:S01]  /*1270*/  SHF.R.S32.HI R36, RZ, 0x1f, R39 ;  /* 0x0000001fff247819 */ /* 0x008fe20000011427 */
[----:B------:R-:W-:Y:S01]  /*1280*/  IMAD.WIDE.U32 R46, R54, c[0x0][0x210], RZ ;  /* 0x00008400362e7a25 */ /* 0x000fe200078e00ff */
[----:B------:R-:W-:Y:S01]  /*1290*/  @!P1 LEA.HI.X.SX32 R3, R12, R170, 0x1, P0 ;  /* 0x000000aa0c039211 */ /* 0x000fe200000f0eff */
[----:B------:R-:W-:Y:S01]  /*12a0*/  STL [R1+0x30], R170 ;  /* 0x000030aa01007387 */ /* 0x000fe20000100800 */
[----:B------:R-:W-:-:S04]  /*12b0*/  @!P1 LEA R2, P0, R0, c[0x0][0x2a0], 0x2 ;  /* 0x0000a80000029a11 */ /* 0x000fc800078010ff */
[----:B------:R-:W-:-:S05]  /*12c0*/  @!P1 LEA.HI.X R3, R0, c[0x0][0x2a4], R3, 0x2, P0 ;  /* 0x0000a90000039a11 */ /* 0x000fca00000f1403 */
[----:B------:R2:W3:Y:S01]  /*12d0*/  @!P1 LDG.E R221, [R2.64] ;  /* 0x0000000602dd9981 */ /* 0x0004e2000c1e1900 */
[----:B------:R-:W-:Y:S01]  /*12e0*/  @P4 IMAD.HI.U32 R7, R4, c[0x0][0x2c8], RZ ;  /* 0x0000b20004074a27 */ /* 0x000fe200078e00ff */
[----:B------:R-:W-:Y:S01]  /*12f0*/  LEA.HI R36, R36, R39, RZ, 0x3 ;  /* 0x0000002724247211 */ /* 0x000fe200078f18ff */
[----:B------:R-:W-:Y:S01]  /*1300*/  BSSY B0, `(.L_x_2627) ;  /* 0x00001ef000007945 */ /* 0x000fe20003800000 */
[----:B------:R-:W-:Y:S01]  /*1310*/  STL.64 [R1+0x18], R168 ;  /* 0x000018a801007387 */ /* 0x000fe20000100a00 */
[----:B------:R-:W-:Y:S01]  /*1320*/  IMAD.MOV.U32 R0, RZ, RZ, R4 ;  /* 0x000000ffff007224 */ /* 0x000fe200078e0004 */
[----:B------:R-:W-:Y:S01]  /*1330*/  @P4 SHF.R.U32.HI R0, RZ, c[0x0][0x2cc], R7 ;  /* 0x0000b300ff004a19 */ /* 0x000fe20000011607 */
[----:B------:R-:W-:Y:S01]  /*1340*/  IMAD.SHL.U32 R165, R226, 0x2, RZ ;  /* 0x00000002e2a57824 */ /* 0x000fe200078e00ff */
[----:B------:R-:W-:Y:S01]  /*1350*/  SHF.R.S32.HI R36, RZ, 0x3, R36 ;  /* 0x00000003ff247819 */ /* 0x000fe20000011424 */
[----:B------:R-:W-:Y:S01]  /*1360*/  IMAD.SHL.U32 R166, R237, 0x2, RZ ;  /* 0x00000002eda67824 */ /* 0x000fe200078e00ff */
[----:B------:R-:W-:-:S03]  /*1370*/  SHF.R.S32.HI R7, RZ, 0x1f, R0 ;  /* 0x0000001fff077819 */ /* 0x000fc60000011400 */
[----:B------:R-:W-:-:S05]  /*1380*/  IMAD.IADD R11, R36, 0x1, R38 ;  /* 0x00000001240b7824 */ /* 0x000fca00078e0226 */
[C---:B------:R-:W-:Y:S02]  /*1390*/  ISETP.GE.AND P1, PT, R11.reuse, R16, PT ;  /* 0x000000100b00720c */ /* 0x040fe40003f26270 */
[----:B------:R-:W-:Y:S01]  /*13a0*/  IADD3 R14, R11, 0x40, RZ ;  /* 0x000000400b0e7810 */ /* 0x000fe20007ffe0ff */
[----:B--2---:R-:W-:-:S04]  /*13b0*/  IMAD.WIDE.U32 R2, R54, c[0x0][0x1b8], RZ ;  /* 0x00006e0036027a25 */ /* 0x004fc800078e00ff */
[----:B------:R-:W-:Y:S02]  /*13c0*/  IMAD.IADD R3, R3, 0x1, R5 ;  /* 0x0000000103037824 */ /* 0x000fe400078e0205 */
[----:B------:R-:W-:Y:S02]  /*13d0*/  IMAD R5, R6, c[0x0][0x1c0], RZ ;  /* 0x0000700006057a24 */ /* 0x000fe400078e02ff */
[----:B------:R-:W-:-:S04]  /*13e0*/  IMAD.WIDE.U32 R2, R8, c[0x0][0x1c0], R2 ;  /* 0x0000700008027a25 */ /* 0x000fc800078e0002 */
[----:B------:R-:W-:Y:S02]  /*13f0*/  IMAD R6, R8, c[0x0][0x1c4], R5 ;  /* 0x0000710008067a24 */ /* 0x000fe400078e0205 */
[----:B------:R-:W-:Y:S02]  /*1400*/  IMAD.MOV R5, RZ, RZ, -R0 ;  /* 0x000000ffff057224 */ /* 0x000fe400078e0a00 */
[----:B------:R-:W-:Y:S02]  /*1410*/  IMAD.IADD R3, R3, 0x1, R6 ;  /* 0x0000000103037824 */ /* 0x000fe400078e0206 */
[----:B------:R-:W-:Y:S02]  /*1420*/  IMAD R4, R5, c[0x0][0x2c4], R4 ;  /* 0x0000b10005047a24 */ /* 0x000fe400078e0204 */
[----:B------:R-:W-:Y:S01]  /*1430*/  IMAD R5, R7, c[0x0][0x1b0], RZ ;  /* 0x00006c0007057a24 */ /* 0x000fe200078e02ff */
[C---:B------:R-:W-:Y:S01]  /*1440*/  IADD3 R7, R11.reuse, 0x20, RZ ;  /* 0x000000200b077810 */ /* 0x040fe20007ffe0ff */
[----:B------:R-:W-:Y:S01]  /*1450*/  IMAD.WIDE.U32 R2, R0, c[0x0][0x1b0], R2 ;  /* 0x00006c0000027a25 */ /* 0x000fe200078e0002 */
[----:B------:R-:W-:-:S03]  /*1460*/  IADD3 R11, R11, 0x60, RZ ;  /* 0x000000600b0b7810 */ /* 0x000fc60007ffe0ff */
[----:B------:R-:W-:Y:S01]  /*1470*/  IMAD R6, R0, c[0x0][0x1b4], R5 ;  /* 0x00006d0000067a24 */ /* 0x000fe200078e0205 */
[----:B------:R-:W-:-:S03]  /*1480*/  SHF.R.S32.HI R5, RZ, 0x1f, R4 ;  /* 0x0000001fff057819 */ /* 0x000fc60000011404 */
[----:B------:R-:W-:Y:S02]  /*1490*/  IMAD.IADD R3, R3, 0x1, R6 ;  /* 0x0000000103037824 */ /* 0x000fe400078e0206 */
[----:B------:R-:W-:Y:S02]  /*14a0*/  IMAD R0, R5, c[0x0][0x1a8], RZ ;  /* 0x00006a0005007a24 */ /* 0x000fe400078e02ff */
[----:B------:R-:W-:-:S04]  /*14b0*/  IMAD.WIDE.U32 R2, R4, c[0x0][0x1a8], R2 ;  /* 0x00006a0004027a25 */ /* 0x000fc800078e0002 */
[----:B------:R-:W-:Y:S01]  /*14c0*/  IMAD R0, R4, c[0x0][0x1ac], R0 ;  /* 0x00006b0004007a24 */ /* 0x000fe200078e0200 */
[----:B-1----:R-:W-:Y:S01]  /*14d0*/  LEA R8, P0, R2, c[0x0][0x160], 0x1 ;  /* 0x0000580002087a11 */ /* 0x002fe200078008ff */
[----:B------:R-:W-:Y:S02]  /*14e0*/  IMAD.MOV R6, RZ, RZ, -R12 ;  /* 0x000000ffff067224 */ /* 0x000fe400078e0a0c */
[----:B------:R-:W-:Y:S02]  /*14f0*/  IMAD.IADD R9, R3, 0x1, R0 ;  /* 0x0000000103097824 */ /* 0x000fe400078e0200 */
[----:B------:R-:W1:Y:S01]  /*1500*/  SHFL.IDX PT, R0, R8, RZ, 0x181f ;  /* 0x00181fff08007589 */ /* 0x000e6200000e0000 */
[----:B------:R-:W-:Y:S02]  /*1510*/  IMAD R222, R6, c[0x0][0x2b8], R222 ;  /* 0x0000ae0006de7a24 */ /* 0x000fe400078e02de */
[----:B------:R-:W-:Y:S01]  /*1520*/  LEA.HI.X R9, R2, c[0x0][0x164], R9, 0x1, P0 ;  /* 0x0000590002097a11 */ /* 0x000fe200000f0c09 */
[----:B------:R-:W-:Y:S02]  /*1530*/  SHFL.IDX PT, R10, R8, 0x1, 0x181f ;  /* 0x00381f00080a7f89 */ /* 0x000fe400000e0000 */
[----:B------:R-:W-:-:S02]  /*1540*/  SHF.R.S32.HI R15, RZ, 0x1f, R222 ;  /* 0x0000001fff0f7819 */ /* 0x000fc400000114de */
[----:B------:R-:W2:Y:S04]  /*1550*/  SHFL.IDX PT, R3, R9, RZ, 0x181f ;  /* 0x00181fff09037589 */ /* 0x000ea800000e0000 */
[----:B------:R-:W4:Y:S04]  /*1560*/  SHFL.IDX PT, R12, R9, 0x1, 0x181f ;  /* 0x00381f00090c7f89 */ /* 0x000f2800000e0000 */
[----:B------:R-:W-:Y:S04]  /*1570*/  SHFL.IDX PT, R13, R9, 0x2, 0x181f ;  /* 0x00581f00090d7f89 */ /* 0x000fe800000e0000 */
[----:B------:R-:W-:Y:S01]  /*1580*/  SHFL.IDX PT, R9, R9, 0x3, 0x181f ;  /* 0x00781f0009097f89 */ /* 0x000fe200000e0000 */
[----:B-1----:R-:W-:-:S02]  /*1590*/  @!P1 LEA R4, P5, R226, R0, 0x1 ;  /* 0x00000000e2049211 */ /* 0x002fc400078a08ff */
[----:B------:R-:W-:Y:S02]  /*15a0*/  @!P1 LEA R2, P0, R237, R0, 0x1 ;  /* 0x00000000ed029211 */ /* 0x000fe400078008ff */
[----:B------:R-:W1:Y:S01]  /*15b0*/  SHFL.IDX PT, R0, R8, 0x2, 0x181f ;  /* 0x00581f0008007f89 */ /* 0x000e6200000e0000 */
[----:B--2---:R-:W-:-:S03]  /*15c0*/  @!P1 LEA.HI.X R5, R226, R3, R53, 0x1, P5 ;  /* 0x00000003e2059211 */ /* 0x004fc600028f0c35 */
[----:B------:R-:W2:Y:S01]  /*15d0*/  SHFL.IDX PT, R8, R8, 0x3, 0x181f ;  /* 0x00781f0008087f89 */ /* 0x000ea200000e0000 */
[----:B------:R-:W-:Y:S02]  /*15e0*/  @!P1 LEA.HI.X R3, R237, R3, R52, 0x1, P0 ;  /* 0x00000003ed039211 */ /* 0x000fe400000f0c34 */
[-C--:B------:R-:W-:Y:S01]  /*15f0*/  ISETP.GE.AND P0, PT, R7, R16.reuse, PT ;  /* 0x000000100700720c */ /* 0x080fe20003f06270 */
[----:B------:R1:W-:Y:S01]  /*1600*/  @!P1 LDGSTS.E.BYPASS.LTC128B.128 [R219+0x100], [R4.64], !P2 ;  /* 0x0010000004db9fae */ /* 0x0003e2000d101d46 */
[----:B------:R-:W-:-:S03]  /*1610*/  ISETP.GE.AND P5, PT, R14, R16, PT ;  /* 0x000000100e00720c */ /* 0x000fc60003fa6270 */
[----:B------:R2:W-:Y:S08]  /*1620*/  @!P1 LDGSTS.E.BYPASS.LTC128B.128 [R219+0x4100], [R2.64], !P6 ;  /* 0x0410000002db9fae */ /* 0x0005f0000f101d46 */
[----:B------:R-:W-:-:S04]  /*1630*/  @!P0 LEA R6, P1, R226, R10, 0x1 ;  /* 0x0000000ae2068211 */ /* 0x000fc800078208ff */
[----:B----4-:R-:W-:-:S05]  /*1640*/  @!P0 LEA.HI.X R7, R226, R12, R53, 0x1, P1 ;  /* 0x0000000ce2078211 */ /* 0x010fca00008f0c35 */
[----:B------:R4:W-:Y:S01]  /*1650*/  @!P0 LDGSTS.E.BYPASS.LTC128B.128 [R219+0x1100], [R6.64], !P2 ;  /* 0x0110000006db8fae */ /* 0x0009e2000d101d46 */
[----:B-1----:R-:W-:Y:S02]  /*1660*/  IMAD R4, R15, c[0x0][0x1e0], RZ ;  /* 0x000078000f047a24 */ /* 0x002fe400078e02ff */
[----:B--2---:R-:W-:-:S04]  /*1670*/  IMAD.WIDE.U32 R2, R222, c[0x0][0x1e0], RZ ;  /* 0x00007800de027a25 */ /* 0x004fc800078e00ff */
        /* <DEDUP_REMOVED lines=8> */
[----:B------:R-:W-:Y:S02]  /*1700*/  IMAD.IADD R167, R169, 0x1, R6 ;  /* 0x00000001a9a77824 */ /* 0x000fe400078e0206 */
[----:B------:R-:W-:-:S03]  /*1710*/  IMAD.IADD R164, R37, 0x1, -R10 ;  /* 0x0000000125a47824 */ /* 0x000fc600078e0a0a */
        /* <DEDUP_REMOVED lines=9> */
[----:B------:R-:W-:Y:S02]  /*17b0*/  @!P5 LEA R2, P1, R237, R0, 0x1 ;  /* 0x00000000ed02d211 */ /* 0x000fe400078208ff */
[----:B------:R-:W-:Y:S01]  /*17c0*/  IADD3.X R7, R167, R3, R7, P0, !PT ;  /* 0x00000003a7077210 */ /* 0x000fe200007fe407 */
[----:B------:R1:W-:Y:S01]  /*17d0*/  @!P5 LDGSTS.E.BYPASS.LTC128B.128 [R219+0x2100], [R4.64], !P2 ;  /* 0x0210000004dbdfae */ /* 0x0003e2000d101d46 */
[----:B------:R-:W-:Y:S02]  /*17e0*/  LEA R0, P0, R6, c[0x0][0x1c8], 0x1 ;  /* 0x0000720006007a11 */ /* 0x000fe400078008ff */
        /* <DEDUP_REMOVED lines=70> */
[----:B------:R-:W-:Y:S02]  /*1c50*/  IMAD.IADD R3, R3, 0x1, R0 ;  /* 0x0000000103037824 */ /* 0x000fe400078e0200 */
[----:B------:R-:W-:Y:S02]  /*1c60*/  IMAD R0, R45, c[0x0][0x210], RZ ;  /* 0x000084002d007a24 */ /* 0x000fe400078e02ff */
[----:B------:R-:W-:-:S04]  /*1c70*/  IMAD.WIDE.U32 R2, R221, c[0x0][0x218], R2 ;  /* 0x00008600dd027a25 */ /* 0x000fc800078e0002 */
[----:B------:R-:W-:Y:S01]  /*1c80*/  IMAD R0, R54, c[0x0][0x214], R0 ;  /* 0x0000850036007a24 */ /* 0x000fe200078e0200 */
        /* <DEDUP_REMOVED lines=12> */
[----:B------:R-:W2:Y:S04]  /*1d50*/  LDSM.16.M88.4 R8, [R205] ;  /* 0x00000000cd08783b */ /* 0x000ea80000000200 */
[----:B-1----:R-:W1:Y:S04]  /*1d60*/  LDSM.16.M88.4 R4, [R205+0x800] ;  /* 0x00080000cd04783b */ /* 0x002e680000000200 */
[----:B------:R-:W3:Y:S04]  /*1d70*/  LDSM.16.M88.4 R36, [R205+0x1000] ;  /* 0x00100000cd24783b */ /* 0x000ee80000000200 */
[----:B------:R-:W4:Y:S04]  /*1d80*/  LDSM.16.M88.4 R32, [R204] ;  /* 0x00000000cc20783b */ /* 0x000f280000000200 */
[----:B------:R-:W3:Y:S04]  /*1d90*/  LDSM.16.M88.4 R28, [R204+0x800] ;  /* 0x00080000cc1c783b */ /* 0x000ee80000000200 */
[----:B------:R-:W3:Y:S04]  /*1da0*/  LDSM.16.M88.4 R40, [R205+0x1800] ;  /* 0x00180000cd28783b */ /* 0x000ee80000000200 */
[----:B------:R-:W3:Y:S04]  /*1db0*/  LDSM.16.M88.4 R48, [R204+0x1000] ;  /* 0x00100000cc30783b */ /* 0x000ee80000000200 */
[----:B------:R-:W-:Y:S04]  /*1dc0*/  LDSM.16.M88.4 R56, [R204+0x3000] ;  /* 0x00300000cc38783b */ /* 0x000fe80000000200 */
[----:B------:R-:W-:Y:S01]  /*1dd0*/  LDSM.16.M88.4 R68, [R204+0x3800] ;  /* 0x00380000cc44783b */ /* 0x000fe20000000200 */
[C---:B--2---:R-:W-:Y:S08]  /*1de0*/  HMMA.16816.F32 R24, R136.reuse, R8, RZ ;  /* 0x000000088818723c */ /* 0x044ff000000018ff */
[C---:B-1----:R-:W-:Y:S08]  /*1df0*/  HMMA.16816.F32 R16, R136.reuse, R4, RZ ;  /* 0x000000048810723c */ /* 0x042ff000000018ff */
[C---:B------:R-:W-:Y:S08]  /*1e00*/  HMMA.16816.F32 R4, R136.reuse, R6, RZ ;  /* 0x000000068804723c */ /* 0x040ff000000018ff */
[C---:B------:R-:W-:Y:S08]  /*1e10*/  HMMA.16816.F32 R20, R136.reuse, R10, RZ ;  /* 0x0000000a8814723c */ /* 0x040ff000000018ff */
[----:B---3--:R-:W-:Y:S08]  /*1e20*/  HMMA.16816.F32 R8, R136, R36, RZ ;  /* 0x000000248808723c */ /* 0x008ff000000018ff */
[C---:B----4-:R-:W-:Y:S01]  /*1e30*/  HMMA.16816.F32 R100, R140.reuse, R32, R24 ;  /* 0x000000208c64723c */ /* 0x050fe20000001818 */
[----:B------:R-:W-:Y:S07]  /*1e40*/  LDSM.16.M88.4 R24, [R204+0x1800] ;  /* 0x00180000cc18783b */ /* 0x000fee0000000200 */
[C---:B------:R-:W-:Y:S07]  /*1e50*/  HMMA.16816.F32 R104, R140.reuse, R30, R4 ;  /* 0x0000001e8c68723c */ /* 0x040fee0000001804 */
[----:B------:R-:W-:Y:S01]  /*1e60*/  IMAD R4, R44, c[0x0][0x218], RZ ;  /* 0x000086002c047a24 */ /* 0x000fe200078e02ff */
[----:B------:R-:W-:Y:S01]  /*1e70*/  HMMA.16816.F32 R96, R140, R28, R16 ;  /* 0x0000001c8c60723c */ /* 0x000fe20000001810 */
[----:B------:R-:W-:Y:S01]  /*1e80*/  IMAD.IADD R5, R47, 0x1, R0 ;  /* 0x000000012f057824 */ /* 0x000fe200078e0200 */
[----:B------:R-:W-:Y:S01]  /*1e90*/  LDSM.16.M88.4 R28, [R205+0x2000] ;  /* 0x00200000cd1c783b */ /* 0x000fe20000000200 */
[----:B------:R-:W-:-:S03]  /*1ea0*/  IMAD R0, R221, c[0x0][0x21c], R4 ;  /* 0x00008700dd007a24 */ /* 0x000fc600078e0204 */
[----:B------:R1:W-:Y:S02]  /*1eb0*/  STL [R1+0x34], R5 ;  /* 0x0000340501007387 */ /* 0x0003e40000100800 */
[----:B------:R-:W-:Y:S01]  /*1ec0*/  HMMA.16816.F32 R16, R136, R38, RZ ;  /* 0x000000268810723c */ /* 0x000fe200000018ff */
[----:B------:R-:W-:Y:S01]  /*1ed0*/  IADD3.X R3, R5, R3, R0, P0, !PT ;  /* 0x0000000305037210 */ /* 0x000fe200007fe400 */
[----:B------:R-:W-:Y:S01]  /*1ee0*/  LDSM.16.M88.4 R44, [R204+0x2000] ;  /* 0x00200000cc2c783b */ /* 0x000fe20000000200 */
[----:B------:R-:W-:-:S03]  /*1ef0*/  LEA R0, P0, R2, c[0x0][0x1f8], 0x1 ;  /* 0x00007e0002007a11 */ /* 0x000fc600078008ff */
[----:B------:R-:W-:Y:S01]  /*1f00*/  LDSM.16.M88.4 R36, [R205+0x3000] ;  /* 0x00300000cd24783b */ /* 0x000fe20000000200 */
[----:B------:R-:W-:Y:S01]  /*1f10*/  LEA.HI.X R4, R2, c[0x0][0x1fc], R3, 0x1, P0 ;  /* 0x00007f0002047a11 */ /* 0x000fe200000f0c03 */
[----:B------:R-:W-:Y:S02]  /*1f20*/  HMMA.16816.F32 R112, R140, R34, R20 ;  /* 0x000000228c70723c */ /* 0x000fe40000001814 */
[----:B------:R-:W2:Y:S04]  /*1f30*/  SHFL.IDX PT, R2, R0, RZ, 0x181f ;  /* 0x00181fff00027589 */ /* 0x000ea800000e0000 */
[----:B------:R-:W3:Y:S02]  /*1f40*/  SHFL.IDX PT, R3, R0, 0x1, 0x181f ;  /* 0x00381f0000037f89 */ /* 0x000ee400000e0000 */
[----:B------:R-:W-:Y:S02]  /*1f50*/  HMMA.16816.F32 R20, R136, R42, RZ ;  /* 0x0000002a8814723c */ /* 0x000fe400000018ff */
[----:B------:R-:W4:Y:S04]  /*1f60*/  SHFL.IDX PT, R6, R4, RZ, 0x181f ;  /* 0x00181fff04067589 */ /* 0x000f2800000e0000 */
[----:B------:R-:W3:Y:S01]  /*1f70*/  SHFL.IDX PT, R7, R4, 0x1, 0x181f ;  /* 0x00381f0004077f89 */ /* 0x000ee200000e0000 */
[----:B-1----:R-:W-:Y:S01]  /*1f80*/  SHF.L.U64.HI R5, R237, 0x1, R52 ;  /* 0x00000001ed057819 */ /* 0x002fe20000010234 */
[----:B------:R-:W-:Y:S02]  /*1f90*/  HMMA.16816.F32 R92, R140, R48, R8 ;  /* 0x000000308c5c723c */ /* 0x000fe40000001808 */
[----:B------:R-:W1:Y:S04]  /*1fa0*/  SHFL.IDX PT, R12, R0, 0x2, 0x181f ;  /* 0x00581f00000c7f89 */ /* 0x000e6800000e0000 */
[----:B------:R-:W-:Y:S02]  /*1fb0*/  SHFL.IDX PT, R0, R0, 0x3, 0x181f ;  /* 0x00781f0000007f89 */ /* 0x000fe400000e0000 */
[----:B------:R-:W-:Y:S01]  /*1fc0*/  HMMA.16816.F32 R8, R136, R40, RZ ;  /* 0x000000288808723c */ /* 0x000fe200000018ff */
[CC--:B--2---:R-:W-:Y:S01]  /*1fd0*/  IADD3 R14, P0, R2.reuse, R165.reuse, RZ ;  /* 0x000000a5020e7210 */ /* 0x0c4fe20007f1e0ff */
[----:B------:R-:W2:Y:S06]  /*1fe0*/  LDSM.16.M88.4 R40, [R205+0x2800] ;  /* 0x00280000cd28783b */ /* 0x000eac0000000200 */
[C---:B------:R-:W-:Y:S01]  /*1ff0*/  HMMA.16816.F32 R76, R140.reuse, R50, R16 ;  /* 0x000000328c4c723c */ /* 0x040fe20000001810 */
[----:B------:R-:W1:Y:S04]  /*2000*/  SHFL.IDX PT, R17, R4, 0x2, 0x181f ;  /* 0x00581f0004117f89 */ /* 0x000e6800000e0000 */
[----:B------:R-:W-:Y:S03]  /*2010*/  LDSM.16.M88.4 R48, [R204+0x2800] ;  /* 0x00280000cc30783b */ /* 0x000fe60000000200 */
[C---:B------:R-:W-:Y:S01]  /*2020*/  HMMA.16816.F32 R108, R140.reuse, R26, R20 ;  /* 0x0000001a8c6c723c */ /* 0x040fe20000001814 */
[----:B------:R1:W2:Y:S07]  /*2030*/  SHFL.IDX PT, R20, R4, 0x3, 0x181f ;  /* 0x00781f0004147f89 */ /* 0x0002ae00000e0000 */
[----:B------:R-:W-:Y:S07]  /*2040*/  HMMA.16816.F32 R80, R140, R24, R8 ;  /* 0x000000188c50723c */ /* 0x000fee0000001808 */
[----:B------:R-:W-:Y:S01]  /*2050*/  IADD3 R10, P1, R2, R166, RZ ;  /* 0x000000a6020a7210 */ /* 0x000fe20007f3e0ff */
[----:B------:R-:W-:Y:S01]  /*2060*/  HMMA.16816.F32 R32, R136, R28, RZ ;  /* 0x0000001c8820723c */ /* 0x000fe200000018ff */
[----:B---3--:R-:W-:-:S03]  /*2070*/  IADD3 R8, P6, R3, R165, RZ ;  /* 0x000000a503087210 */ /* 0x008fc60007fde0ff */
[----:B----4-:R-:W-:Y:S01]  /*2080*/  IMAD.X R11, R6, 0x1, R5, P1 ;  /* 0x00000001060b7824 */ /* 0x010fe200008e0605 */
[----:B-1----:R-:W-:-:S03]  /*2090*/  SHF.L.U64.HI R4, R226, 0x1, R53 ;  /* 0x00000001e2047819 */ /* 0x002fc60000010235 */
[----:B------:R-:W-:Y:S01]  /*20a0*/  HMMA.16816.F32 R28, R136, R30, RZ ;  /* 0x0000001e881c723c */ /* 0x000fe200000018ff */
[----:B------:R-:W1:Y:S01]  /*20b0*/  LDSM.16.M88.4 R52, [R205+0x3800] ;  /* 0x00380000cd34783b */ /* 0x000e620000000200 */
[--C-:B------:R-:W-:Y:S01]  /*20c0*/  IMAD.X R15, R6, 0x1, R4.reuse, P0 ;  /* 0x00000001060f7824 */ /* 0x100fe200000e0604 */
[----:B------:R-:W-:Y:S01]  /*20d0*/  IADD3 R6, P1, R3, R166, RZ ;  /* 0x000000a603067210 */ /* 0x000fe20007f3e0ff */
[----:B------:R-:W-:Y:S01]  /*20e0*/  IMAD.X R9, R7, 0x1, R4, P6 ;  /* 0x0000000107097824 */ /* 0x000fe200030e0604 */
[----:B------:R-:W-:-:S03]  /*20f0*/  IADD3 R2, P6, R12, R165, RZ ;  /* 0x000000a50c027210 */ /* 0x000fc60007fde0ff */
[----:B--2---:R-:W-:Y:S01]  /*2100*/  HMMA.16816.F32 R24, R136, R40, RZ ;  /* 0x000000288818723c */ /* 0x004fe200000018ff */
[----:B------:R-:W-:Y:S01]  /*2110*/  ISETP.LT.OR P0, PT, R13, 0x1, P5 ;  /* 0x000000010d00780c */ /* 0x000fe20002f01670 */
[----:B------:R-:W-:Y:S01]  /*2120*/  IMAD.X R7, R7, 0x1, R5, P1 ;  /* 0x0000000107077824 */ /* 0x000fe200008e0605 */
[----:B------:R-:W-:Y:S01]  /*2130*/  IADD3 R16, P1, R12, R166, RZ ;  /* 0x000000a60c107210 */ /* 0x000fe20007f3e0ff */
[----:B------:R-:W-:Y:S01]  /*2140*/  IMAD.X R3, R17, 0x1, R4, P6 ;  /* 0x0000000111037824 */ /* 0x000fe200030e0604 */
[----:B------:R-:W-:-:S03]  /*2150*/  IADD3 R18, P6, R0, R165, RZ ;  /* 0x000000a500127210 */ /* 0x000fc60007fde0ff */
[----:B------:R-:W-:Y:S01]  /*2160*/  IMAD.X R17, R17, 0x1, R5, P1 ;  /* 0x0000000111117824 */ /* 0x000fe200008e0605 */
[----:B------:R-:W-:Y:S01]  /*2170*/  ISETP.GE.AND P1, PT, R237, c[0x0][0x1d4], PT ;  /* 0x00007500ed007a0c */ /* 0x000fe20003f26270 */
[----:B------:R-:W-:Y:S01]  /*2180*/  IMAD.X R19, R20, 0x1, R4, P6 ;  /* 0x0000000114137824 */ /* 0x000fe200030e0604 */
[----:B------:R-:W-:Y:S02]  /*2190*/  HMMA.16816.F32 R88, R140, R44, R32 ;  /* 0x0000002c8c58723c */ /* 0x000fe40000001820 */
[C---:B------:R-:W-:Y:S01]  /*21a0*/  ISETP.LT.OR P6, PT, R13.reuse, 0x1, P1 ;  /* 0x000000010d00780c */ /* 0x040fe20000fc1670 */
[----:B------:R-:W-:Y:S01]  /*21b0*/  @!PT LDS RZ, [RZ] ;  /* 0x00000000fffff984 */ /* 0x000fe20000000800 */
[----:B------:R-:W-:Y:S01]  /*21c0*/  @!PT LDS RZ, [RZ] ;  /* 0x00000000fffff984 */ /* 0x000fe20000000800 */
[----:B------:R-:W-:Y:S01]  /*21d0*/  @!PT LDS RZ, [RZ] ;  /* 0x00000000fffff984 */ /* 0x000fe20000000800 */
[----:B------:R2:W-:Y:S01]  /*21e0*/  LDGSTS.E.BYPASS.LTC128B.128 [R219+0x100], [R14.64], !P0 ;  /* 0x001000000edb7fae */ /* 0x0005e2000c101d46 */
[----:B------:R-:W-:-:S04]  /*21f0*/  ISETP.LT.OR P0, PT, R13, 0x21, P5 ;  /* 0x000000210d00780c */ /* 0x000fc80002f01670 */
[----:B------:R-:W-:Y:S07]  /*2200*/  HMMA.16816.F32 R84, R140, R46, R28 ;  /* 0x0000002e8c54723c */ /* 0x000fee000000181c */
[----:B------:R3:W-:Y:S01]  /*2210*/  LDGSTS.E.BYPASS.LTC128B.128 [R219+0x4100], [R10.64], !P6 ;  /* 0x041000000adb7fae */ /* 0x0007e2000f101d46 */
[C---:B------:R-:W-:Y:S01]  /*2220*/  ISETP.LT.OR P6, PT, R13.reuse, 0x21, P1 ;  /* 0x000000210d00780c */ /* 0x040fe20000fc1670 */
[----:B------:R-:W-:Y:S02]  /*2230*/  HMMA.16816.F32 R28, R136, R42, RZ ;  /* 0x0000002a881c723c */ /* 0x000fe400000018ff */
[----:B------:R3:W-:Y:S01]  /*2240*/  LDGSTS.E.BYPASS.LTC128B.128 [R219+0x1100], [R8.64], !P0 ;  /* 0x0110000008db7fae */ /* 0x0007e2000c101d46 */
[----:B------:R-:W-:-:S02]  /*2250*/  ISETP.LT.OR P0, PT, R13, 0x41, P5 ;  /* 0x000000410d00780c */ /* 0x000fc40002f01670 */
[----:B------:R-:W-:-:S03]  /*2260*/  ISETP.LT.OR P5, PT, R13, 0x61, P5 ;  /* 0x000000610d00780c */ /* 0x000fc60002fa1670 */
[----:B------:R-:W-:Y:S04]  /*2270*/  HMMA.16816.F32 R72, R140, R48, R24 ;  /* 0x000000308c48723c */ /* 0x000fe80000001818 */
[----:B------:R4:W-:Y:S01]  /*2280*/  LDGSTS.E.BYPASS.LTC128B.128 [R219+0x5100], [R6.64], !P6 ;  /* 0x0510000006db7fae */ /* 0x0009e2000f101d46 */
[C---:B------:R-:W-:Y:S02]  /*2290*/  ISETP.LT.OR P6, PT, R13.reuse, 0x41, P1 ;  /* 0x000000410d00780c */ /* 0x040fe40000fc1670 */
[----:B------:R-:W-:Y:S01]  /*22a0*/  ISETP.LT.OR P1, PT, R13, 0x61, P1 ;  /* 0x000000610d00780c */ /* 0x000fe20000f21670 */
[----:B------:R1:W-:Y:S01]  /*22b0*/  LDGSTS.E.BYPASS.LTC128B.128 [R219+0x2100], [R2.64], !P0 ;  /* 0x0210000002db7fae */ /* 0x0003e2000c101d46 */
[----:B--2---:R-:W-:Y:S08]  /*22c0*/  HMMA.16816.F32 R12, R136, R36, RZ ;  /* 0x00000024880c723c */ /* 0x004ff000000018ff */
[----:B------:R-:W-:Y:S01]  /*22d0*/  HMMA.16816.F32 R64, R140, R50, R28 ;  /* 0x000000328c40723c */ /* 0x000fe2000000181c */
[----:B------:R2:W-:Y:S04]  /*22e0*/  LDGSTS.E.BYPASS.LTC128B.128 [R219+0x6100], [R16.64], !P6 ;  /* 0x0610000010db7fae */ /* 0x0005e8000f101d46 */
[----:B------:R2:W-:Y:S03]  /*22f0*/  LDGSTS.E.BYPASS.LTC128B.128 [R219+0x3100], [R18.64], !P5 ;  /* 0x0310000012db7fae */ /* 0x0005e6000e901d46 */
[----:B---3--:R-:W-:Y:S01]  /*2300*/  HMMA.16816.F32 R8, R136, R38, RZ ;  /* 0x000000268808723c */ /* 0x008fe200000018ff */
[----:B----4-:R-:W-:-:S07]  /*2310*/  IMAD.MOV.U32 R6, RZ, RZ, 0x40 ;  /* 0x00000040ff067424 */ /* 0x010fce00078e00ff */
[----:B------:R-:W-:Y:S01]  /*2320*/  HMMA.16816.F32 R60, R140, R56, R12 ;  /* 0x000000388c3c723c */ /* 0x000fe2000000180c */
[----:B-1----:R-:W-:Y:S02]  /*2330*/  IADD3 R2, P0, R0, R166, RZ ;  /* 0x000000a600027210 */ /* 0x002fe40007f1e0ff */
[----:B------:R-:W-:-:S03]  /*2340*/  SEL R0, R6, 0xffffffc0, !P2 ;  /* 0xffffffc006007807 */ /* 0x000fc60005000000 */
[----:B------:R-:W-:Y:S01]  /*2350*/  IMAD.X R3, R20, 0x1, R5, P0 ;  /* 0x0000000114037824 */ /* 0x000fe200000e0605 */
[----:B------:R-:W-:Y:S01]  /*2360*/  ISETP.GE.AND P0, PT, R223, 0x2, PT ;  /* 0x00000002df00780c */ /* 0x000fe20003f06270 */
[----:B------:R-:W-:Y:S01]  /*2370*/  IMAD.IADD R207, R205, 0x1, R0 ;  /* 0x00000001cdcf7824 */ /* 0x000fe200078e0200 */
[----:B------:R-:W-:Y:S02]  /*2380*/  HMMA.16816.F32 R20, R136, R52, RZ ;  /* 0x000000348814723c */ /* 0x000fe400000018ff */
[----:B------:R1:W-:Y:S01]  /*2390*/  LDGSTS.E.BYPASS.LTC128B.128 [R219+0x7100], [R2.64], !P1 ;  /* 0x0710000002db7fae */ /* 0x0003e2000c901d46 */
[----:B------:R-:W-:-:S03]  /*23a0*/  ISETP.GT.AND P1, PT, R171, 0x7f, PT ;  /* 0x0000007fab00780c */ /* 0x000fc60003f24270 */
[----:B------:R-:W3:Y:S02]  /*23b0*/  LDSM.16.M88.4 R24, [R207] ;  /* 0x00000000cf18783b */ /* 0x000ee40000000200 */
[----:B--2---:R-:W-:Y:S02]  /*23c0*/  HMMA.16816.F32 R16, R136, R54, RZ ;  /* 0x000000368810723c */ /* 0x004fe400000018ff */
[----:B------:R-:W2:Y:S04]  /*23d0*/  LDSM.16.M88.4 R28, [R207+0x1000] ;  /* 0x00100000cf1c783b */ /* 0x000ea80000000200 */
[----:B------:R-:W4:Y:S02]  /*23e0*/  LDSM.16.M88.4 R32, [R207+0x800] ;  /* 0x00080000cf20783b */ /* 0x000f240000000200 */
[C---:B------:R-:W-:Y:S02]  /*23f0*/  HMMA.16816.F32 R56, R140.reuse, R58, R8 ;  /* 0x0000003a8c38723c */ /* 0x040fe40000001808 */
[----:B------:R-:W2:Y:S04]  /*2400*/  LDSM.16.M88.4 R8, [R207+0x1800] ;  /* 0x00180000cf08783b */ /* 0x000ea80000000200 */
[----:B------:R-:W2:Y:S02]  /*2410*/  LDSM.16.M88.4 R12, [R207+0x2000] ;  /* 0x00200000cf0c783b */ /* 0x000ea40000000200 */
[----:B------:R-:W-:Y:S02]  /*2420*/  HMMA.16816.F32 R52, R140, R68, R20 ;  /* 0x000000448c34723c */ /* 0x000fe40000001814 */
[----:B------:R-:W0:Y:S01]  /*2430*/  LDGDEPBAR ;  /* 0x00000000000079af */ /* 0x000e220000000000 */
[----:B-1----:R-:W-:-:S05]  /*2440*/  IADD3 R2, R204, 0x4000, RZ ;  /* 0x00004000cc027810 */ /* 0x002fca0007ffe0ff */
[----:B------:R-:W-:Y:S01]  /*2450*/  HMMA.16816.F32 R40, R140, R70, R16 ;  /* 0x000000468c28723c */ /* 0x000fe20000001810 */
[----:B------:R-:W1:Y:S01]  /*2460*/  LDSM.16.M88.4 R16, [R207+0x2800] ;  /* 0x00280000cf10783b */ /* 0x000e620000000200 */
[----:B------:R-:W-:-:S05]  /*2470*/  IMAD.IADD R206, R2, 0x1, R0 ;  /* 0x0000000102ce7824 */ /* 0x000fca00078e0200 */
[----:B------:R-:W-:Y:S01]  /*2480*/  LDSM.16.M88.4 R20, [R206+-0x4000] ;  /* 0xffc00000ce14783b */ /* 0x000fe20000000200 */
[C---:B---3--:R-:W-:Y:S08]  /*2490*/  HMMA.16816.F32 R48, R176.reuse, R24, R100 ;  /* 0x00000018b030723c */ /* 0x048ff00000001864 */
[C---:B------:R-:W-:Y:S01]  /*24a0*/  HMMA.16816.F32 R36, R176.reuse, R26, R112 ;  /* 0x0000001ab024723c */ /* 0x040fe20000001870 */
[----:B------:R-:W-:Y:S07]  /*24b0*/  LDSM.16.M88.4 R24, [R207+0x3800] ;  /* 0x00380000cf18783b */ /* 0x000fee0000000200 */
[C---:B--2---:R-:W-:Y:S08]  /*24c0*/  HMMA.16816.F32 R68, R176.reuse, R28, R92 ;  /* 0x0000001cb044723c */ /* 0x044ff0000000185c */
[C---:B------:R-:W-:Y:S01]  /*24d0*/  HMMA.16816.F32 R76, R176.reuse, R30, R76 ;  /* 0x0000001eb04c723c */ /* 0x040fe2000000184c */
[----:B------:R-:W2:Y:S07]  /*24e0*/  LDSM.16.M88.4 R28, [R207+0x3000] ;  /* 0x00300000cf1c783b */ /* 0x000eae0000000200 */
[C---:B----4-:R-:W-:Y:S08]  /*24f0*/  HMMA.16816.F32 R44, R176.reuse, R32, R96 ;  /* 0x00000020b02c723c */ /* 0x050ff00000001860 */
[C---:B------:R-:W-:Y:S08]  /*2500*/  HMMA.16816.F32 R32, R176.reuse, R34, R104 ;  /* 0x00000022b020723c */ /* 0x040ff00000001868 */
[C---:B------:R-:W-:Y:S08]  /*2510*/  HMMA.16816.F32 R80, R176.reuse, R8, R80 ;  /* 0x00000008b050723c */ /* 0x040ff00000001850 */
[C---:B------:R-:W-:Y:S01]  /*2520*/  HMMA.16816.F32 R108, R176.reuse, R10, R108 ;  /* 0x0000000ab06c723c */ /* 0x040fe2000000186c */
[----:B------:R-:W3:Y:S07]  /*2530*/  LDSM.16.M88.4 R8, [R206+-0x3800] ;  /* 0xffc80000ce08783b */ /* 0x000eee0000000200 */
[C---:B------:R-:W-:Y:S08]  /*2540*/  HMMA.16816.F32 R100, R176.reuse, R14, R84 ;  /* 0x0000000eb064723c */ /* 0x040ff00000001854 */
[C---:B-1----:R-:W-:Y:S08]  /*2550*/  HMMA.16816.F32 R96, R176.reuse, R16, R72 ;  /* 0x00000010b060723c */ /* 0x042ff00000001848 */
[C---:B--2---:R-:W-:Y:S08]  /*2560*/  HMMA.16816.F32 R104, R176.reuse, R28, R60 ;  /* 0x0000001cb068723c */ /* 0x044ff0000000183c */
[C---:B------:R-:W-:Y:S01]  /*2570*/  HMMA.16816.F32 R92, R176.reuse, R30, R56 ;  /* 0x0000001eb05c723c */ /* 0x040fe20000001838 */
[----:B------:R-:W1:Y:S07]  /*2580*/  LDSM.16.M88.4 R28, [R206+-0x2800] ;  /* 0xffd80000ce1c783b */ /* 0x000e6e0000000200 */
[C---:B------:R-:W-:Y:S08]  /*2590*/  HMMA.16816.F32 R84, R176.reuse, R24, R52 ;  /* 0x00000018b054723c */ /* 0x040ff00000001834 */
[C---:B------:R-:W-:Y:S01]  /*25a0*/  HMMA.16816.F32 R72, R176.reuse, R26, R40 ;  /* 0x0000001ab048723c */ /* 0x040fe20000001828 */
[----:B------:R-:W2:Y:S07]  /*25b0*/  LDSM.16.M88.4 R24, [R206+-0x2000] ;  /* 0xffe00000ce18783b */ /* 0x000eae0000000200 */
[C---:B------:R-:W-:Y:S01]  /*25c0*/  HMMA.16816.F32 R88, R176.reuse, R12, R88 ;  /* 0x0000000cb058723c */ /* 0x040fe20000001858 */
[----:B------:R-:W-:Y:S07]  /*25d0*/  LDSM.16.M88.4 R12, [R206+-0x1000] ;  /* 0xfff00000ce0c783b */ /* 0x000fee0000000200 */
[----:B------:R-:W-:Y:S01]  /*25e0*/  HMMA.16816.F32 R112, R176, R18, R64 ;  /* 0x00000012b070723c */ /* 0x000fe20000001840 */
[----:B------:R-:W4:Y:S07]  /*25f0*/  LDSM.16.M88.4 R16, [R206+-0x3000] ;  /* 0xffd00000ce10783b */ /* 0x000f2e0000000200 */
[C---:B------:R-:W-:Y:S08]  /*2600*/  HMMA.16816.F32 R64, R180.reuse, R20, R48 ;  /* 0x00000014b440723c */ /* 0x040ff00000001830 */
[C---:B------:R-:W-:Y:S01]  /*2610*/  HMMA.16816.F32 R56, R180.reuse, R22, R36 ;  /* 0x00000016b438723c */ /* 0x040fe20000001824 */
[----:B------:R-:W4:Y:S07]  /*2620*/  LDSM.16.M88.4 R20, [R206+-0x1800] ;  /* 0xffe80000ce14783b */ /* 0x000f2e0000000200 */
[C---:B---3--:R-:W-:Y:S08]  /*2630*/  HMMA.16816.F32 R48, R180.reuse, R10, R32 ;  /* 0x0000000ab430723c */ /* 0x048ff00000001820 */
[C---:B------:R-:W-:Y:S01]  /*2640*/  HMMA.16816.F32 R52, R180.reuse, R8, R44 ;  /* 0x00000008b434723c */ /* 0x040fe2000000182c */
[----:B------:R-:W3:Y:S07]  /*2650*/  LDSM.16.M88.4 R8, [R206+-0x800] ;  /* 0xfff80000ce08783b */ /* 0x000eee0000000200 */
[C---:B-1----:R-:W-:Y:S01]  /*2660*/  HMMA.16816.F32 R36, R180.reuse, R28, R80 ;  /* 0x0000001cb424723c */ /* 0x042fe20000001850 */
[----:B------:R-:W-:Y:S07]  /*2670*/  LDSM.16.M88.4 R80, [R204+0x5000] ;  /* 0x00500000cc50783b */ /* 0x000fee0000000200 */
[C---:B------:R-:W-:Y:S01]  /*2680*/  HMMA.16816.F32 R32, R180.reuse, R30, R108 ;  /* 0x0000001eb420723c */ /* 0x040fe2000000186c */
[----:B------:R-:W1:Y:S07]  /*2690*/  LDSM.16.M88.4 R28, [R205+0x4000] ;  /* 0x00400000cd1c783b */ /* 0x000e6e0000000200 */
[C---:B--2---:R-:W-:Y:S08]  /*26a0*/  HMMA.16816.F32 R60, R180.reuse, R24, R88 ;  /* 0x00000018b43c723c */ /* 0x044ff00000001858 */
[C---:B------:R-:W-:Y:S01]  /*26b0*/  HMMA.16816.F32 R88, R180.reuse, R26, R100 ;  /* 0x0000001ab458723c */ /* 0x040fe20000001864 */
[----:B------:R-:W2:Y:S07]  /*26c0*/  LDSM.16.M88.4 R24, [R205+0x4800] ;  /* 0x00480000cd18783b */ /* 0x000eae0000000200 */
[C---:B----4-:R-:W-:Y:S01]  /*26d0*/  HMMA.16816.F32 R44, R180.reuse, R16, R68 ;  /* 0x00000010b42c723c */ /* 0x050fe20000001844 */
[----:B------:R-:W-:Y:S07]  /*26e0*/  LDSM.16.M88.4 R68, [R204+0x4800] ;  /* 0x00480000cc44783b */ /* 0x000fee0000000200 */
[C---:B------:R-:W-:Y:S01]  /*26f0*/  HMMA.16816.F32 R40, R180.reuse, R18, R76 ;  /* 0x00000012b428723c */ /* 0x040fe2000000184c */
[----:B------:R-:W4:Y:S04]  /*2700*/  LDSM.16.M88.4 R16, [R205+0x5800] ;  /* 0x00580000cd10783b */ /* 0x000f280000000200 */
[----:B------:R-:W-:Y:S03]  /*2710*/  LDSM.16.M88.4 R76, [R204+0x5800] ;  /* 0x00580000cc4c783b */ /* 0x000fe60000000200 */
[C---:B------:R-:W-:Y:S08]  /*2720*/  HMMA.16816.F32 R96, R180.reuse, R20, R96 ;  /* 0x00000014b460723c */ /* 0x040ff00000001860 */
[C---:B------:R-:W-:Y:S01]  /*2730*/  HMMA.16816.F32 R112, R180.reuse, R22, R112 ;  /* 0x00000016b470723c */ /* 0x040fe20000001870 */
[----:B------:R-:W2:Y:S07]  /*2740*/  LDSM.16.M88.4 R20, [R205+0x5000] ;  /* 0x00500000cd14783b */ /* 0x000eae0000000200 */
[C---:B------:R-:W-:Y:S08]  /*2750*/  HMMA.16816.F32 R148, R180.reuse, R12, R104 ;  /* 0x0000000cb494723c */ /* 0x040ff00000001868 */
[C---:B------:R-:W-:Y:S01]  /*2760*/  HMMA.16816.F32 R144, R180.reuse, R14, R92 ;  /* 0x0000000eb490723c */ /* 0x040fe2000000185c */
[----:B------:R-:W4:Y:S07]  /*2770*/  LDSM.16.M88.4 R12, [R205+0x6000] ;  /* 0x00600000cd0c783b */ /* 0x000f2e0000000200 */
[C---:B---3--:R-:W-:Y:S08]  /*2780*/  HMMA.16816.F32 R132, R180.reuse, R8, R84 ;  /* 0x00000008b484723c */ /* 0x048ff00000001854 */
[----:B------:R-:W-:Y:S01]  /*2790*/  HMMA.16816.F32 R128, R180, R10, R72 ;  /* 0x0000000ab480723c */ /* 0x000fe20000001848 */
[----:B------:R-:W3:Y:S07]  /*27a0*/  LDSM.16.M88.4 R8, [R205+0x6800] ;  /* 0x00680000cd08783b */ /* 0x000eee0000000200 */
[C---:B-1----:R-:W-:Y:S01]  /*27b0*/  HMMA.16816.F32 R120, R184.reuse, R30, R56 ;  /* 0x0000001eb878723c */ /* 0x042fe20000001838 */
[----:B------:R-:W1:Y:S07]  /*27c0*/  LDSM.16.M88.4 R56, [R205+0x7000] ;  /* 0x00700000cd38783b */ /* 0x000e6e0000000200 */
[C---:B--2---:R-:W-:Y:S01]  /*27d0*/  HMMA.16816.F32 R108, R184.reuse, R26, R48 ;  /* 0x0000001ab86c723c */ /* 0x044fe20000001830 */
[----:B------:R-:W2:Y:S07]  /*27e0*/  LDSM.16.M88.4 R48, [R205+0x7800] ;  /* 0x00780000cd30783b */ /* 0x000eae0000000200 */
[C---:B------:R-:W-:Y:S01]  /*27f0*/  HMMA.16816.F32 R116, R184.reuse, R24, R52 ;  /* 0x00000018b874723c */ /* 0x040fe20000001834 */
[----:B------:R-:W1:Y:S07]  /*2800*/  LDSM.16.M88.4 R52, [R204+0x4000] ;  /* 0x00400000cc34783b */ /* 0x000e6e0000000200 */
[C---:B----4-:R-:W-:Y:S01]  /*2810*/  HMMA.16816.F32 R92, R184.reuse, R16, R36 ;  /* 0x00000010b85c723c */ /* 0x050fe20000001824 */
[----:B------:R-:W4:Y:S07]  /*2820*/  LDSM.16.M88.4 R36, [R204+0x6800] ;  /* 0x00680000cc24783b */ /* 0x000f2e0000000200 */
[C---:B------:R-:W-:Y:S01]  /*2830*/  HMMA.16816.F32 R84, R184.reuse, R18, R32 ;  /* 0x00000012b854723c */ /* 0x040fe20000001820 */
[----:B------:R-:W1:Y:S07]  /*2840*/  LDSM.16.M88.4 R32, [R204+0x7000] ;  /* 0x00700000cc20783b */ /* 0x000e6e0000000200 */
[C---:B------:R-:W-:Y:S01]  /*2850*/  HMMA.16816.F32 R124, R184.reuse, R28, R64 ;  /* 0x0000001cb87c723c */ /* 0x040fe20000001840 */
[----:B------:R-:W1:Y:S07]  /*2860*/  LDSM.16.M88.4 R28, [R204+0x7800] ;  /* 0x00780000cc1c783b */ /* 0x000e6e0000000200 */
[C---:B------:R-:W-:Y:S01]  /*2870*/  HMMA.16816.F32 R104, R184.reuse, R20, R44 ;  /* 0x00000014b868723c */ /* 0x040fe2000000182c */
[----:B------:R-:W2:Y:S07]  /*2880*/  LDSM.16.M88.4 R44, [R204+0x6000] ;  /* 0x00600000cc2c783b */ /* 0x000eae0000000200 */
[C---:B------:R-:W-:Y:S08]  /*2890*/  HMMA.16816.F32 R100, R184.reuse, R22, R40 ;  /* 0x00000016b864723c */ /* 0x040ff00000001828 */
[C---:B------:R-:W-:Y:S01]  /*28a0*/  HMMA.16816.F32 R72, R184.reuse, R12, R60 ;  /* 0x0000000cb848723c */ /* 0x040fe2000000183c */
[----:B------:R-:W-:Y:S07]  /*28b0*/  LDSM.16.M88.4 R60, [R207+0x4800] ;  /* 0x00480000cf3c783b */ /* 0x000fee0000000200 */
[C---:B------:R-:W-:Y:S08]  /*28c0*/  HMMA.16816.F32 R64, R184.reuse, R14, R88 ;  /* 0x0000000eb840723c */ /* 0x040ff00000001858 */
[C---:B---3--:R-:W-:Y:S08]  /*28d0*/  HMMA.16816.F32 R24, R184.reuse, R10, R112 ;  /* 0x0000000ab818723c */ /* 0x048ff00000001870 */
[C---:B-1----:R-:W-:Y:S08]  /*28e0*/  HMMA.16816.F32 R16, R184.reuse, R58, R144 ;  /* 0x0000003ab810723c */ /* 0x042ff00000001890 */
[C---:B------:R-:W-:Y:S01]  /*28f0*/  HMMA.16816.F32 R40, R184.reuse, R8, R96 ;  /* 0x00000008b828723c */ /* 0x040fe20000001860 */
[----:B------:R-:W1:Y:S07]  /*2900*/  LDSM.16.M88.4 R96, [R207+0x4000] ;  /* 0x00400000cf60783b */ /* 0x000e6e0000000200 */
[C---:B--2---:R-:W-:Y:S08]  /*2910*/  HMMA.16816.F32 R12, R184.reuse, R48, R132 ;  /* 0x00000030b80c723c */ /* 0x044ff00000001884 */
[----:B------:R-:W-:Y:S08]  /*2920*/  HMMA.16816.F32 R8, R184, R50, R128 ;  /* 0x00000032b808723c */ /* 0x000ff00000001880 */
[----:B------:R-:W-:Y:S01]  /*2930*/  HMMA.16816.F32 R88, R188, R68, R116 ;  /* 0x00000044bc58723c */ /* 0x000fe20000001874 */
[----:B------:R-:W2:Y:S07]  /*2940*/  LDSM.16.M88.4 R116, [R207+0x5000] ;  /* 0x00500000cf74783b */ /* 0x000eae0000000200 */
[----:B------:R-:W-:Y:S08]  /*2950*/  HMMA.16816.F32 R20, R184, R56, R148 ;  /* 0x00000038b814723c */ /* 0x000ff00000001894 */
[C---:B------:R-:W-:Y:S08]  /*2960*/  HMMA.16816.F32 R48, R188.reuse, R52, R124 ;  /* 0x00000034bc30723c */ /* 0x040ff0000000187c */
[C---:B------:R-:W-:Y:S08]  /*2970*/  HMMA.16816.F32 R56, R188.reuse, R54, R120 ;  /* 0x00000036bc38723c */ /* 0x040ff00000001878 */
[C---:B------:R-:W-:Y:S01]  /*2980*/  HMMA.16816.F32 R52, R188.reuse, R70, R108 ;  /* 0x00000046bc34723c */ /* 0x040fe2000000186c */
[----:B------:R-:W-:Y:S07]  /*2990*/  LDSM.16.M88.4 R108, [R206] ;  /* 0x00000000ce6c783b */ /* 0x000fee0000000200 */
[C---:B------:R-:W-:Y:S08]  /*29a0*/  HMMA.16816.F32 R68, R188.reuse, R80, R104 ;  /* 0x00000050bc44723c */ /* 0x040ff00000001868 */
[C---:B----4-:R-:W-:Y:S01]  /*29b0*/  HMMA.16816.F32 R128, R188.reuse, R38, R24 ;  /* 0x00000026bc80723c */ /* 0x050fe20000001818 */
[----:B------:R-:W-:Y:S07]  /*29c0*/  LDSM.16.M88.4 R24, [R207+0x7000] ;  /* 0x00700000cf18783b */ /* 0x000fee0000000200 */
[C---:B------:R-:W-:Y:S01]  /*29d0*/  HMMA.16816.F32 R124, R188.reuse, R34, R16 ;  /* 0x00000022bc7c723c */ /* 0x040fe20000001810 */
[----:B------:R-:W3:Y:S07]  /*29e0*/  LDSM.16.M88.4 R16, [R207+0x5800] ;  /* 0x00580000cf10783b */ /* 0x000eee0000000200 */
[C---:B------:R-:W-:Y:S01]  /*29f0*/  HMMA.16816.F32 R120, R188.reuse, R28, R12 ;  /* 0x0000001cbc78723c */ /* 0x040fe2000000180c */
[----:B------:R-:W4:Y:S07]  /*2a00*/  LDSM.16.M88.4 R12, [R207+0x6000] ;  /* 0x00600000cf0c783b */ /* 0x000f2e0000000200 */
[C---:B------:R-:W-:Y:S01]  /*2a10*/  HMMA.16816.F32 R160, R188.reuse, R76, R92 ;  /* 0x0000004cbca0723c */ /* 0x040fe2000000185c */
[----:B------:R-:W-:Y:S07]  /*2a20*/  LDSM.16.M88.4 R92, [R207+0x7800] ;  /* 0x00780000cf5c783b */ /* 0x000fee0000000200 */
[C---:B------:R-:W-:Y:S01]  /*2a30*/  HMMA.16816.F32 R112, R188.reuse, R30, R8 ;  /* 0x0000001ebc70723c */ /* 0x040fe20000001808 */
[----:B------:R-:W1:Y:S07]  /*2a40*/  LDSM.16.M88.4 R8, [R207+0x6800] ;  /* 0x00680000cf08783b */ /* 0x000e6e0000000200 */
[C---:B------:R-:W-:Y:S01]  /*2a50*/  HMMA.16816.F32 R152, R188.reuse, R78, R84 ;  /* 0x0000004ebc98723c */ /* 0x040fe20000001854 */
[----:B------:R-:W-:Y:S04]  /*2a60*/  LDSM.16.M88.4 R84, [R206+0x1000] ;  /* 0x00100000ce54783b */ /* 0x000fe80000000200 */
[----:B------:R-:W-:Y:S03]  /*2a70*/  LDSM.16.M88.4 R76, [R206+0x2000] ;  /* 0x00200000ce4c783b */ /* 0x000fe60000000200 */
[C---:B------:R-:W-:Y:S08]  /*2a80*/  HMMA.16816.F32 R20, R188.reuse, R32, R20 ;  /* 0x00000020bc14723c */ /* 0x040ff00000001814 */
[C---:B------:R-:W-:Y:S01]  /*2a90*/  HMMA.16816.F32 R148, R188.reuse, R44, R72 ;  /* 0x0000002cbc94723c */ /* 0x040fe20000001848 */
[----:B------:R-:W-:Y:S07]  /*2aa0*/  LDSM.16.M88.4 R72, [R206+0x2800] ;  /* 0x00280000ce48783b */ /* 0x000fee0000000200 */
[C---:B------:R-:W-:Y:S01]  /*2ab0*/  HMMA.16816.F32 R144, R188.reuse, R46, R64 ;  /* 0x0000002ebc90723c */ /* 0x040fe20000001840 */
[----:B------:R-:W-:Y:S07]  /*2ac0*/  LDSM.16.M88.4 R64, [R206+0x3800] ;  /* 0x00380000ce40783b */ /* 0x000fee0000000200 */
[C---:B------:R-:W-:Y:S08]  /*2ad0*/  HMMA.16816.F32 R132, R188.reuse, R36, R40 ;  /* 0x00000024bc84723c */ /* 0x040ff00000001828 */
[----:B------:R-:W-:Y:S01]  /*2ae0*/  HMMA.16816.F32 R156, R188, R82, R100 ;  /* 0x00000052bc9c723c */ /* 0x000fe20000001864 */
[----:B------:R-:W-:Y:S04]  /*2af0*/  LDSM.16.M88.4 R100, [R206+0x800] ;  /* 0x00080000ce64783b */ /* 0x000fe80000000200 */
[----:B------:R-:W-:Y:S03]  /*2b00*/  LDSM.16.M88.4 R80, [R206+0x1800] ;  /* 0x00180000ce50783b */ /* 0x000fe60000000200 */
[C---:B-1----:R-:W-:Y:S08]  /*2b10*/  HMMA.16816.F32 R104, R192.reuse, R96, R48 ;  /* 0x00000060c068723c */ /* 0x042ff00000001830 */
[C---:B------:R-:W-:Y:S08]  /*2b20*/  HMMA.16816.F32 R96, R192.reuse, R98, R56 ;  /* 0x00000062c060723c */ /* 0x040ff00000001838 */
[----:B--2---:R-:W-:Y:S01]  /*2b30*/  HMMA.16816.F32 R56, R192, R116, R68 ;  /* 0x00000074c038723c */ /* 0x004fe20000001844 */
[----:B------:R-:W1:Y:S01]  /*2b40*/  LDSM.16.M88.4 R68, [R206+0x3000] ;  /* 0x00300000ce44783b */ /* 0x000e620000000200 */
[----:B------:R-:W-:-:S06]  /*2b50*/  DEPBAR.LE SB0, 0x0 ;  /* 0x000080000000791a */ /* 0x000fcc0000000000 */
[C---:B---3--:R-:W-:Y:S08]  /*2b60*/  HMMA.16816.F32 R48, R192.reuse, R16, R160 ;  /* 0x00000010c030723c */ /* 0x048ff000000018a0 */
        /* <DEDUP_REMOVED lines=31> */
[----:B------:R-:W-:Y:S01]  /*2d60*/  IMAD R2, R223, 0x80, R174 ;  /* 0x00000080df027824 */ /* 0x000fe200078e02ae */
        /* <DEDUP_REMOVED lines=27> */
.L_x_2685:
        /* <DEDUP_REMOVED lines=9> */
[----:B---3--:R-:W-:-:S02]  /*2fb0*/  IADD3 R8, P6, R2, R165, RZ ;  /* 0x000000a502087210 */ /* 0x008fc40007fde0ff */
[----:B------:R-:W-:-:S03]  /*2fc0*/  IADD3 R2, P5, R2, R166, RZ ;  /* 0x000000a602027210 */ /* 0x000fc60007fbe0ff */
[C-C-:B--2---:R-:W-:Y:S01]  /*2fd0*/  IMAD.X R9, R10.reuse, 0x1, R4.reuse, P6 ;  /* 0x000000010a097824 */ /* 0x144fe200030e0604 */
[C---:B----4-:R-:W-:Y:S01]  /*2fe0*/  IADD3 R12, P6, R7.reuse, R165, RZ ;  /* 0x000000a5070c7210 */ /* 0x050fe20007fde0ff */
[--C-:B------:R-:W-:Y:S01]  /*2ff0*/  IMAD.X R3, R10, 0x1, R5.reuse, P5 ;  /* 0x000000010a037824 */ /* 0x100fe200028e0605 */
[-C--:B------:R-:W-:Y:S02]  /*3000*/  IADD3 R10, P5, R7, R166.reuse, RZ ;  /* 0x000000a6070a7210 */ /* 0x080fe40007fbe0ff */
[----:B------:R2:W-:Y:S01]  /*3010*/  LDGSTS.E.BYPASS.LTC128B.128 [R219+0x8100], [R8.64], !P2 ;  /* 0x0810000008db7fae */ /* 0x0005e2000d101d46 */
[C---:B-----5:R-:W-:Y:S01]  /*3020*/  IMAD.X R13, R11.reuse, 0x1, R4, P6 ;  /* 0x000000010b0d7824 */ /* 0x060fe200030e0604 */
[----:B------:R-:W-:Y:S01]  /*3030*/  SEL R7, RZ, 0x10, P0 ;  /* 0x00000010ff077807 */ /* 0x000fe20000000000 */
[----:B------:R-:W-:Y:S01]  /*3040*/  IMAD.X R11, R11, 0x1, R5, P5 ;  /* 0x000000010b0b7824 */ /* 0x000fe200028e0605 */
[----:B------:R3:W-:Y:S04]  /*3050*/  LDGSTS.E.BYPASS.LTC128B.128 [R219+0xc100], [R2.64], !P0 ;  /* 0x0c10000002db7fae */ /* 0x0007e8000c101d46 */
[----:B------:R4:W-:Y:S04]  /*3060*/  LDGSTS.E.BYPASS.LTC128B.128 [R219+0x9100], [R12.64], !P2 ;  /* 0x091000000cdb7fae */ /* 0x0009e8000d101d46 */
[----:B------:R4:W-:Y:S01]  /*3070*/  LDGSTS.E.BYPASS.LTC128B.128 [R219+0xd100], [R10.64], !P0 ;  /* 0x0d1000000adb7fae */ /* 0x0009e2000c101d46 */
[----:B--2---:R-:W-:-:S02]  /*3080*/  IADD3 R8, P5, R14, R166, RZ ;  /* 0x000000a60e087210 */ /* 0x004fc40007fbe0ff */
[----:B---3--:R-:W-:-:S03]  /*3090*/  IADD3 R2, P6, R14, R165, RZ ;  /* 0x000000a50e027210 */ /* 0x008fc60007fde0ff */
[C---:B------:R-:W-:Y:S02]  /*30a0*/  IMAD.X R9, R15.reuse, 0x1, R5, P5 ;  /* 0x000000010f097824 */ /* 0x040fe400028e0605 */
[----:B------:R-:W-:-:S05]  /*30b0*/  IMAD.X R3, R15, 0x1, R4, P6 ;  /* 0x000000010f037824 */ /* 0x000fca00030e0604 */
[----:B------:R2:W-:Y:S04]  /*30c0*/  LDGSTS.E.BYPASS.LTC128B.128 [R219+0xa100], [R2.64], !P2 ;  /* 0x0a10000002db7fae */ /* 0x0005e8000d101d46 */
[----:B------:R3:W-:Y:S04]  /*30d0*/  LDGSTS.E.BYPASS.LTC128B.128 [R219+0xe100], [R8.64], !P0 ;  /* 0x0e10000008db7fae */ /* 0x0007e8000c101d46 */
[----:B--2---:R4:W2:Y:S01]  /*30e0*/  SHFL.IDX PT, R2, R6, 0x3, 0x181f ;  /* 0x00781f0006027f89 */ /* 0x0048a200000e0000 */
[----:B---3--:R-:W-:-:S04]  /*30f0*/  SEL R8, RZ, 0x10, P2 ;  /* 0x00000010ff087807 */ /* 0x008fc80001000000 */
.L_x_2686:
[----:B-1----:R-:W-:Y:S02]  /*3100*/  IADD3 R3, -R8, 0x10, RZ ;  /* 0x0000001008037810 */ /* 0x002fe40007ffe1ff */
[----:B------:R-:W-:-:S02]  /*3110*/  IADD3 R9, -R7, 0x10, RZ ;  /* 0x0000001007097810 */ /* 0x000fc40007ffe1ff */
[----:B------:R-:W-:Y:S02]  /*3120*/  LOP3.LUT R3, R3, 0xf, RZ, 0xc0, !PT ;  /* 0x0000000f03037812 */ /* 0x000fe400078ec0ff */
[----:B------:R-:W-:Y:S02]  /*3130*/  ISETP.NE.U32.AND P6, PT, R8, RZ, PT ;  /* 0x000000ff0800720c */ /* 0x000fe40003fc5070 */
[----:B--2-4-:R-:W-:Y:S02]  /*3140*/  IADD3 R6, P2, P0, R3, R2, R165 ;  /* 0x0000000203067210 */ /* 0x014fe4000785e0a5 */
        /* <DEDUP_REMOVED lines=9> */
[----:B------:R1:W-:Y:S04]  /*31e0*/  LDGSTS.E.BYPASS.LTC128B.128.ZFILL [R219+0xf100], [R2.64], P5 ;  /* 0x0f10000002db7fae */ /* 0x0003e8000a941d46 */
.L_x_2628:
[----:B------:R-:W-:Y:S05]  /*31f0*/  BSYNC B0 ;  /* 0x0000000000007941 */ /* 0x000fea0003800000 */
.L_x_2627:
[----:B-1----:R-:W2:Y:S04]  /*3200*/  LDL R3, [R1+0x38] ;  /* 0x0000380001037983 */ /* 0x002ea80000100800 */
[----:B------:R-:W2:Y:S04]  /*3210*/  LDL R0, [R1+0x44] ;  /* 0x0000440001007983 */ /* 0x000ea80000100800 */
[----:B------:R-:W3:Y:S01]  /*3220*/  LDL R7, [R1+0x48] ;  /* 0x0000480001077983 */ /* 0x000ee20000100800 */
[----:B------:R-:W-:Y:S01]  /*3230*/  MOV R2, 0xffffff80 ;  /* 0xffffff8000027802 */ /* 0x000fe20000000f00 */
[----:B------:R-:W-:-:S02]  /*3240*/  IMAD.MOV.U32 R5, RZ, RZ, c[0x0][0x2ac] ;  /* 0x0000ab00ff057624 */ /* 0x000fc400078e00ff */
[----:B------:R-:W0:Y:S02]  /*3250*/  LDGDEPBAR ;  /* 0x00000000000079af */ /* 0x000e240000000000 */
[----:B------:R-:W-:-:S04]  /*3260*/  IMAD R2, R223, R2, 0x81 ;  /* 0x00000081df027424 */ /* 0x000fc800078e0202 */
[----:B------:R-:W-:Y:S01]  /*3270*/  IMAD R2, R5, c[0x0][0x1d0], R2 ;  /* 0x0000740005027a24 */ /* 0x000fe200078e0202 */
[----:B--2---:R-:W-:-:S04]  /*3280*/  IADD3 R0, R0, R3, RZ ;  /* 0x0000000300007210 */ /* 0x004fc80007ffe0ff */
[----:B------:R-:W-:Y:S01]  /*3290*/  MOV R4, R0 ;  /* 0x0000000000047202 */ /* 0x000fe20000000f00 */
[----:B------:R-:W-:Y:S01]  /*32a0*/  @P4 IMAD.HI.U32 R3, R0, c[0x0][0x2c8], RZ ;  /* 0x0000b20000034a27 */ /* 0x000fe200078e00ff */
[----:B---3--:R-:W-:-:S03]  /*32b0*/  IADD3 R5, R2, -c[0x0][0x168], -R7 ;  /* 0x80005a0002057a10 */ /* 0x008fc60007ffe807 */
[----:B------:R-:W-:Y:S01]  /*32c0*/  IMAD.IADD R6, R164, 0x1, -R7 ;  /* 0x00000001a4067824 */ /* 0x000fe200078e0a07 */
[----:B------:R-:W-:Y:S01]  /*32d0*/  @P4 SHF.R.U32.HI R4, RZ, c[0x0][0x2cc], R3 ;  /* 0x0000b300ff044a19 */ /* 0x000fe20000011603 */
[----:B------:R-:W-:Y:S05]  /*32e0*/  BRA.DIV ~URZ, `(.L_x_2631) ;  /* 0x0000ce827f007947 */ /* 0x000fea000b800000 */
[----:B------:R1:W2:Y:S02]  /*32f0*/  SHFL.IDX PT, R0, R4, RZ, 0x1c1f ;  /* 0x001c1fff04007589 */ /* 0x0002a400000e0000 */
.L_x_2687:
        /* <DEDUP_REMOVED lines=81> */
[----:B-1----:R-:W-:Y:S02]  /*3810*/  FSEL R4, R106, -INF , P5 ;  /* 0xff8000006a047808 */ /* 0x002fe40002800000 */
[----:B------:R-:W-:Y:S02]  /*3820*/  FSEL R5, R107, -INF , P2 ;  /* 0xff8000006b057808 */ /* 0x000fe40001000000 */
[----:B------:R-:W-:Y:S02]  /*3830*/  ISETP.GT.AND P2, PT, R0, 0x9, PT ;  /* 0x000000090000780c */ /* 0x000fe40003f44270 */
[----:B------:R-:W-:Y:S02]  /*3840*/  FSEL R6, R98, -INF , P0 ;  /* 0xff80000062067808 */ /* 0x000fe40000000000 */
[----:B------:R-:W-:Y:S02]  /*3850*/  FMNMX.FTZ R3, R4, R5, !PT ;  /* 0x0000000504037209 */ /* 0x000fe40007810000 */
[----:B------:R-:W-:-:S02]  /*3860*/  FSEL R11, R99, -INF , P2 ;  /* 0xff800000630b7808 */ /* 0x000fc40001000000 */
[----:B------:R-:W-:Y:S02]  /*3870*/  ISETP.GT.AND P2, PT, R0, 0x10, PT ;  /* 0x000000100000780c */ /* 0x000fe40003f44270 */
[----:B------:R-:W-:Y:S02]  /*3880*/  FMNMX.FTZ R3, R6, R3, !PT ;  /* 0x0000000306037209 */ /* 0x000fe40007810000 */
[----:B------:R-:W-:Y:S02]  /*3890*/  ISETP.GT.AND P0, PT, R0, 0x11, PT ;  /* 0x000000110000780c */ /* 0x000fe40003f04270 */
[----:B------:R-:W-:Y:S02]  /*38a0*/  FSEL R61, R90, -INF , P2 ;  /* 0xff8000005a3d7808 */ /* 0x000fe40001000000 */
[----:B------:R-:W-:Y:S02]  /*38b0*/  FMNMX.FTZ R3, R11, R3, !PT ;  /* 0x000000030b037209 */ /* 0x000fe40007810000 */
[----:B------:R-:W-:-:S02]  /*38c0*/  FSEL R60, R91, -INF , P0 ;  /* 0xff8000005b3c7808 */ /* 0x000fc40000000000 */
[C---:B------:R-:W-:Y:S02]  /*38d0*/  ISETP.GT.AND P2, PT, R0.reuse, 0x18, PT ;  /* 0x000000180000780c */ /* 0x040fe40003f44270 */
[----:B------:R-:W-:Y:S02]  /*38e0*/  FMNMX.FTZ R3, R61, R3, !PT ;  /* 0x000000033d037209 */ /* 0x000fe40007810000 */
        /* <DEDUP_REMOVED lines=18> */
[----:B------:R-:W-:Y:S02]  /*3a10*/  FSEL R125, R55, -INF , P0 ;  /* 0xff800000377d7808 */ /* 0x000fe40000000000 */
[----:B------:R-:W-:Y:S02]  /*3a20*/  ISETP.GT.AND P2, PT, R0, 0x30, PT ;  /* 0x000000300000780c */ /* 0x000fe40003f44270 */
[----:B------:R-:W-:Y:S02]  /*3a30*/  FMNMX.FTZ R3, R124, R3, !PT ;  /* 0x000000037c037209 */ /* 0x000fe40007810000 */
[----:B------:R-:W-:-:S02]  /*3a40*/  FMNMX.FTZ R2, R144, R2, !PT ;  /* 0x0000000290027209 */ /* 0x000fc40007810000 */
[----:B------:R-:W-:Y:S02]  /*3a50*/  ISETP.GT.AND P0, PT, R0, 0x31, PT ;  /* 0x000000310000780c */ /* 0x000fe40003f04270 */
[----:B------:R-:W-:Y:S02]  /*3a60*/  FSEL R130, R50, -INF , P2 ;  /* 0xff80000032827808 */ /* 0x000fe40001000000 */
[----:B------:R-:W-:Y:S02]  /*3a70*/  FMNMX.FTZ R3, R125, R3, !PT ;  /* 0x000000037d037209 */ /* 0x000fe40007810000 */
[----:B------:R-:W-:Y:S02]  /*3a80*/  FMNMX.FTZ R2, R135, R2, !PT ;  /* 0x0000000287027209 */ /* 0x000fe40007810000 */
        /* <DEDUP_REMOVED lines=74> */
[----:B------:R-:W1:Y:S02]  /*3f30*/  SHFL.BFLY PT, R3, R0, 0x2, 0x1f ;  /* 0x0c401f0000037f89 */ /* 0x000e6400000e0000 */
[----:B------:R-:W-:-:S05]  /*3f40*/  FMNMX.FTZ R2, R172, R2, !PT ;  /* 0x00000002ac027209 */ /* 0x000fca0007810000 */
[----:B------:R-:W2:Y:S01]  /*3f50*/  SHFL.BFLY PT, R8, R2, 0x2, 0x1f ;  /* 0x0c401f0002087f89 */ /* 0x000ea200000e0000 */
[----:B-1----:R-:W-:-:S05]  /*3f60*/  FMNMX.FTZ R0, R3, R0, !PT ;  /* 0x0000000003007209 */ /* 0x002fca0007810000 */
[----:B------:R-:W1:Y:S01]  /*3f70*/  SHFL.BFLY PT, R117, R0, 0x1, 0x1f ;  /* 0x0c201f0000757f89 */ /* 0x000e6200000e0000 */
[----:B--2---:R-:W-:-:S05]  /*3f80*/  FMNMX.FTZ R8, R2, R8, !PT ;  /* 0x0000000802087209 */ /* 0x004fca0007810000 */
[----:B------:R2:W3:Y:S01]  /*3f90*/  SHFL.BFLY PT, R3, R8, 0x1, 0x1f ;  /* 0x0c201f0008037f89 */ /* 0x0004e200000e0000 */
[----:B-1----:R-:W-:-:S05]  /*3fa0*/  FMNMX.FTZ R117, R0, R117, !PT ;  /* 0x0000007500757209 */ /* 0x002fca0007810000 */
.L_x_2688:
[C---:B------:R-:W-:Y:S01]  /*3fb0*/  FMUL.FTZ R2, R117.reuse, c[0x0][0x2d0] ;  /* 0x0000b40075027a20 */ /* 0x040fe20000410000 */
[----:B------:R-:W-:Y:S01]  /*3fc0*/  FSETP.NEU.FTZ.AND P0, PT, R117, -INF , PT ;  /* 0xff8000007500780b */ /* 0x000fe20003f1d000 */
[----:B------:R-:W-:Y:S01]  /*3fd0*/  WARPSYNC 0xffffffff ;  /* 0xffffffff00007948 */ /* 0x000fe20003800000 */
[----:B--23--:R-:W-:Y:S01]  /*3fe0*/  FMNMX.FTZ R8, R3, R8, !PT ;  /* 0x0000000803087209 */ /* 0x00cfe20007810000 */
[----:B------:R-:W-:Y:S01]  /*3ff0*/  LDSM.16.MT88.4 R28, [R213] ;  /* 0x00000000d51c783b */ /* 0x000fe20000004200 */
[----:B------:R-:W-:Y:S02]  /*4000*/  FSEL R2, R2, RZ, P0 ;  /* 0x000000ff02027208 */ /* 0x000fe40000000000 */
[----:B------:R-:W-:Y:S01]  /*4010*/  FSETP.NEU.FTZ.AND P0, PT, R8, -INF , PT ;  /* 0xff8000000800780b */ /* 0x000fe20003f1d000 */
[----:B------:R-:W-:Y:S02]  /*4020*/  LDSM.16.MT88.4 R20, [R208] ;  /* 0x00000000d014783b */ /* 0x000fe40000004200 */
[----:B------:R-:W-:-:S02]  /*4030*/  FFMA.FTZ R0, R7, c[0x0][0x2d0], -R2 ;  /* 0x0000b40007007a23 */ /* 0x000fc40000010802 */
[--C-:B------:R-:W-:Y:S01]  /*4040*/  FFMA.FTZ R3, R10, c[0x0][0x2d0], -R2.reuse ;  /* 0x0000b4000a037a23 */ /* 0x100fe20000010802 */
[----:B------:R-:W-:Y:S01]  /*4050*/  LDSM.16.MT88.4 R24, [R208+0x4000] ;  /* 0x00400000d018783b */ /* 0x000fe20000004200 */
[----:B------:R1:W-:Y:S03]  /*4060*/  MUFU.EX2 R248, R0 ;  /* 0x0000000000f87308 */ /* 0x0003e60000000800 */
[----:B------:R-:W-:Y:S04]  /*4070*/  LDSM.16.MT88.4 R16, [R210] ;  /* 0x00000000d210783b */ /* 0x000fe80000004200 */
[----:B------:R-:W-:Y:S01]  /*4080*/  LDSM.16.MT88.4 R36, [R210+0x4000] ;  /* 0x00400000d224783b */ /* 0x000fe20000004200 */
[----:B------:R2:W-:Y:S03]  /*4090*/  MUFU.EX2 R251, R3 ;  /* 0x0000000300fb7308 */ /* 0x0005e60000000800 */
[----:B------:R-:W-:Y:S01]  /*40a0*/  LDSM.16.MT88.4 R32, [R209+0x4000] ;  /* 0x00400000d120783b */ /* 0x000fe20000004200 */
[----:B-1----:R-:W-:-:S04]  /*40b0*/  FFMA.FTZ R0, R9, c[0x0][0x2d0], -R2 ;  /* 0x0000b40009007a23 */ /* 0x002fc80000010802 */
[----:B------:R1:W3:Y:S01]  /*40c0*/  MUFU.EX2 R247, R0 ;  /* 0x0000000000f77308 */ /* 0x0002e20000000800 */
[----:B--2---:R-:W-:Y:S02]  /*40d0*/  FFMA.FTZ R3, R12, c[0x0][0x2d0], -R2 ;  /* 0x0000b4000c037a23 */ /* 0x004fe40000010802 */
[----:B------:R-:W2:Y:S05]  /*40e0*/  LDSM.16.MT88.4 R12, [R209] ;  /* 0x00000000d10c783b */ /* 0x000eaa0000004200 */
[----:B------:R4:W5:Y:S01]  /*40f0*/  MUFU.EX2 R202, R3 ;  /* 0x0000000300ca7308 */ /* 0x0009620000000800 */
[----:B-1----:R-:W-:-:S05]  /*4100*/  FMUL.FTZ R0, R8, c[0x0][0x2d0] ;  /* 0x0000b40008007a20 */ /* 0x002fca0000410000 */
[----:B------:R-:W-:-:S05]  /*4110*/  FSEL R0, R0, RZ, P0 ;  /* 0x000000ff00007208 */ /* 0x000fca0000000000 */
[----:B----4-:R-:W-:Y:S01]  /*4120*/  FFMA.FTZ R3, R4, c[0x0][0x2d0], -R0 ;  /* 0x0000b40004037a23 */ /* 0x010fe20000010800 */
[----:B---3--:R-:W-:-:S03]  /*4130*/  F2FP.PACK_AB R4, R247, R248 ;  /* 0x000000f8f704723e */ /* 0x008fc600000000ff */
[----:B------:R1:W-:Y:S02]  /*4140*/  MUFU.EX2 R9, R3 ;  /* 0x0000000300097308 */ /* 0x0003e40000000800 */
[----:B-1----:R-:W-:-:S06]  /*4150*/  FFMA.FTZ R3, R5, c[0x0][0x2d0], -R0 ;  /* 0x0000b40005037a23 */ /* 0x002fcc0000010800 */
[----:B------:R1:W3:Y:S02]  /*4160*/  MUFU.EX2 R116, R3 ;  /* 0x0000000300747308 */ /* 0x0002e40000000800 */
[----:B-1----:R-:W-:Y:S01]  /*4170*/  FFMA.FTZ R3, R6, c[0x0][0x2d0], -R0 ;  /* 0x0000b40006037a23 */ /* 0x002fe20000010800 */
[----:B-----5:R-:W-:Y:S02]  /*4180*/  F2FP.PACK_AB R6, R202, R251 ;  /* 0x000000fbca06723e */ /* 0x020fe400000000ff */
[----:B---3--:R-:W-:-:S03]  /*4190*/  F2FP.PACK_AB R5, R116, R9 ;  /* 0x000000097405723e */ /* 0x008fc600000000ff */
[----:B------:R1:W-:Y:S02]  /*41a0*/  MUFU.EX2 R203, R3 ;  /* 0x0000000300cb7308 */ /* 0x0003e40000000800 */
[----:B-1----:R-:W-:-:S06]  /*41b0*/  FFMA.FTZ R3, R11, c[0x0][0x2d0], -R0 ;  /* 0x0000b4000b037a23 */ /* 0x002fcc0000010800 */
[----:B------:R-:W1:Y:S02]  /*41c0*/  MUFU.EX2 R212, R3 ;  /* 0x0000000300d47308 */ /* 0x000e640000000800 */
[----:B-1----:R-:W-:Y:S01]  /*41d0*/  F2FP.PACK_AB R7, R212, R203 ;  /* 0x000000cbd407723e */ /* 0x002fe200000000ff */
[----:B------:R-:W-:-:S05]  /*41e0*/  FFMA.FTZ R3, R76, c[0x0][0x2d0], -R2 ;  /* 0x0000b4004c037a23 */ /* 0x000fca0000010802 */
[----:B------:R1:W-:Y:S01]  /*41f0*/  MUFU.EX2 R250, R3 ;  /* 0x0000000300fa7308 */ /* 0x0003e20000000800 */
[C---:B--2---:R-:W-:Y:S08]  /*4200*/  HMMA.16816.F32 R64, R4.reuse, R12, RZ ;  /* 0x0000000c0440723c */ /* 0x044ff000000018ff */
[----:B------:R-:W-:Y:S01]  /*4210*/  HMMA.16816.F32 R56, R4, R14, RZ ;  /* 0x0000000e0438723c */ /* 0x000fe200000018ff */
[----:B------:R-:W2:Y:S01]  /*4220*/  LDSM.16.MT88.4 R12, [R211+0x4000] ;  /* 0x00400000d30c783b */ /* 0x000ea20000004200 */
[----:B-1----:R-:W-:-:S06]  /*4230*/  FFMA.FTZ R3, R77, c[0x0][0x2d0], -R2 ;  /* 0x0000b4004d037a23 */ /* 0x002fcc0000010802 */
[C---:B------:R-:W-:Y:S01]  /*4240*/  HMMA.16816.F32 R52, R4.reuse, R28, RZ ;  /* 0x0000001c0434723c */ /* 0x040fe200000018ff */
[----:B------:R1:W-:Y:S07]  /*4250*/  MUFU.EX2 R218, R3 ;  /* 0x0000000300da7308 */ /* 0x0003ee0000000800 */
[C---:B------:R-:W-:Y:S01]  /*4260*/  HMMA.16816.F32 R48, R4.reuse, R30, RZ ;  /* 0x0000001e0430723c */ /* 0x040fe200000018ff */
[----:B------:R-:W3:Y:S07]  /*4270*/  LDSM.16.MT88.4 R28, [R208+0x800] ;  /* 0x00080000d01c783b */ /* 0x000eee0000004200 */
[----:B------:R-:W-:Y:S01]  /*4280*/  HMMA.16816.F32 R84, R4, R20, RZ ;  /* 0x000000140454723c */ /* 0x000fe200000018ff */
[----:B-1----:R-:W-:-:S04]  /*4290*/  FFMA.FTZ R3, R78, c[0x0][0x2d0], -R2 ;  /* 0x0000b4004e037a23 */ /* 0x002fc80000010802 */
[----:B------:R1:W-:Y:S03]  /*42a0*/  MUFU.EX2 R249, R3 ;  /* 0x0000000300f97308 */ /* 0x0003e60000000800 */
[C---:B------:R-:W-:Y:S01]  /*42b0*/  HMMA.16816.F32 R80, R4.reuse, R22, RZ ;  /* 0x000000160450723c */ /* 0x040fe200000018ff */
[----:B------:R-:W-:Y:S07]  /*42c0*/  LDSM.16.MT88.4 R20, [R209+0x800] ;  /* 0x00080000d114783b */ /* 0x000fee0000004200 */
[----:B------:R-:W-:Y:S01]  /*42d0*/  HMMA.16816.F32 R44, R4, R24, RZ ;  /* 0x00000018042c723c */ /* 0x000fe200000018ff */
[----:B-1----:R-:W-:-:S07]  /*42e0*/  FFMA.FTZ R3, R79, c[0x0][0x2d0], -R2 ;  /* 0x0000b4004f037a23 */ /* 0x002fce0000010802 */
[C---:B------:R-:W-:Y:S01]  /*42f0*/  HMMA.16816.F32 R40, R4.reuse, R26, RZ ;  /* 0x0000001a0428723c */ /* 0x040fe200000018ff */
[----:B------:R-:W1:Y:S01]  /*4300*/  LDSM.16.MT88.4 R24, [R210+0x800] ;  /* 0x00080000d218783b */ /* 0x000e620000004200 */
[----:B------:R4:W5:Y:S06]  /*4310*/  MUFU.EX2 R252, R3 ;  /* 0x0000000300fc7308 */ /* 0x00096c0000000800 */
[C---:B------:R-:W-:Y:S08]  /*4320*/  HMMA.16816.F32 R72, R4.reuse, R16, RZ ;  /* 0x000000100448723c */ /* 0x040ff000000018ff */
[----:B------:R-:W-:Y:S01]  /*4330*/  HMMA.16816.F32 R68, R4, R18, RZ ;  /* 0x000000120444723c */ /* 0x000fe200000018ff */
[----:B------:R-:W1:Y:S01]  /*4340*/  LDSM.16.MT88.4 R16, [R211+0x800] ;  /* 0x00080000d310783b */ /* 0x000e620000004200 */
[----:B----4-:R-:W-:-:S04]  /*4350*/  FFMA.FTZ R3, R61, c[0x0][0x2d0], -R0 ;  /* 0x0000b4003d037a23 */ /* 0x010fc80000010800 */
[----:B------:R4:W-:Y:S02]  /*4360*/  MUFU.EX2 R246, R3 ;  /* 0x0000000300f67308 */ /* 0x0009e40000000800 */
[C---:B--2---:R-:W-:Y:S08]  /*4370*/  HMMA.16816.F32 R104, R4.reuse, R12, RZ ;  /* 0x0000000c0468723c */ /* 0x044ff000000018ff */
[----:B------:R-:W-:Y:S01]  /*4380*/  HMMA.16816.F32 R92, R4, R14, RZ ;  /* 0x0000000e045c723c */ /* 0x000fe200000018ff */
[----:B------:R-:W2:Y:S01]  /*4390*/  LDSM.16.MT88.4 R12, [R208+0x4800] ;  /* 0x00480000d00c783b */ /* 0x000ea20000004200 */
[----:B----4-:R-:W-:-:S06]  /*43a0*/  FFMA.FTZ R3, R60, c[0x0][0x2d0], -R0 ;  /* 0x0000b4003c037a23 */ /* 0x010fcc0000010800 */
[C---:B------:R-:W-:Y:S01]  /*43b0*/  HMMA.16816.F32 R88, R4.reuse, R36, RZ ;  /* 0x000000240458723c */ /* 0x040fe200000018ff */
[----:B------:R4:W1:Y:S07]  /*43c0*/  MUFU.EX2 R244, R3 ;  /* 0x0000000300f47308 */ /* 0x00086e0000000800 */
[C---:B------:R-:W-:Y:S08]  /*43d0*/  HMMA.16816.F32 R36, R4.reuse, R38, RZ ;  /* 0x000000260424723c */ /* 0x040ff000000018ff */
[----:B------:R-:W-:Y:S01]  /*43e0*/  HMMA.16816.F32 R96, R4, R32, RZ ;  /* 0x000000200460723c */ /* 0x000fe200000018ff */
[----:B----4-:R-:W-:-:S04]  /*43f0*/  FFMA.FTZ R3, R63, c[0x0][0x2d0], -R0 ;  /* 0x0000b4003f037a23 */ /* 0x010fc80000010800 */
[----:B------:R4:W-:Y:S03]  /*4400*/  MUFU.EX2 R245, R3 ;  /* 0x0000000300f57308 */ /* 0x0009e60000000800 */
[----:B------:R-:W-:Y:S01]  /*4410*/  HMMA.16816.F32 R100, R4, R34, RZ ;  /* 0x000000220464723c */ /* 0x000fe200000018ff */
[----:B------:R-:W2:Y:S06]  /*4420*/  LDSM.16.MT88.4 R32, [R210+0x4800] ;  /* 0x00480000d220783b */ /* 0x000eac0000004200 */
[----:B------:R-:W-:Y:S01]  /*4430*/  FFMA.FTZ R4, R62, c[0x0][0x2d0], -R0 ;  /* 0x0000b4003e047a23 */ /* 0x000fe20000010800 */
[----:B-----5:R-:W-:-:S02]  /*4440*/  F2FP.PACK_AB R6, R252, R249 ;  /* 0x000000f9fc06723e */ /* 0x020fc400000000ff */
[----:B-1----:R-:W-:Y:S01]  /*4450*/  F2FP.PACK_AB R5, R244, R246 ;  /* 0x000000f6f405723e */ /* 0x002fe200000000ff */
[----:B------:R1:W5:Y:S01]  /*4460*/  MUFU.EX2 R243, R4 ;  /* 0x0000000400f37308 */ /* 0x0003620000000800 */
[----:B----4-:R-:W-:-:S07]  /*4470*/  FFMA.FTZ R3, R128, c[0x0][0x2d0], -R2 ;  /* 0x0000b40080037a23 */ /* 0x010fce0000010802 */
[----:B------:R4:W-:Y:S01]  /*4480*/  MUFU.EX2 R239, R3 ;  /* 0x0000000300ef7308 */ /* 0x0009e20000000800 */
[----:B-1----:R-:W-:Y:S02]  /*4490*/  F2FP.PACK_AB R4, R218, R250 ;  /* 0x000000fada04723e */ /* 0x002fe400000000ff */
[----:B-----5:R-:W-:Y:S01]  /*44a0*/  F2FP.PACK_AB R7, R245, R243 ;  /* 0x000000f3f507723e */ /* 0x020fe200000000ff */
[----:B----4-:R-:W-:-:S06]  /*44b0*/  FFMA.FTZ R3, R127, c[0x0][0x2d0], -R2 ;  /* 0x0000b4007f037a23 */ /* 0x010fcc0000010802 */
[C---:B---3--:R-:W-:Y:S01]  /*44c0*/  HMMA.16816.F32 R112, R4.reuse, R30, R80 ;  /* 0x0000001e0470723c */ /* 0x048fe20000001850 */
[----:B------:R1:W-:Y:S07]  /*44d0*/  MUFU.EX2 R242, R3 ;  /* 0x0000000300f27308 */ /* 0x0003ee0000000800 */
[C---:B------:R-:W-:Y:S08]  /*44e0*/  HMMA.16816.F32 R108, R4.reuse, R24, R72 ;  /* 0x00000018046c723c */ /* 0x040ff00000001848 */
[----:B------:R-:W-:Y:S01]  /*44f0*/  HMMA.16816.F32 R80, R4, R20, R64 ;  /* 0x000000140450723c */ /* 0x000fe20000001840 */
[----:B-1----:R-:W-:-:S04]  /*4500*/  FFMA.FTZ R3, R126, c[0x0][0x2d0], -R2 ;  /* 0x0000b4007e037a23 */ /* 0x002fc80000010802 */
[----:B------:R1:W-:Y:S03]  /*4510*/  MUFU.EX2 R241, R3 ;  /* 0x0000000300f17308 */ /* 0x0003e60000000800 */
[C---:B------:R-:W-:Y:S08]  /*4520*/  HMMA.16816.F32 R72, R4.reuse, R16, R52 ;  /* 0x000000100448723c */ /* 0x040ff00000001834 */
[----:B------:R-:W-:Y:S01]  /*4530*/  HMMA.16816.F32 R64, R4, R18, R48 ;  /* 0x000000120440723c */ /* 0x000fe20000001830 */
[----:B------:R-:W3:Y:S01]  /*4540*/  LDSM.16.MT88.4 R16, [R211+0x4800] ;  /* 0x00480000d310783b */ /* 0x000ee20000004200 */
[----:B-1----:R-:W-:-:S06]  /*4550*/  FFMA.FTZ R3, R129, c[0x0][0x2d0], -R2 ;  /* 0x0000b40081037a23 */ /* 0x002fcc0000010802 */
[C---:B--2---:R-:W-:Y:S01]  /*4560*/  HMMA.16816.F32 R60, R4.reuse, R12, R44 ;  /* 0x0000000c043c723c */ /* 0x044fe2000000182c */
[----:B------:R1:W2:Y:S07]  /*4570*/  MUFU.EX2 R240, R3 ;  /* 0x0000000300f07308 */ /* 0x0002ae0000000800 */
[C---:B------:R-:W-:Y:S01]  /*4580*/  HMMA.16816.F32 R44, R4.reuse, R14, R40 ;  /* 0x0000000e042c723c */ /* 0x040fe20000001828 */
[----:B------:R-:W4:Y:S07]  /*4590*/  LDSM.16.MT88.4 R12, [R209+0x4800] ;  /* 0x00480000d10c783b */ /* 0x000f2e0000004200 */
[----:B------:R-:W-:Y:S01]  /*45a0*/  HMMA.16816.F32 R120, R4, R28, R84 ;  /* 0x0000001c0478723c */ /* 0x000fe20000001854 */
[----:B------:R-:W-:Y:S01]  /*45b0*/  LDSM.16.MT88.4 R28, [R208+0x1000] ;  /* 0x00100000d01c783b */ /* 0x000fe20000004200 */
[----:B-1----:R-:W-:-:S04]  /*45c0*/  FFMA.FTZ R3, R118, c[0x0][0x2d0], -R0 ;  /* 0x0000b40076037a23 */ /* 0x002fc80000010800 */
[----:B------:R1:W-:Y:S02]  /*45d0*/  MUFU.EX2 R238, R3 ;  /* 0x0000000300ee7308 */ /* 0x0003e40000000800 */
[C---:B------:R-:W-:Y:S01]  /*45e0*/  HMMA.16816.F32 R84, R4.reuse, R26, R68 ;  /* 0x0000001a0454723c */ /* 0x040fe20000001844 */
[----:B------:R-:W5:Y:S07]  /*45f0*/  LDSM.16.MT88.4 R24, [R210+0x1000] ;  /* 0x00100000d218783b */ /* 0x000f6e0000004200 */
[----:B------:R-:W-:Y:S01]  /*4600*/  HMMA.16816.F32 R76, R4, R22, R56 ;  /* 0x00000016044c723c */ /* 0x000fe20000001838 */
[----:B------:R-:W2:Y:S01]  /*4610*/  LDSM.16.MT88.4 R20, [R209+0x1000] ;  /* 0x00100000d114783b */ /* 0x000ea20000004200 */
[----:B-1----:R-:W-:-:S06]  /*4620*/  FFMA.FTZ R3, R119, c[0x0][0x2d0], -R0 ;  /* 0x0000b40077037a23 */ /* 0x002fcc0000010800 */
[C---:B------:R-:W-:Y:S01]  /*4630*/  HMMA.16816.F32 R56, R4.reuse, R34, R36 ;  /* 0x000000220438723c */ /* 0x040fe20000001824 */
[----:B------:R1:W1:Y:S07]  /*4640*/  MUFU.EX2 R236, R3 ;  /* 0x0000000300ec7308 */ /* 0x00026e0000000800 */
[C---:B---3--:R-:W-:Y:S08]  /*4650*/  HMMA.16816.F32 R68, R4.reuse, R16, R104 ;  /* 0x000000100444723c */ /* 0x048ff00000001868 */
[----:B------:R-:W-:Y:S01]  /*4660*/  HMMA.16816.F32 R36, R4, R18, R92 ;  /* 0x000000120424723c */ /* 0x000fe2000000185c */
[----:B------:R-:W3:Y:S01]  /*4670*/  LDSM.16.MT88.4 R16, [R211+0x1000] ;  /* 0x00100000d310783b */ /* 0x000ee20000004200 */
[----:B-1----:R-:W-:-:S04]  /*4680*/  FFMA.FTZ R3, R125, c[0x0][0x2d0], -R0 ;  /* 0x0000b4007d037a23 */ /* 0x002fc80000010800 */
[----:B------:R1:W-:Y:S02]  /*4690*/  MUFU.EX2 R235, R3 ;  /* 0x0000000300eb7308 */ /* 0x0003e40000000800 */
[C---:B----4-:R-:W-:Y:S08]  /*46a0*/  HMMA.16816.F32 R48, R4.reuse, R12, R96 ;  /* 0x0000000c0430723c */ /* 0x050ff00000001860 */
[----:B------:R-:W-:Y:S01]  /*46b0*/  HMMA.16816.F32 R40, R4, R14, R100 ;  /* 0x0000000e0428723c */ /* 0x000fe20000001864 */
[----:B------:R-:W4:Y:S01]  /*46c0*/  LDSM.16.MT88.4 R12, [R208+0x5000] ;  /* 0x00500000d00c783b */ /* 0x000f220000004200 */
[----:B-1----:R-:W-:-:S06]  /*46d0*/  FFMA.FTZ R3, R144, c[0x0][0x2d0], -R2 ;  /* 0x0000b40090037a23 */ /* 0x002fcc0000010802 */
[----:B------:R-:W-:Y:S01]  /*46e0*/  HMMA.16816.F32 R52, R4, R32, R88 ;  /* 0x000000200434723c */ /* 0x000fe20000001858 */
[----:B------:R-:W-:Y:S01]  /*46f0*/  LDSM.16.MT88.4 R32, [R210+0x5000] ;  /* 0x00500000d220783b */ /* 0x000fe20000004200 */
[----:B------:R1:W-:Y:S05]  /*4700*/  MUFU.EX2 R230, R3 ;  /* 0x0000000300e67308 */ /* 0x0003ea0000000800 */
[----:B------:R-:W-:Y:S01]  /*4710*/  FFMA.FTZ R4, R124, c[0x0][0x2d0], -R0 ;  /* 0x0000b4007c047a23 */ /* 0x000fe20000010800 */
[----:B--2---:R-:W-:Y:S01]  /*4720*/  F2FP.PACK_AB R6, R240, R241 ;  /* 0x000000f1f006723e */ /* 0x004fe200000000ff */
[----:B------:R-:W-:Y:S01]  /*4730*/  LDSM.16.MT88.4 R124, [R208+0x3800] ;  /* 0x00380000d07c783b */ /* 0x000fe20000004200 */
[----:B------:R-:W-:Y:S01]  /*4740*/  F2FP.PACK_AB R5, R236, R238 ;  /* 0x000000eeec05723e */ /* 0x000fe200000000ff */
[----:B------:R2:W2:Y:S01]  /*4750*/  MUFU.EX2 R234, R4 ;  /* 0x0000000400ea7308 */ /* 0x0004a20000000800 */
[----:B-1----:R-:W-:-:S07]  /*4760*/  FFMA.FTZ R3, R135, c[0x0][0x2d0], -R2 ;  /* 0x0000b40087037a23 */ /* 0x002fce0000010802 */
[----:B------:R1:W-:Y:S01]  /*4770*/  MUFU.EX2 R233, R3 ;  /* 0x0000000300e97308 */ /* 0x0003e20000000800 */
[----:B--2---:R-:W-:Y:S02]  /*4780*/  F2FP.PACK_AB R4, R242, R239 ;  /* 0x000000eff204723e */ /* 0x004fe400000000ff */
[----:B------:R-:W-:-:S07]  /*4790*/  F2FP.PACK_AB R7, R235, R234 ;  /* 0x000000eaeb07723e */ /* 0x000fce00000000ff */
[----:B-----5:R-:W-:Y:S01]  /*47a0*/  HMMA.16816.F32 R88, R4, R26, R84 ;  /* 0x0000001a0458723c */ /* 0x020fe20000001854 */
[----:B-1----:R-:W-:-:S04]  /*47b0*/  FFMA.FTZ R3, R134, c[0x0][0x2d0], -R2 ;  /* 0x0000b40086037a23 */ /* 0x002fc80000010802 */
[----:B------:R1:W-:Y:S03]  /*47c0*/  MUFU.EX2 R232, R3 ;  /* 0x0000000300e87308 */ /* 0x0003e60000000800 */
[C---:B------:R-:W-:Y:S08]  /*47d0*/  HMMA.16816.F32 R84, R4.reuse, R20, R80 ;  /* 0x000000140454723c */ /* 0x040ff00000001850 */
[----:B------:R-:W-:Y:S01]  /*47e0*/  HMMA.16816.F32 R80, R4, R22, R76 ;  /* 0x000000160450723c */ /* 0x000fe2000000184c */
[----:B------:R-:W-:Y:S01]  /*47f0*/  LDSM.16.MT88.4 R20, [R209+0x1800] ;  /* 0x00180000d114783b */ /* 0x000fe20000004200 */
[----:B-1----:R-:W-:-:S06]  /*4800*/  FFMA.FTZ R3, R145, c[0x0][0x2d0], -R2 ;  /* 0x0000b40091037a23 */ /* 0x002fcc0000010802 */
[C---:B---3--:R-:W-:Y:S01]  /*4810*/  HMMA.16816.F32 R76, R4.reuse, R16, R72 ;  /* 0x00000010044c723c */ /* 0x048fe20000001848 */
[----:B------:R1:W2:Y:S07]  /*4820*/  MUFU.EX2 R231, R3 ;  /* 0x0000000300e77308 */ /* 0x0002ae0000000800 */
[C---:B------:R-:W-:Y:S01]  /*4830*/  HMMA.16816.F32 R72, R4.reuse, R18, R64 ;  /* 0x000000120448723c */ /* 0x040fe20000001840 */
[----:B------:R-:W3:Y:S07]  /*4840*/  LDSM.16.MT88.4 R16, [R211+0x5000] ;  /* 0x00500000d310783b */ /* 0x000eee0000004200 */
[----:B----4-:R-:W-:Y:S01]  /*4850*/  HMMA.16816.F32 R64, R4, R12, R60 ;  /* 0x0000000c0440723c */ /* 0x010fe2000000183c */
[----:B-1----:R-:W-:-:S04]  /*4860*/  FFMA.FTZ R3, R130, c[0x0][0x2d0], -R0 ;  /* 0x0000b40082037a23 */ /* 0x002fc80000010800 */
[----:B------:R1:W-:Y:S03]  /*4870*/  MUFU.EX2 R229, R3 ;  /* 0x0000000300e57308 */ /* 0x0003e60000000800 */
[C---:B------:R-:W-:Y:S01]  /*4880*/  HMMA.16816.F32 R60, R4.reuse, R14, R44 ;  /* 0x0000000e043c723c */ /* 0x040fe2000000182c */
[----:B------:R-:W4:Y:S07]  /*4890*/  LDSM.16.MT88.4 R12, [R209+0x5000] ;  /* 0x00500000d10c783b */ /* 0x000f2e0000004200 */
[----:B------:R-:W-:Y:S01]  /*48a0*/  HMMA.16816.F32 R104, R4, R28, R120 ;  /* 0x0000001c0468723c */ /* 0x000fe20000001878 */
[----:B-1----:R-:W-:-:S07]  /*48b0*/  FFMA.FTZ R3, R131, c[0x0][0x2d0], -R0 ;  /* 0x0000b40083037a23 */ /* 0x002fce0000010800 */
[C---:B------:R-:W-:Y:S01]  /*48c0*/  HMMA.16816.F32 R100, R4.reuse, R30, R112 ;  /* 0x0000001e0464723c */ /* 0x040fe20000001870 */
[----:B------:R-:W-:Y:S01]  /*48d0*/  LDSM.16.MT88.4 R28, [R208+0x1800] ;  /* 0x00180000d01c783b */ /* 0x000fe20000004200 */
[----:B------:R1:W5:Y:S06]  /*48e0*/  MUFU.EX2 R228, R3 ;  /* 0x0000000300e47308 */ /* 0x00036c0000000800 */
[C---:B------:R-:W-:Y:S01]  /*48f0*/  HMMA.16816.F32 R92, R4.reuse, R24, R108 ;  /* 0x00000018045c723c */ /* 0x040fe2000000186c */
[----:B------:R-:W-:Y:S06]  /*4900*/  LDSM.16.MT88.4 R24, [R210+0x1800] ;  /* 0x00180000d218783b */ /* 0x000fec0000004200 */
[----:B------:R-:W-:Y:S01]  /*4910*/  MOV R110, R212 ;  /* 0x000000d4006e7202 */ /* 0x000fe20000000f00 */
[----:B---3--:R-:W-:Y:S01]  /*4920*/  HMMA.16816.F32 R36, R4, R18, R36 ;  /* 0x000000120424723c */ /* 0x008fe20000001824 */
[----:B------:R-:W-:Y:S01]  /*4930*/  MOV R111, R218 ;  /* 0x000000da006f7202 */ /* 0x000fe20000000f00 */
[----:B-1----:R-:W-:Y:S01]  /*4940*/  FFMA.FTZ R3, R133, c[0x0][0x2d0], -R0 ;  /* 0x0000b40085037a23 */ /* 0x002fe20000010800 */
[----:B------:R-:W-:-:S02]  /*4950*/  MOV R109, R203 ;  /* 0x000000cb006d7202 */ /* 0x000fc40000000f00 */
[----:B------:R-:W-:Y:S01]  /*4960*/  MOV R108, R202 ;  /* 0x000000ca006c7202 */ /* 0x000fe20000000f00 */
[----:B------:R1:W-:Y:S02]  /*4970*/  MUFU.EX2 R227, R3 ;  /* 0x0000000300e37308 */ /* 0x0003e40000000800 */
[C---:B------:R-:W-:Y:S08]  /*4980*/  HMMA.16816.F32 R52, R4.reuse, R32, R52 ;  /* 0x000000200434723c */ /* 0x040ff00000001834 */
[----:B----4-:R-:W-:Y:S01]  /*4990*/  HMMA.16816.F32 R44, R4, R14, R40 ;  /* 0x0000000e042c723c */ /* 0x010fe20000001828 */
        /* <DEDUP_REMOVED lines=8> */
[----:B---3--:R-:W-:-:S05]  /*4a20*/  FFMA.FTZ R3, R151, c[0x0][0x2d0], -R2 ;  /* 0x0000b40097037a23 */ /* 0x008fca0000010802 */
[----:B------:R-:W-:Y:S01]  /*4a30*/  FFMA.FTZ R4, R132, c[0x0][0x2d0], -R0 ;  /* 0x0000b40084047a23 */ /* 0x000fe20000010800 */
[----:B--2---:R-:W-:Y:S01]  /*4a40*/  F2FP.PACK_AB R6, R231, R232 ;  /* 0x000000e8e706723e */ /* 0x004fe200000000ff */
        /* <DEDUP_REMOVED lines=19> */
[----:B------:R-:W5:Y:S01]  /*4b80*/  LDSM.16.MT88.4 R24, [R210+0x2000] ;  /* 0x00200000d218783b */ /* 0x000f620000004200 */
[----:B----4-:R-:W-:-:S04]  /*4b90*/  FFMA.FTZ R3, R147, c[0x0][0x2d0], -R0 ;  /* 0x0000b40093037a23 */ /* 0x010fc80000010800 */
[----:B------:R4:W1:Y:S02]  /*4ba0*/  MUFU.EX2 R202, R3 ;  /* 0x0000000300ca7308 */ /* 0x0008640000000800 */
[C---:B------:R-:W-:Y:S08]  /*4bb0*/  HMMA.16816.F32 R84, R4.reuse, R20, R84 ;  /* 0x000000140454723c */ /* 0x040ff00000001854 */
[----:B---3--:R-:W-:Y:S01]  /*4bc0*/  HMMA.16816.F32 R40, R4, R16, R40 ;  /* 0x000000100428723c */ /* 0x008fe20000001828 */
[----:B----4-:R-:W-:-:S07]  /*4bd0*/  FFMA.FTZ R3, R149, c[0x0][0x2d0], -R0 ;  /* 0x0000b40095037a23 */ /* 0x010fce0000010800 */
[C---:B------:R-:W-:Y:S01]  /*4be0*/  HMMA.16816.F32 R36, R4.reuse, R18, R36 ;  /* 0x000000120424723c */ /* 0x040fe20000001824 */
[----:B------:R-:W3:Y:S01]  /*4bf0*/  LDSM.16.MT88.4 R16, [R211+0x2000] ;  /* 0x00200000d310783b */ /* 0x000ee20000004200 */
[----:B------:R4:W-:Y:S06]  /*4c00*/  MUFU.EX2 R131, R3 ;  /* 0x0000000300837308 */ /* 0x0009ec0000000800 */
[C---:B------:R-:W-:Y:S01]  /*4c10*/  HMMA.16816.F32 R80, R4.reuse, R22, R80 ;  /* 0x000000160450723c */ /* 0x040fe20000001850 */
[----:B------:R-:W2:Y:S07]  /*4c20*/  LDSM.16.MT88.4 R20, [R209+0x2000] ;  /* 0x00200000d114783b */ /* 0x000eae0000004200 */
[----:B-1----:R-:W-:Y:S01]  /*4c30*/  HMMA.16816.F32 R48, R4, R12, R48 ;  /* 0x0000000c0430723c */ /* 0x002fe20000001830 */
[----:B----4-:R-:W-:Y:S01]  /*4c40*/  FFMA.FTZ R3, R160, c[0x0][0x2d0], -R2 ;  /* 0x0000b400a0037a23 */ /* 0x010fe20000010802 */
[----:B------:R-:W-:-:S03]  /*4c50*/  MOV R160, R9 ;  /* 0x0000000900a07202 */ /* 0x000fc60000000f00 */
[----:B------:R1:W-:Y:S03]  /*4c60*/  MUFU.EX2 R129, R3 ;  /* 0x0000000300817308 */ /* 0x0003e60000000800 */
[C---:B------:R-:W-:Y:S01]  /*4c70*/  HMMA.16816.F32 R44, R4.reuse, R14, R44 ;  /* 0x0000000e042c723c */ /* 0x040fe2000000182c */
[----:B------:R-:W4:Y:S07]  /*4c80*/  LDSM.16.MT88.4 R12, [R208+0x6000] ;  /* 0x00600000d00c783b */ /* 0x000f2e0000004200 */
[----:B------:R-:W-:Y:S01]  /*4c90*/  HMMA.16816.F32 R104, R4, R28, R104 ;  /* 0x0000001c0468723c */ /* 0x000fe20000001868 */
[----:B-1----:R-:W-:-:S07]  /*4ca0*/  FFMA.FTZ R3, R159, c[0x0][0x2d0], -R2 ;  /* 0x0000b4009f037a23 */ /* 0x002fce0000010802 */
[C---:B------:R-:W-:Y:S01]  /*4cb0*/  HMMA.16816.F32 R100, R4.reuse, R30, R100 ;  /* 0x0000001e0464723c */ /* 0x040fe20000001864 */
[----:B------:R-:W-:Y:S01]  /*4cc0*/  LDSM.16.MT88.4 R28, [R208+0x2000] ;  /* 0x00200000d01c783b */ /* 0x000fe20000004200 */
[----:B------:R-:W-:Y:S01]  /*4cd0*/  MOV R159, R116 ;  /* 0x00000074009f7202 */ /* 0x000fe20000000f00 */
[----:B------:R1:W-:Y:S05]  /*4ce0*/  MUFU.EX2 R153, R3 ;  /* 0x0000000300997308 */ /* 0x0003ea0000000800 */
[C---:B------:R-:W-:Y:S08]  /*4cf0*/  HMMA.16816.F32 R52, R4.reuse, R32, R52 ;  /* 0x000000200434723c */ /* 0x040ff00000001834 */
[----:B------:R-:W-:Y:S01]  /*4d00*/  HMMA.16816.F32 R56, R4, R34, R56 ;  /* 0x000000220438723c */ /* 0x000fe20000001838 */
[----:B------:R-:W3:Y:S01]  /*4d10*/  LDSM.16.MT88.4 R32, [R210+0x6000] ;  /* 0x00600000d220783b */ /* 0x000ee20000004200 */
[----:B-1----:R-:W-:-:S05]  /*4d20*/  FFMA.FTZ R3, R158, c[0x0][0x2d0], -R2 ;  /* 0x0000b4009e037a23 */ /* 0x002fca0000010802 */
[----:B------:R-:W-:Y:S01]  /*4d30*/  FFMA.FTZ R4, R148, c[0x0][0x2d0], -R0 ;  /* 0x0000b40094047a23 */ /* 0x000fe20000010800 */
[----:B--2---:R-:W-:Y:S01]  /*4d40*/  F2FP.PACK_AB R6, R218, R220 ;  /* 0x000000dcda06723e */ /* 0x004fe200000000ff */
[----:B------:R1:W-:Y:S01]  /*4d50*/  MUFU.EX2 R152, R3 ;  /* 0x0000000300987308 */ /* 0x0003e20000000800 */
[----:B------:R-:W-:-:S07]  /*4d60*/  F2FP.PACK_AB R5, R202, R203 ;  /* 0x000000cbca05723e */ /* 0x000fce00000000ff */
[----:B------:R2:W2:Y:S01]  /*4d70*/  MUFU.EX2 R130, R4 ;  /* 0x0000000400827308 */ /* 0x0004a20000000800 */
[----:B-1----:R-:W-:-:S07]  /*4d80*/  FFMA.FTZ R3, R161, c[0x0][0x2d0], -R2 ;  /* 0x0000b400a1037a23 */ /* 0x002fce0000010802 */
[----:B------:R1:W1:Y:S01]  /*4d90*/  MUFU.EX2 R151, R3 ;  /* 0x0000000300977308 */ /* 0x0002620000000800 */
[----:B--2---:R-:W-:Y:S02]  /*4da0*/  F2FP.PACK_AB R4, R224, R212 ;  /* 0x000000d4e004723e */ /* 0x004fe400000000ff */
[----:B------:R-:W-:-:S07]  /*4db0*/  F2FP.PACK_AB R7, R131, R130 ;  /* 0x000000828307723e */ /* 0x000fce00000000ff */
[----:B-----5:R-:W-:Y:S01]  /*4dc0*/  HMMA.16816.F32 R96, R4, R24, R92 ;  /* 0x000000180460723c */ /* 0x020fe2000000185c */
[----:B-1----:R-:W-:-:S04]  /*4dd0*/  FFMA.FTZ R3, R154, c[0x0][0x2d0], -R0 ;  /* 0x0000b4009a037a23 */ /* 0x002fc80000010800 */
[----:B------:R1:W-:Y:S03]  /*4de0*/  MUFU.EX2 R128, R3 ;  /* 0x0000000300807308 */ /* 0x0003e60000000800 */
[C---:B------:R-:W-:Y:S01]  /*4df0*/  HMMA.16816.F32 R92, R4.reuse, R26, R88 ;  /* 0x0000001a045c723c */ /* 0x040fe20000001858 */
[----:B------:R-:W-:Y:S07]  /*4e00*/  LDSM.16.MT88.4 R24, [R208+0x2800] ;  /* 0x00280000d018783b */ /* 0x000fee0000004200 */
[----:B---3--:R-:W-:Y:S01]  /*4e10*/  HMMA.16816.F32 R72, R4, R18, R68 ;  /* 0x000000120448723c */ /* 0x008fe20000001844 */
[----:B-1----:R-:W-:-:S07]  /*4e20*/  FFMA.FTZ R3, R155, c[0x0][0x2d0], -R0 ;  /* 0x0000b4009b037a23 */ /* 0x002fce0000010800 */
[C---:B------:R-:W-:Y:S01]  /*4e30*/  HMMA.16816.F32 R88, R4.reuse, R20, R84 ;  /* 0x000000140458723c */ /* 0x040fe20000001854 */
[----:B------:R1:W2:Y:S07]  /*4e40*/  MUFU.EX2 R150, R3 ;  /* 0x0000000300967308 */ /* 0x0002ae0000000800 */
[C---:B----4-:R-:W-:Y:S08]  /*4e50*/  HMMA.16816.F32 R68, R4.reuse, R12, R64 ;  /* 0x0000000c0444723c */ /* 0x050ff00000001840 */
[----:B------:R-:W-:Y:S01]  /*4e60*/  HMMA.16816.F32 R84, R4, R22, R80 ;  /* 0x000000160454723c */ /* 0x000fe20000001850 */
[----:B------:R-:W-:Y:S01]  /*4e70*/  LDSM.16.MT88.4 R20, [R210+0x2800] ;  /* 0x00280000d214783b */ /* 0x000fe20000004200 */
[----:B-1----:R-:W-:-:S04]  /*4e80*/  FFMA.FTZ R3, R156, c[0x0][0x2d0], -R0 ;  /* 0x0000b4009c037a23 */ /* 0x002fc80000010800 */
[----:B------:R1:W-:Y:S02]  /*4e90*/  MUFU.EX2 R134, R3 ;  /* 0x0000000300867308 */ /* 0x0003e40000000800 */
[C---:B------:R-:W-:Y:S01]  /*4ea0*/  HMMA.16816.F32 R64, R4.reuse, R14, R60 ;  /* 0x0000000e0440723c */ /* 0x040fe2000000183c */
[----:B------:R-:W3:Y:S07]  /*4eb0*/  LDSM.16.MT88.4 R12, [R209+0x6000] ;  /* 0x00600000d10c783b */ /* 0x000eee0000004200 */
[----:B------:R-:W-:Y:S01]  /*4ec0*/  HMMA.16816.F32 R80, R4, R16, R76 ;  /* 0x000000100450723c */ /* 0x000fe2000000184c */
[----:B------:R-:W4:Y:S01]  /*4ed0*/  LDSM.16.MT88.4 R16, [R211+0x6000] ;  /* 0x00600000d310783b */ /* 0x000f220000004200 */
[----:B-1----:R-:W-:-:S06]  /*4ee0*/  FFMA.FTZ R3, R157, c[0x0][0x2d0], -R0 ;  /* 0x0000b4009d037a23 */ /* 0x002fcc0000010800 */
[C---:B------:R-:W-:Y:S01]  /*4ef0*/  HMMA.16816.F32 R60, R4.reuse, R32, R52 ;  /* 0x00000020043c723c */ /* 0x040fe20000001834 */
[----:B------:R1:W5:Y:S07]  /*4f00*/  MUFU.EX2 R135, R3 ;  /* 0x0000000300877308 */ /* 0x00036e0000000800 */
[C---:B------:R-:W-:Y:S08]  /*4f10*/  HMMA.16816.F32 R100, R4.reuse, R30, R100 ;  /* 0x0000001e0464723c */ /* 0x040ff00000001864 */
[----:B------:R-:W-:Y:S01]  /*4f20*/  HMMA.16816.F32 R104, R4, R28, R104 ;  /* 0x0000001c0468723c */ /* 0x000fe20000001868 */
[----:B------:R-:W-:Y:S01]  /*4f30*/  LDSM.16.MT88.4 R28, [R208+0x6800] ;  /* 0x00680000d01c783b */ /* 0x000fe20000004200 */
[----:B-1----:R-:W-:-:S04]  /*4f40*/  FFMA.FTZ R3, R168, c[0x0][0x2d0], -R2 ;  /* 0x0000b400a8037a23 */ /* 0x002fc80000010802 */
[----:B------:R1:W-:Y:S02]  /*4f50*/  MUFU.EX2 R133, R3 ;  /* 0x0000000300857308 */ /* 0x0003e40000000800 */
[C---:B------:R-:W-:Y:S08]  /*4f60*/  HMMA.16816.F32 R56, R4.reuse, R34, R56 ;  /* 0x000000220438723c */ /* 0x040ff00000001838 */
[----:B---3--:R-:W-:Y:S01]  /*4f70*/  HMMA.16816.F32 R52, R4, R12, R48 ;  /* 0x0000000c0434723c */ /* 0x008fe20000001830 */
[----:B-1----:R-:W-:-:S07]  /*4f80*/  FFMA.FTZ R3, R167, c[0x0][0x2d0], -R2 ;  /* 0x0000b400a7037a23 */ /* 0x002fce0000010802 */
[C---:B----4-:R-:W-:Y:S01]  /*4f90*/  HMMA.16816.F32 R48, R4.reuse, R16, R40 ;  /* 0x000000100430723c */ /* 0x050fe20000001828 */
[----:B------:R1:W-:Y:S07]  /*4fa0*/  MUFU.EX2 R148, R3 ;  /* 0x0000000300947308 */ /* 0x0003ee0000000800 */
[C---:B------:R-:W-:Y:S01]  /*4fb0*/  HMMA.16816.F32 R36, R4.reuse, R18, R36 ;  /* 0x000000120424723c */ /* 0x040fe20000001824 */
[----:B------:R-:W3:Y:S07]  /*4fc0*/  LDSM.16.MT88.4 R16, [R209+0x2800] ;  /* 0x00280000d110783b */ /* 0x000eee0000004200 */
[----:B------:R-:W-:Y:S01]  /*4fd0*/  HMMA.16816.F32 R44, R4, R14, R44 ;  /* 0x0000000e042c723c */ /* 0x000fe2000000182c */
[----:B------:R-:W4:Y:S01]  /*4fe0*/  LDSM.16.MT88.4 R12, [R211+0x2800] ;  /* 0x00280000d30c783b */ /* 0x000f220000004200 */
[----:B-1----:R-:W-:-:S05]  /*4ff0*/  FFMA.FTZ R3, R166, c[0x0][0x2d0], -R2 ;  /* 0x0000b400a6037a23 */ /* 0x002fca0000010802 */
[----:B------:R-:W-:Y:S01]  /*5000*/  F2FP.PACK_AB R4, R153, R129 ;  /* 0x000000819904723e */ /* 0x000fe200000000ff */
[----:B------:R1:W-:Y:S01]  /*5010*/  MUFU.EX2 R149, R3 ;  /* 0x0000000300957308 */ /* 0x0003e20000000800 */
[----:B------:R-:W-:Y:S02]  /*5020*/  F2FP.PACK_AB R6, R151, R152 ;  /* 0x000000989706723e */ /* 0x000fe400000000ff */
[----:B--2---:R-:W-:Y:S02]  /*5030*/  F2FP.PACK_AB R5, R150, R128 ;  /* 0x000000809605723e */ /* 0x004fe400000000ff */
[----:B-----5:R-:W-:-:S07]  /*5040*/  F2FP.PACK_AB R7, R135, R134 ;  /* 0x000000868707723e */ /* 0x020fce00000000ff */
[----:B------:R-:W-:Y:S01]  /*5050*/  HMMA.16816.F32 R76, R4, R20, R96 ;  /* 0x00000014044c723c */ /* 0x000fe20000001860 */
[----:B-1----:R-:W-:-:S07]  /*5060*/  FFMA.FTZ R3, R169, c[0x0][0x2d0], -R2 ;  /* 0x0000b400a9037a23 */ /* 0x002fce0000010802 */
[C---:B------:R-:W-:Y:S01]  /*5070*/  HMMA.16816.F32 R40, R4.reuse, R26, R100 ;  /* 0x0000001a0428723c */ /* 0x040fe20000001864 */
[----:B------:R1:W-:Y:S07]  /*5080*/  MUFU.EX2 R147, R3 ;  /* 0x0000000300937308 */ /* 0x0003ee0000000800 */
[C---:B------:R-:W-:Y:S01]  /*5090*/  HMMA.16816.F32 R96, R4.reuse, R22, R92 ;  /* 0x000000160460723c */ /* 0x040fe2000000185c */
[----:B------:R-:W-:Y:S07]  /*50a0*/  LDSM.16.MT88.4 R20, [R208+0x7000] ;  /* 0x00700000d014783b */ /* 0x000fee0000004200 */
[----:B---3--:R-:W-:Y:S01]  /*50b0*/  HMMA.16816.F32 R100, R4, R16, R88 ;  /* 0x000000100464723c */ /* 0x008fe20000001858 */
[----:B-1----:R-:W-:-:S04]  /*50c0*/  FFMA.FTZ R3, R162, c[0x0][0x2d0], -R0 ;  /* 0x0000b400a2037a23 */ /* 0x002fc80000010800 */
[----:B------:R1:W-:Y:S03]  /*50d0*/  MUFU.EX2 R132, R3 ;  /* 0x0000000300847308 */ /* 0x0003e60000000800 */
[C---:B------:R-:W-:Y:S01]  /*50e0*/  HMMA.16816.F32 R92, R4.reuse, R18, R84 ;  /* 0x00000012045c723c */ /* 0x040fe20000001854 */
[----:B------:R-:W2:Y:S07]  /*50f0*/  LDSM.16.MT88.4 R16, [R209+0x6800] ;  /* 0x00680000d110783b */ /* 0x000eae0000004200 */
[----:B----4-:R-:W-:Y:S01]  /*5100*/  HMMA.16816.F32 R84, R4, R12, R80 ;  /* 0x0000000c0454723c */ /* 0x010fe20000001850 */
[----:B-1----:R-:W-:-:S07]  /*5110*/  FFMA.FTZ R3, R164, c[0x0][0x2d0], -R0 ;  /* 0x0000b400a4037a23 */ /* 0x002fce0000010800 */
[C---:B------:R-:W-:Y:S01]  /*5120*/  HMMA.16816.F32 R88, R4.reuse, R14, R72 ;  /* 0x0000000e0458723c */ /* 0x040fe20000001848 */
[----:B------:R-:W1:Y:S01]  /*5130*/  LDSM.16.MT88.4 R12, [R210+0x6800] ;  /* 0x00680000d20c783b */ /* 0x000e620000004200 */
[----:B------:R3:W-:Y:S06]  /*5140*/  MUFU.EX2 R146, R3 ;  /* 0x0000000300927308 */ /* 0x0007ec0000000800 */
[C---:B------:R-:W-:Y:S01]  /*5150*/  HMMA.16816.F32 R32, R4.reuse, R24, R104 ;  /* 0x000000180420723c */ /* 0x040fe20000001868 */
[----:B------:R-:W-:Y:S04]  /*5160*/  LDSM.16.MT88.4 R24, [R210+0x3000] ;  /* 0x00300000d218783b */ /* 0x000fe80000004200 */
[----:B------:R-:W-:Y:S03]  /*5170*/  LDSM.16.MT88.4 R104, [R210+0x7800] ;  /* 0x00780000d268783b */ /* 0x000fe60000004200 */
[----:B------:R-:W-:Y:S01]  /*5180*/  HMMA.16816.F32 R80, R4, R28, R68 ;  /* 0x0000001c0450723c */ /* 0x000fe20000001844 */
[----:B---3--:R-:W-:-:S04]  /*5190*/  FFMA.FTZ R3, R163, c[0x0][0x2d0], -R0 ;  /* 0x0000b400a3037a23 */ /* 0x008fc80000010800 */
[----:B------:R3:W-:Y:S03]  /*51a0*/  MUFU.EX2 R144, R3 ;  /* 0x0000000300907308 */ /* 0x0007e60000000800 */
[C---:B------:R-:W-:Y:S08]  /*51b0*/  HMMA.16816.F32 R72, R4.reuse, R30, R64 ;  /* 0x0000001e0448723c */ /* 0x040ff00000001840 */
[----:B--2---:R-:W-:Y:S01]  /*51c0*/  HMMA.16816.F32 R52, R4, R16, R52 ;  /* 0x000000100434723c */ /* 0x004fe20000001834 */
[----:B---3--:R-:W-:-:S07]  /*51d0*/  FFMA.FTZ R3, R165, c[0x0][0x2d0], -R0 ;  /* 0x0000b400a5037a23 */ /* 0x008fce0000010800 */
[C---:B------:R-:W-:Y:S01]  /*51e0*/  HMMA.16816.F32 R44, R4.reuse, R18, R44 ;  /* 0x00000012042c723c */ /* 0x040fe2000000182c */
[----:B------:R-:W-:Y:S01]  /*51f0*/  LDSM.16.MT88.4 R16, [R208+0x3000] ;  /* 0x00300000d010783b */ /* 0x000fe20000004200 */
[----:B------:R2:W-:Y:S06]  /*5200*/  MUFU.EX2 R145, R3 ;  /* 0x0000000300917308 */ /* 0x0005ec0000000800 */
[C---:B-1----:R-:W-:Y:S08]  /*5210*/  HMMA.16816.F32 R60, R4.reuse, R12, R60 ;  /* 0x0000000c043c723c */ /* 0x042ff0000000183c */
[----:B------:R-:W-:Y:S01]  /*5220*/  HMMA.16816.F32 R56, R4, R14, R56 ;  /* 0x0000000e0438723c */ /* 0x000fe20000001838 */
[----:B------:R-:W1:Y:S01]  /*5230*/  LDSM.16.MT88.4 R12, [R211+0x6800] ;  /* 0x00680000d30c783b */ /* 0x000e620000004200 */
[----:B--2---:R-:W-:-:S04]  /*5240*/  FFMA.FTZ R3, R174, c[0x0][0x2d0], -R2 ;  /* 0x0000b400ae037a23 */ /* 0x004fc80000010802 */
[----:B------:R2:W-:Y:S02]  /*5250*/  MUFU.EX2 R116, R3 ;  /* 0x0000000300747308 */ /* 0x0005e40000000800 */
[----:B--2---:R-:W-:-:S06]  /*5260*/  FFMA.FTZ R3, R175, c[0x0][0x2d0], -R2 ;  /* 0x0000b400af037a23 */ /* 0x004fcc0000010802 */
[----:B------:R2:W3:Y:S01]  /*5270*/  MUFU.EX2 R118, R3 ;  /* 0x0000000300767308 */ /* 0x0004e20000000800 */
[----:B-1----:R-:W-:Y:S01]  /*5280*/  HMMA.16816.F32 R48, R4, R12, R48 ;  /* 0x0000000c0430723c */ /* 0x002fe20000001830 */
[--C-:B--2---:R-:W-:Y:S01]  /*5290*/  FFMA.FTZ R3, R200, c[0x0][0x2d0], -R2.reuse ;  /* 0x0000b400c8037a23 */ /* 0x104fe20000010802 */
[----:B------:R-:W-:Y:S01]  /*52a0*/  IADD3 R223, R223, -0x2, RZ ;  /* 0xfffffffedfdf7810 */ /* 0x000fe20007ffe0ff */
[----:B------:R-:W-:Y:S01]  /*52b0*/  FFMA.FTZ R2, R201, c[0x0][0x2d0], -R2 ;  /* 0x0000b400c9027a23 */ /* 0x000fe20000010802 */
[----:B---3--:R-:W-:-:S03]  /*52c0*/  F2FP.PACK_AB R112, R118, R116 ;  /* 0x000000747670723e */ /* 0x008fc600000000ff */
[----:B------:R-:W-:Y:S01]  /*52d0*/  MUFU.EX2 R119, R3 ;  /* 0x0000000300777308 */ /* 0x000fe20000000800 */
[----:B------:R-:W-:Y:S01]  /*52e0*/  HMMA.16816.F32 R28, R4, R14, R36 ;  /* 0x0000000e041c723c */ /* 0x000fe20000001824 */
[----:B------:R-:W1:Y:S06]  /*52f0*/  LDSM.16.MT88.4 R12, [R211+0x3000] ;  /* 0x00300000d30c783b */ /* 0x000e6c0000004200 */
[----:B------:R-:W-:Y:S02]  /*5300*/  F2FP.PACK_AB R4, R148, R133 ;  /* 0x000000859404723e */ /* 0x000fe400000000ff */
[----:B------:R-:W-:-:S02]  /*5310*/  F2FP.PACK_AB R6, R147, R149 ;  /* 0x000000959306723e */ /* 0x000fc400000000ff */
[----:B------:R-:W-:Y:S02]  /*5320*/  F2FP.PACK_AB R5, R146, R132 ;  /* 0x000000849205723e */ /* 0x000fe400000000ff */
[----:B------:R-:W-:-:S07]  /*5330*/  F2FP.PACK_AB R7, R145, R144 ;  /* 0x000000909107723e */ /* 0x000fce00000000ff */
[C---:B------:R-:W-:Y:S08]  /*5340*/  HMMA.16816.F32 R32, R4.reuse, R16, R32 ;  /* 0x000000100420723c */ /* 0x040ff00000001820 */
[C---:B------:R-:W-:Y:S01]  /*5350*/  HMMA.16816.F32 R40, R4.reuse, R18, R40 ;  /* 0x000000120428723c */ /* 0x040fe20000001828 */
[----:B------:R-:W2:Y:S07]  /*5360*/  LDSM.16.MT88.4 R16, [R209+0x3000] ;  /* 0x00300000d110783b */ /* 0x000eae0000004200 */
[C---:B------:R-:W-:Y:S08]  /*5370*/  HMMA.16816.F32 R68, R4.reuse, R24, R76 ;  /* 0x000000180444723c */ /* 0x040ff0000000184c */
[C---:B------:R-:W-:Y:S01]  /*5380*/  HMMA.16816.F32 R36, R4.reuse, R26, R96 ;  /* 0x0000001a0424723c */ /* 0x040fe20000001860 */
[----:B------:R-:W3:Y:S04]  /*5390*/  LDSM.16.MT88.4 R24, [R210+0x7000] ;  /* 0x00700000d218783b */ /* 0x000ee80000004200 */
[----:B------:R-:W-:Y:S03]  /*53a0*/  LDSM.16.MT88.4 R96, [R208+0x7800] ;  /* 0x00780000d060783b */ /* 0x000fe60000004200 */
[C---:B-1----:R-:W-:Y:S08]  /*53b0*/  HMMA.16816.F32 R84, R4.reuse, R12, R84 ;  /* 0x0000000c0454723c */ /* 0x042ff00000001854 */
[C---:B--2---:R-:W-:Y:S08]  /*53c0*/  HMMA.16816.F32 R64, R4.reuse, R18, R92 ;  /* 0x000000120440723c */ /* 0x044ff0000000185c */
[C---:B------:R-:W-:Y:S01]  /*53d0*/  HMMA.16816.F32 R76, R4.reuse, R16, R100 ;  /* 0x00000010044c723c */ /* 0x040fe20000001864 */
[----:B------:R-:W1:Y:S07]  /*53e0*/  LDSM.16.MT88.4 R16, [R211+0x7000] ;  /* 0x00700000d310783b */ /* 0x000e6e0000004200 */
[C---:B------:R-:W-:Y:S01]  /*53f0*/  HMMA.16816.F32 R92, R4.reuse, R14, R88 ;  /* 0x0000000e045c723c */ /* 0x040fe20000001858 */
[----:B------:R-:W2:Y:S04]  /*5400*/  LDSM.16.MT88.4 R12, [R209+0x7000] ;  /* 0x00700000d10c783b */ /* 0x000ea80000004200 */
[----:B------:R-:W4:Y:S03]  /*5410*/  LDSM.16.MT88.4 R88, [R211+0x3800] ;  /* 0x00380000d358783b */ /* 0x000f260000004200 */
[C---:B------:R-:W-:Y:S01]  /*5420*/  HMMA.16816.F32 R100, R4.reuse, R20, R80 ;  /* 0x000000140464723c */ /* 0x040fe20000001850 */
[----:B------:R-:W-:Y:S07]  /*5430*/  LDSM.16.MT88.4 R80, [R209+0x3800] ;  /* 0x00380000d150783b */ /* 0x000fee0000004200 */
[C---:B------:R-:W-:Y:S01]  /*5440*/  HMMA.16816.F32 R20, R4.reuse, R22, R72 ;  /* 0x000000160414723c */ /* 0x040fe20000001848 */
[----:B------:R-:W5:Y:S07]  /*5450*/  LDSM.16.MT88.4 R72, [R210+0x3800] ;  /* 0x00380000d248783b */ /* 0x000f6e0000004200 */
[C---:B---3--:R-:W-:Y:S01]  /*5460*/  HMMA.16816.F32 R60, R4.reuse, R24, R60 ;  /* 0x00000018043c723c */ /* 0x048fe2000000183c */
[----:B------:R3:W2:Y:S07]  /*5470*/  MUFU.EX2 R25, R2 ;  /* 0x0000000200197308 */ /* 0x0006ae0000000800 */
[C---:B------:R-:W-:Y:S08]  /*5480*/  HMMA.16816.F32 R56, R4.reuse, R26, R56 ;  /* 0x0000001a0438723c */ /* 0x040ff00000001838 */
[----:B-1----:R-:W-:Y:S01]  /*5490*/  HMMA.16816.F32 R48, R4, R16, R48 ;  /* 0x000000100430723c */ /* 0x002fe20000001830 */
[----:B---3--:R-:W-:Y:S01]  /*54a0*/  FFMA.FTZ R2, R170, c[0x0][0x2d0], -R0 ;  /* 0x0000b400aa027a23 */ /* 0x008fe20000010800 */
[----:B--2---:R-:W-:-:S03]  /*54b0*/  F2FP.PACK_AB R114, R25, R119 ;  /* 0x000000771972723e */ /* 0x004fc600000000ff */
[----:B------:R1:W-:Y:S03]  /*54c0*/  MUFU.EX2 R24, R2 ;  /* 0x0000000200187308 */ /* 0x0003e60000000800 */
[C---:B------:R-:W-:Y:S08]  /*54d0*/  HMMA.16816.F32 R52, R4.reuse, R12, R52 ;  /* 0x0000000c0434723c */ /* 0x040ff00000001834 */
[----:B------:R-:W-:Y:S01]  /*54e0*/  HMMA.16816.F32 R44, R4, R14, R44 ;  /* 0x0000000e042c723c */ /* 0x000fe2000000182c */
[----:B------:R-:W-:Y:S01]  /*54f0*/  LDSM.16.MT88.4 R12, [R211+0x7800] ;  /* 0x00780000d30c783b */ /* 0x000fe20000004200 */
[----:B-1----:R-:W-:-:S06]  /*5500*/  FFMA.FTZ R2, R171, c[0x0][0x2d0], -R0 ;  /* 0x0000b400ab027a23 */ /* 0x002fcc0000010800 */
[----:B------:R-:W-:Y:S01]  /*5510*/  HMMA.16816.F32 R28, R4, R18, R28 ;  /* 0x00000012041c723c */ /* 0x000fe2000000181c */
[----:B------:R-:W2:Y:S01]  /*5520*/  LDL R5, [R1+0x38] ;  /* 0x0000380001057983 */ /* 0x000ea20000100800 */
[----:B------:R1:W3:Y:S02]  /*5530*/  MUFU.EX2 R11, R2 ;  /* 0x00000002000b7308 */ /* 0x0002e40000000800 */
[--C-:B-1----:R-:W-:Y:S01]  /*5540*/  FFMA.FTZ R2, R173, c[0x0][0x2d0], -R0.reuse ;  /* 0x0000b400ad027a23 */ /* 0x102fe20000010800 */
[----:B---3--:R-:W-:Y:S01]  /*5550*/  F2FP.PACK_AB R113, R11, R24 ;  /* 0x000000180b71723e */ /* 0x008fe200000000ff */
[----:B------:R-:W-:-:S04]  /*5560*/  FFMA.FTZ R0, R172, c[0x0][0x2d0], -R0 ;  /* 0x0000b400ac007a23 */ /* 0x000fc80000010800 */
[----:B------:R1:W-:Y:S08]  /*5570*/  MUFU.EX2 R10, R2 ;  /* 0x00000002000a7308 */ /* 0x0003f00000000800 */
[----:B------:R3:W3:Y:S01]  /*5580*/  MUFU.EX2 R9, R0 ;  /* 0x0000000000097308 */ /* 0x0006e20000000800 */
[----:B-1----:R-:W-:-:S04]  /*5590*/  FADD.FTZ R2, R160, R159 ;  /* 0x0000009fa0027221 */ /* 0x002fc80000010000 */
[----:B------:R-:W-:Y:S02]  /*55a0*/  FADD.FTZ R2, R109, R2 ;  /* 0x000000026d027221 */ /* 0x000fe40000010000 */
[----:B---3--:R-:W-:Y:S01]  /*55b0*/  FADD.FTZ R0, R248, R247 ;  /* 0x000000f7f8007221 */ /* 0x008fe20000010000 */
[----:B------:R-:W-:Y:S01]  /*55c0*/  F2FP.PACK_AB R115, R9, R10 ;  /* 0x0000000a0973723e */ /* 0x000fe200000000ff */
[----:B------:R-:W-:Y:S02]  /*55d0*/  FADD.FTZ R2, R110, R2 ;  /* 0x000000026e027221 */ /* 0x000fe40000010000 */
[----:B------:R-:W-:Y:S02]  /*55e0*/  FADD.FTZ R0, R251, R0 ;  /* 0x00000000fb007221 */ /* 0x000fe40000010000 */
[----:B------:R-:W-:Y:S02]  /*55f0*/  FADD.FTZ R2, R246, R2 ;  /* 0x00000002f6027221 */ /* 0x000fe40000010000 */
[----:B------:R-:W-:Y:S01]  /*5600*/  FADD.FTZ R0, R108, R0 ;  /* 0x000000006c007221 */ /* 0x000fe20000010000 */
[----:B----4-:R-:W-:Y:S03]  /*5610*/  HMMA.16816.F32 R84, R112, R88, R84 ;  /* 0x000000587054723c */ /* 0x010fe60000001854 */
        /* <DEDUP_REMOVED lines=14> */
[----:B-----5:R-:W-:Y:S01]  /*5700*/  HMMA.16816.F32 R68, R112, R72, R68 ;  /* 0x000000487044723c */ /* 0x020fe20000001844 */
        /* <DEDUP_REMOVED lines=36> */
[C---:B------:R-:W-:Y:S08]  /*5950*/  HMMA.16816.F32 R100, R112.reuse, R104, R60 ;  /* 0x000000687064723c */ /* 0x040ff0000000183c */
[C---:B-1----:R-:W-:Y:S08]  /*5960*/  HMMA.16816.F32 R128, R112.reuse, R108, R52 ;  /* 0x0000006c7080723c */ /* 0x042ff00000001834 */
[C---:B------:R-:W-:Y:S08]  /*5970*/  HMMA.16816.F32 R80, R112.reuse, R82, R64 ;  /* 0x000000527050723c */ /* 0x040ff00000001840 */
[C---:B------:R-:W-:Y:S08]  /*5980*/  HMMA.16816.F32 R96, R112.reuse, R98, R20 ;  /* 0x000000627060723c */ /* 0x040ff00000001814 */
[C---:B------:R-:W-:Y:S08]  /*5990*/  HMMA.16816.F32 R104, R112.reuse, R106, R56 ;  /* 0x0000006a7068723c */ /* 0x040ff00000001838 */
[C---:B------:R-:W-:Y:S08]  /*59a0*/  HMMA.16816.F32 R108, R112.reuse, R110, R44 ;  /* 0x0000006e706c723c */ /* 0x040ff0000000182c */
[C---:B------:R-:W-:Y:S08]  /*59b0*/  HMMA.16816.F32 R132, R112.reuse, R12, R48 ;  /* 0x0000000c7084723c */ /* 0x040ff00000001830 */
[----:B------:R-:W-:Y:S01]  /*59c0*/  HMMA.16816.F32 R112, R112, R14, R28 ;  /* 0x0000000e7070723c */ /* 0x000fe2000000181c */
[----:B--2---:R-:W-:Y:S01]  /*59d0*/  @P4 IMAD.HI.U32 R4, R5, c[0x0][0x2c8], RZ ;  /* 0x0000b20005044a27 */ /* 0x004fe200078e00ff */
        /* <DEDUP_REMOVED lines=23> */
[----:B------:R1:W-:Y:S01]  /*5b50*/  STL [R1], R2 ;  /* 0x0000000201007387 */ /* 0x0003e20000100800 */
[----:B------:R-:W-:Y:S11]  /*5b60*/  ISETP.GE.AND P0, PT, R223, R6, PT ;  /* 0x00000006df00720c */ /* 0x000ff60003f06270 */
[----:B------:R-:W-:Y:S02]  /*5b70*/  @!UPT UIADD3 URZ, URZ, URZ, URZ ;  /* 0x0000003f3f3ff290 */ /* 0x000fe4000fffe03f */
[----:B------:R-:W-:Y:S05]  /*5b80*/  @!P0 BRA `(.L_x_2633) ;  /* 0x000044b000008947 */ /* 0x000fea0003800000 */
[----:B------:R-:W-:Y:S02]  /*5b90*/  MOV R119, R8 ;  /* 0x0000000800777202 */ /* 0x000fe40000000f00 */
[----:B------:R-:W-:Y:S02]  /*5ba0*/  MOV R118, R117 ;  /* 0x0000007500767202 */ /* 0x000fe40000000f00 */
.L_x_2644:
        /* <DEDUP_REMOVED lines=45> */
.L_x_2689:
        /* <DEDUP_REMOVED lines=8> */
[CC--:B----4-:R-:W-:Y:S02]  /*5f00*/  IADD3 R12, P6, R2.reuse, R28.reuse, RZ ;  /* 0x0000001c020c7210 */ /* 0x0d0fe40007fde0ff */
[-C--:B------:R-:W-:Y:S03]  /*5f10*/  IADD3 R2, P5, R2, R29.reuse, RZ ;  /* 0x0000001d02027210 */ /* 0x080fe60007fbe0ff */
[C-C-:B---3--:R-:W-:Y:S01]  /*5f20*/  IMAD.X R13, R7.reuse, 0x1, R5.reuse, P6 ;  /* 0x00000001070d7824 */ /* 0x148fe200030e0605 */
[CC--:B-----5:R-:W-:Y:S01]  /*5f30*/  IADD3 R20, P6, R14.reuse, R28.reuse, RZ ;  /* 0x0000001c0e147210 */ /* 0x0e0fe20007fde0ff */
[--C-:B------:R-:W-:Y:S01]  /*5f40*/  IMAD.X R3, R7, 0x1, R6.reuse, P5 ;  /* 0x0000000107037824 */ /* 0x100fe200028e0606 */
[-C--:B------:R-:W-:Y:S02]  /*5f50*/  IADD3 R14, P5, R14, R29.reuse, RZ ;  /* 0x0000001d0e0e7210 */ /* 0x080fe40007fbe0ff */
        /* <DEDUP_REMOVED lines=16> */
.L_x_2690:
        /* <DEDUP_REMOVED lines=15> */
.L_x_2635:
[----:B---34-:R-:W-:Y:S05]  /*6150*/  BSYNC B0 ;  /* 0x0000000000007941 */ /* 0x018fea0003800000 */
.L_x_2634:
        /* <DEDUP_REMOVED lines=37> */
[----:B------:R-:W-:Y:S07]  /*63b0*/  LDSM.16.M88.4 R164, [R206+-0x3800] ;  /* 0xffc80000cea4783b */ /* 0x000fee0000000200 */
        /* <DEDUP_REMOVED lines=16> */
[----:B------:R-:W5:Y:S07]  /*64c0*/  LDSM.16.M88.4 R156, [R206+-0x4000] ;  /* 0xffc00000ce9c783b */ /* 0x000f6e0000000200 */
[C---:B--2---:R-:W-:Y:S08]  /*64d0*/  HMMA.16816.F32 R36, R176.reuse, R160, R36 ;  /* 0x000000a0b024723c */ /* 0x044ff00000001824 */
[C---:B------:R-:W-:Y:S01]  /*64e0*/  HMMA.16816.F32 R40, R176.reuse, R162, R40 ;  /* 0x000000a2b028723c */ /* 0x040fe20000001828 */
[----:B------:R-:W2:Y:S07]  /*64f0*/  LDSM.16.M88.4 R160, [R206+-0x2800] ;  /* 0xffd80000cea0783b */ /* 0x000eae0000000200 */
[C---:B-1----:R-:W-:Y:S08]  /*6500*/  HMMA.16816.F32 R44, R176.reuse, R144, R44 ;  /* 0x00000090b02c723c */ /* 0x042ff0000000182c */
[C---:B------:R-:W-:Y:S01]  /*6510*/  HMMA.16816.F32 R48, R176.reuse, R146, R48 ;  /* 0x00000092b030723c */ /* 0x040fe20000001830 */
[----:B------:R-:W1:Y:S07]  /*6520*/  LDSM.16.M88.4 R144, [R206+-0x2000] ;  /* 0xffe00000ce90783b */ /* 0x000e6e0000000200 */
[C---:B---3--:R-:W-:Y:S08]  /*6530*/  HMMA.16816.F32 R52, R176.reuse, R148, R52 ;  /* 0x00000094b034723c */ /* 0x048ff00000001834 */
[C---:B------:R-:W-:Y:S01]  /*6540*/  HMMA.16816.F32 R56, R176.reuse, R150, R56 ;  /* 0x00000096b038723c */ /* 0x040fe20000001838 */
[----:B------:R-:W3:Y:S07]  /*6550*/  LDSM.16.M88.4 R148, [R206+-0x1800] ;  /* 0xffe80000ce94783b */ /* 0x000eee0000000200 */
[C---:B----4-:R-:W-:Y:S08]  /*6560*/  HMMA.16816.F32 R60, R176.reuse, R152, R60 ;  /* 0x00000098b03c723c */ /* 0x050ff0000000183c */
[----:B------:R-:W-:Y:S01]  /*6570*/  HMMA.16816.F32 R64, R176, R154, R64 ;  /* 0x0000009ab040723c */ /* 0x000fe20000001840 */
[----:B------:R-:W4:Y:S07]  /*6580*/  LDSM.16.M88.4 R152, [R206+-0x1000] ;  /* 0xfff00000ce98783b */ /* 0x000f2e0000000200 */
[C---:B-----5:R-:W-:Y:S08]  /*6590*/  HMMA.16816.F32 R4, R180.reuse, R156, R4 ;  /* 0x0000009cb404723c */ /* 0x060ff00000001804 */
[C---:B------:R-:W-:Y:S01]  /*65a0*/  HMMA.16816.F32 R8, R180.reuse, R158, R8 ;  /* 0x0000009eb408723c */ /* 0x040fe20000001808 */
[----:B------:R-:W5:Y:S07]  /*65b0*/  LDSM.16.M88.4 R156, [R206+-0x800] ;  /* 0xfff80000ce9c783b */ /* 0x000f6e0000000200 */
[C---:B------:R-:W-:Y:S08]  /*65c0*/  HMMA.16816.F32 R12, R180.reuse, R164, R12 ;  /* 0x000000a4b40c723c */ /* 0x040ff0000000180c */
[C---:B------:R-:W-:Y:S01]  /*65d0*/  HMMA.16816.F32 R16, R180.reuse, R166, R16 ;  /* 0x000000a6b410723c */ /* 0x040fe20000001810 */
[----:B------:R-:W3:Y:S07]  /*65e0*/  LDSM.16.M88.4 R164, [R205+0x4000] ;  /* 0x00400000cda4783b */ /* 0x000eee0000000200 */
[C---:B------:R-:W-:Y:S08]  /*65f0*/  HMMA.16816.F32 R20, R180.reuse, R168, R20 ;  /* 0x000000a8b414723c */ /* 0x040ff00000001814 */
[C---:B------:R-:W-:Y:S01]  /*6600*/  HMMA.16816.F32 R24, R180.reuse, R170, R24 ;  /* 0x000000aab418723c */ /* 0x040fe20000001818 */
[----:B------:R-:W4:Y:S07]  /*6610*/  LDSM.16.M88.4 R168, [R205+0x4800] ;  /* 0x00480000cda8783b */ /* 0x000f2e0000000200 */
        /* <DEDUP_REMOVED lines=66> */
[C---:B-1----:R-:W-:Y:S08]  /*6a40*/  HMMA.16816.F32 R12, R192.reuse, R144, R12 ;  /* 0x00000090c00c723c */ /* 0x042ff0000000180c */
[C---:B------:R-:W-:Y:S01]  /*6a50*/  HMMA.16816.F32 R16, R192.reuse, R146, R16 ;  /* 0x00000092c010723c */ /* 0x040fe20000001810 */
[----:B------:R-:W1:Y:S07]  /*6a60*/  LDSM.16.M88.4 R144, [R206] ;  /* 0x00000000ce90783b */ /* 0x000e6e0000000200 */
        /* <DEDUP_REMOVED lines=20> */
[----:B------:R-:W1:Y:S01]  /*6bb0*/  LDSM.16.M88.4 R144, [R206+0x3800] ;  /* 0x00380000ce90783b */ /* 0x000e620000000200 */
[----:B------:R-:W-:Y:S06]  /*6bc0*/  DEPBAR.LE SB0, 0x0 ;  /* 0x000080000000791a */ /* 0x000fec0000000000 */
[C---:B---3--:R-:W-:Y:S01]  /*6bd0*/  HMMA.16816.F32 R12, R196.reuse, R148, R12 ;  /* 0x00000094c40c723c */ /* 0x048fe2000000180c */
[----:B------:R-:W-:Y:S07]  /*6be0*/  BAR.SYNC.DEFER_BLOCKING 0x0 ;  /* 0x0000000000007b1d */ /* 0x000fee0000010000 */
        /* <DEDUP_REMOVED lines=11> */
[C---:B-1----:R-:W-:Y:S08]  /*6ca0*/  HMMA.16816.F32 R60, R196.reuse, R144, R60 ;  /* 0x00000090c43c723c */ /* 0x042ff0000000183c */
[----:B------:R-:W-:Y:S01]  /*6cb0*/  HMMA.16816.F32 R64, R196, R146, R64 ;  /* 0x00000092c440723c */ /* 0x000fe20000001840 */
[----:B------:R-:W-:Y:S07]  /*6cc0*/  @!UPT UIADD3 URZ, URZ, URZ, URZ ;  /* 0x0000003f3f3ff290 */ /* 0x000fee000fffe03f */
[----:B------:R-:W-:-:S11]  /*6cd0*/  @!P0 BRA `(.L_x_2639) ;  /* 0x0000055000008947 */ /* 0x000fd60003800000 */
[----:B------:R-:W-:Y:S01]  /*6ce0*/  IMAD.MOV.U32 R221, RZ, RZ, RZ ;  /* 0x000000ffffdd7224 */ /* 0x000fe200078e00ff */
[----:B------:R-:W2:Y:S01]  /*6cf0*/  LDL R2, [R1+0x10] ;  /* 0x0000100001027983 */ /* 0x000ea20000100800 */
[C---:B------:R-:W-:Y:S01]  /*6d00*/  IMAD.SHL.U32 R155, R237.reuse, 0x2, RZ ;  /* 0x00000002ed9b7824 */ /* 0x040fe200078e00ff */
[----:B------:R-:W-:Y:S01]  /*6d10*/  SHF.R.S32.HI R201, RZ, 0x1f, R237 ;  /* 0x0000001fffc97819 */ /* 0x000fe200000114ed */
[----:B------:R-:W-:Y:S01]  /*6d20*/  IMAD.SHL.U32 R154, R226, 0x2, RZ ;  /* 0x00000002e29a7824 */ /* 0x000fe200078e00ff */
[----:B------:R-:W3:Y:S02]  /*6d30*/  LDL R0, [R1+0x8] ;  /* 0x0000080001007983 */ /* 0x000ee40000100800 */
[----:B------:R-:W-:Y:S02]  /*6d40*/  SHF.L.U64.HI R144, R237, 0x1, R201 ;  /* 0x00000001ed907819 */ /* 0x000fe400000102c9 */
        /* <DEDUP_REMOVED lines=32> */
[----:B------:R1:W2:Y:S02]  /*6f50*/  SHFL.IDX PT, R145, R0, RZ, 0x181f ;  /* 0x00181fff00917589 */ /* 0x0002a400000e0000 */
.L_x_2691:
[----:B------:R-:W-:-:S05]  /*6f60*/  BRA.DIV ~URZ, `(.L_x_2641) ;  /* 0x0000a2227f007947 */ /* 0x000fca000b800000 */
[----:B------:R-:W3:Y:S01]  /*6f70*/  SHFL.IDX PT, R2, R116, RZ, 0x181f ;  /* 0x00181fff74027589 */ /* 0x000ee200000e0000 */
[----:B------:R-:W-:Y:S02]  /*6f80*/  ISETP.GE.AND P2, PT, R226, c[0x0][0x1d4], PT ;  /* 0x00007500e2007a0c */ /* 0x000fe40003f46270 */
[----:B------:R-:W-:Y:S01]  /*6f90*/  ISETP.GE.AND P0, PT, R237, c[0x0][0x1d4], PT ;  /* 0x00007500ed007a0c */ /* 0x000fe20003f06270 */
[----:B------:R-:W4:Y:S04]  /*6fa0*/  SHFL.IDX PT, R148, R116, 0x1, 0x181f ;  /* 0x00381f0074947f89 */ /* 0x000f2800000e0000 */
[----:B------:R-:W5:Y:S04]  /*6fb0*/  SHFL.IDX PT, R149, R0, 0x1, 0x181f ;  /* 0x00381f0000957f89 */ /* 0x000f6800000e0000 */
[----:B------:R-:W1:Y:S04]  /*6fc0*/  SHFL.IDX PT, R152, R116, 0x2, 0x181f ;  /* 0x00581f0074987f89 */ /* 0x000e6800000e0000 */
[----:B------:R-:W2:Y:S01]  /*6fd0*/  SHFL.IDX PT, R153, R0, 0x2, 0x181f ;  /* 0x00581f0000997f89 */ /* 0x000ea200000e0000 */
[CC--:B---3--:R-:W-:Y:S02]  /*6fe0*/  IADD3 R146, P6, R2.reuse, R154.reuse, RZ ;  /* 0x0000009a02927210 */ /* 0x0c8fe40007fde0ff */
[-C--:B------:R-:W-:Y:S03]  /*6ff0*/  IADD3 R2, P5, R2, R155.reuse, RZ ;  /* 0x0000009b02027210 */ /* 0x080fe60007fbe0ff */
[C-C-:B--2---:R-:W-:Y:S01]  /*7000*/  IMAD.X R147, R145.reuse, 0x1, R117.reuse, P6 ;  /* 0x0000000191937824 */ /* 0x144fe200030e0675 */
[CC--:B----4-:R-:W-:Y:S01]  /*7010*/  IADD3 R150, P6, R148.reuse, R154.reuse, RZ ;  /* 0x0000009a94967210 */ /* 0x0d0fe20007fde0ff */
[--C-:B------:R-:W-:Y:S01]  /*7020*/  IMAD.X R3, R145, 0x1, R144.reuse, P5 ;  /* 0x0000000191037824 */ /* 0x100fe200028e0690 */
[-C--:B------:R-:W-:Y:S02]  /*7030*/  IADD3 R148, P5, R148, R155.reuse, RZ ;  /* 0x0000009b94947210 */ /* 0x080fe40007fbe0ff */
[----:B------:R1:W-:Y:S01]  /*7040*/  LDGSTS.E.BYPASS.LTC128B.128 [R219+0x8100], [R146.64], !P2 ;  /* 0x0810000092db7fae */ /* 0x0003e2000d101d46 */
[C-C-:B-----5:R-:W-:Y:S01]  /*7050*/  IMAD.X R151, R149.reuse, 0x1, R117.reuse, P6 ;  /* 0x0000000195977824 */ /* 0x160fe200030e0675 */
[----:B------:R-:W-:Y:S01]  /*7060*/  SEL R145, RZ, 0x10, P0 ;  /* 0x00000010ff917807 */ /* 0x000fe20000000000 */
[--C-:B------:R-:W-:Y:S01]  /*7070*/  IMAD.X R149, R149, 0x1, R144.reuse, P5 ;  /* 0x0000000195957824 */ /* 0x100fe200028e0690 */
[----:B------:R2:W-:Y:S04]  /*7080*/  LDGSTS.E.BYPASS.LTC128B.128 [R219+0xc100], [R2.64], !P0 ;  /* 0x0c10000002db7fae */ /* 0x0005e8000c101d46 */
[----:B------:R3:W-:Y:S04]  /*7090*/  LDGSTS.E.BYPASS.LTC128B.128 [R219+0x9100], [R150.64], !P2 ;  /* 0x0910000096db7fae */ /* 0x0007e8000d101d46 */
[----:B------:R4:W-:Y:S01]  /*70a0*/  LDGSTS.E.BYPASS.LTC128B.128 [R219+0xd100], [R148.64], !P0 ;  /* 0x0d10000094db7fae */ /* 0x0009e2000c101d46 */
[C---:B-1----:R-:W-:Y:S02]  /*70b0*/  IADD3 R146, P6, R152.reuse, R154, RZ ;  /* 0x0000009a98927210 */ /* 0x042fe40007fde0ff */
[----:B--2---:R-:W-:Y:S03]  /*70c0*/  IADD3 R2, P5, R152, R155, RZ ;  /* 0x0000009b98027210 */ /* 0x004fe60007fbe0ff */
[C---:B------:R-:W-:Y:S02]  /*70d0*/  IMAD.X R147, R153.reuse, 0x1, R117, P6 ;  /* 0x0000000199937824 */ /* 0x040fe400030e0675 */
[----:B------:R-:W-:Y:S03]  /*70e0*/  IMAD.X R3, R153, 0x1, R144, P5 ;  /* 0x0000000199037824 */ /* 0x000fe600028e0690 */
[----:B------:R1:W-:Y:S04]  /*70f0*/  LDGSTS.E.BYPASS.LTC128B.128 [R219+0xa100], [R146.64], !P2 ;  /* 0x0a10000092db7fae */ /* 0x0003e8000d101d46 */
[----:B----4-:R3:W2:Y:S04]  /*7100*/  SHFL.IDX PT, R148, R0, 0x3, 0x181f ;  /* 0x00781f0000947f89 */ /* 0x0106a800000e0000 */
[----:B------:R3:W4:Y:S04]  /*7110*/  SHFL.IDX PT, R0, R116, 0x3, 0x181f ;  /* 0x00781f0074007f89 */ /* 0x00072800000e0000 */
[----:B------:R3:W-:Y:S01]  /*7120*/  LDGSTS.E.BYPASS.LTC128B.128 [R219+0xe100], [R2.64], !P0 ;  /* 0x0e10000002db7fae */ /* 0x0007e2000c101d46 */
[----:B-1----:R-:W-:Y:S04]  /*7130*/  SEL R146, RZ, 0x10, P2 ;  /* 0x00000010ff927807 */ /* 0x002fe80001000000 */
.L_x_2692:
        /* <DEDUP_REMOVED lines=15> */
.L_x_2639:
[----:B------:R-:W-:Y:S05]  /*7230*/  BSYNC B0 ;  /* 0x0000000000007941 */ /* 0x000fea0003800000 */
.L_x_2638:
        /* <DEDUP_REMOVED lines=15> */
.L_x_2693:
[----:B--2---:R-:W-:Y:S05]  /*7330*/  IMAD.IADD R0, R117, 0x1, R0 ;  /* 0x0000000175007824 */ /* 0x004fea00078e0200 */
[C---:B------:R-:W-:Y:S02]  /*7340*/  ISETP.GT.AND P6, PT, R0.reuse, RZ, PT ;  /* 0x000000ff0000720c */ /* 0x040fe40003fc4270 */
[C---:B------:R-:W-:Y:S02]  /*7350*/  ISETP.GT.AND P5, PT, R0.reuse, 0x1, PT ;  /* 0x000000010000780c */ /* 0x040fe40003fa4270 */
[C---:B------:R-:W-:Y:S02]  /*7360*/  ISETP.GT.AND P2, PT, R0.reuse, 0x8, PT ;  /* 0x000000080000780c */ /* 0x040fe40003f44270 */
        /* <DEDUP_REMOVED lines=73> */
[----:B------:R-:W-:Y:S02]  /*7800*/  ISETP.GT.AND P0, PT, R0, 0x1, PT ;  /* 0x000000010000780c */ /* 0x000fe40003f04270 */
[----:B------:R-:W-:Y:S02]  /*7810*/  FSEL R6, R6, -INF , P2 ;  /* 0xff80000006067808 */ /* 0x000fe40001000000 */
[----:B------:R-:W-:Y:S02]  /*7820*/  FSEL R7, R7, -INF , P0 ;  /* 0xff80000007077808 */ /* 0x000fe40000000000 */
[----:B------:R-:W-:Y:S02]  /*7830*/  ISETP.GT.AND P2, PT, R0, 0x8, PT ;  /* 0x000000080000780c */ /* 0x000fe40003f44270 */
[----:B-1----:R-:W-:Y:S02]  /*7840*/  FMNMX.FTZ R116, R6, R119, !PT ;  /* 0x0000007706747209 */ /* 0x002fe40007810000 */
        /* <DEDUP_REMOVED lines=16> */
[C---:B------:R-:W-:Y:S02]  /*7950*/  ISETP.GT.AND P2, PT, R0.reuse, 0x20, PT ;  /* 0x000000200000780c */ /* 0x040fe40003f44270 */
[----:B------:R-:W-:Y:S02]  /*7960*/  FMNMX.FTZ R116, R57, R116, !PT ;  /* 0x0000007439747209 */ /* 0x000fe40007810000 */
[----:B------:R-:W-:Y:S02]  /*7970*/  FMNMX.FTZ R2, R157, R2, !PT ;  /* 0x000000029d027209 */ /* 0x000fe40007810000 */
[----:B------:R-:W-:Y:S02]  /*7980*/  ISETP.GT.AND P0, PT, R0, 0x21, PT ;  /* 0x000000210000780c */ /* 0x000fe40003f04270 */
[----:B------:R-:W-:Y:S02]  /*7990*/  FSEL R153, R22, -INF , P2 ;  /* 0xff80000016997808 */ /* 0x000fe40001000000 */
[----:B------:R-:W-:Y:S02]  /*79a0*/  FMNMX.FTZ R116, R64, R116, !PT ;  /* 0x0000007440747209 */ /* 0x000fe40007810000 */
        /* <DEDUP_REMOVED lines=99> */
.L_x_2694:
[C---:B------:R-:W-:Y:S01]  /*7fe0*/  FMUL.FTZ R148, R117.reuse, c[0x0][0x2d0] ;  /* 0x0000b40075947a20 */ /* 0x040fe20000410000 */
[----:B------:R-:W-:Y:S01]  /*7ff0*/  FSETP.NEU.FTZ.AND P0, PT, R117, -INF , PT ;  /* 0xff8000007500780b */ /* 0x000fe20003f1d000 */
[----:B------:R-:W-:Y:S01]  /*8000*/  WARPSYNC 0xffffffff ;  /* 0xffffffff00007948 */ /* 0x000fe20003800000 */
[----:B---3--:R-:W-:Y:S01]  /*8010*/  FMNMX.FTZ R3, R0, R116, !PT ;  /* 0x0000007400037209 */ /* 0x008fe20007810000 */
[----:B------:R-:W-:Y:S01]  /*8020*/  LDSM.16.MT88.4 R20, [R210] ;  /* 0x00000000d214783b */ /* 0x000fe20000004200 */
[----:B------:R-:W-:Y:S03]  /*8030*/  FSEL R148, R148, RZ, P0 ;  /* 0x000000ff94947208 */ /* 0x000fe60000000000 */
[----:B--2---:R-:W-:Y:S02]  /*8040*/  FMUL.FTZ R116, R3, c[0x0][0x2d0] ;  /* 0x0000b40003747a20 */ /* 0x004fe40000410000 */
[--C-:B------:R-:W-:Y:S02]  /*8050*/  FFMA.FTZ R2, R4, c[0x0][0x2d0], -R148.reuse ;  /* 0x0000b40004027a23 */ /* 0x100fe40000010894 */
[--C-:B------:R-:W-:Y:S01]  /*8060*/  FFMA.FTZ R4, R9, c[0x0][0x2d0], -R148.reuse ;  /* 0x0000b40009047a23 */ /* 0x100fe20000010894 */
[----:B------:R-:W-:Y:S01]  /*8070*/  LDSM.16.MT88.4 R28, [R209] ;  /* 0x00000000d11c783b */ /* 0x000fe20000004200 */
[----:B------:R1:W-:Y:S01]  /*8080*/  MUFU.EX2 R250, R2 ;  /* 0x0000000200fa7308 */ /* 0x0003e20000000800 */
[--C-:B------:R-:W-:Y:S02]  /*8090*/  FFMA.FTZ R32, R149, c[0x0][0x2d0], -R148.reuse ;  /* 0x0000b40095207a23 */ /* 0x100fe40000010894 */
[--C-:B------:R-:W-:Y:S04]  /*80a0*/  FFMA.FTZ R40, R151, c[0x0][0x2d0], -R148.reuse ;  /* 0x0000b40097287a23 */ /* 0x100fe80000010894 */
[----:B------:R-:W-:Y:S03]  /*80b0*/  LDSM.16.MT88.4 R36, [R213] ;  /* 0x00000000d524783b */ /* 0x000fe60000004200 */
[----:B------:R-:W-:Y:S05]  /*80c0*/  MUFU.EX2 R16, R4 ;  /* 0x0000000400107308 */ /* 0x000fea0000000800 */
[----:B------:R-:W-:Y:S08]  /*80d0*/  LDSM.16.MT88.4 R44, [R208+0x4000] ;  /* 0x00400000d02c783b */ /* 0x000ff00000004200 */
[----:B------:R-:W-:Y:S01]  /*80e0*/  LDSM.16.MT88.4 R52, [R210+0x4000] ;  /* 0x00400000d234783b */ /* 0x000fe20000004200 */
[--C-:B-1----:R-:W-:Y:S04]  /*80f0*/  FFMA.FTZ R2, R5, c[0x0][0x2d0], -R148.reuse ;  /* 0x0000b40005027a23 */ /* 0x102fe80000010894 */
[----:B------:R1:W-:Y:S03]  /*8100*/  MUFU.EX2 R12, R2 ;  /* 0x00000002000c7308 */ /* 0x0003e60000000800 */
[----:B------:R-:W-:Y:S01]  /*8110*/  LDSM.16.MT88.4 R60, [R209+0x4000] ;  /* 0x00400000d13c783b */ /* 0x000fe20000004200 */
[----:B-1----:R-:W-:Y:S06]  /*8120*/  FFMA.FTZ R2, R8, c[0x0][0x2d0], -R148 ;  /* 0x0000b40008027a23 */ /* 0x002fec0000010894 */
[----:B------:R1:W2:Y:S02]  /*8130*/  MUFU.EX2 R18, R2 ;  /* 0x0000000200127308 */ /* 0x0002a40000000800 */
[----:B-1----:R-:W-:Y:S02]  /*8140*/  FSEL R2, R117, RZ, P0 ;  /* 0x000000ff75027208 */ /* 0x002fe40000000000 */
[----:B------:R-:W-:Y:S02]  /*8150*/  FSETP.NEU.FTZ.AND P0, PT, R3, -INF , PT ;  /* 0xff8000000300780b */ /* 0x000fe40003f1d000 */
[----:B--2---:R-:W-:Y:S01]  /*8160*/  F2FP.PACK_AB R146, R16, R18 ;  /* 0x000000121092723e */ /* 0x004fe200000000ff */
[----:B------:R-:W-:Y:S01]  /*8170*/  FADD.FTZ R0, -R2, R118 ;  /* 0x0000007602007221 */ /* 0x000fe20000010100 */
[----:B------:R-:W-:Y:S03]  /*8180*/  FSEL R116, R116, RZ, P0 ;  /* 0x000000ff74747208 */ /* 0x000fe60000000000 */
[----:B------:R-:W-:Y:S02]  /*8190*/  FMUL.FTZ R0, R0, c[0x0][0x2d0] ;  /* 0x0000b40000007a20 */ /* 0x000fe40000410000 */
[--C-:B------:R-:W-:Y:S02]  /*81a0*/  FFMA.FTZ R4, R11, c[0x0][0x2d0], -R116.reuse ;  /* 0x0000b4000b047a23 */ /* 0x100fe40000010874 */
[----:B------:R1:W2:Y:S01]  /*81b0*/  MUFU.EX2 R2, R0 ;  /* 0x0000000000027308 */ /* 0x0002a20000000800 */
[--C-:B------:R-:W-:Y:S09]  /*81c0*/  FFMA.FTZ R48, R48, c[0x0][0x2d0], -R116.reuse ;  /* 0x0000b40030307a23 */ /* 0x100ff20000010874 */
[----:B------:R3:W4:Y:S10]  /*81d0*/  MUFU.EX2 R5, R4 ;  /* 0x0000000400057308 */ /* 0x0007340000000800 */
[----:B------:R5:W-:Y:S01]  /*81e0*/  MUFU.EX2 R251, R48 ;  /* 0x0000003000fb7308 */ /* 0x000be20000000800 */
[----:B-1----:R-:W-:Y:S02]  /*81f0*/  FFMA.FTZ R0, R6, c[0x0][0x2d0], -R116 ;  /* 0x0000b40006007a23 */ /* 0x002fe40000010874 */
[C---:B--2---:R-:W-:Y:S02]  /*8200*/  FMUL.FTZ R8, R2.reuse, R124 ;  /* 0x0000007c02087220 */ /* 0x044fe40000410000 */
[C---:B------:R-:W-:Y:S05]  /*8210*/  FMUL.FTZ R9, R2.reuse, R125 ;  /* 0x0000007d02097220 */ /* 0x040fea0000410000 */
[----:B------:R1:W-:Y:S01]  /*8220*/  MUFU.EX2 R118, R0 ;  /* 0x0000000000767308 */ /* 0x0003e20000000800 */
[C---:B------:R-:W-:Y:S02]  /*8230*/  FMUL.FTZ R24, R2.reuse, R80 ;  /* 0x0000005002187220 */ /* 0x040fe40000410000 */
[C---:B------:R-:W-:Y:S02]  /*8240*/  FMUL.FTZ R25, R2.reuse, R81 ;  /* 0x0000005102197220 */ /* 0x040fe40000410000 */
[C---:B---3--:R-:W-:Y:S01]  /*8250*/  FMUL.FTZ R4, R2.reuse, R120 ;  /* 0x0000007802047220 */ /* 0x048fe20000410000 */
[----:B----4-:R-:W-:Y:S01]  /*8260*/  MOV R120, R5 ;  /* 0x0000000500787202 */ /* 0x010fe20000000f00 */
[C---:B------:R-:W-:Y:S01]  /*8270*/  FMUL.FTZ R5, R2.reuse, R121 ;  /* 0x0000007902057220 */ /* 0x040fe20000410000 */
[----:B------:R-:W-:Y:S01]  /*8280*/  MOV R121, R16 ;  /* 0x0000001000797202 */ /* 0x000fe20000000f00 */
[C---:B------:R-:W-:Y:S01]  /*8290*/  FMUL.FTZ R16, R2.reuse, R72 ;  /* 0x0000004802107220 */ /* 0x040fe20000410000 */
[----:B------:R2:W-:Y:S01]  /*82a0*/  MUFU.EX2 R125, R32 ;  /* 0x00000020007d7308 */ /* 0x0005e20000000800 */
[C---:B------:R-:W-:Y:S02]  /*82b0*/  FMUL.FTZ R33, R2.reuse, R89 ;  /* 0x0000005902217220 */ /* 0x040fe40000410000 */
[C---:B------:R-:W-:Y:S02]  /*82c0*/  FMUL.FTZ R41, R2.reuse, R97 ;  /* 0x0000006102297220 */ /* 0x040fe40000410000 */
[C---:B-----5:R-:W-:Y:S02]  /*82d0*/  FMUL.FTZ R48, R2.reuse, R104 ;  /* 0x0000006802307220 */ /* 0x060fe40000410000 */
[C---:B------:R-:W-:Y:S02]  /*82e0*/  FMUL.FTZ R49, R2.reuse, R105 ;  /* 0x0000006902317220 */ /* 0x040fe40000410000 */
[----:B------:R-:W-:Y:S02]  /*82f0*/  FMUL.FTZ R65, R2, R113 ;  /* 0x0000007102417220 */ /* 0x000fe40000410000 */
[----:B------:R-:W-:Y:S02]  /*8300*/  FFMA.FTZ R97, R242, c[0x0][0x2d0], -R148 ;  /* 0x0000b400f2617a23 */ /* 0x000fe40000010894 */
[--C-:B-1----:R-:W-:Y:S04]  /*8310*/  FFMA.FTZ R0, R7, c[0x0][0x2d0], -R116.reuse ;  /* 0x0000b40007007a23 */ /* 0x102fe80000010874 */
[----:B------:R1:W3:Y:S01]  /*8320*/  MUFU.EX2 R19, R0 ;  /* 0x0000000000137308 */ /* 0x0002e20000000800 */
[----:B--2---:R-:W-:Y:S02]  /*8330*/  FMUL.FTZ R32, R2, R88 ;  /* 0x0000005802207220 */ /* 0x004fe40000410000 */
[--C-:B------:R-:W-:Y:S02]  /*8340*/  FFMA.FTZ R88, R154, c[0x0][0x2d0], -R116.reuse ;  /* 0x0000b4009a587a23 */ /* 0x100fe40000010874 */
[----:B-1----:R-:W-:Y:S01]  /*8350*/  FFMA.FTZ R0, R10, c[0x0][0x2d0], -R116 ;  /* 0x0000b4000a007a23 */ /* 0x002fe20000010874 */
[----:B---3--:R-:W-:Y:S02]  /*8360*/  F2FP.PACK_AB R145, R19, R118 ;  /* 0x000000761391723e */ /* 0x008fe400000000ff */
[----:B------:R-:W-:Y:S02]  /*8370*/  MOV R124, R19 ;  /* 0x00000013007c7202 */ /* 0x000fe40000000f00 */
[----:B------:R1:W2:Y:S02]  /*8380*/  MUFU.EX2 R17, R0 ;  /* 0x0000000000117308 */ /* 0x0002a40000000800 */
[----:B-1----:R-:W-:Y:S02]  /*8390*/  FSEL R0, R3, RZ, P0 ;  /* 0x000000ff03007208 */ /* 0x002fe40000000000 */
[----:B--2---:R-:W-:Y:S03]  /*83a0*/  F2FP.PACK_AB R147, R120, R17 ;  /* 0x000000117893723e */ /* 0x004fe600000000ff */
[----:B------:R-:W-:Y:S01]  /*83b0*/  FADD.FTZ R0, -R0, R119 ;  /* 0x0000007700007221 */ /* 0x000fe20000010100 */
[----:B------:R-:W-:Y:S02]  /*83c0*/  MOV R119, R12 ;  /* 0x0000000c00777202 */ /* 0x000fe40000000f00 */
[----:B------:R-:W1:Y:S01]  /*83d0*/  LDSM.16.MT88.4 R12, [R208] ;  /* 0x00000000d00c783b */ /* 0x000e620000004200 */
[----:B------:R-:W-:Y:S01]  /*83e0*/  FMUL.FTZ R0, R0, c[0x0][0x2d0] ;  /* 0x0000b40000007a20 */ /* 0x000fe20000410000 */
[----:B------:R-:W-:Y:S02]  /*83f0*/  F2FP.PACK_AB R144, R119, R250 ;  /* 0x000000fa7790723e */ /* 0x000fe400000000ff */
[----:B------:R-:W-:Y:S03]  /*8400*/  MOV R113, R119 ;  /* 0x0000007700717202 */ /* 0x000fe60000000f00 */
[----:B------:R-:W2:Y:S02]  /*8410*/  MUFU.EX2 R0, R0 ;  /* 0x0000000000007308 */ /* 0x000ea40000000800 */
[C---:B--2---:R-:W-:Y:S01]  /*8420*/  FMUL.FTZ R6, R0.reuse, R122 ;  /* 0x0000007a00067220 */ /* 0x044fe20000410000 */
[----:B------:R-:W-:Y:S01]  /*8430*/  MOV R122, R17 ;  /* 0x00000011007a7202 */ /* 0x000fe20000000f00 */
[----:B------:R-:W-:Y:S01]  /*8440*/  FMUL.FTZ R7, R0, R123 ;  /* 0x0000007b00077220 */ /* 0x000fe20000410000 */
[----:B------:R-:W-:Y:S01]  /*8450*/  MOV R123, R18 ;  /* 0x00000012007b7202 */ /* 0x000fe20000000f00 */
[----:B------:R-:W-:Y:S02]  /*8460*/  FMUL.FTZ R17, R2, R73 ;  /* 0x0000004902117220 */ /* 0x000fe40000410000 */
[C---:B------:R-:W-:Y:S02]  /*8470*/  FMUL.FTZ R18, R0.reuse, R74 ;  /* 0x0000004a00127220 */ /* 0x040fe40000410000 */
[C---:B------:R-:W-:Y:S01]  /*8480*/  FMUL.FTZ R19, R0.reuse, R75 ;  /* 0x0000004b00137220 */ /* 0x040fe20000410000 */
[C---:B-1----:R-:W-:Y:S01]  /*8490*/  HMMA.16816.F32 R4, R144.reuse, R12, R4 ;  /* 0x0000000c9004723c */ /* 0x042fe20000001804 */
[----:B------:R-:W-:Y:S04]  /*84a0*/  LDSM.16.MT88.4 R72, [R208+0x800] ;  /* 0x00080000d048783b */ /* 0x000fe80000004200 */
[C---:B------:R-:W-:Y:S02]  /*84b0*/  FMUL.FTZ R10, R0.reuse, R126 ;  /* 0x0000007e000a7220 */ /* 0x040fe40000410000 */
[----:B------:R-:W-:Y:S02]  /*84c0*/  FMUL.FTZ R11, R0, R127 ;  /* 0x0000007f000b7220 */ /* 0x000fe40000410000 */
[C---:B------:R-:W-:Y:S01]  /*84d0*/  FMUL.FTZ R12, R2.reuse, R68 ;  /* 0x00000044020c7220 */ /* 0x040fe20000410000 */
[----:B------:R1:W-:Y:S02]  /*84e0*/  MUFU.EX2 R127, R40 ;  /* 0x00000028007f7308 */ /* 0x0003e40000000800 */
[----:B------:R-:W-:Y:S02]  /*84f0*/  FMUL.FTZ R13, R2, R69 ;  /* 0x00000045020d7220 */ /* 0x000fe40000410000 */
[C---:B------:R-:W-:Y:S03]  /*8500*/  HMMA.16816.F32 R8, R144.reuse, R14, R8 ;  /* 0x0000000e9008723c */ /* 0x040fe60000001808 */
[C---:B------:R-:W-:Y:S02]  /*8510*/  FMUL.FTZ R26, R0.reuse, R82 ;  /* 0x00000052001a7220 */ /* 0x040fe40000410000 */
[C---:B------:R-:W-:Y:S02]  /*8520*/  FMUL.FTZ R27, R0.reuse, R83 ;  /* 0x00000053001b7220 */ /* 0x040fe40000410000 */
[C---:B------:R-:W-:Y:S01]  /*8530*/  FMUL.FTZ R14, R0.reuse, R70 ;  /* 0x00000046000e7220 */ /* 0x040fe20000410000 */
[----:B------:R-:W-:Y:S01]  /*8540*/  LDSM.16.MT88.4 R80, [R209+0x800] ;  /* 0x00080000d150783b */ /* 0x000fe20000004200 */
[C---:B------:R-:W-:Y:S03]  /*8550*/  FMUL.FTZ R15, R0.reuse, R71 ;  /* 0x00000047000f7220 */ /* 0x040fe60000410000 */
[C---:B------:R-:W-:Y:S02]  /*8560*/  FMUL.FTZ R34, R0.reuse, R90 ;  /* 0x0000005a00227220 */ /* 0x040fe40000410000 */
[C---:B------:R-:W-:Y:S02]  /*8570*/  FMUL.FTZ R35, R0.reuse, R91 ;  /* 0x0000005b00237220 */ /* 0x040fe40000410000 */
[C---:B------:R-:W-:Y:S01]  /*8580*/  HMMA.16816.F32 R12, R144.reuse, R20, R12 ;  /* 0x00000014900c723c */ /* 0x040fe2000000180c */
[----:B------:R-:W2:Y:S02]  /*8590*/  LDSM.16.MT88.4 R68, [R211+0x4000] ;  /* 0x00400000d344783b */ /* 0x000ea40000004200 */
[----:B------:R-:W-:Y:S02]  /*85a0*/  FMUL.FTZ R42, R0, R98 ;  /* 0x00000062002a7220 */ /* 0x000fe40000410000 */
[--C-:B------:R-:W-:Y:S02]  /*85b0*/  FFMA.FTZ R98, R241, c[0x0][0x2d0], -R148.reuse ;  /* 0x0000b400f1627a23 */ /* 0x100fe40000010894 */
[C---:B------:R-:W-:Y:S01]  /*85c0*/  FMUL.FTZ R20, R2.reuse, R76 ;  /* 0x0000004c02147220 */ /* 0x040fe20000410000 */
[C---:B------:R-:W-:Y:S04]  /*85d0*/  HMMA.16816.F32 R16, R144.reuse, R22, R16 ;  /* 0x000000169010723c */ /* 0x040fe80000001810 */
[C---:B------:R-:W-:Y:S02]  /*85e0*/  FMUL.FTZ R21, R2.reuse, R77 ;  /* 0x0000004d02157220 */ /* 0x040fe40000410000 */
[----:B-1----:R-:W-:Y:S02]  /*85f0*/  FMUL.FTZ R40, R2, R96 ;  /* 0x0000006002287220 */ /* 0x002fe40000410000 */
[C---:B------:R-:W-:Y:S04]  /*8600*/  FMUL.FTZ R22, R0.reuse, R78 ;  /* 0x0000004e00167220 */ /* 0x040fe80000410000 */
[C---:B------:R-:W-:Y:S02]  /*8610*/  FMUL.FTZ R23, R0.reuse, R79 ;  /* 0x0000004f00177220 */ /* 0x040fe40000410000 */
[----:B------:R-:W1:Y:S01]  /*8620*/  LDSM.16.MT88.4 R76, [R210+0x800] ;  /* 0x00080000d24c783b */ /* 0x000e620000004200 */
[----:B------:R-:W-:Y:S02]  /*8630*/  FFMA.FTZ R96, R243, c[0x0][0x2d0], -R148 ;  /* 0x0000b400f3607a23 */ /* 0x000fe40000010894 */
[----:B------:R-:W-:Y:S02]  /*8640*/  FMUL.FTZ R43, R0, R99 ;  /* 0x00000063002b7220 */ /* 0x000fe40000410000 */
[C---:B------:R-:W-:Y:S03]  /*8650*/  HMMA.16816.F32 R20, R144.reuse, R28, R20 ;  /* 0x0000001c9014723c */ /* 0x040fe60000001814 */
[----:B------:R-:W-:Y:S02]  /*8660*/  FFMA.FTZ R99, R234, c[0x0][0x2d0], -R116 ;  /* 0x0000b400ea637a23 */ /* 0x000fe40000010874 */
[----:B------:R-:W-:Y:S02]  /*8670*/  FMUL.FTZ R51, R0, R107 ;  /* 0x0000006b00337220 */ /* 0x000fe40000410000 */
[C---:B------:R-:W-:Y:S01]  /*8680*/  FMUL.FTZ R28, R2.reuse, R84 ;  /* 0x00000054021c7220 */ /* 0x040fe20000410000 */
[C---:B------:R-:W-:Y:S04]  /*8690*/  HMMA.16816.F32 R24, R144.reuse, R30, R24 ;  /* 0x0000001e9018723c */ /* 0x040fe80000001818 */
[----:B------:R-:W-:Y:S02]  /*86a0*/  FMUL.FTZ R29, R2, R85 ;  /* 0x00000055021d7220 */ /* 0x000fe40000410000 */
[C---:B------:R-:W-:Y:S02]  /*86b0*/  FMUL.FTZ R50, R0.reuse, R106 ;  /* 0x0000006a00327220 */ /* 0x040fe40000410000 */
[C---:B------:R-:W-:Y:S04]  /*86c0*/  FMUL.FTZ R30, R0.reuse, R86 ;  /* 0x00000056001e7220 */ /* 0x040fe80000410000 */
[C---:B------:R-:W-:Y:S02]  /*86d0*/  FMUL.FTZ R31, R0.reuse, R87 ;  /* 0x00000057001f7220 */ /* 0x040fe40000410000 */
[----:B------:R-:W3:Y:S01]  /*86e0*/  LDSM.16.MT88.4 R84, [R211+0x800] ;  /* 0x00080000d354783b */ /* 0x000ee20000004200 */
[C---:B------:R-:W-:Y:S02]  /*86f0*/  FMUL.FTZ R58, R0.reuse, R110 ;  /* 0x0000006e003a7220 */ /* 0x040fe40000410000 */
[C---:B------:R-:W-:Y:S02]  /*8700*/  FMUL.FTZ R59, R0.reuse, R111 ;  /* 0x0000006f003b7220 */ /* 0x040fe40000410000 */
[C---:B------:R-:W-:Y:S01]  /*8710*/  HMMA.16816.F32 R28, R144.reuse, R36, R28 ;  /* 0x00000024901c723c */ /* 0x040fe2000000181c */
[----:B------:R4:W-:Y:S02]  /*8720*/  MUFU.EX2 R111, R88 ;  /* 0x00000058006f7308 */ /* 0x0009e40000000800 */
[C---:B------:R-:W-:Y:S02]  /*8730*/  FMUL.FTZ R66, R0.reuse, R114 ;  /* 0x0000007200427220 */ /* 0x040fe40000410000 */
[----:B------:R-:W-:Y:S02]  /*8740*/  FMUL.FTZ R67, R0, R115 ;  /* 0x0000007300437220 */ /* 0x000fe40000410000 */
[----:B------:R-:W-:Y:S01]  /*8750*/  FFMA.FTZ R36, R150, c[0x0][0x2d0], -R148 ;  /* 0x0000b40096247a23 */ /* 0x000fe20000010894 */
[C---:B------:R-:W-:Y:S03]  /*8760*/  HMMA.16816.F32 R32, R144.reuse, R38, R32 ;  /* 0x000000269020723c */ /* 0x040fe60000001820 */
[----:B------:R5:W1:Y:S01]  /*8770*/  MUFU.EX2 R126, R36 ;  /* 0x00000024007e7308 */ /* 0x000a620000000800 */
[----:B------:R-:W-:Y:S02]  /*8780*/  FMUL.FTZ R37, R2, R93 ;  /* 0x0000005d02257220 */ /* 0x000fe40000410000 */
[----:B------:R-:W3:Y:S01]  /*8790*/  LDL.LU R93, [R1+0x4] ;  /* 0x00000400015d7983 */ /* 0x000ee20000300800 */
[C---:B------:R-:W-:Y:S02]  /*87a0*/  FMUL.FTZ R38, R0.reuse, R94 ;  /* 0x0000005e00267220 */ /* 0x040fe40000410000 */
[----:B------:R-:W-:Y:S01]  /*87b0*/  FMUL.FTZ R39, R0, R95 ;  /* 0x0000005f00277220 */ /* 0x000fe20000410000 */
[----:B------:R-:W3:Y:S04]  /*87c0*/  LDL.LU R94, [R1] ;  /* 0x00000000015e7983 */ /* 0x000ee80000300800 */
[----:B----4-:R-:W-:Y:S01]  /*87d0*/  LDSM.16.MT88.4 R88, [R210+0x1000] ;  /* 0x00100000d258783b */ /* 0x010fe20000004200 */
[----:B-----5:R-:W-:Y:S02]  /*87e0*/  FMUL.FTZ R36, R2, R92 ;  /* 0x0000005c02247220 */ /* 0x020fe40000410000 */
[----:B------:R-:W-:Y:S05]  /*87f0*/  FFMA.FTZ R92, R156, c[0x0][0x2d0], -R116 ;  /* 0x0000b4009c5c7a23 */ /* 0x000fea0000010874 */
[C---:B------:R-:W-:Y:S07]  /*8800*/  HMMA.16816.F32 R36, R144.reuse, R44, R36 ;  /* 0x0000002c9024723c */ /* 0x040fee0000001824 */
[----:B------:R-:W-:Y:S01]  /*8810*/  FFMA.FTZ R44, R152, c[0x0][0x2d0], -R148 ;  /* 0x0000b400982c7a23 */ /* 0x000fe20000010894 */
[C---:B------:R-:W-:Y:S03]  /*8820*/  HMMA.16816.F32 R40, R144.reuse, R46, R40 ;  /* 0x0000002e9028723c */ /* 0x040fe60000001828 */
[----:B------:R4:W-:Y:S01]  /*8830*/  MUFU.EX2 R252, R44 ;  /* 0x0000002c00fc7308 */ /* 0x0009e20000000800 */
[----:B------:R-:W-:Y:S02]  /*8840*/  FMUL.FTZ R45, R2, R101 ;  /* 0x00000065022d7220 */ /* 0x000fe40000410000 */
[--C-:B------:R-:W-:Y:S02]  /*8850*/  FFMA.FTZ R101, R232, c[0x0][0x2d0], -R116.reuse ;  /* 0x0000b400e8657a23 */ /* 0x100fe40000010874 */
[C---:B------:R-:W-:Y:S04]  /*8860*/  FMUL.FTZ R46, R0.reuse, R102 ;  /* 0x00000066002e7220 */ /* 0x040fe80000410000 */
[----:B------:R-:W-:Y:S02]  /*8870*/  FMUL.FTZ R47, R0, R103 ;  /* 0x00000067002f7220 */ /* 0x000fe40000410000 */
[----:B----4-:R-:W-:Y:S02]  /*8880*/  FMUL.FTZ R44, R2, R100 ;  /* 0x00000064022c7220 */ /* 0x010fe40000410000 */
[--C-:B------:R-:W-:Y:S04]  /*8890*/  FFMA.FTZ R100, R233, c[0x0][0x2d0], -R116.reuse ;  /* 0x0000b400e9647a23 */ /* 0x100fe80000010874 */
[----:B------:R-:W-:Y:S01]  /*88a0*/  MUFU.EX2 R119, R100 ;  /* 0x0000006400777308 */ /* 0x000fe20000000800 */
[C---:B------:R-:W-:Y:S07]  /*88b0*/  HMMA.16816.F32 R44, R144.reuse, R52, R44 ;  /* 0x00000034902c723c */ /* 0x040fee000000182c */
[--C-:B------:R-:W-:Y:S01]  /*88c0*/  FFMA.FTZ R52, R56, c[0x0][0x2d0], -R116.reuse ;  /* 0x0000b40038347a23 */ /* 0x100fe20000010874 */
[C---:B------:R-:W-:Y:S03]  /*88d0*/  HMMA.16816.F32 R48, R144.reuse, R54, R48 ;  /* 0x000000369030723c */ /* 0x040fe60000001830 */
[----:B------:R4:W5:Y:S01]  /*88e0*/  MUFU.EX2 R107, R52 ;  /* 0x00000034006b7308 */ /* 0x0009620000000800 */
[----:B------:R-:W-:Y:S02]  /*88f0*/  FMUL.FTZ R53, R2, R129 ;  /* 0x0000008102357220 */ /* 0x000fe40000410000 */
[--C-:B------:R-:W-:Y:S02]  /*8900*/  FFMA.FTZ R56, R57, c[0x0][0x2d0], -R116.reuse ;  /* 0x0000b40039387a23 */ /* 0x100fe40000010874 */
[C---:B------:R-:W-:Y:S04]  /*8910*/  FMUL.FTZ R55, R0.reuse, R131 ;  /* 0x0000008300377220 */ /* 0x040fe80000410000 */
[----:B------:R-:W-:Y:S01]  /*8920*/  FMUL.FTZ R54, R0, R130 ;  /* 0x0000008200367220 */ /* 0x000fe20000410000 */
[----:B------:R1:W-:Y:S01]  /*8930*/  MUFU.EX2 R106, R56 ;  /* 0x00000038006a7308 */ /* 0x0003e20000000800 */
[C---:B------:R-:W-:Y:S09]  /*8940*/  FMUL.FTZ R57, R2.reuse, R109 ;  /* 0x0000006d02397220 */ /* 0x040ff20000410000 */
[----:B------:R2:W-:Y:S01]  /*8950*/  MUFU.EX2 R109, R92 ;  /* 0x0000005c006d7308 */ /* 0x0005e20000000800 */
[C---:B----4-:R-:W-:Y:S07]  /*8960*/  FMUL.FTZ R52, R2.reuse, R128 ;  /* 0x0000008002347220 */ /* 0x050fee0000410000 */
[C---:B------:R-:W-:Y:S03]  /*8970*/  HMMA.16816.F32 R52, R144.reuse, R60, R52 ;  /* 0x0000003c9034723c */ /* 0x040fe60000001834 */
[----:B-1----:R-:W-:Y:S04]  /*8980*/  FMUL.FTZ R56, R2, R108 ;  /* 0x0000006c02387220 */ /* 0x002fe80000410000 */
[--C-:B------:R-:W-:Y:S02]  /*8990*/  FFMA.FTZ R60, R64, c[0x0][0x2d0], -R116.reuse ;  /* 0x0000b400403c7a23 */ /* 0x100fe40000010874 */
[C---:B------:R-:W-:Y:S01]  /*89a0*/  FMUL.FTZ R61, R2.reuse, R133 ;  /* 0x00000085023d7220 */ /* 0x040fe20000410000 */
[C---:B------:R-:W-:Y:S01]  /*89b0*/  HMMA.16816.F32 R56, R144.reuse, R62, R56 ;  /* 0x0000003e9038723c */ /* 0x040fe20000001838 */
[----:B------:R1:W4:Y:S02]  /*89c0*/  MUFU.EX2 R105, R60 ;  /* 0x0000003c00697308 */ /* 0x0003240000000800 */
[----:B------:R-:W-:Y:S01]  /*89d0*/  FMUL.FTZ R64, R2, R112 ;  /* 0x0000007002407220 */ /* 0x000fe20000410000 */
[----:B------:R-:W-:Y:S01]  /*89e0*/  MOV R112, R124 ;  /* 0x0000007c00707202 */ /* 0x000fe20000000f00 */
[----:B--2---:R-:W-:Y:S02]  /*89f0*/  FFMA.FTZ R92, R164, c[0x0][0x2d0], -R116 ;  /* 0x0000b400a45c7a23 */ /* 0x004fe40000010874 */
[C---:B------:R-:W-:Y:S02]  /*8a00*/  FMUL.FTZ R63, R0.reuse, R135 ;  /* 0x00000087003f7220 */ /* 0x040fe40000410000 */
[----:B------:R-:W-:Y:S02]  /*8a10*/  FMUL.FTZ R62, R0, R134 ;  /* 0x00000086003e7220 */ /* 0x000fe40000410000 */
[----:B------:R-:W-:Y:S01]  /*8a20*/  MUFU.EX2 R164, R92 ;  /* 0x0000005c00a47308 */ /* 0x000fe20000000800 */
[----:B-1----:R-:W-:Y:S07]  /*8a30*/  FMUL.FTZ R60, R2, R132 ;  /* 0x00000084023c7220 */ /* 0x002fee0000410000 */
[C---:B------:R-:W-:Y:S07]  /*8a40*/  HMMA.16816.F32 R60, R144.reuse, R68, R60 ;  /* 0x00000044903c723c */ /* 0x040fee000000183c */
[----:B------:R-:W-:Y:S01]  /*8a50*/  F2FP.PACK_AB R68, R126, R125 ;  /* 0x0000007d7e44723e */ /* 0x000fe200000000ff */
[----:B------:R-:W-:Y:S01]  /*8a60*/  HMMA.16816.F32 R64, R144, R70, R64 ;  /* 0x000000469040723c */ /* 0x000fe20000001840 */
[----:B------:R-:W-:Y:S03]  /*8a70*/  MUFU.EX2 R147, R96 ;  /* 0x0000006000937308 */ /* 0x000fe60000000800 */
[----:B-----5:R-:W-:Y:S03]  /*8a80*/  F2FP.PACK_AB R69, R107, R251 ;  /* 0x000000fb6b45723e */ /* 0x020fe600000000ff */
[----:B------:R-:W-:Y:S02]  /*8a90*/  F2FP.PACK_AB R70, R252, R127 ;  /* 0x0000007ffc46723e */ /* 0x000fe400000000ff */
[----:B----4-:R-:W-:Y:S02]  /*8aa0*/  F2FP.PACK_AB R71, R105, R106 ;  /* 0x0000006a6947723e */ /* 0x010fe400000000ff */
[----:B------:R-:W-:Y:S05]  /*8ab0*/  MUFU.EX2 R146, R97 ;  /* 0x0000006100927308 */ /* 0x000fea0000000800 */
[C---:B------:R-:W-:Y:S05]  /*8ac0*/  HMMA.16816.F32 R4, R68.reuse, R72, R4 ;  /* 0x000000484404723c */ /* 0x040fea0000001804 */
[----:B------:R-:W-:Y:S03]  /*8ad0*/  MUFU.EX2 R145, R98 ;  /* 0x0000006200917308 */ /* 0x000fe60000000800 */
[C---:B------:R-:W-:Y:S01]  /*8ae0*/  HMMA.16816.F32 R8, R68.reuse, R74, R8 ;  /* 0x0000004a4408723c */ /* 0x040fe20000001808 */
[----:B------:R-:W1:Y:S06]  /*8af0*/  LDSM.16.MT88.4 R72, [R208+0x4800] ;  /* 0x00480000d048783b */ /* 0x000e6c0000004200 */
[----:B------:R2:W4:Y:S01]  /*8b00*/  MUFU.EX2 R144, R99 ;  /* 0x0000006300907308 */ /* 0x0005220000000800 */
[C---:B------:R-:W-:Y:S07]  /*8b10*/  HMMA.16816.F32 R12, R68.reuse, R76, R12 ;  /* 0x0000004c440c723c */ /* 0x040fee000000180c */
[--C-:B------:R-:W-:Y:S01]  /*8b20*/  FFMA.FTZ R76, R157, c[0x0][0x2d0], -R148.reuse ;  /* 0x0000b4009d4c7a23 */ /* 0x100fe20000010894 */
[C---:B------:R-:W-:Y:S03]  /*8b30*/  HMMA.16816.F32 R16, R68.reuse, R78, R16 ;  /* 0x0000004e4410723c */ /* 0x040fe60000001810 */
[----:B------:R5:W-:Y:S05]  /*8b40*/  MUFU.EX2 R104, R76 ;  /* 0x0000004c00687308 */ /* 0x000bea0000000800 */
[C---:B------:R-:W-:Y:S07]  /*8b50*/  HMMA.16816.F32 R20, R68.reuse, R80, R20 ;  /* 0x000000504414723c */ /* 0x040fee0000001814 */
[--C-:B------:R-:W-:Y:S01]  /*8b60*/  FFMA.FTZ R80, R159, c[0x0][0x2d0], -R148.reuse ;  /* 0x0000b4009f507a23 */ /* 0x100fe20000010894 */
[C---:B------:R-:W-:Y:S01]  /*8b70*/  HMMA.16816.F32 R24, R68.reuse, R82, R24 ;  /* 0x000000524418723c */ /* 0x040fe20000001818 */
[----:B--2---:R-:W-:Y:S02]  /*8b80*/  LDSM.16.MT88.4 R96, [R208+0x7800] ;  /* 0x00780000d060783b */ /* 0x004fe40000004200 */
[----:B------:R2:W-:Y:S05]  /*8b90*/  MUFU.EX2 R248, R80 ;  /* 0x0000005000f87308 */ /* 0x0005ea0000000800 */
[C---:B---3--:R-:W-:Y:S04]  /*8ba0*/  HMMA.16816.F32 R28, R68.reuse, R84, R28 ;  /* 0x00000054441c723c */ /* 0x048fe8000000181c */
[--C-:B-----5:R-:W-:Y:S04]  /*8bb0*/  FFMA.FTZ R76, R158, c[0x0][0x2d0], -R148.reuse ;  /* 0x0000b4009e4c7a23 */ /* 0x120fe80000010894 */
[C---:B------:R-:W-:Y:S01]  /*8bc0*/  HMMA.16816.F32 R32, R68.reuse, R86, R32 ;  /* 0x000000564420723c */ /* 0x040fe20000001820 */
[----:B------:R3:W-:Y:S01]  /*8bd0*/  MUFU.EX2 R249, R76 ;  /* 0x0000004c00f97308 */ /* 0x0007e20000000800 */
[----:B------:R-:W-:Y:S06]  /*8be0*/  LDSM.16.MT88.4 R84, [R211+0x4800] ;  /* 0x00480000d354783b */ /* 0x000fec0000004200 */
[C---:B-1----:R-:W-:Y:S04]  /*8bf0*/  HMMA.16816.F32 R36, R68.reuse, R72, R36 ;  /* 0x000000484424723c */ /* 0x042fe80000001824 */
[----:B--2---:R-:W-:Y:S03]  /*8c00*/  FFMA.FTZ R80, R160, c[0x0][0x2d0], -R148 ;  /* 0x0000b400a0507a23 */ /* 0x004fe60000010894 */
[--C-:B------:R-:W-:Y:S01]  /*8c10*/  FFMA.FTZ R72, R155, c[0x0][0x2d0], -R116.reuse ;  /* 0x0000b4009b487a23 */ /* 0x100fe20000010874 */
[C---:B------:R-:W-:Y:S01]  /*8c20*/  HMMA.16816.F32 R40, R68.reuse, R74, R40 ;  /* 0x0000004a4428723c */ /* 0x040fe20000001828 */
[----:B------:R1:W-:Y:S01]  /*8c30*/  MUFU.EX2 R247, R80 ;  /* 0x0000005000f77308 */ /* 0x0003e20000000800 */
[----:B---3--:R-:W2:Y:S09]  /*8c40*/  LDSM.16.MT88.4 R76, [R210+0x4800] ;  /* 0x00480000d24c783b */ /* 0x008eb20000004200 */
[----:B------:R3:W-:Y:S01]  /*8c50*/  MUFU.EX2 R110, R72 ;  /* 0x00000048006e7308 */ /* 0x0007e20000000800 */
[----:B-1----:R-:W-:Y:S09]  /*8c60*/  FFMA.FTZ R80, R153, c[0x0][0x2d0], -R116 ;  /* 0x0000b40099507a23 */ /* 0x002ff20000010874 */
[----:B------:R1:W5:Y:S01]  /*8c70*/  MUFU.EX2 R246, R80 ;  /* 0x0000005000f67308 */ /* 0x0003620000000800 */
[----:B---3--:R-:W-:Y:S01]  /*8c80*/  LDSM.16.MT88.4 R72, [R208+0x1000] ;  /* 0x00100000d048783b */ /* 0x008fe20000004200 */
[C---:B--2---:R-:W-:Y:S07]  /*8c90*/  HMMA.16816.F32 R44, R68.reuse, R76, R44 ;  /* 0x0000004c442c723c */ /* 0x044fee000000182c */
[----:B-1----:R-:W1:Y:S01]  /*8ca0*/  LDSM.16.MT88.4 R80, [R209+0x4800] ;  /* 0x00480000d150783b */ /* 0x002e620000004200 */
[----:B------:R-:W-:Y:S04]  /*8cb0*/  FFMA.FTZ R102, R2, R94, R250 ;  /* 0x0000005e02667223 */ /* 0x000fe800000100fa */
[----:B------:R-:W-:Y:S01]  /*8cc0*/  FFMA.FTZ R2, R0, R93, R118 ;  /* 0x0000005d00027223 */ /* 0x000fe20000010076 */
[C---:B------:R-:W-:Y:S01]  /*8cd0*/  HMMA.16816.F32 R48, R68.reuse, R78, R48 ;  /* 0x0000004e4430723c */ /* 0x040fe20000001830 */
[----:B------:R-:W-:Y:S01]  /*8ce0*/  MUFU.EX2 R118, R101 ;  /* 0x0000006500767308 */ /* 0x000fe20000000800 */
[----:B------:R-:W2:Y:S01]  /*8cf0*/  LDSM.16.MT88.4 R76, [R209+0x1000] ;  /* 0x00100000d14c783b */ /* 0x000ea20000004200 */
[----:B------:R-:W-:Y:S01]  /*8d00*/  FADD.FTZ R0, R113, R102 ;  /* 0x0000006671007221 */ /* 0x000fe20000010000 */
[----:B----4-:R-:W-:Y:S01]  /*8d10*/  F2FP.PACK_AB R113, R119, R144 ;  /* 0x000000907771723e */ /* 0x010fe200000000ff */
[----:B------:R-:W-:Y:S01]  /*8d20*/  FADD.FTZ R2, R112, R2 ;  /* 0x0000000270027221 */ /* 0x000fe20000010000 */
[----:B------:R-:W-:Y:S01]  /*8d30*/  F2FP.PACK_AB R112, R146, R147 ;  /* 0x000000939270723e */ /* 0x000fe200000000ff */
[----:B------:R-:W-:Y:S03]  /*8d40*/  FADD.FTZ R0, R123, R0 ;  /* 0x000000007b007221 */ /* 0x000fe60000010000 */
[----:B------:R-:W-:Y:S02]  /*8d50*/  LDSM.16.MT88.4 R92, [R210+0x7000] ;  /* 0x00700000d25c783b */ /* 0x000fe40000004200 */
[----:B------:R-:W-:Y:S02]  /*8d60*/  FADD.FTZ R2, R122, R2 ;  /* 0x000000027a027221 */ /* 0x000fe40000010000 */
[----:B------:R-:W-:Y:S02]  /*8d70*/  FADD.FTZ R0, R121, R0 ;  /* 0x0000000079007221 */ /* 0x000fe40000010000 */
[----:B------:R-:W-:Y:S04]  /*8d80*/  FADD.FTZ R2, R120, R2 ;  /* 0x0000000278027221 */ /* 0x000fe80000010000 */
[----:B------:R-:W-:Y:S04]  /*8d90*/  FADD.FTZ R2, R251, R2 ;  /* 0x00000002fb027221 */ /* 0x000fe80000010000 */
[----:B------:R-:W-:Y:S04]  /*8da0*/  FADD.FTZ R2, R107, R2 ;  /* 0x000000026b027221 */ /* 0x000fe80000010000 */
[----:B------:R-:W-:Y:S04]  /*8db0*/  FADD.FTZ R2, R106, R2 ;  /* 0x000000026a027221 */ /* 0x000fe80000010000 */
[----:B------:R-:W-:Y:S01]  /*8dc0*/  FADD.FTZ R2, R105, R2 ;  /* 0x0000000269027221 */ /* 0x000fe20000010000 */
[C---:B-1----:R-:W-:Y:S03]  /*8dd0*/  HMMA.16816.F32 R52, R68.reuse, R80, R52 ;  /* 0x000000504434723c */ /* 0x042fe60000001834 */
[----:B-----5:R-:W-:Y:S04]  /*8de0*/  FADD.FTZ R2, R246, R2 ;  /* 0x00000002f6027221 */ /* 0x020fe80000010000 */
[----:B------:R-:W-:Y:S01]  /*8df0*/  FADD.FTZ R2, R111, R2 ;  /* 0x000000026f027221 */ /* 0x000fe20000010000 */
[C---:B------:R-:W-:Y:S01]  /*8e00*/  HMMA.16816.F32 R56, R68.reuse, R82, R56 ;  /* 0x000000524438723c */ /* 0x040fe20000001838 */
[----:B------:R-:W1:Y:S03]  /*8e10*/  LDSM.16.MT88.4 R80, [R211+0x1000] ;  /* 0x00100000d350783b */ /* 0x000e660000004200 */
[----:B------:R-:W-:Y:S04]  /*8e20*/  FADD.FTZ R2, R110, R2 ;  /* 0x000000026e027221 */ /* 0x000fe80000010000 */
[C---:B------:R-:W-:Y:S04]  /*8e30*/  HMMA.16816.F32 R60, R68.reuse, R84, R60 ;  /* 0x00000054443c723c */ /* 0x040fe8000000183c */
[----:B------:R-:W-:Y:S03]  /*8e40*/  FADD.FTZ R2, R109, R2 ;  /* 0x000000026d027221 */ /* 0x000fe60000010000 */
[--C-:B------:R-:W-:Y:S01]  /*8e50*/  FFMA.FTZ R84, R165, c[0x0][0x2d0], -R148.reuse ;  /* 0x0000b400a5547a23 */ /* 0x100fe20000010894 */
[----:B------:R-:W-:Y:S03]  /*8e60*/  HMMA.16816.F32 R64, R68, R86, R64 ;  /* 0x000000564440723c */ /* 0x000fe60000001840 */
[----:B------:R3:W-:Y:S04]  /*8e70*/  MUFU.EX2 R108, R84 ;  /* 0x00000054006c7308 */ /* 0x0007e80000000800 */
[----:B------:R-:W-:Y:S02]  /*8e80*/  F2FP.PACK_AB R68, R249, R104 ;  /* 0x00000068f944723e */ /* 0x000fe400000000ff */
[----:B------:R-:W-:Y:S03]  /*8e90*/  F2FP.PACK_AB R69, R111, R246 ;  /* 0x000000f66f45723e */ /* 0x000fe600000000ff */
[----:B------:R-:W-:Y:S02]  /*8ea0*/  F2FP.PACK_AB R71, R109, R110 ;  /* 0x0000006e6d47723e */ /* 0x000fe400000000ff */
[----:B------:R-:W-:Y:S07]  /*8eb0*/  F2FP.PACK_AB R70, R247, R248 ;  /* 0x000000f8f746723e */ /* 0x000fee00000000ff */
[C---:B------:R-:W-:Y:S03]  /*8ec0*/  HMMA.16816.F32 R4, R68.reuse, R72, R4 ;  /* 0x000000484404723c */ /* 0x040fe60000001804 */
[----:B---3--:R-:W-:Y:S05]  /*8ed0*/  FFMA.FTZ R84, R166, c[0x0][0x2d0], -R148 ;  /* 0x0000b400a6547a23 */ /* 0x008fea0000010894 */
[C---:B------:R-:W-:Y:S01]  /*8ee0*/  HMMA.16816.F32 R8, R68.reuse, R74, R8 ;  /* 0x0000004a4408723c */ /* 0x040fe20000001808 */
[----:B------:R-:W3:Y:S01]  /*8ef0*/  LDSM.16.MT88.4 R72, [R208+0x5000] ;  /* 0x00500000d048783b */ /* 0x000ee20000004200 */
[----:B------:R4:W-:Y:S06]  /*8f00*/  MUFU.EX2 R245, R84 ;  /* 0x0000005400f57308 */ /* 0x0009ec0000000800 */
[C---:B------:R-:W-:Y:S07]  /*8f10*/  HMMA.16816.F32 R12, R68.reuse, R88, R12 ;  /* 0x00000058440c723c */ /* 0x040fee000000180c */
[----:B------:R-:W-:Y:S01]  /*8f20*/  FFMA.FTZ R88, R162, c[0x0][0x2d0], -R116 ;  /* 0x0000b400a2587a23 */ /* 0x000fe20000010874 */
[C---:B------:R-:W-:Y:S03]  /*8f30*/  HMMA.16816.F32 R16, R68.reuse, R90, R16 ;  /* 0x0000005a4410723c */ /* 0x040fe60000001810 */
[----:B------:R5:W-:Y:S05]  /*8f40*/  MUFU.EX2 R166, R88 ;  /* 0x0000005800a67308 */ /* 0x000bea0000000800 */
[C---:B--2---:R-:W-:Y:S01]  /*8f50*/  HMMA.16816.F32 R20, R68.reuse, R76, R20 ;  /* 0x0000004c4414723c */ /* 0x044fe20000001814 */
[----:B----4-:R-:W2:Y:S06]  /*8f60*/  LDSM.16.MT88.4 R84, [R210+0x5000] ;  /* 0x00500000d254783b */ /* 0x010eac0000004200 */
[--C-:B------:R-:W-:Y:S01]  /*8f70*/  FFMA.FTZ R76, R167, c[0x0][0x2d0], -R148.reuse ;  /* 0x0000b400a74c7a23 */ /* 0x100fe20000010894 */
[C---:B------:R-:W-:Y:S03]  /*8f80*/  HMMA.16816.F32 R24, R68.reuse, R78, R24 ;  /* 0x0000004e4418723c */ /* 0x040fe60000001818 */
[----:B------:R4:W-:Y:S05]  /*8f90*/  MUFU.EX2 R244, R76 ;  /* 0x0000004c00f47308 */ /* 0x0009ea0000000800 */
[C---:B-1----:R-:W-:Y:S01]  /*8fa0*/  HMMA.16816.F32 R28, R68.reuse, R80, R28 ;  /* 0x00000050441c723c */ /* 0x042fe2000000181c */
[----:B-----5:R-:W-:Y:S07]  /*8fb0*/  LDSM.16.MT88.4 R88, [R210+0x1800] ;  /* 0x00180000d258783b */ /* 0x020fee0000004200 */
[C---:B------:R-:W-:Y:S01]  /*8fc0*/  HMMA.16816.F32 R32, R68.reuse, R82, R32 ;  /* 0x000000524420723c */ /* 0x040fe20000001820 */
[----:B------:R-:W-:Y:S07]  /*8fd0*/  LDSM.16.MT88.4 R80, [R211+0x5000] ;  /* 0x00500000d350783b */ /* 0x000fee0000004200 */
[C---:B---3--:R-:W-:Y:S04]  /*8fe0*/  HMMA.16816.F32 R36, R68.reuse, R72, R36 ;  /* 0x000000484424723c */ /* 0x048fe80000001824 */
[----:B----4-:R-:W-:Y:S03]  /*8ff0*/  FFMA.FTZ R76, R168, c[0x0][0x2d0], -R148 ;  /* 0x0000b400a84c7a23 */ /* 0x010fe60000010894 */
[--C-:B------:R-:W-:Y:S01]  /*9000*/  FFMA.FTZ R72, R163, c[0x0][0x2d0], -R116.reuse ;  /* 0x0000b400a3487a23 */ /* 0x100fe20000010874 */
[C---:B------:R-:W-:Y:S01]  /*9010*/  HMMA.16816.F32 R40, R68.reuse, R74, R40 ;  /* 0x0000004a4428723c */ /* 0x040fe20000001828 */
[----:B------:R1:W-:Y:S07]  /*9020*/  MUFU.EX2 R168, R76 ;  /* 0x0000004c00a87308 */ /* 0x0003ee0000000800 */
[C---:B--2---:R-:W-:Y:S03]  /*9030*/  HMMA.16816.F32 R44, R68.reuse, R84, R44 ;  /* 0x00000054442c723c */ /* 0x044fe6000000182c */
[----:B------:R2:W-:Y:S05]  /*9040*/  MUFU.EX2 R165, R72 ;  /* 0x0000004800a57308 */ /* 0x0005ea0000000800 */
[C---:B------:R-:W-:Y:S01]  /*9050*/  HMMA.16816.F32 R48, R68.reuse, R86, R48 ;  /* 0x000000564430723c */ /* 0x040fe20000001830 */
[----:B------:R-:W-:Y:S03]  /*9060*/  LDSM.16.MT88.4 R84, [R209+0x1800] ;  /* 0x00180000d154783b */ /* 0x000fe60000004200 */
[----:B-1----:R-:W-:Y:S04]  /*9070*/  FFMA.FTZ R76, R161, c[0x0][0x2d0], -R116 ;  /* 0x0000b400a14c7a23 */ /* 0x002fe80000010874 */
[----:B------:R1:W3:Y:S01]  /*9080*/  MUFU.EX2 R167, R76 ;  /* 0x0000004c00a77308 */ /* 0x0002e20000000800 */
[----:B--2---:R-:W-:Y:S08]  /*9090*/  LDSM.16.MT88.4 R72, [R208+0x1800] ;  /* 0x00180000d048783b */ /* 0x004ff00000004200 */
[----:B-1----:R-:W1:Y:S01]  /*90a0*/  LDSM.16.MT88.4 R76, [R209+0x5000] ;  /* 0x00500000d14c783b */ /* 0x002e620000004200 */
[----:B---3--:R-:W-:Y:S04]  /*90b0*/  FADD.FTZ R2, R167, R2 ;  /* 0x00000002a7027221 */ /* 0x008fe80000010000 */
[----:B------:R-:W-:Y:S04]  /*90c0*/  FADD.FTZ R2, R166, R2 ;  /* 0x00000002a6027221 */ /* 0x000fe80000010000 */
[----:B------:R-:W-:Y:S04]  /*90d0*/  FADD.FTZ R2, R165, R2 ;  /* 0x00000002a5027221 */ /* 0x000fe80000010000 */
[----:B------:R-:W-:Y:S01]  /*90e0*/  FADD.FTZ R2, R164, R2 ;  /* 0x00000002a4027221 */ /* 0x000fe20000010000 */
[C---:B-1----:R-:W-:Y:S08]  /*90f0*/  HMMA.16816.F32 R52, R68.reuse, R76, R52 ;  /* 0x0000004c4434723c */ /* 0x042ff00000001834 */
[C---:B------:R-:W-:Y:S01]  /*9100*/  HMMA.16816.F32 R56, R68.reuse, R78, R56 ;  /* 0x0000004e4438723c */ /* 0x040fe20000001838 */
[----:B------:R-:W1:Y:S07]  /*9110*/  LDSM.16.MT88.4 R76, [R211+0x1800] ;  /* 0x00180000d34c783b */ /* 0x000e6e0000004200 */
[C---:B------:R-:W-:Y:S07]  /*9120*/  HMMA.16816.F32 R60, R68.reuse, R80, R60 ;  /* 0x00000050443c723c */ /* 0x040fee000000183c */
[--C-:B------:R-:W-:Y:S01]  /*9130*/  FFMA.FTZ R80, R173, c[0x0][0x2d0], -R148.reuse ;  /* 0x0000b400ad507a23 */ /* 0x100fe20000010894 */
[----:B------:R-:W-:Y:S03]  /*9140*/  HMMA.16816.F32 R64, R68, R82, R64 ;  /* 0x000000524440723c */ /* 0x000fe60000001840 */
[----:B------:R2:W-:Y:S01]  /*9150*/  MUFU.EX2 R162, R80 ;  /* 0x0000005000a27308 */ /* 0x0005e20000000800 */
[----:B------:R-:W-:Y:S03]  /*9160*/  MOV R173, R127 ;  /* 0x0000007f00ad7202 */ /* 0x000fe60000000f00 */
[----:B------:R-:W-:Y:S02]  /*9170*/  F2FP.PACK_AB R68, R245, R108 ;  /* 0x0000006cf544723e */ /* 0x000fe400000000ff */
[----:B------:R-:W-:Y:S03]  /*9180*/  F2FP.PACK_AB R70, R168, R244 ;  /* 0x000000f4a846723e */ /* 0x000fe600000000ff */
[----:B------:R-:W-:Y:S02]  /*9190*/  F2FP.PACK_AB R69, R166, R167 ;  /* 0x000000a7a645723e */ /* 0x000fe400000000ff */
[----:B------:R-:W-:Y:S07]  /*91a0*/  F2FP.PACK_AB R71, R164, R165 ;  /* 0x000000a5a447723e */ /* 0x000fee00000000ff */
[C---:B------:R-:W-:Y:S01]  /*91b0*/  HMMA.16816.F32 R4, R68.reuse, R72, R4 ;  /* 0x000000484404723c */ /* 0x040fe20000001804 */
[----:B--2---:R-:W-:Y:S07]  /*91c0*/  LDSM.16.MT88.4 R80, [R210+0x5800] ;  /* 0x00580000d250783b */ /* 0x004fee0000004200 */
[C---:B------:R-:W-:Y:S01]  /*91d0*/  HMMA.16816.F32 R8, R68.reuse, R74, R8 ;  /* 0x0000004a4408723c */ /* 0x040fe20000001808 */
[----:B------:R-:W2:Y:S07]  /*91e0*/  LDSM.16.MT88.4 R72, [R208+0x5800] ;  /* 0x00580000d048783b */ /* 0x000eae0000004200 */
[C---:B------:R-:W-:Y:S08]  /*91f0*/  HMMA.16816.F32 R12, R68.reuse, R88, R12 ;  /* 0x00000058440c723c */ /* 0x040ff0000000180c */
[C---:B------:R-:W-:Y:S01]  /*9200*/  HMMA.16816.F32 R16, R68.reuse, R90, R16 ;  /* 0x0000005a4410723c */ /* 0x040fe20000001810 */
[----:B------:R-:W-:Y:S07]  /*9210*/  LDSM.16.MT88.4 R88, [R211+0x5800] ;  /* 0x00580000d358783b */ /* 0x000fee0000004200 */
[C---:B------:R-:W-:Y:S07]  /*9220*/  HMMA.16816.F32 R20, R68.reuse, R84, R20 ;  /* 0x000000544414723c */ /* 0x040fee0000001814 */
[--C-:B------:R-:W-:Y:S01]  /*9230*/  FFMA.FTZ R84, R174, c[0x0][0x2d0], -R148.reuse ;  /* 0x0000b400ae547a23 */ /* 0x100fe20000010894 */
[C---:B------:R-:W-:Y:S03]  /*9240*/  HMMA.16816.F32 R24, R68.reuse, R86, R24 ;  /* 0x000000564418723c */ /* 0x040fe60000001818 */
[----:B------:R3:W-:Y:S01]  /*9250*/  MUFU.EX2 R163, R84 ;  /* 0x0000005400a37308 */ /* 0x0007e20000000800 */
[----:B------:R-:W-:Y:S04]  /*9260*/  MOV R174, R126 ;  /* 0x0000007e00ae7202 */ /* 0x000fe80000000f00 */
[C---:B-1----:R-:W-:Y:S07]  /*9270*/  HMMA.16816.F32 R28, R68.reuse, R76, R28 ;  /* 0x0000004c441c723c */ /* 0x042fee000000181c */
[--C-:B------:R-:W-:Y:S01]  /*9280*/  FFMA.FTZ R76, R200, c[0x0][0x2d0], -R148.reuse ;  /* 0x0000b400c84c7a23 */ /* 0x100fe20000010894 */
[C---:B------:R-:W-:Y:S03]  /*9290*/  HMMA.16816.F32 R32, R68.reuse, R78, R32 ;  /* 0x0000004e4420723c */ /* 0x040fe60000001820 */
[----:B------:R1:W-:Y:S05]  /*92a0*/  MUFU.EX2 R160, R76 ;  /* 0x0000004c00a07308 */ /* 0x0003ea0000000800 */
[C---:B--2---:R-:W-:Y:S04]  /*92b0*/  HMMA.16816.F32 R36, R68.reuse, R72, R36 ;  /* 0x000000484424723c */ /* 0x044fe80000001824 */
[----:B---3--:R-:W-:Y:S01]  /*92c0*/  FFMA.FTZ R84, R175, c[0x0][0x2d0], -R148 ;  /* 0x0000b400af547a23 */ /* 0x008fe20000010894 */
[----:B------:R-:W-:Y:S02]  /*92d0*/  MOV R175, R125 ;  /* 0x0000007d00af7202 */ /* 0x000fe40000000f00 */
[----:B------:R-:W-:Y:S01]  /*92e0*/  FFMA.FTZ R72, R170, c[0x0][0x2d0], -R116 ;  /* 0x0000b400aa487a23 */ /* 0x000fe20000010874 */
[C---:B------:R-:W-:Y:S01]  /*92f0*/  HMMA.16816.F32 R40, R68.reuse, R74, R40 ;  /* 0x0000004a4428723c */ /* 0x040fe20000001828 */
[----:B------:R2:W-:Y:S01]  /*9300*/  MUFU.EX2 R161, R84 ;  /* 0x0000005400a17308 */ /* 0x0005e20000000800 */
[----:B------:R-:W-:Y:S02]  /*9310*/  LDSM.16.MT88.4 R124, [R208+0x3800] ;  /* 0x00380000d07c783b */ /* 0x000fe40000004200 */
[----:B------:R-:W-:Y:S04]  /*9320*/  FADD.FTZ R0, R175, R0 ;  /* 0x00000000af007221 */ /* 0x000fe80000010000 */
[C---:B------:R-:W-:Y:S03]  /*9330*/  HMMA.16816.F32 R44, R68.reuse, R80, R44 ;  /* 0x00000050442c723c */ /* 0x040fe6000000182c */
[----:B------:R3:W-:Y:S01]  /*9340*/  MUFU.EX2 R103, R72 ;  /* 0x0000004800677308 */ /* 0x0007e20000000800 */
[----:B-1----:R-:W-:Y:S02]  /*9350*/  FFMA.FTZ R76, R169, c[0x0][0x2d0], -R116 ;  /* 0x0000b400a94c7a23 */ /* 0x002fe40000010874 */
[----:B------:R-:W-:Y:S02]  /*9360*/  FADD.FTZ R0, R174, R0 ;  /* 0x00000000ae007221 */ /* 0x000fe40000010000 */
[C---:B------:R-:W-:Y:S04]  /*9370*/  HMMA.16816.F32 R48, R68.reuse, R82, R48 ;  /* 0x000000524430723c */ /* 0x040fe80000001830 */
[----:B------:R-:W-:Y:S01]  /*9380*/  FFMA.FTZ R80, R172, c[0x0][0x2d0], -R116 ;  /* 0x0000b400ac507a23 */ /* 0x000fe20000010874 */
[----:B------:R1:W4:Y:S01]  /*9390*/  MUFU.EX2 R159, R76 ;  /* 0x0000004c009f7308 */ /* 0x0003220000000800 */
[----:B------:R-:W-:Y:S01]  /*93a0*/  FADD.FTZ R0, R173, R0 ;  /* 0x00000000ad007221 */ /* 0x000fe20000010000 */
[----:B--2---:R-:W2:Y:S05]  /*93b0*/  LDSM.16.MT88.4 R84, [R209+0x5800] ;  /* 0x00580000d154783b */ /* 0x004eaa0000004200 */
[----:B------:R-:W-:Y:S03]  /*93c0*/  FADD.FTZ R0, R252, R0 ;  /* 0x00000000fc007221 */ /* 0x000fe60000010000 */
[----:B------:R5:W-:Y:S01]  /*93d0*/  MUFU.EX2 R157, R80 ;  /* 0x00000050009d7308 */ /* 0x000be20000000800 */
[----:B------:R-:W-:Y:S02]  /*93e0*/  FADD.FTZ R0, R104, R0 ;  /* 0x0000000068007221 */ /* 0x000fe40000010000 */
[----:B------:R-:W-:Y:S01]  /*93f0*/  LDSM.16.MT88.4 R104, [R210+0x7800] ;  /* 0x00780000d268783b */ /* 0x000fe20000004200 */
[----:B---3--:R-:W-:Y:S02]  /*9400*/  FFMA.FTZ R72, R171, c[0x0][0x2d0], -R116 ;  /* 0x0000b400ab487a23 */ /* 0x008fe40000010874 */
[----:B------:R-:W-:Y:S04]  /*9410*/  FADD.FTZ R0, R249, R0 ;  /* 0x00000000f9007221 */ /* 0x000fe80000010000 */
[----:B------:R-:W3:Y:S01]  /*9420*/  MUFU.EX2 R158, R72 ;  /* 0x00000048009e7308 */ /* 0x000ee20000000800 */
[----:B------:R-:W-:Y:S01]  /*9430*/  FADD.FTZ R0, R248, R0 ;  /* 0x00000000f8007221 */ /* 0x000fe20000010000 */
[----:B-1----:R-:W-:Y:S03]  /*9440*/  LDSM.16.MT88.4 R76, [R210+0x2000] ;  /* 0x00200000d24c783b */ /* 0x002fe60000004200 */
[----:B------:R-:W-:Y:S02]  /*9450*/  FADD.FTZ R0, R247, R0 ;  /* 0x00000000f7007221 */ /* 0x000fe40000010000 */
[----:B----4-:R-:W-:Y:S02]  /*9460*/  FADD.FTZ R2, R159, R2 ;  /* 0x000000029f027221 */ /* 0x010fe40000010000 */
[----:B------:R-:W-:Y:S02]  /*9470*/  FADD.FTZ R0, R108, R0 ;  /* 0x000000006c007221 */ /* 0x000fe40000010000 */
[----:B------:R-:W-:Y:S01]  /*9480*/  FADD.FTZ R2, R103, R2 ;  /* 0x0000000267027221 */ /* 0x000fe20000010000 */
[----:B------:R-:W-:Y:S01]  /*9490*/  LDSM.16.MT88.4 R108, [R209+0x7800] ;  /* 0x00780000d16c783b */ /* 0x000fe20000004200 */
[----:B------:R-:W-:Y:S04]  /*94a0*/  FADD.FTZ R0, R245, R0 ;  /* 0x00000000f5007221 */ /* 0x000fe80000010000 */
[----:B------:R-:W-:Y:S03]  /*94b0*/  FADD.FTZ R0, R244, R0 ;  /* 0x00000000f4007221 */ /* 0x000fe60000010000 */
[----:B-----5:R-:W-:Y:S01]  /*94c0*/  LDSM.16.MT88.4 R80, [R209+0x2000] ;  /* 0x00200000d150783b */ /* 0x020fe20000004200 */
[----:B------:R-:W-:Y:S01]  /*94d0*/  FADD.FTZ R0, R168, R0 ;  /* 0x00000000a8007221 */ /* 0x000fe20000010000 */
[C---:B--2---:R-:W-:Y:S03]  /*94e0*/  HMMA.16816.F32 R52, R68.reuse, R84, R52 ;  /* 0x000000544434723c */ /* 0x044fe60000001834 */
[----:B---3--:R-:W-:Y:S03]  /*94f0*/  FADD.FTZ R2, R158, R2 ;  /* 0x000000029e027221 */ /* 0x008fe60000010000 */
[----:B------:R-:W1:Y:S01]  /*9500*/  LDSM.16.MT88.4 R72, [R208+0x2000] ;  /* 0x00200000d048783b */ /* 0x000e620000004200 */
[----:B------:R-:W-:Y:S02]  /*9510*/  FADD.FTZ R0, R162, R0 ;  /* 0x00000000a2007221 */ /* 0x000fe40000010000 */
[----:B------:R-:W-:Y:S01]  /*9520*/  FADD.FTZ R2, R157, R2 ;  /* 0x000000029d027221 */ /* 0x000fe20000010000 */
[C---:B------:R-:W-:Y:S04]  /*9530*/  HMMA.16816.F32 R56, R68.reuse, R86, R56 ;  /* 0x000000564438723c */ /* 0x040fe80000001838 */
[----:B------:R-:W2:Y:S01]  /*9540*/  LDSM.16.MT88.4 R84, [R211+0x2000] ;  /* 0x00200000d354783b */ /* 0x000ea20000004200 */
[----:B------:R-:W-:Y:S03]  /*9550*/  FADD.FTZ R0, R163, R0 ;  /* 0x00000000a3007221 */ /* 0x000fe60000010000 */
[C---:B------:R-:W-:Y:S04]  /*9560*/  HMMA.16816.F32 R60, R68.reuse, R88, R60 ;  /* 0x00000058443c723c */ /* 0x040fe8000000183c */
[----:B------:R-:W-:Y:S03]  /*9570*/  FADD.FTZ R0, R161, R0 ;  /* 0x00000000a1007221 */ /* 0x000fe60000010000 */
[----:B------:R-:W-:Y:S01]  /*9580*/  FFMA.FTZ R88, R202, c[0x0][0x2d0], -R116 ;  /* 0x0000b400ca587a23 */ /* 0x000fe20000010874 */
[----:B------:R-:W-:Y:S03]  /*9590*/  HMMA.16816.F32 R64, R68, R90, R64 ;  /* 0x0000005a4440723c */ /* 0x000fe60000001840 */
[----:B------:R3:W-:Y:S01]  /*95a0*/  MUFU.EX2 R128, R88 ;  /* 0x0000005800807308 */ /* 0x0007e20000000800 */
[C---:B------:R-:W-:Y:S03]  /*95b0*/  FADD.FTZ R0, R160.reuse, R0 ;  /* 0x00000000a0007221 */ /* 0x040fe60000010000 */
[----:B------:R-:W-:Y:S02]  /*95c0*/  F2FP.PACK_AB R68, R163, R162 ;  /* 0x000000a2a344723e */ /* 0x000fe400000000ff */
[----:B------:R-:W-:Y:S03]  /*95d0*/  F2FP.PACK_AB R70, R160, R161 ;  /* 0x000000a1a046723e */ /* 0x000fe600000000ff */
[----:B------:R-:W-:Y:S02]  /*95e0*/  F2FP.PACK_AB R69, R103, R159 ;  /* 0x0000009f6745723e */ /* 0x000fe400000000ff */
[----:B------:R-:W-:Y:S07]  /*95f0*/  F2FP.PACK_AB R71, R157, R158 ;  /* 0x0000009e9d47723e */ /* 0x000fee00000000ff */
[C---:B-1----:R-:W-:Y:S01]  /*9600*/  HMMA.16816.F32 R4, R68.reuse, R72, R4 ;  /* 0x000000484404723c */ /* 0x042fe20000001804 */
[----:B---3--:R-:W-:Y:S06]  /*9610*/  LDSM.16.MT88.4 R88, [R210+0x2800] ;  /* 0x00280000d258783b */ /* 0x008fec0000004200 */
[--C-:B------:R-:W-:Y:S01]  /*9620*/  FFMA.FTZ R72, R218, c[0x0][0x2d0], -R148.reuse ;  /* 0x0000b400da487a23 */ /* 0x100fe20000010894 */
[C---:B------:R-:W-:Y:S03]  /*9630*/  HMMA.16816.F32 R8, R68.reuse, R74, R8 ;  /* 0x0000004a4408723c */ /* 0x040fe60000001808 */
[----:B------:R1:W3:Y:S05]  /*9640*/  MUFU.EX2 R156, R72 ;  /* 0x00000048009c7308 */ /* 0x0002ea0000000800 */
[C---:B------:R-:W-:Y:S07]  /*9650*/  HMMA.16816.F32 R12, R68.reuse, R76, R12 ;  /* 0x0000004c440c723c */ /* 0x040fee000000180c */
[----:B------:R-:W-:Y:S01]  /*9660*/  FFMA.FTZ R76, R220, c[0x0][0x2d0], -R148 ;  /* 0x0000b400dc4c7a23 */ /* 0x000fe20000010894 */
[C---:B------:R-:W-:Y:S03]  /*9670*/  HMMA.16816.F32 R16, R68.reuse, R78, R16 ;  /* 0x0000004e4410723c */ /* 0x040fe60000001810 */
[----:B------:R4:W5:Y:S05]  /*9680*/  MUFU.EX2 R131, R76 ;  /* 0x0000004c00837308 */ /* 0x00096a0000000800 */
[C---:B------:R-:W-:Y:S01]  /*9690*/  HMMA.16816.F32 R20, R68.reuse, R80, R20 ;  /* 0x000000504414723c */ /* 0x040fe20000001814 */
[----:B-1----:R-:W1:Y:S03]  /*96a0*/  LDSM.16.MT88.4 R72, [R208+0x6000] ;  /* 0x00600000d048783b */ /* 0x002e660000004200 */
[----:B---3--:R-:W-:Y:S03]  /*96b0*/  FADD.FTZ R0, R156, R0 ;  /* 0x000000009c007221 */ /* 0x008fe60000010000 */
[----:B------:R-:W-:Y:S01]  /*96c0*/  FFMA.FTZ R80, R224, c[0x0][0x2d0], -R148 ;  /* 0x0000b400e0507a23 */ /* 0x000fe20000010894 */
[C---:B------:R-:W-:Y:S03]  /*96d0*/  HMMA.16816.F32 R24, R68.reuse, R82, R24 ;  /* 0x000000524418723c */ /* 0x040fe60000001818 */
[----:B------:R3:W3:Y:S05]  /*96e0*/  MUFU.EX2 R130, R80 ;  /* 0x0000005000827308 */ /* 0x0006ea0000000800 */
[C---:B--2---:R-:W-:Y:S01]  /*96f0*/  HMMA.16816.F32 R28, R68.reuse, R84, R28 ;  /* 0x00000054441c723c */ /* 0x044fe2000000181c */
[----:B----4-:R-:W2:Y:S03]  /*9700*/  LDSM.16.MT88.4 R76, [R210+0x6000] ;  /* 0x00600000d24c783b */ /* 0x010ea60000004200 */
[----:B-----5:R-:W-:Y:S04]  /*9710*/  FADD.FTZ R0, R131, R0 ;  /* 0x0000000083007221 */ /* 0x020fe80000010000 */
[C---:B------:R-:W-:Y:S01]  /*9720*/  HMMA.16816.F32 R32, R68.reuse, R86, R32 ;  /* 0x000000564420723c */ /* 0x040fe20000001820 */
[----:B------:R-:W-:Y:S03]  /*9730*/  LDSM.16.MT88.4 R84, [R211+0x6000] ;  /* 0x00600000d354783b */ /* 0x000fe60000004200 */
[----:B---3--:R-:W-:Y:S02]  /*9740*/  FFMA.FTZ R80, R225, c[0x0][0x2d0], -R148 ;  /* 0x0000b400e1507a23 */ /* 0x008fe40000010894 */
[----:B------:R-:W-:Y:S02]  /*9750*/  FADD.FTZ R0, R130, R0 ;  /* 0x0000000082007221 */ /* 0x000fe40000010000 */
[----:B------:R3:W4:Y:S01]  /*9760*/  MUFU.EX2 R155, R80 ;  /* 0x00000050009b7308 */ /* 0x0007220000000800 */
[C---:B-1----:R-:W-:Y:S07]  /*9770*/  HMMA.16816.F32 R36, R68.reuse, R72, R36 ;  /* 0x000000484424723c */ /* 0x042fee0000001824 */
[--C-:B------:R-:W-:Y:S01]  /*9780*/  FFMA.FTZ R72, R203, c[0x0][0x2d0], -R116.reuse ;  /* 0x0000b400cb487a23 */ /* 0x100fe20000010874 */
[C---:B------:R-:W-:Y:S03]  /*9790*/  HMMA.16816.F32 R40, R68.reuse, R74, R40 ;  /* 0x0000004a4428723c */ /* 0x040fe60000001828 */
[----:B------:R1:W-:Y:S05]  /*97a0*/  MUFU.EX2 R154, R72 ;  /* 0x00000048009a7308 */ /* 0x0003ea0000000800 */
[C---:B--2---:R-:W-:Y:S04]  /*97b0*/  HMMA.16816.F32 R44, R68.reuse, R76, R44 ;  /* 0x0000004c442c723c */ /* 0x044fe8000000182c */
[--C-:B---3--:R-:W-:Y:S03]  /*97c0*/  FFMA.FTZ R80, R201, c[0x0][0x2d0], -R116.reuse ;  /* 0x0000b400c9507a23 */ /* 0x108fe60000010874 */
[----:B------:R-:W-:Y:S01]  /*97d0*/  FFMA.FTZ R76, R212, c[0x0][0x2d0], -R116 ;  /* 0x0000b400d44c7a23 */ /* 0x000fe20000010874 */
[C---:B------:R-:W-:Y:S01]  /*97e0*/  HMMA.16816.F32 R48, R68.reuse, R78, R48 ;  /* 0x0000004e4430723c */ /* 0x040fe20000001830 */
[----:B------:R2:W3:Y:S03]  /*97f0*/  MUFU.EX2 R129, R80 ;  /* 0x0000005000817308 */ /* 0x0004e60000000800 */
[----:B----4-:R-:W-:Y:S01]  /*9800*/  FADD.FTZ R0, R155, R0 ;  /* 0x000000009b007221 */ /* 0x010fe20000010000 */
[----:B-1----:R-:W-:Y:S06]  /*9810*/  LDSM.16.MT88.4 R72, [R208+0x2800] ;  /* 0x00280000d048783b */ /* 0x002fec0000004200 */
[----:B------:R1:W4:Y:S02]  /*9820*/  MUFU.EX2 R153, R76 ;  /* 0x0000004c00997308 */ /* 0x0003240000000800 */
[----:B--2---:R-:W2:Y:S01]  /*9830*/  LDSM.16.MT88.4 R80, [R209+0x6000] ;  /* 0x00600000d150783b */ /* 0x004ea20000004200 */
[----:B---3--:R-:W-:Y:S04]  /*9840*/  FADD.FTZ R2, R129, R2 ;  /* 0x0000000281027221 */ /* 0x008fe80000010000 */
[----:B------:R-:W-:Y:S04]  /*9850*/  FADD.FTZ R2, R128, R2 ;  /* 0x0000000280027221 */ /* 0x000fe80000010000 */
[----:B------:R-:W-:Y:S01]  /*9860*/  FADD.FTZ R2, R154, R2 ;  /* 0x000000029a027221 */ /* 0x000fe20000010000 */
[----:B-1----:R-:W1:Y:S03]  /*9870*/  LDSM.16.MT88.4 R76, [R209+0x2800] ;  /* 0x00280000d14c783b */ /* 0x002e660000004200 */
[----:B----4-:R-:W-:Y:S01]  /*9880*/  FADD.FTZ R2, R153, R2 ;  /* 0x0000000299027221 */ /* 0x010fe20000010000 */
[C---:B--2---:R-:W-:Y:S08]  /*9890*/  HMMA.16816.F32 R52, R68.reuse, R80, R52 ;  /* 0x000000504434723c */ /* 0x044ff00000001834 */
[C---:B------:R-:W-:Y:S01]  /*98a0*/  HMMA.16816.F32 R56, R68.reuse, R82, R56 ;  /* 0x000000524438723c */ /* 0x040fe20000001838 */
[----:B------:R-:W2:Y:S07]  /*98b0*/  LDSM.16.MT88.4 R80, [R211+0x2800] ;  /* 0x00280000d350783b */ /* 0x000eae0000004200 */
[C---:B------:R-:W-:Y:S07]  /*98c0*/  HMMA.16816.F32 R60, R68.reuse, R84, R60 ;  /* 0x00000054443c723c */ /* 0x040fee000000183c */
[----:B------:R-:W-:Y:S01]  /*98d0*/  FFMA.FTZ R84, R235, c[0x0][0x2d0], -R148 ;  /* 0x0000b400eb547a23 */ /* 0x000fe20000010894 */
[----:B------:R-:W-:Y:S03]  /*98e0*/  HMMA.16816.F32 R64, R68, R86, R64 ;  /* 0x000000564440723c */ /* 0x000fe60000001840 */
[----:B------:R3:W4:Y:S04]  /*98f0*/  MUFU.EX2 R152, R84 ;  /* 0x0000005400987308 */ /* 0x0007280000000800 */
[----:B------:R-:W-:Y:S02]  /*9900*/  F2FP.PACK_AB R68, R131, R156 ;  /* 0x0000009c8344723e */ /* 0x000fe400000000ff */
[----:B------:R-:W-:Y:S03]  /*9910*/  F2FP.PACK_AB R70, R155, R130 ;  /* 0x000000829b46723e */ /* 0x000fe600000000ff */
[----:B------:R-:W-:Y:S02]  /*9920*/  F2FP.PACK_AB R69, R128, R129 ;  /* 0x000000818045723e */ /* 0x000fe400000000ff */
[----:B------:R-:W-:Y:S07]  /*9930*/  F2FP.PACK_AB R71, R153, R154 ;  /* 0x0000009a9947723e */ /* 0x000fee00000000ff */
[C---:B------:R-:W-:Y:S01]  /*9940*/  HMMA.16816.F32 R4, R68.reuse, R72, R4 ;  /* 0x000000484404723c */ /* 0x040fe20000001804 */
[----:B---3--:R-:W-:Y:S02]  /*9950*/  LDSM.16.MT88.4 R84, [R210+0x6800] ;  /* 0x00680000d254783b */ /* 0x008fe40000004200 */
[----:B----4-:R-:W-:Y:S05]  /*9960*/  FADD.FTZ R0, R152, R0 ;  /* 0x0000000098007221 */ /* 0x010fea0000010000 */
[C---:B------:R-:W-:Y:S01]  /*9970*/  HMMA.16816.F32 R8, R68.reuse, R74, R8 ;  /* 0x0000004a4408723c */ /* 0x040fe20000001808 */
[----:B------:R-:W3:Y:S07]  /*9980*/  LDSM.16.MT88.4 R72, [R208+0x6800] ;  /* 0x00680000d048783b */ /* 0x000eee0000004200 */
[C---:B------:R-:W-:Y:S08]  /*9990*/  HMMA.16816.F32 R12, R68.reuse, R88, R12 ;  /* 0x00000058440c723c */ /* 0x040ff0000000180c */
[C---:B------:R-:W-:Y:S01]  /*99a0*/  HMMA.16816.F32 R16, R68.reuse, R90, R16 ;  /* 0x0000005a4410723c */ /* 0x040fe20000001810 */
[----:B------:R-:W-:Y:S07]  /*99b0*/  LDSM.16.MT88.4 R88, [R211+0x3000] ;  /* 0x00300000d358783b */ /* 0x000fee0000004200 */
[C---:B-1----:R-:W-:Y:S07]  /*99c0*/  HMMA.16816.F32 R20, R68.reuse, R76, R20 ;  /* 0x0000004c4414723c */ /* 0x042fee0000001814 */
[--C-:B------:R-:W-:Y:S01]  /*99d0*/  FFMA.FTZ R76, R236, c[0x0][0x2d0], -R148.reuse ;  /* 0x0000b400ec4c7a23 */ /* 0x100fe20000010894 */
[C---:B------:R-:W-:Y:S03]  /*99e0*/  HMMA.16816.F32 R24, R68.reuse, R78, R24 ;  /* 0x0000004e4418723c */ /* 0x040fe60000001818 */
[----:B------:R1:W4:Y:S05]  /*99f0*/  MUFU.EX2 R135, R76 ;  /* 0x0000004c00877308 */ /* 0x00032a0000000800 */
[C---:B--2---:R-:W-:Y:S07]  /*9a00*/  HMMA.16816.F32 R28, R68.reuse, R80, R28 ;  /* 0x00000050441c723c */ /* 0x044fee000000181c */
[----:B------:R-:W-:Y:S01]  /*9a10*/  FFMA.FTZ R80, R238, c[0x0][0x2d0], -R148 ;  /* 0x0000b400ee507a23 */ /* 0x000fe20000010894 */
[C---:B------:R-:W-:Y:S03]  /*9a20*/  HMMA.16816.F32 R32, R68.reuse, R82, R32 ;  /* 0x000000524420723c */ /* 0x040fe60000001820 */
[----:B------:R2:W5:Y:S05]  /*9a30*/  MUFU.EX2 R134, R80 ;  /* 0x0000005000867308 */ /* 0x00056a0000000800 */
[C---:B---3--:R-:W-:Y:S01]  /*9a40*/  HMMA.16816.F32 R36, R68.reuse, R72, R36 ;  /* 0x000000484424723c */ /* 0x048fe20000001824 */
[----:B-1----:R-:W1:Y:S03]  /*9a50*/  LDSM.16.MT88.4 R76, [R209+0x6800] ;  /* 0x00680000d14c783b */ /* 0x002e660000004200 */
[----:B----4-:R-:W-:Y:S03]  /*9a60*/  FADD.FTZ R0, R135, R0 ;  /* 0x0000000087007221 */ /* 0x010fe60000010000 */
[----:B------:R-:W-:Y:S01]  /*9a70*/  FFMA.FTZ R72, R227, c[0x0][0x2d0], -R116 ;  /* 0x0000b400e3487a23 */ /* 0x000fe20000010874 */
[C---:B------:R-:W-:Y:S03]  /*9a80*/  HMMA.16816.F32 R40, R68.reuse, R74, R40 ;  /* 0x0000004a4428723c */ /* 0x040fe60000001828 */
[----:B------:R3:W4:Y:S05]  /*9a90*/  MUFU.EX2 R133, R72 ;  /* 0x0000004800857308 */ /* 0x00072a0000000800 */
[C---:B------:R-:W-:Y:S04]  /*9aa0*/  HMMA.16816.F32 R44, R68.reuse, R84, R44 ;  /* 0x00000054442c723c */ /* 0x040fe8000000182c */
[--C-:B--2---:R-:W-:Y:S02]  /*9ab0*/  FFMA.FTZ R80, R239, c[0x0][0x2d0], -R148.reuse ;  /* 0x0000b400ef507a23 */ /* 0x104fe40000010894 */
[----:B------:R-:W-:Y:S02]  /*9ac0*/  FFMA.FTZ R148, R240, c[0x0][0x2d0], -R148 ;  /* 0x0000b400f0947a23 */ /* 0x000fe40000010894 */
[C---:B------:R-:W-:Y:S01]  /*9ad0*/  HMMA.16816.F32 R48, R68.reuse, R86, R48 ;  /* 0x000000564430723c */ /* 0x040fe20000001830 */
[----:B------:R2:W2:Y:S01]  /*9ae0*/  MUFU.EX2 R151, R80 ;  /* 0x0000005000977308 */ /* 0x0004a20000000800 */
[----:B------:R-:W-:Y:S02]  /*9af0*/  LDSM.16.MT88.4 R84, [R209+0x3000] ;  /* 0x00300000d154783b */ /* 0x000fe40000004200 */
[----:B-----5:R-:W-:Y:S07]  /*9b00*/  FADD.FTZ R0, R134, R0 ;  /* 0x0000000086007221 */ /* 0x020fee0000010000 */
[----:B------:R-:W5:Y:S01]  /*9b10*/  MUFU.EX2 R148, R148 ;  /* 0x0000009400947308 */ /* 0x000f620000000800 */
[----:B---3--:R-:W-:Y:S02]  /*9b20*/  FFMA.FTZ R72, R228, c[0x0][0x2d0], -R116 ;  /* 0x0000b400e4487a23 */ /* 0x008fe40000010874 */
[----:B----4-:R-:W-:Y:S01]  /*9b30*/  FADD.FTZ R2, R133, R2 ;  /* 0x0000000285027221 */ /* 0x010fe20000010000 */
[C---:B-1----:R-:W-:Y:S06]  /*9b40*/  HMMA.16816.F32 R52, R68.reuse, R76, R52 ;  /* 0x0000004c4434723c */ /* 0x042fec0000001834 */
[----:B------:R1:W3:Y:S01]  /*9b50*/  MUFU.EX2 R132, R72 ;  /* 0x0000004800847308 */ /* 0x0002e20000000800 */
[----:B--2---:R-:W2:Y:S01]  /*9b60*/  LDSM.16.MT88.4 R80, [R211+0x6800] ;  /* 0x00680000d350783b */ /* 0x004ea20000004200 */
[----:B------:R-:W-:Y:S01]  /*9b70*/  FFMA.FTZ R76, R230, c[0x0][0x2d0], -R116 ;  /* 0x0000b400e64c7a23 */ /* 0x000fe20000010874 */
[C---:B------:R-:W-:Y:S07]  /*9b80*/  HMMA.16816.F32 R56, R68.reuse, R78, R56 ;  /* 0x0000004e4438723c */ /* 0x040fee0000001838 */
[----:B------:R4:W-:Y:S01]  /*9b90*/  MUFU.EX2 R149, R76 ;  /* 0x0000004c00957308 */ /* 0x0009e20000000800 */
[----:B------:R-:W-:Y:S01]  /*9ba0*/  FADD.FTZ R0, R151, R0 ;  /* 0x0000000097007221 */ /* 0x000fe20000010000 */
[----:B-----5:R-:W-:Y:S03]  /*9bb0*/  F2FP.PACK_AB R114, R148, R145 ;  /* 0x000000919472723e */ /* 0x020fe600000000ff */
[--C-:B-1----:R-:W-:Y:S02]  /*9bc0*/  FFMA.FTZ R72, R229, c[0x0][0x2d0], -R116.reuse ;  /* 0x0000b400e5487a23 */ /* 0x102fe40000010874 */
[----:B------:R-:W-:Y:S03]  /*9bd0*/  FFMA.FTZ R116, R231, c[0x0][0x2d0], -R116 ;  /* 0x0000b400e7747a23 */ /* 0x000fe60000010874 */
[----:B------:R1:W5:Y:S01]  /*9be0*/  MUFU.EX2 R150, R72 ;  /* 0x0000004800967308 */ /* 0x0003620000000800 */
[----:B---3--:R-:W-:Y:S01]  /*9bf0*/  FADD.FTZ R2, R132, R2 ;  /* 0x0000000284027221 */ /* 0x008fe20000010000 */
[----:B----4-:R-:W-:Y:S08]  /*9c00*/  LDSM.16.MT88.4 R76, [R210+0x3000] ;  /* 0x00300000d24c783b */ /* 0x010ff00000004200 */
[----:B------:R-:W3:Y:S01]  /*9c10*/  MUFU.EX2 R116, R116 ;  /* 0x0000007400747308 */ /* 0x000ee20000000800 */
[C---:B--2---:R-:W-:Y:S08]  /*9c20*/  HMMA.16816.F32 R60, R68.reuse, R80, R60 ;  /* 0x00000050443c723c */ /* 0x044ff0000000183c */
[----:B------:R-:W-:Y:S01]  /*9c30*/  HMMA.16816.F32 R64, R68, R82, R64 ;  /* 0x000000524440723c */ /* 0x000fe20000001840 */
[----:B-1----:R-:W1:Y:S03]  /*9c40*/  LDSM.16.MT88.4 R72, [R208+0x3000] ;  /* 0x00300000d048783b */ /* 0x002e660000004200 */
[----:B-----5:R-:W-:Y:S03]  /*9c50*/  FADD.FTZ R2, R150, R2 ;  /* 0x0000000296027221 */ /* 0x020fe60000010000 */
[----:B------:R-:W-:Y:S02]  /*9c60*/  F2FP.PACK_AB R68, R135, R152 ;  /* 0x000000988744723e */ /* 0x000fe400000000ff */
[----:B------:R-:W-:Y:S01]  /*9c70*/  F2FP.PACK_AB R70, R151, R134 ;  /* 0x000000869746723e */ /* 0x000fe200000000ff */
[----:B------:R-:W2:Y:S02]  /*9c80*/  LDSM.16.MT88.4 R80, [R208+0x7000] ;  /* 0x00700000d050783b */ /* 0x000ea40000004200 */
[----:B------:R-:W-:Y:S02]  /*9c90*/  F2FP.PACK_AB R69, R132, R133 ;  /* 0x000000858445723e */ /* 0x000fe400000000ff */
[C---:B------:R-:W-:Y:S02]  /*9ca0*/  F2FP.PACK_AB R71, R149.reuse, R150 ;  /* 0x000000969547723e */ /* 0x040fe400000000ff */
[----:B---3--:R-:W-:Y:S05]  /*9cb0*/  F2FP.PACK_AB R115, R116, R118 ;  /* 0x000000767473723e */ /* 0x008fea00000000ff */
[C---:B-1----:R-:W-:Y:S08]  /*9cc0*/  HMMA.16816.F32 R4, R68.reuse, R72, R4 ;  /* 0x000000484404723c */ /* 0x042ff00000001804 */
[C---:B------:R-:W-:Y:S01]  /*9cd0*/  HMMA.16816.F32 R8, R68.reuse, R74, R8 ;  /* 0x0000004a4408723c */ /* 0x040fe20000001808 */
[----:B------:R-:W1:Y:S07]  /*9ce0*/  LDSM.16.MT88.4 R72, [R209+0x7000] ;  /* 0x00700000d148783b */ /* 0x000e6e0000004200 */
        /* <DEDUP_REMOVED lines=10> */
[C---:B------:R-:W-:Y:S01]  /*9d90*/  HMMA.16816.F32 R40, R68.reuse, R82, R40 ;  /* 0x000000524428723c */ /* 0x040fe20000001828 */
[----:B------:R-:W2:Y:S07]  /*9da0*/  LDSM.16.MT88.4 R80, [R210+0x3800] ;  /* 0x00380000d250783b */ /* 0x000eae0000004200 */
[C---:B------:R-:W-:Y:S08]  /*9db0*/  HMMA.16816.F32 R44, R68.reuse, R92, R44 ;  /* 0x0000005c442c723c */ /* 0x040ff0000000182c */
[C---:B------:R-:W-:Y:S08]  /*9dc0*/  HMMA.16816.F32 R48, R68.reuse, R94, R48 ;  /* 0x0000005e4430723c */ /* 0x040ff00000001830 */
[C---:B-1----:R-:W-:Y:S08]  /*9dd0*/  HMMA.16816.F32 R52, R68.reuse, R72, R52 ;  /* 0x000000484434723c */ /* 0x042ff00000001834 */
[C---:B------:R-:W-:Y:S08]  /*9de0*/  HMMA.16816.F32 R56, R68.reuse, R74, R56 ;  /* 0x0000004a4438723c */ /* 0x040ff00000001838 */
[C---:B---3--:R-:W-:Y:S08]  /*9df0*/  HMMA.16816.F32 R60, R68.reuse, R76, R60 ;  /* 0x0000004c443c723c */ /* 0x048ff0000000183c */
[----:B------:R-:W-:Y:S08]  /*9e00*/  HMMA.16816.F32 R64, R68, R78, R64 ;  /* 0x0000004e4440723c */ /* 0x000ff00000001840 */
[C---:B------:R-:W-:Y:S01]  /*9e10*/  HMMA.16816.F32 R120, R112.reuse, R124, R4 ;  /* 0x0000007c7078723c */ /* 0x040fe20000001804 */
[----:B------:R-:W1:Y:S07]  /*9e20*/  LDSM.16.MT88.4 R4, [R211+0x7800] ;  /* 0x00780000d304783b */ /* 0x000e6e0000004200 */
[C---:B------:R-:W-:Y:S01]  /*9e30*/  HMMA.16816.F32 R124, R112.reuse, R126, R8 ;  /* 0x0000007e707c723c */ /* 0x040fe20000001808 */
[----:B------:R-:W3:Y:S07]  /*9e40*/  LDL R8, [R1+0xc] ;  /* 0x00000c0001087983 */ /* 0x000eee0000100800 */
        /* <DEDUP_REMOVED lines=18> */
[----:B------:R-:W-:Y:S02]  /*9f70*/  FADD.FTZ R2, R145, R2 ;  /* 0x0000000291027221 */ /* 0x000fe40000010000 */
[----:B------:R-:W-:Y:S01]  /*9f80*/  FADD.FTZ R0, R119, R0 ;  /* 0x0000000077007221 */ /* 0x000fe20000010000 */
[----:B------:R-:W-:Y:S01]  /*9f90*/  MOV R119, R3 ;  /* 0x0000000300777202 */ /* 0x000fe20000000f00 */
[----:B------:R-:W-:Y:S02]  /*9fa0*/  FADD.FTZ R2, R148, R2 ;  /* 0x0000000294027221 */ /* 0x000fe40000010000 */
[----:B------:R-:W-:Y:S01]  /*9fb0*/  FADD.FTZ R0, R118, R0 ;  /* 0x0000000076007221 */ /* 0x000fe20000010000 */
[----:B------:R-:W-:Y:S02]  /*9fc0*/  MOV R118, R117 ;  /* 0x0000007500767202 */ /* 0x000fe40000000f00 */
[----:B------:R1:W-:Y:S01]  /*9fd0*/  STL [R1], R2 ;  /* 0x0000000201007387 */ /* 0x0003e20000100800 */
[----:B------:R-:W-:Y:S05]  /*9fe0*/  FADD.FTZ R0, R116, R0 ;  /* 0x0000000074007221 */ /* 0x000fea0000010000 */
[----:B------:R1:W-:Y:S01]  /*9ff0*/  STL [R1+0x4], R0 ;  /* 0x0000040001007387 */ /* 0x0003e20000100800 */
[C---:B---3--:R-:W-:Y:S02]  /*a000*/  ISETP.GT.AND P0, PT, R223.reuse, R8, PT ;  /* 0x00000008df00720c */ /* 0x048fe40003f04270 */
[----:B------:R-:W-:Y:S02]  /*a010*/  IADD3 R223, R223, -0x1, RZ ;  /* 0xffffffffdfdf7810 */ /* 0x000fe40007ffe0ff */
[----:B------:R-:W-:Y:S09]  /*a020*/  MOV R8, R3 ;  /* 0x0000000300087202 */ /* 0x000ff20000000f00 */
[----:B-1----:R-:W-:-:S05]  /*a030*/  @P0 BRA `(.L_x_2644) ;  /* 0xffffbb7000000947 */ /* 0x002fca000383ffff */
.L_x_2633:
[----:B------:R-:W-:-:S13]  /*a040*/  ISETP.GE.AND P0, PT, R223, RZ, PT ;  /* 0x000000ffdf00720c */ /* 0x000fda0003f06270 */
[----:B------:R-:W-:Y:S05]  /*a050*/  @!P0 BRA `(.L_x_2645) ;  /* 0x00003a4000008947 */ /* 0x000fea0003800000 */
[----:B------:R-:W-:Y:S02]  /*a060*/  MOV R119, R8 ;  /* 0x0000000800777202 */ /* 0x000fe40000000f00 */
[----:B------:R-:W-:Y:S02]  /*a070*/  MOV R118, R117 ;  /* 0x0000007500767202 */ /* 0x000fe40000000f00 */
.L_x_2652:
        /* <DEDUP_REMOVED lines=9> */
[C---:B------:R-:W-:Y:S01]  /*a110*/  IADD3 R212, R204.reuse, 0x7800, RZ ;  /* 0x00007800ccd47810 */ /* 0x040fe20007ffe0ff */
[----:B------:R-:W-:Y:S01]  /*a120*/  IMAD.SHL.U32 R220, R237, 0x2, RZ ;  /* 0x00000002eddc7824 */ /* 0x000fe200078e00ff */
[----:B------:R-:W-:Y:S01]  /*a130*/  IADD3 R203, R204, 0x7000, RZ ;  /* 0x00007000cccb7810 */ /* 0x000fe20007ffe0ff */
[----:B------:R-:W-:Y:S01]  /*a140*/  IMAD R0, R222, c[0x0][0x20c], R0 ;  /* 0x00008300de007a24 */ /* 0x000fe200078e0200 */
[----:B------:R-:W-:Y:S01]  /*a150*/  IADD3 R202, R204, 0x6800, RZ ;  /* 0x00006800ccca7810 */ /* 0x000fe20007ffe0ff */
[----:B------:R-:W-:Y:S01]  /*a160*/  IMAD.SHL.U32 R55, R226, 0x2, RZ ;  /* 0x00000002e2377824 */ /* 0x000fe200078e00ff */
[C---:B------:R-:W-:Y:S01]  /*a170*/  IADD3 R201, R204.reuse, 0x6000, RZ ;  /* 0x00006000ccc97810 */ /* 0x040fe20007ffe0ff */
[----:B------:R-:W-:Y:S01]  /*a180*/  IMAD.IADD R3, R3, 0x1, R0 ;  /* 0x0000000103037824 */ /* 0x000fe200078e0200 */
[----:B------:R-:W-:Y:S02]  /*a190*/  SHF.R.S32.HI R0, RZ, 0x1f, R221 ;  /* 0x0000001fff007819 */ /* 0x000fe400000114dd */
[C---:B------:R-:W-:Y:S01]  /*a1a0*/  IADD3 R200, R204.reuse, 0x5800, RZ ;  /* 0x00005800ccc87810 */ /* 0x040fe20007ffe0ff */
        /* <DEDUP_REMOVED lines=31> */
.L_x_2695:
        /* <DEDUP_REMOVED lines=17> */
[----:B------:R1:W2:Y:S07]  /*a4b0*/  SHFL.IDX PT, R62, R28, 0x3, 0x181f ;  /* 0x00781f001c3e7f89 */ /* 0x0002ae00000e0000 */
[----:B------:R2:W2:Y:S01]  /*a4c0*/  SHFL.IDX PT, R61, R36, 0x3, 0x181f ;  /* 0x00781f00243d7f89 */ /* 0x0004a200000e0000 */
[CC--:B---3--:R-:W-:Y:S03]  /*a4d0*/  IADD3 R2, P4, R38.reuse, R55.reuse, RZ ;  /* 0x0000003726027210 */ /* 0x0c8fe60007f9e0ff */
[-C--:B------:R-:W-:Y:S02]  /*a4e0*/  IADD3 R38, P5, R38, R220.reuse, RZ ;  /* 0x000000dc26267210 */ /* 0x080fe40007fbe0ff */
[C---:B--2---:R-:W-:Y:S01]  /*a4f0*/  IMAD.X R3, R29.reuse, 0x1, R44, P4 ;  /* 0x000000011d037824 */ /* 0x044fe200020e062c */
[CC--:B----4-:R-:W-:Y:S02]  /*a500*/  IADD3 R52, P4, R46.reuse, R55.reuse, RZ ;  /* 0x000000372e347210 */ /* 0x0d0fe40007f9e0ff */
[----:B------:R-:W-:Y:S01]  /*a510*/  IMAD.X R39, R29, 0x1, R60, P5 ;  /* 0x000000011d277824 */ /* 0x000fe200028e063c */
[-C--:B------:R-:W-:Y:S01]  /*a520*/  IADD3 R46, P5, R46, R220.reuse, RZ ;  /* 0x000000dc2e2e7210 */ /* 0x080fe20007fbe0ff */
[----:B------:R2:W-:Y:S01]  /*a530*/  LDGSTS.E.BYPASS.LTC128B.128 [R219+0x100], [R2.64], !P0 ;  /* 0x0010000002db7fae */ /* 0x0005e2000c101d46 */
[C---:B-----5:R-:W-:Y:S03]  /*a540*/  IMAD.X R53, R37.reuse, 0x1, R44, P4 ;  /* 0x0000000125357824 */ /* 0x060fe600020e062c */
[----:B------:R-:W-:Y:S01]  /*a550*/  IMAD.X R47, R37, 0x1, R60, P5 ;  /* 0x00000001252f7824 */ /* 0x000fe200028e063c */
[C---:B-1----:R-:W-:Y:S01]  /*a560*/  HMMA.16816.F32 R28, R136.reuse, R32, RZ ;  /* 0x00000020881c723c */ /* 0x042fe200000018ff */
[C---:B------:R-:W-:Y:S01]  /*a570*/  ISETP.NE.U32.AND P5, PT, R63.reuse, RZ, PT ;  /* 0x000000ff3f00720c */ /* 0x040fe20003fa5070 */
[----:B------:R1:W-:Y:S01]  /*a580*/  LDGSTS.E.BYPASS.LTC128B.128 [R219+0x4100], [R38.64], !P2 ;  /* 0x0410000026db7fae */ /* 0x0003e2000d101d46 */
[----:B------:R-:W-:Y:S04]  /*a590*/  IADD3 R63, -R63, 0x10, RZ ;  /* 0x000000103f3f7810 */ /* 0x000fe80007ffe1ff */
[----:B------:R-:W-:Y:S01]  /*a5a0*/  LOP3.LUT R63, R63, 0xf, RZ, 0xc0, !PT ;  /* 0x0000000f3f3f7812 */ /* 0x000fe200078ec0ff */
[C---:B------:R-:W-:Y:S01]  /*a5b0*/  HMMA.16816.F32 R32, R136.reuse, R34, RZ ;  /* 0x000000228820723c */ /* 0x040fe200000018ff */
[----:B------:R3:W-:Y:S07]  /*a5c0*/  LDGSTS.E.BYPASS.LTC128B.128 [R219+0x1100], [R52.64], !P0 ;  /* 0x0110000034db7fae */ /* 0x0007ee000c101d46 */
[----:B------:R4:W-:Y:S01]  /*a5d0*/  LDGSTS.E.BYPASS.LTC128B.128 [R219+0x5100], [R46.64], !P2 ;  /* 0x051000002edb7fae */ /* 0x0009e2000d101d46 */
[C---:B--2---:R-:W-:Y:S05]  /*a5e0*/  IADD3 R2, P4, R45.reuse, R55, RZ ;  /* 0x000000372d027210 */ /* 0x044fea0007f9e0ff */
[----:B------:R-:W-:Y:S01]  /*a5f0*/  IMAD.X R3, R54, 0x1, R44, P4 ;  /* 0x0000000136037824 */ /* 0x000fe200020e062c */
[C---:B-1----:R-:W-:Y:S04]  /*a600*/  HMMA.16816.F32 R36, R136.reuse, R40, RZ ;  /* 0x000000288824723c */ /* 0x042fe800000018ff */
[----:B------:R1:W-:Y:S01]  /*a610*/  LDGSTS.E.BYPASS.LTC128B.128 [R219+0x2100], [R2.64], !P0 ;  /* 0x0210000002db7fae */ /* 0x0003e2000c101d46 */
[----:B---3--:R-:W-:Y:S03]  /*a620*/  IADD3 R52, -R218, 0x10, RZ ;  /* 0x00000010da347810 */ /* 0x008fe60007ffe1ff */
[C---:B------:R-:W-:Y:S01]  /*a630*/  HMMA.16816.F32 R40, R136.reuse, R42, RZ ;  /* 0x0000002a8828723c */ /* 0x040fe200000018ff */
[----:B------:R-:W-:Y:S03]  /*a640*/  LOP3.LUT R52, R52, 0xf, RZ, 0xc0, !PT ;  /* 0x0000000f34347812 */ /* 0x000fe600078ec0ff */
[----:B-1----:R-:W-:Y:S05]  /*a650*/  IADD3 R2, P0, R45, R220, RZ ;  /* 0x000000dc2d027210 */ /* 0x002fea0007f1e0ff */
[----:B------:R-:W-:Y:S03]  /*a660*/  IMAD.X R3, R54, 0x1, R60, P0 ;  /* 0x0000000136037824 */ /* 0x000fe600000e063c */
[-C--:B------:R-:W-:Y:S02]  /*a670*/  IADD3 R52, P4, P0, R52, R62.reuse, R55 ;  /* 0x0000003e34347210 */ /* 0x080fe4000789e037 */
[----:B------:R1:W-:Y:S02]  /*a680*/  LDGSTS.E.BYPASS.LTC128B.128 [R219+0x6100], [R2.64], !P2 ;  /* 0x0610000002db7fae */ /* 0x0003e4000d101d46 */
[-C--:B------:R-:W-:Y:S02]  /*a690*/  IADD3.X R53, RZ, R61.reuse, R44, P4, P0 ;  /* 0x0000003dff357210 */ /* 0x080fe400027e042c */
[C---:B----4-:R-:W-:Y:S01]  /*a6a0*/  HMMA.16816.F32 R44, R136.reuse, R48, RZ ;  /* 0x00000030882c723c */ /* 0x050fe200000018ff */
[----:B------:R-:W-:Y:S02]  /*a6b0*/  IADD3 R62, P4, P0, R63, R62, R220 ;  /* 0x0000003e3f3e7210 */ /* 0x000fe4000789e0dc */
[----:B------:R2:W-:Y:S02]  /*a6c0*/  LDGSTS.E.BYPASS.LTC128B.128.ZFILL [R219+0x3100], [R52.64], P6 ;  /* 0x0310000034db7fae */ /* 0x0005e4000b141d46 */
[----:B------:R-:W-:Y:S02]  /*a6d0*/  IADD3.X R63, RZ, R61, R60, P4, P0 ;  /* 0x0000003dff3f7210 */ /* 0x000fe400027e043c */
[----:B------:R-:W-:Y:S01]  /*a6e0*/  ISETP.GE.AND P0, PT, R223, 0x1, PT ;  /* 0x00000001df00780c */ /* 0x000fe20003f06270 */
[C---:B------:R-:W-:Y:S02]  /*a6f0*/  HMMA.16816.F32 R48, R136.reuse, R50, RZ ;  /* 0x000000328830723c */ /* 0x040fe400000018ff */
[----:B------:R3:W-:Y:S07]  /*a700*/  LDGSTS.E.BYPASS.LTC128B.128.ZFILL [R219+0x7100], [R62.64], P5 ;  /* 0x071000003edb7fae */ /* 0x0007ee000a941d46 */
        /* <DEDUP_REMOVED lines=25> */
[----:B------:R-:W-:Y:S07]  /*a8a0*/  LDSM.16.M88.4 R168, [R206+-0x3800] ;  /* 0xffc80000cea8783b */ /* 0x000fee0000000200 */
        /* <DEDUP_REMOVED lines=21> */
[C---:B--2---:R-:W-:Y:S08]  /*aa00*/  HMMA.16816.F32 R52, R176.reuse, R144, R52 ;  /* 0x00000090b034723c */ /* 0x044ff00000001834 */
[C---:B------:R-:W-:Y:S01]  /*aa10*/  HMMA.16816.F32 R56, R176.reuse, R146, R56 ;  /* 0x00000092b038723c */ /* 0x040fe20000001838 */
[----:B------:R-:W2:Y:S07]  /*aa20*/  LDSM.16.M88.4 R144, [R206+-0x1800] ;  /* 0xffe80000ce90783b */ /* 0x000eae0000000200 */
[C---:B---3--:R-:W-:Y:S08]  /*aa30*/  HMMA.16816.F32 R60, R176.reuse, R148, R60 ;  /* 0x00000094b03c723c */ /* 0x048ff0000000183c */
[----:B------:R-:W-:Y:S01]  /*aa40*/  HMMA.16816.F32 R64, R176, R150, R64 ;  /* 0x00000096b040723c */ /* 0x000fe20000001840 */
[----:B------:R-:W3:Y:S07]  /*aa50*/  LDSM.16.M88.4 R148, [R206+-0x1000] ;  /* 0xfff00000ce94783b */ /* 0x000eee0000000200 */
[C---:B----4-:R-:W-:Y:S08]  /*aa60*/  HMMA.16816.F32 R4, R180.reuse, R152, R4 ;  /* 0x00000098b404723c */ /* 0x050ff00000001804 */
[C---:B------:R-:W-:Y:S01]  /*aa70*/  HMMA.16816.F32 R8, R180.reuse, R154, R8 ;  /* 0x0000009ab408723c */ /* 0x040fe20000001808 */
[----:B------:R-:W4:Y:S07]  /*aa80*/  LDSM.16.M88.4 R152, [R206+-0x800] ;  /* 0xfff80000ce98783b */ /* 0x000f2e0000000200 */
[C---:B------:R-:W-:Y:S08]  /*aa90*/  HMMA.16816.F32 R12, R180.reuse, R168, R12 ;  /* 0x000000a8b40c723c */ /* 0x040ff0000000180c */
[C---:B------:R-:W-:Y:S01]  /*aaa0*/  HMMA.16816.F32 R16, R180.reuse, R170, R16 ;  /* 0x000000aab410723c */ /* 0x040fe20000001810 */
[----:B------:R-:W-:Y:S07]  /*aab0*/  LDSM.16.M88.4 R168, [R205+0x4800] ;  /* 0x00480000cda8783b */ /* 0x000fee0000000200 */
        /* <DEDUP_REMOVED lines=21> */
[C---:B------:R-:W-:Y:S08]  /*ac10*/  HMMA.16816.F32 R12, R184.reuse, R168, R12 ;  /* 0x000000a8b80c723c */ /* 0x040ff0000000180c */
[C---:B------:R-:W-:Y:S01]  /*ac20*/  HMMA.16816.F32 R16, R184.reuse, R170, R16 ;  /* 0x000000aab810723c */ /* 0x040fe20000001810 */
[----:B------:R-:W-:Y:S07]  /*ac30*/  LDSM.16.M88.4 R168, [R116] ;  /* 0x0000000074a8783b */ /* 0x000fee0000000200 */
[C---:B-1----:R-:W-:Y:S08]  /*ac40*/  HMMA.16816.F32 R20, R184.reuse, R160, R20 ;  /* 0x000000a0b814723c */ /* 0x042ff00000001814 */
[C---:B------:R-:W-:Y:S01]  /*ac50*/  HMMA.16816.F32 R24, R184.reuse, R162, R24 ;  /* 0x000000a2b818723c */ /* 0x040fe20000001818 */
[----:B------:R-:W1:Y:S07]  /*ac60*/  LDSM.16.M88.4 R160, [R0] ;  /* 0x0000000000a0783b */ /* 0x000e6e0000000200 */
[C---:B------:R-:W-:Y:S08]  /*ac70*/  HMMA.16816.F32 R28, R184.reuse, R164, R28 ;  /* 0x000000a4b81c723c */ /* 0x040ff0000000181c */
        /* <DEDUP_REMOVED lines=11> */
[C---:B-----5:R-:W-:Y:S01]  /*ad30*/  HMMA.16816.F32 R60, R184.reuse, R156, R60 ;  /* 0x0000009cb83c723c */ /* 0x060fe2000000183c */
[----:B------:R-:W-:Y:S07]  /*ad40*/  LDSM.16.M88.4 R200, [R207+0x5800] ;  /* 0x00580000cfc8783b */ /* 0x000fee0000000200 */
[----:B------:R-:W-:Y:S01]  /*ad50*/  HMMA.16816.F32 R64, R184, R158, R64 ;  /* 0x0000009eb840723c */ /* 0x000fe20000001840 */
[----:B------:R-:W5:Y:S07]  /*ad60*/  LDSM.16.M88.4 R156, [R212] ;  /* 0x00000000d49c783b */ /* 0x000f6e0000000200 */
        /* <DEDUP_REMOVED lines=23> */
[----:B------:R-:W5:Y:S07]  /*aee0*/  LDSM.16.M88.4 R156, [R206] ;  /* 0x00000000ce9c783b */ /* 0x000f6e0000000200 */
        /* <DEDUP_REMOVED lines=17> */
[----:B------:R-:W1:Y:S07]  /*b000*/  LDSM.16.M88.4 R144, [R206+0x800] ;  /* 0x00080000ce90783b */ /* 0x000e6e0000000200 */
[C---:B---3--:R-:W-:Y:S08]  /*b010*/  HMMA.16816.F32 R52, R192.reuse, R148, R52 ;  /* 0x00000094c034723c */ /* 0x048ff00000001834 */
[C---:B------:R-:W-:Y:S01]  /*b020*/  HMMA.16816.F32 R56, R192.reuse, R150, R56 ;  /* 0x00000096c038723c */ /* 0x040fe20000001838 */
[----:B------:R-:W2:Y:S01]  /*b030*/  LDSM.16.M88.4 R148, [R206+0x3800] ;  /* 0x00380000ce94783b */ /* 0x000ea20000000200 */
[----:B------:R-:W-:Y:S06]  /*b040*/  DEPBAR.LE SB0, 0x0 ;  /* 0x000080000000791a */ /* 0x000fec0000000000 */
[C---:B----4-:R-:W-:Y:S01]  /*b050*/  HMMA.16816.F32 R60, R192.reuse, R152, R60 ;  /* 0x00000098c03c723c */ /* 0x050fe2000000183c */
[----:B------:R-:W-:Y:S07]  /*b060*/  BAR.SYNC.DEFER_BLOCKING 0x0 ;  /* 0x0000000000007b1d */ /* 0x000fee0000010000 */
[----:B------:R-:W-:Y:S08]  /*b070*/  HMMA.16816.F32 R64, R192, R154, R64 ;  /* 0x0000009ac040723c */ /* 0x000ff00000001840 */
[C---:B-----5:R-:W-:Y:S08]  /*b080*/  HMMA.16816.F32 R4, R196.reuse, R156, R4 ;  /* 0x0000009cc404723c */ /* 0x060ff00000001804 */
        /* <DEDUP_REMOVED lines=15> */
[----:B------:R-:W-:Y:S07]  /*b180*/  @!UPT UIADD3 URZ, URZ, URZ, URZ ;  /* 0x0000003f3f3ff290 */ /* 0x000fee000fffe03f */
[----:B------:R-:W-:-:S11]  /*b190*/  @!P0 BRA `(.L_x_2648) ;  /* 0x0000051000008947 */ /* 0x000fd60003800000 */
[----:B------:R-:W-:Y:S01]  /*b1a0*/  IMAD.MOV.U32 R221, RZ, RZ, RZ ;  /* 0x000000ffffdd7224 */ /* 0x000fe200078e00ff */
        /* <DEDUP_REMOVED lines=39> */
.L_x_2696:
[----:B------:R-:W-:-:S05]  /*b420*/  BRA.DIV ~URZ, `(.L_x_2650) ;  /* 0x00006d527f007947 */ /* 0x000fca000b800000 */
[----:B------:R-:W3:Y:S01]  /*b430*/  SHFL.IDX PT, R146, R116, RZ, 0x181f ;  /* 0x00181fff74927589 */ /* 0x000ee200000e0000 */
[C---:B------:R-:W-:Y:S02]  /*b440*/  IADD3 R2, -R218.reuse, 0x10, RZ ;  /* 0x00000010da027810 */ /* 0x040fe40007ffe1ff */
[----:B------:R-:W-:Y:S01]  /*b450*/  ISETP.NE.U32.AND P0, PT, R218, RZ, PT ;  /* 0x000000ffda00720c */ /* 0x000fe20003f05070 */
[----:B------:R-:W4:Y:S01]  /*b460*/  SHFL.IDX PT, R3, R116, 0x1, 0x181f ;  /* 0x00381f0074037f89 */ /* 0x000f2200000e0000 */
[----:B------:R-:W-:Y:S03]  /*b470*/  LOP3.LUT R2, R2, 0xf, RZ, 0xc0, !PT ;  /* 0x0000000f02027812 */ /* 0x000fe600078ec0ff */
[----:B------:R-:W5:Y:S04]  /*b480*/  SHFL.IDX PT, R153, R0, 0x1, 0x181f ;  /* 0x00381f0000997f89 */ /* 0x000f6800000e0000 */
[----:B------:R-:W1:Y:S04]  /*b490*/  SHFL.IDX PT, R152, R116, 0x2, 0x181f ;  /* 0x00581f0074987f89 */ /* 0x000e6800000e0000 */
[----:B------:R-:W2:Y:S04]  /*b4a0*/  SHFL.IDX PT, R154, R0, 0x2, 0x181f ;  /* 0x00581f00009a7f89 */ /* 0x000ea800000e0000 */
[----:B-1----:R-:W1:Y:S04]  /*b4b0*/  SHFL.IDX PT, R0, R0, 0x3, 0x181f ;  /* 0x00781f0000007f89 */ /* 0x002e6800000e0000 */
[----:B------:R-:W1:Y:S01]  /*b4c0*/  SHFL.IDX PT, R116, R116, 0x3, 0x181f ;  /* 0x00781f0074747f89 */ /* 0x000e6200000e0000 */
[----:B---3--:R-:W-:Y:S02]  /*b4d0*/  IADD3 R148, P6, P5, R2, R146, R155 ;  /* 0x0000009202947210 */ /* 0x008fe40007dde09b */
[----:B------:R-:W-:Y:S02]  /*b4e0*/  IADD3 R146, P4, R146, R156, RZ ;  /* 0x0000009c92927210 */ /* 0x000fe40007f9e0ff */
[----:B--2---:R-:W-:Y:S02]  /*b4f0*/  IADD3.X R149, RZ, R145, R117, P6, P5 ;  /* 0x00000091ff957210 */ /* 0x004fe400037ea475 */
[C---:B----4-:R-:W-:Y:S01]  /*b500*/  IADD3 R150, P6, P5, R2.reuse, R3, R155 ;  /* 0x0000000302967210 */ /* 0x050fe20007dde09b */
[--C-:B------:R-:W-:Y:S02]  /*b510*/  IMAD.X R147, R145, 0x1, R144.reuse, P4 ;  /* 0x0000000191937824 */ /* 0x100fe400020e0690 */
[----:B------:R2:W-:Y:S01]  /*b520*/  LDGSTS.E.BYPASS.LTC128B.128.ZFILL [R219+0x8100], [R148.64], P0 ;  /* 0x0810000094db7fae */ /* 0x0005e20008141d46 */
[----:B-----5:R-:W-:Y:S02]  /*b530*/  IADD3.X R151, RZ, R153, R117, P6, P5 ;  /* 0x00000099ff977210 */ /* 0x020fe400037ea475 */
[----:B------:R-:W-:Y:S01]  /*b540*/  IADD3 R2, P6, P5, R2, R152, R155 ;  /* 0x0000009802027210 */ /* 0x000fe20007dde09b */
[----:B------:R3:W-:Y:S04]  /*b550*/  LDGSTS.E.BYPASS.LTC128B.128 [R219+0xc100], [R146.64], !P2 ;  /* 0x0c10000092db7fae */ /* 0x0007e8000d101d46 */
[----:B------:R4:W-:Y:S01]  /*b560*/  LDGSTS.E.BYPASS.LTC128B.128.ZFILL [R219+0x9100], [R150.64], P0 ;  /* 0x0910000096db7fae */ /* 0x0009e20008141d46 */
[----:B--2---:R-:W-:Y:S02]  /*b570*/  IADD3 R148, P4, R3, R156, RZ ;  /* 0x0000009c03947210 */ /* 0x004fe40007f9e0ff */
[----:B------:R-:W-:Y:S03]  /*b580*/  IADD3.X R3, RZ, R154, R117, P6, P5 ;  /* 0x0000009aff037210 */ /* 0x000fe600037ea475 */
[--C-:B------:R-:W-:Y:S01]  /*b590*/  IMAD.X R149, R153, 0x1, R144.reuse, P4 ;  /* 0x0000000199957824 */ /* 0x100fe200020e0690 */
[----:B---3--:R-:W-:Y:S04]  /*b5a0*/  IADD3 R146, P4, R152, R156, RZ ;  /* 0x0000009c98927210 */ /* 0x008fe80007f9e0ff */
[----:B------:R4:W-:Y:S01]  /*b5b0*/  LDGSTS.E.BYPASS.LTC128B.128 [R219+0xd100], [R148.64], !P2 ;  /* 0x0d10000094db7fae */ /* 0x0009e2000d101d46 */
[----:B------:R-:W-:Y:S03]  /*b5c0*/  IMAD.X R147, R154, 0x1, R144, P4 ;  /* 0x000000019a937824 */ /* 0x000fe600020e0690 */
[----:B------:R4:W-:Y:S04]  /*b5d0*/  LDGSTS.E.BYPASS.LTC128B.128.ZFILL [R219+0xa100], [R2.64], P0 ;  /* 0x0a10000002db7fae */ /* 0x0009e80008141d46 */
[----:B------:R4:W-:Y:S02]  /*b5e0*/  LDGSTS.E.BYPASS.LTC128B.128 [R219+0xe100], [R146.64], !P2 ;  /* 0x0e10000092db7fae */ /* 0x0009e4000d101d46 */
.L_x_2697:
[C---:B-1--4-:R-:W-:Y:S02]  /*b5f0*/  IADD3 R3, -R218.reuse, 0x10, RZ ;  /* 0x00000010da037810 */ /* 0x052fe40007ffe1ff */
        /* <DEDUP_REMOVED lines=11> */
.L_x_2648:
[----:B------:R-:W-:Y:S05]  /*b6b0*/  BSYNC B0 ;  /* 0x0000000000007941 */ /* 0x000fea0003800000 */
.L_x_2647:
        /* <DEDUP_REMOVED lines=72> */
[----:B-1----:R-:W-:Y:S04]  /*bb40*/  FMNMX.FTZ R117, R117, R2, !PT ;  /* 0x0000000275757209 */ /* 0x002fe80007810000 */
.L_x_2698:
[----:B---3--:R-:W-:Y:S01]  /*bb50*/  FMNMX.FTZ R3, R0, R116, !PT ;  /* 0x0000007400037209 */ /* 0x008fe20007810000 */
[C---:B------:R-:W-:Y:S01]  /*bb60*/  FADD.FTZ R2, -R117.reuse, R118 ;  /* 0x0000007675027221 */ /* 0x040fe20000010100 */
[----:B------:R-:W-:Y:S01]  /*bb70*/  WARPSYNC 0xffffffff ;  /* 0xffffffff00007948 */ /* 0x000fe20003800000 */
[----:B------:R-:W-:Y:S01]  /*bb80*/  FMUL.FTZ R156, R117, c[0x0][0x2d0] ;  /* 0x0000b400759c7a20 */ /* 0x000fe20000410000 */
[----:B------:R-:W1:Y:S01]  /*bb90*/  LDSM.16.MT88.4 R148, [R208] ;  /* 0x00000000d094783b */ /* 0x000e620000004200 */
[----:B------:R-:W-:Y:S01]  /*bba0*/  FADD.FTZ R0, -R3, R119 ;  /* 0x0000007703007221 */ /* 0x000fe20000010100 */
[----:B------:R-:W-:Y:S01]  /*bbb0*/  ISETP.GT.AND P0, PT, R223, RZ, PT ;  /* 0x000000ffdf00720c */ /* 0x000fe20003f04270 */
[----:B------:R-:W-:Y:S02]  /*bbc0*/  FMUL.FTZ R118, R3, c[0x0][0x2d0] ;  /* 0x0000b40003767a20 */ /* 0x000fe40000410000 */
[----:B------:R-:W-:Y:S02]  /*bbd0*/  FMUL.FTZ R2, R2, c[0x0][0x2d0] ;  /* 0x0000b40002027a20 */ /* 0x000fe40000410000 */
[----:B------:R-:W-:Y:S01]  /*bbe0*/  FMUL.FTZ R0, R0, c[0x0][0x2d0] ;  /* 0x0000b40000007a20 */ /* 0x000fe20000410000 */
[----:B------:R-:W3:Y:S01]  /*bbf0*/  LDSM.16.MT88.4 R152, [R210] ;  /* 0x00000000d298783b */ /* 0x000ee20000004200 */
[--C-:B------:R-:W-:Y:S02]  /*bc00*/  FFMA.FTZ R6, R6, c[0x0][0x2d0], -R118.reuse ;  /* 0x0000b40006067a23 */ /* 0x100fe40000010876 */
[----:B------:R-:W-:Y:S01]  /*bc10*/  FFMA.FTZ R7, R7, c[0x0][0x2d0], -R118 ;  /* 0x0000b40007077a23 */ /* 0x000fe20000010876 */
[----:B------:R-:W4:Y:S01]  /*bc20*/  MUFU.EX2 R2, R2 ;  /* 0x0000000200027308 */ /* 0x000f220000000800 */
[--C-:B------:R-:W-:Y:S02]  /*bc30*/  FFMA.FTZ R4, R4, c[0x0][0x2d0], -R156.reuse ;  /* 0x0000b40004047a23 */ /* 0x100fe4000001089c */
[----:B------:R-:W-:Y:S01]  /*bc40*/  FFMA.FTZ R5, R5, c[0x0][0x2d0], -R156 ;  /* 0x0000b40005057a23 */ /* 0x000fe2000001089c */
[----:B------:R-:W5:Y:S01]  /*bc50*/  LDL.LU R203, [R1] ;  /* 0x0000000001cb7983 */ /* 0x000f620000300800 */
[--C-:B------:R-:W-:Y:S02]  /*bc60*/  FFMA.FTZ R10, R10, c[0x0][0x2d0], -R118.reuse ;  /* 0x0000b4000a0a7a23 */ /* 0x100fe40000010876 */
[----:B------:R-:W-:Y:S02]  /*bc70*/  FFMA.FTZ R11, R11, c[0x0][0x2d0], -R118 ;  /* 0x0000b4000b0b7a23 */ /* 0x000fe40000010876 */
[--C-:B------:R-:W-:Y:S01]  /*bc80*/  FFMA.FTZ R8, R8, c[0x0][0x2d0], -R156.reuse ;  /* 0x0000b40008087a23 */ /* 0x100fe2000001089c */
[----:B------:R4:W-:Y:S01]  /*bc90*/  MUFU.EX2 R166, R4 ;  /* 0x0000000400a67308 */ /* 0x0009e20000000800 */
[----:B------:R-:W-:Y:S02]  /*bca0*/  FFMA.FTZ R9, R9, c[0x0][0x2d0], -R156 ;  /* 0x0000b40009097a23 */ /* 0x000fe4000001089c */
[--C-:B------:R-:W-:Y:S02]  /*bcb0*/  FFMA.FTZ R14, R14, c[0x0][0x2d0], -R118.reuse ;  /* 0x0000b4000e0e7a23 */ /* 0x100fe40000010876 */
[----:B------:R-:W-:Y:S02]  /*bcc0*/  FFMA.FTZ R15, R15, c[0x0][0x2d0], -R118 ;  /* 0x0000b4000f0f7a23 */ /* 0x000fe40000010876 */
        /* <DEDUP_REMOVED lines=8> */
[----:B------:R-:W-:Y:S01]  /*bd50*/  MUFU.EX2 R0, R0 ;  /* 0x0000000000007308 */ /* 0x000fe20000000800 */
[--C-:B------:R-:W-:Y:S02]  /*bd60*/  FFMA.FTZ R27, R27, c[0x0][0x2d0], -R118.reuse ;  /* 0x0000b4001b1b7a23 */ /* 0x100fe40000010876 */
[--C-:B------:R-:W-:Y:S02]  /*bd70*/  FFMA.FTZ R22, R22, c[0x0][0x2d0], -R118.reuse ;  /* 0x0000b40016167a23 */ /* 0x100fe40000010876 */
[----:B------:R-:W-:Y:S02]  /*bd80*/  FFMA.FTZ R23, R23, c[0x0][0x2d0], -R118 ;  /* 0x0000b40017177a23 */ /* 0x000fe40000010876 */
[--C-:B------:R-:W-:Y:S02]  /*bd90*/  FFMA.FTZ R28, R28, c[0x0][0x2d0], -R156.reuse ;  /* 0x0000b4001c1c7a23 */ /* 0x100fe4000001089c */
[----:B------:R-:W-:Y:S01]  /*bda0*/  FFMA.FTZ R29, R29, c[0x0][0x2d0], -R156 ;  /* 0x0000b4001d1d7a23 */ /* 0x000fe2000001089c */
[----:B------:R-:W-:Y:S01]  /*bdb0*/  MUFU.EX2 R172, R6 ;  /* 0x0000000600ac7308 */ /* 0x000fe20000000800 */
[--C-:B------:R-:W-:Y:S02]  /*bdc0*/  FFMA.FTZ R30, R30, c[0x0][0x2d0], -R118.reuse ;  /* 0x0000b4001e1e7a23 */ /* 0x100fe40000010876 */
[----:B------:R-:W-:Y:S02]  /*bdd0*/  FFMA.FTZ R31, R31, c[0x0][0x2d0], -R118 ;  /* 0x0000b4001f1f7a23 */ /* 0x000fe40000010876 */
[--C-:B------:R-:W-:Y:S02]  /*bde0*/  FFMA.FTZ R32, R32, c[0x0][0x2d0], -R156.reuse ;  /* 0x0000b40020207a23 */ /* 0x100fe4000001089c */
[----:B------:R-:W-:Y:S02]  /*bdf0*/  FFMA.FTZ R33, R33, c[0x0][0x2d0], -R156 ;  /* 0x0000b40021217a23 */ /* 0x000fe4000001089c */
[--C-:B------:R-:W-:Y:S01]  /*be00*/  FFMA.FTZ R34, R34, c[0x0][0x2d0], -R118.reuse ;  /* 0x0000b40022227a23 */ /* 0x100fe20000010876 */
[----:B------:R-:W-:Y:S01]  /*be10*/  MUFU.EX2 R174, R7 ;  /* 0x0000000700ae7308 */ /* 0x000fe20000000800 */
[----:B--2---:R-:W-:Y:S02]  /*be20*/  FFMA.FTZ R116, R35, c[0x0][0x2d0], -R118 ;  /* 0x0000b40023747a23 */ /* 0x004fe40000010876 */
        /* <DEDUP_REMOVED lines=8> */
[--C-:B------:R-:W-:Y:S02]  /*beb0*/  FFMA.FTZ R43, R43, c[0x0][0x2d0], -R118.reuse ;  /* 0x0000b4002b2b7a23 */ /* 0x100fe40000010876 */
[--C-:B------:R-:W-:Y:S01]  /*bec0*/  FFMA.FTZ R50, R50, c[0x0][0x2d0], -R118.reuse ;  /* 0x0000b40032327a23 */ /* 0x100fe20000010876 */
[----:B------:R-:W2:Y:S01]  /*bed0*/  MUFU.EX2 R200, R9 ;  /* 0x0000000900c87308 */ /* 0x000ea20000000800 */
[----:B------:R-:W-:Y:S02]  /*bee0*/  FFMA.FTZ R51, R51, c[0x0][0x2d0], -R118 ;  /* 0x0000b40033337a23 */ /* 0x000fe40000010876 */
[--C-:B------:R-:W-:Y:S02]  /*bef0*/  FFMA.FTZ R44, R44, c[0x0][0x2d0], -R156.reuse ;  /* 0x0000b4002c2c7a23 */ /* 0x100fe4000001089c */
[----:B------:R-:W-:Y:S02]  /*bf00*/  FFMA.FTZ R45, R45, c[0x0][0x2d0], -R156 ;  /* 0x0000b4002d2d7a23 */ /* 0x000fe4000001089c */
        /* <DEDUP_REMOVED lines=11> */
[----:B------:R-:W-:Y:S02]  /*bfc0*/  FFMA.FTZ R67, R67, c[0x0][0x2d0], -R118 ;  /* 0x0000b40043437a23 */ /* 0x000fe40000010876 */
[----:B------:R-:W2:Y:S01]  /*bfd0*/  LDL.LU R118, [R1+0x4] ;  /* 0x0000040001767983 */ /* 0x000ea20000300800 */
[--C-:B------:R-:W-:Y:S02]  /*bfe0*/  FFMA.FTZ R16, R16, c[0x0][0x2d0], -R156.reuse ;  /* 0x0000b40010107a23 */ /* 0x100fe4000001089c */
[----:B------:R-:W-:Y:S01]  /*bff0*/  MUFU.EX2 R171, R12 ;  /* 0x0000000c00ab7308 */ /* 0x000fe20000000800 */
        /* <DEDUP_REMOVED lines=15> */
[----:B------:R-:W-:Y:S10]  /*c0f0*/  MUFU.EX2 R165, R15 ;  /* 0x0000000f00a57308 */ /* 0x000ff40000000800 */
        /* <DEDUP_REMOVED lines=11> */
[----:B------:R-:W1:Y:S10]  /*c1b0*/  MUFU.EX2 R162, R21 ;  /* 0x0000001500a27308 */ /* 0x000e740000000800 */
[----:B------:R1:W-:Y:S10]  /*c1c0*/  MUFU.EX2 R158, R22 ;  /* 0x00000016009e7308 */ /* 0x0003f40000000800 */
[----:B------:R-:W1:Y:S10]  /*c1d0*/  MUFU.EX2 R157, R23 ;  /* 0x00000017009d7308 */ /* 0x000e740000000800 */
        /* <DEDUP_REMOVED lines=15> */
[----:B------:R-:W-:Y:S01]  /*c2d0*/  MUFU.EX2 R66, R66 ;  /* 0x0000004200427308 */ /* 0x000fe20000000800 */
[C---:B----4-:R-:W-:Y:S01]  /*c2e0*/  FMUL.FTZ R4, R2.reuse, R120 ;  /* 0x0000007802047220 */ /* 0x050fe20000410000 */
[----:B------:R-:W-:Y:S01]  /*c2f0*/  F2FP.PACK_AB R144, R175, R166 ;  /* 0x000000a6af90723e */ /* 0x000fe200000000ff */
[----:B------:R-:W-:Y:S01]  /*c300*/  FMUL.FTZ R5, R2, R121 ;  /* 0x0000007902057220 */ /* 0x000fe20000410000 */
[----:B--2---:R-:W-:Y:S01]  /*c310*/  F2FP.PACK_AB R146, R200, R202 ;  /* 0x000000cac892723e */ /* 0x004fe200000000ff */
[----:B------:R-:W-:Y:S01]  /*c320*/  FMUL.FTZ R6, R0, R122 ;  /* 0x0000007a00067220 */ /* 0x000fe20000410000 */
[----:B------:R-:W-:Y:S01]  /*c330*/  F2FP.PACK_AB R145, R174, R172 ;  /* 0x000000acae91723e */ /* 0x000fe200000000ff */
[----:B------:R-:W-:Y:S01]  /*c340*/  FMUL.FTZ R7, R0, R123 ;  /* 0x0000007b00077220 */ /* 0x000fe20000410000 */
[----:B-1----:R-:W-:Y:S01]  /*c350*/  F2FP.PACK_AB R147, R201, R173 ;  /* 0x000000adc993723e */ /* 0x002fe200000000ff */
[----:B------:R-:W1:Y:S01]  /*c360*/  LDSM.16.MT88.4 R120, [R209] ;  /* 0x00000000d178783b */ /* 0x000e620000004200 */
[----:B------:R-:W-:Y:S01]  /*c370*/  FMUL.FTZ R8, R2, R124 ;  /* 0x0000007c02087220 */ /* 0x000fe20000410000 */
[----:B------:R-:W-:Y:S01]  /*c380*/  F2FP.PACK_AB R20, R162, R161 ;  /* 0x000000a1a214723e */ /* 0x000fe200000000ff */
[----:B------:R-:W-:Y:S01]  /*c390*/  FMUL.FTZ R9, R2, R125 ;  /* 0x0000007d02097220 */ /* 0x000fe20000410000 */
[----:B------:R-:W-:Y:S01]  /*c3a0*/  F2FP.PACK_AB R22, R159, R160 ;  /* 0x000000a09f16723e */ /* 0x000fe200000000ff */
[C---:B------:R-:W-:Y:S01]  /*c3b0*/  FMUL.FTZ R10, R0.reuse, R126 ;  /* 0x0000007e000a7220 */ /* 0x040fe20000410000 */
[C---:B------:R-:W-:Y:S05]  /*c3c0*/  HMMA.16816.F32 R4, R144.reuse, R148, R4 ;  /* 0x000000949004723c */ /* 0x040fea0000001804 */
[----:B------:R-:W-:Y:S01]  /*c3d0*/  FMUL.FTZ R11, R0, R127 ;  /* 0x0000007f000b7220 */ /* 0x000fe20000410000 */
[----:B------:R-:W-:Y:S01]  /*c3e0*/  F2FP.PACK_AB R21, R157, R158 ;  /* 0x0000009e9d15723e */ /* 0x000fe200000000ff */
[----:B------:R-:W2:Y:S01]  /*c3f0*/  LDSM.16.MT88.4 R124, [R213] ;  /* 0x00000000d57c783b */ /* 0x000ea20000004200 */
[C---:B------:R-:W-:Y:S04]  /*c400*/  FMUL.FTZ R12, R2.reuse, R128 ;  /* 0x00000080020c7220 */ /* 0x040fe80000410000 */
[C---:B------:R-:W-:Y:S03]  /*c410*/  HMMA.16816.F32 R8, R144.reuse, R150, R8 ;  /* 0x000000969008723c */ /* 0x040fe60000001808 */
[C---:B------:R-:W-:Y:S01]  /*c420*/  FMUL.FTZ R68, R2.reuse, R68 ;  /* 0x0000004402447220 */ /* 0x040fe20000410000 */
[----:B------:R-:W4:Y:S01]  /*c430*/  LDSM.16.MT88.4 R148, [R208+0x4000] ;  /* 0x00400000d094783b */ /* 0x000f220000004200 */
[----:B------:R-:W-:Y:S02]  /*c440*/  FMUL.FTZ R69, R2, R69 ;  /* 0x0000004502457220 */ /* 0x000fe40000410000 */
[C---:B------:R-:W-:Y:S02]  /*c450*/  FMUL.FTZ R70, R0.reuse, R70 ;  /* 0x0000004600467220 */ /* 0x040fe40000410000 */
[----:B------:R-:W-:Y:S03]  /*c460*/  FMUL.FTZ R71, R0, R71 ;  /* 0x0000004700477220 */ /* 0x000fe60000410000 */
[----:B------:R-:W-:Y:S02]  /*c470*/  FMUL.FTZ R13, R2, R129 ;  /* 0x00000081020d7220 */ /* 0x000fe40000410000 */
[----:B------:R-:W-:Y:S02]  /*c480*/  FMUL.FTZ R14, R0, R130 ;  /* 0x00000082000e7220 */ /* 0x000fe40000410000 */
[C---:B---3--:R-:W-:Y:S03]  /*c490*/  HMMA.16816.F32 R68, R144.reuse, R152, R68 ;  /* 0x000000989044723c */ /* 0x048fe60000001844 */
[C---:B------:R-:W-:Y:S02]  /*c4a0*/  FMUL.FTZ R72, R2.reuse, R72 ;  /* 0x0000004802487220 */ /* 0x040fe40000410000 */
[----:B------:R-:W-:Y:S02]  /*c4b0*/  FMUL.FTZ R73, R2, R73 ;  /* 0x0000004902497220 */ /* 0x000fe40000410000 */
[C---:B------:R-:W-:Y:S02]  /*c4c0*/  FMUL.FTZ R74, R0.reuse, R74 ;  /* 0x0000004a004a7220 */ /* 0x040fe40000410000 */
[C---:B------:R-:W-:Y:S03]  /*c4d0*/  FMUL.FTZ R75, R0.reuse, R75 ;  /* 0x0000004b004b7220 */ /* 0x040fe60000410000 */
[----:B------:R-:W-:Y:S02]  /*c4e0*/  FMUL.FTZ R15, R0, R131 ;  /* 0x00000083000f7220 */ /* 0x000fe40000410000 */
[----:B------:R-:W-:Y:S01]  /*c4f0*/  LDSM.16.MT88.4 R128, [R208+0x800] ;  /* 0x00080000d080783b */ /* 0x000fe20000004200 */
[C---:B------:R-:W-:Y:S01]  /*c500*/  FMUL.FTZ R16, R2.reuse, R132 ;  /* 0x0000008402107220 */ /* 0x040fe20000410000 */
[C---:B------:R-:W-:Y:S03]  /*c510*/  HMMA.16816.F32 R72, R144.reuse, R154, R72 ;  /* 0x0000009a9048723c */ /* 0x040fe60000001848 */
[C---:B------:R-:W-:Y:S02]  /*c520*/  FMUL.FTZ R76, R2.reuse, R76 ;  /* 0x0000004c024c7220 */ /* 0x040fe40000410000 */
[----:B------:R-:W-:Y:S01]  /*c530*/  FMUL.FTZ R77, R2, R77 ;  /* 0x0000004d024d7220 */ /* 0x000fe20000410000 */
[----:B------:R-:W-:Y:S01]  /*c540*/  LDSM.16.MT88.4 R152, [R210+0x800] ;  /* 0x00080000d298783b */ /* 0x000fe20000004200 */
[C---:B------:R-:W-:Y:S02]  /*c550*/  FMUL.FTZ R78, R0.reuse, R78 ;  /* 0x0000004e004e7220 */ /* 0x040fe40000410000 */
[----:B------:R-:W-:Y:S03]  /*c560*/  FMUL.FTZ R79, R0, R79 ;  /* 0x0000004f004f7220 */ /* 0x000fe60000410000 */
[----:B------:R-:W-:Y:S02]  /*c570*/  FMUL.FTZ R17, R2, R133 ;  /* 0x0000008502117220 */ /* 0x000fe40000410000 */
[----:B------:R-:W-:Y:S02]  /*c580*/  FMUL.FTZ R18, R0, R134 ;  /* 0x0000008600127220 */ /* 0x000fe40000410000 */
[C---:B-1----:R-:W-:Y:S03]  /*c590*/  HMMA.16816.F32 R76, R144.reuse, R120, R76 ;  /* 0x00000078904c723c */ /* 0x042fe6000000184c */
        /* <DEDUP_REMOVED lines=8> */
[----:B------:R-:W-:Y:S02]  /*c620*/  FMUL.FTZ R85, R2, R85 ;  /* 0x0000005502557220 */ /* 0x000fe40000410000 */
[C---:B------:R-:W-:Y:S01]  /*c630*/  FMUL.FTZ R86, R0.reuse, R86 ;  /* 0x0000005600567220 */ /* 0x040fe20000410000 */
[----:B------:R-:W1:Y:S01]  /*c640*/  LDSM.16.MT88.4 R120, [R210+0x4000] ;  /* 0x00400000d278783b */ /* 0x000e620000004200 */
[----:B------:R-:W-:Y:S02]  /*c650*/  FMUL.FTZ R87, R0, R87 ;  /* 0x0000005700577220 */ /* 0x000fe40000410000 */
[C---:B------:R-:W-:Y:S03]  /*c660*/  FMUL.FTZ R88, R2.reuse, R88 ;  /* 0x0000005802587220 */ /* 0x040fe60000410000 */
[----:B------:R-:W-:Y:S02]  /*c670*/  FMUL.FTZ R89, R2, R89 ;  /* 0x0000005902597220 */ /* 0x000fe40000410000 */
[C---:B--2---:R-:W-:Y:S03]  /*c680*/  HMMA.16816.F32 R84, R144.reuse, R124, R84 ;  /* 0x0000007c9054723c */ /* 0x044fe60000001854 */
[C---:B------:R-:W-:Y:S02]  /*c690*/  FMUL.FTZ R90, R0.reuse, R90 ;  /* 0x0000005a005a7220 */ /* 0x040fe40000410000 */
[----:B------:R-:W-:Y:S02]  /*c6a0*/  FMUL.FTZ R91, R0, R91 ;  /* 0x0000005b005b7220 */ /* 0x000fe40000410000 */
[C---:B------:R-:W-:Y:S02]  /*c6b0*/  FMUL.FTZ R92, R2.reuse, R92 ;  /* 0x0000005c025c7220 */ /* 0x040fe40000410000 */
[----:B------:R-:W-:Y:S03]  /*c6c0*/  FMUL.FTZ R93, R2, R93 ;  /* 0x0000005d025d7220 */ /* 0x000fe60000410000 */
[C---:B------:R-:W-:Y:S01]  /*c6d0*/  HMMA.16816.F32 R88, R144.reuse, R126, R88 ;  /* 0x0000007e9058723c */ /* 0x040fe20000001858 */
[----:B------:R-:W2:Y:S02]  /*c6e0*/  LDSM.16.MT88.4 R124, [R209+0x4000] ;  /* 0x00400000d17c783b */ /* 0x000ea40000004200 */
[C---:B------:R-:W-:Y:S02]  /*c6f0*/  FMUL.FTZ R94, R0.reuse, R94 ;  /* 0x0000005e005e7220 */ /* 0x040fe40000410000 */
[----:B------:R-:W-:Y:S02]  /*c700*/  FMUL.FTZ R95, R0, R95 ;  /* 0x0000005f005f7220 */ /* 0x000fe40000410000 */
[C---:B------:R-:W-:Y:S02]  /*c710*/  FMUL.FTZ R96, R2.reuse, R96 ;  /* 0x0000006002607220 */ /* 0x040fe40000410000 */
[----:B------:R-:W-:Y:S03]  /*c720*/  FMUL.FTZ R97, R2, R97 ;  /* 0x0000006102617220 */ /* 0x000fe60000410000 */
[C---:B----4-:R-:W-:Y:S03]  /*c730*/  HMMA.16816.F32 R92, R144.reuse, R148, R92 ;  /* 0x00000094905c723c */ /* 0x050fe6000000185c */
[C---:B------:R-:W-:Y:S02]  /*c740*/  FMUL.FTZ R98, R0.reuse, R98 ;  /* 0x0000006200627220 */ /* 0x040fe40000410000 */
[----:B------:R-:W-:Y:S02]  /*c750*/  FMUL.FTZ R99, R0, R99 ;  /* 0x0000006300637220 */ /* 0x000fe40000410000 */
[C---:B------:R-:W-:Y:S02]  /*c760*/  FMUL.FTZ R100, R2.reuse, R100 ;  /* 0x0000006402647220 */ /* 0x040fe40000410000 */
[----:B------:R-:W-:Y:S03]  /*c770*/  FMUL.FTZ R101, R2, R101 ;  /* 0x0000006502657220 */ /* 0x000fe60000410000 */
[C---:B------:R-:W-:Y:S01]  /*c780*/  HMMA.16816.F32 R96, R144.reuse, R150, R96 ;  /* 0x000000969060723c */ /* 0x040fe20000001860 */
[----:B------:R-:W3:Y:S02]  /*c790*/  LDSM.16.MT88.4 R148, [R211+0x4000] ;  /* 0x00400000d394783b */ /* 0x000ee40000004200 */
[C---:B------:R-:W-:Y:S02]  /*c7a0*/  FMUL.FTZ R102, R0.reuse, R102 ;  /* 0x0000006600667220 */ /* 0x040fe40000410000 */
[----:B------:R-:W-:Y:S02]  /*c7b0*/  FMUL.FTZ R103, R0, R103 ;  /* 0x0000006700677220 */ /* 0x000fe40000410000 */
[C---:B------:R-:W-:Y:S02]  /*c7c0*/  FMUL.FTZ R104, R2.reuse, R104 ;  /* 0x0000006802687220 */ /* 0x040fe40000410000 */
[----:B------:R-:W-:Y:S03]  /*c7d0*/  FMUL.FTZ R105, R2, R105 ;  /* 0x0000006902697220 */ /* 0x000fe60000410000 */
[C---:B-1----:R-:W-:Y:S03]  /*c7e0*/  HMMA.16816.F32 R100, R144.reuse, R120, R100 ;  /* 0x000000789064723c */ /* 0x042fe60000001864 */
[C---:B------:R-:W-:Y:S02]  /*c7f0*/  FMUL.FTZ R106, R0.reuse, R106 ;  /* 0x0000006a006a7220 */ /* 0x040fe40000410000 */
[----:B------:R-:W-:Y:S02]  /*c800*/  FMUL.FTZ R107, R0, R107 ;  /* 0x0000006b006b7220 */ /* 0x000fe40000410000 */
[----:B------:R-:W-:Y:S01]  /*c810*/  F2FP.PACK_AB R120, R170, R171 ;  /* 0x000000abaa78723e */ /* 0x000fe200000000ff */
[C---:B------:R-:W-:Y:S01]  /*c820*/  FMUL.FTZ R108, R2.reuse, R108 ;  /* 0x0000006c026c7220 */ /* 0x040fe20000410000 */
[----:B------:R-:W-:Y:S03]  /*c830*/  F2FP.PACK_AB R121, R165, R167 ;  /* 0x000000a7a579723e */ /* 0x000fe600000000ff */
[C---:B------:R-:W-:Y:S03]  /*c840*/  HMMA.16816.F32 R104, R144.reuse, R122, R104 ;  /* 0x0000007a9068723c */ /* 0x040fe60000001868 */
[----:B------:R-:W-:Y:S02]  /*c850*/  FMUL.FTZ R109, R2, R109 ;  /* 0x0000006d026d7220 */ /* 0x000fe40000410000 */
[----:B------:R-:W-:Y:S02]  /*c860*/  FMUL.FTZ R110, R0, R110 ;  /* 0x0000006e006e7220 */ /* 0x000fe40000410000 */
[----:B------:R-:W-:Y:S01]  /*c870*/  F2FP.PACK_AB R122, R168, R169 ;  /* 0x000000a9a87a723e */ /* 0x000fe200000000ff */
[C---:B--2---:R-:W-:Y:S04]  /*c880*/  HMMA.16816.F32 R12, R144.reuse, R124, R12 ;  /* 0x0000007c900c723c */ /* 0x044fe8000000180c */
[----:B------:R-:W-:Y:S01]  /*c890*/  FMUL.FTZ R111, R0, R111 ;  /* 0x0000006f006f7220 */ /* 0x000fe20000410000 */
[----:B------:R-:W-:Y:S01]  /*c8a0*/  F2FP.PACK_AB R123, R163, R164 ;  /* 0x000000a4a37b723e */ /* 0x000fe200000000ff */
[C---:B------:R-:W-:Y:S02]  /*c8b0*/  FMUL.FTZ R112, R2.reuse, R112 ;  /* 0x0000007002707220 */ /* 0x040fe40000410000 */
[----:B------:R-:W-:Y:S03]  /*c8c0*/  FMUL.FTZ R113, R2, R113 ;  /* 0x0000007102717220 */ /* 0x000fe60000410000 */
[C---:B------:R-:W-:Y:S01]  /*c8d0*/  HMMA.16816.F32 R108, R144.reuse, R126, R108 ;  /* 0x0000007e906c723c */ /* 0x040fe2000000186c */
[----:B------:R-:W1:Y:S02]  /*c8e0*/  LDSM.16.MT88.4 R124, [R209+0x800] ;  /* 0x00080000d17c783b */ /* 0x000e640000004200 */
[C---:B------:R-:W-:Y:S02]  /*c8f0*/  FMUL.FTZ R114, R0.reuse, R114 ;  /* 0x0000007200727220 */ /* 0x040fe40000410000 */
[----:B------:R-:W-:Y:S02]  /*c900*/  FMUL.FTZ R115, R0, R115 ;  /* 0x0000007300737220 */ /* 0x000fe40000410000 */
[----:B-----5:R-:W-:Y:S01]  /*c910*/  FFMA.FTZ R2, R2, R203, R166 ;  /* 0x000000cb02027223 */ /* 0x020fe200000100a6 */
[C---:B---3--:R-:W-:Y:S04]  /*c920*/  HMMA.16816.F32 R16, R144.reuse, R148, R16 ;  /* 0x000000949010723c */ /* 0x048fe80000001810 */
[----:B------:R-:W-:Y:S01]  /*c930*/  FFMA.FTZ R0, R0, R118, R172 ;  /* 0x0000007600007223 */ /* 0x000fe200000100ac */
[----:B------:R-:W-:Y:S03]  /*c940*/  MOV R118, R117 ;  /* 0x0000007500767202 */ /* 0x000fe60000000f00 */
[----:B------:R-:W-:Y:S01]  /*c950*/  HMMA.16816.F32 R112, R144, R150, R112 ;  /* 0x000000969070723c */ /* 0x000fe20000001870 */
[----:B------:R-:W-:Y:S07]  /*c960*/  LDSM.16.MT88.4 R144, [R210+0x4800] ;  /* 0x00480000d290783b */ /* 0x000fee0000004200 */
[C---:B------:R-:W-:Y:S01]  /*c970*/  HMMA.16816.F32 R4, R120.reuse, R128, R4 ;  /* 0x000000807804723c */ /* 0x040fe20000001804 */
[----:B------:R-:W-:Y:S07]  /*c980*/  LDSM.16.MT88.4 R148, [R210+0x1000] ;  /* 0x00100000d294783b */ /* 0x000fee0000004200 */
[C---:B------:R-:W-:Y:S01]  /*c990*/  HMMA.16816.F32 R8, R120.reuse, R130, R8 ;  /* 0x000000827808723c */ /* 0x040fe20000001808 */
[----:B------:R-:W2:Y:S07]  /*c9a0*/  LDSM.16.MT88.4 R128, [R208+0x4800] ;  /* 0x00480000d080783b */ /* 0x000eae0000004200 */
[C---:B------:R-:W-:Y:S01]  /*c9b0*/  HMMA.16816.F32 R68, R120.reuse, R152, R68 ;  /* 0x000000987844723c */ /* 0x040fe20000001844 */
[----:B------:R-:W-:Y:S07]  /*c9c0*/  MUFU.EX2 R152, R28 ;  /* 0x0000001c00987308 */ /* 0x000fee0000000800 */
[C---:B------:R-:W-:Y:S03]  /*c9d0*/  HMMA.16816.F32 R72, R120.reuse, R154, R72 ;  /* 0x0000009a7848723c */ /* 0x040fe60000001848 */
[----:B------:R-:W-:Y:S05]  /*c9e0*/  MUFU.EX2 R155, R26 ;  /* 0x0000001a009b7308 */ /* 0x000fea0000000800 */
[C---:B-1----:R-:W-:Y:S05]  /*c9f0*/  HMMA.16816.F32 R76, R120.reuse, R124, R76 ;  /* 0x0000007c784c723c */ /* 0x042fea000000184c */
[----:B------:R-:W1:Y:S03]  /*ca00*/  MUFU.EX2 R154, R27 ;  /* 0x0000001b009a7308 */ /* 0x000e660000000800 */
[C---:B------:R-:W-:Y:S01]  /*ca10*/  HMMA.16816.F32 R80, R120.reuse, R126, R80 ;  /* 0x0000007e7850723c */ /* 0x040fe20000001850 */
[----:B------:R-:W3:Y:S06]  /*ca20*/  LDSM.16.MT88.4 R124, [R209+0x4800] ;  /* 0x00480000d17c783b */ /* 0x000eec0000004200 */
[----:B------:R-:W4:Y:S01]  /*ca30*/  MUFU.EX2 R153, R29 ;  /* 0x0000001d00997308 */ /* 0x000f220000000800 */
[C---:B------:R-:W-:Y:S08]  /*ca40*/  HMMA.16816.F32 R84, R120.reuse, R132, R84 ;  /* 0x000000847854723c */ /* 0x040ff00000001854 */
[C---:B------:R-:W-:Y:S01]  /*ca50*/  HMMA.16816.F32 R88, R120.reuse, R134, R88 ;  /* 0x000000867858723c */ /* 0x040fe20000001858 */
[----:B------:R-:W5:Y:S03]  /*ca60*/  LDSM.16.MT88.4 R132, [R211+0x4800] ;  /* 0x00480000d384783b */ /* 0x000f660000004200 */
[----:B-1----:R-:W-:Y:S04]  /*ca70*/  F2FP.PACK_AB R23, R154, R155 ;  /* 0x0000009b9a17723e */ /* 0x002fe800000000ff */
[C---:B--2---:R-:W-:Y:S01]  /*ca80*/  HMMA.16816.F32 R92, R120.reuse, R128, R92 ;  /* 0x00000080785c723c */ /* 0x044fe2000000185c */
[----:B------:R-:W-:Y:S07]  /*ca90*/  LDSM.16.MT88.4 R24, [R209+0x1000] ;  /* 0x00100000d118783b */ /* 0x000fee0000004200 */
[C---:B------:R-:W-:Y:S01]  /*caa0*/  HMMA.16816.F32 R96, R120.reuse, R130, R96 ;  /* 0x000000827860723c */ /* 0x040fe20000001860 */
[----:B------:R-:W1:Y:S07]  /*cab0*/  LDSM.16.MT88.4 R128, [R208+0x1000] ;  /* 0x00100000d080783b */ /* 0x000e6e0000004200 */
[C---:B------:R-:W-:Y:S01]  /*cac0*/  HMMA.16816.F32 R100, R120.reuse, R144, R100 ;  /* 0x000000907864723c */ /* 0x040fe20000001864 */
[----:B------:R-:W-:Y:S07]  /*cad0*/  MUFU.EX2 R144, R36 ;  /* 0x0000002400907308 */ /* 0x000fee0000000800 */
[C---:B------:R-:W-:Y:S03]  /*cae0*/  HMMA.16816.F32 R104, R120.reuse, R146, R104 ;  /* 0x000000927868723c */ /* 0x040fe60000001868 */
[----:B------:R-:W-:Y:S05]  /*caf0*/  MUFU.EX2 R147, R34 ;  /* 0x0000002200937308 */ /* 0x000fea0000000800 */
[C---:B---3--:R-:W-:Y:S05]  /*cb00*/  HMMA.16816.F32 R12, R120.reuse, R124, R12 ;  /* 0x0000007c780c723c */ /* 0x048fea000000180c */
[----:B------:R-:W-:Y:S03]  /*cb10*/  MUFU.EX2 R145, R37 ;  /* 0x0000002500917308 */ /* 0x000fe60000000800 */
[C---:B------:R-:W-:Y:S01]  /*cb20*/  HMMA.16816.F32 R108, R120.reuse, R126, R108 ;  /* 0x0000007e786c723c */ /* 0x040fe2000000186c */
[----:B------:R-:W2:Y:S06]  /*cb30*/  LDSM.16.MT88.4 R124, [R211+0x1000] ;  /* 0x00100000d37c783b */ /* 0x000eac0000004200 */
[----:B------:R-:W-:Y:S01]  /*cb40*/  MUFU.EX2 R146, R116 ;  /* 0x0000007400927308 */ /* 0x000fe20000000800 */
[C---:B-----5:R-:W-:Y:S08]  /*cb50*/  HMMA.16816.F32 R16, R120.reuse, R132, R16 ;  /* 0x000000847810723c */ /* 0x060ff00000001810 */
[----:B------:R-:W-:Y:S01]  /*cb60*/  HMMA.16816.F32 R112, R120, R134, R112 ;  /* 0x000000867870723c */ /* 0x000fe20000001870 */
[----:B------:R-:W3:Y:S01]  /*cb70*/  LDSM.16.MT88.4 R120, [R208+0x5000] ;  /* 0x00500000d078783b */ /* 0x000ee20000004200 */
[----:B------:R-:W-:Y:S06]  /*cb80*/  MUFU.EX2 R116, R49 ;  /* 0x0000003100747308 */ /* 0x000fec0000000800 */
[C---:B-1----:R-:W-:Y:S01]  /*cb90*/  HMMA.16816.F32 R4, R20.reuse, R128, R4 ;  /* 0x000000801404723c */ /* 0x042fe20000001804 */
[----:B------:R-:W-:Y:S03]  /*cba0*/  LDSM.16.MT88.4 R132, [R211+0x5000] ;  /* 0x00500000d384783b */ /* 0x000fe60000004200 */
[----:B------:R-:W-:Y:S04]  /*cbb0*/  MUFU.EX2 R49, R46 ;  /* 0x0000002e00317308 */ /* 0x000fe80000000800 */
[C---:B------:R-:W-:Y:S01]  /*cbc0*/  HMMA.16816.F32 R8, R20.reuse, R130, R8 ;  /* 0x000000821408723c */ /* 0x040fe20000001808 */
[----:B------:R-:W1:Y:S07]  /*cbd0*/  LDSM.16.MT88.4 R128, [R210+0x5000] ;  /* 0x00500000d280783b */ /* 0x000e6e0000004200 */
[C---:B------:R-:W-:Y:S01]  /*cbe0*/  HMMA.16816.F32 R68, R20.reuse, R148, R68 ;  /* 0x000000941444723c */ /* 0x040fe20000001844 */
[----:B------:R-:W-:Y:S07]  /*cbf0*/  MUFU.EX2 R149, R30 ;  /* 0x0000001e00957308 */ /* 0x000fee0000000800 */
[C---:B------:R-:W-:Y:S03]  /*cc00*/  HMMA.16816.F32 R72, R20.reuse, R150, R72 ;  /* 0x000000961448723c */ /* 0x040fe60000001848 */
[----:B------:R5:W-:Y:S05]  /*cc10*/  MUFU.EX2 R148, R31 ;  /* 0x0000001f00947308 */ /* 0x000bea0000000800 */
[C---:B------:R-:W-:Y:S05]  /*cc20*/  HMMA.16816.F32 R76, R20.reuse, R24, R76 ;  /* 0x00000018144c723c */ /* 0x040fea000000184c */
[----:B------:R-:W-:Y:S03]  /*cc30*/  MUFU.EX2 R151, R32 ;  /* 0x0000002000977308 */ /* 0x000fe60000000800 */
[C---:B------:R-:W-:Y:S01]  /*cc40*/  HMMA.16816.F32 R80, R20.reuse, R26, R80 ;  /* 0x0000001a1450723c */ /* 0x040fe20000001850 */
[----:B------:R-:W4:Y:S06]  /*cc50*/  LDSM.16.MT88.4 R24, [R209+0x5000] ;  /* 0x00500000d118783b */ /* 0x000f2c0000004200 */
[----:B------:R1:W1:Y:S01]  /*cc60*/  MUFU.EX2 R150, R33 ;  /* 0x0000002100967308 */ /* 0x0002620000000800 */
[C---:B--2---:R-:W-:Y:S01]  /*cc70*/  HMMA.16816.F32 R84, R20.reuse, R124, R84 ;  /* 0x0000007c1454723c */ /* 0x044fe20000001854 */
[----:B-----5:R-:W2:Y:S07]  /*cc80*/  LDSM.16.MT88.4 R28, [R208+0x1800] ;  /* 0x00180000d01c783b */ /* 0x020eae0000004200 */
[C---:B------:R-:W-:Y:S01]  /*cc90*/  HMMA.16816.F32 R88, R20.reuse, R126, R88 ;  /* 0x0000007e1458723c */ /* 0x040fe20000001858 */
[----:B------:R-:W-:Y:S07]  /*cca0*/  LDSM.16.MT88.4 R124, [R211+0x5800] ;  /* 0x00580000d37c783b */ /* 0x000fee0000004200 */
[C---:B---3--:R-:W-:Y:S01]  /*ccb0*/  HMMA.16816.F32 R92, R20.reuse, R120, R92 ;  /* 0x00000078145c723c */ /* 0x048fe2000000185c */
[----:B-1----:R-:W1:Y:S07]  /*ccc0*/  LDSM.16.MT88.4 R32, [R210+0x1800] ;  /* 0x00180000d220783b */ /* 0x002e6e0000004200 */
[C---:B------:R-:W-:Y:S01]  /*ccd0*/  HMMA.16816.F32 R96, R20.reuse, R122, R96 ;  /* 0x0000007a1460723c */ /* 0x040fe20000001860 */
[----:B------:R-:W-:Y:S07]  /*cce0*/  LDSM.16.MT88.4 R120, [R211+0x1800] ;  /* 0x00180000d378783b */ /* 0x000fee0000004200 */
[C---:B------:R-:W-:Y:S01]  /*ccf0*/  HMMA.16816.F32 R100, R20.reuse, R128, R100 ;  /* 0x000000801464723c */ /* 0x040fe20000001864 */
[----:B------:R-:W-:Y:S07]  /*cd00*/  MUFU.EX2 R129, R44 ;  /* 0x0000002c00817308 */ /* 0x000fee0000000800 */
[C---:B------:R-:W-:Y:S03]  /*cd10*/  HMMA.16816.F32 R104, R20.reuse, R130, R104 ;  /* 0x000000821468723c */ /* 0x040fe60000001868 */
[----:B------:R-:W-:Y:S05]  /*cd20*/  MUFU.EX2 R131, R42 ;  /* 0x0000002a00837308 */ /* 0x000fea0000000800 */
[C---:B----4-:R-:W-:Y:S05]  /*cd30*/  HMMA.16816.F32 R12, R20.reuse, R24, R12 ;  /* 0x00000018140c723c */ /* 0x050fea000000180c */
[----:B------:R-:W-:Y:S03]  /*cd40*/  MUFU.EX2 R130, R43 ;  /* 0x0000002b00827308 */ /* 0x000fe60000000800 */
[C---:B------:R-:W-:Y:S01]  /*cd50*/  HMMA.16816.F32 R108, R20.reuse, R26, R108 ;  /* 0x0000001a146c723c */ /* 0x040fe2000000186c */
[----:B------:R-:W3:Y:S06]  /*cd60*/  LDSM.16.MT88.4 R24, [R209+0x1800] ;  /* 0x00180000d118783b */ /* 0x000eec0000004200 */
[----:B------:R4:W-:Y:S01]  /*cd70*/  MUFU.EX2 R128, R45 ;  /* 0x0000002d00807308 */ /* 0x0009e20000000800 */
[C---:B------:R-:W-:Y:S08]  /*cd80*/  HMMA.16816.F32 R16, R20.reuse, R132, R16 ;  /* 0x000000841410723c */ /* 0x040ff00000001810 */
[----:B------:R-:W-:Y:S01]  /*cd90*/  HMMA.16816.F32 R112, R20, R134, R112 ;  /* 0x000000861470723c */ /* 0x000fe20000001870 */
[----:B------:R-:W-:Y:S06]  /*cda0*/  MUFU.EX2 R133, R38 ;  /* 0x0000002600857308 */ /* 0x000fec0000000800 */
[----:B------:R-:W-:Y:S02]  /*cdb0*/  F2FP.PACK_AB R20, R153, R152 ;  /* 0x000000989914723e */ /* 0x000fe400000000ff */
[----:B------:R-:W-:Y:S02]  /*cdc0*/  F2FP.PACK_AB R22, R150, R151 ;  /* 0x000000979616723e */ /* 0x000fe400000000ff */
[----:B------:R5:W-:Y:S01]  /*cdd0*/  MUFU.EX2 R132, R39 ;  /* 0x0000002700847308 */ /* 0x000be20000000800 */
[----:B------:R-:W-:Y:S02]  /*cde0*/  F2FP.PACK_AB R21, R148, R149 ;  /* 0x000000959415723e */ /* 0x000fe400000000ff */
[----:B------:R-:W-:Y:S01]  /*cdf0*/  F2FP.PACK_AB R23, R146, R147 ;  /* 0x000000939217723e */ /* 0x000fe200000000ff */
[----:B----4-:R-:W-:Y:S06]  /*ce00*/  LDSM.16.MT88.4 R44, [R210+0x7000] ;  /* 0x00700000d22c783b */ /* 0x010fec0000004200 */
[C---:B--2---:R-:W-:Y:S01]  /*ce10*/  HMMA.16816.F32 R4, R20.reuse, R28, R4 ;  /* 0x0000001c1404723c */ /* 0x044fe20000001804 */
[----:B------:R-:W-:Y:S07]  /*ce20*/  MUFU.EX2 R135, R40 ;  /* 0x0000002800877308 */ /* 0x000fee0000000800 */
[C---:B------:R-:W-:Y:S01]  /*ce30*/  HMMA.16816.F32 R8, R20.reuse, R30, R8 ;  /* 0x0000001e1408723c */ /* 0x040fe20000001808 */
[----:B------:R-:W2:Y:S02]  /*ce40*/  LDSM.16.MT88.4 R28, [R208+0x5800] ;  /* 0x00580000d01c783b */ /* 0x000ea40000004200 */
[----:B------:R4:W2:Y:S05]  /*ce50*/  MUFU.EX2 R134, R41 ;  /* 0x0000002900867308 */ /* 0x0008aa0000000800 */
[C---:B-1----:R-:W-:Y:S01]  /*ce60*/  HMMA.16816.F32 R68, R20.reuse, R32, R68 ;  /* 0x000000201444723c */ /* 0x042fe20000001844 */
[----:B-----5:R-:W-:Y:S07]  /*ce70*/  LDSM.16.MT88.4 R36, [R210+0x2000] ;  /* 0x00200000d224783b */ /* 0x020fee0000004200 */
[C---:B------:R-:W-:Y:S01]  /*ce80*/  HMMA.16816.F32 R72, R20.reuse, R34, R72 ;  /* 0x000000221448723c */ /* 0x040fe20000001848 */
[----:B------:R-:W1:Y:S07]  /*ce90*/  LDSM.16.MT88.4 R32, [R210+0x5800] ;  /* 0x00580000d220783b */ /* 0x000e6e0000004200 */
[C---:B---3--:R-:W-:Y:S01]  /*cea0*/  HMMA.16816.F32 R76, R20.reuse, R24, R76 ;  /* 0x00000018144c723c */ /* 0x048fe2000000184c */
[----:B----4-:R-:W-:Y:S07]  /*ceb0*/  LDSM.16.MT88.4 R40, [R208+0x6000] ;  /* 0x00600000d028783b */ /* 0x010fee0000004200 */
[C---:B------:R-:W-:Y:S01]  /*cec0*/  HMMA.16816.F32 R80, R20.reuse, R26, R80 ;  /* 0x0000001a1450723c */ /* 0x040fe20000001850 */
[----:B------:R-:W3:Y:S07]  /*ced0*/  LDSM.16.MT88.4 R24, [R209+0x5800] ;  /* 0x00580000d118783b */ /* 0x000eee0000004200 */
        /* <DEDUP_REMOVED lines=23> */
[----:B------:R-:W-:Y:S07]  /*d050*/  LDSM.16.MT88.4 R36, [R208+0x2800] ;  /* 0x00280000d024783b */ /* 0x000fee0000004200 */
        /* <DEDUP_REMOVED lines=16> */
[----:B------:R-:W-:Y:S01]  /*d160*/  HMMA.16816.F32 R112, R20, R34, R112 ;  /* 0x000000221470723c */ /* 0x000fe20000001870 */
[----:B------:R-:W4:Y:S06]  /*d170*/  LDSM.16.MT88.4 R32, [R208+0x6800] ;  /* 0x00680000d020783b */ /* 0x000f2c0000004200 */
[----:B------:R-:W-:Y:S02]  /*d180*/  F2FP.PACK_AB R20, R128, R129 ;  /* 0x000000818014723e */ /* 0x000fe400000000ff */
[----:B------:R-:W-:Y:S03]  /*d190*/  F2FP.PACK_AB R22, R116, R119 ;  /* 0x000000777416723e */ /* 0x000fe600000000ff */
[----:B------:R-:W-:Y:S02]  /*d1a0*/  F2FP.PACK_AB R21, R48, R49 ;  /* 0x000000313015723e */ /* 0x000fe400000000ff */
[----:B------:R-:W-:Y:S07]  /*d1b0*/  F2FP.PACK_AB R23, R51, R50 ;  /* 0x000000323317723e */ /* 0x000fee00000000ff */
[C---:B------:R-:W-:Y:S08]  /*d1c0*/  HMMA.16816.F32 R4, R20.reuse, R36, R4 ;  /* 0x000000241404723c */ /* 0x040ff00000001804 */
[C---:B------:R-:W-:Y:S01]  /*d1d0*/  HMMA.16816.F32 R8, R20.reuse, R38, R8 ;  /* 0x000000261408723c */ /* 0x040fe20000001808 */
[----:B------:R-:W5:Y:S07]  /*d1e0*/  LDSM.16.MT88.4 R36, [R210+0x6800] ;  /* 0x00680000d224783b */ /* 0x000f6e0000004200 */
[C---:B---3--:R-:W-:Y:S08]  /*d1f0*/  HMMA.16816.F32 R68, R20.reuse, R40, R68 ;  /* 0x000000281444723c */ /* 0x048ff00000001844 */
        /* <DEDUP_REMOVED lines=13> */
[----:B------:R-:W-:Y:S07]  /*d2d0*/  LDSM.16.MT88.4 R36, [R209+0x3000] ;  /* 0x00300000d124783b */ /* 0x000fee0000004200 */
[C---:B--2---:R-:W-:Y:S08]  /*d2e0*/  HMMA.16816.F32 R12, R20.reuse, R28, R12 ;  /* 0x0000001c140c723c */ /* 0x044ff0000000180c */
[C---:B------:R-:W-:Y:S01]  /*d2f0*/  HMMA.16816.F32 R108, R20.reuse, R30, R108 ;  /* 0x0000001e146c723c */ /* 0x040fe2000000186c */
[----:B------:R-:W2:Y:S07]  /*d300*/  LDSM.16.MT88.4 R28, [R210+0x3000] ;  /* 0x00300000d21c783b */ /* 0x000eae0000004200 */
        /* <DEDUP_REMOVED lines=10> */
[C---:B--2---:R-:W-:Y:S08]  /*d3b0*/  HMMA.16816.F32 R68, R20.reuse, R28, R68 ;  /* 0x0000001c1444723c */ /* 0x044ff00000001844 */
        /* <DEDUP_REMOVED lines=26> */
[C---:B---3--:R-:W-:Y:S04]  /*d560*/  HMMA.16816.F32 R12, R20.reuse, R32, R12 ;  /* 0x00000020140c723c */ /* 0x048fe8000000180c */
[----:B------:R-:W-:Y:S02]  /*d570*/  FADD.FTZ R2, R158, R2 ;  /* 0x000000029e027221 */ /* 0x000fe40000010000 */
[----:B------:R-:W-:Y:S02]  /*d580*/  FADD.FTZ R0, R162, R0 ;  /* 0x00000000a2007221 */ /* 0x000fe40000010000 */
[C---:B------:R-:W-:Y:S01]  /*d590*/  HMMA.16816.F32 R108, R20.reuse, R34, R108 ;  /* 0x00000022146c723c */ /* 0x040fe2000000186c */
[----:B------:R-:W3:Y:S03]  /*d5a0*/  LDSM.16.MT88.4 R32, [R209+0x3800] ;  /* 0x00380000d120783b */ /* 0x000ee60000004200 */
[----:B------:R-:W-:Y:S02]  /*d5b0*/  FADD.FTZ R2, R157, R2 ;  /* 0x000000029d027221 */ /* 0x000fe40000010000 */
[----:B------:R-:W-:Y:S02]  /*d5c0*/  FADD.FTZ R0, R160, R0 ;  /* 0x00000000a0007221 */ /* 0x000fe40000010000 */
[C---:B--2---:R-:W-:Y:S04]  /*d5d0*/  HMMA.16816.F32 R16, R20.reuse, R28, R16 ;  /* 0x0000001c1410723c */ /* 0x044fe80000001810 */
        /* <DEDUP_REMOVED lines=16> */
[----:B------:R-:W4:Y:S02]  /*d6e0*/  LDSM.16.MT88.4 R4, [R208+0x7800] ;  /* 0x00780000d004783b */ /* 0x000f240000004200 */
[----:B------:R-:W-:Y:S02]  /*d6f0*/  FADD.FTZ R2, R146, R2 ;  /* 0x0000000292027221 */ /* 0x000fe40000010000 */
[----:B------:R-:W-:Y:S02]  /*d700*/  FADD.FTZ R0, R150, R0 ;  /* 0x0000000096007221 */ /* 0x000fe40000010000 */
[----:B------:R-:W-:Y:S01]  /*d710*/  FADD.FTZ R2, R133, R2 ;  /* 0x0000000285027221 */ /* 0x000fe20000010000 */
[C---:B------:R-:W-:Y:S01]  /*d720*/  HMMA.16816.F32 R124, R20.reuse, R126, R8 ;  /* 0x0000007e147c723c */ /* 0x040fe20000001808 */
[----:B------:R-:W5:Y:S03]  /*d730*/  LDSM.16.MT88.4 R8, [R210+0x7800] ;  /* 0x00780000d208783b */ /* 0x000f660000004200 */
        /* <DEDUP_REMOVED lines=9> */
[C---:B---3--:R-:W-:Y:S04]  /*d7d0*/  HMMA.16816.F32 R76, R20.reuse, R32, R76 ;  /* 0x00000020144c723c */ /* 0x048fe8000000184c */
        /* <DEDUP_REMOVED lines=10> */
[----:B------:R-:W-:Y:S01]  /*d880*/  FADD.FTZ R0, R119, R0 ;  /* 0x0000000077007221 */ /* 0x000fe20000010000 */
[-C--:B------:R-:W-:Y:S01]  /*d890*/  MOV R119, R3.reuse ;  /* 0x0000000300777202 */ /* 0x080fe20000000f00 */
[C---:B----4-:R-:W-:Y:S04]  /*d8a0*/  HMMA.16816.F32 R92, R20.reuse, R4, R92 ;  /* 0x00000004145c723c */ /* 0x050fe8000000185c */
[----:B------:R-:W-:Y:S02]  /*d8b0*/  FADD.FTZ R2, R54, R2 ;  /* 0x0000000236027221 */ /* 0x000fe40000010000 */
[----:B------:R-:W-:Y:S02]  /*d8c0*/  FADD.FTZ R0, R116, R0 ;  /* 0x0000000074007221 */ /* 0x000fe40000010000 */
[C---:B------:R-:W-:Y:S01]  /*d8d0*/  HMMA.16816.F32 R96, R20.reuse, R6, R96 ;  /* 0x000000061460723c */ /* 0x040fe20000001860 */
[----:B------:R-:W2:Y:S03]  /*d8e0*/  LDSM.16.MT88.4 R4, [R211+0x7800] ;  /* 0x00780000d304783b */ /* 0x000ea60000004200 */
[----:B------:R-:W-:Y:S02]  /*d8f0*/  FADD.FTZ R2, R55, R2 ;  /* 0x0000000237027221 */ /* 0x000fe40000010000 */
[----:B------:R-:W-:Y:S02]  /*d900*/  FADD.FTZ R0, R52, R0 ;  /* 0x0000000034007221 */ /* 0x000fe40000010000 */
[C---:B-----5:R-:W-:Y:S04]  /*d910*/  HMMA.16816.F32 R100, R20.reuse, R8, R100 ;  /* 0x000000081464723c */ /* 0x060fe80000001864 */
[----:B------:R-:W-:Y:S02]  /*d920*/  FADD.FTZ R2, R58, R2 ;  /* 0x000000023a027221 */ /* 0x000fe40000010000 */
[----:B------:R-:W-:Y:S01]  /*d930*/  FADD.FTZ R0, R53, R0 ;  /* 0x0000000035007221 */ /* 0x000fe20000010000 */
[----:B------:R-:W-:Y:S01]  /*d940*/  MOV R8, R3 ;  /* 0x0000000300087202 */ /* 0x000fe20000000f00 */
[C---:B------:R-:W-:Y:S04]  /*d950*/  HMMA.16816.F32 R104, R20.reuse, R10, R104 ;  /* 0x0000000a1468723c */ /* 0x040fe80000001868 */
[----:B------:R-:W-:Y:S04]  /*d960*/  FADD.FTZ R0, R56, R0 ;  /* 0x0000000038007221 */ /* 0x000fe80000010000 */
[C---:B-1----:R-:W-:Y:S04]  /*d970*/  HMMA.16816.F32 R128, R20.reuse, R24, R12 ;  /* 0x000000181480723c */ /* 0x042fe8000000180c */
[----:B------:R-:W-:Y:S04]  /*d980*/  FADD.FTZ R0, R57, R0 ;  /* 0x0000000039007221 */ /* 0x000fe80000010000 */
[C---:B------:R-:W-:Y:S08]  /*d990*/  HMMA.16816.F32 R108, R20.reuse, R26, R108 ;  /* 0x0000001a146c723c */ /* 0x040ff0000000186c */
[C---:B--2---:R-:W-:Y:S07]  /*d9a0*/  HMMA.16816.F32 R132, R20.reuse, R4, R16 ;  /* 0x000000041484723c */ /* 0x044fee0000001810 */
        /* <DEDUP_REMOVED lines=12> */
[----:B------:R1:W-:Y:S04]  /*da70*/  STL [R1], R4 ;  /* 0x0000000401007387 */ /* 0x0003e80000100800 */
[----:B------:R1:W-:Y:S02]  /*da80*/  STL [R1+0x4], R2 ;  /* 0x0000040201007387 */ /* 0x0003e40000100800 */
[----:B-1----:R-:W-:-:S05]  /*da90*/  @P0 BRA `(.L_x_2652) ;  /* 0xffffc5e000000947 */ /* 0x002fca000383ffff */
.L_x_2645:
[----:B------:R-:W-:Y:S05]  /*daa0*/  BRA.DIV ~URZ, `(.L_x_2653) ;  /* 0x00004ca27f007947 */ /* 0x000fea000b800000 */
[----:B-1----:R-:W2:Y:S04]  /*dab0*/  LDL R0, [R1] ;  /* 0x0000000001007983 */ /* 0x002ea80000100800 */
[----:B--2---:R1:W2:Y:S02]  /*dac0*/  SHFL.BFLY PT, R4, R0, 0x2, 0x1f ;  /* 0x0c401f0000047f89 */ /* 0x0042a400000e0000 */
.L_x_2699:
[----:B-1----:R-:W3:Y:S02]  /*dad0*/  LDL.LU R0, [R1] ;  /* 0x0000000001007983 */ /* 0x002ee40000300800 */
        /* <DEDUP_REMOVED lines=8> */
.L_x_2700:
        /* <DEDUP_REMOVED lines=9> */
[----:B-1----:R-:W-:-:S05]  /*dbf0*/  @P1 MOV R5, 0x3f317218 ;  /* 0x3f31721800051802 */ /* 0x002fca0000000f00 */
[----:B------:R-:W-:Y:S02]  /*dc00*/  @P1 FMUL.FTZ R5, R5, c[0x0][0x2d0] ;  /* 0x0000b40005051a20 */ /* 0x000fe40000410000 */
[----:B------:R-:W1:Y:S01]  /*dc10*/  @P1 MUFU.LG2 R4, R4 ;  /* 0x0000000400041308 */ /* 0x000e620000000c00 */
[----:B--2---:R-:W-:-:S07]  /*dc20*/  FMUL.FTZ R120, R2, R120 ;  /* 0x0000007802787220 */ /* 0x004fce0000410000 */
[----:B------:R-:W2:Y:S01]  /*dc30*/  @P0 MUFU.RCP R0, R3 ;  /* 0x0000000300000308 */ /* 0x000ea20000001000 */
[C---:B------:R-:W-:Y:S02]  /*dc40*/  FMUL.FTZ R32, R2.reuse, R121 ;  /* 0x0000007902207220 */ /* 0x040fe40000410000 */
[C---:B------:R-:W-:Y:S02]  /*dc50*/  FMUL.FTZ R124, R2.reuse, R124 ;  /* 0x0000007c027c7220 */ /* 0x040fe40000410000 */
[----:B------:R-:W-:Y:S02]  /*dc60*/  FMUL.FTZ R30, R2, R125 ;  /* 0x0000007d021e7220 */ /* 0x000fe40000410000 */
[----:B-1----:R-:W-:Y:S02]  /*dc70*/  @P1 FMUL.FTZ R7, R4, 0.69314718246459960938 ;  /* 0x3f31721804071820 */ /* 0x002fe40000410000 */
        /* <DEDUP_REMOVED lines=28> */
[----:B------:R1:W3:Y:S01]  /*de40*/  @P0 MUFU.LG2 R2, R3 ;  /* 0x0000000300020308 */ /* 0x0002e20000000c00 */
[----:B------:R-:W-:Y:S02]  /*de50*/  @P1 FFMA.FTZ R34, R5, R117, R7 ;  /* 0x0000007505221223 */ /* 0x000fe40000010007 */
[C---:B--2---:R-:W-:Y:S02]  /*de60*/  FMUL.FTZ R122, R0.reuse, R122 ;  /* 0x0000007a007a7220 */ /* 0x044fe40000410000 */
[C---:B------:R-:W-:Y:S02]  /*de70*/  FMUL.FTZ R31, R0.reuse, R123 ;  /* 0x0000007b001f7220 */ /* 0x040fe40000410000 */
[----:B------:R-:W-:-:S02]  /*de80*/  FMUL.FTZ R126, R0, R126 ;  /* 0x0000007e007e7220 */ /* 0x000fc40000410000 */
[C---:B------:R-:W-:Y:S02]  /*de90*/  FMUL.FTZ R29, R0.reuse, R127 ;  /* 0x0000007f001d7220 */ /* 0x040fe40000410000 */
[C---:B------:R-:W-:Y:S02]  /*dea0*/  FMUL.FTZ R70, R0.reuse, R70 ;  /* 0x0000004600467220 */ /* 0x040fe40000410000 */
[C---:B------:R-:W-:Y:S02]  /*deb0*/  FMUL.FTZ R27, R0.reuse, R71 ;  /* 0x00000047001b7220 */ /* 0x040fe40000410000 */
[----:B------:R-:W-:Y:S01]  /*dec0*/  FMUL.FTZ R74, R0, R74 ;  /* 0x0000004a004a7220 */ /* 0x000fe20000410000 */
[----:B-1----:R-:W-:Y:S01]  /*ded0*/  @P0 MOV R3, 0x3f317218 ;  /* 0x3f31721800030802 */ /* 0x002fe20000000f00 */
[----:B---3--:R-:W-:Y:S02]  /*dee0*/  @P0 FMUL.FTZ R2, R2, 0.69314718246459960938 ;  /* 0x3f31721802020820 */ /* 0x008fe40000410000 */
[----:B------:R-:W-:-:S02]  /*def0*/  FMUL.FTZ R25, R0, R75 ;  /* 0x0000004b00197220 */ /* 0x000fc40000410000 */
[----:B------:R-:W-:Y:S02]  /*df00*/  @P0 FMUL.FTZ R3, R3, c[0x0][0x2d0] ;  /* 0x0000b40003030a20 */ /* 0x000fe40000410000 */
        /* <DEDUP_REMOVED lines=24> */
[----:B------:R-:W-:Y:S01]  /*e090*/  PRMT R0, R35, 0x7610, R0 ;  /* 0x0000761023007816 */ /* 0x000fe20000000000 */
[----:B------:R-:W-:Y:S02]  /*e0a0*/  @P0 FFMA.FTZ R33, R3, R8, R2 ;  /* 0x0000000803210223 */ /* 0x000fe40000010002 */
.L_x_2626:
[----:B------:R2:W5:Y:S01]  /*e0b0*/  LDL R35, [R1+0x4c] ;  /* 0x00004c0001237983 */ /* 0x0005620000100800 */
[----:B------:R-:W-:Y:S03]  /*e0c0*/  BSSY B0, `(.L_x_2655) ;  /* 0x0000012000007945 */ /* 0x000fe60003800000 */
[----:B-1----:R-:W1:Y:S02]  /*e0d0*/  S2R R38, SR_TID.X ;  /* 0x0000000000267919 */ /* 0x002e640000002100 */
[----:B-1----:R-:W-:-:S13]  /*e0e0*/  LOP3.LUT P4, RZ, R38, 0xff, RZ, 0xc0, !PT ;  /* 0x000000ff26ff7812 */ /* 0x002fda000788c0ff */
[----:B------:R-:W-:Y:S05]  /*e0f0*/  @P4 BRA `(.L_x_2656) ;  /* 0x000000e000004947 */ /* 0x000fea0003800000 */
[----:B--2---:R-:W1:Y:S01]  /*e100*/  S2R R8, SR_LANEID ;  /* 0x0000000000087919 */ /* 0x004e620000000000 */
        /* <DEDUP_REMOVED lines=13> */
.L_x_2656:
[----:B--2---:R-:W-:Y:S05]  /*e1e0*/  BSYNC B0 ;  /* 0x0000000000007941 */ /* 0x004fea0003800000 */
.L_x_2655:
        /* <DEDUP_REMOVED lines=11> */
[----:B------:R-:W5:Y:S04]  /*e2a0*/  LDL R36, [R1+0x68] ;  /* 0x0000680001247983 */ /* 0x000f680000100800 */
[----:B-1----:R-:W5:Y:S01]  /*e2b0*/  LDL R35, [R1+0x60] ;  /* 0x0000600001237983 */ /* 0x002f620000100800 */
        /* <DEDUP_REMOVED lines=75> */
[----:B------:R-:W-:Y:S05]  /*e770*/  CALL.REL.NOINC `($__internal_9_$__cuda_sm70_shflsync_idx_p) ;  /* 0x0000457000007944 */ /* 0x000fea0003c00000 */
.L_x_2659:
        /* <DEDUP_REMOVED lines=107> */
.L_x_2661:
[----:B---3--:R-:W-:Y:S05]  /*ee30*/  BSYNC B0 ;  /* 0x0000000000007941 */ /* 0x008fea0003800000 */
.L_x_2660:
        /* <DEDUP_REMOVED lines=14> */
.L_x_2663:
[----:B------:R-:W-:Y:S05]  /*ef20*/  BSYNC B0 ;  /* 0x0000000000007941 */ /* 0x000fea0003800000 */
.L_x_2662:
        /* <DEDUP_REMOVED lines=14> */
.L_x_2665:
[----:B------:R-:W-:Y:S05]  /*f010*/  BSYNC B0 ;  /* 0x0000000000007941 */ /* 0x000fea0003800000 */
.L_x_2664:
        /* <DEDUP_REMOVED lines=15> */
.L_x_2658:
        /* <DEDUP_REMOVED lines=22> */
[----:B------:R-:W-:-:S03]  /*f270*/  IMAD R8, R10, c[0x0][0x498], RZ ;  /* 0x000126000a087a24 */ /* 0x000fc600078e02ff */
        /* <DEDUP_REMOVED lines=19> */
.L_x_2668:
[----:B------:R-:W-:Y:S05]  /*f3b0*/  BSYNC B0 ;  /* 0x0000000000007941 */ /* 0x000fea0003800000 */
.L_x_2667:
[----:B------:R-:W3:Y:S01]  /*f3c0*/  LDL R2, [R1+0x8] ;  /* 0x0000080001027983 */ /* 0x000ee20000100800 */
[----:B--2---:R-:W-:Y:S01]  /*f3d0*/  MOV R0, c[0x0][0x4e8] ;  /* 0x00013a0000007a02 */ /* 0x004fe20000000f00 */
[----:B------:R-:W-:-:S03]  /*f3e0*/  IMAD R6, R10, c[0x0][0x3f0], RZ ;  /* 0x0000fc000a067a24 */ /* 0x000fc600078e02ff */
[----:B------:R-:W-:Y:S01]  /*f3f0*/  ISETP.NE.AND P0, PT, R0, 0x1, PT ;  /* 0x000000010000780c */ /* 0x000fe20003f05270 */
[----:B------:R-:W-:Y:S02]  /*f400*/  IMAD R0, R9, c[0x0][0x3e8], RZ ;  /* 0x0000fa0009007a24 */ /* 0x000fe400078e02ff */
[----:B------:R-:W-:Y:S02]  /*f410*/  IMAD R8, R11, c[0x0][0x3f4], R6 ;  /* 0x0000fd000b087a24 */ /* 0x000fe400078e0206 */
[----:B------:R-:W-:Y:S01]  /*f420*/  IMAD R5, R12, c[0x0][0x3ec], R0 ;  /* 0x0000fb000c057a24 */ /* 0x000fe200078e0200 */
[----:B---3--:R-:W-:Y:S01]  /*f430*/  IADD3 R4, R2, R13, RZ ;  /* 0x0000000d02047210 */ /* 0x008fe20007ffe0ff */
        /* <DEDUP_REMOVED lines=22> */
[----:B------:R2:W3:Y:S02]  /*f5a0*/  SHFL.IDX PT, R8, R7, RZ, 0x181f ;  /* 0x00181fff07087589 */ /* 0x0004e400000e0000 */
.L_x_2701:
[----:B------:R-:W-:Y:S05]  /*f5b0*/  BRA.DIV ~URZ, `(.L_x_2670) ;  /* 0x000033727f007947 */ /* 0x000fea000b800000 */
[----:B------:R4:W1:Y:S02]  /*f5c0*/  SHFL.IDX PT, R0, R9, RZ, 0x181f ;  /* 0x00181fff09007589 */ /* 0x00086400000e0000 */
.L_x_2702:
[----:B------:R-:W5:Y:S04]  /*f5d0*/  LDL.LU R3, [R1+0x38] ;  /* 0x0000380001037983 */ /* 0x000f680000300800 */
[----:B------:R-:W2:Y:S01]  /*f5e0*/  S2R R4, SR_TID.X ;  /* 0x0000000000047919 */ /* 0x000ea20000002100 */
[----:B------:R-:W-:-:S04]  /*f5f0*/  IMAD.MOV.U32 R10, RZ, RZ, c[0x0][0x4e8] ;  /* 0x00013a00ff0a7624 */ /* 0x000fc800078e00ff */
[----:B------:R-:W-:Y:S01]  /*f600*/  IMAD R10, R10, c[0x0][0x388], RZ ;  /* 0x0000e2000a0a7a24 */ /* 0x000fe200078e02ff */
[----:B--2---:R-:W-:-:S04]  /*f610*/  SHF.R.S32.HI R2, RZ, 0x1f, R4 ;  /* 0x0000001fff027819 */ /* 0x004fc80000011404 */
        /* <DEDUP_REMOVED lines=10> */
[CC--:B-1----:R-:W-:Y:S02]  /*f6c0*/  @!P1 LEA R4, P3, R226.reuse, R0.reuse, 0x1 ;  /* 0x00000000e2049211 */ /* 0x0c2fe400078608ff */
[C---:B------:R-:W-:Y:S02]  /*f6d0*/  @!P0 LEA R2, P2, R237.reuse, R0, 0x1 ;  /* 0x00000000ed028211 */ /* 0x040fe400078408ff */
[-C--:B---3--:R-:W-:Y:S02]  /*f6e0*/  @!P1 LEA.HI.X R5, R226, R8.reuse, R12, 0x1, P3 ;  /* 0x00000008e2059211 */ /* 0x088fe400018f0c0c */
[----:B------:R-:W-:-:S03]  /*f6f0*/  @!P0 LEA.HI.X R3, R237, R8, R11, 0x1, P2 ;  /* 0x00000008ed038211 */ /* 0x000fc600010f0c0b */
[----:B------:R1:W-:Y:S04]  /*f700*/  @!P1 ST.E.128 [R4.64], RZ ;  /* 0x000000ff04009985 */ /* 0x0003e8000c101d06 */
[----:B------:R1:W-:Y:S02]  /*f710*/  @!P0 ST.E.128 [R2.64], RZ ;  /* 0x000000ff02008985 */ /* 0x0003e4000c101d06 */
.L_x_2672:
[----:B------:R-:W-:Y:S05]  /*f720*/  BSYNC B0 ;  /* 0x0000000000007941 */ /* 0x000fea0003800000 */
.L_x_2671:
[----:B------:R-:W-:Y:S05]  /*f730*/  BRA.DIV ~URZ, `(.L_x_2673) ;  /* 0x000032627f007947 */ /* 0x000fea000b800000 */
[----:B---3--:R2:W3:Y:S04]  /*f740*/  SHFL.IDX PT, R8, R7, 0x1, 0x181f ;  /* 0x00381f0007087f89 */ /* 0x0084e800000e0000 */
[----:B-1----:R2:W1:Y:S02]  /*f750*/  SHFL.IDX PT, R0, R9, 0x1, 0x181f ;  /* 0x00381f0009007f89 */ /* 0x00246400000e0000 */
.L_x_2703:
[----:B------:R-:W-:Y:S01]  /*f760*/  IADD3 R2, R6, 0x20, RZ ;  /* 0x0000002006027810 */ /* 0x000fe20007ffe0ff */
[----:B------:R-:W-:Y:S03]  /*f770*/  BSSY B0, `(.L_x_2674) ;  /* 0x000000d000007945 */ /* 0x000fe60003800000 */
        /* <DEDUP_REMOVED lines=12> */
.L_x_2675:
[----:B------:R-:W-:Y:S05]  /*f840*/  BSYNC B0 ;  /* 0x0000000000007941 */ /* 0x000fea0003800000 */
.L_x_2674:
[----:B------:R-:W-:Y:S05]  /*f850*/  BRA.DIV ~URZ, `(.L_x_2676) ;  /* 0x000032127f007947 */ /* 0x000fea000b800000 */
[----:B---3--:R3:W2:Y:S02]  /*f860*/  SHFL.IDX PT, R8, R7, 0x2, 0x181f ;  /* 0x00581f0007087f89 */ /* 0x0086a400000e0000 */
.L_x_2704:
[----:B------:R-:W-:Y:S05]  /*f870*/  BRA.DIV ~URZ, `(.L_x_2677) ;  /* 0x000032627f007947 */ /* 0x000fea000b800000 */
[----:B-1----:R1:W3:Y:S02]  /*f880*/  SHFL.IDX PT, R0, R9, 0x2, 0x181f ;  /* 0x00581f0009007f89 */ /* 0x0022e400000e0000 */
.L_x_2705:
        /* <DEDUP_REMOVED lines=8> */
[CC--:B---3--:R-:W-:Y:S02]  /*f910*/  @!P1 LEA R4, P3, R226.reuse, R0.reuse, 0x1 ;  /* 0x00000000e2049211 */ /* 0x0c8fe400078608ff */
[C---:B------:R-:W-:Y:S02]  /*f920*/  @!P0 LEA R2, P2, R237.reuse, R0, 0x1 ;  /* 0x00000000ed028211 */ /* 0x040fe400078408ff */
[-C--:B--2---:R-:W-:Y:S02]  /*f930*/  @!P1 LEA.HI.X R5, R226, R8.reuse, R12, 0x1, P3 ;  /* 0x00000008e2059211 */ /* 0x084fe400018f0c0c */
[----:B------:R-:W-:-:S03]  /*f940*/  @!P0 LEA.HI.X R3, R237, R8, R11, 0x1, P2 ;  /* 0x00000008ed038211 */ /* 0x000fc600010f0c0b */
[----:B------:R2:W-:Y:S04]  /*f950*/  @!P1 ST.E.128 [R4.64], RZ ;  /* 0x000000ff04009985 */ /* 0x0005e8000c101d06 */
[----:B------:R2:W-:Y:S02]  /*f960*/  @!P0 ST.E.128 [R2.64], RZ ;  /* 0x000000ff02008985 */ /* 0x0005e4000c101d06 */
.L_x_2679:
[----:B------:R-:W-:Y:S05]  /*f970*/  BSYNC B0 ;  /* 0x0000000000007941 */ /* 0x000fea0003800000 */
.L_x_2678:
[----:B------:R-:W-:Y:S05]  /*f980*/  BRA.DIV ~URZ, `(.L_x_2680) ;  /* 0x000031c27f007947 */ /* 0x000fea000b800000 */
[----:B--23--:R-:W2:Y:S04]  /*f990*/  SHFL.IDX PT, R7, R7, 0x3, 0x181f ;  /* 0x00781f0007077f89 */ /* 0x00cea800000e0000 */
[----:B------:R3:W1:Y:S02]  /*f9a0*/  SHFL.IDX PT, R0, R9, 0x3, 0x181f ;  /* 0x00781f0009007f89 */ /* 0x00066400000e0000 */
.L_x_2706:
        /* <DEDUP_REMOVED lines=13> */
.L_x_2666:
[----:B------:R-:W-:Y:S05]  /*fa80*/  BSYNC B1 ;  /* 0x0000000000017941 */ /* 0x000fea0003800000 */
.L_x_2657:
[----:B-1--4-:R-:W4:Y:S02]  /*fa90*/  LDL R0, [R1+0x70] ;  /* 0x0000700001007983 */ /* 0x012f240000100800 */
[----:B----4-:R-:W-:-:S13]  /*faa0*/  ISETP.NE.AND P0, PT, R0, RZ, PT ;  /* 0x000000ff0000720c */ /* 0x010fda0003f05270 */
[----:B------:R-:W-:Y:S01]  /*fab0*/  @P0 WARPSYNC 0xffffffff ;  /* 0xffffffff00000948 */ /* 0x000fe20003800000 */
[----:B------:R-:W-:Y:S06]  /*fac0*/  @P0 BAR.SYNC.DEFER_BLOCKING 0x5, 0x100 ;  /* 0x0144000000000b1d */ /* 0x000fec0000010000 */
[----:B------:R-:W1:Y:S04]  /*fad0*/  @P0 LDS R0, [0x10100] ;  /* 0x01010000ff000984 */ /* 0x000e680000000800 */
[----:B-1----:R1:W-:Y:S04]  /*fae0*/  @P0 STL [R1+0x4c], R0 ;  /* 0x00004c0001000387 */ /* 0x0023e80000100800 */
[----:B------:R-:W-:Y:S06]  /*faf0*/  @P0 BAR.ARV 0x4, 0x100 ;  /* 0x0104000000000b1d */ /* 0x000fec0000002000 */
[----:B------:R-:W-:Y:S05]  /*fb00*/  @P0 BRA `(.L_x_2681) ;  /* 0x0000007000000947 */ /* 0x000fea0003800000 */
[----:B------:R-:W-:Y:S05]  /*fb10*/  BRA.DIV ~URZ, `(.L_x_2682) ;  /* 0x000031027f007947 */ /* 0x000fea000b800000 */
[----:B-1----:R1:W4:Y:S02]  /*fb20*/  SHFL.IDX PT, R0, R44, RZ, 0x1f ;  /* 0x00001fff2c007589 */ /* 0x00232400000e0000 */
.L_x_2707:
[----:B------:R-:W-:Y:S01]  /*fb30*/  WARPSYNC 0xffffffff ;  /* 0xffffffff00007948 */ /* 0x000fe20003800000 */
[----:B------:R-:W-:Y:S06]  /*fb40*/  BAR.SYNC.DEFER_BLOCKING 0x4, 0x100 ;  /* 0x0104000000007b1d */ /* 0x000fec0000010000 */
[----:B----4-:R4:W-:Y:S04]  /*fb50*/  STL [R1+0x4c], R0 ;  /* 0x00004c0001007387 */ /* 0x0109e80000100800 */
[----:B------:R4:W-:Y:S04]  /*fb60*/  @!P4 STS [0x10100], R44 ;  /* 0x0101002cff00c388 */ /* 0x0009e80000000800 */
[----:B------:R-:W-:Y:S06]  /*fb70*/  BAR.ARV 0x5, 0x100 ;  /* 0x0144000000007b1d */ /* 0x000fec0000002000 */
.L_x_2681:
[----:B-1--4-:R-:W4:Y:S02]  /*fb80*/  LDL R0, [R1+0x4c] ;  /* 0x00004c0001007983 */ /* 0x012f240000100800 */
[----:B----4-:R-:W-:-:S13]  /*fb90*/  ISETP.GE.AND P0, PT, R0, c[0x0][0x538], PT ;  /* 0x00014e0000007a0c */ /* 0x010fda0003f06270 */
[----:B--23--:R-:W-:Y:S01]  /*fba0*/  @P0 CALL.REL.NOINC `(.L_x_2683) ;  /* 0x0000001000000944 */ /* 0x00cfe20003c00000 */
[----:B------:R-:W-:Y:S05]  /*fbb0*/  BRA `(.L_x_2684) ;  /* 0xffff0cd000007947 */ /* 0x000fea000383ffff */
.L_x_2683:
[----:B------:R-:W-:Y:S05]  /*fbc0*/  EXIT ;  /* 0x000000000000794d */ /* 0x000fea0003800000 */
.L_x_2629:
[----:B------:R-:W-:Y:S01]  /*fbd0*/  IMAD.MOV.U32 R227, RZ, RZ, R0 ;  /* 0x000000ffffe37224 */ /* 0x000fe200078e0000 */
[----:B------:R-:W-:Y:S01]  /*fbe0*/  MOV R228, RZ ;  /* 0x000000ff00e47202 */ /* 0x000fe20000000f00 */
[----:B------:R-:W-:Y:S01]  /*fbf0*/  IMAD.MOV.U32 R3, RZ, RZ, 0x181f ;  /* 0x0000181fff037424 */ /* 0x000fe200078e00ff */
[----:B------:R-:W-:Y:S02]  /*fc00*/  MOV R2, 0xfc20 ;  /* 0x0000fc2000027802 */ /* 0x000fe40000000f00 */
[----:B------:R-:W-:Y:S05]  /*fc10*/  CALL.REL.NOINC `($__internal_9_$__cuda_sm70_shflsync_idx_p) ;  /* 0x000030d000007944 */ /* 0x000fea0003c00000 */
[----:B------:R-:W-:Y:S01]  /*fc20*/  MOV R10, R228 ;  /* 0x000000e4000a7202 */ /* 0x000fe20000000f00 */
[----:B------:R-:W-:Y:S05]  /*fc30*/  BRA `(.L_x_2685) ;  /* 0xffff32e000007947 */ /* 0x000fea000383ffff */
.L_x_2630:
[----:B------:R-:W-:Y:S01]  /*fc40*/  IMAD.MOV.U32 R227, RZ, RZ, R6 ;  /* 0x000000ffffe37224 */ /* 0x000fe200078e0006 */
[----:B------:R-:W-:Y:S01]  /*fc50*/  MOV R228, RZ ;  /* 0x000000ff00e47202 */ /* 0x000fe20000000f00 */
[----:B------:R-:W-:Y:S01]  /*fc60*/  IMAD.MOV.U32 R3, RZ, RZ, 0x181f ;  /* 0x0000181fff037424 */ /* 0x000fe200078e00ff */
[----:B------:R-:W-:Y:S02]  /*fc70*/  MOV R2, 0xfc90 ;  /* 0x0000fc9000027802 */ /* 0x000fe40000000f00 */
[----:B-12---:R-:W-:Y:S05]  /*fc80*/  CALL.REL.NOINC `($__internal_9_$__cuda_sm70_shflsync_idx_p) ;  /* 0x0000306000007944 */ /* 0x006fea0003c00000 */
[----:B------:R-:W-:Y:S01]  /*fc90*/  ISETP.GE.AND P2, PT, R226, c[0x0][0x1d4], PT ;  /* 0x00007500e2007a0c */ /* 0x000fe20003f46270 */
[----:B------:R-:W-:Y:S01]  /*fca0*/  IMAD.MOV.U32 R227, RZ, RZ, R0 ;  /* 0x000000ffffe37224 */ /* 0x000fe200078e0000 */
[----:B------:R-:W-:Y:S02]  /*fcb0*/  ISETP.GE.AND P0, PT, R237, c[0x0][0x1d4], PT ;  /* 0x00007500ed007a0c */ /* 0x000fe40003f06270 */
[----:B------:R-:W-:-:S02]  /*fcc0*/  IADD3 R8, P6, R228, R165, RZ ;  /* 0x000000a5e4087210 */ /* 0x000fc40007fde0ff */
[----:B------:R-:W-:Y:S01]  /*fcd0*/  IADD3 R2, P5, R228, R166, RZ ;  /* 0x000000a6e4027210 */ /* 0x000fe20007fbe0ff */
[----:B------:R-:W-:Y:S01]  /*fce0*/  IMAD.MOV.U32 R228, RZ, RZ, 0x1 ;  /* 0x00000001ffe47424 */ /* 0x000fe200078e00ff */
[----:B------:R-:W-:Y:S01]  /*fcf0*/  SEL R7, RZ, 0x10, P0 ;  /* 0x00000010ff077807 */ /* 0x000fe20000000000 */
[C---:B------:R-:W-:Y:S02]  /*fd00*/  IMAD.X R9, R10.reuse, 0x1, R4, P6 ;  /* 0x000000010a097824 */ /* 0x040fe400030e0604 */
[----:B------:R-:W-:-:S03]  /*fd10*/  IMAD.X R3, R10, 0x1, R5, P5 ;  /* 0x000000010a037824 */ /* 0x000fc600028e0605 */
[----:B------:R-:W-:Y:S01]  /*fd20*/  @!PT LDS RZ, [RZ] ;  /* 0x00000000fffff984 */ /* 0x000fe20000000800 */
[----:B------:R-:W-:Y:S01]  /*fd30*/  @!PT LDS RZ, [RZ] ;  /* 0x00000000fffff984 */ /* 0x000fe20000000800 */
[----:B------:R-:W-:Y:S01]  /*fd40*/  @!PT LDS RZ, [RZ] ;  /* 0x00000000fffff984 */ /* 0x000fe20000000800 */
[----:B------:R1:W-:Y:S04]  /*fd50*/  LDGSTS.E.BYPASS.LTC128B.128 [R219+0x8100], [R8.64], !P2 ;  /* 0x0810000008db7fae */ /* 0x0003e8000d101d46 */
[----:B------:R2:W-:Y:S01]  /*fd60*/  LDGSTS.E.BYPASS.LTC128B.128 [R219+0xc100], [R2.64], !P0 ;  /* 0x0c10000002db7fae */ /* 0x0005e2000c101d46 */
[----:B-1----:R-:W-:Y:S01]  /*fd70*/  SEL R8, RZ, 0x10, P2 ;  /* 0x00000010ff087807 */ /* 0x002fe20001000000 */
[----:B--2---:R-:W-:Y:S01]  /*fd80*/  IMAD.MOV.U32 R3, RZ, RZ, 0x181f ;  /* 0x0000181fff037424 */ /* 0x004fe200078e00ff */
[----:B------:R-:W-:Y:S02]  /*fd90*/  MOV R2, 0xfdb0 ;  /* 0x0000fdb000027802 */ /* 0x000fe40000000f00 */
[----:B------:R-:W-:Y:S05]  /*fda0*/  CALL.REL.NOINC `($__internal_9_$__cuda_sm70_shflsync_idx_p) ;  /* 0x00002f4000007944 */ /* 0x000fea0003c00000 */
[----:B------:R-:W-:Y:S01]  /*fdb0*/  IMAD.MOV.U32 R9, RZ, RZ, R228 ;  /* 0x000000ffff097224 */ /* 0x000fe200078e00e4 */
[----:B------:R-:W-:Y:S01]  /*fdc0*/  MOV R228, 0x1 ;  /* 0x0000000100e47802 */ /* 0x000fe20000000f00 */
[----:B------:R-:W-:Y:S01]  /*fdd0*/  IMAD.MOV.U32 R227, RZ, RZ, R6 ;  /* 0x000000ffffe37224 */ /* 0x000fe200078e0006 */
[----:B------:R-:W-:-:S02]  /*fde0*/  MOV R3, 0x181f ;  /* 0x0000181f00037802 */ /* 0x000fc40000000f00 */
[----:B------:R-:W-:Y:S02]  /*fdf0*/  MOV R2, 0xfe10 ;  /* 0x0000fe1000027802 */ /* 0x000fe40000000f00 */
[----:B------:R-:W-:Y:S05]  /*fe00*/  CALL.REL.NOINC `($__internal_9_$__cuda_sm70_shflsync_idx_p) ;  /* 0x00002ee000007944 */ /* 0x000fea0003c00000 */
        /* <DEDUP_REMOVED lines=8> */
[-C--:B------:R-:W-:Y:S02]  /*fe90*/  IADD3.X R11, RZ, R9.reuse, R4, P2, P0 ;  /* 0x00000009ff0b7210 */ /* 0x080fe400017e0404 */
        /* <DEDUP_REMOVED lines=10> */
[----:B-1----:R-:W-:Y:S05]  /*ff40*/  CALL.REL.NOINC `($__internal_9_$__cuda_sm70_shflsync_idx_p) ;  /* 0x00002da000007944 */ /* 0x002fea0003c00000 */
[----:B------:R-:W-:Y:S01]  /*ff50*/  IMAD.MOV.U32 R9, RZ, RZ, R228 ;  /* 0x000000ffff097224 */ /* 0x000fe200078e00e4 */
[----:B------:R-:W-:Y:S01]  /*ff60*/  MOV R228, 0x2 ;  /* 0x0000000200e47802 */ /* 0x000fe20000000f00 */
[----:B------:R-:W-:Y:S01]  /*ff70*/  IMAD.MOV.U32 R227, RZ, RZ, R6 ;  /* 0x000000ffffe37224 */ /* 0x000fe200078e0006 */
[----:B------:R-:W-:Y:S02]  /*ff80*/  MOV R3, 0x181f ;  /* 0x0000181f00037802 */ /* 0x000fe40000000f00 */
[----:B------:R-:W-:Y:S02]  /*ff90*/  MOV R2, 0xffb0 ;  /* 0x0000ffb000027802 */ /* 0x000fe40000000f00 */
[----:B------:R-:W-:Y:S05]  /*ffa0*/  CALL.REL.NOINC `($__internal_9_$__cuda_sm70_shflsync_idx_p) ;  /* 0x00002d4000007944 */ /* 0x000fea0003c00000 */
        /* <DEDUP_REMOVED lines=26> */
[----:B------:R-:W-:Y:S01]  /*10150*/  MOV R2, R228 ;  /* 0x000000e400027202 */ /* 0x000fe20000000f00 */
[----:B------:R-:W-:Y:S05]  /*10160*/  BRA `(.L_x_2686) ;  /* 0xffff2f9000007947 */ /* 0x000fea000383ffff */
.L_x_2631:
[----:B------:R-:W-:Y:S01]  /*10170*/  IMAD.MOV.U32 R227, RZ, RZ, R4 ;  /* 0x000000ffffe37224 */ /* 0x000fe200078e0004 */
[----:B------:R-:W-:Y:S01]  /*10180*/  MOV R228, RZ ;  /* 0x000000ff00e47202 */ /* 0x000fe20000000f00 */
[----:B------:R-:W-:Y:S01]  /*10190*/  IMAD.MOV.U32 R3, RZ, RZ, 0x1c1f ;  /* 0x00001c1fff037424 */ /* 0x000fe200078e00ff */
[----:B------:R-:W-:-:S02]  /*101a0*/  MOV R2, 0x101c0 ;  /* 0x000101c000027802 */ /* 0x000fc40000000f00 */
[----:B------:R-:W-:Y:S05]  /*101b0*/  CALL.REL.NOINC `($__internal_9_$__cuda_sm70_shflsync_idx_p) ;  /* 0x00002b3000007944 */ /* 0x000fea0003c00000 */
[----:B------:R-:W-:Y:S01]  /*101c0*/  MOV R0, R228 ;  /* 0x000000e400007202 */ /* 0x000fe20000000f00 */
[----:B------:R-:W-:Y:S05]  /*101d0*/  BRA `(.L_x_2687) ;  /* 0xffff312000007947 */ /* 0x000fea000383ffff */
.L_x_2632:
[----:B------:R-:W-:Y:S01]  /*101e0*/  IMAD.MOV.U32 R227, RZ, RZ, R4 ;  /* 0x000000ffffe37224 */ /* 0x000fe200078e0004 */
[----:B------:R-:W-:Y:S01]  /*101f0*/  MOV R228, 0x1 ;  /* 0x0000000100e47802 */ /* 0x000fe20000000f00 */
[----:B------:R-:W-:Y:S01]  /*10200*/  IMAD.MOV.U32 R3, RZ, RZ, 0x1c1f ;  /* 0x00001c1fff037424 */ /* 0x000fe200078e00ff */
[----:B------:R-:W-:-:S02]  /*10210*/  MOV R2, 0x10230 ;  /* 0x0001023000027802 */ /* 0x000fc40000000f00 */
[----:B-1----:R-:W-:Y:S05]  /*10220*/  CALL.REL.NOINC `($__internal_9_$__cuda_sm70_shflsync_idx_p) ;  /* 0x00002ac000007944 */ /* 0x002fea0003c00000 */
[----:B------:R-:W-:Y:S01]  /*10230*/  IMAD.IADD R0, R5, 0x1, R228 ;  /* 0x0000000105007824 */ /* 0x000fe200078e02e4 */
[----:B------:R-:W-:-:S02]  /*10240*/  FMNMX.FTZ R117, R7, R9, !PT ;  /* 0x0000000907757209 */ /* 0x000fc40007810000 */
[----:B------:R-:W-:Y:S02]  /*10250*/  MOV R2, 0x10a70 ;  /* 0x00010a7000027802 */ /* 0x000fe40000000f00 */
        /* <DEDUP_REMOVED lines=10> */
[----:B------:R-:W-:-:S02]  /*10300*/  FSEL R11, R99, -INF , P2 ;  /* 0xff800000630b7808 */ /* 0x000fc40001000000 */
[----:B------:R-:W-:Y:S02]  /*10310*/  FMNMX.FTZ R117, R12, R117, !PT ;  /* 0x000000750c757209 */ /* 0x000fe40007810000 */
        /* <DEDUP_REMOVED lines=107> */
[----:B------:R-:W-:Y:S01]  /*109d0*/  ISETP.GT.AND P0, PT, R0, 0x79, PT ;  /* 0x000000790000780c */ /* 0x000fe20003f04270 */
[----:B------:R-:W-:Y:S01]  /*109e0*/  IMAD.MOV.U32 R0, RZ, RZ, 0x2 ;  /* 0x00000002ff007424 */ /* 0x000fe200078e00ff */
[----:B------:R-:W-:Y:S02]  /*109f0*/  FSEL R173, R66, -INF , P2 ;  /* 0xff80000042ad7808 */ /* 0x000fe40001000000 */
[----:B------:R-:W-:Y:S02]  /*10a00*/  FMNMX.FTZ R8, R171, R8, !PT ;  /* 0x00000008ab087209 */ /* 0x000fe40007810000 */
[----:B------:R-:W-:Y:S02]  /*10a10*/  FMNMX.FTZ R117, R201, R117, !PT ;  /* 0x00000075c9757209 */ /* 0x000fe40007810000 */
[----:B------:R-:W-:Y:S02]  /*10a20*/  FSEL R172, R67, -INF , P0 ;  /* 0xff80000043ac7808 */ /* 0x000fe40000000000 */
[----:B------:R-:W-:Y:S01]  /*10a30*/  FMNMX.FTZ R8, R173, R8, !PT ;  /* 0x00000008ad087209 */ /* 0x000fe20007810000 */
[----:B------:R-:W-:-:S03]  /*10a40*/  IMAD.MOV.U32 R116, RZ, RZ, R117 ;  /* 0x000000ffff747224 */ /* 0x000fc600078e0075 */
[----:B------:R-:W-:Y:S02]  /*10a50*/  FMNMX.FTZ R8, R172, R8, !PT ;  /* 0x00000008ac087209 */ /* 0x000fe40007810000 */
[----:B------:R-:W-:Y:S05]  /*10a60*/  CALL.REL.NOINC `($__internal_8_$__cuda_sm70_shflsync_bfly_p) ;  /* 0x0000222000007944 */ /* 0x000fea0003c00000 */
[----:B------:R-:W-:Y:S01]  /*10a70*/  FMNMX.FTZ R117, R117, R0, !PT ;  /* 0x0000000075757209 */ /* 0x000fe20007810000 */
[----:B------:R-:W-:Y:S01]  /*10a80*/  IMAD.MOV.U32 R0, RZ, RZ, 0x1 ;  /* 0x00000001ff007424 */ /* 0x000fe200078e00ff */
[----:B------:R-:W-:-:S03]  /*10a90*/  MOV R2, 0x10ac0 ;  /* 0x00010ac000027802 */ /* 0x000fc60000000f00 */
[----:B------:R-:W-:Y:S02]  /*10aa0*/  IMAD.MOV.U32 R116, RZ, RZ, R117 ;  /* 0x000000ffff747224 */ /* 0x000fe400078e0075 */
[----:B------:R-:W-:Y:S05]  /*10ab0*/  CALL.REL.NOINC `($__internal_8_$__cuda_sm70_shflsync_bfly_p) ;  /* 0x000021d000007944 */ /* 0x000fea0003c00000 */
[----:B------:R-:W-:Y:S01]  /*10ac0*/  FMNMX.FTZ R117, R117, R0, !PT ;  /* 0x0000000075757209 */ /* 0x000fe20007810000 */
[----:B------:R-:W-:Y:S01]  /*10ad0*/  IMAD.MOV.U32 R116, RZ, RZ, R8 ;  /* 0x000000ffff747224 */ /* 0x000fe200078e0008 */
[----:B------:R-:W-:Y:S01]  /*10ae0*/  MOV R2, 0x10b10 ;  /* 0x00010b1000027802 */ /* 0x000fe20000000f00 */
[----:B------:R-:W-:Y:S02]  /*10af0*/  IMAD.MOV.U32 R0, RZ, RZ, 0x2 ;  /* 0x00000002ff007424 */ /* 0x000fe400078e00ff */
[----:B------:R-:W-:Y:S05]  /*10b00*/  CALL.REL.NOINC `($__internal_8_$__cuda_sm70_shflsync_bfly_p) ;  /* 0x0000218000007944 */ /* 0x000fea0003c00000 */
[----:B------:R-:W-:Y:S01]  /*10b10*/  FMNMX.FTZ R8, R8, R0, !PT ;  /* 0x0000000008087209 */ /* 0x000fe20007810000 */
[----:B------:R-:W-:Y:S01]  /*10b20*/  IMAD.MOV.U32 R0, RZ, RZ, 0x1 ;  /* 0x00000001ff007424 */ /* 0x000fe200078e00ff */
[----:B------:R-:W-:-:S03]  /*10b30*/  MOV R2, 0x10b60 ;  /* 0x00010b6000027802 */ /* 0x000fc60000000f00 */
[----:B------:R-:W-:Y:S02]  /*10b40*/  IMAD.MOV.U32 R116, RZ, RZ, R8 ;  /* 0x000000ffff747224 */ /* 0x000fe400078e0008 */
[----:B------:R-:W-:Y:S05]  /*10b50*/  CALL.REL.NOINC `($__internal_8_$__cuda_sm70_shflsync_bfly_p) ;  /* 0x0000213000007944 */ /* 0x000fea0003c00000 */
[----:B------:R-:W-:Y:S01]  /*10b60*/  MOV R3, R0 ;  /* 0x0000000000037202 */ /* 0x000fe20000000f00 */
[----:B------:R-:W-:Y:S05]  /*10b70*/  BRA `(.L_x_2688) ;  /* 0xffff343000007947 */ /* 0x000fea000383ffff */
.L_x_2636:
[----:B------:R-:W-:Y:S01]  /*10b80*/  MOV R228, RZ ;  /* 0x000000ff00e47202 */ /* 0x000fe20000000f00 */
[----:B------:R-:W-:Y:S01]  /*10b90*/  IMAD.MOV.U32 R227, RZ, RZ, R0 ;  /* 0x000000ffffe37224 */ /* 0x000fe200078e0000 */
[----:B------:R-:W-:Y:S01]  /*10ba0*/  MOV R2, 0x10bd0 ;  /* 0x00010bd000027802 */ /* 0x000fe20000000f00 */
[----:B------:R-:W-:Y:S02]  /*10bb0*/  IMAD.MOV.U32 R3, RZ, RZ, 0x181f ;  /* 0x0000181fff037424 */ /* 0x000fe400078e00ff */
[----:B--2---:R-:W-:Y:S05]  /*10bc0*/  CALL.REL.NOINC `($__internal_9_$__cuda_sm70_shflsync_idx_p) ;  /* 0x0000212000007944 */ /* 0x004fea0003c00000 */
[----:B------:R-:W-:Y:S01]  /*10bd0*/  MOV R7, R228 ;  /* 0x000000e400077202 */ /* 0x000fe20000000f00 */
[----:B------:R-:W-:-:S05]  /*10be0*/  BRA `(.L_x_2689) ;  /* 0xffff529000007947 */ /* 0x000fca000383ffff */
.L_x_2637:
[----:B------:R-:W-:Y:S01]  /*10bf0*/  MOV R228, RZ ;  /* 0x000000ff00e47202 */ /* 0x000fe20000000f00 */
[----:B------:R-:W-:Y:S01]  /*10c00*/  IMAD.MOV.U32 R227, RZ, RZ, R4 ;  /* 0x000000ffffe37224 */ /* 0x000fe200078e0004 */
[----:B------:R-:W-:Y:S01]  /*10c10*/  MOV R2, 0x10c40 ;  /* 0x00010c4000027802 */ /* 0x000fe20000000f00 */
[----:B------:R-:W-:Y:S02]  /*10c20*/  IMAD.MOV.U32 R3, RZ, RZ, 0x181f ;  /* 0x0000181fff037424 */ /* 0x000fe400078e00ff */
[----:B-123--:R-:W-:Y:S05]  /*10c30*/  CALL.REL.NOINC `($__internal_9_$__cuda_sm70_shflsync_idx_p) ;  /* 0x000020b000007944 */ /* 0x00efea0003c00000 */
[----:B------:R-:W-:Y:S01]  /*10c40*/  ISETP.GE.AND P5, PT, R226, c[0x0][0x1d4], PT ;  /* 0x00007500e2007a0c */ /* 0x000fe20003fa6270 */
[----:B------:R-:W-:Y:S01]  /*10c50*/  IMAD.MOV.U32 R227, RZ, RZ, R0 ;  /* 0x000000ffffe37224 */ /* 0x000fe200078e0000 */
[C---:B------:R-:W-:Y:S02]  /*10c60*/  IADD3 R12, P2, R228.reuse, R28, RZ ;  /* 0x0000001ce40c7210 */ /* 0x040fe40007f5e0ff */
[----:B------:R-:W-:Y:S03]  /*10c70*/  ISETP.GE.AND P0, PT, R237, c[0x0][0x1d4], PT ;  /* 0x00007500ed007a0c */ /* 0x000fe60003f06270 */
[C---:B------:R-:W-:Y:S01]  /*10c80*/  IMAD.X R13, R7.reuse, 0x1, R5, P2 ;  /* 0x00000001070d7824 */ /* 0x040fe200010e0605 */
        /* <DEDUP_REMOVED lines=12> */
[----:B------:R-:W-:Y:S05]  /*10d50*/  CALL.REL.NOINC `($__internal_9_$__cuda_sm70_shflsync_idx_p) ;  /* 0x00001f9000007944 */ /* 0x000fea0003c00000 */
[----:B------:R-:W-:Y:S01]  /*10d60*/  MOV R3, 0x181f ;  /* 0x0000181f00037802 */ /* 0x000fe20000000f00 */
[----:B------:R-:W-:Y:S01]  /*10d70*/  IMAD.MOV.U32 R13, RZ, RZ, R228 ;  /* 0x000000ffff0d7224 */ /* 0x000fe200078e00e4 */
[----:B------:R-:W-:Y:S01]  /*10d80*/  MOV R228, 0x1 ;  /* 0x0000000100e47802 */ /* 0x000fe20000000f00 */
[----:B------:R-:W-:Y:S01]  /*10d90*/  IMAD.MOV.U32 R227, RZ, RZ, R4 ;  /* 0x000000ffffe37224 */ /* 0x000fe200078e0004 */
[----:B------:R-:W-:Y:S02]  /*10da0*/  MOV R2, 0x10dc0 ;  /* 0x00010dc000027802 */ /* 0x000fe40000000f00 */
[----:B------:R-:W-:Y:S05]  /*10db0*/  CALL.REL.NOINC `($__internal_9_$__cuda_sm70_shflsync_idx_p) ;  /* 0x00001f3000007944 */ /* 0x000fea0003c00000 */
[C---:B------:R-:W-:Y:S01]  /*10dc0*/  IADD3 R2, -R12.reuse, 0x10, RZ ;  /* 0x000000100c027810 */ /* 0x040fe20007ffe1ff */
[----:B------:R-:W-:Y:S01]  /*10dd0*/  IMAD.MOV.U32 R227, RZ, RZ, R0 ;  /* 0x000000ffffe37224 */ /* 0x000fe200078e0000 */
[----:B------:R-:W-:Y:S02]  /*10de0*/  ISETP.NE.U32.AND P5, PT, R12, RZ, PT ;  /* 0x000000ff0c00720c */ /* 0x000fe40003fa5070 */
[----:B------:R-:W-:Y:S04]  /*10df0*/  LOP3.LUT R2, R2, 0xf, RZ, 0xc0, !PT ;  /* 0x0000000f02027812 */ /* 0x000fe800078ec0ff */
[-C--:B------:R-:W-:Y:S04]  /*10e00*/  IADD3 R2, P2, P0, R2, R228.reuse, R28 ;  /* 0x000000e402027210 */ /* 0x080fe8000785e01c */
[-C--:B------:R-:W-:Y:S05]  /*10e10*/  IADD3.X R3, RZ, R13.reuse, R5, P2, P0 ;  /* 0x0000000dff037210 */ /* 0x080fea00017e0405 */
        /* <DEDUP_REMOVED lines=46> */
[----:B------:R-:W-:Y:S01]  /*11100*/  MOV R0, R228 ;  /* 0x000000e400007202 */ /* 0x000fe20000000f00 */
[----:B------:R-:W-:-:S05]  /*11110*/  BRA `(.L_x_2690) ;  /* 0xffff4f4000007947 */ /* 0x000fca000383ffff */
.L_x_2640:
[----:B------:R-:W-:Y:S01]  /*11120*/  MOV R228, RZ ;  /* 0x000000ff00e47202 */ /* 0x000fe20000000f00 */
[----:B------:R-:W-:Y:S01]  /*11130*/  IMAD.MOV.U32 R227, RZ, RZ, R0 ;  /* 0x000000ffffe37224 */ /* 0x000fe200078e0000 */
[----:B------:R-:W-:Y:S01]  /*11140*/  MOV R2, 0x11170 ;  /* 0x0001117000027802 */ /* 0x000fe20000000f00 */
[----:B------:R-:W-:Y:S02]  /*11150*/  IMAD.MOV.U32 R3, RZ, RZ, 0x181f ;  /* 0x0000181fff037424 */ /* 0x000fe400078e00ff */
[----:B------:R-:W-:Y:S05]  /*11160*/  CALL.REL.NOINC `($__internal_9_$__cuda_sm70_shflsync_idx_p) ;  /* 0x00001b8000007944 */ /* 0x000fea0003c00000 */
[----:B------:R-:W-:Y:S01]  /*11170*/  MOV R145, R228 ;  /* 0x000000e400917202 */ /* 0x000fe20000000f00 */
[----:B------:R-:W-:-:S05]  /*11180*/  BRA `(.L_x_2691) ;  /* 0xffff5dd000007947 */ /* 0x000fca000383ffff */
.L_x_2641:
[----:B------:R-:W-:Y:S01]  /*11190*/  MOV R228, RZ ;  /* 0x000000ff00e47202 */ /* 0x000fe20000000f00 */
[----:B------:R-:W-:Y:S01]  /*111a0*/  IMAD.MOV.U32 R227, RZ, RZ, R116 ;  /* 0x000000ffffe37224 */ /* 0x000fe200078e0074 */
[----:B------:R-:W-:Y:S01]  /*111b0*/  MOV R2, 0x111e0 ;  /* 0x000111e000027802 */ /* 0x000fe20000000f00 */
[----:B------:R-:W-:Y:S02]  /*111c0*/  IMAD.MOV.U32 R3, RZ, RZ, 0x181f ;  /* 0x0000181fff037424 */ /* 0x000fe400078e00ff */
[----:B-12---:R-:W-:Y:S05]  /*111d0*/  CALL.REL.NOINC `($__internal_9_$__cuda_sm70_shflsync_idx_p) ;  /* 0x00001b1000007944 */ /* 0x006fea0003c00000 */
        /* <DEDUP_REMOVED lines=78> */
.L_x_2642:
[----:B------:R-:W-:Y:S01]  /*116c0*/  MOV R228, RZ ;  /* 0x000000ff00e47202 */ /* 0x000fe20000000f00 */
[----:B------:R-:W-:Y:S01]  /*116d0*/  IMAD.MOV.U32 R227, RZ, RZ, R116 ;  /* 0x000000ffffe37224 */ /* 0x000fe200078e0074 */
[----:B------:R-:W-:Y:S01]  /*116e0*/  MOV R2, 0x11710 ;  /* 0x0001171000027802 */ /* 0x000fe20000000f00 */
[----:B------:R-:W-:Y:S02]  /*116f0*/  IMAD.MOV.U32 R3, RZ, RZ, 0x1c1f ;  /* 0x00001c1fff037424 */ /* 0x000fe400078e00ff */
[----:B------:R-:W-:Y:S05]  /*11700*/  CALL.REL.NOINC `($__internal_9_$__cuda_sm70_shflsync_idx_p) ;  /* 0x000015e000007944 */ /* 0x000fea0003c00000 */
[----:B------:R-:W-:Y:S01]  /*11710*/  MOV R0, R228 ;  /* 0x000000e400007202 */ /* 0x000fe20000000f00 */
[----:B------:R-:W-:-:S05]  /*11720*/  BRA `(.L_x_2693) ;  /* 0xffff5c0000007947 */ /* 0x000fca000383ffff */
.L_x_2643:
[----:B------:R-:W-:Y:S01]  /*11730*/  MOV R228, 0x1 ;  /* 0x0000000100e47802 */ /* 0x000fe20000000f00 */
[----:B------:R-:W-:Y:S01]  /*11740*/  IMAD.MOV.U32 R227, RZ, RZ, R116 ;  /* 0x000000ffffe37224 */ /* 0x000fe200078e0074 */
[----:B------:R-:W-:Y:S01]  /*11750*/  MOV R2, 0x11780 ;  /* 0x0001178000027802 */ /* 0x000fe20000000f00 */
[----:B------:R-:W-:Y:S02]  /*11760*/  IMAD.MOV.U32 R3, RZ, RZ, 0x1c1f ;  /* 0x00001c1fff037424 */ /* 0x000fe400078e00ff */
[----:B-1----:R-:W-:Y:S05]  /*11770*/  CALL.REL.NOINC `($__internal_9_$__cuda_sm70_shflsync_idx_p) ;  /* 0x0000157000007944 */ /* 0x002fea0003c00000 */
[----:B------:R-:W-:Y:S01]  /*11780*/  FMNMX.FTZ R0, R4, R118, !PT ;  /* 0x0000007604007209 */ /* 0x000fe20007810000 */
[----:B------:R-:W-:Y:S03]  /*11790*/  IMAD.IADD R117, R117, 0x1, R228 ;  /* 0x0000000175757824 */ /* 0x000fe600078e02e4 */
[----:B------:R-:W-:Y:S02]  /*117a0*/  FMNMX.FTZ R0, R5, R0, !PT ;  /* 0x0000000005007209 */ /* 0x000fe40007810000 */
[C---:B------:R-:W-:Y:S02]  /*117b0*/  ISETP.GT.AND P6, PT, R117.reuse, RZ, PT ;  /* 0x000000ff7500720c */ /* 0x040fe40003fc4270 */
[C---:B------:R-:W-:Y:S02]  /*117c0*/  ISETP.GT.AND P5, PT, R117.reuse, 0x1, PT ;  /* 0x000000017500780c */ /* 0x040fe40003fa4270 */
[----:B------:R-:W-:Y:S02]  /*117d0*/  FSEL R6, R6, -INF , P6 ;  /* 0xff80000006067808 */ /* 0x000fe40003000000 */
[----:B------:R-:W-:Y:S02]  /*117e0*/  ISETP.GT.AND P2, PT, R117, 0x8, PT ;  /* 0x000000087500780c */ /* 0x000fe40003f44270 */
[----:B------:R-:W-:Y:S02]  /*117f0*/  FSEL R7, R7, -INF , P5 ;  /* 0xff80000007077808 */ /* 0x000fe40002800000 */
        /* <DEDUP_REMOVED lines=105> */
[----:B------:R-:W-:Y:S02]  /*11e90*/  FMNMX.FTZ R0, R239, R0, !PT ;  /* 0x00000000ef007209 */ /* 0x000fe40007810000 */
[----:B------:R-:W-:Y:S02]  /*11ea0*/  FSEL R234, R62, -INF , P6 ;  /* 0xff8000003eea7808 */ /* 0x000fe40003000000 */
[----:B------:R-:W-:Y:S02]  /*11eb0*/  FMNMX.FTZ R12, R230, R2, !PT ;  /* 0x00000002e60c7209 */ /* 0x000fe40007810000 */
[----:B------:R-:W-:Y:S02]  /*11ec0*/  ISETP.GT.AND P2, PT, R117, 0x78, PT ;  /* 0x000000787500780c */ /* 0x000fe40003f44270 */
[----:B------:R-:W-:Y:S01]  /*11ed0*/  FMNMX.FTZ R116, R243, R0, !PT ;  /* 0x00000000f3747209 */ /* 0x000fe20007810000 */
[----:B------:R-:W-:Y:S01]  /*11ee0*/  IMAD.MOV.U32 R0, RZ, RZ, 0x2 ;  /* 0x00000002ff007424 */ /* 0x000fe200078e00ff */
[----:B------:R-:W-:Y:S02]  /*11ef0*/  FSEL R233, R63, -INF , P5 ;  /* 0xff8000003fe97808 */ /* 0x000fe40002800000 */
[----:B------:R-:W-:Y:S02]  /*11f00*/  FMNMX.FTZ R12, R234, R12, !PT ;  /* 0x0000000cea0c7209 */ /* 0x000fe40007810000 */
[----:B------:R-:W-:Y:S02]  /*11f10*/  ISETP.GT.AND P0, PT, R117, 0x79, PT ;  /* 0x000000797500780c */ /* 0x000fe40003f04270 */
        /* <DEDUP_REMOVED lines=9> */
[----:B------:R-:W-:Y:S05]  /*11fb0*/  CALL.REL.NOINC `($__internal_8_$__cuda_sm70_shflsync_bfly_p) ;  /* 0x00000cd000007944 */ /* 0x000fea0003c00000 */
[----:B------:R-:W-:Y:S01]  /*11fc0*/  FMNMX.FTZ R116, R116, R0, !PT ;  /* 0x0000000074747209 */ /* 0x000fe20007810000 */
[----:B------:R-:W-:Y:S01]  /*11fd0*/  IMAD.MOV.U32 R0, RZ, RZ, 0x1 ;  /* 0x00000001ff007424 */ /* 0x000fe200078e00ff */
[----:B------:R-:W-:Y:S02]  /*11fe0*/  MOV R2, 0x12000 ;  /* 0x0001200000027802 */ /* 0x000fe40000000f00 */
        /* <DEDUP_REMOVED lines=8> */
[----:B------:R-:W-:Y:S02]  /*12070*/  MOV R2, 0x12090 ;  /* 0x0001209000027802 */ /* 0x000fe40000000f00 */
[----:B------:R-:W-:Y:S05]  /*12080*/  CALL.REL.NOINC `($__internal_8_$__cuda_sm70_shflsync_bfly_p) ;  /* 0x00000c0000007944 */ /* 0x000fea0003c00000 */
[----:B------:R-:W-:-:S05]  /*12090*/  BRA `(.L_x_2694) ;  /* 0xffff5f4000007947 */ /* 0x000fca000383ffff */
.L_x_2646:
[----:B-1--4-:R-:W-:Y:S01]  /*120a0*/  MOV R228, RZ ;  /* 0x000000ff00e47202 */ /* 0x012fe20000000f00 */
[----:B------:R-:W-:Y:S01]  /*120b0*/  IMAD.MOV.U32 R227, RZ, RZ, R36 ;  /* 0x000000ffffe37224 */ /* 0x000fe200078e0024 */
[----:B------:R-:W-:Y:S01]  /*120c0*/  MOV R2, 0x120f0 ;  /* 0x000120f000027802 */ /* 0x000fe20000000f00 */
[----:B------:R-:W-:Y:S02]  /*120d0*/  IMAD.MOV.U32 R3, RZ, RZ, 0x181f ;  /* 0x0000181fff037424 */ /* 0x000fe400078e00ff */
[----:B------:R-:W-:Y:S05]  /*120e0*/  CALL.REL.NOINC `($__internal_9_$__cuda_sm70_shflsync_idx_p) ;  /* 0x00000c0000007944 */ /* 0x000fea0003c00000 */
[----:B------:R-:W-:Y:S01]  /*120f0*/  MOV R29, R228 ;  /* 0x000000e4001d7202 */ /* 0x000fe20000000f00 */
[----:B------:R-:W-:-:S05]  /*12100*/  BRA `(.L_x_2695) ;  /* 0xffff829000007947 */ /* 0x000fca000383ffff */
.L_x_2649:
[----:B------:R-:W-:Y:S01]  /*12110*/  MOV R228, RZ ;  /* 0x000000ff00e47202 */ /* 0x000fe20000000f00 */
[----:B------:R-:W-:Y:S01]  /*12120*/  IMAD.MOV.U32 R227, RZ, RZ, R0 ;  /* 0x000000ffffe37224 */ /* 0x000fe200078e0000 */
[----:B------:R-:W-:Y:S01]  /*12130*/  MOV R2, 0x12160 ;  /* 0x0001216000027802 */ /* 0x000fe20000000f00 */
[----:B------:R-:W-:Y:S02]  /*12140*/  IMAD.MOV.U32 R3, RZ, RZ, 0x181f ;  /* 0x0000181fff037424 */ /* 0x000fe400078e00ff */
[----:B------:R-:W-:Y:S05]  /*12150*/  CALL.REL.NOINC `($__internal_9_$__cuda_sm70_shflsync_idx_p) ;  /* 0x00000b9000007944 */ /* 0x000fea0003c00000 */
[----:B------:R-:W-:Y:S01]  /*12160*/  MOV R145, R228 ;  /* 0x000000e400917202 */ /* 0x000fe20000000f00 */
[----:B------:R-:W-:-:S05]  /*12170*/  BRA `(.L_x_2696) ;  /* 0xffff92a000007947 */ /* 0x000fca000383ffff */
.L_x_2650:
[----:B------:R-:W-:Y:S01]  /*12180*/  MOV R228, RZ ;  /* 0x000000ff00e47202 */ /* 0x000fe20000000f00 */
[----:B------:R-:W-:Y:S01]  /*12190*/  IMAD.MOV.U32 R227, RZ, RZ, R116 ;  /* 0x000000ffffe37224 */ /* 0x000fe200078e0074 */
[----:B------:R-:W-:Y:S01]  /*121a0*/  MOV R2, 0x121d0 ;  /* 0x000121d000027802 */ /* 0x000fe20000000f00 */
[----:B------:R-:W-:Y:S02]  /*121b0*/  IMAD.MOV.U32 R3, RZ, RZ, 0x181f ;  /* 0x0000181fff037424 */ /* 0x000fe400078e00ff */
[----:B-12---:R-:W-:Y:S05]  /*121c0*/  CALL.REL.NOINC `($__internal_9_$__cuda_sm70_shflsync_idx_p) ;  /* 0x00000b2000007944 */ /* 0x006fea0003c00000 */
        /* <DEDUP_REMOVED lines=16> */
[----:B-1----:R-:W-:Y:S05]  /*122d0*/  CALL.REL.NOINC `($__internal_9_$__cuda_sm70_shflsync_idx_p) ;  /* 0x00000a1000007944 */ /* 0x002fea0003c00000 */
        /* <DEDUP_REMOVED lines=54> */
.L_x_2651:
[----:B------:R-:W-:Y:S02]  /*12640*/  MOV R0, 0x2 ;  /* 0x0000000200007802 */ /* 0x000fe40000000f00 */
        /* <DEDUP_REMOVED lines=16> */
.L_x_2653:
[----:B------:R2:W5:Y:S01]  /*12750*/  LDL R116, [R1] ;  /* 0x0000000001747983 */ /* 0x0005620000100800 */
[----:B-1----:R-:W-:-:S02]  /*12760*/  MOV R0, 0x2 ;  /* 0x0000000200007802 */ /* 0x002fc40000000f00 */
[----:B------:R-:W-:Y:S02]  /*12770*/  MOV R2, 0x12790 ;  /* 0x0001279000027802 */ /* 0x000fe40000000f00 */
[----:B--2--5:R-:W-:Y:S05]  /*12780*/  CALL.REL.NOINC `($__internal_8_$__cuda_sm70_shflsync_bfly_p) ;  /* 0x0000050000007944 */ /* 0x024fea0003c00000 */
[----:B------:R-:W-:Y:S01]  /*12790*/  MOV R4, R0 ;  /* 0x0000000000047202 */ /* 0x000fe20000000f00 */
[----:B------:R-:W-:Y:S05]  /*127a0*/  BRA `(.L_x_2699) ;  /* 0xffffb32000007947 */ /* 0x000fea000383ffff */
.L_x_2654:
[----:B------:R-:W-:Y:S01]  /*127b0*/  IMAD.MOV.U32 R116, RZ, RZ, R4 ;  /* 0x000000ffff747224 */ /* 0x000fe200078e0004 */
[----:B------:R-:W-:Y:S02]  /*127c0*/  MOV R0, 0x1 ;  /* 0x0000000100007802 */ /* 0x000fe40000000f00 */
[----:B------:R-:W-:Y:S02]  /*127d0*/  MOV R2, 0x127f0 ;  /* 0x000127f000027802 */ /* 0x000fe40000000f00 */
[----:B------:R-:W-:Y:S05]  /*127e0*/  CALL.REL.NOINC `($__internal_8_$__cuda_sm70_shflsync_bfly_p) ;  /* 0x000004a000007944 */ /* 0x000fea0003c00000 */
[----:B------:R1:W5:Y:S01]  /*127f0*/  LDL R116, [R1+0x4] ;  /* 0x0000040001747983 */ /* 0x0003620000100800 */
[----:B------:R-:W-:Y:S01]  /*12800*/  FADD.FTZ R4, R4, R0 ;  /* 0x0000000004047221 */ /* 0x000fe20000010000 */
[----:B------:R-:W-:Y:S02]  /*12810*/  MOV R0, 0x2 ;  /* 0x0000000200007802 */ /* 0x000fe40000000f00 */
[----:B------:R-:W-:Y:S02]  /*12820*/  MOV R2, 0x12840 ;  /* 0x0001284000027802 */ /* 0x000fe40000000f00 */
[----:B-1---5:R-:W-:Y:S05]  /*12830*/  CALL.REL.NOINC `($__internal_8_$__cuda_sm70_shflsync_bfly_p) ;  /* 0x0000045000007944 */ /* 0x022fea0003c00000 */
[----:B------:R-:W2:Y:S02]  /*12840*/  LDL.LU R2, [R1+0x4] ;  /* 0x0000040001027983 */ /* 0x000ea40000300800 */
[----:B--2---:R-:W-:Y:S01]  /*12850*/  FADD.FTZ R5, R2, R0 ;  /* 0x0000000002057221 */ /* 0x004fe20000010000 */
[----:B------:R-:W-:-:S02]  /*12860*/  MOV R0, 0x1 ;  /* 0x0000000100007802 */ /* 0x000fc40000000f00 */
[----:B------:R-:W-:Y:S02]  /*12870*/  MOV R2, 0x128a0 ;  /* 0x000128a000027802 */ /* 0x000fe40000000f00 */
[----:B------:R-:W-:Y:S02]  /*12880*/  MOV R116, R5 ;  /* 0x0000000500747202 */ /* 0x000fe40000000f00 */
[----:B------:R-:W-:Y:S05]  /*12890*/  CALL.REL.NOINC `($__internal_8_$__cuda_sm70_shflsync_bfly_p) ;  /* 0x000003f000007944 */ /* 0x000fea0003c00000 */
[----:B------:R-:W-:Y:S01]  /*128a0*/  MOV R3, R0 ;  /* 0x0000000000037202 */ /* 0x000fe20000000f00 */
[----:B------:R-:W-:Y:S05]  /*128b0*/  BRA `(.L_x_2700) ;  /* 0xffffb2a000007947 */ /* 0x000fea000383ffff */
.L_x_2669:
[----:B------:R-:W-:Y:S01]  /*128c0*/  IMAD.MOV.U32 R227, RZ, RZ, R7 ;  /* 0x000000ffffe37224 */ /* 0x000fe200078e0007 */
[----:B------:R-:W-:Y:S01]  /*128d0*/  MOV R228, RZ ;  /* 0x000000ff00e47202 */ /* 0x000fe20000000f00 */
[----:B------:R-:W-:Y:S01]  /*128e0*/  IMAD.MOV.U32 R3, RZ, RZ, 0x181f ;  /* 0x0000181fff037424 */ /* 0x000fe200078e00ff */
[----:B------:R-:W-:Y:S02]  /*128f0*/  MOV R2, 0x12910 ;  /* 0x0001291000027802 */ /* 0x000fe40000000f00 */
[----:B-1----:R-:W-:Y:S05]  /*12900*/  CALL.REL.NOINC `($__internal_9_$__cuda_sm70_shflsync_idx_p) ;  /* 0x000003e000007944 */ /* 0x002fea0003c00000 */
[----:B------:R-:W-:Y:S01]  /*12910*/  MOV R8, R228 ;  /* 0x000000e400087202 */ /* 0x000fe20000000f00 */
[----:B------:R-:W-:Y:S05]  /*12920*/  BRA `(.L_x_2701) ;  /* 0xffffcc8000007947 */ /* 0x000fea000383ffff */
.L_x_2670:
[----:B------:R-:W-:Y:S01]  /*12930*/  IMAD.MOV.U32 R227, RZ, RZ, R9 ;  /* 0x000000ffffe37224 */ /* 0x000fe200078e0009 */
[----:B------:R-:W-:Y:S01]  /*12940*/  MOV R228, RZ ;  /* 0x000000ff00e47202 */ /* 0x000fe20000000f00 */
[----:B------:R-:W-:Y:S01]  /*12950*/  IMAD.MOV.U32 R3, RZ, RZ, 0x181f ;  /* 0x0000181fff037424 */ /* 0x000fe200078e00ff */
[----:B------:R-:W-:-:S02]  /*12960*/  MOV R2, 0x12980 ;  /* 0x0001298000027802 */ /* 0x000fc40000000f00 */
[----:B-123--:R-:W-:Y:S05]  /*12970*/  CALL.REL.NOINC `($__internal_9_$__cuda_sm70_shflsync_idx_p) ;  /* 0x0000037000007944 */ /* 0x00efea0003c00000 */
[----:B------:R-:W-:Y:S01]  /*12980*/  MOV R0, R228 ;  /* 0x000000e400007202 */ /* 0x000fe20000000f00 */
[----:B------:R-:W-:Y:S05]  /*12990*/  BRA `(.L_x_2702) ;  /* 0xffffcc3000007947 */ /* 0x000fea000383ffff */
.L_x_2673:
[----:B------:R-:W-:Y:S01]  /*129a0*/  IMAD.MOV.U32 R227, RZ, RZ, R7 ;  /* 0x000000ffffe37224 */ /* 0x000fe200078e0007 */
[----:B------:R-:W-:Y:S01]  /*129b0*/  MOV R228, 0x1 ;  /* 0x0000000100e47802 */ /* 0x000fe20000000f00 */
[----:B-1----:R-:W-:Y:S01]  /*129c0*/  IMAD.MOV.U32 R3, RZ, RZ, 0x181f ;  /* 0x0000181fff037424 */ /* 0x002fe200078e00ff */
[----:B------:R-:W-:-:S02]  /*129d0*/  MOV R2, 0x129f0 ;  /* 0x000129f000027802 */ /* 0x000fc40000000f00 */
[----:B---34-:R-:W-:Y:S05]  /*129e0*/  CALL.REL.NOINC `($__internal_9_$__cuda_sm70_shflsync_idx_p) ;  /* 0x0000030000007944 */ /* 0x018fea0003c00000 */
[----:B------:R-:W-:Y:S01]  /*129f0*/  IMAD.MOV.U32 R8, RZ, RZ, R228 ;  /* 0x000000ffff087224 */ /* 0x000fe200078e00e4 */
[----:B------:R-:W-:Y:S01]  /*12a00*/  MOV R228, 0x1 ;  /* 0x0000000100e47802 */ /* 0x000fe20000000f00 */
[----:B------:R-:W-:Y:S01]  /*12a10*/  IMAD.MOV.U32 R227, RZ, RZ, R9 ;  /* 0x000000ffffe37224 */ /* 0x000fe200078e0009 */
[----:B------:R-:W-:-:S02]  /*12a20*/  MOV R3, 0x181f ;  /* 0x0000181f00037802 */ /* 0x000fc40000000f00 */
[----:B------:R-:W-:Y:S02]  /*12a30*/  MOV R2, 0x12a50 ;  /* 0x00012a5000027802 */ /* 0x000fe40000000f00 */
[----:B------:R-:W-:Y:S05]  /*12a40*/  CALL.REL.NOINC `($__internal_9_$__cuda_sm70_shflsync_idx_p) ;  /* 0x000002a000007944 */ /* 0x000fea0003c00000 */
[----:B------:R-:W-:Y:S01]  /*12a50*/  MOV R0, R228 ;  /* 0x000000e400007202 */ /* 0x000fe20000000f00 */
[----:B------:R-:W-:Y:S05]  /*12a60*/  BRA `(.L_x_2703) ;  /* 0xffffccf000007947 */ /* 0x000fea000383ffff */
.L_x_2676:
[----:B------:R-:W-:Y:S01]  /*12a70*/  IMAD.MOV.U32 R227, RZ, RZ, R7 ;  /* 0x000000ffffe37224 */ /* 0x000fe200078e0007 */
[----:B------:R-:W-:Y:S01]  /*12a80*/  MOV R228, 0x2 ;  /* 0x0000000200e47802 */ /* 0x000fe20000000f00 */
[----:B-1----:R-:W-:Y:S01]  /*12a90*/  IMAD.MOV.U32 R3, RZ, RZ, 0x181f ;  /* 0x0000181fff037424 */ /* 0x002fe200078e00ff */
[----:B------:R-:W-:Y:S02]  /*12aa0*/  MOV R2, 0x12ac0 ;  /* 0x00012ac000027802 */ /* 0x000fe40000000f00 */
[----:B--234-:R-:W-:Y:S05]  /*12ab0*/  CALL.REL.NOINC `($__internal_9_$__cuda_sm70_shflsync_idx_p) ;  /* 0x0000023000007944 */ /* 0x01cfea0003c00000 */
[----:B------:R-:W-:Y:S01]  /*12ac0*/  MOV R8, R228 ;  /* 0x000000e400087202 */ /* 0x000fe20000000f00 */
[----:B------:R-:W-:Y:S05]  /*12ad0*/  BRA `(.L_x_2704) ;  /* 0xffffcd9000007947 */ /* 0x000fea000383ffff */
.L_x_2677:
[----:B------:R-:W-:Y:S01]  /*12ae0*/  IMAD.MOV.U32 R227, RZ, RZ, R9 ;  /* 0x000000ffffe37224 */ /* 0x000fe200078e0009 */
[----:B------:R-:W-:Y:S01]  /*12af0*/  MOV R228, 0x2 ;  /* 0x0000000200e47802 */ /* 0x000fe20000000f00 */
[----:B-1----:R-:W-:Y:S01]  /*12b00*/  IMAD.MOV.U32 R3, RZ, RZ, 0x181f ;  /* 0x0000181fff037424 */ /* 0x002fe200078e00ff */
[----:B------:R-:W-:Y:S02]  /*12b10*/  MOV R2, 0x12b30 ;  /* 0x00012b3000027802 */ /* 0x000fe40000000f00 */
[----:B--234-:R-:W-:Y:S05]  /*12b20*/  CALL.REL.NOINC `($__internal_9_$__cuda_sm70_shflsync_idx_p) ;  /* 0x000001c000007944 */ /* 0x01cfea0003c00000 */
[----:B------:R-:W-:Y:S01]  /*12b30*/  MOV R0, R228 ;  /* 0x000000e400007202 */ /* 0x000fe20000000f00 */
[----:B------:R-:W-:Y:S05]  /*12b40*/  BRA `(.L_x_2705) ;  /* 0xffffcd4000007947 */ /* 0x000fea000383ffff */
.L_x_2680:
[----:B------:R-:W-:Y:S01]  /*12b50*/  IMAD.MOV.U32 R227, RZ, RZ, R7 ;  /* 0x000000ffffe37224 */ /* 0x000fe200078e0007 */
[----:B------:R-:W-:Y:S01]  /*12b60*/  MOV R228, 0x3 ;  /* 0x0000000300e47802 */ /* 0x000fe20000000f00 */
[----:B--2---:R-:W-:Y:S01]  /*12b70*/  IMAD.MOV.U32 R3, RZ, RZ, 0x181f ;  /* 0x0000181fff037424 */ /* 0x004fe200078e00ff */
[----:B------:R-:W-:-:S02]  /*12b80*/  MOV R2, 0x12ba0 ;  /* 0x00012ba000027802 */ /* 0x000fc40000000f00 */
[----:B-1-34-:R-:W-:Y:S05]  /*12b90*/  CALL.REL.NOINC `($__internal_9_$__cuda_sm70_shflsync_idx_p) ;  /* 0x0000015000007944 */ /* 0x01afea0003c00000 */
        /* <DEDUP_REMOVED lines=8> */
.L_x_2682:
[----:B------:R-:W-:Y:S01]  /*12c20*/  IMAD.MOV.U32 R227, RZ, RZ, R44 ;  /* 0x000000ffffe37224 */ /* 0x000fe200078e002c */
[----:B------:R-:W-:Y:S01]  /*12c30*/  MOV R228, RZ ;  /* 0x000000ff00e47202 */ /* 0x000fe20000000f00 */
[----:B------:R-:W-:Y:S01]  /*12c40*/  IMAD.MOV.U32 R3, RZ, RZ, 0x1f ;  /* 0x0000001fff037424 */ /* 0x000fe200078e00ff */
[----:B------:R-:W-:Y:S02]  /*12c50*/  MOV R2, 0x12c70 ;  /* 0x00012c7000027802 */ /* 0x000fe40000000f00 */
[----:B-123--:R-:W-:Y:S05]  /*12c60*/  CALL.REL.NOINC `($__internal_9_$__cuda_sm70_shflsync_idx_p) ;  /* 0x0000008000007944 */ /* 0x00efea0003c00000 */
[----:B------:R-:W-:Y:S01]  /*12c70*/  MOV R0, R228 ;  /* 0x000000e400007202 */ /* 0x000fe20000000f00 */
[----:B------:R-:W-:Y:S05]  /*12c80*/  BRA `(.L_x_2707) ;  /* 0xffffcea000007947 */ /* 0x000fea000383ffff */
        .weak           $__internal_8_$__cuda_sm70_shflsync_bfly_p
        .type           $__internal_8_$__cuda_sm70_shflsync_bfly_p,@function
        .size           $__internal_8_$__cuda_sm70_shflsync_bfly_p,($__internal_9_$__cuda_sm70_shflsync_idx_p - $__internal_8_$__cuda_sm70_shflsync_bfly_p)
$__internal_8_$__cuda_sm70_shflsync_bfly_p:
[----:B------:R-:W-:Y:S02]  /*12c90*/  MOV R244, 0xffffffff ;  /* 0xffffffff00f47802 */ /* 0x000fe40000000f00 */
[----:B------:R-:W-:Y:S02]  /*12ca0*/  MOV R3, 0x1f ;  /* 0x0000001f00037802 */ /* 0x000fe40000000f00 */
[----:B------:R-:W-:Y:S04]  /*12cb0*/  WARPSYNC R244 ;  /* 0x000000f400007348 */ /* 0x000fe80003800000 */
[----:B------:R1:W2:Y:S02]  /*12cc0*/  SHFL.BFLY PT, R0, R116, R0, R3 ;  /* 0x0c00000074007389 */ /* 0x0002a400000e0003 */
[----:B-1----:R-:W-:-:S04]  /*12cd0*/  MOV R3, 0x0 ;  /* 0x0000000000037802 */ /* 0x002fc80000000f00 */
[----:B--2---:R-:W-:Y:S05]  /*12ce0*/  RET.REL.NODEC R2 `(_ZN7cutlass13device_kernelIN5flash19enable_sm80_to_sm89INS1_16FlashAttnFwdSm80INS1_25CollectiveMainloopFwdSm80ILi8ELi1ELb1EN4cute5tupleIJNS5_1CILi128EEES8_S8_EEELi128ENS_6half_tEfNS_4arch4Sm80ELb1ELb0ELb0ELb0ELb1ELb0ELb1ELb0EEENS1_21CollectiveEpilogueFwdIS9_NS6_IJNS7_ILi1EEESF_SF_EEESA_SC_Li256ELb0ELb1ELb0ELb0EEENS1_30DynamicPersistentTileSchedulerILi256ELi256ELb0ELb1ELb0EEEEEEEEEvNT_6ParamsE) ;  /* 0xfffed31002007950 */ /* 0x004fea0003c3ffff */
        .weak           $__internal_9_$__cuda_sm70_shflsync_idx_p
        .type           $__internal_9_$__cuda_sm70_shflsync_idx_p,@function
        .size           $__internal_9_$__cuda_sm70_shflsync_idx_p,(.L_x_4364 - $__internal_9_$__cuda_sm70_shflsync_idx_p)
$__internal_9_$__cuda_sm70_shflsync_idx_p:
[----:B------:R-:W-:-:S04]  /*12cf0*/  MOV R229, 0xffffffff ;  /* 0xffffffff00e57802 */ /* 0x000fc80000000f00 */
[----:B------:R-:W-:Y:S04]  /*12d00*/  WARPSYNC R229 ;  /* 0x000000e500007348 */ /* 0x000fe80003800000 */
[----:B------:R1:W2:Y:S02]  /*12d10*/  SHFL.IDX PT, R228, R227, R228, R3 ;  /* 0x000000e4e3e47389 */ /* 0x0002a400000e0003 */
[----:B-1----:R-:W-:-:S04]  /*12d20*/  MOV R3, 0x0 ;  /* 0x0000000000037802 */ /* 0x002fc80000000f00 */
[----:B--2---:R-:W-:Y:S05]  /*12d30*/  RET.REL.NODEC R2 `(_ZN7cutlass13device_kernelIN5flash19enable_sm80_to_sm89INS1_16FlashAttnFwdSm80INS1_25CollectiveMainloopFwdSm80ILi8ELi1ELb1EN4cute5tupleIJNS5_1CILi128EEES8_S8_EEELi128ENS_6half_tEfNS_4arch4Sm80ELb1ELb0ELb0ELb0ELb1ELb0ELb1ELb0EEENS1_21CollectiveEpilogueFwdIS9_NS6_IJNS7_ILi1EEESF_SF_EEESA_SC_Li256ELb0ELb1ELb0ELb0EEENS1_30DynamicPersistentTileSchedulerILi256ELi256ELb0ELb1ELb0EEEEEEEEEvNT_6ParamsE) ;  /* 0xfffed2c002007950 */ /* 0x004fea0003c3ffff */
.L_x_2708:
        /* <DEDUP_REMOVED lines=12> */
.L_x_4364:


//--------------------- .text._ZN7cutlass13device_kernelIN5flash19enable_sm80_to_sm89INS1_16FlashAttnFwdSm80INS1_25CollectiveMainloopFwdSm80ILi8ELi1ELb1EN4cute5tupleIJNS5_1CILi128EEES8_S8_EEELi128ENS_6half_tEfNS_4arch4Sm80ELb1ELb0ELb0ELb1ELb1ELb0ELb1ELb0EEENS1_21CollectiveEpilogueFwdIS9_NS6_IJNS7_ILi1EEESF_SF_EEESA_SC_Li256ELb1ELb1ELb0ELb0EEENS1_19SingleTileSchedulerILb1ELb0ELb1ELi128EEEEEEEEEvNT_6ParamsE --------------------------
	.section	.text._ZN7cutlass13device_kernelIN5flash19enable_sm80_to_sm89INS1_16FlashAttnFwdSm80INS1_25CollectiveMainloopFwdSm80ILi8ELi1ELb1EN4cute5tupleIJNS5_1CILi128EEES8_S8_EEELi128ENS_6half_tEfNS_4arch4Sm80ELb1ELb0ELb0ELb1ELb1ELb0ELb1ELb0EEENS1_21CollectiveEpilogueFwdIS9_NS6_IJNS7_ILi1EEESF_SF_EEESA_SC_Li256ELb1ELb1ELb0ELb0EEENS1_19SingleTileSchedulerILb1ELb0ELb1ELi128EEEEEEEEEvNT_6ParamsE,"ax",@progbits
	.sectioninfo	@"SHI_REGISTERS=255"
	.align	128
.text._ZN7cutlass13device_kernelIN5flash19enable_sm80_to_sm89INS1_16FlashAttnFwdSm80INS1_25CollectiveMainloopFwdSm80ILi8ELi1ELb1EN4cute5tupleIJNS5_1CILi128EEES8_S8_EEELi128ENS_6half_tEfNS_4arch4Sm80ELb1ELb0ELb0ELb1ELb1ELb0ELb1ELb0EEENS1_21CollectiveEpilogueFwdIS9_NS6_IJNS7_ILi1EEESF_SF_EEESA_SC_Li256ELb1ELb1ELb0ELb0EEENS1_19SingleTileSchedulerILb1ELb0ELb1ELi128EEEEEEEEEvNT_6ParamsE:
        .type           _ZN7cutlass13device_kernelIN5flash19enable_sm80_to_sm89INS1_16FlashAttnFwdSm80INS1_25CollectiveMainloopFwdSm80ILi8ELi1ELb1EN4cute5tupleIJNS5_1CILi128EEES8_S8_EEELi128ENS_6half_tEfNS_4arch4Sm80ELb1ELb0ELb0ELb1ELb1ELb0ELb1ELb0EEENS1_21CollectiveEpilogueFwdIS9_NS6_IJNS7_ILi1EEESF_SF_EEESA_SC_Li256ELb1ELb1ELb0ELb0EEENS1_19SingleTileSchedulerILb1ELb0ELb1ELi128EEEEEEEEEvNT_6ParamsE,@function
        .size           _ZN7cutlass13device_kernelIN5flash19enable_sm80_to_sm89INS1_16FlashAttnFwdSm80INS1_25CollectiveMainloopFwdSm80ILi8ELi1ELb1EN4cute5tupleIJNS5_1CILi128EEES8_S8_EEELi128ENS_6half_tEfNS_4arch4Sm80ELb1ELb0ELb0ELb1ELb1ELb0ELb1ELb0EEENS1_21CollectiveEpilogueFwdIS9_NS6_IJNS7_ILi1EEESF_SF_EEESA_SC_Li256ELb1ELb1ELb0ELb0EEENS1_19SingleTileSchedulerILb1ELb0ELb1ELi128EEEEEEEEEvNT_6ParamsE,(.L_x_4367 - _ZN7cutlass13device_kernelIN5flash19enable_sm80_to_sm89INS1_16FlashAttnFwdSm80INS1_25CollectiveMainloopFwdSm80ILi8ELi1ELb1EN4cute5tupleIJNS5_1CILi128EEES8_S8_EEELi128ENS_6half_tEfNS_4arch4Sm80ELb1ELb0ELb0ELb1ELb1ELb0ELb1ELb0EEENS1_21CollectiveEpilogueFwdIS9_NS6_IJNS7_ILi1EEESF_SF_EEESA_SC_Li256ELb1ELb1ELb0ELb0EEENS1_19SingleTileSchedulerILb1ELb0ELb1ELi128EEEEEEEEEvNT_6ParamsE)
        .other          _ZN7cutlass13device_kernelIN5flash19enable_sm80_to_sm89INS1_16FlashAttnFwdSm80INS1_25CollectiveMainloopFwdSm80ILi8ELi1ELb1EN4cute5tupleIJNS5_1CILi128EEES8_S8_EEELi128ENS_6half_tEfNS_4arch4Sm80ELb1ELb0ELb0ELb1ELb1ELb0ELb1ELb0EEENS1_21CollectiveEpilogueFwdIS9_NS6_IJNS7_ILi1EEESF_SF_EEESA_SC_Li256ELb1ELb1ELb0ELb0EEENS1_19SingleTileSchedulerILb1ELb0ELb1ELi128EEEEEEEEEvNT_6ParamsE,@"STO_CUDA_ENTRY STV_DEFAULT"
_ZN7cutlass13device_kernelIN5flash19enable_sm80_to_sm89INS1_16FlashAttnFwdSm80INS1_25CollectiveMainloopFwdSm80ILi8ELi1ELb1EN4cute5tupleIJNS5_1CILi128EEES8_S8_EEELi128ENS_6half_tEfNS_4arch4Sm80ELb1ELb0ELb0ELb1ELb1ELb0ELb1ELb0EEENS1_21CollectiveEpilogueFwdIS9_NS6_IJNS7_ILi1EEESF_SF_EEESA_SC_Li256ELb1ELb1ELb0ELb0EEENS1_19SingleTileSchedulerILb1ELb0ELb1ELi128EEEEEEEEEvNT_6ParamsE:
        /* <DEDUP_REMOVED lines=20> */
.L_x_2710:
        /* <DEDUP_REMOVED lines=13> */
.L_x_2712:
[----:B------:R-:W-:Y:S02]  /*0210*/  ULDC UR5, c[0x0][0x54c] ;  /* 0x0001530000057ab9 */ /* 0x000fe40000000800 */
.L_x_2711:
[----:B------:R-:W-:Y:S02]  /*0220*/  ULDC UR4, c[0x0][0x548] ;  /* 0x0001520000047ab9 */ /* 0x000fe40000000800 */
[----:B------:R-:W-:-:S02]  /*0230*/  USHF.L.U32 UR7, UR7, 0x7, URZ ;  /* 0x0000000707077899 */ /* 0x000fc4000800063f */
[----:B------:R-:W-:-:S04]  /*0240*/  UIMAD UR4, UR5, UR4, URZ ;  /* 0x00000004050472a4 */ /* 0x000fc8000f8e023f */
[----:B------:R-:W-:-:S04]  /*0250*/  UISETP.GE.AND UP0, UPT, UR7, UR4, UPT ;  /* 0x000000040700728c */ /* 0x000fc8000bf06270 */
[----:B------:R-:W-:Y:S01]  /*0260*/  USEL UR13, UR13, 0xffffffff, !UP0 ;  /* 0xffffffff0d0d7887 */ /* 0x000fe2000c000000 */
[----:B------:R-:W-:Y:S05]  /*0270*/  BRA `(.L_x_2713) ;  /* 0x000001b000007947 */ /* 0x000fea0003800000 */
.L_x_2709:
        /* <DEDUP_REMOVED lines=8> */
.L_x_2714:
        /* <DEDUP_REMOVED lines=13> */
.L_x_2716:
[----:B------:R-:W-:Y:S02]  /*03d0*/  ULDC UR5, c[0x0][0x54c] ;  /* 0x0001530000057ab9 */ /* 0x000fe40000000800 */
.L_x_2715:
[----:B------:R-:W-:Y:S02]  /*03e0*/  ULDC UR4, c[0x0][0x548] ;  /* 0x0001520000047ab9 */ /* 0x000fe40000000800 */
[----:B------:R-:W-:-:S02]  /*03f0*/  USHF.L.U32 UR7, UR7, 0x7, URZ ;  /* 0x0000000707077899 */ /* 0x000fc4000800063f */
[----:B------:R-:W-:-:S04]  /*0400*/  UIMAD UR4, UR5, UR4, URZ ;  /* 0x00000004050472a4 */ /* 0x000fc8000f8e023f */
[----:B------:R-:W-:-:S04]  /*0410*/  UISETP.GE.AND UP0, UPT, UR7, UR4, UPT ;  /* 0x000000040700728c */ /* 0x000fc8000bf06270 */
[----:B------:R-:W-:-:S06]  /*0420*/  USEL UR13, UR13, 0xffffffff, !UP0 ;  /* 0xffffffff0d0d7887 */ /* 0x000fcc000c000000 */
.L_x_2713:
        /* <DEDUP_REMOVED lines=42> */
[----:B------:R1:W2:Y:S04]  /*06d0*/  LDG.E R0, [R6.64] ;  /* 0x0000000e06007981 */ /* 0x0002a8000c1e1900 */
[----:B-1----:R-:W3:Y:S01]  /*06e0*/  LDG.E R6, [R6.64+0x4] ;  /* 0x0000040e06067981 */ /* 0x002ee2000c1e1900 */
[----:B--2---:R-:W1:Y:S08]  /*06f0*/  R2UR UR12, R0 ;  /* 0x00000000000c73c2 */ /* 0x004e7000000e0000 */
[----:B---3--:R-:W1:Y:S02]  /*0700*/  R2UR UR4, R6 ;  /* 0x00000000060473c2 */ /* 0x008e6400000e0000 */
[----:B-1----:R-:W-:-:S06]  /*0710*/  UIADD3 UR12, -UR12, UR4, URZ ;  /* 0x000000040c0c7290 */ /* 0x002fcc000fffe13f */
.L_x_2717:
        /* <DEDUP_REMOVED lines=10> */
.L_x_2718:
        /* <DEDUP_REMOVED lines=12> */
.L_x_2719:
[----:B------:R-:W-:Y:S01]  /*0880*/  ULDC UR4, c[0x0][0x2c4] ;  /* 0x0000b10000047ab9 */ /* 0x000fe20000000800 */
[----:B------:R-:W-:Y:S01]  /*0890*/  PLOP3.LUT P2, PT, PT, PT, PT, 0x80, 0x0 ;  /* 0x000000000000781c */ /* 0x000fe20003f4f070 */
[----:B------:R-:W-:Y:S01]  /*08a0*/  UISETP.NE.AND UP1, UPT, UR4, 0x1, UPT ;  /* 0x000000010400788c */ /* 0x000fe2000bf25270 */
[----:B------:R-:W-:Y:S01]  /*08b0*/  IMAD.MOV.U32 R3, RZ, RZ, RZ ;  /* 0x000000ffff037224 */ /* 0x000fe200078e00ff */
[----:B------:R-:W-:Y:S01]  /*08c0*/  UMOV UR10, UR7 ;  /* 0x00000007000a7c82 */ /* 0x000fe20008000000 */
[----:B------:R-:W-:Y:S01]  /*08d0*/  IMAD.MOV.U32 R114, RZ, RZ, RZ ;  /* 0x000000ffff727224 */ /* 0x000fe200078e00ff */
[----:B------:R-:W-:Y:S01]  /*08e0*/  ULDC.64 UR4, c[0x0][0x2c8] ;  /* 0x0000b20000047ab9 */ /* 0x000fe20000000a00 */
[----:B------:R-:W-:Y:S01]  /*08f0*/  MOV R4, RZ ;  /* 0x000000ff00047202 */ /* 0x000fe20000000f00 */
[----:B------:R-:W-:Y:S01]  /*0900*/  UIADD3 UR8, -UR11, UR8, URZ ;  /* 0x000000080b087290 */ /* 0x000fe2000fffe13f */
[----:B------:R-:W-:Y:S01]  /*0910*/  IMAD.MOV.U32 R112, RZ, RZ, RZ ;  /* 0x000000ffff707224 */ /* 0x000fe200078e00ff */
        /* <DEDUP_REMOVED lines=36> */
[----:B------:R-:W-:Y:S01]  /*0b60*/  CS2R R74, SRZ ;  /* 0x00000000004a7805 */ /* 0x000fe2000001ff00 */
        /* <DEDUP_REMOVED lines=9> */
[----:B------:R-:W-:Y:S01]  /*0c00*/  CS2R R6, SRZ ;  /* 0x0000000000067805 */ /* 0x000fe2000001ff00 */
        /* <DEDUP_REMOVED lines=12> */
[CC--:B------:R-:W-:Y:S01]  /*0cd0*/  LEA.HI R237, R112.reuse, R5.reuse, RZ, 0x6 ;  /* 0x0000000570ed7211 */ /* 0x0c0fe200078f30ff */
[----:B------:R1:W2:Y:S01]  /*0ce0*/  @P0 LDG.E R0, [R2.64] ;  /* 0x0000000e02000981 */ /* 0x0002a2000c1e1900 */
[----:B------:R-:W-:Y:S01]  /*0cf0*/  IMAD.MOV.U32 R235, RZ, RZ, RZ ;  /* 0x000000ffffeb7224 */ /* 0x000fe200078e00ff */
[----:B-1----:R-:W-:Y:S01]  /*0d00*/  LEA.HI R3, R112, R5, RZ, 0x3 ;  /* 0x0000000570037211 */ /* 0x002fe200078f18ff */
[----:B------:R-:W-:-:S03]  /*0d10*/  IMAD.MOV.U32 R2, RZ, RZ, c[0x0][0x2b8] ;  /* 0x0000ae00ff027624 */ /* 0x000fc600078e00ff */
[----:B------:R-:W-:Y:S02]  /*0d20*/  LOP3.LUT R20, R3, 0xfffffff8, RZ, 0xc0, !PT ;  /* 0xfffffff803147812 */ /* 0x000fe400078ec0ff */
[----:B------:R-:W-:Y:S01]  /*0d30*/  SHF.R.S32.HI R3, RZ, 0x3, R3 ;  /* 0x00000003ff037819 */ /* 0x000fe20000011403 */
[----:B------:R-:W-:Y:S01]  /*0d40*/  BAR.SYNC.DEFER_BLOCKING 0x0 ;  /* 0x0000000000007b1d */ /* 0x000fe20000010000 */
[----:B------:R-:W-:Y:S01]  /*0d50*/  ISETP.NE.AND P3, PT, R2, 0x1, PT ;  /* 0x000000010200780c */ /* 0x000fe20003f65270 */
[----:B------:R-:W-:-:S04]  /*0d60*/  IMAD.IADD R20, R5, 0x1, -R20 ;  /* 0x0000000105147824 */ /* 0x000fc800078e0a14 */
[----:B------:R-:W-:Y:S01]  /*0d70*/  IMAD R238, R20, 0x20, R3 ;  /* 0x0000002014ee7824 */ /* 0x000fe200078e0203 */
[----:B--2---:R1:W2:Y:S02]  /*0d80*/  @P0 R2UR UR20, R0 ;  /* 0x00000000001403c2 */ /* 0x0042a400000e0000 */
[----:B--2---:R-:W-:Y:S02]  /*0d90*/  @!UP0 UMOV UR20, UR13 ;  /* 0x0000000d00148c82 */ /* 0x004fe40008000000 */
[----:B------:R-:W-:Y:S02]  /*0da0*/  USHF.R.S32.HI UR6, URZ, 0x1f, UR20 ;  /* 0x0000001f3f067899 */ /* 0x000fe40008011414 */
[----:B------:R-:W-:Y:S02]  /*0db0*/  UIMAD.WIDE.U32 UR18, UR20, UR4, URZ ;  /* 0x00000004141272a5 */ /* 0x000fe4000f8e003f */
[----:B------:R-:W-:-:S04]  /*0dc0*/  UIMAD UR6, UR6, UR4, URZ ;  /* 0x00000004060672a4 */ /* 0x000fc8000f8e023f */
[----:B------:R-:W-:Y:S01]  /*0dd0*/  UIMAD UR6, UR20, UR5, UR6 ;  /* 0x00000005140672a4 */ /* 0x000fe2000f8e0206 */
[----:B-1----:R-:W-:-:S03]  /*0de0*/  IMAD.U32 R0, RZ, RZ, UR7 ;  /* 0x00000007ff007e24 */ /* 0x002fc6000f8e00ff */
        /* <DEDUP_REMOVED lines=22> */
[----:B------:R-:W-:Y:S01]  /*0f50*/  USEL UR21, UR13, URZ, !UP2 ;  /* 0x0000003f0d157287 */ /* 0x000fe2000d000000 */
[----:B------:R-:W-:Y:S01]  /*0f60*/  IMAD.SHL.U32 R10, R3, 0x40, RZ ;  /* 0x00000040030a7824 */ /* 0x000fe200078e00ff */
[----:B------:R-:W-:Y:S01]  /*0f70*/  ULDC.64 UR4, c[0x0][0x1b8] ;  /* 0x00006e0000047ab9 */ /* 0x000fe20000000a00 */
[----:B------:R-:W-:Y:S01]  /*0f80*/  IMAD.SHL.U32 R205, R20, 0x8, RZ ;  /* 0x0000000814cd7824 */ /* 0x000fe200078e00ff */
[----:B------:R-:W-:Y:S01]  /*0f90*/  UIADD3 UR23, UR23, UR20, URZ ;  /* 0x0000001417177290 */ /* 0x000fe2000fffe03f */
[----:B------:R-:W-:Y:S01]  /*0fa0*/  IMAD.MOV.U32 R7, RZ, RZ, R0 ;  /* 0x000000ffff077224 */ /* 0x000fe200078e0000 */
[----:B------:R-:W-:Y:S01]  /*0fb0*/  UIMAD UR17, UR16, UR4, URZ ;  /* 0x00000004101172a4 */ /* 0x000fe2000f8e023f */
[----:B------:R-:W-:Y:S01]  /*0fc0*/  LOP3.LUT R10, R10, 0x1c0, RZ, 0xc0, !PT ;  /* 0x000001c00a0a7812 */ /* 0x000fe200078ec0ff */
[----:B------:R-:W-:Y:S01]  /*0fd0*/  USHF.R.S32.HI UR20, URZ, 0x1f, UR13 ;  /* 0x0000001f3f147899 */ /* 0x000fe2000801140d */
[----:B------:R-:W-:Y:S01]  /*0fe0*/  @P1 IMAD.HI.U32 R2, R0, c[0x0][0x2c8], RZ ;  /* 0x0000b20000021a27 */ /* 0x000fe200078e00ff */
[----:B------:R-:W-:Y:S01]  /*0ff0*/  UIMAD UR17, UR9, UR5, UR17 ;  /* 0x00000005091172a4 */ /* 0x000fe2000f8e0211 */
[----:B------:R-:W-:Y:S01]  /*1000*/  ISETP.GE.AND P6, PT, R205, c[0x0][0x198], PT ;  /* 0x00006600cd007a0c */ /* 0x000fe20003fc6270 */
[----:B------:R-:W-:Y:S01]  /*1010*/  UIMAD.WIDE.U32 UR22, UR9, UR4, UR22 ;  /* 0x00000004091672a5 */ /* 0x000fe2000f8e0016 */
[----:B------:R-:W-:Y:S01]  /*1020*/  IMAD.SHL.U32 R237, R237, 0x8, RZ ;  /* 0x00000008eded7824 */ /* 0x000fe200078e00ff */
[----:B------:R-:W-:Y:S01]  /*1030*/  USEL UR20, UR20, URZ, !UP2 ;  /* 0x0000003f14147287 */ /* 0x000fe2000d000000 */
[----:B------:R-:W-:Y:S01]  /*1040*/  @P0 SHF.R.U32.HI R7, RZ, c[0x0][0x2cc], R2 ;  /* 0x0000b300ff070a19 */ /* 0x000fe20000011602 */
[----:B------:R-:W-:Y:S01]  /*1050*/  ULDC.64 UR4, c[0x0][0x1c0] ;  /* 0x0000700000047ab9 */ /* 0x000fe20000000a00 */
[----:B------:R-:W-:Y:S01]  /*1060*/  LEA.HI R12, R112, R5, RZ, 0x4 ;  /* 0x00000005700c7211 */ /* 0x000fe200078f20ff */
[----:B------:R-:W-:Y:S01]  /*1070*/  UIMAD UR20, UR20, UR4, URZ ;  /* 0x00000004141472a4 */ /* 0x000fe2000f8e023f */
[--C-:B------:R-:W-:Y:S01]  /*1080*/  SHF.R.S32.HI R4, RZ, 0x1f, R7.reuse ;  /* 0x0000001fff047819 */ /* 0x100fe20000011407 */
[----:B------:R-:W-:Y:S01]  /*1090*/  UIADD3 UR23, UR23, UR17, URZ ;  /* 0x0000001117177290 */ /* 0x000fe2000fffe03f */
[----:B------:R-:W-:Y:S01]  /*10a0*/  IMAD.MOV R2, RZ, RZ, -R7 ;  /* 0x000000ffff027224 */ /* 0x000fe200078e0a07 */
[----:B------:R-:W-:Y:S01]  /*10b0*/  UIMAD UR5, UR21, UR5, UR20 ;  /* 0x00000005150572a4 */ /* 0x000fe2000f8e0214 */
[----:B------:R-:W-:Y:S01]  /*10c0*/  IADD3 R24, R205, 0x40, RZ ;  /* 0x00000040cd187810 */ /* 0x000fe20007ffe0ff */
[----:B------:R-:W-:Y:S01]  /*10d0*/  UIMAD.WIDE.U32 UR22, UR21, UR4, UR22 ;  /* 0x00000004151672a5 */ /* 0x000fe2000f8e0016 */
[----:B------:R-:W-:Y:S01]  /*10e0*/  IMAD R2, R2, c[0x0][0x2c4], R0 ;  /* 0x0000b10002027a24 */ /* 0x000fe200078e0200 */
[----:B------:R-:W-:Y:S01]  /*10f0*/  UISETP.GE.AND UP0, UPT, UR7, 0x2, UPT ;  /* 0x000000020700788c */ /* 0x000fe2000bf06270 */
[----:B------:R-:W-:Y:S01]  /*1100*/  IMAD R4, R4, c[0x0][0x1b0], RZ ;  /* 0x00006c0004047a24 */ /* 0x000fe200078e02ff */
[----:B------:R-:W-:Y:S01]  /*1110*/  UIADD3 UR5, UR23, UR5, URZ ;  /* 0x0000000517057290 */ /* 0x000fe2000fffe03f */
[----:B------:R-:W-:Y:S01]  /*1120*/  SHF.R.S32.HI R204, RZ, 0x1f, R24 ;  /* 0x0000001fffcc7819 */ /* 0x000fe20000011418 */
[----:B-1----:R-:W-:Y:S01]  /*1130*/  IMAD.U32 R9, RZ, RZ, UR23 ;  /* 0x00000017ff097e24 */ /* 0x002fe2000f8e00ff */
[----:B------:R-:W-:Y:S01]  /*1140*/  SHF.R.S32.HI R0, RZ, 0x1f, R2 ;  /* 0x0000001fff007819 */ /* 0x000fe20000011402 */
[----:B------:R-:W-:Y:S01]  /*1150*/  IMAD.U32 R8, RZ, RZ, UR22 ;  /* 0x00000016ff087e24 */ /* 0x000fe2000f8e00ff */
[----:B------:R-:W-:Y:S01]  /*1160*/  ULDC UR4, c[0x0][0x2c4] ;  /* 0x0000b10000047ab9 */ /* 0x000fe20000000800 */
[----:B------:R-:W-:Y:S01]  /*1170*/  IMAD.U32 R9, RZ, RZ, UR5 ;  /* 0x00000005ff097e24 */ /* 0x000fe2000f8e00ff */
[----:B------:R-:W-:Y:S01]  /*1180*/  UIMAD UR4, UR12, UR4, URZ ;  /* 0x000000040c0472a4 */ /* 0x000fe2000f8e023f */
[C---:B------:R-:W-:Y:S01]  /*1190*/  IMAD R4, R7.reuse, c[0x0][0x1b4], R4 ;  /* 0x00006d0007047a24 */ /* 0x040fe200078e0204 */
[----:B------:R-:W-:Y:S01]  /*11a0*/  LEA.HI R204, R204, R24, RZ, 0x3 ;  /* 0x00000018cccc7211 */ /* 0x000fe200078f18ff */
[----:B------:R-:W-:Y:S01]  /*11b0*/  IMAD.WIDE.U32 R8, R7, c[0x0][0x1b0], R8 ;  /* 0x00006c0007087a25 */ /* 0x000fe200078e0008 */
[----:B------:R-:W-:Y:S01]  /*11c0*/  ISETP.GE.AND P5, PT, R24, c[0x0][0x198], PT ;  /* 0x0000660018007a0c */ /* 0x000fe20003fa6270 */
[----:B------:R-:W-:Y:S01]  /*11d0*/  ULEA UR22, UR7, 0xffffff80, 0x7 ;  /* 0xffffff8007167891 */ /* 0x000fe2000f8e383f */
[----:B------:R-:W-:Y:S01]  /*11e0*/  LOP3.LUT R204, R204, 0xfffffff8, RZ, 0xc0, !PT ;  /* 0xfffffff8cccc7812 */ /* 0x000fe200078ec0ff */
[----:B------:R-:W-:-:S02]  /*11f0*/  IMAD R0, R0, c[0x0][0x1a8], RZ ;  /* 0x00006a0000007a24 */ /* 0x000fc400078e02ff */
[----:B------:R-:W-:Y:S01]  /*1200*/  IMAD.IADD R9, R9, 0x1, R4 ;  /* 0x0000000109097824 */ /* 0x000fe200078e0204 */
[----:B------:R-:W-:Y:S01]  /*1210*/  SHF.R.U32.HI R4, RZ, 0x3, R10 ;  /* 0x00000003ff047819 */ /* 0x000fe2000001160a */
[----:B------:R-:W-:Y:S01]  /*1220*/  IMAD R0, R2, c[0x0][0x1ac], R0 ;  /* 0x00006b0002007a24 */ /* 0x000fe200078e0200 */
[----:B------:R-:W-:Y:S01]  /*1230*/  LOP3.LUT R10, R10, 0x38, R205, 0xf8, !PT ;  /* 0x000000380a0a7812 */ /* 0x000fe200078ef8cd */
[----:B------:R-:W-:Y:S01]  /*1240*/  IMAD.WIDE.U32 R8, R2, c[0x0][0x1a8], R8 ;  /* 0x00006a0002087a25 */ /* 0x000fe200078e0008 */
[----:B------:R-:W-:Y:S01]  /*1250*/  UIADD3 UR22, UR8, -UR22, URZ ;  /* 0x8000001608167290 */ /* 0x000fe2000fffe03f */
[----:B------:R-:W-:Y:S02]  /*1260*/  SHF.R.S32.HI R206, RZ, 0x1f, R204 ;  /* 0x0000001fffce7819 */ /* 0x000fe400000114cc */
[----:B------:R-:W-:Y:S01]  /*1270*/  IMAD.MOV R2, RZ, RZ, -R6 ;  /* 0x000000ffff027224 */ /* 0x000fe200078e0a06 */
[----:B------:R-:W-:Y:S01]  /*1280*/  LEA R6, P0, R8, c[0x0][0x160], 0x1 ;  /* 0x0000580008067a11 */ /* 0x000fe200078008ff */
[----:B------:R-:W-:Y:S01]  /*1290*/  IMAD.IADD R0, R9, 0x1, R0 ;  /* 0x0000000109007824 */ /* 0x000fe200078e0200 */
[----:B------:R-:W-:Y:S01]  /*12a0*/  LOP3.LUT R10, R10, R4, RZ, 0x3c, !PT ;  /* 0x000000040a0a7212 */ /* 0x000fe200078e3cff */
[----:B------:R-:W-:Y:S01]  /*12b0*/  IMAD R236, R2, c[0x0][0x2b8], R236 ;  /* 0x0000ae0002ec7a24 */ /* 0x000fe200078e02ec */
[----:B------:R-:W-:Y:S01]  /*12c0*/  IADD3 R2, R3, UR10, RZ ;  /* 0x0000000a03027c10 */ /* 0x000fe2000fffe0ff */
[----:B------:R-:W-:Y:S01]  /*12d0*/  IMAD.WIDE R38, R205, 0x2, RZ ;  /* 0x00000002cd267825 */ /* 0x000fe200078e02ff */
[----:B------:R-:W-:-:S02]  /*12e0*/  LEA.HI.X R0, R8, c[0x0][0x164], R0, 0x1, P0 ;  /* 0x0000590008007a11 */ /* 0x000fc400000f0c00 */
[----:B------:R-:W-:Y:S01]  /*12f0*/  SHFL.IDX PT, R8, R6, RZ, 0x181f ;  /* 0x00181fff06087589 */ /* 0x000fe200000e0000 */
[----:B------:R-:W-:Y:S02]  /*1300*/  ISETP.GE.AND P0, PT, R2, UR4, PT ;  /* 0x0000000402007c0c */ /* 0x000fe4000bf06270 */
[----:B------:R-:W-:Y:S01]  /*1310*/  LOP3.LUT R237, R10, 0xfffffe00, R237, 0xf8, !PT ;  /* 0xfffffe000aed7812 */ /* 0x000fe200078ef8ed */
[----:B------:R-:W1:Y:S01]  /*1320*/  SHFL.IDX PT, R9, R0, RZ, 0x181f ;  /* 0x00181fff00097589 */ /* 0x000e6200000e0000 */
[----:B------:R-:W-:Y:S01]  /*1330*/  SHF.R.S32.HI R22, RZ, 0x1f, R236 ;  /* 0x0000001fff167819 */ /* 0x000fe200000114ec */
[----:B------:R-:W-:Y:S01]  /*1340*/  IMAD.WIDE.U32 R10, R236, c[0x0][0x1e0], RZ ;  /* 0x00007800ec0a7a25 */ /* 0x000fe200078e00ff */
[----:B------:R-:W-:Y:S02]  /*1350*/  IADD3 R7, R2, 0x20, RZ ;  /* 0x0000002002077810 */ /* 0x000fe40007ffe0ff */
[----:B------:R-:W-:Y:S01]  /*1360*/  SHF.R.S32.HI R4, RZ, 0x4, R12 ;  /* 0x00000004ff047819 */ /* 0x000fe2000001140c */
[----:B------:R-:W-:Y:S01]  /*1370*/  IMAD.SHL.U32 R237, R237, 0x2, RZ ;  /* 0x00000002eded7824 */ /* 0x000fe200078e00ff */
[----:B------:R-:W-:Y:S01]  /*1380*/  ISETP.GE.AND P4, PT, R7, UR4, PT ;  /* 0x0000000407007c0c */ /* 0x000fe2000bf86270 */
[----:B------:R-:W-:Y:S01]  /*1390*/  IMAD R18, R22, c[0x0][0x1e0], RZ ;  /* 0x0000780016127a24 */ /* 0x000fe200078e02ff */
[----:B------:R-:W-:Y:S01]  /*13a0*/  IADD3 R7, R2, 0x40, RZ ;  /* 0x0000004002077810 */ /* 0x000fe20007ffe0ff */
[----:B------:R-:W-:Y:S01]  /*13b0*/  IMAD R22, R22, c[0x0][0x208], RZ ;  /* 0x0000820016167a24 */ /* 0x000fe200078e02ff */
[----:B------:R-:W-:Y:S01]  /*13c0*/  IADD3 R2, R2, 0x60, RZ ;  /* 0x0000006002027810 */ /* 0x000fe20007ffe0ff */
[----:B------:R-:W-:Y:S01]  /*13d0*/  IMAD R18, R236, c[0x0][0x1e4], R18 ;  /* 0x00007900ec127a24 */ /* 0x000fe200078e0212 */
[----:B------:R-:W-:Y:S01]  /*13e0*/  LEA.HI R234, R12, R4, RZ, 0x1 ;  /* 0x000000040cea7211 */ /* 0x000fe200078f08ff */
[----:B------:R-:W-:Y:S01]  /*13f0*/  IMAD R22, R236, c[0x0][0x20c], R22 ;  /* 0x00008300ec167a24 */ /* 0x000fe200078e0216 */
[----:B------:R-:W-:Y:S01]  /*1400*/  ISETP.GE.AND P2, PT, R7, UR4, PT ;  /* 0x0000000407007c0c */ /* 0x000fe2000bf46270 */
[----:B------:R-:W-:Y:S01]  /*1410*/  IMAD.IADD R19, R11, 0x1, R18 ;  /* 0x000000010b137824 */ /* 0x000fe200078e0212 */
[----:B------:R-:W-:Y:S01]  /*1420*/  ISETP.GE.AND P1, PT, R2, UR4, PT ;  /* 0x0000000402007c0c */ /* 0x000fe2000bf26270 */
[----:B------:R-:W-:Y:S01]  /*1430*/  ULDC.64 UR4, c[0x0][0x1e8] ;  /* 0x00007a0000047ab9 */ /* 0x000fe20000000a00 */
[----:B------:R-:W-:Y:S01]  /*1440*/  IMAD.MOV.U32 R18, RZ, RZ, R10 ;  /* 0x000000ffff127224 */ /* 0x000fe200078e000a */
[----:B------:R-:W-:Y:S01]  /*1450*/  LOP3.LUT R234, R234, 0xfffffffe, RZ, 0xc0, !PT ;  /* 0xfffffffeeaea7812 */ /* 0x000fe200078ec0ff */
[----:B------:R-:W-:Y:S01]  /*1460*/  UIMAD.WIDE.U32 UR20, UR9, UR4, URZ ;  /* 0x00000004091472a5 */ /* 0x000fe2000f8e003f */
[----:B------:R-:W-:Y:S01]  /*1470*/  SHFL.IDX PT, R10, R6, 0x2, 0x181f ;  /* 0x00581f00060a7f89 */ /* 0x000fe200000e0000 */
[----:B------:R-:W-:Y:S01]  /*1480*/  UIMAD UR4, UR16, UR4, URZ ;  /* 0x00000004100472a4 */ /* 0x000fe2000f8e023f */
[----:B-1----:R-:W-:Y:S01]  /*1490*/  @!P0 IMAD.WIDE R14, R205, 0x2, R8 ;  /* 0x00000002cd0e8825 */ /* 0x002fe200078e0208 */
[----:B------:R-:W-:Y:S01]  /*14a0*/  LOP3.LUT R12, R12, 0xfffffff0, RZ, 0xc0, !PT ;  /* 0xfffffff00c0c7812 */ /* 0x000fe200078ec0ff */
[----:B------:R-:W1:Y:S01]  /*14b0*/  SHFL.IDX PT, R11, R0, 0x2, 0x181f ;  /* 0x00581f00000b7f89 */ /* 0x000e6200000e0000 */
[----:B------:R-:W-:Y:S01]  /*14c0*/  UIMAD UR4, UR9, UR5, UR4 ;  /* 0x00000005090472a4 */ /* 0x000fe2000f8e0204 */
[----:B------:R-:W-:Y:S01]  /*14d0*/  IMAD.IADD R234, R4, 0x1, -R234 ;  /* 0x0000000104ea7824 */ /* 0x000fe200078e0aea */
[----:B------:R-:W-:Y:S01]  /*14e0*/  IADD3 R36, -R3, UR22, RZ ;  /* 0x0000001603247c10 */ /* 0x000fe2000fffe1ff */
[----:B------:R3:W-:Y:S01]  /*14f0*/  @!P0 LDGSTS.E.BYPASS.LTC128B.128 [R237+0x100], [R14.64], !P6 ;  /* 0x001000000eed8fae */ /* 0x0007e2000f101d4e */
[----:B------:R-:W-:Y:S01]  /*1500*/  @!P0 IMAD.WIDE R8, R204, 0x2, R8 ;  /* 0x00000002cc088825 */ /* 0x000fe200078e0208 */
[----:B------:R-:W-:Y:S01]  /*1510*/  UIADD3 UR17, UR21, UR4, URZ ;  /* 0x0000000415117290 */ /* 0x000fe2000fffe03f */
[----:B------:R-:W-:Y:S01]  /*1520*/  IADD3 R244, R237, 0x100, RZ ;  /* 0x00000100edf47810 */ /* 0x000fe20007ffe0ff */
[----:B------:R-:W-:Y:S01]  /*1530*/  SHFL.IDX PT, R7, R0, 0x3, 0x181f ;  /* 0x00781f0000077f89 */ /* 0x000fe200000e0000 */
[----:B------:R-:W-:Y:S01]  /*1540*/  IMAD.IADD R12, R5, 0x1, -R12 ;  /* 0x00000001050c7824 */ /* 0x000fe200078e0a0c */
[----:B------:R-:W-:Y:S01]  /*1550*/  ULDC.64 UR4, c[0x0][0x210] ;  /* 0x0000840000047ab9 */ /* 0x000fe20000000a00 */
[----:B------:R-:W-:Y:S01]  /*1560*/  IMAD.SHL.U32 R3, R3, 0x8, RZ ;  /* 0x0000000803037824 */ /* 0x000fe200078e00ff */
[----:B------:R4:W-:Y:S01]  /*1570*/  @!P0 LDGSTS.E.BYPASS.LTC128B.128 [R237+0x4100], [R8.64], !P5 ;  /* 0x0410000008ed8fae */ /* 0x0009e2000e901d4e */
[----:B------:R-:W-:Y:S01]  /*1580*/  UIMAD UR16, UR16, UR4, URZ ;  /* 0x00000004101072a4 */ /* 0x000fe2000f8e023f */
[----:B------:R-:W-:Y:S01]  /*1590*/  SHF.R.S32.HI R2, RZ, 0x1f, R12 ;  /* 0x0000001fff027819 */ /* 0x000fe2000001140c */
[----:B------:R-:W-:Y:S01]  /*15a0*/  UIMAD.WIDE.U32 UR24, UR9, UR4, URZ ;  /* 0x00000004091872a5 */ /* 0x000fe2000f8e003f */
[----:B------:R-:W-:Y:S01]  /*15b0*/  IADD3 R243, R237, 0x4100, RZ ;  /* 0x00004100edf37810 */ /* 0x000fe20007ffe0ff */
[----:B------:R-:W-:Y:S01]  /*15c0*/  UIMAD UR16, UR9, UR5, UR16 ;  /* 0x00000005091072a4 */ /* 0x000fe2000f8e0210 */
[----:B------:R-:W-:-:S02]  /*15d0*/  LEA.HI R2, R2, R12, RZ, 0x3 ;  /* 0x0000000c02027211 */ /* 0x000fc400078f18ff */
[C---:B------:R-:W-:Y:S01]  /*15e0*/  IADD3 R242, R237.reuse, 0x1100, RZ ;  /* 0x00001100edf27810 */ /* 0x040fe20007ffe0ff */
[----:B------:R-:W-:Y:S01]  /*15f0*/  UIADD3 UR16, UR25, UR16, URZ ;  /* 0x0000001019107290 */ /* 0x000fe2000fffe03f */
[C---:B------:R-:W-:Y:S01]  /*1600*/  IADD3 R241, R237.reuse, 0x5100, RZ ;  /* 0x00005100edf17810 */ /* 0x040fe20007ffe0ff */
[----:B-1----:R-:W-:Y:S01]  /*1610*/  @!P2 IMAD.WIDE R26, R204, 0x2, R10 ;  /* 0x00000002cc1aa825 */ /* 0x002fe200078e020a */
[C---:B------:R-:W-:Y:S02]  /*1620*/  IADD3 R240, R237.reuse, 0x2100, RZ ;  /* 0x00002100edf07810 */ /* 0x040fe40007ffe0ff */
[----:B------:R-:W-:Y:S01]  /*1630*/  IADD3 R239, R237, 0x6100, RZ ;  /* 0x00006100edef7810 */ /* 0x000fe20007ffe0ff */
[----:B---3--:R-:W-:Y:S04]  /*1640*/  SHFL.IDX PT, R14, R6, 0x1, 0x181f ;  /* 0x00381f00060e7f89 */ /* 0x008fe800000e0000 */
[----:B------:R1:W3:Y:S04]  /*1650*/  SHFL.IDX PT, R15, R0, 0x1, 0x181f ;  /* 0x00381f00000f7f89 */ /* 0x0002e800000e0000 */
[----:B------:R-:W5:Y:S01]  /*1660*/  SHFL.IDX PT, R6, R6, 0x3, 0x181f ;  /* 0x00781f0006067f89 */ /* 0x000f6200000e0000 */
[----:B-1----:R-:W-:Y:S01]  /*1670*/  LOP3.LUT R0, R2, 0xfffffff8, RZ, 0xc0, !PT ;  /* 0xfffffff802007812 */ /* 0x002fe200078ec0ff */
[----:B---3--:R-:W-:-:S04]  /*1680*/  @!P4 IMAD.WIDE R16, R205, 0x2, R14 ;  /* 0x00000002cd10c825 */ /* 0x008fc800078e020e */
[----:B------:R-:W-:Y:S01]  /*1690*/  IMAD.IADD R0, R12, 0x1, -R0 ;  /* 0x000000010c007824 */ /* 0x000fe200078e0a00 */
[----:B------:R1:W-:Y:S01]  /*16a0*/  @!P4 LDGSTS.E.BYPASS.LTC128B.128 [R237+0x1100], [R16.64], !P6 ;  /* 0x0110000010edcfae */ /* 0x0003e2000f101d4e */
[----:B------:R-:W-:Y:S02]  /*16b0*/  IMAD.SHL.U32 R2, R2, 0x40, RZ ;  /* 0x0000004002027824 */ /* 0x000fe400078e00ff */
[----:B-1----:R-:W-:-:S04]  /*16c0*/  @!P2 IMAD.WIDE R16, R205, 0x2, R10 ;  /* 0x00000002cd10a825 */ /* 0x002fc800078e020a */
[----:B-----5:R-:W-:-:S04]  /*16d0*/  @!P1 IMAD.WIDE R10, R205, 0x2, R6 ;  /* 0x00000002cd0a9825 */ /* 0x020fc800078e0206 */
[----:B------:R-:W-:Y:S01]  /*16e0*/  @!P1 IMAD.WIDE R6, R204, 0x2, R6 ;  /* 0x00000002cc069825 */ /* 0x000fe200078e0206 */
[----:B--2---:R-:W-:-:S03]  /*16f0*/  SHF.R.S32.HI R21, RZ, 0x1f, R235 ;  /* 0x0000001fff157819 */ /* 0x004fc600000114eb */
[----:B------:R-:W-:-:S04]  /*1700*/  IMAD.WIDE.U32 R18, R235, c[0x0][0x1f0], R18 ;  /* 0x00007c00eb127a25 */ /* 0x000fc800078e0012 */
[----:B------:R-:W-:Y:S01]  /*1710*/  IMAD R4, R21, c[0x0][0x1f0], RZ ;  /* 0x00007c0015047a24 */ /* 0x000fe200078e02ff */
[----:B----4-:R-:W-:-:S03]  /*1720*/  IADD3 R9, P0, R18, UR20, RZ ;  /* 0x0000001412097c10 */ /* 0x010fc6000ff1e0ff */
        /* <DEDUP_REMOVED lines=9> */
[----:B------:R-:W2:Y:S04]  /*17c0*/  SHFL.IDX PT, R13, R4, 0x1, 0x181f ;  /* 0x00381f00040d7f89 */ /* 0x000ea800000e0000 */
[----:B------:R1:W-:Y:S01]  /*17d0*/  @!P4 LDGSTS.E.BYPASS.LTC128B.128 [R237+0x5100], [R18.64], !P5 ;  /* 0x0510000012edcfae */ /* 0x0003e2000e901d4e */
[----:B------:R-:W-:-:S03]  /*17e0*/  ISETP.GE.AND P4, PT, R24, c[0x0][0x1d4], PT ;  /* 0x0000750018007a0c */ /* 0x000fc60003f86270 */
[----:B------:R3:W-:Y:S01]  /*17f0*/  @!P2 LDGSTS.E.BYPASS.LTC128B.128 [R237+0x2100], [R16.64], !P6 ;  /* 0x0210000010edafae */ /* 0x0007e2000f101d4e */
[----:B------:R-:W-:-:S03]  /*1800*/  SEL R209, RZ, 0x10, P4 ;  /* 0x00000010ffd17807 */ /* 0x000fc60002000000 */
[----:B------:R4:W-:Y:S01]  /*1810*/  @!P2 LDGSTS.E.BYPASS.LTC128B.128 [R237+0x6100], [R26.64], !P5 ;  /* 0x061000001aedafae */ /* 0x0009e2000e901d4e */
[----:B------:R-:W-:-:S03]  /*1820*/  ISETP.GE.AND P2, PT, R36, 0x21, PT ;  /* 0x000000212400780c */ /* 0x000fc60003f46270 */
[----:B------:R5:W-:Y:S01]  /*1830*/  @!P1 LDGSTS.E.BYPASS.LTC128B.128 [R237+0x3100], [R10.64], !P6 ;  /* 0x031000000aed9fae */ /* 0x000be2000f101d4e */
[----:B------:R-:W-:-:S03]  /*1840*/  ISETP.GE.AND P6, PT, R36, 0x1, PT ;  /* 0x000000012400780c */ /* 0x000fc60003fc6270 */
[----:B------:R-:W-:Y:S04]  /*1850*/  SHFL.IDX PT, R9, R4, 0x3, 0x181f ;  /* 0x00781f0004097f89 */ /* 0x000fe800000e0000 */
[----:B------:R4:W-:Y:S01]  /*1860*/  @!P1 LDGSTS.E.BYPASS.LTC128B.128 [R237+0x7100], [R6.64], !P5 ;  /* 0x0710000006ed9fae */ /* 0x0009e2000e901d4e */
[----:B------:R-:W-:Y:S02]  /*1870*/  ISETP.GE.AND P5, PT, R205, c[0x0][0x1d4], PT ;  /* 0x00007500cd007a0c */ /* 0x000fe40003fa6270 */
[----:B------:R-:W-:Y:S01]  /*1880*/  ISETP.GE.AND P1, PT, R36, 0x41, PT ;  /* 0x000000412400780c */ /* 0x000fe20003f26270 */
[----:B------:R-:W0:Y:S02]  /*1890*/  LDGDEPBAR ;  /* 0x00000000000079af */ /* 0x000e240000000000 */
[----:B-1----:R-:W-:-:S04]  /*18a0*/  @P6 IMAD.WIDE R18, R204, 0x2, R14 ;  /* 0x00000002cc126825 */ /* 0x002fc800078e020e */
[----:B---3--:R-:W-:-:S04]  /*18b0*/  @P6 IMAD.WIDE R16, R205, 0x2, R14 ;  /* 0x00000002cd106825 */ /* 0x008fc800078e020e */
[--C-:B--2---:R-:W-:Y:S01]  /*18c0*/  @P2 IMAD.WIDE R14, R205, 0x2, R12.reuse ;  /* 0x00000002cd0e2825 */ /* 0x104fe200078e020c */
[----:B------:R1:W-:Y:S03]  /*18d0*/  @P6 LDGSTS.E.BYPASS.LTC128B.128 [R237+0x8100], [R16.64], !P5 ;  /* 0x0810000010ed6fae */ /* 0x0003e6000e901d4e */
[----:B------:R-:W-:Y:S01]  /*18e0*/  @P2 IMAD.WIDE R12, R204, 0x2, R12 ;  /* 0x00000002cc0c2825 */ /* 0x000fe200078e020c */
[----:B-----5:R-:W-:Y:S04]  /*18f0*/  SHFL.IDX PT, R10, R8, 0x2, 0x181f ;  /* 0x00581f00080a7f89 */ /* 0x020fe800000e0000 */
[----:B------:R2:W3:Y:S01]  /*1900*/  SHFL.IDX PT, R11, R4, 0x2, 0x181f ;  /* 0x00581f00040b7f89 */ /* 0x0004e200000e0000 */
[----:B----4-:R-:W-:-:S03]  /*1910*/  IMAD.SHL.U32 R6, R234, 0x8, RZ ;  /* 0x00000008ea067824 */ /* 0x010fc600078e00ff */
[----:B------:R-:W4:Y:S04]  /*1920*/  SHFL.IDX PT, R8, R8, 0x3, 0x181f ;  /* 0x00781f0008087f89 */ /* 0x000f2800000e0000 */
[----:B------:R1:W-:Y:S04]  /*1930*/  @P6 LDGSTS.E.BYPASS.LTC128B.128 [R237+0xc100], [R18.64], !P4 ;  /* 0x0c10000012ed6fae */ /* 0x0003e8000e101d4e */
[----:B------:R5:W-:Y:S04]  /*1940*/  @P2 LDGSTS.E.BYPASS.LTC128B.128 [R237+0x9100], [R14.64], !P5 ;  /* 0x091000000eed2fae */ /* 0x000be8000e901d4e */
[----:B------:R1:W-:Y:S01]  /*1950*/  @P2 LDGSTS.E.BYPASS.LTC128B.128 [R237+0xd100], [R12.64], !P4 ;  /* 0x0d1000000ced2fae */ /* 0x0003e2000e101d4e */
[----:B--2---:R-:W-:-:S05]  /*1960*/  IMAD.SHL.U32 R4, R0, 0x40, RZ ;  /* 0x0000004000047824 */ /* 0x004fca00078e00ff */
[----:B------:R-:W-:-:S04]  /*1970*/  LOP3.LUT R4, R4, 0x1c0, RZ, 0xc0, !PT ;  /* 0x000001c004047812 */ /* 0x000fc800078ec0ff */
[----:B------:R-:W-:Y:S02]  /*1980*/  LOP3.LUT R6, R4, 0x8, R6, 0xf8, !PT ;  /* 0x0000000804067812 */ /* 0x000fe400078ef806 */
[----:B------:R-:W-:-:S04]  /*1990*/  SHF.R.U32.HI R4, RZ, 0x3, R4 ;  /* 0x00000003ff047819 */ /* 0x000fc80000011604 */
[----:B------:R-:W-:Y:S01]  /*19a0*/  LOP3.LUT R4, R6, R4, RZ, 0x3c, !PT ;  /* 0x0000000406047212 */ /* 0x000fe200078e3cff */
[----:B---3--:R-:W-:-:S03]  /*19b0*/  @P1 IMAD.WIDE R6, R205, 0x2, R10 ;  /* 0x00000002cd061825 */ /* 0x008fc600078e020a */
[----:B------:R-:W-:Y:S01]  /*19c0*/  LOP3.LUT R4, R4, 0xfffffe00, R2, 0xf8, !PT ;  /* 0xfffffe0004047812 */ /* 0x000fe200078ef802 */
[----:B-----5:R-:W-:Y:S01]  /*19d0*/  @P1 IMAD.WIDE R14, R204, 0x2, R10 ;  /* 0x00000002cc0e1825 */ /* 0x020fe200078e020a */
[----:B------:R2:W-:Y:S03]  /*19e0*/  @P1 LDGSTS.E.BYPASS.LTC128B.128 [R237+0xa100], [R6.64], !P5 ;  /* 0x0a10000006ed1fae */ /* 0x0005e6000e901d4e */
[--C-:B----4-:R-:W-:Y:S01]  /*19f0*/  @P0 IMAD.WIDE R10, R205, 0x2, R8.reuse ;  /* 0x00000002cd0a0825 */ /* 0x110fe200078e0208 */
[----:B------:R3:W-:Y:S01]  /*1a00*/  @P1 LDGSTS.E.BYPASS.LTC128B.128 [R237+0xe100], [R14.64], !P4 ;  /* 0x0e1000000eed1fae */ /* 0x0007e2000e101d4e */
[----:B------:R-:W-:Y:S02]  /*1a10*/  R2P PR, R0, 0x6 ;  /* 0x0000000600007804 */ /* 0x000fe40000000000 */
[----:B------:R-:W-:Y:S01]  /*1a20*/  @P0 IMAD.WIDE R8, R204, 0x2, R8 ;  /* 0x00000002cc080825 */ /* 0x000fe200078e0208 */
[----:B------:R4:W-:Y:S03]  /*1a30*/  @P0 LDGSTS.E.BYPASS.LTC128B.128 [R237+0xb100], [R10.64], !P5 ;  /* 0x0b1000000aed0fae */ /* 0x0009e6000e901d4e */
[----:B------:R-:W-:Y:S01]  /*1a40*/  IMAD.MOV.U32 R0, RZ, RZ, 0x20 ;  /* 0x00000020ff007424 */ /* 0x000fe200078e00ff */
[----:B------:R5:W-:Y:S01]  /*1a50*/  @P0 LDGSTS.E.BYPASS.LTC128B.128 [R237+0xf100], [R8.64], !P4 ;  /* 0x0f10000008ed0fae */ /* 0x000be2000e101d4e */
[----:B------:R-:W-:-:S03]  /*1a60*/  LOP3.LUT P0, RZ, R20, 0x2, RZ, 0xc0, !PT ;  /* 0x0000000214ff7812 */ /* 0x000fc6000780c0ff */
[----:B------:R-:W0:Y:S01]  /*1a70*/  LDGDEPBAR ;  /* 0x00000000000079af */ /* 0x000e220000000000 */
[----:B--2---:R-:W-:Y:S01]  /*1a80*/  IMAD.SHL.U32 R6, R20, 0x40, RZ ;  /* 0x0000004014067824 */ /* 0x004fe200078e00ff */
[----:B------:R-:W-:-:S04]  /*1a90*/  LEA.HI R7, R112, R5, RZ, 0x5 ;  /* 0x0000000570077211 */ /* 0x000fc800078f28ff */
[----:B-----5:R-:W-:Y:S01]  /*1aa0*/  LOP3.LUT R8, R6, 0x1c0, RZ, 0xc0, !PT ;  /* 0x000001c006087812 */ /* 0x020fe200078ec0ff */
[----:B------:R-:W-:-:S04]  /*1ab0*/  DEPBAR.LE SB0, 0x1 ;  /* 0x000080400000791a */ /* 0x000fc80000000000 */
[----:B------:R-:W-:Y:S02]  /*1ac0*/  SHF.R.S32.HI R6, RZ, 0x5, R7 ;  /* 0x00000005ff067819 */ /* 0x000fe40000011407 */
[----:B------:R-:W-:Y:S01]  /*1ad0*/  LOP3.LUT R2, R8, 0x8, R3, 0xf8, !PT ;  /* 0x0000000808027812 */ /* 0x000fe200078ef803 */
[----:B------:R-:W-:Y:S01]  /*1ae0*/  IMAD.MOV.U32 R3, RZ, RZ, 0x10 ;  /* 0x00000010ff037424 */ /* 0x000fe200078e00ff */
[----:B------:R-:W-:Y:S01]  /*1af0*/  SHF.R.U32.HI R8, RZ, 0x3, R8 ;  /* 0x00000003ff087819 */ /* 0x000fe20000011608 */
[----:B------:R-:W-:-:S03]  /*1b00*/  IMAD R184, R6, 0x400, R4 ;  /* 0x0000040006b87824 */ /* 0x000fc600078e0204 */
[----:B------:R-:W-:Y:S02]  /*1b10*/  LOP3.LUT R2, R2, R8, RZ, 0x3c, !PT ;  /* 0x0000000802027212 */ /* 0x000fe400078e3cff */
        /* <DEDUP_REMOVED lines=8> */
[----:B------:R-:W-:-:S02]  /*1ba0*/  IMAD R196, R2, 0x2, R196 ;  /* 0x0000000202c47824 */ /* 0x000fc400078e02c4 */
[----:B------:R-:W-:Y:S01]  /*1bb0*/  IMAD R200, R2, 0x2, R188 ;  /* 0x0000000202c87824 */ /* 0x000fe200078e02bc */
[----:B------:R-:W-:Y:S01]  /*1bc0*/  SEL R0, R0, 0xffffffe0, !P2 ;  /* 0xffffffe000007807 */ /* 0x000fe20005000000 */
[----:B------:R-:W-:-:S04]  /*1bd0*/  IMAD.SHL.U32 R234, R234, 0x2, RZ ;  /* 0x00000002eaea7824 */ /* 0x000fc800078e00ff */
[----:B------:R-:W-:Y:S01]  /*1be0*/  IMAD R231, R0, 0x2, R234 ;  /* 0x0000000200e77824 */ /* 0x000fe200078e02ea */
[C---:B------:R-:W-:Y:S02]  /*1bf0*/  IADD3 R8, R234.reuse, 0x8100, RZ ;  /* 0x00008100ea087810 */ /* 0x040fe40007ffe0ff */
[----:B------:R-:W-:Y:S02]  /*1c00*/  IADD3 R233, R234, 0x8120, RZ ;  /* 0x00008120eae97810 */ /* 0x000fe40007ffe0ff */
[----:B------:R-:W-:-:S04]  /*1c10*/  @P0 IADD3 R233, R8, -0x20, RZ ;  /* 0xffffffe008e90810 */ /* 0x000fc80007ffe0ff */
[C---:B------:R-:W-:Y:S01]  /*1c20*/  IADD3 R227, R233.reuse, 0x800, RZ ;  /* 0x00000800e9e37810 */ /* 0x040fe20007ffe0ff */
        /* <DEDUP_REMOVED lines=26> */
[----:B------:R-:W2:Y:S04]  /*1dd0*/  LDSM.16.M88.4 R56, [R234+0x8900] ;  /* 0x00890000ea38783b */ /* 0x000ea80000000200 */
[----:B------:R-:W5:Y:S04]  /*1de0*/  LDSM.16.M88.4 R64, [R234+0x8100] ;  /* 0x00810000ea40783b */ /* 0x000f680000000200 */
[----:B-1----:R-:W1:Y:S04]  /*1df0*/  LDSM.16.M88.4 R16, [R233+0x800] ;  /* 0x00080000e910783b */ /* 0x002e680000000200 */
[----:B----4-:R-:W4:Y:S04]  /*1e00*/  LDSM.16.M88.4 R8, [R233] ;  /* 0x00000000e908783b */ /* 0x010f280000000200 */
[----:B------:R-:W1:Y:S04]  /*1e10*/  LDSM.16.M88.4 R40, [R234+0x9900] ;  /* 0x00990000ea28783b */ /* 0x000e680000000200 */
[----:B------:R-:W1:Y:S04]  /*1e20*/  LDSM.16.M88.4 R48, [R234+0x9100] ;  /* 0x00910000ea30783b */ /* 0x000e680000000200 */
[----:B---3--:R-:W-:Y:S04]  /*1e30*/  LDSM.16.M88.4 R12, [R233+0x1000] ;  /* 0x00100000e90c783b */ /* 0x008fe80000000200 */
[----:B------:R-:W-:Y:S04]  /*1e40*/  LDSM.16.M88.4 R28, [R234+0xa100] ;  /* 0x00a10000ea1c783b */ /* 0x000fe80000000200 */
[----:B------:R-:W-:Y:S04]  /*1e50*/  LDSM.16.M88.4 R148, [R234+0xb100] ;  /* 0x00b10000ea94783b */ /* 0x000fe80000000200 */
[----:B------:R-:W-:Y:S01]  /*1e60*/  LDSM.16.M88.4 R80, [R233+0x2800] ;  /* 0x00280000e950783b */ /* 0x000fe20000000200 */
[C---:B--2---:R-:W-:Y:S03]  /*1e70*/  HMMA.16816.F32 R60, R136.reuse, R56, RZ ;  /* 0x00000038883c723c */ /* 0x044fe600000018ff */
[----:B------:R-:W-:Y:S05]  /*1e80*/  LDSM.16.M88.4 R84, [R233+0x3800] ;  /* 0x00380000e954783b */ /* 0x000fea0000000200 */
[C---:B------:R-:W-:Y:S08]  /*1e90*/  HMMA.16816.F32 R56, R136.reuse, R58, RZ ;  /* 0x0000003a8838723c */ /* 0x040ff000000018ff */
[C---:B-----5:R-:W-:Y:S08]  /*1ea0*/  HMMA.16816.F32 R68, R136.reuse, R64, RZ ;  /* 0x000000408844723c */ /* 0x060ff000000018ff */
[----:B------:R-:W-:Y:S08]  /*1eb0*/  HMMA.16816.F32 R64, R136, R66, RZ ;  /* 0x000000428840723c */ /* 0x000ff000000018ff */
[C---:B-1----:R-:W-:Y:S07]  /*1ec0*/  HMMA.16816.F32 R60, R140.reuse, R16, R60 ;  /* 0x000000108c3c723c */ /* 0x042fee000000183c */
[----:B------:R-:W-:Y:S01]  /*1ed0*/  IMAD.WIDE.U32 R16, R236, c[0x0][0x208], RZ ;  /* 0x00008200ec107a25 */ /* 0x000fe200078e00ff */
[----:B------:R-:W-:Y:S03]  /*1ee0*/  HMMA.16816.F32 R56, R140, R18, R56 ;  /* 0x000000128c38723c */ /* 0x000fe60000001838 */
[----:B------:R-:W-:-:S04]  /*1ef0*/  IMAD.IADD R17, R17, 0x1, R22 ;  /* 0x0000000111117824 */ /* 0x000fc800078e0216 */
[----:B------:R-:W-:Y:S01]  /*1f00*/  IMAD R18, R21, c[0x0][0x218], RZ ;  /* 0x0000860015127a24 */ /* 0x000fe200078e02ff */
[C---:B----4-:R-:W-:Y:S01]  /*1f10*/  HMMA.16816.F32 R68, R140.reuse, R8, R68 ;  /* 0x000000088c44723c */ /* 0x050fe20000001844 */
[C---:B------:R-:W-:Y:S01]  /*1f20*/  IMAD.WIDE.U32 R16, R235.reuse, c[0x0][0x218], R16 ;  /* 0x00008600eb107a25 */ /* 0x040fe200078e0010 */
[----:B------:R-:W-:Y:S03]  /*1f30*/  LDSM.16.M88.4 R20, [R234+0xa900] ;  /* 0x00a90000ea14783b */ /* 0x000fe60000000200 */
[----:B------:R-:W-:Y:S01]  /*1f40*/  IMAD R18, R235, c[0x0][0x21c], R18 ;  /* 0x00008700eb127a24 */ /* 0x000fe200078e0212 */
[----:B------:R-:W-:Y:S02]  /*1f50*/  IADD3 R25, P0, R16, UR24, RZ ;  /* 0x0000001810197c10 */ /* 0x000fe4000ff1e0ff */
[----:B------:R-:W-:Y:S01]  /*1f60*/  HMMA.16816.F32 R64, R140, R10, R64 ;  /* 0x0000000a8c40723c */ /* 0x000fe20000001840 */
[----:B------:R-:W-:Y:S01]  /*1f70*/  LDSM.16.M88.4 R8, [R233+0x1800] ;  /* 0x00180000e908783b */ /* 0x000fe20000000200 */
[----:B------:R-:W-:-:S02]  /*1f80*/  IADD3.X R18, R17, UR16, R18, P0, !PT ;  /* 0x0000001011127c10 */ /* 0x000fc400087fe412 */
        /* <DEDUP_REMOVED lines=8> */
[----:B------:R-:W5:Y:S01]  /*2010*/  SHFL.IDX PT, R78, R78, 0x3, 0x181f ;  /* 0x00781f004e4e7f89 */ /* 0x000f6200000e0000 */
[C---:B------:R-:W-:Y:S03]  /*2020*/  HMMA.16816.F32 R48, R136.reuse, R50, RZ ;  /* 0x000000328830723c */ /* 0x040fe600000018ff */
[----:B------:R-:W5:Y:S04]  /*2030*/  SHFL.IDX PT, R17, R25, 0x1, 0x181f ;  /* 0x00381f0019117f89 */ /* 0x000f6800000e0000 */
[----:B------:R-:W5:Y:S01]  /*2040*/  SHFL.IDX PT, R37, R25, 0x2, 0x181f ;  /* 0x00581f0019257f89 */ /* 0x000f6200000e0000 */
[----:B-1----:R-:W-:Y:S01]  /*2050*/  IADD3 R26, P0, R90, R38, RZ ;  /* 0x000000265a1a7210 */ /* 0x002fe20007f1e0ff */
[----:B------:R-:W-:Y:S02]  /*2060*/  HMMA.16816.F32 R40, R136, R42, RZ ;  /* 0x0000002a8828723c */ /* 0x000fe400000018ff */
[----:B------:R-:W1:Y:S01]  /*2070*/  SHFL.IDX PT, R25, R25, 0x3, 0x181f ;  /* 0x00781f0019197f89 */ /* 0x000e6200000e0000 */
[----:B--2---:R-:W-:-:S02]  /*2080*/  IADD3 R18, P6, R38, R16, RZ ;  /* 0x0000001026127210 */ /* 0x004fc40007fde0ff */
[----:B---3--:R-:W-:-:S03]  /*2090*/  IADD3 R88, P1, R38, R76, RZ ;  /* 0x0000004c26587210 */ /* 0x008fc60007f3e0ff */
[----:B------:R-:W-:Y:S01]  /*20a0*/  HMMA.16816.F32 R44, R140, R8, R44 ;  /* 0x000000088c2c723c */ /* 0x000fe2000000182c */
[----:B----4-:R-:W-:Y:S01]  /*20b0*/  IMAD.X R27, R72, 0x1, R39, P0 ;  /* 0x00000001481b7824 */ /* 0x010fe200000e0627 */
[----:B-----5:R-:W-:-:S05]  /*20c0*/  IADD3 R38, P0, R38, R78, RZ ;  /* 0x0000004e26267210 */ /* 0x020fca0007f1e0ff */
[----:B------:R-:W-:Y:S01]  /*20d0*/  IMAD.WIDE R8, R204, 0x2, RZ ;  /* 0x00000002cc087825 */ /* 0x000fe200078e02ff */
[C---:B------:R-:W-:Y:S03]  /*20e0*/  HMMA.16816.F32 R52, R140.reuse, R12, R52 ;  /* 0x0000000c8c34723c */ /* 0x040fe60000001834 */
[C---:B------:R-:W-:Y:S01]  /*20f0*/  IMAD.X R19, R39.reuse, 0x1, R17, P6 ;  /* 0x0000000127137824 */ /* 0x040fe200030e0611 */
[----:B------:R-:W-:Y:S01]  /*2100*/  IADD3 R90, P6, R90, R8, RZ ;  /* 0x000000085a5a7210 */ /* 0x000fe20007fde0ff */
[----:B------:R-:W-:Y:S01]  /*2110*/  IMAD.X R89, R39, 0x1, R37, P1 ;  /* 0x0000000127597824 */ /* 0x000fe200008e0625 */
[----:B------:R-:W-:Y:S02]  /*2120*/  IADD3 R76, P1, R8, R76, RZ ;  /* 0x0000004c084c7210 */ /* 0x000fe40007f3e0ff */
[C---:B------:R-:W-:Y:S01]  /*2130*/  HMMA.16816.F32 R48, R140.reuse, R14, R48 ;  /* 0x0000000e8c30723c */ /* 0x040fe20000001830 */
[----:B------:R-:W-:Y:S01]  /*2140*/  IMAD.X R91, R72, 0x1, R9, P6 ;  /* 0x00000001485b7824 */ /* 0x000fe200030e0609 */
[----:B------:R-:W-:Y:S01]  /*2150*/  ISETP.GE.AND P6, PT, R205, c[0x0][0x1d4], PT ;  /* 0x00007500cd007a0c */ /* 0x000fe20003fc6270 */
[----:B-1----:R-:W-:Y:S01]  /*2160*/  IMAD.X R39, R39, 0x1, R25, P0 ;  /* 0x0000000127277824 */ /* 0x002fe200000e0619 */
[----:B------:R-:W-:Y:S01]  /*2170*/  IADD3 R16, P0, R8, R16, RZ ;  /* 0x0000001008107210 */ /* 0x000fe20007f1e0ff */
[C---:B------:R-:W-:Y:S01]  /*2180*/  IMAD.X R77, R9.reuse, 0x1, R37, P1 ;  /* 0x00000001094d7824 */ /* 0x040fe200008e0625 */
[----:B------:R-:W-:Y:S01]  /*2190*/  ISETP.GE.AND P1, PT, R24, c[0x0][0x1d4], PT ;  /* 0x0000750018007a0c */ /* 0x000fe20003f26270 */
[----:B------:R-:W1:Y:S01]  /*21a0*/  LDSM.16.M88.4 R12, [R233+0x2000] ;  /* 0x00200000e90c783b */ /* 0x000e620000000200 */
[----:B------:R-:W-:Y:S01]  /*21b0*/  HMMA.16816.F32 R40, R140, R10, R40 ;  /* 0x0000000a8c28723c */ /* 0x000fe20000001828 */
[----:B------:R-:W-:Y:S01]  /*21c0*/  IMAD.X R17, R9, 0x1, R17, P0 ;  /* 0x0000000109117824 */ /* 0x000fe200000e0611 */
[----:B------:R-:W-:Y:S01]  /*21d0*/  IADD3 R78, P0, R8, R78, RZ ;  /* 0x0000004e084e7210 */ /* 0x000fe20007f1e0ff */
[----:B------:R-:W-:Y:S01]  /*21e0*/  LDSM.16.M88.4 R72, [R233+0x3000] ;  /* 0x00300000e948783b */ /* 0x000fe20000000200 */
[----:B------:R-:W-:-:S03]  /*21f0*/  ISETP.LT.OR P2, PT, R36, 0x1, P1 ;  /* 0x000000012400780c */ /* 0x000fc60000f41670 */
[----:B------:R-:W-:Y:S01]  /*2200*/  IMAD.X R79, R9, 0x1, R25, P0 ;  /* 0x00000001094f7824 */ /* 0x000fe200000e0619 */
[C---:B------:R-:W-:Y:S01]  /*2210*/  ISETP.LT.OR P0, PT, R36.reuse, 0x1, P6 ;  /* 0x000000012400780c */ /* 0x040fe20003701670 */
[----:B------:R-:W2:Y:S01]  /*2220*/  LDSM.16.M88.4 R8, [R234+0xb900] ;  /* 0x00b90000ea08783b */ /* 0x000ea20000000200 */
[C---:B------:R-:W-:Y:S08]  /*2230*/  HMMA.16816.F32 R32, R136.reuse, R28, RZ ;  /* 0x0000001c8820723c */ /* 0x040ff000000018ff */
[----:B------:R-:W-:Y:S03]  /*2240*/  HMMA.16816.F32 R28, R136, R30, RZ ;  /* 0x0000001e881c723c */ /* 0x000fe600000018ff */
        /* <DEDUP_REMOVED lines=8> */
[C---:B------:R-:W-:Y:S02]  /*22d0*/  ISETP.LT.OR P0, PT, R36.reuse, 0x41, P6 ;  /* 0x000000412400780c */ /* 0x040fe40003701670 */
[C---:B------:R-:W-:Y:S01]  /*22e0*/  ISETP.LT.OR P6, PT, R36.reuse, 0x61, P6 ;  /* 0x000000612400780c */ /* 0x040fe200037c1670 */
[----:B------:R5:W-:Y:S01]  /*22f0*/  LDGSTS.E.BYPASS.LTC128B.128 [R237+0x5100], [R16.64], !P2 ;  /* 0x0510000010ed7fae */ /* 0x000be2000d101d4e */
[C---:B------:R-:W-:Y:S01]  /*2300*/  ISETP.LT.OR P2, PT, R36.reuse, 0x41, P1 ;  /* 0x000000412400780c */ /* 0x040fe20000f41670 */
[----:B-1----:R-:W-:Y:S01]  /*2310*/  HMMA.16816.F32 R32, R140, R12, R32 ;  /* 0x0000000c8c20723c */ /* 0x002fe20000001820 */
[----:B------:R-:W-:-:S07]  /*2320*/  ISETP.LT.OR P1, PT, R36, 0x61, P1 ;  /* 0x000000612400780c */ /* 0x000fce0000f21670 */
[----:B------:R4:W-:Y:S01]  /*2330*/  LDGSTS.E.BYPASS.LTC128B.128 [R237+0x2100], [R88.64], !P0 ;  /* 0x0210000058ed7fae */ /* 0x0009e2000c101d4e */
[----:B------:R-:W-:Y:S01]  /*2340*/  HMMA.16816.F32 R28, R140, R14, R28 ;  /* 0x0000000e8c1c723c */ /* 0x000fe2000000181c */
[----:B------:R-:W-:Y:S02]  /*2350*/  PLOP3.LUT P0, PT, PT, PT, UP0, 0x80, 0x0 ;  /* 0x000000000000781c */ /* 0x000fe40003f0f008 */
[----:B------:R1:W-:Y:S01]  /*2360*/  LDGSTS.E.BYPASS.LTC128B.128 [R237+0x6100], [R76.64], !P2 ;  /* 0x061000004ced7fae */ /* 0x0003e2000d101d4e */
[----:B------:R-:W-:-:S03]  /*2370*/  ISETP.GT.AND P2, PT, R238, 0x7f, PT ;  /* 0x0000007fee00780c */ /* 0x000fc60003f44270 */
[----:B------:R1:W-:Y:S01]  /*2380*/  LDGSTS.E.BYPASS.LTC128B.128 [R237+0x3100], [R38.64], !P6 ;  /* 0x0310000026ed7fae */ /* 0x0003e2000f101d4e */
[C---:B---3--:R-:W-:Y:S03]  /*2390*/  HMMA.16816.F32 R24, R136.reuse, R20, RZ ;  /* 0x000000148818723c */ /* 0x048fe600000018ff */
[----:B------:R3:W-:Y:S04]  /*23a0*/  LDGSTS.E.BYPASS.LTC128B.128 [R237+0x7100], [R78.64], !P1 ;  /* 0x071000004eed7fae */ /* 0x0007e8000c901d4e */
[----:B------:R-:W-:Y:S01]  /*23b0*/  LDSM.16.M88.4 R92, [R220+0x800] ;  /* 0x00080000dc5c783b */ /* 0x000fe20000000200 */
[C---:B-----5:R-:W-:Y:S03]  /*23c0*/  HMMA.16816.F32 R16, R136.reuse, R148, RZ ;  /* 0x000000948810723c */ /* 0x060fe600000018ff */
[----:B------:R-:W-:Y:S04]  /*23d0*/  LDSM.16.M88.4 R96, [R234+0xd100] ;  /* 0x00d10000ea60783b */ /* 0x000fe80000000200 */
[----:B------:R-:W-:Y:S01]  /*23e0*/  LDSM.16.M88.4 R100, [R233+0x5800] ;  /* 0x00580000e964783b */ /* 0x000fe20000000200 */
[C---:B------:R-:W-:Y:S03]  /*23f0*/  HMMA.16816.F32 R148, R136.reuse, R150, RZ ;  /* 0x000000968894723c */ /* 0x040fe600000018ff */
[----:B----4-:R-:W-:Y:S04]  /*2400*/  LDSM.16.M88.4 R88, [R220+0x1000] ;  /* 0x00100000dc58783b */ /* 0x010fe80000000200 */
[----:B------:R-:W-:Y:S01]  /*2410*/  LDSM.16.M88.4 R108, [R231+0xe900] ;  /* 0x00e90000e76c783b */ /* 0x000fe20000000200 */
[C---:B--2---:R-:W-:Y:S03]  /*2420*/  HMMA.16816.F32 R12, R136.reuse, R8, RZ ;  /* 0x00000008880c723c */ /* 0x044fe600000018ff */
[----:B-1----:R-:W1:Y:S04]  /*2430*/  LDSM.16.M88.4 R36, [R231+0x8900] ;  /* 0x00890000e724783b */ /* 0x002e680000000200 */
[----:B---3--:R-:W2:Y:S01]  /*2440*/  LDSM.16.M88.4 R76, [R231+0x8100] ;  /* 0x00810000e74c783b */ /* 0x008ea20000000200 */
[C---:B------:R-:W-:Y:S03]  /*2450*/  HMMA.16816.F32 R20, R136.reuse, R22, RZ ;  /* 0x000000168814723c */ /* 0x040fe600000018ff */
[----:B------:R-:W-:Y:S04]  /*2460*/  LDSM.16.M88.4 R104, [R231+0xf100] ;  /* 0x00f10000e768783b */ /* 0x000fe80000000200 */
[----:B------:R-:W0:Y:S01]  /*2470*/  LDGDEPBAR ;  /* 0x00000000000079af */ /* 0x000e220000000000 */
[----:B------:R-:W-:Y:S08]  /*2480*/  HMMA.16816.F32 R8, R136, R10, RZ ;  /* 0x0000000a8808723c */ /* 0x000ff000000018ff */
[C---:B------:R-:W-:Y:S08]  /*2490*/  HMMA.16816.F32 R16, R140.reuse, R72, R16 ;  /* 0x000000488c10723c */ /* 0x040ff00000001810 */
[C---:B------:R-:W-:Y:S01]  /*24a0*/  HMMA.16816.F32 R148, R140.reuse, R74, R148 ;  /* 0x0000004a8c94723c */ /* 0x040fe20000001894 */
[----:B------:R-:W3:Y:S07]  /*24b0*/  LDSM.16.M88.4 R72, [R231+0x9900] ;  /* 0x00990000e748783b */ /* 0x000eee0000000200 */
[----:B------:R-:W-:Y:S08]  /*24c0*/  HMMA.16816.F32 R24, R140, R80, R24 ;  /* 0x000000508c18723c */ /* 0x000ff00000001818 */
[C---:B-1----:R-:W-:Y:S08]  /*24d0*/  HMMA.16816.F32 R60, R172.reuse, R36, R60 ;  /* 0x00000024ac3c723c */ /* 0x042ff0000000183c */
[----:B------:R-:W-:Y:S01]  /*24e0*/  HMMA.16816.F32 R56, R172, R38, R56 ;  /* 0x00000026ac38723c */ /* 0x000fe20000001838 */
[----:B------:R-:W1:Y:S07]  /*24f0*/  LDSM.16.M88.4 R36, [R231+0xb100] ;  /* 0x00b10000e724783b */ /* 0x000e6e0000000200 */
        /* <DEDUP_REMOVED lines=8> */
[C---:B---3--:R-:W-:Y:S08]  /*2580*/  HMMA.16816.F32 R44, R172.reuse, R72, R44 ;  /* 0x00000048ac2c723c */ /* 0x048ff0000000182c */
[C---:B------:R-:W-:Y:S01]  /*2590*/  HMMA.16816.F32 R40, R172.reuse, R74, R40 ;  /* 0x0000004aac28723c */ /* 0x040fe20000001828 */
[----:B------:R-:W3:Y:S07]  /*25a0*/  LDSM.16.M88.4 R72, [R220] ;  /* 0x00000000dc48783b */ /* 0x000eee0000000200 */
        /* <DEDUP_REMOVED lines=10> */
[----:B------:R-:W-:Y:S01]  /*2650*/  HMMA.16816.F32 R20, R172, R78, R20 ;  /* 0x0000004eac14723c */ /* 0x000fe20000001814 */
[----:B------:R-:W2:Y:S07]  /*2660*/  LDSM.16.M88.4 R76, [R220+0x1800] ;  /* 0x00180000dc4c783b */ /* 0x000eae0000000200 */
[C---:B---3--:R-:W-:Y:S08]  /*2670*/  HMMA.16816.F32 R68, R176.reuse, R72, R68 ;  /* 0x00000048b044723c */ /* 0x048ff00000001844 */
[C---:B------:R-:W-:Y:S01]  /*2680*/  HMMA.16816.F32 R64, R176.reuse, R74, R64 ;  /* 0x0000004ab040723c */ /* 0x040fe20000001840 */
[----:B------:R-:W3:Y:S07]  /*2690*/  LDSM.16.M88.4 R72, [R220+0x3800] ;  /* 0x00380000dc48783b */ /* 0x000eee0000000200 */
[C---:B-1----:R-:W-:Y:S08]  /*26a0*/  HMMA.16816.F32 R32, R176.reuse, R36, R32 ;  /* 0x00000024b020723c */ /* 0x042ff00000001820 */
[----:B------:R-:W-:Y:S01]  /*26b0*/  HMMA.16816.F32 R28, R176, R38, R28 ;  /* 0x00000026b01c723c */ /* 0x000fe2000000181c */
[----:B------:R-:W1:Y:S07]  /*26c0*/  LDSM.16.M88.4 R36, [R234+0xc100] ;  /* 0x00c10000ea24783b */ /* 0x000e6e0000000200 */
[C---:B----4-:R-:W-:Y:S08]  /*26d0*/  HMMA.16816.F32 R12, R172.reuse, R80, R12 ;  /* 0x00000050ac0c723c */ /* 0x050ff0000000180c */
[----:B------:R-:W-:Y:S01]  /*26e0*/  HMMA.16816.F32 R8, R172, R82, R8 ;  /* 0x00000052ac08723c */ /* 0x000fe20000001808 */
[----:B------:R-:W4:Y:S07]  /*26f0*/  LDSM.16.M88.4 R80, [R220+0x3000] ;  /* 0x00300000dc50783b */ /* 0x000f2e0000000200 */
[C---:B--2---:R-:W-:Y:S08]  /*2700*/  HMMA.16816.F32 R44, R176.reuse, R76, R44 ;  /* 0x0000004cb02c723c */ /* 0x044ff0000000182c */
[C---:B------:R-:W-:Y:S01]  /*2710*/  HMMA.16816.F32 R40, R176.reuse, R78, R40 ;  /* 0x0000004eb028723c */ /* 0x040fe20000001828 */
[----:B------:R-:W2:Y:S07]  /*2720*/  LDSM.16.M88.4 R76, [R234+0xc900] ;  /* 0x00c90000ea4c783b */ /* 0x000eae0000000200 */
[C---:B---3--:R-:W-:Y:S08]  /*2730*/  HMMA.16816.F32 R12, R176.reuse, R72, R12 ;  /* 0x00000048b00c723c */ /* 0x048ff0000000180c */
[----:B------:R-:W-:Y:S01]  /*2740*/  HMMA.16816.F32 R8, R176, R74, R8 ;  /* 0x0000004ab008723c */ /* 0x000fe20000001808 */
[----:B------:R-:W3:Y:S07]  /*2750*/  LDSM.16.M88.4 R72, [R234+0xf100] ;  /* 0x00f10000ea48783b */ /* 0x000eee0000000200 */
[C---:B-1----:R-:W-:Y:S08]  /*2760*/  HMMA.16816.F32 R68, R184.reuse, R36, R68 ;  /* 0x00000024b844723c */ /* 0x042ff00000001844 */
[----:B------:R-:W-:Y:S01]  /*2770*/  HMMA.16816.F32 R64, R184, R38, R64 ;  /* 0x00000026b840723c */ /* 0x000fe20000001840 */
[----:B------:R-:W1:Y:S07]  /*2780*/  LDSM.16.M88.4 R36, [R234+0xf900] ;  /* 0x00f90000ea24783b */ /* 0x000e6e0000000200 */
[C---:B------:R-:W-:Y:S08]  /*2790*/  HMMA.16816.F32 R60, R176.reuse, R92, R60 ;  /* 0x0000005cb03c723c */ /* 0x040ff0000000183c */
[C---:B------:R-:W-:Y:S01]  /*27a0*/  HMMA.16816.F32 R56, R176.reuse, R94, R56 ;  /* 0x0000005eb038723c */ /* 0x040fe20000001838 */
[----:B------:R-:W-:Y:S07]  /*27b0*/  LDSM.16.M88.4 R92, [R234+0xd900] ;  /* 0x00d90000ea5c783b */ /* 0x000fee0000000200 */
[C---:B------:R-:W-:Y:S08]  /*27c0*/  HMMA.16816.F32 R24, R176.reuse, R84, R24 ;  /* 0x00000054b018723c */ /* 0x040ff00000001818 */
[C---:B------:R-:W-:Y:S01]  /*27d0*/  HMMA.16816.F32 R20, R176.reuse, R86, R20 ;  /* 0x00000056b014723c */ /* 0x040fe20000001814 */
[----:B------:R-:W5:Y:S07]  /*27e0*/  LDSM.16.M88.4 R84, [R234+0xe900] ;  /* 0x00e90000ea54783b */ /* 0x000f6e0000000200 */
[C---:B----4-:R-:W-:Y:S08]  /*27f0*/  HMMA.16816.F32 R16, R176.reuse, R80, R16 ;  /* 0x00000050b010723c */ /* 0x050ff00000001810 */
[C---:B------:R-:W-:Y:S01]  /*2800*/  HMMA.16816.F32 R148, R176.reuse, R82, R148 ;  /* 0x00000052b094723c */ /* 0x040fe20000001894 */
[----:B------:R-:W-:Y:S07]  /*2810*/  LDSM.16.M88.4 R80, [R233+0x4000] ;  /* 0x00400000e950783b */ /* 0x000fee0000000200 */
        /* <DEDUP_REMOVED lines=21> */
[C---:B----4-:R-:W-:Y:S08]  /*2970*/  HMMA.16816.F32 R32, R184.reuse, R88, R32 ;  /* 0x00000058b820723c */ /* 0x050ff00000001820 */
[----:B------:R-:W-:Y:S01]  /*2980*/  HMMA.16816.F32 R28, R184, R90, R28 ;  /* 0x0000005ab81c723c */ /* 0x000fe2000000181c */
[----:B------:R-:W4:Y:S07]  /*2990*/  LDSM.16.M88.4 R88, [R233+0x7800] ;  /* 0x00780000e958783b */ /* 0x000f2e0000000200 */
[C---:B------:R-:W-:Y:S08]  /*29a0*/  HMMA.16816.F32 R68, R188.reuse, R80, R68 ;  /* 0x00000050bc44723c */ /* 0x040ff00000001844 */
[C---:B------:R-:W-:Y:S01]  /*29b0*/  HMMA.16816.F32 R64, R188.reuse, R82, R64 ;  /* 0x00000052bc40723c */ /* 0x040fe20000001840 */
        /* <DEDUP_REMOVED lines=18> */
[----:B------:R-:W5:Y:S07]  /*2ae0*/  LDSM.16.M88.4 R92, [R220+0x4800] ;  /* 0x00480000dc5c783b */ /* 0x000f6e0000000200 */
        /* <DEDUP_REMOVED lines=16> */
[----:B------:R-:W-:Y:S01]  /*2bf0*/  HMMA.16816.F32 R28, R196, R38, R28 ;  /* 0x00000026c41c723c */ /* 0x000fe2000000181c */
[----:B------:R-:W1:Y:S01]  /*2c00*/  LDSM.16.M88.4 R36, [R220+0x7800] ;  /* 0x00780000dc24783b */ /* 0x000e620000000200 */
        /* <DEDUP_REMOVED lines=21> */
[C---:B-1----:R-:W-:Y:S07]  /*2d60*/  HMMA.16816.F32 R12, R200.reuse, R36, R12 ;  /* 0x00000024c80c723c */ /* 0x042fee000000180c */
[----:B------:R-:W-:Y:S01]  /*2d70*/  SHF.R.S32.HI R36, RZ, 0x1f, R205 ;  /* 0x0000001fff247819 */ /* 0x000fe200000114cd */
[----:B------:R-:W-:Y:S01]  /*2d80*/  HMMA.16816.F32 R8, R200, R38, R8 ;  /* 0x00000026c808723c */ /* 0x000fe20000001808 */
        /* <DEDUP_REMOVED lines=15> */
[----:B------:R-:W-:Y:S02]  /*2e80*/  SHF.L.U64.HI R72, R205, 0x1, R36 ;  /* 0x00000001cd487819 */ /* 0x000fe40000010224 */
[----:B------:R-:W-:Y:S01]  /*2e90*/  SHF.L.U64.HI R37, R204, 0x1, R206 ;  /* 0x00000001cc257819 */ /* 0x000fe200000102ce */
[----:B------:R-:W-:Y:S01]  /*2ea0*/  IMAD R236, R0, c[0x0][0x2b8], R236 ;  /* 0x0000ae0000ec7a24 */ /* 0x000fe200078e02ec */
[----:B------:R-:W-:-:S04]  /*2eb0*/  IADD3 R73, -R209, 0x10, RZ ;  /* 0x00000010d1497810 */ /* 0x000fc80007ffe1ff */
        /* <DEDUP_REMOVED lines=18> */
[----:B------:R-:W1:Y:S01]  /*2fe0*/  SHFL.IDX PT, R84, R75, RZ, 0x181f ;  /* 0x00181fff4b547589 */ /* 0x000e6200000e0000 */
[----:B------:R-:W-:-:S03]  /*2ff0*/  IMAD.SHL.U32 R0, R204, 0x2, RZ ;  /* 0x00000002cc007824 */ /* 0x000fc600078e00ff */
[----:B------:R-:W2:Y:S04]  /*3000*/  SHFL.IDX PT, R81, R76, RZ, 0x181f ;  /* 0x00181fff4c517589 */ /* 0x000ea800000e0000 */
[----:B------:R-:W3:Y:S04]  /*3010*/  SHFL.IDX PT, R79, R75, 0x1, 0x181f ;  /* 0x00381f004b4f7f89 */ /* 0x000ee800000e0000 */
[----:B------:R-:W4:Y:S04]  /*3020*/  SHFL.IDX PT, R77, R75, 0x2, 0x181f ;  /* 0x00581f004b4d7f89 */ /* 0x000f2800000e0000 */
[----:B------:R-:W5:Y:S04]  /*3030*/  SHFL.IDX PT, R80, R76, 0x1, 0x181f ;  /* 0x00381f004c507f89 */ /* 0x000f6800000e0000 */
[----:B------:R-:W5:Y:S04]  /*3040*/  SHFL.IDX PT, R75, R75, 0x3, 0x181f ;  /* 0x00781f004b4b7f89 */ /* 0x000f6800000e0000 */
[----:B------:R-:W5:Y:S01]  /*3050*/  SHFL.IDX PT, R78, R76, 0x2, 0x181f ;  /* 0x00581f004c4e7f89 */ /* 0x000f6200000e0000 */
[----:B-1----:R-:W-:-:S02]  /*3060*/  IADD3 R86, P0, R84, R39, RZ ;  /* 0x0000002754567210 */ /* 0x002fc40007f1e0ff */
[-C--:B------:R-:W-:Y:S01]  /*3070*/  IADD3 R84, P6, R84, R0.reuse, RZ ;  /* 0x0000000054547210 */ /* 0x080fe20007fde0ff */
[----:B------:R-:W1:Y:S02]  /*3080*/  SHFL.IDX PT, R76, R76, 0x3, 0x181f ;  /* 0x00781f004c4c7f89 */ /* 0x000e6400000e0000 */
[----:B--2---:R-:W-:Y:S01]  /*3090*/  IMAD.X R87, R81, 0x1, R72, P0 ;  /* 0x0000000151577824 */ /* 0x004fe200000e0648 */
[-C--:B---3--:R-:W-:Y:S01]  /*30a0*/  IADD3 R82, P1, R79, R39.reuse, RZ ;  /* 0x000000274f527210 */ /* 0x088fe20007f3e0ff */
[----:B------:R-:W-:Y:S01]  /*30b0*/  IMAD.X R85, R81, 0x1, R37, P6 ;  /* 0x0000000151557824 */ /* 0x000fe200030e0625 */
[----:B------:R-:W-:Y:S02]  /*30c0*/  IADD3 R88, P0, R79, R0, RZ ;  /* 0x000000004f587210 */ /* 0x000fe40007f1e0ff */
[----:B------:R2:W-:Y:S01]  /*30d0*/  LDGSTS.E.BYPASS.LTC128B.128 [R237+0x8100], [R86.64], !P5 ;  /* 0x0810000056ed7fae */ /* 0x0005e2000e901d4e */
[----:B----4-:R-:W-:-:S03]  /*30e0*/  IADD3 R90, P6, R77, R39, RZ ;  /* 0x000000274d5a7210 */ /* 0x010fc60007fde0ff */
[----:B------:R2:W-:Y:S01]  /*30f0*/  LDGSTS.E.BYPASS.LTC128B.128 [R237+0xc100], [R84.64], !P4 ;  /* 0x0c10000054ed7fae */ /* 0x0005e2000e101d4e */
[C-C-:B-----5:R-:W-:Y:S02]  /*3100*/  IMAD.X R83, R80.reuse, 0x1, R72.reuse, P1 ;  /* 0x0000000150537824 */ /* 0x160fe400008e0648 */
[----:B------:R-:W-:Y:S01]  /*3110*/  IMAD.X R89, R80, 0x1, R37, P0 ;  /* 0x0000000150597824 */ /* 0x000fe200000e0625 */
[----:B------:R-:W-:Y:S02]  /*3120*/  IADD3 R80, P1, P0, R74, R75, R39 ;  /* 0x0000004b4a507210 */ /* 0x000fe4000783e027 */
[----:B------:R2:W-:Y:S01]  /*3130*/  LDGSTS.E.BYPASS.LTC128B.128 [R237+0x9100], [R82.64], !P5 ;  /* 0x0910000052ed7fae */ /* 0x0005e2000e901d4e */
[--C-:B------:R-:W-:Y:S01]  /*3140*/  IMAD.X R91, R78, 0x1, R72.reuse, P6 ;  /* 0x000000014e5b7824 */ /* 0x100fe200030e0648 */
[----:B------:R-:W-:Y:S02]  /*3150*/  IADD3 R74, P6, R77, R0, RZ ;  /* 0x000000004d4a7210 */ /* 0x000fe40007fde0ff */
[----:B------:R2:W-:Y:S01]  /*3160*/  LDGSTS.E.BYPASS.LTC128B.128 [R237+0xd100], [R88.64], !P4 ;  /* 0x0d10000058ed7fae */ /* 0x0005e2000e101d4e */
[----:B-1----:R-:W-:-:S02]  /*3170*/  IADD3.X R81, RZ, R76, R72, P1, P0 ;  /* 0x0000004cff517210 */ /* 0x002fc40000fe0448 */
[----:B------:R-:W-:Y:S01]  /*3180*/  IADD3 R72, P1, P0, R73, R75, R0 ;  /* 0x0000004b49487210 */ /* 0x000fe2000783e000 */
[--C-:B------:R-:W-:Y:S01]  /*3190*/  IMAD.X R75, R78, 0x1, R37.reuse, P6 ;  /* 0x000000014e4b7824 */ /* 0x100fe200030e0625 */
[----:B------:R-:W-:Y:S01]  /*31a0*/  ISETP.NE.U32.AND P6, PT, R38, RZ, PT ;  /* 0x000000ff2600720c */ /* 0x000fe20003fc5070 */
[----:B------:R2:W-:Y:S01]  /*31b0*/  LDGSTS.E.BYPASS.LTC128B.128 [R237+0xa100], [R90.64], !P5 ;  /* 0x0a1000005aed7fae */ /* 0x0005e2000e901d4e */
[----:B------:R-:W-:Y:S02]  /*31c0*/  IADD3.X R73, RZ, R76, R37, P1, P0 ;  /* 0x0000004cff497210 */ /* 0x000fe40000fe0425 */
[----:B------:R-:W-:Y:S01]  /*31d0*/  ISETP.NE.U32.AND P0, PT, R209, RZ, PT ;  /* 0x000000ffd100720c */ /* 0x000fe20003f05070 */
[----:B------:R2:W-:Y:S08]  /*31e0*/  LDGSTS.E.BYPASS.LTC128B.128 [R237+0xe100], [R74.64], !P4 ;  /* 0x0e1000004aed7fae */ /* 0x0005f0000e101d4e */
[----:B------:R2:W-:Y:S04]  /*31f0*/  LDGSTS.E.BYPASS.LTC128B.128.ZFILL [R237+0xb100], [R80.64], P6 ;  /* 0x0b10000050ed7fae */ /* 0x0005e8000b141d4e */
[----:B------:R2:W-:Y:S02]  /*3200*/  LDGSTS.E.BYPASS.LTC128B.128.ZFILL [R237+0xf100], [R72.64], P0 ;  /* 0x0f10000048ed7fae */ /* 0x0005e40008141d4e */
.L_x_2721:
[----:B------:R-:W-:Y:S01]  /*3210*/  LOP3.LUT R0, R7, 0xffffffe0, RZ, 0xc0, !PT ;  /* 0xffffffe007007812 */ /* 0x000fe200078ec0ff */
[----:B------:R-:W-:Y:S01]  /*3220*/  UMOV UR4, 0xffffff80 ;  /* 0xffffff8000047882 */ /* 0x000fe20000000000 */
[----:B------:R-:W-:Y:S01]  /*3230*/  LEA.HI R37, R112, R5, RZ, 0x2 ;  /* 0x0000000570257211 */ /* 0x000fe200078f10ff */
[----:B------:R-:W-:Y:S01]  /*3240*/  UIMAD UR4, UR7, UR4, 0x81 ;  /* 0x00000081070474a4 */ /* 0x000fe2000f8e0204 */
[----:B------:R-:W-:Y:S01]  /*3250*/  SHF.R.S32.HI R38, RZ, 0x1f, R6 ;  /* 0x0000001fff267819 */ /* 0x000fe20000011406 */
[----:B------:R-:W-:Y:S01]  /*3260*/  IMAD.IADD R0, R5, 0x1, -R0 ;  /* 0x0000000105007824 */ /* 0x000fe200078e0a00 */
[----:B------:R-:W-:Y:S01]  /*3270*/  LOP3.LUT R37, R37, 0xfffffffc, RZ, 0xc0, !PT ;  /* 0xfffffffc25257812 */ /* 0x000fe200078ec0ff */
[----:B------:R-:W-:Y:S01]  /*3280*/  IMAD.SHL.U32 R232, R4, 0x2, RZ ;  /* 0x0000000204e87824 */ /* 0x000fe200078e00ff */
[----:B------:R-:W-:Y:S01]  /*3290*/  LEA.HI R38, R38, R6, RZ, 0x3 ;  /* 0x0000000626267211 */ /* 0x000fe200078f18ff */
[----:B------:R-:W0:Y:S01]  /*32a0*/  LDGDEPBAR ;  /* 0x00000000000079af */ /* 0x000e220000000000 */
[----:B------:R-:W-:Y:S01]  /*32b0*/  SHF.R.S32.HI R7, RZ, 0x1f, R0 ;  /* 0x0000001fff077819 */ /* 0x000fe20000011400 */
[----:B------:R-:W-:Y:S01]  /*32c0*/  IMAD.IADD R37, R5, 0x1, -R37 ;  /* 0x0000000105257824 */ /* 0x000fe200078e0a25 */
[----:B------:R-:W-:Y:S01]  /*32d0*/  LOP3.LUT R38, R38, 0xffffff8, RZ, 0xc0, !PT ;  /* 0x0ffffff826267812 */ /* 0x000fe200078ec0ff */
[--C-:B------:R-:W-:Y:S01]  /*32e0*/  IMAD R230, R3, 0x2, R232.reuse ;  /* 0x0000000203e67824 */ /* 0x100fe200078e02e8 */
[----:B------:R-:W-:Y:S01]  /*32f0*/  LEA.HI R5, R7, R0, RZ, 0x2 ;  /* 0x0000000007057211 */ /* 0x000fe200078f10ff */
[----:B------:R-:W-:Y:S01]  /*3300*/  IMAD R229, R2, 0x2, R232 ;  /* 0x0000000202e57824 */ /* 0x000fe200078e02e8 */
[----:B------:R-:W-:Y:S01]  /*3310*/  LEA.HI R7, R37, R37, RZ, 0x1 ;  /* 0x0000002525077211 */ /* 0x000fe200078f08ff */
[----:B------:R-:W-:Y:S01]  /*3320*/  IMAD.IADD R38, R6, 0x1, -R38 ;  /* 0x0000000106267824 */ /* 0x000fe200078e0a26 */
[----:B------:R-:W-:Y:S01]  /*3330*/  PLOP3.LUT P1, PT, PT, PT, UP1, 0x80, 0x0 ;  /* 0x000000000000781c */ /* 0x000fe20003f2f018 */
[----:B------:R-:W-:Y:S01]  /*3340*/  IMAD R228, R2, 0x2, R230 ;  /* 0x0000000202e47824 */ /* 0x000fe200078e02e6 */
[----:B------:R-:W-:Y:S01]  /*3350*/  LEA.HI.SX32 R6, R5, UR10, 0x1e ;  /* 0x0000000a05067c11 */ /* 0x000fe2000f8ff2ff */
[----:B------:R-:W-:Y:S01]  /*3360*/  LDSM.16.MT88.4 R124, [R232+0x100] ;  /* 0x00010000e87c783b */ /* 0x000fe20000004200 */
[----:B------:R-:W-:-:S02]  /*3370*/  LOP3.LUT R7, R7, 0x1ffffffe, RZ, 0xc0, !PT ;  /* 0x1ffffffe07077812 */ /* 0x000fc400078ec0ff */
[----:B------:R-:W-:Y:S01]  /*3380*/  PLOP3.LUT P0, PT, PT, PT, UP1, 0x80, 0x0 ;  /* 0x000000000000781c */ /* 0x000fe20003f0f018 */
[----:B------:R-:W-:Y:S01]  /*3390*/  IMAD R6, R38, 0x10, R6 ;  /* 0x0000001026067824 */ /* 0x000fe200078e0206 */
[----:B------:R-:W-:Y:S01]  /*33a0*/  LOP3.LUT R208, R5, 0x7ffffffc, RZ, 0xc0, !PT ;  /* 0x7ffffffc05d07812 */ /* 0x000fe200078ec0ff */
[----:B------:R-:W-:Y:S01]  /*33b0*/  IMAD.IADD R7, R37, 0x1, -R7 ;  /* 0x0000000125077824 */ /* 0x000fe200078e0a07 */
[----:B--2---:R-:W-:Y:S03]  /*33c0*/  LDSM.16.MT88.4 R88, [R228+0x100] ;  /* 0x00010000e458783b */ /* 0x004fe60000004200 */
[----:B------:R-:W-:Y:S01]  /*33d0*/  IMAD R207, R7, 0x8, R6 ;  /* 0x0000000807cf7824 */ /* 0x000fe200078e0206 */
[----:B------:R-:W-:Y:S01]  /*33e0*/  LDSM.16.MT88.4 R80, [R229+0x100] ;  /* 0x00010000e550783b */ /* 0x000fe20000004200 */
[----:B------:R-:W-:Y:S02]  /*33f0*/  IMAD.IADD R208, R0, 0x1, -R208 ;  /* 0x0000000100d07824 */ /* 0x000fe400078e0ad0 */
[----:B------:R-:W-:Y:S01]  /*3400*/  @P1 IMAD.HI.U32 R7, R207, c[0x0][0x2c8], RZ ;  /* 0x0000b200cf071a27 */ /* 0x000fe200078e00ff */
[----:B------:R-:W-:Y:S03]  /*3410*/  LDSM.16.MT88.4 R96, [R232+0x4100] ;  /* 0x00410000e860783b */ /* 0x000fe60000004200 */
[----:B------:R-:W-:Y:S01]  /*3420*/  IMAD.MOV.U32 R6, RZ, RZ, R207 ;  /* 0x000000ffff067224 */ /* 0x000fe200078e00cf */
[----:B------:R-:W-:Y:S01]  /*3430*/  @P0 SHF.R.U32.HI R6, RZ, c[0x0][0x2cc], R7 ;  /* 0x0000b300ff060a19 */ /* 0x000fe20000011607 */
[----:B------:R-:W-:Y:S01]  /*3440*/  IMAD.U32 R0, RZ, RZ, UR4 ;  /* 0x00000004ff007e24 */ /* 0x000fe2000f8e00ff */
[----:B------:R-:W-:Y:S01]  /*3450*/  LDSM.16.MT88.4 R100, [R230+0x4100] ;  /* 0x00410000e664783b */ /* 0x000fe20000004200 */
[----:B------:R-:W-:Y:S01]  /*3460*/  IMAD.SHL.U32 R208, R208, 0x2, RZ ;  /* 0x00000002d0d07824 */ /* 0x000fe200078e00ff */
[----:B------:R-:W-:-:S02]  /*3470*/  ULDC.64 UR4, c[0x0][0x2c8] ;  /* 0x0000b20000047ab9 */ /* 0x000fc40000000a00 */
[----:B------:R-:W1:Y:S02]  /*3480*/  SHFL.IDX PT, R76, R6, RZ, 0x1c1f ;  /* 0x001c1fff064c7589 */ /* 0x000e6400000e0000 */
[----:B------:R-:W-:Y:S02]  /*3490*/  IADD3 R0, -R208, UR8, R0 ;  /* 0x00000008d0007c10 */ /* 0x000fe4000fffe100 */
[----:B------:R-:W2:Y:S02]  /*34a0*/  SHFL.IDX PT, R6, R6, 0x1, 0x1c1f ;  /* 0x003c1f0006067f89 */ /* 0x000ea400000e0000 */
[----:B------:R-:W-:Y:S02]  /*34b0*/  IADD3 R5, R0, -UR12, RZ ;  /* 0x8000000c00057c10 */ /* 0x000fe4000fffe0ff */
[----:B------:R-:W-:Y:S01]  /*34c0*/  IADD3 R0, -R208, UR22, RZ ;  /* 0x00000016d0007c10 */ /* 0x000fe2000fffe1ff */
[----:B------:R-:W-:Y:S01]  /*34d0*/  LDSM.16.MT88.4 R108, [R229+0x4100] ;  /* 0x00410000e56c783b */ /* 0x000fe20000004200 */
[----:B------:R-:W3:Y:S01]  /*34e0*/  @UP1 S2UR UR22, SR_CTAID.X ;  /* 0x00000000001619c3 */ /* 0x000ee20000002500 */
[----:B-1----:R-:W-:-:S02]  /*34f0*/  IMAD.IADD R76, R5, 0x1, R76 ;  /* 0x00000001054c7824 */ /* 0x002fc400078e024c */
[----:B--2---:R-:W-:-:S03]  /*3500*/  IMAD.IADD R5, R5, 0x1, R6 ;  /* 0x0000000105057824 */ /* 0x004fc600078e0206 */
[----:B------:R-:W-:-:S04]  /*3510*/  IMNMX R76, R0, R76, PT ;  /* 0x0000004c004c7217 */ /* 0x000fc80003800200 */
[----:B------:R-:W-:Y:S01]  /*3520*/  ISETP.GT.AND P0, PT, R76, RZ, PT ;  /* 0x000000ff4c00720c */ /* 0x000fe20003f04270 */
[----:B---3--:R-:W-:Y:S01]  /*3530*/  @UP1 USHF.L.U32 UR22, UR22, 0x7, URZ ;  /* 0x0000000716161899 */ /* 0x008fe2000800063f */
[----:B------:R-:W-:Y:S02]  /*3540*/  IMNMX R0, R0, R5, PT ;  /* 0x0000000500007217 */ /* 0x000fe40003800200 */
[----:B------:R-:W-:Y:S01]  /*3550*/  FSEL R73, R68, -INF , P0 ;  /* 0xff80000044497808 */ /* 0x000fe20000000000 */
[----:B------:R-:W-:Y:S01]  /*3560*/  UIMAD.WIDE.U32 UR22, UR22, UR4, URZ ;  /* 0x00000004161672a5 */ /* 0x000fe2000f8e003f */
[----:B------:R-:W-:Y:S02]  /*3570*/  ISETP.GT.AND P0, PT, R0, 0x1, PT ;  /* 0x000000010000780c */ /* 0x000fe40003f04270 */
[----:B------:R-:W-:Y:S01]  /*3580*/  ISETP.GT.AND P6, PT, R76, 0x1, PT ;  /* 0x000000014c00780c */ /* 0x000fe20003fc4270 */
[----:B------:R-:W-:Y:S01]  /*3590*/  @UP1 USHF.R.U32.HI UR10, URZ, UR5, UR23 ;  /* 0x000000053f0a1299 */ /* 0x000fe20008011617 */
[----:B------:R-:W-:-:S02]  /*35a0*/  FSEL R71, R71, -INF , P0 ;  /* 0xff80000047477808 */ /* 0x000fc40000000000 */
[----:B------:R-:W-:Y:S01]  /*35b0*/  ISETP.GT.AND P0, PT, R0, 0x8, PT ;  /* 0x000000080000780c */ /* 0x000fe20003f04270 */
[----:B------:R-:W-:Y:S01]  /*35c0*/  UIADD3 UR10, UR10, UR8, -UR12 ;  /* 0x000000080a0a7290 */ /* 0x000fe2000fffe80c */
[----:B------:R-:W-:Y:S02]  /*35d0*/  FSEL R72, R69, -INF , P6 ;  /* 0xff80000045487808 */ /* 0x000fe40003000000 */
[----:B------:R-:W-:Y:S01]  /*35e0*/  FSEL R69, R66, -INF , P0 ;  /* 0xff80000042457808 */ /* 0x000fe20000000000 */
[----:B------:R-:W-:Y:S01]  /*35f0*/  USHF.R.S32.HI UR4, URZ, 0x1f, UR10 ;  /* 0x0000001f3f047899 */ /* 0x000fe2000801140a */
[----:B------:R-:W-:Y:S02]  /*3600*/  ISETP.GT.AND P0, PT, R76, 0x11, PT ;  /* 0x000000114c00780c */ /* 0x000fe40003f04270 */
[----:B------:R-:W-:Y:S01]  /*3610*/  ISETP.GT.AND P1, PT, R0, RZ, PT ;  /* 0x000000ff0000720c */ /* 0x000fe20003f24270 */
[----:B------:R-:W-:Y:S01]  /*3620*/  ULEA.HI UR4, UR4, UR10, URZ, 0x7 ;  /* 0x0000000a04047291 */ /* 0x000fe2000f8f383f */
[----:B------:R-:W-:Y:S01]  /*3630*/  FSEL R5, R61, -INF , P0 ;  /* 0xff8000003d057808 */ /* 0x000fe20000000000 */
[----:B------:R-:W-:Y:S01]  /*3640*/  UIADD3 UR10, UR7, -0x2, URZ ;  /* 0xfffffffe070a7890 */ /* 0x000fe2000fffe03f */
[----:B------:R-:W-:Y:S01]  /*3650*/  ISETP.GT.AND P6, PT, R76, 0x8, PT ;  /* 0x000000084c00780c */ /* 0x000fe20003fc4270 */
[----:B------:R-:W-:Y:S01]  /*3660*/  USHF.R.S32.HI UR5, URZ, 0x7, UR4 ;  /* 0x000000073f057899 */ /* 0x000fe20008011404 */
[----:B------:R-:W-:-:S02]  /*3670*/  ISETP.GT.AND P0, PT, R0, 0x11, PT ;  /* 0x000000110000780c */ /* 0x000fc40003f04270 */
[----:B------:R-:W-:Y:S01]  /*3680*/  FSEL R70, R70, -INF , P1 ;  /* 0xff80000046467808 */ /* 0x000fe20000800000 */
[----:B------:R-:W-:Y:S01]  /*3690*/  UISETP.LT.AND UP0, UPT, URZ, UR5, UPT ;  /* 0x000000053f00728c */ /* 0x000fe2000bf01270 */
[----:B------:R-:W-:Y:S02]  /*36a0*/  ISETP.GT.AND P1, PT, R76, 0x9, PT ;  /* 0x000000094c00780c */ /* 0x000fe40003f24270 */
[----:B------:R-:W-:Y:S01]  /*36b0*/  FSEL R75, R64, -INF , P6 ;  /* 0xff800000404b7808 */ /* 0x000fe20003000000 */
[----:B------:R-:W-:Y:S01]  /*36c0*/  USEL UR5, URZ, UR5, !UP0 ;  /* 0x000000053f057287 */ /* 0x000fe2000c000000 */
[----:B------:R-:W-:Y:S02]  /*36d0*/  FSEL R92, R63, -INF , P0 ;  /* 0xff8000003f5c7808 */ /* 0x000fe40000000000 */
[----:B------:R-:W-:Y:S01]  /*36e0*/  ISETP.GT.AND P6, PT, R76, 0x10, PT ;  /* 0x000000104c00780c */ /* 0x000fe20003fc4270 */
[----:B------:R-:W-:Y:S01]  /*36f0*/  UISETP.GE.AND UP0, UPT, UR10, UR5, UPT ;  /* 0x000000050a00728c */ /* 0x000fe2000bf06270 */
[----:B------:R-:W-:-:S02]  /*3700*/  ISETP.GT.AND P0, PT, R0, 0x18, PT ;  /* 0x000000180000780c */ /* 0x000fc40003f04270 */
[----:B------:R-:W-:Y:S02]  /*3710*/  FSEL R74, R65, -INF , P1 ;  /* 0xff800000414a7808 */ /* 0x000fe40000800000 */
[----:B------:R-:W-:Y:S02]  /*3720*/  ISETP.GT.AND P1, PT, R0, 0x9, PT ;  /* 0x000000090000780c */ /* 0x000fe40003f24270 */
[----:B------:R-:W-:Y:S02]  /*3730*/  FSEL R7, R60, -INF , P6 ;  /* 0xff8000003c077808 */ /* 0x000fe40003000000 */
[----:B------:R-:W-:Y:S02]  /*3740*/  FSEL R105, R58, -INF , P0 ;  /* 0xff8000003a697808 */ /* 0x000fe40000000000 */
[C---:B------:R-:W-:Y:S02]  /*3750*/  ISETP.GT.AND P6, PT, R76.reuse, 0x18, PT ;  /* 0x000000184c00780c */ /* 0x040fe40003fc4270 */
[----:B------:R-:W-:-:S02]  /*3760*/  ISETP.GT.AND P0, PT, R76, 0x21, PT ;  /* 0x000000214c00780c */ /* 0x000fc40003f04270 */
[----:B------:R-:W-:Y:S02]  /*3770*/  FSEL R68, R67, -INF , P1 ;  /* 0xff80000043447808 */ /* 0x000fe40000800000 */
[----:B------:R-:W-:Y:S02]  /*3780*/  ISETP.GT.AND P1, PT, R0, 0x10, PT ;  /* 0x000000100000780c */ /* 0x000fe40003f24270 */
[----:B------:R-:W-:Y:S02]  /*3790*/  FSEL R6, R56, -INF , P6 ;  /* 0xff80000038067808 */ /* 0x000fe40003000000 */
[----:B------:R-:W-:Y:S02]  /*37a0*/  FSEL R39, R53, -INF , P0 ;  /* 0xff80000035277808 */ /* 0x000fe40000000000 */
[----:B------:R-:W-:Y:S02]  /*37b0*/  ISETP.GT.AND P6, PT, R76, 0x20, PT ;  /* 0x000000204c00780c */ /* 0x000fe40003fc4270 */
        /* <DEDUP_REMOVED lines=18> */
[----:B------:R-:W-:-:S02]  /*38e0*/  FMNMX.FTZ R44, R73, R72, !PT ;  /* 0x00000048492c7209 */ /* 0x000fc40007810000 */
[----:B------:R-:W-:Y:S02]  /*38f0*/  FSEL R195, R54, -INF , P1 ;  /* 0xff80000036c37808 */ /* 0x000fe40000800000 */
[C---:B------:R-:W-:Y:S02]  /*3900*/  ISETP.GT.AND P1, PT, R76.reuse, 0x29, PT ;  /* 0x000000294c00780c */ /* 0x040fe40003f24270 */
[C---:B------:R-:W-:Y:S02]  /*3910*/  ISETP.GT.AND P6, PT, R76.reuse, 0x38, PT ;  /* 0x000000384c00780c */ /* 0x040fe40003fc4270 */
[----:B------:R-:W-:Y:S02]  /*3920*/  FSEL R192, R47, -INF , P0 ;  /* 0xff8000002fc07808 */ /* 0x000fe40000000000 */
[----:B------:R-:W-:Y:S02]  /*3930*/  FMNMX.FTZ R44, R75, R44, !PT ;  /* 0x0000002c4b2c7209 */ /* 0x000fe40007810000 */
[----:B------:R-:W-:-:S02]  /*3940*/  ISETP.GT.AND P0, PT, R76, 0x39, PT ;  /* 0x000000394c00780c */ /* 0x000fc40003f04270 */
[----:B------:R-:W-:Y:S02]  /*3950*/  FSEL R38, R49, -INF , P1 ;  /* 0xff80000031267808 */ /* 0x000fe40000800000 */
[----:B------:R-:W-:Y:S02]  /*3960*/  ISETP.GT.AND P1, PT, R0, 0x29, PT ;  /* 0x000000290000780c */ /* 0x000fe40003f24270 */
[----:B------:R-:W-:Y:S02]  /*3970*/  FSEL R145, R40, -INF , P6 ;  /* 0xff80000028917808 */ /* 0x000fe40003000000 */
[----:B------:R-:W-:Y:S02]  /*3980*/  FMNMX.FTZ R40, R74, R44, !PT ;  /* 0x0000002c4a287209 */ /* 0x000fe40007810000 */
[----:B------:R-:W-:Y:S02]  /*3990*/  FSEL R144, R41, -INF , P0 ;  /* 0xff80000029907808 */ /* 0x000fe40000000000 */
[----:B------:R-:W-:-:S02]  /*39a0*/  ISETP.GT.AND P0, PT, R0, 0x39, PT ;  /* 0x000000390000780c */ /* 0x000fc40003f04270 */
[----:B------:R-:W-:Y:S02]  /*39b0*/  FSEL R193, R51, -INF , P1 ;  /* 0xff80000033c17808 */ /* 0x000fe40000800000 */
[----:B------:R-:W-:Y:S02]  /*39c0*/  ISETP.GT.AND P1, PT, R0, 0x30, PT ;  /* 0x000000300000780c */ /* 0x000fe40003f24270 */
[----:B------:R-:W-:Y:S02]  /*39d0*/  FMNMX.FTZ R40, R7, R40, !PT ;  /* 0x0000002807287209 */ /* 0x000fe40007810000 */
[----:B------:R-:W-:Y:S02]  /*39e0*/  FSEL R182, R43, -INF , P0 ;  /* 0xff8000002bb67808 */ /* 0x000fe40000000000 */
[----:B------:R-:W-:Y:S02]  /*39f0*/  ISETP.GT.AND P0, PT, R76, 0x41, PT ;  /* 0x000000414c00780c */ /* 0x000fe40003f04270 */
[----:B------:R-:W-:-:S02]  /*3a00*/  FSEL R147, R46, -INF , P1 ;  /* 0xff8000002e937808 */ /* 0x000fc40000800000 */
[----:B------:R-:W-:Y:S02]  /*3a10*/  FMNMX.FTZ R40, R5, R40, !PT ;  /* 0x0000002805287209 */ /* 0x000fe40007810000 */
[----:B------:R-:W-:Y:S02]  /*3a20*/  ISETP.GT.AND P1, PT, R0, 0x38, PT ;  /* 0x000000380000780c */ /* 0x000fe40003f24270 */
[----:B------:R-:W-:Y:S02]  /*3a30*/  FSEL R159, R33, -INF , P0 ;  /* 0xff800000219f7808 */ /* 0x000fe40000000000 */
[----:B------:R-:W-:Y:S02]  /*3a40*/  ISETP.GT.AND P6, PT, R76, 0x40, PT ;  /* 0x000000404c00780c */ /* 0x000fe40003fc4270 */
        /* <DEDUP_REMOVED lines=8> */
[----:B------:R-:W-:Y:S02]  /*3ad0*/  ISETP.GT.AND P1, PT, R76, 0x48, PT ;  /* 0x000000484c00780c */ /* 0x000fe40003f24270 */
[----:B------:R-:W-:Y:S02]  /*3ae0*/  FMNMX.FTZ R33, R211, R33, !PT ;  /* 0x00000021d3217209 */ /* 0x000fe40007810000 */
[----:B------:R-:W-:Y:S02]  /*3af0*/  FMNMX.FTZ R32, R69, R32, !PT ;  /* 0x0000002045207209 */ /* 0x000fe40007810000 */
[----:B------:R-:W-:Y:S02]  /*3b00*/  FSEL R163, R35, -INF , P0 ;  /* 0xff80000023a37808 */ /* 0x000fe40000000000 */
[----:B------:R-:W-:Y:S02]  /*3b10*/  FSEL R161, R28, -INF , P1 ;  /* 0xff8000001ca17808 */ /* 0x000fe40000800000 */
[----:B------:R-:W-:-:S02]  /*3b20*/  ISETP.GT.AND P0, PT, R76, 0x49, PT ;  /* 0x000000494c00780c */ /* 0x000fc40003f04270 */
[----:B------:R-:W-:Y:S02]  /*3b30*/  FMNMX.FTZ R28, R39, R33, !PT ;  /* 0x00000021271c7209 */ /* 0x000fe40007810000 */
[----:B------:R-:W-:Y:S02]  /*3b40*/  FMNMX.FTZ R32, R68, R32, !PT ;  /* 0x0000002044207209 */ /* 0x000fe40007810000 */
[----:B------:R-:W-:Y:S02]  /*3b50*/  FSEL R160, R29, -INF , P0 ;  /* 0xff8000001da07808 */ /* 0x000fe40000000000 */
[----:B------:R-:W-:Y:S02]  /*3b60*/  FMNMX.FTZ R28, R210, R28, !PT ;  /* 0x0000001cd21c7209 */ /* 0x000fe40007810000 */
[----:B------:R-:W-:Y:S02]  /*3b70*/  FMNMX.FTZ R29, R93, R32, !PT ;  /* 0x000000205d1d7209 */ /* 0x000fe40007810000 */
[----:B------:R-:W-:Y:S01]  /*3b80*/  ISETP.GT.AND P1, PT, R0, 0x48, PT ;  /* 0x000000480000780c */ /* 0x000fe20003f24270 */
[----:B------:R-:W-:Y:S01]  /*3b90*/  LDSM.16.MT88.4 R32, [R230+0x4900] ;  /* 0x00490000e620783b */ /* 0x000fe20000004200 */
[----:B------:R-:W-:-:S02]  /*3ba0*/  FMNMX.FTZ R28, R38, R28, !PT ;  /* 0x0000001c261c7209 */ /* 0x000fc40007810000 */
[----:B------:R-:W-:Y:S02]  /*3bb0*/  FMNMX.FTZ R29, R92, R29, !PT ;  /* 0x0000001d5c1d7209 */ /* 0x000fe40007810000 */
[----:B------:R-:W-:Y:S02]  /*3bc0*/  ISETP.GT.AND P0, PT, R0, 0x49, PT ;  /* 0x000000490000780c */ /* 0x000fe40003f04270 */
        /* <DEDUP_REMOVED lines=11> */
[----:B------:R-:W-:Y:S01]  /*3c80*/  FMNMX.FTZ R24, R195, R24, !PT ;  /* 0x00000018c3187209 */ /* 0x000fe20007810000 */
[----:B------:R-:W-:Y:S01]  /*3c90*/  LDSM.16.MT88.4 R28, [R229+0x4900] ;  /* 0x00490000e51c783b */ /* 0x000fe20000004200 */
[----:B------:R-:W-:Y:S02]  /*3ca0*/  ISETP.GT.AND P1, PT, R0, 0x50, PT ;  /* 0x000000500000780c */ /* 0x000fe40003f24270 */
[----:B------:R-:W-:Y:S02]  /*3cb0*/  FMNMX.FTZ R25, R144, R25, !PT ;  /* 0x0000001990197209 */ /* 0x000fe40007810000 */
[----:B------:R-:W-:Y:S02]  /*3cc0*/  FMNMX.FTZ R24, R37, R24, !PT ;  /* 0x0000001825187209 */ /* 0x000fe40007810000 */
[----:B------:R-:W-:-:S02]  /*3cd0*/  FSEL R169, R26, -INF , P1 ;  /* 0xff8000001aa97808 */ /* 0x000fc40000800000 */
[----:B------:R-:W-:Y:S02]  /*3ce0*/  ISETP.GT.AND P0, PT, R0, 0x51, PT ;  /* 0x000000510000780c */ /* 0x000fe40003f04270 */
[----:B------:R-:W-:Y:S02]  /*3cf0*/  ISETP.GT.AND P1, PT, R76, 0x58, PT ;  /* 0x000000584c00780c */ /* 0x000fe40003f24270 */
[----:B------:R-:W-:Y:S02]  /*3d00*/  FMNMX.FTZ R25, R158, R25, !PT ;  /* 0x000000199e197209 */ /* 0x000fe40007810000 */
[----:B------:R-:W-:Y:S02]  /*3d10*/  FMNMX.FTZ R24, R194, R24, !PT ;  /* 0x00000018c2187209 */ /* 0x000fe40007810000 */
[----:B------:R-:W-:Y:S02]  /*3d20*/  FSEL R168, R27, -INF , P0 ;  /* 0xff8000001ba87808 */ /* 0x000fe40000000000 */
[----:B------:R-:W-:-:S02]  /*3d30*/  FSEL R171, R20, -INF , P1 ;  /* 0xff80000014ab7808 */ /* 0x000fc40000800000 */
[----:B------:R-:W-:Y:S02]  /*3d40*/  ISETP.GT.AND P0, PT, R76, 0x59, PT ;  /* 0x000000594c00780c */ /* 0x000fe40003f04270 */
[----:B------:R-:W-:Y:S02]  /*3d50*/  FMNMX.FTZ R20, R159, R25, !PT ;  /* 0x000000199f147209 */ /* 0x000fe40007810000 */
[----:B------:R-:W-:Y:S02]  /*3d60*/  FMNMX.FTZ R24, R193, R24, !PT ;  /* 0x00000018c1187209 */ /* 0x000fe40007810000 */
[----:B------:R-:W-:Y:S02]  /*3d70*/  FSEL R170, R21, -INF , P0 ;  /* 0xff80000015aa7808 */ /* 0x000fe40000000000 */
[----:B------:R-:W-:Y:S02]  /*3d80*/  FMNMX.FTZ R20, R161, R20, !PT ;  /* 0x00000014a1147209 */ /* 0x000fe40007810000 */
[----:B------:R-:W-:-:S02]  /*3d90*/  FMNMX.FTZ R21, R147, R24, !PT ;  /* 0x0000001893157209 */ /* 0x000fc40007810000 */
[----:B------:R-:W-:Y:S01]  /*3da0*/  ISETP.GT.AND P1, PT, R0, 0x58, PT ;  /* 0x000000580000780c */ /* 0x000fe20003f24270 */
[----:B------:R-:W-:Y:S01]  /*3db0*/  LDSM.16.MT88.4 R24, [R232+0x900] ;  /* 0x00090000e818783b */ /* 0x000fe20000004200 */
[----:B------:R-:W-:Y:S02]  /*3dc0*/  FMNMX.FTZ R20, R160, R20, !PT ;  /* 0x00000014a0147209 */ /* 0x000fe40007810000 */
[----:B------:R-:W-:Y:S02]  /*3dd0*/  FMNMX.FTZ R21, R192, R21, !PT ;  /* 0x00000015c0157209 */ /* 0x000fe40007810000 */
[----:B------:R-:W-:Y:S02]  /*3de0*/  ISETP.GT.AND P0, PT, R0, 0x59, PT ;  /* 0x000000590000780c */ /* 0x000fe40003f04270 */
        /* <DEDUP_REMOVED lines=10> */
[----:B------:R-:W-:Y:S02]  /*3e90*/  FMNMX.FTZ R17, R171, R20, !PT ;  /* 0x00000014ab117209 */ /* 0x000fe40007810000 */
[----:B------:R-:W-:Y:S01]  /*3ea0*/  FMNMX.FTZ R16, R162, R16, !PT ;  /* 0x00000010a2107209 */ /* 0x000fe20007810000 */
[----:B------:R-:W-:Y:S01]  /*3eb0*/  LDSM.16.MT88.4 R20, [R230+0x900] ;  /* 0x00090000e614783b */ /* 0x000fe20000004200 */
[----:B------:R-:W-:Y:S02]  /*3ec0*/  ISETP.GT.AND P1, PT, R76, 0x68, PT ;  /* 0x000000684c00780c */ /* 0x000fe40003f24270 */
[----:B------:R-:W-:-:S02]  /*3ed0*/  FMNMX.FTZ R17, R170, R17, !PT ;  /* 0x00000011aa117209 */ /* 0x000fc40007810000 */
[----:B------:R-:W-:Y:S02]  /*3ee0*/  FMNMX.FTZ R16, R163, R16, !PT ;  /* 0x00000010a3107209 */ /* 0x000fe40007810000 */
[----:B------:R-:W-:Y:S02]  /*3ef0*/  FSEL R155, R148, -INF , P1 ;  /* 0xff800000949b7808 */ /* 0x000fe40000800000 */
[C---:B------:R-:W-:Y:S02]  /*3f00*/  ISETP.GT.AND P0, PT, R76.reuse, 0x69, PT ;  /* 0x000000694c00780c */ /* 0x040fe40003f04270 */
[----:B------:R-:W-:Y:S02]  /*3f10*/  ISETP.GT.AND P1, PT, R76, 0x70, PT ;  /* 0x000000704c00780c */ /* 0x000fe40003f24270 */
[----:B------:R-:W-:Y:S02]  /*3f20*/  FMNMX.FTZ R17, R157, R17, !PT ;  /* 0x000000119d117209 */ /* 0x000fe40007810000 */
[----:B------:R-:W-:-:S02]  /*3f30*/  FMNMX.FTZ R16, R165, R16, !PT ;  /* 0x00000010a5107209 */ /* 0x000fc40007810000 */
[----:B------:R-:W-:Y:S02]  /*3f40*/  FSEL R154, R149, -INF , P0 ;  /* 0xff800000959a7808 */ /* 0x000fe40000000000 */
[----:B------:R-:W-:Y:S02]  /*3f50*/  FSEL R133, R12, -INF , P1 ;  /* 0xff8000000c857808 */ /* 0x000fe40000800000 */
[----:B------:R-:W-:Y:S02]  /*3f60*/  ISETP.GT.AND P0, PT, R76, 0x71, PT ;  /* 0x000000714c00780c */ /* 0x000fe40003f04270 */
[----:B------:R-:W-:Y:S02]  /*3f70*/  FMNMX.FTZ R12, R156, R17, !PT ;  /* 0x000000119c0c7209 */ /* 0x000fe40007810000 */
[----:B------:R-:W-:Y:S02]  /*3f80*/  FMNMX.FTZ R16, R166, R16, !PT ;  /* 0x00000010a6107209 */ /* 0x000fe40007810000 */
[----:B------:R-:W-:-:S02]  /*3f90*/  FSEL R67, R13, -INF , P0 ;  /* 0xff8000000d437808 */ /* 0x000fc40000000000 */
[----:B------:R-:W-:Y:S02]  /*3fa0*/  FMNMX.FTZ R12, R155, R12, !PT ;  /* 0x0000000c9b0c7209 */ /* 0x000fe40007810000 */
[----:B------:R-:W-:Y:S02]  /*3fb0*/  FMNMX.FTZ R13, R169, R16, !PT ;  /* 0x00000010a90d7209 */ /* 0x000fe40007810000 */
[----:B------:R-:W-:Y:S02]  /*3fc0*/  FMNMX.FTZ R12, R154, R12, !PT ;  /* 0x0000000c9a0c7209 */ /* 0x000fe40007810000 */
[----:B------:R-:W-:Y:S02]  /*3fd0*/  FMNMX.FTZ R13, R168, R13, !PT ;  /* 0x0000000da80d7209 */ /* 0x000fe40007810000 */
[----:B------:R-:W-:Y:S02]  /*3fe0*/  ISETP.GT.AND P6, PT, R76, 0x78, PT ;  /* 0x000000784c00780c */ /* 0x000fe40003fc4270 */
[----:B------:R-:W-:-:S02]  /*3ff0*/  ISETP.GT.AND P1, PT, R0, 0x60, PT ;  /* 0x000000600000780c */ /* 0x000fc40003f24270 */
[----:B------:R-:W-:Y:S02]  /*4000*/  FMNMX.FTZ R12, R133, R12, !PT ;  /* 0x0000000c850c7209 */ /* 0x000fe40007810000 */
[----:B------:R-:W-:Y:S02]  /*4010*/  FMNMX.FTZ R13, R167, R13, !PT ;  /* 0x0000000da70d7209 */ /* 0x000fe40007810000 */
[----:B------:R-:W-:Y:S02]  /*4020*/  FSEL R153, R18, -INF , P1 ;  /* 0xff80000012997808 */ /* 0x000fe40000800000 */
[----:B------:R-:W-:Y:S02]  /*4030*/  FSEL R66, R8, -INF , P6 ;  /* 0xff80000008427808 */ /* 0x000fe40003000000 */
[----:B------:R-:W-:Y:S02]  /*4040*/  ISETP.GT.AND P0, PT, R0, 0x61, PT ;  /* 0x000000610000780c */ /* 0x000fe40003f04270 */
[----:B------:R-:W-:-:S02]  /*4050*/  ISETP.GT.AND P1, PT, R76, 0x79, PT ;  /* 0x000000794c00780c */ /* 0x000fc40003f24270 */
[----:B------:R-:W-:Y:S02]  /*4060*/  FMNMX.FTZ R8, R67, R12, !PT ;  /* 0x0000000c43087209 */ /* 0x000fe40007810000 */
[----:B------:R-:W-:Y:S02]  /*4070*/  FMNMX.FTZ R13, R164, R13, !PT ;  /* 0x0000000da40d7209 */ /* 0x000fe40007810000 */
[----:B------:R-:W-:Y:S02]  /*4080*/  FSEL R152, R19, -INF , P0 ;  /* 0xff80000013987808 */ /* 0x000fe40000000000 */
[----:B------:R-:W-:Y:S01]  /*4090*/  FSEL R64, R9, -INF , P1 ;  /* 0xff80000009407808 */ /* 0x000fe20000800000 */
[----:B------:R-:W-:Y:S01]  /*40a0*/  LDSM.16.MT88.4 R16, [R229+0x900] ;  /* 0x00090000e510783b */ /* 0x000fe20000004200 */
[----:B------:R-:W-:Y:S02]  /*40b0*/  FMNMX.FTZ R8, R66, R8, !PT ;  /* 0x0000000842087209 */ /* 0x000fe40007810000 */
[----:B------:R-:W-:-:S02]  /*40c0*/  ISETP.GT.AND P0, PT, R0, 0x68, PT ;  /* 0x000000680000780c */ /* 0x000fc40003f04270 */
[----:B------:R-:W-:Y:S02]  /*40d0*/  FMNMX.FTZ R12, R153, R13, !PT ;  /* 0x0000000d990c7209 */ /* 0x000fe40007810000 */
[----:B------:R-:W-:Y:S02]  /*40e0*/  ISETP.GT.AND P1, PT, R0, 0x69, PT ;  /* 0x000000690000780c */ /* 0x000fe40003f24270 */
[----:B------:R-:W-:Y:S02]  /*40f0*/  FMNMX.FTZ R8, R64, R8, !PT ;  /* 0x0000000840087209 */ /* 0x000fe40007810000 */
[----:B------:R-:W-:Y:S02]  /*4100*/  FSEL R150, R150, -INF , P0 ;  /* 0xff80000096967808 */ /* 0x000fe40000000000 */
[----:B------:R-:W-:Y:S01]  /*4110*/  FMNMX.FTZ R12, R152, R12, !PT ;  /* 0x0000000c980c7209 */ /* 0x000fe20007810000 */
[----:B------:R-:W1:Y:S01]  /*4120*/  SHFL.BFLY PT, R9, R8, 0x2, 0x1f ;  /* 0x0c401f0008097f89 */ /* 0x000e6200000e0000 */
        /* <DEDUP_REMOVED lines=13> */
[----:B------:R-:W-:Y:S02]  /*4200*/  FMNMX.FTZ R0, R61, R12, !PT ;  /* 0x0000000c3d007209 */ /* 0x000fe40007810000 */
[----:B-1----:R-:W-:Y:S01]  /*4210*/  FMNMX.FTZ R10, R9, R8, !PT ;  /* 0x00000008090a7209 */ /* 0x002fe20007810000 */
[----:B------:R-:W-:Y:S01]  /*4220*/  LDSM.16.MT88.4 R12, [R232+0x4900] ;  /* 0x00490000e80c783b */ /* 0x000fe20000004200 */
[----:B------:R-:W-:-:S03]  /*4230*/  FMNMX.FTZ R0, R60, R0, !PT ;  /* 0x000000003c007209 */ /* 0x000fc60007810000 */
[----:B------:R-:W-:Y:S04]  /*4240*/  SHFL.BFLY PT, R9, R10, 0x1, 0x1f ;  /* 0x0c201f000a097f89 */ /* 0x000fe800000e0000 */
[----:B------:R-:W1:Y:S02]  /*4250*/  SHFL.BFLY PT, R8, R0, 0x2, 0x1f ;  /* 0x0c401f0000087f89 */ /* 0x000e6400000e0000 */
[----:B-1----:R-:W-:Y:S02]  /*4260*/  FMNMX.FTZ R8, R0, R8, !PT ;  /* 0x0000000800087209 */ /* 0x002fe40007810000 */
[----:B------:R-:W-:-:S03]  /*4270*/  FMNMX.FTZ R0, R10, R9, !PT ;  /* 0x000000090a007209 */ /* 0x000fc60007810000 */
        /* <DEDUP_REMOVED lines=9> */
[----:B------:R-:W2:Y:S01]  /*4310*/  LDSM.16.MT88.4 R72, [R230+0x100] ;  /* 0x00010000e648783b */ /* 0x000ea20000004200 */
[--C-:B------:R-:W-:Y:S02]  /*4320*/  FFMA.FTZ R51, R7, c[0x0][0x2d0], -R65.reuse ;  /* 0x0000b40007337a23 */ /* 0x100fe40000010841 */
[--C-:B------:R-:W-:Y:S01]  /*4330*/  FFMA.FTZ R50, R5, c[0x0][0x2d0], -R65.reuse ;  /* 0x0000b40005327a23 */ /* 0x100fe20000010841 */
[----:B-1----:R-:W-:Y:S01]  /*4340*/  FMNMX.FTZ R132, R132, R8, !PT ;  /* 0x0000000884847209 */ /* 0x002fe20007810000 */
[--C-:B------:R-:W-:Y:S01]  /*4350*/  FFMA.FTZ R47, R6, c[0x0][0x2d0], -R65.reuse ;  /* 0x0000b400062f7a23 */ /* 0x100fe20000010841 */
[----:B------:R-:W-:Y:S01]  /*4360*/  LDSM.16.MT88.4 R8, [R228+0x900] ;  /* 0x00090000e408783b */ /* 0x000fe20000004200 */
[----:B------:R-:W1:Y:S01]  /*4370*/  MUFU.EX2 R55, R55 ;  /* 0x0000003700377308 */ /* 0x000e620000000800 */
[C---:B------:R-:W-:Y:S01]  /*4380*/  FSETP.NEU.FTZ.AND P0, PT, R132.reuse, -INF , PT ;  /* 0xff8000008400780b */ /* 0x040fe20003f1d000 */
[----:B------:R-:W-:Y:S01]  /*4390*/  FMUL.FTZ R59, R132, c[0x0][0x2d0] ;  /* 0x0000b400843b7a20 */ /* 0x000fe20000410000 */
[----:B------:R-:W3:Y:S01]  /*43a0*/  LDSM.16.MT88.4 R4, [R228+0x4100] ;  /* 0x00410000e404783b */ /* 0x000ee20000004200 */
[----:B------:R-:W-:-:S02]  /*43b0*/  FFMA.FTZ R46, R84, c[0x0][0x2d0], -R65 ;  /* 0x0000b400542e7a23 */ /* 0x000fc40000010841 */
[--C-:B------:R-:W-:Y:S01]  /*43c0*/  FFMA.FTZ R42, R39, c[0x0][0x2d0], -R65.reuse ;  /* 0x0000b400272a7a23 */ /* 0x100fe20000010841 */
[----:B------:R-:W-:Y:S01]  /*43d0*/  FSEL R59, R59, RZ, P0 ;  /* 0x000000ff3b3b7208 */ /* 0x000fe20000000000 */
[----:B------:R-:W-:Y:S01]  /*43e0*/  MUFU.EX2 R53, R53 ;  /* 0x0000003500357308 */ /* 0x000fe20000000800 */
[--C-:B------:R-:W-:Y:S01]  /*43f0*/  FFMA.FTZ R43, R211, c[0x0][0x2d0], -R65.reuse ;  /* 0x0000b400d32b7a23 */ /* 0x100fe20000010841 */
[----:B------:R-:W-:Y:S01]  /*4400*/  PLOP3.LUT P0, PT, PT, PT, UP0, 0x80, 0x0 ;  /* 0x000000000000781c */ /* 0x000fe20003f0f008 */
[----:B------:R-:W-:Y:S02]  /*4410*/  FFMA.FTZ R39, R210, c[0x0][0x2d0], -R65 ;  /* 0x0000b400d2277a23 */ /* 0x000fe40000010841 */
[--C-:B------:R-:W-:Y:S02]  /*4420*/  FFMA.FTZ R58, R70, c[0x0][0x2d0], -R59.reuse ;  /* 0x0000b400463a7a23 */ /* 0x100fe4000001083b */
[--C-:B------:R-:W-:Y:S01]  /*4430*/  FFMA.FTZ R57, R71, c[0x0][0x2d0], -R59.reuse ;  /* 0x0000b40047397a23 */ /* 0x100fe2000001083b */
[----:B------:R-:W4:Y:S01]  /*4440*/  MUFU.EX2 R52, R52 ;  /* 0x0000003400347308 */ /* 0x000f220000000800 */
[--C-:B------:R-:W-:Y:S01]  /*4450*/  FFMA.FTZ R54, R69, c[0x0][0x2d0], -R59.reuse ;  /* 0x0000b40045367a23 */ /* 0x100fe2000001083b */
[----:B-1----:R-:W-:Y:S01]  /*4460*/  F2FP.PACK_AB R112, R55, R56 ;  /* 0x000000383770723e */ /* 0x002fe200000000ff */
[----:B------:R-:W-:-:S02]  /*4470*/  FFMA.FTZ R48, R68, c[0x0][0x2d0], -R59 ;  /* 0x0000b40044307a23 */ /* 0x000fc4000001083b */
[--C-:B------:R-:W-:Y:S02]  /*4480*/  FFMA.FTZ R49, R93, c[0x0][0x2d0], -R59.reuse ;  /* 0x0000b4005d317a23 */ /* 0x100fe4000001083b */
[--C-:B------:R-:W-:Y:S01]  /*4490*/  FFMA.FTZ R45, R92, c[0x0][0x2d0], -R59.reuse ;  /* 0x0000b4005c2d7a23 */ /* 0x100fe2000001083b */
[----:B------:R-:W-:Y:S01]  /*44a0*/  MUFU.EX2 R58, R58 ;  /* 0x0000003a003a7308 */ /* 0x000fe20000000800 */
[--C-:B------:R-:W-:Y:S02]  /*44b0*/  FFMA.FTZ R44, R105, c[0x0][0x2d0], -R59.reuse ;  /* 0x0000b400692c7a23 */ /* 0x100fe4000001083b */
[----:B------:R-:W-:Y:S02]  /*44c0*/  FFMA.FTZ R41, R104, c[0x0][0x2d0], -R59 ;  /* 0x0000b40068297a23 */ /* 0x000fe4000001083b */
[----:B------:R-:W-:Y:S02]  /*44d0*/  FFMA.FTZ R38, R38, c[0x0][0x2d0], -R65 ;  /* 0x0000b40026267a23 */ /* 0x000fe40000010841 */
[--C-:B------:R-:W-:Y:S01]  /*44e0*/  FFMA.FTZ R40, R195, c[0x0][0x2d0], -R59.reuse ;  /* 0x0000b400c3287a23 */ /* 0x100fe2000001083b */
[----:B------:R-:W1:Y:S01]  /*44f0*/  MUFU.EX2 R57, R57 ;  /* 0x0000003900397308 */ /* 0x000e620000000800 */
[----:B----4-:R-:W-:Y:S01]  /*4500*/  F2FP.PACK_AB R114, R52, R53 ;  /* 0x000000353472723e */ /* 0x010fe200000000ff */
[----:B------:R-:W-:-:S02]  /*4510*/  FFMA.FTZ R37, R37, c[0x0][0x2d0], -R59 ;  /* 0x0000b40025257a23 */ /* 0x000fc4000001083b */
[--C-:B------:R-:W-:Y:S02]  /*4520*/  FFMA.FTZ R3, R194, c[0x0][0x2d0], -R59.reuse ;  /* 0x0000b400c2037a23 */ /* 0x100fe4000001083b */
[----:B------:R-:W-:Y:S02]  /*4530*/  FFMA.FTZ R2, R193, c[0x0][0x2d0], -R59 ;  /* 0x0000b400c1027a23 */ /* 0x000fe4000001083b */
[----:B------:R-:W-:Y:S01]  /*4540*/  MUFU.EX2 R54, R54 ;  /* 0x0000003600367308 */ /* 0x000fe20000000800 */
[--C-:B------:R-:W-:Y:S02]  /*4550*/  FFMA.FTZ R134, R134, c[0x0][0x2d0], -R65.reuse ;  /* 0x0000b40086867a23 */ /* 0x100fe40000010841 */
[--C-:B------:R-:W-:Y:S02]  /*4560*/  FFMA.FTZ R135, R135, c[0x0][0x2d0], -R65.reuse ;  /* 0x0000b40087877a23 */ /* 0x100fe40000010841 */
[--C-:B------:R-:W-:Y:S02]  /*4570*/  FFMA.FTZ R145, R145, c[0x0][0x2d0], -R65.reuse ;  /* 0x0000b40091917a23 */ /* 0x100fe40000010841 */
[----:B------:R-:W-:Y:S01]  /*4580*/  FFMA.FTZ R144, R144, c[0x0][0x2d0], -R65 ;  /* 0x0000b40090907a23 */ /* 0x000fe20000010841 */
[----:B------:R-:W4:Y:S01]  /*4590*/  MUFU.EX2 R48, R48 ;  /* 0x0000003000307308 */ /* 0x000f220000000800 */
[----:B-1----:R-:W-:Y:S01]  /*45a0*/  F2FP.PACK_AB R113, R57, R58 ;  /* 0x0000003a3971723e */ /* 0x002fe200000000ff */
[----:B------:R-:W-:-:S02]  /*45b0*/  FFMA.FTZ R147, R147, c[0x0][0x2d0], -R59 ;  /* 0x0000b40093937a23 */ /* 0x000fc4000001083b */
[--C-:B------:R-:W-:Y:S02]  /*45c0*/  FFMA.FTZ R148, R192, c[0x0][0x2d0], -R59.reuse ;  /* 0x0000b400c0947a23 */ /* 0x100fe4000001083b */
[--C-:B------:R-:W-:Y:S02]  /*45d0*/  FFMA.FTZ R151, R183, c[0x0][0x2d0], -R59.reuse ;  /* 0x0000b400b7977a23 */ /* 0x100fe4000001083b */
[----:B------:R-:W1:Y:S01]  /*45e0*/  MUFU.EX2 R51, R51 ;  /* 0x0000003300337308 */ /* 0x000e620000000800 */
[----:B------:R-:W-:Y:S02]  /*45f0*/  FFMA.FTZ R149, R182, c[0x0][0x2d0], -R59 ;  /* 0x0000b400b6957a23 */ /* 0x000fe4000001083b */
[--C-:B------:R-:W-:Y:S02]  /*4600*/  FFMA.FTZ R158, R158, c[0x0][0x2d0], -R65.reuse ;  /* 0x0000b4009e9e7a23 */ /* 0x100fe40000010841 */
[--C-:B------:R-:W-:Y:S02]  /*4610*/  FFMA.FTZ R159, R159, c[0x0][0x2d0], -R65.reuse ;  /* 0x0000b4009f9f7a23 */ /* 0x100fe40000010841 */
[--C-:B------:R-:W-:Y:S01]  /*4620*/  FFMA.FTZ R161, R161, c[0x0][0x2d0], -R65.reuse ;  /* 0x0000b400a1a17a23 */ /* 0x100fe20000010841 */
[----:B----4-:R-:W-:Y:S01]  /*4630*/  F2FP.PACK_AB R115, R48, R54 ;  /* 0x000000363073723e */ /* 0x010fe200000000ff */
        /* <DEDUP_REMOVED lines=22> */
[----:B--2---:R-:W-:Y:S01]  /*47a0*/  HMMA.16816.F32 R68, R112, R72, RZ ;  /* 0x000000487044723c */ /* 0x004fe200000018ff */
[--C-:B------:R-:W-:Y:S01]  /*47b0*/  FFMA.FTZ R155, R155, c[0x0][0x2d0], -R65.reuse ;  /* 0x0000b4009b9b7a23 */ /* 0x100fe20000010841 */
[----:B------:R-:W2:Y:S01]  /*47c0*/  MUFU.EX2 R45, R45 ;  /* 0x0000002d002d7308 */ /* 0x000ea20000000800 */
        /* <DEDUP_REMOVED lines=9> */
[----:B------:R-:W-:Y:S01]  /*4860*/  HMMA.16816.F32 R92, R112, R96, RZ ;  /* 0x00000060705c723c */ /* 0x000fe200000018ff */
[----:B------:R-:W-:Y:S01]  /*4870*/  FADD.FTZ R57, R54, R57 ;  /* 0x0000003936397221 */ /* 0x000fe20000010000 */
[----:B------:R-:W5:Y:S01]  /*4880*/  MUFU.EX2 R41, R41 ;  /* 0x0000002900297308 */ /* 0x000f620000000800 */
[----:B------:R-:W-:-:S02]  /*4890*/  FFMA.FTZ R66, R66, c[0x0][0x2d0], -R65 ;  /* 0x0000b40042427a23 */ /* 0x000fc40000010841 */
[----:B------:R-:W-:Y:S02]  /*48a0*/  FFMA.FTZ R245, R64, c[0x0][0x2d0], -R65 ;  /* 0x0000b40040f57a23 */ /* 0x000fe40000010841 */
[--C-:B------:R-:W-:Y:S01]  /*48b0*/  FFMA.FTZ R63, R63, c[0x0][0x2d0], -R59.reuse ;  /* 0x0000b4003f3f7a23 */ /* 0x100fe2000001083b */
[C---:B------:R-:W-:Y:S01]  /*48c0*/  HMMA.16816.F32 R120, R112.reuse, R100, RZ ;  /* 0x000000647078723c */ /* 0x040fe200000018ff */
[--C-:B------:R-:W-:Y:S01]  /*48d0*/  FFMA.FTZ R62, R62, c[0x0][0x2d0], -R59.reuse ;  /* 0x0000b4003e3e7a23 */ /* 0x100fe2000001083b */
[----:B------:R-:W2:Y:S01]  /*48e0*/  MUFU.EX2 R43, R43 ;  /* 0x0000002b002b7308 */ /* 0x000ea20000000800 */
[--C-:B------:R-:W-:Y:S02]  /*48f0*/  FFMA.FTZ R246, R60, c[0x0][0x2d0], -R59.reuse ;  /* 0x0000b4003cf67a23 */ /* 0x100fe4000001083b */
[----:B------:R-:W-:Y:S02]  /*4900*/  FFMA.FTZ R61, R61, c[0x0][0x2d0], -R59 ;  /* 0x0000b4003d3d7a23 */ /* 0x000fe4000001083b */
[----:B------:R-:W-:Y:S01]  /*4910*/  FADD.FTZ R52, R52, R55 ;  /* 0x0000003734347221 */ /* 0x000fe20000010000 */
[----:B------:R-:W-:Y:S01]  /*4920*/  HMMA.16816.F32 R104, R112, R108, RZ ;  /* 0x0000006c7068723c */ /* 0x000fe200000018ff */
[----:B------:R-:W-:Y:S01]  /*4930*/  FADD.FTZ R57, R48, R57 ;  /* 0x0000003930397221 */ /* 0x000fe20000010000 */
[----:B------:R-:W2:Y:S01]  /*4940*/  MUFU.EX2 R42, R42 ;  /* 0x0000002a002a7308 */ /* 0x000ea20000000800 */
[----:B-1----:R-:W-:-:S05]  /*4950*/  FADD.FTZ R52, R51, R52 ;  /* 0x0000003433347221 */ /* 0x002fca0000010000 */
        /* <DEDUP_REMOVED lines=12> */
[C---:B---3--:R-:W-:Y:S02]  /*4a20*/  HMMA.16816.F32 R116, R112.reuse, R4, RZ ;  /* 0x000000047074723c */ /* 0x048fe400000018ff */
[----:B------:R-:W3:Y:S05]  /*4a30*/  MUFU.EX2 R134, R134 ;  /* 0x0000008600867308 */ /* 0x000eea0000000800 */
[----:B----4-:R-:W-:Y:S01]  /*4a40*/  F2FP.PACK_AB R4, R50, R51 ;  /* 0x000000333204723e */ /* 0x010fe200000000ff */
[----:B------:R-:W-:Y:S01]  /*4a50*/  HMMA.16816.F32 R112, R112, R6, RZ ;  /* 0x000000067070723c */ /* 0x000fe200000018ff */
[----:B--2---:R-:W-:Y:S01]  /*4a60*/  F2FP.PACK_AB R5, R45, R49 ;  /* 0x000000312d05723e */ /* 0x004fe200000000ff */
[----:B------:R-:W2:Y:S01]  /*4a70*/  MUFU.EX2 R135, R135 ;  /* 0x0000008700877308 */ /* 0x000ea20000000800 */
[----:B------:R-:W-:-:S02]  /*4a80*/  FADD.FTZ R49, R49, R57 ;  /* 0x0000003931317221 */ /* 0x000fc40000010000 */
[----:B------:R-:W-:Y:S02]  /*4a90*/  FADD.FTZ R50, R50, R52 ;  /* 0x0000003432327221 */ /* 0x000fe40000010000 */
[----:B------:R-:W-:Y:S01]  /*4aa0*/  F2FP.PACK_AB R6, R46, R47 ;  /* 0x0000002f2e06723e */ /* 0x000fe200000000ff */
[----:B------:R-:W-:Y:S01]  /*4ab0*/  FADD.FTZ R49, R45, R49 ;  /* 0x000000312d317221 */ /* 0x000fe20000010000 */
[----:B-----5:R-:W-:Y:S01]  /*4ac0*/  F2FP.PACK_AB R7, R41, R44 ;  /* 0x0000002c2907723e */ /* 0x020fe200000000ff */
[----:B------:R-:W-:Y:S01]  /*4ad0*/  MUFU.EX2 R145, R145 ;  /* 0x0000009100917308 */ /* 0x000fe20000000800 */
[----:B------:R-:W-:Y:S02]  /*4ae0*/  FADD.FTZ R50, R47, R50 ;  /* 0x000000322f327221 */ /* 0x000fe40000010000 */
[----:B------:R-:W-:Y:S02]  /*4af0*/  FADD.FTZ R44, R44, R49 ;  /* 0x000000312c2c7221 */ /* 0x000fe40000010000 */
[----:B------:R-:W-:Y:S01]  /*4b00*/  FADD.FTZ R46, R46, R50 ;  /* 0x000000322e2e7221 */ /* 0x000fe20000010000 */
[----:B------:R-:W-:Y:S01]  /*4b10*/  HMMA.16816.F32 R84, R4, R8, R84 ;  /* 0x000000080454723c */ /* 0x000fe20000001854 */
[----:B------:R-:W-:Y:S01]  /*4b20*/  FADD.FTZ R44, R41, R44 ;  /* 0x0000002c292c7221 */ /* 0x000fe20000010000 */
[----:B------:R-:W-:Y:S01]  /*4b30*/  MUFU.EX2 R144, R144 ;  /* 0x0000009000907308 */ /* 0x000fe20000000800 */
[----:B------:R-:W-:-:S05]  /*4b40*/  FADD.FTZ R46, R43, R46 ;  /* 0x0000002e2b2e7221 */ /* 0x000fca0000010000 */
[C---:B------:R-:W-:Y:S01]  /*4b50*/  HMMA.16816.F32 R88, R4.reuse, R10, R88 ;  /* 0x0000000a0458723c */ /* 0x040fe20000001858 */
[----:B------:R-:W4:Y:S01]  /*4b60*/  LDSM.16.MT88.4 R8, [R228+0x4900] ;  /* 0x00490000e408783b */ /* 0x000f220000004200 */
[----:B------:R-:W-:Y:S06]  /*4b70*/  MUFU.EX2 R147, R147 ;  /* 0x0000009300937308 */ /* 0x000fec0000000800 */
[C---:B------:R-:W-:Y:S02]  /*4b80*/  HMMA.16816.F32 R92, R4.reuse, R12, R92 ;  /* 0x0000000c045c723c */ /* 0x040fe4000000185c */
        /* <DEDUP_REMOVED lines=8> */
[----:B------:R-:W1:Y:S06]  /*4c10*/  MUFU.EX2 R158, R158 ;  /* 0x0000009e009e7308 */ /* 0x000e6c0000000800 */
[C---:B------:R-:W-:Y:S02]  /*4c20*/  HMMA.16816.F32 R68, R4.reuse, R20, R68 ;  /* 0x000000140444723c */ /* 0x040fe40000001844 */
[----:B------:R-:W1:Y:S06]  /*4c30*/  MUFU.EX2 R159, R159 ;  /* 0x0000009f009f7308 */ /* 0x000e6c0000000800 */
[C---:B----4-:R-:W-:Y:S02]  /*4c40*/  HMMA.16816.F32 R116, R4.reuse, R8, R116 ;  /* 0x000000080474723c */ /* 0x050fe40000001874 */
[----:B------:R-:W-:Y:S06]  /*4c50*/  MUFU.EX2 R161, R161 ;  /* 0x000000a100a17308 */ /* 0x000fec0000000800 */
[C---:B------:R-:W-:Y:S01]  /*4c60*/  HMMA.16816.F32 R112, R4.reuse, R10, R112 ;  /* 0x0000000a0470723c */ /* 0x040fe20000001870 */
[----:B------:R-:W4:Y:S01]  /*4c70*/  LDSM.16.MT88.4 R8, [R232+0x5100] ;  /* 0x00510000e808783b */ /* 0x000f220000004200 */
[----:B------:R-:W-:Y:S06]  /*4c80*/  MUFU.EX2 R160, R160 ;  /* 0x000000a000a07308 */ /* 0x000fec0000000800 */
[C---:B------:R-:W-:Y:S01]  /*4c90*/  HMMA.16816.F32 R72, R4.reuse, R22, R72 ;  /* 0x000000160448723c */ /* 0x040fe20000001848 */
[----:B------:R-:W1:Y:S01]  /*4ca0*/  LDSM.16.MT88.4 R20, [R230+0x1100] ;  /* 0x00110000e614783b */ /* 0x000e620000004200 */
        /* <DEDUP_REMOVED lines=9> */
[----:B------:R-:W2:Y:S01]  /*4d40*/  LDSM.16.MT88.4 R32, [R230+0x5100] ;  /* 0x00510000e620783b */ /* 0x000ea20000004200 */
[----:B------:R-:W1:Y:S06]  /*4d50*/  MUFU.EX2 R181, R181 ;  /* 0x000000b500b57308 */ /* 0x000e6c0000000800 */
[C---:B------:R-:W-:Y:S02]  /*4d60*/  HMMA.16816.F32 R104, R4.reuse, R28, R104 ;  /* 0x0000001c0468723c */ /* 0x040fe40000001868 */
[----:B------:R-:W2:Y:S06]  /*4d70*/  MUFU.EX2 R180, R180 ;  /* 0x000000b400b47308 */ /* 0x000eac0000000800 */
[----:B------:R-:W-:Y:S01]  /*4d80*/  HMMA.16816.F32 R108, R4, R30, R108 ;  /* 0x0000001e046c723c */ /* 0x000fe2000000186c */
[----:B------:R-:W2:Y:S01]  /*4d90*/  LDSM.16.MT88.4 R28, [R229+0x5100] ;  /* 0x00510000e51c783b */ /* 0x000ea20000004200 */
[----:B------:R-:W-:Y:S05]  /*4da0*/  MUFU.EX2 R171, R171 ;  /* 0x000000ab00ab7308 */ /* 0x000fea0000000800 */
[C---:B------:R-:W-:Y:S01]  /*4db0*/  F2FP.PACK_AB R4, R42.reuse, R43 ;  /* 0x0000002b2a04723e */ /* 0x040fe200000000ff */
[----:B------:R-:W-:Y:S01]  /*4dc0*/  FADD.FTZ R42, R42, R46 ;  /* 0x0000002e2a2a7221 */ /* 0x000fe20000010000 */
[----:B-1----:R-:W-:Y:S01]  /*4dd0*/  F2FP.PACK_AB R5, R37, R40 ;  /* 0x000000282505723e */ /* 0x002fe200000000ff */
[----:B------:R-:W-:Y:S01]  /*4de0*/  MUFU.EX2 R170, R170 ;  /* 0x000000aa00aa7308 */ /* 0x000fe20000000800 */
[----:B------:R-:W-:Y:S01]  /*4df0*/  F2FP.PACK_AB R6, R38, R39 ;  /* 0x000000272606723e */ /* 0x000fe200000000ff */
[----:B------:R-:W-:Y:S01]  /*4e00*/  FADD.FTZ R40, R40, R44 ;  /* 0x0000002c28287221 */ /* 0x000fe20000010000 */
[----:B------:R-:W-:Y:S01]  /*4e10*/  F2FP.PACK_AB R7, R2, R3 ;  /* 0x000000030207723e */ /* 0x000fe200000000ff */
[----:B------:R-:W-:-:S02]  /*4e20*/  FADD.FTZ R42, R39, R42 ;  /* 0x0000002a272a7221 */ /* 0x000fc40000010000 */
[----:B------:R-:W-:Y:S02]  /*4e30*/  FADD.FTZ R40, R37, R40 ;  /* 0x0000002825287221 */ /* 0x000fe40000010000 */
[----:B------:R-:W1:Y:S01]  /*4e40*/  MUFU.EX2 R169, R169 ;  /* 0x000000a900a97308 */ /* 0x000e620000000800 */
[----:B------:R-:W-:Y:S01]  /*4e50*/  FADD.FTZ R38, R38, R42 ;  /* 0x0000002a26267221 */ /* 0x000fe20000010000 */
[C---:B------:R-:W-:Y:S01]  /*4e60*/  HMMA.16816.F32 R84, R4.reuse, R12, R84 ;  /* 0x0000000c0454723c */ /* 0x040fe20000001854 */
[----:B------:R-:W-:Y:S02]  /*4e70*/  FADD.FTZ R3, R3, R40 ;  /* 0x0000002803037221 */ /* 0x000fe40000010000 */
[----:B---3--:R-:W-:Y:S02]  /*4e80*/  FADD.FTZ R38, R134, R38 ;  /* 0x0000002686267221 */ /* 0x008fe40000010000 */
[----:B------:R-:W-:Y:S01]  /*4e90*/  FADD.FTZ R3, R2, R3 ;  /* 0x0000000302037221 */ /* 0x000fe20000010000 */
[----:B------:R-:W3:Y:S02]  /*4ea0*/  MUFU.EX2 R168, R168 ;  /* 0x000000a800a87308 */ /* 0x000ee40000000800 */
[C---:B------:R-:W-:Y:S01]  /*4eb0*/  HMMA.16816.F32 R88, R4.reuse, R14, R88 ;  /* 0x0000000e0458723c */ /* 0x040fe20000001858 */
[----:B------:R-:W1:Y:S05]  /*4ec0*/  LDSM.16.MT88.4 R12, [R228+0x5100] ;  /* 0x00510000e40c783b */ /* 0x000e6a0000004200 */
[----:B------:R-:W-:Y:S02]  /*4ed0*/  MUFU.EX2 R167, R167 ;  /* 0x000000a700a77308 */ /* 0x000fe40000000800 */
[C---:B----4-:R-:W-:Y:S06]  /*4ee0*/  HMMA.16816.F32 R92, R4.reuse, R8, R92 ;  /* 0x00000008045c723c */ /* 0x050fec000000185c */
[----:B------:R-:W4:Y:S02]  /*4ef0*/  MUFU.EX2 R164, R164 ;  /* 0x000000a400a47308 */ /* 0x000f240000000800 */
[C---:B------:R-:W-:Y:S01]  /*4f00*/  HMMA.16816.F32 R96, R4.reuse, R10, R96 ;  /* 0x0000000a0460723c */ /* 0x040fe20000001860 */
[----:B------:R-:W1:Y:S05]  /*4f10*/  LDSM.16.MT88.4 R8, [R228+0x1900] ;  /* 0x00190000e408783b */ /* 0x000e6a0000004200 */
[----:B------:R-:W-:Y:S02]  /*4f20*/  MUFU.EX2 R157, R157 ;  /* 0x0000009d009d7308 */ /* 0x000fe40000000800 */
[C---:B------:R-:W-:Y:S06]  /*4f30*/  HMMA.16816.F32 R128, R4.reuse, R24, R128 ;  /* 0x000000180480723c */ /* 0x040fec0000001880 */
[----:B------:R-:W1:Y:S02]  /*4f40*/  MUFU.EX2 R156, R156 ;  /* 0x0000009c009c7308 */ /* 0x000e640000000800 */
[C---:B------:R-:W-:Y:S01]  /*4f50*/  HMMA.16816.F32 R124, R4.reuse, R26, R124 ;  /* 0x0000001a047c723c */ /* 0x040fe2000000187c */
[----:B------:R-:W1:Y:S05]  /*4f60*/  LDSM.16.MT88.4 R24, [R232+0x1900] ;  /* 0x00190000e818783b */ /* 0x000e6a0000004200 */
[----:B------:R-:W-:Y:S02]  /*4f70*/  MUFU.EX2 R155, R155 ;  /* 0x0000009b009b7308 */ /* 0x000fe40000000800 */
[C---:B------:R-:W-:Y:S06]  /*4f80*/  HMMA.16816.F32 R68, R4.reuse, R20, R68 ;  /* 0x000000140444723c */ /* 0x040fec0000001844 */
[----:B------:R-:W-:Y:S02]  /*4f90*/  MUFU.EX2 R154, R154 ;  /* 0x0000009a009a7308 */ /* 0x000fe40000000800 */
[C---:B------:R-:W-:Y:S01]  /*4fa0*/  HMMA.16816.F32 R72, R4.reuse, R22, R72 ;  /* 0x000000160448723c */ /* 0x040fe20000001848 */
[----:B------:R-:W-:Y:S05]  /*4fb0*/  LDSM.16.MT88.4 R20, [R230+0x1900] ;  /* 0x00190000e614783b */ /* 0x000fea0000004200 */
[----:B------:R-:W-:Y:S02]  /*4fc0*/  MUFU.EX2 R153, R153 ;  /* 0x0000009900997308 */ /* 0x000fe40000000800 */
[C---:B------:R-:W-:Y:S06]  /*4fd0*/  HMMA.16816.F32 R76, R4.reuse, R16, R76 ;  /* 0x00000010044c723c */ /* 0x040fec000000184c */
[----:B------:R-:W1:Y:S02]  /*4fe0*/  MUFU.EX2 R152, R152 ;  /* 0x0000009800987308 */ /* 0x000e640000000800 */
[C---:B------:R-:W-:Y:S01]  /*4ff0*/  HMMA.16816.F32 R80, R4.reuse, R18, R80 ;  /* 0x000000120450723c */ /* 0x040fe20000001850 */
[----:B------:R-:W-:Y:S05]  /*5000*/  LDSM.16.MT88.4 R16, [R229+0x1900] ;  /* 0x00190000e510783b */ /* 0x000fea0000004200 */
[----:B------:R-:W-:Y:S02]  /*5010*/  MUFU.EX2 R66, R66 ;  /* 0x0000004200427308 */ /* 0x000fe40000000800 */
[C---:B--2---:R-:W-:Y:S06]  /*5020*/  HMMA.16816.F32 R120, R4.reuse, R32, R120 ;  /* 0x000000200478723c */ /* 0x044fec0000001878 */
[----:B------:R-:W-:Y:S02]  /*5030*/  MUFU.EX2 R245, R245 ;  /* 0x000000f500f57308 */ /* 0x000fe40000000800 */
[C---:B------:R-:W-:Y:S01]  /*5040*/  HMMA.16816.F32 R100, R4.reuse, R34, R100 ;  /* 0x000000220464723c */ /* 0x040fe20000001864 */
[----:B------:R-:W-:Y:S05]  /*5050*/  LDSM.16.MT88.4 R32, [R230+0x5900] ;  /* 0x00590000e620783b */ /* 0x000fea0000004200 */
[----:B------:R-:W-:Y:S02]  /*5060*/  MUFU.EX2 R63, R63 ;  /* 0x0000003f003f7308 */ /* 0x000fe40000000800 */
[C---:B------:R-:W-:Y:S06]  /*5070*/  HMMA.16816.F32 R104, R4.reuse, R28, R104 ;  /* 0x0000001c0468723c */ /* 0x040fec0000001868 */
[----:B------:R-:W-:Y:S02]  /*5080*/  MUFU.EX2 R62, R62 ;  /* 0x0000003e003e7308 */ /* 0x000fe40000000800 */
[C---:B------:R-:W-:Y:S01]  /*5090*/  HMMA.16816.F32 R108, R4.reuse, R30, R108 ;  /* 0x0000001e046c723c */ /* 0x040fe2000000186c */
[----:B------:R-:W-:Y:S05]  /*50a0*/  LDSM.16.MT88.4 R28, [R229+0x5900] ;  /* 0x00590000e51c783b */ /* 0x000fea0000004200 */
[----:B------:R-:W-:Y:S02]  /*50b0*/  MUFU.EX2 R246, R246 ;  /* 0x000000f600f67308 */ /* 0x000fe40000000800 */
[C---:B-1----:R-:W-:Y:S08]  /*50c0*/  HMMA.16816.F32 R116, R4.reuse, R12, R116 ;  /* 0x0000000c0474723c */ /* 0x042ff00000001874 */
[----:B------:R-:W-:Y:S01]  /*50d0*/  HMMA.16816.F32 R112, R4, R14, R112 ;  /* 0x0000000e0470723c */ /* 0x000fe20000001870 */
[----:B------:R-:W1:Y:S06]  /*50e0*/  LDSM.16.MT88.4 R12, [R232+0x5900] ;  /* 0x00590000e80c783b */ /* 0x000e6c0000004200 */
[C---:B------:R-:W-:Y:S01]  /*50f0*/  F2FP.PACK_AB R4, R135.reuse, R134 ;  /* 0x000000868704723e */ /* 0x040fe200000000ff */
[----:B------:R-:W-:Y:S01]  /*5100*/  FADD.FTZ R135, R135, R38 ;  /* 0x0000002687877221 */ /* 0x000fe20000010000 */
[----:B-----5:R-:W-:Y:S01]  /*5110*/  F2FP.PACK_AB R5, R148, R147 ;  /* 0x000000939405723e */ /* 0x020fe200000000ff */
[----:B------:R-:W-:Y:S01]  /*5120*/  FADD.FTZ R147, R147, R3 ;  /* 0x0000000393937221 */ /* 0x000fe20000010000 */
[----:B------:R-:W-:Y:S01]  /*5130*/  F2FP.PACK_AB R6, R144, R145 ;  /* 0x000000919006723e */ /* 0x000fe200000000ff */
[----:B------:R-:W-:Y:S01]  /*5140*/  FADD.FTZ R135, R145, R135 ;  /* 0x0000008791877221 */ /* 0x000fe20000010000 */
[----:B------:R-:W-:Y:S01]  /*5150*/  F2FP.PACK_AB R7, R149, R151 ;  /* 0x000000979507723e */ /* 0x000fe200000000ff */
[----:B------:R-:W-:-:S02]  /*5160*/  FADD.FTZ R147, R148, R147 ;  /* 0x0000009394937221 */ /* 0x000fc40000010000 */
[----:B------:R-:W-:Y:S02]  /*5170*/  FADD.FTZ R144, R144, R135 ;  /* 0x0000008790907221 */ /* 0x000fe40000010000 */
[----:B------:R-:W-:Y:S02]  /*5180*/  FADD.FTZ R151, R151, R147 ;  /* 0x0000009397977221 */ /* 0x000fe40000010000 */
[----:B------:R-:W-:Y:S01]  /*5190*/  HMMA.16816.F32 R84, R4, R8, R84 ;  /* 0x000000080454723c */ /* 0x000fe20000001854 */
[----:B------:R-:W-:Y:S02]  /*51a0*/  FADD.FTZ R144, R158, R144 ;  /* 0x000000909e907221 */ /* 0x000fe40000010000 */
[----:B------:R-:W-:-:S05]  /*51b0*/  FADD.FTZ R151, R149, R151 ;  /* 0x0000009795977221 */ /* 0x000fca0000010000 */
[C---:B------:R-:W-:Y:S01]  /*51c0*/  HMMA.16816.F32 R88, R4.reuse, R10, R88 ;  /* 0x0000000a0458723c */ /* 0x040fe20000001858 */
[----:B------:R-:W2:Y:S07]  /*51d0*/  LDSM.16.MT88.4 R8, [R228+0x5900] ;  /* 0x00590000e408783b */ /* 0x000eae0000004200 */
[C---:B------:R-:W-:Y:S08]  /*51e0*/  HMMA.16816.F32 R128, R4.reuse, R24, R128 ;  /* 0x000000180480723c */ /* 0x040ff00000001880 */
[C---:B-1----:R-:W-:Y:S08]  /*51f0*/  HMMA.16816.F32 R92, R4.reuse, R12, R92 ;  /* 0x0000000c045c723c */ /* 0x042ff0000000185c */
[C---:B------:R-:W-:Y:S01]  /*5200*/  HMMA.16816.F32 R96, R4.reuse, R14, R96 ;  /* 0x0000000e0460723c */ /* 0x040fe20000001860 */
[----:B------:R-:W1:Y:S07]  /*5210*/  LDSM.16.MT88.4 R12, [R228+0x2100] ;  /* 0x00210000e40c783b */ /* 0x000e6e0000004200 */
[C---:B------:R-:W-:Y:S01]  /*5220*/  HMMA.16816.F32 R124, R4.reuse, R26, R124 ;  /* 0x0000001a047c723c */ /* 0x040fe2000000187c */
[----:B------:R-:W-:Y:S07]  /*5230*/  LDSM.16.MT88.4 R24, [R232+0x2100] ;  /* 0x00210000e818783b */ /* 0x000fee0000004200 */
[C---:B------:R-:W-:Y:S08]  /*5240*/  HMMA.16816.F32 R68, R4.reuse, R20, R68 ;  /* 0x000000140444723c */ /* 0x040ff00000001844 */
[C---:B--2---:R-:W-:Y:S08]  /*5250*/  HMMA.16816.F32 R116, R4.reuse, R8, R116 ;  /* 0x000000080474723c */ /* 0x044ff00000001874 */
[C---:B------:R-:W-:Y:S01]  /*5260*/  HMMA.16816.F32 R112, R4.reuse, R10, R112 ;  /* 0x0000000a0470723c */ /* 0x040fe20000001870 */
[----:B------:R-:W2:Y:S07]  /*5270*/  LDSM.16.MT88.4 R8, [R232+0x6100] ;  /* 0x00610000e808783b */ /* 0x000eae0000004200 */
[C---:B------:R-:W-:Y:S01]  /*5280*/  HMMA.16816.F32 R72, R4.reuse, R22, R72 ;  /* 0x000000160448723c */ /* 0x040fe20000001848 */
[----:B------:R-:W5:Y:S07]  /*5290*/  LDSM.16.MT88.4 R20, [R230+0x2100] ;  /* 0x00210000e614783b */ /* 0x000f6e0000004200 */
        /* <DEDUP_REMOVED lines=9> */
[C---:B------:R-:W-:Y:S01]  /*5330*/  F2FP.PACK_AB R4, R159.reuse, R158 ;  /* 0x0000009e9f04723e */ /* 0x040fe200000000ff */
[----:B------:R-:W-:Y:S01]  /*5340*/  FADD.FTZ R159, R159, R144 ;  /* 0x000000909f9f7221 */ /* 0x000fe20000010000 */
[----:B------:R-:W-:Y:S01]  /*5350*/  F2FP.PACK_AB R5, R163, R162 ;  /* 0x000000a2a305723e */ /* 0x000fe200000000ff */
[----:B------:R-:W-:Y:S01]  /*5360*/  FADD.FTZ R162, R162, R151 ;  /* 0x00000097a2a27221 */ /* 0x000fe20000010000 */
[----:B------:R-:W-:Y:S01]  /*5370*/  F2FP.PACK_AB R6, R160, R161 ;  /* 0x000000a1a006723e */ /* 0x000fe200000000ff */
[----:B------:R-:W-:Y:S01]  /*5380*/  FADD.FTZ R159, R161, R159 ;  /* 0x0000009fa19f7221 */ /* 0x000fe20000010000 */
[----:B------:R-:W-:Y:S01]  /*5390*/  F2FP.PACK_AB R7, R166, R165 ;  /* 0x000000a5a607723e */ /* 0x000fe200000000ff */
[----:B------:R-:W-:-:S02]  /*53a0*/  FADD.FTZ R162, R163, R162 ;  /* 0x000000a2a3a27221 */ /* 0x000fc40000010000 */
[----:B------:R-:W-:Y:S02]  /*53b0*/  FADD.FTZ R160, R160, R159 ;  /* 0x0000009fa0a07221 */ /* 0x000fe40000010000 */
[----:B------:R-:W-:Y:S02]  /*53c0*/  FADD.FTZ R165, R165, R162 ;  /* 0x000000a2a5a57221 */ /* 0x000fe40000010000 */
[C---:B-1----:R-:W-:Y:S01]  /*53d0*/  HMMA.16816.F32 R84, R4.reuse, R12, R84 ;  /* 0x0000000c0454723c */ /* 0x042fe20000001854 */
[----:B------:R-:W-:Y:S02]  /*53e0*/  FADD.FTZ R160, R181, R160 ;  /* 0x000000a0b5a07221 */ /* 0x000fe40000010000 */
[----:B------:R-:W-:Y:S02]  /*53f0*/  FADD.FTZ R165, R166, R165 ;  /* 0x000000a5a6a57221 */ /* 0x000fe40000010000 */
[----:B------:R-:W-:Y:S02]  /*5400*/  FADD.FTZ R160, R180, R160 ;  /* 0x000000a0b4a07221 */ /* 0x000fe40000010000 */
[----:B------:R-:W-:Y:S01]  /*5410*/  FADD.FTZ R165, R169, R165 ;  /* 0x000000a5a9a57221 */ /* 0x000fe20000010000 */
[----:B------:R-:W-:Y:S01]  /*5420*/  HMMA.16816.F32 R88, R4, R14, R88 ;  /* 0x0000000e0458723c */ /* 0x000fe20000001858 */
[----:B------:R-:W1:Y:S02]  /*5430*/  LDSM.16.MT88.4 R12, [R228+0x6100] ;  /* 0x00610000e40c783b */ /* 0x000e640000004200 */
[----:B---3--:R-:W-:-:S05]  /*5440*/  FADD.FTZ R165, R168, R165 ;  /* 0x000000a5a8a57221 */ /* 0x008fca0000010000 */
[C---:B--2---:R-:W-:Y:S08]  /*5450*/  HMMA.16816.F32 R92, R4.reuse, R8, R92 ;  /* 0x00000008045c723c */ /* 0x044ff0000000185c */
[C---:B------:R-:W-:Y:S01]  /*5460*/  HMMA.16816.F32 R96, R4.reuse, R10, R96 ;  /* 0x0000000a0460723c */ /* 0x040fe20000001860 */
[----:B------:R-:W2:Y:S07]  /*5470*/  LDSM.16.MT88.4 R8, [R228+0x2900] ;  /* 0x00290000e408783b */ /* 0x000eae0000004200 */
[C---:B------:R-:W-:Y:S08]  /*5480*/  HMMA.16816.F32 R128, R4.reuse, R24, R128 ;  /* 0x000000180480723c */ /* 0x040ff00000001880 */
[C---:B------:R-:W-:Y:S01]  /*5490*/  HMMA.16816.F32 R124, R4.reuse, R26, R124 ;  /* 0x0000001a047c723c */ /* 0x040fe2000000187c */
[----:B------:R-:W3:Y:S07]  /*54a0*/  LDSM.16.MT88.4 R24, [R232+0x2900] ;  /* 0x00290000e818783b */ /* 0x000eee0000004200 */
[C---:B-----5:R-:W-:Y:S08]  /*54b0*/  HMMA.16816.F32 R68, R4.reuse, R20, R68 ;  /* 0x000000140444723c */ /* 0x060ff00000001844 */
        /* <DEDUP_REMOVED lines=15> */
[----:B------:R-:W-:Y:S02]  /*55b0*/  F2FP.PACK_AB R5, R168, R169 ;  /* 0x000000a9a805723e */ /* 0x000fe400000000ff */
[----:B------:R-:W-:Y:S01]  /*55c0*/  F2FP.PACK_AB R6, R170, R171 ;  /* 0x000000abaa06723e */ /* 0x000fe200000000ff */
[----:B------:R-:W-:Y:S01]  /*55d0*/  FADD.FTZ R171, R171, R160 ;  /* 0x000000a0abab7221 */ /* 0x000fe20000010000 */
[----:B------:R-:W-:Y:S01]  /*55e0*/  F2FP.PACK_AB R7, R164, R167 ;  /* 0x000000a7a407723e */ /* 0x000fe200000000ff */
[----:B------:R-:W-:Y:S02]  /*55f0*/  FADD.FTZ R167, R167, R165 ;  /* 0x000000a5a7a77221 */ /* 0x000fe40000010000 */
[----:B------:R-:W-:Y:S02]  /*5600*/  FADD.FTZ R171, R170, R171 ;  /* 0x000000abaaab7221 */ /* 0x000fe40000010000 */
[----:B------:R-:W-:Y:S02]  /*5610*/  FADD.FTZ R167, R164, R167 ;  /* 0x000000a7a4a77221 */ /* 0x000fe40000010000 */
        /* <DEDUP_REMOVED lines=9> */
[C---:B------:R-:W-:Y:S01]  /*56b0*/  HMMA.16816.F32 R120, R4.reuse, R32, R120 ;  /* 0x000000200478723c */ /* 0x040fe20000001878 */
[----:B------:R-:W-:Y:S06]  /*56c0*/  MUFU.EX2 R32, R150 ;  /* 0x0000009600207308 */ /* 0x000fec0000000800 */
[----:B------:R-:W-:Y:S01]  /*56d0*/  FFMA.FTZ R33, R146, c[0x0][0x2d0], -R59 ;  /* 0x0000b40092217a23 */ /* 0x000fe2000001083b */
[C---:B--2---:R-:W-:Y:S05]  /*56e0*/  HMMA.16816.F32 R116, R4.reuse, R8, R116 ;  /* 0x000000080474723c */ /* 0x044fea0000001874 */
[----:B------:R-:W2:Y:S03]  /*56f0*/  MUFU.EX2 R33, R33 ;  /* 0x0000002100217308 */ /* 0x000ea60000000800 */
[C---:B------:R-:W-:Y:S01]  /*5700*/  HMMA.16816.F32 R112, R4.reuse, R10, R112 ;  /* 0x0000000a0470723c */ /* 0x040fe20000001870 */
[----:B------:R-:W4:Y:S07]  /*5710*/  LDSM.16.MT88.4 R8, [R232+0x7100] ;  /* 0x00710000e808783b */ /* 0x000f2e0000004200 */
[C---:B------:R-:W-:Y:S08]  /*5720*/  HMMA.16816.F32 R68, R4.reuse, R20, R68 ;  /* 0x000000140444723c */ /* 0x040ff00000001844 */
        /* <DEDUP_REMOVED lines=8> */
[----:B------:R-:W-:Y:S07]  /*57b0*/  HMMA.16816.F32 R100, R4, R34, R100 ;  /* 0x000000220464723c */ /* 0x000fee0000001864 */
[----:B------:R-:W-:Y:S01]  /*57c0*/  F2FP.PACK_AB R4, R156, R157 ;  /* 0x0000009d9c04723e */ /* 0x000fe200000000ff */
[--C-:B------:R-:W-:Y:S01]  /*57d0*/  FFMA.FTZ R34, R133, c[0x0][0x2d0], -R65.reuse ;  /* 0x0000b40085227a23 */ /* 0x100fe20000010841 */
[----:B------:R-:W-:Y:S01]  /*57e0*/  F2FP.PACK_AB R5, R152, R153 ;  /* 0x000000999805723e */ /* 0x000fe200000000ff */
[----:B------:R-:W-:Y:S01]  /*57f0*/  FFMA.FTZ R35, R67, c[0x0][0x2d0], -R65 ;  /* 0x0000b40043237a23 */ /* 0x000fe20000010841 */
[----:B------:R-:W-:Y:S01]  /*5800*/  F2FP.PACK_AB R6, R154, R155 ;  /* 0x0000009b9a06723e */ /* 0x000fe200000000ff */
[----:B------:R-:W-:Y:S01]  /*5810*/  FADD.FTZ R157, R157, R171 ;  /* 0x000000ab9d9d7221 */ /* 0x000fe20000010000 */
[----:B--2---:R-:W-:Y:S01]  /*5820*/  F2FP.PACK_AB R7, R33, R32 ;  /* 0x000000202107723e */ /* 0x004fe200000000ff */
[----:B------:R-:W2:Y:S01]  /*5830*/  MUFU.EX2 R34, R34 ;  /* 0x0000002200227308 */ /* 0x000ea20000000800 */
[----:B------:R-:W-:-:S02]  /*5840*/  FADD.FTZ R153, R153, R167 ;  /* 0x000000a799997221 */ /* 0x000fc40000010000 */
[----:B------:R-:W-:Y:S02]  /*5850*/  FADD.FTZ R157, R156, R157 ;  /* 0x0000009d9c9d7221 */ /* 0x000fe40000010000 */
[----:B------:R-:W-:Y:S01]  /*5860*/  FADD.FTZ R153, R152, R153 ;  /* 0x0000009998997221 */ /* 0x000fe20000010000 */
[C---:B---3--:R-:W-:Y:S01]  /*5870*/  HMMA.16816.F32 R128, R4.reuse, R24, R128 ;  /* 0x000000180480723c */ /* 0x048fe20000001880 */
[----:B------:R-:W-:Y:S01]  /*5880*/  FADD.FTZ R155, R155, R157 ;  /* 0x0000009d9b9b7221 */ /* 0x000fe20000010000 */
[----:B------:R-:W3:Y:S01]  /*5890*/  MUFU.EX2 R35, R35 ;  /* 0x0000002300237308 */ /* 0x000ee20000000800 */
[----:B------:R-:W-:Y:S02]  /*58a0*/  FADD.FTZ R32, R32, R153 ;  /* 0x0000009920207221 */ /* 0x000fe40000010000 */
[----:B------:R-:W-:Y:S02]  /*58b0*/  FADD.FTZ R155, R154, R155 ;  /* 0x0000009b9a9b7221 */ /* 0x000fe40000010000 */
[----:B------:R-:W-:Y:S01]  /*58c0*/  FADD.FTZ R32, R33, R32 ;  /* 0x0000002021207221 */ /* 0x000fe20000010000 */
[----:B------:R-:W-:Y:S01]  /*58d0*/  HMMA.16816.F32 R124, R4, R26, R124 ;  /* 0x0000001a047c723c */ /* 0x000fe2000000187c */
[----:B------:R-:W5:Y:S01]  /*58e0*/  LDSM.16.MT88.4 R24, [R229+0x7100] ;  /* 0x00710000e518783b */ /* 0x000f620000004200 */
[----:B--2---:R-:W-:-:S02]  /*58f0*/  FADD.FTZ R155, R34, R155 ;  /* 0x0000009b229b7221 */ /* 0x004fc40000010000 */
[----:B------:R-:W-:-:S04]  /*5900*/  FADD.FTZ R32, R63, R32 ;  /* 0x000000203f207221 */ /* 0x000fc80000010000 */
[----:B-1----:R-:W-:Y:S01]  /*5910*/  HMMA.16816.F32 R84, R4, R12, R84 ;  /* 0x0000000c0454723c */ /* 0x002fe20000001854 */
[----:B------:R-:W-:Y:S02]  /*5920*/  FADD.FTZ R32, R62, R32 ;  /* 0x000000203e207221 */ /* 0x000fe40000010000 */
[----:B---3--:R-:W-:-:S04]  /*5930*/  FADD.FTZ R155, R35, R155 ;  /* 0x0000009b239b7221 */ /* 0x008fc80000010000 */
[----:B------:R-:W-:Y:S01]  /*5940*/  FADD.FTZ R155, R66, R155 ;  /* 0x0000009b429b7221 */ /* 0x000fe20000010000 */
[C---:B------:R-:W-:Y:S01]  /*5950*/  HMMA.16816.F32 R88, R4.reuse, R14, R88 ;  /* 0x0000000e0458723c */ /* 0x040fe20000001858 */
[----:B------:R-:W1:Y:S07]  /*5960*/  LDSM.16.MT88.4 R12, [R228+0x7100] ;  /* 0x00710000e40c783b */ /* 0x000e6e0000004200 */
[C---:B----4-:R-:W-:Y:S08]  /*5970*/  HMMA.16816.F32 R92, R4.reuse, R8, R92 ;  /* 0x00000008045c723c */ /* 0x050ff0000000185c */
[C---:B------:R-:W-:Y:S01]  /*5980*/  HMMA.16816.F32 R96, R4.reuse, R10, R96 ;  /* 0x0000000a0460723c */ /* 0x040fe20000001860 */
[----:B------:R-:W2:Y:S07]  /*5990*/  LDSM.16.MT88.4 R8, [R230+0x3900] ;  /* 0x00390000e608783b */ /* 0x000eae0000004200 */
[C---:B-----5:R-:W-:Y:S08]  /*59a0*/  HMMA.16816.F32 R68, R4.reuse, R20, R68 ;  /* 0x000000140444723c */ /* 0x060ff00000001844 */
[C---:B------:R-:W-:Y:S01]  /*59b0*/  HMMA.16816.F32 R72, R4.reuse, R22, R72 ;  /* 0x000000160448723c */ /* 0x040fe20000001848 */
[----:B------:R-:W-:Y:S07]  /*59c0*/  LDSM.16.MT88.4 R20, [R232+0x3900] ;  /* 0x00390000e814783b */ /* 0x000fee0000004200 */
[C---:B------:R-:W-:Y:S01]  /*59d0*/  HMMA.16816.F32 R120, R4.reuse, R28, R120 ;  /* 0x0000001c0478723c */ /* 0x040fe20000001878 */
[----:B------:R-:W3:Y:S07]  /*59e0*/  MUFU.EX2 R28, R61 ;  /* 0x0000003d001c7308 */ /* 0x000eee0000000800 */
[C---:B------:R-:W-:Y:S08]  /*59f0*/  HMMA.16816.F32 R76, R4.reuse, R16, R76 ;  /* 0x00000010044c723c */ /* 0x040ff0000000184c */
[----:B------:R-:W-:Y:S01]  /*5a00*/  HMMA.16816.F32 R80, R4, R18, R80 ;  /* 0x000000120450723c */ /* 0x000fe20000001850 */
[----:B------:R-:W4:Y:S01]  /*5a10*/  LDSM.16.MT88.4 R16, [R229+0x3900] ;  /* 0x00390000e510783b */ /* 0x000f220000004200 */
[----:B---3--:R-:W-:-:S06]  /*5a20*/  FADD.FTZ R32, R28, R32 ;  /* 0x000000201c207221 */ /* 0x008fcc0000010000 */
[C---:B------:R-:W-:Y:S08]  /*5a30*/  HMMA.16816.F32 R100, R4.reuse, R30, R100 ;  /* 0x0000001e0464723c */ /* 0x040ff00000001864 */
[C---:B------:R-:W-:Y:S08]  /*5a40*/  HMMA.16816.F32 R104, R4.reuse, R24, R104 ;  /* 0x000000180468723c */ /* 0x040ff00000001868 */
[C---:B------:R-:W-:Y:S08]  /*5a50*/  HMMA.16816.F32 R108, R4.reuse, R26, R108 ;  /* 0x0000001a046c723c */ /* 0x040ff0000000186c */
[C---:B-1----:R-:W-:Y:S08]  /*5a60*/  HMMA.16816.F32 R116, R4.reuse, R12, R116 ;  /* 0x0000000c0474723c */ /* 0x042ff00000001874 */
[----:B------:R-:W-:Y:S01]  /*5a70*/  HMMA.16816.F32 R112, R4, R14, R112 ;  /* 0x0000000e0470723c */ /* 0x000fe20000001870 */
[----:B------:R-:W1:Y:S06]  /*5a80*/  LDSM.16.MT88.4 R12, [R228+0x3900] ;  /* 0x00390000e40c783b */ /* 0x000e6c0000004200 */
[----:B------:R-:W-:-:S02]  /*5a90*/  F2FP.PACK_AB R4, R35, R34 ;  /* 0x000000222304723e */ /* 0x000fc400000000ff */
[----:B------:R-:W-:Y:S02]  /*5aa0*/  F2FP.PACK_AB R5, R62, R63 ;  /* 0x0000003f3e05723e */ /* 0x000fe400000000ff */
[C---:B------:R-:W-:Y:S01]  /*5ab0*/  F2FP.PACK_AB R6, R245.reuse, R66 ;  /* 0x00000042f506723e */ /* 0x040fe200000000ff */
[----:B------:R-:W-:Y:S01]  /*5ac0*/  FADD.FTZ R245, R245, R155 ;  /* 0x0000009bf5f57221 */ /* 0x000fe20000010000 */
[C---:B------:R-:W-:Y:S01]  /*5ad0*/  F2FP.PACK_AB R7, R246.reuse, R28 ;  /* 0x0000001cf607723e */ /* 0x040fe200000000ff */
[----:B------:R-:W-:-:S06]  /*5ae0*/  FADD.FTZ R246, R246, R32 ;  /* 0x00000020f6f67221 */ /* 0x000fcc0000010000 */
[C---:B--2---:R-:W-:Y:S08]  /*5af0*/  HMMA.16816.F32 R68, R4.reuse, R8, R68 ;  /* 0x000000080444723c */ /* 0x044ff00000001844 */
[C---:B------:R-:W-:Y:S01]  /*5b00*/  HMMA.16816.F32 R72, R4.reuse, R10, R72 ;  /* 0x0000000a0448723c */ /* 0x040fe20000001848 */
[----:B------:R-:W2:Y:S07]  /*5b10*/  LDSM.16.MT88.4 R8, [R232+0x7900] ;  /* 0x00790000e808783b */ /* 0x000eae0000004200 */
[C---:B----4-:R-:W-:Y:S08]  /*5b20*/  HMMA.16816.F32 R76, R4.reuse, R16, R76 ;  /* 0x00000010044c723c */ /* 0x050ff0000000184c */
[C---:B------:R-:W-:Y:S01]  /*5b30*/  HMMA.16816.F32 R80, R4.reuse, R18, R80 ;  /* 0x000000120450723c */ /* 0x040fe20000001850 */
[----:B------:R-:W3:Y:S07]  /*5b40*/  LDSM.16.MT88.4 R16, [R230+0x7900] ;  /* 0x00790000e610783b */ /* 0x000eee0000004200 */
[C---:B-1----:R-:W-:Y:S08]  /*5b50*/  HMMA.16816.F32 R84, R4.reuse, R12, R84 ;  /* 0x0000000c0454723c */ /* 0x042ff00000001854 */
[C---:B------:R-:W-:Y:S01]  /*5b60*/  HMMA.16816.F32 R88, R4.reuse, R14, R88 ;  /* 0x0000000e0458723c */ /* 0x040fe20000001858 */
[----:B------:R-:W1:Y:S07]  /*5b70*/  LDSM.16.MT88.4 R12, [R229+0x7900] ;  /* 0x00790000e50c783b */ /* 0x000e6e0000004200 */
[C---:B------:R-:W-:Y:S08]  /*5b80*/  HMMA.16816.F32 R128, R4.reuse, R20, R128 ;  /* 0x000000140480723c */ /* 0x040ff00000001880 */
[C---:B--2---:R-:W-:Y:S08]  /*5b90*/  HMMA.16816.F32 R92, R4.reuse, R8, R92 ;  /* 0x00000008045c723c */ /* 0x044ff0000000185c */
[C---:B------:R-:W-:Y:S01]  /*5ba0*/  HMMA.16816.F32 R96, R4.reuse, R10, R96 ;  /* 0x0000000a0460723c */ /* 0x040fe20000001860 */
[----:B------:R-:W2:Y:S07]  /*5bb0*/  LDSM.16.MT88.4 R8, [R228+0x7900] ;  /* 0x00790000e408783b */ /* 0x000eae0000004200 */
[C---:B------:R-:W-:Y:S08]  /*5bc0*/  HMMA.16816.F32 R124, R4.reuse, R22, R124 ;  /* 0x00000016047c723c */ /* 0x040ff0000000187c */
[C---:B---3--:R-:W-:Y:S08]  /*5bd0*/  HMMA.16816.F32 R120, R4.reuse, R16, R120 ;  /* 0x000000100478723c */ /* 0x048ff00000001878 */
[C---:B------:R-:W-:Y:S08]  /*5be0*/  HMMA.16816.F32 R100, R4.reuse, R18, R100 ;  /* 0x000000120464723c */ /* 0x040ff00000001864 */
[C---:B-1----:R-:W-:Y:S08]  /*5bf0*/  HMMA.16816.F32 R104, R4.reuse, R12, R104 ;  /* 0x0000000c0468723c */ /* 0x042ff00000001868 */
[C---:B------:R-:W-:Y:S08]  /*5c00*/  HMMA.16816.F32 R108, R4.reuse, R14, R108 ;  /* 0x0000000e046c723c */ /* 0x040ff0000000186c */
[C---:B--2---:R-:W-:Y:S08]  /*5c10*/  HMMA.16816.F32 R116, R4.reuse, R8, R116 ;  /* 0x000000080474723c */ /* 0x044ff00000001874 */
[----:B------:R-:W-:Y:S01]  /*5c20*/  HMMA.16816.F32 R112, R4, R10, R112 ;  /* 0x0000000a0470723c */ /* 0x000fe20000001870 */
[----:B------:R-:W-:Y:S07]  /*5c30*/  @!P0 BRA `(.L_x_2722) ;  /* 0x0000475000008947 */ /* 0x000fee0003800000 */
[----:B------:R-:W-:Y:S01]  /*5c40*/  PLOP3.LUT P1, PT, PT, PT, UP1, 0x80, 0x0 ;  /* 0x000000000000781c */ /* 0x000fe20003f2f018 */
[----:B------:R-:W-:Y:S01]  /*5c50*/  IMAD.MOV.U32 R2, RZ, RZ, R132 ;  /* 0x000000ffff027224 */ /* 0x000fe200078e0084 */
[----:B------:R-:W-:Y:S01]  /*5c60*/  PLOP3.LUT P0, PT, PT, PT, UP1, 0x80, 0x0 ;  /* 0x000000000000781c */ /* 0x000fe20003f0f018 */
[----:B------:R-:W-:Y:S01]  /*5c70*/  IMAD.MOV.U32 R3, RZ, RZ, R0 ;  /* 0x000000ffff037224 */ /* 0x000fe200078e0000 */
[C---:B------:R-:W-:Y:S01]  /*5c80*/  SHF.L.U64.HI R249, R205.reuse, 0x1, R36 ;  /* 0x00000001cdf97819 */ /* 0x040fe20000010224 */
[----:B------:R-:W-:Y:S01]  /*5c90*/  IMAD.SHL.U32 R248, R205, 0x2, RZ ;  /* 0x00000002cdf87824 */ /* 0x000fe200078e00ff */
[C---:B------:R-:W-:Y:S01]  /*5ca0*/  SHF.L.U64.HI R247, R204.reuse, 0x1, R206 ;  /* 0x00000001ccf77819 */ /* 0x040fe200000102ce */
[----:B------:R-:W-:Y:S01]  /*5cb0*/  IMAD.SHL.U32 R211, R204, 0x2, RZ ;  /* 0x00000002ccd37824 */ /* 0x000fe200078e00ff */
[----:B------:R-:W-:-:S05]  /*5cc0*/  UMOV UR4, 0xffffff80 ;  /* 0xffffff8000047882 */ /* 0x000fca0000000000 */
[----:B------:R-:W-:-:S05]  /*5cd0*/  @P1 IMAD.HI.U32 R210, R207, c[0x0][0x2c8], RZ ;  /* 0x0000b200cfd21a27 */ /* 0x000fca00078e00ff */
[----:B------:R-:W-:Y:S02]  /*5ce0*/  @P0 SHF.R.U32.HI R210, RZ, c[0x0][0x2cc], R210 ;  /* 0x0000b300ffd20a19 */ /* 0x000fe400000116d2 */
.L_x_2725:
[----:B------:R-:W-:Y:S04]  /*5cf0*/  DEPBAR.LE SB0, 0x0 ;  /* 0x000080000000791a */ /* 0x000fe80000000000 */
[----:B------:R-:W-:Y:S01]  /*5d00*/  BAR.SYNC.DEFER_BLOCKING 0x0 ;  /* 0x0000000000007b1d */ /* 0x000fe20000010000 */
[----:B------:R-:W-:Y:S05]  /*5d10*/  ISETP.LE.AND P0, PT, RZ, UR10, PT ;  /* 0x0000000aff007c0c */ /* 0x000fea000bf03270 */
[----:B------:R1:W2:Y:S04]  /*5d20*/  LDSM.16.M88.4 R8, [R234+0x8100] ;  /* 0x00810000ea08783b */ /* 0x0002a80000000200 */
        /* <DEDUP_REMOVED lines=16> */
[----:B--234-:R-:W-:Y:S01]  /*5e30*/  SHF.R.S32.HI R4, RZ, 0x1f, R236 ;  /* 0x0000001fff047819 */ /* 0x01cfe200000114ec */
        /* <DEDUP_REMOVED lines=14> */
[----:B------:R-:W-:Y:S01]  /*5f20*/  SHFL.IDX PT, R14, R5, RZ, 0x181f ;  /* 0x00181fff050e7589 */ /* 0x000fe200000e0000 */
[----:B------:R-:W-:Y:S03]  /*5f30*/  LOP3.LUT R0, R0, 0xf, RZ, 0xc0, !PT ;  /* 0x0000000f00007812 */ /* 0x000fe600078ec0ff */
[----:B------:R-:W3:Y:S04]  /*5f40*/  SHFL.IDX PT, R12, R4, 0x1, 0x181f ;  /* 0x00381f00040c7f89 */ /* 0x000ee800000e0000 */
[----:B------:R-:W4:Y:S04]  /*5f50*/  SHFL.IDX PT, R13, R5, 0x1, 0x181f ;  /* 0x00381f00050d7f89 */ /* 0x000f2800000e0000 */
[----:B------:R-:W5:Y:S04]  /*5f60*/  SHFL.IDX PT, R6, R4, 0x2, 0x181f ;  /* 0x00581f0004067f89 */ /* 0x000f6800000e0000 */
[----:B------:R-:W1:Y:S04]  /*5f70*/  SHFL.IDX PT, R7, R5, 0x2, 0x181f ;  /* 0x00581f0005077f89 */ /* 0x000e6800000e0000 */
[----:B------:R-:W1:Y:S04]  /*5f80*/  SHFL.IDX PT, R4, R4, 0x3, 0x181f ;  /* 0x00781f0004047f89 */ /* 0x000e6800000e0000 */
[----:B------:R-:W1:Y:S01]  /*5f90*/  SHFL.IDX PT, R5, R5, 0x3, 0x181f ;  /* 0x00781f0005057f89 */ /* 0x000e6200000e0000 */
[CC--:B--2---:R-:W-:Y:S02]  /*5fa0*/  IADD3 R28, P1, R22.reuse, R248.reuse, RZ ;  /* 0x000000f8161c7210 */ /* 0x0c4fe40007f3e0ff */
[-C--:B------:R-:W-:Y:S02]  /*5fb0*/  IADD3 R22, P0, R22, R211.reuse, RZ ;  /* 0x000000d316167210 */ /* 0x080fe40007f1e0ff */
[-C--:B---3--:R-:W-:Y:S01]  /*5fc0*/  IADD3 R20, P6, R12, R248.reuse, RZ ;  /* 0x000000f80c147210 */ /* 0x088fe20007fde0ff */
[----:B------:R-:W-:Y:S01]  /*5fd0*/  IMAD.X R29, R14, 0x1, R249, P1 ;  /* 0x000000010e1d7824 */ /* 0x000fe200008e06f9 */
[-C--:B------:R-:W-:Y:S01]  /*5fe0*/  IADD3 R12, P1, R12, R211.reuse, RZ ;  /* 0x000000d30c0c7210 */ /* 0x080fe20007f3e0ff */
[----:B------:R-:W-:Y:S02]  /*5ff0*/  IMAD.X R23, R14, 0x1, R247, P0 ;  /* 0x000000010e177824 */ /* 0x000fe400000e06f7 */
[C---:B----4-:R-:W-:Y:S01]  /*6000*/  IMAD.X R21, R13.reuse, 0x1, R249, P6 ;  /* 0x000000010d157824 */ /* 0x050fe200030e06f9 */
[----:B------:R2:W-:Y:S01]  /*6010*/  LDGSTS.E.BYPASS.LTC128B.128 [R244], [R28.64], !P5 ;  /* 0x000000001cf47fae */ /* 0x0005e2000e901d4e */
[CC--:B-----5:R-:W-:Y:S01]  /*6020*/  IADD3 R14, P0, R6.reuse, R248.reuse, RZ ;  /* 0x000000f8060e7210 */ /* 0x0e0fe20007f1e0ff */
[----:B------:R-:W-:Y:S01]  /*6030*/  IMAD.X R13, R13, 0x1, R247, P1 ;  /* 0x000000010d0d7824 */ /* 0x000fe200008e06f7 */
[----:B------:R-:W-:Y:S01]  /*6040*/  IADD3 R6, P6, R6, R211, RZ ;  /* 0x000000d306067210 */ /* 0x000fe20007fde0ff */
[----:B------:R2:W-:Y:S02]  /*6050*/  LDGSTS.E.BYPASS.LTC128B.128 [R243], [R22.64], !P4 ;  /* 0x0000000016f37fae */ /* 0x0005e4000e101d4e */
[C---:B-1----:R-:W-:Y:S02]  /*6060*/  IMAD.X R15, R7.reuse, 0x1, R249, P0 ;  /* 0x00000001070f7824 */ /* 0x042fe400000e06f9 */
[----:B------:R2:W-:Y:S01]  /*6070*/  LDGSTS.E.BYPASS.LTC128B.128 [R242], [R20.64], !P5 ;  /* 0x0000000014f27fae */ /* 0x0005e2000e901d4e */
[----:B------:R-:W-:Y:S01]  /*6080*/  IMAD.X R7, R7, 0x1, R247, P6 ;  /* 0x0000000107077824 */ /* 0x000fe200030e06f7 */
[----:B------:R-:W-:Y:S02]  /*6090*/  IADD3 R36, P6, R4, R248, RZ ;  /* 0x000000f804247210 */ /* 0x000fe40007fde0ff */
[----:B------:R2:W-:Y:S01]  /*60a0*/  LDGSTS.E.BYPASS.LTC128B.128 [R241], [R12.64], !P4 ;  /* 0x000000000cf17fae */ /* 0x0005e2000e101d4e */
[----:B------:R-:W-:Y:S02]  /*60b0*/  IADD3 R30, P1, P0, R0, R4, R211 ;  /* 0x00000004001e7210 */ /* 0x000fe4000783e0d3 */
[----:B------:R-:W-:Y:S01]  /*60c0*/  IMAD.X R37, R5, 0x1, R249, P6 ;  /* 0x0000000105257824 */ /* 0x000fe200030e06f9 */
[----:B------:R2:W-:Y:S01]  /*60d0*/  LDGSTS.E.BYPASS.LTC128B.128 [R240], [R14.64], !P5 ;  /* 0x000000000ef07fae */ /* 0x0005e2000e901d4e */
[----:B------:R-:W-:Y:S02]  /*60e0*/  ISETP.NE.U32.AND P6, PT, R209, RZ, PT ;  /* 0x000000ffd100720c */ /* 0x000fe40003fc5070 */
[----:B------:R-:W-:Y:S01]  /*60f0*/  IADD3.X R31, RZ, R5, R247, P1, P0 ;  /* 0x00000005ff1f7210 */ /* 0x000fe20000fe04f7 */
[----:B------:R2:W-:Y:S04]  /*6100*/  LDGSTS.E.BYPASS.LTC128B.128 [R239], [R6.64], !P4 ;  /* 0x0000000006ef7fae */ /* 0x0005e8000e101d4e */
[----:B------:R2:W-:Y:S06]  /*6110*/  LDGSTS.E.BYPASS.LTC128B.128 [R244+0x3000], [R36.64], !P5 ;  /* 0x0300000024f47fae */ /* 0x0005ec000e901d4e */
[----:B------:R2:W-:Y:S02]  /*6120*/  LDGSTS.E.BYPASS.LTC128B.128.ZFILL [R244+0x7000], [R30.64], P6 ;  /* 0x070000001ef47fae */ /* 0x0005e4000b141d4e */
.L_x_2723:
[C---:B--234-:R-:W-:Y:S01]  /*6130*/  HMMA.16816.F32 R4, R136.reuse, R8, RZ ;  /* 0x000000088804723c */ /* 0x05cfe200000018ff */
[----:B------:R-:W-:Y:S01]  /*6140*/  LDSM.16.M88.4 R180, [R220+0x3800] ;  /* 0x00380000dcb4783b */ /* 0x000fe20000000200 */
[----:B------:R-:W-:Y:S06]  /*6150*/  UISETP.GE.AND UP0, UPT, UR10, 0x1, UPT ;  /* 0x000000010a00788c */ /* 0x000fec000bf06270 */
[C---:B------:R-:W-:Y:S01]  /*6160*/  HMMA.16816.F32 R8, R136.reuse, R10, RZ ;  /* 0x0000000a8808723c */ /* 0x040fe200000018ff */
[----:B------:R-:W0:Y:S01]  /*6170*/  LDGDEPBAR ;  /* 0x00000000000079af */ /* 0x000e220000000000 */
[----:B------:R-:W-:Y:S06]  /*6180*/  PLOP3.LUT P0, PT, PT, PT, UP0, 0x80, 0x0 ;  /* 0x000000000000781c */ /* 0x000fec0003f0f008 */
[C---:B------:R-:W-:Y:S01]  /*6190*/  HMMA.16816.F32 R12, R136.reuse, R16, RZ ;  /* 0x00000010880c723c */ /* 0x040fe200000018ff */
[----:B------:R-:W-:Y:S07]  /*61a0*/  LDSM.16.M88.4 R192, [R219] ;  /* 0x00000000dbc0783b */ /* 0x000fee0000000200 */
[C---:B------:R-:W-:Y:S08]  /*61b0*/  HMMA.16816.F32 R16, R136.reuse, R18, RZ ;  /* 0x000000128810723c */ /* 0x040ff000000018ff */
[C---:B------:R-:W-:Y:S08]  /*61c0*/  HMMA.16816.F32 R20, R136.reuse, R24, RZ ;  /* 0x000000188814723c */ /* 0x040ff000000018ff */
[C---:B------:R-:W-:Y:S08]  /*61d0*/  HMMA.16816.F32 R24, R136.reuse, R26, RZ ;  /* 0x0000001a8818723c */ /* 0x040ff000000018ff */
[C---:B-1----:R-:W-:Y:S08]  /*61e0*/  HMMA.16816.F32 R28, R136.reuse, R32, RZ ;  /* 0x00000020881c723c */ /* 0x042ff000000018ff */
        /* <DEDUP_REMOVED lines=44> */
[----:B------:R-:W4:Y:S07]  /*64b0*/  LDSM.16.M88.4 R152, [R220] ;  /* 0x00000000dc98783b */ /* 0x000f2e0000000200 */
        /* <DEDUP_REMOVED lines=58> */
[----:B------:R-:W-:Y:S01]  /*6860*/  HMMA.16816.F32 R64, R184, R146, R64 ;  /* 0x00000092b840723c */ /* 0x000fe20000001840 */
[----:B------:R-:W2:Y:S07]  /*6870*/  LDSM.16.M88.4 R144, [R214] ;  /* 0x00000000d690783b */ /* 0x000eae0000000200 */
[C---:B------:R-:W-:Y:S08]  /*6880*/  HMMA.16816.F32 R4, R188.reuse, R192, R4 ;  /* 0x000000c0bc04723c */ /* 0x040ff00000001804 */
[C---:B------:R-:W-:Y:S01]  /*6890*/  HMMA.16816.F32 R8, R188.reuse, R194, R8 ;  /* 0x000000c2bc08723c */ /* 0x040fe20000001808 */
[----:B------:R-:W5:Y:S07]  /*68a0*/  LDSM.16.M88.4 R192, [R231+0xd100] ;  /* 0x00d10000e7c0783b */ /* 0x000f6e0000000200 */
[C---:B------:R-:W-:Y:S08]  /*68b0*/  HMMA.16816.F32 R12, R188.reuse, R180, R12 ;  /* 0x000000b4bc0c723c */ /* 0x040ff0000000180c */
        /* <DEDUP_REMOVED lines=37> */
[----:B------:R-:W4:Y:S01]  /*6b10*/  LDSM.16.M88.4 R152, [R220+0x7800] ;  /* 0x00780000dc98783b */ /* 0x000f220000000200 */
[----:B------:R-:W-:Y:S06]  /*6b20*/  DEPBAR.LE SB0, 0x0 ;  /* 0x000080000000791a */ /* 0x000fec0000000000 */
[C---:B-1----:R-:W-:Y:S01]  /*6b30*/  HMMA.16816.F32 R52, R196.reuse, R132, R52 ;  /* 0x00000084c434723c */ /* 0x042fe20000001834 */
[----:B------:R-:W-:Y:S07]  /*6b40*/  BAR.SYNC.DEFER_BLOCKING 0x0 ;  /* 0x0000000000007b1d */ /* 0x000fee0000010000 */
[C---:B------:R-:W-:Y:S08]  /*6b50*/  HMMA.16816.F32 R56, R196.reuse, R134, R56 ;  /* 0x00000086c438723c */ /* 0x040ff00000001838 */
[C---:B--2---:R-:W-:Y:S08]  /*6b60*/  HMMA.16816.F32 R60, R196.reuse, R144, R60 ;  /* 0x00000090c43c723c */ /* 0x044ff0000000183c */
        /* <DEDUP_REMOVED lines=16> */
[----:B------:R-:W-:Y:S01]  /*6c70*/  HMMA.16816.F32 R64, R200, R154, R64 ;  /* 0x0000009ac840723c */ /* 0x000fe20000001840 */
[----:B------:R-:W-:-:S07]  /*6c80*/  @!P0 BRA `(.L_x_2724) ;  /* 0x000003e000008947 */ /* 0x000fce0003800000 */
        /* <DEDUP_REMOVED lines=34> */
[----:B------:R-:W5:Y:S04]  /*6eb0*/  SHFL.IDX PT, R135, R133, 0x2, 0x181f ;  /* 0x00581f0085877f89 */ /* 0x000f6800000e0000 */
[----:B------:R-:W5:Y:S01]  /*6ec0*/  SHFL.IDX PT, R132, R132, 0x3, 0x181f ;  /* 0x00781f0084847f89 */ /* 0x000f6200000e0000 */
[CC--:B-1----:R-:W-:Y:S02]  /*6ed0*/  IADD3 R152, P1, R150.reuse, R248.reuse, RZ ;  /* 0x000000f896987210 */ /* 0x0c2fe40007f3e0ff */
[-C--:B------:R-:W-:Y:S01]  /*6ee0*/  IADD3 R150, P0, R150, R211.reuse, RZ ;  /* 0x000000d396967210 */ /* 0x080fe20007f1e0ff */
[----:B------:R-:W1:Y:S02]  /*6ef0*/  SHFL.IDX PT, R133, R133, 0x3, 0x181f ;  /* 0x00781f0085857f89 */ /* 0x000e6400000e0000 */
[----:B--2---:R-:W-:Y:S01]  /*6f00*/  IMAD.X R153, R146, 0x1, R249, P1 ;  /* 0x0000000192997824 */ /* 0x004fe200008e06f9 */
[-C--:B---3--:R-:W-:Y:S01]  /*6f10*/  IADD3 R148, P6, R144, R248.reuse, RZ ;  /* 0x000000f890947210 */ /* 0x088fe20007fde0ff */
[----:B------:R-:W-:Y:S01]  /*6f20*/  IMAD.X R151, R146, 0x1, R247, P0 ;  /* 0x0000000192977824 */ /* 0x000fe200000e06f7 */
[-C--:B------:R-:W-:Y:S02]  /*6f30*/  IADD3 R144, P1, R144, R211.reuse, RZ ;  /* 0x000000d390907210 */ /* 0x080fe40007f3e0ff */
[----:B------:R2:W-:Y:S01]  /*6f40*/  LDGSTS.E.BYPASS.LTC128B.128 [R237+0x8100], [R152.64], !P5 ;  /* 0x0810000098ed7fae */ /* 0x0005e2000e901d4e */
[C---:B----4-:R-:W-:Y:S03]  /*6f50*/  IMAD.X R149, R145.reuse, 0x1, R249, P6 ;  /* 0x0000000191957824 */ /* 0x050fe600030e06f9 */
[----:B------:R2:W-:Y:S01]  /*6f60*/  LDGSTS.E.BYPASS.LTC128B.128 [R237+0xc100], [R150.64], !P4 ;  /* 0x0c10000096ed7fae */ /* 0x0005e2000e101d4e */
[CC--:B-----5:R-:W-:Y:S01]  /*6f70*/  IADD3 R146, P0, R134.reuse, R248.reuse, RZ ;  /* 0x000000f886927210 */ /* 0x0e0fe20007f1e0ff */
        /* <DEDUP_REMOVED lines=8> */
[----:B------:R-:W-:Y:S02]  /*7000*/  IADD3 R154, P1, P0, R0, R132, R211 ;  /* 0x00000084009a7210 */ /* 0x000fe4000783e0d3 */
[----:B-1----:R-:W-:Y:S01]  /*7010*/  IMAD.X R157, R133, 0x1, R249, P6 ;  /* 0x00000001859d7824 */ /* 0x002fe200030e06f9 */
[----:B------:R2:W-:Y:S01]  /*7020*/  LDGSTS.E.BYPASS.LTC128B.128 [R237+0xe100], [R134.64], !P4 ;  /* 0x0e10000086ed7fae */ /* 0x0005e2000e101d4e */
[----:B------:R-:W-:Y:S02]  /*7030*/  ISETP.NE.U32.AND P6, PT, R209, RZ, PT ;  /* 0x000000ffd100720c */ /* 0x000fe40003fc5070 */
[----:B------:R-:W-:Y:S01]  /*7040*/  IADD3.X R155, RZ, R133, R247, P1, P0 ;  /* 0x00000085ff9b7210 */ /* 0x000fe20000fe04f7 */
[----:B------:R2:W-:Y:S10]  /*7050*/  LDGSTS.E.BYPASS.LTC128B.128 [R237+0xb100], [R156.64], !P5 ;  /* 0x0b1000009ced7fae */ /* 0x0005f4000e901d4e */
[----:B------:R2:W-:Y:S02]  /*7060*/  LDGSTS.E.BYPASS.LTC128B.128.ZFILL [R237+0xf100], [R154.64], P6 ;  /* 0x0f1000009aed7fae */ /* 0x0005e4000b141d4e */
.L_x_2724:
[----:B------:R-:W-:Y:S01]  /*7070*/  PLOP3.LUT P0, PT, PT, PT, UP1, 0x80, 0x0 ;  /* 0x000000000000781c */ /* 0x000fe20003f0f018 */
[----:B------:R-:W-:Y:S01]  /*7080*/  IMAD.MOV.U32 R132, RZ, RZ, R207 ;  /* 0x000000ffff847224 */ /* 0x000fe200078e00cf */
[----:B------:R-:W-:Y:S01]  /*7090*/  UIMAD UR7, UR10, UR4, 0x1 ;  /* 0x000000010a0774a4 */ /* 0x000fe2000f8e0204 */
[----:B------:R-:W0:Y:S01]  /*70a0*/  LDGDEPBAR ;  /* 0x00000000000079af */ /* 0x000e220000000000 */
[----:B------:R-:W-:Y:S02]  /*70b0*/  UISETP.GT.AND UP0, UPT, UR10, UR5, UPT ;  /* 0x000000050a00728c */ /* 0x000fe4000bf04270 */
[----:B------:R-:W-:Y:S07]  /*70c0*/  UIADD3 UR10, UR10, -0x1, URZ ;  /* 0xffffffff0a0a7890 */ /* 0x000fee000fffe03f */
[----:B------:R-:W-:Y:S05]  /*70d0*/  @P0 IMAD.MOV.U32 R132, RZ, RZ, R210 ;  /* 0x000000ffff840224 */ /* 0x000fea00078e00d2 */
[----:B------:R-:W-:Y:S08]  /*70e0*/  SHFL.IDX PT, R133, R132, RZ, 0x1c1f ;  /* 0x001c1fff84857589 */ /* 0x000ff000000e0000 */
[----:B------:R1:W3:Y:S02]  /*70f0*/  SHFL.IDX PT, R0, R132, 0x1, 0x1c1f ;  /* 0x003c1f0084007f89 */ /* 0x0002e400000e0000 */
[----:B-1----:R-:W-:Y:S04]  /*7100*/  MOV R132, UR8 ;  /* 0x0000000800847c02 */ /* 0x002fe80008000f00 */
[----:B------:R-:W-:Y:S04]  /*7110*/  IADD3 R132, R132, UR7, -R208 ;  /* 0x0000000784847c10 */ /* 0x000fe8000fffe8d0 */
[----:B------:R-:W-:Y:S05]  /*7120*/  IADD3 R132, R132, -UR12, RZ ;  /* 0x8000000c84847c10 */ /* 0x000fea000fffe0ff */
[C---:B---3--:R-:W-:Y:S02]  /*7130*/  IMAD.IADD R0, R132.reuse, 0x1, R0 ;  /* 0x0000000184007824 */ /* 0x048fe400078e0200 */
[----:B------:R-:W-:Y:S03]  /*7140*/  IMAD.IADD R132, R132, 0x1, R133 ;  /* 0x0000000184847824 */ /* 0x000fe600078e0285 */
[C---:B------:R-:W-:Y:S02]  /*7150*/  ISETP.GT.AND P0, PT, R0.reuse, RZ, PT ;  /* 0x000000ff0000720c */ /* 0x040fe40003f04270 */
[----:B------:R-:W-:Y:S02]  /*7160*/  ISETP.GT.AND P1, PT, R0, 0x1, PT ;  /* 0x000000010000780c */ /* 0x000fe40003f24270 */
[----:B--2---:R-:W-:Y:S02]  /*7170*/  FSEL R134, R6, -INF , P0 ;  /* 0xff80000006867808 */ /* 0x004fe40000000000 */
[----:B------:R-:W-:Y:S02]  /*7180*/  ISETP.GT.AND P0, PT, R132, 0x1, PT ;  /* 0x000000018400780c */ /* 0x000fe40003f04270 */
[----:B------:R-:W-:Y:S02]  /*7190*/  FSEL R7, R7, -INF , P1 ;  /* 0xff80000007077808 */ /* 0x000fe40000800000 */
[----:B------:R-:W-:Y:S02]  /*71a0*/  ISETP.GT.AND P1, PT, R0, 0x8, PT ;  /* 0x000000080000780c */ /* 0x000fe40003f24270 */
[----:B------:R-:W-:Y:S02]  /*71b0*/  FSEL R5, R5, -INF , P0 ;  /* 0xff80000005057808 */ /* 0x000fe40000000000 */
[----:B------:R-:W-:Y:S02]  /*71c0*/  FSEL R10, R10, -INF , P1 ;  /* 0xff8000000a0a7808 */ /* 0x000fe40000800000 */
[----:B------:R-:W-:Y:S02]  /*71d0*/  ISETP.GT.AND P1, PT, R132, 0x9, PT ;  /* 0x000000098400780c */ /* 0x000fe40003f24270 */
[----:B------:R-:W-:Y:S02]  /*71e0*/  ISETP.GT.AND P0, PT, R0, 0x9, PT ;  /* 0x000000090000780c */ /* 0x000fe40003f04270 */
[----:B------:R-:W-:Y:S02]  /*71f0*/  ISETP.GT.AND P6, PT, R132, RZ, PT ;  /* 0x000000ff8400720c */ /* 0x000fe40003fc4270 */
[----:B------:R-:W-:Y:S02]  /*7200*/  FSEL R11, R11, -INF , P0 ;  /* 0xff8000000b0b7808 */ /* 0x000fe40000000000 */
[----:B------:R-:W-:Y:S02]  /*7210*/  FSEL R9, R9, -INF , P1 ;  /* 0xff80000009097808 */ /* 0x000fe40000800000 */
[C---:B------:R-:W-:Y:S02]  /*7220*/  ISETP.GT.AND P1, PT, R0.reuse, 0x11, PT ;  /* 0x000000110000780c */ /* 0x040fe40003f24270 */
[----:B------:R-:W-:Y:S02]  /*7230*/  ISETP.GT.AND P0, PT, R0, 0x10, PT ;  /* 0x000000100000780c */ /* 0x000fe40003f04270 */
[----:B------:R-:W-:Y:S02]  /*7240*/  FSEL R163, R15, -INF , P1 ;  /* 0xff8000000fa37808 */ /* 0x000fe40000800000 */
[----:B------:R-:W-:Y:S02]  /*7250*/  FSEL R6, R4, -INF , P6 ;  /* 0xff80000004067808 */ /* 0x000fe40003000000 */
[----:B------:R-:W-:Y:S02]  /*7260*/  ISETP.GT.AND P6, PT, R132, 0x8, PT ;  /* 0x000000088400780c */ /* 0x000fe40003fc4270 */
        /* <DEDUP_REMOVED lines=18> */
[----:B------:R-:W-:Y:S02]  /*7390*/  FSEL R22, R22, -INF , P0 ;  /* 0xff80000016167808 */ /* 0x000fe40000000000 */
[----:B------:R-:W-:Y:S02]  /*73a0*/  FSEL R16, R16, -INF , P6 ;  /* 0xff80000010107808 */ /* 0x000fe40003000000 */
[C---:B------:R-:W-:Y:S02]  /*73b0*/  ISETP.GT.AND P6, PT, R132.reuse, 0x20, PT ;  /* 0x000000208400780c */ /* 0x040fe40003fc4270 */
[----:B------:R-:W-:Y:S02]  /*73c0*/  ISETP.GT.AND P0, PT, R132, 0x21, PT ;  /* 0x000000218400780c */ /* 0x000fe40003f04270 */
[----:B------:R-:W-:Y:S02]  /*73d0*/  FMNMX.FTZ R4, R10, R4, !PT ;  /* 0x000000040a047209 */ /* 0x000fe40007810000 */
[----:B------:R-:W-:Y:S02]  /*73e0*/  ISETP.GT.AND P1, PT, R0, 0x28, PT ;  /* 0x000000280000780c */ /* 0x000fe40003f24270 */
[----:B------:R-:W-:Y:S02]  /*73f0*/  FSEL R20, R20, -INF , P6 ;  /* 0xff80000014147808 */ /* 0x000fe40003000000 */
[----:B------:R-:W-:Y:S02]  /*7400*/  FSEL R135, R21, -INF , P0 ;  /* 0xff80000015877808 */ /* 0x000fe40000000000 */
[----:B------:R-:W-:Y:S02]  /*7410*/  ISETP.GT.AND P0, PT, R0, 0x29, PT ;  /* 0x000000290000780c */ /* 0x000fe40003f04270 */
[----:B------:R-:W-:Y:S02]  /*7420*/  ISETP.GT.AND P6, PT, R132, 0x28, PT ;  /* 0x000000288400780c */ /* 0x000fe40003fc4270 */
[----:B------:R-:W-:Y:S02]  /*7430*/  FSEL R144, R26, -INF , P1 ;  /* 0xff8000001a907808 */ /* 0x000fe40000800000 */
[----:B------:R-:W-:Y:S02]  /*7440*/  ISETP.GT.AND P1, PT, R132, 0x29, PT ;  /* 0x000000298400780c */ /* 0x000fe40003f24270 */
[----:B------:R-:W-:Y:S02]  /*7450*/  FMNMX.FTZ R4, R11, R4, !PT ;  /* 0x000000040b047209 */ /* 0x000fe40007810000 */
[----:B------:R-:W-:Y:S02]  /*7460*/  FSEL R21, R27, -INF , P0 ;  /* 0xff8000001b157808 */ /* 0x000fe40000000000 */
[----:B------:R-:W-:Y:S01]  /*7470*/  FSEL R12, R24, -INF , P6 ;  /* 0xff800000180c7808 */ /* 0x000fe20003000000 */
[----:B------:R-:W-:Y:S01]  /*7480*/  IMAD.MOV.U32 R24, RZ, RZ, R17 ;  /* 0x000000ffff187224 */ /* 0x000fe200078e0011 */
[----:B------:R-:W-:Y:S01]  /*7490*/  FSEL R14, R25, -INF , P1 ;  /* 0xff800000190e7808 */ /* 0x000fe20000800000 */
[----:B------:R-:W-:Y:S01]  /*74a0*/  IMAD.MOV.U32 R25, RZ, RZ, R19 ;  /* 0x000000ffff197224 */ /* 0x000fe200078e0013 */
[C---:B------:R-:W-:Y:S02]  /*74b0*/  ISETP.GT.AND P1, PT, R0.reuse, 0x31, PT ;  /* 0x000000310000780c */ /* 0x040fe40003f24270 */
[----:B------:R-:W-:Y:S02]  /*74c0*/  ISETP.GT.AND P0, PT, R0, 0x30, PT ;  /* 0x000000300000780c */ /* 0x000fe40003f04270 */
[----:B------:R-:W-:Y:S02]  /*74d0*/  FMNMX.FTZ R4, R161, R4, !PT ;  /* 0x00000004a1047209 */ /* 0x000fe40007810000 */
[----:B------:R-:W-:Y:S02]  /*74e0*/  FSEL R133, R30, -INF , P0 ;  /* 0xff8000001e857808 */ /* 0x000fe40000000000 */
[----:B------:R-:W-:Y:S02]  /*74f0*/  MOV R30, R22 ;  /* 0x00000016001e7202 */ /* 0x000fe40000000f00 */
[----:B------:R-:W-:Y:S02]  /*7500*/  FSEL R22, R31, -INF , P1 ;  /* 0xff8000001f167808 */ /* 0x000fe40000800000 */
[----:B------:R-:W-:Y:S02]  /*7510*/  MOV R31, R12 ;  /* 0x0000000c001f7202 */ /* 0x000fe40000000f00 */
        /* <DEDUP_REMOVED lines=10> */
[----:B------:R-:W-:Y:S01]  /*75c0*/  FSEL R19, R35, -INF , P0 ;  /* 0xff80000023137808 */ /* 0x000fe20000000000 */
[----:B------:R-:W-:Y:S01]  /*75d0*/  IMAD.MOV.U32 R35, RZ, RZ, R144 ;  /* 0x000000ffff237224 */ /* 0x000fe200078e0090 */
        /* <DEDUP_REMOVED lines=8> */
[----:B------:R-:W-:Y:S02]  /*7660*/  ISETP.GT.AND P1, PT, R0, 0x38, PT ;  /* 0x000000380000780c */ /* 0x000fe40003f24270 */
[----:B------:R-:W-:Y:S02]  /*7670*/  FMNMX.FTZ R4, R26, R4, !PT ;  /* 0x000000041a047209 */ /* 0x000fe40007810000 */
[----:B------:R-:W-:Y:S02]  /*7680*/  ISETP.GT.AND P6, PT, R132, 0x30, PT ;  /* 0x000000308400780c */ /* 0x000fe40003fc4270 */
[----:B------:R-:W-:Y:S02]  /*7690*/  FMNMX.FTZ R12, R22, R12, !PT ;  /* 0x0000000c160c7209 */ /* 0x000fe40007810000 */
[----:B------:R-:W-:Y:S02]  /*76a0*/  FSEL R34, R34, -INF , P1 ;  /* 0xff80000022227808 */ /* 0x000fe40000800000 */
[----:B------:R-:W-:Y:S02]  /*76b0*/  FMNMX.FTZ R4, R24, R4, !PT ;  /* 0x0000000418047209 */ /* 0x000fe40007810000 */
[----:B------:R-:W-:Y:S02]  /*76c0*/  ISETP.GT.AND P1, PT, R132, 0x39, PT ;  /* 0x000000398400780c */ /* 0x000fe40003f24270 */
[----:B------:R-:W-:Y:S01]  /*76d0*/  FSEL R16, R28, -INF , P6 ;  /* 0xff8000001c107808 */ /* 0x000fe20003000000 */
[----:B------:R-:W-:Y:S01]  /*76e0*/  IMAD.MOV.U32 R28, RZ, RZ, R135 ;  /* 0x000000ffff1c7224 */ /* 0x000fe200078e0087 */
[----:B------:R-:W-:Y:S02]  /*76f0*/  ISETP.GT.AND P6, PT, R132, 0x38, PT ;  /* 0x000000388400780c */ /* 0x000fe40003fc4270 */
[----:B------:R-:W-:Y:S02]  /*7700*/  FMNMX.FTZ R4, R20, R4, !PT ;  /* 0x0000000414047209 */ /* 0x000fe40007810000 */
[----:B------:R-:W-:Y:S02]  /*7710*/  FSEL R33, R33, -INF , P1 ;  /* 0xff80000021217808 */ /* 0x000fe40000800000 */
[----:B------:R-:W-:Y:S02]  /*7720*/  ISETP.GT.AND P1, PT, R0, 0x40, PT ;  /* 0x000000400000780c */ /* 0x000fe40003f24270 */
[----:B------:R-:W-:Y:S02]  /*7730*/  FMNMX.FTZ R12, R34, R12, !PT ;  /* 0x0000000c220c7209 */ /* 0x000fe40007810000 */
[----:B------:R-:W-:Y:S01]  /*7740*/  FSEL R13, R32, -INF , P6 ;  /* 0xff800000200d7808 */ /* 0x000fe20003000000 */
[----:B------:R-:W-:Y:S01]  /*7750*/  IMAD.MOV.U32 R32, RZ, RZ, R14 ;  /* 0x000000ffff207224 */ /* 0x000fe200078e000e */
[----:B------:R-:W-:Y:S02]  /*7760*/  ISETP.GT.AND P6, PT, R132, 0x40, PT ;  /* 0x000000408400780c */ /* 0x000fe40003fc4270 */
[----:B------:R-:W-:Y:S02]  /*7770*/  FSEL R38, R38, -INF , P1 ;  /* 0xff80000026267808 */ /* 0x000fe40000800000 */
[----:B------:R-:W-:Y:S02]  /*7780*/  FMNMX.FTZ R4, R28, R4, !PT ;  /* 0x000000041c047209 */ /* 0x000fe40007810000 */
[----:B------:R-:W-:Y:S02]  /*7790*/  ISETP.GT.AND P0, PT, R0, 0x41, PT ;  /* 0x000000410000780c */ /* 0x000fe40003f04270 */
[----:B------:R-:W-:Y:S02]  /*77a0*/  ISETP.GT.AND P1, PT, R132, 0x41, PT ;  /* 0x000000418400780c */ /* 0x000fe40003f24270 */
[----:B------:R-:W-:Y:S02]  /*77b0*/  FMNMX.FTZ R12, R19, R12, !PT ;  /* 0x0000000c130c7209 */ /* 0x000fe40007810000 */
[----:B------:R-:W-:Y:S02]  /*77c0*/  FSEL R36, R36, -INF , P6 ;  /* 0xff80000024247808 */ /* 0x000fe40003000000 */
[----:B------:R-:W-:Y:S02]  /*77d0*/  ISETP.GT.AND P6, PT, R132, 0x48, PT ;  /* 0x000000488400780c */ /* 0x000fe40003fc4270 */
[----:B------:R-:W-:Y:S02]  /*77e0*/  FSEL R17, R39, -INF , P0 ;  /* 0xff80000027117808 */ /* 0x000fe40000000000 */
[----:B------:R-:W-:Y:S02]  /*77f0*/  FSEL R37, R37, -INF , P1 ;  /* 0xff80000025257808 */ /* 0x000fe40000800000 */
[----:B------:R-:W-:Y:S02]  /*7800*/  FMNMX.FTZ R4, R31, R4, !PT ;  /* 0x000000041f047209 */ /* 0x000fe40007810000 */
[----:B------:R-:W-:Y:S02]  /*7810*/  FMNMX.FTZ R12, R38, R12, !PT ;  /* 0x0000000c260c7209 */ /* 0x000fe40007810000 */
[----:B------:R-:W-:Y:S02]  /*7820*/  ISETP.GT.AND P1, PT, R0, 0x48, PT ;  /* 0x000000480000780c */ /* 0x000fe40003f24270 */
[----:B------:R-:W-:Y:S02]  /*7830*/  FSEL R14, R40, -INF , P6 ;  /* 0xff800000280e7808 */ /* 0x000fe40003000000 */
[----:B------:R-:W-:Y:S02]  /*7840*/  ISETP.GT.AND P6, PT, R132, 0x50, PT ;  /* 0x000000508400780c */ /* 0x000fe40003fc4270 */
        /* <DEDUP_REMOVED lines=12> */
[----:B------:R-:W-:Y:S01]  /*7910*/  FSEL R195, R48, -INF , P6 ;  /* 0xff80000030c37808 */ /* 0x000fe20003000000 */
[----:B------:R-:W-:Y:S01]  /*7920*/  IMAD.MOV.U32 R48, RZ, RZ, R13 ;  /* 0x000000ffff307224 */ /* 0x000fe200078e000d */
[----:B------:R-:W-:Y:S02]  /*7930*/  FSEL R250, R46, -INF , P1 ;  /* 0xff8000002efa7808 */ /* 0x000fe40000800000 */
[----:B------:R-:W-:Y:S02]  /*7940*/  FMNMX.FTZ R12, R29, R12, !PT ;  /* 0x0000000c1d0c7209 */ /* 0x000fe40007810000 */
[----:B------:R-:W-:Y:S02]  /*7950*/  ISETP.GT.AND P0, PT, R0, 0x51, PT ;  /* 0x000000510000780c */ /* 0x000fe40003f04270 */
[----:B------:R-:W-:Y:S02]  /*7960*/  ISETP.GT.AND P1, PT, R132, 0x51, PT ;  /* 0x000000518400780c */ /* 0x000fe40003f24270 */
[----:B------:R-:W-:Y:S02]  /*7970*/  FMNMX.FTZ R4, R27, R4, !PT ;  /* 0x000000041b047209 */ /* 0x000fe40007810000 */
[----:B------:R-:W-:Y:S02]  /*7980*/  FSEL R194, R47, -INF , P0 ;  /* 0xff8000002fc27808 */ /* 0x000fe40000000000 */
[----:B------:R-:W-:Y:S02]  /*7990*/  FSEL R251, R45, -INF , P1 ;  /* 0xff8000002dfb7808 */ /* 0x000fe40000800000 */
[----:B------:R-:W-:Y:S01]  /*79a0*/  FMNMX.FTZ R13, R250, R12, !PT ;  /* 0x0000000cfa0d7209 */ /* 0x000fe20007810000 */
[----:B------:R-:W-:Y:S01]  /*79b0*/  LDSM.16.MT88.4 R44, [R232+0x4100] ;  /* 0x00410000e82c783b */ /* 0x000fe20000004200 */
[----:B------:R-:W-:Y:S02]  /*79c0*/  FMNMX.FTZ R4, R48, R4, !PT ;  /* 0x0000000430047209 */ /* 0x000fe40007810000 */
[----:B------:R-:W-:Y:S02]  /*79d0*/  ISETP.GT.AND P1, PT, R0, 0x58, PT ;  /* 0x000000580000780c */ /* 0x000fe40003f24270 */
[----:B------:R-:W-:Y:S02]  /*79e0*/  FMNMX.FTZ R12, R33, R4, !PT ;  /* 0x00000004210c7209 */ /* 0x000fe40007810000 */
[----:B------:R-:W-:Y:S02]  /*79f0*/  FMNMX.FTZ R4, R194, R13, !PT ;  /* 0x0000000dc2047209 */ /* 0x000fe40007810000 */
[----:B------:R-:W-:Y:S02]  /*7a00*/  ISETP.GT.AND P0, PT, R0, 0x59, PT ;  /* 0x000000590000780c */ /* 0x000fe40003f04270 */
[----:B------:R-:W-:Y:S01]  /*7a10*/  FSEL R192, R50, -INF , P1 ;  /* 0xff80000032c07808 */ /* 0x000fe20000800000 */
[----:B------:R-:W-:Y:S01]  /*7a20*/  IMAD.MOV.U32 R50, RZ, RZ, R133 ;  /* 0x000000ffff327224 */ /* 0x000fe200078e0085 */
[----:B------:R-:W-:Y:S02]  /*7a30*/  FMNMX.FTZ R12, R36, R12, !PT ;  /* 0x0000000c240c7209 */ /* 0x000fe40007810000 */
[----:B------:R-:W-:Y:S01]  /*7a40*/  FSEL R183, R51, -INF , P0 ;  /* 0xff80000033b77808 */ /* 0x000fe20000000000 */
[----:B------:R-:W-:Y:S01]  /*7a50*/  IMAD.MOV.U32 R51, RZ, RZ, R22 ;  /* 0x000000ffff337224 */ /* 0x000fe200078e0016 */
[----:B------:R-:W-:Y:S02]  /*7a60*/  ISETP.GT.AND P0, PT, R0, 0x60, PT ;  /* 0x000000600000780c */ /* 0x000fe40003f04270 */
[----:B------:R-:W-:Y:S02]  /*7a70*/  FMNMX.FTZ R4, R192, R4, !PT ;  /* 0x00000004c0047209 */ /* 0x000fe40007810000 */
[----:B------:R-:W-:Y:S02]  /*7a80*/  FSEL R180, R54, -INF , P0 ;  /* 0xff80000036b47808 */ /* 0x000fe40000000000 */
[----:B------:R-:W-:Y:S02]  /*7a90*/  FMNMX.FTZ R12, R37, R12, !PT ;  /* 0x0000000c250c7209 */ /* 0x000fe40007810000 */
[----:B------:R-:W-:Y:S02]  /*7aa0*/  ISETP.GT.AND P6, PT, R0, 0x61, PT ;  /* 0x000000610000780c */ /* 0x000fe40003fc4270 */
[----:B------:R-:W-:Y:S02]  /*7ab0*/  ISETP.GT.AND P1, PT, R132, 0x59, PT ;  /* 0x000000598400780c */ /* 0x000fe40003f24270 */
[----:B------:R-:W-:Y:S02]  /*7ac0*/  ISETP.GT.AND P0, PT, R0, 0x69, PT ;  /* 0x000000690000780c */ /* 0x000fe40003f04270 */
[----:B------:R-:W-:Y:S02]  /*7ad0*/  FMNMX.FTZ R4, R183, R4, !PT ;  /* 0x00000004b7047209 */ /* 0x000fe40007810000 */
[----:B------:R-:W-:Y:S02]  /*7ae0*/  FSEL R170, R55, -INF , P6 ;  /* 0xff80000037aa7808 */ /* 0x000fe40003000000 */
[----:B------:R-:W-:Y:S02]  /*7af0*/  FMNMX.FTZ R12, R14, R12, !PT ;  /* 0x0000000c0e0c7209 */ /* 0x000fe40007810000 */
[----:B------:R-:W-:Y:S02]  /*7b00*/  FSEL R193, R49, -INF , P1 ;  /* 0xff80000031c17808 */ /* 0x000fe40000800000 */
[----:B------:R-:W-:Y:S02]  /*7b10*/  ISETP.GT.AND P1, PT, R0, 0x68, PT ;  /* 0x000000680000780c */ /* 0x000fe40003f24270 */
[----:B------:R-:W-:Y:S02]  /*7b20*/  FSEL R167, R59, -INF , P0 ;  /* 0xff8000003ba77808 */ /* 0x000fe40000000000 */
[----:B------:R-:W-:Y:S02]  /*7b30*/  MOV R59, R41 ;  /* 0x00000029003b7202 */ /* 0x000fe40000000f00 */
[----:B------:R-:W-:Y:S02]  /*7b40*/  FMNMX.FTZ R4, R180, R4, !PT ;  /* 0x00000004b4047209 */ /* 0x000fe40007810000 */
[----:B------:R-:W-:Y:S01]  /*7b50*/  FSEL R168, R58, -INF , P1 ;  /* 0xff8000003aa87808 */ /* 0x000fe20000800000 */
[----:B------:R-:W-:Y:S01]  /*7b60*/  IMAD.MOV.U32 R58, RZ, RZ, R19 ;  /* 0x000000ffff3a7224 */ /* 0x000fe200078e0013 */
[----:B------:R-:W-:Y:S02]  /*7b70*/  FMNMX.FTZ R12, R59, R12, !PT ;  /* 0x0000000c3b0c7209 */ /* 0x000fe40007810000 */
[----:B------:R-:W-:Y:S02]  /*7b80*/  FMNMX.FTZ R4, R170, R4, !PT ;  /* 0x00000004aa047209 */ /* 0x000fe40007810000 */
[----:B------:R-:W-:Y:S02]  /*7b90*/  ISETP.GT.AND P6, PT, R0, 0x70, PT ;  /* 0x000000700000780c */ /* 0x000fe40003fc4270 */
[----:B------:R-:W-:Y:S02]  /*7ba0*/  FMNMX.FTZ R12, R252, R12, !PT ;  /* 0x0000000cfc0c7209 */ /* 0x000fe40007810000 */
[----:B------:R-:W-:Y:S02]  /*7bb0*/  FMNMX.FTZ R4, R168, R4, !PT ;  /* 0x00000004a8047209 */ /* 0x000fe40007810000 */
[----:B------:R-:W-:Y:S02]  /*7bc0*/  FSEL R164, R62, -INF , P6 ;  /* 0xff8000003ea47808 */ /* 0x000fe40003000000 */
[----:B------:R-:W-:Y:S02]  /*7bd0*/  ISETP.GT.AND P1, PT, R0, 0x71, PT ;  /* 0x000000710000780c */ /* 0x000fe40003f24270 */
[----:B------:R-:W-:Y:S02]  /*7be0*/  ISETP.GT.AND P0, PT, R132, 0x60, PT ;  /* 0x000000608400780c */ /* 0x000fe40003f04270 */
[----:B------:R-:W-:Y:S02]  /*7bf0*/  FMNMX.FTZ R12, R251, R12, !PT ;  /* 0x0000000cfb0c7209 */ /* 0x000fe40007810000 */
[----:B------:R-:W-:Y:S02]  /*7c00*/  FMNMX.FTZ R4, R167, R4, !PT ;  /* 0x00000004a7047209 */ /* 0x000fe40007810000 */
[----:B------:R-:W-:Y:S02]  /*7c10*/  FSEL R160, R63, -INF , P1 ;  /* 0xff8000003fa07808 */ /* 0x000fe40000800000 */
[----:B------:R-:W-:Y:S02]  /*7c20*/  FSEL R182, R52, -INF , P0 ;  /* 0xff80000034b67808 */ /* 0x000fe40000000000 */
[C---:B------:R-:W-:Y:S02]  /*7c30*/  ISETP.GT.AND P1, PT, R0.reuse, 0x78, PT ;  /* 0x000000780000780c */ /* 0x040fe40003f24270 */
[----:B------:R-:W-:Y:S02]  /*7c40*/  ISETP.GT.AND P0, PT, R0, 0x79, PT ;  /* 0x000000790000780c */ /* 0x000fe40003f04270 */
[----:B------:R-:W-:Y:S02]  /*7c50*/  FMNMX.FTZ R0, R195, R12, !PT ;  /* 0x0000000cc3007209 */ /* 0x000fe40007810000 */
[----:B------:R-:W-:Y:S02]  /*7c60*/  FMNMX.FTZ R4, R164, R4, !PT ;  /* 0x00000004a4047209 */ /* 0x000fe40007810000 */
        /* <DEDUP_REMOVED lines=8> */
[----:B------:R-:W-:Y:S01]  /*7cf0*/  ISETP.GT.AND P1, PT, R132, 0x68, PT ;  /* 0x000000688400780c */ /* 0x000fe20003f24270 */
[----:B------:R-:W-:Y:S01]  /*7d00*/  LDSM.16.MT88.4 R52, [R230+0x4100] ;  /* 0x00410000e634783b */ /* 0x000fe20000004200 */
[----:B------:R-:W-:Y:S02]  /*7d10*/  FMNMX.FTZ R4, R133, R0, !PT ;  /* 0x0000000085047209 */ /* 0x000fe40007810000 */
[----:B------:R-:W-:Y:S01]  /*7d20*/  FSEL R171, R56, -INF , P1 ;  /* 0xff80000038ab7808 */ /* 0x000fe20000800000 */
[----:B------:R-:W-:Y:S01]  /*7d30*/  IMAD.MOV.U32 R56, RZ, RZ, R15 ;  /* 0x000000ffff387224 */ /* 0x000fe200078e000f */
[C---:B------:R-:W-:Y:S02]  /*7d40*/  ISETP.GT.AND P0, PT, R132.reuse, 0x69, PT ;  /* 0x000000698400780c */ /* 0x040fe40003f04270 */
[----:B------:R-:W-:Y:S01]  /*7d50*/  FMNMX.FTZ R12, R181, R12, !PT ;  /* 0x0000000cb50c7209 */ /* 0x000fe20007810000 */
[----:B------:R-:W1:Y:S01]  /*7d60*/  SHFL.BFLY PT, R0, R4, 0x2, 0x1f ;  /* 0x0c401f0004007f89 */ /* 0x000e6200000e0000 */
[----:B------:R-:W-:Y:S01]  /*7d70*/  FSEL R169, R57, -INF , P0 ;  /* 0xff80000039a97808 */ /* 0x000fe20000000000 */
[----:B------:R-:W-:Y:S01]  /*7d80*/  IMAD.MOV.U32 R57, RZ, RZ, R14 ;  /* 0x000000ffff397224 */ /* 0x000fe200078e000e */
[----:B------:R-:W-:Y:S02]  /*7d90*/  ISETP.GT.AND P1, PT, R132, 0x70, PT ;  /* 0x000000708400780c */ /* 0x000fe40003f24270 */
[----:B------:R-:W-:Y:S02]  /*7da0*/  FMNMX.FTZ R12, R171, R12, !PT ;  /* 0x0000000cab0c7209 */ /* 0x000fe40007810000 */
[----:B------:R-:W-:Y:S02]  /*7db0*/  FSEL R165, R60, -INF , P1 ;  /* 0xff8000003ca57808 */ /* 0x000fe40000800000 */
[C---:B------:R-:W-:Y:S02]  /*7dc0*/  ISETP.GT.AND P0, PT, R132.reuse, 0x71, PT ;  /* 0x000000718400780c */ /* 0x040fe40003f04270 */
[----:B------:R-:W-:Y:S02]  /*7dd0*/  FMNMX.FTZ R12, R169, R12, !PT ;  /* 0x0000000ca90c7209 */ /* 0x000fe40007810000 */
[----:B------:R-:W-:Y:S02]  /*7de0*/  FSEL R166, R61, -INF , P0 ;  /* 0xff8000003da67808 */ /* 0x000fe40000000000 */
[----:B------:R-:W-:Y:S01]  /*7df0*/  ISETP.GT.AND P1, PT, R132, 0x78, PT ;  /* 0x000000788400780c */ /* 0x000fe20003f24270 */
[----:B------:R-:W-:Y:S01]  /*7e00*/  LDSM.16.MT88.4 R60, [R229+0x4100] ;  /* 0x00410000e53c783b */ /* 0x000fe20000004200 */
[----:B------:R-:W-:Y:S02]  /*7e10*/  FMNMX.FTZ R12, R165, R12, !PT ;  /* 0x0000000ca50c7209 */ /* 0x000fe40007810000 */
[----:B------:R-:W-:Y:S02]  /*7e20*/  FSEL R162, R64, -INF , P1 ;  /* 0xff80000040a27808 */ /* 0x000fe40000800000 */
[----:B------:R-:W-:Y:S02]  /*7e30*/  ISETP.GT.AND P0, PT, R132, 0x79, PT ;  /* 0x000000798400780c */ /* 0x000fe40003f04270 */
[----:B------:R-:W-:Y:S02]  /*7e40*/  FMNMX.FTZ R12, R166, R12, !PT ;  /* 0x0000000ca60c7209 */ /* 0x000fe40007810000 */
[----:B------:R-:W-:Y:S01]  /*7e50*/  FSEL R157, R65, -INF , P0 ;  /* 0xff800000419d7808 */ /* 0x000fe20000000000 */
[----:B------:R-:W-:Y:S01]  /*7e60*/  IMAD.MOV.U32 R65, RZ, RZ, R20 ;  /* 0x000000ffff417224 */ /* 0x000fe200078e0014 */
[----:B------:R-:W-:Y:S02]  /*7e70*/  FMNMX.FTZ R12, R162, R12, !PT ;  /* 0x0000000ca20c7209 */ /* 0x000fe40007810000 */
[----:B-1----:R-:W-:Y:S02]  /*7e80*/  FMNMX.FTZ R4, R4, R0, !PT ;  /* 0x0000000004047209 */ /* 0x002fe40007810000 */
[----:B------:R-:W-:Y:S02]  /*7e90*/  FMNMX.FTZ R12, R157, R12, !PT ;  /* 0x0000000c9d0c7209 */ /* 0x000fe40007810000 */
[----:B------:R-:W-:Y:S01]  /*7ea0*/  MOV R49, R21 ;  /* 0x0000001500317202 */ /* 0x000fe20000000f00 */
[----:B------:R-:W1:Y:S01]  /*7eb0*/  SHFL.BFLY PT, R0, R4, 0x1, 0x1f ;  /* 0x0c201f0004007f89 */ /* 0x000e6200000e0000 */
[----:B------:R-:W-:Y:S02]  /*7ec0*/  MOV R64, R23 ;  /* 0x0000001700407202 */ /* 0x000fe40000000f00 */
[----:B------:R-:W-:Y:S02]  /*7ed0*/  MOV R66, R17 ;  /* 0x0000001100427202 */ /* 0x000fe40000000f00 */
[----:B------:R-:W-:Y:S03]  /*7ee0*/  MOV R67, R27 ;  /* 0x0000001b00437202 */ /* 0x000fe60000000f00 */
[----:B------:R-:W2:Y:S08]  /*7ef0*/  SHFL.BFLY PT, R13, R12, 0x2, 0x1f ;  /* 0x0c401f000c0d7f89 */ /* 0x000eb000000e0000 */
[----:B------:R-:W-:Y:S01]  /*7f00*/  LDSM.16.MT88.4 R20, [R230+0x100] ;  /* 0x00010000e614783b */ /* 0x000fe20000004200 */
[----:B-1----:R-:W-:Y:S04]  /*7f10*/  FMNMX.FTZ R132, R0, R4, !PT ;  /* 0x0000000400847209 */ /* 0x002fe80007810000 */
[C---:B------:R-:W-:Y:S01]  /*7f20*/  FSETP.NEU.FTZ.AND P1, PT, R132.reuse, -INF , PT ;  /* 0xff8000008400780b */ /* 0x040fe20003f3d000 */
[----:B------:R-:W-:Y:S01]  /*7f30*/  FMUL.FTZ R155, R132, c[0x0][0x2d0] ;  /* 0x0000b400849b7a20 */ /* 0x000fe20000410000 */
[----:B--2---:R-:W-:Y:S04]  /*7f40*/  FMNMX.FTZ R12, R13, R12, !PT ;  /* 0x0000000c0d0c7209 */ /* 0x004fe80007810000 */
[----:B------:R-:W-:Y:S01]  /*7f50*/  FSEL R155, R155, RZ, P1 ;  /* 0x000000ff9b9b7208 */ /* 0x000fe20000800000 */
[----:B------:R-:W1:Y:S04]  /*7f60*/  SHFL.BFLY PT, R0, R12, 0x1, 0x1f ;  /* 0x0c201f000c007f89 */ /* 0x000e6800000e0000 */
        /* <DEDUP_REMOVED lines=14> */
[--C-:B------:R-:W-:Y:S01]  /*8050*/  FFMA.FTZ R170, R170, c[0x0][0x2d0], -R155.reuse ;  /* 0x0000b400aaaa7a23 */ /* 0x100fe2000001089b */
[----:B------:R-:W1:Y:S01]  /*8060*/  LDSM.16.MT88.4 R12, [R232+0x100] ;  /* 0x00010000e80c783b */ /* 0x000e620000004200 */
        /* <DEDUP_REMOVED lines=9> */
[----:B------:R-:W-:Y:S01]  /*8100*/  PLOP3.LUT P0, PT, PT, PT, UP0, 0x80, 0x0 ;  /* 0x000000000000781c */ /* 0x000fe20003f0f008 */
[----:B------:R-:W-:Y:S01]  /*8110*/  FADD.FTZ R3, -R4, R3 ;  /* 0x0000000304037221 */ /* 0x000fe20000010100 */
[----:B------:R-:W-:Y:S01]  /*8120*/  FSEL R4, R132, RZ, P1 ;  /* 0x000000ff84047208 */ /* 0x000fe20000800000 */
[--C-:B------:R-:W-:Y:S01]  /*8130*/  FFMA.FTZ R152, R6, c[0x0][0x2d0], -R159.reuse ;  /* 0x0000b40006987a23 */ /* 0x100fe2000001089f */
[----:B------:R-:W3:Y:S01]  /*8140*/  MUFU.EX2 R134, R134 ;  /* 0x0000008600867308 */ /* 0x000ee20000000800 */
[--C-:B------:R-:W-:Y:S02]  /*8150*/  FFMA.FTZ R151, R5, c[0x0][0x2d0], -R159.reuse ;  /* 0x0000b40005977a23 */ /* 0x100fe4000001089f */
[----:B------:R-:W-:Y:S01]  /*8160*/  FADD.FTZ R2, -R4, R2 ;  /* 0x0000000204027221 */ /* 0x000fe20000010100 */
[----:B--2---:R-:W-:Y:S01]  /*8170*/  F2FP.PACK_AB R145, R148, R153 ;  /* 0x000000999491723e */ /* 0x004fe200000000ff */
[--C-:B------:R-:W-:Y:S02]  /*8180*/  FFMA.FTZ R150, R8, c[0x0][0x2d0], -R159.reuse ;  /* 0x0000b40008967a23 */ /* 0x100fe4000001089f */
[--C-:B------:R-:W-:Y:S02]  /*8190*/  FFMA.FTZ R149, R9, c[0x0][0x2d0], -R159.reuse ;  /* 0x0000b40009957a23 */ /* 0x100fe4000001089f */
[----:B------:R-:W-:Y:S01]  /*81a0*/  FMUL.FTZ R3, R3, c[0x0][0x2d0] ;  /* 0x0000b40003037a20 */ /* 0x000fe20000410000 */
[----:B------:R-:W-:Y:S01]  /*81b0*/  MUFU.EX2 R152, R152 ;  /* 0x0000009800987308 */ /* 0x000fe20000000800 */
[----:B------:R-:W-:Y:S02]  /*81c0*/  FMUL.FTZ R2, R2, c[0x0][0x2d0] ;  /* 0x0000b40002027a20 */ /* 0x000fe40000410000 */
[--C-:B------:R-:W-:Y:S02]  /*81d0*/  FFMA.FTZ R154, R154, c[0x0][0x2d0], -R159.reuse ;  /* 0x0000b4009a9a7a23 */ /* 0x100fe4000001089f */
[--C-:B------:R-:W-:Y:S02]  /*81e0*/  FFMA.FTZ R158, R158, c[0x0][0x2d0], -R159.reuse ;  /* 0x0000b4009e9e7a23 */ /* 0x100fe4000001089f */
[--C-:B------:R-:W-:Y:S02]  /*81f0*/  FFMA.FTZ R252, R252, c[0x0][0x2d0], -R159.reuse ;  /* 0x0000b400fcfc7a23 */ /* 0x100fe4000001089f */
[--C-:B------:R-:W-:Y:S01]  /*8200*/  FFMA.FTZ R251, R251, c[0x0][0x2d0], -R159.reuse ;  /* 0x0000b400fbfb7a23 */ /* 0x100fe2000001089f */
[----:B------:R-:W2:Y:S01]  /*8210*/  MUFU.EX2 R3, R3 ;  /* 0x0000000300037308 */ /* 0x000ea20000000800 */
[--C-:B------:R-:W-:Y:S02]  /*8220*/  FFMA.FTZ R195, R195, c[0x0][0x2d0], -R159.reuse ;  /* 0x0000b400c3c37a23 */ /* 0x100fe4000001089f */
[--C-:B------:R-:W-:Y:S01]  /*8230*/  FFMA.FTZ R193, R193, c[0x0][0x2d0], -R159.reuse ;  /* 0x0000b400c1c17a23 */ /* 0x100fe2000001089f */
[----:B---3--:R-:W-:Y:S01]  /*8240*/  F2FP.PACK_AB R147, R134, R135 ;  /* 0x000000878693723e */ /* 0x008fe200000000ff */
[--C-:B------:R-:W-:Y:S02]  /*8250*/  FFMA.FTZ R182, R182, c[0x0][0x2d0], -R159.reuse ;  /* 0x0000b400b6b67a23 */ /* 0x100fe4000001089f */
[--C-:B------:R-:W-:Y:S02]  /*8260*/  FFMA.FTZ R181, R181, c[0x0][0x2d0], -R159.reuse ;  /* 0x0000b400b5b57a23 */ /* 0x100fe4000001089f */
[--C-:B------:R-:W-:Y:S01]  /*8270*/  FFMA.FTZ R171, R171, c[0x0][0x2d0], -R159.reuse ;  /* 0x0000b400abab7a23 */ /* 0x100fe2000001089f */
[----:B------:R-:W3:Y:S01]  /*8280*/  MUFU.EX2 R151, R151 ;  /* 0x0000009700977308 */ /* 0x000ee20000000800 */
[--C-:B------:R-:W-:Y:S02]  /*8290*/  FFMA.FTZ R169, R169, c[0x0][0x2d0], -R159.reuse ;  /* 0x0000b400a9a97a23 */ /* 0x100fe4000001089f */
[--C-:B------:R-:W-:Y:S02]  /*82a0*/  FFMA.FTZ R165, R165, c[0x0][0x2d0], -R159.reuse ;  /* 0x0000b400a5a57a23 */ /* 0x100fe4000001089f */
[--C-:B------:R-:W-:Y:S02]  /*82b0*/  FFMA.FTZ R166, R166, c[0x0][0x2d0], -R159.reuse ;  /* 0x0000b400a6a67a23 */ /* 0x100fe4000001089f */
[----:B------:R-:W-:Y:S02]  /*82c0*/  FFMA.FTZ R162, R162, c[0x0][0x2d0], -R159 ;  /* 0x0000b400a2a27a23 */ /* 0x000fe4000001089f */
[----:B------:R-:W-:Y:S01]  /*82d0*/  FFMA.FTZ R156, R156, c[0x0][0x2d0], -R155 ;  /* 0x0000b4009c9c7a23 */ /* 0x000fe2000001089b */
[----:B------:R-:W4:Y:S01]  /*82e0*/  MUFU.EX2 R150, R150 ;  /* 0x0000009600967308 */ /* 0x000f220000000800 */
[C---:B--2---:R-:W-:Y:S02]  /*82f0*/  FMUL.FTZ R4, R3.reuse, R128 ;  /* 0x0000008003047220 */ /* 0x044fe40000410000 */
[C---:B------:R-:W-:Y:S01]  /*8300*/  FMUL.FTZ R5, R3.reuse, R129 ;  /* 0x0000008103057220 */ /* 0x040fe20000410000 */
[----:B------:R-:W-:Y:S01]  /*8310*/  MOV R129, R28 ;  /* 0x0000001c00817202 */ /* 0x000fe20000000f00 */
[C---:B------:R-:W-:Y:S01]  /*8320*/  FMUL.FTZ R8, R3.reuse, R124 ;  /* 0x0000007c03087220 */ /* 0x040fe20000410000 */
[----:B------:R-:W-:Y:S04]  /*8330*/  MOV R124, R32 ;  /* 0x00000020007c7202 */ /* 0x000fe80000000f00 */
[----:B------:R-:W2:Y:S01]  /*8340*/  MUFU.EX2 R149, R149 ;  /* 0x0000009500957308 */ /* 0x000ea20000000800 */
[----:B------:R-:W-:Y:S01]  /*8350*/  FMUL.FTZ R9, R3, R125 ;  /* 0x0000007d03097220 */ /* 0x000fe20000410000 */
[----:B------:R-:W-:Y:S01]  /*8360*/  MOV R125, R38 ;  /* 0x00000026007d7202 */ /* 0x000fe20000000f00 */
[----:B------:R-:W-:Y:S01]  /*8370*/  IMAD.MOV.U32 R128, RZ, RZ, R29 ;  /* 0x000000ffff807224 */ /* 0x000fe200078e001d */
[----:B---3--:R-:W-:Y:S01]  /*8380*/  F2FP.PACK_AB R144, R151, R152 ;  /* 0x000000989790723e */ /* 0x008fe200000000ff */
[C---:B------:R-:W-:Y:S02]  /*8390*/  FMUL.FTZ R17, R3.reuse, R73 ;  /* 0x0000004903117220 */ /* 0x040fe40000410000 */
[----:B------:R-:W-:Y:S02]  /*83a0*/  IMAD.MOV.U32 R73, RZ, RZ, R18 ;  /* 0x000000ffff497224 */ /* 0x000fe400078e0012 */
[C---:B------:R-:W-:Y:S01]  /*83b0*/  FMUL.FTZ R32, R3.reuse, R88 ;  /* 0x0000005803207220 */ /* 0x040fe20000410000 */
[----:B------:R-:W3:Y:S01]  /*83c0*/  MUFU.EX2 R2, R2 ;  /* 0x0000000200027308 */ /* 0x000ee20000000800 */
[C---:B------:R-:W-:Y:S02]  /*83d0*/  FMUL.FTZ R40, R3.reuse, R96 ;  /* 0x0000006003287220 */ /* 0x040fe40000410000 */
[C---:B------:R-:W-:Y:S02]  /*83e0*/  FMUL.FTZ R41, R3.reuse, R97 ;  /* 0x0000006103297220 */ /* 0x040fe40000410000 */
[----:B------:R-:W-:Y:S04]  /*83f0*/  FFMA.FTZ R152, R3, R245, R152 ;  /* 0x000000f503987223 */ /* 0x000fe80000010098 */
[----:B------:R-:W-:Y:S01]  /*8400*/  FADD.FTZ R152, R151, R152 ;  /* 0x0000009897987221 */ /* 0x000fe20000010000 */
[----:B------:R-:W-:Y:S03]  /*8410*/  MUFU.EX2 R154, R154 ;  /* 0x0000009a009a7308 */ /* 0x000fe60000000800 */
[----:B----4-:R-:W-:Y:S01]  /*8420*/  FADD.FTZ R152, R150, R152 ;  /* 0x0000009896987221 */ /* 0x010fe20000010000 */
[C---:B--2---:R-:W-:Y:S03]  /*8430*/  F2FP.PACK_AB R146, R149.reuse, R150 ;  /* 0x000000969592723e */ /* 0x044fe600000000ff */
[----:B------:R-:W-:Y:S03]  /*8440*/  FADD.FTZ R149, R149, R152 ;  /* 0x0000009895957221 */ /* 0x000fe60000010000 */
[----:B------:R-:W2:Y:S01]  /*8450*/  MUFU.EX2 R158, R158 ;  /* 0x0000009e009e7308 */ /* 0x000ea20000000800 */
[C---:B---3--:R-:W-:Y:S02]  /*8460*/  FMUL.FTZ R6, R2.reuse, R130 ;  /* 0x0000008202067220 */ /* 0x048fe40000410000 */
[C---:B------:R-:W-:Y:S02]  /*8470*/  FMUL.FTZ R7, R2.reuse, R131 ;  /* 0x0000008302077220 */ /* 0x040fe40000410000 */
[----:B------:R-:W-:Y:S02]  /*8480*/  IMAD.MOV.U32 R130, RZ, RZ, R31 ;  /* 0x000000ffff827224 */ /* 0x000fe400078e001f */
[----:B------:R-:W-:Y:S03]  /*8490*/  IMAD.MOV.U32 R131, RZ, RZ, R30 ;  /* 0x000000ffff837224 */ /* 0x000fe600078e001e */
[----:B------:R-:W-:Y:S01]  /*84a0*/  MUFU.EX2 R161, R161 ;  /* 0x000000a100a17308 */ /* 0x000fe20000000800 */
[----:B------:R-:W3:Y:S01]  /*84b0*/  LDSM.16.MT88.4 R28, [R229+0x100] ;  /* 0x00010000e51c783b */ /* 0x000ee20000004200 */
[C---:B-1----:R-:W-:Y:S05]  /*84c0*/  HMMA.16816.F32 R4, R144.reuse, R12, R4 ;  /* 0x0000000c9004723c */ /* 0x042fea0000001804 */
[C---:B------:R-:W-:Y:S02]  /*84d0*/  FMUL.FTZ R10, R2.reuse, R126 ;  /* 0x0000007e020a7220 */ /* 0x040fe40000410000 */
[C---:B------:R-:W-:Y:S01]  /*84e0*/  FMUL.FTZ R11, R2.reuse, R127 ;  /* 0x0000007f020b7220 */ /* 0x040fe20000410000 */
[----:B------:R-:W1:Y:S01]  /*84f0*/  MUFU.EX2 R163, R163 ;  /* 0x000000a300a37308 */ /* 0x000e620000000800 */
[----:B------:R-:W-:Y:S03]  /*8500*/  IMAD.MOV.U32 R127, RZ, RZ, R36 ;  /* 0x000000ffff7f7224 */ /* 0x000fe600078e0024 */
[----:B------:R-:W-:Y:S02]  /*8510*/  IMAD.MOV.U32 R126, RZ, RZ, R37 ;  /* 0x000000ffff7e7224 */ /* 0x000fe400078e0025 */
[C---:B------:R-:W-:Y:S01]  /*8520*/  HMMA.16816.F32 R8, R144.reuse, R14, R8 ;  /* 0x0000000e9008723c */ /* 0x040fe20000001808 */
[----:B------:R-:W4:Y:S02]  /*8530*/  LDSM.16.MT88.4 R36, [R228+0x100] ;  /* 0x00010000e424783b */ /* 0x000f240000004200 */
[C---:B------:R-:W-:Y:S01]  /*8540*/  FMUL.FTZ R12, R3.reuse, R68 ;  /* 0x00000044030c7220 */ /* 0x040fe20000410000 */
[----:B------:R-:W-:Y:S01]  /*8550*/  MUFU.EX2 R252, R252 ;  /* 0x000000fc00fc7308 */ /* 0x000fe20000000800 */
[C---:B------:R-:W-:Y:S01]  /*8560*/  FMUL.FTZ R13, R3.reuse, R69 ;  /* 0x00000045030d7220 */ /* 0x040fe20000410000 */
[----:B------:R-:W-:Y:S01]  /*8570*/  MOV R69, R35 ;  /* 0x0000002300457202 */ /* 0x000fe20000000f00 */
[C---:B------:R-:W-:Y:S02]  /*8580*/  FMUL.FTZ R14, R2.reuse, R70 ;  /* 0x00000046020e7220 */ /* 0x040fe40000410000 */
[C---:B------:R-:W-:Y:S03]  /*8590*/  FMUL.FTZ R15, R2.reuse, R71 ;  /* 0x00000047020f7220 */ /* 0x040fe60000410000 */
[----:B------:R-:W-:Y:S02]  /*85a0*/  IMAD.MOV.U32 R71, RZ, RZ, R16 ;  /* 0x000000ffff477224 */ /* 0x000fe400078e0010 */
[----:B------:R-:W-:Y:S01]  /*85b0*/  IMAD.MOV.U32 R68, RZ, RZ, R33 ;  /* 0x000000ffff447224 */ /* 0x000fe200078e0021 */
[----:B------:R-:W-:Y:S01]  /*85c0*/  MUFU.EX2 R251, R251 ;  /* 0x000000fb00fb7308 */ /* 0x000fe20000000800 */
[C---:B------:R-:W-:Y:S03]  /*85d0*/  HMMA.16816.F32 R12, R144.reuse, R20, R12 ;  /* 0x00000014900c723c */ /* 0x040fe6000000180c */
[C---:B------:R-:W-:Y:S02]  /*85e0*/  FMUL.FTZ R16, R3.reuse, R72 ;  /* 0x0000004803107220 */ /* 0x040fe40000410000 */
[C---:B------:R-:W-:Y:S02]  /*85f0*/  FMUL.FTZ R18, R2.reuse, R74 ;  /* 0x0000004a02127220 */ /* 0x040fe40000410000 */
[C---:B------:R-:W-:Y:S02]  /*8600*/  FMUL.FTZ R19, R2.reuse, R75 ;  /* 0x0000004b02137220 */ /* 0x040fe40000410000 */
[----:B------:R-:W-:Y:S01]  /*8610*/  IMAD.MOV.U32 R70, RZ, RZ, R34 ;  /* 0x000000ffff467224 */ /* 0x000fe200078e0022 */
[----:B------:R-:W-:Y:S02]  /*8620*/  MUFU.EX2 R250, R250 ;  /* 0x000000fa00fa7308 */ /* 0x000fe40000000800 */
[C---:B------:R-:W-:Y:S01]  /*8630*/  FMUL.FTZ R20, R3.reuse, R76 ;  /* 0x0000004c03147220 */ /* 0x040fe20000410000 */
[----:B------:R-:W-:Y:S01]  /*8640*/  MOV R76, R68 ;  /* 0x00000044004c7202 */ /* 0x000fe20000000f00 */
[C---:B------:R-:W-:Y:S03]  /*8650*/  HMMA.16816.F32 R16, R144.reuse, R22, R16 ;  /* 0x000000169010723c */ /* 0x040fe60000001810 */
[C---:B------:R-:W-:Y:S02]  /*8660*/  FMUL.FTZ R21, R3.reuse, R77 ;  /* 0x0000004d03157220 */ /* 0x040fe40000410000 */
[----:B------:R-:W-:Y:S01]  /*8670*/  IMAD.MOV.U32 R72, RZ, RZ, R25 ;  /* 0x000000ffff487224 */ /* 0x000fe200078e0019 */
[----:B------:R-:W-:Y:S01]  /*8680*/  MUFU.EX2 R194, R194 ;  /* 0x000000c200c27308 */ /* 0x000fe20000000800 */
[C---:B------:R-:W-:Y:S02]  /*8690*/  FMUL.FTZ R22, R2.reuse, R78 ;  /* 0x0000004e02167220 */ /* 0x040fe40000410000 */
[C---:B------:R-:W-:Y:S03]  /*86a0*/  FMUL.FTZ R23, R2.reuse, R79 ;  /* 0x0000004f02177220 */ /* 0x040fe60000410000 */
[----:B------:R-:W-:Y:S01]  /*86b0*/  MOV R79, R71 ;  /* 0x00000047004f7202 */ /* 0x000fe20000000f00 */
[----:B------:R-:W-:Y:S02]  /*86c0*/  IMAD.MOV.U32 R78, RZ, RZ, R70 ;  /* 0x000000ffff4e7224 */ /* 0x000fe400078e0046 */
[----:B------:R-:W-:Y:S01]  /*86d0*/  IMAD.MOV.U32 R77, RZ, RZ, R69 ;  /* 0x000000ffff4d7224 */ /* 0x000fe200078e0045 */
[C---:B---3--:R-:W-:Y:S01]  /*86e0*/  HMMA.16816.F32 R20, R144.reuse, R28, R20 ;  /* 0x0000001c9014723c */ /* 0x048fe20000001814 */
[----:B------:R-:W3:Y:S01]  /*86f0*/  LDSM.16.MT88.4 R68, [R228+0x4100] ;  /* 0x00410000e444783b */ /* 0x000ee20000004200 */
[----:B------:R-:W-:Y:S01]  /*8700*/  MUFU.EX2 R195, R195 ;  /* 0x000000c300c37308 */ /* 0x000fe20000000800 */
[----:B------:R-:W-:Y:S02]  /*8710*/  IMAD.MOV.U32 R74, RZ, RZ, R24 ;  /* 0x000000ffff4a7224 */ /* 0x000fe400078e0018 */
[----:B------:R-:W-:Y:S02]  /*8720*/  IMAD.MOV.U32 R75, RZ, RZ, R26 ;  /* 0x000000ffff4b7224 */ /* 0x000fe400078e001a */
[C---:B------:R-:W-:Y:S02]  /*8730*/  FMUL.FTZ R24, R3.reuse, R80 ;  /* 0x0000005003187220 */ /* 0x040fe40000410000 */
[C---:B------:R-:W-:Y:S03]  /*8740*/  FMUL.FTZ R25, R3.reuse, R81 ;  /* 0x0000005103197220 */ /* 0x040fe60000410000 */
[C---:B------:R-:W-:Y:S01]  /*8750*/  FMUL.FTZ R27, R2.reuse, R83 ;  /* 0x00000053021b7220 */ /* 0x040fe20000410000 */
[----:B------:R-:W-:Y:S01]  /*8760*/  MUFU.EX2 R193, R193 ;  /* 0x000000c100c17308 */ /* 0x000fe20000000800 */
[C---:B------:R-:W-:Y:S01]  /*8770*/  FMUL.FTZ R26, R2.reuse, R82 ;  /* 0x00000052021a7220 */ /* 0x040fe20000410000 */
[----:B------:R-:W-:Y:S01]  /*8780*/  MOV R82, R74 ;  /* 0x0000004a00527202 */ /* 0x000fe20000000f00 */
[----:B------:R-:W-:Y:S01]  /*8790*/  IMAD.MOV.U32 R74, RZ, RZ, R131 ;  /* 0x000000ffff4a7224 */ /* 0x000fe200078e0083 */
[----:B------:R-:W-:Y:S01]  /*87a0*/  MOV R131, R64 ;  /* 0x0000004000837202 */ /* 0x000fe20000000f00 */
[C---:B------:R-:W-:Y:S02]  /*87b0*/  FMUL.FTZ R28, R3.reuse, R84 ;  /* 0x00000054031c7220 */ /* 0x040fe40000410000 */
[----:B------:R-:W-:Y:S01]  /*87c0*/  IMAD.MOV.U32 R84, RZ, RZ, R76 ;  /* 0x000000ffff547224 */ /* 0x000fe200078e004c */
[C---:B------:R-:W-:Y:S02]  /*87d0*/  HMMA.16816.F32 R24, R144.reuse, R30, R24 ;  /* 0x0000001e9018723c */ /* 0x040fe40000001818 */
[----:B------:R-:W-:Y:S01]  /*87e0*/  MUFU.EX2 R192, R192 ;  /* 0x000000c000c07308 */ /* 0x000fe20000000800 */
[C---:B------:R-:W-:Y:S02]  /*87f0*/  FMUL.FTZ R29, R3.reuse, R85 ;  /* 0x00000055031d7220 */ /* 0x040fe40000410000 */
[C---:B------:R-:W-:Y:S02]  /*8800*/  FMUL.FTZ R33, R3.reuse, R89 ;  /* 0x0000005903217220 */ /* 0x040fe40000410000 */
[C---:B------:R-:W-:Y:S01]  /*8810*/  FMUL.FTZ R30, R2.reuse, R86 ;  /* 0x00000056021e7220 */ /* 0x040fe20000410000 */
[----:B------:R-:W-:Y:S01]  /*8820*/  MOV R86, R78 ;  /* 0x0000004e00567202 */ /* 0x000fe20000000f00 */
[C---:B------:R-:W-:Y:S03]  /*8830*/  FMUL.FTZ R31, R2.reuse, R87 ;  /* 0x00000057021f7220 */ /* 0x040fe60000410000 */
[----:B------:R-:W-:Y:S01]  /*8840*/  IMAD.MOV.U32 R87, RZ, RZ, R79 ;  /* 0x000000ffff577224 */ /* 0x000fe200078e004f */
[----:B------:R-:W-:Y:S01]  /*8850*/  MOV R97, R86 ;  /* 0x0000005600617202 */ /* 0x000fe20000000f00 */
[----:B------:R-:W-:Y:S01]  /*8860*/  IMAD.MOV.U32 R85, RZ, RZ, R77 ;  /* 0x000000ffff557224 */ /* 0x000fe200078e004d */
[----:B------:R-:W-:Y:S01]  /*8870*/  MUFU.EX2 R183, R183 ;  /* 0x000000b700b77308 */ /* 0x000fe20000000800 */
[C---:B----4-:R-:W-:Y:S03]  /*8880*/  HMMA.16816.F32 R28, R144.reuse, R36, R28 ;  /* 0x00000024901c723c */ /* 0x050fe6000000181c */
[C---:B------:R-:W-:Y:S02]  /*8890*/  FMUL.FTZ R34, R2.reuse, R90 ;  /* 0x0000005a02227220 */ /* 0x040fe40000410000 */
[C---:B------:R-:W-:Y:S02]  /*88a0*/  FMUL.FTZ R35, R2.reuse, R91 ;  /* 0x0000005b02237220 */ /* 0x040fe40000410000 */
[----:B------:R-:W-:Y:S02]  /*88b0*/  IMAD.MOV.U32 R78, RZ, RZ, R131 ;  /* 0x000000ffff4e7224 */ /* 0x000fe400078e0083 */
[----:B------:R-:W-:Y:S01]  /*88c0*/  IMAD.MOV.U32 R96, RZ, RZ, R87 ;  /* 0x000000ffff607224 */ /* 0x000fe200078e0057 */
[----:B------:R-:W-:Y:S02]  /*88d0*/  MUFU.EX2 R182, R182 ;  /* 0x000000b600b67308 */ /* 0x000fe40000000800 */
[C---:B------:R-:W-:Y:S03]  /*88e0*/  HMMA.16816.F32 R32, R144.reuse, R38, R32 ;  /* 0x000000269020723c */ /* 0x040fe60000001820 */
[C---:B------:R-:W-:Y:S02]  /*88f0*/  FMUL.FTZ R36, R3.reuse, R92 ;  /* 0x0000005c03247220 */ /* 0x040fe40000410000 */
[C---:B------:R-:W-:Y:S02]  /*8900*/  FMUL.FTZ R37, R3.reuse, R93 ;  /* 0x0000005d03257220 */ /* 0x040fe40000410000 */
[C---:B------:R-:W-:Y:S01]  /*8910*/  FMUL.FTZ R38, R2.reuse, R94 ;  /* 0x0000005e02267220 */ /* 0x040fe20000410000 */
[----:B------:R-:W-:Y:S01]  /*8920*/  MUFU.EX2 R181, R181 ;  /* 0x000000b500b57308 */ /* 0x000fe20000000800 */
[C---:B------:R-:W-:Y:S03]  /*8930*/  FMUL.FTZ R39, R2.reuse, R95 ;  /* 0x0000005f02277220 */ /* 0x040fe60000410000 */
[----:B------:R-:W-:Y:S02]  /*8940*/  IMAD.MOV.U32 R95, RZ, RZ, R78 ;  /* 0x000000ffff5f7224 */ /* 0x000fe400078e004e */
[C---:B------:R-:W-:Y:S02]  /*8950*/  FMUL.FTZ R42, R2.reuse, R98 ;  /* 0x00000062022a7220 */ /* 0x040fe40000410000 */
[C---:B------:R-:W-:Y:S02]  /*8960*/  HMMA.16816.F32 R36, R144.reuse, R44, R36 ;  /* 0x0000002c9024723c */ /* 0x040fe40000001824 */
[----:B------:R-:W-:Y:S01]  /*8970*/  MUFU.EX2 R180, R180 ;  /* 0x000000b400b47308 */ /* 0x000fe20000000800 */
[C---:B------:R-:W-:Y:S02]  /*8980*/  FMUL.FTZ R43, R2.reuse, R99 ;  /* 0x00000063022b7220 */ /* 0x040fe40000410000 */
[----:B------:R-:W-:Y:S02]  /*8990*/  IMAD.MOV.U32 R99, RZ, RZ, R85 ;  /* 0x000000ffff637224 */ /* 0x000fe400078e0055 */
[----:B------:R-:W-:Y:S02]  /*89a0*/  IMAD.MOV.U32 R98, RZ, RZ, R84 ;  /* 0x000000ffff627224 */ /* 0x000fe400078e0054 */
[----:B------:R-:W-:Y:S01]  /*89b0*/  LDSM.16.MT88.4 R84, [R228+0x900] ;  /* 0x00090000e454783b */ /* 0x000fe20000004200 */
[C---:B------:R-:W-:Y:S02]  /*89c0*/  HMMA.16816.F32 R40, R144.reuse, R46, R40 ;  /* 0x0000002e9028723c */ /* 0x040fe40000001828 */
[----:B------:R-:W-:Y:S01]  /*89d0*/  MUFU.EX2 R170, R170 ;  /* 0x000000aa00aa7308 */ /* 0x000fe20000000800 */
[C---:B------:R-:W-:Y:S02]  /*89e0*/  FMUL.FTZ R44, R3.reuse, R120 ;  /* 0x00000078032c7220 */ /* 0x040fe40000410000 */
[----:B------:R-:W-:Y:S02]  /*89f0*/  FMUL.FTZ R45, R3, R121 ;  /* 0x00000079032d7220 */ /* 0x000fe40000410000 */
[C---:B------:R-:W-:Y:S02]  /*8a00*/  FMUL.FTZ R46, R2.reuse, R122 ;  /* 0x0000007a022e7220 */ /* 0x040fe40000410000 */
[C---:B------:R-:W-:Y:S03]  /*8a10*/  FMUL.FTZ R47, R2.reuse, R123 ;  /* 0x0000007b022f7220 */ /* 0x040fe60000410000 */
[----:B------:R-:W-:Y:S01]  /*8a20*/  FFMA.FTZ R120, R75, c[0x0][0x2d0], -R159 ;  /* 0x0000b4004b787a23 */ /* 0x000fe2000001089f */
[----:B------:R-:W-:Y:S01]  /*8a30*/  MUFU.EX2 R171, R171 ;  /* 0x000000ab00ab7308 */ /* 0x000fe20000000800 */
[----:B------:R-:W-:Y:S02]  /*8a40*/  IMAD.MOV.U32 R75, RZ, RZ, R124 ;  /* 0x000000ffff4b7224 */ /* 0x000fe400078e007c */
[C---:B------:R-:W-:Y:S03]  /*8a50*/  HMMA.16816.F32 R44, R144.reuse, R52, R44 ;  /* 0x00000034902c723c */ /* 0x040fe6000000182c */
[----:B------:R-:W-:Y:S01]  /*8a60*/  IMAD.MOV.U32 R81, RZ, RZ, R73 ;  /* 0x000000ffff517224 */ /* 0x000fe200078e0049 */
[----:B------:R-:W-:Y:S01]  /*8a70*/  MOV R73, R130 ;  /* 0x0000008200497202 */ /* 0x000fe20000000f00 */
[----:B------:R-:W-:Y:S01]  /*8a80*/  IMAD.MOV.U32 R80, RZ, RZ, R72 ;  /* 0x000000ffff507224 */ /* 0x000fe200078e0048 */
[----:B------:R-:W-:Y:S01]  /*8a90*/  MOV R83, R75 ;  /* 0x0000004b00537202 */ /* 0x000fe20000000f00 */
[----:B------:R-:W-:Y:S01]  /*8aa0*/  IMAD.MOV.U32 R72, RZ, RZ, R129 ;  /* 0x000000ffff487224 */ /* 0x000fe200078e0081 */
[----:B------:R-:W-:Y:S01]  /*8ab0*/  MUFU.EX2 R120, R120 ;  /* 0x0000007800787308 */ /* 0x000fe20000000800 */
[----:B------:R-:W-:Y:S03]  /*8ac0*/  IMAD.MOV.U32 R124, RZ, RZ, R65 ;  /* 0x000000ffff7c7224 */ /* 0x000fe600078e0041 */
[----:B------:R-:W-:Y:S01]  /*8ad0*/  IMAD.MOV.U32 R129, RZ, RZ, R56 ;  /* 0x000000ffff817224 */ /* 0x000fe200078e0038 */
[----:B------:R-:W-:Y:S01]  /*8ae0*/  MOV R65, R49 ;  /* 0x0000003100417202 */ /* 0x000fe20000000f00 */
[----:B------:R-:W-:Y:S01]  /*8af0*/  IMAD.MOV.U32 R64, RZ, RZ, R48 ;  /* 0x000000ffff407224 */ /* 0x000fe200078e0030 */
[----:B------:R-:W-:Y:S01]  /*8b00*/  MOV R56, R50 ;  /* 0x0000003200387202 */ /* 0x000fe20000000f00 */
[C---:B------:R-:W-:Y:S01]  /*8b10*/  FMUL.FTZ R48, R3.reuse, R100 ;  /* 0x0000006403307220 */ /* 0x040fe20000410000 */
[----:B------:R-:W-:Y:S01]  /*8b20*/  MOV R121, R83 ;  /* 0x0000005300797202 */ /* 0x000fe20000000f00 */
[C---:B------:R-:W-:Y:S01]  /*8b30*/  FMUL.FTZ R49, R3.reuse, R101 ;  /* 0x0000006503317220 */ /* 0x040fe20000410000 */
[----:B------:R-:W-:Y:S01]  /*8b40*/  MUFU.EX2 R169, R169 ;  /* 0x000000a900a97308 */ /* 0x000fe20000000800 */
[----:B------:R-:W-:Y:S02]  /*8b50*/  IMAD.MOV.U32 R130, RZ, RZ, R57 ;  /* 0x000000ffff827224 */ /* 0x000fe400078e0039 */
[----:B------:R-:W-:Y:S02]  /*8b60*/  IMAD.MOV.U32 R57, RZ, RZ, R51 ;  /* 0x000000ffff397224 */ /* 0x000fe400078e0033 */
[C---:B------:R-:W-:Y:S01]  /*8b70*/  FMUL.FTZ R51, R2.reuse, R103 ;  /* 0x0000006702337220 */ /* 0x040fe20000410000 */
[----:B------:R-:W-:Y:S01]  /*8b80*/  MOV R131, R130 ;  /* 0x0000008200837202 */ /* 0x000fe20000000f00 */
[C---:B------:R-:W-:Y:S02]  /*8b90*/  FMUL.FTZ R50, R2.reuse, R102 ;  /* 0x0000006602327220 */ /* 0x040fe40000410000 */
[----:B------:R-:W-:Y:S01]  /*8ba0*/  IMAD.MOV.U32 R79, RZ, RZ, R124 ;  /* 0x000000ffff4f7224 */ /* 0x000fe200078e007c */
[----:B------:R-:W-:Y:S01]  /*8bb0*/  MOV R124, R57 ;  /* 0x00000039007c7202 */ /* 0x000fe20000000f00 */
[----:B------:R-:W-:Y:S01]  /*8bc0*/  IMAD.MOV.U32 R77, RZ, RZ, R65 ;  /* 0x000000ffff4d7224 */ /* 0x000fe200078e0041 */
[----:B------:R-:W-:Y:S01]  /*8bd0*/  MUFU.EX2 R168, R168 ;  /* 0x000000a800a87308 */ /* 0x000fe20000000800 */
[----:B------:R-:W-:Y:S01]  /*8be0*/  IMAD.MOV.U32 R76, RZ, RZ, R64 ;  /* 0x000000ffff4c7224 */ /* 0x000fe200078e0040 */
[C---:B------:R-:W-:Y:S03]  /*8bf0*/  HMMA.16816.F32 R48, R144.reuse, R54, R48 ;  /* 0x000000369030723c */ /* 0x040fe60000001830 */
[C---:B------:R-:W-:Y:S01]  /*8c00*/  FMUL.FTZ R52, R3.reuse, R104 ;  /* 0x0000006803347220 */ /* 0x040fe20000410000 */
[----:B------:R-:W-:Y:S01]  /*8c10*/  MOV R64, R59 ;  /* 0x0000003b00407202 */ /* 0x000fe20000000f00 */
[C---:B------:R-:W-:Y:S01]  /*8c20*/  FMUL.FTZ R53, R3.reuse, R105 ;  /* 0x0000006903357220 */ /* 0x040fe20000410000 */
[----:B------:R-:W-:Y:S01]  /*8c30*/  MOV R94, R77 ;  /* 0x0000004d005e7202 */ /* 0x000fe20000000f00 */
[C---:B------:R-:W-:Y:S01]  /*8c40*/  FMUL.FTZ R55, R2.reuse, R107 ;  /* 0x0000006b02377220 */ /* 0x040fe20000410000 */
[----:B------:R-:W-:Y:S01]  /*8c50*/  MUFU.EX2 R167, R167 ;  /* 0x000000a700a77308 */ /* 0x000fe20000000800 */
[C---:B------:R-:W-:Y:S03]  /*8c60*/  FMUL.FTZ R54, R2.reuse, R106 ;  /* 0x0000006a02367220 */ /* 0x040fe60000410000 */
[----:B------:R-:W-:Y:S02]  /*8c70*/  IMAD.MOV.U32 R103, RZ, RZ, R79 ;  /* 0x000000ffff677224 */ /* 0x000fe400078e004f */
[----:B------:R-:W-:Y:S02]  /*8c80*/  IMAD.MOV.U32 R92, RZ, RZ, R76 ;  /* 0x000000ffff5c7224 */ /* 0x000fe400078e004c */
[C---:B------:R-:W-:Y:S01]  /*8c90*/  HMMA.16816.F32 R52, R144.reuse, R60, R52 ;  /* 0x0000003c9034723c */ /* 0x040fe20000001834 */
[----:B------:R-:W-:Y:S01]  /*8ca0*/  LDSM.16.MT88.4 R76, [R230+0x900] ;  /* 0x00090000e64c783b */ /* 0x000fe20000004200 */
[----:B------:R-:W-:Y:S01]  /*8cb0*/  MUFU.EX2 R165, R165 ;  /* 0x000000a500a57308 */ /* 0x000fe20000000800 */
[----:B------:R-:W-:Y:S02]  /*8cc0*/  IMAD.MOV.U32 R130, RZ, RZ, R56 ;  /* 0x000000ffff827224 */ /* 0x000fe400078e0038 */
[----:B------:R-:W-:Y:S02]  /*8cd0*/  IMAD.MOV.U32 R65, RZ, RZ, R67 ;  /* 0x000000ffff417224 */ /* 0x000fe400078e0043 */
[----:B------:R-:W-:Y:S01]  /*8ce0*/  IMAD.MOV.U32 R67, RZ, RZ, R58 ;  /* 0x000000ffff437224 */ /* 0x000fe200078e003a */
[----:B------:R-:W-:Y:S01]  /*8cf0*/  MOV R91, R130 ;  /* 0x00000082005b7202 */ /* 0x000fe20000000f00 */
[C---:B------:R-:W-:Y:S03]  /*8d00*/  FMUL.FTZ R56, R3.reuse, R108 ;  /* 0x0000006c03387220 */ /* 0x040fe60000410000 */
[----:B------:R-:W-:Y:S01]  /*8d10*/  FMUL.FTZ R57, R3, R109 ;  /* 0x0000006d03397220 */ /* 0x000fe20000410000 */
[----:B------:R-:W-:Y:S01]  /*8d20*/  MOV R89, R67 ;  /* 0x0000004300597202 */ /* 0x000fe20000000f00 */
[C---:B------:R-:W-:Y:S01]  /*8d30*/  FMUL.FTZ R59, R2.reuse, R111 ;  /* 0x0000006f023b7220 */ /* 0x040fe20000410000 */
[----:B------:R-:W-:Y:S01]  /*8d40*/  MUFU.EX2 R166, R166 ;  /* 0x000000a600a67308 */ /* 0x000fe20000000800 */
[----:B------:R-:W-:Y:S02]  /*8d50*/  FMUL.FTZ R58, R2, R110 ;  /* 0x0000006e023a7220 */ /* 0x000fe40000410000 */
[----:B------:R-:W-:Y:S02]  /*8d60*/  FFMA.FTZ R100, R82, c[0x0][0x2d0], -R159 ;  /* 0x0000b40052647a23 */ /* 0x000fe4000001089f */
[----:B------:R-:W-:Y:S02]  /*8d70*/  IMAD.MOV.U32 R82, RZ, RZ, R74 ;  /* 0x000000ffff527224 */ /* 0x000fe400078e004a */
[----:B------:R-:W-:Y:S01]  /*8d80*/  FFMA.FTZ R101, R81, c[0x0][0x2d0], -R155 ;  /* 0x0000b40051657a23 */ /* 0x000fe2000001089b */
[C---:B------:R-:W-:Y:S02]  /*8d90*/  HMMA.16816.F32 R56, R144.reuse, R62, R56 ;  /* 0x0000003e9038723c */ /* 0x040fe40000001838 */
[----:B------:R-:W4:Y:S01]  /*8da0*/  MUFU.EX2 R100, R100 ;  /* 0x0000006400647308 */ /* 0x000f220000000800 */
[----:B------:R-:W-:Y:S02]  /*8db0*/  IMAD.MOV.U32 R81, RZ, RZ, R73 ;  /* 0x000000ffff517224 */ /* 0x000fe400078e0049 */
[----:B------:R-:W-:Y:S01]  /*8dc0*/  IMAD.MOV.U32 R88, RZ, RZ, R80 ;  /* 0x000000ffff587224 */ /* 0x000fe200078e0050 */
[----:B------:R-:W-:Y:S01]  /*8dd0*/  MOV R80, R72 ;  /* 0x0000004800507202 */ /* 0x000fe20000000f00 */
[C---:B------:R-:W-:Y:S01]  /*8de0*/  FMUL.FTZ R60, R3.reuse, R116 ;  /* 0x00000074033c7220 */ /* 0x040fe20000410000 */
[----:B------:R-:W5:Y:S01]  /*8df0*/  LDSM.16.MT88.4 R72, [R232+0x900] ;  /* 0x00090000e848783b */ /* 0x000f620000004200 */
[----:B------:R-:W-:Y:S03]  /*8e00*/  FFMA.FTZ R102, R88, c[0x0][0x2d0], -R155 ;  /* 0x0000b40058667a23 */ /* 0x000fe6000001089b */
[----:B------:R-:W-:Y:S01]  /*8e10*/  MUFU.EX2 R101, R101 ;  /* 0x0000006500657308 */ /* 0x000fe20000000800 */
[C---:B------:R-:W-:Y:S01]  /*8e20*/  FMUL.FTZ R61, R3.reuse, R117 ;  /* 0x00000075033d7220 */ /* 0x040fe20000410000 */
[----:B------:R-:W-:Y:S01]  /*8e30*/  MOV R123, R80 ;  /* 0x00000050007b7202 */ /* 0x000fe20000000f00 */
[C---:B------:R-:W-:Y:S02]  /*8e40*/  FMUL.FTZ R62, R2.reuse, R118 ;  /* 0x00000076023e7220 */ /* 0x040fe40000410000 */
[----:B------:R-:W-:Y:S02]  /*8e50*/  FMUL.FTZ R63, R2, R119 ;  /* 0x00000077023f7220 */ /* 0x000fe40000410000 */
[----:B------:R-:W-:Y:S02]  /*8e60*/  IMAD.MOV.U32 R93, RZ, RZ, R124 ;  /* 0x000000ffff5d7224 */ /* 0x000fe400078e007c */
[----:B------:R-:W-:Y:S01]  /*8e70*/  IMAD.MOV.U32 R90, RZ, RZ, R65 ;  /* 0x000000ffff5a7224 */ /* 0x000fe200078e0041 */
[----:B------:R-:W4:Y:S01]  /*8e80*/  MUFU.EX2 R102, R102 ;  /* 0x0000006600667308 */ /* 0x000f220000000800 */
[----:B------:R-:W-:Y:S01]  /*8e90*/  IMAD.MOV.U32 R124, RZ, RZ, R66 ;  /* 0x000000ffff7c7224 */ /* 0x000fe200078e0042 */
[C---:B---3--:R-:W-:Y:S03]  /*8ea0*/  HMMA.16816.F32 R60, R144.reuse, R68, R60 ;  /* 0x00000044903c723c */ /* 0x048fe6000000183c */
[----:B------:R-:W-:Y:S02]  /*8eb0*/  IMAD.MOV.U32 R130, RZ, RZ, R64 ;  /* 0x000000ffff827224 */ /* 0x000fe400078e0040 */
[C---:B------:R-:W-:Y:S02]  /*8ec0*/  FMUL.FTZ R64, R3.reuse, R112 ;  /* 0x0000007003407220 */ /* 0x040fe40000410000 */
[----:B------:R-:W-:Y:S01]  /*8ed0*/  FMUL.FTZ R65, R3, R113 ;  /* 0x0000007103417220 */ /* 0x000fe20000410000 */
[----:B--2---:R-:W-:Y:S01]  /*8ee0*/  F2FP.PACK_AB R68, R158, R154 ;  /* 0x0000009a9e44723e */ /* 0x004fe200000000ff */
[C---:B------:R-:W-:Y:S01]  /*8ef0*/  FMUL.FTZ R66, R2.reuse, R114 ;  /* 0x0000007202427220 */ /* 0x040fe20000410000 */
[----:B------:R-:W-:Y:S02]  /*8f00*/  MUFU.EX2 R164, R164 ;  /* 0x000000a400a47308 */ /* 0x000fe40000000800 */
[----:B------:R-:W-:Y:S01]  /*8f10*/  FMUL.FTZ R67, R2, R115 ;  /* 0x0000007302437220 */ /* 0x000fe20000410000 */
[----:B-1----:R-:W-:Y:S01]  /*8f20*/  F2FP.PACK_AB R69, R163, R161 ;  /* 0x000000a1a345723e */ /* 0x002fe200000000ff */
[----:B------:R-:W-:Y:S02]  /*8f30*/  IMAD.MOV.U32 R122, RZ, RZ, R82 ;  /* 0x000000ffff7a7224 */ /* 0x000fe400078e0052 */
[----:B------:R-:W-:Y:S02]  /*8f40*/  IMAD.MOV.U32 R88, RZ, RZ, R81 ;  /* 0x000000ffff587224 */ /* 0x000fe400078e0051 */
[----:B------:R-:W1:Y:S01]  /*8f50*/  LDSM.16.MT88.4 R80, [R229+0x900] ;  /* 0x00090000e550783b */ /* 0x000e620000004200 */
[----:B------:R-:W-:Y:S01]  /*8f60*/  HMMA.16816.F32 R64, R144, R70, R64 ;  /* 0x000000469040723c */ /* 0x000fe20000001840 */
[----:B------:R-:W-:Y:S02]  /*8f70*/  MUFU.EX2 R160, R160 ;  /* 0x000000a000a07308 */ /* 0x000fe40000000800 */
[----:B------:R-:W-:Y:S02]  /*8f80*/  FFMA.FTZ R107, R88, c[0x0][0x2d0], -R159 ;  /* 0x0000b400586b7a23 */ /* 0x000fe4000001089f */
[----:B------:R-:W-:Y:S02]  /*8f90*/  FFMA.FTZ R118, R93, c[0x0][0x2d0], -R155 ;  /* 0x0000b4005d767a23 */ /* 0x000fe4000001089b */
[----:B----4-:R-:W-:Y:S01]  /*8fa0*/  F2FP.PACK_AB R70, R100, R120 ;  /* 0x000000786446723e */ /* 0x010fe200000000ff */
[--C-:B------:R-:W-:Y:S01]  /*8fb0*/  FFMA.FTZ R119, R92, c[0x0][0x2d0], -R159.reuse ;  /* 0x0000b4005c777a23 */ /* 0x100fe2000001089f */
[----:B------:R-:W-:Y:S02]  /*8fc0*/  F2FP.PACK_AB R71, R102, R101 ;  /* 0x000000656647723e */ /* 0x000fe400000000ff */
[----:B------:R-:W-:Y:S01]  /*8fd0*/  MUFU.EX2 R107, R107 ;  /* 0x0000006b006b7308 */ /* 0x000fe20000000800 */
[--C-:B------:R-:W-:Y:S02]  /*8fe0*/  FFMA.FTZ R144, R127, c[0x0][0x2d0], -R159.reuse ;  /* 0x0000b4007f907a23 */ /* 0x100fe4000001089f */
[----:B------:R-:W-:Y:S02]  /*8ff0*/  FFMA.FTZ R145, R126, c[0x0][0x2d0], -R159 ;  /* 0x0000b4007e917a23 */ /* 0x000fe4000001089f */
[C---:B-----5:R-:W-:Y:S05]  /*9000*/  HMMA.16816.F32 R4, R68.reuse, R72, R4 ;  /* 0x000000484404723c */ /* 0x060fea0000001804 */
[--C-:B------:R-:W-:Y:S01]  /*9010*/  FFMA.FTZ R147, R125, c[0x0][0x2d0], -R155.reuse ;  /* 0x0000b4007d937a23 */ /* 0x100fe2000001089b */
[----:B------:R-:W-:Y:S01]  /*9020*/  MUFU.EX2 R118, R118 ;  /* 0x0000007600767308 */ /* 0x000fe20000000800 */
[--C-:B------:R-:W-:Y:S01]  /*9030*/  FFMA.FTZ R146, R124, c[0x0][0x2d0], -R155.reuse ;  /* 0x0000b4007c927a23 */ /* 0x100fe2000001089b */
[C---:B------:R-:W-:Y:S01]  /*9040*/  HMMA.16816.F32 R8, R68.reuse, R74, R8 ;  /* 0x0000004a4408723c */ /* 0x040fe20000001808 */
[----:B------:R-:W2:Y:S03]  /*9050*/  LDSM.16.MT88.4 R72, [R232+0x4900] ;  /* 0x00490000e848783b */ /* 0x000ea60000004200 */
[----:B------:R-:W-:Y:S02]  /*9060*/  FFMA.FTZ R106, R95, c[0x0][0x2d0], -R155 ;  /* 0x0000b4005f6a7a23 */ /* 0x000fe4000001089b */
[----:B------:R-:W-:Y:S02]  /*9070*/  IMAD.MOV.U32 R95, RZ, RZ, R89 ;  /* 0x000000ffff5f7224 */ /* 0x000fe400078e0059 */
[C---:B------:R-:W-:Y:S01]  /*9080*/  HMMA.16816.F32 R12, R68.reuse, R76, R12 ;  /* 0x0000004c440c723c */ /* 0x040fe2000000180c */
[----:B------:R-:W-:Y:S01]  /*9090*/  LDSM.16.MT88.4 R124, [R232+0x3900] ;  /* 0x00390000e87c783b */ /* 0x000fe20000004200 */
[----:B------:R-:W-:Y:S02]  /*90a0*/  MUFU.EX2 R106, R106 ;  /* 0x0000006a006a7308 */ /* 0x000fe40000000800 */
[----:B------:R-:W-:Y:S02]  /*90b0*/  FFMA.FTZ R104, R103, c[0x0][0x2d0], -R159 ;  /* 0x0000b40067687a23 */ /* 0x000fe4000001089f */
[----:B------:R-:W-:Y:S01]  /*90c0*/  FFMA.FTZ R103, R122, c[0x0][0x2d0], -R155 ;  /* 0x0000b4007a677a23 */ /* 0x000fe2000001089b */
[----:B------:R-:W-:Y:S01]  /*90d0*/  MOV R122, R99 ;  /* 0x00000063007a7202 */ /* 0x000fe20000000f00 */
[C---:B------:R-:W-:Y:S01]  /*90e0*/  HMMA.16816.F32 R16, R68.reuse, R78, R16 ;  /* 0x0000004e4410723c */ /* 0x040fe20000001810 */
[----:B------:R-:W3:Y:S03]  /*90f0*/  LDSM.16.MT88.4 R76, [R230+0x4900] ;  /* 0x00490000e64c783b */ /* 0x000ee60000004200 */
[----:B------:R-:W-:Y:S01]  /*9100*/  IMAD.MOV.U32 R99, RZ, RZ, R96 ;  /* 0x000000ffff637224 */ /* 0x000fe200078e0060 */
[----:B------:R-:W-:Y:S01]  /*9110*/  MUFU.EX2 R103, R103 ;  /* 0x0000006700677308 */ /* 0x000fe20000000800 */
[----:B------:R-:W-:Y:S02]  /*9120*/  IMAD.MOV.U32 R96, RZ, RZ, R90 ;  /* 0x000000ffff607224 */ /* 0x000fe400078e005a */
[C---:B-1----:R-:W-:Y:S04]  /*9130*/  HMMA.16816.F32 R20, R68.reuse, R80, R20 ;  /* 0x000000504414723c */ /* 0x042fe80000001814 */
[----:B------:R-:W-:Y:S02]  /*9140*/  FFMA.FTZ R116, R99, c[0x0][0x2d0], -R159 ;  /* 0x0000b40063747a23 */ /* 0x000fe4000001089f */
[--C-:B------:R-:W-:Y:S01]  /*9150*/  FFMA.FTZ R109, R122, c[0x0][0x2d0], -R155.reuse ;  /* 0x0000b4007a6d7a23 */ /* 0x100fe2000001089b */
[----:B------:R-:W1:Y:S01]  /*9160*/  MUFU.EX2 R104, R104 ;  /* 0x0000006800687308 */ /* 0x000e620000000800 */
[C---:B------:R-:W-:Y:S01]  /*9170*/  HMMA.16816.F32 R24, R68.reuse, R82, R24 ;  /* 0x000000524418723c */ /* 0x040fe20000001818 */
[----:B------:R-:W4:Y:S03]  /*9180*/  LDSM.16.MT88.4 R80, [R229+0x4900] ;  /* 0x00490000e550783b */ /* 0x000f260000004200 */
[----:B------:R-:W-:Y:S02]  /*9190*/  FFMA.FTZ R122, R97, c[0x0][0x2d0], -R155 ;  /* 0x0000b400617a7a23 */ /* 0x000fe4000001089b */
[--C-:B------:R-:W-:Y:S01]  /*91a0*/  FFMA.FTZ R117, R96, c[0x0][0x2d0], -R159.reuse ;  /* 0x0000b40060757a23 */ /* 0x100fe2000001089f */
[----:B------:R-:W-:Y:S01]  /*91b0*/  MOV R96, R95 ;  /* 0x0000005f00607202 */ /* 0x000fe20000000f00 */
[C---:B------:R-:W-:Y:S01]  /*91c0*/  HMMA.16816.F32 R28, R68.reuse, R84, R28 ;  /* 0x00000054441c723c */ /* 0x040fe2000000181c */
[----:B------:R-:W-:Y:S03]  /*91d0*/  MUFU.EX2 R109, R109 ;  /* 0x0000006d006d7308 */ /* 0x000fe60000000800 */
[----:B------:R-:W-:Y:S02]  /*91e0*/  FFMA.FTZ R105, R123, c[0x0][0x2d0], -R159 ;  /* 0x0000b4007b697a23 */ /* 0x000fe4000001089f */
[----:B------:R-:W-:Y:S02]  /*91f0*/  IMAD.MOV.U32 R123, RZ, RZ, R121 ;  /* 0x000000ffff7b7224 */ /* 0x000fe400078e0079 */
[C---:B------:R-:W-:Y:S01]  /*9200*/  HMMA.16816.F32 R32, R68.reuse, R86, R32 ;  /* 0x000000564420723c */ /* 0x040fe20000001820 */
[----:B------:R-:W-:Y:S02]  /*9210*/  LDSM.16.MT88.4 R84, [R232+0x1100] ;  /* 0x00110000e854783b */ /* 0x000fe40000004200 */
[----:B------:R-:W-:Y:S01]  /*9220*/  MUFU.EX2 R105, R105 ;  /* 0x0000006900697308 */ /* 0x000fe20000000800 */
[----:B------:R-:W-:Y:S01]  /*9230*/  IMAD.MOV.U32 R121, RZ, RZ, R94 ;  /* 0x000000ffff797224 */ /* 0x000fe200078e005e */
[----:B------:R-:W-:Y:S01]  /*9240*/  MOV R94, R91 ;  /* 0x0000005b005e7202 */ /* 0x000fe20000000f00 */
[----:B------:R-:W-:Y:S02]  /*9250*/  FFMA.FTZ R108, R123, c[0x0][0x2d0], -R159 ;  /* 0x0000b4007b6c7a23 */ /* 0x000fe4000001089f */
[C---:B--2---:R-:W-:Y:S01]  /*9260*/  HMMA.16816.F32 R36, R68.reuse, R72, R36 ;  /* 0x000000484424723c */ /* 0x044fe20000001824 */
[----:B------:R-:W2:Y:S03]  /*9270*/  LDSM.16.MT88.4 R88, [R228+0x4900] ;  /* 0x00490000e458783b */ /* 0x000ea60000004200 */
[--C-:B------:R-:W-:Y:S01]  /*9280*/  FFMA.FTZ R111, R94, c[0x0][0x2d0], -R155.reuse ;  /* 0x0000b4005e6f7a23 */ /* 0x100fe2000001089b */
[----:B------:R-:W5:Y:S01]  /*9290*/  MUFU.EX2 R108, R108 ;  /* 0x0000006c006c7308 */ /* 0x000f620000000800 */
[--C-:B------:R-:W-:Y:S02]  /*92a0*/  FFMA.FTZ R123, R96, c[0x0][0x2d0], -R155.reuse ;  /* 0x0000b400607b7a23 */ /* 0x100fe4000001089b */
[C---:B------:R-:W-:Y:S01]  /*92b0*/  HMMA.16816.F32 R40, R68.reuse, R74, R40 ;  /* 0x0000004a4428723c */ /* 0x040fe20000001828 */
[----:B------:R-:W1:Y:S03]  /*92c0*/  LDSM.16.MT88.4 R72, [R230+0x1100] ;  /* 0x00110000e648783b */ /* 0x000e660000004200 */
[----:B------:R-:W-:Y:S02]  /*92d0*/  FFMA.FTZ R110, R121, c[0x0][0x2d0], -R155 ;  /* 0x0000b400796e7a23 */ /* 0x000fe4000001089b */
[----:B------:R-:W-:Y:S01]  /*92e0*/  FFMA.FTZ R121, R98, c[0x0][0x2d0], -R159 ;  /* 0x0000b40062797a23 */ /* 0x000fe2000001089f */
[----:B------:R-:W-:Y:S01]  /*92f0*/  MUFU.EX2 R111, R111 ;  /* 0x0000006f006f7308 */ /* 0x000fe20000000800 */
[C---:B---3--:R-:W-:Y:S01]  /*9300*/  HMMA.16816.F32 R44, R68.reuse, R76, R44 ;  /* 0x0000004c442c723c */ /* 0x048fe2000000182c */
[----:B------:R-:W-:Y:S03]  /*9310*/  LDSM.16.MT88.4 R92, [R228+0x5100] ;  /* 0x00510000e45c783b */ /* 0x000fe60000004200 */
[----:B------:R-:W-:Y:S02]  /*9320*/  FFMA.FTZ R153, R2, R246, R153 ;  /* 0x000000f602997223 */ /* 0x000fe40000010099 */
[----:B------:R-:W-:Y:S02]  /*9330*/  FADD.FTZ R149, R154, R149 ;  /* 0x000000959a957221 */ /* 0x000fe40000010000 */
[C---:B------:R-:W-:Y:S01]  /*9340*/  HMMA.16816.F32 R48, R68.reuse, R78, R48 ;  /* 0x0000004e4430723c */ /* 0x040fe20000001830 */
[----:B------:R-:W3:Y:S01]  /*9350*/  LDSM.16.MT88.4 R76, [R229+0x1100] ;  /* 0x00110000e54c783b */ /* 0x000ee20000004200 */
[----:B------:R-:W1:Y:S02]  /*9360*/  MUFU.EX2 R110, R110 ;  /* 0x0000006e006e7308 */ /* 0x000e640000000800 */
[----:B------:R-:W-:Y:S02]  /*9370*/  FADD.FTZ R158, R158, R149 ;  /* 0x000000959e9e7221 */ /* 0x000fe40000010000 */
[----:B------:R-:W-:Y:S02]  /*9380*/  FADD.FTZ R153, R148, R153 ;  /* 0x0000009994997221 */ /* 0x000fe40000010000 */
[C---:B----4-:R-:W-:Y:S01]  /*9390*/  HMMA.16816.F32 R52, R68.reuse, R80, R52 ;  /* 0x000000504434723c */ /* 0x050fe20000001834 */
[----:B------:R-:W-:Y:S03]  /*93a0*/  LDSM.16.MT88.4 R96, [R228+0x7100] ;  /* 0x00710000e460783b */ /* 0x000fe60000004200 */
[----:B------:R-:W-:Y:S01]  /*93b0*/  FADD.FTZ R2, R120, R158 ;  /* 0x0000009e78027221 */ /* 0x000fe20000010000 */
[----:B------:R-:W4:Y:S01]  /*93c0*/  MUFU.EX2 R116, R116 ;  /* 0x0000007400747308 */ /* 0x000f220000000800 */
[----:B------:R-:W-:Y:S02]  /*93d0*/  FADD.FTZ R135, R135, R153 ;  /* 0x0000009987877221 */ /* 0x000fe40000010000 */
[C---:B------:R-:W-:Y:S01]  /*93e0*/  HMMA.16816.F32 R56, R68.reuse, R82, R56 ;  /* 0x000000524438723c */ /* 0x040fe20000001838 */
[----:B------:R-:W3:Y:S03]  /*93f0*/  LDSM.16.MT88.4 R80, [R228+0x1100] ;  /* 0x00110000e450783b */ /* 0x000ee60000004200 */
[----:B------:R-:W-:Y:S02]  /*9400*/  FADD.FTZ R2, R100, R2 ;  /* 0x0000000264027221 */ /* 0x000fe40000010000 */
[----:B------:R-:W-:Y:S01]  /*9410*/  FADD.FTZ R135, R134, R135 ;  /* 0x0000008786877221 */ /* 0x000fe20000010000 */
[----:B------:R-:W3:Y:S01]  /*9420*/  MUFU.EX2 R117, R117 ;  /* 0x0000007500757308 */ /* 0x000ee20000000800 */
[C---:B--2---:R-:W-:Y:S04]  /*9430*/  HMMA.16816.F32 R60, R68.reuse, R88, R60 ;  /* 0x00000058443c723c */ /* 0x044fe8000000183c */
[----:B------:R-:W-:Y:S02]  /*9440*/  FADD.FTZ R161, R161, R135 ;  /* 0x00000087a1a17221 */ /* 0x000fe40000010000 */
[----:B-1----:R-:W-:Y:S02]  /*9450*/  FADD.FTZ R2, R104, R2 ;  /* 0x0000000268027221 */ /* 0x002fe40000010000 */
[----:B------:R-:W-:Y:S01]  /*9460*/  HMMA.16816.F32 R64, R68, R90, R64 ;  /* 0x0000005a4440723c */ /* 0x000fe20000001840 */
[----:B------:R-:W-:Y:S01]  /*9470*/  LDSM.16.MT88.4 R88, [R229+0x5100] ;  /* 0x00510000e558783b */ /* 0x000fe20000004200 */
[----:B------:R-:W-:Y:S02]  /*9480*/  MUFU.EX2 R119, R119 ;  /* 0x0000007700777308 */ /* 0x000fe40000000800 */
[----:B------:R-:W-:Y:S03]  /*9490*/  FADD.FTZ R161, R163, R161 ;  /* 0x000000a1a3a17221 */ /* 0x000fe60000010000 */
[----:B------:R-:W-:Y:S01]  /*94a0*/  F2FP.PACK_AB R69, R106, R103 ;  /* 0x000000676a45723e */ /* 0x000fe200000000ff */
[----:B------:R-:W-:Y:S01]  /*94b0*/  FADD.FTZ R101, R101, R161 ;  /* 0x000000a165657221 */ /* 0x000fe20000010000 */
[----:B-----5:R-:W-:Y:S03]  /*94c0*/  F2FP.PACK_AB R70, R108, R107 ;  /* 0x0000006b6c46723e */ /* 0x020fe600000000ff */
[----:B------:R-:W-:Y:S01]  /*94d0*/  F2FP.PACK_AB R71, R110, R109 ;  /* 0x0000006d6e47723e */ /* 0x000fe200000000ff */
[----:B------:R-:W-:Y:S01]  /*94e0*/  FADD.FTZ R3, R102, R101 ;  /* 0x0000006566037221 */ /* 0x000fe20000010000 */
[C---:B------:R-:W-:Y:S01]  /*94f0*/  F2FP.PACK_AB R68, R105.reuse, R104 ;  /* 0x000000686944723e */ /* 0x040fe200000000ff */
[----:B------:R-:W1:Y:S01]  /*9500*/  MUFU.EX2 R121, R121 ;  /* 0x0000007900797308 */ /* 0x000e620000000800 */
[----:B------:R-:W-:Y:S02]  /*9510*/  FADD.FTZ R105, R105, R2 ;  /* 0x0000000269697221 */ /* 0x000fe40000010000 */
[----:B------:R-:W-:Y:S02]  /*9520*/  FADD.FTZ R3, R103, R3 ;  /* 0x0000000367037221 */ /* 0x000fe40000010000 */
[----:B------:R-:W-:Y:S01]  /*9530*/  LDSM.16.MT88.4 R100, [R230+0x7900] ;  /* 0x00790000e664783b */ /* 0x000fe20000004200 */
[C---:B------:R-:W-:Y:S03]  /*9540*/  HMMA.16816.F32 R4, R68.reuse, R84, R4 ;  /* 0x000000544404723c */ /* 0x040fe60000001804 */
[----:B------:R-:W-:Y:S01]  /*9550*/  FADD.FTZ R3, R106, R3 ;  /* 0x000000036a037221 */ /* 0x000fe20000010000 */
[----:B------:R-:W-:Y:S01]  /*9560*/  MUFU.EX2 R122, R122 ;  /* 0x0000007a007a7308 */ /* 0x000fe20000000800 */
[----:B------:R-:W-:Y:S02]  /*9570*/  FADD.FTZ R2, R107, R105 ;  /* 0x000000696b027221 */ /* 0x000fe40000010000 */
[----:B------:R-:W-:Y:S01]  /*9580*/  FADD.FTZ R109, R109, R3 ;  /* 0x000000036d6d7221 */ /* 0x000fe20000010000 */
[C---:B------:R-:W-:Y:S01]  /*9590*/  HMMA.16816.F32 R8, R68.reuse, R86, R8 ;  /* 0x000000564408723c */ /* 0x040fe20000001808 */
[----:B------:R-:W2:Y:S03]  /*95a0*/  LDSM.16.MT88.4 R84, [R232+0x5100] ;  /* 0x00510000e854783b */ /* 0x000ea60000004200 */
[----:B------:R-:W-:Y:S02]  /*95b0*/  FADD.FTZ R3, R110, R109 ;  /* 0x0000006d6e037221 */ /* 0x000fe40000010000 */
[----:B------:R-:W-:Y:S01]  /*95c0*/  FADD.FTZ R2, R108, R2 ;  /* 0x000000026c027221 */ /* 0x000fe20000010000 */
[----:B------:R-:W5:Y:S01]  /*95d0*/  MUFU.EX2 R123, R123 ;  /* 0x0000007b007b7308 */ /* 0x000f620000000800 */
[C---:B------:R-:W-:Y:S04]  /*95e0*/  HMMA.16816.F32 R12, R68.reuse, R72, R12 ;  /* 0x00000048440c723c */ /* 0x040fe8000000180c */
[----:B------:R-:W-:Y:S02]  /*95f0*/  FADD.FTZ R3, R111, R3 ;  /* 0x000000036f037221 */ /* 0x000fe40000010000 */
[----:B----4-:R-:W-:Y:S02]  /*9600*/  FADD.FTZ R2, R116, R2 ;  /* 0x0000000274027221 */ /* 0x010fe40000010000 */
[C---:B------:R-:W-:Y:S01]  /*9610*/  HMMA.16816.F32 R16, R68.reuse, R74, R16 ;  /* 0x0000004a4410723c */ /* 0x040fe20000001810 */
[----:B------:R-:W4:Y:S01]  /*9620*/  LDSM.16.MT88.4 R72, [R230+0x5100] ;  /* 0x00510000e648783b */ /* 0x000f220000004200 */
[----:B------:R-:W1:Y:S02]  /*9630*/  MUFU.EX2 R144, R144 ;  /* 0x0000009000907308 */ /* 0x000e640000000800 */
[----:B------:R-:W-:Y:S04]  /*9640*/  FADD.FTZ R3, R118, R3 ;  /* 0x0000000376037221 */ /* 0x000fe80000010000 */
[C---:B---3--:R-:W-:Y:S04]  /*9650*/  HMMA.16816.F32 R20, R68.reuse, R76, R20 ;  /* 0x0000004c4414723c */ /* 0x048fe80000001814 */
[----:B------:R-:W-:Y:S04]  /*9660*/  MUFU.EX2 R145, R145 ;  /* 0x0000009100917308 */ /* 0x000fe80000000800 */
[C---:B------:R-:W-:Y:S01]  /*9670*/  HMMA.16816.F32 R24, R68.reuse, R78, R24 ;  /* 0x0000004e4418723c */ /* 0x040fe20000001818 */
[----:B------:R-:W3:Y:S05]  /*9680*/  LDSM.16.MT88.4 R76, [R232+0x1900] ;  /* 0x00190000e84c783b */ /* 0x000eea0000004200 */
[----:B------:R-:W-:Y:S02]  /*9690*/  MUFU.EX2 R147, R147 ;  /* 0x0000009300937308 */ /* 0x000fe40000000800 */
[C---:B------:R-:W-:Y:S08]  /*96a0*/  HMMA.16816.F32 R28, R68.reuse, R80, R28 ;  /* 0x00000050441c723c */ /* 0x040ff0000000181c */
[C---:B------:R-:W-:Y:S01]  /*96b0*/  HMMA.16816.F32 R32, R68.reuse, R82, R32 ;  /* 0x000000524420723c */ /* 0x040fe20000001820 */
[----:B------:R-:W1:Y:S01]  /*96c0*/  LDSM.16.MT88.4 R80, [R230+0x1900] ;  /* 0x00190000e650783b */ /* 0x000e620000004200 */
[----:B------:R-:W-:Y:S06]  /*96d0*/  MUFU.EX2 R146, R146 ;  /* 0x0000009200927308 */ /* 0x000fec0000000800 */
[C---:B--2---:R-:W-:Y:S04]  /*96e0*/  HMMA.16816.F32 R36, R68.reuse, R84, R36 ;  /* 0x000000544424723c */ /* 0x044fe80000001824 */
[----:B------:R-:W-:Y:S04]  /*96f0*/  MUFU.EX2 R162, R162 ;  /* 0x000000a200a27308 */ /* 0x000fe80000000800 */
[C---:B------:R-:W-:Y:S01]  /*9700*/  HMMA.16816.F32 R40, R68.reuse, R86, R40 ;  /* 0x000000564428723c */ /* 0x040fe20000001828 */
[----:B------:R-:W-:Y:S05]  /*9710*/  LDSM.16.MT88.4 R84, [R228+0x1900] ;  /* 0x00190000e454783b */ /* 0x000fea0000004200 */
[----:B------:R-:W-:Y:S02]  /*9720*/  MUFU.EX2 R156, R156 ;  /* 0x0000009c009c7308 */ /* 0x000fe40000000800 */
[C---:B----4-:R-:W-:Y:S08]  /*9730*/  HMMA.16816.F32 R44, R68.reuse, R72, R44 ;  /* 0x00000048442c723c */ /* 0x050ff0000000182c */
[C---:B------:R-:W-:Y:S01]  /*9740*/  HMMA.16816.F32 R48, R68.reuse, R74, R48 ;  /* 0x0000004a4430723c */ /* 0x040fe20000001830 */
[----:B------:R-:W2:Y:S07]  /*9750*/  LDSM.16.MT88.4 R72, [R229+0x1900] ;  /* 0x00190000e548783b */ /* 0x000eae0000004200 */
[C---:B------:R-:W-:Y:S08]  /*9760*/  HMMA.16816.F32 R52, R68.reuse, R88, R52 ;  /* 0x000000584434723c */ /* 0x040ff00000001834 */
[C---:B------:R-:W-:Y:S01]  /*9770*/  HMMA.16816.F32 R56, R68.reuse, R90, R56 ;  /* 0x0000005a4438723c */ /* 0x040fe20000001838 */
[----:B------:R-:W-:Y:S07]  /*9780*/  LDSM.16.MT88.4 R88, [R229+0x5900] ;  /* 0x00590000e558783b */ /* 0x000fee0000004200 */
[C---:B------:R-:W-:Y:S07]  /*9790*/  HMMA.16816.F32 R60, R68.reuse, R92, R60 ;  /* 0x0000005c443c723c */ /* 0x040fee000000183c */
[----:B------:R-:W-:Y:S01]  /*97a0*/  FFMA.FTZ R92, R130, c[0x0][0x2d0], -R159 ;  /* 0x0000b400825c7a23 */ /* 0x000fe2000001089f */
[----:B------:R-:W-:Y:S03]  /*97b0*/  HMMA.16816.F32 R64, R68, R94, R64 ;  /* 0x0000005e4440723c */ /* 0x000fe60000001840 */
[----:B------:R4:W2:Y:S04]  /*97c0*/  MUFU.EX2 R115, R92 ;  /* 0x0000005c00737308 */ /* 0x0008a80000000800 */
[----:B------:R-:W-:Y:S02]  /*97d0*/  F2FP.PACK_AB R69, R118, R111 ;  /* 0x0000006f7645723e */ /* 0x000fe400000000ff */
[----:B------:R-:W-:Y:S01]  /*97e0*/  F2FP.PACK_AB R68, R117, R116 ;  /* 0x000000747544723e */ /* 0x000fe200000000ff */
[----:B------:R-:W-:Y:S02]  /*97f0*/  LDSM.16.MT88.4 R108, [R229+0x7900] ;  /* 0x00790000e56c783b */ /* 0x000fe40000004200 */
[----:B-1----:R-:W-:Y:S01]  /*9800*/  F2FP.PACK_AB R70, R121, R119 ;  /* 0x000000777946723e */ /* 0x002fe200000000ff */
[----:B------:R-:W-:Y:S01]  /*9810*/  FADD.FTZ R117, R117, R2 ;  /* 0x0000000275757221 */ /* 0x000fe20000010000 */
[----:B-----5:R-:W-:Y:S01]  /*9820*/  F2FP.PACK_AB R71, R123, R122 ;  /* 0x0000007a7b47723e */ /* 0x020fe200000000ff */
[----:B------:R-:W-:Y:S02]  /*9830*/  FADD.FTZ R122, R122, R3 ;  /* 0x000000037a7a7221 */ /* 0x000fe40000010000 */
[----:B------:R-:W-:Y:S02]  /*9840*/  FADD.FTZ R117, R119, R117 ;  /* 0x0000007577757221 */ /* 0x000fe40000010000 */
[----:B------:R-:W-:Y:S02]  /*9850*/  FADD.FTZ R122, R123, R122 ;  /* 0x0000007a7b7a7221 */ /* 0x000fe40000010000 */
[C---:B---3--:R-:W-:Y:S03]  /*9860*/  HMMA.16816.F32 R4, R68.reuse, R76, R4 ;  /* 0x0000004c4404723c */ /* 0x048fe60000001804 */
[----:B------:R-:W-:Y:S02]  /*9870*/  FADD.FTZ R121, R121, R117 ;  /* 0x0000007579797221 */ /* 0x000fe40000010000 */
[----:B----4-:R-:W-:Y:S03]  /*9880*/  FFMA.FTZ R92, R128, c[0x0][0x2d0], -R155 ;  /* 0x0000b400805c7a23 */ /* 0x010fe6000001089b */
[C---:B------:R-:W-:Y:S01]  /*9890*/  HMMA.16816.F32 R8, R68.reuse, R78, R8 ;  /* 0x0000004e4408723c */ /* 0x040fe20000001808 */
[----:B------:R-:W1:Y:S01]  /*98a0*/  LDSM.16.MT88.4 R76, [R232+0x5900] ;  /* 0x00590000e84c783b */ /* 0x000e620000004200 */
[----:B------:R3:W4:Y:S02]  /*98b0*/  MUFU.EX2 R114, R92 ;  /* 0x0000005c00727308 */ /* 0x0007240000000800 */
[----:B------:R-:W-:Y:S04]  /*98c0*/  FADD.FTZ R121, R144, R121 ;  /* 0x0000007990797221 */ /* 0x000fe80000010000 */
[C---:B------:R-:W-:Y:S08]  /*98d0*/  HMMA.16816.F32 R12, R68.reuse, R80, R12 ;  /* 0x00000050440c723c */ /* 0x040ff0000000180c */
[C---:B------:R-:W-:Y:S01]  /*98e0*/  HMMA.16816.F32 R16, R68.reuse, R82, R16 ;  /* 0x000000524410723c */ /* 0x040fe20000001810 */
[----:B------:R-:W5:Y:S07]  /*98f0*/  LDSM.16.MT88.4 R80, [R230+0x5900] ;  /* 0x00590000e650783b */ /* 0x000f6e0000004200 */
[C---:B--2---:R-:W-:Y:S01]  /*9900*/  HMMA.16816.F32 R20, R68.reuse, R72, R20 ;  /* 0x000000484414723c */ /* 0x044fe20000001814 */
[----:B---3--:R-:W-:Y:S06]  /*9910*/  LDSM.16.MT88.4 R92, [R228+0x6100] ;  /* 0x00610000e45c783b */ /* 0x008fec0000004200 */
[--C-:B------:R-:W-:Y:S01]  /*9920*/  FFMA.FTZ R72, R131, c[0x0][0x2d0], -R159.reuse ;  /* 0x0000b40083487a23 */ /* 0x100fe2000001089f */
[C---:B------:R-:W-:Y:S03]  /*9930*/  HMMA.16816.F32 R24, R68.reuse, R74, R24 ;  /* 0x0000004a4418723c */ /* 0x040fe60000001818 */
[----:B------:R2:W3:Y:S01]  /*9940*/  MUFU.EX2 R113, R72 ;  /* 0x0000004800717308 */ /* 0x0004e20000000800 */
[----:B------:R-:W-:Y:S02]  /*9950*/  FFMA.FTZ R159, R157, c[0x0][0x2d0], -R159 ;  /* 0x0000b4009d9f7a23 */ /* 0x000fe4000001089f */
[----:B------:R-:W-:Y:S02]  /*9960*/  IMAD.MOV.U32 R157, RZ, RZ, R115 ;  /* 0x000000ffff9d7224 */ /* 0x000fe400078e0073 */
[C---:B------:R-:W-:Y:S05]  /*9970*/  HMMA.16816.F32 R28, R68.reuse, R84, R28 ;  /* 0x00000054441c723c */ /* 0x040fea000000181c */
[----:B------:R-:W-:Y:S02]  /*9980*/  MUFU.EX2 R159, R159 ;  /* 0x0000009f009f7308 */ /* 0x000fe40000000800 */
[--C-:B------:R-:W-:Y:S01]  /*9990*/  FFMA.FTZ R84, R129, c[0x0][0x2d0], -R155.reuse ;  /* 0x0000b40081547a23 */ /* 0x100fe2000001089b */
[C---:B------:R-:W-:Y:S04]  /*99a0*/  HMMA.16816.F32 R32, R68.reuse, R86, R32 ;  /* 0x000000564420723c */ /* 0x040fe80000001820 */
[----:B------:R-:W-:Y:S02]  /*99b0*/  FFMA.FTZ R155, R133, c[0x0][0x2d0], -R155 ;  /* 0x0000b400859b7a23 */ /* 0x000fe4000001089b */
[----:B----4-:R-:W-:Y:S01]  /*99c0*/  IMAD.MOV.U32 R133, RZ, RZ, R114 ;  /* 0x000000ffff857224 */ /* 0x010fe200078e0072 */
[----:B------:R4:W3:Y:S01]  /*99d0*/  MUFU.EX2 R112, R84 ;  /* 0x0000005400707308 */ /* 0x0008e20000000800 */
[C---:B-1----:R-:W-:Y:S01]  /*99e0*/  HMMA.16816.F32 R36, R68.reuse, R76, R36 ;  /* 0x0000004c4424723c */ /* 0x042fe20000001824 */
[----:B--2---:R-:W1:Y:S07]  /*99f0*/  LDSM.16.MT88.4 R72, [R228+0x5900] ;  /* 0x00590000e448783b */ /* 0x004e6e0000004200 */
[C---:B------:R-:W-:Y:S01]  /*9a00*/  HMMA.16816.F32 R40, R68.reuse, R78, R40 ;  /* 0x0000004e4428723c */ /* 0x040fe20000001828 */
[----:B------:R-:W2:Y:S01]  /*9a10*/  MUFU.EX2 R155, R155 ;  /* 0x0000009b009b7308 */ /* 0x000ea20000000800 */
[----:B------:R-:W-:Y:S06]  /*9a20*/  LDSM.16.MT88.4 R76, [R230+0x2100] ;  /* 0x00210000e64c783b */ /* 0x000fec0000004200 */
[C---:B-----5:R-:W-:Y:S02]  /*9a30*/  HMMA.16816.F32 R44, R68.reuse, R80, R44 ;  /* 0x00000050442c723c */ /* 0x060fe4000000182c */
[----:B----4-:R-:W4:Y:S06]  /*9a40*/  LDSM.16.MT88.4 R84, [R232+0x2100] ;  /* 0x00210000e854783b */ /* 0x010f2c0000004200 */
[C---:B------:R-:W-:Y:S02]  /*9a50*/  HMMA.16816.F32 R48, R68.reuse, R82, R48 ;  /* 0x000000524430723c */ /* 0x040fe40000001830 */
[----:B------:R-:W-:Y:S06]  /*9a60*/  LDSM.16.MT88.4 R80, [R228+0x2100] ;  /* 0x00210000e450783b */ /* 0x000fec0000004200 */
        /* <DEDUP_REMOVED lines=9> */
[----:B---3--:R-:W-:Y:S01]  /*9b00*/  F2FP.PACK_AB R70, R115, R113 ;  /* 0x000000717346723e */ /* 0x008fe200000000ff */
[----:B------:R-:W-:Y:S01]  /*9b10*/  FADD.FTZ R147, R147, R122 ;  /* 0x0000007a93937221 */ /* 0x000fe20000010000 */
[----:B------:R-:W-:Y:S02]  /*9b20*/  F2FP.PACK_AB R71, R114, R112 ;  /* 0x000000707247723e */ /* 0x000fe400000000ff */
[----:B------:R-:W-:Y:S01]  /*9b30*/  F2FP.PACK_AB R114, R159, R162 ;  /* 0x000000a29f72723e */ /* 0x000fe200000000ff */
[----:B------:R-:W-:Y:S01]  /*9b40*/  FADD.FTZ R2, R146, R147 ;  /* 0x0000009392027221 */ /* 0x000fe20000010000 */
[----:B--2---:R-:W-:Y:S03]  /*9b50*/  F2FP.PACK_AB R115, R155, R156 ;  /* 0x0000009c9b73723e */ /* 0x004fe600000000ff */
[C---:B----4-:R-:W-:Y:S08]  /*9b60*/  HMMA.16816.F32 R4, R68.reuse, R84, R4 ;  /* 0x000000544404723c */ /* 0x050ff00000001804 */
[C---:B------:R-:W-:Y:S01]  /*9b70*/  HMMA.16816.F32 R8, R68.reuse, R86, R8 ;  /* 0x000000564408723c */ /* 0x040fe20000001808 */
[----:B------:R-:W2:Y:S07]  /*9b80*/  LDSM.16.MT88.4 R84, [R232+0x6100] ;  /* 0x00610000e854783b */ /* 0x000eae0000004200 */
[C---:B------:R-:W-:Y:S08]  /*9b90*/  HMMA.16816.F32 R12, R68.reuse, R76, R12 ;  /* 0x0000004c440c723c */ /* 0x040ff0000000180c */
        /* <DEDUP_REMOVED lines=16> */
[----:B------:R-:W5:Y:S07]  /*9ca0*/  LDSM.16.MT88.4 R88, [R232+0x6900] ;  /* 0x00690000e858783b */ /* 0x000f6e0000004200 */
[C---:B------:R-:W-:Y:S08]  /*9cb0*/  HMMA.16816.F32 R60, R68.reuse, R92, R60 ;  /* 0x0000005c443c723c */ /* 0x040ff0000000183c */
        /* <DEDUP_REMOVED lines=9> */
[C---:B----4-:R-:W-:Y:S08]  /*9d50*/  HMMA.16816.F32 R12, R68.reuse, R80, R12 ;  /* 0x00000050440c723c */ /* 0x050ff0000000180c */
[C---:B------:R-:W-:Y:S01]  /*9d60*/  HMMA.16816.F32 R16, R68.reuse, R82, R16 ;  /* 0x000000524410723c */ /* 0x040fe20000001810 */
[----:B------:R-:W4:Y:S07]  /*9d70*/  LDSM.16.MT88.4 R80, [R229+0x6900] ;  /* 0x00690000e550783b */ /* 0x000f2e0000004200 */
[C---:B--2---:R-:W-:Y:S08]  /*9d80*/  HMMA.16816.F32 R20, R68.reuse, R84, R20 ;  /* 0x000000544414723c */ /* 0x044ff00000001814 */
[C---:B------:R-:W-:Y:S01]  /*9d90*/  HMMA.16816.F32 R24, R68.reuse, R86, R24 ;  /* 0x000000564418723c */ /* 0x040fe20000001818 */
[----:B------:R-:W-:Y:S07]  /*9da0*/  LDSM.16.MT88.4 R84, [R228+0x3100] ;  /* 0x00310000e454783b */ /* 0x000fee0000004200 */
[C---:B---3--:R-:W-:Y:S08]  /*9db0*/  HMMA.16816.F32 R28, R68.reuse, R76, R28 ;  /* 0x0000004c441c723c */ /* 0x048ff0000000181c */
[C---:B------:R-:W-:Y:S01]  /*9dc0*/  HMMA.16816.F32 R32, R68.reuse, R78, R32 ;  /* 0x0000004e4420723c */ /* 0x040fe20000001820 */
[----:B------:R-:W2:Y:S07]  /*9dd0*/  LDSM.16.MT88.4 R76, [R228+0x6900] ;  /* 0x00690000e44c783b */ /* 0x000eae0000004200 */
[C---:B-----5:R-:W-:Y:S08]  /*9de0*/  HMMA.16816.F32 R36, R68.reuse, R88, R36 ;  /* 0x000000584424723c */ /* 0x060ff00000001824 */
[C---:B------:R-:W-:Y:S01]  /*9df0*/  HMMA.16816.F32 R40, R68.reuse, R90, R40 ;  /* 0x0000005a4428723c */ /* 0x040fe20000001828 */
[----:B------:R-:W-:Y:S07]  /*9e00*/  LDSM.16.MT88.4 R88, [R230+0x7100] ;  /* 0x00710000e658783b */ /* 0x000fee0000004200 */
[C---:B-1----:R-:W-:Y:S08]  /*9e10*/  HMMA.16816.F32 R44, R68.reuse, R72, R44 ;  /* 0x00000048442c723c */ /* 0x042ff0000000182c */
[C---:B------:R-:W-:Y:S01]  /*9e20*/  HMMA.16816.F32 R48, R68.reuse, R74, R48 ;  /* 0x0000004a4430723c */ /* 0x040fe20000001830 */
[----:B------:R-:W1:Y:S07]  /*9e30*/  LDSM.16.MT88.4 R72, [R232+0x3100] ;  /* 0x00310000e848783b */ /* 0x000e6e0000004200 */
[C---:B----4-:R-:W-:Y:S08]  /*9e40*/  HMMA.16816.F32 R52, R68.reuse, R80, R52 ;  /* 0x000000504434723c */ /* 0x050ff00000001834 */
        /* <DEDUP_REMOVED lines=15> */
[C---:B--2---:R-:W-:Y:S08]  /*9f40*/  HMMA.16816.F32 R20, R68.reuse, R76, R20 ;  /* 0x0000004c4414723c */ /* 0x044ff00000001814 */
[C---:B------:R-:W-:Y:S01]  /*9f50*/  HMMA.16816.F32 R24, R68.reuse, R78, R24 ;  /* 0x0000004e4418723c */ /* 0x040fe20000001818 */
[----:B------:R-:W2:Y:S07]  /*9f60*/  LDSM.16.MT88.4 R76, [R230+0x3900] ;  /* 0x00390000e64c783b */ /* 0x000eae0000004200 */
[C---:B------:R-:W-:Y:S07]  /*9f70*/  HMMA.16816.F32 R28, R68.reuse, R84, R28 ;  /* 0x00000054441c723c */ /* 0x040fee000000181c */
[----:B------:R-:W-:Y:S01]  /*9f80*/  IMAD.MOV.U32 R85, RZ, RZ, R112 ;  /* 0x000000ffff557224 */ /* 0x000fe200078e0070 */
[C---:B------:R-:W-:Y:S04]  /*9f90*/  HMMA.16816.F32 R32, R68.reuse, R86, R32 ;  /* 0x000000564420723c */ /* 0x040fe80000001820 */
[----:B------:R-:W-:Y:S02]  /*9fa0*/  F2FP.PACK_AB R112, R166, R165 ;  /* 0x000000a5a670723e */ /* 0x000fe400000000ff */
[----:B------:R-:W-:Y:S02]  /*9fb0*/  MOV R84, R113 ;  /* 0x0000007100547202 */ /* 0x000fe40000000f00 */
[C---:B-1----:R-:W-:Y:S04]  /*9fc0*/  HMMA.16816.F32 R36, R68.reuse, R72, R36 ;  /* 0x000000484424723c */ /* 0x042fe80000001824 */
[----:B------:R-:W-:Y:S01]  /*9fd0*/  F2FP.PACK_AB R113, R160, R164 ;  /* 0x000000a4a071723e */ /* 0x000fe200000000ff */
[----:B------:R-:W-:Y:S03]  /*9fe0*/  IMAD.MOV.U32 R246, RZ, RZ, R84 ;  /* 0x000000fffff67224 */ /* 0x000fe600078e0054 */
[C---:B------:R-:W-:Y:S04]  /*9ff0*/  HMMA.16816.F32 R40, R68.reuse, R74, R40 ;  /* 0x0000004a4428723c */ /* 0x040fe80000001828 */
[----:B------:R-:W-:Y:S04]  /*a000*/  FADD.FTZ R145, R246, R145 ;  /* 0x00000091f6917221 */ /* 0x000fe80000010000 */
[C---:B------:R-:W-:Y:S08]  /*a010*/  HMMA.16816.F32 R44, R68.reuse, R88, R44 ;  /* 0x00000058442c723c */ /* 0x040ff0000000182c */
[C---:B------:R-:W-:Y:S01]  /*a020*/  HMMA.16816.F32 R48, R68.reuse, R90, R48 ;  /* 0x0000005a4430723c */ /* 0x040fe20000001830 */
[----:B------:R-:W1:Y:S07]  /*a030*/  LDSM.16.MT88.4 R88, [R228+0x3900] ;  /* 0x00390000e458783b */ /* 0x000e6e0000004200 */
[C---:B------:R-:W-:Y:S08]  /*a040*/  HMMA.16816.F32 R52, R68.reuse, R92, R52 ;  /* 0x0000005c4434723c */ /* 0x040ff00000001834 */
[C---:B------:R-:W-:Y:S08]  /*a050*/  HMMA.16816.F32 R56, R68.reuse, R94, R56 ;  /* 0x0000005e4438723c */ /* 0x040ff00000001838 */
[C---:B------:R-:W-:Y:S08]  /*a060*/  HMMA.16816.F32 R60, R68.reuse, R96, R60 ;  /* 0x00000060443c723c */ /* 0x040ff0000000183c */
[----:B------:R-:W-:Y:S01]  /*a070*/  HMMA.16816.F32 R64, R68, R98, R64 ;  /* 0x000000624440723c */ /* 0x000fe20000001840 */
[----:B------:R-:W3:Y:S07]  /*a080*/  LDSM.16.MT88.4 R96, [R232+0x7900] ;  /* 0x00790000e860783b */ /* 0x000eee0000004200 */
[C---:B------:R-:W-:Y:S01]  /*a090*/  HMMA.16816.F32 R128, R112.reuse, R124, R4 ;  /* 0x0000007c7080723c */ /* 0x040fe20000001804 */
[----:B------:R-:W4:Y:S07]  /*a0a0*/  LDSM.16.MT88.4 R4, [R228+0x7900] ;  /* 0x00790000e404783b */ /* 0x000f2e0000004200 */
[C---:B------:R-:W-:Y:S07]  /*a0b0*/  HMMA.16816.F32 R124, R112.reuse, R126, R8 ;  /* 0x0000007e707c723c */ /* 0x040fee0000001808 */
[----:B------:R-:W-:Y:S01]  /*a0c0*/  MOV R11, R85 ;  /* 0x00000055000b7202 */ /* 0x000fe20000000f00 */
[C---:B--2---:R-:W-:Y:S04]  /*a0d0*/  HMMA.16816.F32 R68, R112.reuse, R76, R12 ;  /* 0x0000004c7044723c */ /* 0x044fe8000000180c */
[----:B------:R-:W-:Y:S04]  /*a0e0*/  FADD.FTZ R2, R11, R2 ;  /* 0x000000020b027221 */ /* 0x000fe80000010000 */
[C---:B------:R-:W-:Y:S04]  /*a0f0*/  HMMA.16816.F32 R72, R112.reuse, R78, R16 ;  /* 0x0000004e7048723c */ /* 0x040fe80000001810 */
[----:B------:R-:W-:Y:S02]  /*a100*/  FADD.FTZ R3, R133, R2 ;  /* 0x0000000285037221 */ /* 0x000fe40000010000 */
[----:B------:R-:W-:Y:S02]  /*a110*/  FADD.FTZ R2, R157, R145 ;  /* 0x000000919d027221 */ /* 0x000fe40000010000 */
[C---:B------:R-:W-:Y:S04]  /*a120*/  HMMA.16816.F32 R76, R112.reuse, R80, R20 ;  /* 0x00000050704c723c */ /* 0x040fe80000001814 */
[----:B------:R-:W-:Y:S01]  /*a130*/  FADD.FTZ R250, R250, R3 ;  /* 0x00000003fafa7221 */ /* 0x000fe20000010000 */
[----:B------:R-:W-:Y:S01]  /*a140*/  MOV R3, R0 ;  /* 0x0000000000037202 */ /* 0x000fe20000000f00 */
        /* <DEDUP_REMOVED lines=28> */
[C---:B----4-:R-:W-:Y:S04]  /*a310*/  HMMA.16816.F32 R116, R112.reuse, R4, R60 ;  /* 0x000000047074723c */ /* 0x050fe8000000183c */
[----:B------:R-:W-:Y:S02]  /*a320*/  FADD.FTZ R164, R156, R164 ;  /* 0x000000a49ca47221 */ /* 0x000fe40000010000 */
[----:B------:R-:W-:Y:S02]  /*a330*/  FADD.FTZ R169, R162, R169 ;  /* 0x000000a9a2a97221 */ /* 0x000fe40000010000 */
[----:B------:R-:W-:Y:S04]  /*a340*/  HMMA.16816.F32 R112, R112, R6, R64 ;  /* 0x000000067070723c */ /* 0x000fe80000001840 */
[----:B------:R-:W-:Y:S02]  /*a350*/  FADD.FTZ R246, R155, R164 ;  /* 0x000000a49bf67221 */ /* 0x000fe40000010000 */
[----:B------:R-:W-:Y:S02]  /*a360*/  FADD.FTZ R245, R159, R169 ;  /* 0x000000a99ff57221 */ /* 0x000fe40000010000 */
[----:B------:R-:W-:Y:S01]  /*a370*/  IMAD.MOV.U32 R2, RZ, RZ, R132 ;  /* 0x000000ffff027224 */ /* 0x000fe200078e0084 */
[----:B------:R-:W-:-:S05]  /*a380*/  @P0 BRA `(.L_x_2725) ;  /* 0xffffb96000000947 */ /* 0x000fca000383ffff */
.L_x_2722:
[----:B------:R-:W-:-:S13]  /*a390*/  ISETP.LE.AND P0, PT, RZ, UR10, PT ;  /* 0x0000000aff007c0c */ /* 0x000fda000bf03270 */
[----:B------:R-:W-:Y:S05]  /*a3a0*/  @!P0 BRA `(.L_x_2726) ;  /* 0x0000372000008947 */ /* 0x000fea0003800000 */
[----:B------:R-:W-:Y:S01]  /*a3b0*/  SHF.R.S32.HI R247, RZ, 0x1f, R205 ;  /* 0x0000001ffff77819 */ /* 0x000fe200000114cd */
[----:B------:R-:W-:Y:S01]  /*a3c0*/  IMAD.MOV.U32 R2, RZ, RZ, R132 ;  /* 0x000000ffff027224 */ /* 0x000fe200078e0084 */
[C---:B------:R-:W-:Y:S01]  /*a3d0*/  SHF.L.U32 R248, R205.reuse, 0x1, RZ ;  /* 0x00000001cdf87819 */ /* 0x040fe200000006ff */
[----:B------:R-:W-:Y:S01]  /*a3e0*/  IMAD.MOV.U32 R3, RZ, RZ, R0 ;  /* 0x000000ffff037224 */ /* 0x000fe200078e0000 */
[----:B------:R-:W-:Y:S01]  /*a3f0*/  SHF.L.U64.HI R247, R205, 0x1, R247 ;  /* 0x00000001cdf77819 */ /* 0x000fe200000102f7 */
[C---:B------:R-:W-:Y:S01]  /*a400*/  IMAD.SHL.U32 R250, R204.reuse, 0x2, RZ ;  /* 0x00000002ccfa7824 */ /* 0x040fe200078e00ff */
[----:B------:R-:W-:Y:S01]  /*a410*/  SHF.L.U64.HI R249, R204, 0x1, R206 ;  /* 0x00000001ccf97819 */ /* 0x000fe200000102ce */
[----:B------:R-:W-:Y:S05]  /*a420*/  BRA `(.L_x_2727) ;  /* 0x000003c000007947 */ /* 0x000fea0003800000 */
.L_x_2729:
        /* <DEDUP_REMOVED lines=60> */
.L_x_2727:
[----:B------:R-:W-:Y:S04]  /*a7f0*/  DEPBAR.LE SB0, 0x0 ;  /* 0x000080000000791a */ /* 0x000fe80000000000 */
[----:B------:R-:W-:Y:S01]  /*a800*/  BAR.SYNC.DEFER_BLOCKING 0x0 ;  /* 0x0000000000007b1d */ /* 0x000fe20000010000 */
[----:B------:R-:W-:Y:S01]  /*a810*/  IMAD.WIDE.U32 R156, R236, c[0x0][0x208], RZ ;  /* 0x00008200ec9c7a25 */ /* 0x000fe200078e00ff */
[----:B------:R-:W-:Y:S01]  /*a820*/  SHF.R.S32.HI R0, RZ, 0x1f, R236 ;  /* 0x0000001fff007819 */ /* 0x000fe200000114ec */
[----:B------:R-:W-:Y:S04]  /*a830*/  UISETP.GE.AND UP0, UPT, UR10, 0x1, UPT ;  /* 0x000000010a00788c */ /* 0x000fe8000bf06270 */
[----:B------:R-:W-:Y:S04]  /*a840*/  IMAD R0, R0, c[0x0][0x208], RZ ;  /* 0x0000820000007a24 */ /* 0x000fe800078e02ff */
[----:B------:R-:W-:Y:S04]  /*a850*/  IMAD R0, R236, c[0x0][0x20c], R0 ;  /* 0x00008300ec007a24 */ /* 0x000fe800078e0200 */
[----:B------:R-:W-:Y:S01]  /*a860*/  IMAD.IADD R157, R157, 0x1, R0 ;  /* 0x000000019d9d7824 */ /* 0x000fe200078e0200 */
[----:B------:R-:W-:Y:S03]  /*a870*/  SHF.R.S32.HI R0, RZ, 0x1f, R235 ;  /* 0x0000001fff007819 */ /* 0x000fe600000114eb */
[C---:B------:R-:W-:Y:S04]  /*a880*/  IMAD.WIDE.U32 R156, R235.reuse, c[0x0][0x218], R156 ;  /* 0x00008600eb9c7a25 */ /* 0x040fe800078e009c */
[----:B------:R-:W-:Y:S01]  /*a890*/  IMAD R0, R0, c[0x0][0x218], RZ ;  /* 0x0000860000007a24 */ /* 0x000fe200078e02ff */
[----:B------:R-:W1:Y:S03]  /*a8a0*/  LDSM.16.M88.4 R8, [R234+0x8100] ;  /* 0x00810000ea08783b */ /* 0x000e660000000200 */
[----:B------:R-:W-:Y:S02]  /*a8b0*/  IMAD R0, R235, c[0x0][0x21c], R0 ;  /* 0x00008700eb007a24 */ /* 0x000fe400078e0200 */
[----:B------:R-:W2:Y:S05]  /*a8c0*/  LDSM.16.M88.4 R16, [R234+0x8900] ;  /* 0x00890000ea10783b */ /* 0x000eaa0000000200 */
[----:B------:R-:W3:Y:S05]  /*a8d0*/  LDSM.16.M88.4 R24, [R234+0x9100] ;  /* 0x00910000ea18783b */ /* 0x000eea0000000200 */
[----:B------:R-:W4:Y:S05]  /*a8e0*/  LDSM.16.M88.4 R32, [R234+0x9900] ;  /* 0x00990000ea20783b */ /* 0x000f2a0000000200 */
[----:B------:R-:W5:Y:S05]  /*a8f0*/  LDSM.16.M88.4 R40, [R234+0xa100] ;  /* 0x00a10000ea28783b */ /* 0x000f6a0000000200 */
[----:B------:R-:W3:Y:S05]  /*a900*/  LDSM.16.M88.4 R48, [R234+0xa900] ;  /* 0x00a90000ea30783b */ /* 0x000eea0000000200 */
[----:B------:R-:W3:Y:S05]  /*a910*/  LDSM.16.M88.4 R56, [R234+0xb100] ;  /* 0x00b10000ea38783b */ /* 0x000eea0000000200 */
[----:B------:R-:W4:Y:S01]  /*a920*/  LDSM.16.M88.4 R64, [R234+0xb900] ;  /* 0x00b90000ea40783b */ /* 0x000f220000000200 */
[C---:B-1----:R-:W-:Y:S04]  /*a930*/  HMMA.16816.F32 R4, R136.reuse, R8, RZ ;  /* 0x000000088804723c */ /* 0x042fe800000018ff */
[----:B------:R-:W1:Y:S05]  /*a940*/  LDSM.16.M88.4 R132, [R233] ;  /* 0x00000000e984783b */ /* 0x000e6a0000000200 */
[----:B------:R-:W1:Y:S01]  /*a950*/  LDSM.16.M88.4 R144, [R227] ;  /* 0x00000000e390783b */ /* 0x000e620000000200 */
[C---:B------:R-:W-:Y:S04]  /*a960*/  HMMA.16816.F32 R8, R136.reuse, R10, RZ ;  /* 0x0000000a8808723c */ /* 0x040fe800000018ff */
[----:B------:R-:W1:Y:S04]  /*a970*/  LDSM.16.M88.4 R148, [R226] ;  /* 0x00000000e294783b */ /* 0x000e680000000200 */
[C---:B--2---:R-:W-:Y:S01]  /*a980*/  HMMA.16816.F32 R12, R136.reuse, R16, RZ ;  /* 0x00000010880c723c */ /* 0x044fe200000018ff */
[----:B------:R-:W-:Y:S07]  /*a990*/  LDSM.16.M88.4 R152, [R225] ;  /* 0x00000000e198783b */ /* 0x000fee0000000200 */
[C---:B------:R-:W-:Y:S08]  /*a9a0*/  HMMA.16816.F32 R16, R136.reuse, R18, RZ ;  /* 0x000000128810723c */ /* 0x040ff000000018ff */
[C---:B---3--:R-:W-:Y:S08]  /*a9b0*/  HMMA.16816.F32 R20, R136.reuse, R24, RZ ;  /* 0x000000188814723c */ /* 0x048ff000000018ff */
[C---:B------:R-:W-:Y:S08]  /*a9c0*/  HMMA.16816.F32 R24, R136.reuse, R26, RZ ;  /* 0x0000001a8818723c */ /* 0x040ff000000018ff */
[C---:B----4-:R-:W-:Y:S08]  /*a9d0*/  HMMA.16816.F32 R28, R136.reuse, R32, RZ ;  /* 0x00000020881c723c */ /* 0x050ff000000018ff */
[C---:B------:R-:W-:Y:S08]  /*a9e0*/  HMMA.16816.F32 R32, R136.reuse, R34, RZ ;  /* 0x000000228820723c */ /* 0x040ff000000018ff */
[C---:B-----5:R-:W-:Y:S08]  /*a9f0*/  HMMA.16816.F32 R36, R136.reuse, R40, RZ ;  /* 0x000000288824723c */ /* 0x060ff000000018ff */
[C---:B------:R-:W-:Y:S08]  /*aa00*/  HMMA.16816.F32 R40, R136.reuse, R42, RZ ;  /* 0x0000002a8828723c */ /* 0x040ff000000018ff */
[C---:B------:R-:W-:Y:S08]  /*aa10*/  HMMA.16816.F32 R44, R136.reuse, R48, RZ ;  /* 0x00000030882c723c */ /* 0x040ff000000018ff */
[C---:B------:R-:W-:Y:S08]  /*aa20*/  HMMA.16816.F32 R48, R136.reuse, R50, RZ ;  /* 0x000000328830723c */ /* 0x040ff000000018ff */
[C---:B------:R-:W-:Y:S08]  /*aa30*/  HMMA.16816.F32 R52, R136.reuse, R56, RZ ;  /* 0x000000388834723c */ /* 0x040ff000000018ff */
[C---:B------:R-:W-:Y:S08]  /*aa40*/  HMMA.16816.F32 R56, R136.reuse, R58, RZ ;  /* 0x0000003a8838723c */ /* 0x040ff000000018ff */
[C---:B------:R-:W-:Y:S08]  /*aa50*/  HMMA.16816.F32 R60, R136.reuse, R64, RZ ;  /* 0x00000040883c723c */ /* 0x040ff000000018ff */
[----:B------:R-:W-:Y:S08]  /*aa60*/  HMMA.16816.F32 R64, R136, R66, RZ ;  /* 0x000000428840723c */ /* 0x000ff000000018ff */
[C---:B-1----:R-:W-:Y:S07]  /*aa70*/  HMMA.16816.F32 R4, R140.reuse, R132, R4 ;  /* 0x000000848c04723c */ /* 0x042fee0000001804 */
[----:B------:R-:W-:Y:S01]  /*aa80*/  IADD3 R132, P0, R156, UR24, RZ ;  /* 0x000000189c847c10 */ /* 0x000fe2000ff1e0ff */
[C---:B------:R-:W-:Y:S04]  /*aa90*/  HMMA.16816.F32 R8, R140.reuse, R134, R8 ;  /* 0x000000868c08723c */ /* 0x040fe80000001808 */
[----:B------:R-:W-:Y:S02]  /*aaa0*/  IADD3.X R0, R157, UR16, R0, P0, !PT ;  /* 0x000000109d007c10 */ /* 0x000fe400087fe400 */
[C---:B------:R-:W-:Y:S02]  /*aab0*/  LEA R157, P0, R132.reuse, c[0x0][0x1f8], 0x1 ;  /* 0x00007e00849d7a11 */ /* 0x040fe400078008ff */
[C---:B------:R-:W-:Y:S03]  /*aac0*/  HMMA.16816.F32 R12, R140.reuse, R144, R12 ;  /* 0x000000908c0c723c */ /* 0x040fe6000000180c */
[----:B------:R-:W1:Y:S01]  /*aad0*/  SHFL.IDX PT, R156, R157, RZ, 0x181f ;  /* 0x00181fff9d9c7589 */ /* 0x000e6200000e0000 */
[----:B------:R-:W-:Y:S04]  /*aae0*/  LEA.HI.X R0, R132, c[0x0][0x1fc], R0, 0x1, P0 ;  /* 0x00007f0084007a11 */ /* 0x000fe800000f0c00 */
[C---:B------:R-:W-:Y:S01]  /*aaf0*/  HMMA.16816.F32 R16, R140.reuse, R146, R16 ;  /* 0x000000928c10723c */ /* 0x040fe20000001810 */
[----:B------:R-:W2:Y:S05]  /*ab00*/  SHFL.IDX PT, R161, R0, RZ, 0x181f ;  /* 0x00181fff00a17589 */ /* 0x000eaa00000e0000 */
[----:B------:R-:W3:Y:S02]  /*ab10*/  SHFL.IDX PT, R160, R157, 0x1, 0x181f ;  /* 0x00381f009da07f89 */ /* 0x000ee400000e0000 */
[C---:B------:R-:W-:Y:S03]  /*ab20*/  HMMA.16816.F32 R20, R140.reuse, R148, R20 ;  /* 0x000000948c14723c */ /* 0x040fe60000001814 */
[----:B------:R-:W4:Y:S05]  /*ab30*/  SHFL.IDX PT, R162, R0, 0x1, 0x181f ;  /* 0x00381f0000a27f89 */ /* 0x000f2a00000e0000 */
[C---:B------:R-:W-:Y:S01]  /*ab40*/  HMMA.16816.F32 R24, R140.reuse, R150, R24 ;  /* 0x000000968c18723c */ /* 0x040fe20000001818 */
[----:B------:R-:W5:Y:S03]  /*ab50*/  LDSM.16.M88.4 R132, [R224] ;  /* 0x00000000e084783b */ /* 0x000f660000000200 */
[C---:B-1----:R-:W-:Y:S02]  /*ab60*/  IADD3 R166, P1, R156.reuse, R248, RZ ;  /* 0x000000f89ca67210 */ /* 0x042fe40007f3e0ff */
[----:B------:R-:W-:Y:S01]  /*ab70*/  IADD3 R168, P0, R156, R250, RZ ;  /* 0x000000fa9ca87210 */ /* 0x000fe20007f1e0ff */
[----:B------:R-:W-:Y:S01]  /*ab80*/  LDSM.16.M88.4 R144, [R223] ;  /* 0x00000000df90783b */ /* 0x000fe20000000200 */
[C---:B------:R-:W-:Y:S04]  /*ab90*/  HMMA.16816.F32 R28, R140.reuse, R152, R28 ;  /* 0x000000988c1c723c */ /* 0x040fe8000000181c */
[----:B------:R-:W-:Y:S01]  /*aba0*/  LDSM.16.M88.4 R148, [R222] ;  /* 0x00000000de94783b */ /* 0x000fe20000000200 */
[C---:B--2---:R-:W-:Y:S01]  /*abb0*/  IMAD.X R167, R161.reuse, 0x1, R247, P1 ;  /* 0x00000001a1a77824 */ /* 0x044fe200008e06f7 */
[C---:B---3--:R-:W-:Y:S01]  /*abc0*/  IADD3 R164, P1, R160.reuse, R248, RZ ;  /* 0x000000f8a0a47210 */ /* 0x048fe20007f3e0ff */
[----:B------:R-:W-:Y:S01]  /*abd0*/  IMAD.X R169, R161, 0x1, R249, P0 ;  /* 0x00000001a1a97824 */ /* 0x000fe200000e06f9 */
[C---:B------:R-:W-:Y:S01]  /*abe0*/  HMMA.16816.F32 R32, R140.reuse, R154, R32 ;  /* 0x0000009a8c20723c */ /* 0x040fe20000001820 */
[----:B------:R-:W1:Y:S03]  /*abf0*/  SHFL.IDX PT, R163, R157, 0x2, 0x181f ;  /* 0x00581f009da37f89 */ /* 0x000e6600000e0000 */
[----:B------:R-:W-:Y:S01]  /*ac00*/  IADD3 R160, P0, R160, R250, RZ ;  /* 0x000000faa0a07210 */ /* 0x000fe20007f1e0ff */
[C---:B----4-:R-:W-:Y:S01]  /*ac10*/  IMAD.X R165, R162.reuse, 0x1, R247, P1 ;  /* 0x00000001a2a57824 */ /* 0x050fe200008e06f7 */
[----:B------:R-:W2:Y:S03]  /*ac20*/  SHFL.IDX PT, R153, R157, 0x3, 0x181f ;  /* 0x00781f009d997f89 */ /* 0x000ea600000e0000 */
[----:B------:R-:W-:Y:S02]  /*ac30*/  IMAD.X R161, R162, 0x1, R249, P0 ;  /* 0x00000001a2a17824 */ /* 0x000fe400000e06f9 */
[----:B------:R-:W-:Y:S05]  /*ac40*/  LDSM.16.M88.4 R156, [R221] ;  /* 0x00000000dd9c783b */ /* 0x000fea0000000200 */
[----:B------:R-:W-:Y:S01]  /*ac50*/  @!PT LDS RZ, [RZ] ;  /* 0x00000000fffff984 */ /* 0x000fe20000000800 */
[----:B------:R-:W-:Y:S01]  /*ac60*/  @!PT LDS RZ, [RZ] ;  /* 0x00000000fffff984 */ /* 0x000fe20000000800 */
[----:B------:R-:W-:Y:S01]  /*ac70*/  @!PT LDS RZ, [RZ] ;  /* 0x00000000fffff984 */ /* 0x000fe20000000800 */
[----:B------:R3:W-:Y:S05]  /*ac80*/  LDGSTS.E.BYPASS.LTC128B.128 [R244], [R166.64], !P5 ;  /* 0x00000000a6f47fae */ /* 0x0007ea000e901d4e */
[----:B------:R4:W-:Y:S01]  /*ac90*/  LDGSTS.E.BYPASS.LTC128B.128 [R243], [R168.64], !P4 ;  /* 0x00000000a8f37fae */ /* 0x0009e2000e101d4e */
[C---:B-----5:R-:W-:Y:S04]  /*aca0*/  HMMA.16816.F32 R36, R140.reuse, R132, R36 ;  /* 0x000000848c24723c */ /* 0x060fe80000001824 */
[----:B------:R3:W-:Y:S01]  /*acb0*/  LDGSTS.E.BYPASS.LTC128B.128 [R242], [R164.64], !P5 ;  /* 0x00000000a4f27fae */ /* 0x0007e2000e901d4e */
[-C--:B-1----:R-:W-:Y:S04]  /*acc0*/  IADD3 R154, P0, R163, R248.reuse, RZ ;  /* 0x000000f8a39a7210 */ /* 0x082fe80007f1e0ff */
[----:B------:R1:W-:Y:S03]  /*acd0*/  LDGSTS.E.BYPASS.LTC128B.128 [R241], [R160.64], !P4 ;  /* 0x00000000a0f17fae */ /* 0x0003e6000e101d4e */
[----:B--2---:R-:W-:Y:S01]  /*ace0*/  IADD3 R132, P1, R153, R248, RZ ;  /* 0x000000f899847210 */ /* 0x004fe20007f3e0ff */
[C---:B------:R-:W-:Y:S01]  /*acf0*/  HMMA.16816.F32 R40, R140.reuse, R134, R40 ;  /* 0x000000868c28723c */ /* 0x040fe20000001828 */
[----:B------:R-:W2:Y:S07]  /*ad00*/  SHFL.IDX PT, R152, R0, 0x2, 0x181f ;  /* 0x00581f0000987f89 */ /* 0x000eae00000e0000 */
[C---:B------:R-:W-:Y:S01]  /*ad10*/  HMMA.16816.F32 R44, R140.reuse, R144, R44 ;  /* 0x000000908c2c723c */ /* 0x040fe2000000182c */
[----:B------:R-:W5:Y:S07]  /*ad20*/  SHFL.IDX PT, R0, R0, 0x3, 0x181f ;  /* 0x00781f0000007f89 */ /* 0x000f6e00000e0000 */
[C---:B------:R-:W-:Y:S08]  /*ad30*/  HMMA.16816.F32 R48, R140.reuse, R146, R48 ;  /* 0x000000928c30723c */ /* 0x040ff00000001830 */
[C---:B------:R-:W-:Y:S04]  /*ad40*/  HMMA.16816.F32 R52, R140.reuse, R148, R52 ;  /* 0x000000948c34723c */ /* 0x040fe80000001834 */
[-C--:B-1----:R-:W-:Y:S01]  /*ad50*/  IADD3 R160, P6, R163, R250.reuse, RZ ;  /* 0x000000faa3a07210 */ /* 0x082fe20007fde0ff */
[C---:B--2---:R-:W-:Y:S01]  /*ad60*/  IMAD.X R155, R152.reuse, 0x1, R247, P0 ;  /* 0x00000001989b7824 */ /* 0x044fe200000e06f7 */
[----:B------:R-:W-:Y:S02]  /*ad70*/  IADD3 R162, P0, R153, R250, RZ ;  /* 0x000000fa99a27210 */ /* 0x000fe40007f1e0ff */
[C---:B------:R-:W-:Y:S02]  /*ad80*/  HMMA.16816.F32 R56, R140.reuse, R150, R56 ;  /* 0x000000968c38723c */ /* 0x040fe40000001838 */
[----:B------:R1:W-:Y:S02]  /*ad90*/  LDGSTS.E.BYPASS.LTC128B.128 [R240], [R154.64], !P5 ;  /* 0x000000009af07fae */ /* 0x0003e4000e901d4e */
[----:B------:R-:W-:Y:S02]  /*ada0*/  IMAD.X R161, R152, 0x1, R249, P6 ;  /* 0x0000000198a17824 */ /* 0x000fe400030e06f9 */
[C---:B-----5:R-:W-:Y:S02]  /*adb0*/  IMAD.X R133, R0.reuse, 0x1, R247, P1 ;  /* 0x0000000100857824 */ /* 0x060fe400008e06f7 */
[C---:B------:R-:W-:Y:S01]  /*adc0*/  HMMA.16816.F32 R60, R140.reuse, R156, R60 ;  /* 0x0000009c8c3c723c */ /* 0x040fe2000000183c */
[----:B------:R2:W-:Y:S03]  /*add0*/  LDGSTS.E.BYPASS.LTC128B.128 [R239], [R160.64], !P4 ;  /* 0x00000000a0ef7fae */ /* 0x0005e6000e101d4e */
[----:B------:R-:W-:Y:S01]  /*ade0*/  IMAD.X R163, R0, 0x1, R249, P0 ;  /* 0x0000000100a37824 */ /* 0x000fe200000e06f9 */
[----:B------:R-:W-:Y:S01]  /*adf0*/  PLOP3.LUT P0, PT, PT, PT, UP0, 0x80, 0x0 ;  /* 0x000000000000781c */ /* 0x000fe20003f0f008 */
[----:B------:R5:W-:Y:S02]  /*ae00*/  LDGSTS.E.BYPASS.LTC128B.128 [R244+0x3000], [R132.64], !P5 ;  /* 0x0300000084f47fae */ /* 0x000be4000e901d4e */
[----:B------:R-:W-:Y:S03]  /*ae10*/  HMMA.16816.F32 R64, R140, R158, R64 ;  /* 0x0000009e8c40723c */ /* 0x000fe60000001840 */
[----:B------:R2:W-:Y:S05]  /*ae20*/  LDGSTS.E.BYPASS.LTC128B.128 [R244+0x7000], [R162.64], !P4 ;  /* 0x07000000a2f47fae */ /* 0x0005ea000e101d4e */
[----:B---3--:R-:W-:Y:S05]  /*ae30*/  LDSM.16.M88.4 R164, [R231+0x9900] ;  /* 0x00990000e7a4783b */ /* 0x008fea0000000200 */
[----:B-1----:R-:W-:Y:S05]  /*ae40*/  LDSM.16.M88.4 R152, [R231+0x8900] ;  /* 0x00890000e798783b */ /* 0x002fea0000000200 */
[----:B------:R-:W0:Y:S05]  /*ae50*/  LDGDEPBAR ;  /* 0x00000000000079af */ /* 0x000e2a0000000000 */
[----:B------:R-:W-:Y:S05]  /*ae60*/  LDSM.16.M88.4 R144, [R231+0xa100] ;  /* 0x00a10000e790783b */ /* 0x000fea0000000200 */
[----:B-----5:R-:W1:Y:S05]  /*ae70*/  LDSM.16.M88.4 R132, [R231+0x8100] ;  /* 0x00810000e784783b */ /* 0x020e6a0000000200 */
[----:B--2---:R-:W2:Y:S05]  /*ae80*/  LDSM.16.M88.4 R160, [R231+0x9100] ;  /* 0x00910000e7a0783b */ /* 0x004eaa0000000200 */
[----:B------:R-:W3:Y:S05]  /*ae90*/  LDSM.16.M88.4 R148, [R231+0xa900] ;  /* 0x00a90000e794783b */ /* 0x000eea0000000200 */
[----:B----4-:R-:W4:Y:S05]  /*aea0*/  LDSM.16.M88.4 R168, [R231+0xb100] ;  /* 0x00b10000e7a8783b */ /* 0x010f2a0000000200 */
[----:B------:R-:W5:Y:S05]  /*aeb0*/  LDSM.16.M88.4 R180, [R231+0xb900] ;  /* 0x00b90000e7b4783b */ /* 0x000f6a0000000200 */
[----:B------:R-:W2:Y:S05]  /*aec0*/  LDSM.16.M88.4 R192, [R220] ;  /* 0x00000000dcc0783b */ /* 0x000eaa0000000200 */
[----:B------:R-:W-:Y:S05]  /*aed0*/  LDSM.16.M88.4 R156, [R220+0x1800] ;  /* 0x00180000dc9c783b */ /* 0x000fea0000000200 */
[----:B------:R-:W-:Y:S01]  /*aee0*/  LDSM.16.M88.4 R204, [R231+0xc100] ;  /* 0x00c10000e7cc783b */ /* 0x000fe20000000200 */
[C---:B-1----:R-:W-:Y:S04]  /*aef0*/  HMMA.16816.F32 R4, R172.reuse, R132, R4 ;  /* 0x00000084ac04723c */ /* 0x042fe80000001804 */
[----:B------:R-:W-:Y:S04]  /*af00*/  LDSM.16.M88.4 R208, [R220+0x7000] ;  /* 0x00700000dcd0783b */ /* 0x000fe80000000200 */
        /* <DEDUP_REMOVED lines=40> */
[----:B------:R-:W-:Y:S07]  /*b190*/  LDSM.16.M88.4 R164, [R218] ;  /* 0x00000000daa4783b */ /* 0x000fee0000000200 */
[C---:B------:R-:W-:Y:S08]  /*b1a0*/  HMMA.16816.F32 R52, R176.reuse, R144, R52 ;  /* 0x00000090b034723c */ /* 0x040ff00000001834 */
[C---:B------:R-:W-:Y:S01]  /*b1b0*/  HMMA.16816.F32 R56, R176.reuse, R146, R56 ;  /* 0x00000092b038723c */ /* 0x040fe20000001838 */
[----:B------:R-:W1:Y:S07]  /*b1c0*/  LDSM.16.M88.4 R144, [R234+0xf900] ;  /* 0x00f90000ea90783b */ /* 0x000e6e0000000200 */
[C---:B---3--:R-:W-:Y:S08]  /*b1d0*/  HMMA.16816.F32 R60, R176.reuse, R148, R60 ;  /* 0x00000094b03c723c */ /* 0x048ff0000000183c */
[----:B------:R-:W-:Y:S01]  /*b1e0*/  HMMA.16816.F32 R64, R176, R150, R64 ;  /* 0x00000096b040723c */ /* 0x000fe20000001840 */
[----:B------:R-:W3:Y:S07]  /*b1f0*/  LDSM.16.M88.4 R148, [R219] ;  /* 0x00000000db94783b */ /* 0x000eee0000000200 */
[C---:B----4-:R-:W-:Y:S08]  /*b200*/  HMMA.16816.F32 R4, R184.reuse, R168, R4 ;  /* 0x000000a8b804723c */ /* 0x050ff00000001804 */
[C---:B------:R-:W-:Y:S01]  /*b210*/  HMMA.16816.F32 R8, R184.reuse, R170, R8 ;  /* 0x000000aab808723c */ /* 0x040fe20000001808 */
[----:B------:R-:W4:Y:S07]  /*b220*/  LDSM.16.M88.4 R168, [R217] ;  /* 0x00000000d9a8783b */ /* 0x000f2e0000000200 */
[C---:B-----5:R-:W-:Y:S08]  /*b230*/  HMMA.16816.F32 R12, R184.reuse, R180, R12 ;  /* 0x000000b4b80c723c */ /* 0x060ff0000000180c */
[C---:B------:R-:W-:Y:S01]  /*b240*/  HMMA.16816.F32 R16, R184.reuse, R182, R16 ;  /* 0x000000b6b810723c */ /* 0x040fe20000001810 */
[----:B------:R-:W5:Y:S07]  /*b250*/  LDSM.16.M88.4 R180, [R216] ;  /* 0x00000000d8b4783b */ /* 0x000f6e0000000200 */
        /* <DEDUP_REMOVED lines=13> */
[C---:B------:R-:W-:Y:S01]  /*b330*/  HMMA.16816.F32 R56, R184.reuse, R162, R56 ;  /* 0x000000a2b838723c */ /* 0x040fe20000001838 */
[----:B------:R-:W2:Y:S07]  /*b340*/  LDSM.16.M88.4 R160, [R231+0xc900] ;  /* 0x00c90000e7a0783b */ /* 0x000eae0000000200 */
        /* <DEDUP_REMOVED lines=8> */
[----:B------:R-:W-:Y:S07]  /*b3d0*/  LDSM.16.M88.4 R164, [R231+0xf900] ;  /* 0x00f90000e7a4783b */ /* 0x000fee0000000200 */
[C---:B----4-:R-:W-:Y:S08]  /*b3e0*/  HMMA.16816.F32 R20, R188.reuse, R168, R20 ;  /* 0x000000a8bc14723c */ /* 0x050ff00000001814 */
[C---:B------:R-:W-:Y:S01]  /*b3f0*/  HMMA.16816.F32 R24, R188.reuse, R170, R24 ;  /* 0x000000aabc18723c */ /* 0x040fe20000001818 */
[----:B------:R-:W-:Y:S07]  /*b400*/  LDSM.16.M88.4 R168, [R220+0x5000] ;  /* 0x00500000dca8783b */ /* 0x000fee0000000200 */
[C---:B-----5:R-:W-:Y:S08]  /*b410*/  HMMA.16816.F32 R28, R188.reuse, R180, R28 ;  /* 0x000000b4bc1c723c */ /* 0x060ff0000000181c */
[C---:B------:R-:W-:Y:S01]  /*b420*/  HMMA.16816.F32 R32, R188.reuse, R182, R32 ;  /* 0x000000b6bc20723c */ /* 0x040fe20000001820 */
[----:B------:R-:W-:Y:S07]  /*b430*/  LDSM.16.M88.4 R180, [R220+0x5800] ;  /* 0x00580000dcb4783b */ /* 0x000fee0000000200 */
[C---:B-1----:R-:W-:Y:S08]  /*b440*/  HMMA.16816.F32 R36, R188.reuse, R132, R36 ;  /* 0x00000084bc24723c */ /* 0x042ff00000001824 */
[C---:B------:R-:W-:Y:S01]  /*b450*/  HMMA.16816.F32 R40, R188.reuse, R134, R40 ;  /* 0x00000086bc28723c */ /* 0x040fe20000001828 */
[----:B------:R-:W1:Y:S07]  /*b460*/  LDSM.16.M88.4 R132, [R231+0xe100] ;  /* 0x00e10000e784783b */ /* 0x000e6e0000000200 */
        /* <DEDUP_REMOVED lines=18> */
[C---:B---3--:R-:W-:Y:S08]  /*b590*/  HMMA.16816.F32 R28, R196.reuse, R148, R28 ;  /* 0x00000094c41c723c */ /* 0x048ff0000000181c */
[C---:B------:R-:W-:Y:S01]  /*b5a0*/  HMMA.16816.F32 R32, R196.reuse, R150, R32 ;  /* 0x00000096c420723c */ /* 0x040fe20000001820 */
[----:B------:R-:W3:Y:S01]  /*b5b0*/  LDSM.16.M88.4 R148, [R220+0x7800] ;  /* 0x00780000dc94783b */ /* 0x000ee20000000200 */
[----:B------:R-:W-:Y:S04]  /*b5c0*/  DEPBAR.LE SB0, 0x0 ;  /* 0x000080000000791a */ /* 0x000fe80000000000 */
[----:B------:R-:W-:Y:S02]  /*b5d0*/  BAR.SYNC.DEFER_BLOCKING 0x0 ;  /* 0x0000000000007b1d */ /* 0x000fe40000010000 */
[C---:B-1----:R-:W-:Y:S08]  /*b5e0*/  HMMA.16816.F32 R36, R196.reuse, R132, R36 ;  /* 0x00000084c424723c */ /* 0x042ff00000001824 */
[C---:B------:R-:W-:Y:S08]  /*b5f0*/  HMMA.16816.F32 R40, R196.reuse, R134, R40 ;  /* 0x00000086c428723c */ /* 0x040ff00000001828 */
[C---:B----4-:R-:W-:Y:S08]  /*b600*/  HMMA.16816.F32 R44, R196.reuse, R152, R44 ;  /* 0x00000098c42c723c */ /* 0x050ff0000000182c */
[C---:B------:R-:W-:Y:S08]  /*b610*/  HMMA.16816.F32 R48, R196.reuse, R154, R48 ;  /* 0x0000009ac430723c */ /* 0x040ff00000001830 */
[C---:B-----5:R-:W-:Y:S08]  /*b620*/  HMMA.16816.F32 R52, R196.reuse, R156, R52 ;  /* 0x0000009cc434723c */ /* 0x060ff00000001834 */
[C---:B------:R-:W-:Y:S08]  /*b630*/  HMMA.16816.F32 R56, R196.reuse, R158, R56 ;  /* 0x0000009ec438723c */ /* 0x040ff00000001838 */
[C---:B------:R-:W-:Y:S08]  /*b640*/  HMMA.16816.F32 R60, R196.reuse, R164, R60 ;  /* 0x000000a4c43c723c */ /* 0x040ff0000000183c */
[----:B------:R-:W-:Y:S08]  /*b650*/  HMMA.16816.F32 R64, R196, R166, R64 ;  /* 0x000000a6c440723c */ /* 0x000ff00000001840 */
        /* <DEDUP_REMOVED lines=17> */
.L_x_2728:
        /* <DEDUP_REMOVED lines=81> */
[----:B------:R-:W-:Y:S02]  /*bc80*/  FFMA.FTZ R160, R11, c[0x0][0x2d0], -R161 ;  /* 0x0000b4000ba07a23 */ /* 0x000fe400000108a1 */
        /* <DEDUP_REMOVED lines=43> */
[----:B------:R-:W-:Y:S02]  /*bf40*/  FMUL.FTZ R71, R2, R71 ;  /* 0x0000004702477220 */ /* 0x000fe40000410000 */
[----:B------:R-:W-:Y:S01]  /*bf50*/  MUFU.EX2 R157, R157 ;  /* 0x0000009d009d7308 */ /* 0x000fe20000000800 */
        /* <DEDUP_REMOVED lines=28> */
[C---:B------:R-:W-:Y:S01]  /*c120*/  FMUL.FTZ R88, R3.reuse, R88 ;  /* 0x0000005803587220 */ /* 0x040fe20000410000 */
[----:B--2---:R-:W-:Y:S01]  /*c130*/  F2FP.PACK_AB R131, R160, R159 ;  /* 0x0000009fa083723e */ /* 0x004fe200000000ff */
[C---:B------:R-:W-:Y:S02]  /*c140*/  FMUL.FTZ R89, R3.reuse, R89 ;  /* 0x0000005903597220 */ /* 0x040fe40000410000 */
[C---:B------:R-:W-:Y:S02]  /*c150*/  FMUL.FTZ R90, R2.reuse, R90 ;  /* 0x0000005a025a7220 */ /* 0x040fe40000410000 */
[C---:B------:R-:W-:Y:S02]  /*c160*/  FMUL.FTZ R91, R2.reuse, R91 ;  /* 0x0000005b025b7220 */ /* 0x040fe40000410000 */
[----:B------:R-:W-:Y:S01]  /*c170*/  MUFU.EX2 R169, R169 ;  /* 0x000000a900a97308 */ /* 0x000fe20000000800 */
[C---:B------:R-:W-:Y:S05]  /*c180*/  HMMA.16816.F32 R4, R128.reuse, R144, R4 ;  /* 0x000000908004723c */ /* 0x040fea0000001804 */
        /* <DEDUP_REMOVED lines=14> */
[----:B------:R-:W-:Y:S01]  /*c270*/  FMUL.FTZ R99, R2, R99 ;  /* 0x0000006302637220 */ /* 0x000fe20000410000 */
[----:B------:R-:W-:Y:S01]  /*c280*/  MUFU.EX2 R180, R180 ;  /* 0x000000b400b47308 */ /* 0x000fe20000000800 */
[C---:B------:R-:W-:Y:S04]  /*c290*/  HMMA.16816.F32 R76, R128.reuse, R152, R76 ;  /* 0x00000098804c723c */ /* 0x040fe8000000184c */
[C---:B------:R-:W-:Y:S02]  /*c2a0*/  FMUL.FTZ R100, R3.reuse, R100 ;  /* 0x0000006403647220 */ /* 0x040fe40000410000 */
[C---:B------:R-:W-:Y:S02]  /*c2b0*/  FMUL.FTZ R101, R3.reuse, R101 ;  /* 0x0000006503657220 */ /* 0x040fe40000410000 */
[C---:B------:R-:W-:Y:S01]  /*c2c0*/  HMMA.16816.F32 R80, R128.reuse, R154, R80 ;  /* 0x0000009a8050723c */ /* 0x040fe20000001850 */
[----:B------:R-:W-:Y:S03]  /*c2d0*/  MUFU.EX2 R181, R181 ;  /* 0x000000b500b57308 */ /* 0x000fe60000000800 */
[--C-:B------:R-:W-:Y:S02]  /*c2e0*/  FFMA.FTZ R152, R12, c[0x0][0x2d0], -R162.reuse ;  /* 0x0000b4000c987a23 */ /* 0x100fe400000108a2 */
[----:B------:R-:W-:Y:S02]  /*c2f0*/  FMUL.FTZ R12, R3, R120 ;  /* 0x00000078030c7220 */ /* 0x000fe40000410000 */
        /* <DEDUP_REMOVED lines=16> */
[C---:B------:R-:W-:Y:S02]  /*c400*/  FMUL.FTZ R103, R2.reuse, R103 ;  /* 0x0000006702677220 */ /* 0x040fe40000410000 */
        /* <DEDUP_REMOVED lines=17> */
[C---:B------:R-:W-:Y:S03]  /*c520*/  FMUL.FTZ R109, R3.reuse, R109 ;  /* 0x0000006d036d7220 */ /* 0x040fe60000410000 */
[----:B------:R-:W3:Y:S01]  /*c530*/  MUFU.EX2 R164, R164 ;  /* 0x000000a400a47308 */ /* 0x000ee20000000800 */
[C---:B------:R-:W-:Y:S02]  /*c540*/  FMUL.FTZ R110, R2.reuse, R110 ;  /* 0x0000006e026e7220 */ /* 0x040fe40000410000 */
[C---:B------:R-:W-:Y:S02]  /*c550*/  FMUL.FTZ R111, R2.reuse, R111 ;  /* 0x0000006f026f7220 */ /* 0x040fe40000410000 */
[----:B------:R-:W-:Y:S01]  /*c560*/  FMUL.FTZ R16, R3, R116 ;  /* 0x0000007403107220 */ /* 0x000fe20000410000 */
[----:B----4-:R-:W-:Y:S01]  /*c570*/  F2FP.PACK_AB R116, R153, R152 ;  /* 0x000000989974723e */ /* 0x010fe200000000ff */
[----:B------:R-:W-:Y:S01]  /*c580*/  FMUL.FTZ R17, R3, R117 ;  /* 0x0000007503117220 */ /* 0x000fe20000410000 */
[----:B-----5:R-:W-:Y:S01]  /*c590*/  F2FP.PACK_AB R117, R155, R154 ;  /* 0x0000009a9b75723e */ /* 0x020fe200000000ff */
[C---:B------:R-:W-:Y:S01]  /*c5a0*/  FMUL.FTZ R18, R2.reuse, R118 ;  /* 0x0000007602127220 */ /* 0x040fe20000410000 */
[C---:B------:R-:W-:Y:S01]  /*c5b0*/  HMMA.16816.F32 R108, R128.reuse, R126, R108 ;  /* 0x0000007e806c723c */ /* 0x040fe2000000186c */
[----:B------:R-:W-:Y:S01]  /*c5c0*/  MUFU.EX2 R165, R165 ;  /* 0x000000a500a57308 */ /* 0x000fe20000000800 */
[----:B------:R-:W4:Y:S01]  /*c5d0*/  LDSM.16.MT88.4 R124, [R230+0x900] ;  /* 0x00090000e67c783b */ /* 0x000f220000004200 */
[C---:B------:R-:W-:Y:S02]  /*c5e0*/  FMUL.FTZ R19, R2.reuse, R119 ;  /* 0x0000007702137220 */ /* 0x040fe40000410000 */
        /* <DEDUP_REMOVED lines=334> */
.L_x_2726:
        /* <DEDUP_REMOVED lines=91> */
.L_x_2720:
        /* <DEDUP_REMOVED lines=113> */
[----:B---3--:R-:W2:Y:S03]  /*e790*/  @P1 LDG.E R3, [R14.64] ;  /* 0x0000000e0e031981 */ /* 0x008ea6000c1e1900 */
        /* <DEDUP_REMOVED lines=19> */
.L_x_2731:
[----:B-1----:R-:W-:Y:S01]  /*e8d0*/  LOP3.LUT R3, R8, 0xffffffe0, RZ, 0xc0, !PT ;  /* 0xffffffe008037812 */ /* 0x002fe200078ec0ff */
[----:B------:R-:W1:Y:S01]  /*e8e0*/  S2R R39, SR_CTAID.X ;  /* 0x0000000000277919 */ /* 0x000e620000002500 */
[----:B------:R-:W-:Y:S01]  /*e8f0*/  SHF.R.S32.HI R12, RZ, 0x1f, R10 ;  /* 0x0000001fff0c7819 */ /* 0x000fe2000001140a */
[----:B------:R-:W-:Y:S01]  /*e900*/  ULDC.64 UR4, c[0x0][0x490] ;  /* 0x0001240000047ab9 */ /* 0x000fe20000000a00 */
[C---:B------:R-:W-:Y:S01]  /*e910*/  LEA.HI R8, R5.reuse, R5, RZ, 0x1 ;  /* 0x0000000505087211 */ /* 0x040fe200078f08ff */
        /* <DEDUP_REMOVED lines=16> */
[----:B------:R-:W-:Y:S01]  /*ea20*/  LEA.HI R3, R2, R0, RZ, 0x3 ;  /* 0x0000000002037211 */ /* 0x000fe200078f18ff */
[----:B------:R-:W-:Y:S01]  /*ea30*/  UIMAD UR11, UR9, UR5, UR11 ;  /* 0x00000005090b72a4 */ /* 0x000fe2000f8e020b */
[----:B------:R-:W-:Y:S01]  /*ea40*/  IMAD R12, R12, 0x10, R9 ;  /* 0x000000100c0c7824 */ /* 0x000fe200078e0209 */
[----:B------:R-:W-:Y:S01]  /*ea50*/  ISETP.NE.AND P1, PT, R10, 0x1, PT ;  /* 0x000000010a00780c */ /* 0x000fe20003f25270 */
[----:B------:R-:W-:Y:S01]  /*ea60*/  USEL UR10, UR10, URZ, !UP1 ;  /* 0x0000003f0a0a7287 */ /* 0x000fe2000c800000 */
[----:B------:R-:W-:Y:S01]  /*ea70*/  LOP3.LUT R11, R3, 0xfffffff8, RZ, 0xc0, !PT ;  /* 0xfffffff8030b7812 */ /* 0x000fe200078ec0ff */
[--C-:B------:R-:W-:Y:S01]  /*ea80*/  IMAD R5, R8, 0x8, R12.reuse ;  /* 0x0000000808057824 */ /* 0x100fe200078e020c */
[----:B------:R-:W-:Y:S01]  /*ea90*/  ULDC.64 UR6, c[0x0][0x498] ;  /* 0x0001260000067ab9 */ /* 0x000fe20000000a00 */
[----:B------:R-:W-:Y:S01]  /*eaa0*/  SHF.R.S32.HI R3, RZ, 0x3, R3 ;  /* 0x00000003ff037819 */ /* 0x000fe20000011403 */
[----:B------:R-:W-:Y:S01]  /*eab0*/  UIADD3 UR21, UR21, UR11, URZ ;  /* 0x0000000b15157290 */ /* 0x000fe2000fffe03f */
[C---:B-1----:R-:W-:Y:S01]  /*eac0*/  IMAD R5, R39.reuse, 0x80, R5 ;  /* 0x0000008027057824 */ /* 0x042fe200078e0205 */
[----:B------:R-:W-:Y:S01]  /*ead0*/  USEL UR13, UR13, URZ, !UP1 ;  /* 0x0000003f0d0d7287 */ /* 0x000fe2000c800000 */
[----:B------:R-:W-:Y:S01]  /*eae0*/  IMAD R12, R39, 0x80, R12 ;  /* 0x00000080270c7824 */ /* 0x000fe200078e020c */
[----:B------:R-:W-:Y:S01]  /*eaf0*/  UIMAD UR11, UR10, UR6, URZ ;  /* 0x000000060a0b72a4 */ /* 0x000fe2000f8e023f */
[----:B------:R-:W-:Y:S01]  /*eb00*/  BSSY B0, `(.L_x_2732) ;  /* 0x0000067000007945 */ /* 0x000fe20003800000 */
[----:B------:R-:W-:Y:S01]  /*eb10*/  MOV R10, R5 ;  /* 0x00000005000a7202 */ /* 0x000fe20000000f00 */
[----:B------:R-:W-:Y:S01]  /*eb20*/  @P1 IMAD.HI.U32 R8, R5, c[0x0][0x4ec], RZ ;  /* 0x00013b0005081a27 */ /* 0x000fe200078e00ff */
[----:B------:R-:W-:-:S02]  /*eb30*/  UIMAD UR7, UR13, UR7, UR11 ;  /* 0x000000070d0772a4 */ /* 0x000fc4000f8e020b */
[----:B------:R-:W-:Y:S02]  /*eb40*/  UIMAD.WIDE.U32 UR20, UR13, UR6, UR20 ;  /* 0x000000060d1472a5 */ /* 0x000fe4000f8e0014 */
[----:B------:R-:W-:Y:S01]  /*eb50*/  @P1 SHF.R.U32.HI R10, RZ, c[0x0][0x4f0], R8 ;  /* 0x00013c00ff0a1a19 */ /* 0x000fe20000011608 */
[----:B------:R-:W-:Y:S02]  /*eb60*/  ULDC.64 UR4, c[0x0][0x3a0] ;  /* 0x0000e80000047ab9 */ /* 0x000fe40000000a00 */
[----:B------:R-:W-:Y:S01]  /*eb70*/  UIMAD.WIDE.U32 UR18, UR16, UR4, URZ ;  /* 0x00000004101272a5 */ /* 0x000fe2000f8e003f */
[--C-:B------:R-:W-:Y:S01]  /*eb80*/  SHF.R.S32.HI R8, RZ, 0x1f, R10.reuse ;  /* 0x0000001fff087819 */ /* 0x100fe2000001140a */
[----:B------:R-:W-:Y:S01]  /*eb90*/  IMAD.MOV R9, RZ, RZ, -R10 ;  /* 0x000000ffff097224 */ /* 0x000fe200078e0a0a */
[----:B------:R-:W-:Y:S01]  /*eba0*/  IADD3 R10, P0, R10, UR20, RZ ;  /* 0x000000140a0a7c10 */ /* 0x000fe2000ff1e0ff */
[----:B------:R-:W-:Y:S02]  /*ebb0*/  UIMAD UR4, UR17, UR4, URZ ;  /* 0x00000004110472a4 */ /* 0x000fe4000f8e023f */
[----:B------:R-:W-:Y:S01]  /*ebc0*/  IMAD R9, R9, c[0x0][0x4e8], R5 ;  /* 0x00013a0009097a24 */ /* 0x000fe200078e0205 */
[----:B------:R-:W-:Y:S01]  /*ebd0*/  LEA.HI R5, R2, R0, RZ, 0x6 ;  /* 0x0000000002057211 */ /* 0x000fe200078f30ff */
[----:B------:R-:W-:Y:S01]  /*ebe0*/  IMAD.U32 R2, RZ, RZ, UR7 ;  /* 0x00000007ff027e24 */ /* 0x000fe2000f8e00ff */
[----:B------:R-:W-:Y:S01]  /*ebf0*/  UIMAD UR16, UR16, UR5, UR4 ;  /* 0x00000005101072a4 */ /* 0x000fe2000f8e0204 */
[----:B------:R-:W-:Y:S01]  /*ec00*/  IMAD.IADD R0, R0, 0x1, -R11 ;  /* 0x0000000100007824 */ /* 0x000fe200078e0a0b */
[----:B------:R-:W-:Y:S01]  /*ec10*/  SHF.R.S32.HI R13, RZ, 0x1f, R9 ;  /* 0x0000001fff0d7819 */ /* 0x000fe20000011409 */
[----:B------:R-:W-:Y:S01]  /*ec20*/  ULDC.64 UR4, c[0x0][0x3e8] ;  /* 0x0000fa0000047ab9 */ /* 0x000fe20000000a00 */
[----:B------:R-:W-:Y:S01]  /*ec30*/  IADD3.X R11, R8, UR21, R2, P0, !PT ;  /* 0x00000015080b7c10 */ /* 0x000fe200087fe402 */
[C---:B------:R-:W-:Y:S01]  /*ec40*/  IMAD R15, R0.reuse, 0x20, R3 ;  /* 0x00000020000f7824 */ /* 0x040fe200078e0203 */
[----:B------:R-:W-:Y:S01]  /*ec50*/  UIADD3 UR17, UR19, UR16, URZ ;  /* 0x0000001013117290 */ /* 0x000fe2000fffe03f */
[----:B------:R-:W-:Y:S01]  /*ec60*/  IMAD R2, R13, c[0x0][0x488], RZ ;  /* 0x000122000d027a24 */ /* 0x000fe200078e02ff */
[----:B------:R-:W-:Y:S01]  /*ec70*/  UIMAD UR8, UR8, UR4, URZ ;  /* 0x00000004080872a4 */ /* 0x000fe2000f8e023f */
[----:B------:R-:W-:Y:S01]  /*ec80*/  IMAD.WIDE.U32 R10, R9, c[0x0][0x488], R10 ;  /* 0x00012200090a7a25 */ /* 0x000fe200078e000a */
[----:B------:R-:W-:Y:S01]  /*ec90*/  UMOV UR16, UR18 ;  /* 0x0000001200107c82 */ /* 0x000fe20008000000 */
[----:B------:R-:W-:Y:S01]  /*eca0*/  SHF.L.U32 R0, R0, 0x3, RZ ;  /* 0x0000000300007819 */ /* 0x000fe200000006ff */
[----:B------:R-:W-:Y:S01]  /*ecb0*/  UIMAD UR8, UR9, UR5, UR8 ;  /* 0x00000005090872a4 */ /* 0x000fe2000f8e0208 */
[----:B------:R-:W-:Y:S01]  /*ecc0*/  IMAD.SHL.U32 R13, R3, 0x40, RZ ;  /* 0x00000040030d7824 */ /* 0x000fe200078e00ff */
[C---:B------:R-:W-:Y:S01]  /*ecd0*/  LEA R8, P0, R10.reuse, c[0x0][0x450], 0x2 ;  /* 0x000114000a087a11 */ /* 0x040fe200078010ff */
[----:B------:R-:W-:Y:S01]  /*ece0*/  IMAD R9, R9, c[0x0][0x48c], R2 ;  /* 0x0001230009097a24 */ /* 0x000fe200078e0202 */
[----:B------:R-:W-:Y:S01]  /*ecf0*/  UIMAD.WIDE.U32 UR16, UR9, UR4, UR16 ;  /* 0x00000004091072a5 */ /* 0x000fe2000f8e0010 */
[----:B------:R-:W-:Y:S01]  /*ed00*/  IMAD R15, R39, 0x80, R15 ;  /* 0x00000080270f7824 */ /* 0x000fe200078e020f */
[----:B------:R-:W-:Y:S01]  /*ed10*/  LOP3.LUT R13, R13, 0x1c0, RZ, 0xc0, !PT ;  /* 0x000001c00d0d7812 */ /* 0x000fe200078ec0ff */
[----:B------:R-:W-:Y:S01]  /*ed20*/  IMAD.IADD R9, R11, 0x1, R9 ;  /* 0x000000010b097824 */ /* 0x000fe200078e0209 */
[----:B------:R-:W-:Y:S01]  /*ed30*/  ULDC.64 UR4, c[0x0][0x3f0] ;  /* 0x0000fc0000047ab9 */ /* 0x000fe20000000a00 */
[----:B------:R-:W-:Y:S01]  /*ed40*/  @P1 IMAD.HI.U32 R16, R15, c[0x0][0x4ec], RZ ;  /* 0x00013b000f101a27 */ /* 0x000fe200078e00ff */
[----:B------:R-:W-:Y:S01]  /*ed50*/  LOP3.LUT R2, R13, 0x38, R0, 0xf8, !PT ;  /* 0x000000380d027812 */ /* 0x000fe200078ef800 */
[----:B------:R-:W-:Y:S01]  /*ed60*/  UIADD3 UR9, UR17, UR8, URZ ;  /* 0x0000000811097290 */ /* 0x000fe2000fffe03f */
[----:B------:R-:W-:Y:S01]  /*ed70*/  SHF.R.U32.HI R13, RZ, 0x3, R13 ;  /* 0x00000003ff0d7819 */ /* 0x000fe2000001160d */
[----:B------:R-:W-:Y:S01]  /*ed80*/  IMAD.MOV.U32 R14, RZ, RZ, R15 ;  /* 0x000000ffff0e7224 */ /* 0x000fe200078e000f */
[----:B------:R-:W-:Y:S01]  /*ed90*/  @P1 SHF.R.U32.HI R14, RZ, c[0x0][0x4f0], R16 ;  /* 0x00013c00ff0e1a19 */ /* 0x000fe20000011610 */
[----:B------:R-:W-:Y:S01]  /*eda0*/  UIMAD UR10, UR10, UR4, URZ ;  /* 0x000000040a0a72a4 */ /* 0x000fe2000f8e023f */
[----:B------:R-:W-:Y:S01]  /*edb0*/  LEA.HI.X R9, R10, c[0x0][0x454], R9, 0x2, P0 ;  /* 0x000115000a097a11 */ /* 0x000fe200000f1409 */
[----:B------:R-:W-:Y:S01]  /*edc0*/  UMOV UR8, UR16 ;  /* 0x0000001000087c82 */ /* 0x000fe20008000000 */
[----:B------:R-:W-:Y:S01]  /*edd0*/  LOP3.LUT R13, R2, R13, RZ, 0x3c, !PT ;  /* 0x0000000d020d7212 */ /* 0x000fe200078e3cff */
[--C-:B------:R-:W-:Y:S01]  /*ede0*/  IMAD.MOV R18, RZ, RZ, -R14.reuse ;  /* 0x000000ffff127224 */ /* 0x100fe200078e0a0e */
[----:B------:R-:W-:Y:S01]  /*edf0*/  SHF.R.S32.HI R2, RZ, 0x1f, R14 ;  /* 0x0000001fff027819 */ /* 0x000fe2000001140e */
[----:B------:R-:W-:Y:S01]  /*ee00*/  SHFL.IDX PT, R10, R8, RZ, 0x1c1f ;  /* 0x001c1fff080a7589 */ /* 0x000fe200000e0000 */
[----:B------:R-:W-:Y:S01]  /*ee10*/  UIMAD UR5, UR13, UR5, UR10 ;  /* 0x000000050d0572a4 */ /* 0x000fe2000f8e020a */
[----:B------:R-:W-:Y:S01]  /*ee20*/  IMAD R18, R18, c[0x0][0x4e8], R15 ;  /* 0x00013a0012127a24 */ /* 0x000fe200078e020f */
[----:B------:R-:W-:Y:S01]  /*ee30*/  UIMAD.WIDE.U32 UR8, UR13, UR4, UR8 ;  /* 0x000000040d0872a5 */ /* 0x000fe2000f8e0008 */
[----:B------:R-:W1:Y:S01]  /*ee40*/  SHFL.IDX PT, R11, R9, RZ, 0x1c1f ;  /* 0x001c1fff090b7589 */ /* 0x000e6200000e0000 */
[----:B------:R-:W-:Y:S01]  /*ee50*/  IMAD R15, R2, c[0x0][0x3e0], RZ ;  /* 0x0000f800020f7a24 */ /* 0x000fe200078e02ff */
[----:B------:R-:W-:Y:S01]  /*ee60*/  IADD3 R36, R0, 0x40, RZ ;  /* 0x0000004000247810 */ /* 0x000fe20007ffe0ff */
[----:B------:R-:W-:Y:S01]  /*ee70*/  UIADD3 UR5, UR9, UR5, URZ ;  /* 0x0000000509057290 */ /* 0x000fe2000fffe03f */
[----:B------:R-:W-:Y:S01]  /*ee80*/  SHFL.IDX PT, R8, R8, 0x1, 0x1c1f ;  /* 0x003c1f0008087f89 */ /* 0x000fe200000e0000 */
[----:B-----5:R-:W-:Y:S01]  /*ee90*/  IMAD R2, R4, c[0x0][0x4e8], RZ ;  /* 0x00013a0004027a24 */ /* 0x020fe200078e02ff */
[C---:B------:R-:W-:Y:S01]  /*eea0*/  IADD3 R4, R12.reuse, 0x8, RZ ;  /* 0x000000080c047810 */ /* 0x040fe20007ffe0ff */
[----:B------:R-:W-:Y:S01]  /*eeb0*/  IMAD.U32 R16, RZ, RZ, UR8 ;  /* 0x00000008ff107e24 */ /* 0x000fe2000f8e00ff */
[----:B------:R-:W2:Y:S01]  /*eec0*/  SHFL.IDX PT, R9, R9, 0x1, 0x1c1f ;  /* 0x003c1f0009097f89 */ /* 0x000ea200000e0000 */
[----:B------:R-:W-:Y:S01]  /*eed0*/  MOV R17, UR9 ;  /* 0x0000000900117c02 */ /* 0x000fe20008000f00 */
[----:B------:R-:W-:Y:S01]  /*eee0*/  IMAD.U32 R17, RZ, RZ, UR5 ;  /* 0x00000005ff117e24 */ /* 0x000fe2000f8e00ff */
[-C--:B------:R-:W-:Y:S01]  /*eef0*/  ISETP.GE.OR P0, PT, R12, R2.reuse, P2 ;  /* 0x000000020c00720c */ /* 0x080fe20001706670 */
[----:B------:R-:W-:Y:S01]  /*ef00*/  IMAD.SHL.U32 R5, R5, 0x8, RZ ;  /* 0x0000000805057824 */ /* 0x000fe200078e00ff */
[----:B------:R-:W-:Y:S01]  /*ef10*/  ISETP.GE.OR P2, PT, R4, R2, P2 ;  /* 0x000000020400720c */ /* 0x000fe20001746670 */
[----:B------:R-:W-:Y:S01]  /*ef20*/  IMAD.WIDE.U32 R16, R14, c[0x0][0x3e0], R16 ;  /* 0x0000f8000e107a25 */ /* 0x000fe200078e0010 */
[----:B------:R-:W-:-:S02]  /*ef30*/  SHF.R.S32.HI R12, RZ, 0x1f, R18 ;  /* 0x0000001fff0c7819 */ /* 0x000fc40000011412 */
[----:B------:R-:W-:Y:S01]  /*ef40*/  LOP3.LUT R5, R13, 0x7ffffe00, R5, 0xf8, !PT ;  /* 0x7ffffe000d057812 */ /* 0x000fe200078ef805 */
[----:B------:R-:W-:Y:S01]  /*ef50*/  IMAD R15, R14, c[0x0][0x3e4], R15 ;  /* 0x0000f9000e0f7a24 */ /* 0x000fe200078e020f */
[----:B------:R-:W-:Y:S01]  /*ef60*/  MOV R14, R16 ;  /* 0x00000010000e7202 */ /* 0x000fe20000000f00 */
[----:B------:R-:W-:Y:S02]  /*ef70*/  IMAD R12, R12, c[0x0][0x3d8], RZ ;  /* 0x0000f6000c0c7a24 */ /* 0x000fe400078e02ff */
[----:B------:R-:W-:Y:S02]  /*ef80*/  IMAD.IADD R15, R17, 0x1, R15 ;  /* 0x00000001110f7824 */ /* 0x000fe400078e020f */
[----:B------:R-:W-:Y:S01]  /*ef90*/  IMAD.SHL.U32 R16, R5, 0x2, RZ ;  /* 0x0000000205107824 */ /* 0x000fe200078e00ff */
[----:B-1----:R1:W-:Y:S01]  /*efa0*/  @!P0 ST.E [R10.64], R6 ;  /* 0x000000060a008985 */ /* 0x0023e2000c10190e */
[C---:B------:R-:W-:Y:S02]  /*efb0*/  IMAD R17, R18.reuse, c[0x0][0x3dc], R12 ;  /* 0x0000f70012117a24 */ /* 0x040fe400078e020c */
[----:B------:R-:W-:Y:S01]  /*efc0*/  IMAD.WIDE.U32 R18, R18, c[0x0][0x3d8], R14 ;  /* 0x0000f60012127a25 */ /* 0x000fe200078e000e */
[----:B--2---:R1:W-:Y:S03]  /*efd0*/  @!P2 ST.E [R8.64], R7 ;  /* 0x000000070800a985 */ /* 0x0043e6000c10190e */
[----:B------:R-:W-:Y:S01]  /*efe0*/  IMAD.IADD R17, R19, 0x1, R17 ;  /* 0x0000000113117824 */ /* 0x000fe200078e0211 */
[C---:B------:R-:W-:Y:S01]  /*eff0*/  LEA R38, P0, R18.reuse, c[0x0][0x380], 0x1 ;  /* 0x0000e00012267a11 */ /* 0x040fe200078008ff */
        /* <DEDUP_REMOVED lines=23> */
.L_x_2733:
[----:B------:R-:W-:Y:S05]  /*f170*/  BSYNC B0 ;  /* 0x0000000000007941 */ /* 0x000fea0003800000 */
.L_x_2732:
        /* <DEDUP_REMOVED lines=15> */
.L_x_2735:
[----:B------:R-:W-:Y:S05]  /*f270*/  BSYNC B0 ;  /* 0x0000000000007941 */ /* 0x000fea0003800000 */
.L_x_2734:
        /* <DEDUP_REMOVED lines=15> */
.L_x_2737:
[----:B------:R-:W-:Y:S05]  /*f370*/  BSYNC B0 ;  /* 0x0000000000007941 */ /* 0x000fea0003800000 */
.L_x_2736:
        /* <DEDUP_REMOVED lines=16> */
.L_x_2730:
        /* <DEDUP_REMOVED lines=31> */
.L_x_2738:
        /* <DEDUP_REMOVED lines=43> */
.L_x_2740:
[----:B------:R-:W-:Y:S05]  /*f920*/  BSYNC B0 ;  /* 0x0000000000007941 */ /* 0x000fea0003800000 */
.L_x_2739:
        /* <DEDUP_REMOVED lines=63> */
.L_x_2742:
[----:B------:R-:W-:Y:S05]  /*fd20*/  BSYNC B0 ;  /* 0x0000000000007941 */ /* 0x000fea0003800000 */
.L_x_2741:
        /* <DEDUP_REMOVED lines=15> */
.L_x_2744:
[----:B------:R-:W-:Y:S05]  /*fe20*/  BSYNC B0 ;  /* 0x0000000000007941 */ /* 0x000fea0003800000 */
.L_x_2743:
        /* <DEDUP_REMOVED lines=15> */
.L_x_2746:
[----:B------:R-:W-:Y:S05]  /*ff20*/  BSYNC B0 ;  /* 0x0000000000007941 */ /* 0x000fea0003800000 */
.L_x_2745:
        /* <DEDUP_REMOVED lines=16> */
.L_x_2747:
        /* <DEDUP_REMOVED lines=13> */
.L_x_4367:


//--------------------- .text._ZN7cutlass13device_kernelIN5flash19enable_sm80_to_sm89INS1_16FlashAttnFwdSm80INS1_25CollectiveMainloopFwdSm80ILi8ELi1ELb1EN4cute5tupleIJNS5_1CILi128EEES8_S8_EEELi128ENS_6half_tEfNS_4arch4Sm80ELb1ELb0ELb0ELb1ELb1ELb1ELb1ELb0EEENS1_21CollectiveEpilogueFwdIS9_NS6_IJNS7_ILi1EEESF_SF_EEESA_SC_Li256ELb1ELb1ELb0ELb0EEENS1_19SingleTileSchedulerILb1ELb0ELb1ELi128EEEEEEEEEvNT_6ParamsE --------------------------
	.section	.text._ZN7cutlass13device_kernelIN5flash19enable_sm80_to_sm89INS1_16FlashAttnFwdSm80INS1_25CollectiveMainloopFwdSm80ILi8ELi1ELb1EN4cute5tupleIJNS5_1CILi128EEES8_S8_EEELi128ENS_6half_tEfNS_4arch4Sm80ELb1ELb0ELb0ELb1ELb1ELb1ELb1ELb0EEENS1_21CollectiveEpilogueFwdIS9_NS6_IJNS7_ILi1EEESF_SF_EEESA_SC_Li256ELb1ELb1ELb0ELb0EEENS1_19SingleTileSchedulerILb1ELb0ELb1ELi128EEEEEEEEEvNT_6ParamsE,"ax",@progbits
	.sectioninfo	@"SHI_REGISTERS=255"
	.align	128
.text._ZN7cutlass13device_kernelIN5flash19enable_sm80_to_sm89INS1_16FlashAttnFwdSm80INS1_25CollectiveMainloopFwdSm80ILi8ELi1ELb1EN4cute5tupleIJNS5_1CILi128EEES8_S8_EEELi128ENS_6half_tEfNS_4arch4Sm80ELb1ELb0ELb0ELb1ELb1ELb1ELb1ELb0EEENS1_21CollectiveEpilogueFwdIS9_NS6_IJNS7_ILi1EEESF_SF_EEESA_SC_Li256ELb1ELb1ELb0ELb0EEENS1_19SingleTileSchedulerILb1ELb0ELb1ELi128EEEEEEEEEvNT_6ParamsE:
        .type           _ZN7cutlass13device_kernelIN5flash19enable_sm80_to_sm89INS1_16FlashAttnFwdSm80INS1_25CollectiveMainloopFwdSm80ILi8ELi1ELb1EN4cute5tupleIJNS5_1CILi128EEES8_S8_EEELi128ENS_6half_tEfNS_4arch4Sm80ELb1ELb0ELb0ELb1ELb1ELb1ELb1ELb0EEENS1_21CollectiveEpilogueFwdIS9_NS6_IJNS7_ILi1EEESF_SF_EEESA_SC_Li256ELb1ELb1ELb0ELb0EEENS1_19SingleTileSchedulerILb1ELb0ELb1ELi128EEEEEEEEEvNT_6ParamsE,@function
        .size           _ZN7cutlass13device_kernelIN5flash19enable_sm80_to_sm89INS1_16FlashAttnFwdSm80INS1_25CollectiveMainloopFwdSm80ILi8ELi1ELb1EN4cute5tupleIJNS5_1CILi128EEES8_S8_EEELi128ENS_6half_tEfNS_4arch4Sm80ELb1ELb0ELb0ELb1ELb1ELb1ELb1ELb0EEENS1_21CollectiveEpilogueFwdIS9_NS6_IJNS7_ILi1EEESF_SF_EEESA_SC_Li256ELb1ELb1ELb0ELb0EEENS1_19SingleTileSchedulerILb1ELb0ELb1ELi128EEEEEEEEEvNT_6ParamsE,(.L_x_4368 - _ZN7cutlass13device_kernelIN5flash19enable_sm80_to_sm89INS1_16FlashAttnFwdSm80INS1_25CollectiveMainloopFwdSm80ILi8ELi1ELb1EN4cute5tupleIJNS5_1CILi128EEES8_S8_EEELi128ENS_6half_tEfNS_4arch4Sm80ELb1ELb0ELb0ELb1ELb1ELb1ELb1ELb0EEENS1_21CollectiveEpilogueFwdIS9_NS6_IJNS7_ILi1EEESF_SF_EEESA_SC_Li256ELb1ELb1ELb0ELb0EEENS1_19SingleTileSchedulerILb1ELb0ELb1ELi128EEEEEEEEEvNT_6ParamsE)
        .other          _ZN7cutlass13device_kernelIN5flash19enable_sm80_to_sm89INS1_16FlashAttnFwdSm80INS1_25CollectiveMainloopFwdSm80ILi8ELi1ELb1EN4cute5tupleIJNS5_1CILi128EEES8_S8_EEELi128ENS_6half_tEfNS_4arch4Sm80ELb1ELb0ELb0ELb1ELb1ELb1ELb1ELb0EEENS1_21CollectiveEpilogueFwdIS9_NS6_IJNS7_ILi1EEESF_SF_EEESA_SC_Li256ELb1ELb1ELb0ELb0EEENS1_19SingleTileSchedulerILb1ELb0ELb1ELi128EEEEEEEEEvNT_6ParamsE,@"STO_CUDA_ENTRY STV_DEFAULT"
_ZN7cutlass13device_kernelIN5flash19enable_sm80_to_sm89INS1_16FlashAttnFwdSm80INS1_25CollectiveMainloopFwdSm80ILi8ELi1ELb1EN4cute5tupleIJNS5_1CILi128EEES8_S8_EEELi128ENS_6half_tEfNS_4arch4Sm80ELb1ELb0ELb0ELb1ELb1ELb1ELb1ELb0EEENS1_21CollectiveEpilogueFwdIS9_NS6_IJNS7_ILi1EEESF_SF_EEESA_SC_Li256ELb1ELb1ELb0ELb0EEENS1_19SingleTileSchedulerILb1ELb0ELb1ELi128EEEEEEEEEvNT_6ParamsE:
        /* <DEDUP_REMOVED lines=21> */
.L_x_2749:
        /* <DEDUP_REMOVED lines=13> */
.L_x_2751:
[----:B------:R-:W-:Y:S02]  /*0220*/  ULDC UR5, c[0x0][0x54c] ;  /* 0x0001530000057ab9 */ /* 0x000fe40000000800 */
.L_x_2750:
[----:B------:R-:W-:Y:S02]  /*0230*/  ULDC UR4, c[0x0][0x548] ;  /* 0x0001520000047ab9 */ /* 0x000fe40000000800 */
[----:B------:R-:W-:-:S02]  /*0240*/  USHF.L.U32 UR14, UR14, 0x7, URZ ;  /* 0x000000070e0e7899 */ /* 0x000fc4000800063f */
[----:B------:R-:W-:-:S04]  /*0250*/  UIMAD UR4, UR5, UR4, URZ ;  /* 0x00000004050472a4 */ /* 0x000fc8000f8e023f */
[----:B------:R-:W-:-:S04]  /*0260*/  UISETP.GE.AND UP0, UPT, UR14, UR4, UPT ;  /* 0x000000040e00728c */ /* 0x000fc8000bf06270 */
[----:B------:R-:W-:Y:S01]  /*0270*/  USEL UR21, UR21, 0xffffffff, !UP0 ;  /* 0xffffffff15157887 */ /* 0x000fe2000c000000 */
[----:B------:R-:W-:Y:S05]  /*0280*/  BRA `(.L_x_2752) ;  /* 0x000001b000007947 */ /* 0x000fea0003800000 */
.L_x_2748:
        /* <DEDUP_REMOVED lines=8> */
.L_x_2753:
        /* <DEDUP_REMOVED lines=13> */
.L_x_2755:
[----:B------:R-:W-:Y:S02]  /*03e0*/  ULDC UR5, c[0x0][0x54c] ;  /* 0x0001530000057ab9 */ /* 0x000fe40000000800 */
.L_x_2754:
[----:B------:R-:W-:Y:S02]  /*03f0*/  ULDC UR4, c[0x0][0x548] ;  /* 0x0001520000047ab9 */ /* 0x000fe40000000800 */
[----:B------:R-:W-:-:S02]  /*0400*/  USHF.L.U32 UR14, UR14, 0x7, URZ ;  /* 0x000000070e0e7899 */ /* 0x000fc4000800063f */
[----:B------:R-:W-:-:S04]  /*0410*/  UIMAD UR4, UR5, UR4, URZ ;  /* 0x00000004050472a4 */ /* 0x000fc8000f8e023f */
[----:B------:R-:W-:-:S04]  /*0420*/  UISETP.GE.AND UP0, UPT, UR14, UR4, UPT ;  /* 0x000000040e00728c */ /* 0x000fc8000bf06270 */
[----:B------:R-:W-:-:S06]  /*0430*/  USEL UR21, UR21, 0xffffffff, !UP0 ;  /* 0xffffffff15157887 */ /* 0x000fcc000c000000 */
.L_x_2752:
        /* <DEDUP_REMOVED lines=36> */
[----:B------:R-:W-:Y:S01]  /*0680*/  MOV R86, RZ ;  /* 0x000000ff00567202 */ /* 0x000fe20000000f00 */
[----:B------:R-:W-:Y:S02]  /*0690*/  IMAD.MOV.U32 R0, RZ, RZ, RZ ;  /* 0x000000ffff007224 */ /* 0x000fe400078e00ff */
[----:B------:R-:W-:Y:S01]  /*06a0*/  IMAD.U32 R8, RZ, RZ, UR8 ;  /* 0x00000008ff087e24 */ /* 0x000fe2000f8e00ff */
[----:B------:R-:W-:Y:S01]  /*06b0*/  MOV R9, UR9 ;  /* 0x0000000900097c02 */ /* 0x000fe20008000f00 */
[----:B------:R-:W-:Y:S01]  /*06c0*/  IMAD.U32 R6, RZ, RZ, UR4 ;  /* 0x00000004ff067e24 */ /* 0x000fe2000f8e00ff */
[----:B------:R-:W-:-:S03]  /*06d0*/  MOV R7, UR5 ;  /* 0x0000000500077c02 */ /* 0x000fc60008000f00 */
[----:B------:R4:W5:Y:S04]  /*06e0*/  @P4 LDG.E R86, [R8.64] ;  /* 0x0000001608564981 */ /* 0x000968000c1e1900 */
[----:B------:R4:W5:Y:S04]  /*06f0*/  @P1 LDG.E R0, [R6.64] ;  /* 0x0000001606001981 */ /* 0x000968000c1e1900 */
        /* <DEDUP_REMOVED lines=8> */
[----:B------:R-:W-:-:S02]  /*0780*/  ULDC UR18, c[0x0][0x228] ;  /* 0x00008a0000127ab9 */ /* 0x000fc40000000800 */
        /* <DEDUP_REMOVED lines=11> */
.L_x_2756:
        /* <DEDUP_REMOVED lines=10> */
.L_x_2757:
[----:B------:R-:W-:Y:S05]  /*08e0*/  @!P4 BRA `(.L_x_2758) ;  /* 0x000000500000c947 */ /* 0x000fea0003800000 */
[----:B-1----:R1:W2:Y:S04]  /*08f0*/  LDG.E R2, [R8.64] ;  /* 0x0000001608027981 */ /* 0x0022a8000c1e1900 */
[----:B-1--4-:R-:W4:Y:S01]  /*0900*/  LDG.E R8, [R8.64+0x4] ;  /* 0x0000041608087981 */ /* 0x012f22000c1e1900 */
[----:B--2---:R-:W1:Y:S08]  /*0910*/  R2UR UR19, R2 ;  /* 0x00000000021373c2 */ /* 0x004e7000000e0000 */
[----:B----4-:R-:W1:Y:S02]  /*0920*/  R2UR UR4, R8 ;  /* 0x00000000080473c2 */ /* 0x010e6400000e0000 */
[----:B-1----:R-:W-:-:S06]  /*0930*/  UIADD3 UR19, -UR19, UR4, URZ ;  /* 0x0000000413137290 */ /* 0x002fcc000fffe13f */
.L_x_2758:
        /* <DEDUP_REMOVED lines=11> */
[----:B------:R-:W-:Y:S02]  /*09f0*/  ULDC UR6, c[0x0][0x2c4] ;  /* 0x0000b10000067ab9 */ /* 0x000fe40000000800 */
[----:B------:R-:W-:Y:S02]  /*0a00*/  UISETP.NE.AND UP2, UPT, UR6, 0x1, UPT ;  /* 0x000000010600788c */ /* 0x000fe4000bf45270 */
[----:B------:R-:W-:Y:S02]  /*0a10*/  UIADD3 UR6, -UR16, UR19, URZ ;  /* 0x0000001310067290 */ /* 0x000fe4000fffe13f */
[----:B------:R-:W-:-:S07]  /*0a20*/  UMOV UR15, UR19 ;  /* 0x00000013000f7c82 */ /* 0x000fce0008000000 */
[----:B------:R-:W-:Y:S01]  /*0a30*/  @UP2 UIADD3 UR24, UR14, 0x7f, URZ ;  /* 0x0000007f0e182890 */ /* 0x000fe2000fffe03f */
[----:B--2---:R-:W1:Y:S08]  /*0a40*/  @P1 R2UR UR4, R2 ;  /* 0x00000000020413c2 */ /* 0x004e7000000e0000 */
[----:B----4-:R-:W1:Y:S02]  /*0a50*/  @P1 R2UR UR5, R6 ;  /* 0x00000000060513c2 */ /* 0x010e6400000e0000 */
[----:B-1----:R-:W-:-:S03]  /*0a60*/  @UP3 UIADD3 UR18, -UR4, UR5, URZ ;  /* 0x0000000504123290 */ /* 0x002fc6000fffe13f */
[----:B------:R-:W-:Y:S02]  /*0a70*/  ULDC.64 UR4, c[0x0][0x2c8] ;  /* 0x0000b20000047ab9 */ /* 0x000fe40000000a00 */
[----:B------:R-:W-:Y:S01]  /*0a80*/  UIMAD.WIDE.U32 UR24, UR24, UR4, URZ ;  /* 0x00000004181872a5 */ /* 0x000fe2000f8e003f */
[----:B---3--:R1:W2:Y:S01]  /*0a90*/  @P0 R2UR UR15, R4 ;  /* 0x00000000040f03c2 */ /* 0x0082a200000e0000 */
[----:B------:R-:W-:Y:S02]  /*0aa0*/  UIADD3 UR11, UR6, UR18, URZ ;  /* 0x00000012060b7290 */ /* 0x000fe4000fffe03f */
[----:B------:R-:W-:Y:S02]  /*0ab0*/  UIADD3 UR4, UR14, 0x7f, URZ ;  /* 0x0000007f0e047890 */ /* 0x000fe4000fffe03f */
[----:B------:R-:W-:Y:S02]  /*0ac0*/  UIADD3 UR9, UR11, 0x80, -UR20 ;  /* 0x000000800b097890 */ /* 0x000fe4000fffe814 */
[----:B------:R-:W-:-:S02]  /*0ad0*/  @UP2 USHF.R.U32.HI UR4, URZ, UR5, UR25 ;  /* 0x000000053f042299 */ /* 0x000fc40008011619 */
[----:B------:R-:W-:Y:S02]  /*0ae0*/  UIADD3 UR10, UR11, 0x7f, URZ ;  /* 0x0000007f0b0a7890 */ /* 0x000fe4000fffe03f */
[----:B------:R-:W-:Y:S02]  /*0af0*/  UIADD3 UR5, UR9, UR4, URZ ;  /* 0x0000000409057290 */ /* 0x000fe4000fffe03f */
[----:B------:R-:W-:Y:S02]  /*0b00*/  USHF.R.S32.HI UR8, URZ, 0x1f, UR10 ;  /* 0x0000001f3f087899 */ /* 0x000fe4000801140a */
[----:B------:R-:W-:Y:S02]  /*0b10*/  USHF.R.S32.HI UR4, URZ, 0x1f, UR5 ;  /* 0x0000001f3f047899 */ /* 0x000fe40008011405 */
[----:B------:R-:W-:Y:S02]  /*0b20*/  ULEA.HI UR10, UR8, UR10, URZ, 0x7 ;  /* 0x0000000a080a7291 */ /* 0x000fe4000f8f383f */
[----:B------:R-:W-:-:S02]  /*0b30*/  ULEA.HI UR4, UR4, UR5, URZ, 0x7 ;  /* 0x0000000504047291 */ /* 0x000fc4000f8f383f */
[----:B------:R-:W-:Y:S02]  /*0b40*/  USHF.R.S32.HI UR10, URZ, 0x7, UR10 ;  /* 0x000000073f0a7899 */ /* 0x000fe4000801140a */
        /* <DEDUP_REMOVED lines=56> */
[----:B------:R-:W-:Y:S01]  /*0ed0*/  IMAD.WIDE.U32 R6, R154, c[0x0][0x238], R10 ;  /* 0x00008e009a067a25 */ /* 0x000fe200078e000a */
[----:B------:R-:W-:Y:S01]  /*0ee0*/  USHF.R.S32.HI UR5, URZ, 0x1f, UR25 ;  /* 0x0000001f3f057899 */ /* 0x000fe20008011419 */
[C---:B------:R-:W-:Y:S01]  /*0ef0*/  IADD3 R137, R10.reuse, 0x40, RZ ;  /* 0x000000400a897810 */ /* 0x040fe20007ffe0ff */
[----:B------:R-:W-:Y:S01]  /*0f00*/  USHF.R.S32.HI UR28, URZ, 0x1f, UR15 ;  /* 0x0000001f3f1c7899 */ /* 0x000fe2000801140f */
[----:B------:R-:W-:Y:S01]  /*0f10*/  IMAD.IADD R7, R7, 0x1, R0 ;  /* 0x0000000107077824 */ /* 0x000fe200078e0200 */
[----:B------:R-:W-:Y:S01]  /*0f20*/  ISETP.GE.AND P6, PT, R10, c[0x0][0x1d4], PT ;  /* 0x000075000a007a0c */ /* 0x000fe20003fc6270 */
[----:B------:R-:W-:Y:S01]  /*0f30*/  IMAD.U32 R0, RZ, RZ, UR13 ;  /* 0x0000000dff007e24 */ /* 0x000fe2000f8e00ff */
[----:B------:R-:W-:Y:S01]  /*0f40*/  ISETP.GE.AND P5, PT, R137, c[0x0][0x1d4], PT ;  /* 0x0000750089007a0c */ /* 0x000fe20003fa6270 */
[----:B-1----:R-:W-:Y:S01]  /*0f50*/  IMAD.U32 R2, RZ, RZ, UR25 ;  /* 0x00000019ff027e24 */ /* 0x002fe2000f8e00ff */
[----:B------:R-:W-:Y:S01]  /*0f60*/  IADD3 R127, R138, 0x20, RZ ;  /* 0x000000208a7f7810 */ /* 0x000fe20007ffe0ff */
[----:B------:R-:W-:Y:S01]  /*0f70*/  IMAD.WIDE.U32 R6, R0, c[0x0][0x240], R6 ;  /* 0x0000900000067a25 */ /* 0x000fe200078e0006 */
[----:B------:R-:W-:-:S02]  /*0f80*/  IADD3 R123, R138, 0x40, RZ ;  /* 0x000000408a7b7810 */ /* 0x000fc40007ffe0ff */
[----:B------:R-:W-:Y:S01]  /*0f90*/  IADD3 R119, R138, 0x60, RZ ;  /* 0x000000608a777810 */ /* 0x000fe20007ffe0ff */
[----:B------:R-:W-:Y:S01]  /*0fa0*/  IMAD.MOV.U32 R148, RZ, RZ, R6 ;  /* 0x000000ffff947224 */ /* 0x000fe200078e0006 */
[----:B------:R-:W-:Y:S01]  /*0fb0*/  IADD3 R149, R7, UR7, RZ ;  /* 0x0000000707957c10 */ /* 0x000fe2000fffe0ff */
[----:B------:R-:W-:Y:S01]  /*0fc0*/  IMAD R2, R2, -0x80, R83 ;  /* 0xffffff8002027824 */ /* 0x000fe200078e0253 */
[----:B------:R-:W-:Y:S01]  /*0fd0*/  ULDC.64 UR6, c[0x0][0x280] ;  /* 0x0000a00000067ab9 */ /* 0x000fe20000000a00 */
[----:B------:R-:W-:Y:S01]  /*0fe0*/  IMAD.SHL.U32 R136, R138, 0x40, RZ ;  /* 0x000000408a887824 */ /* 0x000fe200078e00ff */
[----:B------:R-:W-:Y:S01]  /*0ff0*/  UIMAD UR6, UR28, UR6, URZ ;  /* 0x000000061c0672a4 */ /* 0x000fe2000f8e023f */
[----:B------:R-:W-:Y:S01]  /*1000*/  IMAD.WIDE.U32 R148, R146, c[0x0][0x248], R148 ;  /* 0x0000920092947a25 */ /* 0x000fe200078e0094 */
[----:B------:R-:W-:Y:S02]  /*1010*/  ISETP.GE.AND P0, PT, R2, 0x1, PT ;  /* 0x000000010200780c */ /* 0x000fe40003f06270 */
[----:B------:R-:W-:Y:S01]  /*1020*/  LOP3.LUT R136, R136, 0x1c0, RZ, 0xc0, !PT ;  /* 0x000001c088887812 */ /* 0x000fe200078ec0ff */
[----:B------:R-:W-:Y:S01]  /*1030*/  IMAD.SHL.U32 R135, R135, 0x8, RZ ;  /* 0x0000000887877824 */ /* 0x000fe200078e00ff */
[----:B------:R-:W-:Y:S01]  /*1040*/  IADD3 R161, R149, UR4, RZ ;  /* 0x0000000495a17c10 */ /* 0x000fe2000fffe0ff */
[----:B------:R-:W-:Y:S01]  /*1050*/  IMAD.SHL.U32 R89, R96, 0x80, RZ ;  /* 0x0000008060597824 */ /* 0x000fe200078e00ff */
[----:B------:R-:W-:Y:S01]  /*1060*/  LOP3.LUT R133, R136, 0x38, R10, 0xf8, !PT ;  /* 0x0000003888857812 */ /* 0x000fe200078ef80a */
[----:B------:R-:W-:Y:S01]  /*1070*/  IMAD R0, R88, UR25, RZ ;  /* 0x0000001958007c24 */ /* 0x000fe2000f8e02ff */
[----:B------:R-:W-:Y:S01]  /*1080*/  LOP3.LUT R135, R135, 0xfffffe00, RZ, 0xc0, !PT ;  /* 0xfffffe0087877812 */ /* 0x000fe200078ec0ff */
[----:B------:R-:W-:Y:S01]  /*1090*/  IMAD.MOV.U32 R160, RZ, RZ, R148 ;  /* 0x000000ffffa07224 */ /* 0x000fe200078e0094 */
[----:B------:R-:W-:Y:S01]  /*10a0*/  SHF.R.U32.HI R134, RZ, 0x3, R136 ;  /* 0x00000003ff867819 */ /* 0x000fe20000011688 */
[C---:B------:R-:W-:Y:S01]  /*10b0*/  IMAD R0, R89.reuse, UR5, R0 ;  /* 0x0000000559007c24 */ /* 0x040fe2000f8e0200 */
[----:B------:R-:W-:Y:S01]  /*10c0*/  ISETP.GE.AND P2, PT, R2, 0x21, PT ;  /* 0x000000210200780c */ /* 0x000fe20003f46270 */
[----:B------:R-:W-:Y:S01]  /*10d0*/  IMAD.WIDE.U32 R6, R89, UR25, R160 ;  /* 0x0000001959067c25 */ /* 0x000fe2000f8e00a0 */
[----:B------:R-:W-:Y:S01]  /*10e0*/  LOP3.LUT R133, R135, R133, R134, 0xf6, !PT ;  /* 0x0000008587857212 */ /* 0x000fe200078ef686 */
[----:B------:R-:W-:Y:S01]  /*10f0*/  ULDC.64 UR4, c[0x0][0x260] ;  /* 0x0000980000047ab9 */ /* 0x000fe20000000a00 */
[----:B------:R-:W-:Y:S01]  /*1100*/  SHF.R.S32.HI R125, RZ, 0x1f, R127 ;  /* 0x0000001fff7d7819 */ /* 0x000fe2000001147f */
[----:B------:R-:W-:Y:S01]  /*1110*/  IMAD.IADD R7, R7, 0x1, R0 ;  /* 0x0000000107077824 */ /* 0x000fe200078e0200 */
[C---:B------:R-:W-:Y:S01]  /*1120*/  @P0 LEA R8, P1, R6.reuse, c[0x0][0x220], 0x1 ;  /* 0x0000880006080a11 */ /* 0x040fe200078208ff */
[----:B------:R-:W-:Y:S01]  /*1130*/  IMAD.U32 R4, RZ, RZ, UR13 ;  /* 0x0000000dff047e24 */ /* 0x000fe2000f8e00ff */
[----:B------:R-:W-:Y:S01]  /*1140*/  UIMAD UR4, UR12, UR4, URZ ;  /* 0x000000040c0472a4 */ /* 0x000fe2000f8e023f */
[----:B------:R-:W-:Y:S01]  /*1150*/  IMAD.SHL.U32 R133, R133, 0x2, RZ ;  /* 0x0000000285857824 */ /* 0x000fe200078e00ff */
[----:B------:R-:W-:Y:S01]  /*1160*/  @P0 LEA.HI.X R9, R6, c[0x0][0x224], R7, 0x1, P1 ;  /* 0x0000890006090a11 */ /* 0x000fe200008f0c07 */
[----:B------:R-:W-:Y:S01]  /*1170*/  IMAD.MOV.U32 R0, RZ, RZ, c[0x0][0x23c] ;  /* 0x00008f00ff007624 */ /* 0x000fe200078e00ff */
[----:B------:R-:W-:Y:S01]  /*1180*/  ISETP.GE.AND P1, PT, R2, 0x41, PT ;  /* 0x000000410200780c */ /* 0x000fe20003f26270 */
[----:B------:R-:W-:Y:S01]  /*1190*/  IMAD.WIDE.U32 R22, R4, c[0x0][0x260], R10 ;  /* 0x0000980004167a25 */ /* 0x000fe200078e000a */
[----:B------:R-:W-:Y:S01]  /*11a0*/  @P2 LEA R4, P3, R96, R6, 0x5 ;  /* 0x0000000660042211 */ /* 0x000fe200078628ff */
[----:B------:R-:W-:Y:S01]  /*11b0*/  @!PT LDS RZ, [RZ] ;  /* 0x00000000fffff984 */ /* 0x000fe20000000800 */
[----:B------:R-:W-:Y:S01]  /*11c0*/  @!PT LDS RZ, [RZ] ;  /* 0x00000000fffff984 */ /* 0x000fe20000000800 */
[----:B------:R-:W-:Y:S01]  /*11d0*/  @!PT LDS RZ, [RZ] ;  /* 0x00000000fffff984 */ /* 0x000fe20000000800 */
[----:B------:R1:W-:Y:S01]  /*11e0*/  @P0 LDGSTS.E.BYPASS.LTC128B.128 [R133+0x8100], [R8.64], !P6 ;  /* 0x0810000008850fae */ /* 0x0003e2000f101d56 */
[----:B------:R-:W-:Y:S01]  /*11f0*/  UIMAD UR4, UR13, UR5, UR4 ;  /* 0x000000050d0472a4 */ /* 0x000fe2000f8e0204 */
[----:B------:R-:W-:Y:S01]  /*1200*/  IMAD.SHL.U32 R12, R131, 0x4, RZ ;  /* 0x00000004830c7824 */ /* 0x000fe200078e00ff */
[----:B------:R-:W-:Y:S01]  /*1210*/  SHF.R.S32.HI R121, RZ, 0x1f, R123 ;  /* 0x0000001fff797819 */ /* 0x000fe2000001147b */
[----:B------:R1:W-:Y:S01]  /*1220*/  @P0 LDGSTS.E.BYPASS.LTC128B.128 [R133+0xc100], [R8.64+0x80], !P5 ;  /* 0x0c10008008850fae */ /* 0x0003e2000e901d56 */
[----:B------:R-:W-:Y:S01]  /*1230*/  ISETP.GT.AND P0, PT, R2, 0x60, PT ;  /* 0x000000600200780c */ /* 0x000fe20003f04270 */
[----:B------:R-:W-:Y:S01]  /*1240*/  IMAD R16, R5, c[0x0][0x280], RZ ;  /* 0x0000a00005107a24 */ /* 0x000fe200078e02ff */
[----:B------:R-:W-:Y:S01]  /*1250*/  @P2 LEA.HI.X R2, R96, R7, R0, 0x5, P3 ;  /* 0x0000000760022211 */ /* 0x000fe200018f2c00 */
[----:B------:R-:W-:Y:S01]  /*1260*/  IMAD.SHL.U32 R98, R0, 0x40, RZ ;  /* 0x0000004000627824 */ /* 0x000fe200078e00ff */
[----:B------:R-:W-:Y:S01]  /*1270*/  @P2 LEA R14, P3, R4, c[0x0][0x220], 0x1 ;  /* 0x00008800040e2a11 */ /* 0x000fe200078608ff */
[----:B------:R-:W-:Y:S01]  /*1280*/  IMAD.WIDE.U32 R24, R138, c[0x0][0x290], R10 ;  /* 0x0000a4008a187a25 */ /* 0x000fe200078e000a */
[----:B------:R-:W-:-:S02]  /*1290*/  SHF.R.S32.HI R13, RZ, 0x1f, R12 ;  /* 0x0000001fff0d7819 */ /* 0x000fc4000001140c */
[----:B------:R-:W-:Y:S01]  /*12a0*/  @P2 LEA.HI.X R15, R4, c[0x0][0x224], R2, 0x1, P3 ;  /* 0x00008900040f2a11 */ /* 0x000fe200018f0c02 */
[----:B------:R-:W-:Y:S01]  /*12b0*/  IMAD.U32 R142, RZ, RZ, UR15 ;  /* 0x0000000fff8e7e24 */ /* 0x000fe2000f8e00ff */
[----:B------:R-:W-:Y:S01]  /*12c0*/  ISETP.GE.AND P3, PT, R10, c[0x0][0x27c], PT ;  /* 0x00009f000a007a0c */ /* 0x000fe20003f66270 */
[----:B------:R-:W-:Y:S01]  /*12d0*/  IMAD.WIDE.U32 R18, R138, c[0x0][0x290], R12 ;  /* 0x0000a4008a127a25 */ /* 0x000fe200078e000c */
[----:B------:R-:W-:Y:S01]  /*12e0*/  IADD3 R23, R23, UR4, RZ ;  /* 0x0000000417177c10 */ /* 0x000fe2000fffe0ff */
[----:B------:R3:W-:Y:S01]  /*12f0*/  @P2 LDGSTS.E.BYPASS.LTC128B.128 [R133+0x9100], [R14.64], !P6 ;  /* 0x091000000e852fae */ /* 0x0007e2000f101d56 */
[----:B------:R-:W-:Y:S01]  /*1300*/  SEL R4, RZ, c[0x0][0x27c], !P3 ;  /* 0x00009f00ff047a07 */ /* 0x000fe20005800000 */
[----:B------:R-:W-:Y:S01]  /*1310*/  ULDC.64 UR4, c[0x0][0x290] ;  /* 0x0000a40000047ab9 */ /* 0x000fe20000000a00 */
[----:B------:R-:W-:Y:S01]  /*1320*/  P2R R139, PR, RZ, 0x8 ;  /* 0x00000008ff8b7803 */ /* 0x000fe20000000000 */
[----:B------:R3:W-:Y:S01]  /*1330*/  @P2 LDGSTS.E.BYPASS.LTC128B.128 [R133+0xd100], [R14.64+0x80], !P5 ;  /* 0x0d1000800e852fae */ /* 0x0007e2000e901d56 */
[----:B------:R-:W-:Y:S01]  /*1340*/  @P0 IMAD R0, R0, 0x60, RZ ;  /* 0x0000006000000824 */ /* 0x000fe200078e02ff */
[----:B------:R-:W-:Y:S01]  /*1350*/  UIMAD UR4, UR28, UR4, URZ ;  /* 0x000000041c0472a4 */ /* 0x000fe2000f8e023f */
[----:B------:R-:W-:Y:S01]  /*1360*/  IMAD.IADD R4, R10, 0x1, R4 ;  /* 0x000000010a047824 */ /* 0x000fe200078e0204 */
[----:B------:R-:W-:Y:S01]  /*1370*/  SHF.R.S32.HI R117, RZ, 0x1f, R119 ;  /* 0x0000001fff757819 */ /* 0x000fe20000011477 */
[----:B------:R-:W-:Y:S01]  /*1380*/  IMAD.SHL.U32 R126, R127, 0x40, RZ ;  /* 0x000000407f7e7824 */ /* 0x000fe200078e00ff */
[----:B------:R-:W-:Y:S01]  /*1390*/  UIMAD UR29, UR15, UR5, UR4 ;  /* 0x000000050f1d72a4 */ /* 0x000fe2000f8e0204 */
[----:B------:R-:W-:Y:S01]  /*13a0*/  IMAD.SHL.U32 R122, R123, 0x40, RZ ;  /* 0x000000407b7a7824 */ /* 0x000fe200078e00ff */
[----:B------:R-:W-:Y:S01]  /*13b0*/  SHF.R.S32.HI R2, RZ, 0x1f, R4 ;  /* 0x0000001fff027819 */ /* 0x000fe20000011404 */
[----:B-1----:R-:W-:Y:S01]  /*13c0*/  IMAD R8, R5, c[0x0][0x290], RZ ;  /* 0x0000a40005087a24 */ /* 0x002fe200078e02ff */
[----:B------:R-:W-:Y:S01]  /*13d0*/  ULDC.64 UR4, c[0x0][0x1e8] ;  /* 0x00007a0000047ab9 */ /* 0x000fe20000000a00 */
[----:B------:R-:W-:Y:S01]  /*13e0*/  IMAD.SHL.U32 R118, R119, 0x40, RZ ;  /* 0x0000004077767824 */ /* 0x000fe200078e00ff */
[-C--:B------:R-:W-:Y:S01]  /*13f0*/  LEA.HI R128, R2, R4.reuse, RZ, 0x3 ;  /* 0x0000000402807211 */ /* 0x080fe200078f18ff */
[----:B------:R-:W-:Y:S01]  /*1400*/  IMAD R8, R138, c[0x0][0x294], R8 ;  /* 0x0000a5008a087a24 */ /* 0x000fe200078e0208 */
[----:B------:R-:W-:Y:S01]  /*1410*/  LEA.HI R2, R2, R4, RZ, 0x6 ;  /* 0x0000000402027211 */ /* 0x000fe200078f30ff */
[----:B------:R-:W-:Y:S01]  /*1420*/  IMAD.WIDE.U32 R4, R96, 0x40, RZ ;  /* 0x0000004060047825 */ /* 0x000fe200078e00ff */
[----:B------:R-:W-:Y:S01]  /*1430*/  UIMAD UR31, UR12, UR4, URZ ;  /* 0x000000040c1f72a4 */ /* 0x000fe2000f8e023f */
[----:B------:R-:W-:Y:S01]  /*1440*/  LEA.HI R125, R125, R127, RZ, 0x3 ;  /* 0x0000007f7d7d7211 */ /* 0x000fe200078f18ff */
[----:B------:R-:W-:Y:S01]  /*1450*/  UIMAD.WIDE.U32 UR32, UR13, UR4, URZ ;  /* 0x000000040d2072a5 */ /* 0x000fe2000f8e003f */
[----:B------:R-:W-:Y:S01]  /*1460*/  IMAD.IADD R98, R5, 0x1, R98 ;  /* 0x0000000105627824 */ /* 0x000fe200078e0262 */
[----:B------:R-:W-:Y:S01]  /*1470*/  @P1 IADD3 R5, P2, R6, R4, RZ ;  /* 0x0000000406051210 */ /* 0x000fe20007f5e0ff */
[----:B------:R-:W-:Y:S01]  /*1480*/  IMAD.IADD R19, R19, 0x1, R8 ;  /* 0x0000000113137824 */ /* 0x000fe200078e0208 */
[----:B------:R-:W-:Y:S01]  /*1490*/  IADD3 R99, P3, R4, 0x80, RZ ;  /* 0x0000008004637810 */ /* 0x000fe20007f7e0ff */
[----:B------:R-:W-:Y:S01]  /*14a0*/  IMAD.IADD R9, R8, 0x1, R25 ;  /* 0x0000000108097824 */ /* 0x000fe200078e0219 */
[----:B------:R-:W-:Y:S01]  /*14b0*/  UIMAD UR31, UR13, UR5, UR31 ;  /* 0x000000050d1f72a4 */ /* 0x000fe2000f8e021f */
[----:B------:R-:W-:Y:S01]  /*14c0*/  IMAD.MOV.U32 R8, RZ, RZ, R24 ;  /* 0x000000ffff087224 */ /* 0x000fe200078e0018 */
[----:B------:R-:W-:Y:S01]  /*14d0*/  UIMAD UR28, UR15, UR7, UR6 ;  /* 0x000000070f1c72a4 */ /* 0x000fe2000f8e0206 */
[----:B------:R-:W-:Y:S01]  /*14e0*/  LEA.HI R121, R121, R123, RZ, 0x3 ;  /* 0x0000007b79797211 */ /* 0x000fe200078f18ff */
[----:B------:R-:W-:Y:S01]  /*14f0*/  ULDC.64 UR4, c[0x0][0x210] ;  /* 0x0000840000047ab9 */ /* 0x000fe20000000a00 */
[----:B------:R-:W-:Y:S01]  /*1500*/  IMAD.WIDE.U32 R142, R142, c[0x0][0x290], R8 ;  /* 0x0000a4008e8e7a25 */ /* 0x000fe200078e0008 */
[----:B------:R-:W-:Y:S01]  /*1510*/  ULDC.64 UR6, c[0x0][0x268] ;  /* 0x00009a0000067ab9 */ /* 0x000fe20000000a00 */
[----:B------:R-:W-:Y:S01]  /*1520*/  LEA.HI R117, R117, R119, RZ, 0x3 ;  /* 0x0000007775757211 */ /* 0x000fe200078f18ff */
[----:B------:R-:W-:Y:S01]  /*1530*/  UIMAD UR34, UR12, UR4, URZ ;  /* 0x000000040c2272a4 */ /* 0x000fe2000f8e023f */
[----:B------:R-:W-:Y:S01]  /*1540*/  LOP3.LUT R126, R126, 0x1c0, RZ, 0xc0, !PT ;  /* 0x000001c07e7e7812 */ /* 0x000fe200078ec0ff */
[----:B------:R-:W-:Y:S01]  /*1550*/  UIMAD UR6, UR26, UR6, URZ ;  /* 0x000000061a0672a4 */ /* 0x000fe2000f8e023f */
[----:B------:R-:W-:Y:S01]  /*1560*/  LOP3.LUT R122, R122, 0x1c0, RZ, 0xc0, !PT ;  /* 0x000001c07a7a7812 */ /* 0x000fe200078ec0ff */
[----:B------:R-:W-:Y:S01]  /*1570*/  UIMAD.WIDE.U32 UR36, UR13, UR4, URZ ;  /* 0x000000040d2472a5 */ /* 0x000fe2000f8e003f */
[----:B------:R-:W-:Y:S01]  /*1580*/  LOP3.LUT R118, R118, 0x1c0, RZ, 0xc0, !PT ;  /* 0x000001c076767812 */ /* 0x000fe200078ec0ff */
[----:B------:R-:W-:Y:S01]  /*1590*/  UIMAD UR34, UR13, UR5, UR34 ;  /* 0x000000050d2272a4 */ /* 0x000fe2000f8e0222 */
[C---:B------:R-:W-:Y:S01]  /*15a0*/  IMAD R16, R138.reuse, c[0x0][0x284], R16 ;  /* 0x0000a1008a107a24 */ /* 0x040fe200078e0210 */
[----:B------:R-:W-:Y:S01]  /*15b0*/  UIMAD UR6, UR27, UR7, UR6 ;  /* 0x000000071b0672a4 */ /* 0x000fe2000f8e0206 */
[C---:B------:R-:W-:Y:S01]  /*15c0*/  IMAD.WIDE.U32 R20, R138.reuse, c[0x0][0x280], R12 ;  /* 0x0000a0008a147a25 */ /* 0x040fe200078e000c */
[----:B------:R-:W-:Y:S01]  /*15d0*/  ULDC.64 UR4, c[0x0][0x2b0] ;  /* 0x0000ac0000047ab9 */ /* 0x000fe20000000a00 */
[----:B------:R-:W-:Y:S01]  /*15e0*/  SHF.R.U32.HI R124, RZ, 0x3, R126 ;  /* 0x00000003ff7c7819 */ /* 0x000fe2000001167e */
[----:B------:R-:W-:Y:S01]  /*15f0*/  UIADD3 UR31, UR33, UR31, URZ ;  /* 0x0000001f211f7290 */ /* 0x000fe2000fffe03f */
[----:B------:R-:W-:Y:S01]  /*1600*/  IMAD.WIDE.U32 R26, R138, c[0x0][0x280], R10 ;  /* 0x0000a0008a1a7a25 */ /* 0x000fe200078e000a */
[----:B------:R-:W-:Y:S01]  /*1610*/  SHF.R.U32.HI R120, RZ, 0x3, R122 ;  /* 0x00000003ff787819 */ /* 0x000fe2000001167a */
[----:B------:R-:W-:Y:S01]  /*1620*/  UIADD3 UR34, UR37, UR34, URZ ;  /* 0x0000002225227290 */ /* 0x000fe2000fffe03f */
[----:B------:R-:W-:Y:S01]  /*1630*/  SHF.R.U32.HI R116, RZ, 0x3, R118 ;  /* 0x00000003ff747819 */ /* 0x000fe20000011676 */
[----:B------:R-:W-:Y:S01]  /*1640*/  IMAD.SHL.U32 R125, R125, 0x40, RZ ;  /* 0x000000407d7d7824 */ /* 0x000fe200078e00ff */
[--C-:B------:R-:W-:Y:S01]  /*1650*/  LOP3.LUT R113, R136, 0x38, R128.reuse, 0xf8, !PT ;  /* 0x0000003888717812 */ /* 0x100fe200078ef880 */
[----:B------:R-:W-:Y:S01]  /*1660*/  IMAD.SHL.U32 R121, R121, 0x40, RZ ;  /* 0x0000004079797824 */ /* 0x000fe200078e00ff */
[--C-:B------:R-:W-:Y:S01]  /*1670*/  LOP3.LUT R112, R126, 0x38, R128.reuse, 0xf8, !PT ;  /* 0x000000387e707812 */ /* 0x100fe200078ef880 */
[----:B------:R-:W-:Y:S01]  /*1680*/  IMAD.SHL.U32 R117, R117, 0x40, RZ ;  /* 0x0000004075757824 */ /* 0x000fe200078e00ff */
[--C-:B------:R-:W-:Y:S01]  /*1690*/  LOP3.LUT R111, R122, 0x38, R128.reuse, 0xf8, !PT ;  /* 0x000000387a6f7812 */ /* 0x100fe200078ef880 */
[----:B------:R-:W-:Y:S01]  /*16a0*/  IMAD.SHL.U32 R2, R2, 0x80, RZ ;  /* 0x0000008002027824 */ /* 0x000fe200078e00ff */
[----:B------:R-:W-:Y:S01]  /*16b0*/  LOP3.LUT R110, R118, 0x38, R128, 0xf8, !PT ;  /* 0x00000038766e7812 */ /* 0x000fe200078ef880 */
[----:B------:R-:W-:Y:S01]  /*16c0*/  IMAD.MOV.U32 R92, RZ, RZ, 0x6 ;  /* 0x00000006ff5c7424 */ /* 0x000fe200078e00ff */
[----:B------:R-:W-:Y:S01]  /*16d0*/  SHF.R.S32.HI R130, RZ, 0x1f, R137 ;  /* 0x0000001fff827819 */ /* 0x000fe20000011489 */
[----:B------:R-:W-:Y:S01]  /*16e0*/  IMAD.MOV.U32 R158, RZ, RZ, c[0x0][0x280] ;  /* 0x0000a000ff9e7624 */ /* 0x000fe200078e00ff */
[----:B------:R-:W-:Y:S01]  /*16f0*/  LOP3.LUT R125, R125, 0xfffffe00, RZ, 0xc0, !PT ;  /* 0xfffffe007d7d7812 */ /* 0x000fe200078ec0ff */
[----:B------:R-:W-:Y:S01]  /*1700*/  IMAD.MOV.U32 R106, RZ, RZ, 0x5 ;  /* 0x00000005ff6a7424 */ /* 0x000fe200078e00ff */
[----:B------:R-:W-:Y:S01]  /*1710*/  LOP3.LUT R121, R121, 0xfffffe00, RZ, 0xc0, !PT ;  /* 0xfffffe0079797812 */ /* 0x000fe200078ec0ff */
[----:B------:R-:W-:Y:S01]  /*1720*/  IMAD.MOV.U32 R156, RZ, RZ, c[0x0][0x290] ;  /* 0x0000a400ff9c7624 */ /* 0x000fe200078e00ff */
[----:B------:R-:W-:Y:S01]  /*1730*/  LOP3.LUT R117, R117, 0xfffffe00, RZ, 0xc0, !PT ;  /* 0xfffffe0075757812 */ /* 0x000fe200078ec0ff */
[----:B------:R-:W-:Y:S01]  /*1740*/  IMAD.IADD R21, R21, 0x1, R16 ;  /* 0x0000000115157824 */ /* 0x000fe200078e0210 */
[----:B------:R-:W-:Y:S01]  /*1750*/  LOP3.LUT R2, R2, 0xffffe000, RZ, 0xc0, !PT ;  /* 0xffffe00002027812 */ /* 0x000fe200078ec0ff */
[----:B------:R-:W-:Y:S01]  /*1760*/  IMAD.IADD R17, R16, 0x1, R27 ;  /* 0x0000000110117824 */ /* 0x000fe200078e021b */
[----:B------:R-:W-:Y:S01]  /*1770*/  LOP3.LUT R113, R113, R134, RZ, 0x3c, !PT ;  /* 0x0000008671717212 */ /* 0x000fe200078e3cff */
[----:B------:R-:W-:Y:S01]  /*1780*/  IMAD.MOV.U32 R16, RZ, RZ, R26 ;  /* 0x000000ffff107224 */ /* 0x000fe200078e001a */
[----:B------:R-:W-:Y:S01]  /*1790*/  LOP3.LUT R112, R112, R124, RZ, 0x3c, !PT ;  /* 0x0000007c70707212 */ /* 0x000fe200078e3cff */
[----:B------:R-:W-:Y:S01]  /*17a0*/  IMAD.U32 R152, RZ, RZ, UR15 ;  /* 0x0000000fff987e24 */ /* 0x000fe2000f8e00ff */
[----:B------:R-:W-:Y:S01]  /*17b0*/  LOP3.LUT R111, R111, R120, RZ, 0x3c, !PT ;  /* 0x000000786f6f7212 */ /* 0x000fe200078e3cff */
[----:B------:R-:W-:Y:S01]  /*17c0*/  IMAD.U32 R150, RZ, RZ, UR15 ;  /* 0x0000000fff967e24 */ /* 0x000fe2000f8e00ff */
[----:B------:R-:W-:Y:S01]  /*17d0*/  LOP3.LUT R110, R110, R116, RZ, 0x3c, !PT ;  /* 0x000000746e6e7212 */ /* 0x000fe200078e3cff */
[----:B------:R-:W-:Y:S01]  /*17e0*/  IMAD.U32 R144, RZ, RZ, UR15 ;  /* 0x0000000fff907e24 */ /* 0x000fe2000f8e00ff */
[----:B------:R-:W-:Y:S01]  /*17f0*/  IADD3 R86, R86, UR19, RZ ;  /* 0x0000001356567c10 */ /* 0x000fe2000fffe0ff */
[----:B------:R-:W-:Y:S01]  /*1800*/  ULDC UR19, c[0x0][0x294] ;  /* 0x0000a50000137ab9 */ /* 0x000fe20000000800 */
[----:B------:R-:W-:Y:S01]  /*1810*/  IMAD.SHL.U32 R97, R96, 0x40, RZ ;  /* 0x0000004060617824 */ /* 0x000fe200078e00ff */
[----:B------:R-:W-:Y:S01]  /*1820*/  LEA.HI R130, R130, R137, RZ, 0x3 ;  /* 0x0000008982827211 */ /* 0x000fe200078f18ff */
[----:B------:R-:W-:Y:S01]  /*1830*/  IMAD.SHL.U32 R93, R156, 0x40, RZ ;  /* 0x000000409c5d7824 */ /* 0x000fe200078e00ff */
[----:B------:R-:W-:Y:S01]  /*1840*/  SHF.L.U64.HI R90, R158, R92, c[0x0][0x284] ;  /* 0x0000a1009e5a7619 */ /* 0x000fe2000001025c */
[----:B------:R-:W-:Y:S01]  /*1850*/  IMAD.SHL.U32 R103, R156, 0x80, RZ ;  /* 0x000000809c677824 */ /* 0x000fe200078e00ff */
[----:B------:R-:W-:Y:S01]  /*1860*/  SHF.L.U64.HI R100, R158, R102, c[0x0][0x284] ;  /* 0x0000a1009e647619 */ /* 0x000fe20000010266 */
[----:B------:R-:W-:Y:S01]  /*1870*/  IMAD.SHL.U32 R107, R156, 0x20, RZ ;  /* 0x000000209c6b7824 */ /* 0x000fe200078e00ff */
[----:B------:R-:W-:Y:S01]  /*1880*/  SHF.L.U64.HI R104, R158, R106, c[0x0][0x284] ;  /* 0x0000a1009e687619 */ /* 0x000fe2000001026a */
[----:B------:R-:W-:Y:S01]  /*1890*/  IMAD.WIDE.U32 R146, R146, c[0x0][0x268], R22 ;  /* 0x00009a0092927a25 */ /* 0x000fe200078e0016 */
[----:B------:R-:W-:-:S02]  /*18a0*/  SHF.L.U64.HI R102, R156, R102, c[0x0][0x294] ;  /* 0x0000a5009c667619 */ /* 0x000fc40000010266 */
[----:B------:R-:W-:Y:S01]  /*18b0*/  SHF.L.U64.HI R106, R156, R106, c[0x0][0x294] ;  /* 0x0000a5009c6a7619 */ /* 0x000fe2000001026a */
[----:B------:R-:W-:Y:S01]  /*18c0*/  IMAD.WIDE.U32 R152, R152, c[0x0][0x280], R20 ;  /* 0x0000a00098987a25 */ /* 0x000fe200078e0014 */
[-C--:B------:R-:W-:Y:S02]  /*18d0*/  IADD3 R113, R113, R2.reuse, R135 ;  /* 0x0000000271717210 */ /* 0x080fe40007ffe087 */
[-C--:B------:R-:W-:Y:S01]  /*18e0*/  IADD3 R112, R112, R2.reuse, R125 ;  /* 0x0000000270707210 */ /* 0x080fe20007ffe07d */
[----:B------:R-:W-:Y:S01]  /*18f0*/  IMAD.WIDE.U32 R150, R150, c[0x0][0x290], R18 ;  /* 0x0000a40096967a25 */ /* 0x000fe200078e0012 */
[-C--:B------:R-:W-:Y:S02]  /*1900*/  IADD3 R111, R111, R2.reuse, R121 ;  /* 0x000000026f6f7210 */ /* 0x080fe40007ffe079 */
[----:B------:R-:W-:Y:S01]  /*1910*/  IADD3 R110, R110, R2, R117 ;  /* 0x000000026e6e7210 */ /* 0x000fe20007ffe075 */
[----:B------:R-:W-:Y:S01]  /*1920*/  IMAD.WIDE.U32 R144, R144, c[0x0][0x280], R16 ;  /* 0x0000a00090907a25 */ /* 0x000fe200078e0010 */
[----:B------:R-:W-:-:S02]  /*1930*/  SHF.R.S32.HI R129, RZ, 0x3, R128 ;  /* 0x00000003ff817819 */ /* 0x000fc40000011480 */
[----:B------:R-:W-:Y:S01]  /*1940*/  LOP3.LUT R130, R130, 0xfffffff8, RZ, 0xc0, !PT ;  /* 0xfffffff882827812 */ /* 0x000fe200078ec0ff */
[----:B------:R-:W-:Y:S01]  /*1950*/  IMAD.MOV.U32 R87, RZ, RZ, c[0x0][0x2b8] ;  /* 0x0000ae00ff577624 */ /* 0x000fe200078e00ff */
[----:B------:R-:W-:Y:S01]  /*1960*/  LOP3.LUT R128, R128, 0xfffffff8, RZ, 0xc0, !PT ;  /* 0xfffffff880807812 */ /* 0x000fe200078ec0ff */
[----:B------:R-:W-:Y:S01]  /*1970*/  IMAD.MOV.U32 R74, RZ, RZ, c[0x0][0x27c] ;  /* 0x00009f00ff4a7624 */ /* 0x000fe200078e00ff */
[----:B------:R-:W-:Y:S01]  /*1980*/  P2R R140, PR, RZ, 0x20 ;  /* 0x00000020ff8c7803 */ /* 0x000fe20000000000 */
[----:B------:R-:W-:Y:S01]  /*1990*/  IMAD.MOV.U32 R114, RZ, RZ, c[0x0][0x27c] ;  /* 0x00009f00ff727624 */ /* 0x000fe200078e00ff */
[----:B------:R-:W-:Y:S01]  /*19a0*/  P2R R141, PR, RZ, 0x40 ;  /* 0x00000040ff8d7803 */ /* 0x000fe20000000000 */
[C---:B------:R-:W-:Y:S01]  /*19b0*/  IMAD.SHL.U32 R91, R158.reuse, 0x40, RZ ;  /* 0x000000409e5b7824 */ /* 0x040fe200078e00ff */
[----:B------:R-:W-:Y:S01]  /*19c0*/  SHF.R.S32.HI R109, RZ, 0x1f, R130 ;  /* 0x0000001fff6d7819 */ /* 0x000fe20000011482 */
[C---:B------:R-:W-:Y:S01]  /*19d0*/  IMAD.SHL.U32 R101, R158.reuse, 0x80, RZ ;  /* 0x000000809e657824 */ /* 0x040fe200078e00ff */
[----:B------:R-:W-:Y:S01]  /*19e0*/  IADD3 R82, R147, UR6, RZ ;  /* 0x0000000693527c10 */ /* 0x000fe2000fffe0ff */
[C---:B------:R-:W-:Y:S01]  /*19f0*/  IMAD.SHL.U32 R105, R158.reuse, 0x20, RZ ;  /* 0x000000209e697824 */ /* 0x040fe200078e00ff */
[----:B------:R-:W-:Y:S01]  /*1a00*/  IADD3 R85, R153, UR28, RZ ;  /* 0x0000001c99557c10 */ /* 0x000fe2000fffe0ff */
[----:B------:R-:W-:Y:S01]  /*1a10*/  IMAD.WIDE.U32 R158, R158, 0x60, RZ ;  /* 0x000000609e9e7825 */ /* 0x000fe200078e00ff */
[----:B------:R-:W-:-:S02]  /*1a20*/  IADD3 R81, R145, UR28, RZ ;  /* 0x0000001c91517c10 */ /* 0x000fc4000fffe0ff */
[----:B------:R-:W-:Y:S01]  /*1a30*/  IADD3 R84, R151, UR29, RZ ;  /* 0x0000001d97547c10 */ /* 0x000fe2000fffe0ff */
[----:B------:R-:W-:Y:S01]  /*1a40*/  IMAD.SHL.U32 R114, R114, 0x2, RZ ;  /* 0x0000000272727824 */ /* 0x000fe200078e00ff */
[----:B------:R-:W-:Y:S01]  /*1a50*/  IADD3 R80, R143, UR29, RZ ;  /* 0x0000001d8f507c10 */ /* 0x000fe2000fffe0ff */
[----:B------:R-:W-:Y:S01]  /*1a60*/  IMAD.U32 R132, RZ, RZ, UR25 ;  /* 0x00000019ff847e24 */ /* 0x000fe2000f8e00ff */
[----:B------:R-:W-:Y:S01]  /*1a70*/  SHF.R.S32.HI R108, RZ, 0x1f, R128 ;  /* 0x0000001fff6c7819 */ /* 0x000fe20000011480 */
[----:B------:R-:W-:Y:S02]  /*1a80*/  IMAD R131, R131, 0x20, R138 ;  /* 0x0000002083837824 */ /* 0x000fe400078e028a */
[----:B------:R-:W-:Y:S02]  /*1a90*/  IMAD.SHL.U32 R113, R113, 0x2, RZ ;  /* 0x0000000271717824 */ /* 0x000fe400078e00ff */
[----:B------:R-:W-:Y:S02]  /*1aa0*/  IMAD.SHL.U32 R112, R112, 0x2, RZ ;  /* 0x0000000270707824 */ /* 0x000fe400078e00ff */
[----:B------:R-:W-:-:S02]  /*1ab0*/  IMAD.SHL.U32 R111, R111, 0x2, RZ ;  /* 0x000000026f6f7824 */ /* 0x000fc400078e00ff */
[----:B------:R-:W-:Y:S01]  /*1ac0*/  IMAD.SHL.U32 R110, R110, 0x2, RZ ;  /* 0x000000026e6e7824 */ /* 0x000fe200078e00ff */
[----:B--2---:R1:W2:Y:S02]  /*1ad0*/  @P4 R2UR UR30, R3 ;  /* 0x00000000031e43c2 */ /* 0x0042a400000e0000 */
[--C-:B-1----:R-:W-:Y:S01]  /*1ae0*/  @P1 IMAD.X R3, R98, 0x1, R7.reuse, P2 ;  /* 0x0000000162031824 */ /* 0x102fe200010e0607 */
[C---:B------:R-:W-:Y:S01]  /*1af0*/  @P1 LEA R4, P2, R5.reuse, c[0x0][0x220], 0x1 ;  /* 0x0000880005041a11 */ /* 0x040fe200078408ff */
[C---:B------:R-:W-:Y:S01]  /*1b00*/  @P0 IMAD.WIDE.U32 R6, R96.reuse, 0x60, R6 ;  /* 0x0000006060060825 */ /* 0x040fe200078e0006 */
[----:B--2---:R-:W-:Y:S01]  /*1b10*/  @UP0 USHF.R.S32.HI UR39, URZ, 0x1f, UR30 ;  /* 0x0000001f3f270899 */ /* 0x004fe2000801141e */
[-C--:B------:R-:W-:Y:S01]  /*1b20*/  SHF.L.U64.HI R96, R96, R92.reuse, c[0x0][0x23c] ;  /* 0x00008f0060607619 */ /* 0x080fe2000001025c */
[----:B------:R-:W-:Y:S01]  /*1b30*/  @UP0 UMOV UR38, UR30 ;  /* 0x0000001e00260c82 */ /* 0x000fe20008000000 */
[----:B------:R-:W-:Y:S01]  /*1b40*/  @P1 LEA.HI.X R5, R5, c[0x0][0x224], R3, 0x1, P2 ;  /* 0x0000890005051a11 */ /* 0x000fe200010f0c03 */
[----:B------:R-:W-:Y:S01]  /*1b50*/  @P0 IMAD.IADD R0, R7, 0x1, R0 ;  /* 0x0000000107000824 */ /* 0x000fe200078e0200 */
[----:B------:R-:W-:Y:S01]  /*1b60*/  @P0 LEA R8, P2, R6, c[0x0][0x220], 0x1 ;  /* 0x0000880006080a11 */ /* 0x000fe200078408ff */
[----:B------:R-:W-:Y:S01]  /*1b70*/  @!UP0 UMOV UR38, UR21 ;  /* 0x0000001500268c82 */ /* 0x000fe20008000000 */
[----:B------:R-:W-:Y:S01]  /*1b80*/  SHF.L.U64.HI R92, R156, R92, c[0x0][0x294] ;  /* 0x0000a5009c5c7619 */ /* 0x000fe2000001025c */
[----:B------:R3:W-:Y:S01]  /*1b90*/  @P1 LDGSTS.E.BYPASS.LTC128B.128 [R133+0xa100], [R4.64], !P6 ;  /* 0x0a10000004851fae */ /* 0x0007e2000f101d56 */
[----:B------:R-:W-:Y:S01]  /*1ba0*/  @P0 LEA.HI.X R9, R6, c[0x0][0x224], R0, 0x1, P2 ;  /* 0x0000890006090a11 */ /* 0x000fe200010f0c00 */
[----:B------:R-:W-:Y:S01]  /*1bb0*/  @!UP0 UMOV UR39, UR24 ;  /* 0x0000001800278c82 */ /* 0x000fe20008000000 */
[----:B------:R-:W-:Y:S01]  /*1bc0*/  IMAD.WIDE.U32 R156, R156, 0x60, RZ ;  /* 0x000000609c9c7825 */ /* 0x000fe200078e00ff */
[----:B------:R3:W-:Y:S01]  /*1bd0*/  @P1 LDGSTS.E.BYPASS.LTC128B.128 [R133+0xe100], [R4.64+0x80], !P5 ;  /* 0x0e10008004851fae */ /* 0x0007e2000e901d56 */
[----:B------:R-:W-:Y:S01]  /*1be0*/  UIMAD UR7, UR39, UR4, URZ ;  /* 0x00000004270772a4 */ /* 0x000fe2000f8e023f */
[----:B------:R-:W-:Y:S01]  /*1bf0*/  ISETP.NE.AND P1, PT, R87, 0x1, PT ;  /* 0x000000015700780c */ /* 0x000fe20003f25270 */
[----:B------:R-:W-:Y:S01]  /*1c00*/  UIMAD.WIDE.U32 UR26, UR38, UR4, URZ ;  /* 0x00000004261a72a5 */ /* 0x000fe2000f8e003f */
[----:B------:R1:W-:Y:S01]  /*1c10*/  @P0 LDGSTS.E.BYPASS.LTC128B.128 [R133+0xb100], [R8.64], !P6 ;  /* 0x0b10000008850fae */ /* 0x0003e2000f101d56 */
[----:B------:R-:W-:Y:S01]  /*1c20*/  UIMAD UR7, UR38, UR5, UR7 ;  /* 0x00000005260772a4 */ /* 0x000fe2000f8e0207 */
[----:B------:R-:W-:Y:S01]  /*1c30*/  IMAD.X R98, RZ, RZ, R98, P3 ;  /* 0x000000ffff627224 */ /* 0x000fe200018e0662 */
[----:B------:R-:W-:Y:S01]  /*1c40*/  ULDC UR4, c[0x0][0x284] ;  /* 0x0000a10000047ab9 */ /* 0x000fe20000000800 */
[----:B------:R1:W-:Y:S01]  /*1c50*/  @P0 LDGSTS.E.BYPASS.LTC128B.128 [R133+0xf100], [R8.64+0x80], !P5 ;  /* 0x0f10008008850fae */ /* 0x0003e2000e901d56 */
[----:B------:R-:W-:Y:S01]  /*1c60*/  UMOV UR5, 0x60 ;  /* 0x0000006000057882 */ /* 0x000fe20000000000 */
[----:B------:R-:W-:Y:S01]  /*1c70*/  ISETP.GE.AND P5, PT, R10, c[0x0][0x1d4], PT ;  /* 0x000075000a007a0c */ /* 0x000fe20003fa6270 */
[----:B------:R-:W-:Y:S01]  /*1c80*/  UIMAD UR19, UR5, UR19, URZ ;  /* 0x00000013051372a4 */ /* 0x000fe2000f8e023f */
[----:B------:R-:W0:Y:S01]  /*1c90*/  LDGDEPBAR ;  /* 0x00000000000079af */ /* 0x000e220000000000 */
[----:B------:R-:W-:-:S03]  /*1ca0*/  UIMAD UR4, UR5, UR4, URZ ;  /* 0x00000004050472a4 */ /* 0x000fc6000f8e023f */
[----:B------:R-:W-:Y:S01]  /*1cb0*/  BAR.SYNC.DEFER_BLOCKING 0x0 ;  /* 0x0000000000007b1d */ /* 0x000fe20000010000 */
[----:B------:R-:W-:Y:S01]  /*1cc0*/  IADD3 R95, R157, UR19, RZ ;  /* 0x000000139d5f7c10 */ /* 0x000fe2000fffe0ff */
[----:B------:R-:W-:Y:S01]  /*1cd0*/  UIADD3 UR7, UR27, UR7, URZ ;  /* 0x000000071b077290 */ /* 0x000fe2000fffe03f */
[----:B------:R-:W-:Y:S02]  /*1ce0*/  ISETP.GE.AND P0, PT, R74, 0x1, PT ;  /* 0x000000014a00780c */ /* 0x000fe40003f06270 */
[----:B------:R-:W-:Y:S01]  /*1cf0*/  IADD3 R94, R159, UR4, RZ ;  /* 0x000000049f5e7c10 */ /* 0x000fe2000fffe0ff */
[----:B------:R-:W-:Y:S01]  /*1d00*/  ULDC.U8 UR4, c[0x0][0x298] ;  /* 0x0000a60000047ab9 */ /* 0x000fe20000000000 */
[----:B-1-3--:R-:W-:Y:S02]  /*1d10*/  IADD3 R9, R12, 0x20, RZ ;  /* 0x000000200c097810 */ /* 0x00afe40007ffe0ff */
.L_x_2806:
        /* <DEDUP_REMOVED lines=39> */
[-C--:B------:R-:W-:Y:S01]  /*1f90*/  IMAD.WIDE.U32 R68, R101, R132.reuse, RZ ;  /* 0x0000008465447225 */ /* 0x080fe200078e00ff */
        /* <DEDUP_REMOVED lines=36> */
.L_x_2764:
[----:B------:R-:W-:Y:S05]  /*21e0*/  BSYNC B0 ;  /* 0x0000000000007941 */ /* 0x000fea0003800000 */
.L_x_2763:
        /* <DEDUP_REMOVED lines=39> */
.L_x_2766:
[----:B------:R-:W-:Y:S05]  /*2460*/  BSYNC B0 ;  /* 0x0000000000007941 */ /* 0x000fea0003800000 */
.L_x_2765:
        /* <DEDUP_REMOVED lines=40> */
.L_x_2768:
[----:B------:R-:W-:Y:S05]  /*26f0*/  BSYNC B0 ;  /* 0x0000000000007941 */ /* 0x000fea0003800000 */
.L_x_2767:
        /* <DEDUP_REMOVED lines=38> */
.L_x_2770:
[----:B------:R-:W-:Y:S05]  /*2960*/  BSYNC B0 ;  /* 0x0000000000007941 */ /* 0x000fea0003800000 */
.L_x_2769:
        /* <DEDUP_REMOVED lines=72> */
.L_x_2774:
[----:B------:R-:W-:Y:S05]  /*2df0*/  BSYNC B0 ;  /* 0x0000000000007941 */ /* 0x000fea0003800000 */
.L_x_2773:
        /* <DEDUP_REMOVED lines=57> */
.L_x_2772:
[----:B------:R-:W-:Y:S05]  /*3190*/  BSYNC B1 ;  /* 0x0000000000017941 */ /* 0x000fea0003800000 */
.L_x_2771:
        /* <DEDUP_REMOVED lines=60> */
.L_x_2778:
[----:B------:R-:W-:Y:S05]  /*3560*/  BSYNC B0 ;  /* 0x0000000000007941 */ /* 0x000fea0003800000 */
.L_x_2777:
        /* <DEDUP_REMOVED lines=57> */
.L_x_2776:
[----:B------:R-:W-:Y:S05]  /*3900*/  BSYNC B1 ;  /* 0x0000000000017941 */ /* 0x000fea0003800000 */
.L_x_2775:
        /* <DEDUP_REMOVED lines=60> */
.L_x_2782:
[----:B------:R-:W-:Y:S05]  /*3cd0*/  BSYNC B0 ;  /* 0x0000000000007941 */ /* 0x000fea0003800000 */
.L_x_2781:
        /* <DEDUP_REMOVED lines=57> */
.L_x_2780:
[----:B------:R-:W-:Y:S05]  /*4070*/  BSYNC B1 ;  /* 0x0000000000017941 */ /* 0x000fea0003800000 */
.L_x_2779:
        /* <DEDUP_REMOVED lines=59> */
.L_x_2785:
[----:B------:R-:W-:Y:S05]  /*4430*/  BSYNC B0 ;  /* 0x0000000000007941 */ /* 0x000fea0003800000 */
.L_x_2784:
        /* <DEDUP_REMOVED lines=58> */
.L_x_2762:
        /* <DEDUP_REMOVED lines=15> */
[----:B------:R-:W-:Y:S02]  /*48d0*/  BSSY B0, `(.L_x_2786) ;  /* 0x00000dc000007945 */ /* 0x000fe40003800000 */
[----:B------:R-:W-:Y:S04]  /*48e0*/  @!P4 IADD3 R2, P1, P0, R144, R68, R105 ;  /* 0x000000449002c210 */ /* 0x000fe8000783e069 */
[----:B------:R-:W-:Y:S01]  /*48f0*/  @!P4 IADD3.X R0, R81, R39, R104, P1, P0 ;  /* 0x000000275100c210 */ /* 0x000fe20000fe0468 */
[----:B------:R1:W3:Y:S01]  /*4900*/  SHFL.IDX PT, R170, R163, RZ, 0x181f ;  /* 0x00181fffa3aa7589 */ /* 0x0002e200000e0000 */
        /* <DEDUP_REMOVED lines=99> */
[----:B------:R-:W-:Y:S01]  /*4f40*/  LEA.HI R0, R0, R2, RZ, 0x4 ;  /* 0x0000000200007211 */ /* 0x000fe200078f20ff */
[----:B------:R-:W-:Y:S01]  /*4f50*/  @!P1 HADD2.F32 R44, -RZ, R44.H0_H0 ;  /* 0x2000002cff2c9230 */ /* 0x000fe20000004100 */
[----:B------:R-:W-:Y:S02]  /*4f60*/  @!P1 SHF.R.U64 R42, R36, 0x10, R37 ;  /* 0x00000010242a9819 */ /* 0x000fe40000001225 */
[----:B------:R-:W-:Y:S02]  /*4f70*/  LEA.HI.SX32 R0, R0, R129, 0x1c ;  /* 0x0000008100007211 */ /* 0x000fe400078fe2ff */
[----:B------:R-:W-:Y:S01]  /*4f80*/  MOV R45, R37 ;  /* 0x00000025002d7202 */ /* 0x000fe20000000f00 */
[----:B------:R-:W-:Y:S01]  /*4f90*/  @!P1 HADD2.F32 R42, -RZ, R42.H0_H0 ;  /* 0x2000002aff2a9230 */ /* 0x000fe20000004100 */
[----:B------:R-:W-:Y:S02]  /*4fa0*/  SHF.R.S32.HI R2, RZ, 0x1f, R0 ;  /* 0x0000001fff027819 */ /* 0x000fe40000011400 */
[----:B------:R-:W-:Y:S02]  /*4fb0*/  SHF.L.U32 R41, R0, 0x3, RZ ;  /* 0x0000000300297819 */ /* 0x000fe400000006ff */
[----:B------:R-:W-:Y:S02]  /*4fc0*/  LEA.HI R2, R2, R0, RZ, 0x3 ;  /* 0x0000000002027211 */ /* 0x000fe400078f18ff */
[C---:B------:R-:W-:Y:S02]  /*4fd0*/  ISETP.GE.AND P0, PT, R41.reuse, c[0x0][0x1d4], PT ;  /* 0x0000750029007a0c */ /* 0x040fe40003f06270 */
[----:B------:R-:W-:Y:S01]  /*4fe0*/  LOP3.LUT R0, R136, 0x38, R41, 0xf8, !PT ;  /* 0x0000003888007812 */ /* 0x000fe200078ef829 */
[----:B------:R-:W-:Y:S01]  /*4ff0*/  IMAD.SHL.U32 R2, R2, 0x400, RZ ;  /* 0x0000040002027824 */ /* 0x000fe200078e00ff */
[----:B------:R-:W-:Y:S02]  /*5000*/  @!P1 SHF.R.U32.HI R43, RZ, 0x10, R37 ;  /* 0x00000010ff2b9819 */ /* 0x000fe40000011625 */
[----:B------:R-:W-:Y:S02]  /*5010*/  LOP3.LUT R0, R0, R134, RZ, 0x3c, !PT ;  /* 0x0000008600007212 */ /* 0x000fe400078e3cff */
[----:B------:R-:W-:Y:S02]  /*5020*/  LOP3.LUT R2, R2, 0x7fffe000, RZ, 0xc0, !PT ;  /* 0x7fffe00002027812 */ /* 0x000fe400078ec0ff */
[----:B------:R-:W-:Y:S02]  /*5030*/  @!P1 SHF.R.U64 R46, R38, 0x10, R39 ;  /* 0x00000010262e9819 */ /* 0x000fe40000001227 */
[----:B------:R-:W-:Y:S01]  /*5040*/  IADD3 R0, R0, R2, R135 ;  /* 0x0000000200007210 */ /* 0x000fe20007ffe087 */
[----:B------:R-:W-:Y:S01]  /*5050*/  @!P0 IMAD.WIDE R170, R41, 0x2, R170 ;  /* 0x0000000229aa8825 */ /* 0x000fe200078e02aa */
[----:B------:R-:W-:Y:S01]  /*5060*/  MOV R48, R39 ;  /* 0x0000002700307202 */ /* 0x000fe20000000f00 */
[----:B------:R-:W-:Y:S01]  /*5070*/  @!P1 HADD2.F32 R46, -RZ, R46.H0_H0 ;  /* 0x2000002eff2e9230 */ /* 0x000fe20000004100 */
[----:B------:R-:W-:Y:S01]  /*5080*/  SHF.L.U32 R68, R0, 0x1, RZ ;  /* 0x0000000100447819 */ /* 0x000fe200000006ff */
[----:B------:R-:W-:Y:S01]  /*5090*/  IMAD.MOV.U32 R0, RZ, RZ, R4 ;  /* 0x000000ffff007224 */ /* 0x000fe200078e0004 */
[----:B------:R-:W-:Y:S01]  /*50a0*/  @!P1 SHF.R.U32.HI R50, RZ, 0x10, R39 ;  /* 0x00000010ff329819 */ /* 0x000fe20000011627 */
[----:B-1----:R-:W-:Y:S01]  /*50b0*/  @!P1 IMAD.MOV.U32 R37, RZ, RZ, R28 ;  /* 0x000000ffff259224 */ /* 0x002fe200078e001c */
[--C-:B------:R-:W-:Y:S01]  /*50c0*/  @!P1 SHF.R.U64 R2, R4, 0x10, R5.reuse ;  /* 0x0000001004029819 */ /* 0x100fe20000001205 */
[----:B------:R-:W-:Y:S01]  /*50d0*/  @!P1 HADD2.F32 R48, -RZ, R48.H0_H0 ;  /* 0x20000030ff309230 */ /* 0x000fe20000004100 */
[----:B------:R-:W1:Y:S01]  /*50e0*/  LDS.128 R68, [R68+0x8100] ;  /* 0x0081000044447984 */ /* 0x000e620000000c00 */
[----:B------:R-:W-:Y:S01]  /*50f0*/  @!P1 HADD2.F32 R36, -RZ, R0.H0_H0 ;  /* 0x20000000ff249230 */ /* 0x000fe20000004100 */
[----:B------:R-:W-:Y:S01]  /*5100*/  @!P1 SHF.R.U32.HI R4, RZ, 0x10, R5 ;  /* 0x00000010ff049819 */ /* 0x000fe20000011605 */
[--C-:B------:R-:W-:Y:S01]  /*5110*/  @!P1 HADD2.F32 R38, -RZ, R37.reuse.H0_H0 ;  /* 0x20000025ff269230 */ /* 0x100fe20000004100 */
[----:B------:R-:W-:Y:S01]  /*5120*/  MOV R3, R5 ;  /* 0x0000000500037202 */ /* 0x000fe20000000f00 */
[----:B------:R-:W-:Y:S01]  /*5130*/  IMAD.MOV.U32 R5, RZ, RZ, R6 ;  /* 0x000000ffff057224 */ /* 0x000fe200078e0006 */
[----:B------:R-:W-:Y:S01]  /*5140*/  @!P1 HADD2.F32 R37, -RZ, R37.H1_H1 ;  /* 0x30000025ff259230 */ /* 0x000fe20000004100 */
[--C-:B------:R-:W-:Y:S01]  /*5150*/  @!P1 SHF.R.U64 R6, R6, 0x10, R7.reuse ;  /* 0x0000001006069819 */ /* 0x100fe20000001207 */
[C---:B------:R-:W-:Y:S01]  /*5160*/  @!P1 FMUL.FTZ R0, R38.reuse, R36 ;  /* 0x0000002426009220 */ /* 0x040fe20000410000 */
[----:B------:R-:W-:Y:S01]  /*5170*/  @!P1 HADD2.F32 R2, -RZ, R2.H0_H0 ;  /* 0x20000002ff029230 */ /* 0x000fe20000004100 */
[----:B------:R-:W-:Y:S01]  /*5180*/  MOV R8, R7 ;  /* 0x0000000700087202 */ /* 0x000fe20000000f00 */
[----:B------:R-:W-:Y:S01]  /*5190*/  @!P1 HADD2.F32 R4, -RZ, R4.H0_H0 ;  /* 0x20000004ff049230 */ /* 0x000fe20000004100 */
[----:B------:R-:W-:Y:S01]  /*51a0*/  @!P1 SHF.R.U32.HI R7, RZ, 0x10, R7 ;  /* 0x00000010ff079819 */ /* 0x000fe20000011607 */
[----:B------:R-:W-:Y:S02]  /*51b0*/  @!P1 HADD2.F32 R6, -RZ, R6.H0_H0 ;  /* 0x20000006ff069230 */ /* 0x000fe40000004100 */
[----:B------:R-:W-:Y:S02]  /*51c0*/  @!P1 HADD2.F32 R50, -RZ, R50.H0_H0 ;  /* 0x20000032ff329230 */ /* 0x000fe40000004100 */
[----:B------:R-:W-:Y:S02]  /*51d0*/  @!P1 HADD2.F32 R3, -RZ, R3.H0_H0 ;  /* 0x20000003ff039230 */ /* 0x000fe40000004100 */
[----:B------:R-:W-:Y:S01]  /*51e0*/  @!P1 HADD2.F32 R5, -RZ, R5.H0_H0 ;  /* 0x20000005ff059230 */ /* 0x000fe20000004100 */
[----:B-1----:R-:W-:Y:S05]  /*51f0*/  @!P1 MOV R41, R68 ;  /* 0x0000004400299202 */ /* 0x002fea0000000f00 */
[--C-:B------:R-:W-:Y:S02]  /*5200*/  @!P1 HADD2.F32 R39, -RZ, R41.reuse.H0_H0 ;  /* 0x20000029ff279230 */ /* 0x100fe40000004100 */
[----:B------:R-:W-:Y:S03]  /*5210*/  @!P1 HADD2.F32 R41, -RZ, R41.H1_H1 ;  /* 0x30000029ff299230 */ /* 0x000fe60000004100 */
[----:B------:R-:W-:Y:S01]  /*5220*/  @!P1 FMUL.FTZ R165, R39, R36 ;  /* 0x0000002427a59220 */ /* 0x000fe20000410000 */
[----:B------:R-:W-:Y:S01]  /*5230*/  @!P1 MOV R36, R29 ;  /* 0x0000001d00249202 */ /* 0x000fe20000000f00 */
[----:B------:R-:W-:Y:S02]  /*5240*/  @!P1 FMUL.FTZ R166, R41, R2 ;  /* 0x0000000229a69220 */ /* 0x000fe40000410000 */
[----:B------:R-:W-:Y:S02]  /*5250*/  @!P1 FFMA.FTZ R165, R38, R40, -R165 ;  /* 0x0000002826a59223 */ /* 0x000fe400000108a5 */
[----:B------:R-:W-:Y:S02]  /*5260*/  @!P1 IMAD.MOV.U32 R38, RZ, RZ, R69 ;  /* 0x000000ffff269224 */ /* 0x000fe400078e0045 */
[----:B------:R-:W-:Y:S02]  /*5270*/  @!P1 FMUL.FTZ R2, R37, R2 ;  /* 0x0000000225029220 */ /* 0x000fe40000410000 */
[----:B------:R-:W-:Y:S01]  /*5280*/  @!P1 FFMA.FTZ R0, R39, R40, R0 ;  /* 0x0000002827009223 */ /* 0x000fe20000010000 */
[--C-:B------:R-:W-:Y:S01]  /*5290*/  @!P1 HADD2.F32 R39, -RZ, R38.reuse.H0_H0 ;  /* 0x20000026ff279230 */ /* 0x100fe20000004100 */
[-C--:B------:R-:W-:Y:S01]  /*52a0*/  @!P1 FFMA.FTZ R2, R41, R42.reuse, R2 ;  /* 0x0000002a29029223 */ /* 0x080fe20000010002 */
[----:B------:R-:W-:Y:S01]  /*52b0*/  @!P1 HADD2.F32 R41, -RZ, R38.H1_H1 ;  /* 0x30000026ff299230 */ /* 0x000fe20000004100 */
[----:B------:R-:W-:Y:S01]  /*52c0*/  @!P1 FFMA.FTZ R166, R37, R42, -R166 ;  /* 0x0000002a25a69223 */ /* 0x000fe200000108a6 */
[--C-:B------:R-:W-:Y:S01]  /*52d0*/  @!P1 HADD2.F32 R37, -RZ, R36.reuse.H0_H0 ;  /* 0x20000024ff259230 */ /* 0x100fe20000004100 */
[----:B------:R-:W-:Y:S01]  /*52e0*/  @!P1 IMAD.MOV.U32 R38, RZ, RZ, R70 ;  /* 0x000000ffff269224 */ /* 0x000fe200078e0046 */
[----:B------:R-:W-:Y:S01]  /*52f0*/  @!P1 HADD2.F32 R36, -RZ, R36.H1_H1 ;  /* 0x30000024ff249230 */ /* 0x000fe20000004100 */
[-C--:B------:R-:W-:Y:S01]  /*5300*/  @!P1 FMUL.FTZ R172, R41, R4.reuse ;  /* 0x0000000429ac9220 */ /* 0x080fe20000410000 */
[----:B------:R-:W-:Y:S01]  /*5310*/  @!P1 HADD2.F32 R42, -RZ, R43.H0_H0 ;  /* 0x2000002bff2a9230 */ /* 0x000fe20000004100 */
[----:B------:R-:W-:Y:S01]  /*5320*/  @!P1 FMUL.FTZ R167, R39, R3 ;  /* 0x0000000327a79220 */ /* 0x000fe20000410000 */
[----:B------:R-:W-:Y:S01]  /*5330*/  @!P1 F2FP.PACK_AB R165, R166, R165 ;  /* 0x000000a5a6a5923e */ /* 0x000fe200000000ff */
[----:B------:R-:W-:Y:S01]  /*5340*/  @!P1 FMUL.FTZ R4, R36, R4 ;  /* 0x0000000424049220 */ /* 0x000fe20000410000 */
[----:B------:R-:W-:Y:S01]  /*5350*/  @!P1 F2FP.PACK_AB R0, R2, R0 ;  /* 0x000000000200923e */ /* 0x000fe200000000ff */
[----:B------:R-:W-:Y:S01]  /*5360*/  @!P1 FFMA.FTZ R172, R36, R42, -R172 ;  /* 0x0000002a24ac9223 */ /* 0x000fe200000108ac */
[----:B------:R-:W-:Y:S01]  /*5370*/  @!P1 MOV R36, R30 ;  /* 0x0000001e00249202 */ /* 0x000fe20000000f00 */
[C---:B------:R-:W-:Y:S01]  /*5380*/  @!P1 FMUL.FTZ R3, R37.reuse, R3 ;  /* 0x0000000325039220 */ /* 0x040fe20000410000 */
[----:B------:R-:W-:Y:S01]  /*5390*/  @!P1 HADD2.F32 R40, -RZ, R45.H0_H0 ;  /* 0x2000002dff289230 */ /* 0x000fe20000004100 */
[----:B------:R-:W-:Y:S01]  /*53a0*/  @!P1 MOV R28, R165 ;  /* 0x000000a5001c9202 */ /* 0x000fe20000000f00 */
[--C-:B------:R-:W-:Y:S01]  /*53b0*/  @!P1 HADD2.F32 R45, -RZ, R38.reuse.H1_H1 ;  /* 0x30000026ff2d9230 */ /* 0x100fe20000004100 */
[----:B------:R-:W-:Y:S01]  /*53c0*/  @!P1 MOV R68, R0 ;  /* 0x0000000000449202 */ /* 0x000fe20000000f00 */
[----:B------:R-:W-:Y:S01]  /*53d0*/  @!P1 HADD2.F32 R43, -RZ, R38.H0_H0 ;  /* 0x20000026ff2b9230 */ /* 0x000fe20000004100 */
[----:B------:R-:W-:Y:S01]  /*53e0*/  @!P1 FFMA.FTZ R167, R37, R40, -R167 ;  /* 0x0000002825a79223 */ /* 0x000fe200000108a7 */
[--C-:B------:R-:W-:Y:S01]  /*53f0*/  @!P1 HADD2.F32 R37, -RZ, R36.reuse.H0_H0 ;  /* 0x20000024ff259230 */ /* 0x100fe20000004100 */
[-C--:B------:R-:W-:Y:S01]  /*5400*/  @!P1 FMUL.FTZ R174, R45, R6.reuse ;  /* 0x000000062dae9220 */ /* 0x080fe20000410000 */
[----:B------:R-:W-:Y:S01]  /*5410*/  @!P1 HADD2.F32 R36, -RZ, R36.H1_H1 ;  /* 0x30000024ff249230 */ /* 0x000fe20000004100 */
[----:B------:R-:W-:Y:S01]  /*5420*/  @!P1 FMUL.FTZ R173, R43, R5 ;  /* 0x000000052bad9220 */ /* 0x000fe20000410000 */
[----:B------:R-:W-:Y:S01]  /*5430*/  @!P1 MOV R38, R71 ;  /* 0x0000004700269202 */ /* 0x000fe20000000f00 */
[C---:B------:R-:W-:Y:S01]  /*5440*/  @!P1 FMUL.FTZ R5, R37.reuse, R5 ;  /* 0x0000000525059220 */ /* 0x040fe20000410000 */
[----:B------:R-:W-:Y:S01]  /*5450*/  @!P1 F2FP.PACK_AB R167, R172, R167 ;  /* 0x000000a7aca7923e */ /* 0x000fe200000000ff */
[C---:B------:R-:W-:Y:S02]  /*5460*/  @!P1 FMUL.FTZ R6, R36.reuse, R6 ;  /* 0x0000000624069220 */ /* 0x040fe40000410000 */
[----:B------:R-:W-:Y:S01]  /*5470*/  @!P1 FFMA.FTZ R174, R36, R46, -R174 ;  /* 0x0000002e24ae9223 */ /* 0x000fe200000108ae */
[----:B------:R-:W-:Y:S01]  /*5480*/  @!P1 MOV R29, R167 ;  /* 0x000000a7001d9202 */ /* 0x000fe20000000f00 */
        /* <DEDUP_REMOVED lines=11> */
[----:B------:R-:W-:Y:S01]  /*5540*/  @!P1 HADD2.F32 R36, -RZ, R36.H1_H1 ;  /* 0x30000024ff249230 */ /* 0x000fe20000004100 */
[----:B------:R-:W-:Y:S01]  /*5550*/  @!P1 FMUL.FTZ R175, R49, R8 ;  /* 0x0000000831af9220 */ /* 0x000fe20000410000 */
[----:B------:R-:W-:Y:S01]  /*5560*/  @!P1 F2FP.PACK_AB R173, R174, R173 ;  /* 0x000000adaead923e */ /* 0x000fe200000000ff */
[----:B------:R-:W-:Y:S01]  /*5570*/  @!P1 FFMA.FTZ R176, R38, R48, -R176 ;  /* 0x0000003026b09223 */ /* 0x000fe200000108b0 */
[----:B------:R-:W-:Y:S01]  /*5580*/  @!P1 F2FP.PACK_AB R3, R4, R3 ;  /* 0x000000030403923e */ /* 0x000fe200000000ff */
[----:B------:R-:W-:Y:S02]  /*5590*/  @!P1 FFMA.FTZ R175, R36, R50, -R175 ;  /* 0x0000003224af9223 */ /* 0x000fe400000108af */
[----:B------:R-:W-:Y:S02]  /*55a0*/  @!P1 FMUL.FTZ R7, R38, R37 ;  /* 0x0000002526079220 */ /* 0x000fe40000410000 */
[----:B------:R-:W-:Y:S01]  /*55b0*/  @!P1 FFMA.FTZ R6, R45, R46, R6 ;  /* 0x0000002e2d069223 */ /* 0x000fe20000010006 */
[----:B------:R-:W-:Y:S01]  /*55c0*/  @!P1 F2FP.PACK_AB R175, R175, R176 ;  /* 0x000000b0afaf923e */ /* 0x000fe200000000ff */
[----:B------:R-:W-:Y:S02]  /*55d0*/  @!P1 FMUL.FTZ R8, R36, R8 ;  /* 0x0000000824089220 */ /* 0x000fe40000410000 */
[----:B------:R-:W-:Y:S01]  /*55e0*/  @!P1 FFMA.FTZ R7, R47, R48, R7 ;  /* 0x000000302f079223 */ /* 0x000fe20000010007 */
[----:B------:R-:W-:Y:S01]  /*55f0*/  @!P1 MOV R31, R175 ;  /* 0x000000af001f9202 */ /* 0x000fe20000000f00 */
        /* <DEDUP_REMOVED lines=9> */
.L_x_2787:
[----:B------:R-:W-:Y:S05]  /*5690*/  BSYNC B0 ;  /* 0x0000000000007941 */ /* 0x000fea0003800000 */
.L_x_2786:
        /* <DEDUP_REMOVED lines=8> */
[----:B------:R-:W-:Y:S01]  /*5720*/  @!P1 HADD2.F32 R42, -RZ, R63.H1_H1 ;  /* 0x3000003fff2a9230 */ /* 0x000fe20000004100 */
[----:B------:R-:W-:Y:S02]  /*5730*/  SHF.R.S32.HI R0, RZ, 0x1f, R2 ;  /* 0x0000001fff007819 */ /* 0x000fe40000011402 */
[----:B---3--:R-:W-:Y:S02]  /*5740*/  LEA.HI.X R49, R128, R39, R108, 0x1, P0 ;  /* 0x0000002780317211 */ /* 0x008fe400000f0c6c */
[----:B------:R-:W-:Y:S02]  /*5750*/  LEA.HI R0, R0, R2, RZ, 0x4 ;  /* 0x0000000200007211 */ /* 0x000fe400078f20ff */
[--C-:B------:R-:W-:Y:S02]  /*5760*/  @!P1 SHF.R.U64 R37, R64, 0x10, R65.reuse ;  /* 0x0000001040259819 */ /* 0x100fe40000001241 */
[----:B------:R-:W-:Y:S02]  /*5770*/  LEA.HI.SX32 R3, R0, R129, 0x1c ;  /* 0x0000008100037211 */ /* 0x000fe400078fe2ff */
[----:B------:R-:W-:Y:S02]  /*5780*/  @!P1 SHF.R.U32.HI R36, RZ, 0x10, R65 ;  /* 0x00000010ff249819 */ /* 0x000fe40000011641 */
[----:B------:R-:W-:Y:S02]  /*5790*/  SHF.R.S32.HI R0, RZ, 0x1f, R3 ;  /* 0x0000001fff007819 */ /* 0x000fe40000011403 */
[----:B------:R-:W-:Y:S01]  /*57a0*/  SHF.L.U32 R2, R3, 0x3, RZ ;  /* 0x0000000303027819 */ /* 0x000fe200000006ff */
[----:B------:R-:W-:Y:S01]  /*57b0*/  @!P1 HADD2.F32 R36, -RZ, R36.H0_H0 ;  /* 0x20000024ff249230 */ /* 0x000fe20000004100 */
[----:B------:R-:W-:Y:S02]  /*57c0*/  LEA.HI R0, R0, R3, RZ, 0x3 ;  /* 0x0000000300007211 */ /* 0x000fe400078f18ff */
[----:B------:R-:W-:Y:S02]  /*57d0*/  ISETP.GE.AND P0, PT, R2, c[0x0][0x1d4], PT ;  /* 0x0000750002007a0c */ /* 0x000fe40003f06270 */
[--C-:B------:R-:W-:Y:S01]  /*57e0*/  @!P1 SHF.R.U64 R5, R34, 0x10, R35.reuse ;  /* 0x0000001022059819 */ /* 0x100fe20000001223 */
[----:B------:R-:W-:Y:S01]  /*57f0*/  IMAD.SHL.U32 R0, R0, 0x400, RZ ;  /* 0x0000040000007824 */ /* 0x000fe200078e00ff */
[----:B------:R-:W-:Y:S02]  /*5800*/  LOP3.LUT R3, R126, 0x38, R2, 0xf8, !PT ;  /* 0x000000387e037812 */ /* 0x000fe400078ef802 */
[----:B------:R-:W-:Y:S01]  /*5810*/  @!P1 SHF.R.U32.HI R6, RZ, 0x10, R35 ;  /* 0x00000010ff069819 */ /* 0x000fe20000011623 */
[----:B------:R-:W-:Y:S01]  /*5820*/  @!P1 HADD2.F32 R35, -RZ, R37.H0_H0 ;  /* 0x20000025ff239230 */ /* 0x000fe20000004100 */
[----:B------:R-:W-:Y:S02]  /*5830*/  LOP3.LUT R3, R3, R124, RZ, 0x3c, !PT ;  /* 0x0000007c03037212 */ /* 0x000fe400078e3cff */
[----:B------:R-:W-:Y:S02]  /*5840*/  LOP3.LUT R0, R0, 0x7fffe000, RZ, 0xc0, !PT ;  /* 0x7fffe00000007812 */ /* 0x000fe400078ec0ff */
[----:B------:R-:W-:Y:S01]  /*5850*/  @!P1 SHF.R.U32.HI R44, RZ, 0x10, R67 ;  /* 0x00000010ff2c9819 */ /* 0x000fe20000011643 */
[----:B------:R-:W-:Y:S01]  /*5860*/  @!P0 IMAD.WIDE R64, R2, 0x2, R38 ;  /* 0x0000000202408825 */ /* 0x000fe200078e0226 */
[----:B------:R-:W-:Y:S01]  /*5870*/  IADD3 R0, R3, R0, R125 ;  /* 0x0000000003007210 */ /* 0x000fe20007ffe07d */
[----:B------:R-:W-:Y:S01]  /*5880*/  @!P1 HADD2.F32 R2, -RZ, R27.H1_H1 ;  /* 0x3000001bff029230 */ /* 0x000fe20000004100 */
[--C-:B------:R-:W-:Y:S01]  /*5890*/  @!P1 SHF.R.U32.HI R3, RZ, 0x10, R33.reuse ;  /* 0x00000010ff039819 */ /* 0x100fe20000011621 */
[----:B------:R-:W-:Y:S01]  /*58a0*/  @!P1 HADD2.F32 R44, -RZ, R44.H0_H0 ;  /* 0x2000002cff2c9230 */ /* 0x000fe20000004100 */
[----:B------:R-:W-:Y:S01]  /*58b0*/  SHF.L.U32 R68, R0, 0x1, RZ ;  /* 0x0000000100447819 */ /* 0x000fe200000006ff */
[----:B-1----:R-:W-:Y:S01]  /*58c0*/  @!P1 IMAD.MOV.U32 R7, RZ, RZ, R28 ;  /* 0x000000ffff079224 */ /* 0x002fe200078e001c */
[----:B------:R-:W-:Y:S01]  /*58d0*/  @!P1 SHF.R.U64 R0, R32, 0x10, R33 ;  /* 0x0000001020009819 */ /* 0x000fe20000001221 */
[----:B------:R-:W-:Y:S01]  /*58e0*/  @!P1 HADD2.F32 R33, -RZ, R72.H1_H1 ;  /* 0x30000048ff219230 */ /* 0x000fe20000004100 */
[----:B------:R-:W-:Y:S01]  /*58f0*/  @!P1 SHF.R.U64 R40, R66, 0x10, R67 ;  /* 0x0000001042289819 */ /* 0x000fe20000001243 */
[----:B------:R-:W-:Y:S01]  /*5900*/  @!P1 HADD2.F32 R38, -RZ, R63.H0_H0 ;  /* 0x2000003fff269230 */ /* 0x000fe20000004100 */
[----:B------:R-:W1:Y:S01]  /*5910*/  LDS.128 R68, [R68+0x8100] ;  /* 0x0081000044447984 */ /* 0x000e620000000c00 */
[--C-:B------:R-:W-:Y:S02]  /*5920*/  @!P1 HADD2.F32 R4, -RZ, R7.reuse.H0_H0 ;  /* 0x20000007ff049230 */ /* 0x100fe40000004100 */
[----:B------:R-:W-:Y:S02]  /*5930*/  @!P1 HADD2.F32 R8, -RZ, R0.H0_H0 ;  /* 0x20000000ff089230 */ /* 0x000fe40000004100 */
[----:B------:R-:W-:Y:S01]  /*5940*/  @!P1 HADD2.F32 R7, -RZ, R7.H1_H1 ;  /* 0x30000007ff079230 */ /* 0x000fe20000004100 */
[----:B------:R-:W-:Y:S01]  /*5950*/  @!P1 FMUL.FTZ R0, R4, R2 ;  /* 0x0000000204009220 */ /* 0x000fe20000410000 */
[----:B------:R-:W-:Y:S01]  /*5960*/  @!P1 HADD2.F32 R40, -RZ, R40.H0_H0 ;  /* 0x20000028ff289230 */ /* 0x000fe20000004100 */
[----:B-1----:R-:W-:Y:S01]  /*5970*/  @!P1 IMAD.MOV.U32 R37, RZ, RZ, R71 ;  /* 0x000000ffff259224 */ /* 0x002fe200078e0047 */
[----:B------:R-:W-:Y:S04]  /*5980*/  @!P1 MOV R34, R68 ;  /* 0x0000004400229202 */ /* 0x000fe80000000f00 */
[--C-:B------:R-:W-:Y:S02]  /*5990*/  @!P1 HADD2.F32 R41, -RZ, R37.reuse.H0_H0 ;  /* 0x20000025ff299230 */ /* 0x100fe40000004100 */
[--C-:B------:R-:W-:Y:S02]  /*59a0*/  @!P1 HADD2.F32 R32, -RZ, R34.reuse.H0_H0 ;  /* 0x20000022ff209230 */ /* 0x100fe40000004100 */
[----:B------:R-:W-:Y:S02]  /*59b0*/  @!P1 HADD2.F32 R34, -RZ, R34.H1_H1 ;  /* 0x30000022ff229230 */ /* 0x000fe40000004100 */
[----:B------:R-:W-:Y:S01]  /*59c0*/  @!P1 HADD2.F32 R43, -RZ, R37.H1_H1 ;  /* 0x30000025ff2b9230 */ /* 0x000fe20000004100 */
[----:B------:R-:W-:Y:S02]  /*59d0*/  @!P1 FMUL.FTZ R45, R32, R2 ;  /* 0x00000002202d9220 */ /* 0x000fe40000410000 */
[-C--:B------:R-:W-:Y:S02]  /*59e0*/  @!P1 FMUL.FTZ R46, R34, R8.reuse ;  /* 0x00000008222e9220 */ /* 0x080fe40000410000 */
[----:B------:R-:W-:Y:S02]  /*59f0*/  @!P1 FFMA.FTZ R0, R32, R33, R0 ;  /* 0x0000002120009223 */ /* 0x000fe40000010000 */
[----:B------:R-:W-:Y:S02]  /*5a00*/  @!P1 IMAD.MOV.U32 R32, RZ, RZ, R69 ;  /* 0x000000ffff209224 */ /* 0x000fe400078e0045 */
[C---:B------:R-:W-:Y:S01]  /*5a10*/  @!P1 FMUL.FTZ R2, R7.reuse, R8 ;  /* 0x0000000807029220 */ /* 0x040fe20000410000 */
[----:B------:R-:W-:Y:S01]  /*5a20*/  @!P1 HADD2.F32 R8, -RZ, R27.H0_H0 ;  /* 0x2000001bff089230 */ /* 0x000fe20000004100 */
[----:B------:R-:W-:Y:S01]  /*5a30*/  @!P1 FFMA.FTZ R46, R7, R35, -R46 ;  /* 0x00000023072e9223 */ /* 0x000fe2000001082e */
[----:B------:R-:W-:Y:S01]  /*5a40*/  @!P1 MOV R7, R29 ;  /* 0x0000001d00079202 */ /* 0x000fe20000000f00 */
[----:B------:R-:W-:Y:S01]  /*5a50*/  @!P1 FFMA.FTZ R45, R4, R33, -R45 ;  /* 0x00000021042d9223 */ /* 0x000fe2000001082d */
[--C-:B------:R-:W-:Y:S01]  /*5a60*/  @!P1 HADD2.F32 R33, -RZ, R32.reuse.H0_H0 ;  /* 0x20000020ff219230 */ /* 0x100fe20000004100 */
[----:B------:R-:W-:Y:S01]  /*5a70*/  @!P1 FFMA.FTZ R2, R34, R35, R2 ;  /* 0x0000002322029223 */ /* 0x000fe20000010002 */
[----:B------:R-:W-:Y:S01]  /*5a80*/  @!P1 HADD2.F32 R35, -RZ, R32.H1_H1 ;  /* 0x30000020ff239230 */ /* 0x000fe20000004100 */
[----:B------:R-:W-:Y:S01]  /*5a90*/  @!P1 MOV R32, R31 ;  /* 0x0000001f00209202 */ /* 0x000fe20000000f00 */
        /* <DEDUP_REMOVED lines=58> */
.L_x_2789:
[----:B------:R-:W-:Y:S05]  /*5e40*/  BSYNC B0 ;  /* 0x0000000000007941 */ /* 0x000fea0003800000 */
.L_x_2788:
[----:B-1----:R1:W2:Y:S01]  /*5e50*/  SHFL.IDX PT, R49, R162, 0x2, 0x181f ;  /* 0x00581f00a2317f89 */ /* 0x0022a200000e0000 */
[----:B------:R-:W-:Y:S01]  /*5e60*/  ISETP.GE.OR P0, PT, R123, R75, P5 ;  /* 0x0000004b7b00720c */ /* 0x000fe20002f06670 */
[----:B------:R-:W-:Y:S02]  /*5e70*/  BSSY B0, `(.L_x_2790) ;  /* 0x0000078000007945 */ /* 0x000fe40003800000 */
[----:B------:R1:W4:Y:S10]  /*5e80*/  SHFL.IDX PT, R48, R163, 0x2, 0x181f ;  /* 0x00581f00a3307f89 */ /* 0x00033400000e0000 */
[----:B------:R-:W-:-:S05]  /*5e90*/  @P0 BRA `(.L_x_2791) ;  /* 0x0000075000000947 */ /* 0x000fca0003800000 */
[----:B------:R-:W-:Y:S01]  /*5ea0*/  SEL R2, R114, R164, !P6 ;  /* 0x000000a472027207 */ /* 0x000fe20007000000 */
[----:B------:R-:W5:Y:S01]  /*5eb0*/  LDS.128 R28, [R111+0x8100] ;  /* 0x008100006f1c7984 */ /* 0x000f620000000c00 */
[C---:B----4-:R-:W-:Y:S01]  /*5ec0*/  LEA R44, P0, R128.reuse, R48, 0x1 ;  /* 0x00000030802c7211 */ /* 0x050fe200078008ff */
[--C-:B------:R-:W-:Y:S01]  /*5ed0*/  @!P1 HADD2.F32 R36, -RZ, R61.reuse.H1_H1 ;  /* 0x3000003dff249230 */ /* 0x100fe20000004100 */
[----:B------:R-:W-:Y:S01]  /*5ee0*/  SHF.R.S32.HI R0, RZ, 0x1f, R2 ;  /* 0x0000001fff007819 */ /* 0x000fe20000011402 */
[----:B------:R-:W-:Y:S01]  /*5ef0*/  @!P1 HADD2.F32 R32, -RZ, R61.H0_H0 ;  /* 0x2000003dff209230 */ /* 0x000fe20000004100 */
        /* <DEDUP_REMOVED lines=9> */
[----:B------:R-:W-:Y:S01]  /*5f90*/  LOP3.LUT R3, R122, 0x38, R2, 0xf8, !PT ;  /* 0x000000387a037812 */ /* 0x000fe200078ef802 */
[----:B------:R-:W-:Y:S01]  /*5fa0*/  IMAD.SHL.U32 R0, R0, 0x400, RZ ;  /* 0x0000040000007824 */ /* 0x000fe200078e00ff */
[----:B------:R-:W-:Y:S01]  /*5fb0*/  @!P1 SHF.R.U32.HI R6, RZ, 0x10, R23 ;  /* 0x00000010ff069819 */ /* 0x000fe20000011617 */
[----:B------:R-:W-:Y:S01]  /*5fc0*/  @!P1 HADD2.F32 R23, -RZ, R26.H0_H0 ;  /* 0x2000001aff179230 */ /* 0x000fe20000004100 */
[----:B------:R-:W-:Y:S02]  /*5fd0*/  LOP3.LUT R3, R3, R120, RZ, 0x3c, !PT ;  /* 0x0000007803037212 */ /* 0x000fe400078e3cff */
[----:B------:R-:W-:Y:S02]  /*5fe0*/  LOP3.LUT R0, R0, 0x7fffe000, RZ, 0xc0, !PT ;  /* 0x7fffe00000007812 */ /* 0x000fe400078ec0ff */
[----:B------:R-:W-:Y:S02]  /*5ff0*/  @!P1 SHF.R.U32.HI R27, RZ, 0x10, R57 ;  /* 0x00000010ff1b9819 */ /* 0x000fe40000011639 */
[----:B------:R-:W-:Y:S01]  /*6000*/  IADD3 R0, R3, R0, R121 ;  /* 0x0000000003007210 */ /* 0x000fe20007ffe079 */
[----:B------:R-:W-:Y:S01]  /*6010*/  @!P0 IMAD.WIDE R48, R2, 0x2, R48 ;  /* 0x0000000202308825 */ /* 0x000fe200078e0230 */
[--C-:B------:R-:W-:Y:S01]  /*6020*/  @!P1 SHF.R.U32.HI R3, RZ, 0x10, R21.reuse ;  /* 0x00000010ff039819 */ /* 0x100fe20000011615 */
[----:B------:R-:W-:Y:S01]  /*6030*/  @!P1 HADD2.F32 R2, -RZ, R25.H1_H1 ;  /* 0x30000019ff029230 */ /* 0x000fe20000004100 */
[----:B------:R-:W-:Y:S01]  /*6040*/  SHF.L.U32 R40, R0, 0x1, RZ ;  /* 0x0000000100287819 */ /* 0x000fe200000006ff */
[----:B------:R-:W-:Y:S01]  /*6050*/  @!P1 HADD2.F32 R27, -RZ, R27.H0_H0 ;  /* 0x2000001bff1b9230 */ /* 0x000fe20000004100 */
[----:B------:R-:W-:Y:S01]  /*6060*/  @!P1 SHF.R.U64 R0, R20, 0x10, R21 ;  /* 0x0000001014009819 */ /* 0x000fe20000001215 */
[----:B-----5:R-:W-:Y:S01]  /*6070*/  @!P1 IMAD.MOV.U32 R7, RZ, RZ, R28 ;  /* 0x000000ffff079224 */ /* 0x020fe200078e001c */
[----:B------:R-:W-:Y:S01]  /*6080*/  @!P1 HADD2.F32 R21, -RZ, R62.H1_H1 ;  /* 0x3000003eff159230 */ /* 0x000fe20000004100 */
[--C-:B------:R-:W-:Y:S01]  /*6090*/  @!P1 SHF.R.U32.HI R38, RZ, 0x10, R59.reuse ;  /* 0x00000010ff269819 */ /* 0x100fe2000001163b */
[----:B------:R-:W2:Y:S01]  /*60a0*/  LDS.128 R40, [R40+0x8100] ;  /* 0x0081000028287984 */ /* 0x000ea20000000c00 */
[----:B------:R-:W-:Y:S01]  /*60b0*/  @!P1 HADD2.F32 R8, -RZ, R0.H0_H0 ;  /* 0x20000000ff089230 */ /* 0x000fe20000004100 */
[----:B------:R-:W-:Y:S01]  /*60c0*/  @!P1 SHF.R.U64 R34, R58, 0x10, R59 ;  /* 0x000000103a229819 */ /* 0x000fe2000000123b */
[--C-:B------:R-:W-:Y:S02]  /*60d0*/  @!P1 HADD2.F32 R4, -RZ, R7.reuse.H0_H0 ;  /* 0x20000007ff049230 */ /* 0x100fe40000004100 */
[----:B------:R-:W-:Y:S02]  /*60e0*/  @!P1 HADD2.F32 R7, -RZ, R7.H1_H1 ;  /* 0x30000007ff079230 */ /* 0x000fe40000004100 */
[----:B------:R-:W-:Y:S01]  /*60f0*/  @!P1 HADD2.F32 R38, -RZ, R38.H0_H0 ;  /* 0x20000026ff269230 */ /* 0x000fe20000004100 */
[----:B------:R-:W-:Y:S01]  /*6100*/  @!P1 FMUL.FTZ R0, R4, R2 ;  /* 0x0000000204009220 */ /* 0x000fe20000410000 */
[----:B------:R-:W-:Y:S01]  /*6110*/  @!P1 HADD2.F32 R34, -RZ, R34.H0_H0 ;  /* 0x20000022ff229230 */ /* 0x000fe20000004100 */
[----:B--2---:R-:W-:Y:S05]  /*6120*/  @!P1 MOV R22, R40 ;  /* 0x0000002800169202 */ /* 0x004fea0000000f00 */
[--C-:B------:R-:W-:Y:S02]  /*6130*/  @!P1 HADD2.F32 R20, -RZ, R22.reuse.H0_H0 ;  /* 0x20000016ff149230 */ /* 0x100fe40000004100 */
[----:B------:R-:W-:Y:S03]  /*6140*/  @!P1 HADD2.F32 R22, -RZ, R22.H1_H1 ;  /* 0x30000016ff169230 */ /* 0x000fe60000004100 */
[----:B---3--:R-:W-:Y:S02]  /*6150*/  @!P1 FMUL.FTZ R39, R20, R2 ;  /* 0x0000000214279220 */ /* 0x008fe40000410000 */
[-C--:B------:R-:W-:Y:S02]  /*6160*/  @!P1 FMUL.FTZ R46, R22, R8.reuse ;  /* 0x00000008162e9220 */ /* 0x080fe40000410000 */
        /* <DEDUP_REMOVED lines=72> */
.L_x_2791:
[----:B------:R-:W-:Y:S05]  /*65f0*/  BSYNC B0 ;  /* 0x0000000000007941 */ /* 0x000fea0003800000 */
.L_x_2790:
[----:B--2---:R2:W1:Y:S01]  /*6600*/  SHFL.IDX PT, R45, R162, 0x3, 0x181f ;  /* 0x00781f00a22d7f89 */ /* 0x00446200000e0000 */
[----:B------:R-:W-:Y:S03]  /*6610*/  ISETP.GE.OR P0, PT, R119, R75, P5 ;  /* 0x0000004b7700720c */ /* 0x000fe60002f06670 */
[----:B------:R2:W4:Y:S10]  /*6620*/  SHFL.IDX PT, R44, R163, 0x3, 0x181f ;  /* 0x00781f00a32c7f89 */ /* 0x00053400000e0000 */
[----:B------:R-:W-:-:S05]  /*6630*/  @P0 BRA `(.L_x_2783) ;  /* 0x00000ba000000947 */ /* 0x000fca0003800000 */
[----:B------:R-:W-:Y:S01]  /*6640*/  SEL R164, R114, R164, !P6 ;  /* 0x000000a472a47207 */ /* 0x000fe20007000000 */
[----:B------:R-:W5:Y:S01]  /*6650*/  LDS.128 R20, [R110+0x8100] ;  /* 0x008100006e147984 */ /* 0x000f620000000c00 */
[--C-:B------:R-:W-:Y:S01]  /*6660*/  @!P1 HADD2.F32 R3, -RZ, R15.reuse.H1_H1 ;  /* 0x3000000fff039230 */ /* 0x100fe20000004100 */
[C---:B----4-:R-:W-:Y:S01]  /*6670*/  LEA R48, P0, R128.reuse, R44, 0x1 ;  /* 0x0000002c80307211 */ /* 0x050fe200078008ff */
[--C-:B------:R-:W-:Y:S01]  /*6680*/  @!P1 HADD2.F32 R27, -RZ, R60.reuse.H1_H1 ;  /* 0x3000003cff1b9230 */ /* 0x100fe20000004100 */
[----:B------:R-:W-:Y:S01]  /*6690*/  SHF.R.S32.HI R0, RZ, 0x1f, R164 ;  /* 0x0000001fff007819 */ /* 0x000fe200000114a4 */
[----:B------:R-:W-:Y:S01]  /*66a0*/  @!P1 HADD2.F32 R8, -RZ, R15.H0_H0 ;  /* 0x2000000fff089230 */ /* 0x000fe20000004100 */
[----:B-1----:R-:W-:Y:S01]  /*66b0*/  LEA.HI.X R49, R128, R45, R108, 0x1, P0 ;  /* 0x0000002d80317211 */ /* 0x002fe200000f0c6c */
[--C-:B------:R-:W-:Y:S01]  /*66c0*/  @!P1 HADD2.F32 R35, -RZ, R51.reuse.H1_H1 ;  /* 0x30000033ff239230 */ /* 0x100fe20000004100 */
[----:B------:R-:W-:Y:S01]  /*66d0*/  LEA.HI R0, R0, R164, RZ, 0x4 ;  /* 0x000000a400007211 */ /* 0x000fe200078f20ff */
[----:B------:R-:W-:Y:S01]  /*66e0*/  @!P1 HADD2.F32 R31, -RZ, R51.H0_H0 ;  /* 0x20000033ff1f9230 */ /* 0x000fe20000004100 */
[--C-:B------:R-:W-:Y:S02]  /*66f0*/  @!P1 SHF.R.U32.HI R5, RZ, 0x10, R19.reuse ;  /* 0x00000010ff059819 */ /* 0x100fe40000011613 */
[----:B------:R-:W-:Y:S02]  /*6700*/  LEA.HI.SX32 R2, R0, R129, 0x1c ;  /* 0x0000008100027211 */ /* 0x000fe400078fe2ff */
[----:B------:R-:W-:Y:S01]  /*6710*/  @!P1 SHF.R.U64 R6, R18, 0x10, R19 ;  /* 0x0000001012069819 */ /* 0x000fe20000001213 */
[----:B------:R-:W-:Y:S01]  /*6720*/  @!P1 HADD2.F32 R19, -RZ, R60.H0_H0 ;  /* 0x2000003cff139230 */ /* 0x000fe20000004100 */
[----:B------:R-:W-:Y:S02]  /*6730*/  SHF.R.S32.HI R0, RZ, 0x1f, R2 ;  /* 0x0000001fff007819 */ /* 0x000fe40000011402 */
[----:B---3--:R-:W-:Y:S01]  /*6740*/  SHF.L.U32 R39, R2, 0x3, RZ ;  /* 0x0000000302277819 */ /* 0x008fe200000006ff */
[----:B------:R-:W-:Y:S01]  /*6750*/  @!P1 HADD2.F32 R6, -RZ, R6.H0_H0 ;  /* 0x20000006ff069230 */ /* 0x000fe20000004100 */
[----:B------:R-:W-:Y:S02]  /*6760*/  LEA.HI R0, R0, R2, RZ, 0x3 ;  /* 0x0000000200007211 */ /* 0x000fe400078f18ff */
[----:B------:R-:W-:Y:S02]  /*6770*/  LOP3.LUT R2, R118, 0x38, R39, 0xf8, !PT ;  /* 0x0000003876027812 */ /* 0x000fe400078ef827 */
[--C-:B------:R-:W-:Y:S01]  /*6780*/  @!P1 SHF.R.U32.HI R29, RZ, 0x10, R53.reuse ;  /* 0x00000010ff1d9819 */ /* 0x100fe20000011635 */
[----:B------:R-:W-:Y:S01]  /*6790*/  IMAD.SHL.U32 R0, R0, 0x400, RZ ;  /* 0x0000040000007824 */ /* 0x000fe200078e00ff */
[----:B------:R-:W-:Y:S02]  /*67a0*/  LOP3.LUT R2, R2, R116, RZ, 0x3c, !PT ;  /* 0x0000007402027212 */ /* 0x000fe400078e3cff */
[----:B------:R-:W-:Y:S01]  /*67b0*/  @!P1 SHF.R.U64 R25, R52, 0x10, R53 ;  /* 0x0000001034199819 */ /* 0x000fe20000001235 */
[----:B------:R-:W-:Y:S01]  /*67c0*/  @!P1 HADD2.F32 R29, -RZ, R29.H0_H0 ;  /* 0x2000001dff1d9230 */ /* 0x000fe20000004100 */
[----:B------:R-:W-:Y:S02]  /*67d0*/  LOP3.LUT R0, R0, 0x7fffe000, RZ, 0xc0, !PT ;  /* 0x7fffe00000007812 */ /* 0x000fe400078ec0ff */
[----:B------:R-:W-:Y:S01]  /*67e0*/  @!P1 SHF.R.U64 R33, R54, 0x10, R55 ;  /* 0x0000001036219819 */ /* 0x000fe20000001237 */
[----:B------:R-:W-:Y:S01]  /*67f0*/  @!P1 HADD2.F32 R25, -RZ, R25.H0_H0 ;  /* 0x20000019ff199230 */ /* 0x000fe20000004100 */
[----:B------:R-:W-:Y:S02]  /*6800*/  IADD3 R0, R2, R0, R117 ;  /* 0x0000000002007210 */ /* 0x000fe40007ffe075 */
[--C-:B------:R-:W-:Y:S01]  /*6810*/  @!P1 SHF.R.U64 R2, R16, 0x10, R17.reuse ;  /* 0x0000001010029819 */ /* 0x100fe20000001211 */
[----:B------:R-:W-:Y:S01]  /*6820*/  @!P1 HADD2.F32 R33, -RZ, R33.H0_H0 ;  /* 0x20000021ff219230 */ /* 0x000fe20000004100 */
[----:B------:R-:W-:Y:S02]  /*6830*/  SHF.L.U32 R40, R0, 0x1, RZ ;  /* 0x0000000100287819 */ /* 0x000fe400000006ff */
[----:B-----5:R-:W-:Y:S01]  /*6840*/  @!P1 MOV R4, R21 ;  /* 0x0000001500049202 */ /* 0x020fe20000000f00 */
[----:B------:R-:W-:Y:S01]  /*6850*/  @!P1 HADD2.F32 R2, -RZ, R2.H0_H0 ;  /* 0x20000002ff029230 */ /* 0x000fe20000004100 */
[----:B------:R-:W-:Y:S02]  /*6860*/  @!P1 SHF.R.U32.HI R0, RZ, 0x10, R17 ;  /* 0x00000010ff009819 */ /* 0x000fe40000011611 */
[----:B------:R-:W1:Y:S01]  /*6870*/  LDS.128 R40, [R40+0x8100] ;  /* 0x0081000028287984 */ /* 0x000e620000000c00 */
        /* <DEDUP_REMOVED lines=17> */
[----:B------:R-:W-:Y:S01]  /*6990*/  @!P1 MOV R7, R20 ;  /* 0x0000001400079202 */ /* 0x000fe20000000f00 */
[----:B------:R-:W-:Y:S01]  /*69a0*/  @!P1 FMUL.FTZ R50, R18, R8 ;  /* 0x0000000812329220 */ /* 0x000fe20000410000 */
[----:B------:R-:W-:Y:S01]  /*69b0*/  @!P1 HADD2.F32 R34, -RZ, R32.H0_H0 ;  /* 0x20000020ff229230 */ /* 0x000fe20000004100 */
[-C--:B------:R-:W-:Y:S01]  /*69c0*/  @!P1 FMUL.FTZ R47, R28, R0.reuse ;  /* 0x000000001c2f9220 */ /* 0x080fe20000410000 */
[----:B------:R-:W-:Y:S01]  /*69d0*/  @!P1 HADD2.F32 R30, -RZ, R38.H0_H0 ;  /* 0x20000026ff1e9230 */ /* 0x000fe20000004100 */
[C---:B------:R-:W-:Y:S01]  /*69e0*/  @!P1 FMUL.FTZ R4, R16.reuse, R0 ;  /* 0x0000000010049220 */ /* 0x040fe20000410000 */
[--C-:B------:R-:W-:Y:S01]  /*69f0*/  @!P1 HADD2.F32 R15, -RZ, R7.reuse.H0_H0 ;  /* 0x20000007ff0f9230 */ /* 0x100fe20000004100 */
[----:B------:R-:W-:Y:S01]  /*6a00*/  @!P1 FFMA.FTZ R47, R16, R29, -R47 ;  /* 0x0000001d102f9223 */ /* 0x000fe2000001082f */
[----:B------:R-:W-:Y:S01]  /*6a10*/  @!P1 HADD2.F32 R7, -RZ, R7.H1_H1 ;  /* 0x30000007ff079230 */ /* 0x000fe20000004100 */
[----:B------:R-:W-:Y:S01]  /*6a20*/  @!P1 FMUL.FTZ R52, R24, R2 ;  /* 0x0000000218349220 */ /* 0x000fe20000410000 */
[----:B------:R-:W-:Y:S01]  /*6a30*/  @!P1 HADD2.F32 R36, -RZ, R32.H1_H1 ;  /* 0x30000020ff249230 */ /* 0x000fe20000004100 */
[----:B------:R-:W-:Y:S01]  /*6a40*/  @!P1 FMUL.FTZ R0, R15, R8 ;  /* 0x000000080f009220 */ /* 0x000fe20000410000 */
[----:B------:R-:W-:Y:S01]  /*6a50*/  @!P1 F2FP.PACK_AB R46, R47, R46 ;  /* 0x0000002e2f2e923e */ /* 0x000fe200000000ff */
[----:B------:R-:W-:Y:S01]  /*6a60*/  @!P1 FFMA.FTZ R50, R15, R19, -R50 ;  /* 0x000000130f329223 */ /* 0x000fe20000010832 */
[----:B------:R-:W-:Y:S01]  /*6a70*/  @!P1 MOV R15, R23 ;  /* 0x00000017000f9202 */ /* 0x000fe20000000f00 */
[C---:B------:R-:W-:Y:S01]  /*6a80*/  @!P1 FMUL.FTZ R2, R7.reuse, R2 ;  /* 0x0000000207029220 */ /* 0x040fe20000410000 */
[--C-:B------:R-:W-:Y:S01]  /*6a90*/  @!P1 HADD2.F32 R8, -RZ, R14.reuse.H1_H1 ;  /* 0x3000000eff089230 */ /* 0x100fe20000004100 */
[----:B------:R-:W-:Y:S01]  /*6aa0*/  @!P1 FFMA.FTZ R52, R7, R25, -R52 ;  /* 0x0000001907349223 */ /* 0x000fe20000010834 */
[----:B------:R-:W-:Y:S01]  /*6ab0*/  @!P1 MOV R21, R46 ;  /* 0x0000002e00159202 */ /* 0x000fe20000000f00 */
[----:B------:R-:W-:Y:S01]  /*6ac0*/  @!P1 FFMA.FTZ R0, R18, R19, R0 ;  /* 0x0000001312009223 */ /* 0x000fe20000010000 */
[--C-:B------:R-:W-:Y:S01]  /*6ad0*/  @!P1 HADD2.F32 R16, -RZ, R15.reuse.H0_H0 ;  /* 0x2000000fff109230 */ /* 0x100fe20000004100 */
[----:B------:R-:W-:Y:S01]  /*6ae0*/  @!P1 FMUL.FTZ R53, R34, R8 ;  /* 0x0000000822359220 */ /* 0x000fe20000410000 */
[----:B------:R-:W-:Y:S01]  /*6af0*/  @!P1 F2FP.PACK_AB R50, R52, R50 ;  /* 0x000000323432923e */ /* 0x000fe200000000ff */
[----:B------:R-:W-:Y:S01]  /*6b00*/  @!P1 FFMA.FTZ R2, R24, R25, R2 ;  /* 0x0000001918029223 */ /* 0x000fe20000010002 */
[----:B------:R-:W-:Y:S01]  /*6b10*/  @!P1 HADD2.F32 R15, -RZ, R15.H1_H1 ;  /* 0x3000000fff0f9230 */ /* 0x000fe20000004100 */
[C---:B------:R-:W-:Y:S01]  /*6b20*/  @!P1 FMUL.FTZ R7, R16.reuse, R8 ;  /* 0x0000000810079220 */ /* 0x040fe20000410000 */
[----:B------:R-:W-:Y:S01]  /*6b30*/  @!P1 HADD2.F32 R8, -RZ, R5.H0_H0 ;  /* 0x20000005ff089230 */ /* 0x000fe20000004100 */
[----:B------:R-:W-:Y:S01]  /*6b40*/  @!P1 IMAD.MOV.U32 R5, RZ, RZ, R22 ;  /* 0x000000ffff059224 */ /* 0x000fe200078e0016 */
[----:B------:R-:W-:Y:S01]  /*6b50*/  @!P1 HADD2.F32 R14, -RZ, R14.H0_H0 ;  /* 0x2000000eff0e9230 */ /* 0x000fe20000004100 */
[----:B------:R-:W-:Y:S01]  /*6b60*/  @!P1 FFMA.FTZ R53, R16, R35, -R53 ;  /* 0x0000002310359223 */ /* 0x000fe20000010835 */
[----:B------:R-:W-:Y:S01]  /*6b70*/  @!P1 HADD2.F32 R32, -RZ, R38.H1_H1 ;  /* 0x30000026ff209230 */ /* 0x000fe20000004100 */
[----:B------:R-:W-:Y:S01]  /*6b80*/  @!P1 IMAD.MOV.U32 R20, RZ, RZ, R50 ;  /* 0x000000ffff149224 */ /* 0x000fe200078e0032 */
[--C-:B------:R-:W-:Y:S01]  /*6b90*/  @!P1 HADD2.F32 R17, -RZ, R5.reuse.H0_H0 ;  /* 0x20000005ff119230 */ /* 0x100fe20000004100 */
[----:B------:R-:W-:Y:S01]  /*6ba0*/  @!P1 FMUL.FTZ R51, R30, R14 ;  /* 0x0000000e1e339220 */ /* 0x000fe20000410000 */
[----:B------:R-:W-:Y:S01]  /*6bb0*/  @!P1 HADD2.F32 R16, -RZ, R5.H1_H1 ;  /* 0x30000005ff109230 */ /* 0x000fe20000004100 */
[----:B------:R-:W-:Y:S01]  /*6bc0*/  @!P1 FMUL.FTZ R38, R32, R6 ;  /* 0x0000000620269220 */ /* 0x000fe20000410000 */
[----:B------:R-:W-:Y:S01]  /*6bd0*/  @!P1 F2FP.PACK_AB R0, R2, R0 ;  /* 0x000000000200923e */ /* 0x000fe200000000ff */
[C---:B------:R-:W-:Y:S02]  /*6be0*/  @!P1 FMUL.FTZ R5, R17.reuse, R14 ;  /* 0x0000000e11059220 */ /* 0x040fe40000410000 */
[----:B------:R-:W-:Y:S01]  /*6bf0*/  @!P1 FMUL.FTZ R14, R36, R8 ;  /* 0x00000008240e9220 */ /* 0x000fe20000410000 */
[----:B------:R-:W-:Y:S01]  /*6c00*/  @!P1 MOV R40, R0 ;  /* 0x0000000000289202 */ /* 0x000fe20000000f00 */
[----:B------:R-:W-:Y:S02]  /*6c10*/  @!P1 FFMA.FTZ R17, R17, R31, -R51 ;  /* 0x0000001f11119223 */ /* 0x000fe40000010833 */
[----:B------:R-:W-:Y:S02]  /*6c20*/  @!P1 FFMA.FTZ R38, R16, R33, -R38 ;  /* 0x0000002110269223 */ /* 0x000fe40000010826 */
[C---:B------:R-:W-:Y:S02]  /*6c30*/  @!P1 FFMA.FTZ R14, R15.reuse, R37, -R14 ;  /* 0x000000250f0e9223 */ /* 0x040fe4000001080e */
[----:B------:R-:W-:Y:S01]  /*6c40*/  @!P1 FFMA.FTZ R3, R26, R27, R3 ;  /* 0x0000001b1a039223 */ /* 0x000fe20000010003 */
[----:B------:R-:W-:Y:S01]  /*6c50*/  @!P1 F2FP.PACK_AB R17, R38, R17 ;  /* 0x000000112611923e */ /* 0x000fe200000000ff */
[----:B------:R-:W-:Y:S01]  /*6c60*/  @!P1 FMUL.FTZ R6, R16, R6 ;  /* 0x0000000610069220 */ /* 0x000fe20000410000 */
[----:B------:R-:W-:Y:S01]  /*6c70*/  @!P1 F2FP.PACK_AB R14, R14, R53 ;  /* 0x000000350e0e923e */ /* 0x000fe200000000ff */
[----:B------:R-:W-:Y:S02]  /*6c80*/  @!P1 FFMA.FTZ R4, R28, R29, R4 ;  /* 0x0000001d1c049223 */ /* 0x000fe40000010004 */
[----:B------:R-:W-:Y:S01]  /*6c90*/  @!P1 IMAD.MOV.U32 R22, RZ, RZ, R17 ;  /* 0x000000ffff169224 */ /* 0x000fe200078e0011 */
[----:B------:R-:W-:Y:S01]  /*6ca0*/  @!P1 MOV R23, R14 ;  /* 0x0000000e00179202 */ /* 0x000fe20000000f00 */
[----:B------:R-:W-:Y:S01]  /*6cb0*/  @!P1 FFMA.FTZ R5, R30, R31, R5 ;  /* 0x0000001f1e059223 */ /* 0x000fe20000010005 */
[----:B------:R-:W-:Y:S01]  /*6cc0*/  @!P1 F2FP.PACK_AB R3, R4, R3 ;  /* 0x000000030403923e */ /* 0x000fe200000000ff */
[----:B------:R-:W-:Y:S02]  /*6cd0*/  @!P1 FMUL.FTZ R8, R15, R8 ;  /* 0x000000080f089220 */ /* 0x000fe40000410000 */
[----:B------:R1:W-:Y:S01]  /*6ce0*/  ST.E.128 [R48.64], R20 ;  /* 0x0000001430007985 */ /* 0x0003e2000c101d16 */
[----:B------:R-:W-:Y:S02]  /*6cf0*/  @!P1 FFMA.FTZ R6, R32, R33, R6 ;  /* 0x0000002120069223 */ /* 0x000fe40000010006 */
[----:B------:R-:W-:Y:S02]  /*6d00*/  @!P1 FFMA.FTZ R7, R34, R35, R7 ;  /* 0x0000002322079223 */ /* 0x000fe40000010007 */
[----:B------:R-:W-:Y:S01]  /*6d10*/  @!P1 FFMA.FTZ R8, R36, R37, R8 ;  /* 0x0000002524089223 */ /* 0x000fe20000010008 */
[----:B------:R-:W-:Y:S01]  /*6d20*/  @!P1 F2FP.PACK_AB R5, R6, R5 ;  /* 0x000000050605923e */ /* 0x000fe200000000ff */
[----:B------:R-:W-:Y:S03]  /*6d30*/  @!P1 IMAD.MOV.U32 R41, RZ, RZ, R3 ;  /* 0x000000ffff299224 */ /* 0x000fe600078e0003 */
        /* <DEDUP_REMOVED lines=8> */
.L_x_2761:
        /* <DEDUP_REMOVED lines=19> */
.L_x_2793:
[----:B-123--:R-:W-:Y:S05]  /*6ef0*/  BSYNC B0 ;  /* 0x0000000000007941 */ /* 0x00efea0003800000 */
.L_x_2792:
        /* <DEDUP_REMOVED lines=15> */
.L_x_2795:
[----:B------:R-:W-:Y:S05]  /*6ff0*/  BSYNC B0 ;  /* 0x0000000000007941 */ /* 0x000fea0003800000 */
.L_x_2794:
        /* <DEDUP_REMOVED lines=15> */
.L_x_2797:
[----:B------:R-:W-:Y:S05]  /*70f0*/  BSYNC B0 ;  /* 0x0000000000007941 */ /* 0x000fea0003800000 */
.L_x_2796:
[----:B-12---:R-:W1:Y:S01]  /*7100*/  SHFL.IDX PT, R162, R162, 0x3, 0x181f ;  /* 0x00781f00a2a27f89 */ /* 0x006e6200000e0000 */
[----:B------:R-:W-:Y:S03]  /*7110*/  ISETP.GE.AND P0, PT, R0, 0x61, PT ;  /* 0x000000610000780c */ /* 0x000fe60003f06270 */
[----:B------:R-:W2:Y:S10]  /*7120*/  SHFL.IDX PT, R163, R163, 0x3, 0x181f ;  /* 0x00781f00a3a37f89 */ /* 0x000eb400000e0000 */
[----:B------:R-:W-:-:S05]  /*7130*/  @!P0 BRA `(.L_x_2783) ;  /* 0x000000a000008947 */ /* 0x000fca0003800000 */
[----:B---3--:R-:W3:Y:S01]  /*7140*/  @!P5 LDS.128 R4, [R133+0xb100] ;  /* 0x00b100008504d984 */ /* 0x008ee20000000c00 */
[CC--:B--2---:R-:W-:Y:S04]  /*7150*/  @!P5 LEA R14, P0, R10.reuse, R163.reuse, 0x1 ;  /* 0x000000a30a0ed211 */ /* 0x0c4fe800078008ff */
[-C--:B-1----:R-:W-:Y:S02]  /*7160*/  @!P5 LEA.HI.X R15, R10, R162.reuse, R11, 0x1, P0 ;  /* 0x000000a20a0fd211 */ /* 0x082fe400000f0c0b */
[----:B------:R-:W-:Y:S11]  /*7170*/  ISETP.GE.AND P0, PT, R137, c[0x0][0x1d4], PT ;  /* 0x0000750089007a0c */ /* 0x000ff60003f06270 */
[----:B------:R-:W-:Y:S02]  /*7180*/  @!UPT UIADD3 URZ, URZ, URZ, URZ ;  /* 0x0000003f3f3ff290 */ /* 0x000fe4000fffe03f */
[C---:B------:R-:W-:Y:S04]  /*7190*/  @!P0 LEA R2, P1, R130.reuse, R163, 0x1 ;  /* 0x000000a382028211 */ /* 0x040fe800078208ff */
[----:B----4-:R-:W-:Y:S01]  /*71a0*/  @!P0 LEA.HI.X R3, R130, R162, R109, 0x1, P1 ;  /* 0x000000a282038211 */ /* 0x010fe200008f0c6d */
[----:B---3--:R-:W-:Y:S04]  /*71b0*/  @!P5 ST.E.128 [R14.64], R4 ;  /* 0x000000040e00d985 */ /* 0x008fe8000c101d16 */
[----:B------:R-:W1:Y:S04]  /*71c0*/  @!P0 LDS.128 R4, [R133+0xf100] ;  /* 0x00f1000085048984 */ /* 0x000e680000000c00 */
[----:B-1----:R1:W-:Y:S02]  /*71d0*/  @!P0 ST.E.128 [R2.64], R4 ;  /* 0x0000000402008985 */ /* 0x0023e4000c101d16 */
.L_x_2783:
[----:B------:R-:W-:Y:S05]  /*71e0*/  BSYNC B2 ;  /* 0x0000000000027941 */ /* 0x000fea0003800000 */
.L_x_2760:
[----:B------:R-:W-:Y:S01]  /*71f0*/  IMAD.IADD R79, R83, 0x1, -R79 ;  /* 0x00000001534f7824 */ /* 0x000fe200078e0a4f */
[----:B------:R-:W-:Y:S01]  /*7200*/  LEA R14, P0, R132, R154, 0x7 ;  /* 0x0000009a840e7211 */ /* 0x000fe200078038ff */
[----:B------:R-:W-:Y:S01]  /*7210*/  BSSY B0, `(.L_x_2798) ;  /* 0x0000057000007945 */ /* 0x000fe20003800000 */
[----:B------:R-:W-:Y:S02]  /*7220*/  ISETP.NE.AND P6, PT, R140, RZ, PT ;  /* 0x000000ff8c00720c */ /* 0x000fe40003fc5270 */
[C---:B------:R-:W-:Y:S02]  /*7230*/  ISETP.GE.AND P2, PT, R79.reuse, 0x21, PT ;  /* 0x000000214f00780c */ /* 0x040fe40003f46270 */
[C---:B------:R-:W-:Y:S02]  /*7240*/  ISETP.GE.AND P1, PT, R79.reuse, 0x41, PT ;  /* 0x000000414f00780c */ /* 0x040fe40003f26270 */
        /* <DEDUP_REMOVED lines=61> */
[C---:B----4-:R-:W-:Y:S01]  /*7620*/  IMAD.WIDE.U32 R4, R115.reuse, c[0x0][0x218], R2 ;  /* 0x0000860073047a25 */ /* 0x050fe200078e0002 */
        /* <DEDUP_REMOVED lines=21> */
.L_x_2799:
[----:B------:R-:W-:Y:S05]  /*7780*/  BSYNC B0 ;  /* 0x0000000000007941 */ /* 0x000fea0003800000 */
.L_x_2798:
        /* <DEDUP_REMOVED lines=15> */
.L_x_2801:
[----:B------:R-:W-:Y:S05]  /*7880*/  BSYNC B0 ;  /* 0x0000000000007941 */ /* 0x000fea0003800000 */
.L_x_2800:
        /* <DEDUP_REMOVED lines=15> */
.L_x_2803:
[----:B------:R-:W-:Y:S05]  /*7980*/  BSYNC B0 ;  /* 0x0000000000007941 */ /* 0x000fea0003800000 */
.L_x_2802:
        /* <DEDUP_REMOVED lines=15> */
.L_x_2805:
[----:B------:R-:W-:Y:S05]  /*7a80*/  BSYNC B0 ;  /* 0x0000000000007941 */ /* 0x000fea0003800000 */
.L_x_2804:
        /* <DEDUP_REMOVED lines=37> */
.L_x_2759:
[----:B-12---:R-:W-:Y:S01]  /*7ce0*/  UIADD3 UR6, UR14, 0x7f, URZ ;  /* 0x0000007f0e067890 */ /* 0x006fe2000fffe03f */
[----:B------:R-:W-:Y:S01]  /*7cf0*/  PLOP3.LUT P2, PT, PT, PT, PT, 0x80, 0x0 ;  /* 0x000000000000781c */ /* 0x000fe20003f4f070 */
[----:B------:R-:W-:Y:S01]  /*7d00*/  ULDC.64 UR4, c[0x0][0x2c8] ;  /* 0x0000b20000047ab9 */ /* 0x000fe20000000a00 */
[----:B------:R-:W-:Y:S01]  /*7d10*/  IMAD.MOV.U32 R3, RZ, RZ, RZ ;  /* 0x000000ffff037224 */ /* 0x000fe200078e00ff */
[----:B------:R-:W-:Y:S01]  /*7d20*/  UIMAD.WIDE.U32 UR18, UR6, UR4, URZ ;  /* 0x00000004061272a5 */ /* 0x000fe2000f8e003f */
[----:B------:R-:W-:Y:S01]  /*7d30*/  IMAD.MOV.U32 R114, RZ, RZ, RZ ;  /* 0x000000ffff727224 */ /* 0x000fe200078e00ff */
[----:B------:R-:W-:Y:S01]  /*7d40*/  MOV R4, RZ ;  /* 0x000000ff00047202 */ /* 0x000fe20000000f00 */
[----:B------:R-:W-:Y:S01]  /*7d50*/  IMAD.MOV.U32 R112, RZ, RZ, RZ ;  /* 0x000000ffff707224 */ /* 0x000fe200078e00ff */
[----:B------:R-:W-:Y:S01]  /*7d60*/  @UP2 USHF.R.U32.HI UR6, URZ, UR5, UR19 ;  /* 0x000000053f062299 */ /* 0x000fe20008011613 */
[----:B------:R-:W-:Y:S01]  /*7d70*/  CS2R R118, SRZ ;  /* 0x0000000000767805 */ /* 0x000fe2000001ff00 */
[----:B------:R-:W-:Y:S01]  /*7d80*/  CS2R R116, SRZ ;  /* 0x0000000000747805 */ /* 0x000fe2000001ff00 */
[----:B------:R-:W-:Y:S01]  /*7d90*/  CS2R R110, SRZ ;  /* 0x00000000006e7805 */ /* 0x000fe2000001ff00 */
[----:B------:R-:W-:Y:S01]  /*7da0*/  UIADD3 UR6, UR9, UR6, URZ ;  /* 0x0000000609067290 */ /* 0x000fe2000fffe03f */
[----:B------:R-:W-:Y:S01]  /*7db0*/  CS2R R108, SRZ ;  /* 0x00000000006c7805 */ /* 0x000fe2000001ff00 */
[----:B------:R-:W-:Y:S01]  /*7dc0*/  CS2R R106, SRZ ;  /* 0x00000000006a7805 */ /* 0x000fe2000001ff00 */
[----:B------:R-:W-:Y:S01]  /*7dd0*/  CS2R R104, SRZ ;  /* 0x0000000000687805 */ /* 0x000fe2000001ff00 */
        /* <DEDUP_REMOVED lines=8> */
[----:B------:R-:W-:Y:S01]  /*7e60*/  USHF.R.S32.HI UR4, URZ, 0x7, UR4 ;  /* 0x000000073f047899 */ /* 0x000fe20008011404 */
[----:B------:R-:W-:Y:S01]  /*7e70*/  CS2R R94, SRZ ;  /* 0x00000000005e7805 */ /* 0x000fe2000001ff00 */
[----:B------:R-:W-:Y:S01]  /*7e80*/  CS2R R92, SRZ ;  /* 0x00000000005c7805 */ /* 0x000fe2000001ff00 */
[----:B------:R-:W-:Y:S01]  /*7e90*/  CS2R R90, SRZ ;  /* 0x00000000005a7805 */ /* 0x000fe2000001ff00 */
[----:B------:R-:W-:Y:S01]  /*7ea0*/  UISETP.LT.AND UP0, UPT, UR10, UR4, UPT ;  /* 0x000000040a00728c */ /* 0x000fe2000bf01270 */
[----:B------:R-:W-:Y:S01]  /*7eb0*/  CS2R R88, SRZ ;  /* 0x0000000000587805 */ /* 0x000fe2000001ff00 */
[----:B-----5:R-:W-:Y:S01]  /*7ec0*/  CS2R R86, SRZ ;  /* 0x0000000000567805 */ /* 0x020fe2000001ff00 */
        /* <DEDUP_REMOVED lines=9> */
[----:B------:R-:W-:Y:S01]  /*7f60*/  MOV R72, RZ ;  /* 0x000000ff00487202 */ /* 0x000fe20000000f00 */
[----:B------:R-:W-:Y:S01]  /*7f70*/  CS2R R70, SRZ ;  /* 0x0000000000467805 */ /* 0x000fe2000001ff00 */
[----:B------:R-:W-:Y:S01]  /*7f80*/  PLOP3.LUT P0, PT, PT, PT, UP0, 0x80, 0x0 ;  /* 0x000000000000781c */ /* 0x000fe20003f0f008 */
[----:B------:R-:W-:Y:S01]  /*7f90*/  CS2R R68, SRZ ;  /* 0x0000000000447805 */ /* 0x000fe2000001ff00 */
[----:B------:R-:W-:Y:S01]  /*7fa0*/  CS2R R126, SRZ ;  /* 0x00000000007e7805 */ /* 0x000fe2000001ff00 */
[----:B------:R-:W-:Y:S01]  /*7fb0*/  CS2R R124, SRZ ;  /* 0x00000000007c7805 */ /* 0x000fe2000001ff00 */
[----:B------:R-:W-:Y:S01]  /*7fc0*/  CS2R R130, SRZ ;  /* 0x0000000000827805 */ /* 0x000fe2000001ff00 */
[----:B------:R-:W-:Y:S01]  /*7fd0*/  CS2R R128, SRZ ;  /* 0x0000000000807805 */ /* 0x000fe2000001ff00 */
[----:B------:R-:W-:-:S07]  /*7fe0*/  IMAD.MOV.U32 R8, RZ, RZ, RZ ;  /* 0x000000ffff087224 */ /* 0x000fce00078e00ff */
[----:B------:R-:W-:Y:S05]  /*7ff0*/  @!P0 BRA `(.L_x_2807) ;  /* 0x0001203000008947 */ /* 0x000fea0003800000 */
[----:B------:R-:W-:Y:S02]  /*8000*/  ULDC.64 UR4, c[0x0][0x340] ;  /* 0x0000d00000047ab9 */ /* 0x000fe40000000a00 */
[----:B------:R-:W-:Y:S02]  /*8010*/  UISETP.NE.U32.AND UP0, UPT, URZ, UR4, UPT ;  /* 0x000000043f00728c */ /* 0x000fe4000bf05070 */
        /* <DEDUP_REMOVED lines=10> */
[----:B------:R-:W-:Y:S01]  /*80c0*/  LEA.HI R6, R5, R73, RZ, 0x3 ;  /* 0x0000004905067211 */ /* 0x000fe200078f18ff */
[----:B------:R1:W2:Y:S04]  /*80d0*/  @P0 LDG.E R0, [R2.64] ;  /* 0x0000001602000981 */ /* 0x0002a8000c1e1900 */
[----:B------:R-:W-:Y:S01]  /*80e0*/  BAR.SYNC.DEFER_BLOCKING 0x0 ;  /* 0x0000000000007b1d */ /* 0x000fe20000010000 */
[----:B------:R-:W-:Y:S01]  /*80f0*/  ISETP.NE.AND P1, PT, R235, 0x1, PT ;  /* 0x00000001eb00780c */ /* 0x000fe20003f25270 */
[----:B------:R-:W-:-:S02]  /*8100*/  IMAD.MOV.U32 R237, RZ, RZ, RZ ;  /* 0x000000ffffed7224 */ /* 0x000fc400078e00ff */
[----:B-1----:R-:W-:Y:S02]  /*8110*/  IMAD.U32 R2, RZ, RZ, UR10 ;  /* 0x0000000aff027e24 */ /* 0x002fe4000f8e00ff */
        /* <DEDUP_REMOVED lines=8> */
[----:B------:R-:W-:Y:S01]  /*81a0*/  USHF.R.S32.HI UR6, URZ, 0x1f, UR17 ;  /* 0x0000001f3f067899 */ /* 0x000fe20008011411 */
[----:B------:R-:W-:Y:S01]  /*81b0*/  SHF.R.S32.HI R6, RZ, 0x3, R6 ;  /* 0x00000003ff067819 */ /* 0x000fe20000011406 */
[----:B------:R-:W-:Y:S02]  /*81c0*/  ULDC.64 UR4, c[0x0][0x178] ;  /* 0x00005e0000047ab9 */ /* 0x000fe40000000a00 */
[----:B------:R-:W-:-:S04]  /*81d0*/  IMAD.IADD R0, R73, 0x1, -R0 ;  /* 0x0000000149007824 */ /* 0x000fc800078e0a00 */
[----:B------:R-:W-:-:S04]  /*81e0*/  IMAD R236, R0, 0x20, R6 ;  /* 0x0000002000ec7824 */ /* 0x000fc800078e0206 */
[----:B------:R-:W-:-:S05]  /*81f0*/  IMAD R2, R2, 0x80, R236 ;  /* 0x0000008002027824 */ /* 0x000fca00078e02ec */
        /* <DEDUP_REMOVED lines=18> */
[C---:B------:R-:W-:Y:S01]  /*8320*/  IMAD.SHL.U32 R14, R6.reuse, 0x40, RZ ;  /* 0x00000040060e7824 */ /* 0x040fe200078e00ff */
[----:B------:R-:W-:Y:S01]  /*8330*/  ULDC.64 UR6, c[0x0][0x348] ;  /* 0x0000d20000067ab9 */ /* 0x000fe20000000a00 */
[----:B------:R-:W-:Y:S01]  /*8340*/  IADD3 R16, R6, UR14, RZ ;  /* 0x0000000e06107c10 */ /* 0x000fe2000fffe0ff */
[----:B------:R-:W-:Y:S01]  /*8350*/  UISETP.NE.U32.AND UP0, UPT, URZ, UR6, UPT ;  /* 0x000000063f00728c */ /* 0x000fe2000bf05070 */
[----:B------:R-:W-:Y:S01]  /*8360*/  IMAD.SHL.U32 R244, R0, 0x8, RZ ;  /* 0x0000000800f47824 */ /* 0x000fe200078e00ff */
[----:B------:R-:W-:Y:S01]  /*8370*/  ULDC.64 UR4, c[0x0][0x1b8] ;  /* 0x00006e0000047ab9 */ /* 0x000fe20000000a00 */
[----:B------:R-:W-:Y:S01]  /*8380*/  LEA.HI R12, R5, R73, RZ, 0x6 ;  /* 0x00000049050c7211 */ /* 0x000fe200078f30ff */
[----:B------:R-:W-:Y:S01]  /*8390*/  UISETP.NE.AND.EX UP0, UPT, URZ, UR7, UPT, UP0 ;  /* 0x000000073f00728c */ /* 0x000fe2000bf05300 */
[----:B------:R-:W-:Y:S01]  /*83a0*/  @P1 IMAD.HI.U32 R4, R3, c[0x0][0x2c8], RZ ;  /* 0x0000b20003041a27 */ /* 0x000fe200078e00ff */
[----:B------:R-:W-:Y:S01]  /*83b0*/  UIADD3 UR25, UR25, UR17, URZ ;  /* 0x0000001119197290 */ /* 0x000fe2000fffe03f */
[----:B------:R-:W-:Y:S01]  /*83c0*/  LOP3.LUT R14, R14, 0x1c0, RZ, 0xc0, !PT ;  /* 0x000001c00e0e7812 */ /* 0x000fe200078ec0ff */
[----:B------:R-:W-:Y:S01]  /*83d0*/  UIMAD UR6, UR12, UR4, URZ ;  /* 0x000000040c0672a4 */ /* 0x000fe2000f8e023f */
[----:B------:R-:W-:Y:S01]  /*83e0*/  IMAD.MOV R2, RZ, RZ, -R2 ;  /* 0x000000ffff027224 */ /* 0x000fe200078e0a02 */
[----:B------:R-:W-:Y:S01]  /*83f0*/  USHF.R.S32.HI UR7, URZ, 0x1f, UR21 ;  /* 0x0000001f3f077899 */ /* 0x000fe20008011415 */
[----:B------:R-:W-:Y:S01]  /*8400*/  IMAD.SHL.U32 R12, R12, 0x8, RZ ;  /* 0x000000080c0c7824 */ /* 0x000fe200078e00ff */
[----:B------:R-:W-:Y:S01]  /*8410*/  UIMAD UR6, UR13, UR5, UR6 ;  /* 0x000000050d0672a4 */ /* 0x000fe2000f8e0206 */
[----:B------:R-:W-:Y:S01]  /*8420*/  IMAD R238, R2, c[0x0][0x2b8], R238 ;  /* 0x0000ae0002ee7a24 */ /* 0x000fe200078e02ee */
[----:B------:R-:W-:Y:S01]  /*8430*/  UIMAD.WIDE.U32 UR24, UR13, UR4, UR24 ;  /* 0x000000040d1872a5 */ /* 0x000fe2000f8e0018 */
[--C-:B-1----:R-:W-:Y:S01]  /*8440*/  IMAD.MOV.U32 R8, RZ, RZ, R3.reuse ;  /* 0x000000ffff087224 */ /* 0x102fe200078e0003 */
[----:B------:R-:W-:Y:S01]  /*8450*/  USEL UR7, UR7, URZ, !UP0 ;  /* 0x0000003f07077287 */ /* 0x000fe2000c000000 */
[----:B------:R-:W-:Y:S01]  /*8460*/  @P0 SHF.R.U32.HI R8, RZ, c[0x0][0x2cc], R4 ;  /* 0x0000b300ff080a19 */ /* 0x000fe20000011604 */
[----:B------:R-:W-:Y:S01]  /*8470*/  ULDC.64 UR4, c[0x0][0x1c0] ;  /* 0x0000700000047ab9 */ /* 0x000fe20000000a00 */
[----:B------:R-:W-:Y:S01]  /*8480*/  SHF.R.U32.HI R13, RZ, 0x3, R14 ;  /* 0x00000003ff0d7819 */ /* 0x000fe2000001160e */
[----:B------:R-:W-:Y:S01]  /*8490*/  USEL UR9, UR21, URZ, !UP0 ;  /* 0x0000003f15097287 */ /* 0x000fe2000c000000 */
[--C-:B------:R-:W-:Y:S01]  /*84a0*/  SHF.R.S32.HI R7, RZ, 0x1f, R8.reuse ;  /* 0x0000001fff077819 */ /* 0x100fe20000011408 */
[----:B------:R-:W-:Y:S01]  /*84b0*/  UIMAD UR7, UR7, UR4, URZ ;  /* 0x00000004070772a4 */ /* 0x000fe2000f8e023f */
[----:B------:R-:W-:Y:S01]  /*84c0*/  IMAD.MOV R4, RZ, RZ, -R8 ;  /* 0x000000ffff047224 */ /* 0x000fe200078e0a08 */
[----:B------:R-:W-:Y:S01]  /*84d0*/  UIADD3 UR25, UR25, UR6, URZ ;  /* 0x0000000619197290 */ /* 0x000fe2000fffe03f */
[----:B------:R-:W-:Y:S01]  /*84e0*/  LOP3.LUT R12, R12, 0xfffffe00, RZ, 0xc0, !PT ;  /* 0xfffffe000c0c7812 */ /* 0x000fe200078ec0ff */
[----:B------:R-:W-:Y:S01]  /*84f0*/  UIMAD UR5, UR9, UR5, UR7 ;  /* 0x00000005090572a4 */ /* 0x000fe2000f8e0207 */
[----:B------:R-:W-:Y:S01]  /*8500*/  IMAD R7, R7, c[0x0][0x1b0], RZ ;  /* 0x00006c0007077a24 */ /* 0x000fe200078e02ff */
[----:B------:R-:W-:Y:S01]  /*8510*/  UIMAD.WIDE.U32 UR24, UR9, UR4, UR24 ;  /* 0x00000004091872a5 */ /* 0x000fe2000f8e0018 */
[----:B------:R-:W-:Y:S01]  /*8520*/  IMAD R4, R4, c[0x0][0x2c4], R3 ;  /* 0x0000b10004047a24 */ /* 0x000fe200078e0203 */
[----:B------:R-:W-:Y:S01]  /*8530*/  ULDC UR17, c[0x0][0x2c4] ;  /* 0x0000b10000117ab9 */ /* 0x000fe20000000800 */
[----:B------:R-:W-:Y:S01]  /*8540*/  IMAD R7, R8, c[0x0][0x1b4], R7 ;  /* 0x00006d0008077a24 */ /* 0x000fe200078e0207 */
[----:B------:R-:W-:Y:S01]  /*8550*/  UIADD3 UR5, UR25, UR5, URZ ;  /* 0x0000000519057290 */ /* 0x000fe2000fffe03f */
[----:B------:R-:W-:Y:S01]  /*8560*/  IADD3 R3, R16, 0x60, RZ ;  /* 0x0000006010037810 */ /* 0x000fe20007ffe0ff */
[----:B------:R-:W-:Y:S01]  /*8570*/  IMAD.U32 R11, RZ, RZ, UR25 ;  /* 0x00000019ff0b7e24 */ /* 0x000fe2000f8e00ff */
[----:B------:R-:W-:Y:S01]  /*8580*/  UIMAD UR17, UR20, UR17, URZ ;  /* 0x00000011141172a4 */ /* 0x000fe2000f8e023f */
[----:B------:R-:W-:Y:S01]  /*8590*/  IMAD.U32 R10, RZ, RZ, UR24 ;  /* 0x00000018ff0a7e24 */ /* 0x000fe2000f8e00ff */
[----:B------:R-:W-:Y:S01]  /*85a0*/  ULEA UR24, UR10, 0xffffff80, 0x7 ;  /* 0xffffff800a187891 */ /* 0x000fe2000f8e383f */
[----:B------:R-:W-:Y:S01]  /*85b0*/  IMAD.U32 R11, RZ, RZ, UR5 ;  /* 0x00000005ff0b7e24 */ /* 0x000fe2000f8e00ff */
[----:B------:R-:W-:Y:S01]  /*85c0*/  ULDC.64 UR4, c[0x0][0x1e8] ;  /* 0x00007a0000047ab9 */ /* 0x000fe20000000a00 */
[----:B------:R-:W-:Y:S01]  /*85d0*/  IMAD.WIDE.U32 R30, R238, c[0x0][0x1e0], RZ ;  /* 0x00007800ee1e7a25 */ /* 0x000fe200078e00ff */
[----:B------:R-:W-:Y:S01]  /*85e0*/  ISETP.GE.AND P3, PT, R16, UR17, PT ;  /* 0x0000001110007c0c */ /* 0x000fe2000bf66270 */
[----:B------:R-:W-:Y:S01]  /*85f0*/  UIMAD.WIDE.U32 UR26, UR13, UR4, URZ ;  /* 0x000000040d1a72a5 */ /* 0x000fe2000f8e003f */
[----:B------:R-:W-:Y:S01]  /*8600*/  ISETP.GE.AND P5, PT, R3, UR17, PT ;  /* 0x0000001103007c0c */ /* 0x000fe2000bfa6270 */
[----:B------:R-:W-:Y:S01]  /*8610*/  IMAD.WIDE.U32 R8, R8, c[0x0][0x1b0], R10 ;  /* 0x00006c0008087a25 */ /* 0x000fe200078e000a */
[----:B------:R-:W-:Y:S01]  /*8620*/  SHF.R.S32.HI R10, RZ, 0x1f, R4 ;  /* 0x0000001fff0a7819 */ /* 0x000fe20000011404 */
[----:B------:R-:W-:Y:S01]  /*8630*/  UIMAD UR4, UR12, UR4, URZ ;  /* 0x000000040c0472a4 */ /* 0x000fe2000f8e023f */
[----:B------:R-:W-:Y:S01]  /*8640*/  SHF.R.S32.HI R11, RZ, 0x1f, R238 ;  /* 0x0000001fff0b7819 */ /* 0x000fe200000114ee */
[----:B------:R-:W-:Y:S01]  /*8650*/  IMAD.IADD R9, R9, 0x1, R7 ;  /* 0x0000000109097824 */ /* 0x000fe200078e0207 */
[----:B------:R-:W-:Y:S01]  /*8660*/  IADD3 R7, R16, 0x20, RZ ;  /* 0x0000002010077810 */ /* 0x000fe20007ffe0ff */
[----:B------:R-:W-:Y:S01]  /*8670*/  IMAD R10, R10, c[0x0][0x1a8], RZ ;  /* 0x00006a000a0a7a24 */ /* 0x000fe200078e02ff */
[----:B------:R-:W-:Y:S01]  /*8680*/  UIMAD UR4, UR13, UR5, UR4 ;  /* 0x000000050d0472a4 */ /* 0x000fe2000f8e0204 */
[C---:B------:R-:W-:Y:S01]  /*8690*/  IMAD.WIDE.U32 R8, R4.reuse, c[0x0][0x1a8], R8 ;  /* 0x00006a0004087a25 */ /* 0x040fe200078e0008 */
[----:B------:R-:W-:Y:S01]  /*86a0*/  ISETP.GE.AND P4, PT, R7, UR17, PT ;  /* 0x0000001107007c0c */ /* 0x000fe2000bf86270 */
[----:B------:R-:W-:Y:S01]  /*86b0*/  UIADD3 UR24, UR11, -UR24, URZ ;  /* 0x800000180b187290 */ /* 0x000fe2000fffe03f */
[----:B------:R-:W-:Y:S01]  /*86c0*/  P2R R15, PR, RZ, 0x20 ;  /* 0x00000020ff0f7803 */ /* 0x000fe20000000000 */
[----:B------:R-:W-:Y:S01]  /*86d0*/  IMAD R10, R4, c[0x0][0x1ac], R10 ;  /* 0x00006b00040a7a24 */ /* 0x000fe200078e020a */
[----:B------:R-:W-:Y:S01]  /*86e0*/  LEA R19, P0, R8, c[0x0][0x160], 0x1 ;  /* 0x0000580008137a11 */ /* 0x000fe200078008ff */
[----:B------:R-:W-:Y:S01]  /*86f0*/  IMAD R3, R11, c[0x0][0x1e0], RZ ;  /* 0x000078000b037a24 */ /* 0x000fe200078e02ff */
[----:B------:R-:W-:Y:S01]  /*8700*/  IADD3 R4, R16, 0x40, RZ ;  /* 0x0000004010047810 */ /* 0x000fe20007ffe0ff */
[----:B------:R-:W-:Y:S01]  /*8710*/  IMAD.IADD R10, R9, 0x1, R10 ;  /* 0x00000001090a7824 */ /* 0x000fe200078e020a */
[----:B------:R-:W-:Y:S01]  /*8720*/  LOP3.LUT R9, R14, 0x38, R244, 0xf8, !PT ;  /* 0x000000380e097812 */ /* 0x000fe200078ef8f4 */
[----:B------:R-:W-:Y:S01]  /*8730*/  SHFL.IDX PT, R28, R19, RZ, 0x181f ;  /* 0x00181fff131c7589 */ /* 0x000fe200000e0000 */
[----:B------:R-:W-:Y:S01]  /*8740*/  ISETP.GE.AND P6, PT, R4, UR17, PT ;  /* 0x0000001104007c0c */ /* 0x000fe2000bfc6270 */
[----:B------:R-:W-:Y:S01]  /*8750*/  IMAD R3, R238, c[0x0][0x1e4], R3 ;  /* 0x00007900ee037a24 */ /* 0x000fe200078e0203 */
[----:B------:R-:W-:Y:S01]  /*8760*/  LEA.HI.X R10, R8, c[0x0][0x164], R10, 0x1, P0 ;  /* 0x00005900080a7a11 */ /* 0x000fe200000f0c0a */
[----:B------:R-:W-:Y:S01]  /*8770*/  SHFL.IDX PT, R24, R19, 0x1, 0x181f ;  /* 0x00381f0013187f89 */ /* 0x000fe200000e0000 */
[C---:B------:R-:W-:Y:S01]  /*8780*/  IADD3 R8, R244.reuse, 0x40, RZ ;  /* 0x00000040f4087810 */ /* 0x040fe20007ffe0ff */
[----:B------:R-:W-:Y:S01]  /*8790*/  IMAD.IADD R3, R31, 0x1, R3 ;  /* 0x000000011f037824 */ /* 0x000fe200078e0203 */
[----:B------:R-:W-:Y:S01]  /*87a0*/  LOP3.LUT R9, R9, R13, RZ, 0x3c, !PT ;  /* 0x0000000d09097212 */ /* 0x000fe200078e3cff */
[----:B------:R-:W1:Y:S01]  /*87b0*/  SHFL.IDX PT, R29, R10, RZ, 0x181f ;  /* 0x00181fff0a1d7589 */ /* 0x000e6200000e0000 */
[--C-:B------:R-:W-:Y:S01]  /*87c0*/  @!P3 SHF.R.S32.HI R2, RZ, 0x1f, R8.reuse ;  /* 0x0000001fff02b819 */ /* 0x100fe20000011408 */
[----:B------:R-:W-:Y:S01]  /*87d0*/  UIADD3 UR9, UR27, UR4, URZ ;  /* 0x000000041b097290 */ /* 0x000fe2000fffe03f */
[----:B------:R-:W-:Y:S01]  /*87e0*/  ISETP.GE.AND P0, PT, R244, c[0x0][0x198], PT ;  /* 0x00006600f4007a0c */ /* 0x000fe20003f06270 */
[----:B------:R-:W-:Y:S01]  /*87f0*/  SHFL.IDX PT, R25, R10, 0x1, 0x181f ;  /* 0x00381f000a197f89 */ /* 0x000fe200000e0000 */
[-C--:B------:R-:W-:Y:S01]  /*8800*/  @!P3 LEA.HI R2, R2, R8.reuse, RZ, 0x3 ;  /* 0x000000080202b211 */ /* 0x080fe200078f18ff */
[----:B------:R-:W-:Y:S01]  /*8810*/  IMAD.IADD R9, R12, 0x1, R9 ;  /* 0x000000010c097824 */ /* 0x000fe200078e0209 */
[----:B------:R-:W-:Y:S01]  /*8820*/  ISETP.GE.AND P1, PT, R8, c[0x0][0x198], PT ;  /* 0x0000660008007a0c */ /* 0x000fe20003f26270 */
[----:B------:R-:W-:Y:S01]  /*8830*/  SHFL.IDX PT, R22, R19, 0x2, 0x181f ;  /* 0x00581f0013167f89 */ /* 0x000fe200000e0000 */
[----:B------:R-:W-:Y:S01]  /*8840*/  @!P3 LOP3.LUT R2, R2, 0xfffffff8, RZ, 0xc0, !PT ;  /* 0xfffffff80202b812 */ /* 0x000fe200078ec0ff */
[----:B------:R-:W-:Y:S01]  /*8850*/  @!P3 IMAD.SHL.U32 R20, R9, 0x2, RZ ;  /* 0x000000020914b824 */ /* 0x000fe200078e00ff */
[--C-:B------:R-:W-:Y:S01]  /*8860*/  @!P4 SHF.R.S32.HI R7, RZ, 0x1f, R8.reuse ;  /* 0x0000001fff07c819 */ /* 0x100fe20000011408 */
[----:B------:R-:W3:Y:S01]  /*8870*/  SHFL.IDX PT, R23, R10, 0x2, 0x181f ;  /* 0x00581f000a177f89 */ /* 0x000ee200000e0000 */
[----:B------:R-:W-:Y:S01]  /*8880*/  @!P6 SHF.R.S32.HI R4, RZ, 0x1f, R8 ;  /* 0x0000001fff04e819 */ /* 0x000fe20000011408 */
[----:B------:R-:W-:Y:S01]  /*8890*/  ULDC.64 UR4, c[0x0][0x210] ;  /* 0x0000840000047ab9 */ /* 0x000fe20000000a00 */
[-C--:B------:R-:W-:Y:S01]  /*88a0*/  @!P4 LEA.HI R7, R7, R8.reuse, RZ, 0x3 ;  /* 0x000000080707c211 */ /* 0x080fe200078f18ff */
[----:B------:R4:W-:Y:S01]  /*88b0*/  SHFL.IDX PT, R21, R10, 0x3, 0x181f ;  /* 0x00781f000a157f89 */ /* 0x0009e200000e0000 */
[----:B------:R-:W-:Y:S01]  /*88c0*/  @!P6 LEA.HI R4, R4, R8, RZ, 0x3 ;  /* 0x000000080404e211 */ /* 0x000fe200078f18ff */
[----:B------:R-:W-:Y:S01]  /*88d0*/  UIMAD UR12, UR12, UR4, URZ ;  /* 0x000000040c0c72a4 */ /* 0x000fe2000f8e023f */
[----:B------:R-:W-:Y:S01]  /*88e0*/  @!P4 LOP3.LUT R7, R7, 0xfffffff8, RZ, 0xc0, !PT ;  /* 0xfffffff80707c812 */ /* 0x000fe200078ec0ff */
[----:B------:R-:W-:Y:S01]  /*88f0*/  UIMAD.WIDE.U32 UR28, UR13, UR4, URZ ;  /* 0x000000040d1c72a5 */ /* 0x000fe2000f8e003f */
[----:B------:R-:W-:Y:S01]  /*8900*/  @!P6 LOP3.LUT R4, R4, 0xfffffff8, RZ, 0xc0, !PT ;  /* 0xfffffff80404e812 */ /* 0x000fe200078ec0ff */
[----:B------:R-:W-:Y:S01]  /*8910*/  UIMAD UR12, UR13, UR5, UR12 ;  /* 0x000000050d0c72a4 */ /* 0x000fe2000f8e020c */
[----:B------:R-:W-:Y:S01]  /*8920*/  IADD3 R68, -R6, UR24, RZ ;  /* 0x0000001806447c10 */ /* 0x000fe2000fffe1ff */
[----:B-1----:R-:W-:Y:S01]  /*8930*/  @!P3 IMAD.WIDE R26, R244, 0x2, R28 ;  /* 0x00000002f41ab825 */ /* 0x002fe200078e021c */
[----:B------:R-:W-:Y:S01]  /*8940*/  P2R R17, PR, RZ, 0x40 ;  /* 0x00000040ff117803 */ /* 0x000fe20000000000 */
[----:B------:R-:W-:-:S02]  /*8950*/  UIADD3 UR12, UR29, UR12, URZ ;  /* 0x0000000c1d0c7290 */ /* 0x000fc4000fffe03f */
[----:B------:R-:W-:Y:S01]  /*8960*/  @!P3 IMAD.WIDE R28, R2, 0x2, R28 ;  /* 0x00000002021cb825 */ /* 0x000fe200078e021c */
[----:B------:R3:W-:Y:S03]  /*8970*/  @!P3 LDGSTS.E.BYPASS.LTC128B.128 [R20+0x100], [R26.64], !P0 ;  /* 0x001000001a14bfae */ /* 0x0007e6000c101d56 */
[----:B------:R-:W-:Y:S01]  /*8980*/  IMAD.MOV.U32 R2, RZ, RZ, R30 ;  /* 0x000000ffff027224 */ /* 0x000fe200078e001e */
[----:B------:R1:W-:Y:S01]  /*8990*/  @!P3 LDGSTS.E.BYPASS.LTC128B.128 [R20+0x4100], [R28.64], !P1 ;  /* 0x041000001c14bfae */ /* 0x0003e2000c901d56 */
[----:B----4-:R-:W-:Y:S02]  /*89a0*/  @!P4 IMAD.SHL.U32 R10, R9, 0x2, RZ ;  /* 0x00000002090ac824 */ /* 0x010fe400078e00ff */
[----:B---3--:R-:W-:Y:S01]  /*89b0*/  @!P6 IMAD.WIDE R26, R4, 0x2, R22 ;  /* 0x00000002041ae825 */ /* 0x008fe200078e0216 */
[----:B-1----:R-:W1:Y:S03]  /*89c0*/  SHFL.IDX PT, R20, R19, 0x3, 0x181f ;  /* 0x00781f0013147f89 */ /* 0x002e6600000e0000 */
[----:B------:R-:W-:-:S04]  /*89d0*/  @!P4 IMAD.WIDE R28, R7, 0x2, R24 ;  /* 0x00000002071cc825 */ /* 0x000fc800078e0218 */
[----:B------:R-:W-:-:S04]  /*89e0*/  @!P4 IMAD.WIDE R24, R244, 0x2, R24 ;  /* 0x00000002f418c825 */ /* 0x000fc800078e0218 */
[----:B------:R-:W-:Y:S01]  /*89f0*/  @!P6 IMAD.SHL.U32 R7, R9, 0x2, RZ ;  /* 0x000000020907e824 */ /* 0x000fe200078e00ff */
[----:B------:R3:W-:Y:S01]  /*8a00*/  @!P4 LDGSTS.E.BYPASS.LTC128B.128 [R10+0x1100], [R24.64], !P0 ;  /* 0x01100000180acfae */ /* 0x0007e2000c101d56 */
[----:B------:R-:W-:-:S03]  /*8a10*/  @!P6 IMAD.WIDE R22, R244, 0x2, R22 ;  /* 0x00000002f416e825 */ /* 0x000fc600078e0216 */
[----:B------:R4:W-:Y:S01]  /*8a20*/  @!P4 LDGSTS.E.BYPASS.LTC128B.128 [R10+0x5100], [R28.64], !P1 ;  /* 0x051000001c0acfae */ /* 0x0009e2000c901d56 */
[----:B------:R-:W-:-:S03]  /*8a30*/  @!P5 IMAD.SHL.U32 R4, R9, 0x2, RZ ;  /* 0x000000020904d824 */ /* 0x000fc600078e00ff */
[----:B------:R5:W-:Y:S04]  /*8a40*/  @!P6 LDGSTS.E.BYPASS.LTC128B.128 [R7+0x2100], [R22.64], !P0 ;  /* 0x021000001607efae */ /* 0x000be8000c101d56 */
[----:B------:R1:W-:Y:S01]  /*8a50*/  @!P6 LDGSTS.E.BYPASS.LTC128B.128 [R7+0x6100], [R26.64], !P1 ;  /* 0x061000001a07efae */ /* 0x0003e2000c901d56 */
[----:B---3--:R-:W-:-:S04]  /*8a60*/  @!P5 SHF.R.S32.HI R24, RZ, 0x1f, R8 ;  /* 0x0000001fff18d819 */ /* 0x008fc80000011408 */
[----:B------:R-:W-:Y:S02]  /*8a70*/  @!P5 LEA.HI R24, R24, R8, RZ, 0x3 ;  /* 0x000000081818d211 */ /* 0x000fe400078f18ff */
[----:B-----5:R-:W-:Y:S02]  /*8a80*/  LEA.HI R23, R5, R73, RZ, 0x4 ;  /* 0x0000004905177211 */ /* 0x020fe400078f20ff */
[----:B------:R-:W-:Y:S02]  /*8a90*/  @!P5 LOP3.LUT R24, R24, 0xfffffff8, RZ, 0xc0, !PT ;  /* 0xfffffff81818d812 */ /* 0x000fe400078ec0ff */
[----:B----4-:R-:W-:Y:S01]  /*8aa0*/  LOP3.LUT R10, R23, 0xfffffff0, RZ, 0xc0, !PT ;  /* 0xfffffff0170a7812 */ /* 0x010fe200078ec0ff */
[----:B-1----:R-:W-:-:S04]  /*8ab0*/  @!P5 IMAD.WIDE R26, R244, 0x2, R20 ;  /* 0x00000002f41ad825 */ /* 0x002fc800078e0214 */
[----:B------:R-:W-:Y:S01]  /*8ac0*/  IMAD.IADD R10, R73, 0x1, -R10 ;  /* 0x00000001490a7824 */ /* 0x000fe200078e0a0a */
[----:B------:R1:W-:Y:S01]  /*8ad0*/  @!P5 LDGSTS.E.BYPASS.LTC128B.128 [R4+0x3100], [R26.64], !P0 ;  /* 0x031000001a04dfae */ /* 0x0003e2000c101d56 */
[----:B------:R-:W-:-:S03]  /*8ae0*/  @!P5 IMAD.WIDE R24, R24, 0x2, R20 ;  /* 0x000000021818d825 */ /* 0x000fc600078e0214 */
[----:B------:R-:W-:Y:S02]  /*8af0*/  SHF.R.S32.HI R19, RZ, 0x1f, R10 ;  /* 0x0000001fff137819 */ /* 0x000fe4000001140a */
[----:B------:R1:W-:Y:S02]  /*8b00*/  @!P5 LDGSTS.E.BYPASS.LTC128B.128 [R4+0x7100], [R24.64], !P1 ;  /* 0x071000001804dfae */ /* 0x0003e4000c901d56 */
[----:B------:R-:W-:Y:S02]  /*8b10*/  LEA.HI R19, R19, R10, RZ, 0x3 ;  /* 0x0000000a13137211 */ /* 0x000fe400078f18ff */
[----:B------:R-:W0:Y:S01]  /*8b20*/  LDGDEPBAR ;  /* 0x00000000000079af */ /* 0x000e220000000000 */
[----:B--2---:R-:W-:Y:S01]  /*8b30*/  SHF.R.S32.HI R7, RZ, 0x1f, R237 ;  /* 0x0000001fff077819 */ /* 0x004fe200000114ed */
[----:B------:R-:W-:-:S04]  /*8b40*/  IMAD.WIDE.U32 R2, R237, c[0x0][0x1f0], R2 ;  /* 0x00007c00ed027a25 */ /* 0x000fc800078e0002 */
[----:B------:R-:W-:Y:S01]  /*8b50*/  IMAD R21, R7, c[0x0][0x1f0], RZ ;  /* 0x00007c0007157a24 */ /* 0x000fe200078e02ff */
[----:B------:R-:W-:-:S03]  /*8b60*/  IADD3 R2, P0, R2, UR26, RZ ;  /* 0x0000001a02027c10 */ /* 0x000fc6000ff1e0ff */
[----:B------:R-:W-:-:S05]  /*8b70*/  IMAD R21, R237, c[0x0][0x1f4], R21 ;  /* 0x00007d00ed157a24 */ /* 0x000fca00078e0215 */
[----:B------:R-:W-:Y:S02]  /*8b80*/  IADD3.X R21, R3, UR9, R21, P0, !PT ;  /* 0x0000000903157c10 */ /* 0x000fe400087fe415 */
[C---:B------:R-:W-:Y:S01]  /*8b90*/  LOP3.LUT R3, R19.reuse, 0xfffffff8, RZ, 0xc0, !PT ;  /* 0xfffffff813037812 */ /* 0x040fe200078ec0ff */
[----:B------:R-:W-:Y:S01]  /*8ba0*/  IMAD.SHL.U32 R19, R19, 0x40, RZ ;  /* 0x0000004013137824 */ /* 0x000fe200078e00ff */
[----:B------:R-:W-:-:S03]  /*8bb0*/  LEA R22, P0, R2, c[0x0][0x1c8], 0x1 ;  /* 0x0000720002167a11 */ /* 0x000fc600078008ff */
[----:B-1----:R-:W-:Y:S01]  /*8bc0*/  IMAD.IADD R4, R10, 0x1, -R3 ;  /* 0x000000010a047824 */ /* 0x002fe200078e0a03 */
[----:B------:R-:W-:Y:S01]  /*8bd0*/  LEA.HI.X R21, R2, c[0x0][0x1cc], R21, 0x1, P0 ;  /* 0x0000730002157a11 */ /* 0x000fe200000f0c15 */
[----:B------:R-:W-:Y:S01]  /*8be0*/  SHFL.IDX PT, R24, R22, RZ, 0x181f ;  /* 0x00181fff16187589 */ /* 0x000fe200000e0000 */
[----:B------:R-:W-:Y:S02]  /*8bf0*/  IMAD.MOV.U32 R3, RZ, RZ, 0x10 ;  /* 0x00000010ff037424 */ /* 0x000fe400078e00ff */
[----:B------:R-:W-:Y:S01]  /*8c00*/  R2P PR, R4, 0x6 ;  /* 0x0000000604007804 */ /* 0x000fe20000000000 */
[----:B------:R-:W1:Y:S01]  /*8c10*/  SHFL.IDX PT, R25, R21, RZ, 0x181f ;  /* 0x00181fff15197589 */ /* 0x000e6200000e0000 */
[----:B------:R-:W-:Y:S01]  /*8c20*/  ISETP.GE.AND P0, PT, R68, 0x1, PT ;  /* 0x000000014400780c */ /* 0x000fe20003f06270 */
[----:B------:R-:W-:Y:S01]  /*8c30*/  IMAD.SHL.U32 R4, R4, 0x40, RZ ;  /* 0x0000004004047824 */ /* 0x000fe200078e00ff */
[----:B------:R-:W-:Y:S01]  /*8c40*/  ISETP.GE.AND P6, PT, R244, c[0x0][0x1d4], PT ;  /* 0x00007500f4007a0c */ /* 0x000fe20003fc6270 */
[----:B------:R-:W-:Y:S01]  /*8c50*/  IMAD.MOV.U32 R2, RZ, RZ, 0x20 ;  /* 0x00000020ff027424 */ /* 0x000fe200078e00ff */
[----:B------:R-:W-:-:S02]  /*8c60*/  ISETP.GE.AND P5, PT, R8, c[0x0][0x1d4], PT ;  /* 0x0000750008007a0c */ /* 0x000fc40003fa6270 */
[----:B------:R-:W-:Y:S02]  /*8c70*/  LOP3.LUT R4, R4, 0x1c0, RZ, 0xc0, !PT ;  /* 0x000001c004047812 */ /* 0x000fe400078ec0ff */
[----:B------:R-:W-:Y:S02]  /*8c80*/  SEL R3, R3, 0xfffffff0, !P1 ;  /* 0xfffffff003037807 */ /* 0x000fe40004800000 */
[----:B------:R-:W-:Y:S02]  /*8c90*/  SEL R2, R2, 0xffffffe0, !P2 ;  /* 0xffffffe002027807 */ /* 0x000fe40005000000 */
[----:B------:R-:W-:Y:S01]  /*8ca0*/  SEL R72, RZ, 0x10, P5 ;  /* 0x00000010ff487807 */ /* 0x000fe20002800000 */
[----:B------:R-:W-:Y:S01]  /*8cb0*/  @P0 IMAD.SHL.U32 R20, R9, 0x2, RZ ;  /* 0x0000000209140824 */ /* 0x000fe200078e00ff */
[----:B------:R-:W-:Y:S02]  /*8cc0*/  @P0 SHF.R.S32.HI R10, RZ, 0x1f, R8 ;  /* 0x0000001fff0a0819 */ /* 0x000fe40000011408 */
[----:B------:R-:W-:-:S02]  /*8cd0*/  ISETP.GT.AND P1, PT, R236, 0x7f, PT ;  /* 0x0000007fec00780c */ /* 0x000fc40003f24270 */
[----:B------:R-:W-:-:S04]  /*8ce0*/  @P0 LEA.HI R10, R10, R8, RZ, 0x3 ;  /* 0x000000080a0a0211 */ /* 0x000fc800078f18ff */
[----:B------:R-:W-:Y:S01]  /*8cf0*/  @P0 LOP3.LUT R10, R10, 0xfffffff8, RZ, 0xc0, !PT ;  /* 0xfffffff80a0a0812 */ /* 0x000fe200078ec0ff */
[----:B-1----:R-:W-:-:S04]  /*8d00*/  @P0 IMAD.WIDE R26, R244, 0x2, R24 ;  /* 0x00000002f41a0825 */ /* 0x002fc800078e0218 */
[----:B------:R-:W-:Y:S01]  /*8d10*/  @P0 IMAD.WIDE R24, R10, 0x2, R24 ;  /* 0x000000020a180825 */ /* 0x000fe200078e0218 */
[----:B------:R1:W-:Y:S04]  /*8d20*/  @P0 LDGSTS.E.BYPASS.LTC128B.128 [R20+0x8100], [R26.64], !P6 ;  /* 0x081000001a140fae */ /* 0x0003e8000f101d56 */
[----:B------:R2:W-:Y:S01]  /*8d30*/  @P0 LDGSTS.E.BYPASS.LTC128B.128 [R20+0xc100], [R24.64], !P5 ;  /* 0x0c10000018140fae */ /* 0x0005e2000e901d56 */
[----:B------:R-:W-:-:S13]  /*8d40*/  ISETP.GE.AND P0, PT, R68, 0x21, PT ;  /* 0x000000214400780c */ /* 0x000fda0003f06270 */
[----:B------:R-:W-:-:S04]  /*8d50*/  @P0 SHF.R.S32.HI R10, RZ, 0x1f, R8 ;  /* 0x0000001fff0a0819 */ /* 0x000fc80000011408 */
[----:B------:R-:W-:-:S04]  /*8d60*/  @P0 LEA.HI R10, R10, R8, RZ, 0x3 ;  /* 0x000000080a0a0211 */ /* 0x000fc800078f18ff */
[----:B------:R-:W-:Y:S01]  /*8d70*/  @P0 LOP3.LUT R10, R10, 0xfffffff8, RZ, 0xc0, !PT ;  /* 0xfffffff80a0a0812 */ /* 0x000fe200078ec0ff */
[----:B--2---:R-:W-:Y:S01]  /*8d80*/  SHFL.IDX PT, R24, R22, 0x1, 0x181f ;  /* 0x00381f0016187f89 */ /* 0x004fe200000e0000 */
[----:B-1----:R-:W-:-:S03]  /*8d90*/  @P0 IMAD.SHL.U32 R20, R9, 0x2, RZ ;  /* 0x0000000209140824 */ /* 0x002fc600078e00ff */
[----:B------:R-:W1:Y:S02]  /*8da0*/  SHFL.IDX PT, R25, R21, 0x1, 0x181f ;  /* 0x00381f0015197f89 */ /* 0x000e6400000e0000 */
        /* <DEDUP_REMOVED lines=24> */
[----:B------:R-:W-:Y:S01]  /*8f30*/  SHF.R.S32.HI R10, RZ, 0x4, R23 ;  /* 0x00000004ff0a7819 */ /* 0x000fe20000011417 */
[----:B------:R1:W-:Y:S04]  /*8f40*/  @P0 LDGSTS.E.BYPASS.LTC128B.128 [R20+0xb100], [R26.64], !P6 ;  /* 0x0b1000001a140fae */ /* 0x0003e8000f101d56 */
[----:B------:R1:W-:Y:S01]  /*8f50*/  @P0 LDGSTS.E.BYPASS.LTC128B.128 [R20+0xf100], [R24.64], !P5 ;  /* 0x0f10000018140fae */ /* 0x0003e2000e901d56 */
[----:B------:R-:W-:-:S03]  /*8f60*/  ISETP.LT.AND P0, PT, RZ, c[0x0][0x27c], PT ;  /* 0x00009f00ff007a0c */ /* 0x000fc60003f01270 */
[----:B------:R-:W0:Y:S01]  /*8f70*/  LDGDEPBAR ;  /* 0x00000000000079af */ /* 0x000e220000000000 */
[----:B-1----:R-:W-:-:S04]  /*8f80*/  LEA.HI R20, R23, R10, RZ, 0x1 ;  /* 0x0000000a17147211 */ /* 0x002fc800078f08ff */
[----:B------:R-:W-:-:S05]  /*8f90*/  LOP3.LUT R20, R20, 0xfffffffe, RZ, 0xc0, !PT ;  /* 0xfffffffe14147812 */ /* 0x000fca00078ec0ff */
[----:B------:R-:W-:-:S04]  /*8fa0*/  IMAD.IADD R10, R10, 0x1, -R20 ;  /* 0x000000010a0a7824 */ /* 0x000fc800078e0a14 */
        /* <DEDUP_REMOVED lines=8> */
.L_x_2808:
        /* <DEDUP_REMOVED lines=21> */
[----:B------:R-:W-:Y:S01]  /*9180*/  BSSY B0, `(.L_x_2811) ;  /* 0x0000033000007945 */ /* 0x000fe20003800000 */
[----:B------:R-:W-:Y:S01]  /*9190*/  IMAD.SHL.U32 R22, R0, 0x4, RZ ;  /* 0x0000000400167824 */ /* 0x000fe200078e00ff */
[----:B------:R-:W-:Y:S01]  /*91a0*/  MOV R20, R18 ;  /* 0x0000001200147202 */ /* 0x000fe20000000f00 */
[----:B------:R-:W-:Y:S01]  /*91b0*/  CS2R R48, SRZ ;  /* 0x0000000000307805 */ /* 0x000fe2000001ff00 */
[----:B------:R-:W-:Y:S01]  /*91c0*/  CS2R R70, SRZ ;  /* 0x0000000000467805 */ /* 0x000fe2000001ff00 */
[----:B------:R-:W-:Y:S01]  /*91d0*/  CS2R R58, SRZ ;  /* 0x00000000003a7805 */ /* 0x000fe2000001ff00 */
[----:B------:R-:W-:Y:S01]  /*91e0*/  CS2R R66, SRZ ;  /* 0x0000000000427805 */ /* 0x000fe2000001ff00 */
[----:B------:R-:W-:-:S02]  /*91f0*/  CS2R R60, SRZ ;  /* 0x00000000003c7805 */ /* 0x000fc4000001ff00 */
[----:B------:R-:W-:Y:S01]  /*9200*/  @P0 IMAD.HI.U32 R12, R16, c[0x0][0x2c8], RZ ;  /* 0x0000b200100c0a27 */ /* 0x000fe200078e00ff */
[----:B------:R-:W-:-:S13]  /*9210*/  PLOP3.LUT P0, PT, PT, PT, UP2, 0x80, 0x0 ;  /* 0x000000000000781c */ /* 0x000fda0003f0f028 */
[----:B------:R-:W-:-:S04]  /*9220*/  @P0 SHF.R.U32.HI R16, RZ, c[0x0][0x2cc], R12 ;  /* 0x0000b300ff100a19 */ /* 0x000fc8000001160c */
[----:B------:R-:W-:Y:S01]  /*9230*/  SHF.R.S32.HI R12, RZ, 0x1f, R16 ;  /* 0x0000001fff0c7819 */ /* 0x000fe20000011410 */
[----:B------:R-:W-:Y:S01]  /*9240*/  IMAD.WIDE.U32 R18, R16, c[0x0][0x280], R20 ;  /* 0x0000a00010127a25 */ /* 0x000fe200078e0014 */
[----:B------:R-:W-:-:S03]  /*9250*/  MOV R21, UR5 ;  /* 0x0000000500157c02 */ /* 0x000fc60008000f00 */
[C---:B------:R-:W-:Y:S02]  /*9260*/  IMAD R13, R12.reuse, c[0x0][0x280], RZ ;  /* 0x0000a0000c0d7a24 */ /* 0x040fe400078e02ff */
[----:B------:R-:W-:Y:S02]  /*9270*/  IMAD R12, R12, c[0x0][0x290], RZ ;  /* 0x0000a4000c0c7a24 */ /* 0x000fe400078e02ff */
[----:B------:R-:W-:-:S04]  /*9280*/  IMAD R13, R16, c[0x0][0x284], R13 ;  /* 0x0000a100100d7a24 */ /* 0x000fc800078e020d */
[----:B------:R-:W-:Y:S01]  /*9290*/  IMAD.IADD R62, R19, 0x1, R13 ;  /* 0x00000001133e7824 */ /* 0x000fe200078e020d */
[C---:B------:R-:W-:Y:S02]  /*92a0*/  LEA R13, P0, R18.reuse, c[0x0][0x270], 0x1 ;  /* 0x00009c00120d7a11 */ /* 0x040fe400078008ff */
[----:B------:R-:W-:Y:S02]  /*92b0*/  MOV R19, UR33 ;  /* 0x0000002100137c02 */ /* 0x000fe40008000f00 */
[----:B------:R-:W-:Y:S01]  /*92c0*/  LEA.HI.X R62, R18, c[0x0][0x274], R62, 0x1, P0 ;  /* 0x00009d00123e7a11 */ /* 0x000fe200000f0c3e */
[----:B------:R-:W-:Y:S01]  /*92d0*/  IMAD.U32 R18, RZ, RZ, UR32 ;  /* 0x00000020ff127e24 */ /* 0x000fe2000f8e00ff */
[----:B------:R1:W2:Y:S03]  /*92e0*/  SHFL.IDX PT, R24, R13, RZ, 0x181f ;  /* 0x00181fff0d187589 */ /* 0x0002a600000e0000 */
[----:B------:R-:W-:Y:S01]  /*92f0*/  IMAD.MOV.U32 R20, RZ, RZ, R18 ;  /* 0x000000ffff147224 */ /* 0x000fe200078e0012 */
[----:B------:R1:W3:Y:S03]  /*9300*/  SHFL.IDX PT, R25, R62, RZ, 0x181f ;  /* 0x00181fff3e197589 */ /* 0x0002e600000e0000 */
[----:B------:R-:W-:-:S04]  /*9310*/  IMAD.WIDE.U32 R20, R16, c[0x0][0x290], R20 ;  /* 0x0000a40010147a25 */ /* 0x000fc800078e0014 */
[----:B------:R-:W-:Y:S01]  /*9320*/  IMAD R16, R16, c[0x0][0x294], R12 ;  /* 0x0000a50010107a24 */ /* 0x000fe200078e020c */
[----:B------:R-:W-:-:S04]  /*9330*/  LEA R12, P0, R20, c[0x0][0x288], 0x1 ;  /* 0x0000a200140c7a11 */ /* 0x000fc800078008ff */
[----:B------:R-:W-:-:S04]  /*9340*/  IADD3 R16, R21, R16, RZ ;  /* 0x0000001015107210 */ /* 0x000fc80007ffe0ff */
[----:B------:R-:W-:Y:S02]  /*9350*/  LEA.HI.X R16, R20, c[0x0][0x28c], R16, 0x1, P0 ;  /* 0x0000a30014107a11 */ /* 0x000fe400000f0c10 */
[----:B------:R1:W4:Y:S04]  /*9360*/  SHFL.IDX PT, R20, R12, RZ, 0x181f ;  /* 0x00181fff0c147589 */ /* 0x00032800000e0000 */
[----:B------:R1:W1:Y:S01]  /*9370*/  SHFL.IDX PT, R21, R16, RZ, 0x181f ;  /* 0x00181fff10157589 */ /* 0x00026200000e0000 */
[----:B------:R-:W-:Y:S05]  /*9380*/  @P3 BRA `(.L_x_2812) ;  /* 0x0000012000003947 */ /* 0x000fea0003800000 */
[C---:B--2---:R-:W-:Y:S01]  /*9390*/  ISETP.GE.AND P0, PT, R22.reuse, c[0x0][0x27c], PT ;  /* 0x00009f0016007a0c */ /* 0x044fe20003f06270 */
[----:B------:R-:W-:Y:S01]  /*93a0*/  CS2R R58, SRZ ;  /* 0x00000000003a7805 */ /* 0x000fe2000001ff00 */
[----:B------:R-:W-:Y:S01]  /*93b0*/  CS2R R60, SRZ ;  /* 0x00000000003c7805 */ /* 0x000fe2000001ff00 */
[----:B------:R-:W-:-:S10]  /*93c0*/  IADD3 R14, R22, 0x20, RZ ;  /* 0x00000020160e7810 */ /* 0x000fd40007ffe0ff */
[----:B---3--:R-:W-:-:S04]  /*93d0*/  @!P0 IMAD.WIDE R26, R22, 0x2, R24 ;  /* 0x00000002161a8825 */ /* 0x008fc800078e0218 */
        /* <DEDUP_REMOVED lines=13> */
.L_x_2812:
[----:B--2---:R-:W-:Y:S05]  /*94b0*/  BSYNC B0 ;  /* 0x0000000000007941 */ /* 0x004fea0003800000 */
.L_x_2811:
[----:B-----5:R-:W-:Y:S01]  /*94c0*/  IMAD.MOV.U32 R23, RZ, RZ, R70 ;  /* 0x000000ffff177224 */ /* 0x020fe200078e0046 */
[----:B------:R-:W-:Y:S01]  /*94d0*/  MOV R18, R58 ;  /* 0x0000003a00127202 */ /* 0x000fe20000000f00 */
[----:B------:R-:W-:Y:S01]  /*94e0*/  IMAD.MOV.U32 R19, RZ, RZ, R71 ;  /* 0x000000ffff137224 */ /* 0x000fe200078e0047 */
[----:B-1-3--:R1:W2:Y:S01]  /*94f0*/  SHFL.IDX PT, R25, R62, 0x1, 0x181f ;  /* 0x00381f003e197f89 */ /* 0x00a2a200000e0000 */
        /* <DEDUP_REMOVED lines=8> */
[----:B------:R1:W3:Y:S01]  /*9580*/  SHFL.IDX PT, R24, R13, 0x1, 0x181f ;  /* 0x00381f000d187f89 */ /* 0x0002e200000e0000 */
        /* <DEDUP_REMOVED lines=26> */
.L_x_2814:
[----:B------:R-:W-:Y:S05]  /*9730*/  BSYNC B0 ;  /* 0x0000000000007941 */ /* 0x000fea0003800000 */
.L_x_2813:
[----:B------:R-:W-:Y:S01]  /*9740*/  ISETP.NE.AND P0, PT, R17, RZ, PT ;  /* 0x000000ff1100720c */ /* 0x000fe20003f05270 */
[----:B--2--5:R-:W-:Y:S01]  /*9750*/  IMAD.MOV.U32 R21, RZ, RZ, R48 ;  /* 0x000000ffff157224 */ /* 0x024fe200078e0030 */
[----:B------:R-:W-:Y:S01]  /*9760*/  MOV R17, R54 ;  /* 0x0000003600117202 */ /* 0x000fe20000000f00 */
[----:B----4-:R-:W-:Y:S01]  /*9770*/  IMAD.MOV.U32 R20, RZ, RZ, R49 ;  /* 0x000000ffff147224 */ /* 0x010fe200078e0031 */
[----:B------:R2:W4:Y:S01]  /*9780*/  SHFL.IDX PT, R25, R62, 0x2, 0x181f ;  /* 0x00581f003e197f89 */ /* 0x00052200000e0000 */
        /* <DEDUP_REMOVED lines=8> */
[----:B---3--:R2:W3:Y:S01]  /*9810*/  SHFL.IDX PT, R24, R13, 0x2, 0x181f ;  /* 0x00581f000d187f89 */ /* 0x0084e200000e0000 */
[----:B------:R-:W-:Y:S01]  /*9820*/  MOV R14, R53 ;  /* 0x00000035000e7202 */ /* 0x000fe20000000f00 */
[----:B------:R-:W-:Y:S01]  /*9830*/  CS2R R42, SRZ ;  /* 0x00000000002a7805 */ /* 0x000fe2000001ff00 */
[----:B------:R-:W-:Y:S01]  /*9840*/  PRMT R37, R20, 0x5410, R21 ;  /* 0x0000541014257816 */ /* 0x000fe20000000015 */
[----:B------:R2:W1:Y:S01]  /*9850*/  SHFL.IDX PT, R19, R16, 0x2, 0x181f ;  /* 0x00581f0010137f89 */ /* 0x00046200000e0000 */
[----:B------:R-:W-:Y:S01]  /*9860*/  PRMT R41, R14, 0x5410, R17 ;  /* 0x000054100e297816 */ /* 0x000fe20000000011 */
[----:B------:R-:W-:Y:S01]  /*9870*/  CS2R R20, SRZ ;  /* 0x0000000000147805 */ /* 0x000fe2000001ff00 */
[----:B------:R-:W-:Y:S01]  /*9880*/  CS2R R32, SRZ ;  /* 0x0000000000207805 */ /* 0x000fe2000001ff00 */
[----:B------:R2:W1:Y:S01]  /*9890*/  SHFL.IDX PT, R18, R12, 0x2, 0x181f ;  /* 0x00581f000c127f89 */ /* 0x00046200000e0000 */
[----:B------:R-:W-:Y:S01]  /*98a0*/  CS2R R38, SRZ ;  /* 0x0000000000267805 */ /* 0x000fe2000001ff00 */
[----:B------:R-:W-:Y:S05]  /*98b0*/  @P0 BRA `(.L_x_2816) ;  /* 0x0000012000000947 */ /* 0x000fea0003800000 */
[C---:B------:R-:W-:Y:S01]  /*98c0*/  IADD3 R17, R22.reuse, 0x20, RZ ;  /* 0x0000002016117810 */ /* 0x040fe20007ffe0ff */
[----:B------:R-:W-:Y:S01]  /*98d0*/  CS2R R42, SRZ ;  /* 0x00000000002a7805 */ /* 0x000fe2000001ff00 */
[----:B------:R-:W-:Y:S01]  /*98e0*/  ISETP.GE.AND P1, PT, R22, c[0x0][0x27c], PT ;  /* 0x00009f0016007a0c */ /* 0x000fe20003f26270 */
[----:B------:R-:W-:Y:S01]  /*98f0*/  CS2R R38, SRZ ;  /* 0x0000000000267805 */ /* 0x000fe2000001ff00 */
[----:B------:R-:W-:Y:S01]  /*9900*/  ISETP.GE.AND P0, PT, R17, c[0x0][0x27c], PT ;  /* 0x00009f0011007a0c */ /* 0x000fe20003f06270 */
[----:B------:R-:W-:Y:S01]  /*9910*/  CS2R R34, SRZ ;  /* 0x0000000000227805 */ /* 0x000fe2000001ff00 */
[----:B------:R-:W-:-:S09]  /*9920*/  CS2R R32, SRZ ;  /* 0x0000000000207805 */ /* 0x000fd2000001ff00 */
[----:B---34-:R-:W-:Y:S02]  /*9930*/  @!P1 IMAD.WIDE R26, R22, 0x2, R24 ;  /* 0x00000002161a9825 */ /* 0x018fe400078e0218 */
[----:B------:R-:W-:-:S03]  /*9940*/  @!P0 SHF.R.S32.HI R14, RZ, 0x1f, R17 ;  /* 0x0000001fff0e8819 */ /* 0x000fc60000011411 */
[----:B------:R3:W5:Y:S01]  /*9950*/  @!P1 LD.E.64 R42, [R26.64] ;  /* 0x000000161a2a9980 */ /* 0x000762000c101b00 */
[----:B------:R-:W-:-:S04]  /*9960*/  @!P0 LEA.HI R14, R14, R17, RZ, 0x2 ;  /* 0x000000110e0e8211 */ /* 0x000fc800078f10ff */
[----:B------:R-:W-:-:S05]  /*9970*/  @!P0 LOP3.LUT R14, R14, 0xfffffffc, RZ, 0xc0, !PT ;  /* 0xfffffffc0e0e8812 */ /* 0x000fca00078ec0ff */
[----:B-1----:R-:W-:-:S04]  /*9980*/  @!P0 IMAD.WIDE R28, R14, 0x2, R18 ;  /* 0x000000020e1c8825 */ /* 0x002fc800078e0212 */
[----:B------:R-:W-:Y:S01]  /*9990*/  @!P0 IMAD.WIDE R24, R14, 0x2, R24 ;  /* 0x000000020e188825 */ /* 0x000fe200078e0218 */
[----:B------:R3:W5:Y:S03]  /*99a0*/  @!P0 LD.E.64 R32, [R28.64] ;  /* 0x000000161c208980 */ /* 0x000766000c101b00 */
[----:B------:R-:W-:Y:S01]  /*99b0*/  @!P1 IMAD.WIDE R18, R22, 0x2, R18 ;  /* 0x0000000216129825 */ /* 0x000fe200078e0212 */
[----:B------:R3:W5:Y:S04]  /*99c0*/  @!P0 LD.E.64 R34, [R24.64] ;  /* 0x0000001618228980 */ /* 0x000768000c101b00 */
[----:B------:R3:W5:Y:S02]  /*99d0*/  @!P1 LD.E.64 R38, [R18.64] ;  /* 0x0000001612269980 */ /* 0x000764000c101b00 */
.L_x_2816:
[----:B------:R-:W-:Y:S05]  /*99e0*/  BSYNC B0 ;  /* 0x0000000000007941 */ /* 0x000fea0003800000 */
.L_x_2815:
[----:B------:R-:W-:Y:S01]  /*99f0*/  ISETP.NE.AND P0, PT, R15, RZ, PT ;  /* 0x000000ff0f00720c */ /* 0x000fe20003f05270 */
[----:B------:R-:W2:Y:S01]  /*9a00*/  SHFL.IDX PT, R17, R16, 0x3, 0x181f ;  /* 0x00781f0010117f89 */ /* 0x000ea200000e0000 */
[----:B-----5:R-:W-:Y:S01]  /*9a10*/  IMAD.MOV.U32 R15, RZ, RZ, R34 ;  /* 0x000000ffff0f7224 */ /* 0x020fe200078e0022 */
[----:B------:R-:W-:Y:S01]  /*9a20*/  BSSY B0, `(.L_x_2817) ;  /* 0x0000025000007945 */ /* 0x000fe20003800000 */
[----:B------:R-:W-:Y:S01]  /*9a30*/  IMAD.MOV.U32 R14, RZ, RZ, R35 ;  /* 0x000000ffff0e7224 */ /* 0x000fe200078e0023 */
[----:B------:R-:W4:Y:S01]  /*9a40*/  SHFL.IDX PT, R63, R62, 0x3, 0x181f ;  /* 0x00781f003e3f7f89 */ /* 0x000f2200000e0000 */
[----:B---3--:R-:W-:Y:S01]  /*9a50*/  CS2R R28, SRZ ;  /* 0x00000000001c7805 */ /* 0x008fe2000001ff00 */
[----:B-1----:R-:W-:Y:S01]  /*9a60*/  CS2R R18, SRZ ;  /* 0x0000000000127805 */ /* 0x002fe2000001ff00 */
[----:B------:R-:W-:Y:S01]  /*9a70*/  CS2R R26, SRZ ;  /* 0x00000000001a7805 */ /* 0x000fe2000001ff00 */
[----:B--2---:R1:W2:Y:S01]  /*9a80*/  SHFL.IDX PT, R16, R12, 0x3, 0x181f ;  /* 0x00781f000c107f89 */ /* 0x0042a200000e0000 */
[----:B------:R-:W-:Y:S01]  /*9a90*/  PRMT R30, R14, 0x5410, R15 ;  /* 0x000054100e1e7816 */ /* 0x000fe2000000000f */
[----:B------:R-:W-:Y:S01]  /*9aa0*/  IMAD.MOV.U32 R15, RZ, RZ, R32 ;  /* 0x000000ffff0f7224 */ /* 0x000fe200078e0020 */
[----:B------:R-:W-:Y:S01]  /*9ab0*/  MOV R14, R33 ;  /* 0x00000021000e7202 */ /* 0x000fe20000000f00 */
[----:B------:R3:W2:Y:S03]  /*9ac0*/  SHFL.IDX PT, R62, R13, 0x3, 0x181f ;  /* 0x00781f000d3e7f89 */ /* 0x0006a600000e0000 */
[----:B----4-:R-:W-:Y:S01]  /*9ad0*/  PRMT R25, R14, 0x5410, R15 ;  /* 0x000054100e197816 */ /* 0x010fe2000000000f */
[----:B-1----:R-:W-:Y:S01]  /*9ae0*/  IMAD.MOV.U32 R12, RZ, RZ, R43 ;  /* 0x000000ffff0c7224 */ /* 0x002fe200078e002b */
[----:B---3--:R-:W-:-:S04]  /*9af0*/  MOV R13, R42 ;  /* 0x0000002a000d7202 */ /* 0x008fc80000000f00 */
[----:B------:R-:W-:Y:S01]  /*9b00*/  PRMT R36, R12, 0x5410, R13 ;  /* 0x000054100c247816 */ /* 0x000fe2000000000d */
[----:B------:R-:W-:Y:S01]  /*9b10*/  IMAD.MOV.U32 R13, RZ, RZ, R38 ;  /* 0x000000ffff0d7224 */ /* 0x000fe200078e0026 */
[----:B------:R-:W-:-:S04]  /*9b20*/  MOV R12, R39 ;  /* 0x00000027000c7202 */ /* 0x000fc80000000f00 */
[----:B------:R-:W-:Y:S01]  /*9b30*/  PRMT R31, R12, 0x5410, R13 ;  /* 0x000054100c1f7816 */ /* 0x000fe2000000000d */
[----:B------:R-:W-:Y:S05]  /*9b40*/  @P0 BRA `(.L_x_2818) ;  /* 0x0000012000000947 */ /* 0x000fea0003800000 */
[C---:B--2---:R-:W-:Y:S01]  /*9b50*/  IADD3 R13, R22.reuse, 0x20, RZ ;  /* 0x00000020160d7810 */ /* 0x044fe20007ffe0ff */
        /* <DEDUP_REMOVED lines=17> */
.L_x_2818:
[----:B--2---:R-:W-:Y:S05]  /*9c70*/  BSYNC B0 ;  /* 0x0000000000007941 */ /* 0x004fea0003800000 */
.L_x_2817:
[----:B------:R-:W-:Y:S01]  /*9c80*/  UIADD3 UR4, -UR14, UR17, URZ ;  /* 0x000000110e047290 */ /* 0x000fe2000fffe13f */
[----:B-1---5:R-:W-:Y:S01]  /*9c90*/  IMAD.MOV.U32 R12, RZ, RZ, R20 ;  /* 0x000000ffff0c7224 */ /* 0x022fe200078e0014 */
[----:B------:R-:W-:-:S04]  /*9ca0*/  DEPBAR.LE SB0, 0x1 ;  /* 0x000080400000791a */ /* 0x000fc80000000000 */
[----:B------:R-:W-:Y:S01]  /*9cb0*/  UISETP.LT.AND UP0, UPT, UR4, 0x80, UPT ;  /* 0x000000800400788c */ /* 0x000fe2000bf01270 */
[----:B------:R-:W-:Y:S01]  /*9cc0*/  PRMT R17, R17, 0x5410, R12 ;  /* 0x0000541011117816 */ /* 0x000fe2000000000c */
[----:B------:R-:W-:Y:S01]  /*9cd0*/  IMAD.MOV.U32 R14, RZ, RZ, R21 ;  /* 0x000000ffff0e7224 */ /* 0x000fe200078e0015 */
[----:B------:R-:W-:Y:S01]  /*9ce0*/  MOV R15, R18 ;  /* 0x00000012000f7202 */ /* 0x000fe20000000f00 */
[----:B------:R-:W-:Y:S01]  /*9cf0*/  USEL UR4, UR4, 0x80, UP0 ;  /* 0x0000008004047887 */ /* 0x000fe20008000000 */
[----:B------:R-:W-:Y:S01]  /*9d00*/  IMAD.MOV.U32 R13, RZ, RZ, R28 ;  /* 0x000000ffff0d7224 */ /* 0x000fe200078e001c */
[----:B------:R-:W-:Y:S01]  /*9d10*/  BSSY B1, `(.L_x_2819) ;  /* 0x0000067000017945 */ /* 0x000fe20003800000 */
[----:B------:R-:W-:Y:S01]  /*9d20*/  IMAD.MOV.U32 R12, RZ, RZ, R29 ;  /* 0x000000ffff0c7224 */ /* 0x000fe200078e001d */
[----:B------:R-:W-:Y:S01]  /*9d30*/  PRMT R17, R14, 0x7610, R17 ;  /* 0x000076100e117816 */ /* 0x000fe20000000011 */
[----:B------:R-:W-:Y:S01]  /*9d40*/  IMAD.MOV.U32 R14, RZ, RZ, R19 ;  /* 0x000000ffff0e7224 */ /* 0x000fe200078e0013 */
[----:B------:R-:W-:Y:S01]  /*9d50*/  BAR.SYNC.DEFER_BLOCKING 0x0 ;  /* 0x0000000000007b1d */ /* 0x000fe20000010000 */
[----:B------:R-:W-:-:S02]  /*9d60*/  ISETP.GE.AND P0, PT, R6, UR4, PT ;  /* 0x0000000406007c0c */ /* 0x000fc4000bf06270 */
[----:B------:R-:W-:Y:S01]  /*9d70*/  PRMT R24, R12, 0x5410, R13 ;  /* 0x000054100c187816 */ /* 0x000fe2000000000d */
[----:B------:R-:W-:Y:S01]  /*9d80*/  IMAD.MOV.U32 R13, RZ, RZ, R26 ;  /* 0x000000ffff0d7224 */ /* 0x000fe200078e001a */
[----:B------:R-:W-:Y:S02]  /*9d90*/  MOV R12, R27 ;  /* 0x0000001b000c7202 */ /* 0x000fe40000000f00 */
[----:B------:R-:W-:Y:S02]  /*9da0*/  PRMT R16, R14, 0x5410, R15 ;  /* 0x000054100e107816 */ /* 0x000fe4000000000f */
[----:B------:R-:W-:-:S05]  /*9db0*/  PRMT R23, R12, 0x5410, R13 ;  /* 0x000054100c177816 */ /* 0x000fca000000000d */
        /* <DEDUP_REMOVED lines=46> */
.L_x_2822:
[----:B------:R-:W-:Y:S05]  /*a0a0*/  BSYNC B0 ;  /* 0x0000000000007941 */ /* 0x000fea0003800000 */
.L_x_2821:
        /* <DEDUP_REMOVED lines=36> */
[----:B------:R-:W-:Y:S01]  /*a2f0*/  FFMA.FTZ R51, R12, R50, -R51 ;  /* 0x000000320c337223 */ /* 0x000fe20000010833 */
        /* <DEDUP_REMOVED lines=8> */
.L_x_2820:
[----:B------:R-:W-:Y:S05]  /*a380*/  BSYNC B1 ;  /* 0x0000000000017941 */ /* 0x000fea0003800000 */
.L_x_2819:
        /* <DEDUP_REMOVED lines=49> */
.L_x_2826:
[----:B------:R-:W-:Y:S05]  /*a6a0*/  BSYNC B0 ;  /* 0x0000000000007941 */ /* 0x000fea0003800000 */
.L_x_2825:
        /* <DEDUP_REMOVED lines=45> */
.L_x_2824:
[----:B------:R-:W-:Y:S05]  /*a980*/  BSYNC B1 ;  /* 0x0000000000017941 */ /* 0x000fea0003800000 */
.L_x_2823:
        /* <DEDUP_REMOVED lines=23> */
[CC--:B------:R-:W-:Y:S01]  /*ab00*/  FMUL.FTZ R42, R15.reuse, R39.reuse ;  /* 0x000000270f2a7220 */ /* 0x0c0fe20000410000 */
        /* <DEDUP_REMOVED lines=25> */
.L_x_2830:
[----:B------:R-:W-:Y:S05]  /*aca0*/  BSYNC B0 ;  /* 0x0000000000007941 */ /* 0x000fea0003800000 */
.L_x_2829:
        /* <DEDUP_REMOVED lines=45> */
.L_x_2828:
[----:B------:R-:W-:Y:S05]  /*af80*/  BSYNC B1 ;  /* 0x0000000000017941 */ /* 0x000fea0003800000 */
.L_x_2827:
[----:B-1----:R-:W-:-:S04]  /*af90*/  IADD3 R12, R6, 0x60, RZ ;  /* 0x00000060060c7810 */ /* 0x002fc80007ffe0ff */
        /* <DEDUP_REMOVED lines=47> */
.L_x_2833:
[----:B------:R-:W-:Y:S05]  /*b290*/  BSYNC B0 ;  /* 0x0000000000007941 */ /* 0x000fea0003800000 */
.L_x_2832:
[----:B------:R-:W-:-:S04]  /*b2a0*/  IADD3 R22, R22, 0x20, RZ ;  /* 0x0000002016167810 */ /* 0x000fc80007ffe0ff */
[----:B------:R-:W-:-:S13]  /*b2b0*/  ISETP.GE.AND P0, PT, R22, c[0x0][0x27c], PT ;  /* 0x00009f0016007a0c */ /* 0x000fda0003f06270 */
[----:B------:R-:W-:Y:S05]  /*b2c0*/  @P0 BRA `(.L_x_2831) ;  /* 0x0000278000000947 */ /* 0x000fea0003800000 */
[----:B-1----:R-:W1:Y:S01]  /*b2d0*/  LDS.128 R12, [R64+0x7100] ;  /* 0x00710000400c7984 */ /* 0x002e620000000c00 */
        /* <DEDUP_REMOVED lines=11> */
[----:B------:R-:W-:Y:S02]  /*b390*/  HADD2.F32 R20, -RZ, R20.H0_H0 ;  /* 0x20000014ff147230 */ /* 0x000fe40000004100 */
[--C-:B-1----:R-:W-:Y:S02]  /*b3a0*/  HADD2.F32 R22, -RZ, R15.reuse.H0_H0 ;  /* 0x2000000fff167230 */ /* 0x102fe40000004100 */
[----:B------:R-:W-:Y:S02]  /*b3b0*/  HADD2.F32 R15, -RZ, R15.H1_H1 ;  /* 0x3000000fff0f7230 */ /* 0x000fe40000004100 */
[----:B------:R-:W-:-:S02]  /*b3c0*/  HADD2.F32 R23, -RZ, R12.H0_H0 ;  /* 0x2000000cff177230 */ /* 0x000fc40000004100 */
        /* <DEDUP_REMOVED lines=9> */
[----:B------:R-:W-:Y:S02]  /*b460*/  FMUL.FTZ R29, R24, R26 ;  /* 0x0000001a181d7220 */ /* 0x000fe40000410000 */
        /* <DEDUP_REMOVED lines=17> */
.L_x_2810:
[----:B------:R-:W-:Y:S01]  /*b580*/  PLOP3.LUT P0, PT, PT, PT, UP2, 0x80, 0x0 ;  /* 0x000000000000781c */ /* 0x000fe20003f0f028 */
[----:B------:R-:W-:Y:S01]  /*b590*/  IMAD.U32 R19, RZ, RZ, UR31 ;  /* 0x0000001fff137e24 */ /* 0x000fe2000f8e00ff */
[----:B------:R-:W-:Y:S01]  /*b5a0*/  CS2R R54, SRZ ;  /* 0x0000000000367805 */ /* 0x000fe2000001ff00 */
[----:B------:R-:W-:Y:S01]  /*b5b0*/  IMAD.U32 R23, RZ, RZ, UR6 ;  /* 0x00000006ff177e24 */ /* 0x000fe2000f8e00ff */
[----:B------:R-:W-:Y:S01]  /*b5c0*/  CS2R R52, SRZ ;  /* 0x0000000000347805 */ /* 0x000fe2000001ff00 */
[----:B------:R-:W-:-:S08]  /*b5d0*/  IMAD.U32 R25, RZ, RZ, UR5 ;  /* 0x00000005ff197e24 */ /* 0x000fd0000f8e00ff */
[----:B------:R-:W-:Y:S01]  /*b5e0*/  @P0 IMAD.HI.U32 R18, R16, c[0x0][0x2c8], RZ ;  /* 0x0000b20010120a27 */ /* 0x000fe200078e00ff */
[----:B------:R-:W-:-:S13]  /*b5f0*/  PLOP3.LUT P0, PT, PT, PT, UP2, 0x80, 0x0 ;  /* 0x000000000000781c */ /* 0x000fda0003f0f028 */
[----:B------:R-:W-:Y:S01]  /*b600*/  @P0 SHF.R.U32.HI R16, RZ, c[0x0][0x2cc], R18 ;  /* 0x0000b300ff100a19 */ /* 0x000fe20000011612 */
[----:B------:R-:W-:-:S03]  /*b610*/  IMAD.U32 R18, RZ, RZ, UR30 ;  /* 0x0000001eff127e24 */ /* 0x000fc6000f8e00ff */
[----:B------:R-:W-:Y:S02]  /*b620*/  SHF.R.S32.HI R20, RZ, 0x1f, R16 ;  /* 0x0000001fff147819 */ /* 0x000fe40000011410 */
[----:B------:R-:W-:-:S03]  /*b630*/  MOV R22, R18 ;  /* 0x0000001200167202 */ /* 0x000fc60000000f00 */
[----:B------:R-:W-:Y:S02]  /*b640*/  IMAD R19, R20, c[0x0][0x280], RZ ;  /* 0x0000a00014137a24 */ /* 0x000fe400078e02ff */
[----:B------:R-:W-:-:S04]  /*b650*/  IMAD.WIDE.U32 R22, R16, c[0x0][0x280], R22 ;  /* 0x0000a00010167a25 */ /* 0x000fc800078e0016 */
[----:B------:R-:W-:Y:S01]  /*b660*/  IMAD R19, R16, c[0x0][0x284], R19 ;  /* 0x0000a10010137a24 */ /* 0x000fe200078e0213 */
[----:B------:R-:W-:Y:S01]  /*b670*/  LEA R18, P0, R22, c[0x0][0x270], 0x1 ;  /* 0x00009c0016127a11 */ /* 0x000fe200078008ff */
[----:B------:R-:W-:Y:S02]  /*b680*/  IMAD R20, R20, c[0x0][0x290], RZ ;  /* 0x0000a40014147a24 */ /* 0x000fe400078e02ff */
[----:B------:R-:W-:Y:S01]  /*b690*/  IMAD.IADD R19, R23, 0x1, R19 ;  /* 0x0000000117137824 */ /* 0x000fe200078e0213 */
[----:B------:R-:W-:Y:S01]  /*b6a0*/  MOV R23, UR33 ;  /* 0x0000002100177c02 */ /* 0x000fe20008000f00 */
[----:B------:R-:W-:-:S03]  /*b6b0*/  IMAD R20, R16, c[0x0][0x294], R20 ;  /* 0x0000a50010147a24 */ /* 0x000fc600078e0214 */
[----:B------:R-:W-:Y:S01]  /*b6c0*/  LEA.HI.X R19, R22, c[0x0][0x274], R19, 0x1, P0 ;  /* 0x00009d0016137a11 */ /* 0x000fe200000f0c13 */
[----:B------:R-:W-:-:S04]  /*b6d0*/  IMAD.U32 R22, RZ, RZ, UR32 ;  /* 0x00000020ff167e24 */ /* 0x000fc8000f8e00ff */
[----:B------:R-:W-:Y:S02]  /*b6e0*/  IMAD.MOV.U32 R24, RZ, RZ, R22 ;  /* 0x000000ffff187224 */ /* 0x000fe400078e0016 */
[----:B------:R-:W-:Y:S02]  /*b6f0*/  SHFL.IDX PT, R22, R19, RZ, 0x181f ;  /* 0x00181fff13167589 */ /* 0x000fe400000e0000 */
[----:B------:R-:W-:Y:S01]  /*b700*/  IMAD.WIDE.U32 R24, R16, c[0x0][0x290], R24 ;  /* 0x0000a40010187a25 */ /* 0x000fe200078e0018 */
[----:B------:R-:W-:-:S03]  /*b710*/  SHF.R.S32.HI R16, RZ, 0x1f, R244 ;  /* 0x0000001fff107819 */ /* 0x000fc600000114f4 */
[----:B------:R-:W-:Y:S01]  /*b720*/  IMAD.IADD R20, R25, 0x1, R20 ;  /* 0x0000000119147824 */ /* 0x000fe200078e0214 */
[----:B------:R-:W-:-:S04]  /*b730*/  LEA R21, P0, R24, c[0x0][0x288], 0x1 ;  /* 0x0000a20018157a11 */ /* 0x000fc800078008ff */
[----:B------:R-:W-:Y:S02]  /*b740*/  LEA.HI.X R20, R24, c[0x0][0x28c], R20, 0x1, P0 ;  /* 0x0000a30018147a11 */ /* 0x000fe400000f0c14 */
[----:B------:R-:W1:Y:S01]  /*b750*/  SHFL.IDX PT, R24, R18, RZ, 0x181f ;  /* 0x00181fff12187589 */ /* 0x000e6200000e0000 */
[----:B------:R-:W-:-:S03]  /*b760*/  ISETP.GE.OR P0, PT, R244, c[0x0][0x27c], P3 ;  /* 0x00009f00f4007a0c */ /* 0x000fc60001f06670 */
[----:B------:R-:W-:Y:S10]  /*b770*/  SHFL.IDX PT, R23, R20, RZ, 0x181f ;  /* 0x00181fff14177589 */ /* 0x000ff400000e0000 */
[----:B------:R-:W-:-:S02]  /*b780*/  @!P0 SHF.L.U32 R27, R244, 0x1, RZ ;  /* 0x00000001f41b8819 */ /* 0x000fc400000006ff */
[----:B------:R-:W-:Y:S02]  /*b790*/  @!P0 SHF.L.U64.HI R26, R244, 0x1, R16 ;  /* 0x00000001f41a8819 */ /* 0x000fe40000010210 */
[----:B-1----:R-:W-:-:S05]  /*b7a0*/  @!P0 IADD3 R24, P1, R24, R27, RZ ;  /* 0x0000001b18188210 */ /* 0x002fca0007f3e0ff */
[----:B------:R-:W-:Y:S02]  /*b7b0*/  @!P0 IMAD.X R25, R22, 0x1, R26, P1 ;  /* 0x0000000116198824 */ /* 0x000fe400008e061a */
        /* <DEDUP_REMOVED lines=42> */
.L_x_2835:
[----:B--2-4-:R-:W-:Y:S05]  /*ba60*/  BSYNC B0 ;  /* 0x0000000000007941 */ /* 0x014fea0003800000 */
.L_x_2834:
[----:B------:R-:W-:Y:S01]  /*ba70*/  ISETP.NE.AND P0, PT, R17, RZ, PT ;  /* 0x000000ff1100720c */ /* 0x000fe20003f05270 */
[----:B-1----:R-:W-:Y:S01]  /*ba80*/  SHFL.IDX PT, R22, R19, 0x2, 0x181f ;  /* 0x00581f0013167f89 */ /* 0x002fe200000e0000 */
[----:B------:R-:W-:Y:S01]  /*ba90*/  ISETP.NE.AND P3, PT, R15, RZ, PT ;  /* 0x000000ff0f00720c */ /* 0x000fe20003f65270 */
[----:B------:R-:W-:Y:S01]  /*baa0*/  CS2R R34, SRZ ;  /* 0x0000000000227805 */ /* 0x000fe2000001ff00 */
[----:B------:R-:W-:Y:S01]  /*bab0*/  ISETP.GE.OR P0, PT, R244, c[0x0][0x27c], P0 ;  /* 0x00009f00f4007a0c */ /* 0x000fe20000706670 */
[----:B------:R-:W1:Y:S01]  /*bac0*/  SHFL.IDX PT, R17, R18, 0x2, 0x181f ;  /* 0x00581f0012117f89 */ /* 0x000e6200000e0000 */
[----:B------:R-:W-:-:S11]  /*bad0*/  CS2R R32, SRZ ;  /* 0x0000000000207805 */ /* 0x000fd6000001ff00 */
[C---:B------:R-:W-:Y:S01]  /*bae0*/  @!P0 IMAD.SHL.U32 R15, R244.reuse, 0x2, RZ ;  /* 0x00000002f40f8824 */ /* 0x040fe200078e00ff */
[----:B------:R-:W-:-:S04]  /*baf0*/  @!P0 SHF.L.U64.HI R23, R244, 0x1, R16 ;  /* 0x00000001f4178819 */ /* 0x000fc80000010210 */
[-C--:B-1----:R-:W-:Y:S02]  /*bb00*/  @!P0 IADD3 R24, P2, R17, R15.reuse, RZ ;  /* 0x0000000f11188210 */ /* 0x082fe40007f5e0ff */
[----:B------:R-:W1:Y:S03]  /*bb10*/  SHFL.IDX PT, R17, R21, 0x2, 0x181f ;  /* 0x00581f0015117f89 */ /* 0x000e6600000e0000 */
[----:B------:R-:W-:Y:S02]  /*bb20*/  @!P0 IMAD.X R25, R22, 0x1, R23, P2 ;  /* 0x0000000116198824 */ /* 0x000fe400010e0617 */
[----:B------:R-:W2:Y:S01]  /*bb30*/  SHFL.IDX PT, R22, R20, 0x2, 0x181f ;  /* 0x00581f0014167f89 */ /* 0x000ea200000e0000 */
[----:B------:R-:W-:Y:S01]  /*bb40*/  CS2R R30, SRZ ;  /* 0x00000000001e7805 */ /* 0x000fe2000001ff00 */
[----:B------:R-:W-:Y:S02]  /*bb50*/  CS2R R28, SRZ ;  /* 0x00000000001c7805 */ /* 0x000fe4000001ff00 */
[----:B------:R3:W4:Y:S01]  /*bb60*/  @!P0 LD.E.128 R32, [R24.64] ;  /* 0x0000001618208980 */ /* 0x000722000c101d00 */
[----:B-1----:R-:W-:-:S05]  /*bb70*/  @!P0 IADD3 R26, P2, R17, R15, RZ ;  /* 0x0000000f111a8210 */ /* 0x002fca0007f5e0ff */
[----:B--2---:R-:W-:-:S05]  /*bb80*/  @!P0 IMAD.X R27, R22, 0x1, R23, P2 ;  /* 0x00000001161b8824 */ /* 0x004fca00010e0617 */
[----:B------:R1:W2:Y:S01]  /*bb90*/  @!P0 LD.E.128 R28, [R26.64] ;  /* 0x000000161a1c8980 */ /* 0x0002a2000c101d00 */
[----:B-----5:R-:W-:Y:S02]  /*bba0*/  IMAD.MOV.U32 R17, RZ, RZ, R40 ;  /* 0x000000ffff117224 */ /* 0x020fe400078e0028 */
[----:B------:R-:W-:Y:S01]  /*bbb0*/  IMAD.MOV.U32 R15, RZ, RZ, R41 ;  /* 0x000000ffff0f7224 */ /* 0x000fe200078e0029 */
[----:B------:R-:W-:Y:S01]  /*bbc0*/  MOV R22, R43 ;  /* 0x0000002b00167202 */ /* 0x000fe20000000f00 */
[----:B------:R-:W-:-:S03]  /*bbd0*/  IMAD.MOV.U32 R23, RZ, RZ, R42 ;  /* 0x000000ffff177224 */ /* 0x000fc600078e002a */
[----:B------:R-:W-:Y:S01]  /*bbe0*/  PRMT R62, R15, 0x5410, R17 ;  /* 0x000054100f3e7816 */ /* 0x000fe20000000011 */
[----:B------:R-:W-:Y:S01]  /*bbf0*/  IMAD.MOV.U32 R17, RZ, RZ, R36 ;  /* 0x000000ffff117224 */ /* 0x000fe200078e0024 */
[----:B------:R-:W-:Y:S01]  /*bc00*/  PRMT R63, R22, 0x5410, R23 ;  /* 0x00005410163f7816 */ /* 0x000fe20000000017 */
[----:B------:R-:W-:Y:S01]  /*bc10*/  IMAD.MOV.U32 R15, RZ, RZ, R37 ;  /* 0x000000ffff0f7224 */ /* 0x000fe200078e0025 */
[----:B------:R-:W-:Y:S01]  /*bc20*/  MOV R22, R39 ;  /* 0x0000002700167202 */ /* 0x000fe20000000f00 */
[----:B------:R-:W-:-:S03]  /*bc30*/  IMAD.MOV.U32 R23, RZ, RZ, R38 ;  /* 0x000000ffff177224 */ /* 0x000fc600078e0026 */
[----:B------:R-:W-:Y:S02]  /*bc40*/  PRMT R60, R15, 0x5410, R17 ;  /* 0x000054100f3c7816 */ /* 0x000fe40000000011 */
[----:B------:R-:W-:Y:S01]  /*bc50*/  PRMT R61, R22, 0x5410, R23 ;  /* 0x00005410163d7816 */ /* 0x000fe20000000017 */
[----:B------:R4:W2:Y:S04]  /*bc60*/  SHFL.IDX PT, R15, R21, 0x3, 0x181f ;  /* 0x00781f00150f7f89 */ /* 0x0008a800000e0000 */
[----:B------:R4:W2:Y:S01]  /*bc70*/  SHFL.IDX PT, R17, R20, 0x3, 0x181f ;  /* 0x00781f0014117f89 */ /* 0x0008a200000e0000 */
[----:B------:R-:W-:Y:S03]  /*bc80*/  BSSY B0, `(.L_x_2836) ;  /* 0x000001f000007945 */ /* 0x000fe60003800000 */
[----:B------:R-:W2:Y:S01]  /*bc90*/  SHFL.IDX PT, R19, R19, 0x3, 0x181f ;  /* 0x00781f0013137f89 */ /* 0x000ea200000e0000 */
[----:B-1----:R-:W-:-:S03]  /*bca0*/  CS2R R26, SRZ ;  /* 0x00000000001a7805 */ /* 0x002fc6000001ff00 */
[----:B------:R-:W1:Y:S01]  /*bcb0*/  SHFL.IDX PT, R18, R18, 0x3, 0x181f ;  /* 0x00781f0012127f89 */ /* 0x000e6200000e0000 */
[----:B---3--:R-:W-:Y:S01]  /*bcc0*/  CS2R R24, SRZ ;  /* 0x0000000000187805 */ /* 0x008fe2000001ff00 */
[----:B----4-:R-:W-:Y:S01]  /*bcd0*/  IMAD.MOV.U32 R23, RZ, RZ, R34 ;  /* 0x000000ffff177224 */ /* 0x010fe200078e0022 */
[----:B------:R-:W-:Y:S01]  /*bce0*/  MOV R22, R35 ;  /* 0x0000002300167202 */ /* 0x000fe20000000f00 */
[----:B------:R-:W-:Y:S02]  /*bcf0*/  IMAD.MOV.U32 R21, RZ, RZ, R32 ;  /* 0x000000ffff157224 */ /* 0x000fe400078e0020 */
[----:B------:R-:W-:Y:S01]  /*bd00*/  IMAD.MOV.U32 R20, RZ, RZ, R33 ;  /* 0x000000ffff147224 */ /* 0x000fe200078e0021 */
[----:B------:R-:W-:-:S04]  /*bd10*/  PRMT R59, R22, 0x5410, R23 ;  /* 0x00005410163b7816 */ /* 0x000fc80000000017 */
[----:B------:R-:W-:Y:S01]  /*bd20*/  PRMT R58, R20, 0x5410, R21 ;  /* 0x00005410143a7816 */ /* 0x000fe20000000015 */
[----:B--2---:R-:W-:Y:S01]  /*bd30*/  IMAD.MOV.U32 R23, RZ, RZ, R30 ;  /* 0x000000ffff177224 */ /* 0x004fe200078e001e */
[----:B------:R-:W-:Y:S01]  /*bd40*/  MOV R22, R31 ;  /* 0x0000001f00167202 */ /* 0x000fe20000000f00 */
[----:B------:R-:W-:Y:S02]  /*bd50*/  IMAD.MOV.U32 R21, RZ, RZ, R28 ;  /* 0x000000ffff157224 */ /* 0x000fe400078e001c */
[----:B------:R-:W-:Y:S01]  /*bd60*/  IMAD.MOV.U32 R20, RZ, RZ, R29 ;  /* 0x000000ffff147224 */ /* 0x000fe200078e001d */
[----:B------:R-:W-:Y:S02]  /*bd70*/  PRMT R57, R22, 0x5410, R23 ;  /* 0x0000541016397816 */ /* 0x000fe40000000017 */
[----:B------:R-:W-:Y:S02]  /*bd80*/  CS2R R22, SRZ ;  /* 0x0000000000167805 */ /* 0x000fe4000001ff00 */
[----:B------:R-:W-:-:S02]  /*bd90*/  PRMT R56, R20, 0x5410, R21 ;  /* 0x0000541014387816 */ /* 0x000fc40000000015 */
[----:B------:R-:W-:Y:S01]  /*bda0*/  CS2R R20, SRZ ;  /* 0x0000000000147805 */ /* 0x000fe2000001ff00 */
[----:B------:R-:W-:Y:S05]  /*bdb0*/  @P3 BRA `(.L_x_2837) ;  /* 0x000000b000003947 */ /* 0x000fea0003800000 */
[C---:B-1----:R-:W-:Y:S01]  /*bdc0*/  IMAD.SHL.U32 R20, R244.reuse, 0x2, RZ ;  /* 0x00000002f4147824 */ /* 0x042fe200078e00ff */
[----:B------:R-:W-:Y:S01]  /*bdd0*/  SHF.L.U64.HI R16, R244, 0x1, R16 ;  /* 0x00000001f4107819 */ /* 0x000fe20000010210 */
[----:B------:R-:W-:Y:S01]  /*bde0*/  CS2R R24, SRZ ;  /* 0x0000000000187805 */ /* 0x000fe2000001ff00 */
[----:B------:R-:W-:Y:S02]  /*bdf0*/  CS2R R22, SRZ ;  /* 0x0000000000167805 */ /* 0x000fe4000001ff00 */
[-C--:B------:R-:W-:Y:S02]  /*be00*/  IADD3 R18, P2, R18, R20.reuse, RZ ;  /* 0x0000001412127210 */ /* 0x080fe40007f5e0ff */
[----:B------:R-:W-:Y:S02]  /*be10*/  IADD3 R44, P0, R15, R20, RZ ;  /* 0x000000140f2c7210 */ /* 0x000fe40007f1e0ff */
[----:B------:R-:W-:Y:S01]  /*be20*/  CS2R R20, SRZ ;  /* 0x0000000000147805 */ /* 0x000fe2000001ff00 */
[----:B------:R-:W-:-:S02]  /*be30*/  IMAD.X R19, R19, 0x1, R16, P2 ;  /* 0x0000000113137824 */ /* 0x000fc400010e0610 */
[----:B------:R-:W-:-:S03]  /*be40*/  IMAD.X R45, R17, 0x1, R16, P0 ;  /* 0x00000001112d7824 */ /* 0x000fc600000e0610 */
[----:B------:R1:W5:Y:S04]  /*be50*/  @!P1 LD.E.128 R24, [R18.64] ;  /* 0x0000001612189980 */ /* 0x000368000c101d00 */
[----:B------:R1:W5:Y:S02]  /*be60*/  @!P1 LD.E.128 R20, [R44.64] ;  /* 0x000000162c149980 */ /* 0x000364000c101d00 */
.L_x_2837:
[----:B-1----:R-:W-:Y:S05]  /*be70*/  BSYNC B0 ;  /* 0x0000000000007941 */ /* 0x002fea0003800000 */
.L_x_2836:
[----:B------:R-:W-:Y:S01]  /*be80*/  UIADD3 UR4, -UR14, UR17, URZ ;  /* 0x000000110e047290 */ /* 0x000fe2000fffe13f */
[----:B-----5:R-:W-:Y:S01]  /*be90*/  IMAD.MOV.U32 R15, RZ, RZ, R26 ;  /* 0x000000ffff0f7224 */ /* 0x020fe200078e001a */
        /* <DEDUP_REMOVED lines=12> */
[----:B------:R-:W-:-:S02]  /*bf60*/  ISETP.GE.OR P0, PT, R6, UR4, P1 ;  /* 0x0000000406007c0c */ /* 0x000fc40008f06670 */
[----:B------:R-:W-:Y:S01]  /*bf70*/  PRMT R46, R15, 0x5410, R16 ;  /* 0x000054100f2e7816 */ /* 0x000fe20000000010 */
[----:B------:R-:W-:Y:S01]  /*bf80*/  IMAD.MOV.U32 R16, RZ, RZ, R20 ;  /* 0x000000ffff107224 */ /* 0x000fe200078e0014 */
[----:B------:R-:W-:Y:S02]  /*bf90*/  MOV R15, R21 ;  /* 0x00000015000f7202 */ /* 0x000fe40000000f00 */
[----:B------:R-:W-:Y:S02]  /*bfa0*/  PRMT R45, R17, 0x5410, R18 ;  /* 0x00005410112d7816 */ /* 0x000fe40000000012 */
[----:B------:R-:W-:-:S05]  /*bfb0*/  PRMT R44, R15, 0x5410, R16 ;  /* 0x000054100f2c7816 */ /* 0x000fca0000000010 */
[----:B------:R-:W-:Y:S05]  /*bfc0*/  @P0 BRA `(.L_x_2839) ;  /* 0x000005f000000947 */ /* 0x000fea0003800000 */
[----:B------:R-:W-:Y:S01]  /*bfd0*/  MOV R17, c[0x0][0x27c] ;  /* 0x00009f0000117a02 */ /* 0x000fe20000000f00 */
[--C-:B------:R-:W-:Y:S01]  /*bfe0*/  HADD2.F32 R77, -RZ, R66.reuse.H0_H0 ;  /* 0x20000042ff4d7230 */ /* 0x100fe20000004100 */
[--C-:B------:R-:W-:Y:S01]  /*bff0*/  SHF.R.U64 R48, R48, 0x10, R49.reuse ;  /* 0x0000001030307819 */ /* 0x100fe20000001231 */
[--C-:B------:R-:W-:Y:S01]  /*c000*/  HADD2.F32 R83, -RZ, R69.reuse.H0_H0 ;  /* 0x20000045ff537230 */ /* 0x100fe20000004100 */
        /* <DEDUP_REMOVED lines=44> */
[----:B------:R-:W-:Y:S01]  /*c2d0*/  HADD2.F32 R18, -RZ, R19.H0_H0 ;  /* 0x20000013ff127230 */ /* 0x000fe20000004100 */
        /* <DEDUP_REMOVED lines=14> */
[----:B------:R-:W-:Y:S01]  /*c3c0*/  FMUL.FTZ R85, R18, R67 ;  /* 0x0000004312557220 */ /* 0x000fe20000410000 */
[----:B------:R-:W-:Y:S01]  /*c3d0*/  HADD2.F32 R15, -RZ, R15.H1_H1 ;  /* 0x3000000fff0f7230 */ /* 0x000fe20000004100 */
[----:B------:R-:W-:Y:S01]  /*c3e0*/  FMUL.FTZ R12, R19, R87 ;  /* 0x00000057130c7220 */ /* 0x000fe20000410000 */
        /* <DEDUP_REMOVED lines=29> */
.L_x_2839:
[----:B------:R-:W-:Y:S05]  /*c5c0*/  BSYNC B0 ;  /* 0x0000000000007941 */ /* 0x000fea0003800000 */
.L_x_2838:
[----:B-1----:R-:W-:Y:S01]  /*c5d0*/  IADD3 R13, R6, 0x20, RZ ;  /* 0x00000020060d7810 */ /* 0x002fe20007ffe0ff */
[----:B------:R-:W-:Y:S03]  /*c5e0*/  BSSY B0, `(.L_x_2840) ;  /* 0x000006c000007945 */ /* 0x000fe60003800000 */
[----:B------:R-:W-:-:S13]  /*c5f0*/  ISETP.GE.OR P0, PT, R13, UR4, P1 ;  /* 0x000000040d007c0c */ /* 0x000fda0008f06670 */
        /* <DEDUP_REMOVED lines=8> */
[--C-:B------:R-:W-:Y:S01]  /*c680*/  HADD2.F32 R74, -RZ, R63.reuse.H0_H0 ;  /* 0x2000003fff4a7230 */ /* 0x100fe20000004100 */
        /* <DEDUP_REMOVED lines=8> */
[----:B------:R-:W-:-:S02]  /*c710*/  SHF.L.U32 R14, R15, 0x3, RZ ;  /* 0x000000030f0e7819 */ /* 0x000fc400000006ff */
[----:B------:R-:W-:Y:S01]  /*c720*/  LOP3.LUT R18, R17, 0x38, R244, 0xf8, !PT ;  /* 0x0000003811127812 */ /* 0x000fe200078ef8f4 */
[----:B------:R-:W-:Y:S01]  /*c730*/  IMAD.SHL.U32 R13, R13, 0x400, RZ ;  /* 0x000004000d0d7824 */ /* 0x000fe200078e00ff */
[----:B------:R-:W-:Y:S02]  /*c740*/  SHF.R.U32.HI R16, RZ, 0x3, R17 ;  /* 0x00000003ff107819 */ /* 0x000fe40000011611 */
[----:B------:R-:W-:Y:S02]  /*c750*/  LOP3.LUT R12, R12, 0xfffffe00, RZ, 0xc0, !PT ;  /* 0xfffffe000c0c7812 */ /* 0x000fe400078ec0ff */
[----:B------:R-:W-:Y:S02]  /*c760*/  LOP3.LUT R14, R17, 0x38, R14, 0xf8, !PT ;  /* 0x00000038110e7812 */ /* 0x000fe400078ef80e */
[----:B------:R-:W-:Y:S02]  /*c770*/  LOP3.LUT R18, R12, R18, R16, 0xf6, !PT ;  /* 0x000000120c127212 */ /* 0x000fe400078ef610 */
[----:B------:R-:W-:-:S02]  /*c780*/  LOP3.LUT R14, R14, R16, RZ, 0x3c, !PT ;  /* 0x000000100e0e7212 */ /* 0x000fc400078e3cff */
[----:B------:R-:W-:Y:S02]  /*c790*/  LOP3.LUT R13, R13, 0x7fffe000, RZ, 0xc0, !PT ;  /* 0x7fffe0000d0d7812 */ /* 0x000fe400078ec0ff */
[----:B------:R-:W-:Y:S02]  /*c7a0*/  SHF.L.U32 R49, R18, 0x1, RZ ;  /* 0x0000000112317819 */ /* 0x000fe400000006ff */
[----:B------:R-:W-:Y:S02]  /*c7b0*/  IADD3 R48, R14, R13, R12 ;  /* 0x0000000d0e307210 */ /* 0x000fe40007ffe00c */
[--C-:B------:R-:W-:Y:S01]  /*c7c0*/  SHF.R.U64 R36, R36, 0x10, R37.reuse ;  /* 0x0000001024247819 */ /* 0x100fe20000001225 */
[----:B------:R-:W1:Y:S01]  /*c7d0*/  LDS.128 R16, [R49+0x100] ;  /* 0x0001000031107984 */ /* 0x000e620000000c00 */
[----:B------:R-:W-:Y:S02]  /*c7e0*/  SHF.L.U32 R48, R48, 0x1, RZ ;  /* 0x0000000130307819 */ /* 0x000fe400000006ff */
[----:B------:R-:W-:-:S02]  /*c7f0*/  SHF.R.U32.HI R50, RZ, 0x10, R37 ;  /* 0x00000010ff327819 */ /* 0x000fc40000011625 */
        /* <DEDUP_REMOVED lines=34> */
[----:B------:R-:W-:Y:S01]  /*ca20*/  HADD2.F32 R64, -RZ, R61.H1_H1 ;  /* 0x3000003dff407230 */ /* 0x000fe20000004100 */
[-C--:B------:R-:W-:Y:S01]  /*ca30*/  FMUL.FTZ R13, R19, R39.reuse ;  /* 0x00000027130d7220 */ /* 0x080fe20000410000 */
[----:B------:R-:W-:Y:S01]  /*ca40*/  HADD2.F32 R16, -RZ, R18.H0_H0 ;  /* 0x20000012ff107230 */ /* 0x000fe20000004100 */
[----:B------:R-:W-:Y:S01]  /*ca50*/  FMUL.FTZ R61, R52, R60 ;  /* 0x0000003c343d7220 */ /* 0x000fe20000410000 */
[----:B------:R-:W-:Y:S01]  /*ca60*/  HADD2.F32 R66, -RZ, R12.H1_H1 ;  /* 0x3000000cff427230 */ /* 0x000fe20000004100 */
[C---:B------:R-:W-:Y:S01]  /*ca70*/  FMUL.FTZ R39, R15.reuse, R39 ;  /* 0x000000270f277220 */ /* 0x040fe20000410000 */
[----:B------:R-:W-:Y:S01]  /*ca80*/  HADD2.F32 R12, -RZ, R14.H0_H0 ;  /* 0x2000000eff0c7230 */ /* 0x000fe20000004100 */
[----:B------:R-:W-:Y:S01]  /*ca90*/  FFMA.FTZ R15, R15, R42, R13 ;  /* 0x0000002a0f0f7223 */ /* 0x000fe2000001000d */
[----:B------:R-:W-:Y:S01]  /*caa0*/  HADD2.F32 R18, -RZ, R18.H1_H1 ;  /* 0x30000012ff127230 */ /* 0x000fe20000004100 */
[C---:B------:R-:W-:Y:S01]  /*cab0*/  FMUL.FTZ R60, R65.reuse, R60 ;  /* 0x0000003c413c7220 */ /* 0x040fe20000410000 */
[----:B------:R-:W-:Y:S01]  /*cac0*/  HADD2.F32 R14, -RZ, R14.H1_H1 ;  /* 0x3000000eff0e7230 */ /* 0x000fe20000004100 */
[----:B------:R-:W-:Y:S01]  /*cad0*/  FFMA.FTZ R61, R65, R62, R61 ;  /* 0x0000003e413d7223 */ /* 0x000fe2000001003d */
[----:B------:R-:W-:Y:S01]  /*cae0*/  HADD2.F32 R65, -RZ, R36.H0_H0 ;  /* 0x20000024ff417230 */ /* 0x000fe20000004100 */
[-C--:B------:R-:W-:Y:S01]  /*caf0*/  FMUL.FTZ R13, R16, R64.reuse ;  /* 0x00000040100d7220 */ /* 0x080fe20000410000 */
[----:B------:R-:W-:Y:S01]  /*cb00*/  F2FP.PACK_AB R15, R15, R71 ;  /* 0x000000470f0f723e */ /* 0x000fe200000000ff */
[----:B------:R-:W-:-:S02]  /*cb10*/  FMUL.FTZ R64, R12, R64 ;  /* 0x000000400c407220 */ /* 0x000fc40000410000 */
[----:B------:R-:W-:Y:S02]  /*cb20*/  FFMA.FTZ R36, R12, R63, R13 ;  /* 0x0000003f0c247223 */ /* 0x000fe4000001000d */
[-C--:B------:R-:W-:Y:S02]  /*cb30*/  FMUL.FTZ R12, R53, R65.reuse ;  /* 0x00000041350c7220 */ /* 0x080fe40000410000 */
[-C--:B------:R-:W-:Y:S02]  /*cb40*/  FMUL.FTZ R13, R18, R38.reuse ;  /* 0x00000026120d7220 */ /* 0x080fe40000410000 */
[----:B------:R-:W-:Y:S02]  /*cb50*/  FMUL.FTZ R65, R66, R65 ;  /* 0x0000004142417220 */ /* 0x000fe40000410000 */
[----:B------:R-:W-:Y:S02]  /*cb60*/  FMUL.FTZ R38, R14, R38 ;  /* 0x000000260e267220 */ /* 0x000fe40000410000 */
[----:B------:R-:W-:-:S02]  /*cb70*/  FFMA.FTZ R64, R16, R63, -R64 ;  /* 0x0000003f10407223 */ /* 0x000fc40000010840 */
[----:B------:R-:W-:Y:S02]  /*cb80*/  FFMA.FTZ R54, R43, R69, -R54 ;  /* 0x000000452b367223 */ /* 0x000fe40000010836 */
[----:B------:R-:W-:Y:S02]  /*cb90*/  FFMA.FTZ R50, R51, R55, -R50 ;  /* 0x0000003733327223 */ /* 0x000fe40000010832 */
[----:B------:R-:W-:Y:S02]  /*cba0*/  FFMA.FTZ R70, R17, R74, -R70 ;  /* 0x0000004a11467223 */ /* 0x000fe40000010846 */
[----:B------:R-:W-:Y:S01]  /*cbb0*/  FFMA.FTZ R19, R19, R42, -R39 ;  /* 0x0000002a13137223 */ /* 0x000fe20000010827 */
[----:B------:R-:W-:Y:S01]  /*cbc0*/  F2FP.PACK_AB R17, R50, R54 ;  /* 0x000000363211723e */ /* 0x000fe200000000ff */
[----:B------:R-:W-:Y:S02]  /*cbd0*/  FFMA.FTZ R60, R52, R62, -R60 ;  /* 0x0000003e343c7223 */ /* 0x000fe4000001083c */
        /* <DEDUP_REMOVED lines=9> */
[----:B------:R1:W-:Y:S01]  /*cc70*/  STS.128 [R49+0x100], R16 ;  /* 0x0001001031007388 */ /* 0x0003e20000000c00 */
[----:B------:R-:W-:-:S05]  /*cc80*/  F2FP.PACK_AB R14, R14, R36 ;  /* 0x000000240e0e723e */ /* 0x000fca00000000ff */
[----:B------:R1:W-:Y:S02]  /*cc90*/  STS.128 [R48+0x100], R12 ;  /* 0x0001000c30007388 */ /* 0x0003e40000000c00 */
.L_x_2841:
[----:B------:R-:W-:Y:S05]  /*cca0*/  BSYNC B0 ;  /* 0x0000000000007941 */ /* 0x000fea0003800000 */
.L_x_2840:
        /* <DEDUP_REMOVED lines=97> */
[-C--:B------:R-:W-:Y:S01]  /*d2c0*/  FFMA.FTZ R16, R41, R32.reuse, -R49 ;  /* 0x0000002029107223 */ /* 0x080fe20000010831 */
        /* <DEDUP_REMOVED lines=11> */
.L_x_2843:
[----:B------:R-:W-:Y:S05]  /*d380*/  BSYNC B0 ;  /* 0x0000000000007941 */ /* 0x000fea0003800000 */
.L_x_2842:
[----:B-1----:R-:W-:-:S04]  /*d390*/  IADD3 R13, R6, 0x60, RZ ;  /* 0x00000060060d7810 */ /* 0x002fc80007ffe0ff */
        /* <DEDUP_REMOVED lines=107> */
.L_x_2831:
[----:B------:R-:W-:Y:S05]  /*da50*/  BSYNC B2 ;  /* 0x0000000000027941 */ /* 0x000fea0003800000 */
.L_x_2809:
[----:B------:R-:W-:Y:S01]  /*da60*/  IMAD R11, R11, c[0x0][0x208], RZ ;  /* 0x000082000b0b7a24 */ /* 0x000fe200078e02ff */
[----:B------:R-:W-:Y:S01]  /*da70*/  BAR.SYNC.DEFER_BLOCKING 0x0 ;  /* 0x0000000000007b1d */ /* 0x000fe20000010000 */
[----:B-1----:R-:W-:Y:S01]  /*da80*/  IMAD.WIDE.U32 R12, R238, c[0x0][0x208], RZ ;  /* 0x00008200ee0c7a25 */ /* 0x002fe200078e00ff */
[----:B------:R-:W-:Y:S01]  /*da90*/  LOP3.LUT P3, RZ, R0, 0x2, RZ, 0xc0, !PT ;  /* 0x0000000200ff7812 */ /* 0x000fe2000786c0ff */
[----:B------:R-:W-:Y:S01]  /*daa0*/  UISETP.GE.AND UP0, UPT, UR10, 0x2, UPT ;  /* 0x000000020a00788c */ /* 0x000fe2000bf06270 */
[----:B------:R-:W-:Y:S01]  /*dab0*/  SHF.R.S32.HI R245, RZ, 0x1f, R244 ;  /* 0x0000001ffff57819 */ /* 0x000fe200000114f4 */
[----:B------:R-:W-:Y:S02]  /*dac0*/  IMAD R11, R238, c[0x0][0x20c], R11 ;  /* 0x00008300ee0b7a24 */ /* 0x000fe400078e020b */
[----:B------:R-:W-:Y:S02]  /*dad0*/  IMAD.SHL.U32 R14, R6, 0x8, RZ ;  /* 0x00000008060e7824 */ /* 0x000fe400078e00ff */
[----:B------:R-:W-:-:S02]  /*dae0*/  IMAD.IADD R13, R13, 0x1, R11 ;  /* 0x000000010d0d7824 */ /* 0x000fc400078e020b */
[----:B------:R-:W-:Y:S01]  /*daf0*/  IMAD R11, R7, c[0x0][0x218], RZ ;  /* 0x00008600070b7a24 */ /* 0x000fe200078e02ff */
[----:B------:R-:W-:Y:S01]  /*db00*/  LEA.HI R7, R5, R73, RZ, 0x5 ;  /* 0x0000004905077211 */ /* 0x000fe200078f28ff */
[----:B------:R-:W-:Y:S02]  /*db10*/  IMAD.SHL.U32 R234, R0, 0x40, RZ ;  /* 0x0000004000ea7824 */ /* 0x000fe400078e00ff */
[C---:B------:R-:W-:Y:S01]  /*db20*/  IMAD.WIDE.U32 R12, R237.reuse, c[0x0][0x218], R12 ;  /* 0x00008600ed0c7a25 */ /* 0x040fe200078e000c */
[----:B------:R-:W-:Y:S02]  /*db30*/  SHF.R.S32.HI R6, RZ, 0x5, R7 ;  /* 0x00000005ff067819 */ /* 0x000fe40000011407 */
[----:B------:R-:W-:Y:S01]  /*db40*/  LOP3.LUT R234, R234, 0x1c0, RZ, 0xc0, !PT ;  /* 0x000001c0eaea7812 */ /* 0x000fe200078ec0ff */
[----:B------:R-:W-:Y:S01]  /*db50*/  IMAD R11, R237, c[0x0][0x21c], R11 ;  /* 0x00008700ed0b7a24 */ /* 0x000fe200078e020b */
[----:B------:R-:W-:Y:S01]  /*db60*/  IADD3 R12, P0, R12, UR28, RZ ;  /* 0x0000001c0c0c7c10 */ /* 0x000fe2000ff1e0ff */
[----:B------:R-:W-:Y:S01]  /*db70*/  IMAD R188, R6, 0x400, R4 ;  /* 0x0000040006bc7824 */ /* 0x000fe200078e0204 */
[----:B------:R-:W-:Y:S01]  /*db80*/  LOP3.LUT R14, R234, 0x8, R14, 0xf8, !PT ;  /* 0x00000008ea0e7812 */ /* 0x000fe200078ef80e */
[----:B------:R-:W-:Y:S01]  /*db90*/  IMAD.SHL.U32 R240, R9, 0x2, RZ ;  /* 0x0000000209f07824 */ /* 0x000fe200078e00ff */
[----:B------:R-:W-:-:S02]  /*dba0*/  SHF.R.U32.HI R234, RZ, 0x3, R234 ;  /* 0x00000003ffea7819 */ /* 0x000fc400000116ea */
[C---:B------:R-:W-:Y:S01]  /*dbb0*/  LEA R196, R188.reuse, 0x100, 0x1 ;  /* 0x00000100bcc47811 */ /* 0x040fe200078e08ff */
[----:B------:R-:W-:Y:S01]  /*dbc0*/  IMAD.SHL.U32 R188, R188, 0x2, RZ ;  /* 0x00000002bcbc7824 */ /* 0x000fe200078e00ff */
[----:B------:R-:W-:Y:S01]  /*dbd0*/  LOP3.LUT R234, R14, R234, RZ, 0x3c, !PT ;  /* 0x000000ea0eea7212 */ /* 0x000fe200078e3cff */
[----:B------:R-:W-:Y:S01]  /*dbe0*/  IMAD.WIDE R14, R244, 0x2, RZ ;  /* 0x00000002f40e7825 */ /* 0x000fe200078e02ff */
[----:B------:R-:W-:Y:S02]  /*dbf0*/  IADD3.X R11, R13, UR12, R11, P0, !PT ;  /* 0x0000000c0d0b7c10 */ /* 0x000fe400087fe40b */
[----:B------:R-:W-:Y:S01]  /*dc00*/  LEA R62, P0, R12, c[0x0][0x1f8], 0x1 ;  /* 0x00007e000c3e7a11 */ /* 0x000fe200078008ff */
[--C-:B------:R-:W-:Y:S01]  /*dc10*/  IMAD R192, R3, 0x2, R196.reuse ;  /* 0x0000000203c07824 */ /* 0x100fe200078e02c4 */
[----:B------:R-:W-:Y:S01]  /*dc20*/  LDSM.16.M88.4 R136, [R188+0x100] ;  /* 0x00010000bc88783b */ /* 0x000fe20000000200 */
[C---:B------:R-:W-:Y:S01]  /*dc30*/  IMAD R196, R2.reuse, 0x2, R196 ;  /* 0x0000000202c47824 */ /* 0x040fe200078e02c4 */
[----:B------:R-:W-:Y:S01]  /*dc40*/  SHF.R.S32.HI R13, RZ, 0x1f, R8 ;  /* 0x0000001fff0d7819 */ /* 0x000fe20000011408 */
[----:B------:R-:W-:Y:S01]  /*dc50*/  IMAD R204, R2, 0x2, R192 ;  /* 0x0000000202cc7824 */ /* 0x000fe200078e02c0 */
[----:B------:R-:W1:Y:S01]  /*dc60*/  SHFL.IDX PT, R70, R62, 0x2, 0x181f ;  /* 0x00581f003e467f89 */ /* 0x000e6200000e0000 */
[----:B------:R-:W-:Y:S01]  /*dc70*/  IMAD R234, R10, 0x200, R234 ;  /* 0x000002000aea7824 */ /* 0x000fe200078e02ea */
[----:B------:R-:W-:-:S02]  /*dc80*/  LEA.HI.X R10, R12, c[0x0][0x1fc], R11, 0x1, P0 ;  /* 0x00007f000c0a7a11 */ /* 0x000fc400000f0c0b */
[----:B------:R-:W-:Y:S01]  /*dc90*/  LDSM.16.M88.4 R140, [R192] ;  /* 0x00000000c08c783b */ /* 0x000fe20000000200 */
[----:B------:R-:W-:Y:S01]  /*dca0*/  LEA.HI R13, R13, R8, RZ, 0x3 ;  /* 0x000000080d0d7211 */ /* 0x000fe200078f18ff */
[----:B------:R-:W-:Y:S02]  /*dcb0*/  IMAD.SHL.U32 R234, R234, 0x2, RZ ;  /* 0x00000002eaea7824 */ /* 0x000fe400078e00ff */
[----:B------:R-:W-:Y:S01]  /*dcc0*/  LDSM.16.M88.4 R172, [R196] ;  /* 0x00000000c4ac783b */ /* 0x000fe20000000200 */
[----:B------:R-:W-:Y:S02]  /*dcd0*/  LOP3.LUT R239, R13, 0xfffffff8, RZ, 0xc0, !PT ;  /* 0xfffffff80def7812 */ /* 0x000fe400078ec0ff */
[C---:B------:R-:W-:Y:S01]  /*dce0*/  IADD3 R13, R234.reuse, 0x8100, RZ ;  /* 0x00008100ea0d7810 */ /* 0x040fe20007ffe0ff */
[----:B------:R-:W-:Y:S01]  /*dcf0*/  LDSM.16.M88.4 R180, [R204] ;  /* 0x00000000ccb4783b */ /* 0x000fe20000000200 */
[----:B------:R-:W-:Y:S01]  /*dd00*/  IADD3 R233, R234, 0x8120, RZ ;  /* 0x00008120eae97810 */ /* 0x000fe20007ffe0ff */
[----:B------:R-:W-:Y:S01]  /*dd10*/  IMAD.WIDE R22, R239, 0x2, RZ ;  /* 0x00000002ef167825 */ /* 0x000fe200078e02ff */
[----:B------:R-:W-:Y:S01]  /*dd20*/  @P3 IADD3 R233, R13, -0x20, RZ ;  /* 0xffffffe00de93810 */ /* 0x000fe20007ffe0ff */
[----:B------:R-:W-:Y:S01]  /*dd30*/  LDSM.16.M88.4 R188, [R188+0x4100] ;  /* 0x00410000bcbc783b */ /* 0x000fe20000000200 */
[----:B------:R-:W-:-:S02]  /*dd40*/  SHF.R.S32.HI R241, RZ, 0x1f, R239 ;  /* 0x0000001ffff17819 */ /* 0x000fc400000114ef */
[C---:B------:R-:W-:Y:S01]  /*dd50*/  IADD3 R227, R233.reuse, 0x800, RZ ;  /* 0x00000800e9e37810 */ /* 0x040fe20007ffe0ff */
[----:B------:R-:W-:Y:S01]  /*dd60*/  LDSM.16.M88.4 R192, [R192+0x4000] ;  /* 0x00400000c0c0783b */ /* 0x000fe20000000200 */
[C---:B------:R-:W-:Y:S02]  /*dd70*/  IADD3 R226, R233.reuse, 0x1000, RZ ;  /* 0x00001000e9e27810 */ /* 0x040fe40007ffe0ff */
[C---:B------:R-:W-:Y:S01]  /*dd80*/  IADD3 R225, R233.reuse, 0x1800, RZ ;  /* 0x00001800e9e17810 */ /* 0x040fe20007ffe0ff */
[----:B------:R-:W-:Y:S01]  /*dd90*/  LDSM.16.M88.4 R196, [R196+0x4000] ;  /* 0x00400000c4c4783b */ /* 0x000fe20000000200 */
[-C--:B-1----:R-:W-:Y:S02]  /*dda0*/  IADD3 R74, P1, R14, R70.reuse, RZ ;  /* 0x000000460e4a7210 */ /* 0x082fe40007f3e0ff */
[----:B------:R-:W-:Y:S01]  /*ddb0*/  IADD3 R70, P3, R22, R70, RZ ;  /* 0x0000004616467210 */ /* 0x000fe20007f7e0ff */
[----:B------:R-:W-:Y:S01]  /*ddc0*/  LDSM.16.M88.4 R204, [R204+0x4000] ;  /* 0x00400000cccc783b */ /* 0x000fe20000000200 */
[----:B------:R-:W-:-:S02]  /*ddd0*/  IADD3 R224, R233, 0x2000, RZ ;  /* 0x00002000e9e07810 */ /* 0x000fc40007ffe0ff */
[C---:B------:R-:W-:Y:S01]  /*dde0*/  IADD3 R223, R233.reuse, 0x2800, RZ ;  /* 0x00002800e9df7810 */ /* 0x040fe20007ffe0ff */
        /* <DEDUP_REMOVED lines=10> */
[----:B------:R-:W3:Y:S01]  /*de90*/  SHFL.IDX PT, R11, R10, 0x2, 0x181f ;  /* 0x00581f000a0b7f89 */ /* 0x000ee200000e0000 */
[C---:B------:R-:W-:Y:S02]  /*dea0*/  IADD3 R214, R233.reuse, 0x6800, RZ ;  /* 0x00006800e9d67810 */ /* 0x040fe40007ffe0ff */
[C---:B------:R-:W-:Y:S01]  /*deb0*/  IADD3 R213, R233.reuse, 0x7000, RZ ;  /* 0x00007000e9d57810 */ /* 0x040fe20007ffe0ff */
[----:B------:R-:W4:Y:S01]  /*dec0*/  SHFL.IDX PT, R12, R10, RZ, 0x181f ;  /* 0x00181fff0a0c7589 */ /* 0x000f2200000e0000 */
[----:B------:R-:W-:-:S03]  /*ded0*/  IADD3 R212, R233, 0x7800, RZ ;  /* 0x00007800e9d47810 */ /* 0x000fc60007ffe0ff */
[----:B------:R-:W5:Y:S01]  /*dee0*/  SHFL.IDX PT, R20, R10, 0x1, 0x181f ;  /* 0x00381f000a147f89 */ /* 0x000f6200000e0000 */
[----:B------:R-:W-:-:S04]  /*def0*/  DEPBAR.LE SB0, 0x0 ;  /* 0x000080000000791a */ /* 0x000fc80000000000 */
[----:B------:R-:W5:Y:S04]  /*df00*/  SHFL.IDX PT, R62, R62, 0x3, 0x181f ;  /* 0x00781f003e3e7f89 */ /* 0x000f6800000e0000 */
[----:B------:R-:W-:Y:S01]  /*df10*/  BAR.SYNC.DEFER_BLOCKING 0x0 ;  /* 0x0000000000007b1d */ /* 0x000fe20000010000 */
[----:B-1----:R-:W-:Y:S02]  /*df20*/  IADD3 R90, P0, R88, R14, RZ ;  /* 0x0000000e585a7210 */ /* 0x002fe40007f1e0ff */
[----:B--2---:R-:W-:-:S03]  /*df30*/  IADD3 R82, P2, R14, R80, RZ ;  /* 0x000000500e527210 */ /* 0x004fc60007f5e0ff */
[----:B------:R-:W1:Y:S01]  /*df40*/  SHFL.IDX PT, R10, R10, 0x3, 0x181f ;  /* 0x00781f000a0a7f89 */ /* 0x000e6200000e0000 */
[--C-:B---3--:R-:W-:Y:S01]  /*df50*/  IMAD.X R75, R15, 0x1, R11.reuse, P1 ;  /* 0x000000010f4b7824 */ /* 0x108fe200008e060b */
[----:B------:R-:W-:Y:S01]  /*df60*/  IADD3 R88, P1, R88, R22, RZ ;  /* 0x0000001658587210 */ /* 0x000fe20007f3e0ff */
[----:B------:R-:W-:Y:S02]  /*df70*/  IMAD.X R71, R23, 0x1, R11, P3 ;  /* 0x0000000117477824 */ /* 0x000fe400018e060b */
[C---:B----4-:R-:W-:Y:S02]  /*df80*/  IMAD.X R91, R12.reuse, 0x1, R15, P0 ;  /* 0x000000010c5b7824 */ /* 0x050fe400000e060f */
[----:B------:R-:W-:Y:S01]  /*df90*/  IMAD.X R89, R12, 0x1, R23, P1 ;  /* 0x000000010c597824 */ /* 0x000fe200008e0617 */
[----:B------:R-:W-:Y:S01]  /*dfa0*/  ISETP.GE.AND P1, PT, R244, c[0x0][0x1d4], PT ;  /* 0x00007500f4007a0c */ /* 0x000fe20003f26270 */
[----:B-----5:R-:W-:Y:S01]  /*dfb0*/  IMAD.X R83, R15, 0x1, R20, P2 ;  /* 0x000000010f537824 */ /* 0x020fe200010e0614 */
[----:B------:R-:W-:-:S02]  /*dfc0*/  IADD3 R60, P0, R14, R62, RZ ;  /* 0x0000003e0e3c7210 */ /* 0x000fc40007f1e0ff */
[----:B------:R-:W-:Y:S01]  /*dfd0*/  IADD3 R62, P2, R22, R62, RZ ;  /* 0x0000003e163e7210 */ /* 0x000fe20007f5e0ff */
[----:B------:R-:W2:Y:S04]  /*dfe0*/  LDSM.16.M88.4 R24, [R234+0x8100] ;  /* 0x00810000ea18783b */ /* 0x000ea80000000200 */
[----:B------:R-:W3:Y:S01]  /*dff0*/  LDSM.16.M88.4 R16, [R234+0x8900] ;  /* 0x00890000ea10783b */ /* 0x000ee20000000200 */
[--C-:B-1----:R-:W-:Y:S01]  /*e000*/  IMAD.X R63, R23, 0x1, R10.reuse, P2 ;  /* 0x00000001173f7824 */ /* 0x102fe200010e060a */
[----:B------:R-:W-:Y:S01]  /*e010*/  ISETP.LT.OR P2, PT, R68, 0x1, P1 ;  /* 0x000000014400780c */ /* 0x000fe20000f41670 */
[----:B------:R-:W-:Y:S01]  /*e020*/  IMAD.X R61, R15, 0x1, R10, P0 ;  /* 0x000000010f3d7824 */ /* 0x000fe200000e060a */
[----:B------:R-:W-:Y:S01]  /*e030*/  IADD3 R80, P0, R22, R80, RZ ;  /* 0x0000005016507210 */ /* 0x000fe20007f1e0ff */
[----:B------:R-:W-:Y:S04]  /*e040*/  LDSM.16.M88.4 R56, [R233] ;  /* 0x00000000e938783b */ /* 0x000fe80000000200 */
[----:B------:R-:W-:Y:S01]  /*e050*/  IMAD.X R81, R23, 0x1, R20, P0 ;  /* 0x0000000117517824 */ /* 0x000fe200000e0614 */
[----:B------:R-:W-:Y:S01]  /*e060*/  ISETP.GE.AND P0, PT, R8, c[0x0][0x1d4], PT ;  /* 0x0000750008007a0c */ /* 0x000fe20003f06270 */
[----:B------:R-:W-:Y:S04]  /*e070*/  LDSM.16.M88.4 R12, [R233+0x800] ;  /* 0x00080000e90c783b */ /* 0x000fe80000000200 */
[----:B------:R-:W-:Y:S04]  /*e080*/  LDSM.16.M88.4 R8, [R234+0x9100] ;  /* 0x00910000ea08783b */ /* 0x000fe80000000200 */
[----:B------:R-:W1:Y:S04]  /*e090*/  LDSM.16.M88.4 R100, [R234+0x9900] ;  /* 0x00990000ea64783b */ /* 0x000e680000000200 */
[----:B------:R-:W4:Y:S04]  /*e0a0*/  LDSM.16.M88.4 R92, [R234+0xa100] ;  /* 0x00a10000ea5c783b */ /* 0x000f280000000200 */
[----:B------:R-:W5:Y:S04]  /*e0b0*/  LDSM.16.M88.4 R84, [R234+0xa900] ;  /* 0x00a90000ea54783b */ /* 0x000f680000000200 */
[----:B------:R-:W5:Y:S04]  /*e0c0*/  LDSM.16.M88.4 R76, [R234+0xb100] ;  /* 0x00b10000ea4c783b */ /* 0x000f680000000200 */
[----:B------:R-:W-:Y:S01]  /*e0d0*/  LDSM.16.M88.4 R64, [R234+0xb900] ;  /* 0x00b90000ea40783b */ /* 0x000fe20000000200 */
[C---:B--2---:R-:W-:Y:S03]  /*e0e0*/  HMMA.16816.F32 R28, R136.reuse, R24, RZ ;  /* 0x00000018881c723c */ /* 0x044fe600000018ff */
[----:B------:R-:W-:Y:S04]  /*e0f0*/  LDSM.16.M88.4 R52, [R233+0x1000] ;  /* 0x00100000e934783b */ /* 0x000fe80000000200 */
[----:B------:R-:W-:Y:S01]  /*e100*/  LDSM.16.M88.4 R48, [R233+0x1800] ;  /* 0x00180000e930783b */ /* 0x000fe20000000200 */
[C---:B---3--:R-:W-:Y:S03]  /*e110*/  HMMA.16816.F32 R20, R136.reuse, R16, RZ ;  /* 0x000000108814723c */ /* 0x048fe600000018ff */
[----:B------:R-:W-:Y:S04]  /*e120*/  LDSM.16.M88.4 R40, [R233+0x2000] ;  /* 0x00200000e928783b */ /* 0x000fe80000000200 */
[----:B------:R-:W-:Y:S01]  /*e130*/  LDSM.16.M88.4 R36, [R233+0x2800] ;  /* 0x00280000e924783b */ /* 0x000fe20000000200 */
[C---:B------:R-:W-:Y:S03]  /*e140*/  HMMA.16816.F32 R16, R136.reuse, R18, RZ ;  /* 0x000000128810723c */ /* 0x040fe600000018ff */
[----:B------:R-:W2:Y:S04]  /*e150*/  LDSM.16.M88.4 R32, [R233+0x3000] ;  /* 0x00300000e920783b */ /* 0x000ea80000000200 */
[----:B------:R-:W3:Y:S01]  /*e160*/  LDSM.16.M88.4 R44, [R233+0x3800] ;  /* 0x00380000e92c783b */ /* 0x000ee20000000200 */
[----:B-1----:R-:W-:Y:S03]  /*e170*/  HMMA.16816.F32 R104, R136, R100, RZ ;  /* 0x000000648868723c */ /* 0x002fe600000018ff */
[----:B------:R-:W-:Y:S01]  /*e180*/  @!PT LDS RZ, [RZ] ;  /* 0x00000000fffff984 */ /* 0x000fe20000000800 */
[----:B------:R-:W-:Y:S01]  /*e190*/  @!PT LDS RZ, [RZ] ;  /* 0x00000000fffff984 */ /* 0x000fe20000000800 */
[----:B------:R-:W-:Y:S01]  /*e1a0*/  @!PT LDS RZ, [RZ] ;  /* 0x00000000fffff984 */ /* 0x000fe20000000800 */
[----:B------:R5:W-:Y:S01]  /*e1b0*/  LDGSTS.E.BYPASS.LTC128B.128 [R240+0x100], [R90.64], !P2 ;  /* 0x001000005af07fae */ /* 0x000be2000d101d56 */
[----:B------:R-:W-:-:S04]  /*e1c0*/  ISETP.LT.OR P2, PT, R68, 0x1, P0 ;  /* 0x000000014400780c */ /* 0x000fc80000741670 */
[C---:B----4-:R-:W-:Y:S08]  /*e1d0*/  HMMA.16816.F32 R96, R136.reuse, R92, RZ ;  /* 0x0000005c8860723c */ /* 0x050ff000000018ff */
[----:B------:R-:W-:Y:S01]  /*e1e0*/  HMMA.16816.F32 R92, R136, R94, RZ ;  /* 0x0000005e885c723c */ /* 0x000fe200000018ff */
[----:B------:R5:W-:Y:S01]  /*e1f0*/  LDGSTS.E.BYPASS.LTC128B.128 [R240+0x4100], [R88.64], !P2 ;  /* 0x0410000058f07fae */ /* 0x000be2000d101d56 */
[----:B------:R-:W-:-:S06]  /*e200*/  ISETP.LT.OR P2, PT, R68, 0x21, P1 ;  /* 0x000000214400780c */ /* 0x000fcc0000f41670 */
[C---:B------:R-:W-:Y:S07]  /*e210*/  HMMA.16816.F32 R20, R140.reuse, R12, R20 ;  /* 0x0000000c8c14723c */ /* 0x040fee0000001814 */
[----:B------:R1:W-:Y:S01]  /*e220*/  LDGSTS.E.BYPASS.LTC128B.128 [R240+0x1100], [R82.64], !P2 ;  /* 0x0110000052f07fae */ /* 0x0003e2000d101d56 */
[C---:B------:R-:W-:Y:S01]  /*e230*/  ISETP.LT.OR P2, PT, R68.reuse, 0x21, P0 ;  /* 0x000000214400780c */ /* 0x040fe20000741670 */
[----:B------:R-:W-:Y:S08]  /*e240*/  HMMA.16816.F32 R16, R140, R14, R16 ;  /* 0x0000000e8c10723c */ /* 0x000ff00000001810 */
[----:B------:R-:W-:Y:S04]  /*e250*/  HMMA.16816.F32 R12, R136, R8, RZ ;  /* 0x00000008880c723c */ /* 0x000fe800000018ff */
[----:B------:R1:W-:Y:S01]  /*e260*/  LDGSTS.E.BYPASS.LTC128B.128 [R240+0x5100], [R80.64], !P2 ;  /* 0x0510000050f07fae */ /* 0x0003e2000d101d56 */
[----:B------:R-:W-:-:S02]  /*e270*/  ISETP.LT.OR P2, PT, R68, 0x41, P1 ;  /* 0x000000414400780c */ /* 0x000fc40000f41670 */
[C---:B------:R-:W-:Y:S01]  /*e280*/  ISETP.LT.OR P1, PT, R68.reuse, 0x61, P1 ;  /* 0x000000614400780c */ /* 0x040fe20000f21670 */
[C---:B-----5:R-:W-:Y:S08]  /*e290*/  HMMA.16816.F32 R88, R136.reuse, R84, RZ ;  /* 0x000000548858723c */ /* 0x060ff000000018ff */
[----:B------:R-:W-:Y:S02]  /*e2a0*/  HMMA.16816.F32 R84, R136, R86, RZ ;  /* 0x000000568854723c */ /* 0x000fe400000018ff */
[----:B------:R4:W-:Y:S01]  /*e2b0*/  LDGSTS.E.BYPASS.LTC128B.128 [R240+0x2100], [R74.64], !P2 ;  /* 0x021000004af07fae */ /* 0x0009e2000d101d56 */
[----:B------:R-:W-:-:S02]  /*e2c0*/  ISETP.LT.OR P2, PT, R68, 0x41, P0 ;  /* 0x000000414400780c */ /* 0x000fc40000741670 */
[----:B------:R-:W-:-:S03]  /*e2d0*/  ISETP.LT.OR P0, PT, R68, 0x61, P0 ;  /* 0x000000614400780c */ /* 0x000fc60000701670 */
[C---:B------:R-:W-:Y:S08]  /*e2e0*/  HMMA.16816.F32 R100, R136.reuse, R102, RZ ;  /* 0x000000668864723c */ /* 0x040ff000000018ff */
[----:B-1----:R-:W-:Y:S01]  /*e2f0*/  HMMA.16816.F32 R80, R136, R76, RZ ;  /* 0x0000004c8850723c */ /* 0x002fe200000018ff */
[----:B------:R1:W-:Y:S01]  /*e300*/  LDGSTS.E.BYPASS.LTC128B.128 [R240+0x6100], [R70.64], !P2 ;  /* 0x0610000046f07fae */ /* 0x0003e2000d101d56 */
[----:B------:R-:W-:Y:S01]  /*e310*/  LOP3.LUT P2, RZ, R0, 0x4, RZ, 0xc0, !PT ;  /* 0x0000000400ff7812 */ /* 0x000fe2000784c0ff */
[----:B------:R-:W-:-:S02]  /*e320*/  IMAD.MOV.U32 R0, RZ, RZ, 0x40 ;  /* 0x00000040ff007424 */ /* 0x000fc400078e00ff */
[----:B------:R5:W-:Y:S03]  /*e330*/  LDGSTS.E.BYPASS.LTC128B.128 [R240+0x3100], [R60.64], !P1 ;  /* 0x031000003cf07fae */ /* 0x000be6000c901d56 */
        /* <DEDUP_REMOVED lines=10> */
[----:B------:R-:W-:Y:S03]  /*e3e0*/  HMMA.16816.F32 R8, R136, R10, RZ ;  /* 0x0000000a8808723c */ /* 0x000fe600000018ff */
[----:B------:R-:W-:Y:S04]  /*e3f0*/  LDSM.16.M88.4 R116, [R231+0xe900] ;  /* 0x00e90000e774783b */ /* 0x000fe80000000200 */
[----:B------:R-:W-:Y:S01]  /*e400*/  LDSM.16.M88.4 R112, [R231+0xf100] ;  /* 0x00f10000e770783b */ /* 0x000fe20000000200 */
[C---:B--2---:R-:W-:Y:S03]  /*e410*/  HMMA.16816.F32 R80, R140.reuse, R32, R80 ;  /* 0x000000208c50723c */ /* 0x044fe60000001850 */
[----:B------:R-:W0:Y:S04]  /*e420*/  LDGDEPBAR ;  /* 0x00000000000079af */ /* 0x000e280000000000 */
[----:B-----5:R-:W-:Y:S01]  /*e430*/  LDSM.16.M88.4 R60, [R234+0xc100] ;  /* 0x00c10000ea3c783b */ /* 0x020fe20000000200 */
[C---:B------:R-:W-:Y:S03]  /*e440*/  HMMA.16816.F32 R76, R140.reuse, R34, R76 ;  /* 0x000000228c4c723c */ /* 0x040fe6000000184c */
[----:B------:R-:W2:Y:S05]  /*e450*/  LDSM.16.M88.4 R32, [R231+0x9900] ;  /* 0x00990000e720783b */ /* 0x000eaa0000000200 */
[C---:B------:R-:W-:Y:S08]  /*e460*/  HMMA.16816.F32 R96, R140.reuse, R40, R96 ;  /* 0x000000288c60723c */ /* 0x040ff00000001860 */
[C---:B------:R-:W-:Y:S01]  /*e470*/  HMMA.16816.F32 R92, R140.reuse, R42, R92 ;  /* 0x0000002a8c5c723c */ /* 0x040fe2000000185c */
[----:B------:R-:W5:Y:S07]  /*e480*/  LDSM.16.M88.4 R40, [R231+0x8100] ;  /* 0x00810000e728783b */ /* 0x000f6e0000000200 */
[C---:B------:R-:W-:Y:S08]  /*e490*/  HMMA.16816.F32 R88, R140.reuse, R36, R88 ;  /* 0x000000248c58723c */ /* 0x040ff00000001858 */
[----:B------:R-:W-:Y:S01]  /*e4a0*/  HMMA.16816.F32 R84, R140, R38, R84 ;  /* 0x000000268c54723c */ /* 0x000fe20000001854 */
[----:B------:R-:W2:Y:S07]  /*e4b0*/  LDSM.16.M88.4 R36, [R231+0x9100] ;  /* 0x00910000e724783b */ /* 0x000eae0000000200 */
[C---:B-1----:R-:W-:Y:S08]  /*e4c0*/  HMMA.16816.F32 R68, R136.reuse, R64, RZ ;  /* 0x000000408844723c */ /* 0x042ff000000018ff */
[----:B------:R-:W-:Y:S08]  /*e4d0*/  HMMA.16816.F32 R64, R136, R66, RZ ;  /* 0x000000428840723c */ /* 0x000ff000000018ff */
[C---:B------:R-:W-:Y:S08]  /*e4e0*/  HMMA.16816.F32 R104, R140.reuse, R48, R104 ;  /* 0x000000308c68723c */ /* 0x040ff00000001868 */
[C---:B------:R-:W-:Y:S01]  /*e4f0*/  HMMA.16816.F32 R100, R140.reuse, R50, R100 ;  /* 0x000000328c64723c */ /* 0x040fe20000001864 */
[----:B------:R-:W1:Y:S07]  /*e500*/  LDSM.16.M88.4 R48, [R231+0x8900] ;  /* 0x00890000e730783b */ /* 0x000e6e0000000200 */
[C---:B------:R-:W-:Y:S08]  /*e510*/  HMMA.16816.F32 R28, R140.reuse, R56, R28 ;  /* 0x000000388c1c723c */ /* 0x040ff0000000181c */
[C---:B------:R-:W-:Y:S01]  /*e520*/  HMMA.16816.F32 R24, R140.reuse, R58, R24 ;  /* 0x0000003a8c18723c */ /* 0x040fe20000001818 */
[----:B------:R-:W-:Y:S07]  /*e530*/  LDSM.16.M88.4 R56, [R234+0xc900] ;  /* 0x00c90000ea38783b */ /* 0x000fee0000000200 */
[C---:B------:R-:W-:Y:S08]  /*e540*/  HMMA.16816.F32 R12, R140.reuse, R52, R12 ;  /* 0x000000348c0c723c */ /* 0x040ff0000000180c */
[C---:B------:R-:W-:Y:S01]  /*e550*/  HMMA.16816.F32 R8, R140.reuse, R54, R8 ;  /* 0x000000368c08723c */ /* 0x040fe20000001808 */
[----:B------:R-:W-:Y:S07]  /*e560*/  LDSM.16.M88.4 R52, [R234+0xd100] ;  /* 0x00d10000ea34783b */ /* 0x000fee0000000200 */
[C---:B---3--:R-:W-:Y:S08]  /*e570*/  HMMA.16816.F32 R68, R140.reuse, R44, R68 ;  /* 0x0000002c8c44723c */ /* 0x048ff00000001844 */
[----:B------:R-:W-:Y:S01]  /*e580*/  HMMA.16816.F32 R64, R140, R46, R64 ;  /* 0x0000002e8c40723c */ /* 0x000fe20000001840 */
[----:B------:R-:W3:Y:S07]  /*e590*/  LDSM.16.M88.4 R44, [R231+0xa100] ;  /* 0x00a10000e72c783b */ /* 0x000eee0000000200 */
[C---:B--2---:R-:W-:Y:S08]  /*e5a0*/  HMMA.16816.F32 R104, R172.reuse, R32, R104 ;  /* 0x00000020ac68723c */ /* 0x044ff00000001868 */
[C---:B------:R-:W-:Y:S01]  /*e5b0*/  HMMA.16816.F32 R100, R172.reuse, R34, R100 ;  /* 0x00000022ac64723c */ /* 0x040fe20000001864 */
[----:B------:R-:W2:Y:S07]  /*e5c0*/  LDSM.16.M88.4 R32, [R220] ;  /* 0x00000000dc20783b */ /* 0x000eae0000000200 */
[C---:B-----5:R-:W-:Y:S08]  /*e5d0*/  HMMA.16816.F32 R28, R172.reuse, R40, R28 ;  /* 0x00000028ac1c723c */ /* 0x060ff0000000181c */
[C---:B------:R-:W-:Y:S01]  /*e5e0*/  HMMA.16816.F32 R24, R172.reuse, R42, R24 ;  /* 0x0000002aac18723c */ /* 0x040fe20000001818 */
[----:B------:R-:W5:Y:S07]  /*e5f0*/  LDSM.16.M88.4 R40, [R231+0xa900] ;  /* 0x00a90000e728783b */ /* 0x000f6e0000000200 */
[C---:B------:R-:W-:Y:S08]  /*e600*/  HMMA.16816.F32 R12, R172.reuse, R36, R12 ;  /* 0x00000024ac0c723c */ /* 0x040ff0000000180c */
[C---:B------:R-:W-:Y:S01]  /*e610*/  HMMA.16816.F32 R8, R172.reuse, R38, R8 ;  /* 0x00000026ac08723c */ /* 0x040fe20000001808 */
[----:B------:R-:W4:Y:S07]  /*e620*/  LDSM.16.M88.4 R36, [R231+0xb900] ;  /* 0x00b90000e724783b */ /* 0x000f2e0000000200 */
[C---:B-1----:R-:W-:Y:S08]  /*e630*/  HMMA.16816.F32 R20, R172.reuse, R48, R20 ;  /* 0x00000030ac14723c */ /* 0x042ff00000001814 */
[C---:B------:R-:W-:Y:S01]  /*e640*/  HMMA.16816.F32 R16, R172.reuse, R50, R16 ;  /* 0x00000032ac10723c */ /* 0x040fe20000001810 */
[----:B------:R-:W1:Y:S07]  /*e650*/  LDSM.16.M88.4 R48, [R231+0xb100] ;  /* 0x00b10000e730783b */ /* 0x000e6e0000000200 */
[C---:B---3--:R-:W-:Y:S08]  /*e660*/  HMMA.16816.F32 R96, R172.reuse, R44, R96 ;  /* 0x0000002cac60723c */ /* 0x048ff00000001860 */
[----:B------:R-:W-:Y:S01]  /*e670*/  HMMA.16816.F32 R92, R172, R46, R92 ;  /* 0x0000002eac5c723c */ /* 0x000fe2000000185c */
[----:B------:R-:W3:Y:S07]  /*e680*/  LDSM.16.M88.4 R44, [R220+0x800] ;  /* 0x00080000dc2c783b */ /* 0x000eee0000000200 */
[C---:B--2---:R-:W-:Y:S08]  /*e690*/  HMMA.16816.F32 R28, R180.reuse, R32, R28 ;  /* 0x00000020b41c723c */ /* 0x044ff0000000181c */
[----:B------:R-:W-:Y:S01]  /*e6a0*/  HMMA.16816.F32 R24, R180, R34, R24 ;  /* 0x00000022b418723c */ /* 0x000fe20000001818 */
[----:B------:R-:W2:Y:S07]  /*e6b0*/  LDSM.16.M88.4 R32, [R220+0x2800] ;  /* 0x00280000dc20783b */ /* 0x000eae0000000200 */
[C---:B-----5:R-:W-:Y:S08]  /*e6c0*/  HMMA.16816.F32 R88, R172.reuse, R40, R88 ;  /* 0x00000028ac58723c */ /* 0x060ff00000001858 */
[C---:B------:R-:W-:Y:S01]  /*e6d0*/  HMMA.16816.F32 R84, R172.reuse, R42, R84 ;  /* 0x0000002aac54723c */ /* 0x040fe20000001854 */
[----:B------:R-:W5:Y:S07]  /*e6e0*/  LDSM.16.M88.4 R40, [R220+0x1000] ;  /* 0x00100000dc28783b */ /* 0x000f6e0000000200 */
[C---:B----4-:R-:W-:Y:S08]  /*e6f0*/  HMMA.16816.F32 R68, R172.reuse, R36, R68 ;  /* 0x00000024ac44723c */ /* 0x050ff00000001844 */
[C---:B------:R-:W-:Y:S01]  /*e700*/  HMMA.16816.F32 R64, R172.reuse, R38, R64 ;  /* 0x00000026ac40723c */ /* 0x040fe20000001840 */
[----:B------:R-:W4:Y:S07]  /*e710*/  LDSM.16.M88.4 R36, [R220+0x2000] ;  /* 0x00200000dc24783b */ /* 0x000f2e0000000200 */
[C---:B-1----:R-:W-:Y:S08]  /*e720*/  HMMA.16816.F32 R80, R172.reuse, R48, R80 ;  /* 0x00000030ac50723c */ /* 0x042ff00000001850 */
        /* <DEDUP_REMOVED lines=24> */
[----:B------:R-:W-:Y:S01]  /*e8b0*/  HMMA.16816.F32 R64, R180, R42, R64 ;  /* 0x0000002ab440723c */ /* 0x000fe20000001840 */
[----:B------:R-:W5:Y:S07]  /*e8c0*/  LDSM.16.M88.4 R40, [R234+0xf900] ;  /* 0x00f90000ea28783b */ /* 0x000f6e0000000200 */
[C---:B----4-:R-:W-:Y:S08]  /*e8d0*/  HMMA.16816.F32 R96, R188.reuse, R36, R96 ;  /* 0x00000024bc60723c */ /* 0x050ff00000001860 */
[C---:B------:R-:W-:Y:S01]  /*e8e0*/  HMMA.16816.F32 R92, R188.reuse, R38, R92 ;  /* 0x00000026bc5c723c */ /* 0x040fe2000000185c */
[----:B------:R-:W4:Y:S07]  /*e8f0*/  LDSM.16.M88.4 R36, [R233+0x5000] ;  /* 0x00500000e924783b */ /* 0x000f2e0000000200 */
[C---:B-1----:R-:W-:Y:S08]  /*e900*/  HMMA.16816.F32 R104, R188.reuse, R48, R104 ;  /* 0x00000030bc68723c */ /* 0x042ff00000001868 */
[C---:B------:R-:W-:Y:S01]  /*e910*/  HMMA.16816.F32 R100, R188.reuse, R50, R100 ;  /* 0x00000032bc64723c */ /* 0x040fe20000001864 */
[----:B------:R-:W-:Y:S07]  /*e920*/  LDSM.16.M88.4 R48, [R233+0x7000] ;  /* 0x00700000e930783b */ /* 0x000fee0000000200 */
        /* <DEDUP_REMOVED lines=9> */
[C---:B------:R-:W-:Y:S08]  /*e9c0*/  HMMA.16816.F32 R20, R188.reuse, R56, R20 ;  /* 0x00000038bc14723c */ /* 0x040ff00000001814 */
        /* <DEDUP_REMOVED lines=27> */
[----:B------:R-:W-:Y:S01]  /*eb80*/  HMMA.16816.F32 R64, R192, R46, R64 ;  /* 0x0000002ec040723c */ /* 0x000fe20000001840 */
[----:B------:R-:W-:Y:S07]  /*eb90*/  LDSM.16.M88.4 R44, [R220+0x6000] ;  /* 0x00600000dc2c783b */ /* 0x000fee0000000200 */
[C---:B--2---:R-:W-:Y:S08]  /*eba0*/  HMMA.16816.F32 R12, R196.reuse, R32, R12 ;  /* 0x00000020c40c723c */ /* 0x044ff0000000180c */
[C---:B------:R-:W-:Y:S01]  /*ebb0*/  HMMA.16816.F32 R8, R196.reuse, R34, R8 ;  /* 0x00000022c408723c */ /* 0x040fe20000001808 */
[----:B------:R-:W1:Y:S07]  /*ebc0*/  LDSM.16.M88.4 R32, [R220+0x7800] ;  /* 0x00780000dc20783b */ /* 0x000e6e0000000200 */
[C---:B-----5:R-:W-:Y:S08]  /*ebd0*/  HMMA.16816.F32 R28, R196.reuse, R40, R28 ;  /* 0x00000028c41c723c */ /* 0x060ff0000000181c */
[C---:B------:R-:W-:Y:S01]  /*ebe0*/  HMMA.16816.F32 R24, R196.reuse, R42, R24 ;  /* 0x0000002ac418723c */ /* 0x040fe20000001818 */
[----:B------:R-:W2:Y:S07]  /*ebf0*/  LDSM.16.M88.4 R40, [R220+0x6800] ;  /* 0x00680000dc28783b */ /* 0x000eae0000000200 */
[C---:B----4-:R-:W-:Y:S08]  /*ec00*/  HMMA.16816.F32 R20, R196.reuse, R36, R20 ;  /* 0x00000024c414723c */ /* 0x050ff00000001814 */
        /* <DEDUP_REMOVED lines=28> */
[----:B------:R-:W-:Y:S01]  /*edd0*/  HMMA.16816.F32 R32, R204, R34, R64 ;  /* 0x00000022cc20723c */ /* 0x000fe20000001840 */
[----:B------:R-:W-:Y:S06]  /*ede0*/  BAR.SYNC.DEFER_BLOCKING 0x0 ;  /* 0x0000000000007b1d */ /* 0x000fec0000010000 */
[----:B------:R-:W-:Y:S05]  /*edf0*/  @!P0 BRA `(.L_x_2844) ;  /* 0x0000048000008947 */ /* 0x000fea0003800000 */
[----:B------:R-:W-:Y:S01]  /*ee00*/  ULEA UR4, UR10, UR16, 0x7 ;  /* 0x000000100a047291 */ /* 0x000fe2000f8e383f */
        /* <DEDUP_REMOVED lines=14> */
[----:B------:R-:W-:Y:S01]  /*eef0*/  IADD3 R48, -R72, 0x10, RZ ;  /* 0x0000001048307810 */ /* 0x000fe20007ffe1ff */
[C---:B------:R-:W-:Y:S01]  /*ef00*/  IMAD.SHL.U32 R38, R244.reuse, 0x2, RZ ;  /* 0x00000002f4267824 */ /* 0x040fe200078e00ff */
[----:B------:R-:W-:Y:S01]  /*ef10*/  SHF.L.U64.HI R39, R244, 0x1, R245 ;  /* 0x00000001f4277819 */ /* 0x000fe200000102f5 */
[----:B------:R-:W-:Y:S01]  /*ef20*/  IMAD R238, R0, c[0x0][0x2b8], R238 ;  /* 0x0000ae0000ee7a24 */ /* 0x000fe200078e02ee */
[----:B------:R-:W-:-:S04]  /*ef30*/  LOP3.LUT R48, R48, 0xf, RZ, 0xc0, !PT ;  /* 0x0000000f30307812 */ /* 0x000fc800078ec0ff */
        /* <DEDUP_REMOVED lines=9> */
[----:B------:R-:W-:Y:S01]  /*efd0*/  SHF.L.U64.HI R36, R239, 0x1, R241 ;  /* 0x00000001ef247819 */ /* 0x000fe200000102f1 */
[----:B------:R-:W-:-:S05]  /*efe0*/  IMAD R0, R237, c[0x0][0x1f4], R0 ;  /* 0x00007d00ed007a24 */ /* 0x000fca00078e0200 */
[----:B------:R-:W-:Y:S02]  /*eff0*/  IADD3.X R0, R37, UR9, R0, P0, !PT ;  /* 0x0000000925007c10 */ /* 0x000fe400087fe400 */
[C---:B------:R-:W-:Y:S02]  /*f000*/  LEA R41, P0, R42.reuse, c[0x0][0x1c8], 0x1 ;  /* 0x000072002a297a11 */ /* 0x040fe400078008ff */
[----:B------:R-:W-:Y:S02]  /*f010*/  SEL R37, RZ, 0x10, P6 ;  /* 0x00000010ff257807 */ /* 0x000fe40003000000 */
[----:B------:R-:W-:Y:S01]  /*f020*/  LEA.HI.X R42, R42, c[0x0][0x1cc], R0, 0x1, P0 ;  /* 0x000073002a2a7a11 */ /* 0x000fe200000f0c00 */
[----:B------:R-:W1:Y:S01]  /*f030*/  SHFL.IDX PT, R49, R41, 0x3, 0x181f ;  /* 0x00781f0029317f89 */ /* 0x000e6200000e0000 */
[----:B------:R-:W-:Y:S01]  /*f040*/  IADD3 R50, -R37, 0x10, RZ ;  /* 0x0000001025327810 */ /* 0x000fe20007ffe1ff */
[----:B------:R-:W-:Y:S02]  /*f050*/  IMAD.SHL.U32 R0, R239, 0x2, RZ ;  /* 0x00000002ef007824 */ /* 0x000fe400078e00ff */
[----:B------:R-:W2:Y:S01]  /*f060*/  SHFL.IDX PT, R40, R42, 0x3, 0x181f ;  /* 0x00781f002a287f89 */ /* 0x000ea200000e0000 */
[----:B------:R-:W-:-:S03]  /*f070*/  LOP3.LUT R50, R50, 0xf, RZ, 0xc0, !PT ;  /* 0x0000000f32327812 */ /* 0x000fc600078ec0ff */
        /* <DEDUP_REMOVED lines=32> */
.L_x_2844:
        /* <DEDUP_REMOVED lines=9> */
[----:B------:R-:W1:Y:S01]  /*f310*/  @UP2 S2UR UR6, SR_CTAID.X ;  /* 0x00000000000629c3 */ /* 0x000e620000002500 */
        /* <DEDUP_REMOVED lines=17> */
[----:B------:R-:W-:Y:S03]  /*f430*/  LDSM.16.MT88.4 R108, [R229+0x4100] ;  /* 0x00410000e56c783b */ /* 0x000fe60000004200 */
[----:B------:R-:W-:Y:S01]  /*f440*/  IMAD R246, R7, 0x8, R6 ;  /* 0x0000000807f67824 */ /* 0x000fe200078e0206 */
[----:B------:R-:W-:Y:S01]  /*f450*/  LDSM.16.MT88.4 R72, [R230+0x100] ;  /* 0x00010000e648783b */ /* 0x000fe20000004200 */
[----:B------:R-:W-:Y:S01]  /*f460*/  IMAD.IADD R247, R0, 0x1, -R247 ;  /* 0x0000000100f77824 */ /* 0x000fe200078e0af7 */
[----:B-1----:R-:W-:Y:S01]  /*f470*/  @UP2 USHF.L.U32 UR6, UR6, 0x7, URZ ;  /* 0x0000000706062899 */ /* 0x002fe2000800063f */
[----:B------:R-:W-:Y:S01]  /*f480*/  @P1 IMAD.HI.U32 R7, R246, c[0x0][0x2c8], RZ ;  /* 0x0000b200f6071a27 */ /* 0x000fe200078e00ff */
[----:B------:R-:W0:Y:S03]  /*f490*/  LDGDEPBAR ;  /* 0x00000000000079af */ /* 0x000e260000000000 */
[----:B------:R-:W-:Y:S01]  /*f4a0*/  IMAD.MOV.U32 R6, RZ, RZ, R246 ;  /* 0x000000ffff067224 */ /* 0x000fe200078e00f6 */
[----:B------:R-:W-:Y:S01]  /*f4b0*/  @P0 SHF.R.U32.HI R6, RZ, c[0x0][0x2cc], R7 ;  /* 0x0000b300ff060a19 */ /* 0x000fe20000011607 */
[----:B------:R-:W-:Y:S01]  /*f4c0*/  IMAD.U32 R0, RZ, RZ, UR4 ;  /* 0x00000004ff007e24 */ /* 0x000fe2000f8e00ff */
[----:B------:R-:W-:Y:S01]  /*f4d0*/  ULDC.64 UR4, c[0x0][0x2c8] ;  /* 0x0000b20000047ab9 */ /* 0x000fe20000000a00 */
[----:B------:R-:W-:Y:S01]  /*f4e0*/  IMAD.SHL.U32 R247, R247, 0x2, RZ ;  /* 0x00000002f7f77824 */ /* 0x000fe200078e00ff */
[----:B------:R-:W-:Y:S01]  /*f4f0*/  UIMAD.WIDE.U32 UR6, UR6, UR4, URZ ;  /* 0x00000004060672a5 */ /* 0x000fe2000f8e003f */
[----:B--2---:R-:W1:Y:S03]  /*f500*/  SHFL.IDX PT, R41, R6, RZ, 0x1c1f ;  /* 0x001c1fff06297589 */ /* 0x004e6600000e0000 */
[----:B------:R-:W-:Y:S01]  /*f510*/  IADD3 R0, -R247, UR11, R0 ;  /* 0x0000000bf7007c10 */ /* 0x000fe2000fffe100 */
[----:B------:R-:W2:Y:S01]  /*f520*/  SHFL.IDX PT, R6, R6, 0x1, 0x1c1f ;  /* 0x003c1f0006067f89 */ /* 0x000ea200000e0000 */
[----:B------:R-:W-:-:S02]  /*f530*/  @UP2 USHF.R.U32.HI UR14, URZ, UR5, UR7 ;  /* 0x000000053f0e2299 */ /* 0x000fc40008011607 */
[----:B------:R-:W-:Y:S02]  /*f540*/  IADD3 R5, R0, -UR20, RZ ;  /* 0x8000001400057c10 */ /* 0x000fe4000fffe0ff */
[----:B------:R-:W-:Y:S01]  /*f550*/  IADD3 R0, -R247, UR24, RZ ;  /* 0x00000018f7007c10 */ /* 0x000fe2000fffe1ff */
[----:B------:R-:W-:-:S04]  /*f560*/  UIADD3 UR14, UR14, UR11, -UR20 ;  /* 0x0000000b0e0e7290 */ /* 0x000fc8000fffe814 */
[----:B------:R-:W-:-:S04]  /*f570*/  USHF.R.S32.HI UR4, URZ, 0x1f, UR14 ;  /* 0x0000001f3f047899 */ /* 0x000fc8000801140e */
[----:B------:R-:W-:Y:S02]  /*f580*/  ULEA.HI UR4, UR4, UR14, URZ, 0x7 ;  /* 0x0000000e04047291 */ /* 0x000fe4000f8f383f */
[----:B------:R-:W-:Y:S02]  /*f590*/  UIADD3 UR14, UR10, -0x2, URZ ;  /* 0xfffffffe0a0e7890 */ /* 0x000fe4000fffe03f */
[----:B------:R-:W-:Y:S01]  /*f5a0*/  USHF.R.S32.HI UR7, URZ, 0x7, UR4 ;  /* 0x000000073f077899 */ /* 0x000fe20008011404 */
[----:B-1----:R-:W-:-:S03]  /*f5b0*/  IMAD.IADD R41, R5, 0x1, R41 ;  /* 0x0000000105297824 */ /* 0x002fc600078e0229 */
[----:B------:R-:W-:Y:S01]  /*f5c0*/  UISETP.LT.AND UP0, UPT, URZ, UR7, UPT ;  /* 0x000000073f00728c */ /* 0x000fe2000bf01270 */
[----:B--2---:R-:W-:Y:S01]  /*f5d0*/  IMAD.IADD R5, R5, 0x1, R6 ;  /* 0x0000000105057824 */ /* 0x004fe200078e0206 */
[C---:B------:R-:W-:Y:S02]  /*f5e0*/  IMNMX R41, R0.reuse, R41, PT ;  /* 0x0000002900297217 */ /* 0x040fe40003800200 */
[----:B------:R-:W-:Y:S02]  /*f5f0*/  USEL UR7, URZ, UR7, !UP0 ;  /* 0x000000073f077287 */ /* 0x000fe4000c000000 */
[----:B------:R-:W-:Y:S02]  /*f600*/  ISETP.GT.AND P3, PT, R41, 0x10, PT ;  /* 0x000000102900780c */ /* 0x000fe40003f64270 */
[----:B------:R-:W-:Y:S01]  /*f610*/  UISETP.GE.AND UP0, UPT, UR14, UR7, UPT ;  /* 0x000000070e00728c */ /* 0x000fe2000bf06270 */
[----:B------:R-:W-:Y:S02]  /*f620*/  IMNMX R0, R0, R5, PT ;  /* 0x0000000500007217 */ /* 0x000fe40003800200 */
[----:B------:R-:W-:-:S02]  /*f630*/  FSEL R20, R20, -INF , P3 ;  /* 0xff80000014147808 */ /* 0x000fc40001800000 */
[C---:B------:R-:W-:Y:S02]  /*f640*/  ISETP.GT.AND P3, PT, R41.reuse, 0x18, PT ;  /* 0x000000182900780c */ /* 0x040fe40003f64270 */
[----:B------:R-:W-:Y:S02]  /*f650*/  ISETP.GT.AND P2, PT, R0, RZ, PT ;  /* 0x000000ff0000720c */ /* 0x000fe40003f44270 */
[----:B------:R-:W-:Y:S02]  /*f660*/  FSEL R16, R16, -INF , P3 ;  /* 0xff80000010107808 */ /* 0x000fe40001800000 */
[C---:B------:R-:W-:Y:S02]  /*f670*/  ISETP.GT.AND P3, PT, R41.reuse, 0x20, PT ;  /* 0x000000202900780c */ /* 0x040fe40003f64270 */
[C---:B------:R-:W-:Y:S02]  /*f680*/  ISETP.GT.AND P1, PT, R41.reuse, 0x1, PT ;  /* 0x000000012900780c */ /* 0x040fe40003f24270 */
[----:B------:R-:W-:-:S02]  /*f690*/  ISETP.GT.AND P0, PT, R41, RZ, PT ;  /* 0x000000ff2900720c */ /* 0x000fc40003f04270 */
[----:B------:R-:W-:Y:S02]  /*f6a0*/  FSEL R6, R30, -INF , P2 ;  /* 0xff8000001e067808 */ /* 0x000fe40001000000 */
[----:B------:R-:W-:Y:S02]  /*f6b0*/  FSEL R30, R12, -INF , P3 ;  /* 0xff8000000c1e7808 */ /* 0x000fe40001800000 */
[----:B------:R-:W-:Y:S02]  /*f6c0*/  FSEL R7, R29, -INF , P1 ;  /* 0xff8000001d077808 */ /* 0x000fe40000800000 */
[C---:B------:R-:W-:Y:S02]  /*f6d0*/  ISETP.GT.AND P3, PT, R41.reuse, 0x28, PT ;  /* 0x000000282900780c */ /* 0x040fe40003f64270 */
[----:B------:R-:W-:Y:S02]  /*f6e0*/  FSEL R40, R28, -INF , P0 ;  /* 0xff8000001c287808 */ /* 0x000fe40000000000 */
[----:B------:R-:W-:-:S02]  /*f6f0*/  ISETP.GT.AND P1, PT, R41, 0x8, PT ;  /* 0x000000082900780c */ /* 0x000fc40003f24270 */
[----:B------:R-:W-:Y:S02]  /*f700*/  ISETP.GT.AND P0, PT, R0, 0x1, PT ;  /* 0x000000010000780c */ /* 0x000fe40003f04270 */
[----:B------:R-:W-:Y:S02]  /*f710*/  FSEL R29, R8, -INF , P3 ;  /* 0xff800000081d7808 */ /* 0x000fe40001800000 */
[----:B------:R-:W-:Y:S02]  /*f720*/  ISETP.GT.AND P2, PT, R41, 0x9, PT ;  /* 0x000000092900780c */ /* 0x000fe40003f44270 */
[----:B------:R-:W-:Y:S02]  /*f730*/  FSEL R24, R24, -INF , P1 ;  /* 0xff80000018187808 */ /* 0x000fe40000800000 */
[----:B------:R-:W-:Y:S02]  /*f740*/  FMNMX.FTZ R8, R40, R7, !PT ;  /* 0x0000000728087209 */ /* 0x000fe40007810000 */
[----:B------:R-:W-:-:S02]  /*f750*/  FSEL R5, R31, -INF , P0 ;  /* 0xff8000001f057808 */ /* 0x000fc40000000000 */
[----:B------:R-:W-:Y:S02]  /*f760*/  FSEL R25, R25, -INF , P2 ;  /* 0xff80000019197808 */ /* 0x000fe40001000000 */
[----:B------:R-:W-:Y:S02]  /*f770*/  ISETP.GT.AND P0, PT, R0, 0x9, PT ;  /* 0x000000090000780c */ /* 0x000fe40003f04270 */
[----:B------:R-:W-:Y:S02]  /*f780*/  FMNMX.FTZ R8, R24, R8, !PT ;  /* 0x0000000818087209 */ /* 0x000fe40007810000 */
[----:B------:R-:W-:Y:S02]  /*f790*/  ISETP.GT.AND P2, PT, R41, 0x11, PT ;  /* 0x000000112900780c */ /* 0x000fe40003f44270 */
[----:B------:R-:W-:Y:S02]  /*f7a0*/  FSEL R27, R27, -INF , P0 ;  /* 0xff8000001b1b7808 */ /* 0x000fe40000000000 */
[----:B------:R-:W-:-:S02]  /*f7b0*/  FMNMX.FTZ R8, R25, R8, !PT ;  /* 0x0000000819087209 */ /* 0x000fc40007810000 */
[----:B------:R-:W-:Y:S02]  /*f7c0*/  FSEL R21, R21, -INF , P2 ;  /* 0xff80000015157808 */ /* 0x000fe40001000000 */
[----:B------:R-:W-:Y:S02]  /*f7d0*/  ISETP.GT.AND P0, PT, R0, 0x11, PT ;  /* 0x000000110000780c */ /* 0x000fe40003f04270 */
[----:B------:R-:W-:Y:S02]  /*f7e0*/  ISETP.GT.AND P2, PT, R41, 0x19, PT ;  /* 0x000000192900780c */ /* 0x000fe40003f44270 */
[----:B------:R-:W-:Y:S02]  /*f7f0*/  FMNMX.FTZ R8, R20, R8, !PT ;  /* 0x0000000814087209 */ /* 0x000fe40007810000 */
[----:B------:R-:W-:Y:S02]  /*f800*/  FSEL R23, R23, -INF , P0 ;  /* 0xff80000017177808 */ /* 0x000fe40000000000 */
[----:B------:R-:W-:-:S02]  /*f810*/  FSEL R17, R17, -INF , P2 ;  /* 0xff80000011117808 */ /* 0x000fc40001000000 */
[C---:B------:R-:W-:Y:S02]  /*f820*/  ISETP.GT.AND P0, PT, R0.reuse, 0x19, PT ;  /* 0x000000190000780c */ /* 0x040fe40003f04270 */
[----:B------:R-:W-:Y:S02]  /*f830*/  ISETP.GT.AND P2, PT, R41, 0x21, PT ;  /* 0x000000212900780c */ /* 0x000fe40003f44270 */
[----:B------:R-:W-:Y:S02]  /*f840*/  FMNMX.FTZ R8, R21, R8, !PT ;  /* 0x0000000815087209 */ /* 0x000fe40007810000 */
[----:B------:R-:W-:Y:S02]  /*f850*/  FSEL R31, R19, -INF , P0 ;  /* 0xff800000131f7808 */ /* 0x000fe40000000000 */
[----:B------:R-:W-:Y:S02]  /*f860*/  FSEL R28, R13, -INF , P2 ;  /* 0xff8000000d1c7808 */ /* 0x000fe40001000000 */
[----:B------:R-:W-:-:S02]  /*f870*/  ISETP.GT.AND P0, PT, R0, 0x21, PT ;  /* 0x000000210000780c */ /* 0x000fc40003f04270 */
[----:B------:R-:W-:Y:S02]  /*f880*/  ISETP.GT.AND P2, PT, R41, 0x29, PT ;  /* 0x000000292900780c */ /* 0x000fe40003f44270 */
[----:B------:R-:W-:Y:S02]  /*f890*/  FMNMX.FTZ R8, R16, R8, !PT ;  /* 0x0000000810087209 */ /* 0x000fe40007810000 */
[C---:B------:R-:W-:Y:S02]  /*f8a0*/  ISETP.GT.AND P1, PT, R0.reuse, 0x8, PT ;  /* 0x000000080000780c */ /* 0x040fe40003f24270 */
[----:B------:R-:W-:Y:S02]  /*f8b0*/  FSEL R36, R15, -INF , P0 ;  /* 0xff8000000f247808 */ /* 0x000fe40000000000 */
[----:B------:R-:W-:Y:S02]  /*f8c0*/  FSEL R37, R9, -INF , P2 ;  /* 0xff80000009257808 */ /* 0x000fe40001000000 */
[----:B------:R-:W-:-:S02]  /*f8d0*/  ISETP.GT.AND P0, PT, R0, 0x29, PT ;  /* 0x000000290000780c */ /* 0x000fc40003f04270 */
[----:B------:R-:W-:Y:S02]  /*f8e0*/  FMNMX.FTZ R8, R17, R8, !PT ;  /* 0x0000000811087209 */ /* 0x000fe40007810000 */
[----:B------:R-:W-:Y:S02]  /*f8f0*/  FSEL R26, R26, -INF , P1 ;  /* 0xff8000001a1a7808 */ /* 0x000fe40000800000 */
[----:B------:R-:W-:Y:S02]  /*f900*/  FMNMX.FTZ R9, R6, R5, !PT ;  /* 0x0000000506097209 */ /* 0x000fe40007810000 */
[----:B------:R-:W-:Y:S02]  /*f910*/  FSEL R177, R11, -INF , P0 ;  /* 0xff8000000bb17808 */ /* 0x000fe40000000000 */
[----:B------:R-:W-:Y:S02]  /*f920*/  FMNMX.FTZ R8, R30, R8, !PT ;  /* 0x000000081e087209 */ /* 0x000fe40007810000 */
[----:B------:R-:W-:-:S02]  /*f930*/  ISETP.GT.AND P1, PT, R0, 0x10, PT ;  /* 0x000000100000780c */ /* 0x000fc40003f24270 */
[----:B------:R-:W-:Y:S02]  /*f940*/  ISETP.GT.AND P0, PT, R0, 0x31, PT ;  /* 0x000000310000780c */ /* 0x000fe40003f04270 */
[----:B------:R-:W-:Y:S02]  /*f950*/  FMNMX.FTZ R9, R26, R9, !PT ;  /* 0x000000091a097209 */ /* 0x000fe40007810000 */
[----:B------:R-:W-:Y:S02]  /*f960*/  FMNMX.FTZ R8, R28, R8, !PT ;  /* 0x000000081c087209 */ /* 0x000fe40007810000 */
[----:B------:R-:W-:Y:S02]  /*f970*/  FSEL R22, R22, -INF , P1 ;  /* 0xff80000016167808 */ /* 0x000fe40000800000 */
[----:B------:R-:W-:Y:S02]  /*f980*/  FSEL R146, R107, -INF , P0 ;  /* 0xff8000006b927808 */ /* 0x000fe40000000000 */
[----:B------:R-:W-:-:S02]  /*f990*/  FMNMX.FTZ R9, R27, R9, !PT ;  /* 0x000000091b097209 */ /* 0x000fc40007810000 */
[C---:B------:R-:W-:Y:S02]  /*f9a0*/  ISETP.GT.AND P0, PT, R41.reuse, 0x39, PT ;  /* 0x000000392900780c */ /* 0x040fe40003f04270 */
[----:B------:R-:W-:Y:S02]  /*f9b0*/  ISETP.GT.AND P3, PT, R41, 0x30, PT ;  /* 0x000000302900780c */ /* 0x000fe40003f64270 */
[----:B------:R-:W-:Y:S02]  /*f9c0*/  FMNMX.FTZ R8, R29, R8, !PT ;  /* 0x000000081d087209 */ /* 0x000fe40007810000 */
[----:B------:R-:W-:Y:S02]  /*f9d0*/  ISETP.GT.AND P1, PT, R0, 0x18, PT ;  /* 0x000000180000780c */ /* 0x000fe40003f24270 */
[----:B------:R-:W-:Y:S02]  /*f9e0*/  FMNMX.FTZ R9, R22, R9, !PT ;  /* 0x0000000916097209 */ /* 0x000fe40007810000 */
[----:B------:R-:W-:-:S02]  /*f9f0*/  FSEL R135, R101, -INF , P0 ;  /* 0xff80000065877808 */ /* 0x000fc40000000000 */
[----:B------:R-:W-:Y:S02]  /*fa00*/  ISETP.GT.AND P2, PT, R41, 0x31, PT ;  /* 0x000000312900780c */ /* 0x000fe40003f44270 */
[----:B------:R-:W-:Y:S02]  /*fa10*/  ISETP.GT.AND P0, PT, R0, 0x39, PT ;  /* 0x000000390000780c */ /* 0x000fe40003f04270 */
[----:B------:R-:W-:Y:S02]  /*fa20*/  FSEL R133, R104, -INF , P3 ;  /* 0xff80000068857808 */ /* 0x000fe40001800000 */
[----:B------:R-:W-:Y:S02]  /*fa30*/  FMNMX.FTZ R8, R37, R8, !PT ;  /* 0x0000000825087209 */ /* 0x000fe40007810000 */
[----:B------:R-:W-:Y:S02]  /*fa40*/  FSEL R38, R18, -INF , P1 ;  /* 0xff80000012267808 */ /* 0x000fe40000800000 */
[----:B------:R-:W-:-:S02]  /*fa50*/  FMNMX.FTZ R9, R23, R9, !PT ;  /* 0x0000000917097209 */ /* 0x000fc40007810000 */
[----:B------:R-:W-:Y:S02]  /*fa60*/  FSEL R134, R105, -INF , P2 ;  /* 0xff80000069867808 */ /* 0x000fe40001000000 */
[----:B------:R-:W-:Y:S02]  /*fa70*/  FSEL R149, R103, -INF , P0 ;  /* 0xff80000067957808 */ /* 0x000fe40000000000 */
[C---:B------:R-:W-:Y:S02]  /*fa80*/  ISETP.GT.AND P2, PT, R41.reuse, 0x38, PT ;  /* 0x000000382900780c */ /* 0x040fe40003f44270 */
[----:B------:R-:W-:Y:S02]  /*fa90*/  ISETP.GT.AND P0, PT, R41, 0x41, PT ;  /* 0x000000412900780c */ /* 0x000fe40003f04270 */
[----:B------:R-:W-:Y:S02]  /*faa0*/  FMNMX.FTZ R8, R133, R8, !PT ;  /* 0x0000000885087209 */ /* 0x000fe40007810000 */
[----:B------:R-:W-:-:S02]  /*fab0*/  ISETP.GT.AND P1, PT, R0, 0x20, PT ;  /* 0x000000200000780c */ /* 0x000fc40003f24270 */
[----:B------:R-:W-:Y:S02]  /*fac0*/  FMNMX.FTZ R9, R38, R9, !PT ;  /* 0x0000000926097209 */ /* 0x000fe40007810000 */
[----:B------:R-:W-:Y:S02]  /*fad0*/  FSEL R144, R100, -INF , P2 ;  /* 0xff80000064907808 */ /* 0x000fe40001000000 */
[----:B------:R-:W-:Y:S02]  /*fae0*/  FSEL R158, R97, -INF , P0 ;  /* 0xff800000619e7808 */ /* 0x000fe40000000000 */
[----:B------:R-:W-:Y:S02]  /*faf0*/  FMNMX.FTZ R8, R134, R8, !PT ;  /* 0x0000000886087209 */ /* 0x000fe40007810000 */
[----:B------:R-:W-:Y:S02]  /*fb00*/  FSEL R39, R14, -INF , P1 ;  /* 0xff8000000e277808 */ /* 0x000fe40000800000 */
[----:B------:R-:W-:Y:S01]  /*fb10*/  ISETP.GT.AND P0, PT, R0, 0x41, PT ;  /* 0x000000410000780c */ /* 0x000fe20003f04270 */
[----:B------:R-:W-:Y:S01]  /*fb20*/  LDSM.16.MT88.4 R12, [R232+0x4900] ;  /* 0x00490000e80c783b */ /* 0x000fe20000004200 */
[----:B------:R-:W-:-:S02]  /*fb30*/  FMNMX.FTZ R9, R31, R9, !PT ;  /* 0x000000091f097209 */ /* 0x000fc40007810000 */
[----:B------:R-:W-:Y:S02]  /*fb40*/  ISETP.GT.AND P2, PT, R41, 0x40, PT ;  /* 0x000000402900780c */ /* 0x000fe40003f44270 */
[----:B------:R-:W-:Y:S02]  /*fb50*/  FMNMX.FTZ R8, R144, R8, !PT ;  /* 0x0000000890087209 */ /* 0x000fe40007810000 */
[----:B------:R-:W-:Y:S02]  /*fb60*/  ISETP.GT.AND P1, PT, R0, 0x28, PT ;  /* 0x000000280000780c */ /* 0x000fe40003f24270 */
[----:B------:R-:W-:Y:S02]  /*fb70*/  FSEL R162, R99, -INF , P0 ;  /* 0xff80000063a27808 */ /* 0x000fe40000000000 */
[----:B------:R-:W-:Y:S02]  /*fb80*/  FMNMX.FTZ R9, R39, R9, !PT ;  /* 0x0000000927097209 */ /* 0x000fe40007810000 */
[----:B------:R-:W-:-:S02]  /*fb90*/  ISETP.GT.AND P0, PT, R41, 0x48, PT ;  /* 0x000000482900780c */ /* 0x000fc40003f04270 */
[----:B------:R-:W-:Y:S02]  /*fba0*/  FSEL R157, R96, -INF , P2 ;  /* 0xff800000609d7808 */ /* 0x000fe40001000000 */
[----:B------:R-:W-:Y:S02]  /*fbb0*/  FMNMX.FTZ R8, R135, R8, !PT ;  /* 0x0000000887087209 */ /* 0x000fe40007810000 */
[----:B------:R-:W-:Y:S02]  /*fbc0*/  FSEL R178, R10, -INF , P1 ;  /* 0xff8000000ab27808 */ /* 0x000fe40000800000 */
[----:B------:R-:W-:Y:S02]  /*fbd0*/  FMNMX.FTZ R9, R36, R9, !PT ;  /* 0x0000000924097209 */ /* 0x000fe40007810000 */
[----:B------:R-:W-:Y:S02]  /*fbe0*/  ISETP.GT.AND P1, PT, R0, 0x30, PT ;  /* 0x000000300000780c */ /* 0x000fe40003f24270 */
[----:B------:R-:W-:-:S02]  /*fbf0*/  FSEL R160, R92, -INF , P0 ;  /* 0xff8000005ca07808 */ /* 0x000fc40000000000 */
[----:B------:R-:W-:Y:S02]  /*fc00*/  ISETP.GT.AND P0, PT, R0, 0x49, PT ;  /* 0x000000490000780c */ /* 0x000fe40003f04270 */
[----:B------:R-:W-:Y:S02]  /*fc10*/  FMNMX.FTZ R8, R157, R8, !PT ;  /* 0x000000089d087209 */ /* 0x000fe40007810000 */
[----:B------:R-:W-:Y:S02]  /*fc20*/  FMNMX.FTZ R9, R178, R9, !PT ;  /* 0x00000009b2097209 */ /* 0x000fe40007810000 */
[----:B------:R-:W-:Y:S02]  /*fc30*/  FSEL R145, R106, -INF , P1 ;  /* 0xff8000006a917808 */ /* 0x000fe40000800000 */
[----:B------:R-:W-:Y:S02]  /*fc40*/  ISETP.GT.AND P1, PT, R0, 0x38, PT ;  /* 0x000000380000780c */ /* 0x000fe40003f24270 */
[----:B------:R-:W-:-:S02]  /*fc50*/  FSEL R165, R95, -INF , P0 ;  /* 0xff8000005fa57808 */ /* 0x000fc40000000000 */
[C---:B------:R-:W-:Y:S02]  /*fc60*/  ISETP.GT.AND P2, PT, R41.reuse, 0x49, PT ;  /* 0x000000492900780c */ /* 0x040fe40003f44270 */
[----:B------:R-:W-:Y:S02]  /*fc70*/  ISETP.GT.AND P0, PT, R41, 0x50, PT ;  /* 0x000000502900780c */ /* 0x000fe40003f04270 */
[----:B------:R-:W-:Y:S02]  /*fc80*/  FMNMX.FTZ R8, R158, R8, !PT ;  /* 0x000000089e087209 */ /* 0x000fe40007810000 */
[----:B------:R-:W-:Y:S02]  /*fc90*/  FMNMX.FTZ R9, R177, R9, !PT ;  /* 0x00000009b1097209 */ /* 0x000fe40007810000 */
[----:B------:R-:W-:Y:S02]  /*fca0*/  FSEL R148, R102, -INF , P1 ;  /* 0xff80000066947808 */ /* 0x000fe40000800000 */
[----:B------:R-:W-:Y:S01]  /*fcb0*/  ISETP.GT.AND P1, PT, R0, 0x40, PT ;  /* 0x000000400000780c */ /* 0x000fe20003f24270 */
[----:B------:R-:W-:Y:S01]  /*fcc0*/  LDSM.16.MT88.4 R100, [R230+0x4100] ;  /* 0x00410000e664783b */ /* 0x000fe20000004200 */
[----:B------:R-:W-:-:S02]  /*fcd0*/  FSEL R159, R93, -INF , P2 ;  /* 0xff8000005d9f7808 */ /* 0x000fc40001000000 */
[----:B------:R-:W-:Y:S02]  /*fce0*/  FSEL R176, R88, -INF , P0 ;  /* 0xff80000058b07808 */ /* 0x000fe40000000000 */
[----:B------:R-:W-:Y:S02]  /*fcf0*/  FMNMX.FTZ R8, R160, R8, !PT ;  /* 0x00000008a0087209 */ /* 0x000fe40007810000 */
[----:B------:R-:W-:Y:S02]  /*fd00*/  ISETP.GT.AND P0, PT, R0, 0x51, PT ;  /* 0x000000510000780c */ /* 0x000fe40003f04270 */
[----:B------:R-:W-:Y:S02]  /*fd10*/  FMNMX.FTZ R9, R145, R9, !PT ;  /* 0x0000000991097209 */ /* 0x000fe40007810000 */
[----:B------:R-:W-:Y:S02]  /*fd20*/  FSEL R161, R98, -INF , P1 ;  /* 0xff80000062a17808 */ /* 0x000fe40000800000 */
[----:B------:R-:W-:Y:S01]  /*fd30*/  ISETP.GT.AND P2, PT, R41, 0x51, PT ;  /* 0x000000512900780c */ /* 0x000fe20003f44270 */
[----:B------:R-:W-:Y:S01]  /*fd40*/  LDSM.16.MT88.4 R96, [R232+0x4100] ;  /* 0x00410000e860783b */ /* 0x000fe20000004200 */
[----:B------:R-:W-:-:S02]  /*fd50*/  FMNMX.FTZ R8, R159, R8, !PT ;  /* 0x000000089f087209 */ /* 0x000fc40007810000 */
[----:B------:R-:W-:Y:S02]  /*fd60*/  ISETP.GT.AND P1, PT, R0, 0x48, PT ;  /* 0x000000480000780c */ /* 0x000fe40003f24270 */
[----:B------:R-:W-:Y:S02]  /*fd70*/  FSEL R167, R91, -INF , P0 ;  /* 0xff8000005ba77808 */ /* 0x000fe40000000000 */
        /* <DEDUP_REMOVED lines=8> */
[----:B------:R-:W-:Y:S02]  /*fe00*/  ISETP.GT.AND P0, PT, R0, 0x59, PT ;  /* 0x000000590000780c */ /* 0x000fe40003f04270 */
[----:B------:R-:W-:-:S02]  /*fe10*/  ISETP.GT.AND P2, PT, R41, 0x59, PT ;  /* 0x000000592900780c */ /* 0x000fc40003f44270 */
[----:B------:R-:W-:Y:S02]  /*fe20*/  FMNMX.FTZ R8, R171, R8, !PT ;  /* 0x00000008ab087209 */ /* 0x000fe40007810000 */
[----:B------:R-:W-:Y:S02]  /*fe30*/  FMNMX.FTZ R9, R149, R9, !PT ;  /* 0x0000000995097209 */ /* 0x000fe40007810000 */
[----:B------:R-:W-:Y:S02]  /*fe40*/  FSEL R168, R90, -INF , P1 ;  /* 0xff8000005aa87808 */ /* 0x000fe40000800000 */
[----:B------:R-:W-:Y:S01]  /*fe50*/  ISETP.GT.AND P1, PT, R0, 0x58, PT ;  /* 0x000000580000780c */ /* 0x000fe20003f24270 */
[----:B------:R-:W-:Y:S01]  /*fe60*/  LDSM.16.MT88.4 R88, [R228+0x100] ;  /* 0x00010000e458783b */ /* 0x000fe20000004200 */
[----:B------:R-:W-:Y:S02]  /*fe70*/  FSEL R163, R87, -INF , P0 ;  /* 0xff80000057a37808 */ /* 0x000fe40000000000 */
[----:B------:R-:W-:-:S02]  /*fe80*/  FSEL R169, R85, -INF , P2 ;  /* 0xff80000055a97808 */ /* 0x000fc40001000000 */
[----:B------:R-:W-:Y:S02]  /*fe90*/  ISETP.GT.AND P0, PT, R41, 0x60, PT ;  /* 0x000000602900780c */ /* 0x000fe40003f04270 */
[----:B------:R-:W-:Y:S02]  /*fea0*/  FMNMX.FTZ R8, R170, R8, !PT ;  /* 0x00000008aa087209 */ /* 0x000fe40007810000 */
[----:B------:R-:W-:Y:S02]  /*feb0*/  FMNMX.FTZ R9, R161, R9, !PT ;  /* 0x00000009a1097209 */ /* 0x000fe40007810000 */
[----:B------:R-:W-:Y:S02]  /*fec0*/  FSEL R166, R86, -INF , P1 ;  /* 0xff80000056a67808 */ /* 0x000fe40000800000 */
        /* <DEDUP_REMOVED lines=23> */
[----:B------:R-:W-:Y:S02]  /*10040*/  ISETP.GT.AND P1, PT, R0, 0x60, PT ;  /* 0x000000600000780c */ /* 0x000fe40003f24270 */
[----:B------:R-:W-:Y:S02]  /*10050*/  FMNMX.FTZ R9, R166, R9, !PT ;  /* 0x00000009a6097209 */ /* 0x000fe40007810000 */
[----:B------:R-:W-:-:S02]  /*10060*/  ISETP.GT.AND P2, PT, R41, 0x79, PT ;  /* 0x000000792900780c */ /* 0x000fc40003f44270 */
[----:B------:R-:W-:Y:S02]  /*10070*/  FSEL R65, R32, -INF , P3 ;  /* 0xff80000020417808 */ /* 0x000fe40001800000 */
[----:B------:R-:W-:Y:S02]  /*10080*/  FMNMX.FTZ R8, R66, R8, !PT ;  /* 0x0000000842087209 */ /* 0x000fe40007810000 */
[----:B------:R-:W-:Y:S02]  /*10090*/  ISETP.GT.AND P0, PT, R0, 0x61, PT ;  /* 0x000000610000780c */ /* 0x000fe40003f04270 */
[----:B------:R-:W-:Y:S02]  /*100a0*/  FSEL R152, R82, -INF , P1 ;  /* 0xff80000052987808 */ /* 0x000fe40000800000 */
[----:B------:R-:W-:Y:S02]  /*100b0*/  FMNMX.FTZ R9, R163, R9, !PT ;  /* 0x00000009a3097209 */ /* 0x000fe40007810000 */
[----:B------:R-:W-:-:S02]  /*100c0*/  FSEL R63, R33, -INF , P2 ;  /* 0xff800000213f7808 */ /* 0x000fc40001000000 */
[----:B------:R-:W-:Y:S02]  /*100d0*/  FMNMX.FTZ R8, R65, R8, !PT ;  /* 0x0000000841087209 */ /* 0x000fe40007810000 */
[----:B------:R-:W-:Y:S02]  /*100e0*/  FSEL R151, R83, -INF , P0 ;  /* 0xff80000053977808 */ /* 0x000fe40000000000 */
[----:B------:R-:W-:Y:S01]  /*100f0*/  ISETP.GT.AND P1, PT, R0, 0x68, PT ;  /* 0x000000680000780c */ /* 0x000fe20003f24270 */
[----:B------:R-:W-:Y:S01]  /*10100*/  LDSM.16.MT88.4 R80, [R229+0x100] ;  /* 0x00010000e550783b */ /* 0x000fe20000004200 */
[----:B------:R-:W-:Y:S02]  /*10110*/  FMNMX.FTZ R10, R152, R9, !PT ;  /* 0x00000009980a7209 */ /* 0x000fe40007810000 */
[----:B------:R-:W-:Y:S02]  /*10120*/  FMNMX.FTZ R8, R63, R8, !PT ;  /* 0x000000083f087209 */ /* 0x000fe40007810000 */
[----:B------:R-:W-:-:S02]  /*10130*/  ISETP.GT.AND P0, PT, R0, 0x69, PT ;  /* 0x000000690000780c */ /* 0x000fc40003f04270 */
[----:B------:R-:W-:Y:S01]  /*10140*/  FSEL R150, R78, -INF , P1 ;  /* 0xff8000004e967808 */ /* 0x000fe20000800000 */
[----:B------:R-:W1:Y:S01]  /*10150*/  SHFL.BFLY PT, R9, R8, 0x2, 0x1f ;  /* 0x0c401f0008097f89 */ /* 0x000e6200000e0000 */
[----:B------:R-:W-:Y:S02]  /*10160*/  FMNMX.FTZ R10, R151, R10, !PT ;  /* 0x0000000a970a7209 */ /* 0x000fe40007810000 */
[----:B------:R-:W-:Y:S02]  /*10170*/  FSEL R147, R79, -INF , P0 ;  /* 0xff8000004f937808 */ /* 0x000fe40000000000 */
[----:B------:R-:W-:Y:S02]  /*10180*/  ISETP.GT.AND P1, PT, R0, 0x70, PT ;  /* 0x000000700000780c */ /* 0x000fe40003f24270 */
[----:B------:R-:W-:Y:S02]  /*10190*/  FMNMX.FTZ R10, R150, R10, !PT ;  /* 0x0000000a960a7209 */ /* 0x000fe40007810000 */
[----:B------:R-:W-:-:S02]  /*101a0*/  ISETP.GT.AND P0, PT, R0, 0x71, PT ;  /* 0x000000710000780c */ /* 0x000fc40003f04270 */
[----:B------:R-:W-:Y:S02]  /*101b0*/  FSEL R62, R70, -INF , P1 ;  /* 0xff800000463e7808 */ /* 0x000fe40000800000 */
        /* <DEDUP_REMOVED lines=8> */
[----:B------:R-:W-:Y:S01]  /*10240*/  FMNMX.FTZ R0, R60, R10, !PT ;  /* 0x0000000a3c007209 */ /* 0x000fe20007810000 */
[----:B------:R-:W-:Y:S01]  /*10250*/  LDSM.16.MT88.4 R32, [R230+0x4900] ;  /* 0x00490000e620783b */ /* 0x000fe20000004200 */
[----:B-1----:R-:W-:Y:S02]  /*10260*/  FMNMX.FTZ R10, R9, R8, !PT ;  /* 0x00000008090a7209 */ /* 0x002fe40007810000 */
        /* <DEDUP_REMOVED lines=17> */
[----:B------:R-:W-:Y:S01]  /*10380*/  FFMA.FTZ R46, R16, c[0x0][0x2d0], -R64 ;  /* 0x0000b400102e7a23 */ /* 0x000fe20000010840 */
[----:B------:R-:W-:Y:S02]  /*10390*/  LDSM.16.MT88.4 R8, [R228+0x900] ;  /* 0x00090000e408783b */ /* 0x000fe40000004200 */
[----:B------:R-:W1:Y:S01]  /*103a0*/  MUFU.EX2 R54, R54 ;  /* 0x0000003600367308 */ /* 0x000e620000000800 */
[C---:B------:R-:W-:Y:S01]  /*103b0*/  FSETP.NEU.FTZ.AND P0, PT, R132.reuse, -INF , PT ;  /* 0xff8000008400780b */ /* 0x040fe20003f1d000 */
[----:B------:R-:W-:-:S02]  /*103c0*/  FMUL.FTZ R58, R132, c[0x0][0x2d0] ;  /* 0x0000b400843a7a20 */ /* 0x000fc40000410000 */
[--C-:B------:R-:W-:Y:S02]  /*103d0*/  FFMA.FTZ R45, R17, c[0x0][0x2d0], -R64.reuse ;  /* 0x0000b400112d7a23 */ /* 0x100fe40000010840 */
[--C-:B------:R-:W-:Y:S01]  /*103e0*/  FFMA.FTZ R42, R30, c[0x0][0x2d0], -R64.reuse ;  /* 0x0000b4001e2a7a23 */ /* 0x100fe20000010840 */
[----:B------:R-:W-:Y:S01]  /*103f0*/  FSEL R58, R58, RZ, P0 ;  /* 0x000000ff3a3a7208 */ /* 0x000fe20000000000 */
[----:B------:R-:W-:Y:S01]  /*10400*/  MUFU.EX2 R52, R52 ;  /* 0x0000003400347308 */ /* 0x000fe20000000800 */
[--C-:B------:R-:W-:Y:S01]  /*10410*/  FFMA.FTZ R41, R28, c[0x0][0x2d0], -R64.reuse ;  /* 0x0000b4001c297a23 */ /* 0x100fe20000010840 */
[----:B------:R-:W-:Y:S01]  /*10420*/  LDSM.16.MT88.4 R16, [R229+0x900] ;  /* 0x00090000e510783b */ /* 0x000fe20000004200 */
[----:B------:R-:W-:Y:S01]  /*10430*/  FFMA.FTZ R37, R37, c[0x0][0x2d0], -R64 ;  /* 0x0000b40025257a23 */ /* 0x000fe20000010840 */
[----:B------:R-:W-:Y:S01]  /*10440*/  PLOP3.LUT P0, PT, PT, PT, UP0, 0x80, 0x0 ;  /* 0x000000000000781c */ /* 0x000fe20003f0f008 */
[--C-:B------:R-:W-:Y:S02]  /*10450*/  FFMA.FTZ R57, R6, c[0x0][0x2d0], -R58.reuse ;  /* 0x0000b40006397a23 */ /* 0x100fe4000001083a */
        /* <DEDUP_REMOVED lines=10> */
[--C-:B------:R-:W-:Y:S01]  /*10500*/  FFMA.FTZ R43, R38, c[0x0][0x2d0], -R58.reuse ;  /* 0x0000b400262b7a23 */ /* 0x100fe2000001083a */
[----:B------:R-:W4:Y:S01]  /*10510*/  LDSM.16.MT88.4 R20, [R230+0x900] ;  /* 0x00090000e614783b */ /* 0x000f220000004200 */
[----:B------:R-:W-:-:S02]  /*10520*/  FFMA.FTZ R40, R31, c[0x0][0x2d0], -R58 ;  /* 0x0000b4001f287a23 */ /* 0x000fc4000001083a */
[----:B------:R-:W-:Y:S02]  /*10530*/  FFMA.FTZ R38, R29, c[0x0][0x2d0], -R64 ;  /* 0x0000b4001d267a23 */ /* 0x000fe40000010840 */
[----:B------:R-:W-:Y:S01]  /*10540*/  LDSM.16.MT88.4 R28, [R229+0x4900] ;  /* 0x00490000e51c783b */ /* 0x000fe20000004200 */
[----:B------:R-:W5:Y:S01]  /*10550*/  MUFU.EX2 R56, R56 ;  /* 0x0000003800387308 */ /* 0x000f620000000800 */
[----:B--2---:R-:W-:Y:S01]  /*10560*/  F2FP.PACK_AB R114, R51, R52 ;  /* 0x000000343372723e */ /* 0x004fe200000000ff */
[--C-:B------:R-:W-:Y:S02]  /*10570*/  FFMA.FTZ R39, R39, c[0x0][0x2d0], -R58.reuse ;  /* 0x0000b40027277a23 */ /* 0x100fe4000001083a */
        /* <DEDUP_REMOVED lines=8> */
[----:B-----5:R-:W-:Y:S01]  /*10600*/  F2FP.PACK_AB R113, R56, R57 ;  /* 0x000000393871723e */ /* 0x020fe200000000ff */
[----:B------:R-:W-:Y:S02]  /*10610*/  FFMA.FTZ R135, R135, c[0x0][0x2d0], -R64 ;  /* 0x0000b40087877a23 */ /* 0x000fe40000010840 */
[--C-:B------:R-:W-:Y:S02]  /*10620*/  FFMA.FTZ R145, R145, c[0x0][0x2d0], -R58.reuse ;  /* 0x0000b40091917a23 */ /* 0x100fe4000001083a */
[----:B------:R-:W-:-:S02]  /*10630*/  FFMA.FTZ R146, R146, c[0x0][0x2d0], -R58 ;  /* 0x0000b40092927a23 */ /* 0x000fc4000001083a */
[----:B------:R-:W5:Y:S01]  /*10640*/  MUFU.EX2 R50, R50 ;  /* 0x0000003200327308 */ /* 0x000f620000000800 */
[--C-:B------:R-:W-:Y:S02]  /*10650*/  FFMA.FTZ R148, R148, c[0x0][0x2d0], -R58.reuse ;  /* 0x0000b40094947a23 */ /* 0x100fe4000001083a */
[----:B------:R-:W-:Y:S02]  /*10660*/  FFMA.FTZ R149, R149, c[0x0][0x2d0], -R58 ;  /* 0x0000b40095957a23 */ /* 0x000fe4000001083a */
[--C-:B------:R-:W-:Y:S02]  /*10670*/  FFMA.FTZ R157, R157, c[0x0][0x2d0], -R64.reuse ;  /* 0x0000b4009d9d7a23 */ /* 0x100fe40000010840 */
[--C-:B------:R-:W-:Y:S01]  /*10680*/  FFMA.FTZ R158, R158, c[0x0][0x2d0], -R64.reuse ;  /* 0x0000b4009e9e7a23 */ /* 0x100fe20000010840 */
[----:B--2---:R-:W-:Y:S01]  /*10690*/  F2FP.PACK_AB R115, R47, R53 ;  /* 0x000000352f73723e */ /* 0x004fe200000000ff */
[----:B------:R-:W2:Y:S01]  /*106a0*/  MUFU.EX2 R49, R49 ;  /* 0x0000003100317308 */ /* 0x000ea20000000800 */
[----:B------:R-:W-:-:S02]  /*106b0*/  FFMA.FTZ R160, R160, c[0x0][0x2d0], -R64 ;  /* 0x0000b400a0a07a23 */ /* 0x000fc40000010840 */
[----:B------:R-:W-:Y:S02]  /*106c0*/  FFMA.FTZ R159, R159, c[0x0][0x2d0], -R64 ;  /* 0x0000b4009f9f7a23 */ /* 0x000fe40000010840 */
        /* <DEDUP_REMOVED lines=21> */
[----:B------:R-:W1:Y:S01]  /*10820*/  MUFU.EX2 R44, R44 ;  /* 0x0000002c002c7308 */ /* 0x000e620000000800 */
        /* <DEDUP_REMOVED lines=13> */
[--C-:B------:R-:W-:Y:S02]  /*10900*/  FFMA.FTZ R65, R65, c[0x0][0x2d0], -R64.reuse ;  /* 0x0000b40041417a23 */ /* 0x100fe40000010840 */
[----:B------:R-:W-:Y:S01]  /*10910*/  FFMA.FTZ R242, R63, c[0x0][0x2d0], -R64 ;  /* 0x0000b4003ff27a23 */ /* 0x000fe20000010840 */
[C---:B------:R-:W-:Y:S01]  /*10920*/  HMMA.16816.F32 R120, R112.reuse, R100, RZ ;  /* 0x000000647078723c */ /* 0x040fe200000018ff */
[--C-:B------:R-:W-:Y:S01]  /*10930*/  FFMA.FTZ R62, R62, c[0x0][0x2d0], -R58.reuse ;  /* 0x0000b4003e3e7a23 */ /* 0x100fe2000001083a */
[----:B------:R-:W1:Y:S01]  /*10940*/  MUFU.EX2 R42, R42 ;  /* 0x0000002a002a7308 */ /* 0x000e620000000800 */
[--C-:B------:R-:W-:Y:S02]  /*10950*/  FFMA.FTZ R61, R61, c[0x0][0x2d0], -R58.reuse ;  /* 0x0000b4003d3d7a23 */ /* 0x100fe4000001083a */
[--C-:B------:R-:W-:Y:S02]  /*10960*/  FFMA.FTZ R243, R59, c[0x0][0x2d0], -R58.reuse ;  /* 0x0000b4003bf37a23 */ /* 0x100fe4000001083a */
[----:B------:R-:W-:Y:S01]  /*10970*/  FFMA.FTZ R60, R60, c[0x0][0x2d0], -R58 ;  /* 0x0000b4003c3c7a23 */ /* 0x000fe2000001083a */
[----:B------:R-:W-:Y:S01]  /*10980*/  HMMA.16816.F32 R104, R112, R108, RZ ;  /* 0x0000006c7068723c */ /* 0x000fe200000018ff */
[----:B------:R-:W-:Y:S01]  /*10990*/  FADD.FTZ R51, R51, R54 ;  /* 0x0000003633337221 */ /* 0x000fe20000010000 */
[----:B------:R-:W1:Y:S01]  /*109a0*/  MUFU.EX2 R41, R41 ;  /* 0x0000002900297308 */ /* 0x000e620000000800 */
[----:B------:R-:W-:-:S02]  /*109b0*/  FADD.FTZ R56, R47, R56 ;  /* 0x000000382f387221 */ /* 0x000fc40000010000 */
[----:B-----5:R-:W-:-:S03]  /*109c0*/  FADD.FTZ R51, R50, R51 ;  /* 0x0000003332337221 */ /* 0x020fc60000010000 */
[C---:B------:R-:W-:Y:S02]  /*109d0*/  HMMA.16816.F32 R124, R112.reuse, R126, RZ ;  /* 0x0000007e707c723c */ /* 0x040fe400000018ff */
[----:B------:R-:W-:Y:S06]  /*109e0*/  MUFU.EX2 R38, R38 ;  /* 0x0000002600267308 */ /* 0x000fec0000000800 */
[C---:B------:R-:W-:Y:S02]  /*109f0*/  HMMA.16816.F32 R72, R112.reuse, R74, RZ ;  /* 0x0000004a7048723c */ /* 0x040fe400000018ff */
[----:B------:R-:W-:Y:S06]  /*10a00*/  MUFU.EX2 R37, R37 ;  /* 0x0000002500257308 */ /* 0x000fec0000000800 */
[C---:B------:R-:W-:Y:S02]  /*10a10*/  HMMA.16816.F32 R80, R112.reuse, R82, RZ ;  /* 0x000000527050723c */ /* 0x040fe400000018ff */
[----:B------:R-:W-:Y:S06]  /*10a20*/  MUFU.EX2 R39, R39 ;  /* 0x0000002700277308 */ /* 0x000fec0000000800 */
[C---:B------:R-:W-:Y:S02]  /*10a30*/  HMMA.16816.F32 R96, R112.reuse, R98, RZ ;  /* 0x000000627060723c */ /* 0x040fe400000018ff */
[----:B------:R-:W5:Y:S06]  /*10a40*/  MUFU.EX2 R36, R36 ;  /* 0x0000002400247308 */ /* 0x000f6c0000000800 */
[C---:B------:R-:W-:Y:S02]  /*10a50*/  HMMA.16816.F32 R100, R112.reuse, R102, RZ ;  /* 0x000000667064723c */ /* 0x040fe400000018ff */
[----:B------:R-:W-:Y:S06]  /*10a60*/  MUFU.EX2 R3, R3 ;  /* 0x0000000300037308 */ /* 0x000fec0000000800 */
[C---:B------:R-:W-:Y:S02]  /*10a70*/  HMMA.16816.F32 R108, R112.reuse, R110, RZ ;  /* 0x0000006e706c723c */ /* 0x040fe400000018ff */
[----:B------:R-:W4:Y:S06]  /*10a80*/  MUFU.EX2 R2, R2 ;  /* 0x0000000200027308 */ /* 0x000f2c0000000800 */
[C---:B---3--:R-:W-:Y:S02]  /*10a90*/  HMMA.16816.F32 R116, R112.reuse, R4, RZ ;  /* 0x000000047074723c */ /* 0x048fe400000018ff */
[----:B------:R-:W3:Y:S05]  /*10aa0*/  MUFU.EX2 R133, R133 ;  /* 0x0000008500857308 */ /* 0x000eea0000000800 */
[----:B--2---:R-:W-:Y:S01]  /*10ab0*/  F2FP.PACK_AB R4, R49, R50 ;  /* 0x000000323104723e */ /* 0x004fe200000000ff */
[----:B------:R-:W-:Y:S01]  /*10ac0*/  HMMA.16816.F32 R112, R112, R6, RZ ;  /* 0x000000067070723c */ /* 0x000fe200000018ff */
[----:B-1----:R-:W-:Y:S01]  /*10ad0*/  F2FP.PACK_AB R5, R44, R48 ;  /* 0x000000302c05723e */ /* 0x002fe200000000ff */
        /* <DEDUP_REMOVED lines=15> */
[----:B------:R-:W2:Y:S01]  /*10bd0*/  LDSM.16.MT88.4 R8, [R228+0x4900] ;  /* 0x00490000e408783b */ /* 0x000ea20000004200 */
        /* <DEDUP_REMOVED lines=11> */
[C---:B----4-:R-:W-:Y:S02]  /*10c90*/  HMMA.16816.F32 R68, R4.reuse, R20, R68 ;  /* 0x000000140444723c */ /* 0x050fe40000001844 */
[----:B------:R-:W4:Y:S06]  /*10ca0*/  MUFU.EX2 R158, R158 ;  /* 0x0000009e009e7308 */ /* 0x000f2c0000000800 */
[C---:B--2---:R-:W-:Y:S02]  /*10cb0*/  HMMA.16816.F32 R116, R4.reuse, R8, R116 ;  /* 0x000000080474723c */ /* 0x044fe40000001874 */
[----:B------:R-:W-:Y:S06]  /*10cc0*/  MUFU.EX2 R160, R160 ;  /* 0x000000a000a07308 */ /* 0x000fec0000000800 */
[C---:B------:R-:W-:Y:S01]  /*10cd0*/  HMMA.16816.F32 R112, R4.reuse, R10, R112 ;  /* 0x0000000a0470723c */ /* 0x040fe20000001870 */
[----:B------:R-:W2:Y:S01]  /*10ce0*/  LDSM.16.MT88.4 R8, [R232+0x5100] ;  /* 0x00510000e808783b */ /* 0x000ea20000004200 */
        /* <DEDUP_REMOVED lines=15> */
[----:B------:R-:W1:Y:S06]  /*10de0*/  MUFU.EX2 R171, R171 ;  /* 0x000000ab00ab7308 */ /* 0x000e6c0000000800 */
[----:B------:R-:W-:Y:S01]  /*10df0*/  HMMA.16816.F32 R108, R4, R30, R108 ;  /* 0x0000001e046c723c */ /* 0x000fe2000000186c */
[----:B------:R-:W4:Y:S01]  /*10e00*/  LDSM.16.MT88.4 R28, [R229+0x5100] ;  /* 0x00510000e51c783b */ /* 0x000f220000004200 */
[----:B------:R-:W-:Y:S05]  /*10e10*/  MUFU.EX2 R170, R170 ;  /* 0x000000aa00aa7308 */ /* 0x000fea0000000800 */
[C---:B------:R-:W-:Y:S01]  /*10e20*/  F2FP.PACK_AB R4, R41.reuse, R42 ;  /* 0x0000002a2904723e */ /* 0x040fe200000000ff */
[----:B------:R-:W-:Y:S01]  /*10e30*/  FADD.FTZ R41, R41, R45 ;  /* 0x0000002d29297221 */ /* 0x000fe20000010000 */
[----:B-----5:R-:W-:Y:S01]  /*10e40*/  F2FP.PACK_AB R5, R36, R39 ;  /* 0x000000272405723e */ /* 0x020fe200000000ff */
[----:B------:R-:W-:Y:S01]  /*10e50*/  MUFU.EX2 R169, R169 ;  /* 0x000000a900a97308 */ /* 0x000fe20000000800 */
[----:B------:R-:W-:Y:S01]  /*10e60*/  F2FP.PACK_AB R6, R37, R38 ;  /* 0x000000262506723e */ /* 0x000fe200000000ff */
[----:B------:R-:W-:Y:S01]  /*10e70*/  FADD.FTZ R39, R39, R43 ;  /* 0x0000002b27277221 */ /* 0x000fe20000010000 */
[----:B------:R-:W-:Y:S01]  /*10e80*/  F2FP.PACK_AB R7, R2, R3 ;  /* 0x000000030207723e */ /* 0x000fe200000000ff */
[----:B------:R-:W-:-:S02]  /*10e90*/  FADD.FTZ R41, R38, R41 ;  /* 0x0000002926297221 */ /* 0x000fc40000010000 */
[----:B------:R-:W-:Y:S02]  /*10ea0*/  FADD.FTZ R39, R36, R39 ;  /* 0x0000002724277221 */ /* 0x000fe40000010000 */
[----:B------:R-:W5:Y:S01]  /*10eb0*/  MUFU.EX2 R168, R168 ;  /* 0x000000a800a87308 */ /* 0x000f620000000800 */
[----:B------:R-:W-:Y:S01]  /*10ec0*/  FADD.FTZ R37, R37, R41 ;  /* 0x0000002925257221 */ /* 0x000fe20000010000 */
[C---:B-1----:R-:W-:Y:S01]  /*10ed0*/  HMMA.16816.F32 R84, R4.reuse, R12, R84 ;  /* 0x0000000c0454723c */ /* 0x042fe20000001854 */
[----:B------:R-:W-:Y:S02]  /*10ee0*/  FADD.FTZ R3, R3, R39 ;  /* 0x0000002703037221 */ /* 0x000fe40000010000 */
[----:B---3--:R-:W-:Y:S02]  /*10ef0*/  FADD.FTZ R37, R133, R37 ;  /* 0x0000002585257221 */ /* 0x008fe40000010000 */
[----:B------:R-:W-:Y:S01]  /*10f00*/  FADD.FTZ R3, R2, R3 ;  /* 0x0000000302037221 */ /* 0x000fe20000010000 */
[----:B------:R-:W1:Y:S02]  /*10f10*/  MUFU.EX2 R167, R167 ;  /* 0x000000a700a77308 */ /* 0x000e640000000800 */
[C---:B------:R-:W-:Y:S01]  /*10f20*/  HMMA.16816.F32 R88, R4.reuse, R14, R88 ;  /* 0x0000000e0458723c */ /* 0x040fe20000001858 */
[----:B------:R-:W3:Y:S05]  /*10f30*/  LDSM.16.MT88.4 R12, [R228+0x5100] ;  /* 0x00510000e40c783b */ /* 0x000eea0000004200 */
[----:B------:R-:W-:Y:S02]  /*10f40*/  MUFU.EX2 R166, R166 ;  /* 0x000000a600a67308 */ /* 0x000fe40000000800 */
[C---:B--2---:R-:W-:Y:S06]  /*10f50*/  HMMA.16816.F32 R92, R4.reuse, R8, R92 ;  /* 0x00000008045c723c */ /* 0x044fec000000185c */
[----:B------:R-:W2:Y:S02]  /*10f60*/  MUFU.EX2 R163, R163 ;  /* 0x000000a300a37308 */ /* 0x000ea40000000800 */
        /* <DEDUP_REMOVED lines=23> */
[C---:B----4-:R-:W-:Y:S06]  /*110e0*/  HMMA.16816.F32 R104, R4.reuse, R28, R104 ;  /* 0x0000001c0468723c */ /* 0x050fec0000001868 */
[----:B------:R-:W-:Y:S02]  /*110f0*/  MUFU.EX2 R61, R61 ;  /* 0x0000003d003d7308 */ /* 0x000fe40000000800 */
[C---:B------:R-:W-:Y:S01]  /*11100*/  HMMA.16816.F32 R108, R4.reuse, R30, R108 ;  /* 0x0000001e046c723c */ /* 0x040fe2000000186c */
[----:B------:R-:W-:Y:S05]  /*11110*/  LDSM.16.MT88.4 R28, [R229+0x5900] ;  /* 0x00590000e51c783b */ /* 0x000fea0000004200 */
[----:B------:R-:W-:Y:S02]  /*11120*/  MUFU.EX2 R243, R243 ;  /* 0x000000f300f37308 */ /* 0x000fe40000000800 */
[C---:B---3--:R-:W-:Y:S08]  /*11130*/  HMMA.16816.F32 R116, R4.reuse, R12, R116 ;  /* 0x0000000c0474723c */ /* 0x048ff00000001874 */
[----:B------:R-:W-:Y:S01]  /*11140*/  HMMA.16816.F32 R112, R4, R14, R112 ;  /* 0x0000000e0470723c */ /* 0x000fe20000001870 */
[----:B------:R-:W3:Y:S06]  /*11150*/  LDSM.16.MT88.4 R12, [R232+0x5900] ;  /* 0x00590000e80c783b */ /* 0x000eec0000004200 */
        /* <DEDUP_REMOVED lines=10> */
[----:B-1----:R-:W-:Y:S01]  /*11200*/  HMMA.16816.F32 R84, R4, R8, R84 ;  /* 0x000000080454723c */ /* 0x002fe20000001854 */
[----:B------:R-:W-:Y:S02]  /*11210*/  FADD.FTZ R135, R157, R135 ;  /* 0x000000879d877221 */ /* 0x000fe40000010000 */
[----:B------:R-:W-:-:S05]  /*11220*/  FADD.FTZ R148, R149, R148 ;  /* 0x0000009495947221 */ /* 0x000fca0000010000 */
[C---:B------:R-:W-:Y:S01]  /*11230*/  HMMA.16816.F32 R88, R4.reuse, R10, R88 ;  /* 0x0000000a0458723c */ /* 0x040fe20000001858 */
[----:B------:R-:W1:Y:S07]  /*11240*/  LDSM.16.MT88.4 R8, [R228+0x5900] ;  /* 0x00590000e408783b */ /* 0x000e6e0000004200 */
[C---:B------:R-:W-:Y:S08]  /*11250*/  HMMA.16816.F32 R128, R4.reuse, R24, R128 ;  /* 0x000000180480723c */ /* 0x040ff00000001880 */
[C---:B---3--:R-:W-:Y:S08]  /*11260*/  HMMA.16816.F32 R92, R4.reuse, R12, R92 ;  /* 0x0000000c045c723c */ /* 0x048ff0000000185c */
[C---:B------:R-:W-:Y:S01]  /*11270*/  HMMA.16816.F32 R96, R4.reuse, R14, R96 ;  /* 0x0000000e0460723c */ /* 0x040fe20000001860 */
[----:B------:R-:W3:Y:S07]  /*11280*/  LDSM.16.MT88.4 R12, [R228+0x2100] ;  /* 0x00210000e40c783b */ /* 0x000eee0000004200 */
[C---:B------:R-:W-:Y:S01]  /*11290*/  HMMA.16816.F32 R124, R4.reuse, R26, R124 ;  /* 0x0000001a047c723c */ /* 0x040fe2000000187c */
[----:B------:R-:W-:Y:S07]  /*112a0*/  LDSM.16.MT88.4 R24, [R232+0x2100] ;  /* 0x00210000e818783b */ /* 0x000fee0000004200 */
[C---:B------:R-:W-:Y:S08]  /*112b0*/  HMMA.16816.F32 R68, R4.reuse, R20, R68 ;  /* 0x000000140444723c */ /* 0x040ff00000001844 */
[C---:B-1----:R-:W-:Y:S08]  /*112c0*/  HMMA.16816.F32 R116, R4.reuse, R8, R116 ;  /* 0x000000080474723c */ /* 0x042ff00000001874 */
[C---:B------:R-:W-:Y:S01]  /*112d0*/  HMMA.16816.F32 R112, R4.reuse, R10, R112 ;  /* 0x0000000a0470723c */ /* 0x040fe20000001870 */
[----:B------:R-:W1:Y:S07]  /*112e0*/  LDSM.16.MT88.4 R8, [R232+0x6100] ;  /* 0x00610000e808783b */ /* 0x000e6e0000004200 */
[C---:B------:R-:W-:Y:S01]  /*112f0*/  HMMA.16816.F32 R72, R4.reuse, R22, R72 ;  /* 0x000000160448723c */ /* 0x040fe20000001848 */
[----:B------:R-:W4:Y:S07]  /*11300*/  LDSM.16.MT88.4 R20, [R230+0x2100] ;  /* 0x00210000e614783b */ /* 0x000f2e0000004200 */
        /* <DEDUP_REMOVED lines=8> */
[----:B------:R-:W2:Y:S06]  /*11390*/  LDSM.16.MT88.4 R28, [R229+0x6100] ;  /* 0x00610000e51c783b */ /* 0x000eac0000004200 */
        /* <DEDUP_REMOVED lines=10> */
[C---:B---3--:R-:W-:Y:S01]  /*11440*/  HMMA.16816.F32 R84, R4.reuse, R12, R84 ;  /* 0x0000000c0454723c */ /* 0x048fe20000001854 */
[----:B------:R-:W-:Y:S02]  /*11450*/  FADD.FTZ R159, R176, R159 ;  /* 0x0000009fb09f7221 */ /* 0x000fe40000010000 */
[----:B------:R-:W-:Y:S02]  /*11460*/  FADD.FTZ R164, R165, R164 ;  /* 0x000000a4a5a47221 */ /* 0x000fe40000010000 */
[----:B------:R-:W-:Y:S02]  /*11470*/  FADD.FTZ R159, R171, R159 ;  /* 0x0000009fab9f7221 */ /* 0x000fe40000010000 */
[----:B-----5:R-:W-:Y:S01]  /*11480*/  FADD.FTZ R164, R168, R164 ;  /* 0x000000a4a8a47221 */ /* 0x020fe20000010000 */
[----:B------:R-:W-:Y:S01]  /*11490*/  HMMA.16816.F32 R88, R4, R14, R88 ;  /* 0x0000000e0458723c */ /* 0x000fe20000001858 */
[----:B------:R-:W3:Y:S02]  /*114a0*/  LDSM.16.MT88.4 R12, [R228+0x6100] ;  /* 0x00610000e40c783b */ /* 0x000ee40000004200 */
[----:B------:R-:W-:-:S05]  /*114b0*/  FADD.FTZ R164, R167, R164 ;  /* 0x000000a4a7a47221 */ /* 0x000fca0000010000 */
[C---:B-1----:R-:W-:Y:S08]  /*114c0*/  HMMA.16816.F32 R92, R4.reuse, R8, R92 ;  /* 0x00000008045c723c */ /* 0x042ff0000000185c */
[C---:B------:R-:W-:Y:S01]  /*114d0*/  HMMA.16816.F32 R96, R4.reuse, R10, R96 ;  /* 0x0000000a0460723c */ /* 0x040fe20000001860 */
[----:B------:R-:W1:Y:S07]  /*114e0*/  LDSM.16.MT88.4 R8, [R228+0x2900] ;  /* 0x00290000e408783b */ /* 0x000e6e0000004200 */
[C---:B------:R-:W-:Y:S08]  /*114f0*/  HMMA.16816.F32 R128, R4.reuse, R24, R128 ;  /* 0x000000180480723c */ /* 0x040ff00000001880 */
[C---:B------:R-:W-:Y:S01]  /*11500*/  HMMA.16816.F32 R124, R4.reuse, R26, R124 ;  /* 0x0000001a047c723c */ /* 0x040fe2000000187c */
[----:B------:R-:W5:Y:S07]  /*11510*/  LDSM.16.MT88.4 R24, [R232+0x2900] ;  /* 0x00290000e818783b */ /* 0x000f6e0000004200 */
[C---:B----4-:R-:W-:Y:S08]  /*11520*/  HMMA.16816.F32 R68, R4.reuse, R20, R68 ;  /* 0x000000140444723c */ /* 0x050ff00000001844 */
        /* <DEDUP_REMOVED lines=10> */
[----:B------:R-:W-:Y:S07]  /*115d0*/  LDSM.16.MT88.4 R28, [R229+0x6900] ;  /* 0x00690000e51c783b */ /* 0x000fee0000004200 */
[C---:B---3--:R-:W-:Y:S08]  /*115e0*/  HMMA.16816.F32 R116, R4.reuse, R12, R116 ;  /* 0x0000000c0474723c */ /* 0x048ff00000001874 */
[----:B------:R-:W-:Y:S01]  /*115f0*/  HMMA.16816.F32 R112, R4, R14, R112 ;  /* 0x0000000e0470723c */ /* 0x000fe20000001870 */
[----:B------:R-:W2:Y:S06]  /*11600*/  LDSM.16.MT88.4 R12, [R232+0x6900] ;  /* 0x00690000e80c783b */ /* 0x000eac0000004200 */
        /* <DEDUP_REMOVED lines=8> */
[C---:B-1----:R-:W-:Y:S08]  /*11690*/  HMMA.16816.F32 R84, R4.reuse, R8, R84 ;  /* 0x000000080454723c */ /* 0x042ff00000001854 */
[C---:B------:R-:W-:Y:S01]  /*116a0*/  HMMA.16816.F32 R88, R4.reuse, R10, R88 ;  /* 0x0000000a0458723c */ /* 0x040fe20000001858 */
[----:B------:R-:W1:Y:S07]  /*116b0*/  LDSM.16.MT88.4 R8, [R228+0x6900] ;  /* 0x00690000e408783b */ /* 0x000e6e0000004200 */
[C---:B-----5:R-:W-:Y:S08]  /*116c0*/  HMMA.16816.F32 R128, R4.reuse, R24, R128 ;  /* 0x000000180480723c */ /* 0x060ff00000001880 */
[C---:B------:R-:W-:Y:S01]  /*116d0*/  HMMA.16816.F32 R124, R4.reuse, R26, R124 ;  /* 0x0000001a047c723c */ /* 0x040fe2000000187c */
[----:B------:R-:W3:Y:S07]  /*116e0*/  LDSM.16.MT88.4 R24, [R232+0x3100] ;  /* 0x00310000e818783b */ /* 0x000eee0000004200 */
[C---:B--2---:R-:W-:Y:S08]  /*116f0*/  HMMA.16816.F32 R92, R4.reuse, R12, R92 ;  /* 0x0000000c045c723c */ /* 0x044ff0000000185c */
[C---:B------:R-:W-:Y:S01]  /*11700*/  HMMA.16816.F32 R96, R4.reuse, R14, R96 ;  /* 0x0000000e0460723c */ /* 0x040fe20000001860 */
[----:B------:R-:W2:Y:S07]  /*11710*/  LDSM.16.MT88.4 R12, [R228+0x3100] ;  /* 0x00310000e40c783b */ /* 0x000eae0000004200 */
[C---:B------:R-:W-:Y:S01]  /*11720*/  HMMA.16816.F32 R120, R4.reuse, R32, R120 ;  /* 0x000000200478723c */ /* 0x040fe20000001878 */
[----:B------:R-:W-:Y:S06]  /*11730*/  MUFU.EX2 R32, R150 ;  /* 0x0000009600207308 */ /* 0x000fec0000000800 */
[----:B------:R-:W-:Y:S01]  /*11740*/  FFMA.FTZ R33, R147, c[0x0][0x2d0], -R58 ;  /* 0x0000b40093217a23 */ /* 0x000fe2000001083a */
[C---:B-1----:R-:W-:Y:S05]  /*11750*/  HMMA.16816.F32 R116, R4.reuse, R8, R116 ;  /* 0x000000080474723c */ /* 0x042fea0000001874 */
[----:B------:R-:W1:Y:S03]  /*11760*/  MUFU.EX2 R33, R33 ;  /* 0x0000002100217308 */ /* 0x000e660000000800 */
        /* <DEDUP_REMOVED lines=9> */
[C---:B------:R-:W-:Y:S01]  /*11800*/  HMMA.16816.F32 R80, R4.reuse, R18, R80 ;  /* 0x000000120450723c */ /* 0x040fe20000001850 */
[----:B------:R-:W2:Y:S07]  /*11810*/  LDSM.16.MT88.4 R16, [R229+0x3100] ;  /* 0x00310000e510783b */ /* 0x000eae0000004200 */
[----:B------:R-:W-:Y:S07]  /*11820*/  HMMA.16816.F32 R100, R4, R34, R100 ;  /* 0x000000220464723c */ /* 0x000fee0000001864 */
[----:B------:R-:W-:Y:S01]  /*11830*/  F2FP.PACK_AB R4, R155, R156 ;  /* 0x0000009c9b04723e */ /* 0x000fe200000000ff */
[--C-:B------:R-:W-:Y:S01]  /*11840*/  FFMA.FTZ R34, R67, c[0x0][0x2d0], -R64.reuse ;  /* 0x0000b40043227a23 */ /* 0x100fe20000010840 */
[----:B------:R-:W-:Y:S01]  /*11850*/  F2FP.PACK_AB R5, R151, R152 ;  /* 0x000000989705723e */ /* 0x000fe200000000ff */
[----:B------:R-:W-:Y:S01]  /*11860*/  FFMA.FTZ R35, R66, c[0x0][0x2d0], -R64 ;  /* 0x0000b40042237a23 */ /* 0x000fe20000010840 */
[----:B------:R-:W-:Y:S01]  /*11870*/  F2FP.PACK_AB R6, R153, R154 ;  /* 0x0000009a9906723e */ /* 0x000fe200000000ff */
[----:B------:R-:W-:Y:S01]  /*11880*/  FADD.FTZ R156, R156, R170 ;  /* 0x000000aa9c9c7221 */ /* 0x000fe20000010000 */
[----:B-1----:R-:W-:Y:S01]  /*11890*/  F2FP.PACK_AB R7, R33, R32 ;  /* 0x000000202107723e */ /* 0x002fe200000000ff */
[----:B------:R-:W1:Y:S01]  /*118a0*/  MUFU.EX2 R34, R34 ;  /* 0x0000002200227308 */ /* 0x000e620000000800 */
        /* <DEDUP_REMOVED lines=11> */
[----:B-1----:R-:W-:-:S02]  /*11960*/  FADD.FTZ R154, R34, R154 ;  /* 0x0000009a229a7221 */ /* 0x002fc40000010000 */
[----:B------:R-:W-:-:S04]  /*11970*/  FADD.FTZ R32, R62, R32 ;  /* 0x000000203e207221 */ /* 0x000fc80000010000 */
[----:B--2---:R-:W-:Y:S01]  /*11980*/  HMMA.16816.F32 R84, R4, R12, R84 ;  /* 0x0000000c0454723c */ /* 0x004fe20000001854 */
        /* <DEDUP_REMOVED lines=54> */
[----:B------:R-:W-:Y:S01]  /*11cf0*/  SHF.L.U32 R251, R244, 0x1, RZ ;  /* 0x00000001f4fb7819 */ /* 0x000fe200000006ff */
[C---:B------:R-:W-:Y:S01]  /*11d00*/  IMAD.SHL.U32 R249, R239.reuse, 0x2, RZ ;  /* 0x00000002eff97824 */ /* 0x040fe200078e00ff */
[----:B------:R-:W-:Y:S01]  /*11d10*/  SHF.L.U64.HI R250, R239, 0x1, R241 ;  /* 0x00000001effa7819 */ /* 0x000fe200000102f1 */
[----:B------:R-:W-:-:S02]  /*11d20*/  ULDC UR5, c[0x0][0x210] ;  /* 0x0000840000057ab9 */ /* 0x000fc40000000800 */
[----:B------:R-:W-:Y:S02]  /*11d30*/  ULDC UR4, c[0x0][0x1e8] ;  /* 0x00007a0000047ab9 */ /* 0x000fe40000000800 */
[----:B------:R-:W-:Y:S02]  /*11d40*/  UIMAD UR5, UR13, UR5, URZ ;  /* 0x000000050d0572a4 */ /* 0x000fe4000f8e023f */
[----:B------:R-:W-:Y:S01]  /*11d50*/  @P1 IMAD.HI.U32 R248, R246, c[0x0][0x2c8], RZ ;  /* 0x0000b200f6f81a27 */ /* 0x000fe200078e00ff */
[----:B------:R-:W-:Y:S02]  /*11d60*/  UIMAD UR4, UR13, UR4, URZ ;  /* 0x000000040d0472a4 */ /* 0x000fe4000f8e023f */
[----:B------:R-:W-:Y:S02]  /*11d70*/  UMOV UR6, 0xffffff80 ;  /* 0xffffff8000067882 */ /* 0x000fe40000000000 */
[----:B------:R-:W-:Y:S02]  /*11d80*/  @P0 SHF.R.U32.HI R248, RZ, c[0x0][0x2cc], R248 ;  /* 0x0000b300fff80a19 */ /* 0x000fe400000116f8 */
.L_x_2848:
        /* <DEDUP_REMOVED lines=29> */
[----:B------:R-:W-:Y:S02]  /*11f60*/  IADD3 R6, P0, R4, UR5, RZ ;  /* 0x0000000504067c10 */ /* 0x000fe4000ff1e0ff */
[----:B------:R-:W-:Y:S02]  /*11f70*/  SHF.L.U64.HI R4, R244, 0x1, R245 ;  /* 0x00000001f4047819 */ /* 0x000fe400000102f5 */
[----:B------:R-:W-:Y:S02]  /*11f80*/  IADD3.X R0, R5, UR12, R0, P0, !PT ;  /* 0x0000000c05007c10 */ /* 0x000fe400087fe400 */
[C---:B------:R-:W-:Y:S04]  /*11f90*/  LEA R5, P0, R6.reuse, c[0x0][0x1f8], 0x1 ;  /* 0x00007e0006057a11 */ /* 0x040fe800078008ff */
[----:B------:R-:W-:Y:S01]  /*11fa0*/  LEA.HI.X R6, R6, c[0x0][0x1fc], R0, 0x1, P0 ;  /* 0x00007f0006067a11 */ /* 0x000fe200000f0c00 */
[----:B------:R-:W2:Y:S01]  /*11fb0*/  SHFL.IDX PT, R28, R5, RZ, 0x181f ;  /* 0x00181fff051c7589 */ /* 0x000ea200000e0000 */
[----:B------:R-:W-:Y:S03]  /*11fc0*/  SEL R0, RZ, 0x10, P5 ;  /* 0x00000010ff007807 */ /* 0x000fe60002800000 */
[----:B------:R-:W3:Y:S01]  /*11fd0*/  SHFL.IDX PT, R20, R5, 0x1, 0x181f ;  /* 0x00381f0005147f89 */ /* 0x000ee200000e0000 */
[C---:B------:R-:W-:Y:S02]  /*11fe0*/  ISETP.NE.U32.AND P3, PT, R0.reuse, RZ, PT ;  /* 0x000000ff0000720c */ /* 0x040fe40003f65070 */
[----:B------:R-:W-:Y:S01]  /*11ff0*/  IADD3 R0, -R0, 0x10, RZ ;  /* 0x0000001000007810 */ /* 0x000fe20007ffe1ff */
[----:B------:R-:W4:Y:S04]  /*12000*/  SHFL.IDX PT, R14, R6, RZ, 0x181f ;  /* 0x00181fff060e7589 */ /* 0x000f2800000e0000 */
[----:B------:R-:W5:Y:S04]  /*12010*/  SHFL.IDX PT, R13, R6, 0x1, 0x181f ;  /* 0x00381f00060d7f89 */ /* 0x000f6800000e0000 */
[----:B------:R-:W1:Y:S04]  /*12020*/  SHFL.IDX PT, R7, R5, 0x2, 0x181f ;  /* 0x00581f0005077f89 */ /* 0x000e6800000e0000 */
[----:B------:R-:W1:Y:S04]  /*12030*/  SHFL.IDX PT, R5, R5, 0x3, 0x181f ;  /* 0x00781f0005057f89 */ /* 0x000e6800000e0000 */
[----:B------:R-:W1:Y:S04]  /*12040*/  SHFL.IDX PT, R12, R6, 0x2, 0x181f ;  /* 0x00581f00060c7f89 */ /* 0x000e6800000e0000 */
[----:B------:R-:W1:Y:S01]  /*12050*/  SHFL.IDX PT, R6, R6, 0x3, 0x181f ;  /* 0x00781f0006067f89 */ /* 0x000e6200000e0000 */
[C---:B--2---:R-:W-:Y:S02]  /*12060*/  IADD3 R30, P1, R28.reuse, R251, RZ ;  /* 0x000000fb1c1e7210 */ /* 0x044fe40007f3e0ff */
[----:B------:R-:W-:Y:S02]  /*12070*/  IADD3 R28, P0, R28, R249, RZ ;  /* 0x000000f91c1c7210 */ /* 0x000fe40007f1e0ff */
[----:B---3--:R-:W-:Y:S01]  /*12080*/  IADD3 R22, P2, R20, R251, RZ ;  /* 0x000000fb14167210 */ /* 0x008fe20007f5e0ff */
[C---:B----4-:R-:W-:Y:S02]  /*12090*/  IMAD.X R31, R14.reuse, 0x1, R4, P1 ;  /* 0x000000010e1f7824 */ /* 0x050fe400008e0604 */
[----:B------:R-:W-:Y:S01]  /*120a0*/  IMAD.X R29, R14, 0x1, R250, P0 ;  /* 0x000000010e1d7824 */ /* 0x000fe200000e06fa */
[----:B------:R-:W-:Y:S01]  /*120b0*/  IADD3 R20, P0, R20, R249, RZ ;  /* 0x000000f914147210 */ /* 0x000fe20007f1e0ff */
[----:B-----5:R-:W-:Y:S01]  /*120c0*/  IMAD.X R23, R13, 0x1, R4, P2 ;  /* 0x000000010d177824 */ /* 0x020fe200010e0604 */
[----:B-1----:R-:W-:Y:S03]  /*120d0*/  IADD3 R14, P2, R7, R251, RZ ;  /* 0x000000fb070e7210 */ /* 0x002fe60007f5e0ff */
[----:B------:R-:W-:Y:S01]  /*120e0*/  IMAD.X R21, R13, 0x1, R250, P0 ;  /* 0x000000010d157824 */ /* 0x000fe200000e06fa */
[----:B------:R-:W-:Y:S02]  /*120f0*/  IADD3 R38, P1, R7, R249, RZ ;  /* 0x000000f907267210 */ /* 0x000fe40007f3e0ff */
[----:B------:R-:W-:Y:S02]  /*12100*/  IADD3 R36, P0, R5, R251, RZ ;  /* 0x000000fb05247210 */ /* 0x000fe40007f1e0ff */
[----:B------:R-:W-:Y:S01]  /*12110*/  LOP3.LUT R7, R0, 0xf, RZ, 0xc0, !PT ;  /* 0x0000000f00077812 */ /* 0x000fe200078ec0ff */
[----:B------:R-:W-:Y:S01]  /*12120*/  IMAD.X R15, R12, 0x1, R4, P2 ;  /* 0x000000010c0f7824 */ /* 0x000fe200010e0604 */
[----:B------:R-:W-:Y:S01]  /*12130*/  IADD3 R0, R240, 0x100, RZ ;  /* 0x00000100f0007810 */ /* 0x000fe20007ffe0ff */
[----:B------:R-:W-:Y:S02]  /*12140*/  IMAD.X R39, R12, 0x1, R250, P1 ;  /* 0x000000010c277824 */ /* 0x000fe400008e06fa */
[----:B------:R-:W-:Y:S01]  /*12150*/  IMAD.X R37, R6, 0x1, R4, P0 ;  /* 0x0000000106257824 */ /* 0x000fe200000e0604 */
[C---:B------:R-:W-:Y:S01]  /*12160*/  IADD3 R4, R240.reuse, 0x4100, RZ ;  /* 0x00004100f0047810 */ /* 0x040fe20007ffe0ff */
[----:B------:R1:W-:Y:S01]  /*12170*/  LDGSTS.E.BYPASS.LTC128B.128 [R0], [R30.64], !P6 ;  /* 0x000000001e007fae */ /* 0x0003e2000f101d56 */
[----:B------:R-:W-:Y:S02]  /*12180*/  IADD3 R12, P1, P0, R7, R5, R249 ;  /* 0x00000005070c7210 */ /* 0x000fe4000783e0f9 */
[C---:B------:R-:W-:Y:S01]  /*12190*/  IADD3 R5, R240.reuse, 0x1100, RZ ;  /* 0x00001100f0057810 */ /* 0x040fe20007ffe0ff */
[----:B------:R2:W-:Y:S01]  /*121a0*/  LDGSTS.E.BYPASS.LTC128B.128 [R4], [R28.64], !P5 ;  /* 0x000000001c047fae */ /* 0x0005e2000e901d56 */
[----:B------:R-:W-:Y:S03]  /*121b0*/  IADD3.X R13, RZ, R6, R250, P1, P0 ;  /* 0x00000006ff0d7210 */ /* 0x000fe60000fe04fa */
[----:B------:R3:W-:Y:S01]  /*121c0*/  LDGSTS.E.BYPASS.LTC128B.128 [R5], [R22.64], !P6 ;  /* 0x0000000016057fae */ /* 0x0007e2000f101d56 */
[C---:B--2---:R-:W-:Y:S02]  /*121d0*/  IADD3 R4, R240.reuse, 0x5100, RZ ;  /* 0x00005100f0047810 */ /* 0x044fe40007ffe0ff */
[C---:B---3--:R-:W-:Y:S03]  /*121e0*/  IADD3 R5, R240.reuse, 0x2100, RZ ;  /* 0x00002100f0057810 */ /* 0x048fe60007ffe0ff */
[----:B------:R2:W-:Y:S04]  /*121f0*/  LDGSTS.E.BYPASS.LTC128B.128 [R4], [R20.64], !P5 ;  /* 0x0000000014047fae */ /* 0x0005e8000e901d56 */
[----:B------:R1:W-:Y:S01]  /*12200*/  LDGSTS.E.BYPASS.LTC128B.128 [R5], [R14.64], !P6 ;  /* 0x000000000e057fae */ /* 0x0003e2000f101d56 */
[----:B--2---:R-:W-:Y:S05]  /*12210*/  IADD3 R4, R240, 0x6100, RZ ;  /* 0x00006100f0047810 */ /* 0x004fea0007ffe0ff */
[----:B------:R1:W-:Y:S04]  /*12220*/  LDGSTS.E.BYPASS.LTC128B.128 [R4], [R38.64], !P5 ;  /* 0x0000000026047fae */ /* 0x0003e8000e901d56 */
[----:B------:R1:W-:Y:S04]  /*12230*/  LDGSTS.E.BYPASS.LTC128B.128 [R0+0x3000], [R36.64], !P6 ;  /* 0x0300000024007fae */ /* 0x0003e8000f101d56 */
[----:B------:R1:W-:Y:S02]  /*12240*/  LDGSTS.E.BYPASS.LTC128B.128.ZFILL [R0+0x7000], [R12.64], P3 ;  /* 0x070000000c007fae */ /* 0x0003e40009941d56 */
.L_x_2846:
[C---:B-1234-:R-:W-:Y:S01]  /*12250*/  HMMA.16816.F32 R4, R136.reuse, R8, RZ ;  /* 0x000000088804723c */ /* 0x05efe200000018ff */
[----:B------:R-:W-:Y:S01]  /*12260*/  LDSM.16.M88.4 R176, [R231+0xb900] ;  /* 0x00b90000e7b0783b */ /* 0x000fe20000000200 */
[----:B------:R-:W-:Y:S06]  /*12270*/  UISETP.GE.AND UP0, UPT, UR14, 0x1, UPT ;  /* 0x000000010e00788c */ /* 0x000fec000bf06270 */
[C---:B------:R-:W-:Y:S01]  /*12280*/  HMMA.16816.F32 R8, R136.reuse, R10, RZ ;  /* 0x0000000a8808723c */ /* 0x040fe200000018ff */
[----:B------:R-:W0:Y:S01]  /*12290*/  LDGDEPBAR ;  /* 0x00000000000079af */ /* 0x000e220000000000 */
[----:B------:R-:W-:Y:S06]  /*122a0*/  PLOP3.LUT P0, PT, PT, PT, UP0, 0x80, 0x0 ;  /* 0x000000000000781c */ /* 0x000fec0003f0f008 */
[C---:B------:R-:W-:Y:S01]  /*122b0*/  HMMA.16816.F32 R12, R136.reuse, R16, RZ ;  /* 0x00000010880c723c */ /* 0x040fe200000018ff */
[----:B------:R-:W-:Y:S07]  /*122c0*/  LDSM.16.M88.4 R184, [R220] ;  /* 0x00000000dcb8783b */ /* 0x000fee0000000200 */
        /* <DEDUP_REMOVED lines=80> */
[----:B------:R-:W-:Y:S07]  /*127d0*/  LDSM.16.M88.4 R168, [R217] ;  /* 0x00000000d9a8783b */ /* 0x000fee0000000200 */
[C---:B-----5:R-:W-:Y:S08]  /*127e0*/  HMMA.16816.F32 R52, R180.reuse, R156, R52 ;  /* 0x0000009cb434723c */ /* 0x060ff00000001834 */
[C---:B------:R-:W-:Y:S01]  /*127f0*/  HMMA.16816.F32 R56, R180.reuse, R158, R56 ;  /* 0x0000009eb438723c */ /* 0x040fe20000001838 */
[----:B------:R-:W5:Y:S07]  /*12800*/  LDSM.16.M88.4 R156, [R234+0xf900] ;  /* 0x00f90000ea9c783b */ /* 0x000f6e0000000200 */
[C---:B------:R-:W-:Y:S08]  /*12810*/  HMMA.16816.F32 R60, R180.reuse, R160, R60 ;  /* 0x000000a0b43c723c */ /* 0x040ff0000000183c */
[----:B------:R-:W-:Y:S01]  /*12820*/  HMMA.16816.F32 R64, R180, R162, R64 ;  /* 0x000000a2b440723c */ /* 0x000fe20000001840 */
[----:B------:R-:W1:Y:S07]  /*12830*/  LDSM.16.M88.4 R160, [R219] ;  /* 0x00000000dba0783b */ /* 0x000e6e0000000200 */
[C---:B------:R-:W-:Y:S08]  /*12840*/  HMMA.16816.F32 R4, R188.reuse, R164, R4 ;  /* 0x000000a4bc04723c */ /* 0x040ff00000001804 */
[C---:B------:R-:W-:Y:S01]  /*12850*/  HMMA.16816.F32 R8, R188.reuse, R166, R8 ;  /* 0x000000a6bc08723c */ /* 0x040fe20000001808 */
[----:B------:R-:W2:Y:S07]  /*12860*/  LDSM.16.M88.4 R164, [R218] ;  /* 0x00000000daa4783b */ /* 0x000eae0000000200 */
[C---:B------:R-:W-:Y:S08]  /*12870*/  HMMA.16816.F32 R12, R188.reuse, R176, R12 ;  /* 0x000000b0bc0c723c */ /* 0x040ff0000000180c */
[C---:B------:R-:W-:Y:S01]  /*12880*/  HMMA.16816.F32 R16, R188.reuse, R178, R16 ;  /* 0x000000b2bc10723c */ /* 0x040fe20000001810 */
[----:B------:R-:W3:Y:S07]  /*12890*/  LDSM.16.M88.4 R176, [R216] ;  /* 0x00000000d8b0783b */ /* 0x000eee0000000200 */
[C---:B------:R-:W-:Y:S08]  /*128a0*/  HMMA.16816.F32 R20, R188.reuse, R184, R20 ;  /* 0x000000b8bc14723c */ /* 0x040ff00000001814 */
[C---:B------:R-:W-:Y:S01]  /*128b0*/  HMMA.16816.F32 R24, R188.reuse, R186, R24 ;  /* 0x000000babc18723c */ /* 0x040fe20000001818 */
[----:B------:R-:W-:Y:S07]  /*128c0*/  LDSM.16.M88.4 R184, [R212] ;  /* 0x00000000d4b8783b */ /* 0x000fee0000000200 */
        /* <DEDUP_REMOVED lines=40> */
[C---:B------:R-:W-:Y:S01]  /*12b50*/  HMMA.16816.F32 R8, R196.reuse, R202, R8 ;  /* 0x000000cac408723c */ /* 0x040fe20000001808 */
[----:B------:R-:W-:Y:S07]  /*12b60*/  LDSM.16.M88.4 R200, [R220+0x6800] ;  /* 0x00680000dcc8783b */ /* 0x000fee0000000200 */
        /* <DEDUP_REMOVED lines=8> */
[----:B------:R-:W4:Y:S01]  /*12bf0*/  LDSM.16.M88.4 R160, [R220+0x7800] ;  /* 0x00780000dca0783b */ /* 0x000f220000000200 */
[----:B------:R-:W-:Y:S06]  /*12c00*/  DEPBAR.LE SB0, 0x0 ;  /* 0x000080000000791a */ /* 0x000fec0000000000 */
[C---:B-1----:R-:W-:Y:S01]  /*12c10*/  HMMA.16816.F32 R36, R196.reuse, R132, R36 ;  /* 0x00000084c424723c */ /* 0x042fe20000001824 */
[----:B------:R-:W-:Y:S07]  /*12c20*/  BAR.SYNC.DEFER_BLOCKING 0x0 ;  /* 0x0000000000007b1d */ /* 0x000fee0000010000 */
        /* <DEDUP_REMOVED lines=24> */
[----:B------:R-:W-:Y:S01]  /*12db0*/  ULEA UR10, UR14, UR16, 0x7 ;  /* 0x000000100e0a7291 */ /* 0x000fe2000f8e383f */
[----:B------:R-:W-:Y:S01]  /*12dc0*/  ISETP.NE.AND P2, PT, R235, 0x1, PT ;  /* 0x00000001eb00780c */ /* 0x000fe20003f45270 */
[----:B------:R-:W-:Y:S01]  /*12dd0*/  IMAD.MOV.U32 R237, RZ, RZ, RZ ;  /* 0x000000ffffed7224 */ /* 0x000fe200078e00ff */
[----:B------:R-:W-:Y:S03]  /*12de0*/  ISETP.GT.AND P1, PT, R236, 0x7f, PT ;  /* 0x0000007fec00780c */ /* 0x000fe60003f24270 */
        /* <DEDUP_REMOVED lines=20> */
[----:B------:R-:W-:Y:S02]  /*12f30*/  IADD3 R0, P0, R132, UR4, RZ ;  /* 0x0000000484007c10 */ /* 0x000fe4000ff1e0ff */
[----:B------:R-:W-:Y:S01]  /*12f40*/  SEL R132, RZ, 0x10, P5 ;  /* 0x00000010ff847807 */ /* 0x000fe20002800000 */
[----:B------:R-:W-:Y:S05]  /*12f50*/  IMAD R135, R237, c[0x0][0x1f4], R135 ;  /* 0x00007d00ed877a24 */ /* 0x000fea00078e0287 */
[----:B------:R-:W-:Y:S02]  /*12f60*/  IADD3.X R135, R133, UR9, R135, P0, !PT ;  /* 0x0000000985877c10 */ /* 0x000fe400087fe487 */
[----:B------:R-:W-:Y:S02]  /*12f70*/  LEA R134, P0, R0, c[0x0][0x1c8], 0x1 ;  /* 0x0000720000867a11 */ /* 0x000fe400078008ff */
[----:B------:R-:W-:Y:S02]  /*12f80*/  IADD3 R133, -R132, 0x10, RZ ;  /* 0x0000001084857810 */ /* 0x000fe40007ffe1ff */
[----:B------:R-:W-:Y:S01]  /*12f90*/  LEA.HI.X R135, R0, c[0x0][0x1cc], R135, 0x1, P0 ;  /* 0x0000730000877a11 */ /* 0x000fe200000f0c87 */
[----:B------:R-:W1:Y:S01]  /*12fa0*/  SHFL.IDX PT, R152, R134, RZ, 0x181f ;  /* 0x00181fff86987589 */ /* 0x000e6200000e0000 */
[----:B------:R-:W-:Y:S02]  /*12fb0*/  SHF.L.U64.HI R0, R244, 0x1, R245 ;  /* 0x00000001f4007819 */ /* 0x000fe400000102f5 */
[----:B------:R-:W-:Y:S01]  /*12fc0*/  LOP3.LUT R133, R133, 0xf, RZ, 0xc0, !PT ;  /* 0x0000000f85857812 */ /* 0x000fe200078ec0ff */
        /* <DEDUP_REMOVED lines=12> */
[----:B------:R-:W-:Y:S02]  /*13090*/  IADD3 R146, P3, R146, R249, RZ ;  /* 0x000000f992927210 */ /* 0x000fe40007f7e0ff */
[----:B------:R2:W-:Y:S01]  /*130a0*/  LDGSTS.E.BYPASS.LTC128B.128 [R240+0x8100], [R154.64], !P6 ;  /* 0x081000009af07fae */ /* 0x0005e2000f101d56 */
[C---:B----4-:R-:W-:Y:S03]  /*130b0*/  IMAD.X R151, R147.reuse, 0x1, R0, P4 ;  /* 0x0000000193977824 */ /* 0x050fe600020e0600 */
[----:B------:R2:W-:Y:S01]  /*130c0*/  LDGSTS.E.BYPASS.LTC128B.128 [R240+0xc100], [R152.64], !P5 ;  /* 0x0c10000098f07fae */ /* 0x0005e2000e901d56 */
[C---:B-----5:R-:W-:Y:S01]  /*130d0*/  IADD3 R148, P2, R144.reuse, R251, RZ ;  /* 0x000000fb90947210 */ /* 0x060fe20007f5e0ff */
[----:B------:R-:W-:Y:S01]  /*130e0*/  IMAD.X R147, R147, 0x1, R250, P3 ;  /* 0x0000000193937824 */ /* 0x000fe200018e06fa */
[----:B------:R-:W-:Y:S01]  /*130f0*/  IADD3 R144, P1, R144, R249, RZ ;  /* 0x000000f990907210 */ /* 0x000fe20007f3e0ff */
[----:B------:R2:W-:Y:S02]  /*13100*/  LDGSTS.E.BYPASS.LTC128B.128 [R240+0x9100], [R150.64], !P6 ;  /* 0x0910000096f07fae */ /* 0x0005e4000f101d56 */
[C---:B------:R-:W-:Y:S01]  /*13110*/  IMAD.X R149, R145.reuse, 0x1, R0, P2 ;  /* 0x0000000191957824 */ /* 0x040fe200010e0600 */
[----:B------:R-:W-:Y:S01]  /*13120*/  ISETP.NE.U32.AND P2, PT, R132, RZ, PT ;  /* 0x000000ff8400720c */ /* 0x000fe20003f45070 */
[----:B------:R2:W-:Y:S01]  /*13130*/  LDGSTS.E.BYPASS.LTC128B.128 [R240+0xd100], [R146.64], !P5 ;  /* 0x0d10000092f07fae */ /* 0x0005e2000e901d56 */
[----:B------:R-:W-:Y:S01]  /*13140*/  IADD3 R156, P0, R134, R251, RZ ;  /* 0x000000fb869c7210 */ /* 0x000fe20007f1e0ff */
[----:B------:R-:W-:Y:S02]  /*13150*/  IMAD.X R145, R145, 0x1, R250, P1 ;  /* 0x0000000191917824 */ /* 0x000fe400008e06fa */
[----:B------:R2:W-:Y:S02]  /*13160*/  LDGSTS.E.BYPASS.LTC128B.128 [R240+0xa100], [R148.64], !P6 ;  /* 0x0a10000094f07fae */ /* 0x0005e4000f101d56 */
[----:B-1----:R-:W-:Y:S01]  /*13170*/  IMAD.X R157, R135, 0x1, R0, P0 ;  /* 0x00000001879d7824 */ /* 0x002fe200000e0600 */
[----:B------:R-:W-:Y:S01]  /*13180*/  IADD3 R134, P1, P0, R133, R134, R249 ;  /* 0x0000008685867210 */ /* 0x000fe2000783e0f9 */
[----:B------:R2:W-:Y:S03]  /*13190*/  LDGSTS.E.BYPASS.LTC128B.128 [R240+0xe100], [R144.64], !P5 ;  /* 0x0e10000090f07fae */ /* 0x0005e6000e901d56 */
[----:B------:R-:W-:Y:S01]  /*131a0*/  IADD3.X R135, RZ, R135, R250, P1, P0 ;  /* 0x00000087ff877210 */ /* 0x000fe20000fe04fa */
[----:B------:R2:W-:Y:S04]  /*131b0*/  LDGSTS.E.BYPASS.LTC128B.128 [R240+0xb100], [R156.64], !P6 ;  /* 0x0b1000009cf07fae */ /* 0x0005e8000f101d56 */
[----:B------:R2:W-:Y:S04]  /*131c0*/  LDGSTS.E.BYPASS.LTC128B.128.ZFILL [R240+0xf100], [R134.64], P2 ;  /* 0x0f10000086f07fae */ /* 0x0005e80009141d56 */
.L_x_2847:
[----:B------:R-:W-:Y:S01]  /*131d0*/  PLOP3.LUT P0, PT, PT, PT, UP2, 0x80, 0x0 ;  /* 0x000000000000781c */ /* 0x000fe20003f0f028 */
[----:B------:R-:W-:Y:S01]  /*131e0*/  IMAD.MOV.U32 R132, RZ, RZ, R246 ;  /* 0x000000ffff847224 */ /* 0x000fe200078e00f6 */
[----:B------:R-:W-:Y:S01]  /*131f0*/  UIMAD UR10, UR14, UR6, 0x1 ;  /* 0x000000010e0a74a4 */ /* 0x000fe2000f8e0206 */
[----:B------:R-:W0:Y:S01]  /*13200*/  LDGDEPBAR ;  /* 0x00000000000079af */ /* 0x000e220000000000 */
[----:B------:R-:W-:Y:S02]  /*13210*/  UISETP.GT.AND UP0, UPT, UR14, UR7, UPT ;  /* 0x000000070e00728c */ /* 0x000fe4000bf04270 */
[----:B------:R-:W-:Y:S07]  /*13220*/  UIADD3 UR14, UR14, -0x1, URZ ;  /* 0xffffffff0e0e7890 */ /* 0x000fee000fffe03f */
[----:B------:R-:W-:Y:S05]  /*13230*/  @P0 IMAD.MOV.U32 R132, RZ, RZ, R248 ;  /* 0x000000ffff840224 */ /* 0x000fea00078e00f8 */
[----:B------:R-:W1:Y:S08]  /*13240*/  SHFL.IDX PT, R0, R132, 0x1, 0x1c1f ;  /* 0x003c1f0084007f89 */ /* 0x000e7000000e0000 */
[----:B------:R3:W4:Y:S02]  /*13250*/  SHFL.IDX PT, R133, R132, RZ, 0x1c1f ;  /* 0x001c1fff84857589 */ /* 0x00072400000e0000 */
[----:B---3--:R-:W-:Y:S05]  /*13260*/  IMAD.U32 R132, RZ, RZ, UR11 ;  /* 0x0000000bff847e24 */ /* 0x008fea000f8e00ff */
[----:B------:R-:W-:Y:S04]  /*13270*/  IADD3 R132, R132, UR10, -R247 ;  /* 0x0000000a84847c10 */ /* 0x000fe8000fffe8f7 */
[----:B------:R-:W-:Y:S05]  /*13280*/  IADD3 R132, R132, -UR20, RZ ;  /* 0x8000001484847c10 */ /* 0x000fea000fffe0ff */
[C---:B-1----:R-:W-:Y:S01]  /*13290*/  IMAD.IADD R0, R132.reuse, 0x1, R0 ;  /* 0x0000000184007824 */ /* 0x042fe200078e0200 */
[----:B----4-:R-:W-:Y:S04]  /*132a0*/  IADD3 R132, R132, R133, RZ ;  /* 0x0000008584847210 */ /* 0x010fe80007ffe0ff */
[----:B------:R-:W-:Y:S02]  /*132b0*/  ISETP.GT.AND P1, PT, R0, RZ, PT ;  /* 0x000000ff0000720c */ /* 0x000fe40003f24270 */
[----:B------:R-:W-:Y:S02]  /*132c0*/  ISETP.GT.AND P2, PT, R132, 0x1, PT ;  /* 0x000000018400780c */ /* 0x000fe40003f44270 */
[----:B--2---:R-:W-:Y:S02]  /*132d0*/  FSEL R134, R6, -INF , P1 ;  /* 0xff80000006867808 */ /* 0x004fe40000800000 */
[C---:B------:R-:W-:Y:S02]  /*132e0*/  ISETP.GT.AND P1, PT, R0.reuse, 0x8, PT ;  /* 0x000000080000780c */ /* 0x040fe40003f24270 */
[----:B------:R-:W-:Y:S02]  /*132f0*/  ISETP.GT.AND P0, PT, R0, 0x1, PT ;  /* 0x000000010000780c */ /* 0x000fe40003f04270 */
[----:B------:R-:W-:Y:S02]  /*13300*/  FSEL R5, R5, -INF , P2 ;  /* 0xff80000005057808 */ /* 0x000fe40001000000 */
[----:B------:R-:W-:Y:S02]  /*13310*/  FSEL R10, R10, -INF , P1 ;  /* 0xff8000000a0a7808 */ /* 0x000fe40000800000 */
[----:B------:R-:W-:Y:S02]  /*13320*/  ISETP.GT.AND P2, PT, R132, 0x9, PT ;  /* 0x000000098400780c */ /* 0x000fe40003f44270 */
[C---:B------:R-:W-:Y:S02]  /*13330*/  ISETP.GT.AND P1, PT, R0.reuse, 0x10, PT ;  /* 0x000000100000780c */ /* 0x040fe40003f24270 */
[----:B------:R-:W-:Y:S02]  /*13340*/  FSEL R7, R7, -INF , P0 ;  /* 0xff80000007077808 */ /* 0x000fe40000000000 */
[----:B------:R-:W-:Y:S02]  /*13350*/  ISETP.GT.AND P0, PT, R0, 0x9, PT ;  /* 0x000000090000780c */ /* 0x000fe40003f04270 */
[----:B------:R-:W-:Y:S02]  /*13360*/  ISETP.GT.AND P3, PT, R132, RZ, PT ;  /* 0x000000ff8400720c */ /* 0x000fe40003f64270 */
[----:B------:R-:W-:Y:S02]  /*13370*/  FSEL R161, R14, -INF , P1 ;  /* 0xff8000000ea17808 */ /* 0x000fe40000800000 */
[----:B------:R-:W-:Y:S02]  /*13380*/  FSEL R11, R11, -INF , P0 ;  /* 0xff8000000b0b7808 */ /* 0x000fe40000000000 */
[----:B------:R-:W-:Y:S02]  /*13390*/  FSEL R9, R9, -INF , P2 ;  /* 0xff80000009097808 */ /* 0x000fe40001000000 */
[----:B------:R-:W-:Y:S02]  /*133a0*/  ISETP.GT.AND P0, PT, R0, 0x11, PT ;  /* 0x000000110000780c */ /* 0x000fe40003f04270 */
[----:B------:R-:W-:Y:S02]  /*133b0*/  ISETP.GT.AND P2, PT, R132, 0x11, PT ;  /* 0x000000118400780c */ /* 0x000fe40003f44270 */
[----:B------:R-:W-:Y:S02]  /*133c0*/  ISETP.GT.AND P1, PT, R0, 0x18, PT ;  /* 0x000000180000780c */ /* 0x000fe40003f24270 */
[----:B------:R-:W-:Y:S02]  /*133d0*/  FSEL R6, R4, -INF , P3 ;  /* 0xff80000004067808 */ /* 0x000fe40001800000 */
[----:B------:R-:W-:Y:S02]  /*133e0*/  FMNMX.FTZ R4, R134, R2, !PT ;  /* 0x0000000286047209 */ /* 0x000fe40007810000 */
[----:B------:R-:W-:Y:S02]  /*133f0*/  FSEL R163, R15, -INF , P0 ;  /* 0xff8000000fa37808 */ /* 0x000fe40000000000 */
[----:B------:R-:W-:Y:S02]  /*13400*/  FSEL R158, R13, -INF , P2 ;  /* 0xff8000000d9e7808 */ /* 0x000fe40001000000 */
[----:B------:R-:W-:Y:S02]  /*13410*/  FSEL R147, R18, -INF , P1 ;  /* 0xff80000012937808 */ /* 0x000fe40000800000 */
[----:B------:R-:W-:Y:S02]  /*13420*/  ISETP.GT.AND P2, PT, R132, 0x19, PT ;  /* 0x000000198400780c */ /* 0x000fe40003f44270 */
[C---:B------:R-:W-:Y:S02]  /*13430*/  ISETP.GT.AND P1, PT, R0.reuse, 0x20, PT ;  /* 0x000000200000780c */ /* 0x040fe40003f24270 */
[----:B------:R-:W-:Y:S02]  /*13440*/  ISETP.GT.AND P0, PT, R0, 0x19, PT ;  /* 0x000000190000780c */ /* 0x000fe40003f04270 */
[----:B------:R-:W-:Y:S02]  /*13450*/  FMNMX.FTZ R4, R7, R4, !PT ;  /* 0x0000000407047209 */ /* 0x000fe40007810000 */
[----:B------:R-:W-:Y:S02]  /*13460*/  ISETP.GT.AND P3, PT, R132, 0x8, PT ;  /* 0x000000088400780c */ /* 0x000fe40003f64270 */
[----:B------:R-:W-:Y:S02]  /*13470*/  FSEL R145, R19, -INF , P0 ;  /* 0xff80000013917808 */ /* 0x000fe40000000000 */
[----:B------:R-:W-:Y:S02]  /*13480*/  FSEL R146, R17, -INF , P2 ;  /* 0xff80000011927808 */ /* 0x000fe40001000000 */
[----:B------:R-:W-:Y:S02]  /*13490*/  FSEL R17, R22, -INF , P1 ;  /* 0xff80000016117808 */ /* 0x000fe40000800000 */
[C---:B------:R-:W-:Y:S02]  /*134a0*/  ISETP.GT.AND P0, PT, R0.reuse, 0x21, PT ;  /* 0x000000210000780c */ /* 0x040fe40003f04270 */
[----:B------:R-:W-:Y:S02]  /*134b0*/  ISETP.GT.AND P1, PT, R0, 0x28, PT ;  /* 0x000000280000780c */ /* 0x000fe40003f24270 */
[----:B------:R-:W-:Y:S02]  /*134c0*/  FMNMX.FTZ R4, R10, R4, !PT ;  /* 0x000000040a047209 */ /* 0x000fe40007810000 */
        /* <DEDUP_REMOVED lines=8> */
[----:B------:R-:W-:Y:S02]  /*13550*/  ISETP.GT.AND P1, PT, R0, 0x31, PT ;  /* 0x000000310000780c */ /* 0x000fe40003f24270 */
[----:B------:R-:W-:Y:S02]  /*13560*/  FSEL R154, R12, -INF , P3 ;  /* 0xff8000000c9a7808 */ /* 0x000fe40001800000 */
[----:B------:R-:W-:Y:S01]  /*13570*/  FSEL R12, R27, -INF , P0 ;  /* 0xff8000001b0c7808 */ /* 0x000fe20000000000 */
[----:B------:R-:W-:Y:S01]  /*13580*/  IMAD.MOV.U32 R27, RZ, RZ, R147 ;  /* 0x000000ffff1b7224 */ /* 0x000fe200078e0093 */
[----:B------:R-:W-:Y:S02]  /*13590*/  FMNMX.FTZ R4, R161, R4, !PT ;  /* 0x00000004a1047209 */ /* 0x000fe40007810000 */
[----:B------:R-:W-:Y:S01]  /*135a0*/  FSEL R14, R31, -INF , P1 ;  /* 0xff8000001f0e7808 */ /* 0x000fe20000800000 */
[----:B------:R-:W-:Y:S01]  /*135b0*/  IMAD.MOV.U32 R31, RZ, RZ, R12 ;  /* 0x000000ffff1f7224 */ /* 0x000fe200078e000c */
[----:B------:R-:W-:Y:S02]  /*135c0*/  ISETP.GT.AND P1, PT, R0, 0x39, PT ;  /* 0x000000390000780c */ /* 0x000fe40003f24270 */
[----:B------:R-:W-:Y:S02]  /*135d0*/  FMNMX.FTZ R12, R163, R4, !PT ;  /* 0x00000004a30c7209 */ /* 0x000fe40007810000 */
[----:B------:R-:W-:Y:S01]  /*135e0*/  FSEL R23, R35, -INF , P1 ;  /* 0xff80000023177808 */ /* 0x000fe20000800000 */
[----:B------:R-:W-:Y:S01]  /*135f0*/  IMAD.MOV.U32 R35, RZ, RZ, R145 ;  /* 0x000000ffff237224 */ /* 0x000fe200078e0091 */
[----:B------:R-:W-:Y:S02]  /*13600*/  FMNMX.FTZ R12, R27, R12, !PT ;  /* 0x0000000c1b0c7209 */ /* 0x000fe40007810000 */
[----:B------:R-:W-:Y:S02]  /*13610*/  FMNMX.FTZ R4, R6, R3, !PT ;  /* 0x0000000306047209 */ /* 0x000fe40007810000 */
[C---:B------:R-:W-:Y:S02]  /*13620*/  ISETP.GT.AND P2, PT, R132.reuse, 0x21, PT ;  /* 0x000000218400780c */ /* 0x040fe40003f44270 */
[----:B------:R-:W-:Y:S02]  /*13630*/  ISETP.GT.AND P3, PT, R132, 0x18, PT ;  /* 0x000000188400780c */ /* 0x000fe40003f64270 */
[----:B------:R-:W-:Y:S02]  /*13640*/  ISETP.GT.AND P0, PT, R0, 0x30, PT ;  /* 0x000000300000780c */ /* 0x000fe40003f04270 */
[----:B------:R-:W-:Y:S02]  /*13650*/  FMNMX.FTZ R4, R5, R4, !PT ;  /* 0x0000000405047209 */ /* 0x000fe40007810000 */
[----:B------:R-:W-:Y:S02]  /*13660*/  FMNMX.FTZ R12, R35, R12, !PT ;  /* 0x0000000c230c7209 */ /* 0x000fe40007810000 */
[----:B------:R-:W-:Y:S02]  /*13670*/  FSEL R21, R21, -INF , P2 ;  /* 0xff80000015157808 */ /* 0x000fe40001000000 */
[----:B------:R-:W-:Y:S02]  /*13680*/  FSEL R30, R30, -INF , P0 ;  /* 0xff8000001e1e7808 */ /* 0x000fe40000000000 */
[----:B------:R-:W-:Y:S02]  /*13690*/  ISETP.GT.AND P0, PT, R132, 0x31, PT ;  /* 0x000000318400780c */ /* 0x000fe40003f04270 */
[----:B------:R-:W-:Y:S02]  /*136a0*/  FSEL R16, R16, -INF , P3 ;  /* 0xff80000010107808 */ /* 0x000fe40001800000 */
[C---:B------:R-:W-:Y:S02]  /*136b0*/  ISETP.GT.AND P3, PT, R132.reuse, 0x20, PT ;  /* 0x000000208400780c */ /* 0x040fe40003f64270 */
[----:B------:R-:W-:Y:S01]  /*136c0*/  ISETP.GT.AND P2, PT, R132, 0x28, PT ;  /* 0x000000288400780c */ /* 0x000fe20003f44270 */
[----:B------:R-:W-:Y:S01]  /*136d0*/  IMAD.MOV.U32 R26, RZ, RZ, R16 ;  /* 0x000000ffff1a7224 */ /* 0x000fe200078e0010 */
[----:B------:R-:W-:Y:S02]  /*136e0*/  FMNMX.FTZ R4, R8, R4, !PT ;  /* 0x0000000408047209 */ /* 0x000fe40007810000 */
[----:B------:R-:W-:Y:S02]  /*136f0*/  FMNMX.FTZ R12, R17, R12, !PT ;  /* 0x0000000c110c7209 */ /* 0x000fe40007810000 */
[----:B------:R-:W-:Y:S02]  /*13700*/  FSEL R144, R20, -INF , P3 ;  /* 0xff80000014907808 */ /* 0x000fe40001800000 */
[----:B------:R-:W-:Y:S02]  /*13710*/  FSEL R20, R29, -INF , P0 ;  /* 0xff8000001d147808 */ /* 0x000fe40000000000 */
[----:B------:R-:W-:Y:S01]  /*13720*/  FSEL R19, R24, -INF , P2 ;  /* 0xff80000018137808 */ /* 0x000fe20001000000 */
[----:B------:R-:W-:Y:S01]  /*13730*/  IMAD.MOV.U32 R24, RZ, RZ, R146 ;  /* 0x000000ffff187224 */ /* 0x000fe200078e0092 */
[----:B------:R-:W-:Y:S02]  /*13740*/  ISETP.GT.AND P2, PT, R132, 0x30, PT ;  /* 0x000000308400780c */ /* 0x000fe40003f44270 */
        /* <DEDUP_REMOVED lines=8> */
[----:B------:R-:W-:Y:S02]  /*137d0*/  FMNMX.FTZ R4, R154, R4, !PT ;  /* 0x000000049a047209 */ /* 0x000fe40007810000 */
[----:B------:R-:W-:Y:S02]  /*137e0*/  FSEL R15, R32, -INF , P2 ;  /* 0xff800000200f7808 */ /* 0x000fe40001000000 */
[----:B------:R-:W-:Y:S02]  /*137f0*/  MOV R32, R16 ;  /* 0x0000001000207202 */ /* 0x000fe40000000f00 */
[----:B------:R-:W-:Y:S01]  /*13800*/  FSEL R16, R33, -INF , P0 ;  /* 0xff80000021107808 */ /* 0x000fe20000000000 */
[----:B------:R-:W-:Y:S01]  /*13810*/  IMAD.MOV.U32 R33, RZ, RZ, R30 ;  /* 0x000000ffff217224 */ /* 0x000fe200078e001e */
[----:B------:R-:W-:Y:S01]  /*13820*/  FMNMX.FTZ R12, R31, R12, !PT ;  /* 0x0000000c1f0c7209 */ /* 0x000fe20007810000 */
[----:B------:R-:W-:Y:S01]  /*13830*/  IMAD.MOV.U32 R30, RZ, RZ, R13 ;  /* 0x000000ffff1e7224 */ /* 0x000fe200078e000d */
[----:B------:R-:W-:Y:S02]  /*13840*/  FMNMX.FTZ R4, R158, R4, !PT ;  /* 0x000000049e047209 */ /* 0x000fe40007810000 */
[----:B------:R-:W-:Y:S02]  /*13850*/  ISETP.GT.AND P0, PT, R0, 0x40, PT ;  /* 0x000000400000780c */ /* 0x000fe40003f04270 */
[----:B------:R-:W-:Y:S02]  /*13860*/  FMNMX.FTZ R12, R33, R12, !PT ;  /* 0x0000000c210c7209 */ /* 0x000fe40007810000 */
[----:B------:R-:W-:Y:S02]  /*13870*/  FMNMX.FTZ R4, R26, R4, !PT ;  /* 0x000000041a047209 */ /* 0x000fe40007810000 */
[----:B------:R-:W-:Y:S01]  /*13880*/  FSEL R252, R38, -INF , P0 ;  /* 0xff80000026fc7808 */ /* 0x000fe20000000000 */
[----:B------:R-:W-:Y:S01]  /*13890*/  IMAD.MOV.U32 R38, RZ, RZ, R144 ;  /* 0x000000ffff267224 */ /* 0x000fe200078e0090 */
        /* <DEDUP_REMOVED lines=9> */
[C---:B------:R-:W-:Y:S02]  /*13930*/  ISETP.GT.AND P0, PT, R132.reuse, 0x41, PT ;  /* 0x000000418400780c */ /* 0x040fe40003f04270 */
[----:B------:R-:W-:Y:S02]  /*13940*/  FMNMX.FTZ R4, R19, R4, !PT ;  /* 0x0000000413047209 */ /* 0x000fe40007810000 */
[----:B------:R-:W-:Y:S02]  /*13950*/  FSEL R34, R37, -INF , P0 ;  /* 0xff80000025227808 */ /* 0x000fe40000000000 */
[----:B------:R-:W-:Y:S02]  /*13960*/  ISETP.GT.AND P2, PT, R132, 0x40, PT ;  /* 0x000000408400780c */ /* 0x000fe40003f44270 */
[----:B------:R-:W-:Y:S02]  /*13970*/  ISETP.GT.AND P0, PT, R0, 0x48, PT ;  /* 0x000000480000780c */ /* 0x000fe40003f04270 */
[----:B------:R-:W-:Y:S02]  /*13980*/  FMNMX.FTZ R12, R252, R12, !PT ;  /* 0x0000000cfc0c7209 */ /* 0x000fe40007810000 */
[----:B------:R-:W-:Y:S02]  /*13990*/  FMNMX.FTZ R4, R30, R4, !PT ;  /* 0x000000041e047209 */ /* 0x000fe40007810000 */
[----:B------:R-:W-:Y:S02]  /*139a0*/  FSEL R25, R36, -INF , P2 ;  /* 0xff80000024197808 */ /* 0x000fe40001000000 */
[----:B------:R-:W-:Y:S02]  /*139b0*/  MOV R36, R22 ;  /* 0x0000001600247202 */ /* 0x000fe40000000f00 */
[----:B------:R-:W-:Y:S02]  /*139c0*/  FSEL R208, R42, -INF , P0 ;  /* 0xff8000002ad07808 */ /* 0x000fe40000000000 */
[----:B------:R-:W-:Y:S02]  /*139d0*/  ISETP.GT.AND P1, PT, R0, 0x49, PT ;  /* 0x000000490000780c */ /* 0x000fe40003f24270 */
[----:B------:R-:W-:Y:S02]  /*139e0*/  ISETP.GT.AND P0, PT, R132, 0x49, PT ;  /* 0x000000498400780c */ /* 0x000fe40003f04270 */
[----:B------:R-:W-:Y:S02]  /*139f0*/  FMNMX.FTZ R12, R211, R12, !PT ;  /* 0x0000000cd30c7209 */ /* 0x000fe40007810000 */
[----:B------:R-:W-:Y:S02]  /*13a00*/  FMNMX.FTZ R4, R36, R4, !PT ;  /* 0x0000000424047209 */ /* 0x000fe40007810000 */
[----:B------:R-:W-:Y:S02]  /*13a10*/  FSEL R203, R43, -INF , P1 ;  /* 0xff8000002bcb7808 */ /* 0x000fe40000800000 */
[----:B------:R-:W-:Y:S02]  /*13a20*/  FSEL R209, R41, -INF , P0 ;  /* 0xff80000029d17808 */ /* 0x000fe40000000000 */
[----:B------:R-:W-:Y:S02]  /*13a30*/  ISETP.GT.AND P0, PT, R0, 0x50, PT ;  /* 0x000000500000780c */ /* 0x000fe40003f04270 */
[----:B------:R-:W-:Y:S02]  /*13a40*/  FMNMX.FTZ R12, R208, R12, !PT ;  /* 0x0000000cd00c7209 */ /* 0x000fe40007810000 */
[----:B------:R-:W-:Y:S02]  /*13a50*/  FSEL R200, R46, -INF , P0 ;  /* 0xff8000002ec87808 */ /* 0x000fe40000000000 */
[----:B------:R-:W-:Y:S02]  /*13a60*/  FMNMX.FTZ R4, R20, R4, !PT ;  /* 0x0000000414047209 */ /* 0x000fe40007810000 */
[----:B------:R-:W-:Y:S02]  /*13a70*/  ISETP.GT.AND P1, PT, R0, 0x51, PT ;  /* 0x000000510000780c */ /* 0x000fe40003f24270 */
[----:B------:R-:W-:Y:S02]  /*13a80*/  ISETP.GT.AND P0, PT, R132, 0x51, PT ;  /* 0x000000518400780c */ /* 0x000fe40003f04270 */
[----:B------:R-:W-:Y:S02]  /*13a90*/  FMNMX.FTZ R12, R203, R12, !PT ;  /* 0x0000000ccb0c7209 */ /* 0x000fe40007810000 */
[----:B------:R-:W-:Y:S02]  /*13aa0*/  FSEL R186, R47, -INF , P1 ;  /* 0xff8000002fba7808 */ /* 0x000fe40000800000 */
[----:B------:R-:W-:Y:S02]  /*13ab0*/  FSEL R201, R45, -INF , P0 ;  /* 0xff8000002dc97808 */ /* 0x000fe40000000000 */
[----:B------:R-:W-:Y:S02]  /*13ac0*/  FMNMX.FTZ R4, R15, R4, !PT ;  /* 0x000000040f047209 */ /* 0x000fe40007810000 */
[----:B------:R-:W-:Y:S02]  /*13ad0*/  FMNMX.FTZ R13, R200, R12, !PT ;  /* 0x0000000cc80d7209 */ /* 0x000fe40007810000 */
[C---:B------:R-:W-:Y:S02]  /*13ae0*/  ISETP.GT.AND P0, PT, R0.reuse, 0x58, PT ;  /* 0x000000580000780c */ /* 0x040fe40003f04270 */
[----:B------:R-:W-:Y:S02]  /*13af0*/  ISETP.GT.AND P1, PT, R0, 0x59, PT ;  /* 0x000000590000780c */ /* 0x000fe40003f24270 */
[----:B------:R-:W-:Y:S01]  /*13b00*/  FSEL R184, R50, -INF , P0 ;  /* 0xff80000032b87808 */ /* 0x000fe20000000000 */
[----:B------:R-:W-:Y:S01]  /*13b10*/  IMAD.MOV.U32 R50, RZ, RZ, R27 ;  /* 0x000000ffff327224 */ /* 0x000fe200078e001b */
[----:B------:R-:W-:Y:S02]  /*13b20*/  FMNMX.FTZ R12, R16, R4, !PT ;  /* 0x00000004100c7209 */ /* 0x000fe40007810000 */
[----:B------:R-:W-:Y:S02]  /*13b30*/  FMNMX.FTZ R4, R186, R13, !PT ;  /* 0x0000000dba047209 */ /* 0x000fe40007810000 */
[C---:B------:R-:W-:Y:S02]  /*13b40*/  ISETP.GT.AND P2, PT, R132.reuse, 0x48, PT ;  /* 0x000000488400780c */ /* 0x040fe40003f44270 */
[----:B------:R-:W-:Y:S02]  /*13b50*/  ISETP.GT.AND P0, PT, R132, 0x59, PT ;  /* 0x000000598400780c */ /* 0x000fe40003f04270 */
[----:B------:R-:W-:Y:S01]  /*13b60*/  FSEL R179, R51, -INF , P1 ;  /* 0xff80000033b37808 */ /* 0x000fe20000800000 */
[----:B------:R-:W-:Y:S01]  /*13b70*/  IMAD.MOV.U32 R51, RZ, RZ, R26 ;  /* 0x000000ffff337224 */ /* 0x000fe200078e001a */
[----:B------:R-:W-:Y:S02]  /*13b80*/  ISETP.GT.AND P1, PT, R0, 0x60, PT ;  /* 0x000000600000780c */ /* 0x000fe40003f24270 */
[----:B------:R-:W-:Y:S02]  /*13b90*/  FMNMX.FTZ R12, R25, R12, !PT ;  /* 0x0000000c190c7209 */ /* 0x000fe40007810000 */
[----:B------:R-:W-:Y:S02]  /*13ba0*/  FMNMX.FTZ R4, R184, R4, !PT ;  /* 0x00000004b8047209 */ /* 0x000fe40007810000 */
[----:B------:R-:W-:Y:S02]  /*13bb0*/  FSEL R176, R54, -INF , P1 ;  /* 0xff80000036b07808 */ /* 0x000fe40000800000 */
[----:B------:R-:W-:Y:S02]  /*13bc0*/  FSEL R210, R40, -INF , P2 ;  /* 0xff80000028d27808 */ /* 0x000fe40001000000 */
[----:B------:R-:W-:Y:S02]  /*13bd0*/  ISETP.GT.AND P2, PT, R132, 0x50, PT ;  /* 0x000000508400780c */ /* 0x000fe40003f44270 */
[----:B------:R-:W-:Y:S02]  /*13be0*/  FSEL R185, R49, -INF , P0 ;  /* 0xff80000031b97808 */ /* 0x000fe40000000000 */
[----:B------:R-:W-:Y:S02]  /*13bf0*/  ISETP.GT.AND P0, PT, R0, 0x61, PT ;  /* 0x000000610000780c */ /* 0x000fe40003f04270 */
[----:B------:R-:W-:Y:S02]  /*13c00*/  FMNMX.FTZ R12, R34, R12, !PT ;  /* 0x0000000c220c7209 */ /* 0x000fe40007810000 */
[----:B------:R-:W-:Y:S02]  /*13c10*/  FMNMX.FTZ R4, R179, R4, !PT ;  /* 0x00000004b3047209 */ /* 0x000fe40007810000 */
[----:B------:R-:W-:Y:S02]  /*13c20*/  FSEL R202, R44, -INF , P2 ;  /* 0xff8000002cca7808 */ /* 0x000fe40001000000 */
[----:B------:R-:W-:Y:S01]  /*13c30*/  FSEL R170, R55, -INF , P0 ;  /* 0xff80000037aa7808 */ /* 0x000fe20000000000 */
[----:B------:R-:W-:Y:S01]  /*13c40*/  LDSM.16.MT88.4 R44, [R232+0x4100] ;  /* 0x00410000e82c783b */ /* 0x000fe20000004200 */
[----:B------:R-:W-:Y:S02]  /*13c50*/  ISETP.GT.AND P2, PT, R132, 0x58, PT ;  /* 0x000000588400780c */ /* 0x000fe40003f44270 */
[----:B------:R-:W-:Y:S02]  /*13c60*/  ISETP.GT.AND P3, PT, R0, 0x68, PT ;  /* 0x000000680000780c */ /* 0x000fe40003f64270 */
[----:B------:R-:W-:Y:S02]  /*13c70*/  FMNMX.FTZ R12, R210, R12, !PT ;  /* 0x0000000cd20c7209 */ /* 0x000fe40007810000 */
[----:B------:R-:W-:Y:S02]  /*13c80*/  FMNMX.FTZ R4, R176, R4, !PT ;  /* 0x00000004b0047209 */ /* 0x000fe40007810000 */
[----:B------:R-:W-:Y:S02]  /*13c90*/  FSEL R187, R48, -INF , P2 ;  /* 0xff80000030bb7808 */ /* 0x000fe40001000000 */
[----:B------:R-:W-:Y:S02]  /*13ca0*/  ISETP.GT.AND P2, PT, R0, 0x69, PT ;  /* 0x000000690000780c */ /* 0x000fe40003f44270 */
[----:B------:R-:W-:Y:S01]  /*13cb0*/  FSEL R168, R58, -INF , P3 ;  /* 0xff8000003aa87808 */ /* 0x000fe20001800000 */
[----:B------:R-:W-:Y:S01]  /*13cc0*/  IMAD.MOV.U32 R58, RZ, RZ, R50 ;  /* 0x000000ffff3a7224 */ /* 0x000fe200078e0032 */
[----:B------:R-:W-:Y:S02]  /*13cd0*/  FMNMX.FTZ R12, R209, R12, !PT ;  /* 0x0000000cd10c7209 */ /* 0x000fe40007810000 */
[----:B------:R-:W-:Y:S02]  /*13ce0*/  FMNMX.FTZ R4, R170, R4, !PT ;  /* 0x00000004aa047209 */ /* 0x000fe40007810000 */
[----:B------:R-:W-:Y:S02]  /*13cf0*/  ISETP.GT.AND P1, PT, R0, 0x70, PT ;  /* 0x000000700000780c */ /* 0x000fe40003f24270 */
[----:B------:R-:W-:Y:S01]  /*13d00*/  FSEL R167, R59, -INF , P2 ;  /* 0xff8000003ba77808 */ /* 0x000fe20001000000 */
[----:B------:R-:W-:Y:S01]  /*13d10*/  IMAD.MOV.U32 R59, RZ, RZ, R20 ;  /* 0x000000ffff3b7224 */ /* 0x000fe200078e0014 */
[----:B------:R-:W-:Y:S02]  /*13d20*/  FMNMX.FTZ R12, R202, R12, !PT ;  /* 0x0000000cca0c7209 */ /* 0x000fe40007810000 */
[----:B------:R-:W-:Y:S02]  /*13d30*/  FMNMX.FTZ R4, R168, R4, !PT ;  /* 0x00000004a8047209 */ /* 0x000fe40007810000 */
[----:B------:R-:W-:Y:S02]  /*13d40*/  FSEL R164, R62, -INF , P1 ;  /* 0xff8000003ea47808 */ /* 0x000fe40000800000 */
[----:B------:R-:W-:Y:S02]  /*13d50*/  ISETP.GT.AND P0, PT, R0, 0x71, PT ;  /* 0x000000710000780c */ /* 0x000fe40003f04270 */
[----:B------:R-:W-:Y:S02]  /*13d60*/  FMNMX.FTZ R12, R201, R12, !PT ;  /* 0x0000000cc90c7209 */ /* 0x000fe40007810000 */
[----:B------:R-:W-:Y:S02]  /*13d70*/  FMNMX.FTZ R4, R167, R4, !PT ;  /* 0x00000004a7047209 */ /* 0x000fe40007810000 */
[----:B------:R-:W-:Y:S02]  /*13d80*/  FSEL R160, R63, -INF , P0 ;  /* 0xff8000003fa07808 */ /* 0x000fe40000000000 */
[----:B------:R-:W-:Y:S02]  /*13d90*/  ISETP.GT.AND P3, PT, R132, 0x60, PT ;  /* 0x000000608400780c */ /* 0x000fe40003f64270 */
[C---:B------:R-:W-:Y:S02]  /*13da0*/  ISETP.GT.AND P1, PT, R0.reuse, 0x78, PT ;  /* 0x000000780000780c */ /* 0x040fe40003f24270 */
[----:B------:R-:W-:Y:S02]  /*13db0*/  ISETP.GT.AND P0, PT, R0, 0x79, PT ;  /* 0x000000790000780c */ /* 0x000fe40003f04270 */
[----:B------:R-:W-:Y:S02]  /*13dc0*/  FMNMX.FTZ R0, R187, R12, !PT ;  /* 0x0000000cbb007209 */ /* 0x000fe40007810000 */
[----:B------:R-:W-:Y:S02]  /*13dd0*/  FMNMX.FTZ R4, R164, R4, !PT ;  /* 0x00000004a4047209 */ /* 0x000fe40007810000 */
[----:B------:R-:W-:Y:S02]  /*13de0*/  FSEL R178, R52, -INF , P3 ;  /* 0xff80000034b27808 */ /* 0x000fe40001800000 */
        /* <DEDUP_REMOVED lines=10> */
[C---:B------:R-:W-:Y:S01]  /*13e90*/  ISETP.GT.AND P1, PT, R132.reuse, 0x68, PT ;  /* 0x000000688400780c */ /* 0x040fe20003f24270 */
[----:B------:R-:W-:Y:S01]  /*13ea0*/  LDSM.16.MT88.4 R52, [R230+0x4100] ;  /* 0x00410000e634783b */ /* 0x000fe20000004200 */
[----:B------:R-:W-:Y:S02]  /*13eb0*/  FMNMX.FTZ R4, R133, R0, !PT ;  /* 0x0000000085047209 */ /* 0x000fe40007810000 */
[----:B------:R-:W-:Y:S02]  /*13ec0*/  ISETP.GT.AND P0, PT, R132, 0x69, PT ;  /* 0x000000698400780c */ /* 0x000fe40003f04270 */
[----:B------:R-:W-:Y:S01]  /*13ed0*/  FSEL R171, R56, -INF , P1 ;  /* 0xff80000038ab7808 */ /* 0x000fe20000800000 */
[----:B------:R-:W-:Y:S01]  /*13ee0*/  IMAD.MOV.U32 R56, RZ, RZ, R135 ;  /* 0x000000ffff387224 */ /* 0x000fe200078e0087 */
        /* <DEDUP_REMOVED lines=22> */
[----:B------:R-:W1:Y:S08]  /*14050*/  SHFL.BFLY PT, R0, R4, 0x1, 0x1f ;  /* 0x0c201f0004007f89 */ /* 0x000e7000000e0000 */
        /* <DEDUP_REMOVED lines=23> */
[----:B------:R-:W1:Y:S01]  /*141d0*/  LDSM.16.MT88.4 R12, [R232+0x100] ;  /* 0x00010000e80c783b */ /* 0x000e620000004200 */
[--C-:B------:R-:W-:Y:S01]  /*141e0*/  FFMA.FTZ R176, R176, c[0x0][0x2d0], -R155.reuse ;  /* 0x0000b400b0b07a23 */ /* 0x100fe2000001089b */
[C---:B------:R-:W-:Y:S01]  /*141f0*/  FSETP.NEU.FTZ.AND P0, PT, R0.reuse, -INF , PT ;  /* 0xff8000000000780b */ /* 0x040fe20003f1d000 */
[----:B------:R-:W-:Y:S01]  /*14200*/  FMUL.FTZ R159, R0, c[0x0][0x2d0] ;  /* 0x0000b400009f7a20 */ /* 0x000fe20000410000 */
[----:B------:R-:W2:Y:S01]  /*14210*/  MUFU.EX2 R148, R148 ;  /* 0x0000009400947308 */ /* 0x000ea20000000800 */
        /* <DEDUP_REMOVED lines=11> */
[----:B------:R-:W-:Y:S02]  /*142d0*/  FADD.FTZ R2, -R4, R2 ;  /* 0x0000000204027221 */ /* 0x000fe40000010100 */
[--C-:B------:R-:W-:Y:S02]  /*142e0*/  FFMA.FTZ R150, R8, c[0x0][0x2d0], -R159.reuse ;  /* 0x0000b40008967a23 */ /* 0x100fe4000001089f */
[--C-:B------:R-:W-:Y:S02]  /*142f0*/  FFMA.FTZ R149, R9, c[0x0][0x2d0], -R159.reuse ;  /* 0x0000b40009957a23 */ /* 0x100fe4000001089f */
[----:B------:R-:W-:Y:S01]  /*14300*/  FMUL.FTZ R3, R3, c[0x0][0x2d0] ;  /* 0x0000b40003037a20 */ /* 0x000fe20000410000 */
[----:B------:R-:W-:Y:S01]  /*14310*/  MUFU.EX2 R152, R152 ;  /* 0x0000009800987308 */ /* 0x000fe20000000800 */
[----:B------:R-:W-:Y:S02]  /*14320*/  FMUL.FTZ R2, R2, c[0x0][0x2d0] ;  /* 0x0000b40002027a20 */ /* 0x000fe40000410000 */
[--C-:B------:R-:W-:Y:S01]  /*14330*/  FFMA.FTZ R154, R154, c[0x0][0x2d0], -R159.reuse ;  /* 0x0000b4009a9a7a23 */ /* 0x100fe2000001089f */
[----:B--2---:R-:W-:Y:S01]  /*14340*/  F2FP.PACK_AB R145, R148, R153 ;  /* 0x000000999491723e */ /* 0x004fe200000000ff */
        /* <DEDUP_REMOVED lines=22> */
[----:B------:R-:W-:Y:S01]  /*144b0*/  MUFU.EX2 R150, R150 ;  /* 0x0000009600967308 */ /* 0x000fe20000000800 */
[----:B------:R-:W-:Y:S01]  /*144c0*/  FMUL.FTZ R9, R3, R125 ;  /* 0x0000007d03097220 */ /* 0x000fe20000410000 */
[----:B------:R-:W-:Y:S01]  /*144d0*/  MOV R125, R36 ;  /* 0x00000024007d7202 */ /* 0x000fe20000000f00 */
[----:B------:R-:W-:Y:S02]  /*144e0*/  IMAD.MOV.U32 R128, RZ, RZ, R31 ;  /* 0x000000ffff807224 */ /* 0x000fe400078e001f */
[C---:B---3--:R-:W-:Y:S02]  /*144f0*/  FMUL.FTZ R6, R2.reuse, R130 ;  /* 0x0000008202067220 */ /* 0x048fe40000410000 */
[C---:B------:R-:W-:Y:S01]  /*14500*/  FMUL.FTZ R7, R2.reuse, R131 ;  /* 0x0000008302077220 */ /* 0x040fe20000410000 */
[----:B------:R-:W-:Y:S01]  /*14510*/  MOV R131, R32 ;  /* 0x0000002000837202 */ /* 0x000fe20000000f00 */
[C---:B------:R-:W-:Y:S01]  /*14520*/  FMUL.FTZ R10, R2.reuse, R126 ;  /* 0x0000007e020a7220 */ /* 0x040fe20000410000 */
[----:B------:R-:W2:Y:S01]  /*14530*/  MUFU.EX2 R149, R149 ;  /* 0x0000009500957308 */ /* 0x000ea20000000800 */
[C---:B------:R-:W-:Y:S02]  /*14540*/  FMUL.FTZ R11, R2.reuse, R127 ;  /* 0x0000007f020b7220 */ /* 0x040fe40000410000 */
[----:B------:R-:W-:Y:S01]  /*14550*/  IMAD.MOV.U32 R129, RZ, RZ, R30 ;  /* 0x000000ffff817224 */ /* 0x000fe200078e001e */
[----:B----4-:R-:W-:Y:S01]  /*14560*/  F2FP.PACK_AB R144, R151, R152 ;  /* 0x000000989790723e */ /* 0x010fe200000000ff */
[----:B------:R-:W3:Y:S01]  /*14570*/  LDSM.16.MT88.4 R28, [R229+0x100] ;  /* 0x00010000e51c783b */ /* 0x000ee20000004200 */
[----:B------:R-:W-:Y:S02]  /*14580*/  IMAD.MOV.U32 R124, RZ, RZ, R16 ;  /* 0x000000ffff7c7224 */ /* 0x000fe400078e0010 */
[C---:B------:R-:W-:Y:S02]  /*14590*/  FMUL.FTZ R16, R3.reuse, R72 ;  /* 0x0000004803107220 */ /* 0x040fe40000410000 */
[----:B------:R-:W-:Y:S01]  /*145a0*/  IMAD.MOV.U32 R72, RZ, RZ, R17 ;  /* 0x000000ffff487224 */ /* 0x000fe200078e0011 */
[----:B------:R-:W-:Y:S01]  /*145b0*/  MUFU.EX2 R154, R154 ;  /* 0x0000009a009a7308 */ /* 0x000fe20000000800 */
[----:B------:R-:W-:Y:S02]  /*145c0*/  FMUL.FTZ R17, R3, R73 ;  /* 0x0000004903117220 */ /* 0x000fe40000410000 */
[----:B------:R-:W-:Y:S02]  /*145d0*/  IMAD.MOV.U32 R73, RZ, RZ, R18 ;  /* 0x000000ffff497224 */ /* 0x000fe400078e0012 */
[C---:B------:R-:W-:Y:S01]  /*145e0*/  FMUL.FTZ R18, R2.reuse, R74 ;  /* 0x0000004a02127220 */ /* 0x040fe20000410000 */
[----:B------:R-:W-:Y:S01]  /*145f0*/  MOV R74, R19 ;  /* 0x00000013004a7202 */ /* 0x000fe20000000f00 */
[C---:B------:R-:W-:Y:S02]  /*14600*/  FMUL.FTZ R19, R2.reuse, R75 ;  /* 0x0000004b02137220 */ /* 0x040fe40000410000 */
[----:B------:R-:W-:Y:S01]  /*14610*/  IMAD.MOV.U32 R130, RZ, RZ, R39 ;  /* 0x000000ffff827224 */ /* 0x000fe200078e0027 */
[----:B------:R-:W4:Y:S01]  /*14620*/  MUFU.EX2 R158, R158 ;  /* 0x0000009e009e7308 */ /* 0x000f220000000800 */
[----:B------:R-:W-:Y:S01]  /*14630*/  IMAD.MOV.U32 R126, RZ, RZ, R38 ;  /* 0x000000ffff7e7224 */ /* 0x000fe200078e0026 */
[----:B--2---:R-:W-:Y:S01]  /*14640*/  F2FP.PACK_AB R146, R149, R150 ;  /* 0x000000969592723e */ /* 0x004fe200000000ff */
[----:B------:R-:W2:Y:S01]  /*14650*/  LDSM.16.MT88.4 R36, [R228+0x100] ;  /* 0x00010000e424783b */ /* 0x000ea20000004200 */
[C---:B------:R-:W-:Y:S02]  /*14660*/  FMUL.FTZ R27, R2.reuse, R83 ;  /* 0x00000053021b7220 */ /* 0x040fe40000410000 */
[----:B------:R-:W-:Y:S02]  /*14670*/  IMAD.MOV.U32 R127, RZ, RZ, R33 ;  /* 0x000000ffff7f7224 */ /* 0x000fe400078e0021 */
[----:B------:R-:W-:Y:S01]  /*14680*/  IMAD.MOV.U32 R75, RZ, RZ, R35 ;  /* 0x000000ffff4b7224 */ /* 0x000fe200078e0023 */
[C---:B-1----:R-:W-:Y:S01]  /*14690*/  HMMA.16816.F32 R4, R144.reuse, R12, R4 ;  /* 0x0000000c9004723c */ /* 0x042fe20000001804 */
[----:B------:R-:W-:Y:S04]  /*146a0*/  MUFU.EX2 R161, R161 ;  /* 0x000000a100a17308 */ /* 0x000fe80000000800 */
[C---:B------:R-:W-:Y:S02]  /*146b0*/  FMUL.FTZ R42, R2.reuse, R98 ;  /* 0x00000062022a7220 */ /* 0x040fe40000410000 */
[C---:B------:R-:W-:Y:S01]  /*146c0*/  FMUL.FTZ R12, R3.reuse, R68 ;  /* 0x00000044030c7220 */ /* 0x040fe20000410000 */
[C---:B------:R-:W-:Y:S03]  /*146d0*/  HMMA.16816.F32 R8, R144.reuse, R14, R8 ;  /* 0x0000000e9008723c */ /* 0x040fe60000001808 */
[----:B------:R-:W1:Y:S01]  /*146e0*/  MUFU.EX2 R163, R163 ;  /* 0x000000a300a37308 */ /* 0x000e620000000800 */
[C---:B------:R-:W-:Y:S02]  /*146f0*/  FMUL.FTZ R13, R3.reuse, R69 ;  /* 0x00000045030d7220 */ /* 0x040fe40000410000 */
[C---:B------:R-:W-:Y:S02]  /*14700*/  FMUL.FTZ R25, R3.reuse, R81 ;  /* 0x0000005103197220 */ /* 0x040fe40000410000 */
[C---:B------:R-:W-:Y:S04]  /*14710*/  FMUL.FTZ R14, R2.reuse, R70 ;  /* 0x00000046020e7220 */ /* 0x040fe80000410000 */
[C---:B------:R-:W-:Y:S01]  /*14720*/  FMUL.FTZ R15, R2.reuse, R71 ;  /* 0x00000047020f7220 */ /* 0x040fe20000410000 */
[----:B------:R-:W-:Y:S01]  /*14730*/  MUFU.EX2 R210, R210 ;  /* 0x000000d200d27308 */ /* 0x000fe20000000800 */
[----:B------:R-:W5:Y:S01]  /*14740*/  LDSM.16.MT88.4 R68, [R228+0x4100] ;  /* 0x00410000e444783b */ /* 0x000f620000004200 */
[C---:B------:R-:W-:Y:S02]  /*14750*/  FMUL.FTZ R43, R2.reuse, R99 ;  /* 0x00000063022b7220 */ /* 0x040fe40000410000 */
[----:B------:R-:W-:Y:S02]  /*14760*/  IMAD.MOV.U32 R81, RZ, RZ, R74 ;  /* 0x000000ffff517224 */ /* 0x000fe400078e004a */
[C---:B------:R-:W-:Y:S03]  /*14770*/  HMMA.16816.F32 R12, R144.reuse, R20, R12 ;  /* 0x00000014900c723c */ /* 0x040fe6000000180c */
[C---:B------:R-:W-:Y:S01]  /*14780*/  FMUL.FTZ R26, R2.reuse, R82 ;  /* 0x00000052021a7220 */ /* 0x040fe20000410000 */
[----:B------:R-:W-:Y:S01]  /*14790*/  MOV R82, R75 ;  /* 0x0000004b00527202 */ /* 0x000fe20000000f00 */
[C---:B------:R-:W-:Y:S01]  /*147a0*/  FMUL.FTZ R32, R3.reuse, R88 ;  /* 0x0000005803207220 */ /* 0x040fe20000410000 */
[----:B------:R-:W-:Y:S01]  /*147b0*/  MUFU.EX2 R209, R209 ;  /* 0x000000d100d17308 */ /* 0x000fe20000000800 */
[----:B------:R-:W-:Y:S01]  /*147c0*/  IMAD.MOV.U32 R88, RZ, RZ, R81 ;  /* 0x000000ffff587224 */ /* 0x000fe200078e0051 */
[C---:B------:R-:W-:Y:S04]  /*147d0*/  HMMA.16816.F32 R16, R144.reuse, R22, R16 ;  /* 0x000000169010723c */ /* 0x040fe80000001810 */
[C---:B------:R-:W-:Y:S01]  /*147e0*/  FMUL.FTZ R20, R3.reuse, R76 ;  /* 0x0000004c03147220 */ /* 0x040fe20000410000 */
[----:B------:R-:W-:Y:S01]  /*147f0*/  MOV R76, R24 ;  /* 0x00000018004c7202 */ /* 0x000fe20000000f00 */
[C---:B------:R-:W-:Y:S02]  /*14800*/  FMUL.FTZ R21, R3.reuse, R77 ;  /* 0x0000004d03157220 */ /* 0x040fe40000410000 */
[C---:B------:R-:W-:Y:S01]  /*14810*/  FMUL.FTZ R22, R2.reuse, R78 ;  /* 0x0000004e02167220 */ /* 0x040fe20000410000 */
[----:B------:R-:W-:Y:S01]  /*14820*/  MOV R78, R126 ;  /* 0x0000007e004e7202 */ /* 0x000fe20000000f00 */
[----:B------:R-:W-:Y:S02]  /*14830*/  MUFU.EX2 R208, R208 ;  /* 0x000000d000d07308 */ /* 0x000fe40000000800 */
[C---:B------:R-:W-:Y:S02]  /*14840*/  FMUL.FTZ R23, R2.reuse, R79 ;  /* 0x0000004f02177220 */ /* 0x040fe40000410000 */
[----:B------:R-:W-:Y:S01]  /*14850*/  IMAD.MOV.U32 R77, RZ, RZ, R125 ;  /* 0x000000ffff4d7224 */ /* 0x000fe200078e007d */
[----:B------:R-:W-:Y:S01]  /*14860*/  MOV R125, R65 ;  /* 0x00000041007d7202 */ /* 0x000fe20000000f00 */
[----:B------:R-:W-:Y:S02]  /*14870*/  IMAD.MOV.U32 R79, RZ, RZ, R72 ;  /* 0x000000ffff4f7224 */ /* 0x000fe400078e0048 */
[C---:B------:R-:W-:Y:S01]  /*14880*/  FMUL.FTZ R24, R3.reuse, R80 ;  /* 0x0000005003187220 */ /* 0x040fe20000410000 */
[C---:B---3--:R-:W-:Y:S01]  /*14890*/  HMMA.16816.F32 R20, R144.reuse, R28, R20 ;  /* 0x0000001c9014723c */ /* 0x048fe20000001814 */
[----:B------:R-:W-:Y:S02]  /*148a0*/  MUFU.EX2 R203, R203 ;  /* 0x000000cb00cb7308 */ /* 0x000fe40000000800 */
[----:B------:R-:W-:Y:S02]  /*148b0*/  IMAD.MOV.U32 R80, RZ, RZ, R73 ;  /* 0x000000ffff507224 */ /* 0x000fe400078e0049 */
[----:B------:R-:W3:Y:S01]  /*148c0*/  LDSM.16.MT88.4 R72, [R232+0x900] ;  /* 0x00090000e848783b */ /* 0x000ee20000004200 */
[C---:B------:R-:W-:Y:S02]  /*148d0*/  FMUL.FTZ R33, R3.reuse, R89 ;  /* 0x0000005903217220 */ /* 0x040fe40000410000 */
[C---:B------:R-:W-:Y:S03]  /*148e0*/  HMMA.16816.F32 R24, R144.reuse, R30, R24 ;  /* 0x0000001e9018723c */ /* 0x040fe60000001818 */
[----:B------:R-:W-:Y:S01]  /*148f0*/  MUFU.EX2 R202, R202 ;  /* 0x000000ca00ca7308 */ /* 0x000fe20000000800 */
[C---:B------:R-:W-:Y:S02]  /*14900*/  FMUL.FTZ R28, R3.reuse, R84 ;  /* 0x00000054031c7220 */ /* 0x040fe40000410000 */
[C---:B------:R-:W-:Y:S02]  /*14910*/  FMUL.FTZ R29, R3.reuse, R85 ;  /* 0x00000055031d7220 */ /* 0x040fe40000410000 */
[C---:B------:R-:W-:Y:S04]  /*14920*/  FMUL.FTZ R30, R2.reuse, R86 ;  /* 0x00000056021e7220 */ /* 0x040fe80000410000 */
[C---:B------:R-:W-:Y:S01]  /*14930*/  FMUL.FTZ R31, R2.reuse, R87 ;  /* 0x00000057021f7220 */ /* 0x040fe20000410000 */
[----:B------:R-:W-:Y:S01]  /*14940*/  MUFU.EX2 R201, R201 ;  /* 0x000000c900c97308 */ /* 0x000fe20000000800 */
[----:B------:R-:W-:Y:S01]  /*14950*/  LDSM.16.MT88.4 R84, [R228+0x900] ;  /* 0x00090000e454783b */ /* 0x000fe20000004200 */
[----:B------:R-:W-:Y:S02]  /*14960*/  IMAD.MOV.U32 R89, RZ, RZ, R80 ;  /* 0x000000ffff597224 */ /* 0x000fe400078e0050 */
[C---:B------:R-:W-:Y:S02]  /*14970*/  FMUL.FTZ R34, R2.reuse, R90 ;  /* 0x0000005a02227220 */ /* 0x040fe40000410000 */
[C---:B--2---:R-:W-:Y:S03]  /*14980*/  HMMA.16816.F32 R28, R144.reuse, R36, R28 ;  /* 0x00000024901c723c */ /* 0x044fe6000000181c */
[C---:B------:R-:W-:Y:S01]  /*14990*/  FMUL.FTZ R35, R2.reuse, R91 ;  /* 0x0000005b02237220 */ /* 0x040fe20000410000 */
[----:B------:R-:W-:Y:S01]  /*149a0*/  MUFU.EX2 R200, R200 ;  /* 0x000000c800c87308 */ /* 0x000fe20000000800 */
[----:B------:R-:W-:Y:S02]  /*149b0*/  IMAD.MOV.U32 R90, RZ, RZ, R79 ;  /* 0x000000ffff5a7224 */ /* 0x000fe400078e004f */
[C---:B------:R-:W-:Y:S02]  /*149c0*/  FMUL.FTZ R36, R3.reuse, R92 ;  /* 0x0000005c03247220 */ /* 0x040fe40000410000 */
[C---:B------:R-:W-:Y:S01]  /*149d0*/  FMUL.FTZ R37, R3.reuse, R93 ;  /* 0x0000005d03257220 */ /* 0x040fe20000410000 */
[C---:B------:R-:W-:Y:S03]  /*149e0*/  HMMA.16816.F32 R32, R144.reuse, R38, R32 ;  /* 0x000000269020723c */ /* 0x040fe60000001820 */
[C---:B------:R-:W-:Y:S01]  /*149f0*/  FMUL.FTZ R40, R3.reuse, R96 ;  /* 0x0000006003287220 */ /* 0x040fe20000410000 */
[----:B------:R-:W-:Y:S01]  /*14a00*/  MUFU.EX2 R186, R186 ;  /* 0x000000ba00ba7308 */ /* 0x000fe20000000800 */
[C---:B------:R-:W-:Y:S01]  /*14a10*/  FMUL.FTZ R41, R3.reuse, R97 ;  /* 0x0000006103297220 */ /* 0x040fe20000410000 */
[----:B------:R-:W-:Y:S01]  /*14a20*/  MOV R97, R78 ;  /* 0x0000004e00617202 */ /* 0x000fe20000000f00 */
[C---:B------:R-:W-:Y:S02]  /*14a30*/  FMUL.FTZ R38, R2.reuse, R94 ;  /* 0x0000005e02267220 */ /* 0x040fe40000410000 */
[C---:B------:R-:W-:Y:S03]  /*14a40*/  FMUL.FTZ R39, R2.reuse, R95 ;  /* 0x0000005f02277220 */ /* 0x040fe60000410000 */
[----:B------:R-:W-:Y:S02]  /*14a50*/  IMAD.MOV.U32 R93, RZ, RZ, R77 ;  /* 0x000000ffff5d7224 */ /* 0x000fe400078e004d */
[C---:B------:R-:W-:Y:S01]  /*14a60*/  FMUL.FTZ R48, R3.reuse, R100 ;  /* 0x0000006403307220 */ /* 0x040fe20000410000 */
[----:B------:R-:W-:Y:S01]  /*14a70*/  MUFU.EX2 R187, R187 ;  /* 0x000000bb00bb7308 */ /* 0x000fe20000000800 */
[C---:B------:R-:W-:Y:S03]  /*14a80*/  HMMA.16816.F32 R36, R144.reuse, R44, R36 ;  /* 0x0000002c9024723c */ /* 0x040fe60000001824 */
[C---:B------:R-:W-:Y:S02]  /*14a90*/  FMUL.FTZ R49, R3.reuse, R101 ;  /* 0x0000006503317220 */ /* 0x040fe40000410000 */
[----:B------:R-:W-:Y:S02]  /*14aa0*/  FMUL.FTZ R50, R2, R102 ;  /* 0x0000006602327220 */ /* 0x000fe40000410000 */
[----:B------:R-:W-:Y:S01]  /*14ab0*/  FFMA.FTZ R102, R82, c[0x0][0x2d0], -R155 ;  /* 0x0000b40052667a23 */ /* 0x000fe2000001089b */
[C---:B------:R-:W-:Y:S01]  /*14ac0*/  HMMA.16816.F32 R40, R144.reuse, R46, R40 ;  /* 0x0000002e9028723c */ /* 0x040fe20000001828 */
[----:B------:R-:W-:Y:S01]  /*14ad0*/  LDSM.16.MT88.4 R80, [R229+0x900] ;  /* 0x00090000e550783b */ /* 0x000fe20000004200 */
[----:B------:R-:W-:Y:S02]  /*14ae0*/  MUFU.EX2 R185, R185 ;  /* 0x000000b900b97308 */ /* 0x000fe40000000800 */
[C---:B------:R-:W-:Y:S02]  /*14af0*/  FMUL.FTZ R44, R3.reuse, R120 ;  /* 0x00000078032c7220 */ /* 0x040fe40000410000 */
[----:B------:R-:W-:Y:S02]  /*14b00*/  FMUL.FTZ R45, R3, R121 ;  /* 0x00000079032d7220 */ /* 0x000fe40000410000 */
[C---:B------:R-:W-:Y:S04]  /*14b10*/  FMUL.FTZ R46, R2.reuse, R122 ;  /* 0x0000007a022e7220 */ /* 0x040fe80000410000 */
[----:B------:R-:W-:Y:S01]  /*14b20*/  FMUL.FTZ R47, R2, R123 ;  /* 0x0000007b022f7220 */ /* 0x000fe20000410000 */
[----:B------:R-:W-:Y:S01]  /*14b30*/  MUFU.EX2 R102, R102 ;  /* 0x0000006600667308 */ /* 0x000fe20000000800 */
[--C-:B------:R-:W-:Y:S02]  /*14b40*/  FFMA.FTZ R121, R124, c[0x0][0x2d0], -R159.reuse ;  /* 0x0000b4007c797a23 */ /* 0x100fe4000001089f */
[----:B------:R-:W-:Y:S02]  /*14b50*/  FFMA.FTZ R100, R76, c[0x0][0x2d0], -R159 ;  /* 0x0000b4004c647a23 */ /* 0x000fe4000001089f */
[----:B------:R-:W-:Y:S01]  /*14b60*/  IMAD.MOV.U32 R76, RZ, RZ, R129 ;  /* 0x000000ffff4c7224 */ /* 0x000fe200078e0081 */
[C---:B------:R-:W-:Y:S03]  /*14b70*/  HMMA.16816.F32 R44, R144.reuse, R52, R44 ;  /* 0x00000034902c723c */ /* 0x040fe6000000182c */
[----:B------:R-:W-:Y:S01]  /*14b80*/  FFMA.FTZ R120, R51, c[0x0][0x2d0], -R159 ;  /* 0x0000b40033787a23 */ /* 0x000fe2000001089f */
[----:B------:R-:W-:Y:S01]  /*14b90*/  MUFU.EX2 R100, R100 ;  /* 0x0000006400647308 */ /* 0x000fe20000000800 */
[C---:B------:R-:W-:Y:S02]  /*14ba0*/  FMUL.FTZ R51, R2.reuse, R103 ;  /* 0x0000006702337220 */ /* 0x040fe40000410000 */
[----:B------:R-:W-:Y:S02]  /*14bb0*/  IMAD.MOV.U32 R96, RZ, RZ, R76 ;  /* 0x000000ffff607224 */ /* 0x000fe400078e004c */
[----:B------:R-:W2:Y:S03]  /*14bc0*/  LDSM.16.MT88.4 R76, [R230+0x900] ;  /* 0x00090000e64c783b */ /* 0x000ea60000004200 */
[C---:B------:R-:W-:Y:S02]  /*14bd0*/  HMMA.16816.F32 R48, R144.reuse, R54, R48 ;  /* 0x000000369030723c */ /* 0x040fe40000001830 */
[----:B------:R-:W1:Y:S01]  /*14be0*/  MUFU.EX2 R120, R120 ;  /* 0x0000007800787308 */ /* 0x000e620000000800 */
[C---:B------:R-:W-:Y:S02]  /*14bf0*/  FMUL.FTZ R52, R3.reuse, R104 ;  /* 0x0000006803347220 */ /* 0x040fe40000410000 */
[----:B------:R-:W-:Y:S02]  /*14c00*/  FMUL.FTZ R53, R3, R105 ;  /* 0x0000006903357220 */ /* 0x000fe40000410000 */
[C---:B------:R-:W-:Y:S02]  /*14c10*/  FMUL.FTZ R54, R2.reuse, R106 ;  /* 0x0000006a02367220 */ /* 0x040fe40000410000 */
[----:B------:R-:W-:Y:S03]  /*14c20*/  FMUL.FTZ R55, R2, R107 ;  /* 0x0000006b02377220 */ /* 0x000fe60000410000 */
[--C-:B------:R-:W-:Y:S01]  /*14c30*/  FFMA.FTZ R103, R90, c[0x0][0x2d0], -R155.reuse ;  /* 0x0000b4005a677a23 */ /* 0x100fe2000001089b */
[----:B------:R-:W-:Y:S01]  /*14c40*/  MUFU.EX2 R121, R121 ;  /* 0x0000007900797308 */ /* 0x000fe20000000800 */
[----:B------:R-:W-:Y:S02]  /*14c50*/  FFMA.FTZ R106, R89, c[0x0][0x2d0], -R155 ;  /* 0x0000b400596a7a23 */ /* 0x000fe4000001089b */
[C---:B------:R-:W-:Y:S03]  /*14c60*/  HMMA.16816.F32 R52, R144.reuse, R60, R52 ;  /* 0x0000003c9034723c */ /* 0x040fe60000001834 */
[----:B------:R-:W-:Y:S02]  /*14c70*/  IMAD.MOV.U32 R126, RZ, RZ, R128 ;  /* 0x000000ffff7e7224 */ /* 0x000fe400078e0080 */
[----:B------:R-:W-:Y:S02]  /*14c80*/  IMAD.MOV.U32 R128, RZ, RZ, R57 ;  /* 0x000000ffff807224 */ /* 0x000fe400078e0039 */
[C---:B------:R-:W-:Y:S01]  /*14c90*/  FMUL.FTZ R57, R3.reuse, R109 ;  /* 0x0000006d03397220 */ /* 0x040fe20000410000 */
[----:B------:R-:W-:Y:S01]  /*14ca0*/  MUFU.EX2 R103, R103 ;  /* 0x0000006700677308 */ /* 0x000fe20000000800 */
[----:B------:R-:W-:Y:S03]  /*14cb0*/  IMAD.MOV.U32 R129, RZ, RZ, R64 ;  /* 0x000000ffff817224 */ /* 0x000fe600078e0040 */
[----:B------:R-:W-:Y:S01]  /*14cc0*/  MOV R64, R59 ;  /* 0x0000003b00407202 */ /* 0x000fe20000000f00 */
[----:B------:R-:W-:Y:S02]  /*14cd0*/  FMUL.FTZ R59, R2, R111 ;  /* 0x0000006f023b7220 */ /* 0x000fe40000410000 */
[----:B------:R-:W-:Y:S01]  /*14ce0*/  IMAD.MOV.U32 R65, RZ, RZ, R56 ;  /* 0x000000ffff417224 */ /* 0x000fe200078e0038 */
[----:B------:R-:W-:Y:S01]  /*14cf0*/  MOV R92, R64 ;  /* 0x00000040005c7202 */ /* 0x000fe20000000f00 */
[C---:B------:R-:W-:Y:S01]  /*14d00*/  FMUL.FTZ R56, R3.reuse, R108 ;  /* 0x0000006c03387220 */ /* 0x040fe20000410000 */
[----:B------:R-:W-:Y:S01]  /*14d10*/  MUFU.EX2 R106, R106 ;  /* 0x0000006a006a7308 */ /* 0x000fe20000000800 */
[----:B------:R-:W-:Y:S02]  /*14d20*/  FFMA.FTZ R101, R58, c[0x0][0x2d0], -R155 ;  /* 0x0000b4003a657a23 */ /* 0x000fe4000001089b */
[----:B------:R-:W-:Y:S02]  /*14d30*/  FMUL.FTZ R58, R2, R110 ;  /* 0x0000006e023a7220 */ /* 0x000fe40000410000 */
[----:B------:R-:W-:Y:S01]  /*14d40*/  IMAD.MOV.U32 R91, RZ, RZ, R126 ;  /* 0x000000ffff5b7224 */ /* 0x000fe200078e007e */
[----:B------:R-:W-:Y:S01]  /*14d50*/  MOV R126, R125 ;  /* 0x0000007d007e7202 */ /* 0x000fe20000000f00 */
[----:B------:R-:W-:Y:S02]  /*14d60*/  IMAD.MOV.U32 R125, RZ, RZ, R128 ;  /* 0x000000ffff7d7224 */ /* 0x000fe400078e0080 */
[--C-:B------:R-:W-:Y:S01]  /*14d70*/  FFMA.FTZ R107, R88, c[0x0][0x2d0], -R159.reuse ;  /* 0x0000b400586b7a23 */ /* 0x100fe2000001089f */
[C---:B------:R-:W-:Y:S01]  /*14d80*/  HMMA.16816.F32 R56, R144.reuse, R62, R56 ;  /* 0x0000003e9038723c */ /* 0x040fe20000001838 */
[----:B------:R-:W1:Y:S02]  /*14d90*/  MUFU.EX2 R101, R101 ;  /* 0x0000006500657308 */ /* 0x000e640000000800 */
[C---:B------:R-:W-:Y:S02]  /*14da0*/  FMUL.FTZ R60, R3.reuse, R116 ;  /* 0x00000074033c7220 */ /* 0x040fe40000410000 */
[----:B------:R-:W-:Y:S02]  /*14db0*/  FMUL.FTZ R61, R3, R117 ;  /* 0x00000075033d7220 */ /* 0x000fe40000410000 */
[C---:B------:R-:W-:Y:S02]  /*14dc0*/  FMUL.FTZ R62, R2.reuse, R118 ;  /* 0x00000076023e7220 */ /* 0x040fe40000410000 */
[----:B------:R-:W-:Y:S02]  /*14dd0*/  FMUL.FTZ R63, R2, R119 ;  /* 0x00000077023f7220 */ /* 0x000fe40000410000 */
[----:B------:R-:W-:Y:S01]  /*14de0*/  MUFU.EX2 R107, R107 ;  /* 0x0000006b006b7308 */ /* 0x000fe20000000800 */
[--C-:B------:R-:W-:Y:S02]  /*14df0*/  FFMA.FTZ R104, R97, c[0x0][0x2d0], -R159.reuse ;  /* 0x0000b40061687a23 */ /* 0x100fe4000001089f */
[----:B------:R-:W-:Y:S02]  /*14e00*/  FFMA.FTZ R108, R96, c[0x0][0x2d0], -R159 ;  /* 0x0000b400606c7a23 */ /* 0x000fe4000001089f */
[C---:B-----5:R-:W-:Y:S01]  /*14e10*/  HMMA.16816.F32 R60, R144.reuse, R68, R60 ;  /* 0x00000044903c723c */ /* 0x060fe2000000183c */
[----:B------:R-:W-:Y:S02]  /*14e20*/  LDSM.16.MT88.4 R96, [R228+0x7100] ;  /* 0x00710000e460783b */ /* 0x000fe40000004200 */
[----:B------:R-:W-:Y:S02]  /*14e30*/  IMAD.MOV.U32 R95, RZ, RZ, R129 ;  /* 0x000000ffff5f7224 */ /* 0x000fe400078e0081 */
[----:B------:R-:W-:Y:S01]  /*14e40*/  IMAD.MOV.U32 R94, RZ, RZ, R65 ;  /* 0x000000ffff5e7224 */ /* 0x000fe200078e0041 */
[----:B------:R-:W-:Y:S01]  /*14e50*/  MUFU.EX2 R108, R108 ;  /* 0x0000006c006c7308 */ /* 0x000fe20000000800 */
[----:B------:R-:W-:Y:S01]  /*14e60*/  IMAD.MOV.U32 R128, RZ, RZ, R67 ;  /* 0x000000ffff807224 */ /* 0x000fe200078e0043 */
[----:B----4-:R-:W-:Y:S01]  /*14e70*/  F2FP.PACK_AB R68, R158, R154 ;  /* 0x0000009a9e44723e */ /* 0x010fe200000000ff */
[----:B------:R-:W-:Y:S03]  /*14e80*/  IMAD.MOV.U32 R129, RZ, RZ, R66 ;  /* 0x000000ffff817224 */ /* 0x000fe600078e0042 */
[----:B------:R-:W-:Y:S01]  /*14e90*/  FMUL.FTZ R64, R3, R112 ;  /* 0x0000007003407220 */ /* 0x000fe20000410000 */
[----:B-1----:R-:W-:Y:S01]  /*14ea0*/  F2FP.PACK_AB R69, R163, R161 ;  /* 0x000000a1a345723e */ /* 0x002fe200000000ff */
[----:B------:R-:W-:Y:S02]  /*14eb0*/  FMUL.FTZ R65, R3, R113 ;  /* 0x0000007103417220 */ /* 0x000fe40000410000 */
[C---:B------:R-:W-:Y:S01]  /*14ec0*/  FMUL.FTZ R66, R2.reuse, R114 ;  /* 0x0000007202427220 */ /* 0x040fe20000410000 */
[----:B------:R-:W1:Y:S01]  /*14ed0*/  MUFU.EX2 R104, R104 ;  /* 0x0000006800687308 */ /* 0x000e620000000800 */
[----:B------:R-:W-:Y:S02]  /*14ee0*/  FMUL.FTZ R67, R2, R115 ;  /* 0x0000007302437220 */ /* 0x000fe40000410000 */
[--C-:B------:R-:W-:Y:S02]  /*14ef0*/  FFMA.FTZ R116, R93, c[0x0][0x2d0], -R159.reuse ;  /* 0x0000b4005d747a23 */ /* 0x100fe4000001089f */
[----:B------:R-:W-:Y:S02]  /*14f00*/  FFMA.FTZ R117, R92, c[0x0][0x2d0], -R159 ;  /* 0x0000b4005c757a23 */ /* 0x000fe4000001089f */
[--C-:B------:R-:W-:Y:S01]  /*14f10*/  FFMA.FTZ R111, R127, c[0x0][0x2d0], -R155.reuse ;  /* 0x0000b4007f6f7a23 */ /* 0x100fe2000001089b */
[----:B------:R-:W-:Y:S02]  /*14f20*/  HMMA.16816.F32 R64, R144, R70, R64 ;  /* 0x000000469040723c */ /* 0x000fe40000001840 */
[----:B------:R-:W-:Y:S01]  /*14f30*/  MUFU.EX2 R116, R116 ;  /* 0x0000007400747308 */ /* 0x000fe20000000800 */
[----:B------:R-:W-:Y:S02]  /*14f40*/  FFMA.FTZ R118, R126, c[0x0][0x2d0], -R155 ;  /* 0x0000b4007e767a23 */ /* 0x000fe4000001089b */
[--C-:B------:R-:W-:Y:S02]  /*14f50*/  FFMA.FTZ R119, R125, c[0x0][0x2d0], -R159.reuse ;  /* 0x0000b4007d777a23 */ /* 0x100fe4000001089f */
[----:B------:R-:W-:Y:S01]  /*14f60*/  F2FP.PACK_AB R70, R100, R120 ;  /* 0x000000786446723e */ /* 0x000fe200000000ff */
[----:B------:R-:W-:Y:S01]  /*14f70*/  LDSM.16.MT88.4 R124, [R232+0x3900] ;  /* 0x00390000e87c783b */ /* 0x000fe20000004200 */
[----:B------:R-:W-:Y:S03]  /*14f80*/  F2FP.PACK_AB R71, R102, R101 ;  /* 0x000000656647723e */ /* 0x000fe600000000ff */
[----:B------:R-:W-:Y:S01]  /*14f90*/  MUFU.EX2 R111, R111 ;  /* 0x0000006f006f7308 */ /* 0x000fe20000000800 */
[----:B------:R-:W-:Y:S02]  /*14fa0*/  FFMA.FTZ R105, R95, c[0x0][0x2d0], -R159 ;  /* 0x0000b4005f697a23 */ /* 0x000fe4000001089f */
[----:B------:R-:W-:Y:S01]  /*14fb0*/  IMAD.MOV.U32 R95, RZ, RZ, R94 ;  /* 0x000000ffff5f7224 */ /* 0x000fe200078e005e */
[C---:B---3--:R-:W-:Y:S05]  /*14fc0*/  HMMA.16816.F32 R4, R68.reuse, R72, R4 ;  /* 0x000000484404723c */ /* 0x048fea0000001804 */
[----:B------:R-:W-:Y:S01]  /*14fd0*/  MOV R94, R91 ;  /* 0x0000005b005e7202 */ /* 0x000fe20000000f00 */
[--C-:B------:R-:W-:Y:S01]  /*14fe0*/  FFMA.FTZ R109, R95, c[0x0][0x2d0], -R155.reuse ;  /* 0x0000b4005f6d7a23 */ /* 0x100fe2000001089b */
[----:B------:R-:W-:Y:S01]  /*14ff0*/  LDSM.16.MT88.4 R88, [R228+0x4900] ;  /* 0x00490000e458783b */ /* 0x000fe20000004200 */
[C---:B------:R-:W-:Y:S01]  /*15000*/  HMMA.16816.F32 R8, R68.reuse, R74, R8 ;  /* 0x0000004a4408723c */ /* 0x040fe20000001808 */
[----:B------:R-:W-:Y:S03]  /*15010*/  MUFU.EX2 R118, R118 ;  /* 0x0000007600767308 */ /* 0x000fe60000000800 */
[--C-:B------:R-:W-:Y:S02]  /*15020*/  FFMA.FTZ R110, R94, c[0x0][0x2d0], -R155.reuse ;  /* 0x0000b4005e6e7a23 */ /* 0x100fe4000001089b */
[--C-:B------:R-:W-:Y:S01]  /*15030*/  FFMA.FTZ R122, R131, c[0x0][0x2d0], -R155.reuse ;  /* 0x0000b400837a7a23 */ /* 0x100fe2000001089b */
[----:B------:R-:W3:Y:S01]  /*15040*/  LDSM.16.MT88.4 R72, [R232+0x4900] ;  /* 0x00490000e848783b */ /* 0x000ee20000004200 */
[C---:B--2---:R-:W-:Y:S03]  /*15050*/  HMMA.16816.F32 R12, R68.reuse, R76, R12 ;  /* 0x0000004c440c723c */ /* 0x044fe6000000180c */
[----:B------:R-:W-:Y:S01]  /*15060*/  MUFU.EX2 R110, R110 ;  /* 0x0000006e006e7308 */ /* 0x000fe20000000800 */
[----:B------:R-:W-:Y:S02]  /*15070*/  FFMA.FTZ R123, R130, c[0x0][0x2d0], -R155 ;  /* 0x0000b400827b7a23 */ /* 0x000fe4000001089b */
[--C-:B------:R-:W-:Y:S01]  /*15080*/  FFMA.FTZ R144, R129, c[0x0][0x2d0], -R159.reuse ;  /* 0x0000b40081907a23 */ /* 0x100fe2000001089f */
[----:B------:R-:W-:Y:S01]  /*15090*/  LDSM.16.MT88.4 R92, [R228+0x5100] ;  /* 0x00510000e45c783b */ /* 0x000fe20000004200 */
[C---:B------:R-:W-:Y:S04]  /*150a0*/  HMMA.16816.F32 R16, R68.reuse, R78, R16 ;  /* 0x0000004e4410723c */ /* 0x040fe80000001810 */
[----:B------:R-:W-:Y:S01]  /*150b0*/  FFMA.FTZ R145, R128, c[0x0][0x2d0], -R159 ;  /* 0x0000b40080917a23 */ /* 0x000fe2000001089f */
[----:B------:R-:W2:Y:S01]  /*150c0*/  MUFU.EX2 R109, R109 ;  /* 0x0000006d006d7308 */ /* 0x000ea20000000800 */
[----:B------:R-:W-:Y:S01]  /*150d0*/  FFMA.FTZ R152, R3, R242, R152 ;  /* 0x000000f203987223 */ /* 0x000fe20000010098 */
[----:B------:R-:W4:Y:S01]  /*150e0*/  LDSM.16.MT88.4 R76, [R230+0x4900] ;  /* 0x00490000e64c783b */ /* 0x000f220000004200 */
[C---:B------:R-:W-:Y:S04]  /*150f0*/  HMMA.16816.F32 R20, R68.reuse, R80, R20 ;  /* 0x000000504414723c */ /* 0x040fe80000001814 */
[----:B------:R-:W-:Y:S02]  /*15100*/  FFMA.FTZ R153, R2, R243, R153 ;  /* 0x000000f302997223 */ /* 0x000fe40000010099 */
[--C-:B------:R-:W-:Y:S01]  /*15110*/  FFMA.FTZ R147, R252, c[0x0][0x2d0], -R155.reuse ;  /* 0x0000b400fc937a23 */ /* 0x100fe2000001089b */
[----:B------:R-:W5:Y:S01]  /*15120*/  MUFU.EX2 R105, R105 ;  /* 0x0000006900697308 */ /* 0x000f620000000800 */
[C---:B------:R-:W-:Y:S01]  /*15130*/  HMMA.16816.F32 R24, R68.reuse, R82, R24 ;  /* 0x000000524418723c */ /* 0x040fe20000001818 */
[----:B------:R-:W1:Y:S03]  /*15140*/  LDSM.16.MT88.4 R80, [R229+0x4900] ;  /* 0x00490000e550783b */ /* 0x000e660000004200 */
[----:B------:R-:W-:Y:S02]  /*15150*/  FFMA.FTZ R146, R211, c[0x0][0x2d0], -R155 ;  /* 0x0000b400d3927a23 */ /* 0x000fe4000001089b */
[--C-:B------:R-:W-:Y:S02]  /*15160*/  FFMA.FTZ R162, R162, c[0x0][0x2d0], -R159.reuse ;  /* 0x0000b400a2a27a23 */ /* 0x100fe4000001089f */
[C---:B------:R-:W-:Y:S01]  /*15170*/  HMMA.16816.F32 R28, R68.reuse, R84, R28 ;  /* 0x00000054441c723c */ /* 0x040fe2000000181c */
[----:B------:R-:W1:Y:S03]  /*15180*/  MUFU.EX2 R117, R117 ;  /* 0x0000007500757308 */ /* 0x000e660000000800 */
[----:B------:R-:W-:Y:S02]  /*15190*/  FFMA.FTZ R159, R157, c[0x0][0x2d0], -R159 ;  /* 0x0000b4009d9f7a23 */ /* 0x000fe4000001089f */
[--C-:B------:R-:W-:Y:S02]  /*151a0*/  FFMA.FTZ R156, R156, c[0x0][0x2d0], -R155.reuse ;  /* 0x0000b4009c9c7a23 */ /* 0x100fe4000001089b */
[C---:B------:R-:W-:Y:S01]  /*151b0*/  HMMA.16816.F32 R32, R68.reuse, R86, R32 ;  /* 0x000000564420723c */ /* 0x040fe20000001820 */
[----:B------:R-:W2:Y:S02]  /*151c0*/  LDSM.16.MT88.4 R84, [R232+0x1100] ;  /* 0x00110000e854783b */ /* 0x000ea40000004200 */
[----:B------:R-:W1:Y:S01]  /*151d0*/  MUFU.EX2 R119, R119 ;  /* 0x0000007700777308 */ /* 0x000e620000000800 */
[----:B------:R-:W-:Y:S02]  /*151e0*/  FFMA.FTZ R155, R133, c[0x0][0x2d0], -R155 ;  /* 0x0000b400859b7a23 */ /* 0x000fe4000001089b */
[----:B------:R-:W-:Y:S02]  /*151f0*/  FADD.FTZ R153, R148, R153 ;  /* 0x0000009994997221 */ /* 0x000fe40000010000 */
[C---:B---3--:R-:W-:Y:S04]  /*15200*/  HMMA.16816.F32 R36, R68.reuse, R72, R36 ;  /* 0x000000484424723c */ /* 0x048fe80000001824 */
[----:B------:R-:W-:Y:S01]  /*15210*/  FADD.FTZ R135, R135, R153 ;  /* 0x0000009987877221 */ /* 0x000fe20000010000 */
[----:B------:R-:W-:Y:S01]  /*15220*/  MUFU.EX2 R122, R122 ;  /* 0x0000007a007a7308 */ /* 0x000fe20000000800 */
[----:B------:R-:W-:Y:S02]  /*15230*/  FADD.FTZ R152, R151, R152 ;  /* 0x0000009897987221 */ /* 0x000fe40000010000 */
[C---:B------:R-:W-:Y:S01]  /*15240*/  HMMA.16816.F32 R40, R68.reuse, R74, R40 ;  /* 0x0000004a4428723c */ /* 0x040fe20000001828 */
[----:B------:R-:W3:Y:S03]  /*15250*/  LDSM.16.MT88.4 R72, [R230+0x1100] ;  /* 0x00110000e648783b */ /* 0x000ee60000004200 */
[----:B------:R-:W-:Y:S02]  /*15260*/  FADD.FTZ R135, R134, R135 ;  /* 0x0000008786877221 */ /* 0x000fe40000010000 */
[----:B------:R-:W-:Y:S01]  /*15270*/  FADD.FTZ R152, R150, R152 ;  /* 0x0000009896987221 */ /* 0x000fe20000010000 */
[----:B------:R-:W2:Y:S01]  /*15280*/  MUFU.EX2 R123, R123 ;  /* 0x0000007b007b7308 */ /* 0x000ea20000000800 */
[C---:B----4-:R-:W-:Y:S04]  /*15290*/  HMMA.16816.F32 R44, R68.reuse, R76, R44 ;  /* 0x0000004c442c723c */ /* 0x050fe8000000182c */
[----:B------:R-:W-:Y:S02]  /*152a0*/  FADD.FTZ R161, R161, R135 ;  /* 0x00000087a1a17221 */ /* 0x000fe40000010000 */
[----:B------:R-:W-:Y:S02]  /*152b0*/  FADD.FTZ R149, R149, R152 ;  /* 0x0000009895957221 */ /* 0x000fe40000010000 */
[C---:B------:R-:W-:Y:S01]  /*152c0*/  HMMA.16816.F32 R48, R68.reuse, R78, R48 ;  /* 0x0000004e4430723c */ /* 0x040fe20000001830 */
[----:B------:R-:W4:Y:S01]  /*152d0*/  LDSM.16.MT88.4 R76, [R229+0x1100] ;  /* 0x00110000e54c783b */ /* 0x000f220000004200 */
[----:B------:R-:W-:Y:S02]  /*152e0*/  MUFU.EX2 R144, R144 ;  /* 0x0000009000907308 */ /* 0x000fe40000000800 */
        /* <DEDUP_REMOVED lines=20> */
[----:B------:R-:W-:Y:S01]  /*15430*/  F2FP.PACK_AB R70, R108, R107 ;  /* 0x0000006b6c46723e */ /* 0x000fe200000000ff */
[----:B------:R-:W-:Y:S02]  /*15440*/  LDSM.16.MT88.4 R100, [R230+0x7900] ;  /* 0x00790000e664783b */ /* 0x000fe40000004200 */
[C---:B--2---:R-:W-:Y:S01]  /*15450*/  F2FP.PACK_AB R71, R110.reuse, R109 ;  /* 0x0000006d6e47723e */ /* 0x044fe200000000ff */
[----:B------:R-:W-:Y:S01]  /*15460*/  FADD.FTZ R109, R109, R3 ;  /* 0x000000036d6d7221 */ /* 0x000fe20000010000 */
[C---:B-----5:R-:W-:Y:S01]  /*15470*/  F2FP.PACK_AB R68, R105.reuse, R104 ;  /* 0x000000686944723e */ /* 0x060fe200000000ff */
[----:B------:R-:W-:Y:S01]  /*15480*/  MUFU.EX2 R184, R184 ;  /* 0x000000b800b87308 */ /* 0x000fe20000000800 */
[----:B------:R-:W-:Y:S02]  /*15490*/  FADD.FTZ R105, R105, R2 ;  /* 0x0000000269697221 */ /* 0x000fe40000010000 */
[----:B------:R-:W-:Y:S02]  /*154a0*/  FADD.FTZ R3, R110, R109 ;  /* 0x0000006d6e037221 */ /* 0x000fe40000010000 */
[----:B------:R-:W-:Y:S01]  /*154b0*/  FADD.FTZ R2, R107, R105 ;  /* 0x000000696b027221 */ /* 0x000fe20000010000 */
[C---:B------:R-:W-:Y:S03]  /*154c0*/  HMMA.16816.F32 R4, R68.reuse, R84, R4 ;  /* 0x000000544404723c */ /* 0x040fe60000001804 */
[----:B------:R-:W-:Y:S01]  /*154d0*/  FADD.FTZ R2, R108, R2 ;  /* 0x000000026c027221 */ /* 0x000fe20000010000 */
[----:B------:R-:W-:Y:S01]  /*154e0*/  MUFU.EX2 R179, R179 ;  /* 0x000000b300b37308 */ /* 0x000fe20000000800 */
[----:B------:R-:W-:Y:S02]  /*154f0*/  FADD.FTZ R3, R111, R3 ;  /* 0x000000036f037221 */ /* 0x000fe40000010000 */
[----:B------:R-:W-:Y:S01]  /*15500*/  FADD.FTZ R2, R116, R2 ;  /* 0x0000000274027221 */ /* 0x000fe20000010000 */
[C---:B------:R-:W-:Y:S01]  /*15510*/  HMMA.16816.F32 R8, R68.reuse, R86, R8 ;  /* 0x000000564408723c */ /* 0x040fe20000001808 */
[----:B------:R-:W2:Y:S03]  /*15520*/  LDSM.16.MT88.4 R84, [R232+0x5100] ;  /* 0x00510000e854783b */ /* 0x000ea60000004200 */
[C---:B------:R-:W-:Y:S02]  /*15530*/  FADD.FTZ R3, R118.reuse, R3 ;  /* 0x0000000376037221 */ /* 0x040fe40000010000 */
[----:B------:R-:W-:Y:S02]  /*15540*/  MUFU.EX2 R178, R178 ;  /* 0x000000b200b27308 */ /* 0x000fe40000000800 */
[C---:B---3--:R-:W-:Y:S08]  /*15550*/  HMMA.16816.F32 R12, R68.reuse, R72, R12 ;  /* 0x00000048440c723c */ /* 0x048ff0000000180c */
[C---:B------:R-:W-:Y:S01]  /*15560*/  HMMA.16816.F32 R16, R68.reuse, R74, R16 ;  /* 0x0000004a4410723c */ /* 0x040fe20000001810 */
[----:B------:R-:W3:Y:S01]  /*15570*/  LDSM.16.MT88.4 R72, [R230+0x5100] ;  /* 0x00510000e648783b */ /* 0x000ee20000004200 */
[----:B------:R-:W-:Y:S06]  /*15580*/  MUFU.EX2 R177, R177 ;  /* 0x000000b100b17308 */ /* 0x000fec0000000800 */
[C---:B----4-:R-:W-:Y:S04]  /*15590*/  HMMA.16816.F32 R20, R68.reuse, R76, R20 ;  /* 0x0000004c4414723c */ /* 0x050fe80000001814 */
[----:B------:R-:W-:Y:S04]  /*155a0*/  MUFU.EX2 R176, R176 ;  /* 0x000000b000b07308 */ /* 0x000fe80000000800 */
[C---:B------:R-:W-:Y:S01]  /*155b0*/  HMMA.16816.F32 R24, R68.reuse, R78, R24 ;  /* 0x0000004e4418723c */ /* 0x040fe20000001818 */
[----:B------:R-:W4:Y:S05]  /*155c0*/  LDSM.16.MT88.4 R76, [R232+0x1900] ;  /* 0x00190000e84c783b */ /* 0x000f2a0000004200 */
[----:B------:R-:W-:Y:S02]  /*155d0*/  MUFU.EX2 R170, R170 ;  /* 0x000000aa00aa7308 */ /* 0x000fe40000000800 */
[C---:B-1----:R-:W-:Y:S08]  /*155e0*/  HMMA.16816.F32 R28, R68.reuse, R80, R28 ;  /* 0x00000050441c723c */ /* 0x042ff0000000181c */
        /* <DEDUP_REMOVED lines=8> */
[C---:B---3--:R-:W-:Y:S08]  /*15670*/  HMMA.16816.F32 R44, R68.reuse, R72, R44 ;  /* 0x00000048442c723c */ /* 0x048ff0000000182c */
[C---:B------:R-:W-:Y:S01]  /*15680*/  HMMA.16816.F32 R48, R68.reuse, R74, R48 ;  /* 0x0000004a4430723c */ /* 0x040fe20000001830 */
[----:B------:R-:W2:Y:S01]  /*15690*/  LDSM.16.MT88.4 R72, [R229+0x1900] ;  /* 0x00190000e548783b */ /* 0x000ea20000004200 */
[----:B------:R-:W-:Y:S06]  /*156a0*/  MUFU.EX2 R167, R167 ;  /* 0x000000a700a77308 */ /* 0x000fec0000000800 */
[C---:B------:R-:W-:Y:S04]  /*156b0*/  HMMA.16816.F32 R52, R68.reuse, R88, R52 ;  /* 0x000000584434723c */ /* 0x040fe80000001834 */
[----:B------:R-:W-:Y:S04]  /*156c0*/  MUFU.EX2 R165, R165 ;  /* 0x000000a500a57308 */ /* 0x000fe80000000800 */
[C---:B------:R-:W-:Y:S01]  /*156d0*/  HMMA.16816.F32 R56, R68.reuse, R90, R56 ;  /* 0x0000005a4438723c */ /* 0x040fe20000001838 */
[----:B------:R-:W-:Y:S05]  /*156e0*/  LDSM.16.MT88.4 R88, [R229+0x5900] ;  /* 0x00590000e558783b */ /* 0x000fea0000004200 */
[----:B------:R-:W3:Y:S02]  /*156f0*/  MUFU.EX2 R166, R166 ;  /* 0x000000a600a67308 */ /* 0x000ee40000000800 */
[C---:B------:R-:W-:Y:S08]  /*15700*/  HMMA.16816.F32 R60, R68.reuse, R92, R60 ;  /* 0x0000005c443c723c */ /* 0x040ff0000000183c */
[----:B------:R-:W-:Y:S01]  /*15710*/  HMMA.16816.F32 R64, R68, R94, R64 ;  /* 0x0000005e4440723c */ /* 0x000fe20000001840 */
[----:B------:R-:W-:Y:S01]  /*15720*/  LDSM.16.MT88.4 R92, [R228+0x6100] ;  /* 0x00610000e45c783b */ /* 0x000fe20000004200 */
[----:B------:R-:W-:Y:S05]  /*15730*/  MUFU.EX2 R164, R164 ;  /* 0x000000a400a47308 */ /* 0x000fea0000000800 */
[----:B------:R-:W-:Y:S02]  /*15740*/  F2FP.PACK_AB R69, R118, R111 ;  /* 0x0000006f7645723e */ /* 0x000fe400000000ff */
[----:B------:R-:W-:Y:S01]  /*15750*/  F2FP.PACK_AB R68, R117, R116 ;  /* 0x000000747544723e */ /* 0x000fe200000000ff */
[----:B------:R-:W-:Y:S02]  /*15760*/  LDSM.16.MT88.4 R108, [R229+0x7900] ;  /* 0x00790000e56c783b */ /* 0x000fe40000004200 */
[----:B------:R-:W-:Y:S01]  /*15770*/  F2FP.PACK_AB R70, R121, R119 ;  /* 0x000000777946723e */ /* 0x000fe200000000ff */
[----:B------:R-:W5:Y:S01]  /*15780*/  MUFU.EX2 R160, R160 ;  /* 0x000000a000a07308 */ /* 0x000f620000000800 */
[----:B------:R-:W-:Y:S01]  /*15790*/  F2FP.PACK_AB R71, R123, R122 ;  /* 0x0000007a7b47723e */ /* 0x000fe200000000ff */
[----:B------:R-:W-:Y:S01]  /*157a0*/  FADD.FTZ R117, R117, R2 ;  /* 0x0000000275757221 */ /* 0x000fe20000010000 */
[----:B---3--:R-:W-:Y:S01]  /*157b0*/  F2FP.PACK_AB R112, R166, R165 ;  /* 0x000000a5a670723e */ /* 0x008fe200000000ff */
        /* <DEDUP_REMOVED lines=8> */
[----:B------:R-:W3:Y:S03]  /*15840*/  LDSM.16.MT88.4 R76, [R232+0x5900] ;  /* 0x00590000e84c783b */ /* 0x000ee60000004200 */
[----:B------:R-:W4:Y:S01]  /*15850*/  MUFU.EX2 R159, R159 ;  /* 0x0000009f009f7308 */ /* 0x000f220000000800 */
[----:B------:R-:W-:Y:S02]  /*15860*/  IMAD.MOV.U32 R2, RZ, RZ, R132 ;  /* 0x000000ffff027224 */ /* 0x000fe400078e0084 */
[----:B------:R-:W-:Y:S01]  /*15870*/  IMAD.MOV.U32 R3, RZ, RZ, R0 ;  /* 0x000000ffff037224 */ /* 0x000fe200078e0000 */
[C---:B-1----:R-:W-:Y:S04]  /*15880*/  HMMA.16816.F32 R12, R68.reuse, R80, R12 ;  /* 0x00000050440c723c */ /* 0x042fe8000000180c */
[----:B-----5:R-:W-:Y:S02]  /*15890*/  F2FP.PACK_AB R113, R160, R164 ;  /* 0x000000a4a071723e */ /* 0x020fe400000000ff */
[----:B------:R-:W-:Y:S02]  /*158a0*/  MUFU.EX2 R156, R156 ;  /* 0x0000009c009c7308 */ /* 0x000fe40000000800 */
[C---:B------:R-:W-:Y:S01]  /*158b0*/  HMMA.16816.F32 R16, R68.reuse, R82, R16 ;  /* 0x000000524410723c */ /* 0x040fe20000001810 */
[----:B------:R-:W1:Y:S07]  /*158c0*/  LDSM.16.MT88.4 R80, [R230+0x5900] ;  /* 0x00590000e650783b */ /* 0x000e6e0000004200 */
[C---:B--2---:R-:W-:Y:S01]  /*158d0*/  HMMA.16816.F32 R20, R68.reuse, R72, R20 ;  /* 0x000000484414723c */ /* 0x044fe20000001814 */
[----:B------:R-:W2:Y:S03]  /*158e0*/  MUFU.EX2 R155, R155 ;  /* 0x0000009b009b7308 */ /* 0x000ea60000000800 */
[----:B----4-:R-:W-:Y:S04]  /*158f0*/  F2FP.PACK_AB R114, R159, R162 ;  /* 0x000000a29f72723e */ /* 0x010fe800000000ff */
[C---:B------:R-:W-:Y:S01]  /*15900*/  HMMA.16816.F32 R24, R68.reuse, R74, R24 ;  /* 0x0000004a4418723c */ /* 0x040fe20000001818 */
[----:B------:R-:W4:Y:S07]  /*15910*/  LDSM.16.MT88.4 R72, [R228+0x5900] ;  /* 0x00590000e448783b */ /* 0x000f2e0000004200 */
[C---:B------:R-:W-:Y:S08]  /*15920*/  HMMA.16816.F32 R28, R68.reuse, R84, R28 ;  /* 0x00000054441c723c */ /* 0x040ff0000000181c */
[C---:B------:R-:W-:Y:S01]  /*15930*/  HMMA.16816.F32 R32, R68.reuse, R86, R32 ;  /* 0x000000564420723c */ /* 0x040fe20000001820 */
[----:B------:R-:W5:Y:S03]  /*15940*/  LDSM.16.MT88.4 R84, [R232+0x2100] ;  /* 0x00210000e854783b */ /* 0x000f660000004200 */
[----:B--2---:R-:W-:Y:S04]  /*15950*/  F2FP.PACK_AB R115, R155, R156 ;  /* 0x0000009c9b73723e */ /* 0x004fe800000000ff */
[C---:B---3--:R-:W-:Y:S08]  /*15960*/  HMMA.16816.F32 R36, R68.reuse, R76, R36 ;  /* 0x0000004c4424723c */ /* 0x048ff00000001824 */
[C---:B------:R-:W-:Y:S01]  /*15970*/  HMMA.16816.F32 R40, R68.reuse, R78, R40 ;  /* 0x0000004e4428723c */ /* 0x040fe20000001828 */
[----:B------:R-:W2:Y:S07]  /*15980*/  LDSM.16.MT88.4 R76, [R230+0x2100] ;  /* 0x00210000e64c783b */ /* 0x000eae0000004200 */
[C---:B-1----:R-:W-:Y:S08]  /*15990*/  HMMA.16816.F32 R44, R68.reuse, R80, R44 ;  /* 0x00000050442c723c */ /* 0x042ff0000000182c */
[C---:B------:R-:W-:Y:S01]  /*159a0*/  HMMA.16816.F32 R48, R68.reuse, R82, R48 ;  /* 0x000000524430723c */ /* 0x040fe20000001830 */
[----:B------:R-:W-:Y:S07]  /*159b0*/  LDSM.16.MT88.4 R80, [R228+0x2100] ;  /* 0x00210000e450783b */ /* 0x000fee0000004200 */
[C---:B------:R-:W-:Y:S08]  /*159c0*/  HMMA.16816.F32 R52, R68.reuse, R88, R52 ;  /* 0x000000584434723c */ /* 0x040ff00000001834 */
[C---:B------:R-:W-:Y:S01]  /*159d0*/  HMMA.16816.F32 R56, R68.reuse, R90, R56 ;  /* 0x0000005a4438723c */ /* 0x040fe20000001838 */
[----:B------:R-:W-:Y:S07]  /*159e0*/  LDSM.16.MT88.4 R88, [R229+0x6100] ;  /* 0x00610000e558783b */ /* 0x000fee0000004200 */
[C---:B----4-:R-:W-:Y:S08]  /*159f0*/  HMMA.16816.F32 R60, R68.reuse, R72, R60 ;  /* 0x00000048443c723c */ /* 0x050ff0000000183c */
        /* <DEDUP_REMOVED lines=34> */
[----:B------:R-:W5:Y:S07]  /*15c20*/  LDSM.16.MT88.4 R88, [R232+0x6900] ;  /* 0x00690000e858783b */ /* 0x000f6e0000004200 */
        /* <DEDUP_REMOVED lines=21> */
[C---:B---3--:R-:W-:Y:S08]  /*15d80*/  HMMA.16816.F32 R20, R68.reuse, R84, R20 ;  /* 0x000000544414723c */ /* 0x048ff00000001814 */
[C---:B------:R-:W-:Y:S01]  /*15d90*/  HMMA.16816.F32 R24, R68.reuse, R86, R24 ;  /* 0x000000564418723c */ /* 0x040fe20000001818 */
[----:B------:R-:W-:Y:S07]  /*15da0*/  LDSM.16.MT88.4 R84, [R228+0x3100] ;  /* 0x00310000e454783b */ /* 0x000fee0000004200 */
[C---:B--2---:R-:W-:Y:S08]  /*15db0*/  HMMA.16816.F32 R28, R68.reuse, R76, R28 ;  /* 0x0000004c441c723c */ /* 0x044ff0000000181c */
        /* <DEDUP_REMOVED lines=29> */
[----:B------:R-:W-:Y:S02]  /*15f90*/  FADD.FTZ R164, R164, R168 ;  /* 0x000000a8a4a47221 */ /* 0x000fe40000010000 */
[----:B------:R-:W-:Y:S02]  /*15fa0*/  FADD.FTZ R169, R166, R169 ;  /* 0x000000a9a6a97221 */ /* 0x000fe40000010000 */
[C---:B---3--:R-:W-:Y:S04]  /*15fb0*/  HMMA.16816.F32 R12, R68.reuse, R80, R12 ;  /* 0x00000050440c723c */ /* 0x048fe8000000180c */
[----:B------:R-:W-:Y:S02]  /*15fc0*/  FADD.FTZ R164, R160, R164 ;  /* 0x000000a4a0a47221 */ /* 0x000fe40000010000 */
[----:B------:R-:W-:Y:S02]  /*15fd0*/  FADD.FTZ R169, R162, R169 ;  /* 0x000000a9a2a97221 */ /* 0x000fe40000010000 */
[C---:B------:R-:W-:Y:S01]  /*15fe0*/  HMMA.16816.F32 R16, R68.reuse, R82, R16 ;  /* 0x000000524410723c */ /* 0x040fe20000001810 */
[----:B------:R-:W-:Y:S03]  /*15ff0*/  LDSM.16.MT88.4 R80, [R229+0x3900] ;  /* 0x00390000e550783b */ /* 0x000fe60000004200 */
[----:B------:R-:W-:Y:S02]  /*16000*/  FADD.FTZ R164, R156, R164 ;  /* 0x000000a49ca47221 */ /* 0x000fe40000010000 */
[----:B------:R-:W-:Y:S02]  /*16010*/  FADD.FTZ R242, R159, R169 ;  /* 0x000000a99ff27221 */ /* 0x000fe40000010000 */
[C---:B--2---:R-:W-:Y:S04]  /*16020*/  HMMA.16816.F32 R20, R68.reuse, R76, R20 ;  /* 0x0000004c4414723c */ /* 0x044fe80000001814 */
[----:B------:R-:W-:Y:S04]  /*16030*/  FADD.FTZ R243, R155, R164 ;  /* 0x000000a49bf37221 */ /* 0x000fe80000010000 */
[C---:B------:R-:W-:Y:S01]  /*16040*/  HMMA.16816.F32 R24, R68.reuse, R78, R24 ;  /* 0x0000004e4418723c */ /* 0x040fe20000001818 */
[----:B------:R-:W2:Y:S07]  /*16050*/  LDSM.16.MT88.4 R76, [R230+0x3900] ;  /* 0x00390000e64c783b */ /* 0x000eae0000004200 */
[C---:B------:R-:W-:Y:S08]  /*16060*/  HMMA.16816.F32 R28, R68.reuse, R84, R28 ;  /* 0x00000054441c723c */ /* 0x040ff0000000181c */
[C---:B------:R-:W-:Y:S08]  /*16070*/  HMMA.16816.F32 R32, R68.reuse, R86, R32 ;  /* 0x000000564420723c */ /* 0x040ff00000001820 */
[C---:B-1----:R-:W-:Y:S08]  /*16080*/  HMMA.16816.F32 R36, R68.reuse, R72, R36 ;  /* 0x000000484424723c */ /* 0x042ff00000001824 */
[C---:B------:R-:W-:Y:S08]  /*16090*/  HMMA.16816.F32 R40, R68.reuse, R74, R40 ;  /* 0x0000004a4428723c */ /* 0x040ff00000001828 */
        /* <DEDUP_REMOVED lines=10> */
[C---:B------:R-:W-:Y:S08]  /*16140*/  HMMA.16816.F32 R124, R112.reuse, R126, R8 ;  /* 0x0000007e707c723c */ /* 0x040ff00000001808 */
[C---:B--2---:R-:W-:Y:S08]  /*16150*/  HMMA.16816.F32 R68, R112.reuse, R76, R12 ;  /* 0x0000004c7044723c */ /* 0x044ff0000000180c */
[C---:B------:R-:W-:Y:S08]  /*16160*/  HMMA.16816.F32 R72, R112.reuse, R78, R16 ;  /* 0x0000004e7048723c */ /* 0x040ff00000001810 */
[C---:B------:R-:W-:Y:S08]  /*16170*/  HMMA.16816.F32 R76, R112.reuse, R80, R20 ;  /* 0x00000050704c723c */ /* 0x040ff00000001814 */
[C---:B------:R-:W-:Y:S08]  /*16180*/  HMMA.16816.F32 R80, R112.reuse, R82, R24 ;  /* 0x000000527050723c */ /* 0x040ff00000001818 */
        /* <DEDUP_REMOVED lines=11> */
.L_x_2845:
[----:B------:R-:W-:-:S13]  /*16240*/  ISETP.LE.AND P0, PT, RZ, UR14, PT ;  /* 0x0000000eff007c0c */ /* 0x000fda000bf03270 */
[----:B------:R-:W-:Y:S05]  /*16250*/  @!P0 BRA `(.L_x_2849) ;  /* 0x0000382000008947 */ /* 0x000fea0003800000 */
[C---:B------:R-:W-:Y:S01]  /*16260*/  IMAD.SHL.U32 R4, R244.reuse, 0x2, RZ ;  /* 0x00000002f4047824 */ /* 0x040fe200078e00ff */
[----:B------:R-:W-:Y:S01]  /*16270*/  SHF.L.U64.HI R245, R244, 0x1, R245 ;  /* 0x00000001f4f57819 */ /* 0x000fe200000102f5 */
[----:B------:R-:W-:Y:S01]  /*16280*/  IMAD.MOV.U32 R2, RZ, RZ, R132 ;  /* 0x000000ffff027224 */ /* 0x000fe200078e0084 */
[C---:B------:R-:W-:Y:S01]  /*16290*/  IADD3 R250, R240.reuse, 0x100, RZ ;  /* 0x00000100f0fa7810 */ /* 0x040fe20007ffe0ff */
[----:B------:R-:W-:Y:S01]  /*162a0*/  IMAD.MOV.U32 R3, RZ, RZ, R0 ;  /* 0x000000ffff037224 */ /* 0x000fe200078e0000 */
[----:B------:R1:W-:Y:S01]  /*162b0*/  STL [R1], R4 ;  /* 0x0000000401007387 */ /* 0x0003e20000100800 */
[C---:B------:R-:W-:Y:S01]  /*162c0*/  IADD3 R249, R240.reuse, 0x2100, RZ ;  /* 0x00002100f0f97810 */ /* 0x040fe20007ffe0ff */
[C---:B------:R-:W-:Y:S01]  /*162d0*/  IMAD.SHL.U32 R251, R239.reuse, 0x2, RZ ;  /* 0x00000002effb7824 */ /* 0x040fe200078e00ff */
[C---:B------:R-:W-:Y:S01]  /*162e0*/  IADD3 R248, R240.reuse, 0x1100, RZ ;  /* 0x00001100f0f87810 */ /* 0x040fe20007ffe0ff */
[----:B------:R-:W-:Y:S01]  /*162f0*/  ULDC UR5, c[0x0][0x210] ;  /* 0x0000840000057ab9 */ /* 0x000fe20000000800 */
[C---:B------:R-:W-:Y:S01]  /*16300*/  IADD3 R247, R240.reuse, 0x6100, RZ ;  /* 0x00006100f0f77810 */ /* 0x040fe20007ffe0ff */
[----:B------:R-:W-:Y:S01]  /*16310*/  ULDC UR4, c[0x0][0x1e8] ;  /* 0x00007a0000047ab9 */ /* 0x000fe20000000800 */
[C---:B------:R-:W-:Y:S01]  /*16320*/  IADD3 R246, R240.reuse, 0x5100, RZ ;  /* 0x00005100f0f67810 */ /* 0x040fe20007ffe0ff */
[----:B------:R-:W-:Y:S01]  /*16330*/  UIMAD UR5, UR13, UR5, URZ ;  /* 0x000000050d0572a4 */ /* 0x000fe2000f8e023f */
[----:B------:R-:W-:Y:S01]  /*16340*/  IADD3 R244, R240, 0x4100, RZ ;  /* 0x00004100f0f47810 */ /* 0x000fe20007ffe0ff */
[----:B------:R-:W-:Y:S01]  /*16350*/  UIMAD UR4, UR13, UR4, URZ ;  /* 0x000000040d0472a4 */ /* 0x000fe2000f8e023f */
[----:B------:R-:W-:Y:S01]  /*16360*/  SHF.L.U64.HI R252, R239, 0x1, R241 ;  /* 0x00000001effc7819 */ /* 0x000fe200000102f1 */
[----:B------:R-:W-:Y:S05]  /*16370*/  BRA `(.L_x_2850) ;  /* 0x0000041000007947 */ /* 0x000fea0003800000 */
.L_x_2852:
[----:B------:R-:W2:Y:S01]  /*16380*/  LDL R157, [R1] ;  /* 0x00000000019d7983 */ /* 0x000ea20000100800 */
        /* <DEDUP_REMOVED lines=19> */
[----:B-1----:R-:W-:Y:S04]  /*164c0*/  IMAD.WIDE.U32 R132, R238, c[0x0][0x1e0], RZ ;  /* 0x00007800ee847a25 */ /* 0x002fe800078e00ff */
[----:B------:R-:W-:Y:S01]  /*164d0*/  IMAD.IADD R133, R133, 0x1, R0 ;  /* 0x0000000185857824 */ /* 0x000fe200078e0200 */
[----:B---3--:R-:W-:Y:S03]  /*164e0*/  SHF.R.S32.HI R134, RZ, 0x1f, R237 ;  /* 0x0000001fff867819 */ /* 0x008fe600000114ed */
[----:B------:R-:W-:Y:S04]  /*164f0*/  IMAD.WIDE.U32 R132, R237, c[0x0][0x1f0], R132 ;  /* 0x00007c00ed847a25 */ /* 0x000fe800078e0084 */
[----:B------:R-:W-:Y:S01]  /*16500*/  IMAD R134, R134, c[0x0][0x1f0], RZ ;  /* 0x00007c0086867a24 */ /* 0x000fe200078e02ff */
[----:B------:R-:W-:Y:S01]  /*16510*/  IADD3 R0, P0, R132, UR4, RZ ;  /* 0x0000000484007c10 */ /* 0x000fe2000ff1e0ff */
[----:B------:R-:W-:Y:S02]  /*16520*/  IMAD.SHL.U32 R132, R239, 0x2, RZ ;  /* 0x00000002ef847824 */ /* 0x000fe400078e00ff */
[----:B------:R-:W-:Y:S05]  /*16530*/  IMAD R134, R237, c[0x0][0x1f4], R134 ;  /* 0x00007d00ed867a24 */ /* 0x000fea00078e0286 */
[----:B------:R-:W-:Y:S02]  /*16540*/  IADD3.X R134, R133, UR9, R134, P0, !PT ;  /* 0x0000000985867c10 */ /* 0x000fe400087fe486 */
[C---:B------:R-:W-:Y:S04]  /*16550*/  LEA R133, P0, R0.reuse, c[0x0][0x1c8], 0x1 ;  /* 0x0000720000857a11 */ /* 0x040fe800078008ff */
[----:B------:R-:W-:Y:S01]  /*16560*/  LEA.HI.X R134, R0, c[0x0][0x1cc], R134, 0x1, P0 ;  /* 0x0000730000867a11 */ /* 0x000fe200000f0c86 */
[----:B------:R-:W2:Y:S01]  /*16570*/  SHFL.IDX PT, R147, R133, RZ, 0x181f ;  /* 0x00181fff85937589 */ /* 0x000ea200000e0000 */
[----:B------:R-:W-:Y:S03]  /*16580*/  SHF.L.U64.HI R0, R239, 0x1, R241 ;  /* 0x00000001ef007819 */ /* 0x000fe600000102f1 */
[----:B------:R-:W1:Y:S04]  /*16590*/  SHFL.IDX PT, R148, R134, RZ, 0x181f ;  /* 0x00181fff86947589 */ /* 0x000e6800000e0000 */
[----:B------:R-:W3:Y:S04]  /*165a0*/  SHFL.IDX PT, R145, R133, 0x1, 0x181f ;  /* 0x00381f0085917f89 */ /* 0x000ee800000e0000 */
[----:B------:R-:W4:Y:S04]  /*165b0*/  SHFL.IDX PT, R146, R134, 0x1, 0x181f ;  /* 0x00381f0086927f89 */ /* 0x000f2800000e0000 */
[----:B------:R-:W5:Y:S04]  /*165c0*/  SHFL.IDX PT, R135, R133, 0x2, 0x181f ;  /* 0x00581f0085877f89 */ /* 0x000f6800000e0000 */
[----:B------:R-:W5:Y:S04]  /*165d0*/  SHFL.IDX PT, R144, R134, 0x2, 0x181f ;  /* 0x00581f0086907f89 */ /* 0x000f6800000e0000 */
[----:B------:R-:W5:Y:S01]  /*165e0*/  SHFL.IDX PT, R133, R133, 0x3, 0x181f ;  /* 0x00781f0085857f89 */ /* 0x000f6200000e0000 */
[CC--:B--2---:R-:W-:Y:S02]  /*165f0*/  IADD3 R150, P1, R147.reuse, R157.reuse, RZ ;  /* 0x0000009d93967210 */ /* 0x0c4fe40007f3e0ff */
[-C--:B------:R-:W-:Y:S01]  /*16600*/  IADD3 R152, P0, R147, R132.reuse, RZ ;  /* 0x0000008493987210 */ /* 0x080fe20007f1e0ff */
[----:B------:R-:W2:Y:S02]  /*16610*/  SHFL.IDX PT, R134, R134, 0x3, 0x181f ;  /* 0x00781f0086867f89 */ /* 0x000ea400000e0000 */
[C-C-:B-1----:R-:W-:Y:S02]  /*16620*/  IMAD.X R151, R148.reuse, 0x1, R245.reuse, P1 ;  /* 0x0000000194977824 */ /* 0x142fe400008e06f5 */
[--C-:B------:R-:W-:Y:S01]  /*16630*/  IMAD.X R153, R148, 0x1, R0.reuse, P0 ;  /* 0x0000000194997824 */ /* 0x100fe200000e0600 */
[-C--:B---3--:R-:W-:Y:S02]  /*16640*/  IADD3 R148, P1, R145, R157.reuse, RZ ;  /* 0x0000009d91947210 */ /* 0x088fe40007f3e0ff */
[----:B------:R1:W-:Y:S03]  /*16650*/  LDGSTS.E.BYPASS.LTC128B.128 [R240+0x8100], [R150.64], !P6 ;  /* 0x0810000096f07fae */ /* 0x0003e6000f101d56 */
[--C-:B----4-:R-:W-:Y:S01]  /*16660*/  IMAD.X R149, R146, 0x1, R245.reuse, P1 ;  /* 0x0000000192957824 */ /* 0x110fe200008e06f5 */
[----:B------:R3:W-:Y:S01]  /*16670*/  LDGSTS.E.BYPASS.LTC128B.128 [R240+0xc100], [R152.64], !P5 ;  /* 0x0c10000098f07fae */ /* 0x0007e2000e901d56 */
[CC--:B-----5:R-:W-:Y:S03]  /*16680*/  IADD3 R154, P2, R135.reuse, R132.reuse, RZ ;  /* 0x00000084879a7210 */ /* 0x0e0fe60007f5e0ff */
[----:B------:R4:W-:Y:S02]  /*16690*/  LDGSTS.E.BYPASS.LTC128B.128 [R240+0x9100], [R148.64], !P6 ;  /* 0x0910000094f07fae */ /* 0x0009e4000f101d56 */
[C-C-:B------:R-:W-:Y:S01]  /*166a0*/  IMAD.X R155, R144.reuse, 0x1, R0.reuse, P2 ;  /* 0x00000001909b7824 */ /* 0x140fe200010e0600 */
[-C--:B-1----:R-:W-:Y:S02]  /*166b0*/  IADD3 R150, P3, R135, R157.reuse, RZ ;  /* 0x0000009d87967210 */ /* 0x082fe40007f7e0ff */
[-C--:B---3--:R-:W-:Y:S03]  /*166c0*/  IADD3 R152, P0, R145, R132.reuse, RZ ;  /* 0x0000008491987210 */ /* 0x088fe60007f1e0ff */
[--C-:B------:R-:W-:Y:S02]  /*166d0*/  IMAD.X R151, R144, 0x1, R245.reuse, P3 ;  /* 0x0000000190977824 */ /* 0x100fe400018e06f5 */
[--C-:B------:R-:W-:Y:S01]  /*166e0*/  IMAD.X R153, R146, 0x1, R0.reuse, P0 ;  /* 0x0000000192997824 */ /* 0x100fe200000e0600 */
[C---:B------:R-:W-:Y:S02]  /*166f0*/  IADD3 R146, P1, R133.reuse, R157, RZ ;  /* 0x0000009d85927210 */ /* 0x040fe40007f3e0ff */
[----:B------:R-:W-:Y:S02]  /*16700*/  IADD3 R132, P0, R133, R132, RZ ;  /* 0x0000008485847210 */ /* 0x000fe40007f1e0ff */
[----:B------:R4:W-:Y:S01]  /*16710*/  LDGSTS.E.BYPASS.LTC128B.128 [R240+0xd100], [R152.64], !P5 ;  /* 0x0d10000098f07fae */ /* 0x0009e2000e901d56 */
[C---:B--2---:R-:W-:Y:S02]  /*16720*/  IMAD.X R147, R134.reuse, 0x1, R245, P1 ;  /* 0x0000000186937824 */ /* 0x044fe400008e06f5 */
[----:B------:R-:W-:Y:S01]  /*16730*/  IMAD.X R133, R134, 0x1, R0, P0 ;  /* 0x0000000186857824 */ /* 0x000fe200000e0600 */
[----:B------:R4:W-:Y:S04]  /*16740*/  LDGSTS.E.BYPASS.LTC128B.128 [R240+0xa100], [R150.64], !P6 ;  /* 0x0a10000096f07fae */ /* 0x0009e8000f101d56 */
[----:B------:R4:W-:Y:S04]  /*16750*/  LDGSTS.E.BYPASS.LTC128B.128 [R240+0xe100], [R154.64], !P5 ;  /* 0x0e1000009af07fae */ /* 0x0009e8000e901d56 */
[----:B------:R4:W-:Y:S04]  /*16760*/  LDGSTS.E.BYPASS.LTC128B.128 [R240+0xb100], [R146.64], !P6 ;  /* 0x0b10000092f07fae */ /* 0x0009e8000f101d56 */
[----:B------:R4:W-:Y:S01]  /*16770*/  LDGSTS.E.BYPASS.LTC128B.128 [R240+0xf100], [R132.64], !P5 ;  /* 0x0f10000084f07fae */ /* 0x0009e2000e901d56 */
[----:B------:R-:W-:-:S05]  /*16780*/  BRA `(.L_x_2851) ;  /* 0x00000f9000007947 */ /* 0x000fca0003800000 */
.L_x_2850:
[----:B------:R-:W2:Y:S01]  /*16790*/  LDL R186, [R1] ;  /* 0x0000000001ba7983 */ /* 0x000ea20000100800 */
        /* <DEDUP_REMOVED lines=11> */
[----:B------:R-:W3:Y:S01]  /*16850*/  LDSM.16.M88.4 R8, [R234+0x8100] ;  /* 0x00810000ea08783b */ /* 0x000ee20000000200 */
[----:B------:R-:W-:Y:S02]  /*16860*/  IADD3 R164, P0, R148, UR5, RZ ;  /* 0x0000000594a47c10 */ /* 0x000fe4000ff1e0ff */
[----:B------:R-:W-:Y:S02]  /*16870*/  IMAD R0, R237, c[0x0][0x21c], R0 ;  /* 0x00008700ed007a24 */ /* 0x000fe400078e0200 */
[----:B------:R-:W4:Y:S03]  /*16880*/  LDSM.16.M88.4 R16, [R234+0x8900] ;  /* 0x00890000ea10783b */ /* 0x000f260000000200 */
[----:B------:R-:W-:Y:S02]  /*16890*/  IADD3.X R0, R149, UR12, R0, P0, !PT ;  /* 0x0000000c95007c10 */ /* 0x000fe400087fe400 */
[----:B------:R-:W5:Y:S01]  /*168a0*/  LDSM.16.M88.4 R24, [R234+0x9100] ;  /* 0x00910000ea18783b */ /* 0x000f620000000200 */
[C---:B------:R-:W-:Y:S04]  /*168b0*/  LEA R160, P0, R164.reuse, c[0x0][0x1f8], 0x1 ;  /* 0x00007e00a4a07a11 */ /* 0x040fe800078008ff */
[----:B------:R-:W1:Y:S01]  /*168c0*/  LDSM.16.M88.4 R32, [R234+0x9900] ;  /* 0x00990000ea20783b */ /* 0x000e620000000200 */
[----:B------:R-:W-:Y:S04]  /*168d0*/  LEA.HI.X R164, R164, c[0x0][0x1fc], R0, 0x1, P0 ;  /* 0x00007f00a4a47a11 */ /* 0x000fe800000f0c00 */
[----:B------:R-:W-:Y:S05]  /*168e0*/  LDSM.16.M88.4 R40, [R234+0xa100] ;  /* 0x00a10000ea28783b */ /* 0x000fea0000000200 */
[----:B------:R-:W-:Y:S05]  /*168f0*/  LDSM.16.M88.4 R48, [R234+0xa900] ;  /* 0x00a90000ea30783b */ /* 0x000fea0000000200 */
[----:B------:R-:W-:Y:S05]  /*16900*/  LDSM.16.M88.4 R56, [R234+0xb100] ;  /* 0x00b10000ea38783b */ /* 0x000fea0000000200 */
[----:B------:R-:W-:Y:S01]  /*16910*/  LDSM.16.M88.4 R64, [R234+0xb900] ;  /* 0x00b90000ea40783b */ /* 0x000fe20000000200 */
[C---:B-1-3--:R-:W-:Y:S04]  /*16920*/  HMMA.16816.F32 R4, R136.reuse, R8, RZ ;  /* 0x000000088804723c */ /* 0x04afe800000018ff */
[----:B------:R-:W-:Y:S05]  /*16930*/  LDSM.16.M88.4 R132, [R233] ;  /* 0x00000000e984783b */ /* 0x000fea0000000200 */
[----:B------:R-:W-:Y:S01]  /*16940*/  LDSM.16.M88.4 R144, [R227] ;  /* 0x00000000e390783b */ /* 0x000fe20000000200 */
[C---:B------:R-:W-:Y:S04]  /*16950*/  HMMA.16816.F32 R8, R136.reuse, R10, RZ ;  /* 0x0000000a8808723c */ /* 0x040fe800000018ff */
[----:B------:R-:W-:Y:S04]  /*16960*/  LDSM.16.M88.4 R148, [R225] ;  /* 0x00000000e194783b */ /* 0x000fe80000000200 */
[C---:B----4-:R-:W-:Y:S01]  /*16970*/  HMMA.16816.F32 R12, R136.reuse, R16, RZ ;  /* 0x00000010880c723c */ /* 0x050fe200000018ff */
[----:B------:R-:W-:Y:S05]  /*16980*/  LDSM.16.M88.4 R152, [R224] ;  /* 0x00000000e098783b */ /* 0x000fea0000000200 */
[----:B------:R-:W-:Y:S02]  /*16990*/  LDSM.16.M88.4 R156, [R223] ;  /* 0x00000000df9c783b */ /* 0x000fe40000000200 */
[C---:B------:R-:W-:Y:S03]  /*169a0*/  HMMA.16816.F32 R16, R136.reuse, R18, RZ ;  /* 0x000000128810723c */ /* 0x040fe600000018ff */
[----:B------:R-:W1:Y:S05]  /*169b0*/  SHFL.IDX PT, R165, R160, RZ, 0x181f ;  /* 0x00181fffa0a57589 */ /* 0x000e6a00000e0000 */
[C---:B-----5:R-:W-:Y:S01]  /*169c0*/  HMMA.16816.F32 R20, R136.reuse, R24, RZ ;  /* 0x000000188814723c */ /* 0x060fe200000018ff */
[----:B------:R-:W3:Y:S05]  /*169d0*/  SHFL.IDX PT, R168, R164, RZ, 0x181f ;  /* 0x00181fffa4a87589 */ /* 0x000eea00000e0000 */
[----:B------:R-:W-:Y:S02]  /*169e0*/  SHFL.IDX PT, R0, R160, 0x1, 0x181f ;  /* 0x00381f00a0007f89 */ /* 0x000fe400000e0000 */
[C---:B------:R-:W-:Y:S03]  /*169f0*/  HMMA.16816.F32 R24, R136.reuse, R26, RZ ;  /* 0x0000001a8818723c */ /* 0x040fe600000018ff */
[----:B------:R-:W-:Y:S05]  /*16a00*/  SHFL.IDX PT, R169, R164, 0x1, 0x181f ;  /* 0x00381f00a4a97f89 */ /* 0x000fea00000e0000 */
[C---:B------:R-:W-:Y:S01]  /*16a10*/  HMMA.16816.F32 R28, R136.reuse, R32, RZ ;  /* 0x00000020881c723c */ /* 0x040fe200000018ff */
[----:B------:R-:W-:Y:S03]  /*16a20*/  SHFL.IDX PT, R170, R160, 0x2, 0x181f ;  /* 0x00581f00a0aa7f89 */ /* 0x000fe600000e0000 */
[CC--:B-1----:R-:W-:Y:S02]  /*16a30*/  IADD3 R178, P0, R165.reuse, R251.reuse, RZ ;  /* 0x000000fba5b27210 */ /* 0x0c2fe40007f1e0ff */
[----:B------:R-:W-:Y:S02]  /*16a40*/  SHFL.IDX PT, R171, R160, 0x3, 0x181f ;  /* 0x00781f00a0ab7f89 */ /* 0x000fe400000e0000 */
[C---:B------:R-:W-:Y:S01]  /*16a50*/  HMMA.16816.F32 R32, R136.reuse, R34, RZ ;  /* 0x000000228820723c */ /* 0x040fe200000018ff */
[C-C-:B---3--:R-:W-:Y:S02]  /*16a60*/  IMAD.X R179, R168.reuse, 0x1, R252.reuse, P0 ;  /* 0x00000001a8b37824 */ /* 0x148fe400000e06fc */
[----:B------:R-:W-:Y:S05]  /*16a70*/  LDSM.16.M88.4 R160, [R222] ;  /* 0x00000000dea0783b */ /* 0x000fea0000000200 */
        /* <DEDUP_REMOVED lines=11> */
[C---:B------:R-:W-:Y:S01]  /*16b30*/  HMMA.16816.F32 R12, R140.reuse, R144, R12 ;  /* 0x000000908c0c723c */ /* 0x040fe2000000180c */
[----:B------:R-:W3:Y:S05]  /*16b40*/  SHFL.IDX PT, R144, R164, 0x2, 0x181f ;  /* 0x00581f00a4907f89 */ /* 0x000eea00000e0000 */
[----:B------:R-:W-:Y:S02]  /*16b50*/  SHFL.IDX PT, R145, R164, 0x3, 0x181f ;  /* 0x00781f00a4917f89 */ /* 0x000fe400000e0000 */
[C---:B------:R-:W-:Y:S08]  /*16b60*/  HMMA.16816.F32 R16, R140.reuse, R146, R16 ;  /* 0x000000928c10723c */ /* 0x040ff00000001810 */
[C---:B-1----:R-:W-:Y:S08]  /*16b70*/  HMMA.16816.F32 R20, R140.reuse, R132, R20 ;  /* 0x000000848c14723c */ /* 0x042ff00000001814 */
[C---:B------:R-:W-:Y:S08]  /*16b80*/  HMMA.16816.F32 R24, R140.reuse, R134, R24 ;  /* 0x000000868c18723c */ /* 0x040ff00000001818 */
[C---:B------:R-:W-:Y:S08]  /*16b90*/  HMMA.16816.F32 R28, R140.reuse, R148, R28 ;  /* 0x000000948c1c723c */ /* 0x040ff0000000181c */
[C---:B------:R-:W-:Y:S08]  /*16ba0*/  HMMA.16816.F32 R32, R140.reuse, R150, R32 ;  /* 0x000000968c20723c */ /* 0x040ff00000001820 */
[C---:B------:R-:W-:Y:S08]  /*16bb0*/  HMMA.16816.F32 R36, R140.reuse, R152, R36 ;  /* 0x000000988c24723c */ /* 0x040ff00000001824 */
[C---:B------:R-:W-:Y:S08]  /*16bc0*/  HMMA.16816.F32 R40, R140.reuse, R154, R40 ;  /* 0x0000009a8c28723c */ /* 0x040ff00000001828 */
[C---:B------:R-:W-:Y:S04]  /*16bd0*/  HMMA.16816.F32 R44, R140.reuse, R156, R44 ;  /* 0x0000009c8c2c723c */ /* 0x040fe8000000182c */
[-C--:B--2---:R-:W-:Y:S04]  /*16be0*/  IADD3 R176, P1, R165, R186.reuse, RZ ;  /* 0x000000baa5b07210 */ /* 0x084fe80007f3e0ff */
[C---:B------:R-:W-:Y:S01]  /*16bf0*/  HMMA.16816.F32 R48, R140.reuse, R158, R48 ;  /* 0x0000009e8c30723c */ /* 0x040fe20000001830 */
[----:B------:R-:W1:Y:S03]  /*16c00*/  LDSM.16.M88.4 R164, [R221] ;  /* 0x00000000dda4783b */ /* 0x000e660000000200 */
[--C-:B------:R-:W-:Y:S01]  /*16c10*/  IMAD.X R177, R168, 0x1, R245.reuse, P1 ;  /* 0x00000001a8b17824 */ /* 0x100fe200008e06f5 */
[CC--:B------:R-:W-:Y:S02]  /*16c20*/  IADD3 R184, P2, R0.reuse, R186.reuse, RZ ;  /* 0x000000ba00b87210 */ /* 0x0c0fe40007f5e0ff */
[-C--:B------:R-:W-:Y:S01]  /*16c30*/  IADD3 R168, P0, R0, R251.reuse, RZ ;  /* 0x000000fb00a87210 */ /* 0x080fe20007f1e0ff */
[C---:B------:R-:W-:Y:S01]  /*16c40*/  HMMA.16816.F32 R52, R140.reuse, R160, R52 ;  /* 0x000000a08c34723c */ /* 0x040fe20000001834 */
[----:B------:R-:W-:Y:S01]  /*16c50*/  @!PT LDS RZ, [RZ] ;  /* 0x00000000fffff984 */ /* 0x000fe20000000800 */
[----:B------:R-:W-:Y:S01]  /*16c60*/  @!PT LDS RZ, [RZ] ;  /* 0x00000000fffff984 */ /* 0x000fe20000000800 */
[----:B------:R-:W-:Y:S01]  /*16c70*/  @!PT LDS RZ, [RZ] ;  /* 0x00000000fffff984 */ /* 0x000fe20000000800 */
[----:B------:R2:W-:Y:S03]  /*16c80*/  LDGSTS.E.BYPASS.LTC128B.128 [R250], [R176.64], !P6 ;  /* 0x00000000b0fa7fae */ /* 0x0005e6000f101d56 */
[C-C-:B------:R-:W-:Y:S02]  /*16c90*/  IMAD.X R185, R169.reuse, 0x1, R245.reuse, P2 ;  /* 0x00000001a9b97824 */ /* 0x140fe400010e06f5 */
[----:B------:R4:W-:Y:S01]  /*16ca0*/  LDGSTS.E.BYPASS.LTC128B.128 [R244], [R178.64], !P5 ;  /* 0x00000000b2f47fae */ /* 0x0009e2000e901d56 */
[--C-:B------:R-:W-:Y:S01]  /*16cb0*/  IMAD.X R169, R169, 0x1, R252.reuse, P0 ;  /* 0x00000001a9a97824 */ /* 0x100fe200000e06fc */
[C---:B------:R-:W-:Y:S03]  /*16cc0*/  HMMA.16816.F32 R56, R140.reuse, R162, R56 ;  /* 0x000000a28c38723c */ /* 0x040fe60000001838 */
[----:B------:R5:W-:Y:S01]  /*16cd0*/  LDGSTS.E.BYPASS.LTC128B.128 [R248], [R184.64], !P6 ;  /* 0x00000000b8f87fae */ /* 0x000be2000f101d56 */
[CC--:B------:R-:W-:Y:S02]  /*16ce0*/  IADD3 R146, P0, R170.reuse, R186.reuse, RZ ;  /* 0x000000baaa927210 */ /* 0x0c0fe40007f1e0ff */
[-C--:B------:R-:W-:Y:S02]  /*16cf0*/  IADD3 R170, P2, R170, R251.reuse, RZ ;  /* 0x000000fbaaaa7210 */ /* 0x080fe40007f5e0ff */
[----:B------:R4:W-:Y:S01]  /*16d00*/  LDGSTS.E.BYPASS.LTC128B.128 [R246], [R168.64], !P5 ;  /* 0x00000000a8f67fae */ /* 0x0009e2000e901d56 */
[C-C-:B---3--:R-:W-:Y:S05]  /*16d10*/  IMAD.X R147, R144.reuse, 0x1, R245.reuse, P0 ;  /* 0x0000000190937824 */ /* 0x148fea00000e06f5 */
[----:B------:R3:W-:Y:S01]  /*16d20*/  LDGSTS.E.BYPASS.LTC128B.128 [R249], [R146.64], !P6 ;  /* 0x0000000092f97fae */ /* 0x0007e2000f101d56 */
[----:B--2---:R-:W-:Y:S01]  /*16d30*/  IADD3 R176, P0, R171, R251, RZ ;  /* 0x000000fbabb07210 */ /* 0x004fe20007f1e0ff */
[C---:B-1----:R-:W-:Y:S04]  /*16d40*/  HMMA.16816.F32 R60, R140.reuse, R164, R60 ;  /* 0x000000a48c3c723c */ /* 0x042fe8000000183c */
[--C-:B------:R-:W-:Y:S01]  /*16d50*/  IMAD.X R177, R145, 0x1, R252.reuse, P0 ;  /* 0x0000000191b17824 */ /* 0x100fe200000e06fc */
[----:B------:R-:W-:Y:S03]  /*16d60*/  PLOP3.LUT P0, PT, PT, PT, UP0, 0x80, 0x0 ;  /* 0x000000000000781c */ /* 0x000fe60003f0f008 */
[----:B------:R-:W-:Y:S04]  /*16d70*/  HMMA.16816.F32 R64, R140, R166, R64 ;  /* 0x000000a68c40723c */ /* 0x000fe80000001840 */
[----:B----4-:R-:W-:Y:S01]  /*16d80*/  IADD3 R168, P1, R171, R186, RZ ;  /* 0x000000baaba87210 */ /* 0x010fe20007f3e0ff */
[----:B------:R-:W-:Y:S04]  /*16d90*/  IMAD.X R171, R144, 0x1, R252, P2 ;  /* 0x0000000190ab7824 */ /* 0x000fe800010e06fc */
[----:B------:R-:W-:Y:S01]  /*16da0*/  IMAD.X R169, R145, 0x1, R245, P1 ;  /* 0x0000000191a97824 */ /* 0x000fe200008e06f5 */
[----:B------:R1:W-:Y:S05]  /*16db0*/  LDGSTS.E.BYPASS.LTC128B.128 [R247], [R170.64], !P5 ;  /* 0x00000000aaf77fae */ /* 0x0003ea000e901d56 */
[----:B------:R1:W-:Y:S05]  /*16dc0*/  LDGSTS.E.BYPASS.LTC128B.128 [R250+0x3000], [R168.64], !P6 ;  /* 0x03000000a8fa7fae */ /* 0x0003ea000f101d56 */
[----:B------:R2:W-:Y:S05]  /*16dd0*/  LDGSTS.E.BYPASS.LTC128B.128 [R250+0x7000], [R176.64], !P5 ;  /* 0x07000000b0fa7fae */ /* 0x0005ea000e901d56 */
[----:B------:R-:W4:Y:S05]  /*16de0*/  LDSM.16.M88.4 R132, [R231+0x8100] ;  /* 0x00810000e784783b */ /* 0x000f2a0000000200 */
[----:B---3--:R-:W3:Y:S05]  /*16df0*/  LDSM.16.M88.4 R144, [R231+0x8900] ;  /* 0x00890000e790783b */ /* 0x008eea0000000200 */
[----:B------:R-:W3:Y:S05]  /*16e00*/  LDSM.16.M88.4 R148, [R231+0x9100] ;  /* 0x00910000e794783b */ /* 0x000eea0000000200 */
[----:B------:R-:W0:Y:S05]  /*16e10*/  LDGDEPBAR ;  /* 0x00000000000079af */ /* 0x000e2a0000000000 */
[----:B------:R-:W5:Y:S05]  /*16e20*/  LDSM.16.M88.4 R152, [R231+0x9900] ;  /* 0x00990000e798783b */ /* 0x000f6a0000000200 */
[----:B------:R-:W5:Y:S05]  /*16e30*/  LDSM.16.M88.4 R156, [R231+0xa100] ;  /* 0x00a10000e79c783b */ /* 0x000f6a0000000200 */
[----:B------:R-:W-:Y:S05]  /*16e40*/  LDSM.16.M88.4 R160, [R231+0xc900] ;  /* 0x00c90000e7a0783b */ /* 0x000fea0000000200 */
[----:B------:R-:W-:Y:S01]  /*16e50*/  LDSM.16.M88.4 R164, [R231+0xd100] ;  /* 0x00d10000e7a4783b */ /* 0x000fe20000000200 */
[C---:B----4-:R-:W-:Y:S04]  /*16e60*/  HMMA.16816.F32 R4, R172.reuse, R132, R4 ;  /* 0x00000084ac04723c */ /* 0x050fe80000001804 */
[----:B-1----:R-:W-:Y:S05]  /*16e70*/  LDSM.16.M88.4 R168, [R220+0x5000] ;  /* 0x00500000dca8783b */ /* 0x002fea0000000200 */
[----:B--2---:R-:W-:Y:S01]  /*16e80*/  LDSM.16.M88.4 R176, [R220+0x6000] ;  /* 0x00600000dcb0783b */ /* 0x004fe20000000200 */
[C---:B------:R-:W-:Y:S04]  /*16e90*/  HMMA.16816.F32 R8, R172.reuse, R134, R8 ;  /* 0x00000086ac08723c */ /* 0x040fe80000001808 */
[----:B------:R-:W1:Y:S04]  /*16ea0*/  LDSM.16.M88.4 R132, [R231+0xa900] ;  /* 0x00a90000e784783b */ /* 0x000e680000000200 */
[C---:B---3--:R-:W-:Y:S01]  /*16eb0*/  HMMA.16816.F32 R12, R172.reuse, R144, R12 ;  /* 0x00000090ac0c723c */ /* 0x048fe2000000180c */
[----:B-----5:R-:W-:Y:S05]  /*16ec0*/  LDSM.16.M88.4 R184, [R220+0x6800] ;  /* 0x00680000dcb8783b */ /* 0x020fea0000000200 */
[----:B------:R-:W-:Y:S02]  /*16ed0*/  LDSM.16.M88.4 R200, [R220+0x7000] ;  /* 0x00700000dcc8783b */ /* 0x000fe40000000200 */
[C---:B------:R-:W-:Y:S03]  /*16ee0*/  HMMA.16816.F32 R16, R172.reuse, R146, R16 ;  /* 0x00000092ac10723c */ /* 0x040fe60000001810 */
[----:B------:R-:W2:Y:S05]  /*16ef0*/  LDSM.16.M88.4 R144, [R231+0xb100] ;  /* 0x00b10000e790783b */ /* 0x000eaa0000000200 */
[C---:B------:R-:W-:Y:S01]  /*16f00*/  HMMA.16816.F32 R20, R172.reuse, R148, R20 ;  /* 0x00000094ac14723c */ /* 0x040fe20000001814 */
[----:B------:R-:W-:Y:S07]  /*16f10*/  LDSM.16.M88.4 R208, [R220+0x7800] ;  /* 0x00780000dcd0783b */ /* 0x000fee0000000200 */
[C---:B------:R-:W-:Y:S01]  /*16f20*/  HMMA.16816.F32 R24, R172.reuse, R150, R24 ;  /* 0x00000096ac18723c */ /* 0x040fe20000001818 */
[----:B------:R-:W3:Y:S07]  /*16f30*/  LDSM.16.M88.4 R148, [R231+0xb900] ;  /* 0x00b90000e794783b */ /* 0x000eee0000000200 */
[C---:B------:R-:W-:Y:S08]  /*16f40*/  HMMA.16816.F32 R28, R172.reuse, R152, R28 ;  /* 0x00000098ac1c723c */ /* 0x040ff0000000181c */
[C---:B------:R-:W-:Y:S01]  /*16f50*/  HMMA.16816.F32 R32, R172.reuse, R154, R32 ;  /* 0x0000009aac20723c */ /* 0x040fe20000001820 */
[----:B------:R-:W4:Y:S07]  /*16f60*/  LDSM.16.M88.4 R152, [R220] ;  /* 0x00000000dc98783b */ /* 0x000f2e0000000200 */
[C---:B------:R-:W-:Y:S08]  /*16f70*/  HMMA.16816.F32 R36, R172.reuse, R156, R36 ;  /* 0x0000009cac24723c */ /* 0x040ff00000001824 */
        /* <DEDUP_REMOVED lines=57> */
[----:B------:R-:W-:Y:S01]  /*17310*/  HMMA.16816.F32 R64, R188, R154, R64 ;  /* 0x0000009abc40723c */ /* 0x000fe20000001840 */
[----:B------:R-:W4:Y:S07]  /*17320*/  LDSM.16.M88.4 R152, [R215] ;  /* 0x00000000d798783b */ /* 0x000f2e0000000200 */
        /* <DEDUP_REMOVED lines=27> */
[C---:B------:R-:W-:Y:S08]  /*174e0*/  HMMA.16816.F32 R12, R196.reuse, R160, R12 ;  /* 0x000000a0c40c723c */ /* 0x040ff0000000180c */
[C---:B------:R-:W-:Y:S01]  /*174f0*/  HMMA.16816.F32 R16, R196.reuse, R162, R16 ;  /* 0x000000a2c410723c */ /* 0x040fe20000001810 */
[----:B------:R-:W5:Y:S07]  /*17500*/  LDSM.16.M88.4 R160, [R220+0x4000] ;  /* 0x00400000dca0783b */ /* 0x000f6e0000000200 */
[C---:B------:R-:W-:Y:S08]  /*17510*/  HMMA.16816.F32 R20, R196.reuse, R164, R20 ;  /* 0x000000a4c414723c */ /* 0x040ff00000001814 */
[C---:B------:R-:W-:Y:S01]  /*17520*/  HMMA.16816.F32 R24, R196.reuse, R166, R24 ;  /* 0x000000a6c418723c */ /* 0x040fe20000001818 */
[----:B------:R-:W3:Y:S07]  /*17530*/  LDSM.16.M88.4 R164, [R220+0x4800] ;  /* 0x00480000dca4783b */ /* 0x000eee0000000200 */
[C---:B----4-:R-:W-:Y:S08]  /*17540*/  HMMA.16816.F32 R28, R196.reuse, R152, R28 ;  /* 0x00000098c41c723c */ /* 0x050ff0000000181c */
[C---:B------:R-:W-:Y:S01]  /*17550*/  HMMA.16816.F32 R32, R196.reuse, R154, R32 ;  /* 0x0000009ac420723c */ /* 0x040fe20000001820 */
[----:B------:R-:W4:Y:S01]  /*17560*/  LDSM.16.M88.4 R152, [R220+0x5800] ;  /* 0x00580000dc98783b */ /* 0x000f220000000200 */
        /* <DEDUP_REMOVED lines=10> */
[C---:B-----5:R-:W-:Y:S08]  /*17610*/  HMMA.16816.F32 R4, R204.reuse, R160, R4 ;  /* 0x000000a0cc04723c */ /* 0x060ff00000001804 */
[C---:B------:R-:W-:Y:S08]  /*17620*/  HMMA.16816.F32 R8, R204.reuse, R162, R8 ;  /* 0x000000a2cc08723c */ /* 0x040ff00000001808 */
[C---:B------:R-:W-:Y:S08]  /*17630*/  HMMA.16816.F32 R12, R204.reuse, R164, R12 ;  /* 0x000000a4cc0c723c */ /* 0x040ff0000000180c */
        /* <DEDUP_REMOVED lines=14> */
.L_x_2851:
        /* <DEDUP_REMOVED lines=566> */
.L_x_2849:
        /* <DEDUP_REMOVED lines=91> */
.L_x_2807:
        /* <DEDUP_REMOVED lines=114> */
[----:B-1----:R-:W2:Y:S02]  /*1a750*/  @P0 LDG.E R3, [R14.64] ;  /* 0x000000160e030981 */ /* 0x002ea4000c1e1900 */
[----:B------:R-:W-:-:S03]  /*1a760*/  ULDC.64 UR4, c[0x0][0x508] ;  /* 0x0001420000047ab9 */ /* 0x000fc60000000a00 */
[----:B------:R-:W-:-:S05]  /*1a770*/  PLOP3.LUT P1, PT, PT, PT, UP0, 0x80, 0x0 ;  /* 0x000000000000781c */ /* 0x000fca0003f2f008 */
[----:B------:R-:W-:Y:S01]  /*1a780*/  @UP0 UIMAD.WIDE UR4, UR21, UR6, UR4 ;  /* 0x00000006150402a5 */ /* 0x000fe2000f8e0204 */
[----:B------:R-:W-:-:S05]  /*1a790*/  IMAD.MOV.U32 R4, RZ, RZ, c[0x0][0x388] ;  /* 0x0000e200ff047624 */ /* 0x000fca00078e00ff */
        /* <DEDUP_REMOVED lines=14> */
.L_x_2854:
        /* <DEDUP_REMOVED lines=32> */
[----:B------:R-:W-:Y:S01]  /*1aa80*/  UIMAD UR10, UR9, UR6, URZ ;  /* 0x00000006090a72a4 */ /* 0x000fe2000f8e023f */
[----:B------:R-:W-:Y:S01]  /*1aa90*/  IMAD R6, R39, 0x80, R6 ;  /* 0x0000008027067824 */ /* 0x000fe200078e0206 */
[----:B------:R-:W-:Y:S01]  /*1aaa0*/  USEL UR21, UR21, URZ, !UP1 ;  /* 0x0000003f15157287 */ /* 0x000fe2000c800000 */
[----:B------:R-:W-:Y:S01]  /*1aab0*/  BSSY B0, `(.L_x_2855) ;  /* 0x0000067000007945 */ /* 0x000fe20003800000 */
[----:B------:R-:W-:Y:S01]  /*1aac0*/  MOV R12, R5 ;  /* 0x00000005000c7202 */ /* 0x000fe20000000f00 */
[----:B------:R-:W-:Y:S01]  /*1aad0*/  @P1 IMAD.HI.U32 R9, R5, c[0x0][0x4ec], RZ ;  /* 0x00013b0005091a27 */ /* 0x000fe200078e00ff */
[----:B------:R-:W-:-:S02]  /*1aae0*/  UIMAD UR7, UR21, UR7, UR10 ;  /* 0x00000007150772a4 */ /* 0x000fc4000f8e020a */
[----:B------:R-:W-:Y:S02]  /*1aaf0*/  ULDC.64 UR4, c[0x0][0x3a0] ;  /* 0x0000e80000047ab9 */ /* 0x000fe40000000a00 */
[----:B------:R-:W-:Y:S01]  /*1ab00*/  @P1 SHF.R.U32.HI R12, RZ, c[0x0][0x4f0], R9 ;  /* 0x00013c00ff0c1a19 */ /* 0x000fe20000011609 */
[----:B------:R-:W-:Y:S02]  /*1ab10*/  UMOV UR10, UR18 ;  /* 0x00000012000a7c82 */ /* 0x000fe40008000000 */
[----:B------:R-:W-:Y:S01]  /*1ab20*/  UIMAD.WIDE.U32 UR10, UR21, UR6, UR10 ;  /* 0x00000006150a72a5 */ /* 0x000fe2000f8e000a */
[--C-:B------:R-:W-:Y:S01]  /*1ab30*/  SHF.R.S32.HI R9, RZ, 0x1f, R12.reuse ;  /* 0x0000001fff097819 */ /* 0x100fe2000001140c */
[----:B------:R-:W-:Y:S01]  /*1ab40*/  IMAD.MOV R11, RZ, RZ, -R12 ;  /* 0x000000ffff0b7224 */ /* 0x000fe200078e0a0c */
[----:B------:R-:W-:Y:S02]  /*1ab50*/  UIMAD.WIDE.U32 UR16, UR14, UR4, URZ ;  /* 0x000000040e1072a5 */ /* 0x000fe4000f8e003f */
[----:B------:R-:W-:Y:S01]  /*1ab60*/  UIMAD UR4, UR15, UR4, URZ ;  /* 0x000000040f0472a4 */ /* 0x000fe2000f8e023f */
[----:B------:R-:W-:Y:S01]  /*1ab70*/  IMAD R11, R11, c[0x0][0x4e8], R5 ;  /* 0x00013a000b0b7a24 */ /* 0x000fe200078e0205 */
[----:B------:R-:W-:Y:S01]  /*1ab80*/  LEA.HI R5, R2, R0, RZ, 0x6 ;  /* 0x0000000002057211 */ /* 0x000fe200078f30ff */
[----:B------:R-:W-:Y:S01]  /*1ab90*/  IMAD.U32 R2, RZ, RZ, UR7 ;  /* 0x00000007ff027e24 */ /* 0x000fe2000f8e00ff */
[----:B------:R-:W-:Y:S01]  /*1aba0*/  IADD3 R12, P0, R12, UR10, RZ ;  /* 0x0000000a0c0c7c10 */ /* 0x000fe2000ff1e0ff */
[----:B------:R-:W-:Y:S01]  /*1abb0*/  IMAD.IADD R0, R0, 0x1, -R10 ;  /* 0x0000000100007824 */ /* 0x000fe200078e0a0a */
[----:B------:R-:W-:Y:S01]  /*1abc0*/  SHF.R.S32.HI R10, RZ, 0x1f, R11 ;  /* 0x0000001fff0a7819 */ /* 0x000fe2000001140b */
[----:B------:R-:W-:Y:S01]  /*1abd0*/  UIMAD UR14, UR14, UR5, UR4 ;  /* 0x000000050e0e72a4 */ /* 0x000fe2000f8e0204 */
[----:B------:R-:W-:Y:S01]  /*1abe0*/  IADD3.X R13, R9, UR11, R2, P0, !PT ;  /* 0x0000000b090d7c10 */ /* 0x000fe200087fe402 */
[----:B------:R-:W-:Y:S01]  /*1abf0*/  IMAD R15, R0, 0x20, R3 ;  /* 0x00000020000f7824 */ /* 0x000fe200078e0203 */
[----:B------:R-:W-:Y:S01]  /*1ac00*/  ULDC.64 UR4, c[0x0][0x3e8] ;  /* 0x0000fa0000047ab9 */ /* 0x000fe20000000a00 */
[----:B------:R-:W-:Y:S01]  /*1ac10*/  IMAD R2, R10, c[0x0][0x488], RZ ;  /* 0x000122000a027a24 */ /* 0x000fe200078e02ff */
[----:B------:R-:W-:Y:S01]  /*1ac20*/  UIADD3 UR15, UR17, UR14, URZ ;  /* 0x0000000e110f7290 */ /* 0x000fe2000fffe03f */
[----:B------:R-:W-:Y:S01]  /*1ac30*/  IMAD.WIDE.U32 R12, R11, c[0x0][0x488], R12 ;  /* 0x000122000b0c7a25 */ /* 0x000fe200078e000c */
[----:B------:R-:W-:Y:S01]  /*1ac40*/  UIMAD UR8, UR8, UR4, URZ ;  /* 0x00000004080872a4 */ /* 0x000fe2000f8e023f */
[----:B------:R-:W-:Y:S01]  /*1ac50*/  SHF.L.U32 R0, R0, 0x3, RZ ;  /* 0x0000000300007819 */ /* 0x000fe200000006ff */
[----:B------:R-:W-:Y:S01]  /*1ac60*/  UMOV UR14, UR16 ;  /* 0x00000010000e7c82 */ /* 0x000fe20008000000 */
[----:B------:R-:W-:Y:S01]  /*1ac70*/  IMAD.SHL.U32 R9, R3, 0x40, RZ ;  /* 0x0000004003097824 */ /* 0x000fe200078e00ff */
[C---:B------:R-:W-:Y:S01]  /*1ac80*/  LEA R10, P0, R12.reuse, c[0x0][0x450], 0x2 ;  /* 0x000114000c0a7a11 */ /* 0x040fe200078010ff */
[----:B------:R-:W-:Y:S01]  /*1ac90*/  IMAD R11, R11, c[0x0][0x48c], R2 ;  /* 0x000123000b0b7a24 */ /* 0x000fe200078e0202 */
[----:B------:R-:W-:Y:S01]  /*1aca0*/  UIMAD UR8, UR13, UR5, UR8 ;  /* 0x000000050d0872a4 */ /* 0x000fe2000f8e0208 */
[----:B------:R-:W-:Y:S01]  /*1acb0*/  IMAD R15, R39, 0x80, R15 ;  /* 0x00000080270f7824 */ /* 0x000fe200078e020f */
[----:B------:R-:W-:Y:S01]  /*1acc0*/  LOP3.LUT R9, R9, 0x1c0, RZ, 0xc0, !PT ;  /* 0x000001c009097812 */ /* 0x000fe200078ec0ff */
[----:B------:R-:W-:Y:S01]  /*1acd0*/  IMAD.IADD R11, R13, 0x1, R11 ;  /* 0x000000010d0b7824 */ /* 0x000fe200078e020b */
[----:B------:R-:W-:Y:S01]  /*1ace0*/  UIMAD.WIDE.U32 UR14, UR13, UR4, UR14 ;  /* 0x000000040d0e72a5 */ /* 0x000fe2000f8e000e */
[----:B------:R-:W-:Y:S01]  /*1acf0*/  @P1 IMAD.HI.U32 R16, R15, c[0x0][0x4ec], RZ ;  /* 0x00013b000f101a27 */ /* 0x000fe200078e00ff */
[----:B------:R-:W-:Y:S01]  /*1ad00*/  LOP3.LUT R2, R9, 0x38, R0, 0xf8, !PT ;  /* 0x0000003809027812 */ /* 0x000fe200078ef800 */
[----:B------:R-:W-:Y:S01]  /*1ad10*/  ULDC.64 UR4, c[0x0][0x3f0] ;  /* 0x0000fc0000047ab9 */ /* 0x000fe20000000a00 */
[----:B------:R-:W-:Y:S01]  /*1ad20*/  SHF.R.U32.HI R9, RZ, 0x3, R9 ;  /* 0x00000003ff097819 */ /* 0x000fe20000011609 */
[----:B------:R-:W-:Y:S01]  /*1ad30*/  IMAD.MOV.U32 R14, RZ, RZ, R15 ;  /* 0x000000ffff0e7224 */ /* 0x000fe200078e000f */
[----:B------:R-:W-:Y:S01]  /*1ad40*/  @P1 SHF.R.U32.HI R14, RZ, c[0x0][0x4f0], R16 ;  /* 0x00013c00ff0e1a19 */ /* 0x000fe20000011610 */
[----:B------:R-:W-:Y:S01]  /*1ad50*/  UIADD3 UR15, UR15, UR8, URZ ;  /* 0x000000080f0f7290 */ /* 0x000fe2000fffe03f */
[----:B------:R-:W-:Y:S01]  /*1ad60*/  LEA.HI.X R11, R12, c[0x0][0x454], R11, 0x2, P0 ;  /* 0x000115000c0b7a11 */ /* 0x000fe200000f140b */
[----:B------:R-:W-:Y:S01]  /*1ad70*/  UIMAD UR9, UR9, UR4, URZ ;  /* 0x00000004090972a4 */ /* 0x000fe2000f8e023f */
        /* <DEDUP_REMOVED lines=58> */
.L_x_2856:
[----:B------:R-:W-:Y:S05]  /*1b120*/  BSYNC B0 ;  /* 0x0000000000007941 */ /* 0x000fea0003800000 */
.L_x_2855:
        /* <DEDUP_REMOVED lines=15> */
.L_x_2858:
[----:B------:R-:W-:Y:S05]  /*1b220*/  BSYNC B0 ;  /* 0x0000000000007941 */ /* 0x000fea0003800000 */
.L_x_2857:
        /* <DEDUP_REMOVED lines=15> */
.L_x_2860:
[----:B------:R-:W-:Y:S05]  /*1b320*/  BSYNC B0 ;  /* 0x0000000000007941 */ /* 0x000fea0003800000 */
.L_x_2859:
        /* <DEDUP_REMOVED lines=16> */
.L_x_2853:
        /* <DEDUP_REMOVED lines=31> */
.L_x_2861:
        /* <DEDUP_REMOVED lines=43> */
.L_x_2863:
[----:B------:R-:W-:Y:S05]  /*1b8d0*/  BSYNC B0 ;  /* 0x0000000000007941 */ /* 0x000fea0003800000 */
.L_x_2862:
        /* <DEDUP_REMOVED lines=63> */
.L_x_2865:
[----:B------:R-:W-:Y:S05]  /*1bcd0*/  BSYNC B0 ;  /* 0x0000000000007941 */ /* 0x000fea0003800000 */
.L_x_2864:
        /* <DEDUP_REMOVED lines=15> */
.L_x_2867:
[----:B------:R-:W-:Y:S05]  /*1bdd0*/  BSYNC B0 ;  /* 0x0000000000007941 */ /* 0x000fea0003800000 */
.L_x_2866:
        /* <DEDUP_REMOVED lines=15> */
.L_x_2869:
[----:B------:R-:W-:Y:S05]  /*1bed0*/  BSYNC B0 ;  /* 0x0000000000007941 */ /* 0x000fea0003800000 */
.L_x_2868:
        /* <DEDUP_REMOVED lines=16> */
.L_x_2870:
        /* <DEDUP_REMOVED lines=10> */
.L_x_4368:


//--------------------- .text._ZN7cutlass13device_kernelIN5flash19enable_sm80_to_sm89INS1_16FlashAttnFwdSm80INS1_25CollectiveMainloopFwdSm80ILi4ELi1ELb0EN4cute5tupleIJNS5_1CILi128EEENS7_ILi64EEES8_EEELi128ENS_6half_tEfNS_4arch4Sm80ELb0ELb0ELb0ELb0ELb1ELb0ELb1ELb0EEENS1_21CollectiveEpilogueFwdINS6_IJS8_S8_S9_EEENS6_IJNS7_ILi1EEESH_SH_EEESB_SD_Li128ELb0ELb1ELb0ELb0EEENS1_19SingleTileSchedulerILb0ELb0ELb1ELi128EEEEEEEEEvNT_6ParamsE --------------------------
	.section	.text._ZN7cutlass13device_kernelIN5flash19enable_sm80_to_sm89INS1_16FlashAttnFwdSm80INS1_25CollectiveMainloopFwdSm80ILi4ELi1ELb0EN4cute5tupleIJNS5_1CILi128EEENS7_ILi64EEES8_EEELi128ENS_6half_tEfNS_4arch4Sm80ELb0ELb0ELb0ELb0ELb1ELb0ELb1ELb0EEENS1_21CollectiveEpilogueFwdINS6_IJS8_S8_S9_EEENS6_IJNS7_ILi1EEESH_SH_EEESB_SD_Li128ELb0ELb1ELb0ELb0EEENS1_19SingleTileSchedulerILb0ELb0ELb1ELi128EEEEEEEEEvNT_6ParamsE,"ax",@progbits
	.sectioninfo	@"SHI_REGISTERS=255"
	.align	128
.text._ZN7cutlass13device_kernelIN5flash19enable_sm80_to_sm89INS1_16FlashAttnFwdSm80INS1_25CollectiveMainloopFwdSm80ILi4ELi1ELb0EN4cute5tupleIJNS5_1CILi128EEENS7_ILi64EEES8_EEELi128ENS_6half_tEfNS_4arch4Sm80ELb0ELb0ELb0ELb0ELb1ELb0ELb1ELb0EEENS1_21CollectiveEpilogueFwdINS6_IJS8_S8_S9_EEENS6_IJNS7_ILi1EEESH_SH_EEESB_SD_Li128ELb0ELb1ELb0ELb0EEENS1_19SingleTileSchedulerILb0ELb0ELb1ELi128EEEEEEEEEvNT_6ParamsE:
        .type           _ZN7cutlass13device_kernelIN5flash19enable_sm80_to_sm89INS1_16FlashAttnFwdSm80INS1_25CollectiveMainloopFwdSm80ILi4ELi1ELb0EN4cute5tupleIJNS5_1CILi128EEENS7_ILi64EEES8_EEELi128ENS_6half_tEfNS_4arch4Sm80ELb0ELb0ELb0ELb0ELb1ELb0ELb1ELb0EEENS1_21CollectiveEpilogueFwdINS6_IJS8_S8_S9_EEENS6_IJNS7_ILi1EEESH_SH_EEESB_SD_Li128ELb0ELb1ELb0ELb0EEENS1_19SingleTileSchedulerILb0ELb0ELb1ELi128EEEEEEEEEvNT_6ParamsE,@function
        .size           _ZN7cutlass13device_kernelIN5flash19enable_sm80_to_sm89INS1_16FlashAttnFwdSm80INS1_25CollectiveMainloopFwdSm80ILi4ELi1ELb0EN4cute5tupleIJNS5_1CILi128EEENS7_ILi64EEES8_EEELi128ENS_6half_tEfNS_4arch4Sm80ELb0ELb0ELb0ELb0ELb1ELb0ELb1ELb0EEENS1_21CollectiveEpilogueFwdINS6_IJS8_S8_S9_EEENS6_IJNS7_ILi1EEESH_SH_EEESB_SD_Li128ELb0ELb1ELb0ELb0EEENS1_19SingleTileSchedulerILb0ELb0ELb1ELi128EEEEEEEEEvNT_6ParamsE,(.L_x_4369 - _ZN7cutlass13device_kernelIN5flash19enable_sm80_to_sm89INS1_16FlashAttnFwdSm80INS1_25CollectiveMainloopFwdSm80ILi4ELi1ELb0EN4cute5tupleIJNS5_1CILi128EEENS7_ILi64EEES8_EEELi128ENS_6half_tEfNS_4arch4Sm80ELb0ELb0ELb0ELb0ELb1ELb0ELb1ELb0EEENS1_21CollectiveEpilogueFwdINS6_IJS8_S8_S9_EEENS6_IJNS7_ILi1EEESH_SH_EEESB_SD_Li128ELb0ELb1ELb0ELb0EEENS1_19SingleTileSchedulerILb0ELb0ELb1ELi128EEEEEEEEEvNT_6ParamsE)
        .other          _ZN7cutlass13device_kernelIN5flash19enable_sm80_to_sm89INS1_16FlashAttnFwdSm80INS1_25CollectiveMainloopFwdSm80ILi4ELi1ELb0EN4cute5tupleIJNS5_1CILi128EEENS7_ILi64EEES8_EEELi128ENS_6half_tEfNS_4arch4Sm80ELb0ELb0ELb0ELb0ELb1ELb0ELb1ELb0EEENS1_21CollectiveEpilogueFwdINS6_IJS8_S8_S9_EEENS6_IJNS7_ILi1EEESH_SH_EEESB_SD_Li128ELb0ELb1ELb0ELb0EEENS1_19SingleTileSchedulerILb0ELb0ELb1ELi128EEEEEEEEEvNT_6ParamsE,@"STO_CUDA_ENTRY STV_DEFAULT"
_ZN7cutlass13device_kernelIN5flash19enable_sm80_to_sm89INS1_16FlashAttnFwdSm80INS1_25CollectiveMainloopFwdSm80ILi4ELi1ELb0EN4cute5tupleIJNS5_1CILi128EEENS7_ILi64EEES8_EEELi128ENS_6half_tEfNS_4arch4Sm80ELb0ELb0ELb0ELb0ELb1ELb0ELb1ELb0EEENS1_21CollectiveEpilogueFwdINS6_IJS8_S8_S9_EEENS6_IJNS7_ILi1EEESH_SH_EEESB_SD_Li128ELb0ELb1ELb0ELb0EEENS1_19SingleTileSchedulerILb0ELb0ELb1ELi128EEEEEEEEEvNT_6ParamsE:
        /* <DEDUP_REMOVED lines=24> */
[----:B------:R-:W1:Y:S01]  /*0180*/  S2R R156, SR_TID.X ;  /* 0x00000000009c7919 */ /* 0x000e620000002100 */
[----:B------:R-:W2:Y:S03]  /*0190*/  S2UR UR8, SR_CTAID.Y ;  /* 0x00000000000879c3 */ /* 0x000ea60000002600 */
[----:B------:R-:W3:Y:S01]  /*01a0*/  S2R R6, SR_CTAID.X ;  /* 0x0000000000067919 */ /* 0x000ee20000002500 */
[----:B------:R-:W-:Y:S01]  /*01b0*/  IMAD.MOV.U32 R17, RZ, RZ, c[0x0][0x2c4] ;  /* 0x0000b100ff117624 */ /* 0x000fe200078e00ff */
[----:B------:R-:W-:-:S02]  /*01c0*/  ULDC.64 UR4, c[0x0][0x1b8] ;  /* 0x00006e0000047ab9 */ /* 0x000fc40000000a00 */
[----:B------:R4:W5:Y:S02]  /*01d0*/  @P2 LDG.E R8, [R2.64] ;  /* 0x0000000c02082981 */ /* 0x000964000c1e1900 */
[----:B------:R-:W-:Y:S02]  /*01e0*/  ISETP.NE.AND P0, PT, R17, 0x1, PT ;  /* 0x000000011100780c */ /* 0x000fe40003f05270 */
[----:B------:R3:W5:Y:S01]  /*01f0*/  @P4 LDG.E R9, [R4.64] ;  /* 0x0000000c04094981 */ /* 0x000762000c1e1900 */
[----:B-1----:R-:W-:Y:S01]  /*0200*/  SHF.R.S32.HI R25, RZ, 0x1f, R156 ;  /* 0x0000001fff197819 */ /* 0x002fe2000001149c */
[----:B--2---:R-:W-:-:S03]  /*0210*/  USHF.R.S32.HI UR6, URZ, 0x1f, UR8 ;  /* 0x0000001f3f067899 */ /* 0x004fc60008011408 */
[----:B----4-:R-:W-:-:S04]  /*0220*/  LEA.HI R2, R25, R156, RZ, 0x3 ;  /* 0x0000009c19027211 */ /* 0x010fc800078f18ff */
[----:B------:R-:W-:Y:S02]  /*0230*/  LOP3.LUT R0, R2, 0xfffffff8, RZ, 0xc0, !PT ;  /* 0xfffffff802007812 */ /* 0x000fe400078ec0ff */
[----:B------:R-:W-:-:S03]  /*0240*/  SHF.R.S32.HI R18, RZ, 0x3, R2 ;  /* 0x00000003ff127819 */ /* 0x000fc60000011402 */
[----:B------:R-:W-:Y:S01]  /*0250*/  IMAD.IADD R21, R156, 0x1, -R0 ;  /* 0x000000019c157824 */ /* 0x000fe200078e0a00 */
[----:B------:R-:W-:-:S03]  /*0260*/  UIMAD UR7, UR6, UR4, URZ ;  /* 0x00000004060772a4 */ /* 0x000fc6000f8e023f */
[----:B------:R-:W-:Y:S01]  /*0270*/  IMAD R161, R21, 0x10, R18 ;  /* 0x0000001015a17824 */ /* 0x000fe200078e0212 */
[----:B------:R-:W-:Y:S02]  /*0280*/  UIMAD.WIDE.U32 UR14, UR8, UR4, URZ ;  /* 0x00000004080e72a5 */ /* 0x000fe4000f8e003f */
[----:B------:R-:W-:Y:S01]  /*0290*/  UIMAD UR7, UR8, UR5, UR7 ;  /* 0x00000005080772a4 */ /* 0x000fe2000f8e0207 */
[----:B---3--:R-:W-:Y:S01]  /*02a0*/  IMAD R7, R6, 0x80, R161 ;  /* 0x0000008006077824 */ /* 0x008fe200078e02a1 */
[----:B------:R-:W-:Y:S02]  /*02b0*/  USHF.R.S32.HI UR9, URZ, 0x1f, UR11 ;  /* 0x0000001f3f097899 */ /* 0x000fe4000801140b */
[----:B------:R-:W-:Y:S01]  /*02c0*/  ULDC.64 UR4, c[0x0][0x1c0] ;  /* 0x0000700000047ab9 */ /* 0x000fe20000000a00 */
[----:B------:R-:W-:Y:S01]  /*02d0*/  @P0 IMAD.HI.U32 R0, R7, c[0x0][0x2c8], RZ ;  /* 0x0000b20007000a27 */ /* 0x000fe200078e00ff */
[----:B------:R-:W-:Y:S02]  /*02e0*/  UIADD3 UR15, UR15, UR7, URZ ;  /* 0x000000070f0f7290 */ /* 0x000fe4000fffe03f */
[----:B------:R-:W-:Y:S01]  /*02f0*/  UIMAD UR9, UR9, UR4, URZ ;  /* 0x00000004090972a4 */ /* 0x000fe2000f8e023f */
[----:B------:R-:W-:Y:S01]  /*0300*/  IMAD.MOV.U32 R4, RZ, RZ, R7 ;  /* 0x000000ffff047224 */ /* 0x000fe200078e0007 */
[----:B------:R-:W-:-:S02]  /*0310*/  UIMAD.WIDE.U32 UR14, UR11, UR4, UR14 ;  /* 0x000000040b0e72a5 */ /* 0x000fc4000f8e000e */
[----:B------:R-:W-:Y:S01]  /*0320*/  UIMAD UR5, UR11, UR5, UR9 ;  /* 0x000000050b0572a4 */ /* 0x000fe2000f8e0209 */
[----:B------:R-:W-:-:S03]  /*0330*/  @P0 SHF.R.U32.HI R4, RZ, c[0x0][0x2cc], R0 ;  /* 0x0000b300ff040a19 */ /* 0x000fc60000011600 */
[----:B------:R-:W-:Y:S01]  /*0340*/  UIADD3 UR5, UR15, UR5, URZ ;  /* 0x000000050f057290 */ /* 0x000fe2000fffe03f */
[--C-:B------:R-:W-:Y:S01]  /*0350*/  SHF.R.S32.HI R0, RZ, 0x1f, R4.reuse ;  /* 0x0000001fff007819 */ /* 0x100fe20000011404 */
[----:B------:R-:W-:Y:S02]  /*0360*/  IMAD.U32 R3, RZ, RZ, UR15 ;  /* 0x0000000fff037e24 */ /* 0x000fe4000f8e00ff */
[----:B------:R-:W-:Y:S02]  /*0370*/  IMAD.U32 R2, RZ, RZ, UR14 ;  /* 0x0000000eff027e24 */ /* 0x000fe4000f8e00ff */
[----:B------:R-:W-:Y:S02]  /*0380*/  IMAD.U32 R3, RZ, RZ, UR5 ;  /* 0x00000005ff037e24 */ /* 0x000fe4000f8e00ff */
[----:B------:R-:W-:Y:S02]  /*0390*/  IMAD R0, R0, c[0x0][0x1b0], RZ ;  /* 0x00006c0000007a24 */ /* 0x000fe400078e02ff */
[----:B------:R-:W-:-:S02]  /*03a0*/  IMAD.MOV R5, RZ, RZ, -R4 ;  /* 0x000000ffff057224 */ /* 0x000fc400078e0a04 */
[----:B------:R-:W-:-:S04]  /*03b0*/  IMAD.WIDE.U32 R2, R4, c[0x0][0x1b0], R2 ;  /* 0x00006c0004027a25 */ /* 0x000fc800078e0002 */
[----:B------:R-:W-:Y:S02]  /*03c0*/  IMAD R4, R4, c[0x0][0x1b4], R0 ;  /* 0x00006d0004047a24 */ /* 0x000fe400078e0200 */
[----:B------:R-:W-:Y:S02]  /*03d0*/  IMAD R0, R5, c[0x0][0x2c4], R7 ;  /* 0x0000b10005007a24 */ /* 0x000fe400078e0207 */
[----:B------:R-:W-:-:S03]  /*03e0*/  IMAD.IADD R3, R3, 0x1, R4 ;  /* 0x0000000103037824 */ /* 0x000fc600078e0204 */
[----:B------:R-:W-:Y:S01]  /*03f0*/  SHF.R.S32.HI R4, RZ, 0x1f, R0 ;  /* 0x0000001fff047819 */ /* 0x000fe20000011400 */
[----:B------:R-:W-:-:S04]  /*0400*/  IMAD.MOV.U32 R162, RZ, RZ, c[0x0][0x2b8] ;  /* 0x0000ae00ffa27624 */ /* 0x000fc800078e00ff */
[----:B------:R-:W-:Y:S02]  /*0410*/  IMAD R4, R4, c[0x0][0x1a8], RZ ;  /* 0x00006a0004047a24 */ /* 0x000fe400078e02ff */
[----:B------:R-:W-:Y:S02]  /*0420*/  IMAD R19, R6, 0x80, R18 ;  /* 0x0000008006137824 */ /* 0x000fe400078e0212 */
[C---:B------:R-:W-:Y:S02]  /*0430*/  IMAD R4, R0.reuse, c[0x0][0x1ac], R4 ;  /* 0x00006b0000047a24 */ /* 0x040fe400078e0204 */
[----:B------:R-:W-:Y:S01]  /*0440*/  IMAD.WIDE.U32 R2, R0, c[0x0][0x1a8], R2 ;  /* 0x00006a0000027a25 */ /* 0x000fe200078e0002 */
[----:B------:R-:W-:-:S03]  /*0450*/  ISETP.NE.AND P1, PT, R162, 0x1, PT ;  /* 0x00000001a200780c */ /* 0x000fc60003f25270 */
[----:B------:R-:W-:Y:S01]  /*0460*/  IMAD.SHL.U32 R6, R18, 0x40, RZ ;  /* 0x0000004012067824 */ /* 0x000fe200078e00ff */
[----:B------:R-:W-:Y:S01]  /*0470*/  IADD3 R5, R19, 0x10, RZ ;  /* 0x0000001013057810 */ /* 0x000fe20007ffe0ff */
[----:B------:R-:W-:Y:S01]  /*0480*/  IMAD R17, R17, c[0x0][0x168], RZ ;  /* 0x00005a0011117a24 */ /* 0x000fe200078e02ff */
[----:B------:R-:W-:Y:S01]  /*0490*/  LEA R15, P1, R2, c[0x0][0x160], 0x1 ;  /* 0x00005800020f7a11 */ /* 0x000fe200078208ff */
[----:B------:R-:W-:Y:S01]  /*04a0*/  IMAD.IADD R3, R3, 0x1, R4 ;  /* 0x0000000103037824 */ /* 0x000fe200078e0204 */
[----:B------:R-:W-:Y:S01]  /*04b0*/  LOP3.LUT R0, R6, 0x1c0, RZ, 0xc0, !PT ;  /* 0x000001c006007812 */ /* 0x000fe200078ec0ff */
[----:B------:R-:W-:Y:S01]  /*04c0*/  IMAD.SHL.U32 R159, R21, 0x8, RZ ;  /* 0x00000008159f7824 */ /* 0x000fe200078e00ff */
[----:B------:R-:W-:Y:S02]  /*04d0*/  ISETP.GE.AND P0, PT, R5, R17, PT ;  /* 0x000000110500720c */ /* 0x000fe40003f06270 */
[----:B------:R-:W-:Y:S02]  /*04e0*/  LEA.HI.X R14, R2, c[0x0][0x164], R3, 0x1, P1 ;  /* 0x00005900020e7a11 */ /* 0x000fe400008f0c03 */
[----:B------:R-:W-:-:S02]  /*04f0*/  IADD3 R5, R19, 0x20, RZ ;  /* 0x0000002013057810 */ /* 0x000fc40007ffe0ff */
[----:B------:R-:W-:Y:S02]  /*0500*/  SHF.R.U32.HI R2, RZ, 0x3, R0 ;  /* 0x00000003ff027819 */ /* 0x000fe40000011600 */
[----:B------:R-:W-:Y:S02]  /*0510*/  LOP3.LUT R0, R0, 0x38, R159, 0xf8, !PT ;  /* 0x0000003800007812 */ /* 0x000fe400078ef89f */
[-C--:B------:R-:W-:Y:S01]  /*0520*/  ISETP.GE.AND P1, PT, R19, R17.reuse, PT ;  /* 0x000000111300720c */ /* 0x080fe20003f26270 */
[----:B------:R-:W-:Y:S01]  /*0530*/  SHFL.IDX PT, R4, R15, RZ, 0x181f ;  /* 0x00181fff0f047589 */ /* 0x000fe200000e0000 */
[----:B------:R-:W-:Y:S02]  /*0540*/  ISETP.GE.AND P3, PT, R5, R17, PT ;  /* 0x000000110500720c */ /* 0x000fe40003f66270 */
[----:B------:R-:W-:Y:S01]  /*0550*/  LOP3.LUT R6, R0, R2, RZ, 0x3c, !PT ;  /* 0x0000000200067212 */ /* 0x000fe200078e3cff */
[----:B------:R-:W1:Y:S01]  /*0560*/  SHFL.IDX PT, R5, R14, RZ, 0x181f ;  /* 0x00181fff0e057589 */ /* 0x000e6200000e0000 */
[----:B------:R-:W-:-:S03]  /*0570*/  LEA.HI R0, R25, R156, RZ, 0x6 ;  /* 0x0000009c19007211 */ /* 0x000fc600078f30ff */
[----:B------:R-:W-:Y:S02]  /*0580*/  SHFL.IDX PT, R2, R15, 0x1, 0x181f ;  /* 0x00381f000f027f89 */ /* 0x000fe400000e0000 */
[----:B------:R-:W-:Y:S02]  /*0590*/  IMAD.SHL.U32 R0, R0, 0x8, RZ ;  /* 0x0000000800007824 */ /* 0x000fe400078e00ff */
[----:B------:R-:W2:Y:S01]  /*05a0*/  SHFL.IDX PT, R3, R14, 0x1, 0x181f ;  /* 0x00381f000e037f89 */ /* 0x000ea200000e0000 */
[----:B------:R-:W-:Y:S02]  /*05b0*/  IADD3 R160, R159, 0x40, RZ ;  /* 0x000000409fa07810 */ /* 0x000fe40007ffe0ff */
[----:B------:R-:W-:Y:S02]  /*05c0*/  LOP3.LUT R158, R6, 0xfffffe00, R0, 0xf8, !PT ;  /* 0xfffffe00069e7812 */ /* 0x000fe400078ef800 */
[----:B------:R-:W-:-:S04]  /*05d0*/  @!P1 SHF.R.S32.HI R0, RZ, 0x1f, R160 ;  /* 0x0000001fff009819 */ /* 0x000fc800000114a0 */
[-C--:B------:R-:W-:Y:S01]  /*05e0*/  @!P1 LEA.HI R0, R0, R160.reuse, RZ, 0x3 ;  /* 0x000000a000009211 */ /* 0x080fe200078f18ff */
[----:B------:R-:W-:Y:S01]  /*05f0*/  UMOV UR10, URZ ;  /* 0x0000003f000a7c82 */ /* 0x000fe20008000000 */
[----:B------:R-:W-:Y:S02]  /*0600*/  @!P0 SHF.R.S32.HI R6, RZ, 0x1f, R160 ;  /* 0x0000001fff068819 */ /* 0x000fe400000114a0 */
[----:B------:R-:W-:Y:S01]  /*0610*/  ISETP.GE.AND P6, PT, R160, c[0x0][0x198], PT ;  /* 0x00006600a0007a0c */ /* 0x000fe20003fc6270 */
[----:B------:R-:W-:Y:S01]  /*0620*/  STL [R1+0x24], R161 ;  /* 0x000024a101007387 */ /* 0x000fe20000100800 */
[----:B------:R-:W-:Y:S02]  /*0630*/  @!P1 LOP3.LUT R0, R0, 0xfffffff8, RZ, 0xc0, !PT ;  /* 0xfffffff800009812 */ /* 0x000fe400078ec0ff */
[----:B------:R-:W-:Y:S01]  /*0640*/  @!P0 LEA.HI R6, R6, R160, RZ, 0x3 ;  /* 0x000000a006068211 */ /* 0x000fe200078f18ff */
[----:B------:R3:W-:Y:S01]  /*0650*/  STL [R1+0x40], R7 ;  /* 0x0000400701007387 */ /* 0x0007e20000100800 */
[----:B------:R-:W-:-:S02]  /*0660*/  @!P1 IMAD.SHL.U32 R12, R158, 0x2, RZ ;  /* 0x000000029e0c9824 */ /* 0x000fc400078e00ff */
[----:B-1----:R-:W-:Y:S01]  /*0670*/  @!P1 IMAD.WIDE R10, R0, 0x2, R4 ;  /* 0x00000002000a9825 */ /* 0x002fe200078e0204 */
[----:B------:R-:W-:-:S03]  /*0680*/  @!P0 LOP3.LUT R0, R6, 0xfffffff8, RZ, 0xc0, !PT ;  /* 0xfffffff806008812 */ /* 0x000fc600078ec0ff */
[----:B------:R-:W-:-:S04]  /*0690*/  @!P1 IMAD.WIDE R4, R159, 0x2, R4 ;  /* 0x000000029f049825 */ /* 0x000fc800078e0204 */
[----:B------:R-:W-:Y:S01]  /*06a0*/  @!P0 IMAD.SHL.U32 R13, R158, 0x2, RZ ;  /* 0x000000029e0d8824 */ /* 0x000fe200078e00ff */
[----:B---3--:R-:W-:-:S04]  /*06b0*/  IADD3 R7, R19, 0x30, RZ ;  /* 0x0000003013077810 */ /* 0x008fc80007ffe0ff */
[----:B------:R-:W-:Y:S01]  /*06c0*/  ISETP.GE.AND P5, PT, R7, R17, PT ;  /* 0x000000110700720c */ /* 0x000fe20003fa6270 */
[----:B--2---:R-:W-:-:S04]  /*06d0*/  @!P0 IMAD.WIDE R6, R159, 0x2, R2 ;  /* 0x000000029f068825 */ /* 0x004fc800078e0202 */
[----:B------:R-:W-:Y:S01]  /*06e0*/  @!P0 IMAD.WIDE R2, R0, 0x2, R2 ;  /* 0x0000000200028825 */ /* 0x000fe200078e0202 */
[----:B------:R-:W-:-:S04]  /*06f0*/  @!P3 SHF.R.S32.HI R0, RZ, 0x1f, R160 ;  /* 0x0000001fff00b819 */ /* 0x000fc800000114a0 */
[----:B------:R-:W-:Y:S02]  /*0700*/  @!P3 LEA.HI R0, R0, R160, RZ, 0x3 ;  /* 0x000000a00000b211 */ /* 0x000fe400078f18ff */
[----:B------:R-:W-:Y:S02]  /*0710*/  IADD3 R16, R19, 0x40, RZ ;  /* 0x0000004013107810 */ /* 0x000fe40007ffe0ff */
[----:B------:R-:W-:Y:S01]  /*0720*/  @!P3 LOP3.LUT R0, R0, 0xfffffff8, RZ, 0xc0, !PT ;  /* 0xfffffff80000b812 */ /* 0x000fe200078ec0ff */
[----:B------:R-:W-:Y:S02]  /*0730*/  ULDC UR4, c[0x0][0x2ac] ;  /* 0x0000ab0000047ab9 */ /* 0x000fe40000000800 */
[----:B------:R-:W-:Y:S02]  /*0740*/  ULDC UR7, c[0x0][0x1d0] ;  /* 0x0000740000077ab9 */ /* 0x000fe40000000800 */
[----:B------:R-:W-:-:S04]  /*0750*/  UIMAD UR7, UR4, UR7, 0x3f ;  /* 0x0000003f040774a4 */ /* 0x000fc8000f8e0207 */
[----:B------:R-:W-:-:S04]  /*0760*/  USHF.R.S32.HI UR5, URZ, 0x1f, UR7 ;  /* 0x0000001f3f057899 */ /* 0x000fc80008011407 */
[----:B------:R-:W-:-:S04]  /*0770*/  ULEA.HI UR7, UR5, UR7, URZ, 0x6 ;  /* 0x0000000705077291 */ /* 0x000fc8000f8f303f */
[----:B------:R-:W-:Y:S02]  /*0780*/  USHF.R.S32.HI UR7, URZ, 0x6, UR7 ;  /* 0x000000063f077899 */ /* 0x000fe40008011407 */
[----:B------:R-:W-:Y:S02]  /*0790*/  ULDC UR9, c[0x0][0x1d0] ;  /* 0x0000740000097ab9 */ /* 0x000fe40000000800 */
[----:B------:R-:W-:-:S03]  /*07a0*/  UIMAD UR9, UR4, UR9, URZ ;  /* 0x00000009040972a4 */ /* 0x000fc6000f8e023f */
[----:B------:R-:W-:Y:S01]  /*07b0*/  ULDC.64 UR4, c[0x0][0x2b0] ;  /* 0x0000ac0000047ab9 */ /* 0x000fe20000000a00 */
[----:B-----5:R1:W2:Y:S01]  /*07c0*/  @P2 R2UR UR16, R8 ;  /* 0x00000000081023c2 */ /* 0x0202a200000e0000 */
[----:B------:R-:W-:-:S07]  /*07d0*/  ISETP.GE.AND P2, PT, R159, c[0x0][0x198], PT ;  /* 0x000066009f007a0c */ /* 0x000fce0003f46270 */
[----:B------:R3:W4:Y:S06]  /*07e0*/  @P4 R2UR UR10, R9 ;  /* 0x00000000090a43c2 */ /* 0x00072c00000e0000 */
[----:B------:R5:W-:Y:S04]  /*07f0*/  @!P1 LDGSTS.E.BYPASS.LTC128B.128 [R12+0x8100], [R4.64], !P2 ;  /* 0x08100000040c9fae */ /* 0x000be8000d101d4c */
[----:B------:R2:W-:Y:S04]  /*0800*/  @!P1 LDGSTS.E.BYPASS.LTC128B.128 [R12+0xc100], [R10.64], !P6 ;  /* 0x0c1000000a0c9fae */ /* 0x0005e8000f101d4c */
[----:B------:R2:W-:Y:S04]  /*0810*/  @!P0 LDGSTS.E.BYPASS.LTC128B.128 [R13+0x8900], [R6.64], !P2 ;  /* 0x08900000060d8fae */ /* 0x0005e8000d101d4c */
[----:B-1----:R-:W-:Y:S04]  /*0820*/  SHFL.IDX PT, R8, R15, 0x2, 0x181f ;  /* 0x00581f000f087f89 */ /* 0x002fe800000e0000 */
[----:B------:R1:W-:Y:S04]  /*0830*/  @!P0 LDGSTS.E.BYPASS.LTC128B.128 [R13+0xc900], [R2.64], !P6 ;  /* 0x0c900000020d8fae */ /* 0x0003e8000f101d4c */
[----:B---3--:R-:W3:Y:S01]  /*0840*/  SHFL.IDX PT, R9, R14, 0x2, 0x181f ;  /* 0x00581f000e097f89 */ /* 0x008ee200000e0000 */
[----:B------:R-:W-:-:S03]  /*0850*/  ISETP.GE.AND P0, PT, R159, c[0x0][0x198], PT ;  /* 0x000066009f007a0c */ /* 0x000fc60003f06270 */
[----:B--2---:R-:W-:Y:S04]  /*0860*/  SHFL.IDX PT, R6, R15, 0x3, 0x181f ;  /* 0x00781f000f067f89 */ /* 0x004fe800000e0000 */
[----:B------:R-:W2:Y:S01]  /*0870*/  SHFL.IDX PT, R7, R14, 0x3, 0x181f ;  /* 0x00781f000e077f89 */ /* 0x000ea200000e0000 */
[----:B-----5:R-:W-:Y:S02]  /*0880*/  IADD3 R5, R19, 0x50, RZ ;  /* 0x0000005013057810 */ /* 0x020fe40007ffe0ff */
[----:B------:R-:W-:Y:S01]  /*0890*/  @!P5 SHF.R.S32.HI R4, RZ, 0x1f, R160 ;  /* 0x0000001fff04d819 */ /* 0x000fe200000114a0 */
[----:B-1----:R-:W-:Y:S02]  /*08a0*/  @!P3 IMAD.SHL.U32 R13, R158, 0x2, RZ ;  /* 0x000000029e0db824 */ /* 0x002fe400078e00ff */
[----:B---3--:R-:W-:Y:S01]  /*08b0*/  @!P3 IMAD.WIDE R2, R159, 0x2, R8 ;  /* 0x000000029f02b825 */ /* 0x008fe200078e0208 */
[----:B------:R-:W-:-:S03]  /*08c0*/  ISETP.GE.AND P4, PT, R16, R17, PT ;  /* 0x000000111000720c */ /* 0x000fc60003f86270 */
[----:B------:R-:W-:Y:S01]  /*08d0*/  @!P3 IMAD.WIDE R10, R0, 0x2, R8 ;  /* 0x00000002000ab825 */ /* 0x000fe200078e0208 */
[----:B------:R-:W-:Y:S01]  /*08e0*/  @!P5 LEA.HI R0, R4, R160, RZ, 0x3 ;  /* 0x000000a00400d211 */ /* 0x000fe200078f18ff */
[----:B------:R1:W-:Y:S01]  /*08f0*/  @!P3 LDGSTS.E.BYPASS.LTC128B.128 [R13+0x9100], [R2.64], !P0 ;  /* 0x09100000020dbfae */ /* 0x0003e2000c101d4c */
[----:B------:R-:W-:-:S03]  /*0900*/  ISETP.GE.AND P2, PT, R5, R17, PT ;  /* 0x000000110500720c */ /* 0x000fc60003f46270 */
[----:B------:R-:W-:Y:S01]  /*0910*/  SHFL.IDX PT, R4, R15, 0x4, 0x181f ;  /* 0x00981f000f047f89 */ /* 0x000fe200000e0000 */
[----:B------:R-:W-:-:S03]  /*0920*/  @!P5 LOP3.LUT R12, R0, 0xfffffff8, RZ, 0xc0, !PT ;  /* 0xfffffff8000cd812 */ /* 0x000fc600078ec0ff */
[----:B------:R-:W3:Y:S01]  /*0930*/  SHFL.IDX PT, R5, R14, 0x4, 0x181f ;  /* 0x00981f000e057f89 */ /* 0x000ee200000e0000 */
[----:B------:R-:W-:Y:S02]  /*0940*/  @!P5 IMAD.SHL.U32 R0, R158, 0x2, RZ ;  /* 0x000000029e00d824 */ /* 0x000fe400078e00ff */
[C-C-:B--2---:R-:W-:Y:S01]  /*0950*/  @!P5 IMAD.WIDE R8, R159.reuse, 0x2, R6.reuse ;  /* 0x000000029f08d825 */ /* 0x144fe200078e0206 */
[----:B------:R2:W-:Y:S03]  /*0960*/  @!P3 LDGSTS.E.BYPASS.LTC128B.128 [R13+0xd100], [R10.64], !P6 ;  /* 0x0d1000000a0dbfae */ /* 0x0005e6000f101d4c */
[----:B------:R-:W-:Y:S01]  /*0970*/  @!P5 IMAD.WIDE R6, R12, 0x2, R6 ;  /* 0x000000020c06d825 */ /* 0x000fe200078e0206 */
[----:B------:R5:W-:Y:S04]  /*0980*/  @!P5 LDGSTS.E.BYPASS.LTC128B.128 [R0+0x9900], [R8.64], !P0 ;  /* 0x099000000800dfae */ /* 0x000be8000c101d4c */
[----:B------:R2:W-:Y:S04]  /*0990*/  @!P5 LDGSTS.E.BYPASS.LTC128B.128 [R0+0xd900], [R6.64], !P6 ;  /* 0x0d9000000600dfae */ /* 0x0005e8000f101d4c */
[----:B-1----:R-:W-:Y:S04]  /*09a0*/  SHFL.IDX PT, R2, R15, 0x5, 0x181f ;  /* 0x00b81f000f027f89 */ /* 0x002fe800000e0000 */
[----:B------:R-:W1:Y:S01]  /*09b0*/  SHFL.IDX PT, R3, R14, 0x5, 0x181f ;  /* 0x00b81f000e037f89 */ /* 0x000e6200000e0000 */
[----:B------:R-:W-:-:S02]  /*09c0*/  ISETP.GE.AND P5, PT, R159, c[0x0][0x198], PT ;  /* 0x000066009f007a0c */ /* 0x000fc40003fa6270 */
[--C-:B-----5:R-:W-:Y:S02]  /*09d0*/  @!P4 SHF.R.S32.HI R8, RZ, 0x1f, R160.reuse ;  /* 0x0000001fff08c819 */ /* 0x120fe400000114a0 */
[----:B--2---:R-:W-:Y:S02]  /*09e0*/  @!P2 SHF.R.S32.HI R0, RZ, 0x1f, R160 ;  /* 0x0000001fff00a819 */ /* 0x004fe400000114a0 */
[-C--:B------:R-:W-:Y:S02]  /*09f0*/  @!P4 LEA.HI R6, R8, R160.reuse, RZ, 0x3 ;  /* 0x000000a00806c211 */ /* 0x080fe400078f18ff */
[----:B------:R-:W-:Y:S02]  /*0a00*/  @!P2 LEA.HI R0, R0, R160, RZ, 0x3 ;  /* 0x000000a00000a211 */ /* 0x000fe400078f18ff */
[----:B------:R-:W-:Y:S02]  /*0a10*/  IADD3 R9, R19, 0x70, RZ ;  /* 0x0000007013097810 */ /* 0x000fe40007ffe0ff */
[----:B------:R-:W-:-:S02]  /*0a20*/  @!P4 LOP3.LUT R6, R6, 0xfffffff8, RZ, 0xc0, !PT ;  /* 0xfffffff80606c812 */ /* 0x000fc400078ec0ff */
[----:B------:R-:W-:Y:S02]  /*0a30*/  @!P2 LOP3.LUT R7, R0, 0xfffffff8, RZ, 0xc0, !PT ;  /* 0xfffffff80007a812 */ /* 0x000fe400078ec0ff */
[----:B------:R-:W-:Y:S01]  /*0a40*/  ISETP.GE.AND P0, PT, R9, R17, PT ;  /* 0x000000110900720c */ /* 0x000fe20003f06270 */
[----:B---3--:R-:W-:Y:S01]  /*0a50*/  @!P4 IMAD.WIDE R8, R6, 0x2, R4 ;  /* 0x000000020608c825 */ /* 0x008fe200078e0204 */
[----:B------:R-:W-:-:S03]  /*0a60*/  IADD3 R16, R19, 0x60, RZ ;  /* 0x0000006013107810 */ /* 0x000fc60007ffe0ff */
[----:B------:R-:W-:Y:S02]  /*0a70*/  @!P4 IMAD.SHL.U32 R0, R158, 0x2, RZ ;  /* 0x000000029e00c824 */ /* 0x000fe400078e00ff */
[----:B------:R-:W-:-:S04]  /*0a80*/  @!P4 IMAD.WIDE R4, R159, 0x2, R4 ;  /* 0x000000029f04c825 */ /* 0x000fc800078e0204 */
[--C-:B-1----:R-:W-:Y:S01]  /*0a90*/  @!P2 IMAD.WIDE R6, R7, 0x2, R2.reuse ;  /* 0x000000020706a825 */ /* 0x102fe200078e0202 */
[----:B------:R-:W-:Y:S01]  /*0aa0*/  ISETP.GE.AND P1, PT, R16, R17, PT ;  /* 0x000000111000720c */ /* 0x000fe20003f26270 */
[----:B------:R1:W-:Y:S02]  /*0ab0*/  @!P4 LDGSTS.E.BYPASS.LTC128B.128 [R0+0xa100], [R4.64], !P5 ;  /* 0x0a1000000400cfae */ /* 0x0003e4000e901d4c */
[----:B------:R-:W-:Y:S02]  /*0ac0*/  @!P2 IMAD.SHL.U32 R10, R158, 0x2, RZ ;  /* 0x000000029e0aa824 */ /* 0x000fe400078e00ff */
[----:B------:R-:W-:Y:S01]  /*0ad0*/  @!P2 IMAD.WIDE R2, R159, 0x2, R2 ;  /* 0x000000029f02a825 */ /* 0x000fe200078e0202 */
[----:B------:R2:W-:Y:S03]  /*0ae0*/  @!P4 LDGSTS.E.BYPASS.LTC128B.128 [R0+0xe100], [R8.64], !P6 ;  /* 0x0e1000000800cfae */ /* 0x0005e6000f101d4c */
[----:B------:R-:W-:Y:S01]  /*0af0*/  IMAD.U32 R11, RZ, RZ, UR7 ;  /* 0x00000007ff0b7e24 */ /* 0x000fe2000f8e00ff */
[----:B------:R3:W-:Y:S01]  /*0b00*/  @!P2 LDGSTS.E.BYPASS.LTC128B.128 [R10+0xa900], [R2.64], !P5 ;  /* 0x0a900000020aafae */ /* 0x0007e2000e901d4c */
[----:B------:R-:W-:-:S02]  /*0b10*/  ISETP.NE.AND P3, PT, R162, 0x1, PT ;  /* 0x00000001a200780c */ /* 0x000fc40003f65270 */
[----:B------:R-:W-:Y:S01]  /*0b20*/  IMAD R11, R11, 0x40, R161 ;  /* 0x000000400b0b7824 */ /* 0x000fe200078e02a1 */
[----:B------:R5:W-:Y:S04]  /*0b30*/  @!P2 LDGSTS.E.BYPASS.LTC128B.128 [R10+0xe900], [R6.64], !P6 ;  /* 0x0e900000060aafae */ /* 0x000be8000f101d4c */
[----:B-1----:R-:W-:Y:S04]  /*0b40*/  SHFL.IDX PT, R4, R15, 0x6, 0x181f ;  /* 0x00d81f000f047f89 */ /* 0x002fe800000e0000 */
[----:B------:R-:W1:Y:S04]  /*0b50*/  SHFL.IDX PT, R5, R14, 0x6, 0x181f ;  /* 0x00d81f000e057f89 */ /* 0x000e6800000e0000 */
[----:B---3--:R-:W-:Y:S04]  /*0b60*/  SHFL.IDX PT, R2, R15, 0x7, 0x181f ;  /* 0x00f81f000f027f89 */ /* 0x008fe800000e0000 */
[----:B------:R3:W3:Y:S01]  /*0b70*/  SHFL.IDX PT, R3, R14, 0x7, 0x181f ;  /* 0x00f81f000e037f89 */ /* 0x0006e200000e0000 */
[----:B--2---:R-:W-:-:S02]  /*0b80*/  IADD3 R0, R11, -0x40, RZ ;  /* 0xffffffc00b007810 */ /* 0x004fc40007ffe0ff */
[--C-:B-----5:R-:W-:Y:S02]  /*0b90*/  @!P1 SHF.R.S32.HI R7, RZ, 0x1f, R160.reuse ;  /* 0x0000001fff079819 */ /* 0x120fe400000114a0 */
[----:B----4-:R-:W-:Y:S02]  /*0ba0*/  IADD3 R13, R0, UR10, RZ ;  /* 0x0000000a000d7c10 */ /* 0x010fe4000fffe0ff */
[----:B------:R-:W-:Y:S02]  /*0bb0*/  @!P0 SHF.R.S32.HI R6, RZ, 0x1f, R160 ;  /* 0x0000001fff068819 */ /* 0x000fe400000114a0 */
[-C--:B------:R-:W-:Y:S01]  /*0bc0*/  @!P1 LEA.HI R7, R7, R160.reuse, RZ, 0x3 ;  /* 0x000000a007079211 */ /* 0x080fe200078f18ff */
[----:B------:R-:W-:Y:S01]  /*0bd0*/  @P3 IMAD.HI.U32 R8, R13, c[0x0][0x2bc], RZ ;  /* 0x0000af000d083a27 */ /* 0x000fe200078e00ff */
[----:B------:R-:W-:Y:S02]  /*0be0*/  @!P0 LEA.HI R6, R6, R160, RZ, 0x3 ;  /* 0x000000a006068211 */ /* 0x000fe400078f18ff */
[----:B------:R-:W-:-:S02]  /*0bf0*/  @!P1 LOP3.LUT R7, R7, 0xfffffff8, RZ, 0xc0, !PT ;  /* 0xfffffff807079812 */ /* 0x000fc400078ec0ff */
[----:B------:R-:W-:Y:S01]  /*0c00*/  ISETP.GE.AND P2, PT, R0, UR9, PT ;  /* 0x0000000900007c0c */ /* 0x000fe2000bf46270 */
[----:B------:R-:W-:Y:S01]  /*0c10*/  IMAD.MOV.U32 R0, RZ, RZ, R13 ;  /* 0x000000ffff007224 */ /* 0x000fe200078e000d */
[----:B------:R-:W-:Y:S02]  /*0c20*/  @!P0 LOP3.LUT R16, R6, 0xfffffff8, RZ, 0xc0, !PT ;  /* 0xfffffff806108812 */ /* 0x000fe400078ec0ff */
[----:B------:R-:W-:Y:S01]  /*0c30*/  @P3 SHF.R.U32.HI R0, RZ, c[0x0][0x2c0], R8 ;  /* 0x0000b000ff003a19 */ /* 0x000fe20000011608 */
[----:B-1----:R-:W-:-:S04]  /*0c40*/  @!P1 IMAD.WIDE R8, R159, 0x2, R4 ;  /* 0x000000029f089825 */ /* 0x002fc800078e0204 */
[C---:B---3--:R-:W-:Y:S02]  /*0c50*/  @!P1 IMAD.SHL.U32 R14, R158.reuse, 0x2, RZ ;  /* 0x000000029e0e9824 */ /* 0x048fe400078e00ff */
[----:B------:R-:W-:Y:S01]  /*0c60*/  @!P1 IMAD.WIDE R10, R7, 0x2, R4 ;  /* 0x00000002070a9825 */ /* 0x000fe200078e0204 */
[----:B------:R-:W-:Y:S02]  /*0c70*/  @!UP0 UMOV UR16, UR11 ;  /* 0x0000000b00108c82 */ /* 0x000fe40008000000 */
[----:B------:R1:W-:Y:S01]  /*0c80*/  @!P1 LDGSTS.E.BYPASS.LTC128B.128 [R14+0xb100], [R8.64], !P5 ;  /* 0x0b100000080e9fae */ /* 0x0003e2000e901d4c */
[----:B------:R-:W-:Y:S02]  /*0c90*/  @!P0 IMAD.SHL.U32 R12, R158, 0x2, RZ ;  /* 0x000000029e0c8824 */ /* 0x000fe400078e00ff */
[--C-:B------:R-:W-:Y:S01]  /*0ca0*/  @!P0 IMAD.WIDE R4, R159, 0x2, R2.reuse ;  /* 0x000000029f048825 */ /* 0x100fe200078e0202 */
[----:B------:R-:W-:Y:S01]  /*0cb0*/  USHF.R.S32.HI UR11, URZ, 0x1f, UR16 ;  /* 0x0000001f3f0b7899 */ /* 0x000fe20008011410 */
[----:B------:R2:W-:Y:S02]  /*0cc0*/  @!P1 LDGSTS.E.BYPASS.LTC128B.128 [R14+0xf100], [R10.64], !P6 ;  /* 0x0f1000000a0e9fae */ /* 0x0005e4000f101d4c */
        /* <DEDUP_REMOVED lines=8> */
[----:B------:R-:W-:Y:S02]  /*0d50*/  IMAD.MOV.U32 R29, RZ, RZ, RZ ;  /* 0x000000ffff1d7224 */ /* 0x000fe400078e00ff */
[----:B------:R-:W-:-:S02]  /*0d60*/  ULDC.64 UR4, c[0x0][0x1e8] ;  /* 0x00007a0000047ab9 */ /* 0x000fc40000000a00 */
[----:B------:R-:W-:Y:S01]  /*0d70*/  UIADD3 UR11, UR15, UR11, URZ ;  /* 0x0000000b0f0b7290 */ /* 0x000fe2000fffe03f */
[----:B------:R-:W-:-:S05]  /*0d80*/  @!P2 IADD3 R15, P3, R0, UR14, RZ ;  /* 0x0000000e000fac10 */ /* 0x000fca000ff7e0ff */
[----:B------:R-:W-:Y:S02]  /*0d90*/  @!P2 LEA.HI.X.SX32 R17, R0, UR11, 0x1, P3 ;  /* 0x0000000b0011ac11 */ /* 0x000fe400098f0eff */
[----:B------:R-:W-:-:S04]  /*0da0*/  @!P2 LEA R6, P3, R15, c[0x0][0x2a0], 0x2 ;  /* 0x0000a8000f06aa11 */ /* 0x000fc800078610ff */
[----:B------:R-:W-:Y:S01]  /*0db0*/  @!P2 LEA.HI.X R7, R15, c[0x0][0x2a4], R17, 0x2, P3 ;  /* 0x0000a9000f07aa11 */ /* 0x000fe200018f1411 */
[----:B------:R-:W-:Y:S06]  /*0dc0*/  BAR.SYNC.DEFER_BLOCKING 0x0 ;  /* 0x0000000000007b1d */ /* 0x000fec0000010000 */
[----:B------:R5:W2:Y:S01]  /*0dd0*/  @!P2 LDG.E R29, [R6.64] ;  /* 0x0000000c061da981 */ /* 0x000aa2000c1e1900 */
[----:B------:R-:W-:-:S04]  /*0de0*/  IMAD.MOV R0, RZ, RZ, -R0 ;  /* 0x000000ffff007224 */ /* 0x000fc800078e0a00 */
[----:B------:R-:W-:-:S05]  /*0df0*/  IMAD R30, R0, c[0x0][0x2b8], R13 ;  /* 0x0000ae00001e7a24 */ /* 0x000fca00078e020d */
[----:B------:R-:W-:Y:S01]  /*0e00*/  SHF.R.S32.HI R24, RZ, 0x1f, R30 ;  /* 0x0000001fff187819 */ /* 0x000fe2000001141e */
[----:B----4-:R-:W-:-:S04]  /*0e10*/  IMAD.WIDE.U32 R2, R30, c[0x0][0x1e0], RZ ;  /* 0x000078001e027a25 */ /* 0x010fc800078e00ff */
        /* <DEDUP_REMOVED lines=9> */
[----:B-1----:R-:W-:Y:S01]  /*0eb0*/  LEA.HI R8, R25, R156, RZ, 0x4 ;  /* 0x0000009c19087211 */ /* 0x002fe200078f20ff */
[----:B---3--:R-:W-:Y:S01]  /*0ec0*/  IMAD.SHL.U32 R5, R21, 0x40, RZ ;  /* 0x0000004015057824 */ /* 0x008fe200078e00ff */
[----:B------:R-:W-:Y:S01]  /*0ed0*/  ISETP.GE.AND P3, PT, R159, c[0x0][0x1d4], PT ;  /* 0x000075009f007a0c */ /* 0x000fe20003f66270 */
[----:B-----5:R-:W-:Y:S01]  /*0ee0*/  IMAD.SHL.U32 R6, R18, 0x8, RZ ;  /* 0x0000000812067824 */ /* 0x020fe200078e00ff */
[----:B------:R-:W-:Y:S01]  /*0ef0*/  ISETP.GE.AND P4, PT, R160, c[0x0][0x1d4], PT ;  /* 0x00007500a0007a0c */ /* 0x000fe20003f86270 */
[----:B------:R1:W-:Y:S01]  /*0f00*/  STL [R1+0x3c], R19 ;  /* 0x00003c1301007387 */ /* 0x0003e20000100800 */
[----:B------:R-:W-:Y:S01]  /*0f10*/  IADD3 R26, -R18, UR17, RZ ;  /* 0x00000011121a7c10 */ /* 0x000fe2000fffe1ff */
[----:B------:R-:W-:Y:S01]  /*0f20*/  IMAD.MOV.U32 R28, RZ, RZ, 0x20 ;  /* 0x00000020ff1c7424 */ /* 0x000fe200078e00ff */
[----:B------:R-:W-:-:S02]  /*0f30*/  UISETP.GE.AND UP0, UPT, UR9, 0x1, UPT ;  /* 0x000000010900788c */ /* 0x000fc4000bf06270 */
[----:B------:R-:W-:Y:S01]  /*0f40*/  ISETP.GE.AND P5, PT, R26, 0x1, PT ;  /* 0x000000011a00780c */ /* 0x000fe20003fa6270 */
[----:B------:R-:W-:Y:S01]  /*0f50*/  ULDC.64 UR4, c[0x0][0x210] ;  /* 0x0000840000047ab9 */ /* 0x000fe20000000a00 */
[----:B------:R-:W-:Y:S02]  /*0f60*/  LOP3.LUT R7, R8, 0xfffffff0, RZ, 0xc0, !PT ;  /* 0xfffffff008077812 */ /* 0x000fe400078ec0ff */
[----:B------:R-:W-:Y:S02]  /*0f70*/  LOP3.LUT R5, R5, 0x1c0, RZ, 0xc0, !PT ;  /* 0x000001c005057812 */ /* 0x000fe400078ec0ff */
[----:B------:R-:W-:Y:S01]  /*0f80*/  SHF.R.S32.HI R12, RZ, 0x4, R8 ;  /* 0x00000004ff0c7819 */ /* 0x000fe20000011408 */
[----:B------:R-:W-:Y:S01]  /*0f90*/  IMAD.IADD R7, R156, 0x1, -R7 ;  /* 0x000000019c077824 */ /* 0x000fe200078e0a07 */
[----:B------:R-:W-:Y:S02]  /*0fa0*/  LOP3.LUT R17, R5, 0x8, R6, 0xf8, !PT ;  /* 0x0000000805117812 */ /* 0x000fe400078ef806 */
[----:B------:R-:W-:-:S03]  /*0fb0*/  SHF.R.U32.HI R13, RZ, 0x3, R5 ;  /* 0x00000003ff0d7819 */ /* 0x000fc60000011605 */
[----:B------:R-:W-:Y:S02]  /*0fc0*/  @P5 SHF.R.S32.HI R6, RZ, 0x1f, R160 ;  /* 0x0000001fff065819 */ /* 0x000fe400000114a0 */
[----:B------:R-:W-:Y:S02]  /*0fd0*/  LEA.HI R8, R8, R12, RZ, 0x1 ;  /* 0x0000000c08087211 */ /* 0x000fe400078f08ff */
[----:B------:R-:W-:Y:S02]  /*0fe0*/  SHF.R.S32.HI R9, RZ, 0x1f, R7 ;  /* 0x0000001fff097819 */ /* 0x000fe40000011407 */
[----:B------:R-:W-:Y:S02]  /*0ff0*/  @P5 LEA.HI R5, R6, R160, RZ, 0x3 ;  /* 0x000000a006055211 */ /* 0x000fe400078f18ff */
[C---:B------:R-:W-:Y:S02]  /*1000*/  ISETP.GE.AND P2, PT, R26.reuse, 0x11, PT ;  /* 0x000000111a00780c */ /* 0x040fe40003f46270 */
[----:B------:R-:W-:-:S02]  /*1010*/  ISETP.GE.AND P1, PT, R26, 0x21, PT ;  /* 0x000000211a00780c */ /* 0x000fc40003f26270 */
[----:B------:R-:W-:Y:S02]  /*1020*/  @P5 LOP3.LUT R6, R5, 0xfffffff8, RZ, 0xc0, !PT ;  /* 0xfffffff805065812 */ /* 0x000fe400078ec0ff */
[----:B------:R-:W-:Y:S02]  /*1030*/  LOP3.LUT R18, R8, 0xfffffffe, RZ, 0xc0, !PT ;  /* 0xfffffffe08127812 */ /* 0x000fe400078ec0ff */
[----:B------:R-:W-:-:S04]  /*1040*/  LEA.HI R22, R9, R7, RZ, 0x3 ;  /* 0x0000000709167211 */ /* 0x000fc800078f18ff */
[----:B------:R-:W-:Y:S01]  /*1050*/  LOP3.LUT R16, R22, 0xfffffff8, RZ, 0xc0, !PT ;  /* 0xfffffff816107812 */ /* 0x000fe200078ec0ff */
[----:B------:R-:W-:Y:S01]  /*1060*/  IMAD.IADD R20, R12, 0x1, -R18 ;  /* 0x000000010c147824 */ /* 0x000fe200078e0a12 */
[----:B------:R-:W-:Y:S01]  /*1070*/  LOP3.LUT R23, R17, R13, RZ, 0x3c, !PT ;  /* 0x0000000d11177212 */ /* 0x000fe200078e3cff */
[C---:B------:R-:W-:Y:S02]  /*1080*/  @P2 IMAD.SHL.U32 R18, R158.reuse, 0x2, RZ ;  /* 0x000000029e122824 */ /* 0x040fe400078e00ff */
[----:B-1----:R-:W-:Y:S02]  /*1090*/  IMAD.IADD R19, R7, 0x1, -R16 ;  /* 0x0000000107137824 */ /* 0x002fe400078e0a10 */
[----:B------:R-:W-:Y:S01]  /*10a0*/  @P1 IMAD.SHL.U32 R17, R158, 0x2, RZ ;  /* 0x000000029e111824 */ /* 0x000fe200078e00ff */
[----:B------:R-:W-:Y:S01]  /*10b0*/  LEA.HI R25, R25, R156, RZ, 0x5 ;  /* 0x0000009c19197211 */ /* 0x000fe200078f28ff */
[----:B------:R-:W-:Y:S04]  /*10c0*/  STL [R1+0x8], R159 ;  /* 0x0000089f01007387 */ /* 0x000fe80000100800 */
[----:B------:R-:W-:Y:S04]  /*10d0*/  STL [R1+0x28], R160 ;  /* 0x000028a001007387 */ /* 0x000fe80000100800 */
[----:B------:R-:W-:Y:S04]  /*10e0*/  STL [R1+0x38], R158 ;  /* 0x0000389e01007387 */ /* 0x000fe80000100800 */
[----:B------:R-:W-:Y:S01]  /*10f0*/  STL [R1+0x10], R30 ;  /* 0x0000101e01007387 */ /* 0x000fe20000100800 */
[----:B------:R-:W-:-:S02]  /*1100*/  UIMAD UR6, UR6, UR4, URZ ;  /* 0x00000004060672a4 */ /* 0x000fc4000f8e023f */
[----:B------:R-:W-:Y:S02]  /*1110*/  UIMAD.WIDE.U32 UR20, UR8, UR4, URZ ;  /* 0x00000004081472a5 */ /* 0x000fe4000f8e003f */
[----:B------:R-:W-:Y:S01]  /*1120*/  UIMAD UR5, UR8, UR5, UR6 ;  /* 0x00000005080572a4 */ /* 0x000fe2000f8e0206 */
[----:B------:R-:W-:-:S03]  /*1130*/  SEL R157, RZ, 0x10, P4 ;  /* 0x00000010ff9d7807 */ /* 0x000fc60002000000 */
[----:B------:R-:W-:Y:S01]  /*1140*/  UIADD3 UR5, UR21, UR5, URZ ;  /* 0x0000000515057290 */ /* 0x000fe2000fffe03f */
[----:B--2---:R-:W-:Y:S01]  /*1150*/  SHF.R.S32.HI R27, RZ, 0x1f, R29 ;  /* 0x0000001fff1b7819 */ /* 0x004fe2000001141d */
[----:B------:R-:W-:-:S04]  /*1160*/  IMAD.WIDE.U32 R2, R29, c[0x0][0x1f0], R2 ;  /* 0x00007c001d027a25 */ /* 0x000fc800078e0002 */
[----:B------:R-:W-:Y:S01]  /*1170*/  IMAD R0, R27, c[0x0][0x1f0], RZ ;  /* 0x00007c001b007a24 */ /* 0x000fe200078e02ff */
[----:B------:R-:W-:-:S03]  /*1180*/  IADD3 R2, P0, R2, UR18, RZ ;  /* 0x0000001202027c10 */ /* 0x000fc6000ff1e0ff */
[----:B------:R-:W-:-:S05]  /*1190*/  IMAD R0, R29, c[0x0][0x1f4], R0 ;  /* 0x00007d001d007a24 */ /* 0x000fca00078e0200 */
[----:B------:R-:W-:Y:S02]  /*11a0*/  IADD3.X R0, R3, UR16, R0, P0, !PT ;  /* 0x0000001003007c10 */ /* 0x000fe400087fe400 */
[----:B------:R-:W-:-:S04]  /*11b0*/  LEA R4, P0, R2, c[0x0][0x1c8], 0x1 ;  /* 0x0000720002047a11 */ /* 0x000fc800078008ff */
[----:B------:R-:W-:Y:S02]  /*11c0*/  LEA.HI.X R0, R2, c[0x0][0x1cc], R0, 0x1, P0 ;  /* 0x0000730002007a11 */ /* 0x000fe400000f0c00 */
[----:B------:R-:W-:Y:S04]  /*11d0*/  SHFL.IDX PT, R2, R4, RZ, 0x181f ;  /* 0x00181fff04027589 */ /* 0x000fe800000e0000 */
[----:B------:R-:W1:Y:S04]  /*11e0*/  SHFL.IDX PT, R3, R0, RZ, 0x181f ;  /* 0x00181fff00037589 */ /* 0x000e6800000e0000 */
[----:B------:R-:W-:Y:S04]  /*11f0*/  SHFL.IDX PT, R10, R4, 0x1, 0x181f ;  /* 0x00381f00040a7f89 */ /* 0x000fe800000e0000 */
[----:B------:R-:W2:Y:S01]  /*1200*/  SHFL.IDX PT, R11, R0, 0x1, 0x181f ;  /* 0x00381f00000b7f89 */ /* 0x000ea200000e0000 */
[----:B------:R-:W-:-:S03]  /*1210*/  ISETP.GE.AND P0, PT, R26, 0x31, PT ;  /* 0x000000311a00780c */ /* 0x000fc60003f06270 */
[----:B------:R-:W-:Y:S04]  /*1220*/  SHFL.IDX PT, R8, R4, 0x2, 0x181f ;  /* 0x00581f0004087f89 */ /* 0x000fe800000e0000 */
[----:B------:R-:W3:Y:S04]  /*1230*/  SHFL.IDX PT, R9, R0, 0x2, 0x181f ;  /* 0x00581f0000097f89 */ /* 0x000ee800000e0000 */
[----:B------:R1:W-:Y:S04]  /*1240*/  SHFL.IDX PT, R14, R4, 0x3, 0x181f ;  /* 0x00781f00040e7f89 */ /* 0x0003e800000e0000 */
[----:B------:R4:W5:Y:S01]  /*1250*/  SHFL.IDX PT, R15, R0, 0x3, 0x181f ;  /* 0x00781f00000f7f89 */ /* 0x00096200000e0000 */
[----:B-1----:R-:W-:-:S04]  /*1260*/  @P5 IMAD.WIDE R4, R159, 0x2, R2 ;  /* 0x000000029f045825 */ /* 0x002fc800078e0202 */
[----:B----4-:R-:W-:Y:S02]  /*1270*/  @P5 IMAD.SHL.U32 R0, R158, 0x2, RZ ;  /* 0x000000029e005824 */ /* 0x010fe400078e00ff */
[----:B------:R-:W-:-:S03]  /*1280*/  @P5 IMAD.WIDE R2, R6, 0x2, R2 ;  /* 0x0000000206025825 */ /* 0x000fc600078e0202 */
[----:B------:R1:W-:Y:S04]  /*1290*/  @P5 LDGSTS.E.BYPASS.LTC128B.128 [R0+0x4100], [R4.64], !P3 ;  /* 0x0410000004005fae */ /* 0x0003e8000d901d4c */
[----:B------:R4:W-:Y:S01]  /*12a0*/  @P5 LDGSTS.E.BYPASS.LTC128B.128 [R0+0x6100], [R2.64], !P4 ;  /* 0x0610000002005fae */ /* 0x0009e2000e101d4c */
[----:B------:R-:W-:Y:S01]  /*12b0*/  @P0 IMAD.SHL.U32 R16, R158, 0x2, RZ ;  /* 0x000000029e100824 */ /* 0x000fe200078e00ff */
[--C-:B----4-:R-:W-:Y:S02]  /*12c0*/  @P2 SHF.R.S32.HI R3, RZ, 0x1f, R160.reuse ;  /* 0x0000001fff032819 */ /* 0x110fe400000114a0 */
[----:B------:R-:W-:Y:S02]  /*12d0*/  @P1 SHF.R.S32.HI R2, RZ, 0x1f, R160 ;  /* 0x0000001fff021819 */ /* 0x000fe400000114a0 */
[----:B-1----:R-:W-:-:S02]  /*12e0*/  @P2 LEA.HI R4, R3, R160, RZ, 0x3 ;  /* 0x000000a003042211 */ /* 0x002fc400078f18ff */
[----:B------:R-:W-:Y:S02]  /*12f0*/  @P0 SHF.R.S32.HI R0, RZ, 0x1f, R160 ;  /* 0x0000001fff000819 */ /* 0x000fe400000114a0 */
[-C--:B------:R-:W-:Y:S02]  /*1300*/  @P1 LEA.HI R3, R2, R160.reuse, RZ, 0x3 ;  /* 0x000000a002031211 */ /* 0x080fe400078f18ff */
[----:B------:R-:W-:Y:S02]  /*1310*/  @P2 LOP3.LUT R2, R4, 0xfffffff8, RZ, 0xc0, !PT ;  /* 0xfffffff804022812 */ /* 0x000fe400078ec0ff */
[----:B------:R-:W-:Y:S02]  /*1320*/  @P0 LEA.HI R0, R0, R160, RZ, 0x3 ;  /* 0x000000a000000211 */ /* 0x000fe400078f18ff */
[----:B------:R-:W-:Y:S01]  /*1330*/  @P1 LOP3.LUT R3, R3, 0xfffffff8, RZ, 0xc0, !PT ;  /* 0xfffffff803031812 */ /* 0x000fe200078ec0ff */
[----:B--2---:R-:W-:Y:S01]  /*1340*/  @P2 IMAD.WIDE R12, R2, 0x2, R10 ;  /* 0x00000002020c2825 */ /* 0x004fe200078e020a */
[----:B------:R-:W-:-:S03]  /*1350*/  @P0 LOP3.LUT R0, R0, 0xfffffff8, RZ, 0xc0, !PT ;  /* 0xfffffff800000812 */ /* 0x000fc600078ec0ff */
        /* <DEDUP_REMOVED lines=12> */
[----:B------:R-:W-:Y:S01]  /*1420*/  R2P PR, R19, 0x6 ;  /* 0x0000000613007804 */ /* 0x000fe20000000000 */
[----:B------:R-:W-:-:S02]  /*1430*/  IMAD R0, R20, 0x200, R23 ;  /* 0x0000020014007824 */ /* 0x000fc400078e0217 */
[----:B------:R2:W-:Y:S01]  /*1440*/  STL [R1+0xc], R29 ;  /* 0x00000c1d01007387 */ /* 0x0005e20000100800 */
[----:B---3--:R-:W-:Y:S02]  /*1450*/  IMAD.MOV.U32 R8, RZ, RZ, 0x10 ;  /* 0x00000010ff087424 */ /* 0x008fe400078e00ff */
[----:B-1----:R-:W-:Y:S01]  /*1460*/  IMAD.SHL.U32 R2, R19, 0x40, RZ ;  /* 0x0000004013027824 */ /* 0x002fe200078e00ff */
[----:B------:R-:W-:-:S04]  /*1470*/  DEPBAR.LE SB0, 0x1 ;  /* 0x000080400000791a */ /* 0x000fc80000000000 */
[----:B------:R-:W-:Y:S01]  /*1480*/  IMAD.SHL.U32 R3, R20, 0x8, RZ ;  /* 0x0000000814037824 */ /* 0x000fe200078e00ff */
[----:B------:R-:W-:Y:S01]  /*1490*/  LOP3.LUT R2, R2, 0x1c0, RZ, 0xc0, !PT ;  /* 0x000001c002027812 */ /* 0x000fe200078ec0ff */
[----:B-----5:R-:W-:Y:S01]  /*14a0*/  IMAD.SHL.U32 R4, R22, 0x40, RZ ;  /* 0x0000004016047824 */ /* 0x020fe200078e00ff */
[----:B------:R-:W-:-:S04]  /*14b0*/  DEPBAR.LE SB0, 0x0 ;  /* 0x000080000000791a */ /* 0x000fc80000000000 */
[----:B------:R-:W-:Y:S02]  /*14c0*/  LOP3.LUT R5, R2, 0x8, R3, 0xf8, !PT ;  /* 0x0000000802057812 */ /* 0x000fe400078ef803 */
[----:B----4-:R-:W-:Y:S02]  /*14d0*/  SHF.R.S32.HI R7, RZ, 0x5, R25 ;  /* 0x00000005ff077819 */ /* 0x010fe40000011419 */
[----:B------:R-:W-:Y:S02]  /*14e0*/  LOP3.LUT R6, R4, 0xfffffe00, RZ, 0xc0, !PT ;  /* 0xfffffe0004067812 */ /* 0x000fe400078ec0ff */
[----:B------:R-:W-:Y:S02]  /*14f0*/  SHF.R.U32.HI R2, RZ, 0x3, R2 ;  /* 0x00000003ff027819 */ /* 0x000fe40000011602 */
[----:B------:R-:W-:Y:S02]  /*1500*/  SEL R4, R8, 0xfffffff0, !P1 ;  /* 0xfffffff008047807 */ /* 0x000fe40004800000 */
[----:B------:R-:W-:Y:S01]  /*1510*/  SEL R3, R28, 0xffffffe0, !P2 ;  /* 0xffffffe01c037807 */ /* 0x000fe20005000000 */
[----:B------:R-:W-:Y:S01]  /*1520*/  BAR.SYNC.DEFER_BLOCKING 0x0 ;  /* 0x0000000000007b1d */ /* 0x000fe20000010000 */
[----:B------:R-:W-:-:S02]  /*1530*/  R2P PR, R21, 0x6 ;  /* 0x0000000615007804 */ /* 0x000fc40000000000 */
[----:B------:R-:W-:Y:S01]  /*1540*/  LOP3.LUT R5, R5, R2, RZ, 0x3c, !PT ;  /* 0x0000000205057212 */ /* 0x000fe200078e3cff */
[----:B------:R-:W-:Y:S02]  /*1550*/  IMAD R2, R7, 0x400, R6 ;  /* 0x0000040007027824 */ /* 0x000fe400078e0206 */
[----:B------:R-:W-:Y:S01]  /*1560*/  IMAD.SHL.U32 R232, R0, 0x2, RZ ;  /* 0x0000000200e87824 */ /* 0x000fe200078e00ff */
[----:B------:R-:W-:Y:S01]  /*1570*/  PLOP3.LUT P0, PT, PT, PT, UP0, 0x80, 0x0 ;  /* 0x000000000000781c */ /* 0x000fe20003f0f008 */
[----:B------:R-:W-:-:S03]  /*1580*/  IMAD.IADD R0, R5, 0x1, R2 ;  /* 0x0000000105007824 */ /* 0x000fc600078e0202 */
[----:B------:R-:W-:Y:S01]  /*1590*/  IADD3 R2, R232, 0x4100, RZ ;  /* 0x00004100e8027810 */ /* 0x000fe20007ffe0ff */
[----:B------:R-:W-:Y:S01]  /*15a0*/  IMAD.SHL.U32 R239, R0, 0x2, RZ ;  /* 0x0000000200ef7824 */ /* 0x000fe200078e00ff */
[----:B------:R-:W-:Y:S02]  /*15b0*/  IADD3 R243, R232, 0x4120, RZ ;  /* 0x00004120e8f37810 */ /* 0x000fe40007ffe0ff */
[----:B------:R-:W-:Y:S01]  /*15c0*/  @P1 IADD3 R243, R2, -0x20, RZ ;  /* 0xffffffe002f31810 */ /* 0x000fe20007ffe0ff */
[----:B------:R-:W-:Y:S01]  /*15d0*/  IMAD R241, R4, 0x2, R239 ;  /* 0x0000000204f17824 */ /* 0x000fe200078e02ef */
[----:B------:R-:W-:Y:S02]  /*15e0*/  LOP3.LUT R0, R25, 0xffffffe0, RZ, 0xc0, !PT ;  /* 0xffffffe019007812 */ /* 0x000fe400078ec0ff */
[----:B------:R-:W-:Y:S02]  /*15f0*/  LOP3.LUT R5, R5, R6, RZ, 0xfc, !PT ;  /* 0x0000000605057212 */ /* 0x000fe400078efcff */
[----:B------:R-:W-:Y:S01]  /*1600*/  ISETP.GT.AND P5, PT, R161, 0x3f, PT ;  /* 0x0000003fa100780c */ /* 0x000fe20003fa4270 */
[----:B------:R-:W-:Y:S01]  /*1610*/  IMAD.IADD R156, R156, 0x1, -R0 ;  /* 0x000000019c9c7824 */ /* 0x000fe200078e0a00 */
[----:B--2---:R1:W2:Y:S01]  /*1620*/  LDSM.16.M88.4 R12, [R239+0x8100] ;  /* 0x00810000ef0c783b */ /* 0x0042a20000000200 */
[----:B------:R-:W-:-:S03]  /*1630*/  SEL R0, R28, 0xffffffe0, !P2 ;  /* 0xffffffe01c007807 */ /* 0x000fc60005000000 */
[----:B------:R1:W3:Y:S01]  /*1640*/  LDSM.16.M88.4 R8, [R239+0xa100] ;  /* 0x00a10000ef08783b */ /* 0x0002e20000000200 */
[----:B------:R-:W-:-:S03]  /*1650*/  IADD3 R251, R243, 0x800, RZ ;  /* 0x00000800f3fb7810 */ /* 0x000fc60007ffe0ff */
[----:B------:R1:W4:Y:S01]  /*1660*/  LDSM.16.M88.4 R48, [R232+0x4100] ;  /* 0x00410000e830783b */ /* 0x0003220000000200 */
[----:B------:R-:W-:-:S03]  /*1670*/  IADD3 R250, R243, 0x1000, RZ ;  /* 0x00001000f3fa7810 */ /* 0x000fc60007ffe0ff */
[----:B------:R1:W1:Y:S01]  /*1680*/  LDSM.16.M88.4 R44, [R232+0x4900] ;  /* 0x00490000e82c783b */ /* 0x0002620000000200 */
[----:B------:R-:W-:-:S03]  /*1690*/  IADD3 R249, R243, 0x1800, RZ ;  /* 0x00001800f3f97810 */ /* 0x000fc60007ffe0ff */
        /* <DEDUP_REMOVED lines=8> */
[----:B------:R-:W-:Y:S05]  /*1720*/  @!P0 BRA `(.L_x_2871) ;  /* 0x000003b000008947 */ /* 0x000fea0003800000 */
[----:B--23--:R-:W-:Y:S01]  /*1730*/  IMAD R2, R24, c[0x0][0x208], RZ ;  /* 0x0000820018027a24 */ /* 0x00cfe200078e02ff */
[----:B------:R-:W-:Y:S01]  /*1740*/  ISETP.GE.AND P2, PT, R159, c[0x0][0x1d4], PT ;  /* 0x000075009f007a0c */ /* 0x000fe20003f46270 */
[----:B------:R-:W-:-:S03]  /*1750*/  IMAD.WIDE.U32 R6, R30, c[0x0][0x208], RZ ;  /* 0x000082001e067a25 */ /* 0x000fc600078e00ff */
[----:B------:R-:W-:Y:S01]  /*1760*/  ISETP.LT.OR P1, PT, R26, 0x1, P2 ;  /* 0x000000011a00780c */ /* 0x000fe20001721670 */
[----:B------:R-:W-:Y:S02]  /*1770*/  IMAD R2, R30, c[0x0][0x20c], R2 ;  /* 0x000083001e027a24 */ /* 0x000fe400078e0202 */
[----:B------:R-:W-:-:S04]  /*1780*/  IMAD.WIDE R52, R159, 0x2, RZ ;  /* 0x000000029f347825 */ /* 0x000fc800078e02ff */
[----:B------:R-:W-:Y:S02]  /*1790*/  IMAD.IADD R7, R7, 0x1, R2 ;  /* 0x0000000107077824 */ /* 0x000fe400078e0202 */
[----:B------:R-:W-:Y:S02]  /*17a0*/  IMAD R2, R27, c[0x0][0x218], RZ ;  /* 0x000086001b027a24 */ /* 0x000fe400078e02ff */
[----:B------:R-:W-:-:S04]  /*17b0*/  IMAD.WIDE.U32 R6, R29, c[0x0][0x218], R6 ;  /* 0x000086001d067a25 */ /* 0x000fc800078e0006 */
[----:B------:R-:W-:Y:S01]  /*17c0*/  IMAD R24, R29, c[0x0][0x21c], R2 ;  /* 0x000087001d187a24 */ /* 0x000fe200078e0202 */
[----:B------:R-:W-:-:S04]  /*17d0*/  IADD3 R2, P0, R6, UR20, RZ ;  /* 0x0000001406027c10 */ /* 0x000fc8000ff1e0ff */
[----:B------:R-:W-:Y:S02]  /*17e0*/  IADD3.X R6, R7, UR5, R24, P0, !PT ;  /* 0x0000000507067c10 */ /* 0x000fe400087fe418 */
[----:B------:R-:W-:-:S04]  /*17f0*/  LEA R25, P0, R2, c[0x0][0x1f8], 0x1 ;  /* 0x00007e0002197a11 */ /* 0x000fc800078008ff */
[----:B------:R-:W-:Y:S01]  /*1800*/  LEA.HI.X R24, R2, c[0x0][0x1fc], R6, 0x1, P0 ;  /* 0x00007f0002187a11 */ /* 0x000fe200000f0c06 */
[----:B------:R-:W2:Y:S01]  /*1810*/  SHFL.IDX PT, R27, R25, RZ, 0x181f ;  /* 0x00181fff191b7589 */ /* 0x000ea200000e0000 */
[----:B------:R-:W-:-:S03]  /*1820*/  SHF.R.S32.HI R2, RZ, 0x1f, R160 ;  /* 0x0000001fff027819 */ /* 0x000fc600000114a0 */
[----:B------:R-:W3:Y:S01]  /*1830*/  SHFL.IDX PT, R30, R24, RZ, 0x181f ;  /* 0x00181fff181e7589 */ /* 0x000ee200000e0000 */
[----:B------:R-:W-:-:S03]  /*1840*/  LEA.HI R2, R2, R160, RZ, 0x3 ;  /* 0x000000a002027211 */ /* 0x000fc600078f18ff */
[----:B------:R-:W5:Y:S01]  /*1850*/  SHFL.IDX PT, R32, R25, 0x1, 0x181f ;  /* 0x00381f0019207f89 */ /* 0x000f6200000e0000 */
[----:B------:R-:W-:Y:S01]  /*1860*/  LOP3.LUT R6, R2, 0xfffffff8, RZ, 0xc0, !PT ;  /* 0xfffffff802067812 */ /* 0x000fe200078ec0ff */
[----:B------:R-:W-:Y:S02]  /*1870*/  IMAD.SHL.U32 R2, R158, 0x2, RZ ;  /* 0x000000029e027824 */ /* 0x000fe400078e00ff */
[----:B------:R-:W4:Y:S02]  /*1880*/  SHFL.IDX PT, R33, R24, 0x1, 0x181f ;  /* 0x00381f0018217f89 */ /* 0x000f2400000e0000 */
[----:B------:R-:W-:Y:S02]  /*1890*/  IMAD.WIDE R6, R6, 0x2, RZ ;  /* 0x0000000206067825 */ /* 0x000fe400078e02ff */
[----:B------:R-:W1:Y:S04]  /*18a0*/  SHFL.IDX PT, R31, R25, 0x2, 0x181f ;  /* 0x00581f00191f7f89 */ /* 0x000e6800000e0000 */
[----:B------:R-:W1:Y:S01]  /*18b0*/  SHFL.IDX PT, R34, R24, 0x2, 0x181f ;  /* 0x00581f0018227f89 */ /* 0x000e6200000e0000 */
[----:B--2---:R-:W-:-:S05]  /*18c0*/  IADD3 R28, P0, R27, R52, RZ ;  /* 0x000000341b1c7210 */ /* 0x004fca0007f1e0ff */
[----:B---3--:R-:W-:-:S05]  /*18d0*/  IMAD.X R29, R30, 0x1, R53, P0 ;  /* 0x000000011e1d7824 */ /* 0x008fca00000e0635 */
[----:B------:R2:W-:Y:S01]  /*18e0*/  LDGSTS.E.BYPASS.LTC128B.128 [R2+0x100], [R28.64], !P1 ;  /* 0x001000001c027fae */ /* 0x0005e2000c901d4c */
[----:B------:R-:W-:Y:S02]  /*18f0*/  ISETP.GE.AND P1, PT, R160, c[0x0][0x1d4], PT ;  /* 0x00007500a0007a0c */ /* 0x000fe40003f26270 */
[----:B--2---:R-:W-:Y:S02]  /*1900*/  IADD3 R28, P0, R27, R6, RZ ;  /* 0x000000061b1c7210 */ /* 0x004fe40007f1e0ff */
[----:B------:R-:W2:Y:S03]  /*1910*/  SHFL.IDX PT, R27, R25, 0x3, 0x181f ;  /* 0x00781f00191b7f89 */ /* 0x000ea600000e0000 */
[----:B------:R-:W-:Y:S01]  /*1920*/  IMAD.X R29, R30, 0x1, R7, P0 ;  /* 0x000000011e1d7824 */ /* 0x000fe200000e0607 */
[----:B------:R-:W-:Y:S01]  /*1930*/  ISETP.LT.OR P0, PT, R26, 0x1, P1 ;  /* 0x000000011a00780c */ /* 0x000fe20000f01670 */
[----:B------:R3:W1:-:S12]  /*1940*/  SHFL.IDX PT, R30, R24, 0x3, 0x181f ;  /* 0x00781f00181e7f89 */ /* 0x00065800000e0000 */
[----:B------:R5:W-:Y:S02]  /*1950*/  LDGSTS.E.BYPASS.LTC128B.128 [R2+0x2100], [R28.64], !P0 ;  /* 0x021000001c027fae */ /* 0x000be4000c101d4c */
[----:B-----5:R-:W-:-:S05]  /*1960*/  IADD3 R28, P0, R52, R32, RZ ;  /* 0x00000020341c7210 */ /* 0x020fca0007f1e0ff */
[----:B----4-:R-:W-:Y:S01]  /*1970*/  IMAD.X R29, R53, 0x1, R33, P0 ;  /* 0x00000001351d7824 */ /* 0x010fe200000e0621 */
[----:B------:R-:W-:-:S13]  /*1980*/  ISETP.LT.OR P0, PT, R26, 0x11, P2 ;  /* 0x000000111a00780c */ /* 0x000fda0001701670 */
[----:B------:R4:W-:Y:S02]  /*1990*/  LDGSTS.E.BYPASS.LTC128B.128 [R2+0x900], [R28.64], !P0 ;  /* 0x009000001c027fae */ /* 0x0009e4000c101d4c */
[----:B----4-:R-:W-:-:S05]  /*19a0*/  IADD3 R28, P0, R6, R32, RZ ;  /* 0x00000020061c7210 */ /* 0x010fca0007f1e0ff */
[----:B------:R-:W-:Y:S01]  /*19b0*/  IMAD.X R29, R7, 0x1, R33, P0 ;  /* 0x00000001071d7824 */ /* 0x000fe200000e0621 */
[----:B------:R-:W-:-:S13]  /*19c0*/  ISETP.LT.OR P0, PT, R26, 0x11, P1 ;  /* 0x000000111a00780c */ /* 0x000fda0000f01670 */
[----:B------:R1:W-:Y:S02]  /*19d0*/  LDGSTS.E.BYPASS.LTC128B.128 [R2+0x2900], [R28.64], !P0 ;  /* 0x029000001c027fae */ /* 0x0003e4000c101d4c */
[----:B-1----:R-:W-:-:S05]  /*19e0*/  IADD3 R28, P0, R52, R31, RZ ;  /* 0x0000001f341c7210 */ /* 0x002fca0007f1e0ff */
[----:B------:R-:W-:Y:S01]  /*19f0*/  IMAD.X R29, R53, 0x1, R34, P0 ;  /* 0x00000001351d7824 */ /* 0x000fe200000e0622 */
[C---:B------:R-:W-:Y:S02]  /*1a00*/  ISETP.LT.OR P0, PT, R26.reuse, 0x21, P2 ;  /* 0x000000211a00780c */ /* 0x040fe40001701670 */
[----:B------:R-:W-:-:S11]  /*1a10*/  ISETP.LT.OR P2, PT, R26, 0x31, P2 ;  /* 0x000000311a00780c */ /* 0x000fd60001741670 */
[----:B------:R1:W-:Y:S01]  /*1a20*/  LDGSTS.E.BYPASS.LTC128B.128 [R2+0x1100], [R28.64], !P0 ;  /* 0x011000001c027fae */ /* 0x0003e2000c101d4c */
[----:B---3--:R-:W-:-:S05]  /*1a30*/  IADD3 R24, P0, R6, R31, RZ ;  /* 0x0000001f06187210 */ /* 0x008fca0007f1e0ff */
[----:B------:R-:W-:Y:S01]  /*1a40*/  IMAD.X R25, R7, 0x1, R34, P0 ;  /* 0x0000000107197824 */ /* 0x000fe200000e0622 */
[C---:B------:R-:W-:Y:S02]  /*1a50*/  ISETP.LT.OR P0, PT, R26.reuse, 0x21, P1 ;  /* 0x000000211a00780c */ /* 0x040fe40000f01670 */
[----:B------:R-:W-:-:S11]  /*1a60*/  ISETP.LT.OR P1, PT, R26, 0x31, P1 ;  /* 0x000000311a00780c */ /* 0x000fd60000f21670 */
[----:B------:R2:W-:Y:S02]  /*1a70*/  LDGSTS.E.BYPASS.LTC128B.128 [R2+0x3100], [R24.64], !P0 ;  /* 0x0310000018027fae */ /* 0x0005e4000c101d4c */
[----:B--2---:R-:W-:-:S05]  /*1a80*/  IADD3 R24, P0, R52, R27, RZ ;  /* 0x0000001b34187210 */ /* 0x004fca0007f1e0ff */
[----:B------:R-:W-:Y:S01]  /*1a90*/  IMAD.X R25, R53, 0x1, R30, P0 ;  /* 0x0000000135197824 */ /* 0x000fe200000e061e */
[----:B------:R-:W-:-:S04]  /*1aa0*/  IADD3 R6, P0, R6, R27, RZ ;  /* 0x0000001b06067210 */ /* 0x000fc80007f1e0ff */
[----:B------:R1:W-:Y:S01]  /*1ab0*/  LDGSTS.E.BYPASS.LTC128B.128 [R2+0x1900], [R24.64], !P2 ;  /* 0x0190000018027fae */ /* 0x0003e2000d101d4c */
[----:B------:R-:W-:-:S05]  /*1ac0*/  IMAD.X R7, R7, 0x1, R30, P0 ;  /* 0x0000000107077824 */ /* 0x000fca00000e061e */
[----:B------:R1:W-:Y:S03]  /*1ad0*/  LDGSTS.E.BYPASS.LTC128B.128 [R2+0x3900], [R6.64], !P1 ;  /* 0x0390000006027fae */ /* 0x0003e6000c901d4c */
.L_x_2871:
[C---:B-1234-:R-:W-:Y:S01]  /*1ae0*/  HMMA.16816.F32 R24, R8.reuse, R48, RZ ;  /* 0x000000300818723c */ /* 0x05efe200000018ff */
[C---:B------:R-:W-:Y:S01]  /*1af0*/  IMAD R240, R3.reuse, 0x2, R239 ;  /* 0x0000000203f07824 */ /* 0x040fe200078e02ef */
[----:B------:R-:W0:Y:S01]  /*1b00*/  LDGDEPBAR ;  /* 0x00000000000079af */ /* 0x000e220000000000 */
[C---:B------:R-:W-:Y:S01]  /*1b10*/  IMAD R238, R0.reuse, 0x2, R232 ;  /* 0x0000000200ee7824 */ /* 0x040fe200078e02e8 */
[----:B------:R-:W-:Y:S01]  /*1b20*/  UISETP.GE.AND UP0, UPT, UR9, 0x41, UPT ;  /* 0x000000410900788c */ /* 0x000fe2000bf06270 */
[----:B------:R-:W-:Y:S01]  /*1b30*/  IMAD R242, R3, 0x2, R241 ;  /* 0x0000000203f27824 */ /* 0x000fe200078e02f1 */
[----:B------:R-:W-:Y:S01]  /*1b40*/  IADD3 R248, R243, 0x2000, RZ ;  /* 0x00002000f3f87810 */ /* 0x000fe20007ffe0ff */
[----:B------:R-:W-:Y:S01]  /*1b50*/  IMAD R237, R0, 0x2, R243 ;  /* 0x0000000200ed7824 */ /* 0x000fe200078e02f3 */
[----:B------:R-:W-:Y:S01]  /*1b60*/  HMMA.16816.F32 R32, R8, R40, RZ ;  /* 0x000000280820723c */ /* 0x000fe200000018ff */
[----:B------:R-:W-:Y:S01]  /*1b70*/  LDSM.16.M88.4 R52, [R238+0x4100] ;  /* 0x00410000ee34783b */ /* 0x000fe20000000200 */
[----:B------:R-:W-:Y:S01]  /*1b80*/  IMAD R244, R4, 0x2, R240 ;  /* 0x0000000204f47824 */ /* 0x000fe200078e02f0 */
[----:B------:R-:W-:-:S02]  /*1b90*/  PLOP3.LUT P0, PT, PT, PT, UP0, 0x40, 0x0 ;  /* 0x000000000000781c */ /* 0x000fc40003f0e808 */
[C---:B------:R-:W-:Y:S02]  /*1ba0*/  IADD3 R247, R243.reuse, 0x2800, RZ ;  /* 0x00002800f3f77810 */ /* 0x040fe40007ffe0ff */
[C---:B------:R-:W-:Y:S01]  /*1bb0*/  IADD3 R246, R243.reuse, 0x3000, RZ ;  /* 0x00003000f3f67810 */ /* 0x040fe20007ffe0ff */
[----:B------:R-:W-:Y:S01]  /*1bc0*/  HMMA.16816.F32 R112, R8, R42, RZ ;  /* 0x0000002a0870723c */ /* 0x000fe200000018ff */
[----:B------:R-:W-:-:S07]  /*1bd0*/  IADD3 R245, R243, 0x3800, RZ ;  /* 0x00003800f3f57810 */ /* 0x000fce0007ffe0ff */
[----:B------:R-:W-:Y:S08]  /*1be0*/  HMMA.16816.F32 R88, R12, R40, RZ ;  /* 0x000000280c58723c */ /* 0x000ff000000018ff */
[----:B------:R-:W-:Y:S08]  /*1bf0*/  HMMA.16816.F32 R104, R8, R38, RZ ;  /* 0x000000260868723c */ /* 0x000ff000000018ff */
[C---:B------:R-:W-:Y:S08]  /*1c00*/  HMMA.16816.F32 R100, R12.reuse, R48, RZ ;  /* 0x000000300c64723c */ /* 0x040ff000000018ff */
[C---:B------:R-:W-:Y:S08]  /*1c10*/  HMMA.16816.F32 R92, R12.reuse, R44, RZ ;  /* 0x0000002c0c5c723c */ /* 0x040ff000000018ff */
[C---:B------:R-:W-:Y:S08]  /*1c20*/  HMMA.16816.F32 R64, R12.reuse, R36, RZ ;  /* 0x000000240c40723c */ /* 0x040ff000000018ff */
[C---:B------:R-:W-:Y:S08]  /*1c30*/  HMMA.16816.F32 R56, R12.reuse, R50, RZ ;  /* 0x000000320c38723c */ /* 0x040ff000000018ff */
[C---:B------:R-:W-:Y:S08]  /*1c40*/  HMMA.16816.F32 R68, R12.reuse, R46, RZ ;  /* 0x0000002e0c44723c */ /* 0x040ff000000018ff */
[C---:B------:R-:W-:Y:S08]  /*1c50*/  HMMA.16816.F32 R40, R12.reuse, R42, RZ ;  /* 0x0000002a0c28723c */ /* 0x040ff000000018ff */
[----:B------:R-:W-:Y:S08]  /*1c60*/  HMMA.16816.F32 R12, R12, R38, RZ ;  /* 0x000000260c0c723c */ /* 0x000ff000000018ff */
[C---:B------:R-:W-:Y:S08]  /*1c70*/  HMMA.16816.F32 R28, R8.reuse, R44, RZ ;  /* 0x0000002c081c723c */ /* 0x040ff000000018ff */
[C---:B------:R-:W-:Y:S01]  /*1c80*/  HMMA.16816.F32 R60, R8.reuse, R36, RZ ;  /* 0x00000024083c723c */ /* 0x040fe200000018ff */
[----:B------:R-:W-:Y:S07]  /*1c90*/  LDSM.16.M88.4 R36, [R238+0x5900] ;  /* 0x00590000ee24783b */ /* 0x000fee0000000200 */
[C---:B------:R-:W-:Y:S01]  /*1ca0*/  HMMA.16816.F32 R96, R8.reuse, R50, RZ ;  /* 0x000000320860723c */ /* 0x040fe200000018ff */
[----:B------:R-:W-:Y:S07]  /*1cb0*/  LDSM.16.M88.4 R48, [R238+0x4900] ;  /* 0x00490000ee30783b */ /* 0x000fee0000000200 */
[----:B------:R-:W-:Y:S01]  /*1cc0*/  HMMA.16816.F32 R108, R8, R46, RZ ;  /* 0x0000002e086c723c */ /* 0x000fe200000018ff */
[----:B------:R-:W-:Y:S07]  /*1cd0*/  LDSM.16.M88.4 R44, [R238+0x5100] ;  /* 0x00510000ee2c783b */ /* 0x000fee0000000200 */
[C---:B------:R-:W-:Y:S01]  /*1ce0*/  HMMA.16816.F32 R8, R16.reuse, R72, R24 ;  /* 0x000000481008723c */ /* 0x040fe20000001818 */
[----:B------:R-:W1:Y:S07]  /*1cf0*/  LDSM.16.M88.4 R24, [R240+0xa100] ;  /* 0x00a10000f018783b */ /* 0x000e6e0000000200 */
[-C--:B------:R-:W-:Y:S08]  /*1d00*/  HMMA.16816.F32 R120, R16, R78.reuse, R104 ;  /* 0x0000004e1078723c */ /* 0x080ff00000001868 */
[----:B------:R-:W-:Y:S01]  /*1d10*/  HMMA.16816.F32 R104, R20, R78, R12 ;  /* 0x0000004e1468723c */ /* 0x000fe2000000180c */
[----:B------:R-:W2:Y:S07]  /*1d20*/  LDSM.16.M88.4 R12, [R240+0x8100] ;  /* 0x00810000f00c783b */ /* 0x000eae0000000200 */
[C---:B------:R-:W-:Y:S08]  /*1d30*/  HMMA.16816.F32 R28, R16.reuse, R84, R28 ;  /* 0x00000054101c723c */ /* 0x040ff0000000181c */
[----:B------:R-:W-:Y:S08]  /*1d40*/  HMMA.16816.F32 R124, R16, R76, R60 ;  /* 0x0000004c107c723c */ /* 0x000ff0000000183c */
[----:B------:R-:W-:Y:S08]  /*1d50*/  HMMA.16816.F32 R56, R20, R74, R56 ;  /* 0x0000004a1438723c */ /* 0x000ff00000001838 */
[C---:B------:R-:W-:Y:S01]  /*1d60*/  HMMA.16816.F32 R116, R16.reuse, R80, R32 ;  /* 0x000000501074723c */ /* 0x040fe20000001820 */
[----:B------:R-:W-:Y:S07]  /*1d70*/  LDSM.16.M88.4 R32, [R237] ;  /* 0x00000000ed20783b */ /* 0x000fee0000000200 */
[C---:B------:R-:W-:Y:S08]  /*1d80*/  HMMA.16816.F32 R140, R16.reuse, R74, R96 ;  /* 0x0000004a108c723c */ /* 0x040ff00000001860 */
[C---:B------:R-:W-:Y:S08]  /*1d90*/  HMMA.16816.F32 R132, R16.reuse, R86, R108 ;  /* 0x000000561084723c */ /* 0x040ff0000000186c */
[----:B------:R-:W-:Y:S01]  /*1da0*/  HMMA.16816.F32 R128, R16, R82, R112 ;  /* 0x000000521080723c */ /* 0x000fe20000001870 */
[----:B------:R-:W-:Y:S07]  /*1db0*/  LDSM.16.M88.4 R16, [R242+0x8100] ;  /* 0x00810000f210783b */ /* 0x000fee0000000200 */
[C---:B------:R-:W-:Y:S08]  /*1dc0*/  HMMA.16816.F32 R136, R20.reuse, R84, R92 ;  /* 0x000000541488723c */ /* 0x040ff0000000185c */
[C---:B------:R-:W-:Y:S08]  /*1dd0*/  HMMA.16816.F32 R144, R20.reuse, R80, R88 ;  /* 0x000000501490723c */ /* 0x040ff00000001858 */
[C---:B------:R-:W-:Y:S08]  /*1de0*/  HMMA.16816.F32 R60, R20.reuse, R86, R68 ;  /* 0x00000056143c723c */ /* 0x040ff00000001844 */
[C---:B------:R-:W-:Y:S08]  /*1df0*/  HMMA.16816.F32 R108, R20.reuse, R72, R100 ;  /* 0x00000048146c723c */ /* 0x040ff00000001864 */
[C---:B------:R-:W-:Y:S08]  /*1e00*/  HMMA.16816.F32 R148, R20.reuse, R76, R64 ;  /* 0x0000004c1494723c */ /* 0x040ff00000001840 */
[----:B------:R-:W-:Y:S01]  /*1e10*/  HMMA.16816.F32 R112, R20, R82, R40 ;  /* 0x000000521470723c */ /* 0x000fe20000001828 */
[----:B------:R-:W-:Y:S04]  /*1e20*/  LDSM.16.M88.4 R20, [R237+0x1000] ;  /* 0x00100000ed14783b */ /* 0x000fe80000000200 */
[----:B------:R-:W-:Y:S03]  /*1e30*/  LDSM.16.M88.4 R40, [R237+0x1800] ;  /* 0x00180000ed28783b */ /* 0x000fe60000000200 */
[C---:B-1----:R-:W-:Y:S01]  /*1e40*/  HMMA.16816.F32 R68, R24.reuse, R52, R8 ;  /* 0x000000341844723c */ /* 0x042fe20000001808 */
[----:B------:R-:W1:Y:S07]  /*1e50*/  LDSM.16.M88.4 R8, [R242+0xa100] ;  /* 0x00a10000f208783b */ /* 0x000e6e0000000200 */
[----:B------:R-:W-:Y:S01]  /*1e60*/  HMMA.16816.F32 R96, R24, R48, R28 ;  /* 0x000000301860723c */ /* 0x000fe2000000181c */
[----:B------:R-:W3:Y:S07]  /*1e70*/  LDSM.16.M88.4 R28, [R237+0x800] ;  /* 0x00080000ed1c783b */ /* 0x000eee0000000200 */
[----:B--2---:R-:W-:Y:S08]  /*1e80*/  HMMA.16816.F32 R76, R12, R54, R56 ;  /* 0x000000360c4c723c */ /* 0x004ff00000001838 */
        /* <DEDUP_REMOVED lines=9> */
[C---:B------:R-:W-:Y:S01]  /*1f20*/  HMMA.16816.F32 R108, R12.reuse, R52, R108 ;  /* 0x000000340c6c723c */ /* 0x040fe2000000186c */
[----:B------:R-:W-:Y:S07]  /*1f30*/  LDSM.16.M88.4 R52, [R232+0x6100] ;  /* 0x00610000e834783b */ /* 0x000fee0000000200 */
[C---:B------:R-:W-:Y:S08]  /*1f40*/  HMMA.16816.F32 R44, R12.reuse, R46, R112 ;  /* 0x0000002e0c2c723c */ /* 0x040ff00000001870 */
[C---:B------:R-:W-:Y:S08]  /*1f50*/  HMMA.16816.F32 R48, R12.reuse, R36, R148 ;  /* 0x000000240c30723c */ /* 0x040ff00000001894 */
[----:B------:R-:W-:Y:S01]  /*1f60*/  HMMA.16816.F32 R24, R12, R38, R104 ;  /* 0x000000260c18723c */ /* 0x000fe20000001868 */
[----:B------:R-:W-:Y:S04]  /*1f70*/  LDSM.16.M88.4 R12, [R239+0xe100] ;  /* 0x00e10000ef0c783b */ /* 0x000fe80000000200 */
[----:B------:R-:W-:Y:S03]  /*1f80*/  LDSM.16.M88.4 R36, [R232+0x7100] ;  /* 0x00710000e824783b */ /* 0x000fe60000000200 */
[C---:B-1----:R-:W-:Y:S08]  /*1f90*/  HMMA.16816.F32 R104, R8.reuse, R34, R100 ;  /* 0x000000220868723c */ /* 0x042ff00000001864 */
[C---:B---3--:R-:W-:Y:S08]  /*1fa0*/  HMMA.16816.F32 R124, R8.reuse, R28, R96 ;  /* 0x0000001c087c723c */ /* 0x048ff00000001860 */
[C---:B------:R-:W-:Y:S08]  /*1fb0*/  HMMA.16816.F32 R140, R8.reuse, R20, R88 ;  /* 0x00000014088c723c */ /* 0x040ff00000001858 */
[----:B------:R-:W-:Y:S08]  /*1fc0*/  HMMA.16816.F32 R132, R8, R40, R80 ;  /* 0x000000280884723c */ /* 0x000ff00000001850 */
[C---:B------:R-:W-:Y:S08]  /*1fd0*/  HMMA.16816.F32 R80, R16.reuse, R32, R108 ;  /* 0x000000201050723c */ /* 0x040ff0000000186c */
[C---:B------:R-:W-:Y:S08]  /*1fe0*/  HMMA.16816.F32 R128, R16.reuse, R34, R76 ;  /* 0x000000221080723c */ /* 0x040ff0000000184c */
[C---:B------:R-:W-:Y:S08]  /*1ff0*/  HMMA.16816.F32 R120, R16.reuse, R28, R64 ;  /* 0x0000001c1078723c */ /* 0x040ff00000001840 */
[C---:B------:R-:W-:Y:S08]  /*2000*/  HMMA.16816.F32 R116, R16.reuse, R30, R60 ;  /* 0x0000001e1074723c */ /* 0x040ff0000000183c */
[C---:B------:R-:W-:Y:S01]  /*2010*/  HMMA.16816.F32 R112, R16.reuse, R20, R56 ;  /* 0x000000141070723c */ /* 0x040fe20000001838 */
[----:B------:R-:W-:Y:S07]  /*2020*/  LDSM.16.M88.4 R56, [R243+0x3800] ;  /* 0x00380000f338783b */ /* 0x000fee0000000200 */
[C---:B------:R-:W-:Y:S01]  /*2030*/  HMMA.16816.F32 R88, R16.reuse, R22, R44 ;  /* 0x000000161058723c */ /* 0x040fe2000000182c */
[----:B------:R-:W1:Y:S07]  /*2040*/  LDSM.16.M88.4 R44, [R232+0x6900] ;  /* 0x00690000e82c783b */ /* 0x000e6e0000000200 */
        /* <DEDUP_REMOVED lines=8> */
[----:B------:R-:W3:Y:S07]  /*20d0*/  LDSM.16.M88.4 R20, [R232+0x7900] ;  /* 0x00790000e814783b */ /* 0x000eee0000000200 */
[C---:B------:R-:W-:Y:S01]  /*20e0*/  HMMA.16816.F32 R68, R8.reuse, R32, R68 ;  /* 0x000000200844723c */ /* 0x040fe20000001844 */
[----:B------:R-:W-:Y:S07]  /*20f0*/  LDSM.16.M88.4 R32, [R243+0x2000] ;  /* 0x00200000f320783b */ /* 0x000fee0000000200 */
[----:B------:R-:W-:Y:S01]  /*2100*/  HMMA.16816.F32 R84, R8, R42, R72 ;  /* 0x0000002a0854723c */ /* 0x000fe20000001848 */
[----:B------:R-:W4:Y:S07]  /*2110*/  LDSM.16.M88.4 R8, [R241+0xe100] ;  /* 0x00e10000f108783b */ /* 0x000f2e0000000200 */
[C---:B-1----:R-:W-:Y:S08]  /*2120*/  HMMA.16816.F32 R64, R12.reuse, R44, R124 ;  /* 0x0000002c0c40723c */ /* 0x042ff0000000187c */
[----:B------:R-:W-:Y:S08]  /*2130*/  HMMA.16816.F32 R60, R12, R46, R92 ;  /* 0x0000002e0c3c723c */ /* 0x000ff0000000185c */
[C---:B--2---:R-:W-:Y:S08]  /*2140*/  HMMA.16816.F32 R40, R16.reuse, R44, R120 ;  /* 0x0000002c1028723c */ /* 0x044ff00000001878 */
        /* <DEDUP_REMOVED lines=8> */
[C---:B---3--:R-:W-:Y:S08]  /*21d0*/  HMMA.16816.F32 R104, R12.reuse, R20, R132 ;  /* 0x000000140c68723c */ /* 0x048ff00000001884 */
        /* <DEDUP_REMOVED lines=10> */
[-C--:B------:R-:W-:Y:S01]  /*2280*/  HMMA.16816.F32 R124, R24, R28.reuse, R40 ;  /* 0x0000001c187c723c */ /* 0x080fe20000001828 */
[----:B------:R-:W5:Y:S07]  /*2290*/  LDSM.16.M88.4 R40, [R238+0x7100] ;  /* 0x00710000ee28783b */ /* 0x000f6e0000000200 */
[C---:B----4-:R-:W-:Y:S08]  /*22a0*/  HMMA.16816.F32 R148, R8.reuse, R28, R64 ;  /* 0x0000001c0894723c */ /* 0x050ff00000001840 */
        /* <DEDUP_REMOVED lines=11> */
[----:B------:R-:W4:Y:S07]  /*2360*/  LDSM.16.M88.4 R8, [R244+0xe100] ;  /* 0x00e10000f408783b */ /* 0x000f2e0000000200 */
[C---:B------:R-:W-:Y:S01]  /*2370*/  HMMA.16816.F32 R112, R24.reuse, R48, R12 ;  /* 0x000000301870723c */ /* 0x040fe2000000180c */
[----:B------:R-:W2:Y:S07]  /*2380*/  LDSM.16.M88.4 R12, [R242+0xc100] ;  /* 0x00c10000f20c783b */ /* 0x000eae0000000200 */
[C---:B------:R-:W-:Y:S01]  /*2390*/  HMMA.16816.F32 R108, R24.reuse, R50, R88 ;  /* 0x00000032186c723c */ /* 0x040fe20000001858 */
[----:B------:R-:W3:Y:S07]  /*23a0*/  LDSM.16.M88.4 R48, [R237+0x2000] ;  /* 0x00200000ed30783b */ /* 0x000eee0000000200 */
[C---:B------:R-:W-:Y:S08]  /*23b0*/  HMMA.16816.F32 R76, R24.reuse, R56, R100 ;  /* 0x00000038184c723c */ /* 0x040ff00000001864 */
[----:B------:R-:W-:Y:S01]  /*23c0*/  HMMA.16816.F32 R72, R24, R58, R96 ;  /* 0x0000003a1848723c */ /* 0x000fe20000001860 */
[----:B------:R-:W4:Y:S01]  /*23d0*/  LDSM.16.M88.4 R24, [R237+0x3800] ;  /* 0x00380000ed18783b */ /* 0x000f220000000200 */
[----:B------:R-:W-:-:S06]  /*23e0*/  DEPBAR.LE SB0, 0x0 ;  /* 0x000080000000791a */ /* 0x000fcc0000000000 */
[C---:B-1----:R-:W-:Y:S08]  /*23f0*/  HMMA.16816.F32 R104, R20.reuse, R52, R120 ;  /* 0x000000341468723c */ /* 0x042ff00000001878 */
[----:B------:R-:W-:Y:S08]  /*2400*/  HMMA.16816.F32 R100, R20, R54, R152 ;  /* 0x000000361464723c */ /* 0x000ff00000001898 */
[C---:B--2---:R-:W-:Y:S08]  /*2410*/  HMMA.16816.F32 R64, R16.reuse, R52, R64 ;  /* 0x000000341040723c */ /* 0x044ff00000001840 */
[----:B------:R-:W-:Y:S08]  /*2420*/  HMMA.16816.F32 R60, R16, R54, R60 ;  /* 0x00000036103c723c */ /* 0x000ff0000000183c */
[C---:B---3--:R-:W-:Y:S08]  /*2430*/  HMMA.16816.F32 R96, R20.reuse, R44, R148 ;  /* 0x0000002c1460723c */ /* 0x048ff00000001894 */
        /* <DEDUP_REMOVED lines=26> */
[----:B------:R-:W-:Y:S01]  /*25e0*/  HMMA.16816.F32 R168, R12, R26, R16 ;  /* 0x0000001a0ca8723c */ /* 0x000fe20000001810 */
[----:B------:R-:W-:Y:S06]  /*25f0*/  BAR.SYNC.DEFER_BLOCKING 0x0 ;  /* 0x0000000000007b1d */ /* 0x000fec0000010000 */
[----:B------:R-:W-:Y:S05]  /*2600*/  @P0 BRA `(.L_x_2872) ;  /* 0x000004b000000947 */ /* 0x000fea0003800000 */
[----:B------:R-:W-:Y:S01]  /*2610*/  ULEA UR4, UR7, UR10, 0x6 ;  /* 0x0000000a07047291 */ /* 0x000fe2000f8e303f */
        /* <DEDUP_REMOVED lines=15> */
[C---:B------:R-:W-:Y:S02]  /*2710*/  IADD3 R14, -R157.reuse, 0x10, RZ ;  /* 0x000000109d0e7810 */ /* 0x040fe40007ffe1ff */
[----:B------:R-:W-:Y:S01]  /*2720*/  ISETP.NE.U32.AND P6, PT, R157, RZ, PT ;  /* 0x000000ff9d00720c */ /* 0x000fe20003fc5070 */
        /* <DEDUP_REMOVED lines=14> */
[C---:B------:R-:W-:Y:S02]  /*2810*/  LEA R2, P0, R0.reuse, c[0x0][0x1c8], 0x1 ;  /* 0x0000720000027a11 */ /* 0x040fe400078008ff */
[----:B------:R-:W-:Y:S02]  /*2820*/  IADD3 R7, -R25, 0x10, RZ ;  /* 0x0000001019077810 */ /* 0x000fe40007ffe1ff */
[----:B------:R-:W-:Y:S01]  /*2830*/  LEA.HI.X R0, R0, c[0x0][0x1cc], R6, 0x1, P0 ;  /* 0x0000730000007a11 */ /* 0x000fe200000f0c06 */
[----:B------:R-:W1:Y:S01]  /*2840*/  SHFL.IDX PT, R8, R2, 0x3, 0x181f ;  /* 0x00781f0002087f89 */ /* 0x000e6200000e0000 */
[----:B------:R-:W-:Y:S02]  /*2850*/  SHF.R.S32.HI R6, RZ, 0x1f, R160 ;  /* 0x0000001fff067819 */ /* 0x000fe400000114a0 */
[----:B------:R-:W-:Y:S01]  /*2860*/  LOP3.LUT R12, R7, 0xf, RZ, 0xc0, !PT ;  /* 0x0000000f070c7812 */ /* 0x000fe200078ec0ff */
[----:B------:R-:W2:Y:S01]  /*2870*/  SHFL.IDX PT, R9, R0, 0x3, 0x181f ;  /* 0x00781f0000097f89 */ /* 0x000ea200000e0000 */
[----:B------:R-:W-:-:S03]  /*2880*/  LEA.HI R6, R6, R160, RZ, 0x3 ;  /* 0x000000a006067211 */ /* 0x000fc600078f18ff */
[----:B------:R-:W-:Y:S04]  /*2890*/  SHFL.IDX PT, R11, R2, 0x1, 0x181f ;  /* 0x00381f00020b7f89 */ /* 0x000fe800000e0000 */
[----:B------:R-:W3:Y:S04]  /*28a0*/  SHFL.IDX PT, R10, R2, RZ, 0x181f ;  /* 0x00181fff020a7589 */ /* 0x000ee800000e0000 */
[----:B------:R-:W-:Y:S04]  /*28b0*/  SHFL.IDX PT, R24, R0, 0x1, 0x181f ;  /* 0x00381f0000187f89 */ /* 0x000fe800000e0000 */
[----:B------:R4:W-:Y:S04]  /*28c0*/  SHFL.IDX PT, R22, R2, 0x2, 0x181f ;  /* 0x00581f0002167f89 */ /* 0x0009e800000e0000 */
[----:B------:R-:W5:Y:S01]  /*28d0*/  SHFL.IDX PT, R13, R0, RZ, 0x181f ;  /* 0x00181fff000d7589 */ /* 0x000f6200000e0000 */
[----:B-1----:R-:W-:-:S03]  /*28e0*/  IADD3 R20, P1, P0, R12, R8, R26 ;  /* 0x000000080c147210 */ /* 0x002fc6000783e01a */
[----:B------:R1:W5:Y:S01]  /*28f0*/  SHFL.IDX PT, R23, R0, 0x2, 0x181f ;  /* 0x00581f0000177f89 */ /* 0x00036200000e0000 */
[----:B--2---:R-:W-:Y:S02]  /*2900*/  IADD3.X R21, RZ, R9, R27, P1, P0 ;  /* 0x00000009ff157210 */ /* 0x004fe40000fe041b */
[----:B---3--:R-:W-:Y:S02]  /*2910*/  IADD3 R18, P2, R26, R10, RZ ;  /* 0x0000000a1a127210 */ /* 0x008fe40007f5e0ff */
[----:B----4-:R-:W-:-:S05]  /*2920*/  LOP3.LUT R2, R6, 0xfffffff8, RZ, 0xc0, !PT ;  /* 0xfffffff806027812 */ /* 0x010fca00078ec0ff */
[----:B------:R-:W-:Y:S01]  /*2930*/  IMAD.WIDE R6, R2, 0x2, RZ ;  /* 0x0000000202067825 */ /* 0x000fe200078e02ff */
[----:B-1----:R-:W-:-:S03]  /*2940*/  LOP3.LUT R0, R14, 0xf, RZ, 0xc0, !PT ;  /* 0x0000000f0e007812 */ /* 0x002fc600078ec0ff */
[----:B-----5:R-:W-:Y:S01]  /*2950*/  IMAD.X R19, R27, 0x1, R13, P2 ;  /* 0x000000011b137824 */ /* 0x020fe200010e060d */
[----:B------:R-:W-:Y:S02]  /*2960*/  IADD3 R12, P2, R6, R11, RZ ;  /* 0x0000000b060c7210 */ /* 0x000fe40007f5e0ff */
[----:B------:R-:W-:Y:S01]  /*2970*/  IADD3 R8, P1, P0, R0, R8, R6 ;  /* 0x0000000800087210 */ /* 0x000fe2000783e006 */
[----:B------:R-:W-:-:S03]  /*2980*/  IMAD.SHL.U32 R0, R158, 0x2, RZ ;  /* 0x000000029e007824 */ /* 0x000fc600078e00ff */
[----:B------:R-:W-:Y:S02]  /*2990*/  IADD3.X R9, RZ, R9, R7, P1, P0 ;  /* 0x00000009ff097210 */ /* 0x000fe40000fe0407 */
[----:B------:R-:W-:Y:S01]  /*29a0*/  IADD3 R14, P0, R26, R11, RZ ;  /* 0x0000000b1a0e7210 */ /* 0x000fe20007f1e0ff */
[----:B------:R1:W-:Y:S01]  /*29b0*/  LDGSTS.E.BYPASS.LTC128B.128 [R0+0x4100], [R18.64], !P3 ;  /* 0x0410000012007fae */ /* 0x0003e2000d901d4c */
[----:B------:R-:W-:-:S03]  /*29c0*/  IADD3 R16, P1, R6, R10, RZ ;  /* 0x0000000a06107210 */ /* 0x000fc60007f3e0ff */
[--C-:B------:R-:W-:Y:S01]  /*29d0*/  IMAD.X R15, R27, 0x1, R24.reuse, P0 ;  /* 0x000000011b0f7824 */ /* 0x100fe200000e0618 */
[-C--:B------:R-:W-:Y:S01]  /*29e0*/  IADD3 R10, P0, R26, R22.reuse, RZ ;  /* 0x000000161a0a7210 */ /* 0x080fe20007f1e0ff */
[C---:B------:R-:W-:Y:S01]  /*29f0*/  IMAD.X R17, R7.reuse, 0x1, R13, P1 ;  /* 0x0000000107117824 */ /* 0x040fe200008e060d */
[----:B------:R-:W-:Y:S01]  /*2a00*/  IADD3 R6, P1, R6, R22, RZ ;  /* 0x0000001606067210 */ /* 0x000fe20007f3e0ff */
[----:B------:R-:W-:Y:S02]  /*2a10*/  IMAD.X R13, R7, 0x1, R24, P2 ;  /* 0x00000001070d7824 */ /* 0x000fe400010e0618 */
[--C-:B------:R-:W-:Y:S01]  /*2a20*/  IMAD.X R11, R27, 0x1, R23.reuse, P0 ;  /* 0x000000011b0b7824 */ /* 0x100fe200000e0617 */
        /* <DEDUP_REMOVED lines=9> */
.L_x_2872:
[----:B-1----:R-:W-:Y:S01]  /*2ac0*/  SHF.R.S32.HI R0, RZ, 0x1f, R156 ;  /* 0x0000001fff007819 */ /* 0x002fe2000001149c */
[----:B------:R-:W-:Y:S01]  /*2ad0*/  STL [R1+0x70], R246 ;  /* 0x000070f601007387 */ /* 0x000fe20000100800 */
[----:B------:R-:W-:-:S02]  /*2ae0*/  SHF.L.U32 R233, R5, 0x1, RZ ;  /* 0x0000000105e97819 */ /* 0x000fc400000006ff */
[----:B------:R-:W-:Y:S01]  /*2af0*/  LEA.HI R2, R0, R156, RZ, 0x2 ;  /* 0x0000009c00027211 */ /* 0x000fe200078f10ff */
[----:B------:R-:W-:Y:S02]  /*2b00*/  STL [R1+0x6c], R245 ;  /* 0x00006cf501007387 */ /* 0x000fe40000100800 */
[--C-:B------:R-:W-:Y:S01]  /*2b10*/  IMAD R234, R4, 0x2, R233.reuse ;  /* 0x0000000204ea7824 */ /* 0x100fe200078e02e9 */
[----:B------:R-:W-:Y:S01]  /*2b20*/  LOP3.LUT R0, R2, 0x7ffffffc, RZ, 0xc0, !PT ;  /* 0x7ffffffc02007812 */ /* 0x000fe200078ec0ff */
[----:B------:R-:W-:Y:S01]  /*2b30*/  STL [R1+0x68], R244 ;  /* 0x000068f401007387 */ /* 0x000fe20000100800 */
[C---:B------:R-:W-:Y:S02]  /*2b40*/  IMAD R236, R3.reuse, 0x2, R233 ;  /* 0x0000000203ec7824 */ /* 0x040fe400078e02e9 */
[----:B------:R-:W-:Y:S01]  /*2b50*/  LEA R235, R3, R234, 0x1 ;  /* 0x000000ea03eb7211 */ /* 0x000fe200078e08ff */
[----:B------:R-:W-:Y:S01]  /*2b60*/  STL [R1+0x64], R243 ;  /* 0x000064f301007387 */ /* 0x000fe20000100800 */
[----:B------:R-:W-:-:S03]  /*2b70*/  IMAD.IADD R0, R156, 0x1, -R0 ;  /* 0x000000019c007824 */ /* 0x000fc600078e0a00 */
[----:B------:R-:W-:Y:S04]  /*2b80*/  STL [R1+0x60], R242 ;  /* 0x000060f201007387 */ /* 0x000fe80000100800 */
[----:B------:R-:W-:Y:S04]  /*2b90*/  STL [R1+0x5c], R241 ;  /* 0x00005cf101007387 */ /* 0x000fe80000100800 */
[----:B------:R-:W-:Y:S04]  /*2ba0*/  STL [R1+0x58], R240 ;  /* 0x000058f001007387 */ /* 0x000fe80000100800 */
[----:B------:R-:W-:Y:S04]  /*2bb0*/  STL [R1+0x54], R239 ;  /* 0x000054ef01007387 */ /* 0x000fe80000100800 */
[----:B------:R-:W-:Y:S04]  /*2bc0*/  STL [R1+0x50], R238 ;  /* 0x000050ee01007387 */ /* 0x000fe80000100800 */
[----:B------:R-:W-:Y:S04]  /*2bd0*/  STL [R1+0x4c], R237 ;  /* 0x00004ced01007387 */ /* 0x000fe80000100800 */
[----:B------:R-:W-:Y:S04]  /*2be0*/  STL [R1+0x48], R232 ;  /* 0x000048e801007387 */ /* 0x000fe80000100800 */
[----:B------:R1:W-:Y:S04]  /*2bf0*/  STL [R1+0x44], R2 ;  /* 0x0000440201007387 */ /* 0x0003e80000100800 */
[----:B------:R-:W-:Y:S04]  /*2c00*/  LDSM.16.MT88.4 R76, [R234+0x100] ;  /* 0x00010000ea4c783b */ /* 0x000fe80000004200 */
[----:B------:R-:W-:Y:S04]  /*2c10*/  LDSM.16.MT88.4 R72, [R236+0x900] ;  /* 0x00090000ec48783b */ /* 0x000fe80000004200 */
[----:B------:R-:W-:Y:S04]  /*2c20*/  LDSM.16.MT88.4 R48, [R234+0x900] ;  /* 0x00090000ea30783b */ /* 0x000fe80000004200 */
[----:B------:R-:W0:Y:S01]  /*2c30*/  LDGDEPBAR ;  /* 0x00000000000079af */ /* 0x000e220000000000 */
[----:B-1----:R-:W-:-:S04]  /*2c40*/  IMAD.U32 R2, RZ, RZ, UR17 ;  /* 0x00000011ff027e24 */ /* 0x002fc8000f8e00ff */
[----:B------:R-:W-:-:S05]  /*2c50*/  IMAD R0, R0, -0x2, R2 ;  /* 0xfffffffe00007824 */ /* 0x000fca00078e0202 */
[C---:B------:R-:W-:Y:S02]  /*2c60*/  ISETP.GT.AND P1, PT, R0.reuse, RZ, PT ;  /* 0x000000ff0000720c */ /* 0x040fe40003f24270 */
[----:B------:R-:W-:Y:S02]  /*2c70*/  ISETP.GT.AND P0, PT, R0, 0x1, PT ;  /* 0x000000010000780c */ /* 0x000fe40003f04270 */
[----:B------:R-:W-:Y:S02]  /*2c80*/  FSEL R6, R104, -INF , P1 ;  /* 0xff80000068067808 */ /* 0x000fe40000800000 */
[----:B------:R-:W-:Y:S02]  /*2c90*/  FSEL R7, R105, -INF , P0 ;  /* 0xff80000069077808 */ /* 0x000fe40000000000 */
[C---:B------:R-:W-:Y:S02]  /*2ca0*/  ISETP.GT.AND P6, PT, R0.reuse, 0x8, PT ;  /* 0x000000080000780c */ /* 0x040fe40003fc4270 */
[----:B------:R-:W-:-:S02]  /*2cb0*/  ISETP.GT.AND P2, PT, R0, 0x9, PT ;  /* 0x000000090000780c */ /* 0x000fc40003f44270 */
[----:B------:R-:W-:Y:S02]  /*2cc0*/  FSEL R8, R100, -INF , P6 ;  /* 0xff80000064087808 */ /* 0x000fe40003000000 */
[----:B------:R-:W-:Y:S02]  /*2cd0*/  FMNMX.FTZ R2, R6, R7, !PT ;  /* 0x0000000706027209 */ /* 0x000fe40007810000 */
[----:B------:R-:W-:Y:S02]  /*2ce0*/  FSEL R10, R106, -INF , P1 ;  /* 0xff8000006a0a7808 */ /* 0x000fe40000800000 */
[----:B------:R-:W-:Y:S02]  /*2cf0*/  FSEL R135, R66, -INF , P1 ;  /* 0xff80000042877808 */ /* 0x000fe40000800000 */
[----:B------:R-:W-:Y:S02]  /*2d00*/  FSEL R123, R64, -INF , P1 ;  /* 0xff800000407b7808 */ /* 0x000fe40000800000 */
[----:B------:R-:W-:-:S02]  /*2d10*/  FSEL R9, R101, -INF , P2 ;  /* 0xff80000065097808 */ /* 0x000fc40001000000 */
[----:B------:R-:W-:Y:S02]  /*2d20*/  ISETP.GT.AND P1, PT, R0, 0x10, PT ;  /* 0x000000100000780c */ /* 0x000fe40003f24270 */
[----:B------:R-:W-:Y:S02]  /*2d30*/  FMNMX.FTZ R2, R8, R2, !PT ;  /* 0x0000000208027209 */ /* 0x000fe40007810000 */
        /* <DEDUP_REMOVED lines=21> */
[----:B------:R-:W-:Y:S01]  /*2e90*/  FSEL R131, R63, -INF , P2 ;  /* 0xff8000003f837808 */ /* 0x000fe20001000000 */
[----:B------:R-:W-:Y:S01]  /*2ea0*/  LDSM.16.MT88.4 R100, [R236+0x2100] ;  /* 0x00210000ec64783b */ /* 0x000fe20000004200 */
[----:B------:R-:W-:Y:S02]  /*2eb0*/  FSEL R120, R61, -INF , P2 ;  /* 0xff8000003d787808 */ /* 0x000fe40001000000 */
[----:B------:R-:W-:Y:S01]  /*2ec0*/  FSEL R19, R93, -INF , P0 ;  /* 0xff8000005d137808 */ /* 0x000fe20000000000 */
[----:B------:R-:W-:Y:S01]  /*2ed0*/  LDSM.16.MT88.4 R60, [R233+0x900] ;  /* 0x00090000e93c783b */ /* 0x000fe20000004200 */
        /* <DEDUP_REMOVED lines=51> */
[----:B------:R-:W-:Y:S02]  /*3210*/  FSEL R22, R94, -INF , P6 ;  /* 0xff8000005e167808 */ /* 0x000fe40003000000 */
[----:B------:R-:W-:Y:S01]  /*3220*/  FMNMX.FTZ R0, R179, R0, !PT ;  /* 0x00000000b3007209 */ /* 0x000fe20007810000 */
[----:B------:R-:W-:Y:S01]  /*3230*/  LDSM.16.MT88.4 R92, [R233+0x2100] ;  /* 0x00210000e95c783b */ /* 0x000fe20000004200 */
[----:B------:R-:W-:-:S02]  /*3240*/  FSEL R237, R83, -INF , P2 ;  /* 0xff80000053ed7808 */ /* 0x000fc40001000000 */
[----:B------:R-:W-:Y:S01]  /*3250*/  FSEL R241, R70, -INF , P1 ;  /* 0xff80000046f17808 */ /* 0x000fe20000800000 */
[----:B------:R-:W1:Y:S01]  /*3260*/  SHFL.BFLY PT, R2, R0, 0x2, 0x1f ;  /* 0x0c401f0000027f89 */ /* 0x000e6200000e0000 */
[----:B------:R-:W-:Y:S02]  /*3270*/  FSEL R177, R71, -INF , P0 ;  /* 0xff80000047b17808 */ /* 0x000fe40000000000 */
[----:B------:R-:W-:Y:S01]  /*3280*/  FSEL R130, R54, -INF , P6 ;  /* 0xff80000036827808 */ /* 0x000fe20003000000 */
[----:B------:R-:W-:Y:S01]  /*3290*/  LDSM.16.MT88.4 R68, [R233+0x2900] ;  /* 0x00290000e944783b */ /* 0x000fe20000004200 */
[----:B------:R-:W-:Y:S02]  /*32a0*/  FSEL R113, R52, -INF , P6 ;  /* 0xff80000034717808 */ /* 0x000fe40003000000 */
[----:B------:R-:W-:Y:S01]  /*32b0*/  FSEL R207, R29, -INF , P2 ;  /* 0xff8000001dcf7808 */ /* 0x000fe20001000000 */
[----:B------:R-:W-:Y:S01]  /*32c0*/  LDSM.16.MT88.4 R52, [R236+0x2900] ;  /* 0x00290000ec34783b */ /* 0x000fe20000004200 */
[----:B------:R-:W-:-:S02]  /*32d0*/  FSEL R220, R168, -INF , P1 ;  /* 0xff800000a8dc7808 */ /* 0x000fc40000800000 */
[----:B------:R-:W-:Y:S02]  /*32e0*/  FSEL R203, R169, -INF , P0 ;  /* 0xff800000a9cb7808 */ /* 0x000fe40000000000 */
[----:B------:R-:W-:Y:S02]  /*32f0*/  FSEL R202, R31, -INF , P2 ;  /* 0xff8000001fca7808 */ /* 0x000fe40001000000 */
[----:B------:R-:W-:Y:S02]  /*3300*/  FSEL R201, R170, -INF , P1 ;  /* 0xff800000aac97808 */ /* 0x000fe40000800000 */
[----:B------:R-:W-:Y:S02]  /*3310*/  FSEL R200, R171, -INF , P0 ;  /* 0xff800000abc87808 */ /* 0x000fe40000000000 */
[----:B-1----:R-:W-:-:S05]  /*3320*/  FMNMX.FTZ R0, R0, R2, !PT ;  /* 0x0000000200007209 */ /* 0x002fca0007810000 */
[----:B------:R-:W1:Y:S02]  /*3330*/  SHFL.BFLY PT, R2, R0, 0x1, 0x1f ;  /* 0x0c201f0000027f89 */ /* 0x000e6400000e0000 */
[----:B-1----:R-:W-:Y:S02]  /*3340*/  FMNMX.FTZ R151, R0, R2, !PT ;  /* 0x0000000200977209 */ /* 0x002fe40007810000 */
[----:B------:R-:W-:Y:S02]  /*3350*/  FMNMX.FTZ R2, R10, R11, !PT ;  /* 0x0000000b0a027209 */ /* 0x000fe40007810000 */
[C---:B------:R-:W-:Y:S01]  /*3360*/  FSETP.NEU.FTZ.AND P6, PT, R151.reuse, -INF , PT ;  /* 0xff8000009700780b */ /* 0x040fe20003fdd000 */
[----:B------:R-:W-:Y:S01]  /*3370*/  FMUL.FTZ R0, R151, c[0x0][0x2d0] ;  /* 0x0000b40097007a20 */ /* 0x000fe20000410000 */
[----:B------:R-:W-:-:S04]  /*3380*/  FMNMX.FTZ R2, R14, R2, !PT ;  /* 0x000000020e027209 */ /* 0x000fc80007810000 */
[----:B------:R-:W-:Y:S02]  /*3390*/  FMNMX.FTZ R2, R15, R2, !PT ;  /* 0x000000020f027209 */ /* 0x000fe40007810000 */
[----:B------:R-:W-:Y:S02]  /*33a0*/  FSEL R13, R0, RZ, P6 ;  /* 0x000000ff000d7208 */ /* 0x000fe40003000000 */
[----:B------:R-:W-:-:S03]  /*33b0*/  FMNMX.FTZ R2, R20, R2, !PT ;  /* 0x0000000214027209 */ /* 0x000fc60007810000 */
[----:B------:R-:W-:Y:S01]  /*33c0*/  FFMA.FTZ R3, R16, c[0x0][0x2d0], -R13 ;  /* 0x0000b40010037a23 */ /* 0x000fe2000001080d */
[----:B------:R-:W-:-:S03]  /*33d0*/  FMNMX.FTZ R2, R21, R2, !PT ;  /* 0x0000000215027209 */ /* 0x000fc60007810000 */
[----:B------:R1:W-:Y:S01]  /*33e0*/  MUFU.EX2 R208, R3 ;  /* 0x0000000300d07308 */ /* 0x0003e20000000800 */
[----:B------:R-:W-:-:S04]  /*33f0*/  FMNMX.FTZ R2, R22, R2, !PT ;  /* 0x0000000216027209 */ /* 0x000fc80007810000 */
[----:B------:R-:W-:-:S04]  /*3400*/  FMNMX.FTZ R2, R23, R2, !PT ;  /* 0x0000000217027209 */ /* 0x000fc80007810000 */
[----:B------:R-:W-:-:S04]  /*3410*/  FMNMX.FTZ R2, R190, R2, !PT ;  /* 0x00000002be027209 */ /* 0x000fc80007810000 */
[----:B------:R-:W-:Y:S01]  /*3420*/  FMNMX.FTZ R2, R189, R2, !PT ;  /* 0x00000002bd027209 */ /* 0x000fe20007810000 */
[----:B-1----:R-:W-:-:S03]  /*3430*/  FFMA.FTZ R3, R17, c[0x0][0x2d0], -R13 ;  /* 0x0000b40011037a23 */ /* 0x002fc6000001080d */
[----:B------:R-:W-:Y:S01]  /*3440*/  FMNMX.FTZ R2, R188, R2, !PT ;  /* 0x00000002bc027209 */ /* 0x000fe20007810000 */
[----:B------:R1:W-:Y:S03]  /*3450*/  MUFU.EX2 R174, R3 ;  /* 0x0000000300ae7308 */ /* 0x0003e60000000800 */
[----:B------:R-:W-:-:S04]  /*3460*/  FMNMX.FTZ R2, R187, R2, !PT ;  /* 0x00000002bb027209 */ /* 0x000fc80007810000 */
[----:B------:R-:W-:-:S04]  /*3470*/  FMNMX.FTZ R2, R238, R2, !PT ;  /* 0x00000002ee027209 */ /* 0x000fc80007810000 */
[----:B------:R-:W-:-:S04]  /*3480*/  FMNMX.FTZ R2, R237, R2, !PT ;  /* 0x00000002ed027209 */ /* 0x000fc80007810000 */
[----:B------:R-:W-:Y:S01]  /*3490*/  FMNMX.FTZ R2, R241, R2, !PT ;  /* 0x00000002f1027209 */ /* 0x000fe20007810000 */
[----:B-1----:R-:W-:-:S03]  /*34a0*/  FFMA.FTZ R3, R18, c[0x0][0x2d0], -R13 ;  /* 0x0000b40012037a23 */ /* 0x002fc6000001080d */
[----:B------:R-:W-:Y:S01]  /*34b0*/  FMNMX.FTZ R2, R177, R2, !PT ;  /* 0x00000002b1027209 */ /* 0x000fe20007810000 */
[----:B------:R-:W-:Y:S04]  /*34c0*/  MUFU.EX2 R244, R3 ;  /* 0x0000000300f47308 */ /* 0x000fe80000000800 */
[----:B------:R-:W1:Y:S02]  /*34d0*/  SHFL.BFLY PT, R0, R2, 0x2, 0x1f ;  /* 0x0c401f0002007f89 */ /* 0x000e6400000e0000 */
[----:B-1----:R-:W-:-:S05]  /*34e0*/  FMNMX.FTZ R2, R2, R0, !PT ;  /* 0x0000000002027209 */ /* 0x002fca0007810000 */
[----:B------:R-:W1:Y:S02]  /*34f0*/  SHFL.BFLY PT, R0, R2, 0x1, 0x1f ;  /* 0x0c201f0002007f89 */ /* 0x000e6400000e0000 */
[----:B-1----:R-:W-:-:S04]  /*3500*/  FMNMX.FTZ R2, R2, R0, !PT ;  /* 0x0000000002027209 */ /* 0x002fc80007810000 */
[C---:B------:R-:W-:Y:S01]  /*3510*/  FSETP.NEU.FTZ.AND P6, PT, R2.reuse, -INF , PT ;  /* 0xff8000000200780b */ /* 0x040fe20003fdd000 */
[----:B------:R-:W-:-:S05]  /*3520*/  FMUL.FTZ R0, R2, c[0x0][0x2d0] ;  /* 0x0000b40002007a20 */ /* 0x000fca0000410000 */
[----:B------:R-:W-:Y:S01]  /*3530*/  FSEL R12, R0, RZ, P6 ;  /* 0x000000ff000c7208 */ /* 0x000fe20003000000 */
[----:B------:R-:W-:-:S04]  /*3540*/  FFMA.FTZ R0, R6, c[0x0][0x2d0], -R13 ;  /* 0x0000b40006007a23 */ /* 0x000fc8000001080d */
[----:B------:R1:W-:Y:S02]  /*3550*/  MUFU.EX2 R173, R0 ;  /* 0x0000000000ad7308 */ /* 0x0003e40000000800 */
[----:B-1----:R-:W-:-:S06]  /*3560*/  FFMA.FTZ R0, R7, c[0x0][0x2d0], -R13 ;  /* 0x0000b40007007a23 */ /* 0x002fcc000001080d */
[----:B------:R1:W2:Y:S02]  /*3570*/  MUFU.EX2 R240, R0 ;  /* 0x0000000000f07308 */ /* 0x0002a40000000800 */
[----:B-1----:R-:W-:Y:S01]  /*3580*/  FFMA.FTZ R0, R8, c[0x0][0x2d0], -R13 ;  /* 0x0000b40008007a23 */ /* 0x002fe2000001080d */
[----:B------:R-:W-:Y:S02]  /*3590*/  FMNMX.FTZ R8, R135, R133, !PT ;  /* 0x0000008587087209 */ /* 0x000fe40007810000 */
[----:B--2---:R-:W-:-:S03]  /*35a0*/  F2FP.PACK_AB R4, R240, R173 ;  /* 0x000000adf004723e */ /* 0x004fc600000000ff */
[----:B------:R1:W-:Y:S01]  /*35b0*/  MUFU.EX2 R210, R0 ;  /* 0x0000000000d27308 */ /* 0x0003e20000000800 */
[----:B------:R-:W-:-:S04]  /*35c0*/  FMNMX.FTZ R8, R132, R8, !PT ;  /* 0x0000000884087209 */ /* 0x000fc80007810000 */
[----:B------:R-:W-:-:S04]  /*35d0*/  FMNMX.FTZ R8, R131, R8, !PT ;  /* 0x0000000883087209 */ /* 0x000fc80007810000 */
[----:B------:R-:W-:-:S04]  /*35e0*/  FMNMX.FTZ R8, R129, R8, !PT ;  /* 0x0000000881087209 */ /* 0x000fc80007810000 */
[----:B------:R-:W-:Y:S01]  /*35f0*/  FMNMX.FTZ R3, R128, R8, !PT ;  /* 0x0000000880037209 */ /* 0x000fe20007810000 */
[--C-:B------:R-:W-:Y:S02]  /*3600*/  FFMA.FTZ R8, R19, c[0x0][0x2d0], -R13.reuse ;  /* 0x0000b40013087a23 */ /* 0x100fe4000001080d */
[----:B-1----:R-:W-:Y:S01]  /*3610*/  FFMA.FTZ R0, R9, c[0x0][0x2d0], -R13 ;  /* 0x0000b40009007a23 */ /* 0x002fe2000001080d */
[----:B------:R-:W-:Y:S01]  /*3620*/  FMNMX.FTZ R3, R130, R3, !PT ;  /* 0x0000000382037209 */ /* 0x000fe20007810000 */
[----:B------:R1:W-:Y:S03]  /*3630*/  MUFU.EX2 R242, R8 ;  /* 0x0000000800f27308 */ /* 0x0003e60000000800 */
[----:B------:R-:W-:-:S04]  /*3640*/  FMNMX.FTZ R3, R134, R3, !PT ;  /* 0x0000000386037209 */ /* 0x000fc80007810000 */
[----:B------:R-:W-:Y:S01]  /*3650*/  FMNMX.FTZ R3, R182, R3, !PT ;  /* 0x00000003b6037209 */ /* 0x000fe20007810000 */
[----:B------:R2:W3:Y:S01]  /*3660*/  MUFU.EX2 R178, R0 ;  /* 0x0000000000b27308 */ /* 0x0004e20000000800 */
[----:B-1----:R-:W-:-:S07]  /*3670*/  FFMA.FTZ R8, R20, c[0x0][0x2d0], -R12 ;  /* 0x0000b40014087a23 */ /* 0x002fce000001080c */
[----:B------:R1:W-:Y:S01]  /*3680*/  MUFU.EX2 R175, R8 ;  /* 0x0000000800af7308 */ /* 0x0003e20000000800 */
[----:B--2---:R-:W-:Y:S01]  /*3690*/  FFMA.FTZ R0, R10, c[0x0][0x2d0], -R12 ;  /* 0x0000b4000a007a23 */ /* 0x004fe2000001080c */
[----:B---3--:R-:W-:Y:S02]  /*36a0*/  F2FP.PACK_AB R6, R178, R210 ;  /* 0x000000d2b206723e */ /* 0x008fe400000000ff */
[----:B------:R-:W-:-:S04]  /*36b0*/  F2FP.PACK_AB R10, R242, R244 ;  /* 0x000000f4f20a723e */ /* 0x000fc800000000ff */
[----:B------:R2:W-:Y:S01]  /*36c0*/  MUFU.EX2 R209, R0 ;  /* 0x0000000000d17308 */ /* 0x0005e20000000800 */
[----:B-1----:R-:W-:Y:S01]  /*36d0*/  FMNMX.FTZ R8, R181, R3, !PT ;  /* 0x00000003b5087209 */ /* 0x002fe20007810000 */
[----:B------:R-:W-:-:S03]  /*36e0*/  FFMA.FTZ R3, R21, c[0x0][0x2d0], -R12 ;  /* 0x0000b40015037a23 */ /* 0x000fc6000001080c */
[----:B------:R-:W-:-:S03]  /*36f0*/  FMNMX.FTZ R8, R154, R8, !PT ;  /* 0x000000089a087209 */ /* 0x000fc60007810000 */
[----:B------:R1:W-:Y:S01]  /*3700*/  MUFU.EX2 R246, R3 ;  /* 0x0000000300f67308 */ /* 0x0003e20000000800 */
[----:B--2---:R-:W-:-:S07]  /*3710*/  FFMA.FTZ R0, R11, c[0x0][0x2d0], -R12 ;  /* 0x0000b4000b007a23 */ /* 0x004fce000001080c */
[----:B------:R2:W3:Y:S01]  /*3720*/  MUFU.EX2 R223, R0 ;  /* 0x0000000000df7308 */ /* 0x0004e20000000800 */
[----:B-1----:R-:W-:Y:S01]  /*3730*/  FMNMX.FTZ R3, R155, R8, !PT ;  /* 0x000000089b037209 */ /* 0x002fe20007810000 */
[----:B------:R-:W-:-:S03]  /*3740*/  FFMA.FTZ R8, R22, c[0x0][0x2d0], -R12 ;  /* 0x0000b40016087a23 */ /* 0x000fc6000001080c */
[----:B------:R-:W-:-:S03]  /*3750*/  FMNMX.FTZ R3, R222, R3, !PT ;  /* 0x00000003de037209 */ /* 0x000fc60007810000 */
[----:B------:R1:W-:Y:S01]  /*3760*/  MUFU.EX2 R243, R8 ;  /* 0x0000000800f37308 */ /* 0x0003e20000000800 */
[----:B--2---:R-:W-:Y:S01]  /*3770*/  FFMA.FTZ R0, R14, c[0x0][0x2d0], -R12 ;  /* 0x0000b4000e007a23 */ /* 0x004fe2000001080c */
[----:B---3--:R-:W-:Y:S02]  /*3780*/  F2FP.PACK_AB R5, R223, R209 ;  /* 0x000000d1df05723e */ /* 0x008fe400000000ff */
[----:B------:R-:W-:-:S04]  /*3790*/  FMNMX.FTZ R3, R202, R3, !PT ;  /* 0x00000003ca037209 */ /* 0x000fc80007810000 */
[----:B------:R2:W-:Y:S01]  /*37a0*/  MUFU.EX2 R211, R0 ;  /* 0x0000000000d37308 */ /* 0x0005e20000000800 */
[----:B------:R-:W-:-:S04]  /*37b0*/  FMNMX.FTZ R3, R201, R3, !PT ;  /* 0x00000003c9037209 */ /* 0x000fc80007810000 */
[----:B------:R-:W-:Y:S01]  /*37c0*/  FMNMX.FTZ R14, R200, R3, !PT ;  /* 0x00000003c80e7209 */ /* 0x000fe20007810000 */
[----:B-1----:R-:W-:-:S04]  /*37d0*/  FFMA.FTZ R8, R23, c[0x0][0x2d0], -R12 ;  /* 0x0000b40017087a23 */ /* 0x002fc8000001080c */
[----:B------:R1:W3:Y:S01]  /*37e0*/  MUFU.EX2 R170, R8 ;  /* 0x0000000800aa7308 */ /* 0x0002e20000000800 */
[----:B--2---:R-:W-:Y:S02]  /*37f0*/  FFMA.FTZ R0, R15, c[0x0][0x2d0], -R12 ;  /* 0x0000b4000f007a23 */ /* 0x004fe4000001080c */
[----:B------:R-:W-:Y:S05]  /*3800*/  SHFL.BFLY PT, R15, R14, 0x2, 0x1f ;  /* 0x0c401f000e0f7f89 */ /* 0x000fea00000e0000 */
[----:B------:R2:W4:Y:S01]  /*3810*/  MUFU.EX2 R176, R0 ;  /* 0x0000000000b07308 */ /* 0x0005220000000800 */
[----:B-1----:R-:W-:Y:S02]  /*3820*/  F2FP.PACK_AB R8, R174, R208 ;  /* 0x000000d0ae08723e */ /* 0x002fe400000000ff */
[----:B---3--:R-:W-:-:S02]  /*3830*/  F2FP.PACK_AB R11, R170, R243 ;  /* 0x000000f3aa0b723e */ /* 0x008fc400000000ff */
[----:B--2---:R-:W-:Y:S02]  /*3840*/  FMNMX.FTZ R0, R123, R122, !PT ;  /* 0x0000007a7b007209 */ /* 0x004fe40007810000 */
[----:B----4-:R-:W-:Y:S02]  /*3850*/  F2FP.PACK_AB R7, R176, R211 ;  /* 0x000000d3b007723e */ /* 0x010fe400000000ff */
[----:B------:R-:W-:-:S04]  /*3860*/  FMNMX.FTZ R0, R121, R0, !PT ;  /* 0x0000000079007209 */ /* 0x000fc80007810000 */
[----:B------:R-:W-:Y:S01]  /*3870*/  FMNMX.FTZ R0, R120, R0, !PT ;  /* 0x0000000078007209 */ /* 0x000fe20007810000 */
[----:B------:R-:W-:Y:S03]  /*3880*/  HMMA.16816.F32 R144, R4, R92, RZ ;  /* 0x0000005c0490723c */ /* 0x000fe600000018ff */
        /* <DEDUP_REMOVED lines=17> */
[C---:B------:R-:W-:Y:S04]  /*39a0*/  HMMA.16816.F32 R136, R4.reuse, R100, RZ ;  /* 0x000000640488723c */ /* 0x040fe800000018ff */
[----:B------:R-:W1:Y:S04]  /*39b0*/  SHFL.BFLY PT, R9, R0, 0x2, 0x1f ;  /* 0x0c401f0000097f89 */ /* 0x000e6800000e0000 */
[C---:B------:R-:W-:Y:S08]  /*39c0*/  HMMA.16816.F32 R124, R4.reuse, R104, RZ ;  /* 0x00000068047c723c */ /* 0x040ff000000018ff */
[C---:B------:R-:W-:Y:S08]  /*39d0*/  HMMA.16816.F32 R116, R4.reuse, R42, RZ ;  /* 0x0000002a0474723c */ /* 0x040ff000000018ff */
[----:B------:R-:W-:Y:S01]  /*39e0*/  HMMA.16816.F32 R108, R4, R78, RZ ;  /* 0x0000004e046c723c */ /* 0x000fe200000018ff */
[----:B-1----:R-:W-:-:S02]  /*39f0*/  FMNMX.FTZ R0, R0, R9, !PT ;  /* 0x0000000900007209 */ /* 0x002fc40007810000 */
[----:B------:R-:W-:-:S05]  /*3a00*/  F2FP.PACK_AB R9, R246, R175 ;  /* 0x000000aff609723e */ /* 0x000fca00000000ff */
[C---:B------:R-:W-:Y:S01]  /*3a10*/  HMMA.16816.F32 R80, R4.reuse, R86, RZ ;  /* 0x000000560450723c */ /* 0x040fe200000018ff */
[----:B------:R-:W1:Y:S07]  /*3a20*/  SHFL.BFLY PT, R16, R0, 0x1, 0x1f ;  /* 0x0c201f0000107f89 */ /* 0x000e6e00000e0000 */
[C---:B------:R-:W-:Y:S08]  /*3a30*/  HMMA.16816.F32 R36, R4.reuse, R90, RZ ;  /* 0x0000005a0424723c */ /* 0x040ff000000018ff */
[C---:B------:R-:W-:Y:S08]  /*3a40*/  HMMA.16816.F32 R32, R4.reuse, R94, RZ ;  /* 0x0000005e0420723c */ /* 0x040ff000000018ff */
[----:B------:R-:W-:Y:S01]  /*3a50*/  HMMA.16816.F32 R28, R4, R98, RZ ;  /* 0x00000062041c723c */ /* 0x000fe200000018ff */
[----:B-1----:R-:W-:-:S02]  /*3a60*/  FMNMX.FTZ R153, R0, R16, !PT ;  /* 0x0000001000997209 */ /* 0x002fc40007810000 */
[----:B------:R-:W-:Y:S02]  /*3a70*/  FMNMX.FTZ R0, R14, R15, !PT ;  /* 0x0000000f0e007209 */ /* 0x000fe40007810000 */
[C---:B------:R-:W-:Y:S01]  /*3a80*/  FSETP.NEU.FTZ.AND P0, PT, R153.reuse, -INF , PT ;  /* 0xff8000009900780b */ /* 0x040fe20003f1d000 */
[----:B------:R-:W-:Y:S02]  /*3a90*/  FMUL.FTZ R3, R153, c[0x0][0x2d0] ;  /* 0x0000b40099037a20 */ /* 0x000fe40000410000 */
[----:B------:R-:W-:Y:S03]  /*3aa0*/  HMMA.16816.F32 R16, R8, R68, R144 ;  /* 0x000000440810723c */ /* 0x000fe60000001890 */
[----:B------:R-:W-:-:S05]  /*3ab0*/  FSEL R3, R3, RZ, P0 ;  /* 0x000000ff03037208 */ /* 0x000fca0000000000 */
[C---:B------:R-:W-:Y:S08]  /*3ac0*/  HMMA.16816.F32 R24, R4.reuse, R102, RZ ;  /* 0x000000660418723c */ /* 0x040ff000000018ff */
[----:B------:R-:W-:Y:S01]  /*3ad0*/  HMMA.16816.F32 R20, R4, R106, RZ ;  /* 0x0000006a0414723c */ /* 0x000fe200000018ff */
[----:B------:R-:W1:Y:S06]  /*3ae0*/  SHFL.BFLY PT, R5, R0, 0x1, 0x1f ;  /* 0x0c201f0000057f89 */ /* 0x000e6c00000e0000 */
[----:B------:R-:W-:Y:S01]  /*3af0*/  FFMA.FTZ R4, R123, c[0x0][0x2d0], -R3 ;  /* 0x0000b4007b047a23 */ /* 0x000fe20000010803 */
[----:B------:R-:W-:Y:S01]  /*3b00*/  MOV R171, R19 ;  /* 0x0000001300ab7202 */ /* 0x000fe20000000f00 */
[----:B------:R-:W-:Y:S01]  /*3b10*/  IMAD.MOV.U32 R7, RZ, RZ, R17 ;  /* 0x000000ffff077224 */ /* 0x000fe200078e0011 */
[----:B------:R-:W-:Y:S01]  /*3b20*/  HMMA.16816.F32 R224, R8, R72, R164 ;  /* 0x0000004808e0723c */ /* 0x000fe200000018a4 */
[----:B------:R-:W-:Y:S01]  /*3b30*/  IMAD.MOV.U32 R169, RZ, RZ, R18 ;  /* 0x000000ffffa97224 */ /* 0x000fe200078e0012 */
[----:B------:R2:W-:Y:S01]  /*3b40*/  MUFU.EX2 R165, R4 ;  /* 0x0000000400a57308 */ /* 0x0005e20000000800 */
[----:B------:R-:W-:-:S04]  /*3b50*/  IMAD.MOV.U32 R168, RZ, RZ, R16 ;  /* 0x000000ffffa87224 */ /* 0x000fc800078e0010 */
[----:B------:R-:W-:Y:S01]  /*3b60*/  IMAD.MOV.U32 R167, RZ, RZ, R179 ;  /* 0x000000ffffa77224 */ /* 0x000fe200078e00b3 */
[----:B------:R-:W-:Y:S01]  /*3b70*/  HMMA.16816.F32 R16, R8, R64, R140 ;  /* 0x000000400810723c */ /* 0x000fe2000000188c */
[----:B-1----:R-:W-:-:S07]  /*3b80*/  FMNMX.FTZ R152, R0, R5, !PT ;  /* 0x0000000500987209 */ /* 0x002fce0007810000 */
[C---:B------:R-:W-:Y:S01]  /*3b90*/  HMMA.16816.F32 R196, R8.reuse, R60, R44 ;  /* 0x0000003c08c4723c */ /* 0x040fe2000000182c */
[----:B------:R-:W1:Y:S01]  /*3ba0*/  LDSM.16.MT88.4 R44, [R235+0x2900] ;  /* 0x00290000eb2c783b */ /* 0x000e620000004200 */
[--C-:B--2---:R-:W-:Y:S01]  /*3bb0*/  FFMA.FTZ R4, R122, c[0x0][0x2d0], -R3.reuse ;  /* 0x0000b4007a047a23 */ /* 0x104fe20000010803 */
[----:B------:R-:W-:Y:S01]  /*3bc0*/  FSETP.NEU.FTZ.AND P0, PT, R152, -INF , PT ;  /* 0xff8000009800780b */ /* 0x000fe20003f1d000 */
[--C-:B------:R-:W-:Y:S01]  /*3bd0*/  FFMA.FTZ R0, R114, c[0x0][0x2d0], -R3.reuse ;  /* 0x0000b40072007a23 */ /* 0x100fe20000010803 */
[----:B------:R-:W-:Y:S01]  /*3be0*/  MOV R143, R173 ;  /* 0x000000ad008f7202 */ /* 0x000fe20000000f00 */
[----:B------:R2:W-:Y:S01]  /*3bf0*/  MUFU.EX2 R164, R4 ;  /* 0x0000000400a47308 */ /* 0x0005e20000000800 */
[----:B------:R-:W-:Y:S01]  /*3c00*/  IMAD.MOV.U32 R142, RZ, RZ, R172 ;  /* 0x000000ffff8e7224 */ /* 0x000fe200078e00ac */
[C---:B------:R-:W-:Y:S06]  /*3c10*/  HMMA.16816.F32 R192, R8.reuse, R56, R160 ;  /* 0x0000003808c0723c */ /* 0x040fec00000018a0 */
[----:B------:R3:W-:Y:S02]  /*3c20*/  MUFU.EX2 R6, R0 ;  /* 0x0000000000067308 */ /* 0x0007e40000000800 */
[----:B------:R-:W-:Y:S01]  /*3c30*/  MOV R141, R18 ;  /* 0x00000012008d7202 */ /* 0x000fe20000000f00 */
[----:B------:R-:W-:Y:S01]  /*3c40*/  IMAD.MOV.U32 R140, RZ, RZ, R16 ;  /* 0x000000ffff8c7224 */ /* 0x000fe200078e0010 */
[----:B------:R-:W-:Y:S01]  /*3c50*/  HMMA.16816.F32 R216, R8, R48, R156 ;  /* 0x0000003008d8723c */ /* 0x000fe2000000189c */
[----:B--2---:R-:W-:-:S02]  /*3c60*/  FFMA.FTZ R4, R121, c[0x0][0x2d0], -R3 ;  /* 0x0000b40079047a23 */ /* 0x004fc40000010803 */
[----:B------:R-:W-:Y:S02]  /*3c70*/  IMAD.MOV.U32 R121, RZ, RZ, R19 ;  /* 0x000000ffff797224 */ /* 0x000fe400078e0013 */
[----:B------:R2:W-:Y:S03]  /*3c80*/  MUFU.EX2 R15, R4 ;  /* 0x00000004000f7308 */ /* 0x0005e60000000800 */
[----:B------:R-:W-:Y:S01]  /*3c90*/  HMMA.16816.F32 R116, R8, R62, R116 ;  /* 0x0000003e0874723c */ /* 0x000fe20000001874 */
[----:B---3--:R-:W-:-:S05]  /*3ca0*/  FMUL.FTZ R0, R152, c[0x0][0x2d0] ;  /* 0x0000b40098007a20 */ /* 0x008fca0000410000 */
[----:B------:R-:W-:Y:S01]  /*3cb0*/  IMAD.MOV.U32 R206, RZ, RZ, R193 ;  /* 0x000000ffffce7224 */ /* 0x000fe200078e00c1 */
[----:B------:R-:W-:Y:S01]  /*3cc0*/  MOV R204, R192 ;  /* 0x000000c000cc7202 */ /* 0x000fe20000000f00 */
[----:B------:R-:W-:Y:S01]  /*3cd0*/  IMAD.MOV.U32 R205, RZ, RZ, R194 ;  /* 0x000000ffffcd7224 */ /* 0x000fe200078e00c2 */
[----:B------:R-:W-:Y:S01]  /*3ce0*/  FSEL R0, R0, RZ, P0 ;  /* 0x000000ff00007208 */ /* 0x000fe20000000000 */
[----:B------:R-:W-:Y:S01]  /*3cf0*/  IMAD.MOV.U32 R191, RZ, RZ, R195 ;  /* 0x000000ffffbf7224 */ /* 0x000fe200078e00c3 */
[----:B------:R-:W-:Y:S01]  /*3d00*/  HMMA.16816.F32 R144, R8, R58, R36 ;  /* 0x0000003a0890723c */ /* 0x000fe20000001824 */
[----:B--2---:R-:W-:Y:S01]  /*3d10*/  FFMA.FTZ R4, R120, c[0x0][0x2d0], -R3 ;  /* 0x0000b40078047a23 */ /* 0x004fe20000010803 */
[----:B------:R-:W-:-:S06]  /*3d20*/  MOV R120, R17 ;  /* 0x0000001100787202 */ /* 0x000fcc0000000f00 */
[C---:B------:R-:W-:Y:S01]  /*3d30*/  HMMA.16816.F32 R16, R8.reuse, R52, R136 ;  /* 0x000000340810723c */ /* 0x040fe20000001888 */
[----:B------:R2:W3:Y:S06]  /*3d40*/  MUFU.EX2 R14, R4 ;  /* 0x00000004000e7308 */ /* 0x0004ec0000000800 */
[----:B------:R-:W-:Y:S01]  /*3d50*/  MOV R138, R211 ;  /* 0x000000d3008a7202 */ /* 0x000fe20000000f00 */
[----:B------:R-:W-:Y:S01]  /*3d60*/  HMMA.16816.F32 R192, R8, R50, R108 ;  /* 0x0000003208c0723c */ /* 0x000fe2000000186c */
[----:B------:R-:W-:-:S06]  /*3d70*/  IMAD.MOV.U32 R139, RZ, RZ, R7 ;  /* 0x000000ffff8b7224 */ /* 0x000fcc00078e0007 */
[----:B------:R-:W-:Y:S01]  /*3d80*/  IMAD.MOV.U32 R111, RZ, RZ, R210 ;  /* 0x000000ffff6f7224 */ /* 0x000fe200078e00d2 */
[C---:B------:R-:W-:Y:S01]  /*3d90*/  HMMA.16816.F32 R212, R8.reuse, R70, R32 ;  /* 0x0000004608d4723c */ /* 0x040fe20000001820 */
[----:B--2---:R-:W-:Y:S01]  /*3da0*/  FFMA.FTZ R4, R115, c[0x0][0x2d0], -R3 ;  /* 0x0000b40073047a23 */ /* 0x004fe20000010803 */
[----:B---3--:R-:W-:Y:S01]  /*3db0*/  MOV R109, R14 ;  /* 0x0000000e006d7202 */ /* 0x008fe20000000f00 */
[----:B------:R-:W-:Y:S02]  /*3dc0*/  IMAD.MOV.U32 R110, RZ, RZ, R209 ;  /* 0x000000ffff6e7224 */ /* 0x000fe400078e00d1 */
[----:B------:R2:W-:Y:S02]  /*3dd0*/  MUFU.EX2 R166, R4 ;  /* 0x0000000400a67308 */ /* 0x0005e40000000800 */
[----:B------:R-:W-:Y:S01]  /*3de0*/  IMAD.MOV.U32 R35, RZ, RZ, R174 ;  /* 0x000000ffff237224 */ /* 0x000fe200078e00ae */
[----:B------:R-:W-:Y:S01]  /*3df0*/  MOV R123, R19 ;  /* 0x00000013007b7202 */ /* 0x000fe20000000f00 */
[----:B------:R-:W-:Y:S01]  /*3e00*/  IMAD.MOV.U32 R137, RZ, RZ, R17 ;  /* 0x000000ffff897224 */ /* 0x000fe200078e0011 */
[----:B------:R-:W-:Y:S01]  /*3e10*/  HMMA.16816.F32 R156, R8, R54, R24 ;  /* 0x00000036089c723c */ /* 0x000fe20000001818 */
[----:B------:R-:W-:-:S02]  /*3e20*/  IMAD.MOV.U32 R136, RZ, RZ, R18 ;  /* 0x000000ffff887224 */ /* 0x000fc400078e0012 */
[----:B------:R-:W-:-:S05]  /*3e30*/  IMAD.MOV.U32 R122, RZ, RZ, R16 ;  /* 0x000000ffff7a7224 */ /* 0x000fca00078e0010 */
[----:B-1----:R-:W-:Y:S01]  /*3e40*/  HMMA.16816.F32 R16, R8, R44, R124 ;  /* 0x0000002c0810723c */ /* 0x002fe2000000187c */
[----:B--2---:R-:W-:-:S04]  /*3e50*/  FFMA.FTZ R4, R113, c[0x0][0x2d0], -R3 ;  /* 0x0000b40071047a23 */ /* 0x004fc80000010803 */
[----:B------:R1:W-:Y:S03]  /*3e60*/  MUFU.EX2 R245, R4 ;  /* 0x0000000400f57308 */ /* 0x0003e60000000800 */
[C---:B------:R-:W-:Y:S01]  /*3e70*/  HMMA.16816.F32 R160, R8.reuse, R46, R20 ;  /* 0x0000002e08a0723c */ /* 0x040fe20000001814 */
[----:B-1----:R-:W-:Y:S11]  /*3e80*/  FFMA.FTZ R4, R112, c[0x0][0x2d0], -R3 ;  /* 0x0000b40070047a23 */ /* 0x002ff60000010803 */
[----:B------:R-:W-:Y:S04]  /*3e90*/  @!UPT UIADD3 URZ, URZ, URZ, URZ ;  /* 0x0000003f3f3ff290 */ /* 0x000fe8000fffe03f */
[----:B------:R-:W-:Y:S01]  /*3ea0*/  MOV R126, R19 ;  /* 0x00000013007e7202 */ /* 0x000fe20000000f00 */
[----:B------:R-:W-:Y:S01]  /*3eb0*/  HMMA.16816.F32 R112, R8, R74, R80 ;  /* 0x0000004a0870723c */ /* 0x000fe20000001850 */
[----:B------:R-:W-:Y:S01]  /*3ec0*/  IMAD.MOV.U32 R127, RZ, RZ, R18 ;  /* 0x000000ffff7f7224 */ /* 0x000fe200078e0012 */
[----:B------:R1:W-:Y:S01]  /*3ed0*/  MUFU.EX2 R5, R4 ;  /* 0x0000000400057308 */ /* 0x0003e20000000800 */
[----:B------:R-:W-:Y:S02]  /*3ee0*/  IMAD.MOV.U32 R125, RZ, RZ, R17 ;  /* 0x000000ffff7d7224 */ /* 0x000fe400078e0011 */
[----:B------:R-:W-:Y:S02]  /*3ef0*/  IMAD.MOV.U32 R124, RZ, RZ, R16 ;  /* 0x000000ffff7c7224 */ /* 0x000fe400078e0010 */
[----:B------:R-:W-:Y:S01]  /*3f00*/  MOV R80, R6 ;  /* 0x0000000600507202 */ /* 0x000fe20000000f00 */
[----:B------:R-:W-:Y:S01]  /*3f10*/  IMAD.MOV.U32 R83, RZ, RZ, R177 ;  /* 0x000000ffff537224 */ /* 0x000fe200078e00b1 */
[----:B------:R-:W-:Y:S01]  /*3f20*/  MOV R81, R175 ;  /* 0x000000af00517202 */ /* 0x000fe20000000f00 */
[----:B------:R-:W-:-:S02]  /*3f30*/  IMAD.MOV.U32 R82, RZ, RZ, R176 ;  /* 0x000000ffff527224 */ /* 0x000fc400078e00b0 */
[----:B-1----:R-:W-:Y:S01]  /*3f40*/  FFMA.FTZ R4, R135, c[0x0][0x2d0], -R0 ;  /* 0x0000b40087047a23 */ /* 0x002fe20000010800 */
[----:B------:R-:W-:-:S03]  /*3f50*/  MOV R135, R178 ;  /* 0x000000b200877202 */ /* 0x000fc60000000f00 */
[----:B------:R1:W-:Y:S02]  /*3f60*/  MUFU.EX2 R108, R4 ;  /* 0x00000004006c7308 */ /* 0x0003e40000000800 */
[----:B-1----:R-:W-:-:S06]  /*3f70*/  FFMA.FTZ R4, R133, c[0x0][0x2d0], -R0 ;  /* 0x0000b40085047a23 */ /* 0x002fcc0000010800 */
[----:B------:R1:W2:Y:S02]  /*3f80*/  MUFU.EX2 R14, R4 ;  /* 0x00000004000e7308 */ /* 0x0002a40000000800 */
[----:B-1----:R-:W-:Y:S02]  /*3f90*/  FFMA.FTZ R4, R132, c[0x0][0x2d0], -R0 ;  /* 0x0000b40084047a23 */ /* 0x002fe40000010800 */
[----:B------:R-:W-:-:S04]  /*3fa0*/  IMAD.MOV.U32 R132, RZ, RZ, R15 ;  /* 0x000000ffff847224 */ /* 0x000fc800078e000f */
[----:B------:R1:W-:Y:S01]  /*3fb0*/  MUFU.EX2 R252, R4 ;  /* 0x0000000400fc7308 */ /* 0x0003e20000000800 */
[----:B------:R-:W-:Y:S02]  /*3fc0*/  IMAD.MOV.U32 R15, RZ, RZ, R208 ;  /* 0x000000ffff0f7224 */ /* 0x000fe400078e00d0 */
[----:B------:R-:W-:Y:S07]  /*3fd0*/  HMMA.16816.F32 R208, R8, R66, R28 ;  /* 0x0000004208d0723c */ /* 0x000fee000000181c */
[----:B------:R-:W-:-:S02]  /*3fe0*/  F2FP.PACK_AB R8, R164, R165 ;  /* 0x000000a5a408723e */ /* 0x000fc400000000ff */
[----:B------:R-:W-:Y:S02]  /*3ff0*/  F2FP.PACK_AB R10, R109, R132 ;  /* 0x000000846d0a723e */ /* 0x000fe400000000ff */
[----:B--2---:R-:W-:Y:S01]  /*4000*/  F2FP.PACK_AB R9, R14, R108 ;  /* 0x0000006c0e09723e */ /* 0x004fe200000000ff */
[--C-:B-1----:R-:W-:Y:S02]  /*4010*/  FFMA.FTZ R4, R131, c[0x0][0x2d0], -R0.reuse ;  /* 0x0000b40083047a23 */ /* 0x102fe40000010800 */
[----:B------:R-:W-:Y:S02]  /*4020*/  IMAD.MOV.U32 R131, RZ, RZ, R123 ;  /* 0x000000ffff837224 */ /* 0x000fe400078e007b */
[----:B------:R1:W2:Y:S02]  /*4030*/  MUFU.EX2 R133, R4 ;  /* 0x0000000400857308 */ /* 0x0002a40000000800 */
[----:B-1----:R-:W-:Y:S01]  /*4040*/  FFMA.FTZ R4, R129, c[0x0][0x2d0], -R0 ;  /* 0x0000b40081047a23 */ /* 0x002fe20000010800 */
[----:B--2---:R-:W-:-:S02]  /*4050*/  F2FP.PACK_AB R11, R133, R252 ;  /* 0x000000fc850b723e */ /* 0x004fc400000000ff */
[----:B------:R-:W-:-:S03]  /*4060*/  MOV R129, R137 ;  /* 0x0000008900817202 */ /* 0x000fc60000000f00 */
[----:B------:R1:W-:Y:S02]  /*4070*/  MUFU.EX2 R231, R4 ;  /* 0x0000000400e77308 */ /* 0x0003e40000000800 */
[C---:B------:R-:W-:Y:S08]  /*4080*/  HMMA.16816.F32 R20, R8.reuse, R40, RZ ;  /* 0x000000280814723c */ /* 0x040ff000000018ff */
[----:B------:R-:W-:Y:S01]  /*4090*/  HMMA.16816.F32 R16, R8, R76, RZ ;  /* 0x0000004c0810723c */ /* 0x000fe200000018ff */
[----:B-1----:R-:W-:Y:S01]  /*40a0*/  FFMA.FTZ R4, R128, c[0x0][0x2d0], -R0 ;  /* 0x0000b40080047a23 */ /* 0x002fe20000010800 */
[----:B------:R-:W-:-:S05]  /*40b0*/  MOV R128, R122 ;  /* 0x0000007a00807202 */ /* 0x000fca0000000f00 */
[----:B------:R-:W-:Y:S01]  /*40c0*/  IMAD.MOV.U32 R76, RZ, RZ, R5 ;  /* 0x000000ffff4c7224 */ /* 0x000fe200078e0005 */
[----:B------:R1:W2:Y:S01]  /*40d0*/  MUFU.EX2 R228, R4 ;  /* 0x0000000400e47308 */ /* 0x0002a20000000800 */
[----:B------:R-:W-:Y:S01]  /*40e0*/  HMMA.16816.F32 R36, R8, R84, RZ ;  /* 0x000000540824723c */ /* 0x000fe200000018ff */
[----:B------:R-:W-:Y:S02]  /*40f0*/  IMAD.MOV.U32 R77, RZ, RZ, R170 ;  /* 0x000000ffff4d7224 */ /* 0x000fe400078e00aa */
[----:B------:R-:W-:-:S04]  /*4100*/  F2FP.PACK_AB R6, R76, R245 ;  /* 0x000000f54c06723e */ /* 0x000fc800000000ff */
[----:B------:R-:W-:Y:S01]  /*4110*/  IMAD.MOV.U32 R85, RZ, RZ, R35 ;  /* 0x000000ffff557224 */ /* 0x000fe200078e0023 */
[----:B------:R-:W-:Y:S01]  /*4120*/  HMMA.16816.F32 R28, R8, R92, RZ ;  /* 0x0000005c081c723c */ /* 0x000fe200000018ff */
[----:B------:R-:W-:Y:S01]  /*4130*/  MOV R84, R80 ;  /* 0x0000005000547202 */ /* 0x000fe20000000f00 */
[----:B-1----:R-:W-:Y:S01]  /*4140*/  FFMA.FTZ R4, R130, c[0x0][0x2d0], -R0 ;  /* 0x0000b40082047a23 */ /* 0x002fe20000010800 */
[----:B--2---:R-:W-:-:S05]  /*4150*/  F2FP.PACK_AB R5, R228, R231 ;  /* 0x000000e7e405723e */ /* 0x004fca00000000ff */
[C---:B------:R-:W-:Y:S01]  /*4160*/  HMMA.16816.F32 R32, R8.reuse, R88, RZ ;  /* 0x000000580820723c */ /* 0x040fe200000018ff */
[----:B------:R-:W-:Y:S01]  /*4170*/  MOV R93, R83 ;  /* 0x00000053005d7202 */ /* 0x000fe20000000f00 */
[----:B------:R1:W-:Y:S01]  /*4180*/  MUFU.EX2 R230, R4 ;  /* 0x0000000400e67308 */ /* 0x0003e20000000800 */
[----:B------:R-:W-:Y:S02]  /*4190*/  IMAD.MOV.U32 R92, RZ, RZ, R135 ;  /* 0x000000ffff5c7224 */ /* 0x000fe400078e0087 */
[----:B------:R-:W-:Y:S02]  /*41a0*/  IMAD.MOV.U32 R135, RZ, RZ, R143 ;  /* 0x000000ffff877224 */ /* 0x000fe400078e008f */
[----:B------:R-:W-:Y:S01]  /*41b0*/  IMAD.MOV.U32 R89, RZ, RZ, R81 ;  /* 0x000000ffff597224 */ /* 0x000fe200078e0051 */
[----:B------:R-:W-:Y:S01]  /*41c0*/  HMMA.16816.F32 R24, R8, R96, RZ ;  /* 0x000000600818723c */ /* 0x000fe200000018ff */
[----:B------:R-:W-:Y:S02]  /*41d0*/  IMAD.MOV.U32 R88, RZ, RZ, R82 ;  /* 0x000000ffff587224 */ /* 0x000fe400078e0052 */
[----:B------:R-:W-:-:S04]  /*41e0*/  IMAD.MOV.U32 R130, RZ, RZ, R136 ;  /* 0x000000ffff827224 */ /* 0x000fc800078e0088 */
[----:B------:R-:W-:Y:S01]  /*41f0*/  IMAD.MOV.U32 R96, RZ, RZ, R141 ;  /* 0x000000ffff607224 */ /* 0x000fe200078e008d */
[----:B------:R-:W-:Y:S01]  /*4200*/  HMMA.16816.F32 R40, R8, R42, RZ ;  /* 0x0000002a0828723c */ /* 0x000fe200000018ff */
[----:B------:R-:W-:Y:S02]  /*4210*/  IMAD.MOV.U32 R97, RZ, RZ, R140 ;  /* 0x000000ffff617224 */ /* 0x000fe400078e008c */
[----:B-1----:R-:W-:Y:S02]  /*4220*/  FFMA.FTZ R4, R134, c[0x0][0x2d0], -R0 ;  /* 0x0000b40086047a23 */ /* 0x002fe40000010800 */
[----:B------:R-:W-:Y:S01]  /*4230*/  IMAD.MOV.U32 R134, RZ, RZ, R110 ;  /* 0x000000ffff867224 */ /* 0x000fe200078e006e */
[----:B------:R-:W-:Y:S01]  /*4240*/  MOV R110, R111 ;  /* 0x0000006f006e7202 */ /* 0x000fe20000000f00 */
[----:B------:R1:W2:Y:S01]  /*4250*/  MUFU.EX2 R229, R4 ;  /* 0x0000000400e57308 */ /* 0x0002a20000000800 */
[----:B------:R-:W-:Y:S01]  /*4260*/  IMAD.MOV.U32 R111, RZ, RZ, R138 ;  /* 0x000000ffff6f7224 */ /* 0x000fe200078e008a */
[----:B-1----:R-:W-:-:S02]  /*4270*/  F2FP.PACK_AB R4, R80, R166 ;  /* 0x000000a65004723e */ /* 0x002fc400000000ff */
[----:B--2---:R-:W-:-:S07]  /*4280*/  F2FP.PACK_AB R7, R229, R230 ;  /* 0x000000e6e507723e */ /* 0x004fce00000000ff */
[C---:B------:R-:W-:Y:S07]  /*4290*/  HMMA.16816.F32 R176, R4.reuse, R60, R20 ;  /* 0x0000003c04b0723c */ /* 0x040fee0000001814 */
[----:B------:R-:W-:Y:S01]  /*42a0*/  IMAD.MOV.U32 R60, RZ, RZ, R169 ;  /* 0x000000ffff3c7224 */ /* 0x000fe200078e00a9 */
[----:B------:R-:W-:Y:S01]  /*42b0*/  HMMA.16816.F32 R172, R4, R48, R16 ;  /* 0x0000003004ac723c */ /* 0x000fe20000001810 */
[----:B------:R-:W-:-:S06]  /*42c0*/  MOV R61, R168 ;  /* 0x000000a8003d7202 */ /* 0x000fcc0000000f00 */
[----:B------:R-:W-:Y:S01]  /*42d0*/  MOV R49, R171 ;  /* 0x000000ab00317202 */ /* 0x000fe20000000f00 */
[----:B------:R-:W-:Y:S01]  /*42e0*/  HMMA.16816.F32 R20, R8, R100, RZ ;  /* 0x000000640814723c */ /* 0x000fe200000018ff */
[----:B------:R-:W-:-:S06]  /*42f0*/  IMAD.MOV.U32 R48, RZ, RZ, R139 ;  /* 0x000000ffff307224 */ /* 0x000fcc00078e008b */
[----:B------:R-:W-:Y:S01]  /*4300*/  MOV R100, R127 ;  /* 0x0000007f00647202 */ /* 0x000fe20000000f00 */
[----:B------:R-:W-:Y:S01]  /*4310*/  HMMA.16816.F32 R16, R8, R104, RZ ;  /* 0x000000680810723c */ /* 0x000fe200000018ff */
[----:B------:R-:W-:-:S06]  /*4320*/  IMAD.MOV.U32 R101, RZ, RZ, R126 ;  /* 0x000000ffff657224 */ /* 0x000fcc00078e007e */
[----:B------:R-:W-:Y:S01]  /*4330*/  IMAD.MOV.U32 R105, RZ, RZ, R125 ;  /* 0x000000ffff697224 */ /* 0x000fe200078e007d */
[----:B------:R-:W-:Y:S01]  /*4340*/  HMMA.16816.F32 R80, R4, R56, R32 ;  /* 0x000000380450723c */ /* 0x000fe20000001820 */
[----:B------:R-:W-:-:S06]  /*4350*/  MOV R104, R124 ;  /* 0x0000007c00687202 */ /* 0x000fcc0000000f00 */
[----:B------:R-:W-:Y:S01]  /*4360*/  IMAD.MOV.U32 R35, RZ, RZ, R120 ;  /* 0x000000ffff237224 */ /* 0x000fe200078e0078 */
[----:B------:R-:W-:Y:S07]  /*4370*/  HMMA.16816.F32 R168, R4, R72, R36 ;  /* 0x0000004804a8723c */ /* 0x000fee0000001824 */
[----:B------:R-:W-:Y:S01]  /*4380*/  IMAD.MOV.U32 R73, RZ, RZ, R142 ;  /* 0x000000ffff497224 */ /* 0x000fe200078e008e */
[----:B------:R-:W-:Y:S01]  /*4390*/  HMMA.16816.F32 R36, R8, R78, RZ ;  /* 0x0000004e0824723c */ /* 0x000fe200000018ff */
[----:B------:R-:W-:-:S06]  /*43a0*/  IMAD.MOV.U32 R72, RZ, RZ, R121 ;  /* 0x000000ffff487224 */ /* 0x000fcc00078e0079 */
[----:B------:R-:W-:Y:S01]  /*43b0*/  MOV R78, R35 ;  /* 0x00000023004e7202 */ /* 0x000fe20000000f00 */
[----:B------:R-:W-:Y:S01]  /*43c0*/  HMMA.16816.F32 R136, R4, R68, R28 ;  /* 0x000000440488723c */ /* 0x000fe2000000181c */
[----:B------:R-:W-:Y:S01]  /*43d0*/  IMAD.MOV.U32 R79, RZ, RZ, R96 ;  /* 0x000000ffff4f7224 */ /* 0x000fe200078e0060 */
[----:B------:R-:W-:-:S06]  /*43e0*/  MOV R96, R61 ;  /* 0x0000003d00607202 */ /* 0x000fcc0000000f00 */
[C---:B------:R-:W-:Y:S08]  /*43f0*/  HMMA.16816.F32 R124, R4.reuse, R64, R24 ;  /* 0x00000040047c723c */ /* 0x040ff00000001818 */
[C---:B------:R-:W-:Y:S08]  /*4400*/  HMMA.16816.F32 R120, R4.reuse, R52, R20 ;  /* 0x000000340478723c */ /* 0x040ff00000001814 */
[----:B------:R-:W-:Y:S08]  /*4410*/  HMMA.16816.F32 R140, R4, R44, R16 ;  /* 0x0000002c048c723c */ /* 0x000ff00000001810 */
[C---:B------:R-:W-:Y:S07]  /*4420*/  HMMA.16816.F32 R32, R8.reuse, R86, RZ ;  /* 0x000000560820723c */ /* 0x040fee00000018ff */
[----:B------:R-:W-:Y:S01]  /*4430*/  IMAD.MOV.U32 R86, RZ, RZ, R49 ;  /* 0x000000ffff567224 */ /* 0x000fe200078e0031 */
[----:B------:R-:W-:Y:S01]  /*4440*/  HMMA.16816.F32 R28, R8, R90, RZ ;  /* 0x0000005a081c723c */ /* 0x000fe200000018ff */
[----:B------:R-:W-:-:S02]  /*4450*/  IMAD.MOV.U32 R49, RZ, RZ, R205 ;  /* 0x000000ffff317224 */ /* 0x000fc400078e00cd */
[----:B------:R-:W-:Y:S01]  /*4460*/  IMAD.MOV.U32 R87, RZ, RZ, R97 ;  /* 0x000000ffff577224 */ /* 0x000fe200078e0061 */
[----:B------:R-:W-:Y:S01]  /*4470*/  MOV R97, R48 ;  /* 0x0000003000617202 */ /* 0x000fe20000000f00 */
[----:B------:R-:W-:Y:S02]  /*4480*/  IMAD.MOV.U32 R48, RZ, RZ, R206 ;  /* 0x000000ffff307224 */ /* 0x000fe400078e00ce */
[----:B------:R-:W-:Y:S01]  /*4490*/  MOV R90, R204 ;  /* 0x000000cc005a7202 */ /* 0x000fe20000000f00 */
[----:B------:R-:W-:Y:S01]  /*44a0*/  HMMA.16816.F32 R24, R8, R94, RZ ;  /* 0x0000005e0818723c */ /* 0x000fe200000018ff */
[----:B------:R-:W-:-:S06]  /*44b0*/  IMAD.MOV.U32 R91, RZ, RZ, R60 ;  /* 0x000000ffff5b7224 */ /* 0x000fcc00078e003c */
[----:B------:R-:W-:Y:S01]  /*44c0*/  MOV R95, R104 ;  /* 0x00000068005f7202 */ /* 0x000fe20000000f00 */
[----:B------:R-:W-:Y:S01]  /*44d0*/  HMMA.16816.F32 R20, R8, R98, RZ ;  /* 0x000000620814723c */ /* 0x000fe200000018ff */
[----:B------:R-:W-:Y:S01]  /*44e0*/  IMAD.MOV.U32 R94, RZ, RZ, R73 ;  /* 0x000000ffff5e7224 */ /* 0x000fe200078e0049 */
[----:B------:R-:W-:Y:S01]  /*44f0*/  MOV R104, R88 ;  /* 0x0000005800687202 */ /* 0x000fe20000000f00 */
[----:B------:R-:W-:-:S04]  /*4500*/  IMAD.MOV.U32 R73, RZ, RZ, R93 ;  /* 0x000000ffff497224 */ /* 0x000fc800078e005d */
[----:B------:R-:W-:Y:S01]  /*4510*/  IMAD.MOV.U32 R98, RZ, RZ, R91 ;  /* 0x000000ffff627224 */ /* 0x000fe200078e005b */
[----:B------:R-:W-:Y:S01]  /*4520*/  HMMA.16816.F32 R16, R8, R102, RZ ;  /* 0x000000660810723c */ /* 0x000fe200000018ff */
[----:B------:R-:W-:Y:S01]  /*4530*/  IMAD.MOV.U32 R91, RZ, RZ, R100 ;  /* 0x000000ffff5b7224 */ /* 0x000fe200078e0064 */
[----:B------:R-:W-:Y:S02]  /*4540*/  MOV R99, R86 ;  /* 0x0000005600637202 */ /* 0x000fe40000000f00 */
[----:B------:R-:W-:-:S04]  /*4550*/  MOV R100, R85 ;  /* 0x0000005500647202 */ /* 0x000fc80000000f00 */
[----:B------:R-:W-:Y:S08]  /*4560*/  HMMA.16816.F32 R8, R8, R106, RZ ;  /* 0x0000006a0808723c */ /* 0x000ff000000018ff */
[C---:B------:R-:W-:Y:S08]  /*4570*/  HMMA.16816.F32 R40, R4.reuse, R62, R40 ;  /* 0x0000003e0428723c */ /* 0x040ff00000001828 */
[C---:B------:R-:W-:Y:S08]  /*4580*/  HMMA.16816.F32 R36, R4.reuse, R50, R36 ;  /* 0x000000320424723c */ /* 0x040ff00000001824 */
[C---:B------:R-:W-:Y:S08]  /*4590*/  HMMA.16816.F32 R32, R4.reuse, R74, R32 ;  /* 0x0000004a0420723c */ /* 0x040ff00000001820 */
[C---:B------:R-:W-:Y:S08]  /*45a0*/  HMMA.16816.F32 R28, R4.reuse, R58, R28 ;  /* 0x0000003a041c723c */ /* 0x040ff0000000181c */
[C---:B------:R-:W-:Y:S01]  /*45b0*/  HMMA.16816.F32 R68, R4.reuse, R70, R24 ;  /* 0x000000460444723c */ /* 0x040fe20000001818 */
[----:B------:R-:W-:Y:S07]  /*45c0*/  LDSM.16.MT88.4 R24, [R234+0x1100] ;  /* 0x00110000ea18783b */ /* 0x000fee0000004200 */
[C---:B------:R-:W-:Y:S01]  /*45d0*/  HMMA.16816.F32 R64, R4.reuse, R66, R20 ;  /* 0x000000420440723c */ /* 0x040fe20000001814 */
[----:B------:R-:W-:Y:S07]  /*45e0*/  LDSM.16.MT88.4 R20, [R236+0x1100] ;  /* 0x00110000ec14783b */ /* 0x000fee0000004200 */
[C---:B------:R-:W-:Y:S01]  /*45f0*/  HMMA.16816.F32 R52, R4.reuse, R54, R16 ;  /* 0x000000360434723c */ /* 0x040fe20000001810 */
[----:B------:R-:W1:Y:S07]  /*4600*/  LDSM.16.MT88.4 R16, [R233+0x1100] ;  /* 0x00110000e910783b */ /* 0x000e6e0000004200 */
[----:B------:R-:W-:Y:S07]  /*4610*/  HMMA.16816.F32 R44, R4, R46, R8 ;  /* 0x0000002e042c723c */ /* 0x000fee0000001808 */
[----:B------:R-:W-:-:S02]  /*4620*/  FFMA.FTZ R4, R149, c[0x0][0x2d0], -R3 ;  /* 0x0000b40095047a23 */ /* 0x000fc40000010803 */
[----:B------:R-:W-:Y:S02]  /*4630*/  FFMA.FTZ R5, R183, c[0x0][0x2d0], -R13 ;  /* 0x0000b400b7057a23 */ /* 0x000fe4000001080d */
[----:B------:R2:W-:Y:S08]  /*4640*/  MUFU.EX2 R149, R4 ;  /* 0x0000000400957308 */ /* 0x0005f00000000800 */
[----:B------:R-:W-:Y:S01]  /*4650*/  MUFU.EX2 R63, R5 ;  /* 0x00000005003f7308 */ /* 0x000fe20000000800 */
[----:B--2---:R-:W-:-:S07]  /*4660*/  FFMA.FTZ R4, R180, c[0x0][0x2d0], -R3 ;  /* 0x0000b400b4047a23 */ /* 0x004fce0000010803 */
[----:B------:R2:W3:Y:S02]  /*4670*/  MUFU.EX2 R204, R4 ;  /* 0x0000000400cc7308 */ /* 0x0004e40000000800 */
[----:B--2---:R-:W-:Y:S01]  /*4680*/  FFMA.FTZ R4, R150, c[0x0][0x2d0], -R3 ;  /* 0x0000b40096047a23 */ /* 0x004fe20000010803 */
[----:B---3--:R-:W-:-:S05]  /*4690*/  F2FP.PACK_AB R8, R204, R149 ;  /* 0x00000095cc08723e */ /* 0x008fca00000000ff */
[----:B------:R2:W-:Y:S02]  /*46a0*/  MUFU.EX2 R205, R4 ;  /* 0x0000000400cd7308 */ /* 0x0005e40000000800 */
[----:B--2---:R-:W-:-:S06]  /*46b0*/  FFMA.FTZ R4, R148, c[0x0][0x2d0], -R3 ;  /* 0x0000b40094047a23 */ /* 0x004fcc0000010803 */
        /* <DEDUP_REMOVED lines=14> */
[C---:B-1----:R-:W-:Y:S08]  /*47a0*/  HMMA.16816.F32 R176, R8.reuse, R16, R176 ;  /* 0x0000001008b0723c */ /* 0x042ff000000018b0 */
[----:B------:R-:W-:Y:S01]  /*47b0*/  HMMA.16816.F32 R40, R8, R18, R40 ;  /* 0x000000120828723c */ /* 0x000fe20000001828 */
[----:B--2---:R-:W-:-:S04]  /*47c0*/  FFMA.FTZ R4, R185, c[0x0][0x2d0], -R13 ;  /* 0x0000b400b9047a23 */ /* 0x004fc8000001080d */
[----:B------:R1:W-:Y:S03]  /*47d0*/  MUFU.EX2 R60, R4 ;  /* 0x00000004003c7308 */ /* 0x0003e60000000800 */
[C---:B------:R-:W-:Y:S08]  /*47e0*/  HMMA.16816.F32 R168, R8.reuse, R20, R168 ;  /* 0x0000001408a8723c */ /* 0x040ff000000018a8 */
[----:B------:R-:W-:Y:S01]  /*47f0*/  HMMA.16816.F32 R32, R8, R22, R32 ;  /* 0x000000160820723c */ /* 0x000fe20000001820 */
[----:B-1----:R-:W-:-:S07]  /*4800*/  FFMA.FTZ R4, R184, c[0x0][0x2d0], -R13 ;  /* 0x0000b400b8047a23 */ /* 0x002fce000001080d */
[C---:B------:R-:W-:Y:S01]  /*4810*/  HMMA.16816.F32 R172, R8.reuse, R24, R172 ;  /* 0x0000001808ac723c */ /* 0x040fe200000018ac */
[----:B------:R1:W2:Y:S07]  /*4820*/  MUFU.EX2 R150, R4 ;  /* 0x0000000400967308 */ /* 0x0002ae0000000800 */
[----:B------:R-:W-:Y:S01]  /*4830*/  HMMA.16816.F32 R36, R8, R26, R36 ;  /* 0x0000001a0824723c */ /* 0x000fe20000001824 */
[----:B-1----:R-:W-:Y:S01]  /*4840*/  FFMA.FTZ R4, R190, c[0x0][0x2d0], -R12 ;  /* 0x0000b400be047a23 */ /* 0x002fe2000001080c */
[----:B--2---:R-:W-:-:S03]  /*4850*/  F2FP.PACK_AB R6, R150, R63 ;  /* 0x0000003f9606723e */ /* 0x004fc600000000ff */
[----:B------:R1:W-:Y:S02]  /*4860*/  MUFU.EX2 R56, R4 ;  /* 0x0000000400387308 */ /* 0x0003e40000000800 */
[----:B-1----:R-:W-:-:S06]  /*4870*/  FFMA.FTZ R4, R189, c[0x0][0x2d0], -R12 ;  /* 0x0000b400bd047a23 */ /* 0x002fcc000001080c */
[----:B------:R1:W2:Y:S02]  /*4880*/  MUFU.EX2 R57, R4 ;  /* 0x0000000400397308 */ /* 0x0002a40000000800 */
[----:B-1----:R-:W-:Y:S01]  /*4890*/  FFMA.FTZ R4, R188, c[0x0][0x2d0], -R12 ;  /* 0x0000b400bc047a23 */ /* 0x002fe2000001080c */
[----:B--2---:R-:W-:-:S05]  /*48a0*/  F2FP.PACK_AB R5, R57, R56 ;  /* 0x000000383905723e */ /* 0x004fca00000000ff */
[----:B------:R1:W-:Y:S02]  /*48b0*/  MUFU.EX2 R59, R4 ;  /* 0x00000004003b7308 */ /* 0x0003e40000000800 */
[----:B-1----:R-:W-:-:S06]  /*48c0*/  FFMA.FTZ R4, R187, c[0x0][0x2d0], -R12 ;  /* 0x0000b400bb047a23 */ /* 0x002fcc000001080c */
[----:B------:R1:W2:Y:S02]  /*48d0*/  MUFU.EX2 R62, R4 ;  /* 0x00000004003e7308 */ /* 0x0002a40000000800 */
[----:B-1----:R-:W-:Y:S02]  /*48e0*/  F2FP.PACK_AB R4, R60, R58 ;  /* 0x0000003a3c04723e */ /* 0x002fe400000000ff */
[----:B--2---:R-:W-:-:S07]  /*48f0*/  F2FP.PACK_AB R7, R62, R59 ;  /* 0x0000003b3e07723e */ /* 0x004fce00000000ff */
[C---:B------:R-:W-:Y:S08]  /*4900*/  HMMA.16816.F32 R180, R4.reuse, R16, R196 ;  /* 0x0000001004b4723c */ /* 0x040ff000000018c4 */
[C---:B------:R-:W-:Y:S01]  /*4910*/  HMMA.16816.F32 R184, R4.reuse, R18, R116 ;  /* 0x0000001204b8723c */ /* 0x040fe20000001874 */
[----:B------:R-:W1:Y:S06]  /*4920*/  LDSM.16.MT88.4 R16, [R235+0x1100] ;  /* 0x00110000eb10783b */ /* 0x000e6c0000004200 */
[----:B------:R-:W-:Y:S01]  /*4930*/  IMAD.MOV.U32 R117, RZ, RZ, R48 ;  /* 0x000000ffff757224 */ /* 0x000fe200078e0030 */
[----:B------:R-:W-:Y:S01]  /*4940*/  MOV R118, R49 ;  /* 0x0000003100767202 */ /* 0x000fe20000000f00 */
[----:B------:R-:W-:Y:S01]  /*4950*/  IMAD.MOV.U32 R116, RZ, RZ, R90 ;  /* 0x000000ffff747224 */ /* 0x000fe200078e005a */
[----:B------:R-:W-:Y:S01]  /*4960*/  HMMA.16816.F32 R196, R4, R20, R224 ;  /* 0x0000001404c4723c */ /* 0x000fe200000018e0 */
[----:B------:R-:W-:-:S02]  /*4970*/  IMAD.MOV.U32 R119, RZ, RZ, R191 ;  /* 0x000000ffff777224 */ /* 0x000fc400078e00bf */
[----:B------:R-:W-:Y:S01]  /*4980*/  IMAD.MOV.U32 R90, RZ, RZ, R105 ;  /* 0x000000ffff5a7224 */ /* 0x000fe200078e0069 */
[----:B------:R-:W-:Y:S01]  /*4990*/  MOV R93, R244 ;  /* 0x000000f4005d7202 */ /* 0x000fe20000000f00 */
[----:B------:R-:W-:-:S03]  /*49a0*/  IMAD.MOV.U32 R105, RZ, RZ, R92 ;  /* 0x000000ffff697224 */ /* 0x000fc600078e005c */
[C---:B------:R-:W-:Y:S01]  /*49b0*/  HMMA.16816.F32 R48, R4.reuse, R22, R112 ;  /* 0x000000160430723c */ /* 0x040fe20000001870 */
[----:B------:R-:W2:Y:S07]  /*49c0*/  LDSM.16.MT88.4 R20, [R234+0x3100] ;  /* 0x00310000ea14783b */ /* 0x000eae0000004200 */
[C---:B------:R-:W-:Y:S08]  /*49d0*/  HMMA.16816.F32 R188, R4.reuse, R24, R216 ;  /* 0x0000001804bc723c */ /* 0x040ff000000018d8 */
[----:B------:R-:W-:Y:S01]  /*49e0*/  HMMA.16816.F32 R192, R4, R26, R192 ;  /* 0x0000001a04c0723c */ /* 0x000fe200000018c0 */
[----:B------:R-:W3:Y:S07]  /*49f0*/  LDSM.16.MT88.4 R24, [R233+0x3100] ;  /* 0x00310000e918783b */ /* 0x000eee0000004200 */
[-C--:B-1----:R-:W-:Y:S08]  /*4a00*/  HMMA.16816.F32 R224, R8, R16.reuse, R80 ;  /* 0x0000001008e0723c */ /* 0x082ff00000001850 */
[----:B------:R-:W-:Y:S07]  /*4a10*/  HMMA.16816.F32 R80, R4, R16, R116 ;  /* 0x000000100450723c */ /* 0x000fee0000001874 */
[----:B------:R-:W-:Y:S01]  /*4a20*/  MOV R118, R79 ;  /* 0x0000004f00767202 */ /* 0x000fe20000000f00 */
[----:B------:R-:W-:Y:S01]  /*4a30*/  IMAD.MOV.U32 R116, RZ, RZ, R87 ;  /* 0x000000ffff747224 */ /* 0x000fe200078e0057 */
[----:B------:R-:W-:Y:S01]  /*4a40*/  HMMA.16816.F32 R216, R8, R18, R28 ;  /* 0x0000001208d8723c */ /* 0x000fe2000000181c */
[----:B------:R-:W-:Y:S01]  /*4a50*/  IMAD.MOV.U32 R79, RZ, RZ, R84 ;  /* 0x000000ffff4f7224 */ /* 0x000fe200078e0054 */
[----:B------:R-:W-:Y:S01]  /*4a60*/  LDSM.16.MT88.4 R28, [R235+0x3100] ;  /* 0x00310000eb1c783b */ /* 0x000fe20000004200 */
[----:B------:R-:W-:Y:S01]  /*4a70*/  IMAD.MOV.U32 R117, RZ, RZ, R78 ;  /* 0x000000ffff757224 */ /* 0x000fe200078e004e */
[----:B------:R-:W-:Y:S01]  /*4a80*/  MOV R78, R101 ;  /* 0x00000065004e7202 */ /* 0x000fe20000000f00 */
[----:B------:R-:W-:-:S02]  /*4a90*/  IMAD.MOV.U32 R119, RZ, RZ, R72 ;  /* 0x000000ffff777224 */ /* 0x000fc400078e0048 */
[----:B------:R-:W-:Y:S01]  /*4aa0*/  IMAD.MOV.U32 R72, RZ, RZ, R89 ;  /* 0x000000ffff487224 */ /* 0x000fe200078e0059 */
[----:B------:R-:W-:Y:S01]  /*4ab0*/  HMMA.16816.F32 R84, R4, R18, R144 ;  /* 0x000000120454723c */ /* 0x000fe20000001890 */
[----:B------:R-:W1:Y:S01]  /*4ac0*/  LDSM.16.MT88.4 R16, [R236+0x3100] ;  /* 0x00310000ec10783b */ /* 0x000e620000004200 */
[----:B------:R-:W-:Y:S02]  /*4ad0*/  IMAD.MOV.U32 R101, RZ, RZ, R246 ;  /* 0x000000ffff657224 */ /* 0x000fe400078e00f6 */
[----:B------:R-:W-:Y:S01]  /*4ae0*/  IMAD.MOV.U32 R89, RZ, RZ, R76 ;  /* 0x000000ffff597224 */ /* 0x000fe200078e004c */
[----:B------:R-:W-:Y:S01]  /*4af0*/  MOV R76, R242 ;  /* 0x000000f2004c7202 */ /* 0x000fe20000000f00 */
[----:B------:R-:W-:Y:S02]  /*4b00*/  IMAD.MOV.U32 R92, RZ, RZ, R245 ;  /* 0x000000ffff5c7224 */ /* 0x000fe400078e00f5 */
        /* <DEDUP_REMOVED lines=13> */
[----:B--2---:R-:W-:Y:S01]  /*4be0*/  HMMA.16816.F32 R112, R4, R20, R116 ;  /* 0x000000140470723c */ /* 0x004fe20000001874 */
[----:B------:R-:W-:Y:S01]  /*4bf0*/  IMAD.MOV.U32 R100, RZ, RZ, R88 ;  /* 0x000000ffff647224 */ /* 0x000fe200078e0058 */
[----:B------:R2:W5:Y:S01]  /*4c00*/  LDL.LU R246, [R1+0x70] ;  /* 0x0000700001f67983 */ /* 0x0005620000300800 */
[----:B------:R-:W-:-:S02]  /*4c10*/  IMAD.MOV.U32 R92, RZ, RZ, R76 ;  /* 0x000000ffff5c7224 */ /* 0x000fc400078e004c */
[----:B------:R-:W-:Y:S02]  /*4c20*/  IMAD.MOV.U32 R88, RZ, RZ, R77 ;  /* 0x000000ffff587224 */ /* 0x000fe400078e004d */
[----:B------:R-:W-:Y:S02]  /*4c30*/  IMAD.MOV.U32 R134, RZ, RZ, R240 ;  /* 0x000000ffff867224 */ /* 0x000fe400078e00f0 */
[----:B------:R-:W-:Y:S01]  /*4c40*/  IMAD.MOV.U32 R75, RZ, RZ, R94 ;  /* 0x000000ffff4b7224 */ /* 0x000fe200078e005e */
[----:B------:R-:W-:Y:S01]  /*4c50*/  MOV R119, R102 ;  /* 0x0000006600777202 */ /* 0x000fe20000000f00 */
[----:B------:R-:W-:Y:S02]  /*4c60*/  IMAD.MOV.U32 R76, RZ, RZ, R132 ;  /* 0x000000ffff4c7224 */ /* 0x000fe400078e0084 */
[----:B------:R-:W-:Y:S01]  /*4c70*/  IMAD.MOV.U32 R74, RZ, RZ, R103 ;  /* 0x000000ffff4a7224 */ /* 0x000fe200078e0067 */
[C---:B---3--:R-:W-:Y:S01]  /*4c80*/  HMMA.16816.F32 R96, R4.reuse, R24, R96 ;  /* 0x000000180460723c */ /* 0x048fe20000001860 */
[----:B------:R-:W-:Y:S01]  /*4c90*/  IMAD.MOV.U32 R77, RZ, RZ, R133 ;  /* 0x000000ffff4d7224 */ /* 0x000fe200078e0085 */
[----:B------:R-:W-:Y:S01]  /*4ca0*/  MOV R133, R238 ;  /* 0x000000ee00857202 */ /* 0x000fe20000000f00 */
        /* <DEDUP_REMOVED lines=22> */
[----:B------:R-:W-:Y:S01]  /*4e10*/  HMMA.16816.F32 R64, R8, R22, R64 ;  /* 0x000000160840723c */ /* 0x000fe20000001840 */
[----:B------:R-:W-:Y:S01]  /*4e20*/  IMAD.MOV.U32 R74, RZ, RZ, R95 ;  /* 0x000000ffff4a7224 */ /* 0x000fe200078e005f */
[----:B------:R-:W-:Y:S01]  /*4e30*/  MOV R95, R135 ;  /* 0x00000087005f7202 */ /* 0x000fe20000000f00 */
[----:B------:R-:W-:Y:S01]  /*4e40*/  IMAD.MOV.U32 R94, RZ, RZ, R133 ;  /* 0x000000ffff5e7224 */ /* 0x000fe200078e0085 */
[----:B------:R2:W5:Y:S04]  /*4e50*/  LDL.LU R243, [R1+0x64] ;  /* 0x0000640001f37983 */ /* 0x0005680000300800 */
[C---:B------:R-:W-:Y:S01]  /*4e60*/  HMMA.16816.F32 R100, R4.reuse, R26, R212 ;  /* 0x0000001a0464723c */ /* 0x040fe200000018d4 */
[----:B------:R2:W5:Y:S04]  /*4e70*/  LDL.LU R242, [R1+0x60] ;  /* 0x0000600001f27983 */ /* 0x0005680000300800 */
[----:B------:R2:W5:Y:S02]  /*4e80*/  LDL.LU R241, [R1+0x5c] ;  /* 0x00005c0001f17983 */ /* 0x0005640000300800 */
[----:B------:R-:W-:Y:S01]  /*4e90*/  MOV R213, R134 ;  /* 0x0000008600d57202 */ /* 0x000fe20000000f00 */
[----:B------:R-:W-:Y:S01]  /*4ea0*/  IMAD.MOV.U32 R214, RZ, RZ, R132 ;  /* 0x000000ffffd67224 */ /* 0x000fe200078e0084 */
[----:B------:R-:W-:Y:S01]  /*4eb0*/  HMMA.16816.F32 R144, R4, R28, R144 ;  /* 0x0000001c0490723c */ /* 0x000fe20000001890 */
[----:B------:R-:W-:Y:S01]  /*4ec0*/  IMAD.MOV.U32 R215, RZ, RZ, R117 ;  /* 0x000000ffffd77224 */ /* 0x000fe200078e0075 */
[----:B------:R2:W5:Y:S01]  /*4ed0*/  LDL.LU R240, [R1+0x58] ;  /* 0x0000580001f07983 */ /* 0x0005620000300800 */
[----:B------:R-:W-:-:S05]  /*4ee0*/  IMAD.MOV.U32 R212, RZ, RZ, R92 ;  /* 0x000000ffffd47224 */ /* 0x000fca00078e005c */
[C---:B------:R-:W-:Y:S01]  /*4ef0*/  HMMA.16816.F32 R132, R4.reuse, R18, R156 ;  /* 0x000000120484723c */ /* 0x040fe2000000189c */
[----:B------:R-:W-:Y:S01]  /*4f00*/  IMAD.MOV.U32 R92, RZ, RZ, R232 ;  /* 0x000000ffff5c7224 */ /* 0x000fe200078e00e8 */
[----:B------:R2:W5:Y:S04]  /*4f10*/  LDL.LU R239, [R1+0x54] ;  /* 0x0000540001ef7983 */ /* 0x0005680000300800 */
[----:B------:R2:W5:Y:S01]  /*4f20*/  LDL.LU R238, [R1+0x50] ;  /* 0x0000500001ee7983 */ /* 0x0005620000300800 */
[----:B------:R-:W-:Y:S01]  /*4f30*/  IMAD.MOV.U32 R157, RZ, RZ, R88 ;  /* 0x000000ffff9d7224 */ /* 0x000fe200078e0058 */
[----:B------:R-:W-:Y:S01]  /*4f40*/  MOV R158, R79 ;  /* 0x0000004f009e7202 */ /* 0x000fe20000000f00 */
[----:B------:R-:W-:Y:S01]  /*4f50*/  IMAD.MOV.U32 R156, RZ, RZ, R89 ;  /* 0x000000ffff9c7224 */ /* 0x000fe200078e0059 */
[----:B------:R-:W-:Y:S01]  /*4f60*/  MOV R89, R76 ;  /* 0x0000004c00597202 */ /* 0x000fe20000000f00 */
[----:B------:R-:W-:Y:S01]  /*4f70*/  IMAD.MOV.U32 R159, RZ, RZ, R78 ;  /* 0x000000ffff9f7224 */ /* 0x000fe200078e004e */
[C---:B------:R-:W-:Y:S01]  /*4f80*/  HMMA.16816.F32 R116, R4.reuse, R22, R208 ;  /* 0x000000160474723c */ /* 0x040fe200000018d0 */
[----:B------:R-:W-:Y:S01]  /*4f90*/  IMAD.MOV.U32 R88, RZ, RZ, R77 ;  /* 0x000000ffff587224 */ /* 0x000fe200078e004d */
[----:B------:R2:W5:Y:S04]  /*4fa0*/  LDL.LU R237, [R1+0x4c] ;  /* 0x00004c0001ed7983 */ /* 0x0005680000300800 */
[----:B------:R2:W5:Y:S01]  /*4fb0*/  LDL.LU R232, [R1+0x48] ;  /* 0x0000480001e87983 */ /* 0x0005620000300800 */
[----:B------:R-:W-:Y:S01]  /*4fc0*/  PLOP3.LUT P0, PT, PT, PT, UP0, 0x40, 0x0 ;  /* 0x000000000000781c */ /* 0x000fe20003f0e808 */
[----:B------:R-:W-:Y:S07]  /*4fd0*/  HMMA.16816.F32 R76, R4, R30, R160 ;  /* 0x0000001e044c723c */ /* 0x000fee00000018a0 */
[----:B------:R-:W-:Y:S01]  /*4fe0*/  FFMA.FTZ R4, R221, c[0x0][0x2d0], -R3 ;  /* 0x0000b400dd047a23 */ /* 0x000fe20000010803 */
[----:B------:R-:W-:Y:S01]  /*4ff0*/  MOV R162, R95 ;  /* 0x0000005f00a27202 */ /* 0x000fe20000000f00 */
[----:B------:R-:W-:Y:S01]  /*5000*/  IMAD.MOV.U32 R7, RZ, RZ, R94 ;  /* 0x000000ffff077224 */ /* 0x000fe200078e005e */
[----:B------:R-:W-:Y:S01]  /*5010*/  HMMA.16816.F32 R52, R8, R18, R52 ;  /* 0x000000120834723c */ /* 0x000fe20000001834 */
[----:B------:R1:W-:Y:S01]  /*5020*/  MUFU.EX2 R23, R4 ;  /* 0x0000000400177308 */ /* 0x0003e20000000800 */
[----:B------:R-:W-:Y:S01]  /*5030*/  IMAD.MOV.U32 R160, RZ, RZ, R92 ;  /* 0x000000ffffa07224 */ /* 0x000fe200078e005c */
[----:B------:R-:W-:Y:S01]  /*5040*/  MOV R5, R213 ;  /* 0x000000d500057202 */ /* 0x000fe20000000f00 */
[----:B------:R-:W-:-:S02]  /*5050*/  IMAD.MOV.U32 R161, RZ, RZ, R93 ;  /* 0x000000ffffa17224 */ /* 0x000fc400078e005d */
[----:B------:R-:W-:Y:S02]  /*5060*/  IMAD.MOV.U32 R6, RZ, RZ, R214 ;  /* 0x000000ffff067224 */ /* 0x000fe400078e00d6 */
[----:B------:R-:W-:Y:S01]  /*5070*/  HMMA.16816.F32 R92, R8, R24, R136 ;  /* 0x00000018085c723c */ /* 0x000fe20000001888 */
[----:B------:R-:W-:-:S06]  /*5080*/  IMAD.MOV.U32 R163, RZ, RZ, R212 ;  /* 0x000000ffffa37224 */ /* 0x000fcc00078e00d4 */
[----:B------:R-:W-:Y:S01]  /*5090*/  MOV R139, R215 ;  /* 0x000000d7008b7202 */ /* 0x000fe20000000f00 */
[C---:B------:R-:W-:Y:S01]  /*50a0*/  HMMA.16816.F32 R208, R8.reuse, R20, R124 ;  /* 0x0000001408d0723c */ /* 0x040fe2000000187c */
[----:B-1----:R-:W-:Y:S01]  /*50b0*/  FFMA.FTZ R4, R207, c[0x0][0x2d0], -R3 ;  /* 0x0000b400cf047a23 */ /* 0x002fe20000010803 */
[----:B------:R-:W-:Y:S01]  /*50c0*/  MOV R137, R159 ;  /* 0x0000009f00897202 */ /* 0x000fe20000000f00 */
[----:B------:R-:W-:Y:S02]  /*50d0*/  IMAD.MOV.U32 R138, RZ, RZ, R6 ;  /* 0x000000ffff8a7224 */ /* 0x000fe400078e0006 */
[----:B------:R1:W-:Y:S01]  /*50e0*/  MUFU.EX2 R25, R4 ;  /* 0x0000000400197308 */ /* 0x0003e20000000800 */
[----:B------:R-:W-:Y:S01]  /*50f0*/  IMAD.MOV.U32 R136, RZ, RZ, R158 ;  /* 0x000000ffff887224 */ /* 0x000fe200078e009e */
[----:B------:R-:W-:Y:S01]  /*5100*/  MOV R207, R137 ;  /* 0x0000008900cf7202 */ /* 0x000fe20000000f00 */
[----:B------:R-:W-:Y:S01]  /*5110*/  HMMA.16816.F32 R124, R8, R16, R120 ;  /* 0x00000010087c723c */ /* 0x000fe20000001878 */
[----:B------:R-:W-:Y:S01]  /*5120*/  IMAD.MOV.U32 R6, RZ, RZ, R162 ;  /* 0x000000ffff067224 */ /* 0x000fe200078e00a2 */
[----:B------:R-:W-:Y:S01]  /*5130*/  LDSM.16.MT88.4 R120, [R234+0x3900] ;  /* 0x00390000ea78783b */ /* 0x000fe20000004200 */
[----:B------:R-:W-:-:S05]  /*5140*/  IMAD.MOV.U32 R221, RZ, RZ, R136 ;  /* 0x000000ffffdd7224 */ /* 0x000fca00078e0088 */
[----:B------:R-:W-:Y:S01]  /*5150*/  HMMA.16816.F32 R212, R8, R26, R68 ;  /* 0x0000001a08d4723c */ /* 0x000fe20000001844 */
[--C-:B-1----:R-:W-:Y:S02]  /*5160*/  FFMA.FTZ R4, R220, c[0x0][0x2d0], -R3.reuse ;  /* 0x0000b400dc047a23 */ /* 0x102fe40000010803 */
[----:B------:R-:W-:-:S04]  /*5170*/  FFMA.FTZ R3, R203, c[0x0][0x2d0], -R3 ;  /* 0x0000b400cb037a23 */ /* 0x000fc80000010803 */
[----:B------:R-:W-:Y:S01]  /*5180*/  MOV R70, R156 ;  /* 0x0000009c00467202 */ /* 0x000fe20000000f00 */
[----:B------:R-:W-:Y:S01]  /*5190*/  IMAD.MOV.U32 R71, RZ, RZ, R157 ;  /* 0x000000ffff477224 */ /* 0x000fe200078e009d */
[C---:B------:R-:W-:Y:S01]  /*51a0*/  HMMA.16816.F32 R140, R8.reuse, R28, R140 ;  /* 0x0000001c088c723c */ /* 0x040fe2000000188c */
[----:B------:R1:W-:Y:S01]  /*51b0*/  MUFU.EX2 R24, R3 ;  /* 0x0000000300187308 */ /* 0x0003e20000000800 */
[----:B------:R-:W3:Y:S01]  /*51c0*/  LDSM.16.MT88.4 R156, [R234+0x1900] ;  /* 0x00190000ea9c783b */ /* 0x000ee20000004200 */
[----:B------:R-:W-:Y:S01]  /*51d0*/  IMAD.MOV.U32 R69, RZ, RZ, R6 ;  /* 0x000000ffff457224 */ /* 0x000fe200078e0006 */
[----:B------:R-:W-:Y:S01]  /*51e0*/  MOV R6, R107 ;  /* 0x0000006b00067202 */ /* 0x000fe20000000f00 */
[----:B------:R-:W-:Y:S01]  /*51f0*/  IMAD.MOV.U32 R107, RZ, RZ, R72 ;  /* 0x000000ffff6b7224 */ /* 0x000fe200078e0048 */
[----:B------:R-:W-:Y:S02]  /*5200*/  MOV R27, R71 ;  /* 0x00000047001b7202 */ /* 0x000fe40000000f00 */
[----:B------:R-:W-:Y:S01]  /*5210*/  HMMA.16816.F32 R44, R8, R30, R44 ;  /* 0x0000001e082c723c */ /* 0x000fe2000000182c */
[----:B------:R-:W4:Y:S01]  /*5220*/  MUFU.EX2 R26, R4 ;  /* 0x00000004001a7308 */ /* 0x000f220000000800 */
[----:B------:R-:W-:-:S05]  /*5230*/  MOV R28, R6 ;  /* 0x00000006001c7202 */ /* 0x000fca0000000f00 */
[----:B------:R-:W-:Y:S02]  /*5240*/  FADD.FTZ R9, R108, R14 ;  /* 0x0000000e6c097221 */ /* 0x000fe40000010000 */
[--C-:B-1----:R-:W-:Y:S02]  /*5250*/  FFMA.FTZ R3, R222, c[0x0][0x2d0], -R0.reuse ;  /* 0x0000b400de037a23 */ /* 0x102fe40000010800 */
[----:B------:R-:W-:Y:S02]  /*5260*/  FADD.FTZ R10, R70, R223 ;  /* 0x000000df460a7221 */ /* 0x000fe40000010000 */
[----:B------:R1:W-:Y:S01]  /*5270*/  MUFU.EX2 R19, R3 ;  /* 0x0000000300137308 */ /* 0x0003e20000000800 */
[----:B------:R-:W-:Y:S02]  /*5280*/  IMAD.MOV.U32 R223, RZ, RZ, R107 ;  /* 0x000000ffffdf7224 */ /* 0x000fe400078e006b */
[----:B-1----:R-:W-:-:S05]  /*5290*/  FFMA.FTZ R3, R202, c[0x0][0x2d0], -R0 ;  /* 0x0000b400ca037a23 */ /* 0x002fca0000010800 */
[----:B------:R1:W-:Y:S02]  /*52a0*/  MUFU.EX2 R20, R3 ;  /* 0x0000000300147308 */ /* 0x0003e40000000800 */
[--C-:B-1----:R-:W-:Y:S02]  /*52b0*/  FFMA.FTZ R3, R201, c[0x0][0x2d0], -R0.reuse ;  /* 0x0000b400c9037a23 */ /* 0x102fe40000010800 */
[----:B------:R-:W-:-:S04]  /*52c0*/  FFMA.FTZ R0, R200, c[0x0][0x2d0], -R0 ;  /* 0x0000b400c8007a23 */ /* 0x000fc80000010800 */
[----:B------:R-:W-:Y:S08]  /*52d0*/  MUFU.EX2 R22, R3 ;  /* 0x0000000300167308 */ /* 0x000ff00000000800 */
[----:B------:R1:W-:Y:S02]  /*52e0*/  MUFU.EX2 R21, R0 ;  /* 0x0000000000157308 */ /* 0x0003e40000000800 */
[----:B-1----:R-:W-:-:S02]  /*52f0*/  FFMA.FTZ R0, R139, c[0x0][0x2d0], -R13 ;  /* 0x0000b4008b007a23 */ /* 0x002fc4000001080d */
[----:B------:R-:W-:-:S04]  /*5300*/  IMAD.MOV.U32 R139, RZ, RZ, R7 ;  /* 0x000000ffff8b7224 */ /* 0x000fc800078e0007 */
[----:B------:R1:W-:Y:S01]  /*5310*/  MUFU.EX2 R16, R0 ;  /* 0x0000000000107308 */ /* 0x0003e20000000800 */
[----:B------:R-:W-:-:S04]  /*5320*/  IMAD.MOV.U32 R7, RZ, RZ, R163 ;  /* 0x000000ffff077224 */ /* 0x000fc800078e00a3 */
[----:B------:R-:W-:Y:S02]  /*5330*/  IMAD.MOV.U32 R68, RZ, RZ, R7 ;  /* 0x000000ffff447224 */ /* 0x000fe400078e0007 */
[----:B------:R-:W-:Y:S02]  /*5340*/  IMAD.MOV.U32 R7, RZ, RZ, R90 ;  /* 0x000000ffff077224 */ /* 0x000fe400078e005a */
[----:B------:R-:W-:Y:S02]  /*5350*/  FADD.FTZ R8, R69, R68 ;  /* 0x0000004445087221 */ /* 0x000fe40000010000 */
[----:B------:R-:W-:Y:S02]  /*5360*/  IMAD.MOV.U32 R31, RZ, RZ, R7 ;  /* 0x000000ffff1f7224 */ /* 0x000fe400078e0007 */
[----:B-1----:R-:W-:Y:S01]  /*5370*/  FFMA.FTZ R0, R5, c[0x0][0x2d0], -R13 ;  /* 0x0000b40005007a23 */ /* 0x002fe2000001080d */
[----:B------:R-:W-:-:S03]  /*5380*/  MOV R5, R161 ;  /* 0x000000a100057202 */ /* 0x000fc60000000f00 */
[----:B------:R1:W1:Y:S02]  /*5390*/  MUFU.EX2 R17, R0 ;  /* 0x0000000000117308 */ /* 0x0002640000000800 */
[----:B------:R-:W-:Y:S02]  /*53a0*/  FFMA.FTZ R3, R5, c[0x0][0x2d0], -R12 ;  /* 0x0000b40005037a23 */ /* 0x000fe4000001080c */
[----:B------:R-:W-:Y:S01]  /*53b0*/  IMAD.MOV.U32 R5, RZ, RZ, R106 ;  /* 0x000000ffff057224 */ /* 0x000fe200078e006a */
[----:B------:R-:W-:Y:S02]  /*53c0*/  MOV R106, R91 ;  /* 0x0000005b006a7202 */ /* 0x000fe40000000f00 */
[----:B------:R-:W-:Y:S01]  /*53d0*/  MOV R91, R166 ;  /* 0x000000a6005b7202 */ /* 0x000fe20000000f00 */
[----:B------:R-:W-:Y:S01]  /*53e0*/  IMAD.MOV.U32 R29, RZ, RZ, R5 ;  /* 0x000000ffff1d7224 */ /* 0x000fe200078e0005 */
[----:B----4-:R-:W-:Y:S01]  /*53f0*/  F2FP.PACK_AB R166, R24, R26 ;  /* 0x0000001a18a6723e */ /* 0x010fe200000000ff */
[----:B------:R-:W-:Y:S01]  /*5400*/  LDSM.16.MT88.4 R4, [R235+0x3900] ;  /* 0x00390000eb04783b */ /* 0x000fe20000004200 */
[----:B------:R-:W-:Y:S01]  /*5410*/  MOV R30, R106 ;  /* 0x0000006a001e7202 */ /* 0x000fe20000000f00 */
[--C-:B-1----:R-:W-:Y:S01]  /*5420*/  FFMA.FTZ R0, R160, c[0x0][0x2d0], -R13.reuse ;  /* 0x0000b400a0007a23 */ /* 0x102fe2000001080d */
[----:B------:R-:W-:Y:S01]  /*5430*/  F2FP.PACK_AB R200, R17, R16 ;  /* 0x0000001011c8723e */ /* 0x000fe200000000ff */
[----:B------:R-:W1:Y:S02]  /*5440*/  LDSM.16.MT88.4 R160, [R233+0x1900] ;  /* 0x00190000e9a0783b */ /* 0x000e640000004200 */
[----:B------:R4:W-:Y:S02]  /*5450*/  MUFU.EX2 R18, R0 ;  /* 0x0000000000127308 */ /* 0x0009e40000000800 */
[----:B----4-:R-:W-:Y:S01]  /*5460*/  FFMA.FTZ R0, R167, c[0x0][0x2d0], -R13 ;  /* 0x0000b400a7007a23 */ /* 0x010fe2000001080d */
[----:B------:R-:W-:-:S05]  /*5470*/  MOV R167, R15 ;  /* 0x0000000f00a77202 */ /* 0x000fca0000000f00 */
[----:B------:R4:W2:Y:S01]  /*5480*/  MUFU.EX2 R15, R0 ;  /* 0x00000000000f7308 */ /* 0x0008a20000000800 */
[----:B------:R-:W-:Y:S01]  /*5490*/  IMAD.MOV.U32 R90, RZ, RZ, R167 ;  /* 0x000000ffff5a7224 */ /* 0x000fe200078e00a7 */
[----:B------:R-:W-:Y:S01]  /*54a0*/  F2FP.PACK_AB R167, R21, R22 ;  /* 0x0000001615a7723e */ /* 0x000fe200000000ff */
[----:B----4-:R-:W-:Y:S01]  /*54b0*/  FFMA.FTZ R0, R138, c[0x0][0x2d0], -R12 ;  /* 0x0000b4008a007a23 */ /* 0x010fe2000001080c */
[----:B--2---:R-:W-:Y:S01]  /*54c0*/  F2FP.PACK_AB R202, R15, R18 ;  /* 0x000000120fca723e */ /* 0x004fe200000000ff */
[----:B------:R-:W-:-:S03]  /*54d0*/  IMAD.MOV.U32 R138, RZ, RZ, R74 ;  /* 0x000000ffff8a7224 */ /* 0x000fc600078e004a */
[----:B------:R2:W-:Y:S01]  /*54e0*/  MUFU.EX2 R11, R0 ;  /* 0x00000000000b7308 */ /* 0x0005e20000000800 */
[----:B------:R-:W-:Y:S02]  /*54f0*/  IMAD.MOV.U32 R220, RZ, RZ, R138 ;  /* 0x000000ffffdc7224 */ /* 0x000fe400078e008a */
[----:B--2---:R-:W-:Y:S01]  /*5500*/  FFMA.FTZ R0, R139, c[0x0][0x2d0], -R12 ;  /* 0x0000b4008b007a23 */ /* 0x004fe2000001080c */
[----:B------:R-:W-:-:S04]  /*5510*/  MOV R139, R75 ;  /* 0x0000004b008b7202 */ /* 0x000fc80000000f00 */
[----:B------:R2:W4:Y:S01]  /*5520*/  MUFU.EX2 R13, R0 ;  /* 0x00000000000d7308 */ /* 0x0005220000000800 */
[----:B------:R-:W-:Y:S02]  /*5530*/  MOV R222, R139 ;  /* 0x0000008b00de7202 */ /* 0x000fe40000000f00 */
[----:B------:R-:W-:Y:S01]  /*5540*/  LDSM.16.MT88.4 R136, [R236+0x3900] ;  /* 0x00390000ec88783b */ /* 0x000fe20000004200 */
[----:B--2---:R-:W-:Y:S01]  /*5550*/  FFMA.FTZ R0, R73, c[0x0][0x2d0], -R12 ;  /* 0x0000b40049007a23 */ /* 0x004fe2000001080c */
[----:B----4-:R-:W-:-:S03]  /*5560*/  F2FP.PACK_AB R201, R13, R11 ;  /* 0x0000000b0dc9723e */ /* 0x010fc600000000ff */
[----:B------:R2:W-:Y:S01]  /*5570*/  MUFU.EX2 R12, R3 ;  /* 0x00000003000c7308 */ /* 0x0005e20000000800 */
[----:B------:R-:W4:Y:S07]  /*5580*/  LDSM.16.MT88.4 R72, [R236+0x1900] ;  /* 0x00190000ec48783b */ /* 0x000f2e0000004200 */
[----:B------:R-:W1:Y:S01]  /*5590*/  MUFU.EX2 R14, R0 ;  /* 0x00000000000e7308 */ /* 0x000e620000000800 */
[----:B--2---:R-:W-:Y:S01]  /*55a0*/  FADD.FTZ R3, R165, R164 ;  /* 0x000000a4a5037221 */ /* 0x004fe20000010000 */
[----:B------:R-:W-:-:S02]  /*55b0*/  F2FP.PACK_AB R164, R25, R23 ;  /* 0x0000001719a4723e */ /* 0x000fc400000000ff */
[----:B------:R-:W-:Y:S02]  /*55c0*/  F2FP.PACK_AB R165, R20, R19 ;  /* 0x0000001314a5723e */ /* 0x000fe400000000ff */
[----:B-1----:R-:W-:Y:S01]  /*55d0*/  F2FP.PACK_AB R203, R14, R12 ;  /* 0x0000000c0ecb723e */ /* 0x002fe200000000ff */
[----:B------:R-:W-:-:S04]  /*55e0*/  IMAD.MOV.U32 R0, RZ, RZ, R89 ;  /* 0x000000ffff007224 */ /* 0x000fc800078e0059 */
[----:B---3--:R-:W-:Y:S01]  /*55f0*/  HMMA.16816.F32 R172, R164, R156, R172 ;  /* 0x0000009ca4ac723c */ /* 0x008fe200000018ac */
[----:B------:R-:W-:Y:S02]  /*5600*/  FADD.FTZ R0, R0, R3 ;  /* 0x0000000300007221 */ /* 0x000fe40000010000 */
[----:B------:R-:W-:-:S05]  /*5610*/  FADD.FTZ R3, R252, R9 ;  /* 0x00000009fc037221 */ /* 0x000fca0000010000 */
[C---:B------:R-:W-:Y:S08]  /*5620*/  HMMA.16816.F32 R188, R200.reuse, R156, R188 ;  /* 0x0000009cc8bc723c */ /* 0x040ff000000018bc */
[-C--:B------:R-:W-:Y:S08]  /*5630*/  HMMA.16816.F32 R192, R200, R158.reuse, R192 ;  /* 0x0000009ec8c0723c */ /* 0x080ff000000018c0 */
[C---:B------:R-:W-:Y:S07]  /*5640*/  HMMA.16816.F32 R156, R164.reuse, R158, R36 ;  /* 0x0000009ea49c723c */ /* 0x040fee0000001824 */
[----:B------:R-:W-:Y:S01]  /*5650*/  MOV R37, R111 ;  /* 0x0000006f00257202 */ /* 0x000fe20000000f00 */
[----:B------:R-:W-:Y:S01]  /*5660*/  HMMA.16816.F32 R176, R164, R160, R176 ;  /* 0x000000a0a4b0723c */ /* 0x000fe200000018b0 */
[----:B------:R-:W-:Y:S01]  /*5670*/  MOV R38, R109 ;  /* 0x0000006d00267202 */ /* 0x000fe20000000f00 */
[----:B------:R-:W-:Y:S01]  /*5680*/  IMAD.MOV.U32 R36, RZ, RZ, R110 ;  /* 0x000000ffff247224 */ /* 0x000fe200078e006e */
[----:B------:R-:W-:Y:S01]  /*5690*/  MOV R39, R88 ;  /* 0x0000005800277202 */ /* 0x000fe20000000f00 */
[----:B------:R-:W-:-:S02]  /*56a0*/  FADD.FTZ R10, R37, R10 ;  /* 0x0000000a250a7221 */ /* 0x000fc40000010000 */
[----:B------:R-:W-:Y:S02]  /*56b0*/  FADD.FTZ R9, R38, R0 ;  /* 0x0000000026097221 */ /* 0x000fe40000010000 */
[----:B------:R-:W-:Y:S01]  /*56c0*/  HMMA.16816.F32 R180, R200, R160, R180 ;  /* 0x000000a0c8b4723c */ /* 0x000fe200000018b4 */
[----:B------:R-:W-:-:S07]  /*56d0*/  FADD.FTZ R8, R36, R8 ;  /* 0x0000000824087221 */ /* 0x000fce0000010000 */
[-C--:B------:R-:W-:Y:S08]  /*56e0*/  HMMA.16816.F32 R184, R200, R162.reuse, R184 ;  /* 0x000000a2c8b8723c */ /* 0x080ff000000018b8 */
[----:B------:R-:W-:Y:S07]  /*56f0*/  HMMA.16816.F32 R160, R164, R162, R40 ;  /* 0x000000a2a4a0723c */ /* 0x000fee0000001828 */
[----:B------:R-:W-:Y:S01]  /*5700*/  MOV R41, R104 ;  /* 0x0000006800297202 */ /* 0x000fe20000000f00 */
[----:B------:R-:W-:Y:S01]  /*5710*/  IMAD.MOV.U32 R42, RZ, RZ, R91 ;  /* 0x000000ffff2a7224 */ /* 0x000fe200078e005b */
[----:B------:R-:W-:Y:S01]  /*5720*/  HMMA.16816.F32 R144, R200, R4, R144 ;  /* 0x00000004c890723c */ /* 0x000fe20000001890 */
[----:B------:R-:W-:Y:S01]  /*5730*/  IMAD.MOV.U32 R40, RZ, RZ, R105 ;  /* 0x000000ffff287224 */ /* 0x000fe200078e0069 */
[----:B------:R-:W-:Y:S01]  /*5740*/  MOV R43, R90 ;  /* 0x0000005a002b7202 */ /* 0x000fe20000000f00 */
[----:B------:R-:W-:Y:S01]  /*5750*/  FADD.FTZ R0, R41, R10 ;  /* 0x0000000a29007221 */ /* 0x000fe20000010000 */
[----:B------:R-:W1:Y:S01]  /*5760*/  LDSM.16.MT88.4 R88, [R235+0x1900] ;  /* 0x00190000eb58783b */ /* 0x000e620000004200 */
[----:B------:R-:W-:-:S03]  /*5770*/  FADD.FTZ R9, R42, R9 ;  /* 0x000000092a097221 */ /* 0x000fc60000010000 */
[----:B------:R-:W-:Y:S01]  /*5780*/  HMMA.16816.F32 R140, R164, R4, R140 ;  /* 0x00000004a48c723c */ /* 0x000fe2000000188c */
[----:B------:R-:W2:Y:S06]  /*5790*/  LDSM.16.MT88.4 R104, [R233+0x3900] ;  /* 0x00390000e968783b */ /* 0x000eac0000004200 */
[----:B------:R-:W-:Y:S01]  /*57a0*/  FADD.FTZ R4, R39, R3 ;  /* 0x0000000327047221 */ /* 0x000fe20000010000 */
[----:B----4-:R-:W-:Y:S01]  /*57b0*/  HMMA.16816.F32 R196, R200, R72, R196 ;  /* 0x00000048c8c4723c */ /* 0x010fe200000018c4 */
[----:B------:R-:W-:Y:S02]  /*57c0*/  FADD.FTZ R3, R40, R8 ;  /* 0x0000000828037221 */ /* 0x000fe40000010000 */
        /* <DEDUP_REMOVED lines=28> */
[----:B--2---:R-:W-:Y:S01]  /*5990*/  HMMA.16816.F32 R96, R200, R104, R96 ;  /* 0x00000068c860723c */ /* 0x004fe20000001860 */
        /* <DEDUP_REMOVED lines=23> */
[----:B------:R-:W-:Y:S01]  /*5b10*/  FADD.FTZ R5, R12, R5 ;  /* 0x000000050c057221 */ /* 0x000fe20000010000 */
[C---:B------:R-:W-:Y:S01]  /*5b20*/  HMMA.16816.F32 R168, R164.reuse, R72, R168 ;  /* 0x00000048a4a8723c */ /* 0x040fe200000018a8 */
[----:B------:R-:W-:Y:S01]  /*5b30*/  FADD.FTZ R4, R18, R4 ;  /* 0x0000000412047221 */ /* 0x000fe20000010000 */
[----:B------:R1:W-:Y:S06]  /*5b40*/  STL [R1+0x14], R0 ;  /* 0x0000140001007387 */ /* 0x0003ec0000100800 */
[C---:B------:R-:W-:Y:S08]  /*5b50*/  HMMA.16816.F32 R76, R164.reuse, R88, R224 ;  /* 0x00000058a44c723c */ /* 0x040ff000000018e0 */
[C---:B------:R-:W-:Y:S08]  /*5b60*/  HMMA.16816.F32 R92, R164.reuse, R104, R92 ;  /* 0x00000068a45c723c */ /* 0x040ff0000000185c */
[----:B------:R-:W-:Y:S01]  /*5b70*/  HMMA.16816.F32 R108, R164, R120, R208 ;  /* 0x00000078a46c723c */ /* 0x000fe200000018d0 */
[----:B-1----:R-:W-:-:S07]  /*5b80*/  FADD.FTZ R0, R14, R5 ;  /* 0x000000050e007221 */ /* 0x002fce0000010000 */
        /* <DEDUP_REMOVED lines=12> */
[----:B------:R-:W-:Y:S05]  /*5c50*/  @P0 BRA `(.L_x_2873) ;  /* 0x0000405000000947 */ /* 0x000fea0003800000 */
[----:B------:R-:W2:Y:S04]  /*5c60*/  LDL R221, [R1+0x28] ;  /* 0x0000280001dd7983 */ /* 0x000ea80000100800 */
[----:B------:R-:W3:Y:S01]  /*5c70*/  LDL R27, [R1+0x8] ;  /* 0x00000800011b7983 */ /* 0x000ee20000100800 */
[----:B------:R-:W-:Y:S01]  /*5c80*/  MOV R155, R2 ;  /* 0x00000002009b7202 */ /* 0x000fe20000000f00 */
[----:B------:R-:W-:Y:S01]  /*5c90*/  IMAD.MOV.U32 R149, RZ, RZ, R152 ;  /* 0x000000ffff957224 */ /* 0x000fe200078e0098 */
[----:B------:R-:W-:Y:S01]  /*5ca0*/  UIADD3 UR7, UR7, -0x2, URZ ;  /* 0xfffffffe07077890 */ /* 0x000fe2000fffe03f */
[----:B-1----:R-:W-:-:S02]  /*5cb0*/  IMAD.MOV.U32 R0, RZ, RZ, R153 ;  /* 0x000000ffff007224 */ /* 0x002fc400078e0099 */
        /* <DEDUP_REMOVED lines=10> */
[----:B------:R1:W-:Y:S02]  /*5d60*/  STL [R1], R4 ;  /* 0x0000000401007387 */ /* 0x0003e40000100800 */
[----:B------:R-:W2:Y:S01]  /*5d70*/  LDL R27, [R1+0x38] ;  /* 0x00003800011b7983 */ /* 0x000ea20000100800 */
[----:B------:R-:W-:Y:S02]  /*5d80*/  SEL R3, RZ, 0x10, P3 ;  /* 0x00000010ff037807 */ /* 0x000fe40001800000 */
[----:B-1----:R-:W-:Y:S02]  /*5d90*/  SEL R2, RZ, 0x10, P4 ;  /* 0x00000010ff027807 */ /* 0x002fe40002000000 */
[----:B------:R-:W-:Y:S02]  /*5da0*/  ISETP.NE.U32.AND P6, PT, R3, RZ, PT ;  /* 0x000000ff0300720c */ /* 0x000fe40003fc5070 */
[----:B------:R-:W-:-:S02]  /*5db0*/  ISETP.NE.U32.AND P2, PT, R2, RZ, PT ;  /* 0x000000ff0200720c */ /* 0x000fc40003f45070 */
[----:B------:R-:W-:Y:S02]  /*5dc0*/  IADD3 R3, -R3, 0x10, RZ ;  /* 0x0000001003037810 */ /* 0x000fe40007ffe1ff */
[----:B------:R-:W-:Y:S02]  /*5dd0*/  IADD3 R2, -R2, 0x10, RZ ;  /* 0x0000001002027810 */ /* 0x000fe40007ffe1ff */
[----:B------:R-:W-:Y:S02]  /*5de0*/  LOP3.LUT R3, R3, 0xf, RZ, 0xc0, !PT ;  /* 0x0000000f03037812 */ /* 0x000fe400078ec0ff */
[----:B------:R-:W-:Y:S01]  /*5df0*/  LOP3.LUT R2, R2, 0xf, RZ, 0xc0, !PT ;  /* 0x0000000f02027812 */ /* 0x000fe200078ec0ff */
[----:B--2---:R-:W-:Y:S01]  /*5e00*/  IMAD.SHL.U32 R252, R27, 0x2, RZ ;  /* 0x000000021bfc7824 */ /* 0x004fe200078e00ff */
[----:B------:R-:W-:Y:S05]  /*5e10*/  BRA `(.L_x_2874) ;  /* 0x0000044000007947 */ /* 0x000fea0003800000 */
.L_x_2876:
[----:B------:R-:W2:Y:S01]  /*5e20*/  LDL R148, [R1+0x24] ;  /* 0x0000240001947983 */ /* 0x000ea20000100800 */
[----:B------:R-:W-:Y:S01]  /*5e30*/  IMAD.MOV.U32 R150, RZ, RZ, c[0x0][0x2b8] ;  /* 0x0000ae00ff967624 */ /* 0x000fe200078e00ff */
[----:B------:R-:W-:Y:S01]  /*5e40*/  ULEA UR4, UR7, UR10, 0x6 ;  /* 0x0000000a07047291 */ /* 0x000fe2000f8e303f */
[----:B------:R-:W-:Y:S01]  /*5e50*/  IMAD.MOV.U32 R152, RZ, RZ, RZ ;  /* 0x000000ffff987224 */ /* 0x000fe200078e00ff */
[----:B------:R-:W3:Y:S02]  /*5e60*/  LDL.64 R230, [R1+0x30] ;  /* 0x0000300001e67983 */ /* 0x000ee40000100a00 */
[----:B------:R-:W-:Y:S02]  /*5e70*/  ISETP.NE.AND P1, PT, R150, 0x1, PT ;  /* 0x000000019600780c */ /* 0x000fe40003f25270 */
[----:B------:R-:W4:Y:S01]  /*5e80*/  LDL R228, [R1+0x4] ;  /* 0x0000040001e47983 */ /* 0x000f220000100800 */
[----:B------:R-:W-:Y:S03]  /*5e90*/  IMAD.U32 R3, RZ, RZ, UR4 ;  /* 0x00000004ff037e24 */ /* 0x000fe6000f8e00ff */
[----:B------:R-:W5:Y:S02]  /*5ea0*/  LDL R229, [R1] ;  /* 0x0000000001e57983 */ /* 0x000f640000100800 */
[----:B--2---:R-:W-:Y:S05]  /*5eb0*/  IADD3 R3, R3, -0x40, R148 ;  /* 0xffffffc003037810 */ /* 0x004fea0007ffe094 */
[----:B------:R-:W-:Y:S04]  /*5ec0*/  @P1 IMAD.HI.U32 R148, R3, c[0x0][0x2bc], RZ ;  /* 0x0000af0003941a27 */ /* 0x000fe800078e00ff */
[--C-:B------:R-:W-:Y:S01]  /*5ed0*/  IMAD.MOV.U32 R2, RZ, RZ, R3.reuse ;  /* 0x000000ffff027224 */ /* 0x100fe200078e0003 */
[----:B------:R-:W-:Y:S04]  /*5ee0*/  @P1 SHF.R.U32.HI R2, RZ, c[0x0][0x2c0], R148 ;  /* 0x0000b000ff021a19 */ /* 0x000fe80000011694 */
[C---:B------:R-:W-:Y:S04]  /*5ef0*/  @!P5 IADD3 R148, P0, R2.reuse, UR14, RZ ;  /* 0x0000000e0294dc10 */ /* 0x040fe8000ff1e0ff */
[----:B------:R-:W-:Y:S01]  /*5f00*/  @!P5 LEA.HI.X.SX32 R151, R2, UR11, 0x1, P0 ;  /* 0x0000000b0297dc11 */ /* 0x000fe200080f0eff */
[----:B------:R-:W-:Y:S01]  /*5f10*/  IMAD.MOV R2, RZ, RZ, -R2 ;  /* 0x000000ffff027224 */ /* 0x000fe200078e0a02 */
[----:B------:R-:W-:Y:S03]  /*5f20*/  @!P5 LEA R150, P0, R148, c[0x0][0x2a0], 0x2 ;  /* 0x0000a8009496da11 */ /* 0x000fe600078010ff */
[----:B------:R-:W-:Y:S01]  /*5f30*/  IMAD R153, R2, c[0x0][0x2b8], R3 ;  /* 0x0000ae0002997a24 */ /* 0x000fe200078e0203 */
[----:B------:R-:W-:Y:S04]  /*5f40*/  @!P5 LEA.HI.X R151, R148, c[0x0][0x2a4], R151, 0x2, P0 ;  /* 0x0000a9009497da11 */ /* 0x000fe800000f1497 */
[----:B------:R-:W-:Y:S01]  /*5f50*/  STL [R1+0x10], R153 ;  /* 0x0000109901007387 */ /* 0x000fe20000100800 */
[----:B------:R-:W-:Y:S03]  /*5f60*/  SHF.R.S32.HI R2, RZ, 0x1f, R153 ;  /* 0x0000001fff027819 */ /* 0x000fe60000011499 */
[----:B------:R-:W2:Y:S02]  /*5f70*/  @!P5 LDG.E R152, [R150.64] ;  /* 0x0000000c9698d981 */ /* 0x000ea4000c1e1900 */
[----:B------:R-:W-:Y:S02]  /*5f80*/  IMAD R148, R2, c[0x0][0x1e0], RZ ;  /* 0x0000780002947a24 */ /* 0x000fe400078e02ff */
[C---:B------:R-:W-:Y:S04]  /*5f90*/  IMAD.WIDE.U32 R2, R153.reuse, c[0x0][0x1e0], RZ ;  /* 0x0000780099027a25 */ /* 0x040fe800078e00ff */
        /* <DEDUP_REMOVED lines=12> */
[----:B------:R-:W3:Y:S04]  /*6060*/  SHFL.IDX PT, R148, R3, RZ, 0x181f ;  /* 0x00181fff03947589 */ /* 0x000ee800000e0000 */
[----:B------:R-:W1:Y:S04]  /*6070*/  SHFL.IDX PT, R150, R2, RZ, 0x181f ;  /* 0x00181fff02967589 */ /* 0x000e6800000e0000 */
[----:B------:R-:W2:Y:S04]  /*6080*/  SHFL.IDX PT, R151, R2, 0x1, 0x181f ;  /* 0x00381f0002977f89 */ /* 0x000ea800000e0000 */
[----:B------:R-:W2:Y:S04]  /*6090*/  SHFL.IDX PT, R212, R3, 0x2, 0x181f ;  /* 0x00581f0003d47f89 */ /* 0x000ea800000e0000 */
[----:B------:R-:W2:Y:S04]  /*60a0*/  SHFL.IDX PT, R213, R2, 0x2, 0x181f ;  /* 0x00581f0002d57f89 */ /* 0x000ea800000e0000 */
[----:B------:R-:W2:Y:S01]  /*60b0*/  SHFL.IDX PT, R3, R3, 0x3, 0x181f ;  /* 0x00781f0003037f89 */ /* 0x000ea200000e0000 */
[----:B---3--:R-:W-:Y:S05]  /*60c0*/  IADD3 R152, P0, R230, R148, RZ ;  /* 0x00000094e6987210 */ /* 0x008fea0007f1e0ff */
[C---:B-1----:R-:W-:Y:S01]  /*60d0*/  IMAD.X R153, R231.reuse, 0x1, R150, P0 ;  /* 0x00000001e7997824 */ /* 0x042fe200000e0696 */
[----:B----4-:R-:W-:Y:S02]  /*60e0*/  IADD3 R210, P0, R148, R228, RZ ;  /* 0x000000e494d27210 */ /* 0x010fe40007f1e0ff */
[----:B------:R-:W1:Y:S02]  /*60f0*/  SHFL.IDX PT, R148, R2, 0x3, 0x181f ;  /* 0x00781f0002947f89 */ /* 0x000e6400000e0000 */
[-C--:B-----5:R-:W-:Y:S02]  /*6100*/  IADD3.X R211, R150, R229.reuse, RZ, P0, !PT ;  /* 0x000000e596d37210 */ /* 0x0a0fe400007fe4ff */
[----:B------:R3:W-:Y:S01]  /*6110*/  LDGSTS.E.BYPASS.LTC128B.128 [R252+0x4100], [R152.64], !P3 ;  /* 0x0410000098fc7fae */ /* 0x0007e2000d901d4c */
[----:B------:R-:W-:Y:S03]  /*6120*/  IADD3 R208, P0, R230, R206, RZ ;  /* 0x000000cee6d07210 */ /* 0x000fe60007f1e0ff */
[----:B------:R4:W-:Y:S02]  /*6130*/  LDGSTS.E.BYPASS.LTC128B.128 [R252+0x6100], [R210.64], !P4 ;  /* 0x06100000d2fc7fae */ /* 0x0009e4000e101d4c */
[----:B--2---:R-:W-:Y:S01]  /*6140*/  IMAD.X R209, R231, 0x1, R151, P0 ;  /* 0x00000001e7d17824 */ /* 0x004fe200000e0697 */
[----:B------:R-:W-:Y:S04]  /*6150*/  IADD3 R206, P0, R206, R228, RZ ;  /* 0x000000e4cece7210 */ /* 0x000fe80007f1e0ff */
[----:B------:R4:W-:Y:S01]  /*6160*/  LDGSTS.E.BYPASS.LTC128B.128 [R252+0x4900], [R208.64], !P3 ;  /* 0x04900000d0fc7fae */ /* 0x0009e2000d901d4c */
[----:B------:R-:W-:Y:S01]  /*6170*/  IMAD.X R207, R151, 0x1, R229, P0 ;  /* 0x0000000197cf7824 */ /* 0x000fe200000e06e5 */
[----:B------:R-:W-:Y:S04]  /*6180*/  IADD3 R204, P0, R230, R212, RZ ;  /* 0x000000d4e6cc7210 */ /* 0x000fe80007f1e0ff */
[----:B------:R4:W-:Y:S01]  /*6190*/  LDGSTS.E.BYPASS.LTC128B.128 [R252+0x6900], [R206.64], !P4 ;  /* 0x06900000cefc7fae */ /* 0x0009e2000e101d4c */
[----:B------:R-:W-:Y:S05]  /*61a0*/  IMAD.X R205, R231, 0x1, R213, P0 ;  /* 0x00000001e7cd7824 */ /* 0x000fea00000e06d5 */
[----:B------:R4:W-:Y:S01]  /*61b0*/  LDGSTS.E.BYPASS.LTC128B.128 [R252+0x5100], [R204.64], !P3 ;  /* 0x05100000ccfc7fae */ /* 0x0009e2000d901d4c */
[-C--:B---3--:R-:W-:Y:S04]  /*61c0*/  IADD3 R152, P0, R212, R228.reuse, RZ ;  /* 0x000000e4d4987210 */ /* 0x088fe80007f1e0ff */
[----:B------:R-:W-:Y:S02]  /*61d0*/  IADD3.X R153, R213, R229, RZ, P0, !PT ;  /* 0x000000e5d5997210 */ /* 0x000fe400007fe4ff */
[----:B------:R-:W-:Y:S03]  /*61e0*/  IADD3 R150, P0, R230, R3, RZ ;  /* 0x00000003e6967210 */ /* 0x000fe60007f1e0ff */
[----:B------:R4:W-:Y:S02]  /*61f0*/  LDGSTS.E.BYPASS.LTC128B.128 [R252+0x7100], [R152.64], !P4 ;  /* 0x0710000098fc7fae */ /* 0x0009e4000e101d4c */
[----:B-1----:R-:W-:Y:S01]  /*6200*/  IMAD.X R151, R231, 0x1, R148, P0 ;  /* 0x00000001e7977824 */ /* 0x002fe200000e0694 */
[----:B------:R-:W-:Y:S04]  /*6210*/  IADD3 R2, P0, R3, R228, RZ ;  /* 0x000000e403027210 */ /* 0x000fe80007f1e0ff */
[----:B------:R4:W-:Y:S01]  /*6220*/  LDGSTS.E.BYPASS.LTC128B.128 [R252+0x5900], [R150.64], !P3 ;  /* 0x0590000096fc7fae */ /* 0x0009e2000d901d4c */
[----:B------:R-:W-:Y:S05]  /*6230*/  IMAD.X R3, R148, 0x1, R229, P0 ;  /* 0x0000000194037824 */ /* 0x000fea00000e06e5 */
[----:B------:R4:W-:Y:S01]  /*6240*/  LDGSTS.E.BYPASS.LTC128B.128 [R252+0x7900], [R2.64], !P4 ;  /* 0x0790000002fc7fae */ /* 0x0009e2000e101d4c */
[----:B------:R-:W-:-:S05]  /*6250*/  BRA `(.L_x_2875) ;  /* 0x00000f0000007947 */ /* 0x000fca0003800000 */
.L_x_2874:
[----:B------:R-:W2:Y:S01]  /*6260*/  LDL R5, [R1+0x10] ;  /* 0x0000100001057983 */ /* 0x000ea20000100800 */
[----:B------:R-:W-:Y:S04]  /*6270*/  DEPBAR.LE SB0, 0x0 ;  /* 0x000080000000791a */ /* 0x000fe80000000000 */
[----:B------:R-:W-:Y:S01]  /*6280*/  SEL R7, RZ, 0x10, P3 ;  /* 0x00000010ff077807 */ /* 0x000fe20001800000 */
[----:B------:R-:W3:Y:S01]  /*6290*/  LDL R6, [R1+0xc] ;  /* 0x00000c0001067983 */ /* 0x000ee20000100800 */
[----:B------:R-:W-:Y:S02]  /*62a0*/  UISETP.GE.AND UP0, UPT, UR7, 0x1, UPT ;  /* 0x000000010700788c */ /* 0x000fe4000bf06270 */
[----:B------:R-:W-:Y:S03]  /*62b0*/  IADD3 R7, -R7, 0x10, RZ ;  /* 0x0000001007077810 */ /* 0x000fe60007ffe1ff */
[----:B------:R-:W4:Y:S01]  /*62c0*/  LDL.64 R58, [R1+0x30] ;  /* 0x00003000013a7983 */ /* 0x000f220000100a00 */
[----:B------:R-:W-:Y:S05]  /*62d0*/  LOP3.LUT R7, R7, 0xf, RZ, 0xc0, !PT ;  /* 0x0000000f07077812 */ /* 0x000fea00078ec0ff */
[----:B------:R-:W4:Y:S06]  /*62e0*/  LDL R57, [R1+0x4] ;  /* 0x0000040001397983 */ /* 0x000f2c0000100800 */
[----:B------:R-:W4:Y:S06]  /*62f0*/  LDL R56, [R1] ;  /* 0x0000000001387983 */ /* 0x000f2c0000100800 */
[----:B------:R-:W-:Y:S06]  /*6300*/  BAR.SYNC.DEFER_BLOCKING 0x0 ;  /* 0x0000000000007b1d */ /* 0x000fec0000010000 */
[----:B-----5:R-:W-:Y:S06]  /*6310*/  LDSM.16.M88.4 R64, [R239+0x8100] ;  /* 0x00810000ef40783b */ /* 0x020fec0000000200 */
[----:B------:R-:W-:Y:S06]  /*6320*/  LDSM.16.M88.4 R16, [R232+0x4100] ;  /* 0x00410000e810783b */ /* 0x000fec0000000200 */
[----:B------:R-:W-:Y:S06]  /*6330*/  LDSM.16.M88.4 R60, [R239+0xa100] ;  /* 0x00a10000ef3c783b */ /* 0x000fec0000000200 */
[----:B------:R-:W-:Y:S06]  /*6340*/  LDSM.16.M88.4 R32, [R232+0x4900] ;  /* 0x00490000e820783b */ /* 0x000fec0000000200 */
[----:B------:R-:W-:Y:S06]  /*6350*/  LDSM.16.M88.4 R48, [R232+0x5100] ;  /* 0x00510000e830783b */ /* 0x000fec0000000200 */
[----:B------:R-:W-:Y:S06]  /*6360*/  LDSM.16.M88.4 R204, [R232+0x5900] ;  /* 0x00590000e8cc783b */ /* 0x000fec0000000200 */
[----:B------:R-:W-:Y:S06]  /*6370*/  LDSM.16.M88.4 R208, [R241+0x8100] ;  /* 0x00810000f1d0783b */ /* 0x000fec0000000200 */
[----:B------:R-:W-:Y:S06]  /*6380*/  LDSM.16.M88.4 R212, [R243] ;  /* 0x00000000f3d4783b */ /* 0x000fec0000000200 */
[----:B------:R-:W-:Y:S06]  /*6390*/  LDSM.16.M88.4 R216, [R241+0xa100] ;  /* 0x00a10000f1d8783b */ /* 0x000fec0000000200 */
[----:B------:R-:W-:Y:S06]  /*63a0*/  LDSM.16.M88.4 R220, [R251] ;  /* 0x00000000fbdc783b */ /* 0x000fec0000000200 */
[----:B------:R-:W-:Y:S06]  /*63b0*/  LDSM.16.M88.4 R224, [R250] ;  /* 0x00000000fae0783b */ /* 0x000fec0000000200 */
[----:B------:R-:W-:Y:S01]  /*63c0*/  LDSM.16.M88.4 R228, [R249] ;  /* 0x00000000f9e4783b */ /* 0x000fe20000000200 */
[----:B--2---:R-:W-:Y:S05]  /*63d0*/  SHF.R.S32.HI R2, RZ, 0x1f, R5 ;  /* 0x0000001fff027819 */ /* 0x004fea0000011405 */
[----:B------:R-:W-:Y:S02]  /*63e0*/  IMAD R4, R2, c[0x0][0x208], RZ ;  /* 0x0000820002047a24 */ /* 0x000fe400078e02ff */
[C---:B------:R-:W-:Y:S04]  /*63f0*/  IMAD.WIDE.U32 R2, R5.reuse, c[0x0][0x208], RZ ;  /* 0x0000820005027a25 */ /* 0x040fe800078e00ff */
[----:B------:R-:W-:Y:S01]  /*6400*/  IMAD R4, R5, c[0x0][0x20c], R4 ;  /* 0x0000830005047a24 */ /* 0x000fe200078e0204 */
[----:B---3--:R-:W-:Y:S03]  /*6410*/  SHF.R.S32.HI R5, RZ, 0x1f, R6 ;  /* 0x0000001fff057819 */ /* 0x008fe60000011406 */
[----:B------:R-:W-:Y:S02]  /*6420*/  IMAD.IADD R3, R3, 0x1, R4 ;  /* 0x0000000103037824 */ /* 0x000fe400078e0204 */
[----:B------:R-:W-:Y:S02]  /*6430*/  IMAD R5, R5, c[0x0][0x218], RZ ;  /* 0x0000860005057a24 */ /* 0x000fe400078e02ff */
[C---:B------:R-:W-:Y:S04]  /*6440*/  IMAD.WIDE.U32 R2, R6.reuse, c[0x0][0x218], R2 ;  /* 0x0000860006027a25 */ /* 0x040fe800078e0002 */
[----:B------:R-:W-:Y:S01]  /*6450*/  IMAD R5, R6, c[0x0][0x21c], R5 ;  /* 0x0000870006057a24 */ /* 0x000fe200078e0205 */
[----:B------:R-:W-:Y:S02]  /*6460*/  IADD3 R4, P0, R2, UR20, RZ ;  /* 0x0000001402047c10 */ /* 0x000fe4000ff1e0ff */
[----:B------:R-:W-:Y:S02]  /*6470*/  SEL R6, RZ, 0x10, P4 ;  /* 0x00000010ff067807 */ /* 0x000fe40002000000 */
[----:B------:R-:W-:Y:S02]  /*6480*/  IADD3.X R3, R3, UR5, R5, P0, !PT ;  /* 0x0000000503037c10 */ /* 0x000fe400087fe405 */
[----:B------:R-:W-:Y:S02]  /*6490*/  LEA R2, P0, R4, c[0x0][0x1f8], 0x1 ;  /* 0x00007e0004027a11 */ /* 0x000fe400078008ff */
[----:B------:R-:W-:Y:S02]  /*64a0*/  IADD3 R6, -R6, 0x10, RZ ;  /* 0x0000001006067810 */ /* 0x000fe40007ffe1ff */
[----:B------:R-:W-:Y:S01]  /*64b0*/  LEA.HI.X R3, R4, c[0x0][0x1fc], R3, 0x1, P0 ;  /* 0x00007f0004037a11 */ /* 0x000fe200000f0c03 */
[----:B------:R-:W-:Y:S01]  /*64c0*/  SHFL.IDX PT, R28, R2, RZ, 0x181f ;  /* 0x00181fff021c7589 */ /* 0x000fe200000e0000 */
[----:B------:R-:W-:Y:S05]  /*64d0*/  LOP3.LUT R6, R6, 0xf, RZ, 0xc0, !PT ;  /* 0x0000000f06067812 */ /* 0x000fea00078ec0ff */
[----:B------:R-:W4:Y:S06]  /*64e0*/  SHFL.IDX PT, R4, R2, 0x3, 0x181f ;  /* 0x00781f0002047f89 */ /* 0x000f2c00000e0000 */
[----:B------:R-:W1:Y:S06]  /*64f0*/  SHFL.IDX PT, R5, R3, 0x3, 0x181f ;  /* 0x00781f0003057f89 */ /* 0x000e6c00000e0000 */
[----:B------:R-:W2:Y:S06]  /*6500*/  SHFL.IDX PT, R36, R3, RZ, 0x181f ;  /* 0x00181fff03247589 */ /* 0x000eac00000e0000 */
[----:B------:R-:W3:Y:S06]  /*6510*/  SHFL.IDX PT, R40, R2, 0x1, 0x181f ;  /* 0x00381f0002287f89 */ /* 0x000eec00000e0000 */
[----:B------:R2:W-:Y:S01]  /*6520*/  SHFL.IDX PT, R46, R2, 0x2, 0x181f ;  /* 0x00581f00022e7f89 */ /* 0x0005e200000e0000 */
[-C--:B----4-:R-:W-:Y:S05]  /*6530*/  IADD3 R52, P1, P0, R7, R4.reuse, R58 ;  /* 0x0000000407347210 */ /* 0x090fea000783e03a */
[----:B------:R-:W4:Y:S01]  /*6540*/  SHFL.IDX PT, R37, R3, 0x1, 0x181f ;  /* 0x00381f0003257f89 */ /* 0x000f2200000e0000 */
[-C--:B-1----:R-:W-:Y:S02]  /*6550*/  IADD3.X R53, RZ, R5.reuse, R59, P1, P0 ;  /* 0x00000005ff357210 */ /* 0x082fe40000fe043b */
[----:B------:R-:W-:Y:S03]  /*6560*/  IADD3 R54, P1, P0, R6, R4, R57 ;  /* 0x0000000406367210 */ /* 0x000fe6000783e039 */
[----:B------:R1:W3:Y:S01]  /*6570*/  SHFL.IDX PT, R47, R3, 0x2, 0x181f ;  /* 0x00581f00032f7f89 */ /* 0x0002e200000e0000 */
[----:B------:R-:W-:Y:S02]  /*6580*/  IADD3.X R55, RZ, R5, R56, P1, P0 ;  /* 0x00000005ff377210 */ /* 0x000fe40000fe0438 */
[-C--:B------:R-:W-:Y:S03]  /*6590*/  HMMA.16816.F32 R4, R64, R16.reuse, RZ ;  /* 0x000000104004723c */ /* 0x080fe600000018ff */
[----:B------:R-:W-:Y:S05]  /*65a0*/  IADD3 R38, P0, R58, R28, RZ ;  /* 0x0000001c3a267210 */ /* 0x000fea0007f1e0ff */
[C---:B------:R-:W-:Y:S04]  /*65b0*/  HMMA.16816.F32 R8, R60.reuse, R16, RZ ;  /* 0x000000103c08723c */ /* 0x040fe800000018ff */
[C---:B--2---:R-:W-:Y:S01]  /*65c0*/  IMAD.X R39, R59.reuse, 0x1, R36, P0 ;  /* 0x000000013b277824 */ /* 0x044fe200000e0624 */
[-C--:B------:R-:W-:Y:S03]  /*65d0*/  IADD3 R2, P0, R28, R57.reuse, RZ ;  /* 0x000000391c027210 */ /* 0x080fe60007f1e0ff */
[-C--:B------:R-:W-:Y:S01]  /*65e0*/  HMMA.16816.F32 R12, R60, R18.reuse, RZ ;  /* 0x000000123c0c723c */ /* 0x080fe200000018ff */
[----:B------:R2:W-:Y:S03]  /*65f0*/  LDGSTS.E.BYPASS.LTC128B.128 [R252+0x100], [R38.64], !P3 ;  /* 0x0010000026fc7fae */ /* 0x0005e6000d901d4c */
[--C-:B-1----:R-:W-:Y:S01]  /*6600*/  IMAD.X R3, R36, 0x1, R56.reuse, P0 ;  /* 0x0000000124037824 */ /* 0x102fe200000e0638 */
[----:B---3--:R-:W-:Y:S03]  /*6610*/  IADD3 R42, P0, R58, R40, RZ ;  /* 0x000000283a2a7210 */ /* 0x008fe60007f1e0ff */
[C---:B------:R-:W-:Y:S01]  /*6620*/  HMMA.16816.F32 R16, R64.reuse, R18, RZ ;  /* 0x000000124010723c */ /* 0x040fe200000018ff */
[----:B------:R1:W-:Y:S03]  /*6630*/  LDGSTS.E.BYPASS.LTC128B.128 [R252+0x2100], [R2.64], !P4 ;  /* 0x0210000002fc7fae */ /* 0x0003e6000e101d4c */
[----:B----4-:R-:W-:Y:S01]  /*6640*/  IMAD.X R43, R59, 0x1, R37, P0 ;  /* 0x000000013b2b7824 */ /* 0x010fe200000e0625 */
[-C--:B------:R-:W-:Y:S03]  /*6650*/  IADD3 R40, P0, R40, R57.reuse, RZ ;  /* 0x0000003928287210 */ /* 0x080fe60007f1e0ff */
[-C--:B------:R-:W-:Y:S01]  /*6660*/  HMMA.16816.F32 R20, R64, R32.reuse, RZ ;  /* 0x000000204014723c */ /* 0x080fe200000018ff */
[----:B------:R3:W-:Y:S03]  /*6670*/  LDGSTS.E.BYPASS.LTC128B.128 [R252+0x900], [R42.64], !P3 ;  /* 0x009000002afc7fae */ /* 0x0007e6000d901d4c */
[--C-:B------:R-:W-:Y:S01]  /*6680*/  IMAD.X R41, R37, 0x1, R56.reuse, P0 ;  /* 0x0000000125297824 */ /* 0x100fe200000e0638 */
[----:B------:R-:W-:Y:S03]  /*6690*/  IADD3 R44, P0, R58, R46, RZ ;  /* 0x0000002e3a2c7210 */ /* 0x000fe60007f1e0ff */
[C---:B------:R-:W-:Y:S01]  /*66a0*/  HMMA.16816.F32 R24, R60.reuse, R32, RZ ;  /* 0x000000203c18723c */ /* 0x040fe200000018ff */
[----:B------:R3:W-:Y:S03]  /*66b0*/  LDGSTS.E.BYPASS.LTC128B.128 [R252+0x2900], [R40.64], !P4 ;  /* 0x0290000028fc7fae */ /* 0x0007e6000e101d4c */
[----:B------:R-:W-:Y:S04]  /*66c0*/  IMAD.X R45, R59, 0x1, R47, P0 ;  /* 0x000000013b2d7824 */ /* 0x000fe800000e062f */
[-C--:B------:R-:W-:Y:S01]  /*66d0*/  HMMA.16816.F32 R28, R60, R34.reuse, RZ ;  /* 0x000000223c1c723c */ /* 0x080fe200000018ff */
[----:B------:R4:W-:Y:S03]  /*66e0*/  LDGSTS.E.BYPASS.LTC128B.128 [R252+0x1100], [R44.64], !P3 ;  /* 0x011000002cfc7fae */ /* 0x0009e6000d901d4c */
[----:B-1----:R-:W-:Y:S04]  /*66f0*/  IADD3 R2, P0, R46, R57, RZ ;  /* 0x000000392e027210 */ /* 0x002fe80007f1e0ff */
[C---:B------:R-:W-:Y:S04]  /*6700*/  HMMA.16816.F32 R32, R64.reuse, R34, RZ ;  /* 0x000000224020723c */ /* 0x040fe800000018ff */
[----:B------:R-:W-:Y:S01]  /*6710*/  IMAD.X R3, R47, 0x1, R56, P0 ;  /* 0x000000012f037824 */ /* 0x000fe200000e0638 */
[----:B------:R-:W-:Y:S03]  /*6720*/  PLOP3.LUT P0, PT, PT, PT, UP0, 0x80, 0x0 ;  /* 0x000000000000781c */ /* 0x000fe60003f0f008 */
[-C--:B--2---:R-:W-:Y:S01]  /*6730*/  HMMA.16816.F32 R36, R64, R48.reuse, RZ ;  /* 0x000000304024723c */ /* 0x084fe200000018ff */
[----:B------:R1:W-:Y:S06]  /*6740*/  LDGSTS.E.BYPASS.LTC128B.128 [R252+0x3100], [R2.64], !P4 ;  /* 0x0310000002fc7fae */ /* 0x0003ec000e101d4c */
[----:B------:R2:W-:Y:S01]  /*6750*/  LDGSTS.E.BYPASS.LTC128B.128.ZFILL [R252+0x1900], [R52.64], P6 ;  /* 0x0190000034fc7fae */ /* 0x0005e2000b141d4c */
[C---:B---3--:R-:W-:Y:S05]  /*6760*/  HMMA.16816.F32 R40, R60.reuse, R48, RZ ;  /* 0x000000303c28723c */ /* 0x048fea00000018ff */
[----:B------:R2:W-:Y:S03]  /*6770*/  LDGSTS.E.BYPASS.LTC128B.128.ZFILL [R252+0x3900], [R54.64], P2 ;  /* 0x0390000036fc7fae */ /* 0x0005e60009141d4c */
[-C--:B----4-:R-:W-:Y:S03]  /*6780*/  HMMA.16816.F32 R44, R60, R50.reuse, RZ ;  /* 0x000000323c2c723c */ /* 0x090fe600000018ff */
[----:B------:R-:W0:Y:S05]  /*6790*/  LDGDEPBAR ;  /* 0x00000000000079af */ /* 0x000e2a0000000000 */
[C---:B------:R-:W-:Y:S08]  /*67a0*/  HMMA.16816.F32 R48, R64.reuse, R50, RZ ;  /* 0x000000324030723c */ /* 0x040ff000000018ff */
        /* <DEDUP_REMOVED lines=25> */
[----:B------:R-:W4:Y:S07]  /*6940*/  LDSM.16.M88.4 R208, [R238+0x4900] ;  /* 0x00490000eed0783b */ /* 0x000f2e0000000200 */
[-C--:B--2---:R-:W-:Y:S08]  /*6950*/  HMMA.16816.F32 R4, R204, R212.reuse, R4 ;  /* 0x000000d4cc04723c */ /* 0x084ff00000001804 */
        /* <DEDUP_REMOVED lines=19> */
[----:B------:R-:W4:Y:S06]  /*6a90*/  LDSM.16.M88.4 R204, [R237+0x800] ;  /* 0x00080000edcc783b */ /* 0x000f2c0000000200 */
[----:B------:R-:W1:Y:S01]  /*6aa0*/  LDSM.16.M88.4 R224, [R237+0x1800] ;  /* 0x00180000ede0783b */ /* 0x000e620000000200 */
[-C--:B--2---:R-:W-:Y:S08]  /*6ab0*/  HMMA.16816.F32 R4, R208, R212.reuse, R4 ;  /* 0x000000d4d004723c */ /* 0x084ff00000001804 */
        /* <DEDUP_REMOVED lines=19> */
[----:B------:R-:W1:Y:S06]  /*6bf0*/  LDSM.16.M88.4 R208, [R232+0x6900] ;  /* 0x00690000e8d0783b */ /* 0x000e6c0000000200 */
[----:B------:R-:W4:Y:S01]  /*6c00*/  LDSM.16.M88.4 R224, [R232+0x7900] ;  /* 0x00790000e8e0783b */ /* 0x000f220000000200 */
[-C--:B--2---:R-:W-:Y:S08]  /*6c10*/  HMMA.16816.F32 R4, R204, R212.reuse, R4 ;  /* 0x000000d4cc04723c */ /* 0x084ff00000001804 */
        /* <DEDUP_REMOVED lines=17> */
[----:B------:R-:W-:Y:S07]  /*6d30*/  LDSM.16.M88.4 R220, [R246] ;  /* 0x00000000f6dc783b */ /* 0x000fee0000000200 */
[----:B------:R-:W-:Y:S01]  /*6d40*/  HMMA.16816.F32 R64, R204, R226, R64 ;  /* 0x000000e2cc40723c */ /* 0x000fe20000001840 */
[----:B------:R-:W3:Y:S06]  /*6d50*/  LDSM.16.M88.4 R204, [R247] ;  /* 0x00000000f7cc783b */ /* 0x000eec0000000200 */
[----:B------:R-:W4:Y:S01]  /*6d60*/  LDSM.16.M88.4 R224, [R245] ;  /* 0x00000000f5e0783b */ /* 0x000f220000000200 */
        /* <DEDUP_REMOVED lines=18> */
[----:B------:R-:W-:Y:S07]  /*6e90*/  LDSM.16.M88.4 R216, [R238+0x7100] ;  /* 0x00710000eed8783b */ /* 0x000fee0000000200 */
[----:B------:R-:W-:Y:S01]  /*6ea0*/  HMMA.16816.F32 R64, R208, R226, R64 ;  /* 0x000000e2d040723c */ /* 0x000fe20000001840 */
[----:B------:R-:W3:Y:S06]  /*6eb0*/  LDSM.16.M88.4 R208, [R238+0x6900] ;  /* 0x00690000eed0783b */ /* 0x000eec0000000200 */
        /* <DEDUP_REMOVED lines=23> */
[-C--:B-1----:R-:W-:Y:S01]  /*7030*/  HMMA.16816.F32 R4, R208, R212.reuse, R4 ;  /* 0x000000d4d004723c */ /* 0x082fe20000001804 */
[----:B------:R-:W-:Y:S04]  /*7040*/  DEPBAR.LE SB0, 0x0 ;  /* 0x000080000000791a */ /* 0x000fe80000000000 */
[----:B------:R-:W-:Y:S03]  /*7050*/  BAR.SYNC.DEFER_BLOCKING 0x0 ;  /* 0x0000000000007b1d */ /* 0x000fe60000010000 */
[C---:B--2---:R-:W-:Y:S08]  /*7060*/  HMMA.16816.F32 R8, R216.reuse, R212, R8 ;  /* 0x000000d4d808723c */ /* 0x044ff00000001808 */
        /* <DEDUP_REMOVED lines=10> */
[-C--:B----4-:R-:W-:Y:S08]  /*7110*/  HMMA.16816.F32 R52, R208, R224.reuse, R52 ;  /* 0x000000e0d034723c */ /* 0x090ff00000001834 */
[C---:B------:R-:W-:Y:S08]  /*7120*/  HMMA.16816.F32 R56, R216.reuse, R224, R56 ;  /* 0x000000e0d838723c */ /* 0x040ff00000001838 */
[-C--:B------:R-:W-:Y:S08]  /*7130*/  HMMA.16816.F32 R60, R216, R226.reuse, R60 ;  /* 0x000000e2d83c723c */ /* 0x080ff0000000183c */
[----:B------:R-:W-:Y:S01]  /*7140*/  HMMA.16816.F32 R64, R208, R226, R64 ;  /* 0x000000e2d040723c */ /* 0x000fe20000001840 */
[----:B------:R-:W-:-:S07]  /*7150*/  @P0 BRA `(.L_x_2876) ;  /* 0xffffecc000000947 */ /* 0x000fce000383ffff */
.L_x_2875:
[----:B----4-:R-:W-:Y:S01]  /*7160*/  FMNMX.FTZ R153, R4, R0, !PT ;  /* 0x0000000004997209 */ /* 0x010fe20007810000 */
[----:B------:R-:W-:Y:S01]  /*7170*/  STL [R1+0x48], R232 ;  /* 0x000048e801007387 */ /* 0x000fe20000100800 */
        /* <DEDUP_REMOVED lines=50> */
[----:B------:R-:W-:Y:S02]  /*74a0*/  FMNMX.FTZ R2, R61, R2, !PT ;  /* 0x000000023d027209 */ /* 0x000fe40007810000 */
[----:B------:R-:W-:Y:S02]  /*74b0*/  FMNMX.FTZ R148, R10, R155, !PT ;  /* 0x0000009b0a947209 */ /* 0x000fe40007810000 */
[----:B------:R-:W-:Y:S01]  /*74c0*/  ISETP.LT.AND P0, PT, RZ, UR7, PT ;  /* 0x00000007ff007c0c */ /* 0x000fe2000bf01270 */
[----:B------:R-:W-:Y:S01]  /*74d0*/  UIADD3 UR7, UR7, -0x1, URZ ;  /* 0xffffffff07077890 */ /* 0x000fe2000fffe03f */
        /* <DEDUP_REMOVED lines=8> */
[----:B------:R-:W-:Y:S03]  /*7560*/  FMNMX.FTZ R148, R30, R148, !PT ;  /* 0x000000941e947209 */ /* 0x000fe60007810000 */
[----:B------:R-:W-:Y:S01]  /*7570*/  FMUL.FTZ R204, R153, c[0x0][0x2d0] ;  /* 0x0000b40099cc7a20 */ /* 0x000fe20000410000 */
[----:B------:R-:W-:Y:S01]  /*7580*/  FMNMX.FTZ R148, R31, R148, !PT ;  /* 0x000000941f947209 */ /* 0x000fe20007810000 */
[----:B------:R-:W-:Y:S01]  /*7590*/  FADD.FTZ R0, -R153, R0 ;  /* 0x0000000099007221 */ /* 0x000fe20000010100 */
[----:B--2---:R-:W-:Y:S01]  /*75a0*/  FMNMX.FTZ R3, R3, R152, !PT ;  /* 0x0000009803037209 */ /* 0x004fe20007810000 */
[--C-:B------:R-:W-:Y:S01]  /*75b0*/  FFMA.FTZ R5, R5, c[0x0][0x2d0], -R204.reuse ;  /* 0x0000b40005057a23 */ /* 0x100fe200000108cc */
[----:B------:R-:W-:Y:S01]  /*75c0*/  FMNMX.FTZ R148, R42, R148, !PT ;  /* 0x000000942a947209 */ /* 0x000fe20007810000 */
[--C-:B------:R-:W-:Y:S02]  /*75d0*/  FFMA.FTZ R4, R4, c[0x0][0x2d0], -R204.reuse ;  /* 0x0000b40004047a23 */ /* 0x100fe400000108cc */
[----:B------:R-:W1:Y:S01]  /*75e0*/  SHFL.BFLY PT, R152, R3, 0x1, 0x1f ;  /* 0x0c201f0003987f89 */ /* 0x000e6200000e0000 */
[----:B------:R-:W2:Y:S01]  /*75f0*/  MUFU.EX2 R209, R5 ;  /* 0x0000000500d17308 */ /* 0x000ea20000000800 */
[----:B---3--:R-:W-:Y:S01]  /*7600*/  FMNMX.FTZ R151, R2, R151, !PT ;  /* 0x0000009702977209 */ /* 0x008fe20007810000 */
[--C-:B------:R-:W-:Y:S01]  /*7610*/  FFMA.FTZ R16, R16, c[0x0][0x2d0], -R204.reuse ;  /* 0x0000b40010107a23 */ /* 0x100fe200000108cc */
[----:B------:R-:W-:Y:S01]  /*7620*/  FMNMX.FTZ R148, R43, R148, !PT ;  /* 0x000000942b947209 */ /* 0x000fe20007810000 */
[--C-:B------:R-:W-:Y:S02]  /*7630*/  FFMA.FTZ R17, R17, c[0x0][0x2d0], -R204.reuse ;  /* 0x0000b40011117a23 */ /* 0x100fe400000108cc */
[----:B------:R-:W-:Y:S01]  /*7640*/  FMUL.FTZ R0, R0, c[0x0][0x2d0] ;  /* 0x0000b40000007a20 */ /* 0x000fe20000410000 */
[----:B------:R-:W3:Y:S01]  /*7650*/  SHFL.BFLY PT, R205, R151, 0x1, 0x1f ;  /* 0x0c201f0097cd7f89 */ /* 0x000ee200000e0000 */
[----:B------:R-:W-:Y:S01]  /*7660*/  FMNMX.FTZ R148, R46, R148, !PT ;  /* 0x000000942e947209 */ /* 0x000fe20007810000 */
[--C-:B------:R-:W-:Y:S01]  /*7670*/  FFMA.FTZ R213, R20, c[0x0][0x2d0], -R204.reuse ;  /* 0x0000b40014d57a23 */ /* 0x100fe200000108cc */
[----:B------:R4:W-:Y:S01]  /*7680*/  MUFU.EX2 R206, R4 ;  /* 0x0000000400ce7308 */ /* 0x0009e20000000800 */
[--C-:B------:R-:W-:Y:S01]  /*7690*/  FFMA.FTZ R212, R21, c[0x0][0x2d0], -R204.reuse ;  /* 0x0000b40015d47a23 */ /* 0x100fe200000108cc */
[----:B------:R-:W-:Y:S01]  /*76a0*/  FMNMX.FTZ R148, R47, R148, !PT ;  /* 0x000000942f947209 */ /* 0x000fe20007810000 */
[--C-:B------:R-:W-:Y:S02]  /*76b0*/  FFMA.FTZ R230, R64, c[0x0][0x2d0], -R204.reuse ;  /* 0x0000b40040e67a23 */ /* 0x100fe400000108cc */
[--C-:B------:R-:W-:Y:S01]  /*76c0*/  FFMA.FTZ R225, R36, c[0x0][0x2d0], -R204.reuse ;  /* 0x0000b40024e17a23 */ /* 0x100fe200000108cc */
[----:B------:R-:W-:Y:S01]  /*76d0*/  FMNMX.FTZ R2, R58, R148, !PT ;  /* 0x000000943a027209 */ /* 0x000fe20007810000 */
[--C-:B------:R-:W-:Y:S02]  /*76e0*/  FFMA.FTZ R224, R37, c[0x0][0x2d0], -R204.reuse ;  /* 0x0000b40025e07a23 */ /* 0x100fe400000108cc */
[--C-:B------:R-:W-:Y:S01]  /*76f0*/  FFMA.FTZ R223, R48, c[0x0][0x2d0], -R204.reuse ;  /* 0x0000b40030df7a23 */ /* 0x100fe200000108cc */
[----:B------:R-:W-:Y:S01]  /*7700*/  MUFU.EX2 R207, R16 ;  /* 0x0000001000cf7308 */ /* 0x000fe20000000800 */
[----:B------:R-:W-:Y:S01]  /*7710*/  FMNMX.FTZ R2, R59, R2, !PT ;  /* 0x000000023b027209 */ /* 0x000fe20007810000 */
[--C-:B------:R-:W-:Y:S01]  /*7720*/  FFMA.FTZ R222, R49, c[0x0][0x2d0], -R204.reuse ;  /* 0x0000b40031de7a23 */ /* 0x100fe200000108cc */
[----:B-1----:R-:W-:Y:S01]  /*7730*/  FMNMX.FTZ R152, R3, R152, !PT ;  /* 0x0000009803987209 */ /* 0x002fe20007810000 */
[--C-:B------:R-:W-:Y:S01]  /*7740*/  FFMA.FTZ R226, R52, c[0x0][0x2d0], -R204.reuse ;  /* 0x0000b40034e27a23 */ /* 0x100fe200000108cc */
[----:B--2---:R-:W-:Y:S01]  /*7750*/  MOV R20, R209 ;  /* 0x000000d100147202 */ /* 0x004fe20000000f00 */
[----:B------:R-:W-:Y:S02]  /*7760*/  FFMA.FTZ R229, R53, c[0x0][0x2d0], -R204 ;  /* 0x0000b40035e57a23 */ /* 0x000fe400000108cc */
[----:B------:R-:W-:Y:S02]  /*7770*/  FMUL.FTZ R5, R152, c[0x0][0x2d0] ;  /* 0x0000b40098057a20 */ /* 0x000fe40000410000 */
[----:B------:R1:W2:Y:S01]  /*7780*/  MUFU.EX2 R148, R0 ;  /* 0x0000000000947308 */ /* 0x0002a20000000800 */
[----:B---3--:R-:W-:Y:S01]  /*7790*/  FMNMX.FTZ R151, R151, R205, !PT ;  /* 0x000000cd97977209 */ /* 0x008fe20007810000 */
[--C-:B------:R-:W-:Y:S02]  /*77a0*/  FFMA.FTZ R6, R6, c[0x0][0x2d0], -R5.reuse ;  /* 0x0000b40006067a23 */ /* 0x100fe40000010805 */
[--C-:B------:R-:W-:Y:S02]  /*77b0*/  FFMA.FTZ R7, R7, c[0x0][0x2d0], -R5.reuse ;  /* 0x0000b40007077a23 */ /* 0x100fe40000010805 */
[----:B----4-:R-:W-:Y:S02]  /*77c0*/  FMUL.FTZ R4, R151, c[0x0][0x2d0] ;  /* 0x0000b40097047a20 */ /* 0x010fe40000410000 */
        /* <DEDUP_REMOVED lines=9> */
[--C-:B------:R-:W-:Y:S01]  /*7860*/  FFMA.FTZ R13, R13, c[0x0][0x2d0], -R4.reuse ;  /* 0x0000b4000d0d7a23 */ /* 0x100fe20000010804 */
[----:B-1----:R-:W-:Y:S01]  /*7870*/  FMNMX.FTZ R0, R62, R2, !PT ;  /* 0x000000023e007209 */ /* 0x002fe20007810000 */
[----:B------:R-:W-:Y:S02]  /*7880*/  FFMA.FTZ R67, R67, c[0x0][0x2d0], -R5 ;  /* 0x0000b40043437a23 */ /* 0x000fe40000010805 */
[--C-:B------:R-:W-:Y:S01]  /*7890*/  FFMA.FTZ R215, R40, c[0x0][0x2d0], -R4.reuse ;  /* 0x0000b40028d77a23 */ /* 0x100fe20000010804 */
[----:B------:R-:W-:Y:S01]  /*78a0*/  FMNMX.FTZ R2, R63, R0, !PT ;  /* 0x000000003f027209 */ /* 0x000fe20007810000 */
[----:B------:R-:W-:Y:S01]  /*78b0*/  FADD.FTZ R0, -R152, R149 ;  /* 0x0000009598007221 */ /* 0x000fe20000010100 */
[----:B------:R-:W-:Y:S02]  /*78c0*/  MOV R40, R20 ;  /* 0x0000001400287202 */ /* 0x000fe40000000f00 */
[----:B------:R-:W1:Y:S01]  /*78d0*/  MUFU.EX2 R208, R6 ;  /* 0x0000000600d07308 */ /* 0x000e620000000800 */
[--C-:B------:R-:W-:Y:S01]  /*78e0*/  FFMA.FTZ R220, R44, c[0x0][0x2d0], -R4.reuse ;  /* 0x0000b4002cdc7a23 */ /* 0x100fe20000010804 */
[----:B------:R-:W2:Y:S01]  /*78f0*/  SHFL.BFLY PT, R3, R2, 0x2, 0x1f ;  /* 0x0c401f0002037f89 */ /* 0x000ea200000e0000 */
[----:B------:R-:W-:Y:S02]  /*7900*/  FMUL.FTZ R0, R0, c[0x0][0x2d0] ;  /* 0x0000b40000007a20 */ /* 0x000fe40000410000 */
[--C-:B------:R-:W-:Y:S02]  /*7910*/  FFMA.FTZ R231, R66, c[0x0][0x2d0], -R5.reuse ;  /* 0x0000b40042e77a23 */ /* 0x100fe40000010805 */
[C---:B--2---:R-:W-:Y:S01]  /*7920*/  FMUL.FTZ R20, R148.reuse, R172 ;  /* 0x000000ac94147220 */ /* 0x044fe20000410000 */
[----:B------:R-:W-:Y:S01]  /*7930*/  MOV R172, R67 ;  /* 0x0000004300ac7202 */ /* 0x000fe20000000f00 */
[C---:B------:R-:W-:Y:S01]  /*7940*/  FMUL.FTZ R48, R148.reuse, R156 ;  /* 0x0000009c94307220 */ /* 0x040fe20000410000 */
[----:B------:R2:W2:Y:S01]  /*7950*/  MUFU.EX2 R6, R12 ;  /* 0x0000000c00067308 */ /* 0x0004a20000000800 */
[----:B------:R-:W-:Y:S02]  /*7960*/  FMUL.FTZ R49, R148, R157 ;  /* 0x0000009d94317220 */ /* 0x000fe40000410000 */
[--C-:B------:R-:W-:Y:S01]  /*7970*/  FFMA.FTZ R205, R23, c[0x0][0x2d0], -R5.reuse ;  /* 0x0000b40017cd7a23 */ /* 0x100fe20000010805 */
[----:B---3--:R-:W-:Y:S01]  /*7980*/  MOV R8, R207 ;  /* 0x000000cf00087202 */ /* 0x008fe20000000f00 */
[--C-:B------:R-:W-:Y:S02]  /*7990*/  FFMA.FTZ R207, R22, c[0x0][0x2d0], -R5.reuse ;  /* 0x0000b40016cf7a23 */ /* 0x100fe40000010805 */
[--C-:B------:R-:W-:Y:S01]  /*79a0*/  FFMA.FTZ R218, R39, c[0x0][0x2d0], -R5.reuse ;  /* 0x0000b40027da7a23 */ /* 0x100fe20000010805 */
[----:B------:R-:W-:Y:S01]  /*79b0*/  MOV R45, R8 ;  /* 0x00000008002d7202 */ /* 0x000fe20000000f00 */
[--C-:B------:R-:W-:Y:S01]  /*79c0*/  FFMA.FTZ R8, R56, c[0x0][0x2d0], -R4.reuse ;  /* 0x0000b40038087a23 */ /* 0x100fe20000010804 */
[----:B------:R-:W-:Y:S01]  /*79d0*/  MUFU.EX2 R7, R9 ;  /* 0x0000000900077308 */ /* 0x000fe20000000800 */
[--C-:B------:R-:W-:Y:S02]  /*79e0*/  FFMA.FTZ R217, R50, c[0x0][0x2d0], -R5.reuse ;  /* 0x0000b40032d97a23 */ /* 0x100fe40000010805 */
[--C-:B------:R-:W-:Y:S01]  /*79f0*/  FFMA.FTZ R216, R51, c[0x0][0x2d0], -R5.reuse ;  /* 0x0000b40033d87a23 */ /* 0x100fe20000010805 */
[----:B-1----:R-:W-:Y:S01]  /*7a00*/  MOV R21, R208 ;  /* 0x000000d000157202 */ /* 0x002fe20000000f00 */
[--C-:B------:R-:W-:Y:S02]  /*7a10*/  FFMA.FTZ R208, R28, c[0x0][0x2d0], -R4.reuse ;  /* 0x0000b4001cd07a23 */ /* 0x100fe40000010804 */
[C---:B------:R-:W-:Y:S02]  /*7a20*/  FMUL.FTZ R28, R148.reuse, R164 ;  /* 0x000000a4941c7220 */ /* 0x040fe40000410000 */
[----:B------:R-:W-:Y:S01]  /*7a30*/  FFMA.FTZ R209, R29, c[0x0][0x2d0], -R4 ;  /* 0x0000b4001dd17a23 */ /* 0x000fe20000010804 */
[----:B------:R-:W-:Y:S01]  /*7a40*/  MUFU.EX2 R211, R17 ;  /* 0x0000001100d37308 */ /* 0x000fe20000000800 */
[C---:B------:R-:W-:Y:S01]  /*7a50*/  FMUL.FTZ R52, R148.reuse, R168 ;  /* 0x000000a894347220 */ /* 0x040fe20000410000 */
[----:B------:R-:W-:Y:S01]  /*7a60*/  MOV R168, R8 ;  /* 0x0000000800a87202 */ /* 0x000fe20000000f00 */
[C---:B------:R-:W-:Y:S01]  /*7a70*/  FMUL.FTZ R53, R148.reuse, R169 ;  /* 0x000000a994357220 */ /* 0x040fe20000410000 */
[----:B--2---:R-:W-:Y:S01]  /*7a80*/  MOV R12, R210 ;  /* 0x000000d2000c7202 */ /* 0x004fe20000000f00 */
[--C-:B------:R-:W-:Y:S01]  /*7a90*/  FFMA.FTZ R210, R33, c[0x0][0x2d0], -R204.reuse ;  /* 0x0000b40021d27a23 */ /* 0x100fe200000108cc */
[----:B------:R-:W-:Y:S01]  /*7aa0*/  MOV R33, R6 ;  /* 0x0000000600217202 */ /* 0x000fe20000000f00 */
[C---:B------:R-:W-:Y:S01]  /*7ab0*/  FMUL.FTZ R72, R148.reuse, R72 ;  /* 0x0000004894487220 */ /* 0x040fe20000410000 */
[----:B------:R-:W-:Y:S01]  /*7ac0*/  MOV R56, R12 ;  /* 0x0000000c00387202 */ /* 0x000fe20000000f00 */
[C---:B------:R-:W-:Y:S01]  /*7ad0*/  FMUL.FTZ R73, R148.reuse, R73 ;  /* 0x0000004994497220 */ /* 0x040fe20000410000 */
[----:B------:R-:W1:Y:S01]  /*7ae0*/  MUFU.EX2 R17, R19 ;  /* 0x0000001300117308 */ /* 0x000e620000000800 */
        /* <DEDUP_REMOVED lines=14> */
[----:B-1----:R-:W-:Y:S01]  /*7bd0*/  MOV R12, R17 ;  /* 0x00000011000c7202 */ /* 0x002fe20000000f00 */
[C---:B------:R-:W-:Y:S01]  /*7be0*/  FMUL.FTZ R17, R148.reuse, R161 ;  /* 0x000000a194117220 */ /* 0x040fe20000410000 */
[----:B------:R-:W-:Y:S01]  /*7bf0*/  MOV R161, R7 ;  /* 0x0000000700a17202 */ /* 0x000fe20000000f00 */
[----:B------:R-:W-:Y:S01]  /*7c00*/  FMUL.FTZ R124, R148, R124 ;  /* 0x0000007c947c7220 */ /* 0x000fe20000410000 */
[----:B------:R-:W2:Y:S01]  /*7c10*/  LDL.LU R7, [R1+0x14] ;  /* 0x0000140001077983 */ /* 0x000ea20000300800 */
[----:B------:R-:W-:Y:S01]  /*7c20*/  MOV R19, R211 ;  /* 0x000000d300137202 */ /* 0x000fe20000000f00 */
[--C-:B------:R-:W-:Y:S01]  /*7c30*/  FFMA.FTZ R211, R32, c[0x0][0x2d0], -R204.reuse ;  /* 0x0000b40020d37a23 */ /* 0x100fe200000108cc */
[----:B------:R-:W-:Y:S01]  /*7c40*/  MUFU.EX2 R6, R13 ;  /* 0x0000000d00067308 */ /* 0x000fe20000000800 */
[----:B------:R-:W-:Y:S01]  /*7c50*/  MOV R164, R12 ;  /* 0x0000000c00a47202 */ /* 0x000fe20000000f00 */
[----:B------:R-:W-:Y:S02]  /*7c60*/  FFMA.FTZ R204, R65, c[0x0][0x2d0], -R204 ;  /* 0x0000b40041cc7a23 */ /* 0x000fe400000108cc */
[----:B--2---:R-:W-:Y:S01]  /*7c70*/  FADD.FTZ R0, -R151, R154 ;  /* 0x0000009a97007221 */ /* 0x004fe20000010100 */
[----:B------:R-:W-:Y:S01]  /*7c80*/  LDSM.16.MT88.4 R64, [R234+0x100] ;  /* 0x00010000ea40783b */ /* 0x000fe20000004200 */
[--C-:B------:R-:W-:Y:S02]  /*7c90*/  FFMA.FTZ R154, R35, c[0x0][0x2d0], -R5.reuse ;  /* 0x0000b400239a7a23 */ /* 0x100fe40000010805 */
[----:B------:R-:W-:Y:S02]  /*7ca0*/  FMUL.FTZ R0, R0, c[0x0][0x2d0] ;  /* 0x0000b40000007a20 */ /* 0x000fe40000410000 */
[C---:B------:R-:W-:Y:S01]  /*7cb0*/  FMUL.FTZ R125, R148.reuse, R125 ;  /* 0x0000007d947d7220 */ /* 0x040fe20000410000 */
[----:B------:R-:W-:Y:S01]  /*7cc0*/  MUFU.EX2 R207, R207 ;  /* 0x000000cf00cf7308 */ /* 0x000fe20000000800 */
[C---:B------:R-:W-:Y:S02]  /*7cd0*/  FMUL.FTZ R136, R148.reuse, R136 ;  /* 0x0000008894887220 */ /* 0x040fe40000410000 */
[C---:B------:R-:W-:Y:S02]  /*7ce0*/  FMUL.FTZ R137, R148.reuse, R137 ;  /* 0x0000008994897220 */ /* 0x040fe40000410000 */
[C---:B------:R-:W-:Y:S02]  /*7cf0*/  FMUL.FTZ R140, R148.reuse, R140 ;  /* 0x0000008c948c7220 */ /* 0x040fe40000410000 */
[C---:B------:R-:W-:Y:S02]  /*7d00*/  FMUL.FTZ R141, R148.reuse, R141 ;  /* 0x0000008d948d7220 */ /* 0x040fe40000410000 */
[----:B------:R-:W-:Y:S01]  /*7d10*/  FMUL.FTZ R29, R148, R165 ;  /* 0x000000a5941d7220 */ /* 0x000fe20000410000 */
[----:B------:R1:W2:Y:S01]  /*7d20*/  MUFU.EX2 R149, R0 ;  /* 0x0000000000957308 */ /* 0x0002a20000000800 */
[--C-:B------:R-:W-:Y:S02]  /*7d30*/  FFMA.FTZ R219, R38, c[0x0][0x2d0], -R5.reuse ;  /* 0x0000b40026db7a23 */ /* 0x100fe40000010805 */
[--C-:B------:R-:W-:Y:S02]  /*7d40*/  FFMA.FTZ R227, R54, c[0x0][0x2d0], -R5.reuse ;  /* 0x0000b40036e37a23 */ /* 0x100fe40000010805 */
[----:B------:R-:W-:Y:S02]  /*7d50*/  FFMA.FTZ R228, R55, c[0x0][0x2d0], -R5 ;  /* 0x0000b40037e47a23 */ /* 0x000fe40000010805 */
[--C-:B------:R-:W-:Y:S02]  /*7d60*/  FFMA.FTZ R24, R24, c[0x0][0x2d0], -R4.reuse ;  /* 0x0000b40018187a23 */ /* 0x100fe40000010804 */
[--C-:B------:R-:W-:Y:S01]  /*7d70*/  FFMA.FTZ R25, R25, c[0x0][0x2d0], -R4.reuse ;  /* 0x0000b40019197a23 */ /* 0x100fe20000010804 */
[----:B------:R-:W-:Y:S01]  /*7d80*/  MUFU.EX2 R205, R205 ;  /* 0x000000cd00cd7308 */ /* 0x000fe20000000800 */
[C---:B---3--:R-:W-:Y:S02]  /*7d90*/  FMUL.FTZ R50, R150.reuse, R158 ;  /* 0x0000009e96327220 */ /* 0x048fe40000410000 */
[C---:B------:R-:W-:Y:S02]  /*7da0*/  FMUL.FTZ R51, R150.reuse, R159 ;  /* 0x0000009f96337220 */ /* 0x040fe40000410000 */
[----:B------:R-:W-:Y:S01]  /*7db0*/  LDSM.16.MT88.4 R156, [R236+0x100] ;  /* 0x00010000ec9c783b */ /* 0x000fe20000004200 */
[C---:B------:R-:W-:Y:S02]  /*7dc0*/  FMUL.FTZ R22, R150.reuse, R174 ;  /* 0x000000ae96167220 */ /* 0x040fe40000410000 */
[C---:B------:R-:W-:Y:S02]  /*7dd0*/  FMUL.FTZ R23, R150.reuse, R175 ;  /* 0x000000af96177220 */ /* 0x040fe40000410000 */
[C---:B------:R-:W-:Y:S01]  /*7de0*/  FMUL.FTZ R54, R150.reuse, R170 ;  /* 0x000000aa96367220 */ /* 0x040fe20000410000 */
[----:B------:R3:W-:Y:S01]  /*7df0*/  MUFU.EX2 R174, R212 ;  /* 0x000000d400ae7308 */ /* 0x0007e20000000800 */
[----:B------:R-:W-:Y:S01]  /*7e00*/  FMUL.FTZ R55, R150, R171 ;  /* 0x000000ab96377220 */ /* 0x000fe20000410000 */
[----:B-1----:R-:W-:Y:S01]  /*7e10*/  FMNMX.FTZ R0, R2, R3, !PT ;  /* 0x0000000302007209 */ /* 0x002fe20007810000 */
[C---:B--2---:R-:W-:Y:S02]  /*7e20*/  FMUL.FTZ R8, R149.reuse, R180 ;  /* 0x000000b495087220 */ /* 0x044fe40000410000 */
[C---:B------:R-:W-:Y:S01]  /*7e30*/  FMUL.FTZ R12, R149.reuse, R184 ;  /* 0x000000b8950c7220 */ /* 0x040fe20000410000 */
[----:B------:R-:W-:Y:S01]  /*7e40*/  MOV R184, R19 ;  /* 0x0000001300b87202 */ /* 0x000fe20000000f00 */
[----:B------:R-:W1:Y:S01]  /*7e50*/  SHFL.BFLY PT, R2, R0, 0x1, 0x1f ;  /* 0x0c201f0000027f89 */ /* 0x000e6200000e0000 */
[C---:B------:R-:W-:Y:S02]  /*7e60*/  FMUL.FTZ R13, R149.reuse, R185 ;  /* 0x000000b9950d7220 */ /* 0x040fe40000410000 */
[----:B------:R-:W-:Y:S01]  /*7e70*/  MUFU.EX2 R175, R25 ;  /* 0x0000001900af7308 */ /* 0x000fe20000000800 */
[C---:B------:R-:W-:Y:S02]  /*7e80*/  FMUL.FTZ R36, R149.reuse, R192 ;  /* 0x000000c095247220 */ /* 0x040fe40000410000 */
[C---:B------:R-:W-:Y:S02]  /*7e90*/  FMUL.FTZ R37, R149.reuse, R193 ;  /* 0x000000c195257220 */ /* 0x040fe40000410000 */
[C---:B------:R-:W-:Y:S02]  /*7ea0*/  FMUL.FTZ R68, R149.reuse, R68 ;  /* 0x0000004495447220 */ /* 0x040fe40000410000 */
[C---:B------:R-:W-:Y:S02]  /*7eb0*/  FMUL.FTZ R69, R149.reuse, R69 ;  /* 0x0000004595457220 */ /* 0x040fe40000410000 */
[C---:B------:R-:W-:Y:S01]  /*7ec0*/  FMUL.FTZ R74, R150.reuse, R74 ;  /* 0x0000004a964a7220 */ /* 0x040fe20000410000 */
[----:B------:R2:W-:Y:S01]  /*7ed0*/  MUFU.EX2 R193, R211 ;  /* 0x000000d300c17308 */ /* 0x0005e20000000800 */
[C---:B------:R-:W-:Y:S02]  /*7ee0*/  FMUL.FTZ R75, R150.reuse, R75 ;  /* 0x0000004b964b7220 */ /* 0x040fe40000410000 */
[C---:B------:R-:W-:Y:S01]  /*7ef0*/  FMUL.FTZ R78, R150.reuse, R78 ;  /* 0x0000004e964e7220 */ /* 0x040fe20000410000 */
[----:B---3--:R-:W-:Y:S01]  /*7f00*/  MOV R212, R161 ;  /* 0x000000a100d47202 */ /* 0x008fe20000000f00 */
[----:B------:R-:W-:Y:S02]  /*7f10*/  FMUL.FTZ R79, R150, R79 ;  /* 0x0000004f964f7220 */ /* 0x000fe40000410000 */
[C---:B------:R-:W-:Y:S02]  /*7f20*/  FMUL.FTZ R80, R149.reuse, R80 ;  /* 0x0000005095507220 */ /* 0x040fe40000410000 */
[C---:B------:R-:W-:Y:S01]  /*7f30*/  FMUL.FTZ R81, R149.reuse, R81 ;  /* 0x0000005195517220 */ /* 0x040fe20000410000 */
[----:B------:R-:W-:Y:S01]  /*7f40*/  MUFU.EX2 R225, R225 ;  /* 0x000000e100e17308 */ /* 0x000fe20000000800 */
[C---:B------:R-:W-:Y:S01]  /*7f50*/  FMUL.FTZ R84, R149.reuse, R84 ;  /* 0x0000005495547220 */ /* 0x040fe20000410000 */
[----:B-1----:R-:W-:Y:S01]  /*7f60*/  FMNMX.FTZ R2, R0, R2, !PT ;  /* 0x0000000200027209 */ /* 0x002fe20007810000 */
[----:B------:R-:W-:Y:S02]  /*7f70*/  FMUL.FTZ R85, R149, R85 ;  /* 0x0000005595557220 */ /* 0x000fe40000410000 */
[----:B------:R-:W-:Y:S02]  /*7f80*/  FMUL.FTZ R90, R150, R90 ;  /* 0x0000005a965a7220 */ /* 0x000fe40000410000 */
[C---:B------:R-:W-:Y:S02]  /*7f90*/  FMUL.FTZ R3, R2.reuse, c[0x0][0x2d0] ;  /* 0x0000b40002037a20 */ /* 0x040fe40000410000 */
[----:B------:R-:W-:Y:S01]  /*7fa0*/  FADD.FTZ R0, -R2, R155 ;  /* 0x0000009b02007221 */ /* 0x000fe20000010100 */
[----:B------:R-:W-:Y:S01]  /*7fb0*/  MUFU.EX2 R220, R220 ;  /* 0x000000dc00dc7308 */ /* 0x000fe20000000800 */
[----:B------:R-:W-:Y:S02]  /*7fc0*/  FFMA.FTZ R10, R10, c[0x0][0x2d0], -R3 ;  /* 0x0000b4000a0a7a23 */ /* 0x000fe40000010803 */
[----:B------:R-:W-:Y:S01]  /*7fd0*/  FFMA.FTZ R155, R34, c[0x0][0x2d0], -R5 ;  /* 0x0000b400229b7a23 */ /* 0x000fe20000010805 */
[----:B--2---:R-:W-:Y:S01]  /*7fe0*/  MOV R211, R56 ;  /* 0x0000003800d37202 */ /* 0x004fe20000000f00 */
[--C-:B------:R-:W-:Y:S02]  /*7ff0*/  FFMA.FTZ R11, R11, c[0x0][0x2d0], -R3.reuse ;  /* 0x0000b4000b0b7a23 */ /* 0x100fe40000010803 */
[--C-:B------:R-:W-:Y:S02]  /*8000*/  FFMA.FTZ R15, R15, c[0x0][0x2d0], -R3.reuse ;  /* 0x0000b4000f0f7a23 */ /* 0x100fe40000010803 */
[----:B------:R-:W-:Y:S01]  /*8010*/  FMUL.FTZ R0, R0, c[0x0][0x2d0] ;  /* 0x0000b40000007a20 */ /* 0x000fe20000410000 */
[----:B------:R-:W1:Y:S01]  /*8020*/  MUFU.EX2 R32, R10 ;  /* 0x0000000a00207308 */ /* 0x000e620000000800 */
[--C-:B------:R-:W-:Y:S02]  /*8030*/  FFMA.FTZ R14, R14, c[0x0][0x2d0], -R3.reuse ;  /* 0x0000b4000e0e7a23 */ /* 0x100fe40000010803 */
[----:B------:R-:W-:Y:S02]  /*8040*/  FMUL.FTZ R5, R148, R177 ;  /* 0x000000b194057220 */ /* 0x000fe40000410000 */
        /* <DEDUP_REMOVED lines=10> */
[C---:B------:R-:W-:Y:S02]  /*80f0*/  FMUL.FTZ R107, R150.reuse, R107 ;  /* 0x0000006b966b7220 */ /* 0x040fe40000410000 */
[----:B------:R-:W-:Y:S01]  /*8100*/  FMUL.FTZ R110, R150, R110 ;  /* 0x0000006e966e7220 */ /* 0x000fe20000410000 */
[----:B-1----:R-:W-:Y:S01]  /*8110*/  MOV R41, R32 ;  /* 0x0000002000297202 */ /* 0x002fe20000000f00 */
[--C-:B------:R-:W-:Y:S01]  /*8120*/  FFMA.FTZ R10, R60, c[0x0][0x2d0], -R4.reuse ;  /* 0x0000b4003c0a7a23 */ /* 0x100fe20000010804 */
[----:B------:R-:W-:Y:S01]  /*8130*/  MOV R60, R232 ;  /* 0x000000e8003c7202 */ /* 0x000fe20000000f00 */
[--C-:B------:R-:W-:Y:S01]  /*8140*/  FFMA.FTZ R232, R61, c[0x0][0x2d0], -R4.reuse ;  /* 0x0000b4003de87a23 */ /* 0x100fe20000010804 */
[----:B------:R-:W-:Y:S01]  /*8150*/  MOV R61, R33 ;  /* 0x00000021003d7202 */ /* 0x000fe20000000f00 */
[----:B------:R-:W-:Y:S01]  /*8160*/  FMUL.FTZ R111, R150, R111 ;  /* 0x0000006f966f7220 */ /* 0x000fe20000410000 */
[----:B------:R-:W1:Y:S01]  /*8170*/  LDSM.16.MT88.4 R32, [R233+0x100] ;  /* 0x00010000e920783b */ /* 0x000e620000004200 */
[----:B------:R-:W3:Y:S01]  /*8180*/  MUFU.EX2 R18, R14 ;  /* 0x0000000e00127308 */ /* 0x000ee20000000800 */
[----:B------:R-:W-:Y:S01]  /*8190*/  FMUL.FTZ R112, R149, R112 ;  /* 0x0000007095707220 */ /* 0x000fe20000410000 */
[----:B--2---:R-:W-:Y:S01]  /*81a0*/  MOV R44, R9 ;  /* 0x00000009002c7202 */ /* 0x004fe20000000f00 */
[----:B------:R-:W-:Y:S01]  /*81b0*/  FFMA.FTZ R9, R57, c[0x0][0x2d0], -R4 ;  /* 0x0000b40039097a23 */ /* 0x000fe20000010804 */
[----:B------:R-:W-:Y:S01]  /*81c0*/  MOV R57, R16 ;  /* 0x0000001000397202 */ /* 0x000fe20000000f00 */
[C---:B------:R-:W-:Y:S01]  /*81d0*/  FMUL.FTZ R16, R148.reuse, R160 ;  /* 0x000000a094107220 */ /* 0x040fe20000410000 */
[----:B------:R-:W-:Y:S01]  /*81e0*/  MOV R160, R21 ;  /* 0x0000001500a07202 */ /* 0x000fe20000000f00 */
[----:B------:R-:W-:Y:S01]  /*81f0*/  FMUL.FTZ R4, R148, R176 ;  /* 0x000000b094047220 */ /* 0x000fe20000410000 */
[----:B------:R-:W-:Y:S02]  /*8200*/  F2FP.PACK_AB R176, R40, R206 ;  /* 0x000000ce28b0723e */ /* 0x000fe400000000ff */
[----:B------:R-:W2:Y:S01]  /*8210*/  MUFU.EX2 R0, R0 ;  /* 0x0000000000007308 */ /* 0x000ea20000000800 */
[----:B------:R-:W-:Y:S01]  /*8220*/  F2FP.PACK_AB R177, R56, R160 ;  /* 0x000000a038b1723e */ /* 0x000fe200000000ff */
[----:B------:R-:W-:Y:S01]  /*8230*/  FMUL.FTZ R21, R148, R173 ;  /* 0x000000ad94157220 */ /* 0x000fe20000410000 */
[----:B------:R-:W-:Y:S01]  /*8240*/  F2FP.PACK_AB R180, R161, R57 ;  /* 0x00000039a1b4723e */ /* 0x000fe200000000ff */
[C---:B------:R-:W-:Y:S01]  /*8250*/  FMUL.FTZ R113, R149.reuse, R113 ;  /* 0x0000007195717220 */ /* 0x040fe20000410000 */
[----:B------:R-:W-:Y:S01]  /*8260*/  MOV R169, R9 ;  /* 0x0000000900a97202 */ /* 0x000fe20000000f00 */
[C---:B------:R-:W-:Y:S01]  /*8270*/  FMUL.FTZ R9, R149.reuse, R181 ;  /* 0x000000b595097220 */ /* 0x040fe20000410000 */
[----:B------:R-:W-:Y:S01]  /*8280*/  F2FP.PACK_AB R181, R44, R41 ;  /* 0x000000292cb5723e */ /* 0x000fe200000000ff */
[C---:B------:R-:W-:Y:S01]  /*8290*/  FMUL.FTZ R116, R149.reuse, R116 ;  /* 0x0000007495747220 */ /* 0x040fe20000410000 */
[----:B------:R-:W-:Y:S01]  /*82a0*/  MOV R173, R10 ;  /* 0x0000000a00ad7202 */ /* 0x000fe20000000f00 */
[C---:B------:R-:W-:Y:S01]  /*82b0*/  FMUL.FTZ R117, R149.reuse, R117 ;  /* 0x0000007595757220 */ /* 0x040fe20000410000 */
[----:B------:R-:W3:Y:S01]  /*82c0*/  LDL.LU R56, [R1+0x1c] ;  /* 0x00001c0001387983 */ /* 0x000ee20000300800 */
[C---:B------:R-:W-:Y:S01]  /*82d0*/  FMUL.FTZ R122, R150.reuse, R122 ;  /* 0x0000007a967a7220 */ /* 0x040fe20000410000 */
[----:B------:R-:W-:Y:S01]  /*82e0*/  MUFU.EX2 R221, R221 ;  /* 0x000000dd00dd7308 */ /* 0x000fe20000000800 */
[----:B---3--:R-:W-:Y:S01]  /*82f0*/  MOV R185, R18 ;  /* 0x0000001200b97202 */ /* 0x008fe20000000f00 */
[C---:B------:R-:W-:Y:S02]  /*8300*/  FMUL.FTZ R123, R150.reuse, R123 ;  /* 0x0000007b967b7220 */ /* 0x040fe40000410000 */
[C---:B------:R-:W-:Y:S02]  /*8310*/  FMUL.FTZ R126, R150.reuse, R126 ;  /* 0x0000007e967e7220 */ /* 0x040fe40000410000 */
[----:B------:R-:W-:Y:S02]  /*8320*/  FMUL.FTZ R127, R150, R127 ;  /* 0x0000007f967f7220 */ /* 0x000fe40000410000 */
[C---:B------:R-:W-:Y:S02]  /*8330*/  FMUL.FTZ R128, R149.reuse, R128 ;  /* 0x0000008095807220 */ /* 0x040fe40000410000 */
[C---:B------:R-:W-:Y:S01]  /*8340*/  FMUL.FTZ R129, R149.reuse, R129 ;  /* 0x0000008195817220 */ /* 0x040fe20000410000 */
[----:B------:R-:W-:Y:S01]  /*8350*/  MUFU.EX2 R192, R155 ;  /* 0x0000009b00c07308 */ /* 0x000fe20000000800 */
[C---:B--2---:R-:W-:Y:S02]  /*8360*/  FMUL.FTZ R10, R0.reuse, R182 ;  /* 0x000000b6000a7220 */ /* 0x044fe40000410000 */
[C---:B------:R-:W-:Y:S01]  /*8370*/  FMUL.FTZ R14, R0.reuse, R186 ;  /* 0x000000ba000e7220 */ /* 0x040fe20000410000 */
[----:B------:R-:W-:Y:S01]  /*8380*/  MOV R186, R168 ;  /* 0x000000a800ba7202 */ /* 0x000fe20000000f00 */
[C---:B------:R-:W-:Y:S01]  /*8390*/  FMUL.FTZ R15, R0.reuse, R187 ;  /* 0x000000bb000f7220 */ /* 0x040fe20000410000 */
[----:B------:R-:W-:Y:S01]  /*83a0*/  MOV R187, R172 ;  /* 0x000000ac00bb7202 */ /* 0x000fe20000000f00 */
        /* <DEDUP_REMOVED lines=33> */
[----:B------:R-:W-:Y:S02]  /*85c0*/  FMUL.FTZ R145, R149, R145 ;  /* 0x0000009195917220 */ /* 0x000fe40000410000 */
[C---:B------:R-:W-:Y:S02]  /*85d0*/  FMUL.FTZ R146, R0.reuse, R146 ;  /* 0x0000009200927220 */ /* 0x040fe40000410000 */
[----:B------:R-:W-:Y:S02]  /*85e0*/  FMUL.FTZ R147, R0, R147 ;  /* 0x0000009300937220 */ /* 0x000fe40000410000 */
[--C-:B------:R-:W-:Y:S02]  /*85f0*/  FFMA.FTZ R168, R58, c[0x0][0x2d0], -R3.reuse ;  /* 0x0000b4003aa87a23 */ /* 0x100fe40000010803 */
[--C-:B------:R-:W-:Y:S01]  /*8600*/  FFMA.FTZ R170, R62, c[0x0][0x2d0], -R3.reuse ;  /* 0x0000b4003eaa7a23 */ /* 0x100fe20000010803 */
[----:B------:R-:W-:Y:S01]  /*8610*/  MUFU.EX2 R228, R228 ;  /* 0x000000e400e47308 */ /* 0x000fe20000000800 */
[--C-:B------:R-:W-:Y:S02]  /*8620*/  FFMA.FTZ R26, R26, c[0x0][0x2d0], -R3.reuse ;  /* 0x0000b4001a1a7a23 */ /* 0x100fe40000010803 */
[--C-:B------:R-:W-:Y:S02]  /*8630*/  FFMA.FTZ R27, R27, c[0x0][0x2d0], -R3.reuse ;  /* 0x0000b4001b1b7a23 */ /* 0x100fe40000010803 */
[--C-:B------:R-:W-:Y:S02]  /*8640*/  FFMA.FTZ R30, R30, c[0x0][0x2d0], -R3.reuse ;  /* 0x0000b4001e1e7a23 */ /* 0x100fe40000010803 */
[--C-:B------:R-:W-:Y:S02]  /*8650*/  FFMA.FTZ R31, R31, c[0x0][0x2d0], -R3.reuse ;  /* 0x0000b4001f1f7a23 */ /* 0x100fe40000010803 */
[C---:B--2---:R-:W-:Y:S01]  /*8660*/  FMUL.FTZ R24, R149.reuse, R200 ;  /* 0x000000c895187220 */ /* 0x044fe20000410000 */
[----:B------:R-:W-:Y:S01]  /*8670*/  MOV R200, R61 ;  /* 0x0000003d00c87202 */ /* 0x000fe20000000f00 */
[----:B------:R2:W-:Y:S01]  /*8680*/  MUFU.EX2 R171, R26 ;  /* 0x0000001a00ab7308 */ /* 0x0005e20000000800 */
[----:B------:R-:W-:Y:S01]  /*8690*/  FMUL.FTZ R25, R149, R201 ;  /* 0x000000c995197220 */ /* 0x000fe20000410000 */
[----:B------:R-:W-:Y:S01]  /*86a0*/  MOV R201, R60 ;  /* 0x0000003c00c97202 */ /* 0x000fe20000000f00 */
[----:B------:R-:W-:Y:S07]  /*86b0*/  FFMA.FTZ R155, R46, c[0x0][0x2d0], -R3 ;  /* 0x0000b4002e9b7a23 */ /* 0x000fee0000010803 */
[----:B------:R1:W1:Y:S10]  /*86c0*/  MUFU.EX2 R194, R27 ;  /* 0x0000001b00c27308 */ /* 0x0002740000000800 */
[----:B------:R-:W-:Y:S01]  /*86d0*/  MUFU.EX2 R230, R230 ;  /* 0x000000e600e67308 */ /* 0x000fe20000000800 */
[C---:B--2---:R-:W-:Y:S01]  /*86e0*/  FMUL.FTZ R26, R0.reuse, R202 ;  /* 0x000000ca001a7220 */ /* 0x044fe20000410000 */
[----:B------:R-:W-:Y:S01]  /*86f0*/  MOV R202, R45 ;  /* 0x0000002d00ca7202 */ /* 0x000fe20000000f00 */
[----:B-1----:R-:W-:Y:S01]  /*8700*/  FMUL.FTZ R27, R0, R203 ;  /* 0x000000cb001b7220 */ /* 0x002fe20000410000 */
[----:B------:R-:W-:Y:S02]  /*8710*/  MOV R203, R44 ;  /* 0x0000002c00cb7202 */ /* 0x000fe40000000f00 */
[----:B---3--:R-:W-:Y:S01]  /*8720*/  F2FP.PACK_AB R44, R175, R172 ;  /* 0x000000acaf2c723e */ /* 0x008fe200000000ff */
[----:B------:R-:W-:Y:S01]  /*8730*/  FFMA.FTZ R165, R148, R7, R206 ;  /* 0x0000000794a57223 */ /* 0x000fe200000100ce */
[----:B------:R-:W-:Y:S01]  /*8740*/  MOV R148, R6 ;  /* 0x0000000600947202 */ /* 0x000fe20000000f00 */
[C---:B------:R-:W-:Y:S01]  /*8750*/  FMUL.FTZ R6, R150.reuse, R178 ;  /* 0x000000b296067220 */ /* 0x040fe20000410000 */
[----:B------:R-:W-:Y:S01]  /*8760*/  F2FP.PACK_AB R178, R19, R45 ;  /* 0x0000002d13b2723e */ /* 0x000fe200000000ff */
[----:B------:R-:W-:Y:S01]  /*8770*/  FMUL.FTZ R7, R150, R179 ;  /* 0x000000b396077220 */ /* 0x000fe20000410000 */
[----:B------:R-:W-:Y:S01]  /*8780*/  F2FP.PACK_AB R179, R164, R60 ;  /* 0x0000003ca4b3723e */ /* 0x000fe200000000ff */
[----:B------:R-:W-:Y:S01]  /*8790*/  FMUL.FTZ R19, R150, R163 ;  /* 0x000000a396137220 */ /* 0x000fe20000410000 */
[----:B------:R-:W-:Y:S01]  /*87a0*/  MOV R206, R11 ;  /* 0x0000000b00ce7202 */ /* 0x000fe20000000f00 */
[----:B------:R-:W-:Y:S01]  /*87b0*/  FMUL.FTZ R11, R0, R183 ;  /* 0x000000b7000b7220 */ /* 0x000fe20000410000 */
[----:B------:R-:W-:Y:S02]  /*87c0*/  F2FP.PACK_AB R182, R148, R61 ;  /* 0x0000003d94b6723e */ /* 0x000fe400000000ff */
[----:B------:R-:W-:Y:S01]  /*87d0*/  F2FP.PACK_AB R183, R206, R18 ;  /* 0x00000012ceb7723e */ /* 0x000fe200000000ff */
[-C--:B------:R-:W-:Y:S05]  /*87e0*/  HMMA.16816.F32 R4, R176, R32.reuse, R4 ;  /* 0x00000020b004723c */ /* 0x080fea0000001804 */
[----:B------:R-:W-:Y:S01]  /*87f0*/  FMUL.FTZ R18, R150, R162 ;  /* 0x000000a296127220 */ /* 0x000fe20000410000 */
[----:B------:R-:W-:Y:S02]  /*8800*/  F2FP.PACK_AB R45, R194, R171 ;  /* 0x000000abc22d723e */ /* 0x000fe400000000ff */
[C---:B------:R-:W-:Y:S07]  /*8810*/  HMMA.16816.F32 R8, R180.reuse, R32, R8 ;  /* 0x00000020b408723c */ /* 0x040fee0000001808 */
[C---:B------:R-:W-:Y:S01]  /*8820*/  FMUL.FTZ R32, R149.reuse, R188 ;  /* 0x000000bc95207220 */ /* 0x040fe20000410000 */
[-C--:B------:R-:W-:Y:S01]  /*8830*/  HMMA.16816.F32 R12, R180, R34.reuse, R12 ;  /* 0x00000022b40c723c */ /* 0x080fe2000000180c */
[----:B------:R1:W-:Y:S03]  /*8840*/  MUFU.EX2 R188, R210 ;  /* 0x000000d200bc7308 */ /* 0x0003e60000000800 */
[C---:B------:R-:W-:Y:S04]  /*8850*/  FMUL.FTZ R33, R149.reuse, R189 ;  /* 0x000000bd95217220 */ /* 0x040fe80000410000 */
[C---:B------:R-:W-:Y:S03]  /*8860*/  HMMA.16816.F32 R16, R176.reuse, R34, R16 ;  /* 0x00000022b010723c */ /* 0x040fe60000001810 */
[----:B------:R2:W-:Y:S04]  /*8870*/  MUFU.EX2 R189, R30 ;  /* 0x0000001e00bd7308 */ /* 0x0005e80000000800 */
[C---:B------:R-:W-:Y:S01]  /*8880*/  FMUL.FTZ R34, R0.reuse, R190 ;  /* 0x000000be00227220 */ /* 0x040fe20000410000 */
[-C--:B------:R-:W-:Y:S04]  /*8890*/  HMMA.16816.F32 R20, R176, R64.reuse, R20 ;  /* 0x00000040b014723c */ /* 0x080fe80000001814 */
[----:B------:R-:W-:Y:S01]  /*88a0*/  FMUL.FTZ R35, R0, R191 ;  /* 0x000000bf00237220 */ /* 0x000fe20000410000 */
[----:B------:R-:W3:Y:S01]  /*88b0*/  MUFU.EX2 R190, R208 ;  /* 0x000000d000be7308 */ /* 0x000ee20000000800 */
[----:B-1----:R-:W-:Y:S05]  /*88c0*/  MOV R210, R40 ;  /* 0x0000002800d27202 */ /* 0x002fea0000000f00 */
[C---:B------:R-:W-:Y:S01]  /*88d0*/  HMMA.16816.F32 R32, R180.reuse, R64, R32 ;  /* 0x00000040b420723c */ /* 0x040fe20000001820 */
[----:B------:R-:W4:Y:S03]  /*88e0*/  LDL.LU R40, [R1+0x18] ;  /* 0x0000180001287983 */ /* 0x000f260000300800 */
[----:B------:R-:W-:Y:S01]  /*88f0*/  FADD.FTZ R165, R210, R165 ;  /* 0x000000a5d2a57221 */ /* 0x000fe20000010000 */
[----:B------:R1:W1:Y:S02]  /*8900*/  MUFU.EX2 R191, R154 ;  /* 0x0000009a00bf7308 */ /* 0x0002640000000800 */
[C---:B------:R-:W-:Y:S01]  /*8910*/  FMUL.FTZ R64, R149.reuse, R196 ;  /* 0x000000c495407220 */ /* 0x040fe20000410000 */
[-C--:B------:R-:W-:Y:S04]  /*8920*/  HMMA.16816.F32 R36, R180, R66.reuse, R36 ;  /* 0x00000042b424723c */ /* 0x080fe80000001824 */
[----:B--2---:R-:W-:Y:S02]  /*8930*/  FMUL.FTZ R30, R150, R166 ;  /* 0x000000a6961e7220 */ /* 0x004fe40000410000 */
[----:B------:R-:W-:Y:S01]  /*8940*/  FMUL.FTZ R65, R149, R197 ;  /* 0x000000c595417220 */ /* 0x000fe20000410000 */
[----:B------:R2:W2:Y:S01]  /*8950*/  MUFU.EX2 R196, R31 ;  /* 0x0000001f00c47308 */ /* 0x0004a20000000800 */
[C---:B------:R-:W-:Y:S04]  /*8960*/  HMMA.16816.F32 R48, R176.reuse, R66, R48 ;  /* 0x00000042b030723c */ /* 0x040fe80000001830 */
[----:B---3--:R-:W-:Y:S02]  /*8970*/  F2FP.PACK_AB R46, R195, R190 ;  /* 0x000000bec32e723e */ /* 0x008fe400000000ff */
[----:B------:R-:W-:Y:S01]  /*8980*/  MOV R197, R185 ;  /* 0x000000b900c57202 */ /* 0x000fe20000000f00 */
[C---:B------:R-:W-:Y:S01]  /*8990*/  FMUL.FTZ R66, R0.reuse, R198 ;  /* 0x000000c600427220 */ /* 0x040fe20000410000 */
[-C--:B------:R-:W-:Y:S01]  /*89a0*/  HMMA.16816.F32 R52, R176, R156.reuse, R52 ;  /* 0x0000009cb034723c */ /* 0x080fe20000001834 */
[----:B------:R-:W-:Y:S03]  /*89b0*/  MUFU.EX2 R208, R170 ;  /* 0x000000aa00d07308 */ /* 0x000fe60000000800 */
[----:B------:R-:W-:Y:S01]  /*89c0*/  FMUL.FTZ R67, R0, R199 ;  /* 0x000000c700437220 */ /* 0x000fe20000410000 */
[----:B------:R-:W-:Y:S01]  /*89d0*/  MOV R185, R169 ;  /* 0x000000a900b97202 */ /* 0x000fe20000000f00 */
[--C-:B------:R-:W-:Y:S01]  /*89e0*/  FFMA.FTZ R169, R59, c[0x0][0x2d0], -R3.reuse ;  /* 0x0000b4003ba97a23 */ /* 0x100fe20000010803 */
[----:B------:R-:W-:Y:S01]  /*89f0*/  MOV R199, R164 ;  /* 0x000000a400c77202 */ /* 0x000fe20000000f00 */
[--C-:B-1----:R-:W-:Y:S01]  /*8a00*/  FFMA.FTZ R154, R43, c[0x0][0x2d0], -R3.reuse ;  /* 0x0000b4002b9a7a23 */ /* 0x102fe20000010803 */
[----:B------:R-:W-:Y:S02]  /*8a10*/  MOV R164, R173 ;  /* 0x000000ad00a47202 */ /* 0x000fe40000000f00 */
[C---:B------:R-:W-:Y:S01]  /*8a20*/  HMMA.16816.F32 R64, R180.reuse, R156, R64 ;  /* 0x0000009cb440723c */ /* 0x040fe20000001840 */
[----:B------:R1:W3:Y:S03]  /*8a30*/  MUFU.EX2 R173, R213 ;  /* 0x000000d500ad7308 */ /* 0x0002e60000000800 */
[----:B--2---:R-:W-:Y:S01]  /*8a40*/  FMUL.FTZ R31, R150, R167 ;  /* 0x000000a7961f7220 */ /* 0x004fe20000410000 */
[----:B------:R-:W-:Y:S02]  /*8a50*/  F2FP.PACK_AB R43, R191, R192 ;  /* 0x000000c0bf2b723e */ /* 0x000fe400000000ff */
[----:B------:R-:W-:Y:S01]  /*8a60*/  MOV R198, R184 ;  /* 0x000000b800c67202 */ /* 0x000fe20000000f00 */
[-C--:B------:R-:W-:Y:S04]  /*8a70*/  HMMA.16816.F32 R68, R180, R158.reuse, R68 ;  /* 0x0000009eb444723c */ /* 0x080fe80000001844 */
[----:B------:R-:W-:Y:S01]  /*8a80*/  MOV R184, R164 ;  /* 0x000000a400b87202 */ /* 0x000fe20000000f00 */
[--C-:B------:R-:W-:Y:S01]  /*8a90*/  FFMA.FTZ R164, R47, c[0x0][0x2d0], -R3.reuse ;  /* 0x0000b4002fa47a23 */ /* 0x100fe20000010803 */
[----:B------:R-:W-:Y:S02]  /*8aa0*/  F2FP.PACK_AB R47, R196, R189 ;  /* 0x000000bdc42f723e */ /* 0x000fe400000000ff */
[C---:B------:R-:W-:Y:S01]  /*8ab0*/  HMMA.16816.F32 R72, R176.reuse, R158, R72 ;  /* 0x0000009eb048723c */ /* 0x040fe20000001848 */
[----:B------:R-:W2:Y:S03]  /*8ac0*/  LDSM.16.MT88.4 R156, [R235+0x100] ;  /* 0x00010000eb9c783b */ /* 0x000ea60000004200 */
[----:B------:R-:W-:Y:S02]  /*8ad0*/  MOV R210, R197 ;  /* 0x000000c500d27202 */ /* 0x000fe40000000f00 */
[----:B------:R-:W-:Y:S01]  /*8ae0*/  MUFU.EX2 R197, R219 ;  /* 0x000000db00c57308 */ /* 0x000fe20000000800 */
[----:B-1----:R-:W-:Y:S01]  /*8af0*/  MOV R213, R148 ;  /* 0x0000009400d57202 */ /* 0x002fe20000000f00 */
[--C-:B------:R-:W-:Y:S01]  /*8b00*/  FFMA.FTZ R148, R42, c[0x0][0x2d0], -R3.reuse ;  /* 0x0000b4002a947a23 */ /* 0x100fe20000010803 */
[----:B------:R-:W-:Y:S03]  /*8b10*/  F2FP.PACK_AB R42, R188, R193 ;  /* 0x000000c1bc2a723e */ /* 0x000fe600000000ff */
[----:B------:R-:W-:Y:S02]  /*8b20*/  FFMA.FTZ R3, R63, c[0x0][0x2d0], -R3 ;  /* 0x0000b4003f037a23 */ /* 0x000fe40000010803 */
[----:B------:R-:W-:Y:S02]  /*8b30*/  LDSM.16.MT88.4 R60, [R236+0x900] ;  /* 0x00090000ec3c783b */ /* 0x000fe40000004200 */
[----:B------:R-:W-:Y:S10]  /*8b40*/  MUFU.EX2 R219, R155 ;  /* 0x0000009b00db7308 */ /* 0x000ff40000000800 */
[----:B------:R-:W1:Y:S01]  /*8b50*/  MUFU.EX2 R155, R3 ;  /* 0x00000003009b7308 */ /* 0x000e620000000800 */
[-C--:B--2---:R-:W-:Y:S03]  /*8b60*/  HMMA.16816.F32 R76, R176, R156.reuse, R76 ;  /* 0x0000009cb04c723c */ /* 0x084fe6000000184c */
[----:B------:R-:W-:Y:S02]  /*8b70*/  FFMA.FTZ R149, R149, R56, R57 ;  /* 0x0000003895957223 */ /* 0x000fe40000010039 */
[----:B------:R-:W-:Y:S02]  /*8b80*/  LDSM.16.MT88.4 R56, [R234+0x900] ;  /* 0x00090000ea38783b */ /* 0x000fe40000004200 */
[----:B------:R-:W-:Y:S01]  /*8b90*/  FADD.FTZ R149, R212, R149 ;  /* 0x00000095d4957221 */ /* 0x000fe20000010000 */
[C---:B------:R-:W-:Y:S04]  /*8ba0*/  HMMA.16816.F32 R80, R180.reuse, R156, R80 ;  /* 0x0000009cb450723c */ /* 0x040fe80000001850 */
[----:B------:R-:W-:Y:S02]  /*8bb0*/  MOV R212, R199 ;  /* 0x000000c700d47202 */ /* 0x000fe40000000f00 */
[----:B------:R-:W-:Y:S02]  /*8bc0*/  MUFU.EX2 R199, R218 ;  /* 0x000000da00c77308 */ /* 0x000fe40000000800 */
[-C--:B------:R-:W-:Y:S08]  /*8bd0*/  HMMA.16816.F32 R84, R180, R158.reuse, R84 ;  /* 0x0000009eb454723c */ /* 0x080ff00000001854 */
[C---:B------:R-:W-:Y:S01]  /*8be0*/  HMMA.16816.F32 R88, R176.reuse, R158, R88 ;  /* 0x0000009eb058723c */ /* 0x040fe20000001858 */
[----:B------:R-:W2:Y:S01]  /*8bf0*/  LDSM.16.MT88.4 R156, [R233+0x2100] ;  /* 0x00210000e99c783b */ /* 0x000ea20000004200 */
[----:B------:R-:W-:Y:S06]  /*8c00*/  MUFU.EX2 R218, R164 ;  /* 0x000000a400da7308 */ /* 0x000fec0000000800 */
        /* <DEDUP_REMOVED lines=11> */
[C---:B------:R-:W-:Y:S04]  /*8cc0*/  HMMA.16816.F32 R128, R180.reuse, R156, R128 ;  /* 0x0000009cb480723c */ /* 0x040fe80000001880 */
[----:B----4-:R-:W-:Y:S01]  /*8cd0*/  FFMA.FTZ R0, R0, R40, R41 ;  /* 0x0000002800007223 */ /* 0x010fe20000010029 */
[----:B------:R-:W-:Y:S03]  /*8ce0*/  F2FP.PACK_AB R41, R205, R207 ;  /* 0x000000cfcd29723e */ /* 0x000fe600000000ff */
[-C--:B------:R-:W-:Y:S04]  /*8cf0*/  HMMA.16816.F32 R132, R180, R158.reuse, R132 ;  /* 0x0000009eb484723c */ /* 0x080fe80000001884 */
[----:B---3--:R-:W-:Y:S01]  /*8d00*/  F2FP.PACK_AB R40, R174, R173 ;  /* 0x000000adae28723e */ /* 0x008fe200000000ff */
[----:B------:R-:W-:Y:S01]  /*8d10*/  FADD.FTZ R0, R203, R0 ;  /* 0x00000000cb007221 */ /* 0x000fe20000010000 */
[----:B-1----:R-:W-:Y:S02]  /*8d20*/  F2FP.PACK_AB R203, R155, R208 ;  /* 0x000000d09bcb723e */ /* 0x002fe400000000ff */
[C---:B------:R-:W-:Y:S01]  /*8d30*/  HMMA.16816.F32 R136, R176.reuse, R158, R136 ;  /* 0x0000009eb088723c */ /* 0x040fe20000001888 */
[----:B------:R-:W1:Y:S03]  /*8d40*/  LDSM.16.MT88.4 R156, [R235+0x2100] ;  /* 0x00210000eb9c783b */ /* 0x000e660000004200 */
[----:B------:R-:W-:Y:S02]  /*8d50*/  FADD.FTZ R0, R210, R0 ;  /* 0x00000000d2007221 */ /* 0x000fe40000010000 */
[----:B------:R-:W-:Y:S02]  /*8d60*/  MUFU.EX2 R210, R184 ;  /* 0x000000b800d27308 */ /* 0x000fe40000000800 */
[-C--:B-1----:R-:W-:Y:S08]  /*8d70*/  HMMA.16816.F32 R140, R176, R156.reuse, R140 ;  /* 0x0000009cb08c723c */ /* 0x082ff0000000188c */
[C---:B------:R-:W-:Y:S01]  /*8d80*/  HMMA.16816.F32 R144, R180.reuse, R156, R144 ;  /* 0x0000009cb490723c */ /* 0x040fe20000001890 */
[----:B------:R-:W2:Y:S04]  /*8d90*/  LDL.LU R157, [R1+0x20] ;  /* 0x00002000019d7983 */ /* 0x000ea80000300800 */
[----:B------:R1:W5:Y:S02]  /*8da0*/  LDL.LU R232, [R1+0x48] ;  /* 0x0000480001e87983 */ /* 0x0003640000300800 */
[----:B------:R-:W-:Y:S01]  /*8db0*/  MOV R156, R160 ;  /* 0x000000a0009c7202 */ /* 0x000fe20000000f00 */
[-C--:B------:R-:W-:Y:S01]  /*8dc0*/  HMMA.16816.F32 R24, R180, R158.reuse, R24 ;  /* 0x0000009eb418723c */ /* 0x080fe20000001818 */
[----:B------:R-:W3:Y:S01]  /*8dd0*/  LDSM.16.MT88.4 R160, [R233+0x900] ;  /* 0x00090000e9a0783b */ /* 0x000ee20000004200 */
[----:B------:R-:W-:Y:S06]  /*8de0*/  MUFU.EX2 R180, R223 ;  /* 0x000000df00b47308 */ /* 0x000fec0000000800 */
[----:B------:R-:W-:Y:S04]  /*8df0*/  HMMA.16816.F32 R28, R176, R158, R28 ;  /* 0x0000009eb01c723c */ /* 0x000fe8000000181c */
[----:B------:R-:W-:Y:S10]  /*8e00*/  MUFU.EX2 R176, R222 ;  /* 0x000000de00b07308 */ /* 0x000ff40000000800 */
[----:B------:R-:W4:Y:S10]  /*8e10*/  MUFU.EX2 R179, R217 ;  /* 0x000000d900b37308 */ /* 0x000f340000000800 */
[----:B------:R-:W-:Y:S01]  /*8e20*/  MUFU.EX2 R217, R204 ;  /* 0x000000cc00d97308 */ /* 0x000fe20000000800 */
[-C--:B---3--:R-:W-:Y:S09]  /*8e30*/  HMMA.16816.F32 R4, R40, R160.reuse, R4 ;  /* 0x000000a02804723c */ /* 0x088ff20000001804 */
[----:B------:R-:W3:Y:S03]  /*8e40*/  MUFU.EX2 R177, R216 ;  /* 0x000000d800b17308 */ /* 0x000ee60000000800 */
[----:B----4-:R-:W-:Y:S01]  /*8e50*/  MOV R170, R179 ;  /* 0x000000b300aa7202 */ /* 0x010fe20000000f00 */
[C---:B------:R-:W-:Y:S06]  /*8e60*/  HMMA.16816.F32 R8, R44.reuse, R160, R8 ;  /* 0x000000a02c08723c */ /* 0x040fec0000001808 */
[----:B------:R-:W-:Y:S02]  /*8e70*/  MUFU.EX2 R178, R214 ;  /* 0x000000d600b27308 */ /* 0x000fe40000000800 */
[-C--:B------:R-:W-:Y:S08]  /*8e80*/  HMMA.16816.F32 R12, R44, R162.reuse, R12 ;  /* 0x000000a22c0c723c */ /* 0x080ff0000000180c */
[----:B------:R-:W-:Y:S01]  /*8e90*/  MUFU.EX2 R223, R148 ;  /* 0x0000009400df7308 */ /* 0x000fe20000000800 */
[C---:B------:R-:W-:Y:S01]  /*8ea0*/  HMMA.16816.F32 R16, R40.reuse, R162, R16 ;  /* 0x000000a22810723c */ /* 0x040fe20000001810 */
[----:B------:R-:W-:Y:S08]  /*8eb0*/  LDSM.16.MT88.4 R160, [R233+0x3100] ;  /* 0x00310000e9a0783b */ /* 0x000ff00000004200 */
[----:B------:R-:W-:Y:S01]  /*8ec0*/  MUFU.EX2 R222, R154 ;  /* 0x0000009a00de7308 */ /* 0x000fe20000000800 */
[-C--:B------:R-:W-:Y:S08]  /*8ed0*/  HMMA.16816.F32 R20, R40, R56.reuse, R20 ;  /* 0x000000382814723c */ /* 0x080ff00000001814 */
[C---:B------:R-:W-:Y:S01]  /*8ee0*/  HMMA.16816.F32 R32, R44.reuse, R56, R32 ;  /* 0x000000382c20723c */ /* 0x040fe20000001820 */
[----:B------:R3:W-:Y:S07]  /*8ef0*/  MUFU.EX2 R216, R231 ;  /* 0x000000e700d87308 */ /* 0x0007ee0000000800 */
[-C--:B------:R-:W-:Y:S03]  /*8f00*/  HMMA.16816.F32 R36, R44, R58.reuse, R36 ;  /* 0x0000003a2c24723c */ /* 0x080fe60000001824 */
[----:B------:R-:W-:Y:S05]  /*8f10*/  MUFU.EX2 R214, R186 ;  /* 0x000000ba00d67308 */ /* 0x000fea0000000800 */
[C---:B------:R-:W-:Y:S01]  /*8f20*/  HMMA.16816.F32 R48, R40.reuse, R58, R48 ;  /* 0x0000003a2830723c */ /* 0x040fe20000001830 */
[----:B------:R-:W-:Y:S07]  /*8f30*/  LDSM.16.MT88.4 R56, [R233+0x2900] ;  /* 0x00290000e938783b */ /* 0x000fee0000004200 */
[-C--:B------:R-:W-:Y:S04]  /*8f40*/  HMMA.16816.F32 R52, R40, R60.reuse, R52 ;  /* 0x0000003c2834723c */ /* 0x080fe80000001834 */
[----:B---3--:R-:W-:Y:S04]  /*8f50*/  MOV R231, R177 ;  /* 0x000000b100e77202 */ /* 0x008fe80000000f00 */
[C---:B------:R-:W-:Y:S08]  /*8f60*/  HMMA.16816.F32 R64, R44.reuse, R60, R64 ;  /* 0x0000003c2c40723c */ /* 0x040ff00000001840 */
[-C--:B------:R-:W-:Y:S08]  /*8f70*/  HMMA.16816.F32 R68, R44, R62.reuse, R68 ;  /* 0x0000003e2c44723c */ /* 0x080ff00000001844 */
[C---:B------:R-:W-:Y:S01]  /*8f80*/  HMMA.16816.F32 R72, R40.reuse, R62, R72 ;  /* 0x0000003e2848723c */ /* 0x040fe20000001848 */
[----:B------:R-:W-:Y:S03]  /*8f90*/  LDSM.16.MT88.4 R60, [R234+0x2900] ;  /* 0x00290000ea3c783b */ /* 0x000fe60000004200 */
[----:B--2---:R-:W-:Y:S05]  /*8fa0*/  FFMA.FTZ R150, R150, R157, R156 ;  /* 0x0000009d96967223 */ /* 0x004fea000001009c */
[----:B------:R-:W2:Y:S03]  /*8fb0*/  LDSM.16.MT88.4 R156, [R235+0x900] ;  /* 0x00090000eb9c783b */ /* 0x000ea60000004200 */
[----:B------:R-:W-:Y:S01]  /*8fc0*/  FADD.FTZ R150, R211, R150 ;  /* 0x00000096d3967221 */ /* 0x000fe20000010000 */
[----:B------:R-:W-:Y:S02]  /*8fd0*/  MOV R211, R198 ;  /* 0x000000c600d37202 */ /* 0x000fe40000000f00 */
[----:B------:R-:W3:Y:S10]  /*8fe0*/  MUFU.EX2 R198, R224 ;  /* 0x000000e000c67308 */ /* 0x000ef40000000800 */
[----:B------:R-:W4:Y:S10]  /*8ff0*/  MUFU.EX2 R224, R215 ;  /* 0x000000d700e07308 */ /* 0x000f340000000800 */
[----:B------:R-:W-:Y:S01]  /*9000*/  MUFU.EX2 R215, R187 ;  /* 0x000000bb00d77308 */ /* 0x000fe20000000800 */
        /* <DEDUP_REMOVED lines=22> */
[-C--:B------:R-:W-:Y:S07]  /*9170*/  HMMA.16816.F32 R24, R44, R58.reuse, R24 ;  /* 0x0000003a2c18723c */ /* 0x080fee0000001818 */
[----:B------:R-:W-:Y:S01]  /*9180*/  FADD.FTZ R44, R202, R165 ;  /* 0x000000a5ca2c7221 */ /* 0x000fe20000010000 */
[----:B------:R-:W-:Y:S01]  /*9190*/  HMMA.16816.F32 R28, R40, R58, R28 ;  /* 0x0000003a281c723c */ /* 0x000fe2000000181c */
[----:B------:R-:W1:Y:S03]  /*91a0*/  LDSM.16.MT88.4 R56, [R236+0x1100] ;  /* 0x00110000ec38783b */ /* 0x000e660000004200 */
[----:B------:R-:W-:Y:S01]  /*91b0*/  FADD.FTZ R46, R201, R150 ;  /* 0x00000096c92e7221 */ /* 0x000fe20000010000 */
[----:B------:R-:W-:Y:S01]  /*91c0*/  F2FP.PACK_AB R47, R218, R219 ;  /* 0x000000dbda2f723e */ /* 0x000fe200000000ff */
[----:B------:R-:W-:Y:S01]  /*91d0*/  FADD.FTZ R45, R200, R149 ;  /* 0x00000095c82d7221 */ /* 0x000fe20000010000 */
[----:B---3--:R-:W-:Y:S01]  /*91e0*/  F2FP.PACK_AB R40, R198, R225 ;  /* 0x000000e1c628723e */ /* 0x008fe200000000ff */
[----:B------:R-:W-:Y:S01]  /*91f0*/  FADD.FTZ R150, R211, R44 ;  /* 0x0000002cd3967221 */ /* 0x000fe20000010000 */
[----:B------:R-:W-:Y:S01]  /*9200*/  F2FP.PACK_AB R41, R199, R197 ;  /* 0x000000c5c729723e */ /* 0x000fe200000000ff */
[----:B------:R-:W-:Y:S01]  /*9210*/  LDSM.16.MT88.4 R164, [R234+0x3100] ;  /* 0x00310000eaa4783b */ /* 0x000fe20000004200 */
[----:B------:R3:W-:Y:S01]  /*9220*/  MUFU.EX2 R211, R169 ;  /* 0x000000a900d37308 */ /* 0x0007e20000000800 */
[----:B------:R-:W-:Y:S01]  /*9230*/  F2FP.PACK_AB R42, R176, R180 ;  /* 0x000000b4b02a723e */ /* 0x000fe200000000ff */
[----:B------:R-:W-:Y:S01]  /*9240*/  FADD.FTZ R149, R212, R46 ;  /* 0x0000002ed4957221 */ /* 0x000fe20000010000 */
[----:B------:R-:W-:Y:S01]  /*9250*/  F2FP.PACK_AB R43, R177, R179 ;  /* 0x000000b3b12b723e */ /* 0x000fe200000000ff */
[----:B------:R-:W-:Y:S01]  /*9260*/  FADD.FTZ R148, R213, R45 ;  /* 0x0000002dd5947221 */ /* 0x000fe20000010000 */
[----:B----4-:R-:W-:Y:S01]  /*9270*/  F2FP.PACK_AB R44, R178, R224 ;  /* 0x000000e0b22c723e */ /* 0x010fe200000000ff */
[----:B------:R-:W-:Y:S01]  /*9280*/  FADD.FTZ R3, R173, R150 ;  /* 0x00000096ad037221 */ /* 0x000fe20000010000 */
[----:B------:R-:W-:Y:S02]  /*9290*/  F2FP.PACK_AB R45, R222, R223 ;  /* 0x000000dfde2d723e */ /* 0x000fe400000000ff */
[----:B------:R-:W-:Y:S01]  /*92a0*/  F2FP.PACK_AB R46, R221, R220 ;  /* 0x000000dcdd2e723e */ /* 0x000fe200000000ff */
[-C--:B------:R-:W-:Y:S01]  /*92b0*/  HMMA.16816.F32 R4, R40, R60.reuse, R4 ;  /* 0x0000003c2804723c */ /* 0x080fe20000001804 */
[----:B------:R4:W1:Y:S02]  /*92c0*/  MUFU.EX2 R212, R168 ;  /* 0x000000a800d47308 */ /* 0x0008640000000800 */
[----:B------:R-:W-:Y:S01]  /*92d0*/  MOV R173, R176 ;  /* 0x000000b000ad7202 */ /* 0x000fe20000000f00 */
[----:B------:R-:W-:Y:S01]  /*92e0*/  FADD.FTZ R150, R174, R3 ;  /* 0x00000003ae967221 */ /* 0x000fe20000010000 */
[----:B------:R-:W-:Y:S02]  /*92f0*/  F2FP.PACK_AB R202, R209, R210 ;  /* 0x000000d2d1ca723e */ /* 0x000fe400000000ff */
[----:B------:R-:W-:Y:S01]  /*9300*/  MOV R3, R194 ;  /* 0x000000c200037202 */ /* 0x000fe20000000f00 */
[C---:B------:R-:W-:Y:S03]  /*9310*/  HMMA.16816.F32 R8, R44.reuse, R60, R8 ;  /* 0x0000003c2c08723c */ /* 0x040fe60000001808 */
[----:B------:R-:W2:Y:S01]  /*9320*/  MUFU.EX2 R213, R185 ;  /* 0x000000b900d57308 */ /* 0x000ea20000000800 */
[----:B---3--:R-:W-:Y:S04]  /*9330*/  MOV R169, R180 ;  /* 0x000000b400a97202 */ /* 0x008fe80000000f00 */
[-C--:B------:R-:W-:Y:S08]  /*9340*/  HMMA.16816.F32 R12, R44, R62.reuse, R12 ;  /* 0x0000003e2c0c723c */ /* 0x080ff0000000180c */
[C---:B------:R-:W-:Y:S01]  /*9350*/  HMMA.16816.F32 R16, R40.reuse, R62, R16 ;  /* 0x0000003e2810723c */ /* 0x040fe20000001810 */
[----:B------:R-:W3:Y:S03]  /*9360*/  LDSM.16.MT88.4 R60, [R235+0x1100] ;  /* 0x00110000eb3c783b */ /* 0x000ee60000004200 */
[----:B----4-:R-:W-:Y:S02]  /*9370*/  MOV R168, R178 ;  /* 0x000000b200a87202 */ /* 0x010fe40000000f00 */
[----:B-1----:R-:W-:Y:S02]  /*9380*/  F2FP.PACK_AB R201, R211, R212 ;  /* 0x000000d4d3c9723e */ /* 0x002fe400000000ff */
[-C--:B--2---:R-:W-:Y:S04]  /*9390*/  HMMA.16816.F32 R20, R40, R156.reuse, R20 ;  /* 0x0000009c2814723c */ /* 0x084fe80000001814 */
[----:B------:R-:W-:Y:S04]  /*93a0*/  F2FP.PACK_AB R200, R213, R214 ;  /* 0x000000d6d5c8723e */ /* 0x000fe800000000ff */
        /* <DEDUP_REMOVED lines=17> */
[C---:B------:R-:W-:Y:S01]  /*94c0*/  HMMA.16816.F32 R104, R40.reuse, R162, R104 ;  /* 0x000000a22868723c */ /* 0x040fe20000001868 */
[----:B------:R-:W3:Y:S07]  /*94d0*/  LDSM.16.MT88.4 R160, [R233+0x1900] ;  /* 0x00190000e9a0783b */ /* 0x000eee0000004200 */
[-C--:B------:R-:W-:Y:S08]  /*94e0*/  HMMA.16816.F32 R108, R40, R164.reuse, R108 ;  /* 0x000000a4286c723c */ /* 0x080ff0000000186c */
[C---:B------:R-:W-:Y:S07]  /*94f0*/  HMMA.16816.F32 R112, R44.reuse, R164, R112 ;  /* 0x000000a42c70723c */ /* 0x040fee0000001870 */
[----:B------:R-:W-:Y:S01]  /*9500*/  F2FP.PACK_AB R164, R229, R226 ;  /* 0x000000e2e5a4723e */ /* 0x000fe200000000ff */
[-C--:B------:R-:W-:Y:S04]  /*9510*/  HMMA.16816.F32 R116, R44, R166.reuse, R116 ;  /* 0x000000a62c74723c */ /* 0x080fe80000001874 */
[----:B------:R-:W-:Y:S04]  /*9520*/  F2FP.PACK_AB R165, R228, R227 ;  /* 0x000000e3e4a5723e */ /* 0x000fe800000000ff */
[C---:B------:R-:W-:Y:S07]  /*9530*/  HMMA.16816.F32 R120, R40.reuse, R166, R120 ;  /* 0x000000a62878723c */ /* 0x040fee0000001878 */
[----:B------:R-:W-:Y:S01]  /*9540*/  F2FP.PACK_AB R166, R217, R230 ;  /* 0x000000e6d9a6723e */ /* 0x000fe200000000ff */
[-C--:B-1----:R-:W-:Y:S04]  /*9550*/  HMMA.16816.F32 R124, R40, R156.reuse, R124 ;  /* 0x0000009c287c723c */ /* 0x082fe8000000187c */
[----:B------:R-:W-:Y:S04]  /*9560*/  F2FP.PACK_AB R167, R215, R216 ;  /* 0x000000d8d7a7723e */ /* 0x000fe800000000ff */
[C---:B------:R-:W-:Y:S08]  /*9570*/  HMMA.16816.F32 R128, R44.reuse, R156, R128 ;  /* 0x0000009c2c80723c */ /* 0x040ff00000001880 */
[-C--:B------:R-:W-:Y:S08]  /*9580*/  HMMA.16816.F32 R132, R44, R158.reuse, R132 ;  /* 0x0000009e2c84723c */ /* 0x080ff00000001884 */
[C---:B------:R-:W-:Y:S01]  /*9590*/  HMMA.16816.F32 R136, R40.reuse, R158, R136 ;  /* 0x0000009e2888723c */ /* 0x040fe20000001888 */
[----:B------:R-:W1:Y:S07]  /*95a0*/  LDSM.16.MT88.4 R156, [R234+0x1900] ;  /* 0x00190000ea9c783b */ /* 0x000e6e0000004200 */
[-C--:B--2---:R-:W-:Y:S08]  /*95b0*/  HMMA.16816.F32 R140, R40, R56.reuse, R140 ;  /* 0x00000038288c723c */ /* 0x084ff0000000188c */
[C---:B------:R-:W-:Y:S07]  /*95c0*/  HMMA.16816.F32 R144, R44.reuse, R56, R144 ;  /* 0x000000382c90723c */ /* 0x040fee0000001890 */
[----:B------:R-:W-:Y:S01]  /*95d0*/  FADD.FTZ R57, R172, R148 ;  /* 0x00000094ac397221 */ /* 0x000fe20000010000 */
[-C--:B------:R-:W-:Y:S01]  /*95e0*/  HMMA.16816.F32 R24, R44, R58.reuse, R24 ;  /* 0x0000003a2c18723c */ /* 0x080fe20000001818 */
[----:B------:R-:W2:Y:S03]  /*95f0*/  LDSM.16.MT88.4 R44, [R236+0x1900] ;  /* 0x00190000ec2c783b */ /* 0x000ea60000004200 */
[----:B------:R-:W-:Y:S02]  /*9600*/  FADD.FTZ R148, R175, R57 ;  /* 0x00000039af947221 */ /* 0x000fe40000010000 */
[----:B------:R-:W-:Y:S02]  /*9610*/  FADD.FTZ R56, R206, R0 ;  /* 0x00000000ce387221 */ /* 0x000fe40000010000 */
[----:B------:R-:W-:Y:S01]  /*9620*/  HMMA.16816.F32 R28, R40, R58, R28 ;  /* 0x0000003a281c723c */ /* 0x000fe2000000181c */
[----:B------:R-:W4:Y:S03]  /*9630*/  LDSM.16.MT88.4 R40, [R233+0x3900] ;  /* 0x00390000e928783b */ /* 0x000f260000004200 */
[----:B------:R-:W-:Y:S02]  /*9640*/  FADD.FTZ R0, R207, R149 ;  /* 0x00000095cf007221 */ /* 0x000fe40000010000 */
[----:B------:R-:W-:Y:S02]  /*9650*/  FADD.FTZ R154, R171, R56 ;  /* 0x00000038ab9a7221 */ /* 0x000fe40000010000 */
[-C--:B---3--:R-:W-:Y:S01]  /*9660*/  HMMA.16816.F32 R176, R164, R160.reuse, R4 ;  /* 0x000000a0a4b0723c */ /* 0x088fe20000001804 */
[----:B------:R-:W3:Y:S04]  /*9670*/  LDSM.16.MT88.4 R56, [R234+0x3900] ;  /* 0x00390000ea38783b */ /* 0x000ee80000004200 */
[----:B------:R-:W-:Y:S01]  /*9680*/  FADD.FTZ R149, R205, R0 ;  /* 0x00000000cd957221 */ /* 0x000fe20000010000 */
[----:B------:R-:W-:Y:S01]  /*9690*/  MOV R0, R193 ;  /* 0x000000c100007202 */ /* 0x000fe20000000f00 */
[----:B------:R-:W-:Y:S01]  /*96a0*/  FADD.FTZ R3, R3, R154 ;  /* 0x0000009a03037221 */ /* 0x000fe20000010000 */
[C---:B------:R-:W-:Y:S01]  /*96b0*/  HMMA.16816.F32 R180, R200.reuse, R160, R8 ;  /* 0x000000a0c8b4723c */ /* 0x040fe20000001808 */
[----:B------:R-:W2:Y:S03]  /*96c0*/  LDSM.16.MT88.4 R204, [R236+0x3900] ;  /* 0x00390000eccc783b */ /* 0x000ea60000004200 */
[----:B------:R-:W-:Y:S01]  /*96d0*/  FADD.FTZ R0, R0, R150 ;  /* 0x0000009600007221 */ /* 0x000fe20000010000 */
[----:B------:R-:W-:Y:S02]  /*96e0*/  MOV R154, R151 ;  /* 0x00000097009a7202 */ /* 0x000fe40000000f00 */
[----:B------:R-:W-:Y:S01]  /*96f0*/  MOV R9, R191 ;  /* 0x000000bf00097202 */ /* 0x000fe20000000f00 */
[-C--:B------:R-:W-:Y:S01]  /*9700*/  HMMA.16816.F32 R184, R200, R162.reuse, R12 ;  /* 0x000000a2c8b8723c */ /* 0x080fe2000000180c */
[----:B------:R-:W2:Y:S03]  /*9710*/  LDSM.16.MT88.4 R4, [R235+0x3900] ;  /* 0x00390000eb04783b */ /* 0x000ea60000004200 */
[----:B------:R-:W-:Y:S02]  /*9720*/  MOV R8, R190 ;  /* 0x000000be00087202 */ /* 0x000fe40000000f00 */
[----:B------:R-:W-:Y:S02]  /*9730*/  MOV R11, R195 ;  /* 0x000000c3000b7202 */ /* 0x000fe40000000f00 */
[C---:B------:R-:W-:Y:S04]  /*9740*/  HMMA.16816.F32 R160, R164.reuse, R162, R16 ;  /* 0x000000a2a4a0723c */ /* 0x040fe80000001810 */
[----:B------:R-:W-:Y:S01]  /*9750*/  MOV R15, R173 ;  /* 0x000000ad000f7202 */ /* 0x000fe20000000f00 */
[----:B------:R-:W-:Y:S01]  /*9760*/  FADD.FTZ R8, R8, R148 ;  /* 0x0000009408087221 */ /* 0x000fe20000010000 */
[----:B------:R-:W-:Y:S02]  /*9770*/  MOV R12, R192 ;  /* 0x000000c0000c7202 */ /* 0x000fe40000000f00 */
[-C--:B-1----:R-:W-:Y:S04]  /*9780*/  HMMA.16816.F32 R172, R164, R156.reuse, R20 ;  /* 0x0000009ca4ac723c */ /* 0x082fe80000001814 */
[----:B------:R-:W-:Y:S01]  /*9790*/  MOV R14, R170 ;  /* 0x000000aa000e7202 */ /* 0x000fe20000000f00 */
[----:B------:R-:W-:Y:S01]  /*97a0*/  FADD.FTZ R11, R11, R8 ;  /* 0x000000080b0b7221 */ /* 0x000fe20000010000 */
[----:B------:R-:W-:Y:S01]  /*97b0*/  MOV R13, R169 ;  /* 0x000000a9000d7202 */ /* 0x000fe20000000f00 */
[----:B------:R-:W-:Y:S01]  /*97c0*/  FADD.FTZ R12, R12, R149 ;  /* 0x000000950c0c7221 */ /* 0x000fe20000010000 */
[----:B------:R-:W-:Y:S04]  /*97d0*/  MOV R22, R189 ;  /* 0x000000bd00167202 */ /* 0x000fe80000000f00 */
[----:B------:R-:W-:Y:S01]  /*97e0*/  MOV R23, R188 ;  /* 0x000000bc00177202 */ /* 0x000fe20000000f00 */
[----:B------:R-:W-:Y:S01]  /*97f0*/  FADD.FTZ R3, R22, R3 ;  /* 0x0000000316037221 */ /* 0x000fe20000010000 */
[C---:B------:R-:W-:Y:S04]  /*9800*/  HMMA.16816.F32 R188, R200.reuse, R156, R32 ;  /* 0x0000009cc8bc723c */ /* 0x040fe80000001820 */
[----:B------:R-:W-:Y:S01]  /*9810*/  MOV R19, R168 ;  /* 0x000000a800137202 */ /* 0x000fe20000000f00 */
[----:B------:R-:W-:Y:S01]  /*9820*/  FADD.FTZ R0, R23, R0 ;  /* 0x0000000017007221 */ /* 0x000fe20000010000 */
[----:B------:R-:W-:Y:S01]  /*9830*/  MOV R18, R199 ;  /* 0x000000c700127202 */ /* 0x000fe20000000f00 */
[----:B------:R-:W-:Y:S01]  /*9840*/  FADD.FTZ R12, R9, R12 ;  /* 0x0000000c090c7221 */ /* 0x000fe20000010000 */
        /* <DEDUP_REMOVED lines=27> */
[C---:B------:R-:W-:Y:S08]  /*9a00*/  HMMA.16816.F32 R88, R164.reuse, R62, R88 ;  /* 0x0000003ea458723c */ /* 0x040ff00000001858 */
[-C--:B----4-:R-:W-:Y:S08]  /*9a10*/  HMMA.16816.F32 R92, R164, R40.reuse, R92 ;  /* 0x00000028a45c723c */ /* 0x090ff0000000185c */
        /* <DEDUP_REMOVED lines=12> */
[C---:B------:R-:W-:Y:S07]  /*9ae0*/  HMMA.16816.F32 R144, R200.reuse, R4, R144 ;  /* 0x00000004c890723c */ /* 0x040fee0000001890 */
[----:B------:R-:W-:Y:S01]  /*9af0*/  FADD.FTZ R4, R13, R11 ;  /* 0x0000000b0d047221 */ /* 0x000fe20000010000 */
[-C--:B------:R-:W-:Y:S04]  /*9b00*/  HMMA.16816.F32 R200, R200, R6.reuse, R24 ;  /* 0x00000006c8c8723c */ /* 0x080fe80000001818 */
        /* <DEDUP_REMOVED lines=20> */
[----:B------:R-:W-:Y:S01]  /*9c50*/  STL [R1+0x20], R4 ;  /* 0x0000200401007387 */ /* 0x000fe20000100800 */
[----:B------:R-:W-:Y:S03]  /*9c60*/  MOV R155, R2 ;  /* 0x00000002009b7202 */ /* 0x000fe60000000f00 */
[----:B------:R-:W-:Y:S04]  /*9c70*/  STL [R1+0x1c], R3 ;  /* 0x00001c0301007387 */ /* 0x000fe80000100800 */
[----:B------:R1:W-:Y:S02]  /*9c80*/  STL [R1+0x18], R0 ;  /* 0x0000180001007387 */ /* 0x0003e40000100800 */
[----:B-1----:R-:W-:Y:S01]  /*9c90*/  MOV R0, R153 ;  /* 0x0000009900007202 */ /* 0x002fe20000000f00 */
[----:B-----5:R-:W-:-:S05]  /*9ca0*/  @P0 BRA `(.L_x_2874) ;  /* 0xffffc5b000000947 */ /* 0x020fca000383ffff */
.L_x_2873:
[----:B-1----:R-:W2:Y:S04]  /*9cb0*/  LDL.LU R6, [R1+0x14] ;  /* 0x0000140001067983 */ /* 0x002ea80000300800 */
[----:B------:R-:W1:Y:S01]  /*9cc0*/  S2R R8, SR_TID.X ;  /* 0x0000000000087919 */ /* 0x000e620000002100 */
[----:B------:R-:W-:Y:S01]  /*9cd0*/  MOV R150, c[0x0][0x4e8] ;  /* 0x00013a0000967a02 */ /* 0x000fe20000000f00 */
[----:B------:R-:W3:Y:S01]  /*9ce0*/  S2UR UR7, SR_CTAID.Y ;  /* 0x00000000000779c3 */ /* 0x000ee20000002600 */
[----:B------:R-:W-:Y:S01]  /*9cf0*/  ULDC.64 UR4, c[0x0][0x490] ;  /* 0x0001240000047ab9 */ /* 0x000fe20000000a00 */
[----:B------:R-:W4:Y:S04]  /*9d00*/  LDL.LU R3, [R1+0x20] ;  /* 0x0000200001037983 */ /* 0x000f280000300800 */
[----:B------:R-:W4:Y:S04]  /*9d10*/  LDL.LU R5, [R1+0x1c] ;  /* 0x00001c0001057983 */ /* 0x000f280000300800 */
[----:B------:R-:W4:Y:S04]  /*9d20*/  LDL.LU R4, [R1+0x18] ;  /* 0x0000180001047983 */ /* 0x000f280000300800 */
[----:B------:R-:W4:Y:S01]  /*9d30*/  LDL.LU R9, [R1+0x40] ;  /* 0x0000400001097983 */ /* 0x000f220000300800 */
[----:B------:R-:W-:-:S03]  /*9d40*/  ISETP.NE.AND P0, PT, R150, 0x1, PT ;  /* 0x000000019600780c */ /* 0x000fc60003f05270 */
[----:B------:R-:W4:Y:S01]  /*9d50*/  LDL.LU R154, [R1+0x44] ;  /* 0x00004400019a7983 */ /* 0x000f220000300800 */
[----:B---3--:R-:W-:-:S04]  /*9d60*/  USHF.R.S32.HI UR6, URZ, 0x1f, UR7 ;  /* 0x0000001f3f067899 */ /* 0x008fc80008011407 */
[----:B------:R-:W-:Y:S02]  /*9d70*/  UIMAD UR8, UR6, UR4, URZ ;  /* 0x00000004060872a4 */ /* 0x000fe4000f8e023f */
[----:B------:R-:W-:Y:S02]  /*9d80*/  UIMAD.WIDE.U32 UR10, UR7, UR4, URZ ;  /* 0x00000004070a72a5 */ /* 0x000fe4000f8e003f */
[----:B------:R-:W-:-:S03]  /*9d90*/  UIMAD UR8, UR7, UR5, UR8 ;  /* 0x00000005070872a4 */ /* 0x000fc6000f8e0208 */
[----:B------:R-:W-:Y:S02]  /*9da0*/  ULDC.64 UR4, c[0x0][0x3e8] ;  /* 0x0000fa0000047ab9 */ /* 0x000fe40000000a00 */
[----:B------:R-:W-:Y:S02]  /*9db0*/  UIMAD.WIDE.U32 UR14, UR7, UR4, URZ ;  /* 0x00000004070e72a5 */ /* 0x000fe4000f8e003f */
[----:B------:R-:W-:-:S04]  /*9dc0*/  UIMAD UR6, UR6, UR4, URZ ;  /* 0x00000004060672a4 */ /* 0x000fc8000f8e023f */
[----:B------:R-:W-:Y:S01]  /*9dd0*/  UIMAD UR5, UR7, UR5, UR6 ;  /* 0x00000005070572a4 */ /* 0x000fe2000f8e0206 */
[----:B------:R-:W-:Y:S06]  /*9de0*/  BAR.SYNC.DEFER_BLOCKING 0x1, 0x80 ;  /* 0x0042000000007b1d */ /* 0x000fec0000010000 */
[----:B--2---:R-:W2:Y:S04]  /*9df0*/  SHFL.BFLY PT, R16, R6, 0x2, 0x1f ;  /* 0x0c401f0006107f89 */ /* 0x004ea800000e0000 */
[----:B----4-:R-:W3:Y:S04]  /*9e00*/  SHFL.BFLY PT, R12, R3, 0x2, 0x1f ;  /* 0x0c401f00030c7f89 */ /* 0x010ee800000e0000 */
[----:B------:R-:W4:Y:S04]  /*9e10*/  SHFL.BFLY PT, R10, R5, 0x2, 0x1f ;  /* 0x0c401f00050a7f89 */ /* 0x000f2800000e0000 */
[----:B------:R-:W1:Y:S01]  /*9e20*/  SHFL.BFLY PT, R15, R4, 0x2, 0x1f ;  /* 0x0c401f00040f7f89 */ /* 0x000e6200000e0000 */
[----:B------:R-:W-:Y:S01]  /*9e30*/  MOV R17, R9 ;  /* 0x0000000900117202 */ /* 0x000fe20000000f00 */
[----:B--2---:R-:W-:-:S05]  /*9e40*/  FADD.FTZ R16, R16, R6 ;  /* 0x0000000610107221 */ /* 0x004fca0000010000 */
[----:B------:R-:W2:Y:S01]  /*9e50*/  SHFL.BFLY PT, R0, R16, 0x1, 0x1f ;  /* 0x0c201f0010007f89 */ /* 0x000ea200000e0000 */
[----:B---3--:R-:W-:Y:S02]  /*9e60*/  FADD.FTZ R12, R12, R3 ;  /* 0x000000030c0c7221 */ /* 0x008fe40000010000 */
[----:B----4-:R-:W-:-:S03]  /*9e70*/  FADD.FTZ R10, R10, R5 ;  /* 0x000000050a0a7221 */ /* 0x010fc60000010000 */
[----:B------:R-:W3:Y:S01]  /*9e80*/  SHFL.BFLY PT, R3, R12, 0x1, 0x1f ;  /* 0x0c201f000c037f89 */ /* 0x000ee200000e0000 */
[----:B-1----:R-:W-:Y:S01]  /*9e90*/  SHF.R.S32.HI R5, RZ, 0x1f, R8 ;  /* 0x0000001fff057819 */ /* 0x002fe20000011408 */
[----:B------:R-:W-:Y:S02]  /*9ea0*/  FADD.FTZ R15, R15, R4 ;  /* 0x000000040f0f7221 */ /* 0x000fe40000010000 */
[----:B------:R-:W1:Y:S01]  /*9eb0*/  SHFL.BFLY PT, R4, R10, 0x1, 0x1f ;  /* 0x0c201f000a047f89 */ /* 0x000e6200000e0000 */
[CC--:B------:R-:W-:Y:S02]  /*9ec0*/  LEA.HI R149, R5.reuse, R8.reuse, RZ, 0x5 ;  /* 0x0000000805957211 */ /* 0x0c0fe400078f28ff */
[----:B------:R-:W-:Y:S01]  /*9ed0*/  LEA.HI R5, R5, R8, RZ, 0x2 ;  /* 0x0000000805057211 */ /* 0x000fe200078f10ff */
[----:B------:R-:W4:Y:S01]  /*9ee0*/  SHFL.BFLY PT, R7, R15, 0x1, 0x1f ;  /* 0x0c201f000f077f89 */ /* 0x000f2200000e0000 */
[----:B------:R-:W-:Y:S02]  /*9ef0*/  LOP3.LUT R6, R149, 0xffffffe0, RZ, 0xc0, !PT ;  /* 0xffffffe095067812 */ /* 0x000fe400078ec0ff */
[----:B------:R-:W-:Y:S01]  /*9f00*/  LOP3.LUT R18, R5, 0xfffffffc, RZ, 0xc0, !PT ;  /* 0xfffffffc05127812 */ /* 0x000fe200078ec0ff */
[----:B--2---:R-:W-:Y:S01]  /*9f10*/  FADD.FTZ R16, R16, R0 ;  /* 0x0000000010107221 */ /* 0x004fe20000010000 */
[----:B------:R-:W-:-:S02]  /*9f20*/  MOV R0, RZ ;  /* 0x000000ff00007202 */ /* 0x000fc40000000f00 */
[----:B------:R-:W-:Y:S02]  /*9f30*/  IADD3 R18, -R18, R8, RZ ;  /* 0x0000000812127210 */ /* 0x000fe40007ffe1ff */
[----:B------:R-:W-:Y:S01]  /*9f40*/  FSETP.NE.FTZ.AND P3, PT, R16, RZ, PT ;  /* 0x000000ff1000720b */ /* 0x000fe20003f75000 */
[----:B---3--:R-:W-:Y:S02]  /*9f50*/  FADD.FTZ R12, R12, R3 ;  /* 0x000000030c0c7221 */ /* 0x008fe40000010000 */
[----:B------:R-:W-:-:S03]  /*9f60*/  @P0 IMAD.HI.U32 R3, R9, c[0x0][0x4ec], RZ ;  /* 0x00013b0009030a27 */ /* 0x000fc600078e00ff */
[----:B------:R-:W-:Y:S01]  /*9f70*/  FSETP.NE.FTZ.AND P2, PT, R12, RZ, PT ;  /* 0x000000ff0c00720b */ /* 0x000fe20003f55000 */
[----:B-1----:R-:W-:Y:S01]  /*9f80*/  FADD.FTZ R10, R10, R4 ;  /* 0x000000040a0a7221 */ /* 0x002fe20000010000 */
[----:B------:R-:W-:Y:S02]  /*9f90*/  MOV R4, RZ ;  /* 0x000000ff00047202 */ /* 0x000fe40000000f00 */
[----:B------:R-:W-:-:S03]  /*9fa0*/  @P0 SHF.R.U32.HI R17, RZ, c[0x0][0x4f0], R3 ;  /* 0x00013c00ff110a19 */ /* 0x000fc60000011603 */
[----:B------:R-:W1:Y:S01]  /*9fb0*/  @P3 MUFU.RCP R0, R16 ;  /* 0x0000001000003308 */ /* 0x000e620000001000 */
[----:B------:R-:W-:Y:S01]  /*9fc0*/  FSETP.NE.FTZ.AND P1, PT, R10, RZ, PT ;  /* 0x000000ff0a00720b */ /* 0x000fe20003f35000 */
[----:B----4-:R-:W-:Y:S01]  /*9fd0*/  FADD.FTZ R15, R15, R7 ;  /* 0x000000070f0f7221 */ /* 0x010fe20000010000 */
[----:B------:R-:W-:Y:S02]  /*9fe0*/  IADD3 R3, -R6, R8, RZ ;  /* 0x0000000806037210 */ /* 0x000fe40007ffe1ff */
[----:B------:R-:W-:Y:S02]  /*9ff0*/  IADD3 R6, -R17, RZ, RZ ;  /* 0x000000ff11067210 */ /* 0x000fe40007ffe1ff */
[----:B------:R-:W-:Y:S01]  /*a000*/  LOP3.LUT P4, RZ, R3, 0x3, RZ, 0xc0, !PT ;  /* 0x0000000303ff7812 */ /* 0x000fe2000788c0ff */
[----:B------:R-:W2:Y:S01]  /*a010*/  @P2 MUFU.RCP R4, R12 ;  /* 0x0000000c00042308 */ /* 0x000ea20000001000 */
[C---:B-1----:R-:W-:Y:S02]  /*a020*/  FMUL.FTZ R54, R0.reuse, R92 ;  /* 0x0000005c00367220 */ /* 0x042fe40000410000 */
[----:B------:R-:W3:Y:S01]  /*a030*/  LDL.LU R92, [R1+0x38] ;  /* 0x00003800015c7983 */ /* 0x000ee20000300800 */
[----:B------:R-:W-:-:S02]  /*a040*/  FMUL.FTZ R89, R0, R89 ;  /* 0x0000005900597220 */ /* 0x000fc40000410000 */
[C---:B------:R-:W-:Y:S01]  /*a050*/  FMUL.FTZ R58, R0.reuse, R88 ;  /* 0x00000058003a7220 */ /* 0x040fe20000410000 */
[----:B------:R-:W-:Y:S01]  /*a060*/  FSETP.NE.FTZ.AND P0, PT, R15, RZ, PT ;  /* 0x000000ff0f00720b */ /* 0x000fe20003f15000 */
[----:B------:R-:W-:Y:S02]  /*a070*/  FMUL.FTZ R177, R0, R177 ;  /* 0x000000b100b17220 */ /* 0x000fe40000410000 */
[C---:B--2---:R-:W-:Y:S02]  /*a080*/  FMUL.FTZ R91, R4.reuse, R91 ;  /* 0x0000005b045b7220 */ /* 0x044fe40000410000 */
[----:B------:R-:W-:Y:S01]  /*a090*/  FMUL.FTZ R57, R4, R90 ;  /* 0x0000005a04397220 */ /* 0x000fe20000410000 */
[----:B------:R-:W-:Y:S01]  /*a0a0*/  F2FP.PACK_AB R58, R89, R58 ;  /* 0x0000003a593a723e */ /* 0x000fe200000000ff */
[----:B------:R1:W5:Y:S01]  /*a0b0*/  LDL R90, [R1+0x8] ;  /* 0x00000800015a7983 */ /* 0x0003620000100800 */
[C---:B------:R-:W-:Y:S02]  /*a0c0*/  FMUL.FTZ R176, R0.reuse, R176 ;  /* 0x000000b000b07220 */ /* 0x040fe40000410000 */
[----:B------:R-:W-:Y:S01]  /*a0d0*/  F2FP.PACK_AB R57, R91, R57 ;  /* 0x000000395b39723e */ /* 0x000fe200000000ff */
[----:B------:R1:W5:Y:S01]  /*a0e0*/  LDL R89, [R1+0x28] ;  /* 0x0000280001597983 */ /* 0x0003620000100800 */
[----:B------:R-:W-:-:S02]  /*a0f0*/  FMUL.FTZ R161, R0, R161 ;  /* 0x000000a100a17220 */ /* 0x000fc40000410000 */
[C---:B------:R-:W-:Y:S01]  /*a100*/  FMUL.FTZ R20, R0.reuse, R160 ;  /* 0x000000a000147220 */ /* 0x040fe20000410000 */
[----:B------:R-:W2:Y:S01]  /*a110*/  LDL R91, [R1+0x3c] ;  /* 0x00003c00015b7983 */ /* 0x000ea20000100800 */
[----:B------:R-:W-:Y:S01]  /*a120*/  MOV R3, RZ ;  /* 0x000000ff00037202 */ /* 0x000fe20000000f00 */
[C---:B------:R-:W-:Y:S02]  /*a130*/  FMUL.FTZ R173, R0.reuse, R173 ;  /* 0x000000ad00ad7220 */ /* 0x040fe40000410000 */
[C---:B------:R-:W-:Y:S02]  /*a140*/  FMUL.FTZ R26, R0.reuse, R172 ;  /* 0x000000ac001a7220 */ /* 0x040fe40000410000 */
[C---:B------:R-:W-:Y:S01]  /*a150*/  FMUL.FTZ R157, R0.reuse, R157 ;  /* 0x0000009d009d7220 */ /* 0x040fe20000410000 */
[----:B------:R-:W4:Y:S01]  /*a160*/  @P1 MUFU.RCP R3, R10 ;  /* 0x0000000a00031308 */ /* 0x000f220000001000 */
        /* <DEDUP_REMOVED lines=22> */
[----:B------:R-:W-:Y:S01]  /*a2d0*/  MOV R0, RZ ;  /* 0x000000ff00007202 */ /* 0x000fe20000000f00 */
[----:B----4-:R-:W-:Y:S01]  /*a2e0*/  FMUL.FTZ R64, R3, R68 ;  /* 0x0000004403407220 */ /* 0x010fe20000410000 */
[----:B------:R-:W-:Y:S01]  /*a2f0*/  SHF.R.S32.HI R8, RZ, 0x2, R5 ;  /* 0x00000002ff087819 */ /* 0x000fe20000011405 */
[----:B------:R-:W-:-:S03]  /*a300*/  IMAD R148, R6, c[0x0][0x4e8], R9 ;  /* 0x00013a0006947a24 */ /* 0x000fc600078e0209 */
[----:B------:R-:W4:Y:S01]  /*a310*/  @P0 MUFU.RCP R0, R15 ;  /* 0x0000000f00000308 */ /* 0x000f220000001000 */
        /* <DEDUP_REMOVED lines=31> */
[----:B------:R-:W-:Y:S01]  /*a510*/  SHF.R.S32.HI R3, RZ, 0x1f, R5 ;  /* 0x0000001fff037819 */ /* 0x000fe20000011405 */
[----:B------:R-:W1:Y:S03]  /*a520*/  @P0 MUFU.LG2 R15, R15 ;  /* 0x0000000f000f0308 */ /* 0x000e660000000c00 */
[----:B------:R-:W-:Y:S01]  /*a530*/  LEA.HI R3, R3, R8, RZ, 0x3 ;  /* 0x0000000803037211 */ /* 0x000fe200078f18ff */
[C---:B------:R-:W-:Y:S01]  /*a540*/  FMUL.FTZ R179, R4.reuse, R179 ;  /* 0x000000b304b37220 */ /* 0x040fe20000410000 */
[----:B------:R-:W-:Y:S01]  /*a550*/  MOV R6, UR10 ;  /* 0x0000000a00067c02 */ /* 0x000fe20008000f00 */
[C---:B------:R-:W-:Y:S01]  /*a560*/  FMUL.FTZ R178, R4.reuse, R178 ;  /* 0x000000b204b27220 */ /* 0x040fe20000410000 */
[----:B------:R-:W-:Y:S01]  /*a570*/  LOP3.LUT R3, R3, 0xfffffff8, RZ, 0xc0, !PT ;  /* 0xfffffff803037812 */ /* 0x000fe200078ec0ff */
        /* <DEDUP_REMOVED lines=28> */
[----:B------:R-:W-:Y:S01]  /*a740*/  MOV R4, UR14 ;  /* 0x0000000e00047c02 */ /* 0x000fe20008000f00 */
[C---:B----4-:R-:W-:Y:S02]  /*a750*/  FMUL.FTZ R83, R0.reuse, R83 ;  /* 0x0000005300537220 */ /* 0x050fe40000410000 */
[----:B------:R-:W-:Y:S01]  /*a760*/  FMUL.FTZ R59, R0, R82 ;  /* 0x00000052003b7220 */ /* 0x000fe20000410000 */
[----:B------:R-:W-:Y:S01]  /*a770*/  IADD3 R14, R8, -R3, RZ ;  /* 0x80000003080e7210 */ /* 0x000fe20007ffe0ff */
[C---:B------:R-:W-:Y:S01]  /*a780*/  FMUL.FTZ R183, R0.reuse, R183 ;  /* 0x000000b700b77220 */ /* 0x040fe20000410000 */
[----:B------:R-:W-:Y:S01]  /*a790*/  MOV R8, R6 ;  /* 0x0000000600087202 */ /* 0x000fe20000000f00 */
[C---:B------:R-:W-:Y:S01]  /*a7a0*/  FMUL.FTZ R25, R0.reuse, R182 ;  /* 0x000000b600197220 */ /* 0x040fe20000410000 */
[----:B------:R-:W-:Y:S01]  /*a7b0*/  MOV R6, R4 ;  /* 0x0000000400067202 */ /* 0x000fe20000000f00 */
[C---:B------:R-:W-:Y:S01]  /*a7c0*/  FMUL.FTZ R187, R0.reuse, R187 ;  /* 0x000000bb00bb7220 */ /* 0x040fe20000410000 */
[----:B------:R-:W-:Y:S01]  /*a7d0*/  @P2 MOV R3, 0x3f317218 ;  /* 0x3f31721800032802 */ /* 0x000fe20000000f00 */
[C---:B------:R-:W-:Y:S01]  /*a7e0*/  FMUL.FTZ R23, R0.reuse, R186 ;  /* 0x000000ba00177220 */ /* 0x040fe20000410000 */
[----:B------:R-:W-:Y:S01]  /*a7f0*/  @P3 MOV R4, 0x3f317218 ;  /* 0x3f31721800043802 */ /* 0x000fe20000000f00 */
[C---:B------:R-:W-:Y:S01]  /*a800*/  FMUL.FTZ R191, R0.reuse, R191 ;  /* 0x000000bf00bf7220 */ /* 0x040fe20000410000 */
[----:B------:R-:W-:Y:S01]  /*a810*/  F2FP.PACK_AB R59, R83, R59 ;  /* 0x0000003b533b723e */ /* 0x000fe200000000ff */
        /* <DEDUP_REMOVED lines=26> */
[----:B------:R-:W4:Y:S01]  /*a9c0*/  S2R R83, SR_CTAID.Z ;  /* 0x0000000000537919 */ /* 0x000f220000002700 */
[----:B------:R-:W4:Y:S01]  /*a9d0*/  @P1 MUFU.LG2 R10, R10 ;  /* 0x0000000a000a1308 */ /* 0x000f220000000c00 */
[----:B------:R-:W-:Y:S01]  /*a9e0*/  @P0 IMAD.MOV.U32 R11, RZ, RZ, 0x3f317218 ;  /* 0x3f317218ff0b0424 */ /* 0x000fe200078e00ff */
[----:B------:R-:W-:Y:S01]  /*a9f0*/  MOV R5, UR15 ;  /* 0x0000000f00057c02 */ /* 0x000fe20008000f00 */
[----:B------:R-:W-:-:S02]  /*aa00*/  @P2 FMUL.FTZ R5, R3, c[0x0][0x2d0] ;  /* 0x0000b40003052a20 */ /* 0x000fc40000410000 */
[----:B------:R-:W-:Y:S02]  /*aa10*/  @P3 FMUL.FTZ R13, R4, c[0x0][0x2d0] ;  /* 0x0000b400040d3a20 */ /* 0x000fe40000410000 */
[----:B------:R-:W-:Y:S01]  /*aa20*/  @P1 FMUL.FTZ R3, R0, c[0x0][0x2d0] ;  /* 0x0000b40000031a20 */ /* 0x000fe20000410000 */
[----:B------:R-:W4:Y:S01]  /*aa30*/  @P2 MUFU.LG2 R12, R12 ;  /* 0x0000000c000c2308 */ /* 0x000f220000000c00 */
[----:B-1----:R-:W-:Y:S02]  /*aa40*/  @P0 FMUL.FTZ R4, R15, 0.69314718246459960938 ;  /* 0x3f3172180f040820 */ /* 0x002fe40000410000 */
[----:B------:R-:W-:Y:S01]  /*aa50*/  @P0 FMUL.FTZ R0, R11, c[0x0][0x2d0] ;  /* 0x0000b4000b000a20 */ /* 0x000fe20000410000 */
[----:B------:R-:W-:-:S04]  /*aa60*/  MOV R86, 0xff800000 ;  /* 0xff80000000567802 */ /* 0x000fc80000000f00 */
[----:B------:R-:W1:Y:S01]  /*aa70*/  @P3 MUFU.LG2 R16, R16 ;  /* 0x0000001000103308 */ /* 0x000e620000000c00 */
[----:B------:R-:W-:Y:S01]  /*aa80*/  @P0 FFMA.FTZ R86, R0, R2, R4 ;  /* 0x0000000200560223 */ /* 0x000fe20000010004 */
[----:B------:R-:W-:Y:S01]  /*aa90*/  SHF.R.S32.HI R0, RZ, 0x5, R149 ;  /* 0x00000005ff007819 */ /* 0x000fe20000011495 */
[----:B----4-:R-:W-:-:S03]  /*aaa0*/  @P1 FMUL.FTZ R10, R10, 0.69314718246459960938 ;  /* 0x3f3172180a0a1820 */ /* 0x010fc60000410000 */
[----:B------:R-:W-:Y:S01]  /*aab0*/  SHF.R.S32.HI R2, RZ, 0x1f, R0 ;  /* 0x0000001fff027819 */ /* 0x000fe20000011400 */
[----:B------:R-:W-:-:S03]  /*aac0*/  @P2 FMUL.FTZ R12, R12, 0.69314718246459960938 ;  /* 0x3f3172180c0c2820 */ /* 0x000fc60000410000 */
[----:B------:R-:W-:Y:S02]  /*aad0*/  LEA.HI R2, R2, R0, RZ, 0x2 ;  /* 0x0000000002027211 */ /* 0x000fe400078f10ff */
[----:B------:R-:W-:Y:S01]  /*aae0*/  MOV R88, 0xff800000 ;  /* 0xff80000000587802 */ /* 0x000fe20000000f00 */
[----:B------:R-:W-:Y:S01]  /*aaf0*/  @P1 FFMA.FTZ R88, R3, R151, R10 ;  /* 0x0000009703581223 */ /* 0x000fe2000001000a */
[----:B------:R-:W-:Y:S01]  /*ab00*/  UIADD3 UR5, UR15, UR5, URZ ;  /* 0x000000050f057290 */ /* 0x000fe2000fffe03f */
[----:B------:R-:W-:Y:S01]  /*ab10*/  MOV R84, 0xff800000 ;  /* 0xff80000000547802 */ /* 0x000fe20000000f00 */
[----:B-1----:R-:W-:Y:S01]  /*ab20*/  @P3 FMUL.FTZ R16, R16, 0.69314718246459960938 ;  /* 0x3f31721810103820 */ /* 0x002fe20000410000 */
[----:B------:R-:W-:Y:S01]  /*ab30*/  LOP3.LUT R3, R2, 0xffffffc, RZ, 0xc0, !PT ;  /* 0x0ffffffc02037812 */ /* 0x000fe200078ec0ff */
[----:B------:R-:W-:Y:S01]  /*ab40*/  @P2 FFMA.FTZ R84, R5, R152, R12 ;  /* 0x0000009805542223 */ /* 0x000fe2000001000c */
[----:B------:R-:W-:Y:S02]  /*ab50*/  LEA.HI R4, R18, R18, RZ, 0x1 ;  /* 0x0000001212047211 */ /* 0x000fe400078f08ff */
[----:B------:R-:W-:Y:S01]  /*ab60*/  MOV R85, 0xff800000 ;  /* 0xff80000000557802 */ /* 0x000fe20000000f00 */
[----:B------:R-:W-:Y:S01]  /*ab70*/  @P3 FFMA.FTZ R85, R13, R153, R16 ;  /* 0x000000990d553223 */ /* 0x000fe20000010010 */
[----:B------:R-:W-:-:S02]  /*ab80*/  SHF.R.S32.HI R5, RZ, 0x1f, R83 ;  /* 0x0000001fff057819 */ /* 0x000fc40000011453 */
[----:B------:R-:W-:Y:S02]  /*ab90*/  F2FP.PACK_AB R55, R87, R55 ;  /* 0x000000375737723e */ /* 0x000fe400000000ff */
[----:B------:R-:W1:Y:S01]  /*aba0*/  S2R R87, SR_CTAID.X ;  /* 0x0000000000577919 */ /* 0x000e620000002500 */
[C---:B------:R-:W-:Y:S02]  /*abb0*/  IADD3 R10, R0.reuse, -R3, RZ ;  /* 0x80000003000a7210 */ /* 0x040fe40007ffe0ff */
[----:B------:R-:W-:Y:S02]  /*abc0*/  LEA R13, R0, R18, 0x9 ;  /* 0x00000012000d7211 */ /* 0x000fe400078e48ff */
[----:B------:R-:W-:Y:S02]  /*abd0*/  MOV R7, UR11 ;  /* 0x0000000b00077c02 */ /* 0x000fe40008000f00 */
[C---:B------:R-:W-:Y:S02]  /*abe0*/  LOP3.LUT R2, R4.reuse, 0x1ffffffe, RZ, 0xc0, !PT ;  /* 0x1ffffffe04027812 */ /* 0x040fe400078ec0ff */
[----:B------:R-:W-:Y:S01]  /*abf0*/  SHF.L.U32 R0, R4, 0x5, RZ ;  /* 0x0000000504007819 */ /* 0x000fe200000006ff */
[C---:B------:R-:W-:Y:S01]  /*ac00*/  IMAD R82, R5.reuse, c[0x0][0x498], RZ ;  /* 0x0001260005527a24 */ /* 0x040fe200078e02ff */
[----:B------:R-:W-:Y:S01]  /*ac10*/  MOV R7, UR5 ;  /* 0x0000000500077c02 */ /* 0x000fe20008000f00 */
[----:B------:R-:W-:Y:S01]  /*ac20*/  IMAD R11, R5, c[0x0][0x3f0], RZ ;  /* 0x0000fc00050b7a24 */ /* 0x000fe200078e02ff */
[----:B------:R-:W-:-:S02]  /*ac30*/  SHF.L.U32 R4, R14, 0x6, RZ ;  /* 0x000000060e047819 */ /* 0x000fc400000006ff */
[----:B------:R-:W-:Y:S02]  /*ac40*/  SHF.R.S32.HI R5, RZ, 0x2, R154 ;  /* 0x00000002ff057819 */ /* 0x000fe4000001149a */
[----:B------:R-:W-:Y:S02]  /*ac50*/  IADD3 R12, R18, -R2, RZ ;  /* 0x80000002120c7210 */ /* 0x000fe40007ffe0ff */
[----:B------:R-:W-:Y:S01]  /*ac60*/  LOP3.LUT R0, R0, 0xffffffc0, RZ, 0xc0, !PT ;  /* 0xffffffc000007812 */ /* 0x000fe200078ec0ff */
[----:B------:R-:W-:Y:S01]  /*ac70*/  IMAD.WIDE.U32 R2, R83, c[0x0][0x3f0], R6 ;  /* 0x0000fc0053027a25 */ /* 0x000fe200078e0006 */
[----:B------:R-:W-:Y:S02]  /*ac80*/  LOP3.LUT R4, R4, 0x1c0, RZ, 0xc0, !PT ;  /* 0x000001c004047812 */ /* 0x000fe400078ec0ff */
[----:B------:R-:W-:Y:S01]  /*ac90*/  LEA R6, R10, R5, 0x4 ;  /* 0x000000050a067211 */ /* 0x000fe200078e20ff */
[----:B------:R-:W-:Y:S01]  /*aca0*/  UIADD3 UR8, UR11, UR8, URZ ;  /* 0x000000080b087290 */ /* 0x000fe2000fffe03f */
[----:B------:R-:W-:-:S02]  /*acb0*/  LOP3.LUT R7, R14, 0x1, RZ, 0xc0, !PT ;  /* 0x000000010e077812 */ /* 0x000fc400078ec0ff */
[----:B------:R-:W-:Y:S02]  /*acc0*/  LEA R5, R12, R0, 0x3 ;  /* 0x000000000c057211 */ /* 0x000fe400078e18ff */
[----:B------:R-:W-:Y:S02]  /*acd0*/  LEA.HI R0, R4, R4, RZ, 0x1d ;  /* 0x0000000404007211 */ /* 0x000fe400078fe8ff */
[----:B------:R-:W-:Y:S02]  /*ace0*/  R2P PR, R14, 0x6 ;  /* 0x000000060e007804 */ /* 0x000fe40000000000 */
[----:B------:R-:W-:Y:S02]  /*acf0*/  ISETP.NE.U32.AND P0, PT, R7, 0x1, PT ;  /* 0x000000010700780c */ /* 0x000fe40003f05070 */
[----:B------:R-:W-:Y:S02]  /*ad00*/  LEA R7, R13, R0, 0x1 ;  /* 0x000000000d077211 */ /* 0x000fe400078e08ff */
[----:B------:R-:W-:-:S02]  /*ad10*/  MOV R9, UR8 ;  /* 0x0000000800097c02 */ /* 0x000fc40008000f00 */
[----:B------:R-:W-:Y:S02]  /*ad20*/  SHF.L.U32 R7, R7, 0x1, RZ ;  /* 0x0000000107077819 */ /* 0x000fe400000006ff */
[----:B------:R-:W-:Y:S01]  /*ad30*/  F2FP.PACK_AB R56, R19, R56 ;  /* 0x000000381338723e */ /* 0x000fe200000000ff */
[----:B------:R-:W-:Y:S01]  /*ad40*/  IMAD.WIDE.U32 R18, R83, c[0x0][0x498], R8 ;  /* 0x0001260053127a25 */ /* 0x000fe200078e0008 */
[----:B------:R-:W-:Y:S02]  /*ad50*/  IADD3 R8, R7, 0x80, RZ ;  /* 0x0000008007087810 */ /* 0x000fe40007ffe0ff */
[----:B------:R-:W-:Y:S02]  /*ad60*/  IADD3 R5, R6, R5, RZ ;  /* 0x0000000506057210 */ /* 0x000fe40007ffe0ff */
[----:B-1----:R-:W-:Y:S02]  /*ad70*/  LEA R0, R87, R6, 0x7 ;  /* 0x0000000657007211 */ /* 0x002fe400078e38ff */
[----:B------:R-:W-:-:S02]  /*ad80*/  IADD3 R6, R7, 0x70, RZ ;  /* 0x0000007007067810 */ /* 0x000fc40007ffe0ff */
[----:B------:R-:W-:Y:S02]  /*ad90*/  @P0 IADD3 R6, R8, 0x10, RZ ;  /* 0x0000001008060810 */ /* 0x000fe40007ffe0ff */
[----:B------:R-:W-:Y:S02]  /*ada0*/  ISETP.NE.AND P0, PT, R150, 0x1, PT ;  /* 0x000000019600780c */ /* 0x000fe40003f05270 */
[----:B------:R-:W-:Y:S01]  /*adb0*/  SHF.R.S32.HI R4, RZ, 0x1f, R17 ;  /* 0x0000001fff047819 */ /* 0x000fe20000011411 */
[C---:B------:R-:W-:Y:S02]  /*adc0*/  IMAD R82, R83.reuse, c[0x0][0x49c], R82 ;  /* 0x0001270053527a24 */ /* 0x040fe400078e0252 */
[----:B------:R-:W-:Y:S01]  /*add0*/  IMAD R11, R83, c[0x0][0x3f4], R11 ;  /* 0x0000fd00530b7a24 */ /* 0x000fe200078e020b */
[----:B------:R-:W-:Y:S01]  /*ade0*/  LEA R10, R87, R5, 0x7 ;  /* 0x00000005570a7211 */ /* 0x000fe200078e38ff */
[----:B------:R-:W-:Y:S02]  /*adf0*/  IMAD R4, R4, c[0x0][0x3e0], RZ ;  /* 0x0000f80004047a24 */ /* 0x000fe400078e02ff */
[----:B------:R-:W-:Y:S01]  /*ae00*/  IMAD R83, R150, c[0x0][0x388], RZ ;  /* 0x0000e20096537a24 */ /* 0x000fe200078e02ff */
[----:B------:R-:W-:Y:S01]  /*ae10*/  IADD3 R5, R0, 0x8, RZ ;  /* 0x0000000800057810 */ /* 0x000fe20007ffe0ff */
[----:B------:R-:W-:Y:S01]  /*ae20*/  IMAD R9, R17, c[0x0][0x3e4], R4 ;  /* 0x0000f90011097a24 */ /* 0x000fe200078e0204 */
[----:B------:R-:W-:-:S02]  /*ae30*/  IADD3 R3, R3, R11, RZ ;  /* 0x0000000b03037210 */ /* 0x000fc40007ffe0ff */
[CC--:B------:R-:W-:Y:S02]  /*ae40*/  ISETP.GE.OR P6, PT, R0.reuse, R83.reuse, P4 ;  /* 0x000000530000720c */ /* 0x0c0fe400027c6670 */
[C---:B------:R-:W-:Y:S02]  /*ae50*/  IADD3 R4, R0.reuse, 0x40, RZ ;  /* 0x0000004000047810 */ /* 0x040fe40007ffe0ff */
[----:B------:R-:W-:Y:S02]  /*ae60*/  IADD3 R0, R0, 0x48, RZ ;  /* 0x0000004800007810 */ /* 0x000fe40007ffe0ff */
[-C--:B------:R-:W-:Y:S01]  /*ae70*/  ISETP.GE.OR P5, PT, R5, R83.reuse, P4 ;  /* 0x000000530500720c */ /* 0x080fe200027a6670 */
[----:B------:R-:W-:Y:S01]  /*ae80*/  @P0 IMAD.HI.U32 R5, R10, c[0x0][0x4ec], RZ ;  /* 0x00013b000a050a27 */ /* 0x000fe200078e00ff */
[-C--:B------:R-:W-:Y:S02]  /*ae90*/  ISETP.GE.OR P3, PT, R4, R83.reuse, P4 ;  /* 0x000000530400720c */ /* 0x080fe40002766670 */
[----:B------:R-:W-:Y:S01]  /*aea0*/  ISETP.GE.OR P4, PT, R0, R83, P4 ;  /* 0x000000530000720c */ /* 0x000fe20002786670 */
[----:B------:R-:W-:Y:S01]  /*aeb0*/  IMAD.WIDE.U32 R2, R17, c[0x0][0x3e0], R2 ;  /* 0x0000f80011027a25 */ /* 0x000fe200078e0002 */
[----:B------:R-:W-:-:S03]  /*aec0*/  F2FP.PACK_AB R16, R177, R176 ;  /* 0x000000b0b110723e */ /* 0x000fc600000000ff */
[----:B------:R-:W-:Y:S01]  /*aed0*/  IMAD.MOV.U32 R0, RZ, RZ, R10 ;  /* 0x000000ffff007224 */ /* 0x000fe200078e000a */
[----:B------:R-:W-:Y:S02]  /*aee0*/  @P0 SHF.R.U32.HI R0, RZ, c[0x0][0x4f0], R5 ;  /* 0x00013c00ff000a19 */ /* 0x000fe40000011605 */
[----:B------:R-:W-:Y:S02]  /*aef0*/  IADD3 R3, R3, R9, RZ ;  /* 0x0000000903037210 */ /* 0x000fe40007ffe0ff */
[----:B------:R-:W-:Y:S01]  /*af00*/  IADD3 R8, -R0, RZ, RZ ;  /* 0x000000ff00087210 */ /* 0x000fe20007ffe1ff */
[----:B------:R1:W-:Y:S01]  /*af10*/  STS [R7+0x80], R16 ;  /* 0x0000801007007388 */ /* 0x0003e20000000800 */
[----:B------:R-:W-:Y:S02]  /*af20*/  SHF.R.S32.HI R4, RZ, 0x1f, R148 ;  /* 0x0000001fff047819 */ /* 0x000fe40000011494 */
[----:B------:R-:W-:-:S03]  /*af30*/  SHF.R.S32.HI R9, RZ, 0x1f, R0 ;  /* 0x0000001fff097819 */ /* 0x000fc60000011400 */
[----:B------:R-:W-:Y:S01]  /*af40*/  IMAD R5, R4, c[0x0][0x3d8], RZ ;  /* 0x0000f60004057a24 */ /* 0x000fe200078e02ff */
[----:B------:R-:W-:-:S03]  /*af50*/  IADD3 R4, P0, R0, R18, RZ ;  /* 0x0000001200047210 */ /* 0x000fc60007f1e0ff */
[C---:B------:R-:W-:Y:S01]  /*af60*/  IMAD R18, R148.reuse, c[0x0][0x3dc], R5 ;  /* 0x0000f70094127a24 */ /* 0x040fe200078e0205 */
[----:B------:R-:W-:Y:S01]  /*af70*/  IADD3.X R5, R9, R19, R82, P0, !PT ;  /* 0x0000001309057210 */ /* 0x000fe200007fe452 */
[----:B-1----:R-:W-:-:S04]  /*af80*/  IMAD.WIDE.U32 R16, R148, c[0x0][0x3d8], R2 ;  /* 0x0000f60094107a25 */ /* 0x002fc800078e0002 */
[----:B------:R-:W-:Y:S01]  /*af90*/  IMAD R2, R8, c[0x0][0x4e8], R10 ;  /* 0x00013a0008027a24 */ /* 0x000fe200078e020a */
[----:B------:R-:W-:-:S04]  /*afa0*/  MOV R3, 0x20 ;  /* 0x0000002000037802 */ /* 0x000fc80000000f00 */
[----:B------:R-:W-:Y:S02]  /*afb0*/  SHF.R.S32.HI R8, RZ, 0x1f, R2 ;  /* 0x0000001fff087819 */ /* 0x000fe40000011402 */
[----:B------:R-:W-:-:S03]  /*afc0*/  SEL R3, R3, 0xffffffe0, !P1 ;  /* 0xffffffe003037807 */ /* 0x000fc60004800000 */
[----:B------:R-:W-:Y:S01]  /*afd0*/  IMAD R8, R8, c[0x0][0x488], RZ ;  /* 0x0001220008087a24 */ /* 0x000fe200078e02ff */
[----:B------:R-:W-:Y:S01]  /*afe0*/  IADD3 R0, R7, R3, RZ ;  /* 0x0000000307007210 */ /* 0x000fe20007ffe0ff */
[----:B------:R-:W-:Y:S01]  /*aff0*/  IMAD.WIDE.U32 R4, R2, c[0x0][0x488], R4 ;  /* 0x0001220002047a25 */ /* 0x000fe200078e0004 */
[----:B------:R-:W-:-:S03]  /*b000*/  F2FP.PACK_AB R15, R179, R178 ;  /* 0x000000b2b30f723e */ /* 0x000fc600000000ff */
[----:B------:R-:W-:Y:S01]  /*b010*/  IMAD R9, R2, c[0x0][0x48c], R8 ;  /* 0x0001230002097a24 */ /* 0x000fe200078e0208 */
[----:B------:R-:W-:Y:S02]  /*b020*/  IADD3 R2, R3, R6, RZ ;  /* 0x0000000603027210 */ /* 0x000fe40007ffe0ff */
[----:B------:R-:W-:Y:S02]  /*b030*/  MOV R3, 0x40 ;  /* 0x0000004000037802 */ /* 0x000fe40000000f00 */
[----:B------:R-:W-:Y:S02]  /*b040*/  F2FP.PACK_AB R20, R161, R20 ;  /* 0x00000014a114723e */ /* 0x000fe400000000ff */
[----:B------:R-:W-:Y:S02]  /*b050*/  F2FP.PACK_AB R21, R163, R21 ;  /* 0x00000015a315723e */ /* 0x000fe400000000ff */
[----:B------:R-:W-:Y:S02]  /*b060*/  F2FP.PACK_AB R22, R181, R22 ;  /* 0x00000016b516723e */ /* 0x000fe400000000ff */
[----:B------:R-:W-:-:S02]  /*b070*/  F2FP.PACK_AB R25, R183, R25 ;  /* 0x00000019b719723e */ /* 0x000fc400000000ff */
[----:B------:R-:W-:Y:S02]  /*b080*/  F2FP.PACK_AB R24, R185, R24 ;  /* 0x00000018b918723e */ /* 0x000fe400000000ff */
[----:B------:R-:W-:Y:S02]  /*b090*/  F2FP.PACK_AB R23, R187, R23 ;  /* 0x00000017bb17723e */ /* 0x000fe400000000ff */
[----:B------:R-:W-:Y:S02]  /*b0a0*/  LEA R10, P0, R4, c[0x0][0x450], 0x2 ;  /* 0x00011400040a7a11 */ /* 0x000fe400078010ff */
[----:B------:R-:W-:Y:S01]  /*b0b0*/  IADD3 R9, R5, R9, RZ ;  /* 0x0000000905097210 */ /* 0x000fe20007ffe0ff */
[----:B------:R-:W-:Y:S01]  /*b0c0*/  STS [R7+0x480], R15 ;  /* 0x0004800f07007388 */ /* 0x000fe20000000800 */
[----:B------:R-:W-:Y:S02]  /*b0d0*/  F2FP.PACK_AB R26, R173, R26 ;  /* 0x0000001aad1a723e */ /* 0x000fe400000000ff */
[----:B------:R-:W-:-:S02]  /*b0e0*/  F2FP.PACK_AB R27, R175, R27 ;  /* 0x0000001baf1b723e */ /* 0x000fc400000000ff */
[----:B------:R-:W-:Y:S01]  /*b0f0*/  SEL R5, R3, 0xffffffc0, !P2 ;  /* 0xffffffc003057807 */ /* 0x000fe20005000000 */
        /* <DEDUP_REMOVED lines=10> */
[----:B------:R-:W-:Y:S02]  /*b1a0*/  LEA.HI.X R9, R4, c[0x0][0x454], R9, 0x2, P0 ;  /* 0x0001150004097a11 */ /* 0x000fe400000f1409 */
[----:B------:R-:W-:Y:S01]  /*b1b0*/  F2FP.PACK_AB R36, R169, R36 ;  /* 0x00000024a924723e */ /* 0x000fe200000000ff */
[----:B------:R-:W-:Y:S01]  /*b1c0*/  STS [R6+0x2000], R24 ;  /* 0x0020001806007388 */ /* 0x000fe20000000800 */
[----:B------:R-:W-:Y:S02]  /*b1d0*/  F2FP.PACK_AB R35, R171, R35 ;  /* 0x00000023ab23723e */ /* 0x000fe400000000ff */
[----:B------:R-:W-:Y:S01]  /*b1e0*/  IADD3 R4, R7, R5, RZ ;  /* 0x0000000507047210 */ /* 0x000fe20007ffe0ff */
[----:B------:R-:W-:Y:S01]  /*b1f0*/  STS [R6+0x2400], R23 ;  /* 0x0024001706007388 */ /* 0x000fe20000000800 */
[----:B------:R-:W-:-:S02]  /*b200*/  F2FP.PACK_AB R33, R46, R33 ;  /* 0x000000212e21723e */ /* 0x000fc400000000ff */
[----:B------:R-:W-:Y:S01]  /*b210*/  F2FP.PACK_AB R32, R41, R32 ;  /* 0x000000202920723e */ /* 0x000fe200000000ff */
[----:B------:R-:W-:Y:S01]  /*b220*/  STS [R0+0x80], R26 ;  /* 0x0000801a00007388 */ /* 0x000fe20000000800 */
[----:B------:R-:W-:Y:S02]  /*b230*/  IADD3 R8, R5, R6, RZ ;  /* 0x0000000605087210 */ /* 0x000fe40007ffe0ff */
[----:B------:R-:W-:Y:S01]  /*b240*/  F2FP.PACK_AB R34, R197, R34 ;  /* 0x00000022c522723e */ /* 0x000fe200000000ff */
[----:B------:R-:W-:Y:S01]  /*b250*/  STS [R0+0x480], R27 ;  /* 0x0004801b00007388 */ /* 0x000fe20000000800 */
[----:B------:R-:W-:Y:S02]  /*b260*/  F2FP.PACK_AB R39, R199, R39 ;  /* 0x00000027c727723e */ /* 0x000fe400000000ff */
[----:B------:R-:W-:Y:S01]  /*b270*/  F2FP.PACK_AB R64, R69, R64 ;  /* 0x000000404540723e */ /* 0x000fe200000000ff */
[----:B------:R-:W-:Y:S01]  /*b280*/  STS [R2], R28 ;  /* 0x0000001c02007388 */ /* 0x000fe20000000800 */
[----:B------:R-:W-:-:S03]  /*b290*/  F2FP.PACK_AB R63, R71, R63 ;  /* 0x0000003f473f723e */ /* 0x000fc600000000ff */
[----:B------:R-:W-:Y:S01]  /*b2a0*/  STS [R2+0x400], R29 ;  /* 0x0004001d02007388 */ /* 0x000fe20000000800 */
[----:B------:R-:W-:Y:S02]  /*b2b0*/  F2FP.PACK_AB R62, R50, R62 ;  /* 0x0000003e323e723e */ /* 0x000fe400000000ff */
[----:B------:R-:W-:Y:S01]  /*b2c0*/  F2FP.PACK_AB R61, R42, R61 ;  /* 0x0000003d2a3d723e */ /* 0x000fe200000000ff */
[----:B------:R-:W-:Y:S01]  /*b2d0*/  STS [R0+0x2080], R30 ;  /* 0x0020801e00007388 */ /* 0x000fe20000000800 */
[----:B------:R-:W-:-:S03]  /*b2e0*/  IADD3 R3, R5, R0, RZ ;  /* 0x0000000005037210 */ /* 0x000fc60007ffe0ff */
[----:B------:R-:W-:Y:S01]  /*b2f0*/  STS [R0+0x2480], R31 ;  /* 0x0024801f00007388 */ /* 0x000fe20000000800 */
[----:B------:R-:W-:-:S03]  /*b300*/  IADD3 R5, R2, R5, RZ ;  /* 0x0000000502057210 */ /* 0x000fc60007ffe0ff */
[----:B------:R-:W-:Y:S01]  /*b310*/  STS [R2+0x2000], R38 ;  /* 0x0020002602007388 */ /* 0x000fe20000000800 */
        /* <DEDUP_REMOVED lines=61> */
[----:B------:R3:W-:Y:S01]  /*b6f0*/  STS [R0+0x6480], R43 ;  /* 0x0064802b00007388 */ /* 0x0007e20000000800 */
        /* <DEDUP_REMOVED lines=24> */
[----:B------:R-:W4:Y:S04]  /*b880*/  SHFL.IDX PT, R7, R9, 0x1, 0x1c1f ;  /* 0x003c1f0009077f89 */ /* 0x000f2800000e0000 */
[----:B------:R-:W-:Y:S04]  /*b890*/  SHFL.IDX PT, R12, R10, 0x2, 0x1c1f ;  /* 0x005c1f000a0c7f89 */ /* 0x000fe800000e0000 */
[----:B------:R-:W2:Y:S04]  /*b8a0*/  SHFL.IDX PT, R13, R9, 0x2, 0x1c1f ;  /* 0x005c1f00090d7f89 */ /* 0x000ea800000e0000 */
[----:B------:R-:W-:Y:S04]  /*b8b0*/  SHFL.IDX PT, R10, R10, 0x3, 0x1c1f ;  /* 0x007c1f000a0a7f89 */ /* 0x000fe800000e0000 */
[----:B------:R-:W2:Y:S01]  /*b8c0*/  SHFL.IDX PT, R11, R9, 0x3, 0x1c1f ;  /* 0x007c1f00090b7f89 */ /* 0x000ea200000e0000 */
[----:B---3--:R-:W-:-:S03]  /*b8d0*/  SHF.L.U32 R0, R92, 0x1, RZ ;  /* 0x000000015c007819 */ /* 0x008fc600000006ff */
[----:B-1----:R-:W-:Y:S04]  /*b8e0*/  @!P6 ST.E [R14.64], R85 ;  /* 0x000000550e00e985 */ /* 0x002fe8000c10190c */
[----:B----4-:R1:W-:Y:S04]  /*b8f0*/  @!P5 ST.E [R6.64], R84 ;  /* 0x000000540600d985 */ /* 0x0103e8000c10190c */
[----:B--2---:R2:W-:Y:S04]  /*b900*/  @!P3 ST.E [R12.64], R88 ;  /* 0x000000580c00b985 */ /* 0x0045e8000c10190c */
[----:B------:R2:W-:Y:S04]  /*b910*/  @!P4 ST.E [R10.64], R86 ;  /* 0x000000560a00c985 */ /* 0x0005e8000c10190c */
[----:B------:R2:W3:Y:S04]  /*b920*/  LDS.128 R24, [R0+0x880] ;  /* 0x0008800000187984 */ /* 0x0004e80000000c00 */
[----:B------:R2:W4:Y:S04]  /*b930*/  LDS.128 R32, [R0+0x1080] ;  /* 0x0010800000207984 */ /* 0x0005280000000c00 */
[----:B------:R2:W1:Y:S04]  /*b940*/  LDS.128 R40, [R0+0x1880] ;  /* 0x0018800000287984 */ /* 0x0004680000000c00 */
[----:B------:R2:W1:Y:S04]  /*b950*/  LDS.128 R48, [R0+0x2080] ;  /* 0x0020800000307984 */ /* 0x0004680000000c00 */
[----:B------:R2:W2:Y:S04]  /*b960*/  LDS.128 R56, [R0+0x2880] ;  /* 0x0028800000387984 */ /* 0x0004a80000000c00 */
        /* <DEDUP_REMOVED lines=8> */
[----:B------:R2:W2:Y:S01]  /*b9f0*/  LDS.128 R72, [R0+0x7880] ;  /* 0x0078800000487984 */ /* 0x0004a20000000c00 */
[----:B------:R-:W-:-:S02]  /*ba00*/  IADD3 R2, R17, R18, RZ ;  /* 0x0000001211027210 */ /* 0x000fc40007ffe0ff */
[----:B-1----:R-:W-:-:S04]  /*ba10*/  LEA R7, P0, R16, c[0x0][0x380], 0x1 ;  /* 0x0000e00010077a11 */ /* 0x002fc800078008ff */
[----:B------:R-:W-:Y:S02]  /*ba20*/  LEA.HI.X R6, R16, c[0x0][0x384], R2, 0x1, P0 ;  /* 0x0000e10010067a11 */ /* 0x000fe400000f0c02 */
[----:B------:R-:W-:Y:S01]  /*ba30*/  ISETP.GE.AND P0, PT, R91, R83, PT ;  /* 0x000000535b00720c */ /* 0x000fe20003f06270 */
[----:B------:R1:W1:Y:S01]  /*ba40*/  SHFL.IDX PT, R2, R7, RZ, 0x181f ;  /* 0x00181fff07027589 */ /* 0x00026200000e0000 */
[----:B------:R-:W-:Y:S03]  /*ba50*/  BSSY B0, `(.L_x_2877) ;  /* 0x000000e000007945 */ /* 0x000fe60003800000 */
[----:B------:R1:W1:Y:S08]  /*ba60*/  SHFL.IDX PT, R3, R6, RZ, 0x181f ;  /* 0x00181fff06037589 */ /* 0x00027000000e0000 */
[----:B------:R-:W-:Y:S05]  /*ba70*/  @P0 BRA `(.L_x_2878) ;  /* 0x000000b000000947 */ /* 0x000fea0003800000 */
[----:B--234-:R-:W2:Y:S01]  /*ba80*/  LDS.128 R12, [R0+0x80] ;  /* 0x00008000000c7984 */ /* 0x01cea20000000c00 */
        /* <DEDUP_REMOVED lines=10> */
.L_x_2878:
[----:B---34-:R-:W-:Y:S05]  /*bb30*/  BSYNC B0 ;  /* 0x0000000000007941 */ /* 0x018fea0003800000 */
.L_x_2877:
        /* <DEDUP_REMOVED lines=15> */
.L_x_2880:
[----:B------:R-:W-:Y:S05]  /*bc30*/  BSYNC B0 ;  /* 0x0000000000007941 */ /* 0x000fea0003800000 */
.L_x_2879:
        /* <DEDUP_REMOVED lines=15> */
.L_x_2882:
[----:B------:R-:W-:Y:S05]  /*bd30*/  BSYNC B0 ;  /* 0x0000000000007941 */ /* 0x000fea0003800000 */
.L_x_2881:
        /* <DEDUP_REMOVED lines=15> */
.L_x_2884:
[----:B------:R-:W-:Y:S05]  /*be30*/  BSYNC B0 ;  /* 0x0000000000007941 */ /* 0x000fea0003800000 */
.L_x_2883:
        /* <DEDUP_REMOVED lines=15> */
.L_x_2886:
[----:B------:R-:W-:Y:S05]  /*bf30*/  BSYNC B0 ;  /* 0x0000000000007941 */ /* 0x000fea0003800000 */
.L_x_2885:
        /* <DEDUP_REMOVED lines=15> */
.L_x_2888:
[----:B------:R-:W-:Y:S05]  /*c030*/  BSYNC B0 ;  /* 0x0000000000007941 */ /* 0x000fea0003800000 */
.L_x_2887:
        /* <DEDUP_REMOVED lines=15> */
.L_x_2890:
[----:B------:R-:W-:Y:S05]  /*c130*/  BSYNC B0 ;  /* 0x0000000000007941 */ /* 0x000fea0003800000 */
.L_x_2889:
[----:B------:R-:W-:Y:S01]  /*c140*/  IADD3 R0, R91, 0x70, RZ ;  /* 0x000000705b007810 */ /* 0x000fe20007ffe0ff */
[----:B--2-4-:R2:W4:Y:S03]  /*c150*/  SHFL.IDX PT, R3, R6, 0x7, 0x181f ;  /* 0x00f81f0006037f89 */ /* 0x01452600000e0000 */
[----:B------:R-:W-:Y:S01]  /*c160*/  ISETP.GE.AND P0, PT, R0, R83, PT ;  /* 0x000000530000720c */ /* 0x000fe20003f06270 */
[----:B------:R2:W1:-:S12]  /*c170*/  SHFL.IDX PT, R2, R7, 0x7, 0x181f ;  /* 0x00f81f0007027f89 */ /* 0x00045800000e0000 */
[----:B------:R-:W-:Y:S05]  /*c180*/  @P0 EXIT ;  /* 0x000000000000094d */ /* 0x000fea0003800000 */
[----:B-----5:R-:W-:-:S13]  /*c190*/  ISETP.GE.AND P0, PT, R90, c[0x0][0x3c8], PT ;  /* 0x0000f2005a007a0c */ /* 0x020fda0003f06270 */
        /* <DEDUP_REMOVED lines=10> */
.L_x_2891:
        /* <DEDUP_REMOVED lines=12> */
.L_x_4369:


//--------------------- .text._ZN7cutlass13device_kernelIN5flash19enable_sm80_to_sm89INS1_16FlashAttnFwdSm80INS1_25CollectiveMainloopFwdSm80ILi4ELi1ELb0EN4cute5tupleIJNS5_1CILi128EEENS7_ILi64EEES8_EEELi128ENS_6half_tEfNS_4arch4Sm80ELb0ELb0ELb0ELb1ELb1ELb0ELb1ELb0EEENS1_21CollectiveEpilogueFwdINS6_IJS8_S8_S9_EEENS6_IJNS7_ILi1EEESH_SH_EEESB_SD_Li128ELb1ELb1ELb0ELb0EEENS1_19SingleTileSchedulerILb1ELb0ELb1ELi128EEEEEEEEEvNT_6ParamsE --------------------------
	.section	.text._ZN7cutlass13device_kernelIN5flash19enable_sm80_to_sm89INS1_16FlashAttnFwdSm80INS1_25CollectiveMainloopFwdSm80ILi4ELi1ELb0EN4cute5tupleIJNS5_1CILi128EEENS7_ILi64EEES8_EEELi128ENS_6half_tEfNS_4arch4Sm80ELb0ELb0ELb0ELb1ELb1ELb0ELb1ELb0EEENS1_21CollectiveEpilogueFwdINS6_IJS8_S8_S9_EEENS6_IJNS7_ILi1EEESH_SH_EEESB_SD_Li128ELb1ELb1ELb0ELb0EEENS1_19SingleTileSchedulerILb1ELb0ELb1ELi128EEEEEEEEEvNT_6ParamsE,"ax",@progbits
	.sectioninfo	@"SHI_REGISTERS=255"
	.align	128
.text._ZN7cutlass13device_kernelIN5flash19enable_sm80_to_sm89INS1_16FlashAttnFwdSm80INS1_25CollectiveMainloopFwdSm80ILi4ELi1ELb0EN4cute5tupleIJNS5_1CILi128EEENS7_ILi64EEES8_EEELi128ENS_6half_tEfNS_4arch4Sm80ELb0ELb0ELb0ELb1ELb1ELb0ELb1ELb0EEENS1_21CollectiveEpilogueFwdINS6_IJS8_S8_S9_EEENS6_IJNS7_ILi1EEESH_SH_EEESB_SD_Li128ELb1ELb1ELb0ELb0EEENS1_19SingleTileSchedulerILb1ELb0ELb1ELi128EEEEEEEEEvNT_6ParamsE:
        .type           _ZN7cutlass13device_kernelIN5flash19enable_sm80_to_sm89INS1_16FlashAttnFwdSm80INS1_25CollectiveMainloopFwdSm80ILi4ELi1ELb0EN4cute5tupleIJNS5_1CILi128EEENS7_ILi64EEES8_EEELi128ENS_6half_tEfNS_4arch4Sm80ELb0ELb0ELb0ELb1ELb1ELb0ELb1ELb0EEENS1_21CollectiveEpilogueFwdINS6_IJS8_S8_S9_EEENS6_IJNS7_ILi1EEESH_SH_EEESB_SD_Li128ELb1ELb1ELb0ELb0EEENS1_19SingleTileSchedulerILb1ELb0ELb1ELi128EEEEEEEEEvNT_6ParamsE,@function
        .size           _ZN7cutlass13device_kernelIN5flash19enable_sm80_to_sm89INS1_16FlashAttnFwdSm80INS1_25CollectiveMainloopFwdSm80ILi4ELi1ELb0EN4cute5tupleIJNS5_1CILi128EEENS7_ILi64EEES8_EEELi128ENS_6half_tEfNS_4arch4Sm80ELb0ELb0ELb0ELb1ELb1ELb0ELb1ELb0EEENS1_21CollectiveEpilogueFwdINS6_IJS8_S8_S9_EEENS6_IJNS7_ILi1EEESH_SH_EEESB_SD_Li128ELb1ELb1ELb0ELb0EEENS1_19SingleTileSchedulerILb1ELb0ELb1ELi128EEEEEEEEEvNT_6ParamsE,(.L_x_4370 - _ZN7cutlass13device_kernelIN5flash19enable_sm80_to_sm89INS1_16FlashAttnFwdSm80INS1_25CollectiveMainloopFwdSm80ILi4ELi1ELb0EN4cute5tupleIJNS5_1CILi128EEENS7_ILi64EEES8_EEELi128ENS_6half_tEfNS_4arch4Sm80ELb0ELb0ELb0ELb1ELb1ELb0ELb1ELb0EEENS1_21CollectiveEpilogueFwdINS6_IJS8_S8_S9_EEENS6_IJNS7_ILi1EEESH_SH_EEESB_SD_Li128ELb1ELb1ELb0ELb0EEENS1_19SingleTileSchedulerILb1ELb0ELb1ELi128EEEEEEEEEvNT_6ParamsE)
        .other          _ZN7cutlass13device_kernelIN5flash19enable_sm80_to_sm89INS1_16FlashAttnFwdSm80INS1_25CollectiveMainloopFwdSm80ILi4ELi1ELb0EN4cute5tupleIJNS5_1CILi128EEENS7_ILi64EEES8_EEELi128ENS_6half_tEfNS_4arch4Sm80ELb0ELb0ELb0ELb1ELb1ELb0ELb1ELb0EEENS1_21CollectiveEpilogueFwdINS6_IJS8_S8_S9_EEENS6_IJNS7_ILi1EEESH_SH_EEESB_SD_Li128ELb1ELb1ELb0ELb0EEENS1_19SingleTileSchedulerILb1ELb0ELb1ELi128EEEEEEEEEvNT_6ParamsE,@"STO_CUDA_ENTRY STV_DEFAULT"
_ZN7cutlass13device_kernelIN5flash19enable_sm80_to_sm89INS1_16FlashAttnFwdSm80INS1_25CollectiveMainloopFwdSm80ILi4ELi1ELb0EN4cute5tupleIJNS5_1CILi128EEENS7_ILi64EEES8_EEELi128ENS_6half_tEfNS_4arch4Sm80ELb0ELb0ELb0ELb1ELb1ELb0ELb1ELb0EEENS1_21CollectiveEpilogueFwdINS6_IJS8_S8_S9_EEENS6_IJNS7_ILi1EEESH_SH_EEESB_SD_Li128ELb1ELb1ELb0ELb0EEENS1_19SingleTileSchedulerILb1ELb0ELb1ELi128EEEEEEEEEvNT_6ParamsE:
        /* <DEDUP_REMOVED lines=21> */
.L_x_2893:
        /* <DEDUP_REMOVED lines=13> */
.L_x_2895:
[----:B------:R-:W-:Y:S02]  /*0220*/  ULDC UR6, c[0x0][0x54c] ;  /* 0x0001530000067ab9 */ /* 0x000fe40000000800 */
.L_x_2894:
[----:B------:R-:W-:Y:S02]  /*0230*/  ULDC UR4, c[0x0][0x548] ;  /* 0x0001520000047ab9 */ /* 0x000fe40000000800 */
[----:B------:R-:W-:-:S02]  /*0240*/  USHF.L.U32 UR5, UR5, 0x7, URZ ;  /* 0x0000000705057899 */ /* 0x000fc4000800063f */
[----:B------:R-:W-:-:S04]  /*0250*/  UIMAD UR4, UR6, UR4, URZ ;  /* 0x00000004060472a4 */ /* 0x000fc8000f8e023f */
[----:B------:R-:W-:-:S04]  /*0260*/  UISETP.GE.AND UP0, UPT, UR5, UR4, UPT ;  /* 0x000000040500728c */ /* 0x000fc8000bf06270 */
[----:B------:R-:W-:Y:S01]  /*0270*/  USEL UR10, UR10, 0xffffffff, !UP0 ;  /* 0xffffffff0a0a7887 */ /* 0x000fe2000c000000 */
[----:B------:R-:W-:Y:S05]  /*0280*/  BRA `(.L_x_2896) ;  /* 0x000001b000007947 */ /* 0x000fea0003800000 */
.L_x_2892:
        /* <DEDUP_REMOVED lines=8> */
.L_x_2897:
        /* <DEDUP_REMOVED lines=13> */
.L_x_2899:
[----:B------:R-:W-:Y:S02]  /*03e0*/  ULDC UR6, c[0x0][0x54c] ;  /* 0x0001530000067ab9 */ /* 0x000fe40000000800 */
.L_x_2898:
[----:B------:R-:W-:Y:S02]  /*03f0*/  ULDC UR4, c[0x0][0x548] ;  /* 0x0001520000047ab9 */ /* 0x000fe40000000800 */
[----:B------:R-:W-:-:S02]  /*0400*/  USHF.L.U32 UR5, UR5, 0x7, URZ ;  /* 0x0000000705057899 */ /* 0x000fc4000800063f */
[----:B------:R-:W-:-:S04]  /*0410*/  UIMAD UR4, UR6, UR4, URZ ;  /* 0x00000004060472a4 */ /* 0x000fc8000f8e023f */
[----:B------:R-:W-:-:S04]  /*0420*/  UISETP.GE.AND UP0, UPT, UR5, UR4, UPT ;  /* 0x000000040500728c */ /* 0x000fc8000bf06270 */
[----:B------:R-:W-:-:S06]  /*0430*/  USEL UR10, UR10, 0xffffffff, !UP0 ;  /* 0xffffffff0a0a7887 */ /* 0x000fcc000c000000 */
.L_x_2896:
        /* <DEDUP_REMOVED lines=41> */
[----:B-----5:R1:W3:Y:S04]  /*06d0*/  LDG.E R0, [R8.64] ;  /* 0x0000000c08007981 */ /* 0x0202e8000c1e1900 */
[----:B-1----:R-:W3:Y:S02]  /*06e0*/  LDG.E R8, [R8.64+0x4] ;  /* 0x0000040c08087981 */ /* 0x002ee4000c1e1900 */
[----:B---3--:R-:W-:-:S02]  /*06f0*/  IADD3 R0, -R0, R8, RZ ;  /* 0x0000000800007210 */ /* 0x008fc40007ffe1ff */
.L_x_2900:
        /* <DEDUP_REMOVED lines=10> */
.L_x_2901:
        /* <DEDUP_REMOVED lines=12> */
.L_x_2902:
        /* <DEDUP_REMOVED lines=8> */
[----:B------:R-:W-:Y:S01]  /*08e0*/  MOV R162, RZ ;  /* 0x000000ff00a27202 */ /* 0x000fe20000000f00 */
[----:B------:R-:W-:Y:S01]  /*08f0*/  IMAD.MOV.U32 R160, RZ, RZ, RZ ;  /* 0x000000ffffa07224 */ /* 0x000fe200078e00ff */
        /* <DEDUP_REMOVED lines=79> */
[----:B------:R-:W-:Y:S01]  /*0df0*/  LEA.HI R6, R9, R2, RZ, 0x3 ;  /* 0x0000000209067211 */ /* 0x000fe200078f18ff */
[----:B------:R-:W-:Y:S01]  /*0e00*/  ULDC.64 UR4, c[0x0][0x178] ;  /* 0x00005e0000047ab9 */ /* 0x000fe20000000a00 */
[----:B------:R-:W-:Y:S01]  /*0e10*/  IMAD.MOV.U32 R3, RZ, RZ, c[0x0][0x2c4] ;  /* 0x0000b100ff037624 */ /* 0x000fe200078e00ff */
[----:B------:R-:W-:Y:S01]  /*0e20*/  UIMAD UR15, UR15, UR4, URZ ;  /* 0x000000040f0f72a4 */ /* 0x000fe2000f8e023f */
[----:B------:R-:W-:Y:S01]  /*0e30*/  LOP3.LUT R46, R6, 0xfffffff8, RZ, 0xc0, !PT ;  /* 0xfffffff8062e7812 */ /* 0x000fe200078ec0ff */
[----:B------:R-:W-:Y:S01]  /*0e40*/  UIMAD.WIDE.U32 UR16, UR14, UR4, URZ ;  /* 0x000000040e1072a5 */ /* 0x000fe2000f8e003f */
[----:B------:R-:W-:Y:S01]  /*0e50*/  SHF.R.S32.HI R6, RZ, 0x3, R6 ;  /* 0x00000003ff067819 */ /* 0x000fe20000011406 */
[----:B------:R-:W-:Y:S01]  /*0e60*/  UIMAD UR15, UR14, UR5, UR15 ;  /* 0x000000050e0f72a4 */ /* 0x000fe2000f8e020f */
[----:B------:R-:W-:Y:S01]  /*0e70*/  ISETP.NE.AND P1, PT, R3, 0x1, PT ;  /* 0x000000010300780c */ /* 0x000fe20003f25270 */
[----:B------:R-:W-:Y:S01]  /*0e80*/  IMAD.IADD R46, R2, 0x1, -R46 ;  /* 0x00000001022e7824 */ /* 0x000fe200078e0a2e */
[----:B------:R-:W-:Y:S01]  /*0e90*/  ULDC.64 UR4, c[0x0][0x1b8] ;  /* 0x00006e0000047ab9 */ /* 0x000fe20000000a00 */
[----:B------:R-:W-:Y:S01]  /*0ea0*/  IMAD.SHL.U32 R250, R6, 0x40, RZ ;  /* 0x0000004006fa7824 */ /* 0x000fe200078e00ff */
[----:B------:R-:W-:Y:S01]  /*0eb0*/  UIADD3 UR17, UR17, UR15, URZ ;  /* 0x0000000f11117290 */ /* 0x000fe2000fffe03f */
[----:B------:R-:W-:Y:S01]  /*0ec0*/  IMAD R124, R46, 0x10, R6 ;  /* 0x000000102e7c7824 */ /* 0x000fe200078e0206 */
[----:B------:R-:W-:Y:S01]  /*0ed0*/  USHF.R.S32.HI UR15, URZ, 0x1f, UR10 ;  /* 0x0000001f3f0f7899 */ /* 0x000fe2000801140a */
[----:B-----5:R-:W-:Y:S01]  /*0ee0*/  IMAD R0, R0, c[0x0][0x2c4], RZ ;  /* 0x0000b10000007a24 */ /* 0x020fe200078e02ff */
[----:B------:R-:W-:Y:S01]  /*0ef0*/  UIMAD UR14, UR7, UR4, URZ ;  /* 0x00000004070e72a4 */ /* 0x000fe2000f8e023f */
[----:B------:R-:W-:Y:S01]  /*0f00*/  IMAD.SHL.U32 R45, R46, 0x8, RZ ;  /* 0x000000082e2d7824 */ /* 0x000fe200078e00ff */
[----:B------:R-:W-:Y:S01]  /*0f10*/  USEL UR15, UR15, URZ, !UP1 ;  /* 0x0000003f0f0f7287 */ /* 0x000fe2000c800000 */
[C---:B-1----:R-:W-:Y:S01]  /*0f20*/  IMAD R8, R13.reuse, 0x80, R124 ;  /* 0x000000800d087824 */ /* 0x042fe200078e027c */
[----:B------:R-:W-:Y:S01]  /*0f30*/  UIMAD UR14, UR8, UR5, UR14 ;  /* 0x00000005080e72a4 */ /* 0x000fe2000f8e020e */
[----:B------:R1:W-:Y:S01]  /*0f40*/  STL [R1], R124 ;  /* 0x0000007c01007387 */ /* 0x0003e20000100800 */
[----:B------:R-:W-:Y:S01]  /*0f50*/  UIMAD.WIDE.U32 UR18, UR8, UR4, UR16 ;  /* 0x00000004081272a5 */ /* 0x000fe2000f8e0010 */
[----:B------:R-:W-:Y:S01]  /*0f60*/  @P1 IMAD.HI.U32 R3, R8, c[0x0][0x2c8], RZ ;  /* 0x0000b20008031a27 */ /* 0x000fe200078e00ff */
[----:B------:R-:W-:Y:S01]  /*0f70*/  USEL UR16, UR10, URZ, !UP1 ;  /* 0x0000003f0a107287 */ /* 0x000fe2000c800000 */
[----:B------:R-:W-:Y:S01]  /*0f80*/  LOP3.LUT R250, R250, 0x1c0, RZ, 0xc0, !PT ;  /* 0x000001c0fafa7812 */ /* 0x000fe200078ec0ff */
[----:B------:R-:W-:Y:S01]  /*0f90*/  ULDC.64 UR4, c[0x0][0x1c0] ;  /* 0x0000700000047ab9 */ /* 0x000fe20000000a00 */
[----:B------:R-:W-:Y:S01]  /*0fa0*/  IMAD.MOV.U32 R7, RZ, RZ, R8 ;  /* 0x000000ffff077224 */ /* 0x000fe200078e0008 */
[----:B------:R-:W-:Y:S01]  /*0fb0*/  UIMAD UR15, UR15, UR4, URZ ;  /* 0x000000040f0f72a4 */ /* 0x000fe2000f8e023f */
[----:B------:R-:W-:Y:S01]  /*0fc0*/  @P1 SHF.R.U32.HI R7, RZ, c[0x0][0x2cc], R3 ;  /* 0x0000b300ff071a19 */ /* 0x000fe20000011603 */
[----:B------:R-:W-:Y:S01]  /*0fd0*/  UIADD3 UR19, UR19, UR14, URZ ;  /* 0x0000000e13137290 */ /* 0x000fe2000fffe03f */
[----:B------:R-:W-:Y:S01]  /*0fe0*/  IMAD R13, R13, 0x80, R6 ;  /* 0x000000800d0d7824 */ /* 0x000fe200078e0206 */
[----:B------:R-:W-:Y:S01]  /*0ff0*/  UIMAD UR5, UR16, UR5, UR15 ;  /* 0x00000005100572a4 */ /* 0x000fe2000f8e020f */
[--C-:B--2---:R-:W-:Y:S01]  /*1000*/  SHF.R.S32.HI R5, RZ, 0x1f, R7.reuse ;  /* 0x0000001fff057819 */ /* 0x104fe20000011407 */
[----:B------:R-:W-:Y:S01]  /*1010*/  UIMAD.WIDE.U32 UR16, UR16, UR4, UR18 ;  /* 0x00000004101072a5 */ /* 0x000fe2000f8e0012 */
[----:B------:R-:W-:Y:S01]  /*1020*/  IMAD.MOV R3, RZ, RZ, -R7 ;  /* 0x000000ffff037224 */ /* 0x000fe200078e0a07 */
[----:B------:R-:W-:Y:S01]  /*1030*/  ISETP.GE.AND P4, PT, R13, R0, PT ;  /* 0x000000000d00720c */ /* 0x000fe20003f86270 */
[----:B------:R-:W-:Y:S01]  /*1040*/  USHF.R.S32.HI UR11, URZ, 0x6, UR11 ;  /* 0x000000063f0b7899 */ /* 0x000fe2000801140b */
[----:B------:R-:W-:Y:S01]  /*1050*/  IMAD R5, R5, c[0x0][0x1b0], RZ ;  /* 0x00006c0005057a24 */ /* 0x000fe200078e02ff */
[----:B------:R-:W-:Y:S01]  /*1060*/  UIADD3 UR5, UR17, UR5, URZ ;  /* 0x0000000511057290 */ /* 0x000fe2000fffe03f */
[----:B------:R-:W-:Y:S01]  /*1070*/  IMAD.U32 R11, RZ, RZ, UR17 ;  /* 0x00000011ff0b7e24 */ /* 0x000fe2000f8e00ff */
[C---:B------:R-:W-:Y:S01]  /*1080*/  IADD3 R40, R45.reuse, 0x40, RZ ;  /* 0x000000402d287810 */ /* 0x040fe20007ffe0ff */
[----:B------:R-:W-:Y:S01]  /*1090*/  IMAD.U32 R10, RZ, RZ, UR16 ;  /* 0x00000010ff0a7e24 */ /* 0x000fe2000f8e00ff */
[----:B------:R-:W-:Y:S01]  /*10a0*/  ISETP.GE.AND P3, PT, R45, c[0x0][0x198], PT ;  /* 0x000066002d007a0c */ /* 0x000fe20003f66270 */
[----:B------:R-:W-:Y:S01]  /*10b0*/  IMAD R3, R3, c[0x0][0x2c4], R8 ;  /* 0x0000b10003037a24 */ /* 0x000fe200078e0208 */
[----:B------:R-:W-:Y:S01]  /*10c0*/  BSSY B0, `(.L_x_2904) ;  /* 0x000002e000007945 */ /* 0x000fe20003800000 */
[----:B------:R-:W-:-:S02]  /*10d0*/  IMAD.U32 R11, RZ, RZ, UR5 ;  /* 0x00000005ff0b7e24 */ /* 0x000fc4000f8e00ff */
[C---:B------:R-:W-:Y:S01]  /*10e0*/  IMAD R5, R7.reuse, c[0x0][0x1b4], R5 ;  /* 0x00006d0007057a24 */ /* 0x040fe200078e0205 */
[----:B------:R-:W-:Y:S01]  /*10f0*/  SHF.R.S32.HI R8, RZ, 0x1f, R3 ;  /* 0x0000001fff087819 */ /* 0x000fe20000011403 */
[----:B------:R-:W-:-:S04]  /*1100*/  IMAD.WIDE.U32 R10, R7, c[0x0][0x1b0], R10 ;  /* 0x00006c00070a7a25 */ /* 0x000fc800078e000a */
[----:B------:R-:W-:Y:S01]  /*1110*/  IMAD R8, R8, c[0x0][0x1a8], RZ ;  /* 0x00006a0008087a24 */ /* 0x000fe200078e02ff */
[----:B------:R-:W-:Y:S01]  /*1120*/  IADD3 R17, R11, R5, RZ ;  /* 0x000000050b117210 */ /* 0x000fe20007ffe0ff */
[----:B------:R-:W-:Y:S01]  /*1130*/  IMAD.MOV.U32 R16, RZ, RZ, R10 ;  /* 0x000000ffff107224 */ /* 0x000fe200078e000a */
[-C--:B------:R-:W-:Y:S01]  /*1140*/  LEA.HI R10, R9, R2.reuse, RZ, 0x4 ;  /* 0x00000002090a7211 */ /* 0x080fe200078f20ff */
[----:B------:R-:W-:Y:S01]  /*1150*/  IMAD R8, R3, c[0x0][0x1ac], R8 ;  /* 0x00006b0003087a24 */ /* 0x000fe200078e0208 */
[----:B------:R-:W-:Y:S01]  /*1160*/  LEA.HI R11, R9, R2, RZ, 0x6 ;  /* 0x00000002090b7211 */ /* 0x000fe200078f30ff */
[----:B------:R-:W-:Y:S01]  /*1170*/  IMAD.WIDE.U32 R16, R3, c[0x0][0x1a8], R16 ;  /* 0x00006a0003107a25 */ /* 0x000fe200078e0010 */
[----:B------:R-:W-:-:S03]  /*1180*/  LOP3.LUT R3, R10, 0xfffffff0, RZ, 0xc0, !PT ;  /* 0xfffffff00a037812 */ /* 0x000fc600078ec0ff */
[----:B------:R-:W-:Y:S01]  /*1190*/  IMAD.IADD R8, R17, 0x1, R8 ;  /* 0x0000000111087824 */ /* 0x000fe200078e0208 */
[----:B------:R-:W-:Y:S01]  /*11a0*/  LEA R14, P1, R16, c[0x0][0x160], 0x1 ;  /* 0x00005800100e7a11 */ /* 0x000fe200078208ff */
[----:B------:R-:W-:Y:S02]  /*11b0*/  IMAD.IADD R3, R2, 0x1, -R3 ;  /* 0x0000000102037824 */ /* 0x000fe400078e0a03 */
[----:B------:R-:W-:Y:S01]  /*11c0*/  IMAD.SHL.U32 R11, R11, 0x8, RZ ;  /* 0x000000080b0b7824 */ /* 0x000fe200078e00ff */
[----:B------:R-:W-:Y:S02]  /*11d0*/  LEA.HI.X R8, R16, c[0x0][0x164], R8, 0x1, P1 ;  /* 0x0000590010087a11 */ /* 0x000fe400008f0c08 */
[----:B------:R-:W-:Y:S01]  /*11e0*/  SHF.R.S32.HI R5, RZ, 0x1f, R3 ;  /* 0x0000001fff057819 */ /* 0x000fe20000011403 */
[----:B------:R1:W2:Y:S03]  /*11f0*/  SHFL.IDX PT, R16, R14, RZ, 0x181f ;  /* 0x00181fff0e107589 */ /* 0x0002a600000e0000 */
[----:B------:R-:W-:Y:S01]  /*1200*/  LEA.HI R5, R5, R3, RZ, 0x3 ;  /* 0x0000000305057211 */ /* 0x000fe200078f18ff */
[----:B------:R1:W4:Y:S03]  /*1210*/  SHFL.IDX PT, R17, R8, RZ, 0x181f ;  /* 0x00181fff08117589 */ /* 0x00032600000e0000 */
[----:B------:R-:W-:-:S04]  /*1220*/  LOP3.LUT R7, R5, 0xfffffff8, RZ, 0xc0, !PT ;  /* 0xfffffff805077812 */ /* 0x000fc800078ec0ff */
[----:B------:R-:W-:Y:S01]  /*1230*/  IADD3 R7, R3, -R7, RZ ;  /* 0x8000000703077210 */ /* 0x000fe20007ffe0ff */
[----:B------:R-:W-:Y:S01]  /*1240*/  IMAD.MOV.U32 R3, RZ, RZ, 0x20 ;  /* 0x00000020ff037424 */ /* 0x000fe200078e00ff */
[----:B---3--:R3:W1:Y:S01]  /*1250*/  @P0 R2UR UR14, R4 ;  /* 0x00000000040e03c2 */ /* 0x00866200000e0000 */
[----:B------:R-:W-:Y:S01]  /*1260*/  ISETP.GE.AND P0, PT, R40, c[0x0][0x198], PT ;  /* 0x0000660028007a0c */ /* 0x000fe20003f06270 */
[----:B-1----:R-:W-:-:S03]  /*1270*/  @!UP0 UMOV UR14, UR10 ;  /* 0x0000000a000e8c82 */ /* 0x002fc60008000000 */
[----:B------:R-:W-:-:S05]  /*1280*/  R2P PR, R7, 0x6 ;  /* 0x0000000607007804 */ /* 0x000fca0000000000 */
[----:B------:R-:W-:Y:S02]  /*1290*/  SEL R3, R3, 0xffffffe0, !P2 ;  /* 0xffffffe003037807 */ /* 0x000fe40005000000 */
[----:B---3--:R-:W-:Y:S02]  /*12a0*/  SHF.R.U32.HI R4, RZ, 0x3, R250 ;  /* 0x00000003ff047819 */ /* 0x008fe400000116fa */
[----:B------:R-:W-:-:S04]  /*12b0*/  LOP3.LUT R250, R250, 0x38, R45, 0xf8, !PT ;  /* 0x00000038fafa7812 */ /* 0x000fc800078ef82d */
[----:B------:R-:W-:Y:S01]  /*12c0*/  LOP3.LUT R250, R250, R4, RZ, 0x3c, !PT ;  /* 0x00000004fafa7212 */ /* 0x000fe200078e3cff */
[----:B------:R-:W-:-:S03]  /*12d0*/  IMAD.MOV.U32 R4, RZ, RZ, 0x10 ;  /* 0x00000010ff047424 */ /* 0x000fc600078e00ff */
[----:B------:R-:W-:Y:S02]  /*12e0*/  LOP3.LUT R250, R250, 0xfffffe00, R11, 0xf8, !PT ;  /* 0xfffffe00fafa7812 */ /* 0x000fe400078ef80b */
[----:B------:R-:W-:Y:S01]  /*12f0*/  SEL R4, R4, 0xfffffff0, !P1 ;  /* 0xfffffff004047807 */ /* 0x000fe20004800000 */
[----:B------:R-:W-:Y:S05]  /*1300*/  @P4 BRA `(.L_x_2905) ;  /* 0x0000009000004947 */ /* 0x000fea0003800000 */
[----:B--2-4-:R-:W-:Y:S01]  /*1310*/  SHF.R.S32.HI R11, RZ, 0x1f, R40 ;  /* 0x0000001fff0b7819 */ /* 0x014fe20000011428 */
[----:B------:R-:W-:Y:S01]  /*1320*/  IMAD.WIDE R18, R45, 0x2, R16 ;  /* 0x000000022d127825 */ /* 0x000fe200078e0210 */
[----:B------:R-:W-:Y:S02]  /*1330*/  SHF.L.U32 R12, R250, 0x1, RZ ;  /* 0x00000001fa0c7819 */ /* 0x000fe400000006ff */
[----:B------:R-:W-:-:S03]  /*1340*/  LEA.HI R11, R11, R40, RZ, 0x3 ;  /* 0x000000280b0b7211 */ /* 0x000fc600078f18ff */
[----:B------:R-:W-:Y:S01]  /*1350*/  @!PT LDS RZ, [RZ] ;  /* 0x00000000fffff984 */ /* 0x000fe20000000800 */
[----:B------:R1:W-:Y:S01]  /*1360*/  LDGSTS.E.BYPASS.LTC128B.128 [R12+0x8100], [R18.64], !P3 ;  /* 0x08100000120c7fae */ /* 0x0003e2000d901d4c */
[----:B------:R-:W-:-:S05]  /*1370*/  LOP3.LUT R11, R11, 0xfffffff8, RZ, 0xc0, !PT ;  /* 0xfffffff80b0b7812 */ /* 0x000fca00078ec0ff */
[----:B------:R-:W-:-:S05]  /*1380*/  IMAD.WIDE R16, R11, 0x2, R16 ;  /* 0x000000020b107825 */ /* 0x000fca00078e0210 */
[----:B------:R1:W-:Y:S02]  /*1390*/  LDGSTS.E.BYPASS.LTC128B.128 [R12+0xc100], [R16.64], !P0 ;  /* 0x0c100000100c7fae */ /* 0x0003e4000c101d4c */
.L_x_2905:
[----:B--2-4-:R-:W-:Y:S05]  /*13a0*/  BSYNC B0 ;  /* 0x0000000000007941 */ /* 0x014fea0003800000 */
.L_x_2904:
[----:B------:R-:W-:Y:S01]  /*13b0*/  IADD3 R11, R13, 0x10, RZ ;  /* 0x000000100d0b7810 */ /* 0x000fe20007ffe0ff */
[----:B-1----:R1:W2:Y:S01]  /*13c0*/  SHFL.IDX PT, R17, R8, 0x1, 0x181f ;  /* 0x00381f0008117f89 */ /* 0x0022a200000e0000 */
[----:B------:R-:W-:Y:S02]  /*13d0*/  BSSY B0, `(.L_x_2906) ;  /* 0x000000d000007945 */ /* 0x000fe40003800000 */
[----:B------:R-:W-:Y:S01]  /*13e0*/  ISETP.GE.AND P1, PT, R11, R0, PT ;  /* 0x000000000b00720c */ /* 0x000fe20003f26270 */
[----:B------:R1:W3:-:S12]  /*13f0*/  SHFL.IDX PT, R16, R14, 0x1, 0x181f ;  /* 0x00381f000e107f89 */ /* 0x0002d800000e0000 */
[----:B------:R-:W-:Y:S05]  /*1400*/  @P1 BRA `(.L_x_2907) ;  /* 0x0000009000001947 */ /* 0x000fea0003800000 */
[----:B------:R-:W-:Y:S01]  /*1410*/  SHF.R.S32.HI R11, RZ, 0x1f, R40 ;  /* 0x0000001fff0b7819 */ /* 0x000fe20000011428 */
[----:B--23--:R-:W-:Y:S01]  /*1420*/  IMAD.WIDE R18, R45, 0x2, R16 ;  /* 0x000000022d127825 */ /* 0x00cfe200078e0210 */
[----:B------:R-:W-:Y:S02]  /*1430*/  SHF.L.U32 R12, R250, 0x1, RZ ;  /* 0x00000001fa0c7819 */ /* 0x000fe400000006ff */
[----:B------:R-:W-:-:S03]  /*1440*/  LEA.HI R11, R11, R40, RZ, 0x3 ;  /* 0x000000280b0b7211 */ /* 0x000fc600078f18ff */
[----:B------:R-:W-:Y:S01]  /*1450*/  @!PT LDS RZ, [RZ] ;  /* 0x00000000fffff984 */ /* 0x000fe20000000800 */
[----:B------:R2:W-:Y:S01]  /*1460*/  LDGSTS.E.BYPASS.LTC128B.128 [R12+0x8900], [R18.64], !P3 ;  /* 0x08900000120c7fae */ /* 0x0005e2000d901d4c */
[----:B------:R-:W-:-:S05]  /*1470*/  LOP3.LUT R11, R11, 0xfffffff8, RZ, 0xc0, !PT ;  /* 0xfffffff80b0b7812 */ /* 0x000fca00078ec0ff */
[----:B------:R-:W-:-:S05]  /*1480*/  IMAD.WIDE R16, R11, 0x2, R16 ;  /* 0x000000020b107825 */ /* 0x000fca00078e0210 */
[----:B------:R2:W-:Y:S02]  /*1490*/  LDGSTS.E.BYPASS.LTC128B.128 [R12+0xc900], [R16.64], !P0 ;  /* 0x0c900000100c7fae */ /* 0x0005e4000c101d4c */
.L_x_2907:
[----:B------:R-:W-:Y:S05]  /*14a0*/  BSYNC B0 ;  /* 0x0000000000007941 */ /* 0x000fea0003800000 */
.L_x_2906:
[----:B------:R-:W-:Y:S01]  /*14b0*/  IADD3 R11, R13, 0x20, RZ ;  /* 0x000000200d0b7810 */ /* 0x000fe20007ffe0ff */
[----:B--2---:R2:W4:Y:S01]  /*14c0*/  SHFL.IDX PT, R17, R8, 0x2, 0x181f ;  /* 0x00581f0008117f89 */ /* 0x00452200000e0000 */
[----:B------:R-:W-:Y:S02]  /*14d0*/  BSSY B0, `(.L_x_2908) ;  /* 0x000000d000007945 */ /* 0x000fe40003800000 */
[----:B------:R-:W-:Y:S01]  /*14e0*/  ISETP.GE.AND P1, PT, R11, R0, PT ;  /* 0x000000000b00720c */ /* 0x000fe20003f26270 */
[----:B---3--:R2:W3:-:S12]  /*14f0*/  SHFL.IDX PT, R16, R14, 0x2, 0x181f ;  /* 0x00581f000e107f89 */ /* 0x0084d800000e0000 */
[----:B------:R-:W-:Y:S05]  /*1500*/  @P1 BRA `(.L_x_2909) ;  /* 0x0000009000001947 */ /* 0x000fea0003800000 */
[----:B------:R-:W-:Y:S01]  /*1510*/  SHF.R.S32.HI R11, RZ, 0x1f, R40 ;  /* 0x0000001fff0b7819 */ /* 0x000fe20000011428 */
[----:B---34-:R-:W-:Y:S01]  /*1520*/  IMAD.WIDE R18, R45, 0x2, R16 ;  /* 0x000000022d127825 */ /* 0x018fe200078e0210 */
[----:B------:R-:W-:Y:S02]  /*1530*/  SHF.L.U32 R12, R250, 0x1, RZ ;  /* 0x00000001fa0c7819 */ /* 0x000fe400000006ff */
[----:B------:R-:W-:-:S03]  /*1540*/  LEA.HI R11, R11, R40, RZ, 0x3 ;  /* 0x000000280b0b7211 */ /* 0x000fc600078f18ff */
[----:B------:R-:W-:Y:S01]  /*1550*/  @!PT LDS RZ, [RZ] ;  /* 0x00000000fffff984 */ /* 0x000fe20000000800 */
[----:B------:R3:W-:Y:S01]  /*1560*/  LDGSTS.E.BYPASS.LTC128B.128 [R12+0x9100], [R18.64], !P3 ;  /* 0x09100000120c7fae */ /* 0x0007e2000d901d4c */
[----:B------:R-:W-:-:S05]  /*1570*/  LOP3.LUT R11, R11, 0xfffffff8, RZ, 0xc0, !PT ;  /* 0xfffffff80b0b7812 */ /* 0x000fca00078ec0ff */
[----:B------:R-:W-:-:S05]  /*1580*/  IMAD.WIDE R16, R11, 0x2, R16 ;  /* 0x000000020b107825 */ /* 0x000fca00078e0210 */
[----:B------:R3:W-:Y:S02]  /*1590*/  LDGSTS.E.BYPASS.LTC128B.128 [R12+0xd100], [R16.64], !P0 ;  /* 0x0d100000100c7fae */ /* 0x0007e4000c101d4c */
.L_x_2909:
[----:B------:R-:W-:Y:S05]  /*15a0*/  BSYNC B0 ;  /* 0x0000000000007941 */ /* 0x000fea0003800000 */
.L_x_2908:
[----:B------:R-:W-:Y:S01]  /*15b0*/  IADD3 R11, R13, 0x30, RZ ;  /* 0x000000300d0b7810 */ /* 0x000fe20007ffe0ff */
[----:B---34-:R3:W4:Y:S01]  /*15c0*/  SHFL.IDX PT, R17, R8, 0x3, 0x181f ;  /* 0x00781f0008117f89 */ /* 0x01872200000e0000 */
[----:B------:R-:W-:Y:S02]  /*15d0*/  BSSY B0, `(.L_x_2910) ;  /* 0x000000d000007945 */ /* 0x000fe40003800000 */
[----:B------:R-:W-:Y:S01]  /*15e0*/  ISETP.GE.AND P1, PT, R11, R0, PT ;  /* 0x000000000b00720c */ /* 0x000fe20003f26270 */
[----:B------:R3:W1:-:S12]  /*15f0*/  SHFL.IDX PT, R16, R14, 0x3, 0x181f ;  /* 0x00781f000e107f89 */ /* 0x00065800000e0000 */
[----:B------:R-:W-:Y:S05]  /*1600*/  @P1 BRA `(.L_x_2911) ;  /* 0x0000009000001947 */ /* 0x000fea0003800000 */
[----:B------:R-:W-:Y:S01]  /*1610*/  SHF.R.S32.HI R11, RZ, 0x1f, R40 ;  /* 0x0000001fff0b7819 */ /* 0x000fe20000011428 */
[----:B-1--4-:R-:W-:Y:S01]  /*1620*/  IMAD.WIDE R18, R45, 0x2, R16 ;  /* 0x000000022d127825 */ /* 0x012fe200078e0210 */
[----:B------:R-:W-:Y:S02]  /*1630*/  SHF.L.U32 R12, R250, 0x1, RZ ;  /* 0x00000001fa0c7819 */ /* 0x000fe400000006ff */
[----:B------:R-:W-:-:S03]  /*1640*/  LEA.HI R11, R11, R40, RZ, 0x3 ;  /* 0x000000280b0b7211 */ /* 0x000fc600078f18ff */
[----:B------:R-:W-:Y:S01]  /*1650*/  @!PT LDS RZ, [RZ] ;  /* 0x00000000fffff984 */ /* 0x000fe20000000800 */
[----:B------:R1:W-:Y:S01]  /*1660*/  LDGSTS.E.BYPASS.LTC128B.128 [R12+0x9900], [R18.64], !P3 ;  /* 0x09900000120c7fae */ /* 0x0003e2000d901d4c */
[----:B------:R-:W-:-:S05]  /*1670*/  LOP3.LUT R11, R11, 0xfffffff8, RZ, 0xc0, !PT ;  /* 0xfffffff80b0b7812 */ /* 0x000fca00078ec0ff */
[----:B------:R-:W-:-:S05]  /*1680*/  IMAD.WIDE R16, R11, 0x2, R16 ;  /* 0x000000020b107825 */ /* 0x000fca00078e0210 */
[----:B------:R1:W-:Y:S02]  /*1690*/  LDGSTS.E.BYPASS.LTC128B.128 [R12+0xd900], [R16.64], !P0 ;  /* 0x0d900000100c7fae */ /* 0x0003e4000c101d4c */
.L_x_2911:
[----:B------:R-:W-:Y:S05]  /*16a0*/  BSYNC B0 ;  /* 0x0000000000007941 */ /* 0x000fea0003800000 */
.L_x_2910:
[----:B------:R-:W-:Y:S01]  /*16b0*/  IADD3 R11, R13, 0x40, RZ ;  /* 0x000000400d0b7810 */ /* 0x000fe20007ffe0ff */
[----:B-1--4-:R1:W4:Y:S01]  /*16c0*/  SHFL.IDX PT, R17, R8, 0x4, 0x181f ;  /* 0x00981f0008117f89 */ /* 0x01232200000e0000 */
[----:B------:R-:W-:Y:S02]  /*16d0*/  BSSY B0, `(.L_x_2912) ;  /* 0x000000d000007945 */ /* 0x000fe40003800000 */
[----:B------:R-:W-:Y:S01]  /*16e0*/  ISETP.GE.AND P1, PT, R11, R0, PT ;  /* 0x000000000b00720c */ /* 0x000fe20003f26270 */
[----:B------:R1:W2:-:S12]  /*16f0*/  SHFL.IDX PT, R16, R14, 0x4, 0x181f ;  /* 0x00981f000e107f89 */ /* 0x00029800000e0000 */
[----:B------:R-:W-:Y:S05]  /*1700*/  @P1 BRA `(.L_x_2913) ;  /* 0x0000009000001947 */ /* 0x000fea0003800000 */
[----:B------:R-:W-:Y:S01]  /*1710*/  SHF.R.S32.HI R11, RZ, 0x1f, R40 ;  /* 0x0000001fff0b7819 */ /* 0x000fe20000011428 */
[----:B--2-4-:R-:W-:Y:S01]  /*1720*/  IMAD.WIDE R18, R45, 0x2, R16 ;  /* 0x000000022d127825 */ /* 0x014fe200078e0210 */
[----:B------:R-:W-:Y:S02]  /*1730*/  SHF.L.U32 R12, R250, 0x1, RZ ;  /* 0x00000001fa0c7819 */ /* 0x000fe400000006ff */
[----:B------:R-:W-:-:S03]  /*1740*/  LEA.HI R11, R11, R40, RZ, 0x3 ;  /* 0x000000280b0b7211 */ /* 0x000fc600078f18ff */
[----:B------:R-:W-:Y:S01]  /*1750*/  @!PT LDS RZ, [RZ] ;  /* 0x00000000fffff984 */ /* 0x000fe20000000800 */
[----:B------:R2:W-:Y:S01]  /*1760*/  LDGSTS.E.BYPASS.LTC128B.128 [R12+0xa100], [R18.64], !P3 ;  /* 0x0a100000120c7fae */ /* 0x0005e2000d901d4c */
[----:B------:R-:W-:-:S05]  /*1770*/  LOP3.LUT R11, R11, 0xfffffff8, RZ, 0xc0, !PT ;  /* 0xfffffff80b0b7812 */ /* 0x000fca00078ec0ff */
[----:B------:R-:W-:-:S05]  /*1780*/  IMAD.WIDE R16, R11, 0x2, R16 ;  /* 0x000000020b107825 */ /* 0x000fca00078e0210 */
[----:B------:R2:W-:Y:S02]  /*1790*/  LDGSTS.E.BYPASS.LTC128B.128 [R12+0xe100], [R16.64], !P0 ;  /* 0x0e100000100c7fae */ /* 0x0005e4000c101d4c */
.L_x_2913:
[----:B------:R-:W-:Y:S05]  /*17a0*/  BSYNC B0 ;  /* 0x0000000000007941 */ /* 0x000fea0003800000 */
.L_x_2912:
[----:B------:R-:W-:Y:S01]  /*17b0*/  IADD3 R11, R13, 0x50, RZ ;  /* 0x000000500d0b7810 */ /* 0x000fe20007ffe0ff */
[----:B--2-4-:R2:W4:Y:S01]  /*17c0*/  SHFL.IDX PT, R17, R8, 0x5, 0x181f ;  /* 0x00b81f0008117f89 */ /* 0x01452200000e0000 */
        /* <DEDUP_REMOVED lines=13> */
.L_x_2915:
[----:B------:R-:W-:Y:S05]  /*18a0*/  BSYNC B0 ;  /* 0x0000000000007941 */ /* 0x000fea0003800000 */
.L_x_2914:
        /* <DEDUP_REMOVED lines=15> */
.L_x_2917:
[----:B------:R-:W-:Y:S05]  /*19a0*/  BSYNC B0 ;  /* 0x0000000000007941 */ /* 0x000fea0003800000 */
.L_x_2916:
[----:B-123--:R-:W-:Y:S01]  /*19b0*/  SHFL.IDX PT, R14, R14, 0x7, 0x181f ;  /* 0x00f81f000e0e7f89 */ /* 0x00efe200000e0000 */
[----:B------:R-:W-:Y:S01]  /*19c0*/  IADD3 R13, R13, 0x70, RZ ;  /* 0x000000700d0d7810 */ /* 0x000fe20007ffe0ff */
[----:B------:R-:W-:Y:S01]  /*19d0*/  IMAD.U32 R12, RZ, RZ, UR11 ;  /* 0x0000000bff0c7e24 */ /* 0x000fe2000f8e00ff */
[----:B------:R-:W-:Y:S01]  /*19e0*/  SHF.R.S32.HI R44, RZ, 0x1f, R40 ;  /* 0x0000001fff2c7819 */ /* 0x000fe20000011428 */
[----:B------:R-:W1:Y:S01]  /*19f0*/  SHFL.IDX PT, R15, R8, 0x7, 0x181f ;  /* 0x00f81f00080f7f89 */ /* 0x000e6200000e0000 */
[----:B------:R-:W-:Y:S01]  /*1a00*/  ISETP.GE.AND P4, PT, R13, R0, PT ;  /* 0x000000000d00720c */ /* 0x000fe20003f86270 */
[----:B------:R-:W-:Y:S01]  /*1a10*/  IMAD.MOV.U32 R11, RZ, RZ, c[0x0][0x2b8] ;  /* 0x0000ae00ff0b7624 */ /* 0x000fe200078e00ff */
[----:B------:R-:W-:Y:S01]  /*1a20*/  LEA.HI R44, R44, R40, RZ, 0x3 ;  /* 0x000000282c2c7211 */ /* 0x000fe200078f18ff */
[----:B------:R-:W-:Y:S01]  /*1a30*/  IMAD R12, R12, 0x40, R124 ;  /* 0x000000400c0c7824 */ /* 0x000fe200078e027c */
[----:B------:R-:W-:Y:S01]  /*1a40*/  USHF.R.S32.HI UR15, URZ, 0x1f, UR14 ;  /* 0x0000001f3f0f7899 */ /* 0x000fe2000801140e */
[----:B------:R-:W-:Y:S01]  /*1a50*/  IMAD.SHL.U32 R250, R250, 0x2, RZ ;  /* 0x00000002fafa7824 */ /* 0x000fe200078e00ff */
[----:B------:R-:W-:Y:S01]  /*1a60*/  ISETP.NE.AND P1, PT, R11, 0x1, PT ;  /* 0x000000010b00780c */ /* 0x000fe20003f25270 */
[----:B------:R-:W-:Y:S01]  /*1a70*/  ULDC.64 UR4, c[0x0][0x2b0] ;  /* 0x0000ac0000047ab9 */ /* 0x000fe20000000a00 */
[----:B------:R-:W-:Y:S01]  /*1a80*/  LOP3.LUT R44, R44, 0xfffffff8, RZ, 0xc0, !PT ;  /* 0xfffffff82c2c7812 */ /* 0x000fe200078ec0ff */
[----:B------:R-:W-:Y:S01]  /*1a90*/  UIMAD UR15, UR15, UR4, URZ ;  /* 0x000000040f0f72a4 */ /* 0x000fe2000f8e023f */
[----:B------:R-:W-:Y:S01]  /*1aa0*/  IADD3 R12, R12, -0x40, RZ ;  /* 0xffffffc00c0c7810 */ /* 0x000fe20007ffe0ff */
[----:B------:R-:W-:Y:S01]  /*1ab0*/  UIMAD.WIDE.U32 UR16, UR14, UR4, URZ ;  /* 0x000000040e1072a5 */ /* 0x000fe2000f8e003f */
[----:B------:R-:W-:Y:S01]  /*1ac0*/  IMAD.MOV.U32 R251, RZ, RZ, RZ ;  /* 0x000000fffffb7224 */ /* 0x000fe200078e00ff */
[----:B------:R-:W-:Y:S01]  /*1ad0*/  UIMAD UR14, UR14, UR5, UR15 ;  /* 0x000000050e0e72a4 */ /* 0x000fe2000f8e020f */
[----:B------:R-:W-:-:S02]  /*1ae0*/  ISETP.GE.AND P5, PT, R12, UR6, PT ;  /* 0x000000060c007c0c */ /* 0x000fc4000bfa6270 */
[----:B------:R-:W-:Y:S01]  /*1af0*/  IADD3 R252, R12, UR9, RZ ;  /* 0x000000090cfc7c10 */ /* 0x000fe2000fffe0ff */
[----:B------:R-:W-:Y:S01]  /*1b00*/  UIADD3 UR14, UR17, UR14, URZ ;  /* 0x0000000e110e7290 */ /* 0x000fe2000fffe03f */
[----:B------:R-:W-:Y:S01]  /*1b10*/  ISETP.GT.OR P5, PT, R124, 0x3f, P5 ;  /* 0x0000003f7c00780c */ /* 0x000fe20002fa4670 */
[----:B------:R-:W-:Y:S02]  /*1b20*/  ULDC.64 UR4, c[0x0][0x1e8] ;  /* 0x00007a0000047ab9 */ /* 0x000fe40000000a00 */
[----:B------:R-:W-:Y:S02]  /*1b30*/  IMAD.MOV.U32 R0, RZ, RZ, R252 ;  /* 0x000000ffff007224 */ /* 0x000fe400078e00fc */
[----:B-1--4-:R-:W-:-:S04]  /*1b40*/  @!P4 IMAD.WIDE R16, R45, 0x2, R14 ;  /* 0x000000022d10c825 */ /* 0x012fc800078e020e */
[----:B------:R-:W-:Y:S01]  /*1b50*/  @!P4 IMAD.WIDE R14, R44, 0x2, R14 ;  /* 0x000000022c0ec825 */ /* 0x000fe200078e020e */
[----:B------:R-:W-:Y:S01]  /*1b60*/  @!PT LDS RZ, [RZ] ;  /* 0x00000000fffff984 */ /* 0x000fe20000000800 */
[----:B------:R1:W-:Y:S03]  /*1b70*/  @!P4 LDGSTS.E.BYPASS.LTC128B.128 [R250+0xb900], [R16.64], !P3 ;  /* 0x0b90000010facfae */ /* 0x0003e6000d901d4c */
[----:B------:R-:W-:Y:S01]  /*1b80*/  @P1 IMAD.HI.U32 R8, R252, c[0x0][0x2bc], RZ ;  /* 0x0000af00fc081a27 */ /* 0x000fe200078e00ff */
[----:B------:R2:W-:Y:S04]  /*1b90*/  @!P4 LDGSTS.E.BYPASS.LTC128B.128 [R250+0xf900], [R14.64], !P0 ;  /* 0x0f9000000efacfae */ /* 0x0005e8000c101d4c */
[----:B------:R-:W0:Y:S01]  /*1ba0*/  LDGDEPBAR ;  /* 0x00000000000079af */ /* 0x000e220000000000 */
[----:B------:R-:W-:-:S04]  /*1bb0*/  @P1 SHF.R.U32.HI R0, RZ, c[0x0][0x2c0], R8 ;  /* 0x0000b000ff001a19 */ /* 0x000fc80000011608 */
[----:B------:R-:W-:-:S04]  /*1bc0*/  @!P5 IADD3 R11, P2, R0, UR16, RZ ;  /* 0x00000010000bdc10 */ /* 0x000fc8000ff5e0ff */
[----:B------:R-:W-:Y:S02]  /*1bd0*/  @!P5 LEA.HI.X.SX32 R8, R0, UR14, 0x1, P2 ;  /* 0x0000000e0008dc11 */ /* 0x000fe400090f0eff */
[----:B------:R-:W-:-:S04]  /*1be0*/  @!P5 LEA R12, P2, R11, c[0x0][0x2a0], 0x2 ;  /* 0x0000a8000b0cda11 */ /* 0x000fc800078410ff */
[----:B------:R-:W-:Y:S01]  /*1bf0*/  @!P5 LEA.HI.X R13, R11, c[0x0][0x2a4], R8, 0x2, P2 ;  /* 0x0000a9000b0dda11 */ /* 0x000fe200010f1408 */
[----:B------:R-:W-:Y:S06]  /*1c00*/  BAR.SYNC.DEFER_BLOCKING 0x0 ;  /* 0x0000000000007b1d */ /* 0x000fec0000010000 */
[----:B------:R-:W3:Y:S01]  /*1c10*/  @!P5 LDG.E R251, [R12.64] ;  /* 0x0000000c0cfbd981 */ /* 0x000ee2000c1e1900 */
[----:B------:R-:W-:Y:S01]  /*1c20*/  IMAD.MOV R0, RZ, RZ, -R0 ;  /* 0x000000ffff007224 */ /* 0x000fe200078e0a00 */
[----:B------:R-:W-:Y:S01]  /*1c30*/  UIMAD UR15, UR7, UR4, URZ ;  /* 0x00000004070f72a4 */ /* 0x000fe2000f8e023f */
[----:B------:R-:W-:Y:S01]  /*1c40*/  ISETP.GE.AND P4, PT, R45, c[0x0][0x1d4], PT ;  /* 0x000075002d007a0c */ /* 0x000fe20003f86270 */
[----:B------:R-:W-:Y:S01]  /*1c50*/  UIMAD.WIDE.U32 UR20, UR8, UR4, URZ ;  /* 0x00000004081472a5 */ /* 0x000fe2000f8e003f */
[----:B------:R-:W-:Y:S01]  /*1c60*/  IMAD R252, R0, c[0x0][0x2b8], R252 ;  /* 0x0000ae0000fc7a24 */ /* 0x000fe200078e02fc */
[----:B------:R-:W-:Y:S01]  /*1c70*/  UIMAD UR5, UR8, UR5, UR15 ;  /* 0x00000005080572a4 */ /* 0x000fe2000f8e020f */
[----:B------:R-:W-:Y:S01]  /*1c80*/  SHF.R.S32.HI R248, RZ, 0x4, R10 ;  /* 0x00000004fff87819 */ /* 0x000fe2000001140a */
[----:B------:R-:W-:Y:S01]  /*1c90*/  ULEA UR15, UR11, 0xffffffc0, 0x6 ;  /* 0xffffffc00b0f7891 */ /* 0x000fe2000f8e303f */
[----:B-1----:R-:W-:Y:S01]  /*1ca0*/  IMAD.WIDE.U32 R16, R252, c[0x0][0x1e0], RZ ;  /* 0x00007800fc107a25 */ /* 0x002fe200078e00ff */
[----:B------:R-:W-:Y:S01]  /*1cb0*/  SHF.R.S32.HI R8, RZ, 0x1f, R252 ;  /* 0x0000001fff087819 */ /* 0x000fe200000114fc */
[----:B------:R-:W-:Y:S01]  /*1cc0*/  UIADD3 UR18, UR21, UR5, URZ ;  /* 0x0000000515127290 */ /* 0x000fe2000fffe03f */
[----:B------:R-:W-:Y:S01]  /*1cd0*/  ISETP.GE.AND P3, PT, R40, c[0x0][0x1d4], PT ;  /* 0x0000750028007a0c */ /* 0x000fe20003f66270 */
[----:B------:R-:W-:Y:S01]  /*1ce0*/  UIADD3 UR15, UR6, -UR15, URZ ;  /* 0x8000000f060f7290 */ /* 0x000fe2000fffe03f */
[----:B------:R-:W-:Y:S01]  /*1cf0*/  LEA.HI R10, R10, R248, RZ, 0x1 ;  /* 0x000000f80a0a7211 */ /* 0x000fe200078f08ff */
[C---:B--2---:R-:W-:Y:S01]  /*1d00*/  IMAD R14, R8.reuse, c[0x0][0x1e0], RZ ;  /* 0x00007800080e7a24 */ /* 0x044fe200078e02ff */
[----:B------:R-:W-:Y:S01]  /*1d10*/  ULDC.64 UR4, c[0x0][0x210] ;  /* 0x0000840000047ab9 */ /* 0x000fe20000000a00 */
[----:B------:R-:W-:Y:S01]  /*1d20*/  IMAD R8, R8, c[0x0][0x208], RZ ;  /* 0x0000820008087a24 */ /* 0x000fe200078e02ff */
[----:B------:R-:W-:Y:S01]  /*1d30*/  LOP3.LUT R10, R10, 0xfffffffe, RZ, 0xc0, !PT ;  /* 0xfffffffe0a0a7812 */ /* 0x000fe200078ec0ff */
[C---:B------:R-:W-:Y:S01]  /*1d40*/  IMAD R14, R252.reuse, c[0x0][0x1e4], R14 ;  /* 0x00007900fc0e7a24 */ /* 0x040fe200078e020e */
[----:B------:R-:W-:Y:S01]  /*1d50*/  UIMAD UR7, UR7, UR4, URZ ;  /* 0x00000004070772a4 */ /* 0x000fe2000f8e023f */
[----:B------:R-:W-:Y:S01]  /*1d60*/  IMAD R8, R252, c[0x0][0x20c], R8 ;  /* 0x00008300fc087a24 */ /* 0x000fe200078e0208 */
[----:B------:R-:W-:Y:S01]  /*1d70*/  UIMAD.WIDE.U32 UR22, UR8, UR4, URZ ;  /* 0x00000004081672a5 */ /* 0x000fe2000f8e003f */
[----:B------:R-:W-:Y:S01]  /*1d80*/  IMAD.IADD R15, R17, 0x1, R14 ;  /* 0x00000001110f7824 */ /* 0x000fe200078e020e */
[----:B------:R-:W-:Y:S01]  /*1d90*/  UIMAD UR5, UR8, UR5, UR7 ;  /* 0x00000005080572a4 */ /* 0x000fe2000f8e0207 */
[----:B------:R-:W-:Y:S01]  /*1da0*/  IMAD.MOV.U32 R14, RZ, RZ, R16 ;  /* 0x000000ffff0e7224 */ /* 0x000fe200078e0010 */
[----:B------:R-:W-:Y:S01]  /*1db0*/  UISETP.GE.AND UP0, UPT, UR6, 0x41, UPT ;  /* 0x000000410600788c */ /* 0x000fe2000bf06270 */
[----:B------:R-:W-:Y:S01]  /*1dc0*/  IMAD.IADD R248, R248, 0x1, -R10 ;  /* 0x00000001f8f87824 */ /* 0x000fe200078e0a0a */
[----:B------:R-:W-:Y:S01]  /*1dd0*/  UIADD3 UR5, UR23, UR5, URZ ;  /* 0x0000000517057290 */ /* 0x000fe2000fffe03f */
[----:B------:R-:W-:Y:S01]  /*1de0*/  IMAD.WIDE R42, R45, 0x2, RZ ;  /* 0x000000022d2a7825 */ /* 0x000fe200078e02ff */
[----:B------:R-:W-:-:S02]  /*1df0*/  SHF.R.S32.HI R47, RZ, 0x1f, R45 ;  /* 0x0000001fff2f7819 */ /* 0x000fc4000001142d */
[----:B---3--:R-:W-:Y:S01]  /*1e00*/  SHF.R.S32.HI R12, RZ, 0x1f, R251 ;  /* 0x0000001fff0c7819 */ /* 0x008fe200000114fb */
[----:B------:R-:W-:-:S04]  /*1e10*/  IMAD.WIDE.U32 R14, R251, c[0x0][0x1f0], R14 ;  /* 0x00007c00fb0e7a25 */ /* 0x000fc800078e000e */
[----:B------:R-:W-:Y:S01]  /*1e20*/  IMAD R0, R12, c[0x0][0x1f0], RZ ;  /* 0x00007c000c007a24 */ /* 0x000fe200078e02ff */
[----:B------:R-:W-:Y:S01]  /*1e30*/  IADD3 R11, P0, R14, UR20, RZ ;  /* 0x000000140e0b7c10 */ /* 0x000fe2000ff1e0ff */
[----:B------:R-:W-:Y:S02]  /*1e40*/  IMAD R12, R12, c[0x0][0x218], RZ ;  /* 0x000086000c0c7a24 */ /* 0x000fe400078e02ff */
[C---:B------:R-:W-:Y:S02]  /*1e50*/  IMAD R0, R251.reuse, c[0x0][0x1f4], R0 ;  /* 0x00007d00fb007a24 */ /* 0x040fe400078e0200 */
[----:B------:R-:W-:-:S03]  /*1e60*/  IMAD R12, R251, c[0x0][0x21c], R12 ;  /* 0x00008700fb0c7a24 */ /* 0x000fc600078e020c */
[----:B------:R-:W-:Y:S02]  /*1e70*/  IADD3.X R0, R15, UR18, R0, P0, !PT ;  /* 0x000000120f007c10 */ /* 0x000fe400087fe400 */
[----:B------:R-:W-:-:S04]  /*1e80*/  LEA R13, P0, R11, c[0x0][0x1c8], 0x1 ;  /* 0x000072000b0d7a11 */ /* 0x000fc800078008ff */
[----:B------:R-:W-:Y:S01]  /*1e90*/  LEA.HI.X R11, R11, c[0x0][0x1cc], R0, 0x1, P0 ;  /* 0x000073000b0b7a11 */ /* 0x000fe200000f0c00 */
[----:B------:R-:W-:Y:S01]  /*1ea0*/  SHFL.IDX PT, R20, R13, RZ, 0x181f ;  /* 0x00181fff0d147589 */ /* 0x000fe200000e0000 */
[----:B------:R-:W-:-:S03]  /*1eb0*/  IADD3 R0, -R6, UR15, RZ ;  /* 0x0000000f06007c10 */ /* 0x000fc6000fffe1ff */
[----:B------:R-:W1:Y:S01]  /*1ec0*/  SHFL.IDX PT, R21, R11, RZ, 0x181f ;  /* 0x00181fff0b157589 */ /* 0x000e6200000e0000 */
[C---:B------:R-:W-:Y:S02]  /*1ed0*/  ISETP.GE.AND P6, PT, R0.reuse, 0x1, PT ;  /* 0x000000010000780c */ /* 0x040fe40003fc6270 */
[C---:B------:R-:W-:Y:S01]  /*1ee0*/  ISETP.GE.AND P5, PT, R0.reuse, 0x11, PT ;  /* 0x000000110000780c */ /* 0x040fe20003fa6270 */
[----:B------:R-:W-:Y:S01]  /*1ef0*/  SHFL.IDX PT, R16, R13, 0x1, 0x181f ;  /* 0x00381f000d107f89 */ /* 0x000fe200000e0000 */
[C---:B------:R-:W-:Y:S02]  /*1f00*/  ISETP.GE.AND P2, PT, R0.reuse, 0x21, PT ;  /* 0x000000210000780c */ /* 0x040fe40003f46270 */
[----:B------:R-:W-:Y:S01]  /*1f10*/  ISETP.GT.AND P0, PT, R0, 0x30, PT ;  /* 0x000000300000780c */ /* 0x000fe20003f04270 */
[----:B------:R-:W2:Y:S04]  /*1f20*/  SHFL.IDX PT, R17, R11, 0x1, 0x181f ;  /* 0x00381f000b117f89 */ /* 0x000ea800000e0000 */
[----:B------:R-:W-:Y:S04]  /*1f30*/  SHFL.IDX PT, R14, R13, 0x2, 0x181f ;  /* 0x00581f000d0e7f89 */ /* 0x000fe800000e0000 */
[----:B------:R-:W3:Y:S04]  /*1f40*/  SHFL.IDX PT, R15, R11, 0x2, 0x181f ;  /* 0x00581f000b0f7f89 */ /* 0x000ee800000e0000 */
[----:B------:R4:W-:Y:S04]  /*1f50*/  SHFL.IDX PT, R18, R13, 0x3, 0x181f ;  /* 0x00781f000d127f89 */ /* 0x0009e800000e0000 */
[----:B------:R3:W5:Y:S01]  /*1f60*/  SHFL.IDX PT, R19, R11, 0x3, 0x181f ;  /* 0x00781f000b137f89 */ /* 0x00076200000e0000 */
[----:B-1----:R-:W-:-:S04]  /*1f70*/  @P6 IMAD.WIDE R22, R45, 0x2, R20 ;  /* 0x000000022d166825 */ /* 0x002fc800078e0214 */
[C---:B------:R-:W-:Y:S01]  /*1f80*/  @P6 IMAD.WIDE R24, R44.reuse, 0x2, R20 ;  /* 0x000000022c186825 */ /* 0x040fe200078e0214 */
[----:B------:R1:W-:Y:S03]  /*1f90*/  @P6 LDGSTS.E.BYPASS.LTC128B.128 [R250+0x4100], [R22.64], !P4 ;  /* 0x0410000016fa6fae */ /* 0x0003e6000e101d4c */
[--C-:B--2---:R-:W-:Y:S01]  /*1fa0*/  @P5 IMAD.WIDE R20, R45, 0x2, R16.reuse ;  /* 0x000000022d145825 */ /* 0x104fe200078e0210 */
[----:B------:R2:W-:Y:S03]  /*1fb0*/  @P6 LDGSTS.E.BYPASS.LTC128B.128 [R250+0x6100], [R24.64], !P3 ;  /* 0x0610000018fa6fae */ /* 0x0005e6000d901d4c */
[----:B------:R-:W-:Y:S01]  /*1fc0*/  @P5 IMAD.WIDE R16, R44, 0x2, R16 ;  /* 0x000000022c105825 */ /* 0x000fe200078e0210 */
[----:B------:R1:W-:Y:S04]  /*1fd0*/  @P5 LDGSTS.E.BYPASS.LTC128B.128 [R250+0x4900], [R20.64], !P4 ;  /* 0x0490000014fa5fae */ /* 0x0003e8000e101d4c */
[----:B------:R2:W-:Y:S01]  /*1fe0*/  @P5 LDGSTS.E.BYPASS.LTC128B.128 [R250+0x6900], [R16.64], !P3 ;  /* 0x0690000010fa5fae */ /* 0x0005e2000d901d4c */
[----:B------:R-:W-:Y:S01]  /*1ff0*/  ISETP.GE.AND P5, PT, R40, c[0x0][0x1d4], PT ;  /* 0x0000750028007a0c */ /* 0x000fe20003fa6270 */
[----:B----4-:R-:W-:-:S02]  /*2000*/  IMAD.SHL.U32 R13, R5, 0x40, RZ ;  /* 0x00000040050d7824 */ /* 0x010fc400078e00ff */
[----:B---3--:R-:W-:-:S05]  /*2010*/  @P2 IMAD.WIDE R10, R45, 0x2, R14 ;  /* 0x000000022d0a2825 */ /* 0x008fca00078e020e */
[----:B------:R3:W-:Y:S01]  /*2020*/  @P2 LDGSTS.E.BYPASS.LTC128B.128 [R250+0x5100], [R10.64], !P4 ;  /* 0x051000000afa2fae */ /* 0x0007e2000e101d4c */
[----:B-1----:R-:W-:-:S04]  /*2030*/  @P2 IMAD.WIDE R20, R44, 0x2, R14 ;  /* 0x000000022c142825 */ /* 0x002fc800078e020e */
[--C-:B-----5:R-:W-:Y:S01]  /*2040*/  @P0 IMAD.WIDE R14, R45, 0x2, R18.reuse ;  /* 0x000000022d0e0825 */ /* 0x120fe200078e0212 */
[----:B------:R1:W-:Y:S03]  /*2050*/  @P2 LDGSTS.E.BYPASS.LTC128B.128 [R250+0x7100], [R20.64], !P3 ;  /* 0x0710000014fa2fae */ /* 0x0003e6000d901d4c */
[----:B------:R-:W-:Y:S01]  /*2060*/  @P0 IMAD.WIDE R18, R44, 0x2, R18 ;  /* 0x000000022c120825 */ /* 0x000fe200078e0212 */
[----:B------:R4:W-:Y:S04]  /*2070*/  @P0 LDGSTS.E.BYPASS.LTC128B.128 [R250+0x5900], [R14.64], !P4 ;  /* 0x059000000efa0fae */ /* 0x0009e8000e101d4c */
[----:B------:R5:W-:Y:S01]  /*2080*/  @P0 LDGSTS.E.BYPASS.LTC128B.128 [R250+0x7900], [R18.64], !P3 ;  /* 0x0790000012fa0fae */ /* 0x000be2000d901d4c */
[----:B---3--:R-:W-:Y:S01]  /*2090*/  IMAD.SHL.U32 R10, R6, 0x8, RZ ;  /* 0x00000008060a7824 */ /* 0x008fe200078e00ff */
[----:B------:R-:W-:Y:S01]  /*20a0*/  LEA.HI R6, R9, R2, RZ, 0x5 ;  /* 0x0000000209067211 */ /* 0x000fe200078f28ff */
[----:B------:R-:W-:Y:S01]  /*20b0*/  IMAD.SHL.U32 R11, R7, 0x40, RZ ;  /* 0x00000040070b7824 */ /* 0x000fe200078e00ff */
[----:B------:R-:W0:Y:S01]  /*20c0*/  LDGDEPBAR ;  /* 0x00000000000079af */ /* 0x000e220000000000 */
[----:B------:R-:W-:-:S03]  /*20d0*/  IMAD.SHL.U32 R7, R248, 0x8, RZ ;  /* 0x00000008f8077824 */ /* 0x000fc600078e00ff */
[----:B------:R-:W-:-:S04]  /*20e0*/  LOP3.LUT R11, R11, 0x1c0, RZ, 0xc0, !PT ;  /* 0x000001c00b0b7812 */ /* 0x000fc800078ec0ff */
[----:B------:R-:W-:Y:S02]  /*20f0*/  LOP3.LUT R7, R11, 0x8, R7, 0xf8, !PT ;  /* 0x000000080b077812 */ /* 0x000fe400078ef807 */
[----:B------:R-:W-:-:S04]  /*2100*/  SHF.R.U32.HI R11, RZ, 0x3, R11 ;  /* 0x00000003ff0b7819 */ /* 0x000fc8000001160b */
[----:B------:R-:W-:Y:S02]  /*2110*/  LOP3.LUT R5, R7, R11, RZ, 0x3c, !PT ;  /* 0x0000000b07057212 */ /* 0x000fe400078e3cff */
[----:B------:R-:W-:Y:S01]  /*2120*/  LOP3.LUT R7, R13, 0xfffffe00, RZ, 0xc0, !PT ;  /* 0xfffffe000d077812 */ /* 0x000fe200078ec0ff */
[----:B----4-:R-:W-:-:S05]  /*2130*/  IMAD.SHL.U32 R14, R46, 0x40, RZ ;  /* 0x000000402e0e7824 */ /* 0x010fca00078e00ff */
[----:B------:R-:W-:Y:S01]  /*2140*/  LOP3.LUT R14, R14, 0x1c0, RZ, 0xc0, !PT ;  /* 0x000001c00e0e7812 */ /* 0x000fe200078ec0ff */
[----:B------:R-:W-:-:S04]  /*2150*/  DEPBAR.LE SB0, 0x1 ;  /* 0x000080400000791a */ /* 0x000fc80000000000 */
[----:B------:R-:W-:Y:S01]  /*2160*/  LOP3.LUT R9, R14, 0x8, R10, 0xf8, !PT ;  /* 0x000000080e097812 */ /* 0x000fe200078ef80a */
[----:B------:R-:W-:-:S04]  /*2170*/  DEPBAR.LE SB0, 0x0 ;  /* 0x000080000000791a */ /* 0x000fc80000000000 */
[----:B------:R-:W-:Y:S01]  /*2180*/  SHF.R.U32.HI R14, RZ, 0x3, R14 ;  /* 0x00000003ff0e7819 */ /* 0x000fe2000001160e */
[----:B------:R-:W-:-:S03]  /*2190*/  IMAD.SHL.U32 R10, R6, 0x20, RZ ;  /* 0x00000020060a7824 */ /* 0x000fc600078e00ff */
[----:B------:R-:W-:Y:S01]  /*21a0*/  LOP3.LUT R9, R9, R14, RZ, 0x3c, !PT ;  /* 0x0000000e09097212 */ /* 0x000fe200078e3cff */
[----:B------:R-:W-:Y:S01]  /*21b0*/  IMAD.WIDE.U32 R14, R252, c[0x0][0x208], RZ ;  /* 0x00008200fc0e7a25 */ /* 0x000fe200078e00ff */
[----:B------:R-:W-:-:S03]  /*21c0*/  LOP3.LUT R10, R10, 0x7ffffc00, RZ, 0xc0, !PT ;  /* 0x7ffffc000a0a7812 */ /* 0x000fc600078ec0ff */
[----:B------:R-:W-:Y:S01]  /*21d0*/  IMAD.IADD R15, R15, 0x1, R8 ;  /* 0x000000010f0f7824 */ /* 0x000fe200078e0208 */
[CC--:B------:R-:W-:Y:S01]  /*21e0*/  IADD3 R249, R5.reuse, R7.reuse, R10 ;  /* 0x0000000705f97210 */ /* 0x0c0fe20007ffe00a */
[----:B------:R-:W-:Y:S01]  /*21f0*/  IMAD R248, R248, 0x200, R9 ;  /* 0x00000200f8f87824 */ /* 0x000fe200078e0209 */
[----:B------:R-:W-:Y:S01]  /*2200*/  LOP3.LUT R5, R5, R7, RZ, 0xfc, !PT ;  /* 0x0000000705057212 */ /* 0x000fe200078efcff */
[----:B------:R-:W-:-:S04]  /*2210*/  IMAD.WIDE.U32 R14, R251, c[0x0][0x218], R14 ;  /* 0x00008600fb0e7a25 */ /* 0x000fc800078e000e */
[----:B------:R-:W-:Y:S01]  /*2220*/  IMAD.SHL.U32 R248, R248, 0x2, RZ ;  /* 0x00000002f8f87824 */ /* 0x000fe200078e00ff */
[----:B------:R-:W-:Y:S01]  /*2230*/  BAR.SYNC.DEFER_BLOCKING 0x0 ;  /* 0x0000000000007b1d */ /* 0x000fe20000010000 */
[----:B------:R-:W-:Y:S01]  /*2240*/  IADD3 R36, P0, R14, UR22, RZ ;  /* 0x000000160e247c10 */ /* 0x000fe2000ff1e0ff */
[----:B------:R-:W-:Y:S02]  /*2250*/  IMAD.SHL.U32 R249, R249, 0x2, RZ ;  /* 0x00000002f9f97824 */ /* 0x000fe400078e00ff */
[----:B------:R-:W-:Y:S02]  /*2260*/  IADD3 R41, R248, 0x4100, RZ ;  /* 0x00004100f8297810 */ /* 0x000fe40007ffe0ff */
[----:B------:R-:W-:Y:S01]  /*2270*/  IADD3.X R12, R15, UR5, R12, P0, !PT ;  /* 0x000000050f0c7c10 */ /* 0x000fe200087fe40c */
[--C-:B------:R-:W-:Y:S01]  /*2280*/  IMAD R245, R4, 0x2, R249.reuse ;  /* 0x0000000204f57824 */ /* 0x100fe200078e02f9 */
[----:B------:R-:W-:Y:S01]  /*2290*/  LEA R106, P0, R36, c[0x0][0x1f8], 0x1 ;  /* 0x00007e00246a7a11 */ /* 0x000fe200078008ff */
[C---:B------:R-:W-:Y:S01]  /*22a0*/  IMAD R244, R3.reuse, 0x2, R249 ;  /* 0x0000000203f47824 */ /* 0x040fe200078e02f9 */
[----:B------:R-:W-:Y:S01]  /*22b0*/  IADD3 R247, R248, 0x4120, RZ ;  /* 0x00004120f8f77810 */ /* 0x000fe20007ffe0ff */
[----:B------:R-:W-:Y:S01]  /*22c0*/  IMAD R242, R3, 0x2, R245 ;  /* 0x0000000203f27824 */ /* 0x000fe200078e02f5 */
[----:B------:R-:W-:Y:S01]  /*22d0*/  LEA.HI.X R36, R36, c[0x0][0x1fc], R12, 0x1, P0 ;  /* 0x00007f0024247a11 */ /* 0x000fe200000f0c0c */
[----:B------:R-:W3:Y:S01]  /*22e0*/  SHFL.IDX PT, R110, R106, 0x2, 0x181f ;  /* 0x00581f006a6e7f89 */ /* 0x000ee200000e0000 */
[----:B------:R-:W-:Y:S01]  /*22f0*/  LOP3.LUT P0, RZ, R46, 0x2, RZ, 0xc0, !PT ;  /* 0x000000022eff7812 */ /* 0x000fe2000780c0ff */
[----:B------:R-:W-:-:S02]  /*2300*/  IMAD R241, R4, 0x2, R244 ;  /* 0x0000000204f17824 */ /* 0x000fc400078e02f4 */
[----:B------:R-:W4:Y:S04]  /*2310*/  SHFL.IDX PT, R74, R106, RZ, 0x181f ;  /* 0x00181fff6a4a7589 */ /* 0x000f2800000e0000 */
[----:B------:R-:W1:Y:S04]  /*2320*/  SHFL.IDX PT, R37, R36, 0x2, 0x181f ;  /* 0x00581f0024257f89 */ /* 0x000e6800000e0000 */
[----:B------:R-:W2:Y:S02]  /*2330*/  SHFL.IDX PT, R112, R106, 0x1, 0x181f ;  /* 0x00381f006a707f89 */ /* 0x000ea400000e0000 */
[----:B------:R-:W-:Y:S01]  /*2340*/  @P0 IADD3 R247, R41, -0x20, RZ ;  /* 0xffffffe029f70810 */ /* 0x000fe20007ffe0ff */
[----:B------:R-:W-:Y:S01]  /*2350*/  IMAD.WIDE R40, R44, 0x2, RZ ;  /* 0x000000022c287825 */ /* 0x000fe200078e02ff */
[----:B------:R-:W5:Y:S02]  /*2360*/  SHFL.IDX PT, R39, R36, RZ, 0x181f ;  /* 0x00181fff24277589 */ /* 0x000f6400000e0000 */
[----:B------:R-:W-:-:S02]  /*2370*/  IADD3 R237, R247, 0x800, RZ ;  /* 0x00000800f7ed7810 */ /* 0x000fc40007ffe0ff */
[----:B------:R-:W5:Y:S01]  /*2380*/  SHFL.IDX PT, R106, R106, 0x3, 0x181f ;  /* 0x00781f006a6a7f89 */ /* 0x000f6200000e0000 */
[C---:B------:R-:W-:Y:S02]  /*2390*/  IADD3 R236, R247.reuse, 0x1000, RZ ;  /* 0x00001000f7ec7810 */ /* 0x040fe40007ffe0ff */
[C---:B------:R-:W-:Y:S01]  /*23a0*/  IADD3 R235, R247.reuse, 0x1800, RZ ;  /* 0x00001800f7eb7810 */ /* 0x040fe20007ffe0ff */
[----:B------:R-:W5:Y:S01]  /*23b0*/  SHFL.IDX PT, R38, R36, 0x1, 0x181f ;  /* 0x00381f0024267f89 */ /* 0x000f6200000e0000 */
[----:B---3--:R-:W-:Y:S02]  /*23c0*/  IADD3 R108, P2, R42, R110, RZ ;  /* 0x0000006e2a6c7210 */ /* 0x008fe40007f5e0ff */
[C---:B------:R-:W-:Y:S01]  /*23d0*/  IADD3 R233, R247.reuse, 0x2000, RZ ;  /* 0x00002000f7e97810 */ /* 0x040fe20007ffe0ff */
[----:B------:R-:W3:Y:S01]  /*23e0*/  SHFL.IDX PT, R36, R36, 0x3, 0x181f ;  /* 0x00781f0024247f89 */ /* 0x000ee200000e0000 */
[C---:B----4-:R-:W-:Y:S02]  /*23f0*/  IADD3 R72, P0, R74.reuse, R42, RZ ;  /* 0x0000002a4a487210 */ /* 0x050fe40007f1e0ff */
[----:B------:R-:W-:Y:S01]  /*2400*/  IADD3 R232, R247, 0x2800, RZ ;  /* 0x00002800f7e87810 */ /* 0x000fe20007ffe0ff */
[----:B-1----:R-:W-:Y:S01]  /*2410*/  IMAD.X R109, R43, 0x1, R37, P2 ;  /* 0x000000012b6d7824 */ /* 0x002fe200010e0625 */
[----:B------:R-:W-:Y:S01]  /*2420*/  IADD3 R74, P2, R74, R40, RZ ;  /* 0x000000284a4a7210 */ /* 0x000fe20007f5e0ff */
[----:B------:R-:W-:Y:S01]  /*2430*/  LDSM.16.M88.4 R68, [R249+0xa100] ;  /* 0x00a10000f944783b */ /* 0x000fe20000000200 */
[----:B------:R-:W-:-:S02]  /*2440*/  IADD3 R203, R247, 0x3000, RZ ;  /* 0x00003000f7cb7810 */ /* 0x000fc40007ffe0ff */
[----:B--2---:R-:W-:Y:S01]  /*2450*/  IADD3 R114, P6, R42, R112, RZ ;  /* 0x000000702a727210 */ /* 0x004fe20007fde0ff */
[----:B------:R-:W1:Y:S01]  /*2460*/  LDSM.16.M88.4 R92, [R248+0x4100] ;  /* 0x00410000f85c783b */ /* 0x000e620000000200 */
[----:B------:R-:W-:Y:S01]  /*2470*/  IADD3 R202, R247, 0x3800, RZ ;  /* 0x00003800f7ca7810 */ /* 0x000fe20007ffe0ff */
[C---:B-----5:R-:W-:Y:S02]  /*2480*/  IMAD.X R73, R39.reuse, 0x1, R43, P0 ;  /* 0x0000000127497824 */ /* 0x060fe400000e062b */
[----:B------:R-:W-:Y:S01]  /*2490*/  IMAD.X R75, R39, 0x1, R41, P2 ;  /* 0x00000001274b7824 */ /* 0x000fe200010e0629 */
[----:B------:R-:W-:Y:S01]  /*24a0*/  IADD3 R110, P2, R40, R110, RZ ;  /* 0x0000006e286e7210 */ /* 0x000fe20007f5e0ff */
[----:B------:R-:W2:Y:S01]  /*24b0*/  LDSM.16.M88.4 R84, [R248+0x4900] ;  /* 0x00490000f854783b */ /* 0x000ea20000000200 */
[----:B------:R-:W-:Y:S01]  /*24c0*/  IADD3 R104, P0, R42, R106, RZ ;  /* 0x0000006a2a687210 */ /* 0x000fe20007f1e0ff */
[----:B------:R-:W-:Y:S01]  /*24d0*/  IMAD.X R115, R43, 0x1, R38, P6 ;  /* 0x000000012b737824 */ /* 0x000fe200030e0626 */
[----:B------:R-:W-:Y:S01]  /*24e0*/  ISETP.GE.AND P6, PT, R45, c[0x0][0x1d4], PT ;  /* 0x000075002d007a0c */ /* 0x000fe20003fc6270 */
[----:B------:R-:W-:Y:S01]  /*24f0*/  IMAD.X R111, R41, 0x1, R37, P2 ;  /* 0x00000001296f7824 */ /* 0x000fe200010e0625 */
[----:B------:R-:W4:Y:S01]  /*2500*/  LDSM.16.M88.4 R76, [R248+0x5100] ;  /* 0x00510000f84c783b */ /* 0x000f220000000200 */
[----:B---3--:R-:W-:Y:S01]  /*2510*/  IMAD.X R105, R43, 0x1, R36, P0 ;  /* 0x000000012b697824 */ /* 0x008fe200000e0624 */
[----:B------:R-:W-:-:S02]  /*2520*/  IADD3 R112, P0, R40, R112, RZ ;  /* 0x0000007028707210 */ /* 0x000fc40007f1e0ff */
[----:B------:R-:W-:Y:S01]  /*2530*/  ISETP.LT.OR P2, PT, R0, 0x1, P6 ;  /* 0x000000010000780c */ /* 0x000fe20003741670 */
[----:B------:R-:W3:Y:S02]  /*2540*/  LDSM.16.M88.4 R64, [R249+0x8100] ;  /* 0x00810000f940783b */ /* 0x000ee40000000200 */
[C---:B------:R-:W-:Y:S01]  /*2550*/  IMAD.X R113, R41.reuse, 0x1, R38, P0 ;  /* 0x0000000129717824 */ /* 0x040fe200000e0626 */
[----:B------:R-:W-:Y:S01]  /*2560*/  IADD3 R106, P0, R40, R106, RZ ;  /* 0x0000006a286a7210 */ /* 0x000fe20007f1e0ff */
[----:B------:R-:W5:Y:S04]  /*2570*/  LDSM.16.M88.4 R100, [R248+0x5900] ;  /* 0x00590000f864783b */ /* 0x000f680000000200 */
[----:B------:R-:W-:Y:S01]  /*2580*/  IMAD.X R107, R41, 0x1, R36, P0 ;  /* 0x00000001296b7824 */ /* 0x000fe200000e0624 */
[C---:B------:R-:W-:Y:S01]  /*2590*/  ISETP.LT.OR P0, PT, R0.reuse, 0x1, P5 ;  /* 0x000000010000780c */ /* 0x040fe20002f01670 */
[----:B------:R-:W-:Y:S04]  /*25a0*/  LDSM.16.M88.4 R60, [R245+0xa100] ;  /* 0x00a10000f53c783b */ /* 0x000fe80000000200 */
[----:B------:R-:W-:Y:S04]  /*25b0*/  LDSM.16.M88.4 R56, [R247] ;  /* 0x00000000f738783b */ /* 0x000fe80000000200 */
[----:B------:R-:W-:Y:S04]  /*25c0*/  LDSM.16.M88.4 R52, [R247+0x800] ;  /* 0x00080000f734783b */ /* 0x000fe80000000200 */
[----:B------:R-:W-:Y:S01]  /*25d0*/  LDSM.16.M88.4 R36, [R245+0x8100] ;  /* 0x00810000f524783b */ /* 0x000fe20000000200 */
[C---:B-1----:R-:W-:Y:S03]  /*25e0*/  HMMA.16816.F32 R32, R68.reuse, R92, RZ ;  /* 0x0000005c4420723c */ /* 0x042fe600000018ff */
[----:B------:R-:W-:Y:S04]  /*25f0*/  LDSM.16.M88.4 R48, [R247+0x1000] ;  /* 0x00100000f730783b */ /* 0x000fe80000000200 */
[----:B------:R-:W1:Y:S01]  /*2600*/  LDSM.16.M88.4 R40, [R247+0x1800] ;  /* 0x00180000f728783b */ /* 0x000e620000000200 */
[----:B--2---:R-:W-:Y:S03]  /*2610*/  HMMA.16816.F32 R24, R68, R84, RZ ;  /* 0x000000544418723c */ /* 0x004fe600000018ff */
[----:B------:R-:W-:Y:S01]  /*2620*/  @!PT LDS RZ, [RZ] ;  /* 0x00000000fffff984 */ /* 0x000fe20000000800 */
[----:B------:R-:W-:Y:S01]  /*2630*/  @!PT LDS RZ, [RZ] ;  /* 0x00000000fffff984 */ /* 0x000fe20000000800 */
[----:B------:R-:W-:Y:S01]  /*2640*/  @!PT LDS RZ, [RZ] ;  /* 0x00000000fffff984 */ /* 0x000fe20000000800 */
[----:B------:R2:W-:Y:S01]  /*2650*/  LDGSTS.E.BYPASS.LTC128B.128 [R250+0x100], [R72.64], !P2 ;  /* 0x0010000048fa7fae */ /* 0x0005e2000d101d4c */
[----:B------:R-:W-:-:S03]  /*2660*/  ISETP.LT.OR P2, PT, R0, 0x11, P6 ;  /* 0x000000110000780c */ /* 0x000fc60003741670 */
[----:B------:R2:W-:Y:S01]  /*2670*/  LDGSTS.E.BYPASS.LTC128B.128 [R250+0x2100], [R74.64], !P0 ;  /* 0x021000004afa7fae */ /* 0x0005e2000c101d4c */
[C---:B------:R-:W-:Y:S01]  /*2680*/  ISETP.LT.OR P0, PT, R0.reuse, 0x11, P5 ;  /* 0x000000110000780c */ /* 0x040fe20002f01670 */
[C---:B----4-:R-:W-:Y:S08]  /*2690*/  HMMA.16816.F32 R16, R68.reuse, R76, RZ ;  /* 0x0000004c4410723c */ /* 0x050ff000000018ff */
[----:B------:R4:W-:Y:S01]  /*26a0*/  LDGSTS.E.BYPASS.LTC128B.128 [R250+0x900], [R114.64], !P2 ;  /* 0x0090000072fa7fae */ /* 0x0009e2000d101d4c */
[C---:B------:R-:W-:Y:S01]  /*26b0*/  ISETP.LT.OR P2, PT, R0.reuse, 0x21, P6 ;  /* 0x000000210000780c */ /* 0x040fe20003741670 */
[----:B------:R-:W-:Y:S01]  /*26c0*/  HMMA.16816.F32 R28, R68, R94, RZ ;  /* 0x0000005e441c723c */ /* 0x000fe200000018ff */
[C---:B------:R-:W-:Y:S01]  /*26d0*/  ISETP.LT.OR P6, PT, R0.reuse, 0x31, P6 ;  /* 0x000000310000780c */ /* 0x040fe200037c1670 */
[----:B------:R4:W-:Y:S01]  /*26e0*/  LDGSTS.E.BYPASS.LTC128B.128 [R250+0x2900], [R112.64], !P0 ;  /* 0x0290000070fa7fae */ /* 0x0009e2000c101d4c */
[----:B------:R-:W-:-:S02]  /*26f0*/  ISETP.LT.OR P0, PT, R0, 0x21, P5 ;  /* 0x000000210000780c */ /* 0x000fc40002f01670 */
[----:B------:R-:W-:Y:S01]  /*2700*/  ISETP.LT.OR P5, PT, R0, 0x31, P5 ;  /* 0x000000310000780c */ /* 0x000fe20002fa1670 */
[----:B------:R-:W-:Y:S02]  /*2710*/  IMAD.MOV.U32 R0, RZ, RZ, 0x40 ;  /* 0x00000040ff007424 */ /* 0x000fe400078e00ff */
[C---:B------:R-:W-:Y:S04]  /*2720*/  HMMA.16816.F32 R20, R68.reuse, R86, RZ ;  /* 0x000000564414723c */ /* 0x040fe800000018ff */
[----:B------:R1:W-:Y:S01]  /*2730*/  LDGSTS.E.BYPASS.LTC128B.128 [R250+0x1100], [R108.64], !P2 ;  /* 0x011000006cfa7fae */ /* 0x0003e2000d101d4c */
[----:B------:R-:W-:Y:S02]  /*2740*/  LOP3.LUT P2, RZ, R46, 0x4, RZ, 0xc0, !PT ;  /* 0x000000042eff7812 */ /* 0x000fe4000784c0ff */
[----:B------:R-:W-:Y:S01]  /*2750*/  SHF.R.S32.HI R46, RZ, 0x1f, R44 ;  /* 0x0000001fff2e7819 */ /* 0x000fe2000001142c */
[----:B------:R-:W-:Y:S01]  /*2760*/  HMMA.16816.F32 R12, R68, R78, RZ ;  /* 0x0000004e440c723c */ /* 0x000fe200000018ff */
[----:B------:R-:W-:Y:S01]  /*2770*/  SEL R0, R0, 0xffffffc0, !P2 ;  /* 0xffffffc000007807 */ /* 0x000fe20005000000 */
[----:B------:R1:W-:Y:S01]  /*2780*/  LDGSTS.E.BYPASS.LTC128B.128 [R250+0x3100], [R110.64], !P0 ;  /* 0x031000006efa7fae */ /* 0x0003e2000c101d4c */
[----:B------:R-:W-:-:S02]  /*2790*/  PLOP3.LUT P2, PT, PT, PT, UP0, 0x40, 0x0 ;  /* 0x000000000000781c */ /* 0x000fc40003f4e808 */
[----:B------:R-:W-:Y:S01]  /*27a0*/  ISETP.GT.AND P0, PT, R124, 0x3f, PT ;  /* 0x0000003f7c00780c */ /* 0x000fe20003f04270 */
[----:B------:R-:W-:Y:S01]  /*27b0*/  IMAD.IADD R243, R248, 0x1, R0 ;  /* 0x00000001f8f37824 */ /* 0x000fe200078e0200 */
[----:B------:R2:W-:Y:S01]  /*27c0*/  LDGSTS.E.BYPASS.LTC128B.128 [R250+0x1900], [R104.64], !P6 ;  /* 0x0190000068fa7fae */ /* 0x0005e2000f101d4c */
[C---:B---3--:R-:W-:Y:S01]  /*27d0*/  HMMA.16816.F32 R96, R64.reuse, R92, RZ ;  /* 0x0000005c4060723c */ /* 0x048fe200000018ff */
[----:B------:R-:W-:Y:S01]  /*27e0*/  IMAD.IADD R234, R0, 0x1, R247 ;  /* 0x0000000100ea7824 */ /* 0x000fe200078e02f7 */
[----:B------:R-:W-:Y:S01]  /*27f0*/  IADD3 R0, R250, 0x100, RZ ;  /* 0x00000100fa007810 */ /* 0x000fe20007ffe0ff */
[----:B------:R2:W-:Y:S04]  /*2800*/  LDGSTS.E.BYPASS.LTC128B.128 [R250+0x3900], [R106.64], !P5 ;  /* 0x039000006afa7fae */ /* 0x0005e8000e901d4c */
[----:B------:R-:W-:Y:S01]  /*2810*/  LDSM.16.M88.4 R120, [R244+0xa100] ;  /* 0x00a10000f478783b */ /* 0x000fe20000000200 */
[C---:B------:R-:W-:Y:S03]  /*2820*/  HMMA.16816.F32 R88, R64.reuse, R84, RZ ;  /* 0x000000544058723c */ /* 0x040fe600000018ff */
[----:B------:R-:W-:Y:S04]  /*2830*/  LDSM.16.M88.4 R116, [R243+0x4100] ;  /* 0x00410000f374783b */ /* 0x000fe80000000200 */
[----:B----4-:R-:W-:Y:S01]  /*2840*/  LDSM.16.M88.4 R112, [R243+0x4900] ;  /* 0x00490000f370783b */ /* 0x010fe20000000200 */
[----:B------:R-:W-:Y:S03]  /*2850*/  HMMA.16816.F32 R80, R64, R76, RZ ;  /* 0x0000004c4050723c */ /* 0x000fe600000018ff */
[----:B------:R-:W0:Y:S04]  /*2860*/  LDGDEPBAR ;  /* 0x00000000000079af */ /* 0x000e280000000000 */
[----:B-1----:R-:W-:Y:S01]  /*2870*/  LDSM.16.M88.4 R108, [R243+0x5100] ;  /* 0x00510000f36c783b */ /* 0x002fe20000000200 */
[----:B-----5:R-:W-:Y:S03]  /*2880*/  HMMA.16816.F32 R8, R68, R100, RZ ;  /* 0x000000644408723c */ /* 0x020fe600000018ff */
[----:B--2---:R-:W1:Y:S05]  /*2890*/  LDSM.16.M88.4 R104, [R243+0x5900] ;  /* 0x00590000f368783b */ /* 0x004e6a0000000200 */
[C---:B------:R-:W-:Y:S08]  /*28a0*/  HMMA.16816.F32 R92, R64.reuse, R94, RZ ;  /* 0x0000005e405c723c */ /* 0x040ff000000018ff */
[C---:B------:R-:W-:Y:S08]  /*28b0*/  HMMA.16816.F32 R84, R64.reuse, R86, RZ ;  /* 0x000000564054723c */ /* 0x040ff000000018ff */
[C---:B------:R-:W-:Y:S08]  /*28c0*/  HMMA.16816.F32 R76, R64.reuse, R78, RZ ;  /* 0x0000004e404c723c */ /* 0x040ff000000018ff */
[----:B------:R-:W-:Y:S08]  /*28d0*/  HMMA.16816.F32 R72, R64, R100, RZ ;  /* 0x000000644048723c */ /* 0x000ff000000018ff */
[-C--:B------:R-:W-:Y:S08]  /*28e0*/  HMMA.16816.F32 R68, R68, R102.reuse, RZ ;  /* 0x000000664444723c */ /* 0x080ff000000018ff */
[----:B------:R-:W-:Y:S01]  /*28f0*/  HMMA.16816.F32 R64, R64, R102, RZ ;  /* 0x000000664040723c */ /* 0x000fe200000018ff */
        /* <DEDUP_REMOVED lines=18> */
[C---:B------:R-:W-:Y:S01]  /*2a20*/  HMMA.16816.F32 R76, R36.reuse, R50, R76 ;  /* 0x00000032244c723c */ /* 0x040fe2000000184c */
[----:B------:R-:W-:Y:S07]  /*2a30*/  LDSM.16.M88.4 R48, [R234+0x1000] ;  /* 0x00100000ea30783b */ /* 0x000fee0000000200 */
[----:B------:R-:W-:Y:S01]  /*2a40*/  HMMA.16816.F32 R64, R36, R42, R64 ;  /* 0x0000002a2440723c */ /* 0x000fe20000001840 */
[----:B------:R-:W3:Y:S04]  /*2a50*/  LDSM.16.M88.4 R40, [R234+0x1800] ;  /* 0x00180000ea28783b */ /* 0x000ee80000000200 */
[----:B------:R-:W4:Y:S03]  /*2a60*/  LDSM.16.M88.4 R36, [R242+0x8100] ;  /* 0x00810000f224783b */ /* 0x000f260000000200 */
        /* <DEDUP_REMOVED lines=20> */
[----:B------:R-:W1:Y:S04]  /*2bb0*/  LDSM.16.M88.4 R104, [R248+0x7900] ;  /* 0x00790000f868783b */ /* 0x000e680000000200 */
[----:B------:R-:W2:Y:S03]  /*2bc0*/  LDSM.16.M88.4 R100, [R249+0xc100] ;  /* 0x00c10000f964783b */ /* 0x000ea60000000200 */
[C---:B---3--:R-:W-:Y:S08]  /*2bd0*/  HMMA.16816.F32 R8, R60.reuse, R40, R8 ;  /* 0x000000283c08723c */ /* 0x048ff00000001808 */
        /* <DEDUP_REMOVED lines=64> */
[----:B------:R-:W4:Y:S01]  /*2fe0*/  LDSM.16.M88.4 R40, [R234+0x3000] ;  /* 0x00300000ea28783b */ /* 0x000f220000000200 */
[----:B------:R-:W-:-:S04]  /*2ff0*/  DEPBAR.LE SB0, 0x0 ;  /* 0x000080000000791a */ /* 0x000fc80000000000 */
[C---:B-1----:R-:W-:Y:S08]  /*3000*/  HMMA.16816.F32 R8, R116.reuse, R100, R8 ;  /* 0x000000647408723c */ /* 0x042ff00000001808 */
[C---:B------:R-:W-:Y:S08]  /*3010*/  HMMA.16816.F32 R32, R116.reuse, R112, R32 ;  /* 0x000000707420723c */ /* 0x040ff00000001820 */
[C---:B------:R-:W-:Y:S08]  /*3020*/  HMMA.16816.F32 R28, R116.reuse, R114, R28 ;  /* 0x00000072741c723c */ /* 0x040ff0000000181c */
[C---:B------:R-:W-:Y:S08]  /*3030*/  HMMA.16816.F32 R24, R116.reuse, R108, R24 ;  /* 0x0000006c7418723c */ /* 0x040ff00000001818 */
[C---:B------:R-:W-:Y:S08]  /*3040*/  HMMA.16816.F32 R20, R116.reuse, R110, R20 ;  /* 0x0000006e7414723c */ /* 0x040ff00000001814 */
[C---:B--2---:R-:W-:Y:S08]  /*3050*/  HMMA.16816.F32 R16, R116.reuse, R104, R16 ;  /* 0x000000687410723c */ /* 0x044ff00000001810 */
        /* <DEDUP_REMOVED lines=15> */
[C---:B----4-:R-:W-:Y:S08]  /*3150*/  HMMA.16816.F32 R16, R56.reuse, R40, R16 ;  /* 0x000000283810723c */ /* 0x050ff00000001810 */
        /* <DEDUP_REMOVED lines=58> */
[----:B--2---:R-:W-:Y:S02]  /*3500*/  IADD3.X R55, RZ, R39, R38, P5, P2 ;  /* 0x00000027ff377210 */ /* 0x004fe40002fe4426 */
[----:B------:R-:W-:Y:S02]  /*3510*/  IADD3 R52, P5, P2, R52, R53, R0 ;  /* 0x0000003534347210 */ /* 0x000fe40007abe000 */
[C---:B---3--:R-:W-:Y:S02]  /*3520*/  IADD3 R56, P6, R48.reuse, R37, RZ ;  /* 0x0000002530387210 */ /* 0x048fe40007fde0ff */
[--C-:B------:R-:W-:Y:S02]  /*3530*/  IADD3.X R53, RZ, R39, R7.reuse, P5, P2 ;  /* 0x00000027ff357210 */ /* 0x100fe40002fe4407 */
[-C--:B------:R-:W-:Y:S02]  /*3540*/  IADD3 R58, P5, R48, R0.reuse, RZ ;  /* 0x00000000303a7210 */ /* 0x080fe40007fbe0ff */
[CC--:B----4-:R-:W-:Y:S01]  /*3550*/  IADD3 R48, P2, R42.reuse, R37.reuse, RZ ;  /* 0x000000252a307210 */ /* 0x0d0fe20007f5e0ff */
        /* <DEDUP_REMOVED lines=19> */
.L_x_2918:
[----:B------:R-:W-:Y:S01]  /*3690*/  LOP3.LUT R6, R6, 0xffffffe0, RZ, 0xc0, !PT ;  /* 0xffffffe006067812 */ /* 0x000fe200078ec0ff */
[----:B------:R-:W-:Y:S01]  /*36a0*/  IMAD.SHL.U32 R246, R5, 0x2, RZ ;  /* 0x0000000205f67824 */ /* 0x000fe200078e00ff */
[----:B------:R-:W0:Y:S03]  /*36b0*/  LDGDEPBAR ;  /* 0x00000000000079af */ /* 0x000e260000000000 */
[----:B------:R-:W-:Y:S01]  /*36c0*/  IMAD.IADD R2, R2, 0x1, -R6 ;  /* 0x0000000102027824 */ /* 0x000fe200078e0a06 */
[----:B------:R-:W-:Y:S01]  /*36d0*/  LDSM.16.MT88.4 R180, [R246+0x100] ;  /* 0x00010000f6b4783b */ /* 0x000fe20000004200 */
[----:B------:R-:W-:-:S02]  /*36e0*/  IMAD.U32 R6, RZ, RZ, UR15 ;  /* 0x0000000fff067e24 */ /* 0x000fc4000f8e00ff */
[----:B------:R-:W-:Y:S01]  /*36f0*/  IMAD R240, R4, 0x2, R246 ;  /* 0x0000000204f07824 */ /* 0x000fe200078e02f6 */
[----:B------:R-:W-:Y:S01]  /*3700*/  SHF.R.S32.HI R0, RZ, 0x1f, R2 ;  /* 0x0000001fff007819 */ /* 0x000fe20000011402 */
[C---:B------:R-:W-:Y:S01]  /*3710*/  IMAD R239, R3.reuse, 0x2, R246 ;  /* 0x0000000203ef7824 */ /* 0x040fe200078e02f6 */
[----:B------:R-:W-:Y:S01]  /*3720*/  LDSM.16.MT88.4 R128, [R246+0x2100] ;  /* 0x00210000f680783b */ /* 0x000fe20000004200 */
[----:B------:R-:W-:Y:S01]  /*3730*/  IMAD R238, R3, 0x2, R240 ;  /* 0x0000000203ee7824 */ /* 0x000fe200078e02f0 */
[----:B------:R-:W-:Y:S02]  /*3740*/  LEA.HI R0, R0, R2, RZ, 0x2 ;  /* 0x0000000200007211 */ /* 0x000fe400078f10ff */
[----:B------:R-:W-:Y:S02]  /*3750*/  LDSM.16.MT88.4 R144, [R240+0x2100] ;  /* 0x00210000f090783b */ /* 0x000fe40000004200 */
[----:B------:R-:W-:Y:S02]  /*3760*/  LOP3.LUT R0, R0, 0x7ffffffc, RZ, 0xc0, !PT ;  /* 0x7ffffffc00007812 */ /* 0x000fe400078ec0ff */
[----:B------:R-:W-:Y:S03]  /*3770*/  LDSM.16.MT88.4 R112, [R238+0x100] ;  /* 0x00010000ee70783b */ /* 0x000fe60000004200 */
[----:B------:R-:W-:Y:S01]  /*3780*/  IMAD.IADD R0, R2, 0x1, -R0 ;  /* 0x0000000102007824 */ /* 0x000fe200078e0a00 */
[----:B------:R-:W-:Y:S03]  /*3790*/  LDSM.16.MT88.4 R156, [R239+0x2100] ;  /* 0x00210000ef9c783b */ /* 0x000fe60000004200 */
[----:B------:R-:W-:Y:S01]  /*37a0*/  IMAD R6, R0, -0x2, R6 ;  /* 0xfffffffe00067824 */ /* 0x000fe200078e0206 */
[----:B--2---:R-:W-:Y:S04]  /*37b0*/  LDSM.16.MT88.4 R40, [R246+0x900] ;  /* 0x00090000f628783b */ /* 0x004fe80000004200 */
[----:B------:R-:W-:-:S02]  /*37c0*/  ISETP.GT.AND P5, PT, R6, RZ, PT ;  /* 0x000000ff0600720c */ /* 0x000fc40003fa4270 */
[----:B------:R-:W-:Y:S02]  /*37d0*/  ISETP.GT.AND P6, PT, R6, 0x1, PT ;  /* 0x000000010600780c */ /* 0x000fe40003fc4270 */
[----:B------:R-:W-:Y:S02]  /*37e0*/  FSEL R32, R32, -INF , P5 ;  /* 0xff80000020207808 */ /* 0x000fe40002800000 */
[----:B------:R-:W-:Y:S02]  /*37f0*/  FSEL R33, R33, -INF , P6 ;  /* 0xff80000021217808 */ /* 0x000fe40003000000 */
[----:B------:R-:W-:Y:S02]  /*3800*/  ISETP.GT.AND P2, PT, R6, 0x8, PT ;  /* 0x000000080600780c */ /* 0x000fe40003f44270 */
        /* <DEDUP_REMOVED lines=9> */
[----:B------:R-:W-:Y:S01]  /*38a0*/  FSEL R29, R29, -INF , P5 ;  /* 0xff8000001d1d7808 */ /* 0x000fe20002800000 */
[----:B------:R-:W-:Y:S01]  /*38b0*/  LDSM.16.MT88.4 R96, [R239+0x100] ;  /* 0x00010000ef60783b */ /* 0x000fe20000004200 */
[----:B------:R-:W-:Y:S02]  /*38c0*/  ISETP.GT.AND P6, PT, R6, 0x10, PT ;  /* 0x000000100600780c */ /* 0x000fe40003fc4270 */
[----:B------:R-:W-:Y:S02]  /*38d0*/  FMNMX.FTZ R0, R28, R0, !PT ;  /* 0x000000001c007209 */ /* 0x000fe40007810000 */
        /* <DEDUP_REMOVED lines=9> */
[----:B------:R-:W-:Y:S02]  /*3970*/  FSEL R25, R25, -INF , P2 ;  /* 0xff80000019197808 */ /* 0x000fe40001000000 */
        /* <DEDUP_REMOVED lines=39> */
[----:B------:R-:W-:Y:S01]  /*3bf0*/  FSEL R177, R79, -INF , P5 ;  /* 0xff8000004fb17808 */ /* 0x000fe20002800000 */
[----:B------:R-:W-:Y:S01]  /*3c00*/  LDSM.16.MT88.4 R12, [R239+0x2900] ;  /* 0x00290000ef0c783b */ /* 0x000fe20000004200 */
[----:B------:R-:W-:-:S02]  /*3c10*/  FSEL R7, R77, -INF , P5 ;  /* 0xff8000004d077808 */ /* 0x000fc40002800000 */
[----:B------:R-:W-:Y:S02]  /*3c20*/  ISETP.GT.AND P5, PT, R6, 0x31, PT ;  /* 0x000000310600780c */ /* 0x000fe40003fa4270 */
[----:B------:R-:W-:Y:S01]  /*3c30*/  FSEL R215, R100, -INF , P2 ;  /* 0xff80000064d77808 */ /* 0x000fe20001000000 */
[----:B------:R-:W-:Y:S01]  /*3c40*/  IMAD.MOV.U32 R100, RZ, RZ, R36 ;  /* 0x000000ffff647224 */ /* 0x000fe200078e0024 */
[----:B------:R-:W-:Y:S01]  /*3c50*/  FMNMX.FTZ R0, R135, R0, !PT ;  /* 0x0000000087007209 */ /* 0x000fe20007810000 */
[----:B------:R-:W-:Y:S01]  /*3c60*/  LDSM.16.MT88.4 R36, [R238+0x2100] ;  /* 0x00210000ee24783b */ /* 0x000fe20000004200 */
[----:B------:R-:W-:Y:S02]  /*3c70*/  FSEL R132, R18, -INF , P6 ;  /* 0xff80000012847808 */ /* 0x000fe40003000000 */
[----:B------:R-:W-:Y:S01]  /*3c80*/  FSEL R179, R82, -INF , P6 ;  /* 0xff80000052b37808 */ /* 0x000fe20003000000 */
[----:B------:R-:W-:Y:S01]  /*3c90*/  LDSM.16.MT88.4 R16, [R240+0x2900] ;  /* 0x00290000f010783b */ /* 0x000fe20000004200 */
[----:B------:R-:W-:-:S02]  /*3ca0*/  FSEL R230, R80, -INF , P6 ;  /* 0xff80000050e67808 */ /* 0x000fc40003000000 */
[C---:B------:R-:W-:Y:S01]  /*3cb0*/  ISETP.GT.AND P6, PT, R6.reuse, 0x38, PT ;  /* 0x000000380600780c */ /* 0x040fe20003fc4270 */
[----:B------:R-:W-:Y:S01]  /*3cc0*/  LDSM.16.MT88.4 R80, [R240+0x100] ;  /* 0x00010000f050783b */ /* 0x000fe20000004200 */
        /* <DEDUP_REMOVED lines=8> */
[----:B------:R-:W-:Y:S02]  /*3d50*/  FMNMX.FTZ R0, R212, R0, !PT ;  /* 0x00000000d4007209 */ /* 0x000fe40007810000 */
[----:B------:R-:W-:Y:S01]  /*3d60*/  FSEL R211, R102, -INF , P2 ;  /* 0xff80000066d37808 */ /* 0x000fe20001000000 */
[----:B------:R-:W-:Y:S01]  /*3d70*/  IMAD.MOV.U32 R102, RZ, RZ, R7 ;  /* 0x000000ffff667224 */ /* 0x000fe200078e0007 */
[----:B------:R-:W-:Y:S01]  /*3d80*/  FSEL R218, R218, -INF , P2 ;  /* 0xff800000dada7808 */ /* 0x000fe20001000000 */
[----:B------:R-:W1:Y:S01]  /*3d90*/  SHFL.BFLY PT, R2, R0, 0x2, 0x1f ;  /* 0x0c401f0000027f89 */ /* 0x000e6200000e0000 */
[----:B------:R-:W-:-:S02]  /*3da0*/  FSEL R209, R70, -INF , P6 ;  /* 0xff80000046d17808 */ /* 0x000fc40003000000 */
[----:B------:R-:W-:Y:S02]  /*3db0*/  FSEL R207, R71, -INF , P5 ;  /* 0xff80000047cf7808 */ /* 0x000fe40002800000 */
        /* <DEDUP_REMOVED lines=10> */
[----:B-1----:R-:W-:-:S02]  /*3e60*/  FMNMX.FTZ R0, R0, R2, !PT ;  /* 0x0000000200007209 */ /* 0x002fc40007810000 */
[----:B------:R-:W-:Y:S02]  /*3e70*/  FMNMX.FTZ R196, R84, R196, !PT ;  /* 0x000000c454c47209 */ /* 0x000fe40007810000 */
[----:B------:R-:W-:Y:S01]  /*3e80*/  FMNMX.FTZ R4, R117, R4, !PT ;  /* 0x0000000475047209 */ /* 0x000fe20007810000 */
[----:B------:R-:W1:Y:S01]  /*3e90*/  SHFL.BFLY PT, R2, R0, 0x1, 0x1f ;  /* 0x0c201f0000027f89 */ /* 0x000e6200000e0000 */
        /* <DEDUP_REMOVED lines=12> */
[----:B-1----:R-:W-:Y:S02]  /*3f60*/  FMNMX.FTZ R2, R0, R2, !PT ;  /* 0x0000000200027209 */ /* 0x002fe40007810000 */
[----:B------:R-:W-:Y:S02]  /*3f70*/  FMNMX.FTZ R0, R34, R35, !PT ;  /* 0x0000002322007209 */ /* 0x000fe40007810000 */
[C---:B------:R-:W-:Y:S01]  /*3f80*/  FSETP.NEU.FTZ.AND P2, PT, R2.reuse, -INF , PT ;  /* 0xff8000000200780b */ /* 0x040fe20003f5d000 */
[----:B------:R-:W-:Y:S01]  /*3f90*/  FMUL.FTZ R216, R2, c[0x0][0x2d0] ;  /* 0x0000b40002d87a20 */ /* 0x000fe20000410000 */
[----:B------:R-:W-:-:S02]  /*3fa0*/  FMNMX.FTZ R0, R30, R0, !PT ;  /* 0x000000001e007209 */ /* 0x000fc40007810000 */
[----:B------:R-:W-:Y:S02]  /*3fb0*/  FSEL R221, R10, -INF , P6 ;  /* 0xff8000000add7808 */ /* 0x000fe40003000000 */
[----:B------:R-:W-:Y:S02]  /*3fc0*/  FMNMX.FTZ R0, R31, R0, !PT ;  /* 0x000000001f007209 */ /* 0x000fe40007810000 */
[----:B------:R-:W-:Y:S02]  /*3fd0*/  FSEL R216, R216, RZ, P2 ;  /* 0x000000ffd8d87208 */ /* 0x000fe40001000000 */
[----:B------:R-:W-:Y:S02]  /*3fe0*/  FMNMX.FTZ R0, R26, R0, !PT ;  /* 0x000000001a007209 */ /* 0x000fe40007810000 */
[----:B------:R-:W-:Y:S01]  /*3ff0*/  ISETP.GT.AND P2, PT, R6, 0x31, PT ;  /* 0x000000310600780c */ /* 0x000fe20003f44270 */
[--C-:B------:R-:W-:Y:S01]  /*4000*/  FFMA.FTZ R205, R32, c[0x0][0x2d0], -R216.reuse ;  /* 0x0000b40020cd7a23 */ /* 0x100fe200000108d8 */
[----:B------:R-:W-:Y:S01]  /*4010*/  FMNMX.FTZ R0, R27, R0, !PT ;  /* 0x000000001b007209 */ /* 0x000fe20007810000 */
[--C-:B------:R-:W-:Y:S01]  /*4020*/  FFMA.FTZ R204, R33, c[0x0][0x2d0], -R216.reuse ;  /* 0x0000b40021cc7a23 */ /* 0x100fe200000108d8 */
[----:B------:R-:W-:Y:S01]  /*4030*/  FSEL R210, R103, -INF , P2 ;  /* 0xff80000067d27808 */ /* 0x000fe20001000000 */
[--C-:B------:R-:W-:Y:S01]  /*4040*/  FFMA.FTZ R58, R28, c[0x0][0x2d0], -R216.reuse ;  /* 0x0000b4001c3a7a23 */ /* 0x100fe200000108d8 */
[----:B------:R-:W-:Y:S01]  /*4050*/  FMNMX.FTZ R0, R22, R0, !PT ;  /* 0x0000000016007209 */ /* 0x000fe20007810000 */
[--C-:B------:R-:W-:Y:S01]  /*4060*/  FFMA.FTZ R54, R29, c[0x0][0x2d0], -R216.reuse ;  /* 0x0000b4001d367a23 */ /* 0x100fe200000108d8 */
[----:B------:R-:W-:Y:S01]  /*4070*/  FSEL R222, R11, -INF , P5 ;  /* 0xff8000000bde7808 */ /* 0x000fe20002800000 */
[----:B------:R-:W-:Y:S01]  /*4080*/  MUFU.EX2 R205, R205 ;  /* 0x000000cd00cd7308 */ /* 0x000fe20000000800 */
[----:B------:R-:W-:Y:S01]  /*4090*/  FMNMX.FTZ R0, R23, R0, !PT ;  /* 0x0000000017007209 */ /* 0x000fe20007810000 */
[----:B------:R-:W-:-:S02]  /*40a0*/  FFMA.FTZ R57, R24, c[0x0][0x2d0], -R216 ;  /* 0x0000b40018397a23 */ /* 0x000fc400000108d8 */
[--C-:B------:R-:W-:Y:S01]  /*40b0*/  FFMA.FTZ R53, R25, c[0x0][0x2d0], -R216.reuse ;  /* 0x0000b40019357a23 */ /* 0x100fe200000108d8 */
[----:B------:R-:W-:Y:S01]  /*40c0*/  FMNMX.FTZ R0, R132, R0, !PT ;  /* 0x0000000084007209 */ /* 0x000fe20007810000 */
[--C-:B------:R-:W-:Y:S02]  /*40d0*/  FFMA.FTZ R52, R20, c[0x0][0x2d0], -R216.reuse ;  /* 0x0000b40014347a23 */ /* 0x100fe400000108d8 */
[----:B------:R-:W1:Y:S01]  /*40e0*/  MUFU.EX2 R204, R204 ;  /* 0x000000cc00cc7308 */ /* 0x000e620000000800 */
[----:B------:R-:W-:Y:S01]  /*40f0*/  FMNMX.FTZ R0, R133, R0, !PT ;  /* 0x0000000085007209 */ /* 0x000fe20007810000 */
[--C-:B------:R-:W-:Y:S02]  /*4100*/  FFMA.FTZ R51, R21, c[0x0][0x2d0], -R216.reuse ;  /* 0x0000b40015337a23 */ /* 0x100fe400000108d8 */
[--C-:B------:R-:W-:Y:S01]  /*4110*/  FFMA.FTZ R215, R215, c[0x0][0x2d0], -R216.reuse ;  /* 0x0000b400d7d77a23 */ /* 0x100fe200000108d8 */
[----:B------:R-:W-:Y:S01]  /*4120*/  FMNMX.FTZ R0, R174, R0, !PT ;  /* 0x00000000ae007209 */ /* 0x000fe20007810000 */
[----:B------:R-:W-:-:S02]  /*4130*/  FFMA.FTZ R214, R214, c[0x0][0x2d0], -R216 ;  /* 0x0000b400d6d67a23 */ /* 0x000fc400000108d8 */
[----:B------:R-:W2:Y:S01]  /*4140*/  MUFU.EX2 R58, R58 ;  /* 0x0000003a003a7308 */ /* 0x000ea20000000800 */
[----:B------:R-:W-:Y:S01]  /*4150*/  FMNMX.FTZ R0, R175, R0, !PT ;  /* 0x00000000af007209 */ /* 0x000fe20007810000 */
[--C-:B------:R-:W-:Y:S02]  /*4160*/  FFMA.FTZ R213, R213, c[0x0][0x2d0], -R216.reuse ;  /* 0x0000b400d5d57a23 */ /* 0x100fe400000108d8 */
[----:B------:R-:W-:Y:S01]  /*4170*/  FFMA.FTZ R212, R212, c[0x0][0x2d0], -R216 ;  /* 0x0000b400d4d47a23 */ /* 0x000fe200000108d8 */
[----:B------:R-:W-:-:S03]  /*4180*/  FMNMX.FTZ R0, R211, R0, !PT ;  /* 0x00000000d3007209 */ /* 0x000fc60007810000 */
[----:B------:R-:W3:Y:S01]  /*4190*/  MUFU.EX2 R54, R54 ;  /* 0x0000003600367308 */ /* 0x000ee20000000800 */
[----:B------:R-:W-:Y:S02]  /*41a0*/  FMNMX.FTZ R0, R210, R0, !PT ;  /* 0x00000000d2007209 */ /* 0x000fe40007810000 */
[----:B-1----:R-:W-:Y:S01]  /*41b0*/  F2FP.PACK_AB R164, R204, R205 ;  /* 0x000000cdcca4723e */ /* 0x002fe200000000ff */
[----:B------:R-:W-:Y:S01]  /*41c0*/  FADD.FTZ R204, R205, R204 ;  /* 0x000000cccdcc7221 */ /* 0x000fe20000010000 */
[----:B------:R-:W-:-:S03]  /*41d0*/  FMNMX.FTZ R0, R209, R0, !PT ;  /* 0x00000000d1007209 */ /* 0x000fc60007810000 */
[----:B------:R-:W1:Y:S01]  /*41e0*/  MUFU.EX2 R57, R57 ;  /* 0x0000003900397308 */ /* 0x000e620000000800 */
[----:B------:R-:W-:Y:S01]  /*41f0*/  FMNMX.FTZ R7, R207, R0, !PT ;  /* 0x00000000cf077209 */ /* 0x000fe20007810000 */
[----:B--2---:R-:W-:-:S04]  /*4200*/  FADD.FTZ R204, R58, R204 ;  /* 0x000000cc3acc7221 */ /* 0x004fc80000010000 */
[----:B------:R-:W2:Y:S01]  /*4210*/  SHFL.BFLY PT, R0, R7, 0x2, 0x1f ;  /* 0x0c401f0007007f89 */ /* 0x000ea200000e0000 */
[C---:B---3--:R-:W-:Y:S01]  /*4220*/  F2FP.PACK_AB R166, R54.reuse, R58 ;  /* 0x0000003a36a6723e */ /* 0x048fe200000000ff */
[----:B------:R-:W3:Y:S01]  /*4230*/  MUFU.EX2 R53, R53 ;  /* 0x0000003500357308 */ /* 0x000ee20000000800 */
[----:B------:R-:W-:-:S04]  /*4240*/  FADD.FTZ R204, R54, R204 ;  /* 0x000000cc36cc7221 */ /* 0x000fc80000010000 */
[----:B-1----:R-:W-:-:S03]  /*4250*/  FADD.FTZ R204, R57, R204 ;  /* 0x000000cc39cc7221 */ /* 0x002fc60000010000 */
[----:B------:R-:W1:Y:S08]  /*4260*/  MUFU.EX2 R52, R52 ;  /* 0x0000003400347308 */ /* 0x000e700000000800 */
[----:B------:R-:W4:Y:S01]  /*4270*/  MUFU.EX2 R51, R51 ;  /* 0x0000003300337308 */ /* 0x000f220000000800 */
[----:B---3--:R-:W-:Y:S01]  /*4280*/  FADD.FTZ R204, R53, R204 ;  /* 0x000000cc35cc7221 */ /* 0x008fe20000010000 */
[----:B--2---:R-:W-:-:S06]  /*4290*/  FMNMX.FTZ R7, R7, R0, !PT ;  /* 0x0000000007077209 */ /* 0x004fcc0007810000 */
[----:B------:R-:W-:Y:S01]  /*42a0*/  MUFU.EX2 R215, R215 ;  /* 0x000000d700d77308 */ /* 0x000fe20000000800 */
[----:B-1----:R-:W-:Y:S01]  /*42b0*/  FADD.FTZ R204, R52, R204 ;  /* 0x000000cc34cc7221 */ /* 0x002fe20000010000 */
[----:B------:R-:W1:Y:S06]  /*42c0*/  SHFL.BFLY PT, R0, R7, 0x1, 0x1f ;  /* 0x0c201f0007007f89 */ /* 0x000e6c00000e0000 */
[----:B------:R-:W-:Y:S01]  /*42d0*/  MUFU.EX2 R214, R214 ;  /* 0x000000d600d67308 */ /* 0x000fe20000000800 */
[----:B----4-:R-:W-:-:S07]  /*42e0*/  FADD.FTZ R204, R51, R204 ;  /* 0x000000cc33cc7221 */ /* 0x010fce0000010000 */
[----:B------:R-:W-:Y:S08]  /*42f0*/  MUFU.EX2 R213, R213 ;  /* 0x000000d500d57308 */ /* 0x000ff00000000800 */
[----:B------:R-:W-:Y:S01]  /*4300*/  MUFU.EX2 R212, R212 ;  /* 0x000000d400d47308 */ /* 0x000fe20000000800 */
[----:B-1----:R-:W-:-:S04]  /*4310*/  FMNMX.FTZ R0, R0, R7, !PT ;  /* 0x0000000700007209 */ /* 0x002fc80007810000 */
[C---:B------:R-:W-:Y:S01]  /*4320*/  FSETP.NEU.FTZ.AND P2, PT, R0.reuse, -INF , PT ;  /* 0xff8000000000780b */ /* 0x040fe20003f5d000 */
[----:B------:R-:W-:-:S05]  /*4330*/  FMUL.FTZ R208, R0, c[0x0][0x2d0] ;  /* 0x0000b40000d07a20 */ /* 0x000fca0000410000 */
[----:B------:R-:W-:Y:S02]  /*4340*/  FSEL R208, R208, RZ, P2 ;  /* 0x000000ffd0d07208 */ /* 0x000fe40001000000 */
[----:B------:R-:W-:Y:S02]  /*4350*/  ISETP.GT.AND P2, PT, R6, 0x31, PT ;  /* 0x000000310600780c */ /* 0x000fe40003f44270 */
[----:B------:R-:W-:Y:S01]  /*4360*/  F2FP.PACK_AB R6, R51, R52 ;  /* 0x000000343306723e */ /* 0x000fe200000000ff */
[--C-:B------:R-:W-:Y:S01]  /*4370*/  FFMA.FTZ R201, R34, c[0x0][0x2d0], -R208.reuse ;  /* 0x0000b40022c97a23 */ /* 0x100fe200000108d0 */
[----:B------:R-:W-:Y:S01]  /*4380*/  FSEL R223, R217, -INF , P2 ;  /* 0xff800000d9df7808 */ /* 0x000fe20001000000 */
[--C-:B------:R-:W-:Y:S01]  /*4390*/  FFMA.FTZ R206, R35, c[0x0][0x2d0], -R208.reuse ;  /* 0x0000b40023ce7a23 */ /* 0x100fe200000108d0 */
[----:B------:R-:W-:Y:S01]  /*43a0*/  FSEL R219, R219, -INF , P2 ;  /* 0xff800000dbdb7808 */ /* 0x000fe20001000000 */
[--C-:B------:R-:W-:Y:S01]  /*43b0*/  FFMA.FTZ R59, R30, c[0x0][0x2d0], -R208.reuse ;  /* 0x0000b4001e3b7a23 */ /* 0x100fe200000108d0 */
[----:B------:R-:W-:Y:S01]  /*43c0*/  FMNMX.FTZ R196, R223, R196, !PT ;  /* 0x000000c4dfc47209 */ /* 0x000fe20007810000 */
[--C-:B------:R-:W-:Y:S01]  /*43d0*/  FFMA.FTZ R55, R31, c[0x0][0x2d0], -R208.reuse ;  /* 0x0000b4001f377a23 */ /* 0x100fe200000108d0 */
[----:B------:R-:W-:Y:S01]  /*43e0*/  MUFU.EX2 R201, R201 ;  /* 0x000000c900c97308 */ /* 0x000fe20000000800 */
[--C-:B------:R-:W-:Y:S01]  /*43f0*/  FFMA.FTZ R56, R26, c[0x0][0x2d0], -R208.reuse ;  /* 0x0000b4001a387a23 */ /* 0x100fe200000108d0 */
[----:B------:R-:W-:Y:S01]  /*4400*/  FMNMX.FTZ R196, R225, R196, !PT ;  /* 0x000000c4e1c47209 */ /* 0x000fe20007810000 */
[--C-:B------:R-:W-:Y:S01]  /*4410*/  FFMA.FTZ R50, R27, c[0x0][0x2d0], -R208.reuse ;  /* 0x0000b4001b327a23 */ /* 0x100fe200000108d0 */
[----:B------:R-:W-:Y:S01]  /*4420*/  LDSM.16.MT88.4 R32, [R240+0x900] ;  /* 0x00090000f020783b */ /* 0x000fe20000004200 */
[--C-:B------:R-:W-:Y:S01]  /*4430*/  FFMA.FTZ R49, R22, c[0x0][0x2d0], -R208.reuse ;  /* 0x0000b40016317a23 */ /* 0x100fe200000108d0 */
[----:B------:R-:W-:Y:S01]  /*4440*/  FMNMX.FTZ R196, R226, R196, !PT ;  /* 0x000000c4e2c47209 */ /* 0x000fe20007810000 */
[--C-:B------:R-:W-:Y:S01]  /*4450*/  FFMA.FTZ R48, R23, c[0x0][0x2d0], -R208.reuse ;  /* 0x0000b40017307a23 */ /* 0x100fe200000108d0 */
[----:B------:R-:W1:Y:S01]  /*4460*/  MUFU.EX2 R206, R206 ;  /* 0x000000ce00ce7308 */ /* 0x000e620000000800 */
[----:B------:R-:W-:Y:S01]  /*4470*/  LDSM.16.MT88.4 R28, [R239+0x900] ;  /* 0x00090000ef1c783b */ /* 0x000fe20000004200 */
[----:B------:R-:W-:-:S02]  /*4480*/  FFMA.FTZ R211, R211, c[0x0][0x2d0], -R208 ;  /* 0x0000b400d3d37a23 */ /* 0x000fc400000108d0 */
[--C-:B------:R-:W-:Y:S01]  /*4490*/  FFMA.FTZ R210, R210, c[0x0][0x2d0], -R208.reuse ;  /* 0x0000b400d2d27a23 */ /* 0x100fe200000108d0 */
[----:B------:R-:W2:Y:S01]  /*44a0*/  SHFL.BFLY PT, R3, R196, 0x2, 0x1f ;  /* 0x0c401f00c4037f89 */ /* 0x000ea200000e0000 */
[----:B------:R-:W-:Y:S02]  /*44b0*/  FFMA.FTZ R209, R209, c[0x0][0x2d0], -R208 ;  /* 0x0000b400d1d17a23 */ /* 0x000fe400000108d0 */
[----:B------:R-:W3:Y:S01]  /*44c0*/  MUFU.EX2 R59, R59 ;  /* 0x0000003b003b7308 */ /* 0x000ee20000000800 */
[----:B------:R-:W-:Y:S04]  /*44d0*/  LDSM.16.MT88.4 R24, [R238+0x900] ;  /* 0x00090000ee18783b */ /* 0x000fe80000004200 */
[----:B------:R-:W-:Y:S03]  /*44e0*/  LDSM.16.MT88.4 R20, [R246+0x2900] ;  /* 0x00290000f614783b */ /* 0x000fe60000004200 */
[----:B------:R-:W4:Y:S01]  /*44f0*/  MUFU.EX2 R55, R55 ;  /* 0x0000003700377308 */ /* 0x000f220000000800 */
[----:B-1----:R-:W-:Y:S01]  /*4500*/  F2FP.PACK_AB R165, R206, R201 ;  /* 0x000000c9cea5723e */ /* 0x002fe200000000ff */
[----:B------:R-:W-:-:S06]  /*4510*/  FADD.FTZ R201, R201, R206 ;  /* 0x000000cec9c97221 */ /* 0x000fcc0000010000 */
[----:B------:R-:W1:Y:S01]  /*4520*/  MUFU.EX2 R56, R56 ;  /* 0x0000003800387308 */ /* 0x000e620000000800 */
[----:B---3--:R-:W-:Y:S01]  /*4530*/  FADD.FTZ R201, R59, R201 ;  /* 0x000000c93bc97221 */ /* 0x008fe20000010000 */
[----:B--2---:R-:W-:Y:S02]  /*4540*/  FMNMX.FTZ R196, R196, R3, !PT ;  /* 0x00000003c4c47209 */ /* 0x004fe40007810000 */
[----:B------:R-:W-:-:S04]  /*4550*/  FMNMX.FTZ R3, R177, R4, !PT ;  /* 0x00000004b1037209 */ /* 0x000fc80007810000 */
[----:B------:R-:W2:Y:S01]  /*4560*/  MUFU.EX2 R50, R50 ;  /* 0x0000003200327308 */ /* 0x000ea20000000800 */
[C---:B----4-:R-:W-:Y:S01]  /*4570*/  F2FP.PACK_AB R167, R55.reuse, R59 ;  /* 0x0000003b37a7723e */ /* 0x050fe200000000ff */
[----:B------:R-:W3:Y:S01]  /*4580*/  SHFL.BFLY PT, R8, R196, 0x1, 0x1f ;  /* 0x0c201f00c4087f89 */ /* 0x000ee200000e0000 */
[----:B------:R-:W-:Y:S01]  /*4590*/  FMNMX.FTZ R3, R218, R3, !PT ;  /* 0x00000003da037209 */ /* 0x000fe20007810000 */
[----:B------:R-:W-:Y:S01]  /*45a0*/  FADD.FTZ R201, R55, R201 ;  /* 0x000000c937c97221 */ /* 0x000fe20000010000 */
[----:B------:R-:W-:Y:S02]  /*45b0*/  F2FP.PACK_AB R4, R53, R57 ;  /* 0x000000393504723e */ /* 0x000fe400000000ff */
[----:B------:R-:W-:Y:S01]  /*45c0*/  FMNMX.FTZ R3, R219, R3, !PT ;  /* 0x00000003db037209 */ /* 0x000fe20007810000 */
[----:B------:R-:W-:Y:S01]  /*45d0*/  HMMA.16816.F32 R188, R164, R180, RZ ;  /* 0x000000b4a4bc723c */ /* 0x000fe200000018ff */
[----:B------:R-:W4:Y:S01]  /*45e0*/  MUFU.EX2 R49, R49 ;  /* 0x0000003100317308 */ /* 0x000f220000000800 */
[----:B-1----:R-:W-:Y:S01]  /*45f0*/  FADD.FTZ R201, R56, R201 ;  /* 0x000000c938c97221 */ /* 0x002fe20000010000 */
[----:B------:R-:W-:-:S04]  /*4600*/  FMNMX.FTZ R3, R221, R3, !PT ;  /* 0x00000003dd037209 */ /* 0x000fc80007810000 */
[----:B------:R-:W-:Y:S01]  /*4610*/  FMNMX.FTZ R3, R222, R3, !PT ;  /* 0x00000003de037209 */ /* 0x000fe20007810000 */
[C---:B------:R-:W-:Y:S01]  /*4620*/  HMMA.16816.F32 R72, R164.reuse, R80, RZ ;  /* 0x00000050a448723c */ /* 0x040fe200000018ff */
[----:B------:R-:W1:Y:S01]  /*4630*/  MUFU.EX2 R48, R48 ;  /* 0x0000003000307308 */ /* 0x000e620000000800 */
[C---:B--2---:R-:W-:Y:S01]  /*4640*/  F2FP.PACK_AB R5, R50.reuse, R56 ;  /* 0x000000383205723e */ /* 0x044fe200000000ff */
[----:B------:R-:W-:Y:S01]  /*4650*/  FADD.FTZ R201, R50, R201 ;  /* 0x000000c932c97221 */ /* 0x000fe20000010000 */
[----:B------:R-:W2:Y:S04]  /*4660*/  SHFL.BFLY PT, R68, R3, 0x2, 0x1f ;  /* 0x0c401f0003447f89 */ /* 0x000ea800000e0000 */
[C---:B------:R-:W-:Y:S01]  /*4670*/  HMMA.16816.F32 R88, R164.reuse, R96, RZ ;  /* 0x00000060a458723c */ /* 0x040fe200000018ff */
[----:B------:R-:W-:Y:S01]  /*4680*/  MUFU.EX2 R211, R211 ;  /* 0x000000d300d37308 */ /* 0x000fe20000000800 */
[----:B---3--:R-:W-:Y:S01]  /*4690*/  FMNMX.FTZ R196, R196, R8, !PT ;  /* 0x00000008c4c47209 */ /* 0x008fe20007810000 */
[----:B----4-:R-:W-:Y:S01]  /*46a0*/  FADD.FTZ R201, R49, R201 ;  /* 0x000000c931c97221 */ /* 0x010fe20000010000 */
[----:B------:R-:W-:Y:S02]  /*46b0*/  LDSM.16.MT88.4 R8, [R238+0x2900] ;  /* 0x00290000ee08783b */ /* 0x000fe40000004200 */
[C---:B------:R-:W-:Y:S01]  /*46c0*/  FSETP.NEU.FTZ.AND P2, PT, R196.reuse, -INF , PT ;  /* 0xff800000c400780b */ /* 0x040fe20003f5d000 */
[----:B------:R-:W-:Y:S01]  /*46d0*/  FMUL.FTZ R227, R196, c[0x0][0x2d0] ;  /* 0x0000b400c4e37a20 */ /* 0x000fe20000410000 */
[----:B------:R-:W-:Y:S01]  /*46e0*/  HMMA.16816.F32 R104, R164, R112, RZ ;  /* 0x00000070a468723c */ /* 0x000fe200000018ff */
[C---:B-1----:R-:W-:Y:S01]  /*46f0*/  F2FP.PACK_AB R7, R48.reuse, R49 ;  /* 0x000000313007723e */ /* 0x042fe200000000ff */
[----:B------:R-:W-:Y:S01]  /*4700*/  MUFU.EX2 R210, R210 ;  /* 0x000000d200d27308 */ /* 0x000fe20000000800 */
[----:B------:R-:W-:Y:S01]  /*4710*/  FADD.FTZ R201, R48, R201 ;  /* 0x000000c930c97221 */ /* 0x000fe20000010000 */
[----:B------:R-:W-:-:S04]  /*4720*/  FSEL R227, R227, RZ, P2 ;  /* 0x000000ffe3e37208 */ /* 0x000fc80001000000 */
[C---:B------:R-:W-:Y:S01]  /*4730*/  HMMA.16816.F32 R120, R164.reuse, R128, RZ ;  /* 0x00000080a478723c */ /* 0x040fe200000018ff */
[--C-:B------:R-:W-:Y:S02]  /*4740*/  FFMA.FTZ R217, R65, c[0x0][0x2d0], -R227.reuse ;  /* 0x0000b40041d97a23 */ /* 0x100fe400000108e3 */
[--C-:B------:R-:W-:Y:S01]  /*4750*/  FFMA.FTZ R224, R60, c[0x0][0x2d0], -R227.reuse ;  /* 0x0000b4003ce07a23 */ /* 0x100fe200000108e3 */
[----:B--2---:R-:W-:Y:S01]  /*4760*/  FMNMX.FTZ R3, R3, R68, !PT ;  /* 0x0000004403037209 */ /* 0x004fe20007810000 */
[--C-:B------:R-:W-:Y:S02]  /*4770*/  FFMA.FTZ R60, R63, c[0x0][0x2d0], -R227.reuse ;  /* 0x0000b4003f3c7a23 */ /* 0x100fe400000108e3 */
[--C-:B------:R-:W-:Y:S01]  /*4780*/  FFMA.FTZ R63, R62, c[0x0][0x2d0], -R227.reuse ;  /* 0x0000b4003e3f7a23 */ /* 0x100fe200000108e3 */
[----:B------:R-:W-:Y:S01]  /*4790*/  MUFU.EX2 R217, R217 ;  /* 0x000000d900d97308 */ /* 0x000fe20000000800 */
[----:B------:R-:W1:Y:S01]  /*47a0*/  SHFL.BFLY PT, R65, R3, 0x1, 0x1f ;  /* 0x0c201f0003417f89 */ /* 0x000e6200000e0000 */
[----:B------:R-:W-:Y:S01]  /*47b0*/  HMMA.16816.F32 R136, R164, R144, RZ ;  /* 0x00000090a488723c */ /* 0x000fe200000018ff */
[----:B------:R-:W-:-:S02]  /*47c0*/  FFMA.FTZ R62, R64, c[0x0][0x2d0], -R227 ;  /* 0x0000b400403e7a23 */ /* 0x000fc400000108e3 */
[--C-:B------:R-:W-:Y:S02]  /*47d0*/  FFMA.FTZ R61, R61, c[0x0][0x2d0], -R227.reuse ;  /* 0x0000b4003d3d7a23 */ /* 0x100fe400000108e3 */
[--C-:B------:R-:W-:Y:S01]  /*47e0*/  FFMA.FTZ R64, R84, c[0x0][0x2d0], -R227.reuse ;  /* 0x0000b40054407a23 */ /* 0x100fe200000108e3 */
[----:B------:R-:W2:Y:S01]  /*47f0*/  MUFU.EX2 R224, R224 ;  /* 0x000000e000e07308 */ /* 0x000ea20000000800 */
[--C-:B------:R-:W-:Y:S01]  /*4800*/  FFMA.FTZ R230, R230, c[0x0][0x2d0], -R227.reuse ;  /* 0x0000b400e6e67a23 */ /* 0x100fe200000108e3 */
[C---:B------:R-:W-:Y:S01]  /*4810*/  HMMA.16816.F32 R148, R164.reuse, R156, RZ ;  /* 0x0000009ca494723c */ /* 0x040fe200000018ff */
[--C-:B------:R-:W-:Y:S02]  /*4820*/  FFMA.FTZ R231, R231, c[0x0][0x2d0], -R227.reuse ;  /* 0x0000b400e7e77a23 */ /* 0x100fe400000108e3 */
[--C-:B------:R-:W-:Y:S02]  /*4830*/  FFMA.FTZ R220, R220, c[0x0][0x2d0], -R227.reuse ;  /* 0x0000b400dcdc7a23 */ /* 0x100fe400000108e3 */
[--C-:B------:R-:W-:Y:S01]  /*4840*/  FFMA.FTZ R223, R223, c[0x0][0x2d0], -R227.reuse ;  /* 0x0000b400dfdf7a23 */ /* 0x100fe200000108e3 */
[----:B------:R-:W3:Y:S01]  /*4850*/  MUFU.EX2 R60, R60 ;  /* 0x0000003c003c7308 */ /* 0x000ee20000000800 */
[--C-:B------:R-:W-:Y:S01]  /*4860*/  FFMA.FTZ R225, R225, c[0x0][0x2d0], -R227.reuse ;  /* 0x0000b400e1e17a23 */ /* 0x100fe200000108e3 */
[----:B------:R-:W-:Y:S01]  /*4870*/  HMMA.16816.F32 R168, R164, R36, RZ ;  /* 0x00000024a4a8723c */ /* 0x000fe200000018ff */
[----:B------:R-:W-:-:S05]  /*4880*/  FFMA.FTZ R226, R226, c[0x0][0x2d0], -R227 ;  /* 0x0000b400e2e27a23 */ /* 0x000fca00000108e3 */
[----:B------:R-:W4:Y:S01]  /*4890*/  MUFU.EX2 R63, R63 ;  /* 0x0000003f003f7308 */ /* 0x000f220000000800 */
[----:B-1----:R-:W-:Y:S01]  /*48a0*/  FMNMX.FTZ R3, R3, R65, !PT ;  /* 0x0000004103037209 */ /* 0x002fe20007810000 */
[C---:B------:R-:W-:Y:S01]  /*48b0*/  HMMA.16816.F32 R184, R164.reuse, R182, RZ ;  /* 0x000000b6a4b8723c */ /* 0x040fe200000018ff */
[----:B--2---:R-:W-:Y:S01]  /*48c0*/  F2FP.PACK_AB R160, R224, R217 ;  /* 0x000000d9e0a0723e */ /* 0x004fe200000000ff */
[----:B------:R-:W-:Y:S01]  /*48d0*/  FADD.FTZ R217, R217, R224 ;  /* 0x000000e0d9d97221 */ /* 0x000fe20000010000 */
[C---:B------:R-:W-:Y:S01]  /*48e0*/  FSETP.NEU.FTZ.AND P2, PT, R3.reuse, -INF , PT ;  /* 0xff8000000300780b */ /* 0x040fe20003f5d000 */
[----:B------:R-:W-:Y:S02]  /*48f0*/  FMUL.FTZ R65, R3, c[0x0][0x2d0] ;  /* 0x0000b40003417a20 */ /* 0x000fe40000410000 */
[----:B------:R-:W1:Y:S01]  /*4900*/  MUFU.EX2 R62, R62 ;  /* 0x0000003e003e7308 */ /* 0x000e620000000800 */
[----:B---3--:R-:W-:Y:S01]  /*4910*/  FADD.FTZ R217, R60, R217 ;  /* 0x000000d93cd97221 */ /* 0x008fe20000010000 */
[----:B------:R-:W-:Y:S01]  /*4920*/  HMMA.16816.F32 R76, R164, R82, RZ ;  /* 0x00000052a44c723c */ /* 0x000fe200000018ff */
[----:B------:R-:W-:Y:S01]  /*4930*/  FSEL R200, R65, RZ, P2 ;  /* 0x000000ff41c87208 */ /* 0x000fe20001000000 */
[----:B------:R-:W-:Y:S01]  /*4940*/  FFMA.FTZ R65, R85, c[0x0][0x2d0], -R227 ;  /* 0x0000b40055417a23 */ /* 0x000fe200000108e3 */
[----:B------:R-:W-:-:S03]  /*4950*/  FSETP.NEU.FTZ.AND P2, PT, R3, -INF , PT ;  /* 0xff8000000300780b */ /* 0x000fc60003f5d000 */
[--C-:B------:R-:W-:Y:S01]  /*4960*/  FFMA.FTZ R229, R67, c[0x0][0x2d0], -R200.reuse ;  /* 0x0000b40043e57a23 */ /* 0x100fe200000108c8 */
[----:B----4-:R-:W-:Y:S01]  /*4970*/  F2FP.PACK_AB R162, R63, R60 ;  /* 0x0000003c3fa2723e */ /* 0x010fe200000000ff */
[--C-:B------:R-:W-:Y:S01]  /*4980*/  FFMA.FTZ R228, R119, c[0x0][0x2d0], -R200.reuse ;  /* 0x0000b40077e47a23 */ /* 0x100fe200000108c8 */
[C---:B------:R-:W-:Y:S01]  /*4990*/  HMMA.16816.F32 R92, R164.reuse, R98, RZ ;  /* 0x00000062a45c723c */ /* 0x040fe200000018ff */
[--C-:B------:R-:W-:Y:S01]  /*49a0*/  FFMA.FTZ R67, R118, c[0x0][0x2d0], -R200.reuse ;  /* 0x0000b40076437a23 */ /* 0x100fe200000108c8 */
[----:B------:R-:W2:Y:S01]  /*49b0*/  MUFU.EX2 R61, R61 ;  /* 0x0000003d003d7308 */ /* 0x000ea20000000800 */
[--C-:B------:R-:W-:Y:S02]  /*49c0*/  FFMA.FTZ R66, R66, c[0x0][0x2d0], -R200.reuse ;  /* 0x0000b40042427a23 */ /* 0x100fe400000108c8 */
[--C-:B------:R-:W-:Y:S02]  /*49d0*/  FFMA.FTZ R197, R117, c[0x0][0x2d0], -R200.reuse ;  /* 0x0000b40075c57a23 */ /* 0x100fe400000108c8 */
[--C-:B------:R-:W-:Y:S01]  /*49e0*/  FFMA.FTZ R199, R116, c[0x0][0x2d0], -R200.reuse ;  /* 0x0000b40074c77a23 */ /* 0x100fe200000108c8 */
[----:B------:R-:W-:Y:S01]  /*49f0*/  HMMA.16816.F32 R108, R164, R114, RZ ;  /* 0x00000072a46c723c */ /* 0x000fe200000018ff */
[--C-:B------:R-:W-:Y:S01]  /*4a00*/  FFMA.FTZ R198, R86, c[0x0][0x2d0], -R200.reuse ;  /* 0x0000b40056c67a23 */ /* 0x100fe200000108c8 */
[----:B------:R-:W-:Y:S01]  /*4a10*/  MUFU.EX2 R228, R228 ;  /* 0x000000e400e47308 */ /* 0x000fe20000000800 */
[----:B------:R-:W-:-:S02]  /*4a20*/  FFMA.FTZ R200, R87, c[0x0][0x2d0], -R200 ;  /* 0x0000b40057c87a23 */ /* 0x000fc400000108c8 */
[----:B------:R-:W-:-:S03]  /*4a30*/  FADD.FTZ R217, R63, R217 ;  /* 0x000000d93fd97221 */ /* 0x000fc60000010000 */
[----:B------:R-:W-:Y:S01]  /*4a40*/  HMMA.16816.F32 R124, R164, R130, RZ ;  /* 0x00000082a47c723c */ /* 0x000fe200000018ff */
[----:B-1----:R-:W-:Y:S01]  /*4a50*/  FADD.FTZ R217, R62, R217 ;  /* 0x000000d93ed97221 */ /* 0x002fe20000010000 */
[----:B------:R-:W1:Y:S03]  /*4a60*/  MUFU.EX2 R229, R229 ;  /* 0x000000e500e57308 */ /* 0x000e660000000800 */
[----:B--2---:R-:W-:-:S03]  /*4a70*/  FADD.FTZ R217, R61, R217 ;  /* 0x000000d93dd97221 */ /* 0x004fc60000010000 */
[C---:B------:R-:W-:Y:S02]  /*4a80*/  HMMA.16816.F32 R140, R164.reuse, R146, RZ ;  /* 0x00000092a48c723c */ /* 0x040fe400000018ff */
[----:B------:R-:W2:Y:S06]  /*4a90*/  MUFU.EX2 R67, R67 ;  /* 0x0000004300437308 */ /* 0x000eac0000000800 */
[----:B------:R-:W-:Y:S02]  /*4aa0*/  HMMA.16816.F32 R152, R164, R158, RZ ;  /* 0x0000009ea498723c */ /* 0x000fe400000018ff */
[----:B------:R-:W3:Y:S01]  /*4ab0*/  MUFU.EX2 R66, R66 ;  /* 0x0000004200427308 */ /* 0x000ee20000000800 */
[----:B-1----:R-:W-:Y:S01]  /*4ac0*/  F2FP.PACK_AB R161, R229, R228 ;  /* 0x000000e4e5a1723e */ /* 0x002fe200000000ff */
[----:B------:R-:W-:-:S04]  /*4ad0*/  FADD.FTZ R228, R228, R229 ;  /* 0x000000e5e4e47221 */ /* 0x000fc80000010000 */
[----:B------:R-:W-:Y:S02]  /*4ae0*/  HMMA.16816.F32 R164, R164, R38, RZ ;  /* 0x00000026a4a4723c */ /* 0x000fe400000018ff */
[----:B------:R-:W1:Y:S01]  /*4af0*/  MUFU.EX2 R64, R64 ;  /* 0x0000004000407308 */ /* 0x000e620000000800 */
[----:B--2---:R-:W-:-:S05]  /*4b00*/  FADD.FTZ R228, R67, R228 ;  /* 0x000000e443e47221 */ /* 0x004fca0000010000 */
[----:B------:R-:W-:Y:S01]  /*4b10*/  HMMA.16816.F32 R188, R4, R40, R188 ;  /* 0x0000002804bc723c */ /* 0x000fe200000018bc */
[C---:B---3--:R-:W-:Y:S01]  /*4b20*/  F2FP.PACK_AB R163, R66.reuse, R67 ;  /* 0x0000004342a3723e */ /* 0x048fe200000000ff */
[----:B------:R-:W2:Y:S01]  /*4b30*/  MUFU.EX2 R65, R65 ;  /* 0x0000004100417308 */ /* 0x000ea20000000800 */
[----:B------:R-:W-:-:S05]  /*4b40*/  FADD.FTZ R228, R66, R228 ;  /* 0x000000e442e47221 */ /* 0x000fca0000010000 */
[----:B------:R-:W-:Y:S01]  /*4b50*/  HMMA.16816.F32 R72, R4, R32, R72 ;  /* 0x000000200448723c */ /* 0x000fe20000001848 */
[----:B-1----:R-:W-:Y:S01]  /*4b60*/  FADD.FTZ R217, R64, R217 ;  /* 0x000000d940d97221 */ /* 0x002fe20000010000 */
[----:B------:R-:W1:Y:S06]  /*4b70*/  MUFU.EX2 R197, R197 ;  /* 0x000000c500c57308 */ /* 0x000e6c0000000800 */
[----:B------:R-:W-:Y:S02]  /*4b80*/  HMMA.16816.F32 R192, R160, R180, RZ ;  /* 0x000000b4a0c0723c */ /* 0x000fe400000018ff */
[----:B------:R-:W3:Y:S01]  /*4b90*/  MUFU.EX2 R199, R199 ;  /* 0x000000c700c77308 */ /* 0x000ee20000000800 */
[----:B--2---:R-:W-:-:S04]  /*4ba0*/  FADD.FTZ R217, R65, R217 ;  /* 0x000000d941d97221 */ /* 0x004fc80000010000 */
[----:B------:R-:W-:Y:S01]  /*4bb0*/  IMAD.MOV.U32 R181, RZ, RZ, R102 ;  /* 0x000000ffffb57224 */ /* 0x000fe200078e0066 */
[----:B------:R-:W-:Y:S01]  /*4bc0*/  HMMA.16816.F32 R88, R4, R28, R88 ;  /* 0x0000001c0458723c */ /* 0x000fe20000001858 */
[----:B------:R-:W-:Y:S01]  /*4bd0*/  IMAD.MOV.U32 R180, RZ, RZ, R100 ;  /* 0x000000ffffb47224 */ /* 0x000fe200078e0064 */
[----:B------:R-:W2:Y:S01]  /*4be0*/  MUFU.EX2 R198, R198 ;  /* 0x000000c600c67308 */ /* 0x000ea20000000800 */
[----:B-1----:R-:W-:-:S05]  /*4bf0*/  FADD.FTZ R228, R197, R228 ;  /* 0x000000e4c5e47221 */ /* 0x002fca0000010000 */
[----:B------:R-:W-:Y:S02]  /*4c00*/  HMMA.16816.F32 R104, R4, R24, R104 ;  /* 0x000000180468723c */ /* 0x000fe40000001868 */
[----:B------:R-:W1:Y:S01]  /*4c10*/  MUFU.EX2 R200, R200 ;  /* 0x000000c800c87308 */ /* 0x000e620000000800 */
[----:B---3--:R-:W-:-:S05]  /*4c20*/  FADD.FTZ R228, R199, R228 ;  /* 0x000000e4c7e47221 */ /* 0x008fca0000010000 */
[----:B------:R-:W-:Y:S02]  /*4c30*/  HMMA.16816.F32 R120, R4, R20, R120 ;  /* 0x000000140478723c */ /* 0x000fe40000001878 */
[----:B------:R-:W-:Y:S01]  /*4c40*/  MUFU.EX2 R220, R220 ;  /* 0x000000dc00dc7308 */ /* 0x000fe20000000800 */
[----:B--2---:R-:W-:-:S05]  /*4c50*/  FADD.FTZ R228, R198, R228 ;  /* 0x000000e4c6e47221 */ /* 0x004fca0000010000 */
[----:B------:R-:W-:Y:S02]  /*4c60*/  HMMA.16816.F32 R136, R4, R16, R136 ;  /* 0x000000100488723c */ /* 0x000fe40000001888 */
[----:B------:R-:W-:Y:S01]  /*4c70*/  MUFU.EX2 R223, R223 ;  /* 0x000000df00df7308 */ /* 0x000fe20000000800 */
[----:B-1----:R-:W-:-:S05]  /*4c80*/  FADD.FTZ R228, R200, R228 ;  /* 0x000000e4c8e47221 */ /* 0x002fca0000010000 */
[C---:B------:R-:W-:Y:S02]  /*4c90*/  HMMA.16816.F32 R148, R4.reuse, R12, R148 ;  /* 0x0000000c0494723c */ /* 0x040fe40000001894 */
[----:B------:R-:W-:Y:S06]  /*4ca0*/  MUFU.EX2 R225, R225 ;  /* 0x000000e100e17308 */ /* 0x000fec0000000800 */
[C---:B------:R-:W-:Y:S02]  /*4cb0*/  HMMA.16816.F32 R168, R4.reuse, R8, R168 ;  /* 0x0000000804a8723c */ /* 0x040fe400000018a8 */
[----:B------:R-:W-:Y:S06]  /*4cc0*/  MUFU.EX2 R226, R226 ;  /* 0x000000e200e27308 */ /* 0x000fec0000000800 */
        /* <DEDUP_REMOVED lines=8> */
[----:B------:R-:W-:Y:S01]  /*4d50*/  F2FP.PACK_AB R4, R61, R62 ;  /* 0x0000003e3d04723e */ /* 0x000fe200000000ff */
[----:B------:R-:W-:Y:S01]  /*4d60*/  HMMA.16816.F32 R68, R160, R80, RZ ;  /* 0x00000050a044723c */ /* 0x000fe200000018ff */
[----:B------:R-:W-:-:S02]  /*4d70*/  F2FP.PACK_AB R5, R199, R197 ;  /* 0x000000c5c705723e */ /* 0x000fc400000000ff */
[----:B------:R-:W-:Y:S02]  /*4d80*/  F2FP.PACK_AB R6, R65, R64 ;  /* 0x000000404106723e */ /* 0x000fe400000000ff */
[----:B------:R-:W-:Y:S02]  /*4d90*/  F2FP.PACK_AB R7, R200, R198 ;  /* 0x000000c6c807723e */ /* 0x000fe400000000ff */
[----:B------:R-:W-:Y:S01]  /*4da0*/  IMAD.MOV.U32 R80, RZ, RZ, R179 ;  /* 0x000000ffff507224 */ /* 0x000fe200078e00b3 */
[----:B------:R-:W-:Y:S01]  /*4db0*/  HMMA.16816.F32 R100, R160, R112, RZ ;  /* 0x00000070a064723c */ /* 0x000fe200000018ff */
[----:B------:R-:W-:-:S06]  /*4dc0*/  IMAD.MOV.U32 R81, RZ, RZ, R178 ;  /* 0x000000ffff517224 */ /* 0x000fcc00078e00b2 */
[----:B------:R-:W-:Y:S01]  /*4dd0*/  IMAD.MOV.U32 R112, RZ, RZ, R135 ;  /* 0x000000ffff707224 */ /* 0x000fe200078e0087 */
[----:B------:R-:W-:Y:S01]  /*4de0*/  HMMA.16816.F32 R192, R4, R40, R192 ;  /* 0x0000002804c0723c */ /* 0x000fe200000018c0 */
[----:B------:R-:W-:-:S06]  /*4df0*/  IMAD.MOV.U32 R113, RZ, RZ, R134 ;  /* 0x000000ffff717224 */ /* 0x000fcc00078e0086 */
[----:B------:R-:W-:Y:S01]  /*4e00*/  IMAD.MOV.U32 R40, RZ, RZ, R177 ;  /* 0x000000ffff287224 */ /* 0x000fe200078e00b1 */
[----:B------:R-:W-:Y:S01]  /*4e10*/  HMMA.16816.F32 R116, R160, R128, RZ ;  /* 0x00000080a074723c */ /* 0x000fe200000018ff */
[----:B------:R-:W-:-:S06]  /*4e20*/  IMAD.MOV.U32 R41, RZ, RZ, R176 ;  /* 0x000000ffff297224 */ /* 0x000fcc00078e00b0 */
[----:B------:R-:W-:Y:S01]  /*4e30*/  IMAD.MOV.U32 R128, RZ, RZ, R133 ;  /* 0x000000ffff807224 */ /* 0x000fe200078e0085 */
[----:B------:R-:W-:Y:S01]  /*4e40*/  HMMA.16816.F32 R176, R160, R156, RZ ;  /* 0x0000009ca0b0723c */ /* 0x000fe200000018ff */
[----:B------:R-:W-:-:S07]  /*4e50*/  IMAD.MOV.U32 R129, RZ, RZ, R132 ;  /* 0x000000ffff817224 */ /* 0x000fce00078e0084 */
[C---:B------:R-:W-:Y:S08]  /*4e60*/  HMMA.16816.F32 R132, R160.reuse, R144, RZ ;  /* 0x00000090a084723c */ /* 0x040ff000000018ff */
[----:B------:R-:W-:Y:S07]  /*4e70*/  HMMA.16816.F32 R84, R160, R96, RZ ;  /* 0x00000060a054723c */ /* 0x000fee00000018ff */
[----:B------:R-:W-:Y:S01]  /*4e80*/  IMAD.MOV.U32 R96, RZ, RZ, R173 ;  /* 0x000000ffff607224 */ /* 0x000fe200078e00ad */
[----:B------:R-:W-:Y:S01]  /*4e90*/  HMMA.16816.F32 R68, R4, R32, R68 ;  /* 0x000000200444723c */ /* 0x000fe20000001844 */
[----:B------:R-:W-:-:S06]  /*4ea0*/  IMAD.MOV.U32 R97, RZ, RZ, R172 ;  /* 0x000000ffff617224 */ /* 0x000fcc00078e00ac */
[----:B------:R-:W-:Y:S01]  /*4eb0*/  IMAD.MOV.U32 R32, RZ, RZ, R175 ;  /* 0x000000ffff207224 */ /* 0x000fe200078e00af */
[----:B------:R-:W-:Y:S01]  /*4ec0*/  HMMA.16816.F32 R100, R4, R24, R100 ;  /* 0x000000180464723c */ /* 0x000fe20000001864 */
[----:B------:R-:W-:Y:S02]  /*4ed0*/  IMAD.MOV.U32 R33, RZ, RZ, R174 ;  /* 0x000000ffff217224 */ /* 0x000fe400078e00ae */
[--C-:B------:R-:W-:Y:S02]  /*4ee0*/  FFMA.FTZ R32, R32, c[0x0][0x2d0], -R208.reuse ;  /* 0x0000b40020207a23 */ /* 0x100fe400000108d0 */
[----:B------:R-:W-:Y:S02]  /*4ef0*/  FFMA.FTZ R33, R33, c[0x0][0x2d0], -R208 ;  /* 0x0000b40021217a23 */ /* 0x000fe400000108d0 */
[----:B------:R-:W-:Y:S01]  /*4f00*/  IMAD.MOV.U32 R25, RZ, RZ, R128 ;  /* 0x000000ffff197224 */ /* 0x000fe200078e0080 */
[----:B------:R-:W-:Y:S01]  /*4f10*/  HMMA.16816.F32 R172, R160, R36, RZ ;  /* 0x00000024a0ac723c */ /* 0x000fe200000018ff */
[----:B------:R-:W-:Y:S01]  /*4f20*/  IMAD.MOV.U32 R24, RZ, RZ, R129 ;  /* 0x000000ffff187224 */ /* 0x000fe200078e0081 */
[----:B------:R-:W-:Y:S05]  /*4f30*/  MUFU.EX2 R32, R32 ;  /* 0x0000002000207308 */ /* 0x000fea0000000800 */
[----:B------:R-:W-:Y:S01]  /*4f40*/  IMAD.MOV.U32 R36, RZ, RZ, R112 ;  /* 0x000000ffff247224 */ /* 0x000fe200078e0070 */
[----:B------:R-:W-:Y:S01]  /*4f50*/  HMMA.16816.F32 R116, R4, R20, R116 ;  /* 0x000000140474723c */ /* 0x000fe20000001874 */
[----:B------:R-:W-:Y:S01]  /*4f60*/  IMAD.MOV.U32 R37, RZ, RZ, R113 ;  /* 0x000000ffff257224 */ /* 0x000fe200078e0071 */
[----:B------:R-:W-:Y:S01]  /*4f70*/  MUFU.EX2 R33, R33 ;  /* 0x0000002100217308 */ /* 0x000fe20000000800 */
[----:B------:R-:W-:-:S02]  /*4f80*/  FFMA.FTZ R36, R36, c[0x0][0x2d0], -R216 ;  /* 0x0000b40024247a23 */ /* 0x000fc400000108d8 */
[----:B------:R-:W-:Y:S02]  /*4f90*/  FFMA.FTZ R37, R37, c[0x0][0x2d0], -R216 ;  /* 0x0000b40025257a23 */ /* 0x000fe400000108d8 */
[----:B------:R-:W-:Y:S01]  /*4fa0*/  IMAD.MOV.U32 R21, RZ, RZ, R96 ;  /* 0x000000ffff157224 */ /* 0x000fe200078e0060 */
[C---:B------:R-:W-:Y:S01]  /*4fb0*/  HMMA.16816.F32 R132, R4.reuse, R16, R132 ;  /* 0x000000100484723c */ /* 0x040fe20000001884 */
[----:B------:R-:W-:Y:S01]  /*4fc0*/  IMAD.MOV.U32 R20, RZ, RZ, R97 ;  /* 0x000000ffff147224 */ /* 0x000fe200078e0061 */
[----:B------:R-:W-:Y:S05]  /*4fd0*/  MUFU.EX2 R36, R36 ;  /* 0x0000002400247308 */ /* 0x000fea0000000800 */
[----:B------:R-:W-:Y:S01]  /*4fe0*/  IMAD.MOV.U32 R16, RZ, RZ, R80 ;  /* 0x000000ffff107224 */ /* 0x000fe200078e0050 */
[----:B------:R-:W-:Y:S01]  /*4ff0*/  HMMA.16816.F32 R176, R4, R12, R176 ;  /* 0x0000000c04b0723c */ /* 0x000fe200000018b0 */
[----:B------:R-:W-:Y:S01]  /*5000*/  IMAD.MOV.U32 R17, RZ, RZ, R81 ;  /* 0x000000ffff117224 */ /* 0x000fe200078e0051 */
[----:B------:R-:W-:Y:S05]  /*5010*/  MUFU.EX2 R37, R37 ;  /* 0x0000002500257308 */ /* 0x000fea0000000800 */
[----:B------:R-:W-:Y:S01]  /*5020*/  IMAD.MOV.U32 R12, RZ, RZ, R180 ;  /* 0x000000ffff0c7224 */ /* 0x000fe200078e00b4 */
[----:B------:R-:W-:Y:S01]  /*5030*/  HMMA.16816.F32 R80, R160, R82, RZ ;  /* 0x00000052a050723c */ /* 0x000fe200000018ff */
[----:B------:R-:W-:-:S07]  /*5040*/  IMAD.MOV.U32 R13, RZ, RZ, R181 ;  /* 0x000000ffff0d7224 */ /* 0x000fce00078e00b5 */
        /* <DEDUP_REMOVED lines=9> */
[----:B------:R-:W-:-:S04]  /*50e0*/  FFMA.FTZ R38, R21, c[0x0][0x2d0], -R216 ;  /* 0x0000b40015267a23 */ /* 0x000fc800000108d8 */
[----:B------:R-:W1:Y:S03]  /*50f0*/  MUFU.EX2 R39, R39 ;  /* 0x0000002700277308 */ /* 0x000e660000000800 */
[C---:B------:R-:W-:Y:S05]  /*5100*/  HMMA.16816.F32 R96, R4.reuse, R30, R96 ;  /* 0x0000001e0460723c */ /* 0x040fea0000001860 */
[----:B------:R-:W2:Y:S02]  /*5110*/  MUFU.EX2 R38, R38 ;  /* 0x0000002600267308 */ /* 0x000ea40000000800 */
[----:B------:R-:W-:Y:S01]  /*5120*/  FMUL.FTZ R31, R3, c[0x0][0x2d0] ;  /* 0x0000b400031f7a20 */ /* 0x000fe20000410000 */
[----:B------:R-:W-:Y:S01]  /*5130*/  HMMA.16816.F32 R160, R4, R10, R160 ;  /* 0x0000000a04a0723c */ /* 0x000fe200000018a0 */
[----:B------:R-:W3:Y:S01]  /*5140*/  LDSM.16.MT88.4 R8, [R246+0x1100] ;  /* 0x00110000f608783b */ /* 0x000ee20000004200 */
[----:B------:R-:W-:-:S02]  /*5150*/  F2FP.PACK_AB R30, R212, R213 ;  /* 0x000000d5d41e723e */ /* 0x000fc400000000ff */
[----:B------:R-:W-:Y:S01]  /*5160*/  FSEL R31, R31, RZ, P2 ;  /* 0x000000ff1f1f7208 */ /* 0x000fe20001000000 */
[----:B-1----:R-:W-:Y:S01]  /*5170*/  FADD.FTZ R204, R39, R204 ;  /* 0x000000cc27cc7221 */ /* 0x002fe20000010000 */
[----:B------:R-:W-:Y:S02]  /*5180*/  PLOP3.LUT P2, PT, PT, PT, UP0, 0x40, 0x0 ;  /* 0x000000000000781c */ /* 0x000fe40003f4e808 */
[----:B------:R-:W-:Y:S01]  /*5190*/  HMMA.16816.F32 R84, R4, R28, R84 ;  /* 0x0000001c0454723c */ /* 0x000fe20000001854 */
[----:B------:R1:W-:Y:S01]  /*51a0*/  MUFU.EX2 R29, R230 ;  /* 0x000000e6001d7308 */ /* 0x0003e20000000800 */
[--C-:B------:R-:W-:Y:S02]  /*51b0*/  FFMA.FTZ R41, R41, c[0x0][0x2d0], -R31.reuse ;  /* 0x0000b40029297a23 */ /* 0x100fe4000001081f */
[--C-:B------:R-:W-:Y:S02]  /*51c0*/  FFMA.FTZ R40, R40, c[0x0][0x2d0], -R31.reuse ;  /* 0x0000b40028287a23 */ /* 0x100fe4000001081f */
[----:B------:R-:W-:-:S02]  /*51d0*/  FFMA.FTZ R218, R218, c[0x0][0x2d0], -R31 ;  /* 0x0000b400dada7a23 */ /* 0x000fc4000001081f */
[C---:B------:R-:W-:Y:S01]  /*51e0*/  HMMA.16816.F32 R180, R4.reuse, R42, R180 ;  /* 0x0000002a04b4723c */ /* 0x040fe200000018b4 */
[----:B------:R4:W5:Y:S01]  /*51f0*/  MUFU.EX2 R28, R231 ;  /* 0x000000e7001c7308 */ /* 0x0009620000000800 */
[--C-:B------:R-:W-:Y:S02]  /*5200*/  FFMA.FTZ R219, R219, c[0x0][0x2d0], -R31.reuse ;  /* 0x0000b400dbdb7a23 */ /* 0x100fe4000001081f */
[--C-:B------:R-:W-:Y:S02]  /*5210*/  FFMA.FTZ R221, R221, c[0x0][0x2d0], -R31.reuse ;  /* 0x0000b400dddd7a23 */ /* 0x100fe4000001081f */
[----:B------:R-:W-:Y:S02]  /*5220*/  FFMA.FTZ R222, R222, c[0x0][0x2d0], -R31 ;  /* 0x0000b400dede7a23 */ /* 0x000fe4000001081f */
[----:B------:R-:W-:Y:S01]  /*5230*/  HMMA.16816.F32 R80, R4, R34, R80 ;  /* 0x000000220450723c */ /* 0x000fe20000001850 */
[----:B-1----:R-:W-:Y:S01]  /*5240*/  FFMA.FTZ R230, R13, c[0x0][0x2d0], -R227 ;  /* 0x0000b4000de67a23 */ /* 0x002fe200000108e3 */
[----:B------:R-:W-:Y:S01]  /*5250*/  MUFU.EX2 R41, R41 ;  /* 0x0000002900297308 */ /* 0x000fe20000000800 */
[----:B------:R-:W-:-:S02]  /*5260*/  FFMA.FTZ R43, R16, c[0x0][0x2d0], -R31 ;  /* 0x0000b400102b7a23 */ /* 0x000fc4000001081f */
[----:B------:R-:W-:Y:S02]  /*5270*/  FFMA.FTZ R42, R17, c[0x0][0x2d0], -R31 ;  /* 0x0000b400112a7a23 */ /* 0x000fe4000001081f */
[--C-:B------:R-:W-:Y:S01]  /*5280*/  FFMA.FTZ R35, R24, c[0x0][0x2d0], -R208.reuse ;  /* 0x0000b40018237a23 */ /* 0x100fe200000108d0 */
[C---:B------:R-:W-:Y:S01]  /*5290*/  HMMA.16816.F32 R112, R4.reuse, R26, R112 ;  /* 0x0000001a0470723c */ /* 0x040fe20000001870 */
[----:B----4-:R-:W-:Y:S01]  /*52a0*/  FFMA.FTZ R231, R12, c[0x0][0x2d0], -R227 ;  /* 0x0000b4000ce77a23 */ /* 0x010fe200000108e3 */
[----:B------:R-:W-:Y:S01]  /*52b0*/  MUFU.EX2 R230, R230 ;  /* 0x000000e600e67308 */ /* 0x000fe20000000800 */
[--C-:B------:R-:W-:Y:S01]  /*52c0*/  FFMA.FTZ R34, R25, c[0x0][0x2d0], -R208.reuse ;  /* 0x0000b40019227a23 */ /* 0x100fe200000108d0 */
[----:B--2---:R-:W-:Y:S01]  /*52d0*/  F2FP.PACK_AB R24, R38, R39 ;  /* 0x000000272618723e */ /* 0x004fe200000000ff */
[----:B------:R-:W-:Y:S02]  /*52e0*/  FFMA.FTZ R208, R207, c[0x0][0x2d0], -R208 ;  /* 0x0000b400cfd07a23 */ /* 0x000fe400000108d0 */
[----:B------:R-:W-:Y:S01]  /*52f0*/  F2FP.PACK_AB R26, R36, R37 ;  /* 0x00000025241a723e */ /* 0x000fe200000000ff */
[----:B------:R-:W-:Y:S01]  /*5300*/  HMMA.16816.F32 R128, R4, R22, R128 ;  /* 0x000000160480723c */ /* 0x000fe20000001880 */
[----:B------:R-:W-:Y:S01]  /*5310*/  F2FP.PACK_AB R27, R32, R33 ;  /* 0x00000021201b723e */ /* 0x000fe200000000ff */
[----:B------:R-:W1:Y:S01]  /*5320*/  MUFU.EX2 R231, R231 ;  /* 0x000000e700e77308 */ /* 0x000e620000000800 */
[----:B------:R-:W-:Y:S01]  /*5330*/  LDSM.16.MT88.4 R20, [R246+0x3100] ;  /* 0x00310000f614783b */ /* 0x000fe20000004200 */
[----:B-----5:R-:W-:-:S02]  /*5340*/  IMAD.MOV.U32 R227, RZ, RZ, R28 ;  /* 0x000000ffffe37224 */ /* 0x020fc400078e001c */
[----:B------:R-:W-:Y:S02]  /*5350*/  IMAD.MOV.U32 R216, RZ, RZ, R29 ;  /* 0x000000ffffd87224 */ /* 0x000fe400078e001d */
[C---:B------:R-:W-:Y:S01]  /*5360*/  HMMA.16816.F32 R144, R4.reuse, R18, R144 ;  /* 0x000000120490723c */ /* 0x040fe20000001890 */
[----:B------:R-:W2:Y:S01]  /*5370*/  LDSM.16.MT88.4 R16, [R240+0x1100] ;  /* 0x00110000f010783b */ /* 0x000ea20000004200 */
[----:B------:R-:W4:Y:S01]  /*5380*/  MUFU.EX2 R43, R43 ;  /* 0x0000002b002b7308 */ /* 0x000f220000000800 */
[----:B------:R-:W-:Y:S02]  /*5390*/  FADD.FTZ R217, R216, R217 ;  /* 0x000000d9d8d97221 */ /* 0x000fe40000010000 */
[----:B------:R-:W-:Y:S02]  /*53a0*/  FADD.FTZ R204, R38, R204 ;  /* 0x000000cc26cc7221 */ /* 0x000fe40000010000 */
[----:B------:R-:W-:Y:S01]  /*53b0*/  FADD.FTZ R217, R227, R217 ;  /* 0x000000d9e3d97221 */ /* 0x000fe20000010000 */
[----:B------:R-:W-:Y:S01]  /*53c0*/  HMMA.16816.F32 R156, R4, R14, R156 ;  /* 0x0000000e049c723c */ /* 0x000fe2000000189c */
[----:B------:R-:W5:Y:S01]  /*53d0*/  LDSM.16.MT88.4 R12, [R239+0x1100] ;  /* 0x00110000ef0c783b */ /* 0x000f620000004200 */
[----:B------:R-:W3:Y:S01]  /*53e0*/  MUFU.EX2 R42, R42 ;  /* 0x0000002a002a7308 */ /* 0x000ee20000000800 */
[----:B-1----:R-:W-:-:S02]  /*53f0*/  FADD.FTZ R217, R231, R217 ;  /* 0x000000d9e7d97221 */ /* 0x002fc40000010000 */
[----:B------:R-:W-:Y:S02]  /*5400*/  FADD.FTZ R204, R37, R204 ;  /* 0x000000cc25cc7221 */ /* 0x000fe40000010000 */
[----:B------:R-:W-:Y:S01]  /*5410*/  F2FP.PACK_AB R4, R28, R29 ;  /* 0x0000001d1c04723e */ /* 0x000fe200000000ff */
[C---:B------:R-:W-:Y:S01]  /*5420*/  FADD.FTZ R217, R230.reuse, R217 ;  /* 0x000000d9e6d97221 */ /* 0x040fe20000010000 */
[----:B------:R-:W-:Y:S01]  /*5430*/  F2FP.PACK_AB R6, R230, R231 ;  /* 0x000000e7e606723e */ /* 0x000fe200000000ff */
[----:B------:R-:W1:Y:S01]  /*5440*/  MUFU.EX2 R40, R40 ;  /* 0x0000002800287308 */ /* 0x000e620000000800 */
[----:B------:R-:W-:Y:S01]  /*5450*/  F2FP.PACK_AB R28, R214, R215 ;  /* 0x000000d7d61c723e */ /* 0x000fe200000000ff */
[----:B----4-:R-:W-:Y:S01]  /*5460*/  FADD.FTZ R228, R43, R228 ;  /* 0x000000e42be47221 */ /* 0x010fe20000010000 */
[----:B------:R-:W-:Y:S01]  /*5470*/  F2FP.PACK_AB R29, R210, R211 ;  /* 0x000000d3d21d723e */ /* 0x000fe200000000ff */
[----:B------:R-:W-:Y:S02]  /*5480*/  FADD.FTZ R217, R220, R217 ;  /* 0x000000d9dcd97221 */ /* 0x000fe40000010000 */
[----:B------:R-:W-:-:S02]  /*5490*/  FADD.FTZ R204, R36, R204 ;  /* 0x000000cc24cc7221 */ /* 0x000fc40000010000 */
[----:B------:R-:W4:Y:S01]  /*54a0*/  MUFU.EX2 R35, R35 ;  /* 0x0000002300237308 */ /* 0x000f220000000800 */
[C---:B---3--:R-:W-:Y:S01]  /*54b0*/  F2FP.PACK_AB R5, R42.reuse, R43 ;  /* 0x0000002b2a05723e */ /* 0x048fe200000000ff */
[----:B------:R-:W-:Y:S02]  /*54c0*/  FADD.FTZ R228, R42, R228 ;  /* 0x000000e42ae47221 */ /* 0x000fe40000010000 */
[----:B------:R-:W-:Y:S02]  /*54d0*/  FADD.FTZ R217, R223, R217 ;  /* 0x000000d9dfd97221 */ /* 0x000fe40000010000 */
[----:B------:R-:W-:Y:S02]  /*54e0*/  FADD.FTZ R228, R41, R228 ;  /* 0x000000e429e47221 */ /* 0x000fe40000010000 */
[----:B------:R-:W3:Y:S01]  /*54f0*/  MUFU.EX2 R34, R34 ;  /* 0x0000002200227308 */ /* 0x000ee20000000800 */
[C---:B-1----:R-:W-:Y:S01]  /*5500*/  F2FP.PACK_AB R7, R40.reuse, R41 ;  /* 0x000000292807723e */ /* 0x042fe200000000ff */
[----:B------:R-:W-:-:S02]  /*5510*/  FADD.FTZ R228, R40, R228 ;  /* 0x000000e428e47221 */ /* 0x000fc40000010000 */
[----:B------:R-:W-:Y:S02]  /*5520*/  FADD.FTZ R204, R215, R204 ;  /* 0x000000ccd7cc7221 */ /* 0x000fe40000010000 */
[----:B------:R-:W-:Y:S02]  /*5530*/  FADD.FTZ R217, R225, R217 ;  /* 0x000000d9e1d97221 */ /* 0x000fe40000010000 */
[----:B------:R-:W-:Y:S01]  /*5540*/  HMMA.16816.F32 R192, R4, R8, R192 ;  /* 0x0000000804c0723c */ /* 0x000fe200000018c0 */
[----:B------:R-:W1:Y:S01]  /*5550*/  MUFU.EX2 R218, R218 ;  /* 0x000000da00da7308 */ /* 0x000e620000000800 */
[----:B----4-:R-:W-:Y:S02]  /*5560*/  FADD.FTZ R201, R35, R201 ;  /* 0x000000c923c97221 */ /* 0x010fe40000010000 */
[----:B------:R-:W-:Y:S01]  /*5570*/  FADD.FTZ R204, R214, R204 ;  /* 0x000000ccd6cc7221 */ /* 0x000fe20000010000 */
[----:B---3--:R-:W-:-:S03]  /*5580*/  F2FP.PACK_AB R25, R34, R35 ;  /* 0x000000232219723e */ /* 0x008fc600000000ff */
[----:B------:R-:W-:Y:S01]  /*5590*/  HMMA.16816.F32 R180, R4, R10, R180 ;  /* 0x0000000a04b4723c */ /* 0x000fe200000018b4 */
[----:B------:R-:W3:Y:S01]  /*55a0*/  MUFU.EX2 R219, R219 ;  /* 0x000000db00db7308 */ /* 0x000ee20000000800 */
[----:B------:R-:W-:Y:S02]  /*55b0*/  FADD.FTZ R201, R34, R201 ;  /* 0x000000c922c97221 */ /* 0x000fe40000010000 */
[----:B------:R-:W-:Y:S02]  /*55c0*/  FADD.FTZ R204, R213, R204 ;  /* 0x000000ccd5cc7221 */ /* 0x000fe40000010000 */
[----:B------:R-:W-:Y:S02]  /*55d0*/  FADD.FTZ R201, R33, R201 ;  /* 0x000000c921c97221 */ /* 0x000fe40000010000 */
[----:B------:R-:W-:Y:S01]  /*55e0*/  HMMA.16816.F32 R188, R24, R8, R188 ;  /* 0x0000000818bc723c */ /* 0x000fe200000018bc */
[----:B------:R-:W4:Y:S01]  /*55f0*/  MUFU.EX2 R221, R221 ;  /* 0x000000dd00dd7308 */ /* 0x000f220000000800 */
[----:B------:R-:W-:-:S02]  /*5600*/  FADD.FTZ R201, R32, R201 ;  /* 0x000000c920c97221 */ /* 0x000fc40000010000 */
[----:B-1----:R-:W-:Y:S02]  /*5610*/  FADD.FTZ R228, R218, R228 ;  /* 0x000000e4dae47221 */ /* 0x002fe40000010000 */
[----:B------:R-:W-:Y:S02]  /*5620*/  FADD.FTZ R201, R211, R201 ;  /* 0x000000c9d3c97221 */ /* 0x000fe40000010000 */
[----:B------:R-:W-:Y:S01]  /*5630*/  HMMA.16816.F32 R184, R24, R10, R184 ;  /* 0x0000000a18b8723c */ /* 0x000fe200000018b8 */
[----:B------:R-:W1:Y:S01]  /*5640*/  LDSM.16.MT88.4 R8, [R238+0x1100] ;  /* 0x00110000ee08783b */ /* 0x000e620000004200 */
[----:B------:R-:W-:Y:S01]  /*5650*/  MUFU.EX2 R222, R222 ;  /* 0x000000de00de7308 */ /* 0x000fe20000000800 */
[----:B---3--:R-:W-:Y:S02]  /*5660*/  FADD.FTZ R228, R219, R228 ;  /* 0x000000e4dbe47221 */ /* 0x008fe40000010000 */
[----:B------:R-:W-:-:S03]  /*5670*/  FADD.FTZ R201, R210, R201 ;  /* 0x000000c9d2c97221 */ /* 0x000fc60000010000 */
[-C--:B--2---:R-:W-:Y:S01]  /*5680*/  HMMA.16816.F32 R68, R4, R16.reuse, R68 ;  /* 0x000000100444723c */ /* 0x084fe20000001844 */
[----:B----4-:R-:W-:Y:S01]  /*5690*/  FADD.FTZ R228, R221, R228 ;  /* 0x000000e4dde47221 */ /* 0x010fe20000010000 */
[----:B------:R-:W2:Y:S06]  /*56a0*/  MUFU.EX2 R207, R209 ;  /* 0x000000d100cf7308 */ /* 0x000eac0000000800 */
[C---:B------:R-:W-:Y:S02]  /*56b0*/  HMMA.16816.F32 R72, R24.reuse, R16, R72 ;  /* 0x000000101848723c */ /* 0x040fe40000001848 */
[----:B------:R-:W3:Y:S06]  /*56c0*/  MUFU.EX2 R208, R208 ;  /* 0x000000d000d07308 */ /* 0x000eec0000000800 */
[----:B------:R-:W-:Y:S01]  /*56d0*/  HMMA.16816.F32 R76, R24, R18, R76 ;  /* 0x00000012184c723c */ /* 0x000fe2000000184c */
[----:B--2---:R-:W-:-:S07]  /*56e0*/  FADD.FTZ R201, R207, R201 ;  /* 0x000000c9cfc97221 */ /* 0x004fce0000010000 */
[----:B------:R-:W-:Y:S01]  /*56f0*/  HMMA.16816.F32 R80, R4, R18, R80 ;  /* 0x000000120450723c */ /* 0x000fe20000001850 */
[----:B------:R-:W2:Y:S01]  /*5700*/  LDSM.16.MT88.4 R16, [R240+0x3100] ;  /* 0x00310000f010783b */ /* 0x000ea20000004200 */
[----:B---3--:R-:W-:-:S06]  /*5710*/  F2FP.PACK_AB R31, R208, R207 ;  /* 0x000000cfd01f723e */ /* 0x008fcc00000000ff */
        /* <DEDUP_REMOVED lines=8> */
[----:B------:R-:W-:Y:S01]  /*57a0*/  HMMA.16816.F32 R112, R4, R10, R112 ;  /* 0x0000000a0470723c */ /* 0x000fe20000001870 */
[----:B------:R-:W1:Y:S07]  /*57b0*/  LDSM.16.MT88.4 R8, [R238+0x3100] ;  /* 0x00310000ee08783b */ /* 0x000e6e0000004200 */
[C---:B--2---:R-:W-:Y:S08]  /*57c0*/  HMMA.16816.F32 R136, R24.reuse, R16, R136 ;  /* 0x000000101888723c */ /* 0x044ff00000001888 */
[C---:B---3--:R-:W-:Y:S08]  /*57d0*/  HMMA.16816.F32 R148, R24.reuse, R12, R148 ;  /* 0x0000000c1894723c */ /* 0x048ff00000001894 */
[C---:B------:R-:W-:Y:S08]  /*57e0*/  HMMA.16816.F32 R140, R24.reuse, R18, R140 ;  /* 0x00000012188c723c */ /* 0x040ff0000000188c */
[----:B------:R-:W-:Y:S08]  /*57f0*/  HMMA.16816.F32 R152, R24, R14, R152 ;  /* 0x0000000e1898723c */ /* 0x000ff00000001898 */
[----:B------:R-:W-:Y:S08]  /*5800*/  HMMA.16816.F32 R132, R4, R16, R132 ;  /* 0x000000100484723c */ /* 0x000ff00000001884 */
[C---:B-1----:R-:W-:Y:S08]  /*5810*/  HMMA.16816.F32 R168, R24.reuse, R8, R168 ;  /* 0x0000000818a8723c */ /* 0x042ff000000018a8 */
        /* <DEDUP_REMOVED lines=11> */
[----:B------:R-:W-:Y:S01]  /*58d0*/  F2FP.PACK_AB R4, R223, R220 ;  /* 0x000000dcdf04723e */ /* 0x000fe200000000ff */
[----:B------:R-:W-:Y:S01]  /*58e0*/  HMMA.16816.F32 R120, R24, R20, R120 ;  /* 0x000000141878723c */ /* 0x000fe20000001878 */
[----:B------:R-:W-:-:S02]  /*58f0*/  F2FP.PACK_AB R5, R219, R218 ;  /* 0x000000dadb05723e */ /* 0x000fc400000000ff */
[----:B------:R-:W-:Y:S02]  /*5900*/  F2FP.PACK_AB R6, R226, R225 ;  /* 0x000000e1e206723e */ /* 0x000fe400000000ff */
[----:B------:R-:W-:-:S03]  /*5910*/  F2FP.PACK_AB R7, R222, R221 ;  /* 0x000000ddde07723e */ /* 0x000fc600000000ff */
[----:B------:R-:W-:Y:S01]  /*5920*/  HMMA.16816.F32 R124, R24, R22, R124 ;  /* 0x00000016187c723c */ /* 0x000fe2000000187c */
[----:B------:R-:W4:Y:S04]  /*5930*/  LDSM.16.MT88.4 R24, [R238+0x1900] ;  /* 0x00190000ee18783b */ /* 0x000f280000004200 */
[----:B------:R-:W5:Y:S03]  /*5940*/  LDSM.16.MT88.4 R20, [R246+0x3900] ;  /* 0x00390000f614783b */ /* 0x000f660000004200 */
        /* <DEDUP_REMOVED lines=15> */
[C---:B----4-:R-:W-:Y:S08]  /*5a40*/  HMMA.16816.F32 R100, R4.reuse, R24, R100 ;  /* 0x000000180464723c */ /* 0x050ff00000001864 */
        /* <DEDUP_REMOVED lines=15> */
[C---:B------:R-:W-:Y:S08]  /*5b40*/  HMMA.16816.F32 R108, R28.reuse, R26, R108 ;  /* 0x0000001a1c6c723c */ /* 0x040ff0000000186c */
[C---:B------:R-:W-:Y:S08]  /*5b50*/  HMMA.16816.F32 R120, R28.reuse, R20, R120 ;  /* 0x000000141c78723c */ /* 0x040ff00000001878 */
[----:B------:R-:W-:Y:S01]  /*5b60*/  HMMA.16816.F32 R124, R28, R22, R124 ;  /* 0x000000161c7c723c */ /* 0x000fe2000000187c */
[----:B-1----:R-:W-:-:S07]  /*5b70*/  FADD.FTZ R4, R208, R201 ;  /* 0x000000c9d0047221 */ /* 0x002fce0000010000 */
[C---:B------:R-:W-:Y:S01]  /*5b80*/  HMMA.16816.F32 R136, R28.reuse, R16, R136 ;  /* 0x000000101c88723c */ /* 0x040fe20000001888 */
[----:B------:R2:W-:Y:S04]  /*5b90*/  STL [R1+0x14], R4 ;  /* 0x0000140401007387 */ /* 0x0005e80000100800 */
[----:B------:R2:W-:Y:S03]  /*5ba0*/  STL [R1+0x18], R5 ;  /* 0x0000180501007387 */ /* 0x0005e60000100800 */
[C---:B------:R-:W-:Y:S08]  /*5bb0*/  HMMA.16816.F32 R140, R28.reuse, R18, R140 ;  /* 0x000000121c8c723c */ /* 0x040ff0000000188c */
[C---:B------:R-:W-:Y:S08]  /*5bc0*/  HMMA.16816.F32 R148, R28.reuse, R12, R148 ;  /* 0x0000000c1c94723c */ /* 0x040ff00000001894 */
[C---:B------:R-:W-:Y:S08]  /*5bd0*/  HMMA.16816.F32 R152, R28.reuse, R14, R152 ;  /* 0x0000000e1c98723c */ /* 0x040ff00000001898 */
[C---:B------:R-:W-:Y:S08]  /*5be0*/  HMMA.16816.F32 R168, R28.reuse, R8, R168 ;  /* 0x000000081ca8723c */ /* 0x040ff000000018a8 */
[----:B------:R-:W-:Y:S01]  /*5bf0*/  HMMA.16816.F32 R164, R28, R10, R164 ;  /* 0x0000000a1ca4723c */ /* 0x000fe200000018a4 */
[----:B------:R-:W-:Y:S07]  /*5c00*/  @P2 BRA `(.L_x_2919) ;  /* 0x00003c8000002947 */ /* 0x000fee0003800000 */
[C---:B--2---:R-:W-:Y:S01]  /*5c10*/  SHF.L.U64.HI R4, R45.reuse, 0x1, R47 ;  /* 0x000000012d047819 */ /* 0x044fe2000001022f */
[----:B------:R-:W-:Y:S01]  /*5c20*/  IMAD.SHL.U32 R6, R45, 0x2, RZ ;  /* 0x000000022d067824 */ /* 0x000fe200078e00ff */
[C---:B------:R-:W-:Y:S01]  /*5c30*/  SHF.L.U64.HI R5, R44.reuse, 0x1, R46 ;  /* 0x000000012c057819 */ /* 0x040fe2000001022e */
[----:B------:R-:W-:Y:S01]  /*5c40*/  IMAD.MOV.U32 R199, RZ, RZ, R196 ;  /* 0x000000ffffc77224 */ /* 0x000fe200078e00c4 */
[----:B------:R-:W-:Y:S01]  /*5c50*/  MOV R200, R3 ;  /* 0x0000000300c87202 */ /* 0x000fe20000000f00 */
[----:B------:R1:W-:Y:S01]  /*5c60*/  STL [R1+0x10], R4 ;  /* 0x0000100401007387 */ /* 0x0003e20000100800 */
[----:B------:R-:W-:Y:S01]  /*5c70*/  MOV R197, R0 ;  /* 0x0000000000c57202 */ /* 0x000fe20000000f00 */
[----:B------:R-:W-:Y:S01]  /*5c80*/  IMAD.MOV.U32 R198, RZ, RZ, R2 ;  /* 0x000000ffffc67224 */ /* 0x000fe200078e0002 */
[----:B------:R-:W-:Y:S01]  /*5c90*/  UIADD3 UR11, UR11, -0x2, URZ ;  /* 0xfffffffe0b0b7890 */ /* 0x000fe2000fffe03f */
[----:B------:R2:W-:Y:S04]  /*5ca0*/  STL [R1+0xc], R6 ;  /* 0x00000c0601007387 */ /* 0x0005e80000100800 */
[----:B------:R2:W-:Y:S01]  /*5cb0*/  STL [R1+0x8], R5 ;  /* 0x0000080501007387 */ /* 0x0005e20000100800 */
[----:B-1----:R-:W-:-:S05]  /*5cc0*/  IMAD.SHL.U32 R4, R44, 0x2, RZ ;  /* 0x000000022c047824 */ /* 0x002fca00078e00ff */
[----:B------:R2:W-:Y:S01]  /*5cd0*/  STL [R1+0x4], R4 ;  /* 0x0000040401007387 */ /* 0x0005e20000100800 */
[----:B------:R-:W-:Y:S05]  /*5ce0*/  BRA `(.L_x_2920) ;  /* 0x0000041000007947 */ /* 0x000fea0003800000 */
.L_x_2922:
[----:B------:R-:W2:Y:S01]  /*5cf0*/  LDL R0, [R1] ;  /* 0x0000000001007983 */ /* 0x000ea20000100800 */
[----:B------:R-:W-:Y:S01]  /*5d00*/  ULEA UR4, UR11, UR9, 0x6 ;  /* 0x000000090b047291 */ /* 0x000fe2000f8e303f */
[----:B------:R-:W-:Y:S02]  /*5d10*/  IMAD.MOV.U32 R251, RZ, RZ, RZ ;  /* 0x000000fffffb7224 */ /* 0x000fe400078e00ff */
[----:B------:R-:W3:Y:S03]  /*5d20*/  LDL R230, [R1+0xc] ;  /* 0x00000c0001e67983 */ /* 0x000ee60000100800 */
        /* <DEDUP_REMOVED lines=32> */
[----:B------:R-:W-:Y:S04]  /*5f30*/  SHFL.IDX PT, R3, R2, 0x2, 0x181f ;  /* 0x00581f0002037f89 */ /* 0x000fe800000e0000 */
[----:B------:R-:W-:Y:S04]  /*5f40*/  SHFL.IDX PT, R196, R0, 0x2, 0x181f ;  /* 0x00581f0000c47f89 */ /* 0x000fe800000e0000 */
        /* <DEDUP_REMOVED lines=9> */
[C-C-:B--2---:R-:W-:Y:S01]  /*5fe0*/  IMAD.X R211, R204.reuse, 0x1, R228.reuse, P2 ;  /* 0x00000001ccd37824 */ /* 0x144fe200010e06e4 */
[----:B------:R2:W-:Y:S02]  /*5ff0*/  LDGSTS.E.BYPASS.LTC128B.128 [R250+0x6100], [R212.64], !P3 ;  /* 0x06100000d4fa7fae */ /* 0x0005e4000d901d4c */
[--C-:B------:R-:W-:Y:S02]  /*6000*/  IMAD.X R207, R204, 0x1, R229.reuse, P5 ;  /* 0x00000001cccf7824 */ /* 0x100fe400028e06e5 */
[----:B------:R4:W-:Y:S04]  /*6010*/  LDGSTS.E.BYPASS.LTC128B.128 [R250+0x4900], [R210.64], !P4 ;  /* 0x04900000d2fa7fae */ /* 0x0009e8000e101d4c */
[----:B------:R2:W-:Y:S01]  /*6020*/  LDGSTS.E.BYPASS.LTC128B.128 [R250+0x6900], [R206.64], !P3 ;  /* 0x06900000cefa7fae */ /* 0x0005e2000d901d4c */
[-C--:B------:R-:W-:Y:S05]  /*6030*/  IADD3 R204, P5, R2, R230.reuse, RZ ;  /* 0x000000e602cc7210 */ /* 0x080fea0007fbe0ff */
[--C-:B---3--:R-:W-:Y:S01]  /*6040*/  IMAD.X R205, R0, 0x1, R228.reuse, P5 ;  /* 0x0000000100cd7824 */ /* 0x108fe200028e06e4 */
[C---:B-1----:R-:W-:Y:S05]  /*6050*/  IADD3 R208, P2, R3.reuse, R230, RZ ;  /* 0x000000e603d07210 */ /* 0x042fea0007f5e0ff */
        /* <DEDUP_REMOVED lines=10> */
.L_x_2920:
[----:B------:R-:W3:Y:S01]  /*6100*/  LDL R58, [R1+0xc] ;  /* 0x00000c00013a7983 */ /* 0x000ee20000100800 */
[----:B------:R-:W-:Y:S04]  /*6110*/  DEPBAR.LE SB0, 0x0 ;  /* 0x000080000000791a */ /* 0x000fe80000000000 */
[----:B------:R-:W-:Y:S01]  /*6120*/  SHF.R.S32.HI R0, RZ, 0x1f, R252 ;  /* 0x0000001fff007819 */ /* 0x000fe200000114fc */
[----:B------:R-:W4:Y:S01]  /*6130*/  LDL R57, [R1+0x10] ;  /* 0x0000100001397983 */ /* 0x000f220000100800 */
[----:B------:R-:W-:Y:S01]  /*6140*/  IMAD.WIDE.U32 R12, R252, c[0x0][0x208], RZ ;  /* 0x00008200fc0c7a25 */ /* 0x000fe200078e00ff */
[----:B------:R-:W-:Y:S01]  /*6150*/  IADD3 R54, R250, 0x100, RZ ;  /* 0x00000100fa367810 */ /* 0x000fe20007ffe0ff */
[----:B------:R-:W-:Y:S02]  /*6160*/  UISETP.GE.AND UP0, UPT, UR11, 0x1, UPT ;  /* 0x000000010b00788c */ /* 0x000fe4000bf06270 */
[----:B------:R-:W-:Y:S01]  /*6170*/  IMAD R0, R0, c[0x0][0x208], RZ ;  /* 0x0000820000007a24 */ /* 0x000fe200078e02ff */
[----:B------:R-:W5:Y:S03]  /*6180*/  LDL R56, [R1+0x4] ;  /* 0x0000040001387983 */ /* 0x000f660000100800 */
[----:B------:R-:W-:Y:S03]  /*6190*/  IMAD R0, R252, c[0x0][0x20c], R0 ;  /* 0x00008300fc007a24 */ /* 0x000fe600078e0200 */
[----:B--2---:R-:W2:Y:S01]  /*61a0*/  LDL R55, [R1+0x8] ;  /* 0x0000080001377983 */ /* 0x004ea20000100800 */
[----:B------:R-:W-:Y:S01]  /*61b0*/  IMAD.IADD R13, R13, 0x1, R0 ;  /* 0x000000010d0d7824 */ /* 0x000fe200078e0200 */
[----:B------:R-:W-:Y:S03]  /*61c0*/  SHF.R.S32.HI R0, RZ, 0x1f, R251 ;  /* 0x0000001fff007819 */ /* 0x000fe600000114fb */
[C---:B------:R-:W-:Y:S01]  /*61d0*/  IMAD.WIDE.U32 R12, R251.reuse, c[0x0][0x218], R12 ;  /* 0x00008600fb0c7a25 */ /* 0x040fe200078e000c */
[----:B------:R-:W-:Y:S03]  /*61e0*/  BAR.SYNC.DEFER_BLOCKING 0x0 ;  /* 0x0000000000007b1d */ /* 0x000fe60000010000 */
[----:B------:R-:W-:Y:S01]  /*61f0*/  IMAD R0, R0, c[0x0][0x218], RZ ;  /* 0x0000860000007a24 */ /* 0x000fe200078e02ff */
[----:B------:R-:W-:Y:S03]  /*6200*/  IADD3 R3, P2, R12, UR22, RZ ;  /* 0x000000160c037c10 */ /* 0x000fe6000ff5e0ff */
[----:B------:R-:W-:Y:S05]  /*6210*/  IMAD R0, R251, c[0x0][0x21c], R0 ;  /* 0x00008700fb007a24 */ /* 0x000fea00078e0200 */
[----:B------:R-:W-:Y:S02]  /*6220*/  IADD3.X R0, R13, UR5, R0, P2, !PT ;  /* 0x000000050d007c10 */ /* 0x000fe400097fe400 */
[C---:B------:R-:W-:Y:S04]  /*6230*/  LEA R2, P2, R3.reuse, c[0x0][0x1f8], 0x1 ;  /* 0x00007e0003027a11 */ /* 0x040fe800078408ff */
[----:B------:R-:W-:Y:S01]  /*6240*/  LEA.HI.X R0, R3, c[0x0][0x1fc], R0, 0x1, P2 ;  /* 0x00007f0003007a11 */ /* 0x000fe200010f0c00 */
[----:B------:R-:W-:Y:S06]  /*6250*/  LDSM.16.M88.4 R64, [R249+0x8100] ;  /* 0x00810000f940783b */ /* 0x000fec0000000200 */
[----:B------:R-:W1:Y:S06]  /*6260*/  LDSM.16.M88.4 R16, [R248+0x4100] ;  /* 0x00410000f810783b */ /* 0x000e6c0000000200 */
[----:B------:R-:W1:Y:S06]  /*6270*/  LDSM.16.M88.4 R60, [R249+0xa100] ;  /* 0x00a10000f93c783b */ /* 0x000e6c0000000200 */
[----:B------:R-:W1:Y:S06]  /*6280*/  LDSM.16.M88.4 R32, [R248+0x4900] ;  /* 0x00490000f820783b */ /* 0x000e6c0000000200 */
[----:B------:R-:W3:Y:S06]  /*6290*/  SHFL.IDX PT, R36, R2, RZ, 0x181f ;  /* 0x00181fff02247589 */ /* 0x000eec00000e0000 */
[----:B------:R-:W-:Y:S06]  /*62a0*/  LDSM.16.M88.4 R48, [R248+0x5100] ;  /* 0x00510000f830783b */ /* 0x000fec0000000200 */
[----:B------:R-:W-:Y:S06]  /*62b0*/  LDSM.16.M88.4 R204, [R248+0x5900] ;  /* 0x00590000f8cc783b */ /* 0x000fec0000000200 */
[----:B------:R-:W-:Y:S01]  /*62c0*/  LDSM.16.M88.4 R208, [R245+0x8100] ;  /* 0x00810000f5d0783b */ /* 0x000fe20000000200 */
[-C--:B-1----:R-:W-:Y:S05]  /*62d0*/  HMMA.16816.F32 R4, R64, R16.reuse, RZ ;  /* 0x000000104004723c */ /* 0x082fea00000018ff */
[----:B------:R-:W4:Y:S03]  /*62e0*/  SHFL.IDX PT, R37, R0, RZ, 0x181f ;  /* 0x00181fff00257589 */ /* 0x000f2600000e0000 */
[C---:B------:R-:W-:Y:S03]  /*62f0*/  HMMA.16816.F32 R8, R60.reuse, R16, RZ ;  /* 0x000000103c08723c */ /* 0x040fe600000018ff */
[----:B------:R-:W-:Y:S06]  /*6300*/  SHFL.IDX PT, R52, R2, 0x1, 0x181f ;  /* 0x00381f0002347f89 */ /* 0x000fec00000e0000 */
[----:B------:R-:W-:Y:S01]  /*6310*/  LDSM.16.M88.4 R212, [R247] ;  /* 0x00000000f7d4783b */ /* 0x000fe20000000200 */
[-C--:B------:R-:W-:Y:S05]  /*6320*/  HMMA.16816.F32 R12, R60, R18.reuse, RZ ;  /* 0x000000123c0c723c */ /* 0x080fea00000018ff */
[----:B------:R-:W-:Y:S03]  /*6330*/  SHFL.IDX PT, R3, R0, 0x1, 0x181f ;  /* 0x00381f0000037f89 */ /* 0x000fe600000e0000 */
[C---:B------:R-:W-:Y:S03]  /*6340*/  HMMA.16816.F32 R16, R64.reuse, R18, RZ ;  /* 0x000000124010723c */ /* 0x040fe600000018ff */
[----:B------:R-:W-:Y:S05]  /*6350*/  LDSM.16.M88.4 R216, [R245+0xa100] ;  /* 0x00a10000f5d8783b */ /* 0x000fea0000000200 */
[-C--:B------:R-:W-:Y:S01]  /*6360*/  HMMA.16816.F32 R20, R64, R32.reuse, RZ ;  /* 0x000000204014723c */ /* 0x080fe200000018ff */
[----:B------:R-:W-:Y:S06]  /*6370*/  LDSM.16.M88.4 R220, [R237] ;  /* 0x00000000eddc783b */ /* 0x000fec0000000200 */
[----:B------:R-:W-:Y:S01]  /*6380*/  LDSM.16.M88.4 R224, [R236] ;  /* 0x00000000ece0783b */ /* 0x000fe20000000200 */
[C---:B------:R-:W-:Y:S05]  /*6390*/  HMMA.16816.F32 R24, R60.reuse, R32, RZ ;  /* 0x000000203c18723c */ /* 0x040fea00000018ff */
[----:B------:R-:W-:Y:S03]  /*63a0*/  LDSM.16.M88.4 R228, [R235] ;  /* 0x00000000ebe4783b */ /* 0x000fe60000000200 */
[-C--:B------:R-:W-:Y:S03]  /*63b0*/  HMMA.16816.F32 R28, R60, R34.reuse, RZ ;  /* 0x000000223c1c723c */ /* 0x080fe600000018ff */
[----:B------:R-:W1:Y:S05]  /*63c0*/  SHFL.IDX PT, R44, R2, 0x2, 0x181f ;  /* 0x00581f00022c7f89 */ /* 0x000e6a00000e0000 */
[C---:B------:R-:W-:Y:S01]  /*63d0*/  HMMA.16816.F32 R32, R64.reuse, R34, RZ ;  /* 0x000000224020723c */ /* 0x040fe200000018ff */
[----:B------:R-:W1:Y:S06]  /*63e0*/  SHFL.IDX PT, R40, R0, 0x2, 0x181f ;  /* 0x00581f0000287f89 */ /* 0x000e6c00000e0000 */
[----:B------:R-:W1:Y:S06]  /*63f0*/  SHFL.IDX PT, R2, R2, 0x3, 0x181f ;  /* 0x00781f0002027f89 */ /* 0x000e6c00000e0000 */
[----:B------:R-:W1:Y:S01]  /*6400*/  SHFL.IDX PT, R0, R0, 0x3, 0x181f ;  /* 0x00781f0000007f89 */ /* 0x000e6200000e0000 */
[-C--:B---3--:R-:W-:Y:S05]  /*6410*/  IADD3 R38, P5, R36, R58.reuse, RZ ;  /* 0x0000003a24267210 */ /* 0x088fea0007fbe0ff */
[C-C-:B----4-:R-:W-:Y:S01]  /*6420*/  IMAD.X R39, R37.reuse, 0x1, R57.reuse, P5 ;  /* 0x0000000125277824 */ /* 0x150fe200028e0639 */
[----:B-1----:R-:W-:Y:S04]  /*6430*/  IADD3 R46, P5, R44, R58, RZ ;  /* 0x0000003a2c2e7210 */ /* 0x002fe80007fbe0ff */
[----:B------:R1:W-:Y:S01]  /*6440*/  LDGSTS.E.BYPASS.LTC128B.128 [R54], [R38.64], !P4 ;  /* 0x0000000026367fae */ /* 0x0003e2000e101d4c */
[----:B-----5:R-:W-:Y:S01]  /*6450*/  IADD3 R36, P2, R36, R56, RZ ;  /* 0x0000003824247210 */ /* 0x020fe20007f5e0ff */
[----:B------:R-:W-:Y:S04]  /*6460*/  IMAD.X R47, R40, 0x1, R57, P5 ;  /* 0x00000001282f7824 */ /* 0x000fe800028e0639 */
[----:B--2---:R-:W-:Y:S01]  /*6470*/  IMAD.X R37, R37, 0x1, R55, P2 ;  /* 0x0000000125257824 */ /* 0x004fe200010e0637 */
[C---:B------:R-:W-:Y:S02]  /*6480*/  IADD3 R42, P2, R52.reuse, R58, RZ ;  /* 0x0000003a342a7210 */ /* 0x040fe40007f5e0ff */
[-C--:B------:R-:W-:Y:S02]  /*6490*/  IADD3 R52, P6, R52, R56.reuse, RZ ;  /* 0x0000003834347210 */ /* 0x080fe40007fde0ff */
[----:B------:R1:W-:Y:S01]  /*64a0*/  LDGSTS.E.BYPASS.LTC128B.128 [R54+0x2000], [R36.64], !P3 ;  /* 0x0200000024367fae */ /* 0x0003e2000d901d4c */
[C---:B------:R-:W-:Y:S01]  /*64b0*/  IMAD.X R43, R3.reuse, 0x1, R57, P2 ;  /* 0x00000001032b7824 */ /* 0x040fe200010e0639 */
[----:B------:R-:W-:Y:S01]  /*64c0*/  IADD3 R44, P2, R44, R56, RZ ;  /* 0x000000382c2c7210 */ /* 0x000fe20007f5e0ff */
[--C-:B------:R-:W-:Y:S03]  /*64d0*/  IMAD.X R53, R3, 0x1, R55.reuse, P6 ;  /* 0x0000000103357824 */ /* 0x100fe600030e0637 */
[----:B------:R2:W-:Y:S01]  /*64e0*/  LDGSTS.E.BYPASS.LTC128B.128 [R54+0x800], [R42.64], !P4 ;  /* 0x008000002a367fae */ /* 0x0005e2000e101d4c */
[----:B------:R-:W-:Y:S05]  /*64f0*/  IMAD.X R45, R40, 0x1, R55, P2 ;  /* 0x00000001282d7824 */ /* 0x000fea00010e0637 */
[----:B------:R3:W-:Y:S06]  /*6500*/  LDGSTS.E.BYPASS.LTC128B.128 [R54+0x2800], [R52.64], !P3 ;  /* 0x0280000034367fae */ /* 0x0007ec000d901d4c */
[----:B------:R4:W-:Y:S06]  /*6510*/  LDGSTS.E.BYPASS.LTC128B.128 [R54+0x1000], [R46.64], !P4 ;  /* 0x010000002e367fae */ /* 0x0009ec000e101d4c */
[----:B------:R4:W-:Y:S01]  /*6520*/  LDGSTS.E.BYPASS.LTC128B.128 [R54+0x3000], [R44.64], !P3 ;  /* 0x030000002c367fae */ /* 0x0009e2000d901d4c */
[-C--:B-1----:R-:W-:Y:S08]  /*6530*/  HMMA.16816.F32 R36, R64, R48.reuse, RZ ;  /* 0x000000304024723c */ /* 0x082ff000000018ff */
[C---:B--2---:R-:W-:Y:S07]  /*6540*/  HMMA.16816.F32 R40, R60.reuse, R48, RZ ;  /* 0x000000303c28723c */ /* 0x044fee00000018ff */
[----:B------:R-:W-:Y:S05]  /*6550*/  IADD3 R48, P2, R2, R58, RZ ;  /* 0x0000003a02307210 */ /* 0x000fea0007f5e0ff */
[----:B------:R-:W-:Y:S01]  /*6560*/  IMAD.X R49, R0, 0x1, R57, P2 ;  /* 0x0000000100317824 */ /* 0x000fe200010e0639 */
[----:B------:R-:W-:Y:S01]  /*6570*/  IADD3 R2, P2, R2, R56, RZ ;  /* 0x0000003802027210 */ /* 0x000fe20007f5e0ff */
[-C--:B----4-:R-:W-:Y:S03]  /*6580*/  HMMA.16816.F32 R44, R60, R50.reuse, RZ ;  /* 0x000000323c2c723c */ /* 0x090fe600000018ff */
[----:B------:R1:W-:Y:S01]  /*6590*/  LDGSTS.E.BYPASS.LTC128B.128 [R54+0x1800], [R48.64], !P4 ;  /* 0x0180000030367fae */ /* 0x0003e2000e101d4c */
[----:B------:R-:W-:Y:S01]  /*65a0*/  IMAD.X R3, R0, 0x1, R55, P2 ;  /* 0x0000000100037824 */ /* 0x000fe200010e0637 */
[----:B------:R-:W-:Y:S04]  /*65b0*/  PLOP3.LUT P2, PT, PT, PT, UP0, 0x80, 0x0 ;  /* 0x000000000000781c */ /* 0x000fe80003f4f008 */
[----:B------:R3:W-:Y:S06]  /*65c0*/  LDGSTS.E.BYPASS.LTC128B.128 [R54+0x3800], [R2.64], !P3 ;  /* 0x0380000002367fae */ /* 0x0007ec000d901d4c */
[----:B------:R-:W0:Y:S01]  /*65d0*/  LDGDEPBAR ;  /* 0x00000000000079af */ /* 0x000e220000000000 */
[C---:B-1----:R-:W-:Y:S08]  /*65e0*/  HMMA.16816.F32 R48, R64.reuse, R50, RZ ;  /* 0x000000324030723c */ /* 0x042ff000000018ff */
[-C--:B---3--:R-:W-:Y:S08]  /*65f0*/  HMMA.16816.F32 R52, R64, R204.reuse, RZ ;  /* 0x000000cc4034723c */ /* 0x088ff000000018ff */
        /* <DEDUP_REMOVED lines=154> */
.L_x_2921:
[----:B------:R-:W-:Y:S01]  /*6fa0*/  FMNMX.FTZ R201, R8, R198, !PT ;  /* 0x000000c608c97209 */ /* 0x000fe20007810000 */
[----:B------:R-:W0:Y:S01]  /*6fb0*/  LDGDEPBAR ;  /* 0x00000000000079af */ /* 0x000e220000000000 */
[----:B--2---:R-:W-:Y:S02]  /*6fc0*/  FMNMX.FTZ R205, R4, R199, !PT ;  /* 0x000000c704cd7209 */ /* 0x004fe40007810000 */
        /* <DEDUP_REMOVED lines=63> */
[----:B------:R-:W2:Y:S01]  /*73c0*/  SHFL.BFLY PT, R196, R205, 0x2, 0x1f ;  /* 0x0c401f00cdc47f89 */ /* 0x000ea200000e0000 */
[----:B------:R-:W-:Y:S01]  /*73d0*/  ISETP.LT.AND P2, PT, RZ, UR11, PT ;  /* 0x0000000bff007c0c */ /* 0x000fe2000bf41270 */
[----:B------:R-:W-:Y:S01]  /*73e0*/  UIADD3 UR11, UR11, -0x1, URZ ;  /* 0xffffffff0b0b7890 */ /* 0x000fe2000fffe03f */
[----:B------:R-:W-:Y:S02]  /*73f0*/  FMNMX.FTZ R0, R62, R0, !PT ;  /* 0x000000003e007209 */ /* 0x000fe40007810000 */
[----:B-1----:R-:W-:Y:S02]  /*7400*/  FMNMX.FTZ R2, R201, R2, !PT ;  /* 0x00000002c9027209 */ /* 0x002fe40007810000 */
[----:B------:R-:W-:Y:S01]  /*7410*/  FMNMX.FTZ R0, R63, R0, !PT ;  /* 0x000000003f007209 */ /* 0x000fe20007810000 */
[----:B------:R-:W1:Y:S02]  /*7420*/  SHFL.BFLY PT, R3, R204, 0x2, 0x1f ;  /* 0x0c401f00cc037f89 */ /* 0x000e6400000e0000 */
[C---:B------:R-:W-:Y:S02]  /*7430*/  FADD.FTZ R198, -R2.reuse, R198 ;  /* 0x000000c602c67221 */ /* 0x040fe40000010100 */
[----:B------:R-:W-:Y:S02]  /*7440*/  FMUL.FTZ R219, R2, c[0x0][0x2d0] ;  /* 0x0000b40002db7a20 */ /* 0x000fe40000410000 */
[----:B------:R-:W-:Y:S02]  /*7450*/  FMUL.FTZ R198, R198, c[0x0][0x2d0] ;  /* 0x0000b400c6c67a20 */ /* 0x000fe40000410000 */
[----:B------:R-:W3:Y:S01]  /*7460*/  SHFL.BFLY PT, R201, R0, 0x2, 0x1f ;  /* 0x0c401f0000c97f89 */ /* 0x000ee200000e0000 */
[--C-:B------:R-:W-:Y:S02]  /*7470*/  FFMA.FTZ R229, R8, c[0x0][0x2d0], -R219.reuse ;  /* 0x0000b40008e57a23 */ /* 0x100fe400000108db */
[--C-:B------:R-:W-:Y:S01]  /*7480*/  FFMA.FTZ R226, R9, c[0x0][0x2d0], -R219.reuse ;  /* 0x0000b40009e27a23 */ /* 0x100fe200000108db */
[----:B------:R-:W4:Y:S01]  /*7490*/  MUFU.EX2 R198, R198 ;  /* 0x000000c600c67308 */ /* 0x000f220000000800 */
[--C-:B------:R-:W-:Y:S02]  /*74a0*/  FFMA.FTZ R213, R12, c[0x0][0x2d0], -R219.reuse ;  /* 0x0000b4000cd57a23 */ /* 0x100fe400000108db */
[--C-:B------:R-:W-:Y:S01]  /*74b0*/  FFMA.FTZ R212, R13, c[0x0][0x2d0], -R219.reuse ;  /* 0x0000b4000dd47a23 */ /* 0x100fe200000108db */
[----:B--2---:R-:W-:Y:S01]  /*74c0*/  FMNMX.FTZ R205, R205, R196, !PT ;  /* 0x000000c4cdcd7209 */ /* 0x004fe20007810000 */
[--C-:B------:R-:W-:Y:S02]  /*74d0*/  FFMA.FTZ R221, R24, c[0x0][0x2d0], -R219.reuse ;  /* 0x0000b40018dd7a23 */ /* 0x100fe400000108db */
[----:B------:R-:W-:Y:S02]  /*74e0*/  FFMA.FTZ R219, R25, c[0x0][0x2d0], -R219 ;  /* 0x0000b40019db7a23 */ /* 0x000fe400000108db */
[----:B------:R-:W2:Y:S01]  /*74f0*/  SHFL.BFLY PT, R196, R205, 0x1, 0x1f ;  /* 0x0c201f00cdc47f89 */ /* 0x000ea200000e0000 */
[----:B------:R-:W-:Y:S01]  /*7500*/  MUFU.EX2 R229, R229 ;  /* 0x000000e500e57308 */ /* 0x000fe20000000800 */
[----:B-1----:R-:W-:Y:S06]  /*7510*/  FMNMX.FTZ R204, R204, R3, !PT ;  /* 0x00000003cccc7209 */ /* 0x002fec0007810000 */
[----:B------:R-:W1:Y:S01]  /*7520*/  SHFL.BFLY PT, R3, R204, 0x1, 0x1f ;  /* 0x0c201f00cc037f89 */ /* 0x000e6200000e0000 */
[----:B---3--:R-:W-:Y:S02]  /*7530*/  FMNMX.FTZ R201, R0, R201, !PT ;  /* 0x000000c900c97209 */ /* 0x008fe40007810000 */
[----:B------:R-:W3:Y:S01]  /*7540*/  MUFU.EX2 R226, R226 ;  /* 0x000000e200e27308 */ /* 0x000ee20000000800 */
[C---:B----4-:R-:W-:Y:S04]  /*7550*/  FMUL.FTZ R8, R198.reuse, R188 ;  /* 0x000000bcc6087220 */ /* 0x050fe80000410000 */
[----:B------:R-:W4:Y:S01]  /*7560*/  SHFL.BFLY PT, R0, R201, 0x1, 0x1f ;  /* 0x0c201f00c9007f89 */ /* 0x000f2200000e0000 */
[C---:B------:R-:W-:Y:S02]  /*7570*/  FMUL.FTZ R9, R198.reuse, R189 ;  /* 0x000000bdc6097220 */ /* 0x040fe40000410000 */
[C---:B------:R-:W-:Y:S02]  /*7580*/  FMUL.FTZ R12, R198.reuse, R184 ;  /* 0x000000b8c60c7220 */ /* 0x040fe40000410000 */
[C---:B------:R-:W-:Y:S01]  /*7590*/  FMUL.FTZ R13, R198.reuse, R185 ;  /* 0x000000b9c60d7220 */ /* 0x040fe20000410000 */
[----:B------:R-:W-:Y:S01]  /*75a0*/  MUFU.EX2 R213, R213 ;  /* 0x000000d500d57308 */ /* 0x000fe20000000800 */
[C---:B------:R-:W-:Y:S01]  /*75b0*/  FMUL.FTZ R72, R198.reuse, R72 ;  /* 0x00000048c6487220 */ /* 0x040fe20000410000 */
[----:B--2---:R-:W-:Y:S01]  /*75c0*/  FMNMX.FTZ R196, R205, R196, !PT ;  /* 0x000000c4cdc47209 */ /* 0x004fe20007810000 */
[C---:B------:R-:W-:Y:S02]  /*75d0*/  FMUL.FTZ R73, R198.reuse, R73 ;  /* 0x00000049c6497220 */ /* 0x040fe40000410000 */
[----:B------:R-:W-:Y:S02]  /*75e0*/  FMUL.FTZ R76, R198, R76 ;  /* 0x0000004cc64c7220 */ /* 0x000fe40000410000 */
[C---:B------:R-:W-:Y:S02]  /*75f0*/  FADD.FTZ R199, -R196.reuse, R199 ;  /* 0x000000c7c4c77221 */ /* 0x040fe40000010100 */
[----:B------:R-:W-:Y:S01]  /*7600*/  FMUL.FTZ R216, R196, c[0x0][0x2d0] ;  /* 0x0000b400c4d87a20 */ /* 0x000fe20000410000 */
[----:B-1----:R-:W-:Y:S01]  /*7610*/  FMNMX.FTZ R3, R204, R3, !PT ;  /* 0x00000003cc037209 */ /* 0x002fe20007810000 */
[----:B------:R-:W-:Y:S01]  /*7620*/  FMUL.FTZ R199, R199, c[0x0][0x2d0] ;  /* 0x0000b400c7c77a20 */ /* 0x000fe20000410000 */
[----:B------:R-:W1:Y:S01]  /*7630*/  LDSM.16.MT88.4 R204, [R246+0x100] ;  /* 0x00010000f6cc783b */ /* 0x000e620000004200 */
[----:B------:R-:W-:Y:S01]  /*7640*/  FFMA.FTZ R210, R16, c[0x0][0x2d0], -R216 ;  /* 0x0000b40010d27a23 */ /* 0x000fe200000108d8 */
[----:B------:R-:W-:Y:S01]  /*7650*/  MUFU.EX2 R212, R212 ;  /* 0x000000d400d47308 */ /* 0x000fe20000000800 */
[C---:B------:R-:W-:Y:S01]  /*7660*/  FADD.FTZ R200, -R3.reuse, R200 ;  /* 0x000000c803c87221 */ /* 0x040fe20000010100 */
[----:B---3--:R-:W-:Y:S01]  /*7670*/  F2FP.PACK_AB R188, R226, R229 ;  /* 0x000000e5e2bc723e */ /* 0x008fe200000000ff */
[----:B------:R-:W-:Y:S01]  /*7680*/  FMUL.FTZ R218, R3, c[0x0][0x2d0] ;  /* 0x0000b40003da7a20 */ /* 0x000fe20000410000 */
[----:B----4-:R-:W-:Y:S01]  /*7690*/  FMNMX.FTZ R0, R0, R201, !PT ;  /* 0x000000c900007209 */ /* 0x010fe20007810000 */
[----:B------:R-:W-:Y:S02]  /*76a0*/  FMUL.FTZ R200, R200, c[0x0][0x2d0] ;  /* 0x0000b400c8c87a20 */ /* 0x000fe40000410000 */
[----:B------:R-:W-:Y:S02]  /*76b0*/  FFMA.FTZ R208, R17, c[0x0][0x2d0], -R216 ;  /* 0x0000b40011d07a23 */ /* 0x000fe400000108d8 */
[--C-:B------:R-:W-:Y:S01]  /*76c0*/  FFMA.FTZ R209, R18, c[0x0][0x2d0], -R218.reuse ;  /* 0x0000b40012d17a23 */ /* 0x100fe200000108da */
[----:B------:R-:W2:Y:S01]  /*76d0*/  MUFU.EX2 R199, R199 ;  /* 0x000000c700c77308 */ /* 0x000ea20000000800 */
[----:B------:R-:W-:Y:S02]  /*76e0*/  FFMA.FTZ R211, R19, c[0x0][0x2d0], -R218 ;  /* 0x0000b40013d37a23 */ /* 0x000fe400000108da */
[--C-:B------:R-:W-:Y:S02]  /*76f0*/  FFMA.FTZ R224, R4, c[0x0][0x2d0], -R216.reuse ;  /* 0x0000b40004e07a23 */ /* 0x100fe400000108d8 */
[----:B------:R-:W-:Y:S02]  /*7700*/  FFMA.FTZ R225, R5, c[0x0][0x2d0], -R216 ;  /* 0x0000b40005e17a23 */ /* 0x000fe400000108d8 */
[--C-:B------:R-:W-:Y:S02]  /*7710*/  FFMA.FTZ R227, R6, c[0x0][0x2d0], -R218.reuse ;  /* 0x0000b40006e37a23 */ /* 0x100fe400000108da */
[----:B------:R-:W-:Y:S01]  /*7720*/  FFMA.FTZ R223, R7, c[0x0][0x2d0], -R218 ;  /* 0x0000b40007df7a23 */ /* 0x000fe200000108da */
[----:B------:R-:W3:Y:S01]  /*7730*/  MUFU.EX2 R200, R200 ;  /* 0x000000c800c87308 */ /* 0x000ee20000000800 */
[C---:B------:R-:W-:Y:S02]  /*7740*/  FMUL.FTZ R231, R0.reuse, c[0x0][0x2d0] ;  /* 0x0000b40000e77a20 */ /* 0x040fe40000410000 */
[----:B------:R-:W-:Y:S02]  /*7750*/  FADD.FTZ R197, -R0, R197 ;  /* 0x000000c500c57221 */ /* 0x000fe40000010100 */
[--C-:B------:R-:W-:Y:S02]  /*7760*/  FFMA.FTZ R230, R10, c[0x0][0x2d0], -R231.reuse ;  /* 0x0000b4000ae67a23 */ /* 0x100fe400000108e7 */
[----:B------:R-:W-:Y:S02]  /*7770*/  FMUL.FTZ R197, R197, c[0x0][0x2d0] ;  /* 0x0000b400c5c57a20 */ /* 0x000fe40000410000 */
[--C-:B------:R-:W-:Y:S01]  /*7780*/  FFMA.FTZ R228, R11, c[0x0][0x2d0], -R231.reuse ;  /* 0x0000b4000be47a23 */ /* 0x100fe200000108e7 */
[----:B------:R-:W-:Y:S01]  /*7790*/  MUFU.EX2 R223, R223 ;  /* 0x000000df00df7308 */ /* 0x000fe20000000800 */
[--C-:B------:R-:W-:Y:S02]  /*77a0*/  FFMA.FTZ R214, R14, c[0x0][0x2d0], -R231.reuse ;  /* 0x0000b4000ed67a23 */ /* 0x100fe400000108e7 */
[--C-:B------:R-:W-:Y:S02]  /*77b0*/  FFMA.FTZ R201, R15, c[0x0][0x2d0], -R231.reuse ;  /* 0x0000b4000fc97a23 */ /* 0x100fe400000108e7 */
[C---:B--2---:R-:W-:Y:S02]  /*77c0*/  FMUL.FTZ R16, R199.reuse, R180 ;  /* 0x000000b4c7107220 */ /* 0x044fe40000410000 */
[C---:B------:R-:W-:Y:S02]  /*77d0*/  FMUL.FTZ R17, R199.reuse, R181 ;  /* 0x000000b5c7117220 */ /* 0x040fe40000410000 */
[C---:B------:R-:W-:Y:S01]  /*77e0*/  FMUL.FTZ R4, R199.reuse, R192 ;  /* 0x000000c0c7047220 */ /* 0x040fe20000410000 */
[----:B------:R-:W-:Y:S01]  /*77f0*/  MUFU.EX2 R224, R224 ;  /* 0x000000e000e07308 */ /* 0x000fe20000000800 */
[C---:B------:R-:W-:Y:S02]  /*7800*/  FMUL.FTZ R5, R199.reuse, R193 ;  /* 0x000000c1c7057220 */ /* 0x040fe40000410000 */
[C---:B------:R-:W-:Y:S02]  /*7810*/  FMUL.FTZ R68, R199.reuse, R68 ;  /* 0x00000044c7447220 */ /* 0x040fe40000410000 */
[C---:B---3--:R-:W-:Y:S02]  /*7820*/  FMUL.FTZ R18, R200.reuse, R182 ;  /* 0x000000b6c8127220 */ /* 0x048fe40000410000 */
[C---:B------:R-:W-:Y:S02]  /*7830*/  FMUL.FTZ R19, R200.reuse, R183 ;  /* 0x000000b7c8137220 */ /* 0x040fe40000410000 */
[----:B------:R-:W2:Y:S01]  /*7840*/  LDSM.16.MT88.4 R180, [R240+0x100] ;  /* 0x00010000f0b4783b */ /* 0x000ea20000004200 */
[----:B------:R-:W3:Y:S01]  /*7850*/  MUFU.EX2 R225, R225 ;  /* 0x000000e100e17308 */ /* 0x000ee20000000800 */
[C---:B------:R-:W-:Y:S02]  /*7860*/  FMUL.FTZ R6, R200.reuse, R194 ;  /* 0x000000c2c8067220 */ /* 0x040fe40000410000 */
[C---:B------:R-:W-:Y:S02]  /*7870*/  FMUL.FTZ R7, R200.reuse, R195 ;  /* 0x000000c3c8077220 */ /* 0x040fe40000410000 */
[C---:B------:R-:W-:Y:S02]  /*7880*/  FMUL.FTZ R69, R199.reuse, R69 ;  /* 0x00000045c7457220 */ /* 0x040fe40000410000 */
[C---:B------:R-:W-:Y:S02]  /*7890*/  FMUL.FTZ R70, R200.reuse, R70 ;  /* 0x00000046c8467220 */ /* 0x040fe40000410000 */
[----:B------:R-:W-:Y:S01]  /*78a0*/  FMUL.FTZ R71, R200, R71 ;  /* 0x00000047c8477220 */ /* 0x000fe20000410000 */
[----:B------:R-:W-:Y:S01]  /*78b0*/  MUFU.EX2 R210, R210 ;  /* 0x000000d200d27308 */ /* 0x000fe20000000800 */
[----:B------:R-:W-:Y:S02]  /*78c0*/  FMUL.FTZ R77, R198, R77 ;  /* 0x0000004dc64d7220 */ /* 0x000fe40000410000 */
[C---:B------:R-:W-:Y:S02]  /*78d0*/  FMUL.FTZ R80, R199.reuse, R80 ;  /* 0x00000050c7507220 */ /* 0x040fe40000410000 */
[C---:B------:R-:W-:Y:S02]  /*78e0*/  FMUL.FTZ R81, R199.reuse, R81 ;  /* 0x00000051c7517220 */ /* 0x040fe40000410000 */
[C---:B------:R-:W-:Y:S02]  /*78f0*/  FMUL.FTZ R82, R200.reuse, R82 ;  /* 0x00000052c8527220 */ /* 0x040fe40000410000 */
[C---:B------:R-:W-:Y:S01]  /*7900*/  FMUL.FTZ R83, R200.reuse, R83 ;  /* 0x00000053c8537220 */ /* 0x040fe20000410000 */
[----:B------:R-:W4:Y:S01]  /*7910*/  MUFU.EX2 R208, R208 ;  /* 0x000000d000d07308 */ /* 0x000f220000000800 */
[C---:B------:R-:W-:Y:S02]  /*7920*/  FMUL.FTZ R84, R199.reuse, R84 ;  /* 0x00000054c7547220 */ /* 0x040fe40000410000 */
[----:B------:R-:W-:Y:S01]  /*7930*/  FMUL.FTZ R85, R199, R85 ;  /* 0x00000055c7557220 */ /* 0x000fe20000410000 */
[----:B---3--:R-:W-:Y:S01]  /*7940*/  F2FP.PACK_AB R192, R225, R224 ;  /* 0x000000e0e1c0723e */ /* 0x008fe200000000ff */
[C---:B------:R-:W-:Y:S02]  /*7950*/  FMUL.FTZ R86, R200.reuse, R86 ;  /* 0x00000056c8567220 */ /* 0x040fe40000410000 */
[----:B------:R-:W-:Y:S02]  /*7960*/  FMUL.FTZ R87, R200, R87 ;  /* 0x00000057c8577220 */ /* 0x000fe40000410000 */
[C---:B------:R-:W-:Y:S01]  /*7970*/  FMUL.FTZ R88, R198.reuse, R88 ;  /* 0x00000058c6587220 */ /* 0x040fe20000410000 */
[----:B------:R-:W3:Y:S01]  /*7980*/  MUFU.EX2 R227, R227 ;  /* 0x000000e300e37308 */ /* 0x000ee20000000800 */
[C---:B------:R-:W-:Y:S02]  /*7990*/  FMUL.FTZ R89, R198.reuse, R89 ;  /* 0x00000059c6597220 */ /* 0x040fe40000410000 */
[C---:B------:R-:W-:Y:S02]  /*79a0*/  FMUL.FTZ R92, R198.reuse, R92 ;  /* 0x0000005cc65c7220 */ /* 0x040fe40000410000 */
[----:B------:R-:W-:Y:S02]  /*79b0*/  FMUL.FTZ R93, R198, R93 ;  /* 0x0000005dc65d7220 */ /* 0x000fe40000410000 */
[C---:B------:R-:W-:Y:S02]  /*79c0*/  FMUL.FTZ R96, R199.reuse, R96 ;  /* 0x00000060c7607220 */ /* 0x040fe40000410000 */
[C---:B------:R-:W-:Y:S01]  /*79d0*/  FMUL.FTZ R97, R199.reuse, R97 ;  /* 0x00000061c7617220 */ /* 0x040fe20000410000 */
[----:B------:R-:W-:Y:S01]  /*79e0*/  MUFU.EX2 R209, R209 ;  /* 0x000000d100d17308 */ /* 0x000fe20000000800 */
[C---:B------:R-:W-:Y:S02]  /*79f0*/  FMUL.FTZ R98, R200.reuse, R98 ;  /* 0x00000062c8627220 */ /* 0x040fe40000410000 */
[----:B------:R-:W-:Y:S01]  /*7a00*/  FMUL.FTZ R99, R200, R99 ;  /* 0x00000063c8637220 */ /* 0x000fe20000410000 */
[----:B----4-:R-:W-:Y:S01]  /*7a10*/  F2FP.PACK_AB R194, R208, R210 ;  /* 0x000000d2d0c2723e */ /* 0x010fe200000000ff */
[C---:B------:R-:W-:Y:S02]  /*7a20*/  FMUL.FTZ R100, R199.reuse, R100 ;  /* 0x00000064c7647220 */ /* 0x040fe40000410000 */
[----:B------:R-:W-:Y:S02]  /*7a30*/  FMUL.FTZ R101, R199, R101 ;  /* 0x00000065c7657220 */ /* 0x000fe40000410000 */
[C---:B------:R-:W-:Y:S01]  /*7a40*/  FMUL.FTZ R102, R200.reuse, R102 ;  /* 0x00000066c8667220 */ /* 0x040fe20000410000 */
[----:B------:R-:W4:Y:S01]  /*7a50*/  MUFU.EX2 R211, R211 ;  /* 0x000000d300d37308 */ /* 0x000f220000000800 */
[----:B------:R-:W-:Y:S02]  /*7a60*/  FMUL.FTZ R103, R200, R103 ;  /* 0x00000067c8677220 */ /* 0x000fe40000410000 */
[C---:B------:R-:W-:Y:S01]  /*7a70*/  FMUL.FTZ R104, R198.reuse, R104 ;  /* 0x00000068c6687220 */ /* 0x040fe20000410000 */
[----:B---3--:R-:W-:Y:S01]  /*7a80*/  F2FP.PACK_AB R193, R223, R227 ;  /* 0x000000e3dfc1723e */ /* 0x008fe200000000ff */
[C---:B------:R-:W-:Y:S02]  /*7a90*/  FMUL.FTZ R105, R198.reuse, R105 ;  /* 0x00000069c6697220 */ /* 0x040fe40000410000 */
[C---:B------:R-:W-:Y:S02]  /*7aa0*/  FMUL.FTZ R108, R198.reuse, R108 ;  /* 0x0000006cc66c7220 */ /* 0x040fe40000410000 */
[----:B------:R-:W-:Y:S01]  /*7ab0*/  FMUL.FTZ R109, R198, R109 ;  /* 0x0000006dc66d7220 */ /* 0x000fe20000410000 */
[----:B------:R-:W3:Y:S01]  /*7ac0*/  MUFU.EX2 R197, R197 ;  /* 0x000000c500c57308 */ /* 0x000ee20000000800 */
        /* <DEDUP_REMOVED lines=8> */
[----:B----4-:R-:W-:Y:S01]  /*7b50*/  F2FP.PACK_AB R195, R211, R209 ;  /* 0x000000d1d3c3723e */ /* 0x010fe200000000ff */
[----:B------:R-:W-:Y:S02]  /*7b60*/  FMUL.FTZ R119, R200, R119 ;  /* 0x00000077c8777220 */ /* 0x000fe40000410000 */
[C---:B------:R-:W-:Y:S02]  /*7b70*/  FMUL.FTZ R120, R198.reuse, R120 ;  /* 0x00000078c6787220 */ /* 0x040fe40000410000 */
[----:B------:R-:W-:Y:S01]  /*7b80*/  FMUL.FTZ R121, R198, R121 ;  /* 0x00000079c6797220 */ /* 0x000fe20000410000 */
[----:B------:R-:W4:Y:S01]  /*7b90*/  MUFU.EX2 R228, R228 ;  /* 0x000000e400e47308 */ /* 0x000f220000000800 */
[-C--:B-1----:R-:W-:Y:S05]  /*7ba0*/  HMMA.16816.F32 R4, R192, R204.reuse, R4 ;  /* 0x000000ccc004723c */ /* 0x082fea0000001804 */
[C---:B---3--:R-:W-:Y:S01]  /*7bb0*/  FMUL.FTZ R10, R197.reuse, R190 ;  /* 0x000000bec50a7220 */ /* 0x048fe20000410000 */
[----:B------:R-:W-:Y:S01]  /*7bc0*/  F2FP.PACK_AB R190, R212, R213 ;  /* 0x000000d5d4be723e */ /* 0x000fe200000000ff */
[C---:B------:R-:W-:Y:S02]  /*7bd0*/  FMUL.FTZ R11, R197.reuse, R191 ;  /* 0x000000bfc50b7220 */ /* 0x040fe40000410000 */
[----:B------:R-:W-:Y:S03]  /*7be0*/  MUFU.EX2 R214, R214 ;  /* 0x000000d600d67308 */ /* 0x000fe60000000800 */
[C---:B------:R-:W-:Y:S02]  /*7bf0*/  FMUL.FTZ R14, R197.reuse, R186 ;  /* 0x000000bac50e7220 */ /* 0x040fe40000410000 */
[C---:B------:R-:W-:Y:S02]  /*7c00*/  FMUL.FTZ R15, R197.reuse, R187 ;  /* 0x000000bbc50f7220 */ /* 0x040fe40000410000 */
[C---:B------:R-:W-:Y:S02]  /*7c10*/  FMUL.FTZ R74, R197.reuse, R74 ;  /* 0x0000004ac54a7220 */ /* 0x040fe40000410000 */
[C---:B------:R-:W-:Y:S01]  /*7c20*/  FMUL.FTZ R75, R197.reuse, R75 ;  /* 0x0000004bc54b7220 */ /* 0x040fe20000410000 */
[----:B------:R-:W1:Y:S01]  /*7c30*/  MUFU.EX2 R201, R201 ;  /* 0x000000c900c97308 */ /* 0x000e620000000800 */
[C---:B------:R-:W-:Y:S02]  /*7c40*/  FMUL.FTZ R78, R197.reuse, R78 ;  /* 0x0000004ec54e7220 */ /* 0x040fe40000410000 */
[C---:B------:R-:W-:Y:S01]  /*7c50*/  FMUL.FTZ R79, R197.reuse, R79 ;  /* 0x0000004fc54f7220 */ /* 0x040fe20000410000 */
[----:B----4-:R-:W-:Y:S01]  /*7c60*/  F2FP.PACK_AB R189, R228, R230 ;  /* 0x000000e6e4bd723e */ /* 0x010fe200000000ff */
        /* <DEDUP_REMOVED lines=14> */
[----:B------:R-:W-:Y:S02]  /*7d50*/  FMUL.FTZ R125, R198, R125 ;  /* 0x0000007dc67d7220 */ /* 0x000fe40000410000 */
[C---:B------:R-:W-:Y:S02]  /*7d60*/  FMUL.FTZ R126, R197.reuse, R126 ;  /* 0x0000007ec57e7220 */ /* 0x040fe40000410000 */
[C---:B------:R-:W-:Y:S04]  /*7d70*/  HMMA.16816.F32 R8, R188.reuse, R204, R8 ;  /* 0x000000ccbc08723c */ /* 0x040fe80000001808 */
[----:B------:R-:W-:Y:S02]  /*7d80*/  FMUL.FTZ R127, R197, R127 ;  /* 0x0000007fc57f7220 */ /* 0x000fe40000410000 */
[C---:B------:R-:W-:Y:S02]  /*7d90*/  FMUL.FTZ R128, R199.reuse, R128 ;  /* 0x00000080c7807220 */ /* 0x040fe40000410000 */
[-C--:B------:R-:W-:Y:S04]  /*7da0*/  HMMA.16816.F32 R12, R188, R206.reuse, R12 ;  /* 0x000000cebc0c723c */ /* 0x080fe8000000180c */
[C---:B------:R-:W-:Y:S02]  /*7db0*/  FMUL.FTZ R129, R199.reuse, R129 ;  /* 0x00000081c7817220 */ /* 0x040fe40000410000 */
[C---:B------:R-:W-:Y:S02]  /*7dc0*/  FMUL.FTZ R130, R200.reuse, R130 ;  /* 0x00000082c8827220 */ /* 0x040fe40000410000 */
[C---:B------:R-:W-:Y:S04]  /*7dd0*/  HMMA.16816.F32 R16, R192.reuse, R206, R16 ;  /* 0x000000cec010723c */ /* 0x040fe80000001810 */
[C---:B------:R-:W-:Y:S02]  /*7de0*/  FMUL.FTZ R131, R200.reuse, R131 ;  /* 0x00000083c8837220 */ /* 0x040fe40000410000 */
[C---:B------:R-:W-:Y:S02]  /*7df0*/  FMUL.FTZ R132, R199.reuse, R132 ;  /* 0x00000084c7847220 */ /* 0x040fe40000410000 */
[-C--:B--2---:R-:W-:Y:S04]  /*7e00*/  HMMA.16816.F32 R68, R192, R180.reuse, R68 ;  /* 0x000000b4c044723c */ /* 0x084fe80000001844 */
        /* <DEDUP_REMOVED lines=14> */
[----:B------:R-:W-:Y:S02]  /*7ef0*/  FMUL.FTZ R143, R197, R143 ;  /* 0x0000008fc58f7220 */ /* 0x000fe40000410000 */
[C---:B------:R-:W-:Y:S02]  /*7f00*/  FMUL.FTZ R144, R199.reuse, R144 ;  /* 0x00000090c7907220 */ /* 0x040fe40000410000 */
[C---:B------:R-:W-:Y:S02]  /*7f10*/  FMUL.FTZ R145, R199.reuse, R145 ;  /* 0x00000091c7917220 */ /* 0x040fe40000410000 */
[C---:B------:R-:W-:Y:S02]  /*7f20*/  FMUL.FTZ R146, R200.reuse, R146 ;  /* 0x00000092c8927220 */ /* 0x040fe40000410000 */
[----:B------:R-:W-:Y:S02]  /*7f30*/  FMUL.FTZ R147, R200, R147 ;  /* 0x00000093c8937220 */ /* 0x000fe40000410000 */
[--C-:B------:R-:W-:Y:S02]  /*7f40*/  FFMA.FTZ R204, R20, c[0x0][0x2d0], -R216.reuse ;  /* 0x0000b40014cc7a23 */ /* 0x100fe400000108d8 */
[----:B------:R-:W-:Y:S02]  /*7f50*/  FMUL.FTZ R20, R199, R176 ;  /* 0x000000b0c7147220 */ /* 0x000fe40000410000 */
[----:B------:R-:W-:Y:S02]  /*7f60*/  FFMA.FTZ R205, R21, c[0x0][0x2d0], -R216 ;  /* 0x0000b40015cd7a23 */ /* 0x000fe400000108d8 */
[----:B------:R-:W-:Y:S01]  /*7f70*/  FMUL.FTZ R21, R199, R177 ;  /* 0x000000b1c7157220 */ /* 0x000fe20000410000 */
[----:B------:R-:W-:Y:S01]  /*7f80*/  MUFU.EX2 R204, R204 ;  /* 0x000000cc00cc7308 */ /* 0x000fe20000000800 */
[--C-:B------:R-:W-:Y:S02]  /*7f90*/  FFMA.FTZ R206, R22, c[0x0][0x2d0], -R218.reuse ;  /* 0x0000b40016ce7a23 */ /* 0x100fe400000108da */
[C---:B------:R-:W-:Y:S02]  /*7fa0*/  FMUL.FTZ R22, R200.reuse, R178 ;  /* 0x000000b2c8167220 */ /* 0x040fe40000410000 */
[----:B------:R-:W-:Y:S02]  /*7fb0*/  FFMA.FTZ R207, R23, c[0x0][0x2d0], -R218 ;  /* 0x0000b40017cf7a23 */ /* 0x000fe400000108da */
[----:B------:R-:W-:Y:S02]  /*7fc0*/  FMUL.FTZ R23, R200, R179 ;  /* 0x000000b3c8177220 */ /* 0x000fe40000410000 */
[----:B------:R-:W-:Y:S01]  /*7fd0*/  LDSM.16.MT88.4 R176, [R238+0x2100] ;  /* 0x00210000eeb0783b */ /* 0x000fe20000004200 */
[-C--:B-1----:R-:W-:Y:S01]  /*7fe0*/  HMMA.16816.F32 R84, R192, R180.reuse, R84 ;  /* 0x000000b4c054723c */ /* 0x082fe20000001854 */
        /* <DEDUP_REMOVED lines=8> */
[-C--:B------:R-:W-:Y:S04]  /*8070*/  HMMA.16816.F32 R92, R188, R182.reuse, R92 ;  /* 0x000000b6bc5c723c */ /* 0x080fe8000000185c */
[C---:B------:R-:W-:Y:S01]  /*8080*/  FMUL.FTZ R157, R199.reuse, R157 ;  /* 0x0000009dc79d7220 */ /* 0x040fe20000410000 */
[----:B------:R-:W-:Y:S01]  /*8090*/  MUFU.EX2 R207, R207 ;  /* 0x000000cf00cf7308 */ /* 0x000fe20000000800 */
[C---:B------:R-:W-:Y:S02]  /*80a0*/  FMUL.FTZ R158, R200.reuse, R158 ;  /* 0x0000009ec89e7220 */ /* 0x040fe40000410000 */
[C---:B------:R-:W-:Y:S01]  /*80b0*/  HMMA.16816.F32 R96, R192.reuse, R182, R96 ;  /* 0x000000b6c060723c */ /* 0x040fe20000001860 */
[----:B------:R-:W1:Y:S03]  /*80c0*/  LDSM.16.MT88.4 R180, [R238+0x100] ;  /* 0x00010000eeb4783b */ /* 0x000e660000004200 */
[----:B------:R-:W-:Y:S02]  /*80d0*/  FMUL.FTZ R159, R200, R159 ;  /* 0x0000009fc89f7220 */ /* 0x000fe40000410000 */
[C---:B------:R-:W-:Y:S02]  /*80e0*/  FMUL.FTZ R24, R199.reuse, R172 ;  /* 0x000000acc7187220 */ /* 0x040fe40000410000 */
[----:B------:R-:W-:Y:S04]  /*80f0*/  FMUL.FTZ R25, R199, R173 ;  /* 0x000000adc7197220 */ /* 0x000fe80000410000 */
[C---:B------:R-:W-:Y:S02]  /*8100*/  FMUL.FTZ R150, R197.reuse, R150 ;  /* 0x00000096c5967220 */ /* 0x040fe40000410000 */
[C---:B------:R-:W-:Y:S02]  /*8110*/  FMUL.FTZ R151, R197.reuse, R151 ;  /* 0x00000097c5977220 */ /* 0x040fe40000410000 */
[C---:B------:R-:W-:Y:S02]  /*8120*/  FMUL.FTZ R154, R197.reuse, R154 ;  /* 0x0000009ac59a7220 */ /* 0x040fe40000410000 */
[----:B------:R-:W-:Y:S02]  /*8130*/  FMUL.FTZ R155, R197, R155 ;  /* 0x0000009bc59b7220 */ /* 0x000fe40000410000 */
[--C-:B------:R-:W-:Y:S02]  /*8140*/  FFMA.FTZ R220, R26, c[0x0][0x2d0], -R231.reuse ;  /* 0x0000b4001adc7a23 */ /* 0x100fe400000108e7 */
[C---:B------:R-:W-:Y:S02]  /*8150*/  FMUL.FTZ R26, R200.reuse, R174 ;  /* 0x000000aec81a7220 */ /* 0x040fe40000410000 */
[----:B------:R-:W-:Y:S02]  /*8160*/  FFMA.FTZ R222, R27, c[0x0][0x2d0], -R231 ;  /* 0x0000b4001bde7a23 */ /* 0x000fe400000108e7 */
[----:B------:R-:W-:Y:S01]  /*8170*/  FMUL.FTZ R27, R200, R175 ;  /* 0x000000afc81b7220 */ /* 0x000fe20000410000 */
[----:B------:R-:W-:Y:S01]  /*8180*/  MUFU.EX2 R220, R220 ;  /* 0x000000dc00dc7308 */ /* 0x000fe20000000800 */
[--C-:B------:R-:W-:Y:S02]  /*8190*/  FFMA.FTZ R215, R32, c[0x0][0x2d0], -R216.reuse ;  /* 0x0000b40020d77a23 */ /* 0x100fe400000108d8 */
[----:B------:R-:W-:Y:S02]  /*81a0*/  FFMA.FTZ R216, R33, c[0x0][0x2d0], -R216 ;  /* 0x0000b40021d87a23 */ /* 0x000fe400000108d8 */
[----:B------:R-:W-:Y:S02]  /*81b0*/  FMUL.FTZ R33, R196, c[0x0][0x2d0] ;  /* 0x0000b400c4217a20 */ /* 0x000fe40000410000 */
[----:B------:R-:W-:Y:S02]  /*81c0*/  FFMA.FTZ R217, R34, c[0x0][0x2d0], -R218 ;  /* 0x0000b40022d97a23 */ /* 0x000fe400000108da */
[--C-:B------:R-:W-:Y:S01]  /*81d0*/  FFMA.FTZ R186, R48, c[0x0][0x2d0], -R33.reuse ;  /* 0x0000b40030ba7a23 */ /* 0x100fe20000010821 */
[----:B------:R-:W-:Y:S01]  /*81e0*/  MUFU.EX2 R215, R215 ;  /* 0x000000d700d77308 */ /* 0x000fe20000000800 */
[--C-:B------:R-:W-:Y:S02]  /*81f0*/  FFMA.FTZ R185, R49, c[0x0][0x2d0], -R33.reuse ;  /* 0x0000b40031b97a23 */ /* 0x100fe40000010821 */
[--C-:B------:R-:W-:Y:S01]  /*8200*/  FFMA.FTZ R184, R52, c[0x0][0x2d0], -R33.reuse ;  /* 0x0000b40034b87a23 */ /* 0x100fe20000010821 */
[-C--:B-1----:R-:W-:Y:S03]  /*8210*/  HMMA.16816.F32 R100, R192, R180.reuse, R100 ;  /* 0x000000b4c064723c */ /* 0x082fe60000001864 */
[--C-:B------:R-:W-:Y:S02]  /*8220*/  FFMA.FTZ R187, R37, c[0x0][0x2d0], -R33.reuse ;  /* 0x0000b40025bb7a23 */ /* 0x100fe40000010821 */
[----:B------:R-:W-:Y:S01]  /*8230*/  FMUL.FTZ R37, R2, c[0x0][0x2d0] ;  /* 0x0000b40002257a20 */ /* 0x000fe20000410000 */
[----:B------:R-:W-:Y:S01]  /*8240*/  MUFU.EX2 R186, R186 ;  /* 0x000000ba00ba7308 */ /* 0x000fe20000000800 */
[----:B------:R-:W-:Y:S01]  /*8250*/  FFMA.FTZ R32, R36, c[0x0][0x2d0], -R33 ;  /* 0x0000b40024207a23 */ /* 0x000fe20000010821 */
[C---:B------:R-:W-:Y:S04]  /*8260*/  HMMA.16816.F32 R104, R188.reuse, R180, R104 ;  /* 0x000000b4bc68723c */ /* 0x040fe80000001868 */
[----:B------:R-:W-:Y:S01]  /*8270*/  FMUL.FTZ R36, R3, c[0x0][0x2d0] ;  /* 0x0000b40003247a20 */ /* 0x000fe20000410000 */
[----:B------:R-:W-:Y:S01]  /*8280*/  MOV R173, R32 ;  /* 0x0000002000ad7202 */ /* 0x000fe20000000f00 */
[----:B------:R-:W-:Y:S02]  /*8290*/  FMUL.FTZ R32, R198, R168 ;  /* 0x000000a8c6207220 */ /* 0x000fe40000410000 */
[-C--:B------:R-:W-:Y:S01]  /*82a0*/  HMMA.16816.F32 R108, R188, R182.reuse, R108 ;  /* 0x000000b6bc6c723c */ /* 0x080fe2000000186c */
[----:B------:R-:W-:Y:S03]  /*82b0*/  MUFU.EX2 R216, R216 ;  /* 0x000000d800d87308 */ /* 0x000fe60000000800 */
[--C-:B------:R-:W-:Y:S02]  /*82c0*/  FFMA.FTZ R52, R50, c[0x0][0x2d0], -R36.reuse ;  /* 0x0000b40032347a23 */ /* 0x100fe40000010824 */
[--C-:B------:R-:W-:Y:S02]  /*82d0*/  FFMA.FTZ R175, R66, c[0x0][0x2d0], -R36.reuse ;  /* 0x0000b40042af7a23 */ /* 0x100fe40000010824 */
[C---:B------:R-:W-:Y:S01]  /*82e0*/  HMMA.16816.F32 R112, R192.reuse, R182, R112 ;  /* 0x000000b6c070723c */ /* 0x040fe20000001870 */
[----:B------:R-:W1:Y:S02]  /*82f0*/  LDSM.16.MT88.4 R180, [R246+0x2100] ;  /* 0x00210000f6b4783b */ /* 0x000e640000004200 */
[----:B------:R-:W-:Y:S01]  /*8300*/  MUFU.EX2 R173, R173 ;  /* 0x000000ad00ad7308 */ /* 0x000fe20000000800 */
[----:B------:R-:W-:Y:S02]  /*8310*/  FFMA.FTZ R174, R67, c[0x0][0x2d0], -R36 ;  /* 0x0000b40043ae7a23 */ /* 0x000fe40000010824 */
[--C-:B------:R-:W-:Y:S02]  /*8320*/  FFMA.FTZ R28, R28, c[0x0][0x2d0], -R37.reuse ;  /* 0x0000b4001c1c7a23 */ /* 0x100fe40000010825 */
[----:B------:R-:W-:Y:S04]  /*8330*/  FFMA.FTZ R218, R35, c[0x0][0x2d0], -R218 ;  /* 0x0000b40023da7a23 */ /* 0x000fe800000108da */
[----:B------:R-:W-:Y:S01]  /*8340*/  FMUL.FTZ R35, R197, R171 ;  /* 0x000000abc5237220 */ /* 0x000fe20000410000 */
[----:B------:R2:W-:Y:S01]  /*8350*/  MUFU.EX2 R172, R28 ;  /* 0x0000001c00ac7308 */ /* 0x0005e20000000800 */
[--C-:B------:R-:W-:Y:S02]  /*8360*/  FFMA.FTZ R171, R51, c[0x0][0x2d0], -R36.reuse ;  /* 0x0000b40033ab7a23 */ /* 0x100fe40000010824 */
[----:B------:R-:W-:Y:S01]  /*8370*/  LDSM.16.MT88.4 R48, [R246+0x900] ;  /* 0x00090000f630783b */ /* 0x000fe20000004200 */
[----:B------:R-:W-:Y:S02]  /*8380*/  FMUL.FTZ R34, R197, R170 ;  /* 0x000000aac5227220 */ /* 0x000fe40000410000 */
[----:B------:R-:W-:Y:S02]  /*8390*/  FFMA.FTZ R168, R29, c[0x0][0x2d0], -R37 ;  /* 0x0000b4001da87a23 */ /* 0x000fe40000010825 */
[----:B------:R-:W-:Y:S02]  /*83a0*/  FMUL.FTZ R37, R198, R165 ;  /* 0x000000a5c6257220 */ /* 0x000fe40000410000 */
[----:B------:R-:W-:Y:S01]  /*83b0*/  FMUL.FTZ R29, R199, R161 ;  /* 0x000000a1c71d7220 */ /* 0x000fe20000410000 */
[----:B------:R-:W-:Y:S01]  /*83c0*/  MUFU.EX2 R217, R217 ;  /* 0x000000d900d97308 */ /* 0x000fe20000000800 */
[--C-:B------:R-:W-:Y:S02]  /*83d0*/  FFMA.FTZ R170, R31, c[0x0][0x2d0], -R231.reuse ;  /* 0x0000b4001faa7a23 */ /* 0x100fe400000108e7 */
[----:B------:R-:W-:Y:S07]  /*83e0*/  FMUL.FTZ R31, R200, R163 ;  /* 0x000000a3c81f7220 */ /* 0x000fee0000410000 */
[----:B------:R-:W3:Y:S01]  /*83f0*/  MUFU.EX2 R218, R218 ;  /* 0x000000da00da7308 */ /* 0x000ee20000000800 */
[----:B--2---:R-:W-:Y:S02]  /*8400*/  FMUL.FTZ R28, R199, R160 ;  /* 0x000000a0c71c7220 */ /* 0x004fe40000410000 */
[----:B------:R-:W-:Y:S01]  /*8410*/  FFMA.FTZ R160, R63, c[0x0][0x2d0], -R231 ;  /* 0x0000b4003fa07a23 */ /* 0x000fe200000108e7 */
[-C--:B-1----:R-:W-:Y:S06]  /*8420*/  HMMA.16816.F32 R116, R192, R180.reuse, R116 ;  /* 0x000000b4c074723c */ /* 0x082fec0000001874 */
[----:B------:R-:W1:Y:S02]  /*8430*/  MUFU.EX2 R222, R222 ;  /* 0x000000de00de7308 */ /* 0x000e640000000800 */
[C---:B------:R-:W-:Y:S08]  /*8440*/  HMMA.16816.F32 R120, R188.reuse, R180, R120 ;  /* 0x000000b4bc78723c */ /* 0x040ff00000001878 */
[----:B------:R-:W2:Y:S01]  /*8450*/  MUFU.EX2 R168, R168 ;  /* 0x000000a800a87308 */ /* 0x000ea20000000800 */
[-C--:B------:R-:W-:Y:S09]  /*8460*/  HMMA.16816.F32 R124, R188, R182.reuse, R124 ;  /* 0x000000b6bc7c723c */ /* 0x080ff2000000187c */
[----:B------:R-:W-:Y:S01]  /*8470*/  MUFU.EX2 R170, R170 ;  /* 0x000000aa00aa7308 */ /* 0x000fe20000000800 */
[C---:B------:R-:W-:Y:S01]  /*8480*/  HMMA.16816.F32 R128, R192.reuse, R182, R128 ;  /* 0x000000b6c080723c */ /* 0x040fe20000001880 */
[----:B------:R-:W4:Y:S07]  /*8490*/  LDSM.16.MT88.4 R180, [R240+0x2100] ;  /* 0x00210000f0b4783b */ /* 0x000f2e0000004200 */
[-C--:B----4-:R-:W-:Y:S08]  /*84a0*/  HMMA.16816.F32 R132, R192, R180.reuse, R132 ;  /* 0x000000b4c084723c */ /* 0x090ff00000001884 */
[C---:B------:R-:W-:Y:S08]  /*84b0*/  HMMA.16816.F32 R136, R188.reuse, R180, R136 ;  /* 0x000000b4bc88723c */ /* 0x040ff00000001888 */
[-C--:B------:R-:W-:Y:S08]  /*84c0*/  HMMA.16816.F32 R140, R188, R182.reuse, R140 ;  /* 0x000000b6bc8c723c */ /* 0x080ff0000000188c */
[C---:B------:R-:W-:Y:S01]  /*84d0*/  HMMA.16816.F32 R144, R192.reuse, R182, R144 ;  /* 0x000000b6c090723c */ /* 0x040fe20000001890 */
[----:B------:R-:W4:Y:S07]  /*84e0*/  LDSM.16.MT88.4 R180, [R239+0x2100] ;  /* 0x00210000efb4783b */ /* 0x000f2e0000004200 */
[-C--:B----4-:R-:W-:Y:S08]  /*84f0*/  HMMA.16816.F32 R20, R192, R180.reuse, R20 ;  /* 0x000000b4c014723c */ /* 0x090ff00000001814 */
[C---:B------:R-:W-:Y:S07]  /*8500*/  HMMA.16816.F32 R148, R188.reuse, R180, R148 ;  /* 0x000000b4bc94723c */ /* 0x040fee0000001894 */
[--C-:B------:R-:W-:Y:S01]  /*8510*/  FFMA.FTZ R181, R64, c[0x0][0x2d0], -R33.reuse ;  /* 0x0000b40040b57a23 */ /* 0x100fe20000010821 */
[-C--:B------:R-:W-:Y:S04]  /*8520*/  HMMA.16816.F32 R152, R188, R182.reuse, R152 ;  /* 0x000000b6bc98723c */ /* 0x080fe80000001898 */
[--C-:B------:R-:W-:Y:S02]  /*8530*/  FFMA.FTZ R180, R65, c[0x0][0x2d0], -R33.reuse ;  /* 0x0000b40041b47a23 */ /* 0x100fe40000010821 */
[--C-:B------:R-:W-:Y:S02]  /*8540*/  FFMA.FTZ R65, R38, c[0x0][0x2d0], -R36.reuse ;  /* 0x0000b40026417a23 */ /* 0x100fe40000010824 */
[C---:B------:R-:W-:Y:S04]  /*8550*/  HMMA.16816.F32 R156, R192.reuse, R182, R156 ;  /* 0x000000b6c09c723c */ /* 0x040fe8000000189c */
[--C-:B------:R-:W-:Y:S02]  /*8560*/  FFMA.FTZ R64, R54, c[0x0][0x2d0], -R36.reuse ;  /* 0x0000b40036407a23 */ /* 0x100fe40000010824 */
[--C-:B------:R-:W-:Y:S02]  /*8570*/  FFMA.FTZ R38, R39, c[0x0][0x2d0], -R36.reuse ;  /* 0x0000b40027267a23 */ /* 0x100fe40000010824 */
[-C--:B------:R-:W-:Y:S04]  /*8580*/  HMMA.16816.F32 R24, R192, R176.reuse, R24 ;  /* 0x000000b0c018723c */ /* 0x080fe80000001818 */
[----:B------:R-:W-:Y:S01]  /*8590*/  FFMA.FTZ R183, R53, c[0x0][0x2d0], -R33 ;  /* 0x0000b40035b77a23 */ /* 0x000fe20000010821 */
[----:B------:R-:W-:Y:S01]  /*85a0*/  MOV R165, R38 ;  /* 0x0000002600a57202 */ /* 0x000fe20000000f00 */
[C---:B------:R-:W-:Y:S02]  /*85b0*/  FMUL.FTZ R33, R198.reuse, R169 ;  /* 0x000000a9c6217220 */ /* 0x040fe40000410000 */
[----:B------:R-:W-:Y:S04]  /*85c0*/  FFMA.FTZ R182, R55, c[0x0][0x2d0], -R36 ;  /* 0x0000b40037b67a23 */ /* 0x000fe80000010824 */
[----:B------:R-:W-:Y:S01]  /*85d0*/  FMUL.FTZ R36, R198, R164 ;  /* 0x000000a4c6247220 */ /* 0x000fe20000410000 */
[C---:B------:R-:W-:Y:S04]  /*85e0*/  HMMA.16816.F32 R32, R188.reuse, R176, R32 ;  /* 0x000000b0bc20723c */ /* 0x040fe80000001820 */
[C---:B------:R-:W-:Y:S02]  /*85f0*/  FMUL.FTZ R38, R197.reuse, R166 ;  /* 0x000000a6c5267220 */ /* 0x040fe40000410000 */
[----:B------:R-:W-:Y:S01]  /*8600*/  FMUL.FTZ R39, R197, R167 ;  /* 0x000000a7c5277220 */ /* 0x000fe20000410000 */
[----:B------:R-:W-:Y:S01]  /*8610*/  MOV R167, R52 ;  /* 0x0000003400a77202 */ /* 0x000fe20000000f00 */
[--C-:B------:R-:W-:Y:S01]  /*8620*/  FFMA.FTZ R169, R30, c[0x0][0x2d0], -R231.reuse ;  /* 0x0000b4001ea97a23 */ /* 0x100fe200000108e7 */
[----:B------:R-:W4:Y:S03]  /*8630*/  LDSM.16.MT88.4 R52, [R240+0x900] ;  /* 0x00090000f034783b */ /* 0x000f260000004200 */
[----:B------:R-:W-:Y:S01]  /*8640*/  FMUL.FTZ R30, R200, R162 ;  /* 0x000000a2c81e7220 */ /* 0x000fe20000410000 */
[-C--:B------:R-:W-:Y:S01]  /*8650*/  HMMA.16816.F32 R36, R188, R178.reuse, R36 ;  /* 0x000000b2bc24723c */ /* 0x080fe20000001824 */
[----:B------:R-:W-:Y:S02]  /*8660*/  MUFU.EX2 R189, R187 ;  /* 0x000000bb00bd7308 */ /* 0x000fe40000000800 */
[----:B------:R-:W-:Y:S04]  /*8670*/  FFMA.FTZ R162, R62, c[0x0][0x2d0], -R231 ;  /* 0x0000b4003ea27a23 */ /* 0x000fe800000108e7 */
[----:B------:R-:W-:Y:S01]  /*8680*/  FMUL.FTZ R191, R2, c[0x0][0x2d0] ;  /* 0x0000b40002bf7a20 */ /* 0x000fe20000410000 */
[----:B------:R-:W-:Y:S01]  /*8690*/  HMMA.16816.F32 R28, R192, R178, R28 ;  /* 0x000000b2c01c723c */ /* 0x000fe2000000181c */
[----:B------:R-:W5:Y:S02]  /*86a0*/  LDL.LU R179, [R1+0x20] ;  /* 0x0000200001b37983 */ /* 0x000f640000300800 */
[----:B------:R-:W2:Y:S01]  /*86b0*/  MUFU.EX2 R169, R169 ;  /* 0x000000a900a97308 */ /* 0x000ea20000000800 */
[----:B------:R-:W-:Y:S01]  /*86c0*/  FFMA.FTZ R164, R57, c[0x0][0x2d0], -R191 ;  /* 0x0000b40039a47a23 */ /* 0x000fe200000108bf */
[----:B------:R-:W5:Y:S01]  /*86d0*/  LDL.LU R178, [R1+0x1c] ;  /* 0x00001c0001b27983 */ /* 0x000f620000300800 */
[----:B------:R-:W-:Y:S01]  /*86e0*/  FFMA.FTZ R57, R43, c[0x0][0x2d0], -R231 ;  /* 0x0000b4002b397a23 */ /* 0x000fe200000108e7 */
[----:B---3--:R-:W-:Y:S01]  /*86f0*/  F2FP.PACK_AB R43, R218, R217 ;  /* 0x000000d9da2b723e */ /* 0x008fe200000000ff */
[----:B------:R-:W-:Y:S01]  /*8700*/  FFMA.FTZ R161, R61, c[0x0][0x2d0], -R191 ;  /* 0x0000b4003da17a23 */ /* 0x000fe200000108bf */
[----:B------:R-:W-:Y:S03]  /*8710*/  MOV R190, R165 ;  /* 0x000000a500be7202 */ /* 0x000fe60000000f00 */
[----:B------:R-:W-:Y:S01]  /*8720*/  FFMA.FTZ R61, R42, c[0x0][0x2d0], -R231 ;  /* 0x0000b4002a3d7a23 */ /* 0x000fe200000108e7 */
[----:B------:R-:W-:Y:S01]  /*8730*/  F2FP.PACK_AB R42, R216, R215 ;  /* 0x000000d7d82a723e */ /* 0x000fe200000000ff */
[--C-:B------:R-:W-:Y:S01]  /*8740*/  FFMA.FTZ R177, R40, c[0x0][0x2d0], -R191.reuse ;  /* 0x0000b40028b17a23 */ /* 0x100fe200000108bf */
[----:B------:R-:W-:Y:S01]  /*8750*/  F2FP.PACK_AB R40, R205, R204 ;  /* 0x000000cccd28723e */ /* 0x000fe200000000ff */
[--C-:B------:R-:W-:Y:S01]  /*8760*/  FFMA.FTZ R176, R41, c[0x0][0x2d0], -R191.reuse ;  /* 0x0000b40029b07a23 */ /* 0x100fe200000108bf */
[----:B------:R-:W-:Y:S01]  /*8770*/  F2FP.PACK_AB R41, R207, R206 ;  /* 0x000000cecf29723e */ /* 0x000fe200000000ff */
[----:B------:R3:W-:Y:S01]  /*8780*/  MUFU.EX2 R192, R65 ;  /* 0x0000004100c07308 */ /* 0x0007e20000000800 */
[--C-:B------:R-:W-:Y:S01]  /*8790*/  FFMA.FTZ R67, R44, c[0x0][0x2d0], -R191.reuse ;  /* 0x0000b4002c437a23 */ /* 0x100fe200000108bf */
[----:B------:R-:W-:Y:S01]  /*87a0*/  F2FP.PACK_AB R44, R219, R221 ;  /* 0x000000dddb2c723e */ /* 0x000fe200000000ff */
[----:B------:R-:W-:Y:S01]  /*87b0*/  FFMA.FTZ R66, R45, c[0x0][0x2d0], -R191 ;  /* 0x0000b4002d427a23 */ /* 0x000fe200000108bf */
[----:B-1----:R-:W-:Y:S01]  /*87c0*/  F2FP.PACK_AB R45, R222, R220 ;  /* 0x000000dcde2d723e */ /* 0x002fe200000000ff */
[----:B------:R-:W-:Y:S01]  /*87d0*/  FFMA.FTZ R165, R59, c[0x0][0x2d0], -R231 ;  /* 0x0000b4003ba57a23 */ /* 0x000fe200000108e7 */
[-C--:B------:R-:W-:Y:S04]  /*87e0*/  HMMA.16816.F32 R4, R40, R48.reuse, R4 ;  /* 0x000000302804723c */ /* 0x080fe80000001804 */
[----:B------:R-:W-:Y:S01]  /*87f0*/  MUFU.EX2 R62, R67 ;  /* 0x00000043003e7308 */ /* 0x000fe20000000800 */
[----:B------:R-:W-:Y:S02]  /*8800*/  FFMA.FTZ R166, R56, c[0x0][0x2d0], -R191 ;  /* 0x0000b40038a67a23 */ /* 0x000fe400000108bf */
[----:B------:R-:W-:Y:S01]  /*8810*/  FFMA.FTZ R56, R46, c[0x0][0x2d0], -R231 ;  /* 0x0000b4002e387a23 */ /* 0x000fe200000108e7 */
[----:B--2---:R-:W-:Y:S01]  /*8820*/  F2FP.PACK_AB R46, R168, R172 ;  /* 0x000000aca82e723e */ /* 0x004fe200000000ff */
[----:B------:R-:W-:Y:S03]  /*8830*/  FFMA.FTZ R163, R60, c[0x0][0x2d0], -R191 ;  /* 0x0000b4003ca37a23 */ /* 0x000fe600000108bf */
[--C-:B------:R-:W-:Y:S01]  /*8840*/  FFMA.FTZ R60, R47, c[0x0][0x2d0], -R231.reuse ;  /* 0x0000b4002f3c7a23 */ /* 0x100fe200000108e7 */
[----:B------:R-:W-:Y:S01]  /*8850*/  F2FP.PACK_AB R47, R170, R169 ;  /* 0x000000a9aa2f723e */ /* 0x000fe200000000ff */
[----:B------:R-:W-:Y:S01]  /*8860*/  MUFU.EX2 R195, R66 ;  /* 0x0000004200c37308 */ /* 0x000fe20000000800 */
[----:B------:R-:W-:Y:S01]  /*8870*/  MOV R191, R167 ;  /* 0x000000a700bf7202 */ /* 0x000fe20000000f00 */
[----:B------:R-:W-:Y:S01]  /*8880*/  FFMA.FTZ R167, R58, c[0x0][0x2d0], -R231 ;  /* 0x0000b4003aa77a23 */ /* 0x000fe200000108e7 */
[----:B---3--:R-:W2:Y:S03]  /*8890*/  LDL.LU R65, [R1+0x18] ;  /* 0x0000180001417983 */ /* 0x008ea60000300800 */
[C---:B------:R-:W-:Y:S01]  /*88a0*/  HMMA.16816.F32 R8, R44.reuse, R48, R8 ;  /* 0x000000302c08723c */ /* 0x040fe20000001808 */
[----:B------:R-:W3:Y:S03]  /*88b0*/  LDL.LU R63, [R1+0x14] ;  /* 0x00001400013f7983 */ /* 0x000ee60000300800 */
[----:B------:R-:W-:Y:S04]  /*88c0*/  MUFU.EX2 R60, R60 ;  /* 0x0000003c003c7308 */ /* 0x000fe80000000800 */
[-C--:B------:R-:W-:Y:S06]  /*88d0*/  HMMA.16816.F32 R12, R44, R50.reuse, R12 ;  /* 0x000000322c0c723c */ /* 0x080fec000000180c */
[----:B------:R-:W-:Y:S02]  /*88e0*/  MUFU.EX2 R187, R191 ;  /* 0x000000bf00bb7308 */ /* 0x000fe40000000800 */
[C---:B------:R-:W-:Y:S01]  /*88f0*/  HMMA.16816.F32 R16, R40.reuse, R50, R16 ;  /* 0x000000322810723c */ /* 0x040fe20000001810 */
[----:B------:R-:W1:Y:S07]  /*8900*/  LDSM.16.MT88.4 R48, [R239+0x900] ;  /* 0x00090000ef30783b */ /* 0x000e6e0000004200 */
[-C--:B----4-:R-:W-:Y:S01]  /*8910*/  HMMA.16816.F32 R68, R40, R52.reuse, R68 ;  /* 0x000000342844723c */ /* 0x090fe20000001844 */
[----:B------:R-:W-:Y:S07]  /*8920*/  MUFU.EX2 R191, R56 ;  /* 0x0000003800bf7308 */ /* 0x000fee0000000800 */
[C---:B------:R-:W-:Y:S03]  /*8930*/  HMMA.16816.F32 R72, R44.reuse, R52, R72 ;  /* 0x000000342c48723c */ /* 0x040fe60000001848 */
[----:B------:R-:W-:Y:S05]  /*8940*/  MUFU.EX2 R231, R171 ;  /* 0x000000ab00e77308 */ /* 0x000fea0000000800 */
[-C--:B------:R-:W-:Y:S05]  /*8950*/  HMMA.16816.F32 R76, R44, R54.reuse, R76 ;  /* 0x000000362c4c723c */ /* 0x080fea000000184c */
[----:B------:R4:W-:Y:S03]  /*8960*/  MUFU.EX2 R171, R57 ;  /* 0x0000003900ab7308 */ /* 0x0009e60000000800 */
[C---:B------:R-:W-:Y:S01]  /*8970*/  HMMA.16816.F32 R80, R40.reuse, R54, R80 ;  /* 0x000000362850723c */ /* 0x040fe20000001850 */
[----:B------:R-:W4:Y:S06]  /*8980*/  LDSM.16.MT88.4 R52, [R238+0x900] ;  /* 0x00090000ee34783b */ /* 0x000f2c0000004200 */
[----:B------:R-:W-:Y:S01]  /*8990*/  MUFU.EX2 R188, R190 ;  /* 0x000000be00bc7308 */ /* 0x000fe20000000800 */
[-C--:B-1----:R-:W-:Y:S08]  /*89a0*/  HMMA.16816.F32 R84, R40, R48.reuse, R84 ;  /* 0x000000302854723c */ /* 0x082ff00000001854 */
[C---:B------:R-:W-:Y:S01]  /*89b0*/  HMMA.16816.F32 R88, R44.reuse, R48, R88 ;  /* 0x000000302c58723c */ /* 0x040fe20000001858 */
[----:B------:R-:W-:Y:S01]  /*89c0*/  MUFU.EX2 R190, R61 ;  /* 0x0000003d00be7308 */ /* 0x000fe20000000800 */
[----:B----4-:R-:W-:Y:S06]  /*89d0*/  LDSM.16.MT88.4 R56, [R240+0x1100] ;  /* 0x00110000f038783b */ /* 0x010fec0000004200 */
[-C--:B------:R-:W-:Y:S03]  /*89e0*/  HMMA.16816.F32 R92, R44, R50.reuse, R92 ;  /* 0x000000322c5c723c */ /* 0x080fe6000000185c */
[----:B------:R-:W-:Y:S05]  /*89f0*/  MUFU.EX2 R194, R185 ;  /* 0x000000b900c27308 */ /* 0x000fea0000000800 */
[C---:B------:R-:W-:Y:S01]  /*8a00*/  HMMA.16816.F32 R96, R40.reuse, R50, R96 ;  /* 0x000000322860723c */ /* 0x040fe20000001860 */
[----:B------:R-:W1:Y:S04]  /*8a10*/  LDSM.16.MT88.4 R48, [R246+0x2900] ;  /* 0x00290000f630783b */ /* 0x000e680000004200 */
[----:B------:R-:W-:Y:S03]  /*8a20*/  MUFU.EX2 R193, R177 ;  /* 0x000000b100c17308 */ /* 0x000fe60000000800 */
[-C--:B------:R-:W-:Y:S07]  /*8a30*/  HMMA.16816.F32 R100, R40, R52.reuse, R100 ;  /* 0x000000342864723c */ /* 0x080fee0000001864 */
[----:B------:R-:W4:Y:S01]  /*8a40*/  MUFU.EX2 R185, R176 ;  /* 0x000000b000b97308 */ /* 0x000f220000000800 */
[C---:B------:R-:W-:Y:S08]  /*8a50*/  HMMA.16816.F32 R104, R44.reuse, R52, R104 ;  /* 0x000000342c68723c */ /* 0x040ff00000001868 */
[-C--:B------:R-:W-:Y:S01]  /*8a60*/  HMMA.16816.F32 R108, R44, R54.reuse, R108 ;  /* 0x000000362c6c723c */ /* 0x080fe2000000186c */
[----:B------:R-:W-:Y:S07]  /*8a70*/  MUFU.EX2 R163, R163 ;  /* 0x000000a300a37308 */ /* 0x000fee0000000800 */
[C---:B------:R-:W-:Y:S01]  /*8a80*/  HMMA.16816.F32 R112, R40.reuse, R54, R112 ;  /* 0x000000362870723c */ /* 0x040fe20000001870 */
[----:B------:R-:W4:Y:S07]  /*8a90*/  LDSM.16.MT88.4 R52, [R240+0x2900] ;  /* 0x00290000f034783b */ /* 0x000f2e0000004200 */
[-C--:B-1----:R-:W-:Y:S08]  /*8aa0*/  HMMA.16816.F32 R116, R40, R48.reuse, R116 ;  /* 0x000000302874723c */ /* 0x082ff00000001874 */
[C---:B------:R-:W-:Y:S08]  /*8ab0*/  HMMA.16816.F32 R120, R44.reuse, R48, R120 ;  /* 0x000000302c78723c */ /* 0x040ff00000001878 */
[-C--:B------:R-:W-:Y:S08]  /*8ac0*/  HMMA.16816.F32 R124, R44, R50.reuse, R124 ;  /* 0x000000322c7c723c */ /* 0x080ff0000000187c */
[C---:B------:R-:W-:Y:S01]  /*8ad0*/  HMMA.16816.F32 R128, R40.reuse, R50, R128 ;  /* 0x000000322880723c */ /* 0x040fe20000001880 */
[----:B------:R-:W1:Y:S07]  /*8ae0*/  LDSM.16.MT88.4 R48, [R239+0x2900] ;  /* 0x00290000ef30783b */ /* 0x000e6e0000004200 */
[-C--:B----4-:R-:W-:Y:S08]  /*8af0*/  HMMA.16816.F32 R132, R40, R52.reuse, R132 ;  /* 0x000000342884723c */ /* 0x090ff00000001884 */
        /* <DEDUP_REMOVED lines=13> */
[----:B------:R-:W-:Y:S01]  /*8bd0*/  HMMA.16816.F32 R28, R40, R54, R28 ;  /* 0x00000036281c723c */ /* 0x000fe2000000181c */
[----:B------:R-:W4:Y:S03]  /*8be0*/  LDSM.16.MT88.4 R52, [R239+0x1100] ;  /* 0x00110000ef34783b */ /* 0x000f260000004200 */
[----:B------:R-:W-:Y:S02]  /*8bf0*/  F2FP.PACK_AB R45, R171, R190 ;  /* 0x000000beab2d723e */ /* 0x000fe400000000ff */
[----:B------:R-:W-:Y:S02]  /*8c00*/  F2FP.PACK_AB R46, R195, R62 ;  /* 0x0000003ec32e723e */ /* 0x000fe400000000ff */
[----:B------:R-:W-:Y:S04]  /*8c10*/  F2FP.PACK_AB R40, R189, R173 ;  /* 0x000000adbd28723e */ /* 0x000fe800000000ff */
[----:B------:R-:W-:Y:S02]  /*8c20*/  F2FP.PACK_AB R41, R188, R192 ;  /* 0x000000c0bc29723e */ /* 0x000fe400000000ff */
[----:B------:R-:W-:Y:S01]  /*8c30*/  F2FP.PACK_AB R42, R194, R186 ;  /* 0x000000bac22a723e */ /* 0x000fe200000000ff */
[----:B-----5:R-:W-:Y:S01]  /*8c40*/  FFMA.FTZ R224, R199, R179, R224 ;  /* 0x000000b3c7e07223 */ /* 0x020fe200000100e0 */
[----:B------:R-:W-:Y:S01]  /*8c50*/  F2FP.PACK_AB R43, R231, R187 ;  /* 0x000000bbe72b723e */ /* 0x000fe200000000ff */
[----:B------:R5:W-:Y:S01]  /*8c60*/  MUFU.EX2 R199, R64 ;  /* 0x0000004000c77308 */ /* 0x000be20000000800 */
[----:B------:R-:W-:Y:S02]  /*8c70*/  FFMA.FTZ R227, R200, R178, R227 ;  /* 0x000000b2c8e37223 */ /* 0x000fe400000100e3 */
[----:B------:R-:W-:Y:S02]  /*8c80*/  FADD.FTZ R176, R225, R224 ;  /* 0x000000e0e1b07221 */ /* 0x000fe40000010000 */
[----:B------:R-:W-:Y:S01]  /*8c90*/  FADD.FTZ R177, R223, R227 ;  /* 0x000000e3dfb17221 */ /* 0x000fe20000010000 */
[-C--:B-1----:R-:W-:Y:S03]  /*8ca0*/  HMMA.16816.F32 R4, R40, R48.reuse, R4 ;  /* 0x000000302804723c */ /* 0x082fe60000001804 */
[----:B------:R-:W-:Y:S01]  /*8cb0*/  MOV R227, R60 ;  /* 0x0000003c00e37202 */ /* 0x000fe20000000f00 */
[----:B------:R-:W-:Y:S01]  /*8cc0*/  MUFU.EX2 R200, R182 ;  /* 0x000000b600c87308 */ /* 0x000fe20000000800 */
[----:B------:R-:W-:Y:S01]  /*8cd0*/  FADD.FTZ R177, R209, R177 ;  /* 0x000000b1d1b17221 */ /* 0x000fe20000010000 */
[----:B------:R-:W-:Y:S01]  /*8ce0*/  MOV R209, R195 ;  /* 0x000000c300d17202 */ /* 0x000fe20000000f00 */
[----:B------:R-:W-:Y:S01]  /*8cf0*/  FADD.FTZ R176, R210, R176 ;  /* 0x000000b0d2b07221 */ /* 0x000fe20000010000 */
[----:B------:R-:W-:Y:S01]  /*8d00*/  F2FP.PACK_AB R47, R227, R191 ;  /* 0x000000bfe32f723e */ /* 0x000fe200000000ff */
[----:B------:R-:W-:Y:S03]  /*8d10*/  FADD.FTZ R211, R211, R177 ;  /* 0x000000b1d3d37221 */ /* 0x000fe60000010000 */
[----:B------:R-:W-:Y:S01]  /*8d20*/  MOV R177, R189 ;  /* 0x000000bd00b17202 */ /* 0x000fe20000000f00 */
[----:B------:R-:W-:Y:S01]  /*8d30*/  FADD.FTZ R208, R208, R176 ;  /* 0x000000b0d0d07221 */ /* 0x000fe20000010000 */
[----:B------:R-:W-:Y:S01]  /*8d40*/  MUFU.EX2 R223, R181 ;  /* 0x000000b500df7308 */ /* 0x000fe20000000800 */
[C---:B------:R-:W-:Y:S04]  /*8d50*/  HMMA.16816.F32 R8, R44.reuse, R48, R8 ;  /* 0x000000302c08723c */ /* 0x040fe80000001808 */
[----:B------:R-:W-:Y:S01]  /*8d60*/  MOV R176, R190 ;  /* 0x000000be00b07202 */ /* 0x000fe20000000f00 */
[----:B------:R-:W-:Y:S02]  /*8d70*/  FADD.FTZ R208, R204, R208 ;  /* 0x000000d0ccd07221 */ /* 0x000fe40000010000 */
[----:B------:R-:W-:Y:S01]  /*8d80*/  FADD.FTZ R211, R206, R211 ;  /* 0x000000d3ced37221 */ /* 0x000fe20000010000 */
[-C--:B------:R-:W-:Y:S01]  /*8d90*/  HMMA.16816.F32 R12, R44, R50.reuse, R12 ;  /* 0x000000322c0c723c */ /* 0x080fe2000000180c */
[----:B------:R-:W-:Y:S03]  /*8da0*/  MUFU.EX2 R224, R180 ;  /* 0x000000b400e07308 */ /* 0x000fe60000000800 */
[----:B------:R-:W-:Y:S02]  /*8db0*/  FADD.FTZ R208, R205, R208 ;  /* 0x000000d0cdd07221 */ /* 0x000fe40000010000 */
[----:B------:R-:W-:Y:S02]  /*8dc0*/  FADD.FTZ R211, R207, R211 ;  /* 0x000000d3cfd37221 */ /* 0x000fe40000010000 */
[C---:B------:R-:W-:Y:S01]  /*8dd0*/  HMMA.16816.F32 R16, R40.reuse, R50, R16 ;  /* 0x000000322810723c */ /* 0x040fe20000001810 */
[----:B------:R-:W1:Y:S02]  /*8de0*/  LDSM.16.MT88.4 R48, [R238+0x1100] ;  /* 0x00110000ee30783b */ /* 0x000e640000004200 */
[----:B------:R4:W-:Y:S01]  /*8df0*/  MUFU.EX2 R225, R175 ;  /* 0x000000af00e17308 */ /* 0x0009e20000000800 */
[----:B--2---:R-:W-:Y:S02]  /*8e00*/  FFMA.FTZ R229, R198, R65, R229 ;  /* 0x00000041c6e57223 */ /* 0x004fe400000100e5 */
[----:B---3--:R-:W-:Y:S02]  /*8e10*/  FFMA.FTZ R230, R197, R63, R230 ;  /* 0x0000003fc5e67223 */ /* 0x008fe400000100e6 */
[-C--:B------:R-:W-:Y:S01]  /*8e20*/  HMMA.16816.F32 R68, R40, R56.reuse, R68 ;  /* 0x000000382844723c */ /* 0x080fe20000001844 */
[----:B-----5:R-:W-:Y:S03]  /*8e30*/  LDSM.16.MT88.4 R64, [R239+0x3100] ;  /* 0x00310000ef40783b */ /* 0x020fe60000004200 */
[----:B------:R-:W-:Y:S01]  /*8e40*/  FADD.FTZ R178, R226, R229 ;  /* 0x000000e5e2b27221 */ /* 0x000fe20000010000 */
[----:B------:R2:W-:Y:S01]  /*8e50*/  MUFU.EX2 R198, R183 ;  /* 0x000000b700c67308 */ /* 0x0005e20000000800 */
[----:B------:R-:W-:Y:S02]  /*8e60*/  FADD.FTZ R179, R228, R230 ;  /* 0x000000e6e4b37221 */ /* 0x000fe40000010000 */
[C---:B------:R-:W-:Y:S04]  /*8e70*/  HMMA.16816.F32 R72, R44.reuse, R56, R72 ;  /* 0x000000382c48723c */ /* 0x040fe80000001848 */
[----:B------:R-:W-:Y:S01]  /*8e80*/  FADD.FTZ R178, R213, R178 ;  /* 0x000000b2d5b27221 */ /* 0x000fe20000010000 */
[----:B------:R-:W-:Y:S01]  /*8e90*/  MOV R213, R194 ;  /* 0x000000c200d57202 */ /* 0x000fe20000000f00 */
[----:B------:R-:W-:Y:S01]  /*8ea0*/  FADD.FTZ R179, R214, R179 ;  /* 0x000000b3d6b37221 */ /* 0x000fe20000010000 */
[----:B------:R3:W-:Y:S01]  /*8eb0*/  MUFU.EX2 R197, R184 ;  /* 0x000000b800c57308 */ /* 0x0007e20000000800 */
[-C--:B------:R-:W-:Y:S04]  /*8ec0*/  HMMA.16816.F32 R76, R44, R58.reuse, R76 ;  /* 0x0000003a2c4c723c */ /* 0x080fe8000000184c */
[----:B----4-:R-:W-:Y:S01]  /*8ed0*/  MOV R175, R227 ;  /* 0x000000e300af7202 */ /* 0x010fe20000000f00 */
[----:B------:R-:W-:Y:S01]  /*8ee0*/  FADD.FTZ R201, R201, R179 ;  /* 0x000000b3c9c97221 */ /* 0x000fe20000010000 */
[----:B------:R-:W-:Y:S01]  /*8ef0*/  MOV R214, R191 ;  /* 0x000000bf00d67202 */ /* 0x000fe20000000f00 */
[----:B------:R-:W-:Y:S01]  /*8f00*/  FADD.FTZ R212, R212, R178 ;  /* 0x000000b2d4d47221 */ /* 0x000fe20000010000 */
[C---:B------:R-:W-:Y:S01]  /*8f10*/  HMMA.16816.F32 R80, R40.reuse, R58, R80 ;  /* 0x0000003a2850723c */ /* 0x040fe20000001850 */
[----:B------:R-:W-:Y:S01]  /*8f20*/  LDSM.16.MT88.4 R56, [R240+0x3100] ;  /* 0x00310000f038783b */ /* 0x000fe20000004200 */
[----:B------:R4:W-:Y:S02]  /*8f30*/  MUFU.EX2 R226, R174 ;  /* 0x000000ae00e27308 */ /* 0x0009e40000000800 */
[----:B------:R-:W-:Y:S01]  /*8f40*/  MOV R210, R175 ;  /* 0x000000af00d27202 */ /* 0x000fe20000000f00 */
[----:B------:R-:W-:Y:S01]  /*8f50*/  FADD.FTZ R208, R215, R208 ;  /* 0x000000d0d7d07221 */ /* 0x000fe20000010000 */
[----:B------:R-:W-:Y:S01]  /*8f60*/  MOV R175, R192 ;  /* 0x000000c000af7202 */ /* 0x000fe20000000f00 */
[----:B------:R-:W-:Y:S01]  /*8f70*/  FADD.FTZ R201, R220, R201 ;  /* 0x000000c9dcc97221 */ /* 0x000fe20000010000 */
[-C--:B------:R-:W-:Y:S01]  /*8f80*/  HMMA.16816.F32 R84, R40, R52.reuse, R84 ;  /* 0x000000342854723c */ /* 0x080fe20000001854 */
[----:B--2---:R-:W-:Y:S03]  /*8f90*/  LDSM.16.MT88.4 R180, [R246+0x1900] ;  /* 0x00190000f6b4783b */ /* 0x004fe60000004200 */
[----:B------:R-:W-:Y:S01]  /*8fa0*/  MUFU.EX2 R227, R166 ;  /* 0x000000a600e37308 */ /* 0x000fe20000000800 */
[----:B------:R-:W-:Y:S01]  /*8fb0*/  MOV R178, R188 ;  /* 0x000000bc00b27202 */ /* 0x000fe20000000f00 */
[----:B------:R-:W-:Y:S01]  /*8fc0*/  FADD.FTZ R208, R216, R208 ;  /* 0x000000d0d8d07221 */ /* 0x000fe20000010000 */
[----:B---3--:R-:W-:Y:S01]  /*8fd0*/  MOV R184, R62 ;  /* 0x0000003e00b87202 */ /* 0x008fe20000000f00 */
[C---:B------:R-:W-:Y:S01]  /*8fe0*/  HMMA.16816.F32 R88, R44.reuse, R52, R88 ;  /* 0x000000342c58723c */ /* 0x040fe20000001858 */
[----:B------:R-:W2:Y:S03]  /*8ff0*/  LDSM.16.MT88.4 R60, [R246+0x3100] ;  /* 0x00310000f63c783b */ /* 0x000ea60000004200 */
[----:B------:R-:W-:Y:S02]  /*9000*/  FADD.FTZ R208, R173, R208 ;  /* 0x000000d0add07221 */ /* 0x000fe40000010000 */
[----:B------:R-:W3:Y:S01]  /*9010*/  MUFU.EX2 R228, R164 ;  /* 0x000000a400e47308 */ /* 0x000ee20000000800 */
[----:B------:R-:W-:Y:S01]  /*9020*/  FADD.FTZ R201, R222, R201 ;  /* 0x000000c9dec97221 */ /* 0x000fe20000010000 */
[-C--:B------:R-:W-:Y:S04]  /*9030*/  HMMA.16816.F32 R92, R44, R54.reuse, R92 ;  /* 0x000000362c5c723c */ /* 0x080fe8000000185c */
[----:B----4-:R-:W-:Y:S01]  /*9040*/  MOV R174, R193 ;  /* 0x000000c100ae7202 */ /* 0x010fe20000000f00 */
[----:B------:R-:W-:Y:S02]  /*9050*/  FADD.FTZ R201, R169, R201 ;  /* 0x000000c9a9c97221 */ /* 0x000fe40000010000 */
[----:B------:R-:W-:Y:S01]  /*9060*/  FADD.FTZ R212, R221, R212 ;  /* 0x000000d4ddd47221 */ /* 0x000fe20000010000 */
[C---:B------:R-:W-:Y:S01]  /*9070*/  HMMA.16816.F32 R96, R40.reuse, R54, R96 ;  /* 0x000000362860723c */ /* 0x040fe20000001860 */
[----:B------:R-:W4:Y:S01]  /*9080*/  LDSM.16.MT88.4 R52, [R238+0x3100] ;  /* 0x00310000ee34783b */ /* 0x000f220000004200 */
[----:B------:R-:W-:Y:S02]  /*9090*/  MUFU.EX2 R229, R167 ;  /* 0x000000a700e57308 */ /* 0x000fe40000000800 */
[----:B------:R-:W-:Y:S02]  /*90a0*/  FADD.FTZ R201, R170, R201 ;  /* 0x000000c9aac97221 */ /* 0x000fe40000010000 */
[----:B------:R-:W-:Y:S02]  /*90b0*/  FADD.FTZ R212, R219, R212 ;  /* 0x000000d4dbd47221 */ /* 0x000fe40000010000 */
[-C--:B-1----:R-:W-:Y:S04]  /*90c0*/  HMMA.16816.F32 R100, R40, R48.reuse, R100 ;  /* 0x000000302864723c */ /* 0x082fe80000001864 */
[----:B------:R-:W-:Y:S01]  /*90d0*/  FADD.FTZ R212, R172, R212 ;  /* 0x000000d4acd47221 */ /* 0x000fe20000010000 */
[----:B------:R-:W1:Y:S01]  /*90e0*/  MUFU.EX2 R230, R165 ;  /* 0x000000a500e67308 */ /* 0x000e620000000800 */
[----:B---3--:R-:W-:Y:S01]  /*90f0*/  F2FP.PACK_AB R164, R228, R227 ;  /* 0x000000e3e4a4723e */ /* 0x008fe200000000ff */
[----:B------:R-:W-:Y:S01]  /*9100*/  FADD.FTZ R211, R217, R211 ;  /* 0x000000d3d9d37221 */ /* 0x000fe20000010000 */
[C---:B------:R-:W-:Y:S04]  /*9110*/  HMMA.16816.F32 R104, R44.reuse, R48, R104 ;  /* 0x000000302c68723c */ /* 0x040fe80000001868 */
[----:B------:R-:W-:Y:S02]  /*9120*/  FADD.FTZ R212, R168, R212 ;  /* 0x000000d4a8d47221 */ /* 0x000fe40000010000 */
[----:B------:R-:W-:Y:S02]  /*9130*/  FADD.FTZ R211, R218, R211 ;  /* 0x000000d3dad37221 */ /* 0x000fe40000010000 */
[-C--:B------:R-:W-:Y:S08]  /*9140*/  HMMA.16816.F32 R108, R44, R50.reuse, R108 ;  /* 0x000000322c6c723c */ /* 0x080ff0000000186c */
[C---:B------:R-:W-:Y:S01]  /*9150*/  HMMA.16816.F32 R112, R40.reuse, R50, R112 ;  /* 0x000000322870723c */ /* 0x040fe20000001870 */
[----:B------:R-:W3:Y:S03]  /*9160*/  LDSM.16.MT88.4 R48, [R240+0x1900] ;  /* 0x00190000f030783b */ /* 0x000ee60000004200 */
[----:B-1----:R-:W-:Y:S04]  /*9170*/  F2FP.PACK_AB R165, R230, R229 ;  /* 0x000000e5e6a5723e */ /* 0x002fe800000000ff */
        /* <DEDUP_REMOVED lines=9> */
[----:B------:R-:W1:Y:S07]  /*9210*/  LDSM.16.MT88.4 R56, [R239+0x1900] ;  /* 0x00190000ef38783b */ /* 0x000e6e0000004200 */
[-C--:B------:R-:W-:Y:S08]  /*9220*/  HMMA.16816.F32 R20, R40, R64.reuse, R20 ;  /* 0x000000402814723c */ /* 0x080ff00000001814 */
[C---:B------:R-:W-:Y:S01]  /*9230*/  HMMA.16816.F32 R148, R44.reuse, R64, R148 ;  /* 0x000000402c94723c */ /* 0x040fe20000001894 */
[----:B------:R2:W5:Y:S07]  /*9240*/  MUFU.EX2 R64, R161 ;  /* 0x000000a100407308 */ /* 0x00056e0000000800 */
[-C--:B------:R-:W-:Y:S03]  /*9250*/  HMMA.16816.F32 R152, R44, R66.reuse, R152 ;  /* 0x000000422c98723c */ /* 0x080fe60000001898 */
[----:B------:R1:W-:Y:S05]  /*9260*/  MUFU.EX2 R65, R162 ;  /* 0x000000a200417308 */ /* 0x0003ea0000000800 */
[C---:B------:R-:W-:Y:S05]  /*9270*/  HMMA.16816.F32 R156, R40.reuse, R66, R156 ;  /* 0x00000042289c723c */ /* 0x040fea000000189c */
[----:B------:R3:W3:Y:S02]  /*9280*/  MUFU.EX2 R66, R160 ;  /* 0x000000a000427308 */ /* 0x0006e40000000800 */
[----:B------:R-:W-:Y:S01]  /*9290*/  MOV R67, R163 ;  /* 0x000000a300437202 */ /* 0x000fe20000000f00 */
[-C--:B----4-:R-:W-:Y:S04]  /*92a0*/  HMMA.16816.F32 R24, R40, R52.reuse, R24 ;  /* 0x000000342818723c */ /* 0x090fe80000001818 */
[----:B--2---:R-:W-:Y:S02]  /*92b0*/  F2FP.PACK_AB R161, R200, R199 ;  /* 0x000000c7c8a1723e */ /* 0x004fe400000000ff */
[----:B------:R-:W-:Y:S02]  /*92c0*/  F2FP.PACK_AB R163, R226, R225 ;  /* 0x000000e1e2a3723e */ /* 0x000fe400000000ff */
[C---:B------:R-:W-:Y:S04]  /*92d0*/  HMMA.16816.F32 R32, R44.reuse, R52, R32 ;  /* 0x000000342c20723c */ /* 0x040fe80000001820 */
[----:B-1----:R-:W-:Y:S02]  /*92e0*/  F2FP.PACK_AB R162, R224, R223 ;  /* 0x000000dfe0a2723e */ /* 0x002fe400000000ff */
[----:B-----5:R-:W-:Y:S02]  /*92f0*/  F2FP.PACK_AB R166, R64, R67 ;  /* 0x0000004340a6723e */ /* 0x020fe400000000ff */
[-C--:B------:R-:W-:Y:S01]  /*9300*/  HMMA.16816.F32 R36, R44, R54.reuse, R36 ;  /* 0x000000362c24723c */ /* 0x080fe20000001824 */
[----:B------:R-:W1:Y:S03]  /*9310*/  LDSM.16.MT88.4 R44, [R238+0x1900] ;  /* 0x00190000ee2c783b */ /* 0x000e660000004200 */
[----:B---3--:R-:W-:Y:S02]  /*9320*/  F2FP.PACK_AB R160, R198, R197 ;  /* 0x000000c5c6a0723e */ /* 0x008fe400000000ff */
[----:B------:R-:W-:Y:S02]  /*9330*/  F2FP.PACK_AB R167, R66, R65 ;  /* 0x0000004142a7723e */ /* 0x000fe400000000ff */
[----:B------:R-:W-:Y:S01]  /*9340*/  HMMA.16816.F32 R28, R40, R54, R28 ;  /* 0x00000036281c723c */ /* 0x000fe2000000181c */
[----:B------:R-:W2:Y:S07]  /*9350*/  LDSM.16.MT88.4 R40, [R246+0x3900] ;  /* 0x00390000f628783b */ /* 0x000eae0000004200 */
[-C--:B------:R-:W-:Y:S01]  /*9360*/  HMMA.16816.F32 R192, R160, R180.reuse, R4 ;  /* 0x000000b4a0c0723c */ /* 0x080fe20000001804 */
[----:B------:R-:W3:Y:S07]  /*9370*/  LDSM.16.MT88.4 R52, [R240+0x3900] ;  /* 0x00390000f034783b */ /* 0x000eee0000004200 */
[C---:B------:R-:W-:Y:S01]  /*9380*/  HMMA.16816.F32 R188, R164.reuse, R180, R8 ;  /* 0x000000b4a4bc723c */ /* 0x040fe20000001808 */
[----:B------:R-:W4:Y:S06]  /*9390*/  LDSM.16.MT88.4 R4, [R238+0x3900] ;  /* 0x00390000ee04783b */ /* 0x000f2c0000004200 */
[----:B------:R-:W-:Y:S02]  /*93a0*/  MOV R11, R184 ;  /* 0x000000b8000b7202 */ /* 0x000fe40000000f00 */
[----:B------:R-:W-:Y:S03]  /*93b0*/  MOV R10, R187 ;  /* 0x000000bb000a7202 */ /* 0x000fe60000000f00 */
[----:B------:R-:W-:Y:S02]  /*93c0*/  MOV R9, R186 ;  /* 0x000000ba00097202 */ /* 0x000fe40000000f00 */
[----:B------:R-:W-:Y:S02]  /*93d0*/  MOV R8, R185 ;  /* 0x000000b900087202 */ /* 0x000fe40000000f00 */
[-C--:B------:R-:W-:Y:S07]  /*93e0*/  HMMA.16816.F32 R184, R164, R182.reuse, R12 ;  /* 0x000000b6a4b8723c */ /* 0x080fee000000180c */
        /* <DEDUP_REMOVED lines=8> */
[----:B------:R-:W-:Y:S01]  /*9470*/  MOV R13, R176 ;  /* 0x000000b0000d7202 */ /* 0x000fe20000000f00 */
[----:B------:R-:W-:Y:S01]  /*9480*/  FADD.FTZ R212, R8, R212 ;  /* 0x000000d408d47221 */ /* 0x000fe20000010000 */
        /* <DEDUP_REMOVED lines=10> */
[-C--:B------:R-:W-:Y:S04]  /*9530*/  HMMA.16816.F32 R84, R160, R56.reuse, R84 ;  /* 0x00000038a054723c */ /* 0x080fe80000001854 */
[----:B------:R-:W-:Y:S01]  /*9540*/  FADD.FTZ R208, R198, R208 ;  /* 0x000000d0c6d07221 */ /* 0x000fe20000010000 */
[----:B------:R-:W-:Y:S01]  /*9550*/  MOV R198, R2 ;  /* 0x0000000200c67202 */ /* 0x000fe20000000f00 */
        /* <DEDUP_REMOVED lines=21> */
[-C--:B--2---:R-:W-:Y:S04]  /*96b0*/  HMMA.16816.F32 R116, R160, R40.reuse, R116 ;  /* 0x00000028a074723c */ /* 0x084fe80000001874 */
[----:B------:R-:W-:Y:S01]  /*96c0*/  FADD.FTZ R211, R199, R211 ;  /* 0x000000d3c7d37221 */ /* 0x000fe20000010000 */
[----:B------:R-:W-:Y:S03]  /*96d0*/  MOV R199, R196 ;  /* 0x000000c400c77202 */ /* 0x000fe60000000f00 */
[C---:B------:R-:W-:Y:S04]  /*96e0*/  HMMA.16816.F32 R120, R164.reuse, R40, R120 ;  /* 0x00000028a478723c */ /* 0x040fe80000001878 */
[----:B------:R-:W-:Y:S01]  /*96f0*/  FADD.FTZ R211, R200, R211 ;  /* 0x000000d3c8d37221 */ /* 0x000fe20000010000 */
[----:B------:R-:W-:Y:S03]  /*9700*/  MOV R200, R3 ;  /* 0x0000000300c87202 */ /* 0x000fe60000000f00 */
[-C--:B------:R-:W-:Y:S04]  /*9710*/  HMMA.16816.F32 R124, R164, R42.reuse, R124 ;  /* 0x0000002aa47c723c */ /* 0x080fe8000000187c */
[----:B------:R-:W-:Y:S04]  /*9720*/  FADD.FTZ R211, R225, R211 ;  /* 0x000000d3e1d37221 */ /* 0x000fe80000010000 */
        /* <DEDUP_REMOVED lines=10> */
[C---:B------:R-:W-:Y:S07]  /*97d0*/  HMMA.16816.F32 R168, R164.reuse, R4, R32 ;  /* 0x00000004a4a8723c */ /* 0x040fee0000001820 */
[----:B------:R-:W-:Y:S01]  /*97e0*/  FADD.FTZ R4, R224, R208 ;  /* 0x000000d0e0047221 */ /* 0x000fe20000010000 */
[-C--:B------:R-:W-:Y:S04]  /*97f0*/  HMMA.16816.F32 R164, R164, R6.reuse, R36 ;  /* 0x00000006a4a4723c */ /* 0x080fe80000001824 */
[----:B------:R1:W-:Y:S01]  /*9800*/  STL [R1+0x20], R4 ;  /* 0x0000200401007387 */ /* 0x0003e20000100800 */
[----:B------:R-:W-:Y:S03]  /*9810*/  FADD.FTZ R5, R64, R212 ;  /* 0x000000d440057221 */ /* 0x000fe60000010000 */
[----:B------:R-:W-:Y:S07]  /*9820*/  HMMA.16816.F32 R160, R160, R6, R28 ;  /* 0x00000006a0a0723c */ /* 0x000fee000000181c */
[----:B------:R-:W-:Y:S05]  /*9830*/  FADD.FTZ R6, R226, R211 ;  /* 0x000000d3e2067221 */ /* 0x000fea0000010000 */
[----:B------:R2:W-:Y:S04]  /*9840*/  STL [R1+0x1c], R6 ;  /* 0x00001c0601007387 */ /* 0x0005e80000100800 */
[----:B------:R2:W-:Y:S01]  /*9850*/  STL [R1+0x18], R5 ;  /* 0x0000180501007387 */ /* 0x0005e20000100800 */
[----:B-1----:R-:W-:Y:S05]  /*9860*/  FADD.FTZ R4, R66, R201 ;  /* 0x000000c942047221 */ /* 0x002fea0000010000 */
[----:B------:R2:W-:Y:S02]  /*9870*/  STL [R1+0x14], R4 ;  /* 0x0000140401007387 */ /* 0x0005e40000100800 */
[----:B--2---:R-:W-:-:S05]  /*9880*/  @P2 BRA `(.L_x_2920) ;  /* 0xffffc87000002947 */ /* 0x004fca000383ffff */
.L_x_2919:
[----:B--2---:R-:W2:Y:S04]  /*9890*/  LDL.LU R5, [R1+0x20] ;  /* 0x0000200001057983 */ /* 0x004ea80000300800 */
[----:B------:R-:W3:Y:S04]  /*98a0*/  LDL.LU R9, [R1+0x1c] ;  /* 0x00001c0001097983 */ /* 0x000ee80000300800 */
[----:B------:R-:W4:Y:S04]  /*98b0*/  LDL.LU R11, [R1+0x18] ;  /* 0x00001800010b7983 */ /* 0x000f280000300800 */
[----:B------:R-:W5:Y:S01]  /*98c0*/  LDL.LU R7, [R1+0x14] ;  /* 0x0000140001077983 */ /* 0x000f620000300800 */
[----:B------:R-:W-:-:S02]  /*98d0*/  MOV R12, 0xff800000 ;  /* 0xff800000000c7802 */ /* 0x000fc40000000f00 */
[----:B------:R-:W-:Y:S02]  /*98e0*/  MOV R13, 0xff800000 ;  /* 0xff800000000d7802 */ /* 0x000fe40000000f00 */
[----:B------:R-:W-:Y:S02]  /*98f0*/  MOV R14, 0xff800000 ;  /* 0xff800000000e7802 */ /* 0x000fe40000000f00 */
[----:B------:R-:W-:Y:S01]  /*9900*/  PLOP3.LUT P4, PT, PT, PT, PT, 0x8, 0x0 ;  /* 0x000000000000781c */ /* 0x000fe20003f8e170 */
[----:B--2---:R-:W1:Y:S04]  /*9910*/  SHFL.BFLY PT, R4, R5, 0x2, 0x1f ;  /* 0x0c401f0005047f89 */ /* 0x004e6800000e0000 */
[----:B---3--:R-:W2:Y:S04]  /*9920*/  SHFL.BFLY PT, R6, R9, 0x2, 0x1f ;  /* 0x0c401f0009067f89 */ /* 0x008ea800000e0000 */
[----:B----4-:R-:W3:Y:S04]  /*9930*/  SHFL.BFLY PT, R8, R11, 0x2, 0x1f ;  /* 0x0c401f000b087f89 */ /* 0x010ee800000e0000 */
[----:B-----5:R-:W4:Y:S01]  /*9940*/  SHFL.BFLY PT, R10, R7, 0x2, 0x1f ;  /* 0x0c401f00070a7f89 */ /* 0x020f2200000e0000 */
[----:B-1----:R-:W-:-:S02]  /*9950*/  FADD.FTZ R4, R4, R5 ;  /* 0x0000000504047221 */ /* 0x002fc40000010000 */
[----:B--2---:R-:W-:-:S03]  /*9960*/  FADD.FTZ R6, R6, R9 ;  /* 0x0000000906067221 */ /* 0x004fc60000010000 */
[----:B------:R-:W1:Y:S01]  /*9970*/  SHFL.BFLY PT, R5, R4, 0x1, 0x1f ;  /* 0x0c201f0004057f89 */ /* 0x000e6200000e0000 */
[----:B---3--:R-:W-:-:S03]  /*9980*/  FADD.FTZ R8, R8, R11 ;  /* 0x0000000b08087221 */ /* 0x008fc60000010000 */
[----:B------:R-:W2:Y:S01]  /*9990*/  SHFL.BFLY PT, R9, R6, 0x1, 0x1f ;  /* 0x0c201f0006097f89 */ /* 0x000ea200000e0000 */
[----:B----4-:R-:W-:-:S03]  /*99a0*/  FADD.FTZ R10, R10, R7 ;  /* 0x000000070a0a7221 */ /* 0x010fc60000010000 */
[----:B------:R-:W3:Y:S01]  /*99b0*/  SHFL.BFLY PT, R11, R8, 0x1, 0x1f ;  /* 0x0c201f00080b7f89 */ /* 0x000ee200000e0000 */
[----:B------:R-:W-:Y:S01]  /*99c0*/  MOV R7, RZ ;  /* 0x000000ff00077202 */ /* 0x000fe20000000f00 */
[----:B-1----:R-:W-:Y:S02]  /*99d0*/  FADD.FTZ R4, R4, R5 ;  /* 0x0000000504047221 */ /* 0x002fe40000010000 */
[----:B------:R-:W1:Y:S01]  /*99e0*/  SHFL.BFLY PT, R5, R10, 0x1, 0x1f ;  /* 0x0c201f000a057f89 */ /* 0x000e6200000e0000 */
[----:B--2---:R-:W-:Y:S02]  /*99f0*/  FADD.FTZ R9, R6, R9 ;  /* 0x0000000906097221 */ /* 0x004fe40000010000 */
[----:B------:R-:W-:Y:S02]  /*9a00*/  FSETP.NE.FTZ.AND P3, PT, R4, RZ, PT ;  /* 0x000000ff0400720b */ /* 0x000fe40003f75000 */
[----:B------:R-:W-:Y:S01]  /*9a10*/  MOV R6, RZ ;  /* 0x000000ff00067202 */ /* 0x000fe20000000f00 */
[----:B---3--:R-:W-:Y:S01]  /*9a20*/  FADD.FTZ R8, R8, R11 ;  /* 0x0000000b08087221 */ /* 0x008fe20000010000 */
[----:B------:R-:W-:-:S04]  /*9a30*/  FSETP.NE.FTZ.AND P2, PT, R9, RZ, PT ;  /* 0x000000ff0900720b */ /* 0x000fc80003f55000 */
[----:B------:R-:W-:-:S05]  /*9a40*/  FSETP.NE.FTZ.AND P1, PT, R8, RZ, PT ;  /* 0x000000ff0800720b */ /* 0x000fca0003f35000 */
[----:B------:R-:W2:Y:S01]  /*9a50*/  @P3 MUFU.RCP R7, R4 ;  /* 0x0000000400073308 */ /* 0x000ea20000001000 */
[----:B------:R-:W-:-:S03]  /*9a60*/  @P3 MOV R18, 0x3f317218 ;  /* 0x3f31721800123802 */ /* 0x000fc60000000f00 */
[----:B------:R-:W-:Y:S02]  /*9a70*/  @P2 MOV R17, 0x3f317218 ;  /* 0x3f31721800112802 */ /* 0x000fe40000000f00 */
[----:B------:R-:W-:Y:S02]  /*9a80*/  @P3 FMUL.FTZ R18, R18, c[0x0][0x2d0] ;  /* 0x0000b40012123a20 */ /* 0x000fe40000410000 */
[----:B-1----:R-:W-:Y:S01]  /*9a90*/  FADD.FTZ R5, R5, R10 ;  /* 0x0000000a05057221 */ /* 0x002fe20000010000 */
[----:B------:R-:W-:Y:S01]  /*9aa0*/  @P2 MUFU.RCP R6, R9 ;  /* 0x0000000900062308 */ /* 0x000fe20000001000 */
[----:B------:R-:W-:Y:S01]  /*9ab0*/  CS2R R10, SRZ ;  /* 0x00000000000a7805 */ /* 0x000fe2000001ff00 */
[----:B------:R-:W-:Y:S01]  /*9ac0*/  @P1 MOV R16, 0x3f317218 ;  /* 0x3f31721800101802 */ /* 0x000fe20000000f00 */
[----:B------:R-:W-:Y:S01]  /*9ad0*/  @P2 FMUL.FTZ R17, R17, c[0x0][0x2d0] ;  /* 0x0000b40011112a20 */ /* 0x000fe20000410000 */
[----:B------:R-:W-:-:S03]  /*9ae0*/  FSETP.NE.FTZ.AND P0, PT, R5, RZ, PT ;  /* 0x000000ff0500720b */ /* 0x000fc60003f15000 */
[----:B------:R-:W-:Y:S01]  /*9af0*/  @P1 FMUL.FTZ R16, R16, c[0x0][0x2d0] ;  /* 0x0000b40010101a20 */ /* 0x000fe20000410000 */
[----:B------:R-:W-:Y:S01]  /*9b00*/  @P1 MUFU.RCP R10, R8 ;  /* 0x00000008000a1308 */ /* 0x000fe20000001000 */
[C---:B--2---:R-:W-:Y:S02]  /*9b10*/  FMUL.FTZ R192, R7.reuse, R192 ;  /* 0x000000c007c07220 */ /* 0x044fe40000410000 */
[C---:B------:R-:W-:Y:S02]  /*9b20*/  FMUL.FTZ R193, R7.reuse, R193 ;  /* 0x000000c107c17220 */ /* 0x040fe40000410000 */
[C---:B------:R-:W-:Y:S02]  /*9b30*/  FMUL.FTZ R180, R7.reuse, R180 ;  /* 0x000000b407b47220 */ /* 0x040fe40000410000 */
[C---:B------:R-:W-:Y:S01]  /*9b40*/  FMUL.FTZ R181, R7.reuse, R181 ;  /* 0x000000b507b57220 */ /* 0x040fe20000410000 */
[----:B------:R-:W1:Y:S01]  /*9b50*/  @P3 MUFU.LG2 R4, R4 ;  /* 0x0000000400043308 */ /* 0x000e620000000c00 */
[----:B------:R-:W-:Y:S01]  /*9b60*/  @P0 MOV R15, 0x3f317218 ;  /* 0x3f317218000f0802 */ /* 0x000fe20000000f00 */
[----:B------:R-:W-:-:S02]  /*9b70*/  FMUL.FTZ R68, R7, R68 ;  /* 0x0000004407447220 */ /* 0x000fc40000410000 */
[----:B------:R-:W-:Y:S02]  /*9b80*/  FMUL.FTZ R69, R7, R69 ;  /* 0x0000004507457220 */ /* 0x000fe40000410000 */
[----:B------:R-:W-:Y:S02]  /*9b90*/  @P0 FMUL.FTZ R15, R15, c[0x0][0x2d0] ;  /* 0x0000b4000f0f0a20 */ /* 0x000fe40000410000 */
[----:B------:R-:W2:Y:S01]  /*9ba0*/  @P2 MUFU.LG2 R9, R9 ;  /* 0x0000000900092308 */ /* 0x000ea20000000c00 */
[C---:B------:R-:W-:Y:S02]  /*9bb0*/  FMUL.FTZ R80, R7.reuse, R80 ;  /* 0x0000005007507220 */ /* 0x040fe40000410000 */
[C---:B------:R-:W-:Y:S02]  /*9bc0*/  FMUL.FTZ R81, R7.reuse, R81 ;  /* 0x0000005107517220 */ /* 0x040fe40000410000 */
[C---:B------:R-:W-:Y:S02]  /*9bd0*/  FMUL.FTZ R84, R7.reuse, R84 ;  /* 0x0000005407547220 */ /* 0x040fe40000410000 */
[----:B------:R-:W-:Y:S01]  /*9be0*/  FMUL.FTZ R85, R7, R85 ;  /* 0x0000005507557220 */ /* 0x000fe20000410000 */
[----:B------:R-:W3:Y:S01]  /*9bf0*/  @P1 MUFU.LG2 R8, R8 ;  /* 0x0000000800081308 */ /* 0x000ee20000000c00 */
[----:B-1----:R-:W-:-:S02]  /*9c00*/  @P3 FMUL.FTZ R4, R4, 0.69314718246459960938 ;  /* 0x3f31721804043820 */ /* 0x002fc40000410000 */
[C---:B------:R-:W-:Y:S02]  /*9c10*/  FMUL.FTZ R96, R7.reuse, R96 ;  /* 0x0000006007607220 */ /* 0x040fe40000410000 */
[C---:B------:R-:W-:Y:S02]  /*9c20*/  FMUL.FTZ R97, R7.reuse, R97 ;  /* 0x0000006107617220 */ /* 0x040fe40000410000 */
[----:B------:R-:W-:Y:S01]  /*9c30*/  FMUL.FTZ R100, R7, R100 ;  /* 0x0000006407647220 */ /* 0x000fe20000410000 */
[----:B------:R-:W1:Y:S01]  /*9c40*/  @P0 MUFU.LG2 R19, R5 ;  /* 0x0000000500130308 */ /* 0x000e620000000c00 */
[----:B--2---:R-:W-:Y:S02]  /*9c50*/  @P2 FMUL.FTZ R9, R9, 0.69314718246459960938 ;  /* 0x3f31721809092820 */ /* 0x004fe40000410000 */
[C---:B------:R-:W-:Y:S02]  /*9c60*/  FMUL.FTZ R101, R7.reuse, R101 ;  /* 0x0000006507657220 */ /* 0x040fe40000410000 */
[----:B------:R-:W-:-:S02]  /*9c70*/  FMUL.FTZ R112, R7, R112 ;  /* 0x0000007007707220 */ /* 0x000fc40000410000 */
[C---:B------:R-:W-:Y:S01]  /*9c80*/  FMUL.FTZ R113, R7.reuse, R113 ;  /* 0x0000007107717220 */ /* 0x040fe20000410000 */
[----:B------:R2:W4:Y:S01]  /*9c90*/  @P0 MUFU.RCP R11, R5 ;  /* 0x00000005000b0308 */ /* 0x0005220000001000 */
[----:B---3--:R-:W-:Y:S02]  /*9ca0*/  @P1 FMUL.FTZ R8, R8, 0.69314718246459960938 ;  /* 0x3f31721808081820 */ /* 0x008fe40000410000 */
[C---:B------:R-:W-:Y:S02]  /*9cb0*/  FMUL.FTZ R116, R7.reuse, R116 ;  /* 0x0000007407747220 */ /* 0x040fe40000410000 */
[C---:B------:R-:W-:Y:S02]  /*9cc0*/  FMUL.FTZ R117, R7.reuse, R117 ;  /* 0x0000007507757220 */ /* 0x040fe40000410000 */
[----:B------:R-:W-:Y:S02]  /*9cd0*/  FMUL.FTZ R128, R7, R128 ;  /* 0x0000008007807220 */ /* 0x000fe40000410000 */
[----:B-1----:R-:W-:-:S02]  /*9ce0*/  @P0 FMUL.FTZ R19, R19, 0.69314718246459960938 ;  /* 0x3f31721813130820 */ /* 0x002fc40000410000 */
[C---:B------:R-:W-:Y:S02]  /*9cf0*/  FMUL.FTZ R129, R7.reuse, R129 ;  /* 0x0000008107817220 */ /* 0x040fe40000410000 */
[C---:B------:R-:W-:Y:S02]  /*9d00*/  FMUL.FTZ R132, R7.reuse, R132 ;  /* 0x0000008407847220 */ /* 0x040fe40000410000 */
[C---:B------:R-:W-:Y:S01]  /*9d10*/  FMUL.FTZ R133, R7.reuse, R133 ;  /* 0x0000008507857220 */ /* 0x040fe20000410000 */
[----:B--2---:R-:W-:Y:S01]  /*9d20*/  MOV R5, 0xff800000 ;  /* 0xff80000000057802 */ /* 0x004fe20000000f00 */
        /* <DEDUP_REMOVED lines=71> */
[C---:B----4-:R-:W-:Y:S02]  /*a1a0*/  FMUL.FTZ R190, R11.reuse, R190 ;  /* 0x000000be0bbe7220 */ /* 0x050fe40000410000 */
        /* <DEDUP_REMOVED lines=30> */
[----:B------:R-:W-:Y:S02]  /*a390*/  FMUL.FTZ R7, R7, R161 ;  /* 0x000000a107077220 */ /* 0x000fe40000410000 */
[----:B------:R-:W-:Y:S02]  /*a3a0*/  FMUL.FTZ R6, R6, R163 ;  /* 0x000000a306067220 */ /* 0x000fe40000410000 */
[----:B------:R-:W-:-:S02]  /*a3b0*/  FMUL.FTZ R10, R10, R165 ;  /* 0x000000a50a0a7220 */ /* 0x000fc40000410000 */
[----:B------:R-:W-:Y:S02]  /*a3c0*/  FMUL.FTZ R11, R11, R167 ;  /* 0x000000a70b0b7220 */ /* 0x000fe40000410000 */
[----:B------:R-:W-:Y:S02]  /*a3d0*/  @P3 FFMA.FTZ R5, R18, R196, R4 ;  /* 0x000000c412053223 */ /* 0x000fe40000010004 */
[----:B------:R-:W-:Y:S02]  /*a3e0*/  @P2 FFMA.FTZ R12, R17, R3, R9 ;  /* 0x00000003110c2223 */ /* 0x000fe40000010009 */
[----:B------:R-:W-:Y:S02]  /*a3f0*/  @P1 FFMA.FTZ R13, R16, R2, R8 ;  /* 0x00000002100d1223 */ /* 0x000fe40000010008 */
[----:B------:R-:W-:Y:S02]  /*a400*/  @P0 FFMA.FTZ R14, R15, R0, R19 ;  /* 0x000000000f0e0223 */ /* 0x000fe40000010013 */
.L_x_2903:
        /* <DEDUP_REMOVED lines=42> */
[----:B------:R-:W-:Y:S01]  /*a6b0*/  ISETP.NE.U32.AND P0, PT, R17, 0x1, PT ;  /* 0x000000011100780c */ /* 0x000fe20003f05070 */
[----:B------:R-:W-:Y:S01]  /*a6c0*/  IMAD.MOV.U32 R17, RZ, RZ, 0x40 ;  /* 0x00000040ff117424 */ /* 0x000fe200078e00ff */
        /* <DEDUP_REMOVED lines=9> */
[----:B------:R-:W-:Y:S02]  /*a760*/  SEL R17, R17, 0xffffffc0, !P2 ;  /* 0xffffffc011117807 */ /* 0x000fe40005000000 */
[----:B------:R-:W-:-:S02]  /*a770*/  F2FP.PACK_AB R98, R99, R98 ;  /* 0x000000626362723e */ /* 0x000fc400000000ff */
[C---:B------:R-:W-:Y:S01]  /*a780*/  IADD3 R16, R15.reuse, 0x80, RZ ;  /* 0x000000800f107810 */ /* 0x040fe20007ffe0ff */
[C-C-:B------:R-:W-:Y:S01]  /*a790*/  IMAD.IADD R18, R15.reuse, 0x1, R17.reuse ;  /* 0x000000010f127824 */ /* 0x140fe200078e0211 */
[C---:B------:R-:W-:Y:S02]  /*a7a0*/  IADD3 R6, R15.reuse, 0x70, RZ ;  /* 0x000000700f067810 */ /* 0x040fe40007ffe0ff */
[----:B------:R-:W-:Y:S01]  /*a7b0*/  @P0 IADD3 R6, R16, 0x10, RZ ;  /* 0x0000001010060810 */ /* 0x000fe20007ffe0ff */
[----:B------:R-:W-:Y:S01]  /*a7c0*/  IMAD.IADD R16, R15, 0x1, R8 ;  /* 0x000000010f107824 */ /* 0x000fe200078e0208 */
[----:B------:R-:W-:Y:S02]  /*a7d0*/  F2FP.PACK_AB R88, R89, R88 ;  /* 0x000000585958723e */ /* 0x000fe400000000ff */
[----:B------:R-:W-:Y:S01]  /*a7e0*/  F2FP.PACK_AB R90, R91, R90 ;  /* 0x0000005a5b5a723e */ /* 0x000fe200000000ff */
[--C-:B------:R-:W-:Y:S01]  /*a7f0*/  IMAD.IADD R8, R8, 0x1, R6.reuse ;  /* 0x0000000108087824 */ /* 0x100fe200078e0206 */
[----:B------:R-:W-:Y:S01]  /*a800*/  F2FP.PACK_AB R92, R93, R92 ;  /* 0x0000005c5d5c723e */ /* 0x000fe200000000ff */
[----:B------:R-:W-:Y:S01]  /*a810*/  IMAD.IADD R19, R17, 0x1, R6 ;  /* 0x0000000111137824 */ /* 0x000fe200078e0206 */
[----:B------:R-:W-:Y:S01]  /*a820*/  F2FP.PACK_AB R94, R95, R94 ;  /* 0x0000005e5f5e723e */ /* 0x000fe200000000ff */
[----:B------:R-:W-:Y:S01]  /*a830*/  IMAD.IADD R20, R17, 0x1, R16 ;  /* 0x0000000111147824 */ /* 0x000fe200078e0210 */
[----:B------:R-:W-:Y:S01]  /*a840*/  F2FP.PACK_AB R100, R101, R100 ;  /* 0x000000646564723e */ /* 0x000fe200000000ff */
[----:B------:R-:W-:Y:S01]  /*a850*/  IMAD.IADD R17, R8, 0x1, R17 ;  /* 0x0000000108117824 */ /* 0x000fe200078e0211 */
        /* <DEDUP_REMOVED lines=8> */
[----:B------:R-:W-:Y:S01]  /*a8e0*/  STS [R6], R180 ;  /* 0x000000b406007388 */ /* 0x000fe20000000800 */
        /* <DEDUP_REMOVED lines=48> */
[----:B------:R-:W-:-:S03]  /*abf0*/  PLOP3.LUT P1, PT, PT, PT, UP1, 0x80, 0x0 ;  /* 0x000000000000781c */ /* 0x000fc60003f2f018 */
[----:B------:R-:W-:Y:S04]  /*ac00*/  STS [R19+0x400], R98 ;  /* 0x0004006213007388 */ /* 0x000fe80000000800 */
[----:B------:R-:W-:Y:S04]  /*ac10*/  STS [R18+0x2080], R88 ;  /* 0x0020805812007388 */ /* 0x000fe80000000800 */
[----:B------:R-:W-:Y:S04]  /*ac20*/  STS [R18+0x2480], R90 ;  /* 0x0024805a12007388 */ /* 0x000fe80000000800 */
[----:B------:R-:W-:Y:S04]  /*ac30*/  STS [R19+0x2000], R92 ;  /* 0x0020005c13007388 */ /* 0x000fe80000000800 */
        /* <DEDUP_REMOVED lines=35> */
[----:B------:R3:W-:Y:S04]  /*ae70*/  STS [R17+0x4000], R7 ;  /* 0x0040000711007388 */ /* 0x0007e80000000800 */
[----:B------:R-:W-:Y:S01]  /*ae80*/  STS [R17+0x4400], R162 ;  /* 0x004400a211007388 */ /* 0x000fe20000000800 */
[----:B-1----:R-:W-:-:S03]  /*ae90*/  IMAD.U32 R18, RZ, RZ, UR4 ;  /* 0x00000004ff127e24 */ /* 0x002fc6000f8e00ff */
[----:B------:R-:W-:Y:S04]  /*aea0*/  STS [R20+0x6080], R168 ;  /* 0x006080a814007388 */ /* 0x000fe80000000800 */
[----:B------:R-:W-:Y:S01]  /*aeb0*/  STS [R20+0x6480], R170 ;  /* 0x006480aa14007388 */ /* 0x000fe20000000800 */
[----:B--2---:R-:W-:Y:S01]  /*aec0*/  IMAD.U32 R19, RZ, RZ, UR5 ;  /* 0x00000005ff137e24 */ /* 0x004fe2000f8e00ff */
[----:B------:R-:W-:Y:S02]  /*aed0*/  ULDC.64 UR4, c[0x0][0x508] ;  /* 0x0001420000047ab9 */ /* 0x000fe40000000a00 */
[----:B------:R1:W-:Y:S04]  /*aee0*/  STS [R17+0x6000], R10 ;  /* 0x0060000a11007388 */ /* 0x0003e80000000800 */
[----:B------:R2:W-:Y:S04]  /*aef0*/  STS [R17+0x6400], R11 ;  /* 0x0064000b11007388 */ /* 0x0005e80000000800 */
[----:B------:R-:W-:Y:S01]  /*af00*/  BAR.SYNC.DEFER_BLOCKING 0x1, 0x80 ;  /* 0x0042000000007b1d */ /* 0x000fe20000010000 */
[----:B------:R-:W-:-:S04]  /*af10*/  UISETP.NE.U32.AND UP0, UPT, URZ, UR4, UPT ;  /* 0x000000043f00728c */ /* 0x000fc8000bf05070 */
[----:B------:R-:W-:Y:S01]  /*af20*/  UISETP.NE.AND.EX UP0, UPT, URZ, UR5, UPT, UP0 ;  /* 0x000000053f00728c */ /* 0x000fe2000bf05300 */
[----:B---3--:R-:W3:Y:S02]  /*af30*/  @P1 LDG.E R7, [R18.64] ;  /* 0x0000000c12071981 */ /* 0x008ee4000c1e1900 */
[----:B------:R-:W-:-:S03]  /*af40*/  ULDC.64 UR4, c[0x0][0x508] ;  /* 0x0001420000047ab9 */ /* 0x000fc60000000a00 */
[----:B------:R-:W-:-:S05]  /*af50*/  PLOP3.LUT P0, PT, PT, PT, UP0, 0x80, 0x0 ;  /* 0x000000000000781c */ /* 0x000fca0003f0f008 */
[----:B------:R-:W-:Y:S01]  /*af60*/  @UP0 UIMAD.WIDE UR4, UR10, UR6, UR4 ;  /* 0x000000060a0402a5 */ /* 0x000fe2000f8e0204 */
[----:B------:R-:W-:-:S05]  /*af70*/  IMAD.MOV.U32 R6, RZ, RZ, c[0x0][0x388] ;  /* 0x0000e200ff067624 */ /* 0x000fca00078e00ff */
[----:B-1----:R-:W-:Y:S02]  /*af80*/  IMAD.U32 R10, RZ, RZ, UR4 ;  /* 0x00000004ff0a7e24 */ /* 0x002fe4000f8e00ff */
[----:B--2---:R-:W-:-:S05]  /*af90*/  IMAD.U32 R11, RZ, RZ, UR5 ;  /* 0x00000005ff0b7e24 */ /* 0x004fca000f8e00ff */
        /* <DEDUP_REMOVED lines=12> */
.L_x_2924:
[----:B-1----:R-:W-:Y:S01]  /*b060*/  LOP3.LUT R4, R4, 0xffffffe0, RZ, 0xc0, !PT ;  /* 0xffffffe004047812 */ /* 0x002fe200078ec0ff */
[----:B------:R-:W-:Y:S01]  /*b070*/  IMAD.MOV.U32 R7, RZ, RZ, c[0x0][0x4e8] ;  /* 0x00013a00ff077624 */ /* 0x000fe200078e00ff */
[----:B------:R-:W-:Y:S01]  /*b080*/  SHF.R.S32.HI R11, RZ, 0x1f, R9 ;  /* 0x0000001fff0b7819 */ /* 0x000fe20000011409 */
[----:B------:R-:W1:Y:S01]  /*b090*/  S2R R69, SR_CTAID.X ;  /* 0x0000000000457919 */ /* 0x000e620000002500 */
[----:B------:R-:W-:Y:S01]  /*b0a0*/  LEA.HI R8, R3, R3, RZ, 0x1 ;  /* 0x0000000303087211 */ /* 0x000fe200078f08ff */
[----:B------:R-:W-:Y:S01]  /*b0b0*/  IMAD.IADD R4, R0, 0x1, -R4 ;  /* 0x0000000100047824 */ /* 0x000fe200078e0a04 */
[----:B------:R-:W-:Y:S01]  /*b0c0*/  ISETP.NE.AND P2, PT, R7, 0x1, PT ;  /* 0x000000010700780c */ /* 0x000fe20003f45270 */
[----:B------:R-:W-:Y:S01]  /*b0d0*/  ULDC.64 UR4, c[0x0][0x490] ;  /* 0x0001240000047ab9 */ /* 0x000fe20000000a00 */
[----:B------:R-:W-:Y:S01]  /*b0e0*/  LEA.HI R11, R11, R9, RZ, 0x2 ;  /* 0x000000090b0b7211 */ /* 0x000fe200078f10ff */
[----:B------:R-:W-:Y:S01]  /*b0f0*/  USHF.R.S32.HI UR7, URZ, 0x1f, UR10 ;  /* 0x0000001f3f077899 */ /* 0x000fe2000801140a */
[----:B------:R-:W-:Y:S01]  /*b100*/  SHF.R.S32.HI R7, RZ, 0x1f, R4 ;  /* 0x0000001fff077819 */ /* 0x000fe20000011404 */
[----:B------:R-:W-:Y:S01]  /*b110*/  UIMAD UR6, UR9, UR4, URZ ;  /* 0x00000004090672a4 */ /* 0x000fe2000f8e023f */
[C---:B------:R-:W-:Y:S01]  /*b120*/  LOP3.LUT R10, R8.reuse, 0x1ffffffe, RZ, 0xc0, !PT ;  /* 0x1ffffffe080a7812 */ /* 0x040fe200078ec0ff */
[----:B------:R-:W-:Y:S01]  /*b130*/  IMAD.SHL.U32 R8, R8, 0x20, RZ ;  /* 0x0000002008087824 */ /* 0x000fe200078e00ff */
[----:B------:R-:W-:Y:S01]  /*b140*/  LOP3.LUT R11, R11, 0xffffffc, RZ, 0xc0, !PT ;  /* 0x0ffffffc0b0b7812 */ /* 0x000fe200078ec0ff */
[----:B------:R-:W-:Y:S01]  /*b150*/  UMOV UR18, UR14 ;  /* 0x0000000e00127c82 */ /* 0x000fe20008000000 */
[----:B------:R-:W-:Y:S01]  /*b160*/  LEA.HI R7, R7, R4, RZ, 0x2 ;  /* 0x0000000407077211 */ /* 0x000fe200078f10ff */
[----:B------:R-:W-:Y:S01]  /*b170*/  IMAD.IADD R10, R3, 0x1, -R10 ;  /* 0x00000001030a7824 */ /* 0x000fe200078e0a0a */
[----:B------:R-:W-:Y:S01]  /*b180*/  LOP3.LUT R8, R8, 0xffffffc0, RZ, 0xc0, !PT ;  /* 0xffffffc008087812 */ /* 0x000fe200078ec0ff */
[----:B------:R-:W-:Y:S01]  /*b190*/  IMAD.IADD R11, R9, 0x1, -R11 ;  /* 0x00000001090b7824 */ /* 0x000fe200078e0a0b */
[----:B------:R-:W-:Y:S01]  /*b1a0*/  SHF.R.S32.HI R7, RZ, 0x2, R7 ;  /* 0x00000002ff077819 */ /* 0x000fe20000011407 */
[----:B------:R-:W-:Y:S01]  /*b1b0*/  UMOV UR19, UR15 ;  /* 0x0000000f00137c82 */ /* 0x000fe20008000000 */
[-C--:B------:R-:W-:Y:S01]  /*b1c0*/  LEA.HI R3, R2, R0.reuse, RZ, 0x3 ;  /* 0x0000000002037211 */ /* 0x080fe200078f18ff */
[----:B------:R-:W-:Y:S01]  /*b1d0*/  IMAD R8, R10, 0x8, R8 ;  /* 0x000000080a087824 */ /* 0x000fe200078e0208 */
[----:B------:R-:W-:Y:S01]  /*b1e0*/  USEL UR11, UR10, URZ, !UP1 ;  /* 0x0000003f0a0b7287 */ /* 0x000fe2000c800000 */
[----:B------:R-:W-:Y:S01]  /*b1f0*/  IMAD R17, R11, 0x10, R7 ;  /* 0x000000100b117824 */ /* 0x000fe200078e0207 */
[----:B------:R-:W-:Y:S01]  /*b200*/  USEL UR10, UR7, URZ, !UP1 ;  /* 0x0000003f070a7287 */ /* 0x000fe2000c800000 */
[----:B------:R-:W-:Y:S01]  /*b210*/  LOP3.LUT R9, R3, 0xfffffff8, RZ, 0xc0, !PT ;  /* 0xfffffff803097812 */ /* 0x000fe200078ec0ff */
[----:B------:R-:W-:Y:S01]  /*b220*/  UIMAD.WIDE.U32 UR18, UR8, UR4, UR18 ;  /* 0x00000004081272a5 */ /* 0x000fe2000f8e0012 */
[----:B------:R-:W-:Y:S01]  /*b230*/  IMAD.IADD R8, R17, 0x1, R8 ;  /* 0x0000000111087824 */ /* 0x000fe200078e0208 */
[----:B------:R-:W-:Y:S01]  /*b240*/  UIMAD UR6, UR8, UR5, UR6 ;  /* 0x00000005080672a4 */ /* 0x000fe2000f8e0206 */
[----:B------:R-:W-:Y:S01]  /*b250*/  LOP3.LUT P0, RZ, R4, 0x3, RZ, 0xc0, !PT ;  /* 0x0000000304ff7812 */ /* 0x000fe2000780c0ff */
[C---:B-1----:R-:W-:Y:S01]  /*b260*/  IMAD R17, R69.reuse, 0x80, R17 ;  /* 0x0000008045117824 */ /* 0x042fe200078e0211 */
[----:B------:R-:W-:Y:S01]  /*b270*/  ULDC.64 UR4, c[0x0][0x498] ;  /* 0x0001260000047ab9 */ /* 0x000fe20000000a00 */
[----:B------:R-:W-:Y:S01]  /*b280*/  IMAD R8, R69, 0x80, R8 ;  /* 0x0000008045087824 */ /* 0x000fe200078e0208 */
[----:B------:R-:W-:Y:S01]  /*b290*/  UIMAD UR16, UR10, UR4, URZ ;  /* 0x000000040a1072a4 */ /* 0x000fe2000f8e023f */
[----:B------:R-:W-:Y:S01]  /*b2a0*/  LEA.HI R4, R2, R0, RZ, 0x6 ;  /* 0x0000000002047211 */ /* 0x000fe200078f30ff */
[----:B------:R-:W-:Y:S01]  /*b2b0*/  UIADD3 UR19, UR19, UR6, URZ ;  /* 0x0000000613137290 */ /* 0x000fe2000fffe03f */
[----:B------:R-:W-:Y:S01]  /*b2c0*/  @P2 IMAD.HI.U32 R7, R8, c[0x0][0x4ec], RZ ;  /* 0x00013b0008072a27 */ /* 0x000fe200078e00ff */
[----:B------:R-:W-:Y:S01]  /*b2d0*/  UIMAD UR16, UR11, UR5, UR16 ;  /* 0x000000050b1072a4 */ /* 0x000fe2000f8e0210 */
[----:B------:R-:W-:Y:S01]  /*b2e0*/  SHF.R.S32.HI R3, RZ, 0x3, R3 ;  /* 0x00000003ff037819 */ /* 0x000fe20000011403 */
[----:B------:R-:W-:Y:S01]  /*b2f0*/  UIMAD.WIDE.U32 UR18, UR11, UR4, UR18 ;  /* 0x000000040b1272a5 */ /* 0x000fe2000f8e0012 */
[----:B------:R-:W-:Y:S01]  /*b300*/  IMAD.MOV.U32 R18, RZ, RZ, R8 ;  /* 0x000000ffff127224 */ /* 0x000fe200078e0008 */
[----:B------:R-:W-:Y:S01]  /*b310*/  @P2 SHF.R.U32.HI R18, RZ, c[0x0][0x4f0], R7 ;  /* 0x00013c00ff122a19 */ /* 0x000fe20000011607 */
[----:B------:R-:W-:Y:S01]  /*b320*/  IMAD.IADD R0, R0, 0x1, -R9 ;  /* 0x0000000100007824 */ /* 0x000fe200078e0a09 */
[----:B------:R-:W-:Y:S01]  /*b330*/  ULDC.64 UR6, c[0x0][0x3a0] ;  /* 0x0000e80000067ab9 */ /* 0x000fe20000000a00 */
[----:B------:R-:W-:Y:S01]  /*b340*/  IMAD.U32 R2, RZ, RZ, UR16 ;  /* 0x00000010ff027e24 */ /* 0x000fe2000f8e00ff */
[----:B------:R-:W-:Y:S01]  /*b350*/  UIMAD.WIDE.U32 UR16, UR14, UR6, URZ ;  /* 0x000000060e1072a5 */ /* 0x000fe2000f8e003f */
[----:B------:R-:W-:Y:S01]  /*b360*/  IMAD.MOV R7, RZ, RZ, -R18 ;  /* 0x000000ffff077224 */ /* 0x000fe200078e0a12 */
[----:B------:R-:W-:Y:S01]  /*b370*/  UIMAD UR6, UR15, UR6, URZ ;  /* 0x000000060f0672a4 */ /* 0x000fe2000f8e023f */
[----:B------:R-:W-:Y:S01]  /*b380*/  IMAD.SHL.U32 R11, R3, 0x40, RZ ;  /* 0x00000040030b7824 */ /* 0x000fe200078e00ff */
[----:B------:R-:W-:Y:S01]  /*b390*/  ULDC.64 UR4, c[0x0][0x3e8] ;  /* 0x0000fa0000047ab9 */ /* 0x000fe20000000a00 */
[----:B------:R-:W-:Y:S01]  /*b3a0*/  IMAD R7, R7, c[0x0][0x4e8], R8 ;  /* 0x00013a0007077a24 */ /* 0x000fe200078e0208 */
[----:B------:R-:W-:Y:S01]  /*b3b0*/  SHF.R.S32.HI R8, RZ, 0x1f, R18 ;  /* 0x0000001fff087819 */ /* 0x000fe20000011412 */
[----:B------:R-:W-:Y:S01]  /*b3c0*/  UIMAD UR6, UR14, UR7, UR6 ;  /* 0x000000070e0672a4 */ /* 0x000fe2000f8e0206 */
[----:B------:R-:W-:Y:S01]  /*b3d0*/  IADD3 R18, P1, R18, UR18, RZ ;  /* 0x0000001212127c10 */ /* 0x000fe2000ff3e0ff */
[----:B------:R-:W-:Y:S01]  /*b3e0*/  UIMAD UR9, UR9, UR4, URZ ;  /* 0x00000004090972a4 */ /* 0x000fe2000f8e023f */
[----:B------:R-:W-:Y:S01]  /*b3f0*/  LOP3.LUT R11, R11, 0x1c0, RZ, 0xc0, !PT ;  /* 0x000001c00b0b7812 */ /* 0x000fe200078ec0ff */
[----:B------:R-:W-:Y:S01]  /*b400*/  UIADD3 UR7, UR17, UR6, URZ ;  /* 0x0000000611077290 */ /* 0x000fe2000fffe03f */
[----:B------:R-:W-:Y:S01]  /*b410*/  IADD3.X R19, R8, UR19, R2, P1, !PT ;  /* 0x0000001308137c10 */ /* 0x000fe20008ffe402 */
[----:B------:R-:W-:Y:S01]  /*b420*/  UIMAD UR5, UR8, UR5, UR9 ;  /* 0x00000005080572a4 */ /* 0x000fe2000f8e0209 */
[----:B------:R-:W-:Y:S01]  /*b430*/  SHF.R.S32.HI R2, RZ, 0x1f, R7 ;  /* 0x0000001fff027819 */ /* 0x000fe20000011407 */
[----:B------:R-:W-:Y:S01]  /*b440*/  UMOV UR6, UR16 ;  /* 0x0000001000067c82 */ /* 0x000fe20008000000 */
[----:B------:R-:W-:Y:S01]  /*b450*/  LEA R8, R0, R3, 0x4 ;  /* 0x0000000300087211 */ /* 0x000fe200078e20ff */
[----:B------:R-:W-:Y:S01]  /*b460*/  IMAD.WIDE.U32 R18, R7, c[0x0][0x488], R18 ;  /* 0x0001220007127a25 */ /* 0x000fe200078e0012 */
[----:B------:R-:W-:Y:S01]  /*b470*/  UIMAD.WIDE.U32 UR8, UR8, UR4, UR6 ;  /* 0x00000004080872a5 */ /* 0x000fe2000f8e0006 */
[----:B------:R-:W-:Y:S01]  /*b480*/  SHF.R.U32.HI R10, RZ, 0x3, R11 ;  /* 0x00000003ff0a7819 */ /* 0x000fe2000001160b */
[----:B------:R-:W-:Y:S01]  /*b490*/  BSSY B0, `(.L_x_2925) ;  /* 0x000005a000007945 */ /* 0x000fe20003800000 */
[----:B------:R-:W-:Y:S01]  /*b4a0*/  IMAD R2, R2, c[0x0][0x488], RZ ;  /* 0x0001220002027a24 */ /* 0x000fe200078e02ff */
[----:B------:R-:W-:Y:S01]  /*b4b0*/  UIADD3 UR9, UR9, UR5, URZ ;  /* 0x0000000509097290 */ /* 0x000fe2000fffe03f */
[----:B------:R-:W-:Y:S01]  /*b4c0*/  IMAD R8, R69, 0x80, R8 ;  /* 0x0000008045087824 */ /* 0x000fe200078e0208 */
[----:B------:R-:W-:Y:S01]  /*b4d0*/  IADD3 R16, R17, 0x40, RZ ;  /* 0x0000004011107810 */ /* 0x000fe20007ffe0ff */
[----:B------:R-:W-:Y:S01]  /*b4e0*/  IMAD R7, R7, c[0x0][0x48c], R2 ;  /* 0x0001230007077a24 */ /* 0x000fe200078e0202 */
[----:B------:R-:W-:Y:S01]  /*b4f0*/  ULDC.64 UR4, c[0x0][0x3f0] ;  /* 0x0000fc0000047ab9 */ /* 0x000fe20000000a00 */
[----:B------:R-:W-:Y:S01]  /*b500*/  @P2 IMAD.HI.U32 R9, R8, c[0x0][0x4ec], RZ ;  /* 0x00013b0008092a27 */ /* 0x000fe200078e00ff */
[----:B------:R-:W-:-:S02]  /*b510*/  UIMAD UR10, UR10, UR4, URZ ;  /* 0x000000040a0a72a4 */ /* 0x000fc4000f8e023f */
[----:B------:R-:W-:Y:S01]  /*b520*/  UIMAD.WIDE.U32 UR8, UR11, UR4, UR8 ;  /* 0x000000040b0872a5 */ /* 0x000fe2000f8e0008 */
[----:B-----5:R-:W-:Y:S01]  /*b530*/  IMAD R2, R6, c[0x0][0x4e8], RZ ;  /* 0x00013a0006027a24 */ /* 0x020fe200078e02ff */
[----:B------:R-:W-:Y:S01]  /*b540*/  LEA R6, P1, R18, c[0x0][0x450], 0x2 ;  /* 0x0001140012067a11 */ /* 0x000fe200078210ff */
[----:B------:R-:W-:Y:S01]  /*b550*/  IMAD.IADD R7, R19, 0x1, R7 ;  /* 0x0000000113077824 */ /* 0x000fe200078e0207 */
[----:B------:R-:W-:Y:S01]  /*b560*/  UIMAD UR5, UR11, UR5, UR10 ;  /* 0x000000050b0572a4 */ /* 0x000fe2000f8e020a */
[----:B------:R-:W-:Y:S01]  /*b570*/  IMAD.MOV.U32 R22, RZ, RZ, R8 ;  /* 0x000000ffff167224 */ /* 0x000fe200078e0008 */
[----:B------:R-:W-:Y:S01]  /*b580*/  @P2 SHF.R.U32.HI R22, RZ, c[0x0][0x4f0], R9 ;  /* 0x00013c00ff162a19 */ /* 0x000fe20000011609 */
[----:B------:R-:W-:Y:S01]  /*b590*/  IMAD.SHL.U32 R0, R0, 0x8, RZ ;  /* 0x0000000800007824 */ /* 0x000fe200078e00ff */
[----:B------:R-:W-:Y:S01]  /*b5a0*/  LEA.HI.X R7, R18, c[0x0][0x454], R7, 0x2, P1 ;  /* 0x0001150012077a11 */ /* 0x000fe200008f1407 */
[----:B------:R-:W-:Y:S01]  /*b5b0*/  SHFL.IDX PT, R20, R6, RZ, 0x1c1f ;  /* 0x001c1fff06147589 */ /* 0x000fe200000e0000 */
[----:B------:R-:W-:Y:S01]  /*b5c0*/  IADD3 R9, R17, 0x8, RZ ;  /* 0x0000000811097810 */ /* 0x000fe20007ffe0ff */
[----:B------:R-:W-:Y:S01]  /*b5d0*/  IMAD.MOV R70, RZ, RZ, -R22 ;  /* 0x000000ffff467224 */ /* 0x000fe200078e0a16 */
[----:B------:R-:W-:Y:S01]  /*b5e0*/  LOP3.LUT R11, R11, 0x38, R0, 0xf8, !PT ;  /* 0x000000380b0b7812 */ /* 0x000fe200078ef800 */
[----:B------:R-:W1:Y:S01]  /*b5f0*/  SHFL.IDX PT, R21, R7, RZ, 0x1c1f ;  /* 0x001c1fff07157589 */ /* 0x000e6200000e0000 */
[----:B------:R-:W-:Y:S01]  /*b600*/  ISETP.GE.OR P2, PT, R9, R2, P0 ;  /* 0x000000020900720c */ /* 0x000fe20000746670 */
[----:B------:R-:W-:Y:S01]  /*b610*/  IMAD R70, R70, c[0x0][0x4e8], R8 ;  /* 0x00013a0046467a24 */ /* 0x000fe200078e0208 */
[----:B------:R-:W-:Y:S01]  /*b620*/  LOP3.LUT R10, R11, R10, RZ, 0x3c, !PT ;  /* 0x0000000a0b0a7212 */ /* 0x000fe200078e3cff */
[----:B------:R-:W-:Y:S01]  /*b630*/  SHFL.IDX PT, R18, R6, 0x1, 0x1c1f ;  /* 0x003c1f0006127f89 */ /* 0x000fe200000e0000 */
[----:B------:R-:W-:Y:S01]  /*b640*/  SHF.R.S32.HI R11, RZ, 0x1f, R22 ;  /* 0x0000001fff0b7819 */ /* 0x000fe20000011416 */
[----:B------:R-:W-:Y:S01]  /*b650*/  UIADD3 UR5, UR9, UR5, URZ ;  /* 0x0000000509057290 */ /* 0x000fe2000fffe03f */
[CC--:B------:R-:W-:Y:S01]  /*b660*/  ISETP.GE.OR P3, PT, R17.reuse, R2.reuse, P0 ;  /* 0x000000021100720c */ /* 0x0c0fe20000766670 */
[----:B------:R-:W2:Y:S01]  /*b670*/  SHFL.IDX PT, R19, R7, 0x1, 0x1c1f ;  /* 0x003c1f0007137f89 */ /* 0x000ea200000e0000 */
[----:B------:R-:W-:Y:S01]  /*b680*/  IADD3 R17, R17, 0x48, RZ ;  /* 0x0000004811117810 */ /* 0x000fe20007ffe0ff */
[----:B------:R-:W-:Y:S01]  /*b690*/  IMAD R11, R11, c[0x0][0x3e0], RZ ;  /* 0x0000f8000b0b7a24 */ /* 0x000fe200078e02ff */
[----:B------:R-:W-:Y:S01]  /*b6a0*/  MOV R25, UR9 ;  /* 0x0000000900197c02 */ /* 0x000fe20008000f00 */
[----:B------:R-:W-:Y:S01]  /*b6b0*/  SHFL.IDX PT, R8, R6, 0x2, 0x1c1f ;  /* 0x005c1f0006087f89 */ /* 0x000fe200000e0000 */
[----:B------:R-:W-:Y:S01]  /*b6c0*/  IMAD.SHL.U32 R4, R4, 0x8, RZ ;  /* 0x0000000804047824 */ /* 0x000fe200078e00ff */
[-C--:B------:R-:W-:Y:S01]  /*b6d0*/  ISETP.GE.OR P1, PT, R16, R2.reuse, P0 ;  /* 0x000000021000720c */ /* 0x080fe20000726670 */
[----:B------:R-:W-:Y:S01]  /*b6e0*/  IMAD.U32 R24, RZ, RZ, UR8 ;  /* 0x00000008ff187e24 */ /* 0x000fe2000f8e00ff */
[----:B------:R-:W3:Y:S01]  /*b6f0*/  SHFL.IDX PT, R9, R7, 0x2, 0x1c1f ;  /* 0x005c1f0007097f89 */ /* 0x000ee200000e0000 */
[----:B------:R-:W-:Y:S01]  /*b700*/  IMAD.U32 R25, RZ, RZ, UR5 ;  /* 0x00000005ff197e24 */ /* 0x000fe2000f8e00ff */
[----:B------:R-:W-:Y:S01]  /*b710*/  ISETP.GE.OR P0, PT, R17, R2, P0 ;  /* 0x000000021100720c */ /* 0x000fe20000706670 */
[C---:B------:R-:W-:Y:S01]  /*b720*/  IMAD R11, R22.reuse, c[0x0][0x3e4], R11 ;  /* 0x0000f900160b7a24 */ /* 0x040fe200078e020b */
[----:B------:R-:W-:Y:S01]  /*b730*/  SHFL.IDX PT, R6, R6, 0x3, 0x1c1f ;  /* 0x007c1f0006067f89 */ /* 0x000fe200000e0000 */
[----:B------:R-:W-:Y:S01]  /*b740*/  SHF.R.S32.HI R15, RZ, 0x1f, R70 ;  /* 0x0000001fff0f7819 */ /* 0x000fe20000011446 */
[----:B------:R-:W-:Y:S01]  /*b750*/  IMAD.WIDE.U32 R22, R22, c[0x0][0x3e0], R24 ;  /* 0x0000f80016167a25 */ /* 0x000fe200078e0018 */
[----:B------:R-:W-:Y:S01]  /*b760*/  LOP3.LUT R4, R10, 0x7ffffe00, R4, 0xf8, !PT ;  /* 0x7ffffe000a047812 */ /* 0x000fe200078ef804 */
[----:B------:R-:W4:Y:S02]  /*b770*/  SHFL.IDX PT, R7, R7, 0x3, 0x1c1f ;  /* 0x007c1f0007077f89 */ /* 0x000f2400000e0000 */
[----:B------:R-:W-:-:S02]  /*b780*/  IMAD.IADD R23, R23, 0x1, R11 ;  /* 0x0000000117177824 */ /* 0x000fc400078e020b */
[----:B------:R-:W-:Y:S01]  /*b790*/  IMAD R15, R15, c[0x0][0x3d8], RZ ;  /* 0x0000f6000f0f7a24 */ /* 0x000fe200078e02ff */
[----:B-1----:R1:W-:Y:S01]  /*b7a0*/  @!P3 ST.E [R20.64], R5 ;  /* 0x000000051400b985 */ /* 0x0023e2000c10190c */
[----:B------:R-:W-:Y:S02]  /*b7b0*/  IMAD.SHL.U32 R32, R4, 0x2, RZ ;  /* 0x0000000204207824 */ /* 0x000fe400078e00ff */
[C---:B------:R-:W-:Y:S01]  /*b7c0*/  IMAD R33, R70.reuse, c[0x0][0x3dc], R15 ;  /* 0x0000f70046217a24 */ /* 0x040fe200078e020f */
[----:B--2---:R1:W-:Y:S01]  /*b7d0*/  @!P2 ST.E [R18.64], R12 ;  /* 0x0000000c1200a985 */ /* 0x0043e2000c10190c */
[----:B------:R-:W-:-:S04]  /*b7e0*/  IMAD.WIDE.U32 R70, R70, c[0x0][0x3d8], R22 ;  /* 0x0000f60046467a25 */ /* 0x000fc800078e0016 */
[----:B------:R-:W-:Y:S01]  /*b7f0*/  IMAD.IADD R33, R71, 0x1, R33 ;  /* 0x0000000147217824 */ /* 0x000fe200078e0221 */
[----:B---3--:R1:W-:Y:S01]  /*b800*/  @!P1 ST.E [R8.64], R13 ;  /* 0x0000000d08009985 */ /* 0x0083e2000c10190c */
[----:B------:R-:W-:-:S03]  /*b810*/  IMAD R69, R69, 0x80, R3 ;  /* 0x0000008045457824 */ /* 0x000fc600078e0203 */
        /* <DEDUP_REMOVED lines=24> */
[----:B-1----:R-:W1:Y:S01]  /*b9a0*/  LDS.128 R32, [R32+0x4080] ;  /* 0x0040800020207984 */ /* 0x002e620000000c00 */
[----:B------:R-:W-:-:S11]  /*b9b0*/  ISETP.GE.AND P0, PT, R68, c[0x0][0x3c8], PT ;  /* 0x0000f20044007a0c */ /* 0x000fd60003f06270 */
[----:B------:R-:W-:Y:S02]  /*b9c0*/  @!P1 IMAD.WIDE R74, R0, 0x2, R72 ;  /* 0x00000002004a9825 */ /* 0x000fe400078e0248 */
[----:B------:R-:W-:-:S04]  /*b9d0*/  @!P0 SHF.R.S32.HI R3, RZ, 0x1f, R68 ;  /* 0x0000001fff038819 */ /* 0x000fc80000011444 */
[----:B------:R-:W-:-:S04]  /*b9e0*/  @!P0 LEA.HI R3, R3, R68, RZ, 0x3 ;  /* 0x0000004403038211 */ /* 0x000fc800078f18ff */
[----:B------:R-:W-:-:S05]  /*b9f0*/  @!P0 LOP3.LUT R3, R3, 0xfffffff8, RZ, 0xc0, !PT ;  /* 0xfffffff803038812 */ /* 0x000fca00078ec0ff */
[----:B------:R-:W-:Y:S01]  /*ba00*/  @!P0 IMAD.WIDE R72, R3, 0x2, R72 ;  /* 0x0000000203488825 */ /* 0x000fe200078e0248 */
[----:B--2---:R2:W-:Y:S04]  /*ba10*/  @!P1 ST.E.128 [R74.64], R64 ;  /* 0x000000404a009985 */ /* 0x0045e8000c101d0c */
[----:B-1----:R2:W-:Y:S02]  /*ba20*/  @!P0 ST.E.128 [R72.64], R32 ;  /* 0x0000002048008985 */ /* 0x0025e4000c101d0c */
.L_x_2926:
[----:B--234-:R-:W-:Y:S05]  /*ba30*/  BSYNC B0 ;  /* 0x0000000000007941 */ /* 0x01cfea0003800000 */
.L_x_2925:
[----:B------:R-:W-:Y:S01]  /*ba40*/  IADD3 R3, R69, 0x10, RZ ;  /* 0x0000001045037810 */ /* 0x000fe20007ffe0ff */
[----:B------:R2:W3:Y:S01]  /*ba50*/  SHFL.IDX PT, R35, R70, 0x1, 0x181f ;  /* 0x00381f0046237f89 */ /* 0x0004e200000e0000 */
[----:B------:R-:W-:Y:S02]  /*ba60*/  BSSY B0, `(.L_x_2927) ;  /* 0x000000e000007945 */ /* 0x000fe40003800000 */
[----:B------:R-:W-:Y:S01]  /*ba70*/  ISETP.GE.AND P0, PT, R3, R2, PT ;  /* 0x000000020300720c */ /* 0x000fe20003f06270 */
[----:B------:R2:W4:-:S12]  /*ba80*/  SHFL.IDX PT, R34, R71, 0x1, 0x181f ;  /* 0x00381f0047227f89 */ /* 0x00051800000e0000 */
[----:B------:R-:W-:Y:S05]  /*ba90*/  @P0 BRA `(.L_x_2928) ;  /* 0x000000a000000947 */ /* 0x000fea0003800000 */
[C---:B-1----:R-:W-:Y:S02]  /*baa0*/  IADD3 R32, R0.reuse, 0x40, RZ ;  /* 0x0000004000207810 */ /* 0x042fe40007ffe0ff */
        /* <DEDUP_REMOVED lines=9> */
.L_x_2928:
[----:B------:R-:W-:Y:S05]  /*bb40*/  BSYNC B0 ;  /* 0x0000000000007941 */ /* 0x000fea0003800000 */
.L_x_2927:
[----:B------:R-:W-:Y:S01]  /*bb50*/  IADD3 R3, R69, 0x20, RZ ;  /* 0x0000002045037810 */ /* 0x000fe20007ffe0ff */
[----:B-1----:R1:W2:Y:S01]  /*bb60*/  SHFL.IDX PT, R31, R70, 0x2, 0x181f ;  /* 0x00581f00461f7f89 */ /* 0x0022a200000e0000 */
[----:B------:R-:W-:Y:S02]  /*bb70*/  BSSY B0, `(.L_x_2929) ;  /* 0x000000e000007945 */ /* 0x000fe40003800000 */
[----:B------:R-:W-:Y:S01]  /*bb80*/  ISETP.GE.AND P0, PT, R3, R2, PT ;  /* 0x000000020300720c */ /* 0x000fe20003f06270 */
[----:B------:R1:W4:-:S12]  /*bb90*/  SHFL.IDX PT, R30, R71, 0x2, 0x181f ;  /* 0x00581f00471e7f89 */ /* 0x00031800000e0000 */
        /* <DEDUP_REMOVED lines=11> */
.L_x_2930:
[----:B------:R-:W-:Y:S05]  /*bc50*/  BSYNC B0 ;  /* 0x0000000000007941 */ /* 0x000fea0003800000 */
.L_x_2929:
[----:B------:R-:W-:Y:S01]  /*bc60*/  IADD3 R3, R69, 0x30, RZ ;  /* 0x0000003045037810 */ /* 0x000fe20007ffe0ff */
[----:B--2---:R2:W1:Y:S01]  /*bc70*/  SHFL.IDX PT, R27, R70, 0x3, 0x181f ;  /* 0x00781f00461b7f89 */ /* 0x00446200000e0000 */
        /* <DEDUP_REMOVED lines=14> */
.L_x_2932:
[----:B------:R-:W-:Y:S05]  /*bd60*/  BSYNC B0 ;  /* 0x0000000000007941 */ /* 0x000fea0003800000 */
.L_x_2931:
        /* <DEDUP_REMOVED lines=16> */
.L_x_2934:
[----:B------:R-:W-:Y:S05]  /*be70*/  BSYNC B0 ;  /* 0x0000000000007941 */ /* 0x000fea0003800000 */
.L_x_2933:
        /* <DEDUP_REMOVED lines=16> */
.L_x_2936:
[----:B------:R-:W-:Y:S05]  /*bf80*/  BSYNC B0 ;  /* 0x0000000000007941 */ /* 0x000fea0003800000 */
.L_x_2935:
        /* <DEDUP_REMOVED lines=16> */
.L_x_2938:
[----:B------:R-:W-:Y:S05]  /*c090*/  BSYNC B0 ;  /* 0x0000000000007941 */ /* 0x000fea0003800000 */
.L_x_2937:
[----:B------:R-:W-:Y:S01]  /*c0a0*/  IADD3 R69, R69, 0x70, RZ ;  /* 0x0000007045457810 */ /* 0x000fe20007ffe0ff */
[----:B--2---:R2:W1:Y:S03]  /*c0b0*/  SHFL.IDX PT, R9, R70, 0x7, 0x181f ;  /* 0x00f81f0046097f89 */ /* 0x00446600000e0000 */
[----:B------:R-:W-:Y:S01]  /*c0c0*/  ISETP.GE.AND P0, PT, R69, R2, PT ;  /* 0x000000024500720c */ /* 0x000fe20003f06270 */
[----:B------:R2:W4:-:S12]  /*c0d0*/  SHFL.IDX PT, R8, R71, 0x7, 0x181f ;  /* 0x00f81f0047087f89 */ /* 0x00051800000e0000 */
[----:B------:R-:W-:Y:S05]  /*c0e0*/  @P0 EXIT ;  /* 0x000000000000094d */ /* 0x000fea0003800000 */
[----:B------:R-:W-:-:S13]  /*c0f0*/  ISETP.GE.AND P0, PT, R0, c[0x0][0x3c8], PT ;  /* 0x0000f20000007a0c */ /* 0x000fda0003f06270 */
[----:B-1--4-:R-:W-:-:S05]  /*c100*/  @!P0 IMAD.WIDE R2, R0, 0x2, R8 ;  /* 0x0000000200028825 */ /* 0x012fca00078e0208 */
[----:B------:R1:W-:Y:S02]  /*c110*/  @!P0 ST.E.128 [R2.64], R36 ;  /* 0x0000002402008985 */ /* 0x0003e4000c101d0c */
[----:B-1----:R-:W-:-:S04]  /*c120*/  IADD3 R2, R0, 0x40, RZ ;  /* 0x0000004000027810 */ /* 0x002fc80007ffe0ff */
        /* <DEDUP_REMOVED lines=8> */
.L_x_2923:
        /* <DEDUP_REMOVED lines=31> */
.L_x_2939:
        /* <DEDUP_REMOVED lines=43> */
.L_x_2941:
[----:B------:R-:W-:Y:S05]  /*c650*/  BSYNC B0 ;  /* 0x0000000000007941 */ /* 0x000fea0003800000 */
.L_x_2940:
[----:B------:R-:W2:Y:S01]  /*c660*/  S2R R3, SR_CTAID.X ;  /* 0x0000000000037919 */ /* 0x000ea20000002500 */
[----:B-1----:R-:W-:Y:S01]  /*c670*/  SHF.R.S32.HI R2, RZ, 0x1f, R0 ;  /* 0x0000001fff027819 */ /* 0x002fe20000011400 */
[----:B------:R-:W-:Y:S01]  /*c680*/  ULDC.64 UR4, c[0x0][0x3a0] ;  /* 0x0000e80000047ab9 */ /* 0x000fe20000000a00 */
[----:B------:R-:W-:Y:S01]  /*c690*/  IMAD.MOV.U32 R4, RZ, RZ, c[0x0][0x4e8] ;  /* 0x00013a00ff047624 */ /* 0x000fe200078e00ff */
[----:B------:R-:W-:Y:S01]  /*c6a0*/  UIMAD UR7, UR15, UR4, URZ ;  /* 0x000000040f0772a4 */ /* 0x000fe2000f8e023f */
[----:B------:R-:W-:Y:S01]  /*c6b0*/  LEA.HI R2, R2, R0, RZ, 0x3 ;  /* 0x0000000002027211 */ /* 0x000fe200078f18ff */
[----:B------:R-:W-:Y:S01]  /*c6c0*/  UIMAD.WIDE.U32 UR16, UR14, UR4, URZ ;  /* 0x000000040e1072a5 */ /* 0x000fe2000f8e003f */
[----:B-----5:R-:W-:Y:S01]  /*c6d0*/  IMAD R8, R8, c[0x0][0x4e8], RZ ;  /* 0x00013a0008087a24 */ /* 0x020fe200078e02ff */
[----:B------:R-:W-:Y:S01]  /*c6e0*/  ISETP.NE.AND P0, PT, R4, 0x1, PT ;  /* 0x000000010400780c */ /* 0x000fe20003f05270 */
[----:B------:R-:W-:Y:S01]  /*c6f0*/  UIMAD UR7, UR14, UR5, UR7 ;  /* 0x000000050e0772a4 */ /* 0x000fe2000f8e0207 */
[----:B------:R-:W-:Y:S01]  /*c700*/  LOP3.LUT R5, R2, 0xfffffff8, RZ, 0xc0, !PT ;  /* 0xfffffff802057812 */ /* 0x000fe200078ec0ff */
[----:B------:R-:W-:Y:S01]  /*c710*/  BSSY B0, `(.L_x_2942) ;  /* 0x0000034000007945 */ /* 0x000fe20003800000 */
[----:B------:R-:W-:Y:S01]  /*c720*/  SHF.R.S32.HI R2, RZ, 0x3, R2 ;  /* 0x00000003ff027819 */ /* 0x000fe20000011402 */
[----:B------:R-:W-:-:S02]  /*c730*/  ULDC.64 UR4, c[0x0][0x3e8] ;  /* 0x0000fa0000047ab9 */ /* 0x000fc40000000a00 */
[----:B------:R-:W-:Y:S01]  /*c740*/  IMAD.IADD R0, R0, 0x1, -R5 ;  /* 0x0000000100007824 */ /* 0x000fe200078e0a05 */
[----:B------:R-:W-:Y:S02]  /*c750*/  UIADD3 UR17, UR17, UR7, URZ ;  /* 0x0000000711117290 */ /* 0x000fe4000fffe03f */
[----:B------:R-:W-:Y:S02]  /*c760*/  UIMAD UR7, UR9, UR4, URZ ;  /* 0x00000004090772a4 */ /* 0x000fe4000f8e023f */
[----:B------:R-:W-:Y:S02]  /*c770*/  LEA R5, R0, R2, 0x4 ;  /* 0x0000000200057211 */ /* 0x000fe400078e20ff */
[----:B------:R-:W-:Y:S02]  /*c780*/  UIMAD UR7, UR8, UR5, UR7 ;  /* 0x00000005080772a4 */ /* 0x000fe4000f8e0207 */
[----:B------:R-:W-:Y:S01]  /*c790*/  UIMAD.WIDE.U32 UR8, UR8, UR4, UR16 ;  /* 0x00000004080872a5 */ /* 0x000fe2000f8e0010 */
[----:B--2---:R-:W-:-:S02]  /*c7a0*/  IMAD R5, R3, 0x80, R5 ;  /* 0x0000008003057824 */ /* 0x004fc400078e0205 */
        /* <DEDUP_REMOVED lines=9> */
[----:B------:R-:W-:Y:S02]  /*c840*/  @P0 SHF.R.U32.HI R7, RZ, c[0x0][0x4f0], R4 ;  /* 0x00013c00ff070a19 */ /* 0x000fe40000011604 */
[----:B------:R-:W-:Y:S01]  /*c850*/  IADD3 R0, R3, 0x40, RZ ;  /* 0x0000004003007810 */ /* 0x000fe20007ffe0ff */
[----:B------:R-:W-:Y:S01]  /*c860*/  UIADD3 UR5, UR9, UR5, URZ ;  /* 0x0000000509057290 */ /* 0x000fe2000fffe03f */
[--C-:B------:R-:W-:Y:S01]  /*c870*/  SHF.R.S32.HI R4, RZ, 0x1f, R7.reuse ;  /* 0x0000001fff047819 */ /* 0x100fe20000011407 */
[----:B------:R-:W-:Y:S01]  /*c880*/  IMAD.MOV R6, RZ, RZ, -R7 ;  /* 0x000000ffff067224 */ /* 0x000fe200078e0a07 */
[----:B------:R-:W-:Y:S01]  /*c890*/  MOV R10, UR8 ;  /* 0x00000008000a7c02 */ /* 0x000fe20008000f00 */
[----:B------:R-:W-:-:S02]  /*c8a0*/  IMAD.U32 R11, RZ, RZ, UR9 ;  /* 0x00000009ff0b7e24 */ /* 0x000fc4000f8e00ff */
        /* <DEDUP_REMOVED lines=26> */
.L_x_2943:
[----:B------:R-:W-:Y:S05]  /*ca50*/  BSYNC B0 ;  /* 0x0000000000007941 */ /* 0x000fea0003800000 */
.L_x_2942:
        /* <DEDUP_REMOVED lines=15> */
.L_x_2945:
[----:B------:R-:W-:Y:S05]  /*cb50*/  BSYNC B0 ;  /* 0x0000000000007941 */ /* 0x000fea0003800000 */
.L_x_2944:
        /* <DEDUP_REMOVED lines=15> */
.L_x_2947:
[----:B------:R-:W-:Y:S05]  /*cc50*/  BSYNC B0 ;  /* 0x0000000000007941 */ /* 0x000fea0003800000 */
.L_x_2946:
[----:B--2---:R-:W-:Y:S01]  /*cc60*/  IADD3 R6, R2, 0x30, RZ ;  /* 0x0000003002067810 */ /* 0x004fe20007ffe0ff */
[----:B----4-:R2:W4:Y:S01]  /*cc70*/  SHFL.IDX PT, R11, R4, 0x3, 0x181f ;  /* 0x00781f00040b7f89 */ /* 0x01052200000e0000 */
        /* <DEDUP_REMOVED lines=13> */
.L_x_2949:
[----:B------:R-:W-:Y:S05]  /*cd50*/  BSYNC B0 ;  /* 0x0000000000007941 */ /* 0x000fea0003800000 */
.L_x_2948:
        /* <DEDUP_REMOVED lines=15> */
.L_x_2951:
[----:B------:R-:W-:Y:S05]  /*ce50*/  BSYNC B0 ;  /* 0x0000000000007941 */ /* 0x000fea0003800000 */
.L_x_2950:
        /* <DEDUP_REMOVED lines=15> */
.L_x_2953:
[----:B------:R-:W-:Y:S05]  /*cf50*/  BSYNC B0 ;  /* 0x0000000000007941 */ /* 0x000fea0003800000 */
.L_x_2952:
        /* <DEDUP_REMOVED lines=15> */
.L_x_2955:
[----:B------:R-:W-:Y:S05]  /*d050*/  BSYNC B0 ;  /* 0x0000000000007941 */ /* 0x000fea0003800000 */
.L_x_2954:
        /* <DEDUP_REMOVED lines=16> */
.L_x_2956:
        /* <DEDUP_REMOVED lines=10> */
.L_x_4370:


//--------------------- .text._ZN7cutlass13device_kernelIN5flash19enable_sm80_to_sm89INS1_16FlashAttnFwdSm80INS1_25CollectiveMainloopFwdSm80ILi4ELi1ELb0EN4cute5tupleIJNS5_1CILi128EEENS7_ILi64EEES8_EEELi128ENS_6half_tEfNS_4arch4Sm80ELb0ELb0ELb0ELb1ELb1ELb1ELb1ELb0EEENS1_21CollectiveEpilogueFwdINS6_IJS8_S8_S9_EEENS6_IJNS7_ILi1EEESH_SH_EEESB_SD_Li128ELb1ELb1ELb0ELb0EEENS1_19SingleTileSchedulerILb1ELb0ELb1ELi128EEEEEEEEEvNT_6ParamsE --------------------------
	.section	.text._ZN7cutlass13device_kernelIN5flash19enable_sm80_to_sm89INS1_16FlashAttnFwdSm80INS1_25CollectiveMainloopFwdSm80ILi4ELi1ELb0EN4cute5tupleIJNS5_1CILi128EEENS7_ILi64EEES8_EEELi128ENS_6half_tEfNS_4arch4Sm80ELb0ELb0ELb0ELb1ELb1ELb1ELb1ELb0EEENS1_21CollectiveEpilogueFwdINS6_IJS8_S8_S9_EEENS6_IJNS7_ILi1EEESH_SH_EEESB_SD_Li128ELb1ELb1ELb0ELb0EEENS1_19SingleTileSchedulerILb1ELb0ELb1ELi128EEEEEEEEEvNT_6ParamsE,"ax",@progbits
	.sectioninfo	@"SHI_REGISTERS=255"
	.align	128
.text._ZN7cutlass13device_kernelIN5flash19enable_sm80_to_sm89INS1_16FlashAttnFwdSm80INS1_25CollectiveMainloopFwdSm80ILi4ELi1ELb0EN4cute5tupleIJNS5_1CILi128EEENS7_ILi64EEES8_EEELi128ENS_6half_tEfNS_4arch4Sm80ELb0ELb0ELb0ELb1ELb1ELb1ELb1ELb0EEENS1_21CollectiveEpilogueFwdINS6_IJS8_S8_S9_EEENS6_IJNS7_ILi1EEESH_SH_EEESB_SD_Li128ELb1ELb1ELb0ELb0EEENS1_19SingleTileSchedulerILb1ELb0ELb1ELi128EEEEEEEEEvNT_6ParamsE:
        .type           _ZN7cutlass13device_kernelIN5flash19enable_sm80_to_sm89INS1_16FlashAttnFwdSm80INS1_25CollectiveMainloopFwdSm80ILi4ELi1ELb0EN4cute5tupleIJNS5_1CILi128EEENS7_ILi64EEES8_EEELi128ENS_6half_tEfNS_4arch4Sm80ELb0ELb0ELb0ELb1ELb1ELb1ELb1ELb0EEENS1_21CollectiveEpilogueFwdINS6_IJS8_S8_S9_EEENS6_IJNS7_ILi1EEESH_SH_EEESB_SD_Li128ELb1ELb1ELb0ELb0EEENS1_19SingleTileSchedulerILb1ELb0ELb1ELi128EEEEEEEEEvNT_6ParamsE,@function
        .size           _ZN7cutlass13device_kernelIN5flash19enable_sm80_to_sm89INS1_16FlashAttnFwdSm80INS1_25CollectiveMainloopFwdSm80ILi4ELi1ELb0EN4cute5tupleIJNS5_1CILi128EEENS7_ILi64EEES8_EEELi128ENS_6half_tEfNS_4arch4Sm80ELb0ELb0ELb0ELb1ELb1ELb1ELb1ELb0EEENS1_21CollectiveEpilogueFwdINS6_IJS8_S8_S9_EEENS6_IJNS7_ILi1EEESH_SH_EEESB_SD_Li128ELb1ELb1ELb0ELb0EEENS1_19SingleTileSchedulerILb1ELb0ELb1ELi128EEEEEEEEEvNT_6ParamsE,(.L_x_4371 - _ZN7cutlass13device_kernelIN5flash19enable_sm80_to_sm89INS1_16FlashAttnFwdSm80INS1_25CollectiveMainloopFwdSm80ILi4ELi1ELb0EN4cute5tupleIJNS5_1CILi128EEENS7_ILi64EEES8_EEELi128ENS_6half_tEfNS_4arch4Sm80ELb0ELb0ELb0ELb1ELb1ELb1ELb1ELb0EEENS1_21CollectiveEpilogueFwdINS6_IJS8_S8_S9_EEENS6_IJNS7_ILi1EEESH_SH_EEESB_SD_Li128ELb1ELb1ELb0ELb0EEENS1_19SingleTileSchedulerILb1ELb0ELb1ELi128EEEEEEEEEvNT_6ParamsE)
        .other          _ZN7cutlass13device_kernelIN5flash19enable_sm80_to_sm89INS1_16FlashAttnFwdSm80INS1_25CollectiveMainloopFwdSm80ILi4ELi1ELb0EN4cute5tupleIJNS5_1CILi128EEENS7_ILi64EEES8_EEELi128ENS_6half_tEfNS_4arch4Sm80ELb0ELb0ELb0ELb1ELb1ELb1ELb1ELb0EEENS1_21CollectiveEpilogueFwdINS6_IJS8_S8_S9_EEENS6_IJNS7_ILi1EEESH_SH_EEESB_SD_Li128ELb1ELb1ELb0ELb0EEENS1_19SingleTileSchedulerILb1ELb0ELb1ELi128EEEEEEEEEvNT_6ParamsE,@"STO_CUDA_ENTRY STV_DEFAULT"
_ZN7cutlass13device_kernelIN5flash19enable_sm80_to_sm89INS1_16FlashAttnFwdSm80INS1_25CollectiveMainloopFwdSm80ILi4ELi1ELb0EN4cute5tupleIJNS5_1CILi128EEENS7_ILi64EEES8_EEELi128ENS_6half_tEfNS_4arch4Sm80ELb0ELb0ELb0ELb1ELb1ELb1ELb1ELb0EEENS1_21CollectiveEpilogueFwdINS6_IJS8_S8_S9_EEENS6_IJNS7_ILi1EEESH_SH_EEESB_SD_Li128ELb1ELb1ELb0ELb0EEENS1_19SingleTileSchedulerILb1ELb0ELb1ELi128EEEEEEEEEvNT_6ParamsE:
        /* <DEDUP_REMOVED lines=21> */
.L_x_2958:
        /* <DEDUP_REMOVED lines=13> */
.L_x_2960:
[----:B------:R-:W-:Y:S02]  /*0220*/  ULDC UR6, c[0x0][0x54c] ;  /* 0x0001530000067ab9 */ /* 0x000fe40000000800 */
.L_x_2959:
[----:B------:R-:W-:Y:S02]  /*0230*/  ULDC UR4, c[0x0][0x548] ;  /* 0x0001520000047ab9 */ /* 0x000fe40000000800 */
[----:B------:R-:W-:-:S02]  /*0240*/  USHF.L.U32 UR5, UR17, 0x7, URZ ;  /* 0x0000000711057899 */ /* 0x000fc4000800063f */
[----:B------:R-:W-:-:S04]  /*0250*/  UIMAD UR4, UR6, UR4, URZ ;  /* 0x00000004060472a4 */ /* 0x000fc8000f8e023f */
[----:B------:R-:W-:-:S04]  /*0260*/  UISETP.GE.AND UP0, UPT, UR5, UR4, UPT ;  /* 0x000000040500728c */ /* 0x000fc8000bf06270 */
[----:B------:R-:W-:Y:S01]  /*0270*/  USEL UR24, UR24, 0xffffffff, !UP0 ;  /* 0xffffffff18187887 */ /* 0x000fe2000c000000 */
[----:B------:R-:W-:Y:S05]  /*0280*/  BRA `(.L_x_2961) ;  /* 0x000001b000007947 */ /* 0x000fea0003800000 */
.L_x_2957:
        /* <DEDUP_REMOVED lines=8> */
.L_x_2962:
        /* <DEDUP_REMOVED lines=13> */
.L_x_2964:
[----:B------:R-:W-:Y:S02]  /*03e0*/  ULDC UR6, c[0x0][0x54c] ;  /* 0x0001530000067ab9 */ /* 0x000fe40000000800 */
.L_x_2963:
[----:B------:R-:W-:Y:S02]  /*03f0*/  ULDC UR4, c[0x0][0x548] ;  /* 0x0001520000047ab9 */ /* 0x000fe40000000800 */
[----:B------:R-:W-:-:S02]  /*0400*/  USHF.L.U32 UR5, UR17, 0x7, URZ ;  /* 0x0000000711057899 */ /* 0x000fc4000800063f */
[----:B------:R-:W-:-:S04]  /*0410*/  UIMAD UR4, UR6, UR4, URZ ;  /* 0x00000004060472a4 */ /* 0x000fc8000f8e023f */
[----:B------:R-:W-:-:S04]  /*0420*/  UISETP.GE.AND UP0, UPT, UR5, UR4, UPT ;  /* 0x000000040500728c */ /* 0x000fc8000bf06270 */
[----:B------:R-:W-:-:S06]  /*0430*/  USEL UR24, UR24, 0xffffffff, !UP0 ;  /* 0xffffffff18187887 */ /* 0x000fcc000c000000 */
.L_x_2961:
        /* <DEDUP_REMOVED lines=64> */
.L_x_2965:
        /* <DEDUP_REMOVED lines=10> */
.L_x_2966:
[----:B------:R-:W-:Y:S05]  /*08e0*/  @!P4 BRA `(.L_x_2967) ;  /* 0x000000500000c947 */ /* 0x000fea0003800000 */
[----:B-1--4-:R1:W4:Y:S04]  /*08f0*/  LDG.E R0, [R4.64] ;  /* 0x0000002204007981 */ /* 0x012328000c1e1900 */
[----:B-1-3--:R-:W3:Y:S01]  /*0900*/  LDG.E R4, [R4.64+0x4] ;  /* 0x0000042204047981 */ /* 0x00aee2000c1e1900 */
[----:B----4-:R-:W1:Y:S08]  /*0910*/  R2UR UR22, R0 ;  /* 0x00000000001673c2 */ /* 0x010e7000000e0000 */
[----:B---3--:R-:W1:Y:S02]  /*0920*/  R2UR UR4, R4 ;  /* 0x00000000040473c2 */ /* 0x008e6400000e0000 */
[----:B-1----:R-:W-:-:S06]  /*0930*/  UIADD3 UR22, -UR22, UR4, URZ ;  /* 0x0000000416167290 */ /* 0x002fcc000fffe13f */
.L_x_2967:
        /* <DEDUP_REMOVED lines=303> */
.L_x_3015:
        /* <DEDUP_REMOVED lines=76> */
.L_x_2973:
[----:B------:R-:W-:Y:S05]  /*20f0*/  BSYNC B0 ;  /* 0x0000000000007941 */ /* 0x000fea0003800000 */
.L_x_2972:
        /* <DEDUP_REMOVED lines=39> */
.L_x_2975:
[----:B------:R-:W-:Y:S05]  /*2370*/  BSYNC B0 ;  /* 0x0000000000007941 */ /* 0x000fea0003800000 */
.L_x_2974:
        /* <DEDUP_REMOVED lines=40> */
.L_x_2977:
[----:B------:R-:W-:Y:S05]  /*2600*/  BSYNC B0 ;  /* 0x0000000000007941 */ /* 0x000fea0003800000 */
.L_x_2976:
        /* <DEDUP_REMOVED lines=38> */
.L_x_2979:
[----:B------:R-:W-:Y:S05]  /*2870*/  BSYNC B0 ;  /* 0x0000000000007941 */ /* 0x000fea0003800000 */
.L_x_2978:
        /* <DEDUP_REMOVED lines=72> */
.L_x_2983:
[----:B------:R-:W-:Y:S05]  /*2d00*/  BSYNC B0 ;  /* 0x0000000000007941 */ /* 0x000fea0003800000 */
.L_x_2982:
        /* <DEDUP_REMOVED lines=57> */
.L_x_2981:
[----:B------:R-:W-:Y:S05]  /*30a0*/  BSYNC B1 ;  /* 0x0000000000017941 */ /* 0x000fea0003800000 */
.L_x_2980:
        /* <DEDUP_REMOVED lines=60> */
.L_x_2987:
[----:B------:R-:W-:Y:S05]  /*3470*/  BSYNC B0 ;  /* 0x0000000000007941 */ /* 0x000fea0003800000 */
.L_x_2986:
        /* <DEDUP_REMOVED lines=57> */
.L_x_2985:
[----:B------:R-:W-:Y:S05]  /*3810*/  BSYNC B1 ;  /* 0x0000000000017941 */ /* 0x000fea0003800000 */
.L_x_2984:
        /* <DEDUP_REMOVED lines=60> */
.L_x_2991:
[----:B------:R-:W-:Y:S05]  /*3be0*/  BSYNC B0 ;  /* 0x0000000000007941 */ /* 0x000fea0003800000 */
.L_x_2990:
        /* <DEDUP_REMOVED lines=57> */
.L_x_2989:
[----:B------:R-:W-:Y:S05]  /*3f80*/  BSYNC B1 ;  /* 0x0000000000017941 */ /* 0x000fea0003800000 */
.L_x_2988:
        /* <DEDUP_REMOVED lines=59> */
.L_x_2994:
[----:B------:R-:W-:Y:S05]  /*4340*/  BSYNC B0 ;  /* 0x0000000000007941 */ /* 0x000fea0003800000 */
.L_x_2993:
        /* <DEDUP_REMOVED lines=58> */
.L_x_2971:
        /* <DEDUP_REMOVED lines=235> */
.L_x_2996:
[----:B------:R-:W-:Y:S05]  /*55a0*/  BSYNC B0 ;  /* 0x0000000000007941 */ /* 0x000fea0003800000 */
.L_x_2995:
        /* <DEDUP_REMOVED lines=122> */
.L_x_2998:
[----:B------:R-:W-:Y:S05]  /*5d50*/  BSYNC B0 ;  /* 0x0000000000007941 */ /* 0x000fea0003800000 */
.L_x_2997:
        /* <DEDUP_REMOVED lines=122> */
.L_x_3000:
[----:B------:R-:W-:Y:S05]  /*6500*/  BSYNC B0 ;  /* 0x0000000000007941 */ /* 0x000fea0003800000 */
.L_x_2999:
        /* <DEDUP_REMOVED lines=124> */
.L_x_2970:
        /* <DEDUP_REMOVED lines=19> */
.L_x_3002:
[----:B-1-34-:R-:W-:Y:S05]  /*6e00*/  BSYNC B0 ;  /* 0x0000000000007941 */ /* 0x01afea0003800000 */
.L_x_3001:
        /* <DEDUP_REMOVED lines=15> */
.L_x_3004:
[----:B------:R-:W-:Y:S05]  /*6f00*/  BSYNC B0 ;  /* 0x0000000000007941 */ /* 0x000fea0003800000 */
.L_x_3003:
        /* <DEDUP_REMOVED lines=15> */
.L_x_3006:
[----:B------:R-:W-:Y:S05]  /*7000*/  BSYNC B0 ;  /* 0x0000000000007941 */ /* 0x000fea0003800000 */
.L_x_3005:
        /* <DEDUP_REMOVED lines=14> */
.L_x_2992:
[----:B------:R-:W-:Y:S05]  /*70f0*/  BSYNC B2 ;  /* 0x0000000000027941 */ /* 0x000fea0003800000 */
.L_x_2969:
        /* <DEDUP_REMOVED lines=90> */
.L_x_3008:
[----:B------:R-:W-:Y:S05]  /*76a0*/  BSYNC B0 ;  /* 0x0000000000007941 */ /* 0x000fea0003800000 */
.L_x_3007:
        /* <DEDUP_REMOVED lines=15> */
.L_x_3010:
[----:B------:R-:W-:Y:S05]  /*77a0*/  BSYNC B0 ;  /* 0x0000000000007941 */ /* 0x000fea0003800000 */
.L_x_3009:
        /* <DEDUP_REMOVED lines=15> */
.L_x_3012:
[----:B------:R-:W-:Y:S05]  /*78a0*/  BSYNC B0 ;  /* 0x0000000000007941 */ /* 0x000fea0003800000 */
.L_x_3011:
        /* <DEDUP_REMOVED lines=15> */
.L_x_3014:
[----:B------:R-:W-:Y:S05]  /*79a0*/  BSYNC B0 ;  /* 0x0000000000007941 */ /* 0x000fea0003800000 */
.L_x_3013:
        /* <DEDUP_REMOVED lines=38> */
.L_x_2968:
        /* <DEDUP_REMOVED lines=66> */
[----:B--2---:R-:W-:Y:S01]  /*8030*/  IMAD.MOV.U32 R88, RZ, RZ, RZ ;  /* 0x000000ffff587224 */ /* 0x004fe200078e00ff */
        /* <DEDUP_REMOVED lines=219> */
[----:B------:R-:W-:Y:S02]  /*8df0*/  @!P2 IADD3 R0, P1, R11, UR12, RZ ;  /* 0x0000000c0b00ac10 */ /* 0x000fe4000ff3e0ff */
        /* <DEDUP_REMOVED lines=44> */
[----:B------:R-:W-:Y:S02]  /*90c0*/  ISETP.GE.AND P1, PT, R120, 0x21, PT ;  /* 0x000000217800780c */ /* 0x000fe40003f26270 */
        /* <DEDUP_REMOVED lines=27> */
[C---:B------:R-:W-:Y:S01]  /*9280*/  @P0 IMAD.SHL.U32 R11, R55.reuse, 0x2, RZ ;  /* 0x00000002370b0824 */ /* 0x040fe200078e00ff */
        /* <DEDUP_REMOVED lines=30> */
.L_x_3017:
        /* <DEDUP_REMOVED lines=42> */
.L_x_3021:
[----:B------:R-:W-:Y:S05]  /*9710*/  BSYNC B0 ;  /* 0x0000000000007941 */ /* 0x000fea0003800000 */
.L_x_3020:
        /* <DEDUP_REMOVED lines=73> */
.L_x_3025:
[----:B------:R-:W-:Y:S05]  /*9bb0*/  BSYNC B0 ;  /* 0x0000000000007941 */ /* 0x000fea0003800000 */
.L_x_3024:
        /* <DEDUP_REMOVED lines=41> */
.L_x_3023:
[----:B------:R-:W-:Y:S05]  /*9e50*/  BSYNC B1 ;  /* 0x0000000000017941 */ /* 0x000fea0003800000 */
.L_x_3022:
        /* <DEDUP_REMOVED lines=45> */
.L_x_3029:
[----:B------:R-:W-:Y:S05]  /*a130*/  BSYNC B0 ;  /* 0x0000000000007941 */ /* 0x000fea0003800000 */
.L_x_3028:
        /* <DEDUP_REMOVED lines=41> */
.L_x_3027:
[----:B------:R-:W-:Y:S05]  /*a3d0*/  BSYNC B1 ;  /* 0x0000000000017941 */ /* 0x000fea0003800000 */
.L_x_3026:
        /* <DEDUP_REMOVED lines=45> */
.L_x_3033:
[----:B------:R-:W-:Y:S05]  /*a6b0*/  BSYNC B0 ;  /* 0x0000000000007941 */ /* 0x000fea0003800000 */
.L_x_3032:
        /* <DEDUP_REMOVED lines=41> */
.L_x_3031:
[----:B------:R-:W-:Y:S05]  /*a950*/  BSYNC B1 ;  /* 0x0000000000017941 */ /* 0x000fea0003800000 */
.L_x_3030:
        /* <DEDUP_REMOVED lines=45> */
.L_x_3037:
[----:B------:R-:W-:Y:S05]  /*ac30*/  BSYNC B0 ;  /* 0x0000000000007941 */ /* 0x000fea0003800000 */
.L_x_3036:
        /* <DEDUP_REMOVED lines=41> */
.L_x_3035:
[----:B------:R-:W-:Y:S05]  /*aed0*/  BSYNC B1 ;  /* 0x0000000000017941 */ /* 0x000fea0003800000 */
.L_x_3034:
        /* <DEDUP_REMOVED lines=45> */
.L_x_3041:
[----:B------:R-:W-:Y:S05]  /*b1b0*/  BSYNC B0 ;  /* 0x0000000000007941 */ /* 0x000fea0003800000 */
.L_x_3040:
        /* <DEDUP_REMOVED lines=41> */
.L_x_3039:
[----:B------:R-:W-:Y:S05]  /*b450*/  BSYNC B1 ;  /* 0x0000000000017941 */ /* 0x000fea0003800000 */
.L_x_3038:
        /* <DEDUP_REMOVED lines=45> */
.L_x_3045:
[----:B------:R-:W-:Y:S05]  /*b730*/  BSYNC B0 ;  /* 0x0000000000007941 */ /* 0x000fea0003800000 */
.L_x_3044:
        /* <DEDUP_REMOVED lines=41> */
.L_x_3043:
[----:B------:R-:W-:Y:S05]  /*b9d0*/  BSYNC B1 ;  /* 0x0000000000017941 */ /* 0x000fea0003800000 */
.L_x_3042:
        /* <DEDUP_REMOVED lines=45> */
.L_x_3049:
[----:B------:R-:W-:Y:S05]  /*bcb0*/  BSYNC B0 ;  /* 0x0000000000007941 */ /* 0x000fea0003800000 */
.L_x_3048:
        /* <DEDUP_REMOVED lines=41> */
.L_x_3047:
[----:B------:R-:W-:Y:S05]  /*bf50*/  BSYNC B1 ;  /* 0x0000000000017941 */ /* 0x000fea0003800000 */
.L_x_3046:
        /* <DEDUP_REMOVED lines=44> */
.L_x_3052:
[----:B------:R-:W-:Y:S05]  /*c220*/  BSYNC B0 ;  /* 0x0000000000007941 */ /* 0x000fea0003800000 */
.L_x_3051:
        /* <DEDUP_REMOVED lines=42> */
.L_x_3019:
        /* <DEDUP_REMOVED lines=14> */
.L_x_3054:
[----:B------:R-:W-:Y:S05]  /*c5b0*/  BSYNC B0 ;  /* 0x0000000000007941 */ /* 0x000fea0003800000 */
.L_x_3053:
        /* <DEDUP_REMOVED lines=120> */
.L_x_3056:
[----:B------:R-:W-:Y:S05]  /*cd40*/  BSYNC B0 ;  /* 0x0000000000007941 */ /* 0x000fea0003800000 */
.L_x_3055:
        /* <DEDUP_REMOVED lines=101> */
.L_x_3058:
[----:B------:R-:W-:Y:S05]  /*d3a0*/  BSYNC B0 ;  /* 0x0000000000007941 */ /* 0x000fea0003800000 */
.L_x_3057:
        /* <DEDUP_REMOVED lines=101> */
.L_x_3060:
[----:B------:R-:W-:Y:S05]  /*da00*/  BSYNC B0 ;  /* 0x0000000000007941 */ /* 0x000fea0003800000 */
.L_x_3059:
        /* <DEDUP_REMOVED lines=101> */
.L_x_3062:
[----:B------:R-:W-:Y:S05]  /*e060*/  BSYNC B0 ;  /* 0x0000000000007941 */ /* 0x000fea0003800000 */
.L_x_3061:
        /* <DEDUP_REMOVED lines=101> */
.L_x_3064:
[----:B------:R-:W-:Y:S05]  /*e6c0*/  BSYNC B0 ;  /* 0x0000000000007941 */ /* 0x000fea0003800000 */
.L_x_3063:
        /* <DEDUP_REMOVED lines=101> */
.L_x_3066:
[----:B------:R-:W-:Y:S05]  /*ed20*/  BSYNC B0 ;  /* 0x0000000000007941 */ /* 0x000fea0003800000 */
.L_x_3065:
        /* <DEDUP_REMOVED lines=101> */
.L_x_3068:
[----:B------:R-:W-:Y:S05]  /*f380*/  BSYNC B0 ;  /* 0x0000000000007941 */ /* 0x000fea0003800000 */
.L_x_3067:
        /* <DEDUP_REMOVED lines=100> */
.L_x_3050:
[----:B------:R-:W-:Y:S05]  /*f9d0*/  BSYNC B2 ;  /* 0x0000000000027941 */ /* 0x000fea0003800000 */
.L_x_3018:
[----:B------:R-:W-:Y:S01]  /*f9e0*/  IMAD R0, R52, c[0x0][0x208], RZ ;  /* 0x0000820034007a24 */ /* 0x000fe200078e02ff */
[----:B-1----:R-:W-:Y:S01]  /*f9f0*/  SHF.R.S32.HI R8, RZ, 0x4, R58 ;  /* 0x00000004ff087819 */ /* 0x002fe2000001143a */
[----:B------:R-:W-:Y:S01]  /*fa00*/  IMAD.WIDE.U32 R6, R60, c[0x0][0x208], RZ ;  /* 0x000082003c067a25 */ /* 0x000fe200078e00ff */
[----:B------:R-:W-:Y:S01]  /*fa10*/  LEA.HI R157, R157, R159, RZ, 0x5 ;  /* 0x0000009f9d9d7211 */ /* 0x000fe200078f28ff */
[----:B------:R-:W-:-:S04]  /*fa20*/  DEPBAR.LE SB0, 0x0 ;  /* 0x000080000000791a */ /* 0x000fc80000000000 */
[----:B------:R-:W-:Y:S01]  /*fa30*/  IMAD R0, R60, c[0x0][0x20c], R0 ;  /* 0x000083003c007a24 */ /* 0x000fe200078e0200 */
[----:B------:R-:W-:Y:S01]  /*fa40*/  LEA.HI R5, R58, R8, RZ, 0x1 ;  /* 0x000000083a057211 */ /* 0x000fe200078f08ff */
[----:B------:R-:W-:Y:S01]  /*fa50*/  IMAD R2, R53, c[0x0][0x218], RZ ;  /* 0x0000860035027a24 */ /* 0x000fe200078e02ff */
[----:B------:R-:W-:Y:S01]  /*fa60*/  UISETP.GE.AND UP0, UPT, UR9, 0x41, UPT ;  /* 0x000000410900788c */ /* 0x000fe2000bf06270 */
[----:B------:R-:W-:Y:S01]  /*fa70*/  IMAD.IADD R7, R7, 0x1, R0 ;  /* 0x0000000107077824 */ /* 0x000fe200078e0200 */
[----:B------:R-:W-:Y:S01]  /*fa80*/  LOP3.LUT R5, R5, 0xfffffffe, RZ, 0xc0, !PT ;  /* 0xfffffffe05057812 */ /* 0x000fe200078ec0ff */
[C---:B------:R-:W-:Y:S01]  /*fa90*/  IMAD R2, R59.reuse, c[0x0][0x21c], R2 ;  /* 0x000087003b027a24 */ /* 0x040fe200078e0202 */
[----:B------:R-:W-:Y:S01]  /*faa0*/  SHF.R.S32.HI R164, RZ, 0x1f, R160 ;  /* 0x0000001fffa47819 */ /* 0x000fe200000114a0 */
[----:B------:R-:W-:-:S04]  /*fab0*/  IMAD.WIDE.U32 R6, R59, c[0x0][0x218], R6 ;  /* 0x000086003b067a25 */ /* 0x000fc800078e0006 */
[----:B------:R-:W-:Y:S01]  /*fac0*/  IMAD.SHL.U32 R16, R42, 0x8, RZ ;  /* 0x000000082a107824 */ /* 0x000fe200078e00ff */
[----:B------:R-:W-:Y:S01]  /*fad0*/  BAR.SYNC.DEFER_BLOCKING 0x0 ;  /* 0x0000000000007b1d */ /* 0x000fe20000010000 */
[----:B------:R-:W-:Y:S01]  /*fae0*/  IADD3 R0, P0, R6, UR26, RZ ;  /* 0x0000001a06007c10 */ /* 0x000fe2000ff1e0ff */
[----:B------:R-:W-:-:S03]  /*faf0*/  IMAD.SHL.U32 R161, R55, 0x2, RZ ;  /* 0x0000000237a17824 */ /* 0x000fc600078e00ff */
[----:B------:R-:W-:Y:S01]  /*fb00*/  IADD3.X R6, R7, UR5, R2, P0, !PT ;  /* 0x0000000507067c10 */ /* 0x000fe200087fe402 */
[----:B------:R-:W-:Y:S01]  /*fb10*/  IMAD.IADD R7, R8, 0x1, -R5 ;  /* 0x0000000108077824 */ /* 0x000fe200078e0a05 */
[----:B------:R-:W-:Y:S01]  /*fb20*/  LEA R2, P0, R0, c[0x0][0x1f8], 0x1 ;  /* 0x00007e0000027a11 */ /* 0x000fe200078008ff */
[----:B------:R-:W-:-:S03]  /*fb30*/  IMAD.SHL.U32 R5, R51, 0x40, RZ ;  /* 0x0000004033057824 */ /* 0x000fc600078e00ff */
[----:B------:R-:W-:Y:S01]  /*fb40*/  LEA.HI.X R0, R0, c[0x0][0x1fc], R6, 0x1, P0 ;  /* 0x00007f0000007a11 */ /* 0x000fe200000f0c06 */
[----:B------:R-:W1:Y:S01]  /*fb50*/  SHFL.IDX PT, R8, R2, RZ, 0x181f ;  /* 0x00181fff02087589 */ /* 0x000e6200000e0000 */
[----:B------:R-:W-:Y:S01]  /*fb60*/  IMAD.SHL.U32 R6, R54, 0x40, RZ ;  /* 0x0000004036067824 */ /* 0x000fe200078e00ff */
[----:B------:R-:W-:Y:S02]  /*fb70*/  LOP3.LUT R5, R5, 0x1c0, RZ, 0xc0, !PT ;  /* 0x000001c005057812 */ /* 0x000fe400078ec0ff */
[----:B------:R-:W-:Y:S04]  /*fb80*/  SHFL.IDX PT, R13, R2, 0x1, 0x181f ;  /* 0x00381f00020d7f89 */ /* 0x000fe800000e0000 */
[----:B------:R-:W2:Y:S04]  /*fb90*/  SHFL.IDX PT, R11, R2, 0x2, 0x181f ;  /* 0x00581f00020b7f89 */ /* 0x000ea800000e0000 */
[----:B------:R-:W3:Y:S04]  /*fba0*/  SHFL.IDX PT, R15, R0, RZ, 0x181f ;  /* 0x00181fff000f7589 */ /* 0x000ee800000e0000 */
[----:B------:R4:W-:Y:S04]  /*fbb0*/  SHFL.IDX PT, R10, R2, 0x3, 0x181f ;  /* 0x00781f00020a7f89 */ /* 0x0009e800000e0000 */
[----:B------:R-:W-:Y:S04]  /*fbc0*/  SHFL.IDX PT, R14, R0, 0x1, 0x181f ;  /* 0x00381f00000e7f89 */ /* 0x000fe800000e0000 */
[----:B------:R-:W5:Y:S04]  /*fbd0*/  SHFL.IDX PT, R12, R0, 0x2, 0x181f ;  /* 0x00581f00000c7f89 */ /* 0x000f6800000e0000 */
[----:B------:R2:W3:Y:S01]  /*fbe0*/  SHFL.IDX PT, R9, R0, 0x3, 0x181f ;  /* 0x00781f0000097f89 */ /* 0x0004e200000e0000 */
[----:B----4-:R-:W-:-:S04]  /*fbf0*/  LOP3.LUT R2, R6, 0x1c0, RZ, 0xc0, !PT ;  /* 0x000001c006027812 */ /* 0x010fc800078ec0ff */
[----:B------:R-:W-:Y:S01]  /*fc00*/  LOP3.LUT R6, R2, 0x8, R16, 0xf8, !PT ;  /* 0x0000000802067812 */ /* 0x000fe200078ef810 */
[----:B------:R-:W-:-:S05]  /*fc10*/  IMAD.WIDE R16, R160, 0x2, RZ ;  /* 0x00000002a0107825 */ /* 0x000fca00078e02ff */
[----:B-1----:R-:W-:Y:S02]  /*fc20*/  IADD3 R50, P0, R8, R16, RZ ;  /* 0x0000001008327210 */ /* 0x002fe40007f1e0ff */
[----:B--2---:R-:W-:Y:S01]  /*fc30*/  SHF.R.U32.HI R0, RZ, 0x3, R2 ;  /* 0x00000003ff007819 */ /* 0x004fe20000011602 */
[----:B------:R-:W-:Y:S01]  /*fc40*/  IMAD.SHL.U32 R2, R7, 0x8, RZ ;  /* 0x0000000807027824 */ /* 0x000fe200078e00ff */
[----:B------:R-:W-:Y:S01]  /*fc50*/  IADD3 R46, P1, R16, R11, RZ ;  /* 0x0000000b102e7210 */ /* 0x000fe20007f3e0ff */
[----:B---3--:R-:W-:Y:S01]  /*fc60*/  IMAD.X R51, R15, 0x1, R17, P0 ;  /* 0x000000010f337824 */ /* 0x008fe200000e0611 */
[----:B------:R-:W-:Y:S02]  /*fc70*/  LOP3.LUT R0, R6, R0, RZ, 0x3c, !PT ;  /* 0x0000000006007212 */ /* 0x000fe400078e3cff */
[----:B------:R-:W-:Y:S01]  /*fc80*/  LOP3.LUT R2, R5, 0x8, R2, 0xf8, !PT ;  /* 0x0000000805027812 */ /* 0x000fe200078ef802 */
[----:B-----5:R-:W-:Y:S01]  /*fc90*/  IMAD.X R47, R17, 0x1, R12, P1 ;  /* 0x00000001112f7824 */ /* 0x020fe200008e060c */
[----:B------:R-:W-:Y:S01]  /*fca0*/  SHF.R.U32.HI R5, RZ, 0x3, R5 ;  /* 0x00000003ff057819 */ /* 0x000fe20000011605 */
[----:B------:R-:W-:Y:S01]  /*fcb0*/  IMAD R0, R7, 0x200, R0 ;  /* 0x0000020007007824 */ /* 0x000fe200078e0200 */
[----:B------:R-:W-:-:S02]  /*fcc0*/  SHF.R.S32.HI R6, RZ, 0x1f, R56 ;  /* 0x0000001fff067819 */ /* 0x000fc40000011438 */
[----:B------:R-:W-:Y:S01]  /*fcd0*/  LOP3.LUT R156, R2, R5, RZ, 0x3c, !PT ;  /* 0x00000005029c7212 */ /* 0x000fe200078e3cff */
[----:B------:R-:W-:Y:S01]  /*fce0*/  IMAD.SHL.U32 R5, R57, 0x40, RZ ;  /* 0x0000004039057824 */ /* 0x000fe200078e00ff */
[----:B------:R-:W-:Y:S01]  /*fcf0*/  LEA.HI R2, R6, R56, RZ, 0x3 ;  /* 0x0000003806027211 */ /* 0x000fe200078f18ff */
[----:B------:R-:W-:Y:S01]  /*fd00*/  IMAD.SHL.U32 R167, R0, 0x2, RZ ;  /* 0x0000000200a77824 */ /* 0x000fe200078e00ff */
[----:B------:R-:W-:Y:S02]  /*fd10*/  IADD3 R52, P0, R16, R10, RZ ;  /* 0x0000000a10347210 */ /* 0x000fe40007f1e0ff */
[----:B------:R-:W-:Y:S01]  /*fd20*/  LOP3.LUT R162, R2, 0xfffffff8, RZ, 0xc0, !PT ;  /* 0xfffffff802a27812 */ /* 0x000fe200078ec0ff */
[----:B------:R-:W-:Y:S01]  /*fd30*/  IMAD.SHL.U32 R2, R157, 0x20, RZ ;  /* 0x000000209d027824 */ /* 0x000fe200078e00ff */
[-C--:B------:R-:W-:Y:S01]  /*fd40*/  IADD3 R48, P2, R16, R13.reuse, RZ ;  /* 0x0000000d10307210 */ /* 0x080fe20007f5e0ff */
[----:B------:R-:W-:Y:S01]  /*fd50*/  IMAD.X R53, R17, 0x1, R9, P0 ;  /* 0x0000000111357824 */ /* 0x000fe200000e0609 */
[----:B------:R-:W-:Y:S01]  /*fd60*/  LOP3.LUT R5, R5, 0xfffffe00, RZ, 0xc0, !PT ;  /* 0xfffffe0005057812 */ /* 0x000fe200078ec0ff */
[----:B------:R-:W-:Y:S01]  /*fd70*/  IMAD.WIDE R6, R162, 0x2, RZ ;  /* 0x00000002a2067825 */ /* 0x000fe200078e02ff */
[----:B------:R-:W-:Y:S01]  /*fd80*/  LOP3.LUT R0, R2, 0x7ffffc00, RZ, 0xc0, !PT ;  /* 0x7ffffc0002007812 */ /* 0x000fe200078ec0ff */
[----:B------:R-:W-:Y:S01]  /*fd90*/  LDSM.16.M88.4 R36, [R167+0x4100] ;  /* 0x00410000a724783b */ /* 0x000fe20000000200 */
[----:B------:R-:W-:Y:S01]  /*fda0*/  IADD3 R2, R167, 0x4100, RZ ;  /* 0x00004100a7027810 */ /* 0x000fe20007ffe0ff */
[----:B------:R-:W-:Y:S01]  /*fdb0*/  IMAD.X R49, R17, 0x1, R14, P2 ;  /* 0x0000000111317824 */ /* 0x000fe200010e060e */
[----:B------:R-:W-:Y:S01]  /*fdc0*/  IADD3 R42, P0, R8, R6, RZ ;  /* 0x00000006082a7210 */ /* 0x000fe20007f1e0ff */
[----:B------:R-:W-:Y:S01]  /*fdd0*/  LDSM.16.M88.4 R32, [R167+0x4900] ;  /* 0x00490000a720783b */ /* 0x000fe20000000200 */
[----:B------:R-:W-:-:S02]  /*fde0*/  IADD3 R40, P1, R6, R13, RZ ;  /* 0x0000000d06287210 */ /* 0x000fc40007f3e0ff */
[----:B------:R-:W-:Y:S01]  /*fdf0*/  LOP3.LUT P2, RZ, R54, 0x2, RZ, 0xc0, !PT ;  /* 0x0000000236ff7812 */ /* 0x000fe2000784c0ff */
[----:B------:R-:W-:Y:S01]  /*fe00*/  IMAD.X R43, R15, 0x1, R7, P0 ;  /* 0x000000010f2b7824 */ /* 0x000fe200000e0607 */
[C---:B------:R-:W-:Y:S01]  /*fe10*/  IADD3 R44, P0, R6.reuse, R11, RZ ;  /* 0x0000000b062c7210 */ /* 0x040fe20007f1e0ff */
[----:B------:R-:W-:Y:S01]  /*fe20*/  IMAD.X R41, R7, 0x1, R14, P1 ;  /* 0x0000000107297824 */ /* 0x000fe200008e060e */
[----:B------:R-:W-:Y:S01]  /*fe30*/  IADD3 R6, P1, R6, R10, RZ ;  /* 0x0000000a06067210 */ /* 0x000fe20007f3e0ff */
[----:B------:R-:W-:Y:S01]  /*fe40*/  LDSM.16.M88.4 R28, [R167+0x5100] ;  /* 0x00510000a71c783b */ /* 0x000fe20000000200 */
[----:B------:R-:W-:Y:S01]  /*fe50*/  IADD3 R242, R167, 0x4120, RZ ;  /* 0x00004120a7f27810 */ /* 0x000fe20007ffe0ff */
[C---:B------:R-:W-:Y:S01]  /*fe60*/  IMAD.X R45, R7.reuse, 0x1, R12, P0 ;  /* 0x00000001072d7824 */ /* 0x040fe200000e060c */
[----:B------:R-:W-:Y:S01]  /*fe70*/  IADD3 R0, R156, R5, R0 ;  /* 0x000000059c007210 */ /* 0x000fe20007ffe000 */
[----:B------:R-:W-:Y:S01]  /*fe80*/  IMAD.X R7, R7, 0x1, R9, P1 ;  /* 0x0000000107077824 */ /* 0x000fe200008e0609 */
[----:B------:R-:W-:Y:S01]  /*fe90*/  ISETP.GE.AND P1, PT, R160, c[0x0][0x1d4], PT ;  /* 0x00007500a0007a0c */ /* 0x000fe20003f26270 */
[----:B------:R-:W-:Y:S01]  /*fea0*/  LDSM.16.M88.4 R24, [R167+0x5900] ;  /* 0x00590000a718783b */ /* 0x000fe20000000200 */
[----:B------:R-:W-:Y:S01]  /*feb0*/  ISETP.GE.AND P0, PT, R56, c[0x0][0x1d4], PT ;  /* 0x0000750038007a0c */ /* 0x000fe20003f06270 */
[----:B------:R-:W-:Y:S01]  /*fec0*/  IMAD.SHL.U32 R238, R0, 0x2, RZ ;  /* 0x0000000200ee7824 */ /* 0x000fe200078e00ff */
[----:B------:R-:W-:Y:S01]  /*fed0*/  @P2 IADD3 R242, R2, -0x20, RZ ;  /* 0xffffffe002f22810 */ /* 0x000fe20007ffe0ff */
[----:B------:R-:W-:Y:S01]  /*fee0*/  IMAD.MOV.U32 R0, RZ, RZ, 0x40 ;  /* 0x00000040ff007424 */ /* 0x000fe200078e00ff */
[----:B------:R-:W-:Y:S01]  /*fef0*/  ISETP.LT.OR P2, PT, R120, 0x1, P1 ;  /* 0x000000017800780c */ /* 0x000fe20000f41670 */
[--C-:B------:R-:W-:Y:S01]  /*ff00*/  IMAD R240, R4, 0x2, R238.reuse ;  /* 0x0000000204f07824 */ /* 0x100fe200078e02ee */
[----:B------:R-:W1:Y:S01]  /*ff10*/  LDSM.16.M88.4 R8, [R238+0xa100] ;  /* 0x00a10000ee08783b */ /* 0x000e620000000200 */
[----:B------:R-:W-:Y:S01]  /*ff20*/  ISETP.LT.OR P3, PT, R120, 0x21, P0 ;  /* 0x000000217800780c */ /* 0x000fe20000761670 */
[C---:B------:R-:W-:Y:S01]  /*ff30*/  IMAD R239, R3.reuse, 0x2, R238 ;  /* 0x0000000203ef7824 */ /* 0x040fe200078e02ee */
[----:B------:R-:W-:Y:S01]  /*ff40*/  SHF.R.S32.HI R163, RZ, 0x1f, R162 ;  /* 0x0000001fffa37819 */ /* 0x000fe200000114a2 */
[----:B------:R-:W-:Y:S01]  /*ff50*/  LDSM.16.M88.4 R68, [R242] ;  /* 0x00000000f244783b */ /* 0x000fe20000000200 */
[----:B------:R-:W-:Y:S01]  /*ff60*/  IMAD R241, R3, 0x2, R240 ;  /* 0x0000000203f17824 */ /* 0x000fe200078e02f0 */
[----:B------:R-:W-:Y:S01]  /*ff70*/  IADD3 R250, R242, 0x800, RZ ;  /* 0x00000800f2fa7810 */ /* 0x000fe20007ffe0ff */
[----:B------:R-:W-:Y:S01]  /*ff80*/  IMAD R243, R4, 0x2, R239 ;  /* 0x0000000204f37824 */ /* 0x000fe200078e02ef */
        /* <DEDUP_REMOVED lines=8> */
[----:B------:R-:W-:Y:S01]  /*10010*/  IADD3 R244, R242, 0x3800, RZ ;  /* 0x00003800f2f47810 */ /* 0x000fe20007ffe0ff */
[----:B------:R-:W2:Y:S04]  /*10020*/  LDSM.16.M88.4 R12, [R238+0x8100] ;  /* 0x00810000ee0c783b */ /* 0x000ea80000000200 */
[----:B------:R-:W-:Y:S04]  /*10030*/  LDSM.16.M88.4 R20, [R240+0x8100] ;  /* 0x00810000f014783b */ /* 0x000fe80000000200 */
[----:B------:R-:W3:Y:S04]  /*10040*/  LDSM.16.M88.4 R16, [R240+0xa100] ;  /* 0x00a10000f010783b */ /* 0x000ee80000000200 */
[----:B------:R-:W-:Y:S01]  /*10050*/  @!PT LDS RZ, [RZ] ;  /* 0x00000000fffff984 */ /* 0x000fe20000000800 */
[----:B------:R-:W-:Y:S01]  /*10060*/  @!PT LDS RZ, [RZ] ;  /* 0x00000000fffff984 */ /* 0x000fe20000000800 */
[----:B------:R-:W-:Y:S01]  /*10070*/  @!PT LDS RZ, [RZ] ;  /* 0x00000000fffff984 */ /* 0x000fe20000000800 */
[----:B------:R4:W-:Y:S01]  /*10080*/  LDGSTS.E.BYPASS.LTC128B.128 [R161+0x100], [R50.64], !P2 ;  /* 0x0010000032a17fae */ /* 0x0009e2000d101d62 */
[----:B------:R-:W-:-:S03]  /*10090*/  ISETP.LT.OR P2, PT, R120, 0x1, P0 ;  /* 0x000000017800780c */ /* 0x000fc60000741670 */
[----:B------:R-:W-:Y:S01]  /*100a0*/  STL [R1+0x18], R162 ;  /* 0x000018a201007387 */ /* 0x000fe20000100800 */
[C---:B-1----:R-:W-:Y:S03]  /*100b0*/  HMMA.16816.F32 R72, R8.reuse, R36, RZ ;  /* 0x000000240848723c */ /* 0x042fe600000018ff */
[----:B------:R-:W-:Y:S04]  /*100c0*/  STL [R1+0xc], R161 ;  /* 0x00000ca101007387 */ /* 0x000fe80000100800 */
[----:B------:R-:W-:Y:S01]  /*100d0*/  STL [R1+0x30], R163 ;  /* 0x000030a301007387 */ /* 0x000fe20000100800 */
[----:B------:R-:W-:Y:S03]  /*100e0*/  HMMA.16816.F32 R76, R8, R32, RZ ;  /* 0x00000020084c723c */ /* 0x000fe600000018ff */
[----:B------:R1:W-:Y:S01]  /*100f0*/  LDGSTS.E.BYPASS.LTC128B.128 [R161+0x2100], [R42.64], !P2 ;  /* 0x021000002aa17fae */ /* 0x0003e2000d101d62 */
[----:B------:R-:W-:-:S04]  /*10100*/  ISETP.LT.OR P2, PT, R120, 0x11, P1 ;  /* 0x000000117800780c */ /* 0x000fc80000f41670 */
[----:B------:R-:W-:Y:S09]  /*10110*/  HMMA.16816.F32 R112, R8, R34, RZ ;  /* 0x000000220870723c */ /* 0x000ff200000018ff */
[----:B------:R4:W-:Y:S01]  /*10120*/  LDGSTS.E.BYPASS.LTC128B.128 [R161+0x900], [R48.64], !P2 ;  /* 0x0090000030a17fae */ /* 0x0009e2000d101d62 */
[C---:B------:R-:W-:Y:S01]  /*10130*/  ISETP.LT.OR P2, PT, R120.reuse, 0x11, P0 ;  /* 0x000000117800780c */ /* 0x040fe20000741670 */
[C---:B--2---:R-:W-:Y:S08]  /*10140*/  HMMA.16816.F32 R88, R12.reuse, R32, RZ ;  /* 0x000000200c58723c */ /* 0x044ff000000018ff */
[----:B------:R-:W-:Y:S04]  /*10150*/  HMMA.16816.F32 R92, R12, R34, RZ ;  /* 0x000000220c5c723c */ /* 0x000fe800000018ff */
[----:B------:R1:W-:Y:S01]  /*10160*/  LDGSTS.E.BYPASS.LTC128B.128 [R161+0x2900], [R40.64], !P2 ;  /* 0x0290000028a17fae */ /* 0x0003e2000d101d62 */
[----:B------:R-:W-:-:S03]  /*10170*/  ISETP.LT.OR P2, PT, R120, 0x21, P1 ;  /* 0x000000217800780c */ /* 0x000fc60000f41670 */
[----:B------:R-:W-:Y:S08]  /*10180*/  HMMA.16816.F32 R108, R8, R26, RZ ;  /* 0x0000001a086c723c */ /* 0x000ff000000018ff */
[----:B------:R-:W-:Y:S02]  /*10190*/  HMMA.16816.F32 R104, R12, R36, RZ ;  /* 0x000000240c68723c */ /* 0x000fe400000018ff */
[----:B------:R2:W-:Y:S01]  /*101a0*/  LDGSTS.E.BYPASS.LTC128B.128 [R161+0x1100], [R46.64], !P2 ;  /* 0x011000002ea17fae */ /* 0x0005e2000d101d62 */
[----:B------:R-:W-:-:S02]  /*101b0*/  ISETP.LT.OR P2, PT, R120, 0x31, P1 ;  /* 0x000000317800780c */ /* 0x000fc40000f41670 */
[----:B------:R-:W-:Y:S01]  /*101c0*/  ISETP.LT.OR P1, PT, R120, 0x31, P0 ;  /* 0x000000317800780c */ /* 0x000fe20000721670 */
[----:B------:R2:W-:Y:S01]  /*101d0*/  LDGSTS.E.BYPASS.LTC128B.128 [R161+0x3100], [R44.64], !P3 ;  /* 0x031000002ca17fae */ /* 0x0005e2000d901d62 */
[----:B------:R-:W-:Y:S01]  /*101e0*/  LOP3.LUT P0, RZ, R54, 0x4, RZ, 0xc0, !PT ;  /* 0x0000000436ff7812 */ /* 0x000fe2000780c0ff */
[----:B----4-:R-:W-:Y:S03]  /*101f0*/  HMMA.16816.F32 R48, R8, R28, RZ ;  /* 0x0000001c0830723c */ /* 0x010fe600000018ff */
[----:B------:R-:W-:Y:S02]  /*10200*/  SEL R0, R0, 0xffffffc0, !P0 ;  /* 0xffffffc000007807 */ /* 0x000fe40004000000 */
[----:B------:R-:W-:-:S03]  /*10210*/  PLOP3.LUT P0, PT, PT, PT, UP0, 0x40, 0x0 ;  /* 0x000000000000781c */ /* 0x000fc60003f0e808 */
[C---:B------:R-:W-:Y:S01]  /*10220*/  HMMA.16816.F32 R96, R12.reuse, R38, RZ ;  /* 0x000000260c60723c */ /* 0x040fe200000018ff */
[----:B------:R-:W-:Y:S01]  /*10230*/  IMAD.IADD R237, R167, 0x1, R0 ;  /* 0x00000001a7ed7824 */ /* 0x000fe200078e0200 */
[----:B------:R4:W-:Y:S01]  /*10240*/  LDGSTS.E.BYPASS.LTC128B.128 [R161+0x1900], [R52.64], !P2 ;  /* 0x0190000034a17fae */ /* 0x0009e2000d101d62 */
[----:B------:R-:W-:Y:S01]  /*10250*/  IMAD.IADD R236, R0, 0x1, R242 ;  /* 0x0000000100ec7824 */ /* 0x000fe200078e02f2 */
[----:B------:R-:W-:Y:S02]  /*10260*/  LOP3.LUT R0, R156, R5, RZ, 0xfc, !PT ;  /* 0x000000059c007212 */ /* 0x000fe400078efcff */
[----:B------:R3:W-:Y:S02]  /*10270*/  LDGSTS.E.BYPASS.LTC128B.128 [R161+0x3900], [R6.64], !P1 ;  /* 0x0390000006a17fae */ /* 0x0007e4000c901d62 */
[C---:B-1----:R-:W-:Y:S02]  /*10280*/  HMMA.16816.F32 R40, R12.reuse, R28, RZ ;  /* 0x0000001c0c28723c */ /* 0x042fe400000018ff */
[----:B------:R-:W0:Y:S06]  /*10290*/  LDGDEPBAR ;  /* 0x00000000000079af */ /* 0x000e2c0000000000 */
[C---:B------:R-:W-:Y:S01]  /*102a0*/  HMMA.16816.F32 R80, R12.reuse, R30, RZ ;  /* 0x0000001e0c50723c */ /* 0x040fe200000018ff */
[----:B--2---:R-:W-:Y:S07]  /*102b0*/  LDSM.16.M88.4 R44, [R237+0x5100] ;  /* 0x00510000ed2c783b */ /* 0x004fee0000000200 */
[C---:B------:R-:W-:Y:S01]  /*102c0*/  HMMA.16816.F32 R32, R12.reuse, R24, RZ ;  /* 0x000000180c20723c */ /* 0x040fe200000018ff */
[----:B----4-:R-:W-:Y:S07]  /*102d0*/  LDSM.16.M88.4 R52, [R237+0x4100] ;  /* 0x00410000ed34783b */ /* 0x010fee0000000200 */
[----:B------:R-:W-:Y:S08]  /*102e0*/  HMMA.16816.F32 R12, R12, R26, RZ ;  /* 0x0000001a0c0c723c */ /* 0x000ff000000018ff */
[C---:B------:R-:W-:Y:S01]  /*102f0*/  HMMA.16816.F32 R84, R8.reuse, R24, RZ ;  /* 0x000000180854723c */ /* 0x040fe200000018ff */
[----:B------:R-:W1:Y:S07]  /*10300*/  LDSM.16.M88.4 R24, [R239+0xa100] ;  /* 0x00a10000ef18783b */ /* 0x000e6e0000000200 */
[C---:B------:R-:W-:Y:S01]  /*10310*/  HMMA.16816.F32 R100, R8.reuse, R38, RZ ;  /* 0x000000260864723c */ /* 0x040fe200000018ff */
[----:B------:R-:W-:Y:S07]  /*10320*/  LDSM.16.M88.4 R36, [R237+0x5900] ;  /* 0x00590000ed24783b */ /* 0x000fee0000000200 */
[----:B------:R-:W-:Y:S08]  /*10330*/  HMMA.16816.F32 R116, R8, R30, RZ ;  /* 0x0000001e0874723c */ /* 0x000ff000000018ff */
[C---:B---3--:R-:W-:Y:S08]  /*10340*/  HMMA.16816.F32 R8, R16.reuse, R68, R72 ;  /* 0x000000441008723c */ /* 0x048ff00000001848 */
[C---:B------:R-:W-:Y:S01]  /*10350*/  HMMA.16816.F32 R72, R16.reuse, R60, R48 ;  /* 0x0000003c1048723c */ /* 0x040fe20000001830 */
[----:B------:R-:W2:Y:S07]  /*10360*/  LDSM.16.M88.4 R48, [R237+0x4900] ;  /* 0x00490000ed30783b */ /* 0x000eae0000000200 */
[C---:B------:R-:W-:Y:S08]  /*10370*/  HMMA.16816.F32 R28, R16.reuse, R64, R76 ;  /* 0x00000040101c723c */ /* 0x040ff0000000184c */
[-C--:B------:R-:W-:Y:S08]  /*10380*/  HMMA.16816.F32 R76, R16, R58.reuse, R108 ;  /* 0x0000003a104c723c */ /* 0x080ff0000000186c */
[----:B------:R-:W-:Y:S01]  /*10390*/  HMMA.16816.F32 R108, R20, R58, R12 ;  /* 0x0000003a146c723c */ /* 0x000fe2000000180c */
[----:B------:R-:W3:Y:S07]  /*103a0*/  LDSM.16.M88.4 R12, [R239+0x8100] ;  /* 0x00810000ef0c783b */ /* 0x000eee0000000200 */
[C---:B------:R-:W-:Y:S08]  /*103b0*/  HMMA.16816.F32 R84, R16.reuse, R56, R84 ;  /* 0x000000381054723c */ /* 0x040ff00000001854 */
[C---:B------:R-:W-:Y:S08]  /*103c0*/  HMMA.16816.F32 R128, R16.reuse, R66, R112 ;  /* 0x000000421080723c */ /* 0x040ff00000001870 */
[C---:B------:R-:W-:Y:S08]  /*103d0*/  HMMA.16816.F32 R124, R16.reuse, R62, R116 ;  /* 0x0000003e107c723c */ /* 0x040ff00000001874 */
[----:B------:R-:W-:Y:S01]  /*103e0*/  HMMA.16816.F32 R100, R16, R70, R100 ;  /* 0x000000461064723c */ /* 0x000fe20000001864 */
[----:B------:R-:W-:Y:S07]  /*103f0*/  LDSM.16.M88.4 R16, [R241+0x8100] ;  /* 0x00810000f110783b */ /* 0x000fee0000000200 */
[C---:B------:R-:W-:Y:S08]  /*10400*/  HMMA.16816.F32 R116, R20.reuse, R68, R104 ;  /* 0x000000441474723c */ /* 0x040ff00000001868 */
[C---:B------:R-:W-:Y:S08]  /*10410*/  HMMA.16816.F32 R132, R20.reuse, R64, R88 ;  /* 0x000000401484723c */ /* 0x040ff00000001858 */
[C---:B------:R-:W-:Y:S01]  /*10420*/  HMMA.16816.F32 R136, R20.reuse, R60, R40 ;  /* 0x0000003c1488723c */ /* 0x040fe20000001828 */
[----:B------:R-:W-:Y:S07]  /*10430*/  LDSM.16.M88.4 R40, [R236+0x1800] ;  /* 0x00180000ec28783b */ /* 0x000fee0000000200 */
[C---:B------:R-:W-:Y:S08]  /*10440*/  HMMA.16816.F32 R112, R20.reuse, R66, R92 ;  /* 0x000000421470723c */ /* 0x040ff0000000185c */
[C---:B------:R-:W-:Y:S01]  /*10450*/  HMMA.16816.F32 R140, R20.reuse, R56, R32 ;  /* 0x00000038148c723c */ /* 0x040fe20000001820 */
[----:B------:R-:W-:Y:S07]  /*10460*/  LDSM.16.M88.4 R32, [R236] ;  /* 0x00000000ec20783b */ /* 0x000fee0000000200 */
[C---:B------:R-:W-:Y:S08]  /*10470*/  HMMA.16816.F32 R68, R20.reuse, R70, R96 ;  /* 0x000000461444723c */ /* 0x040ff00000001860 */
[----:B------:R-:W-:Y:S01]  /*10480*/  HMMA.16816.F32 R120, R20, R62, R80 ;  /* 0x0000003e1478723c */ /* 0x000fe20000001850 */
[----:B------:R-:W-:Y:S07]  /*10490*/  LDSM.16.M88.4 R20, [R236+0x1000] ;  /* 0x00100000ec14783b */ /* 0x000fee0000000200 */
[C---:B-1----:R-:W-:Y:S01]  /*104a0*/  HMMA.16816.F32 R104, R24.reuse, R52, R8 ;  /* 0x000000341868723c */ /* 0x042fe20000001808 */
        /* <DEDUP_REMOVED lines=124> */
[----:B------:R-:W-:Y:S01]  /*10c70*/  IMAD.U32 R2, RZ, RZ, UR7 ;  /* 0x00000007ff027e24 */ /* 0x000fe2000f8e00ff */
        /* <DEDUP_REMOVED lines=14> */
[----:B------:R-:W-:Y:S02]  /*10d60*/  IMAD.SHL.U32 R17, R160, 0x2, RZ ;  /* 0x00000002a0117824 */ /* 0x000fe400078e00ff */
[----:B------:R-:W-:-:S05]  /*10d70*/  IMAD R10, R2, c[0x0][0x2b8], R5 ;  /* 0x0000ae00020a7a24 */ /* 0x000fca00078e0205 */
[----:B------:R-:W-:Y:S01]  /*10d80*/  SHF.R.S32.HI R2, RZ, 0x1f, R10 ;  /* 0x0000001fff027819 */ /* 0x000fe2000001140a */
[----:B------:R3:W-:Y:S04]  /*10d90*/  STL [R1+0x14], R10 ;  /* 0x0000140a01007387 */ /* 0x0007e80000100800 */
[----:B------:R-:W-:-:S04]  /*10da0*/  IMAD R2, R2, c[0x0][0x1e0], RZ ;  /* 0x0000780002027a24 */ /* 0x000fc800078e02ff */
[C---:B------:R-:W-:Y:S02]  /*10db0*/  IMAD R2, R10.reuse, c[0x0][0x1e4], R2 ;  /* 0x000079000a027a24 */ /* 0x040fe400078e0202 */
[----:B-1----:R-:W-:-:S04]  /*10dc0*/  IMAD.WIDE.U32 R6, R10, c[0x0][0x1e0], RZ ;  /* 0x000078000a067a25 */ /* 0x002fc800078e00ff */
[----:B------:R-:W-:Y:S01]  /*10dd0*/  IMAD.IADD R7, R7, 0x1, R2 ;  /* 0x0000000107077824 */ /* 0x000fe200078e0202 */
[----:B---3--:R-:W-:Y:S02]  /*10de0*/  IADD3 R10, -R158, 0x10, RZ ;  /* 0x000000109e0a7810 */ /* 0x008fe40007ffe1ff */
[----:B--2---:R-:W-:Y:S01]  /*10df0*/  SHF.R.S32.HI R2, RZ, 0x1f, R9 ;  /* 0x0000001fff027819 */ /* 0x004fe20000011409 */
        /* <DEDUP_REMOVED lines=48> */
.L_x_3069:
[----:B------:R-:W-:Y:S01]  /*11100*/  LOP3.LUT R2, R157, 0xffffffe0, RZ, 0xc0, !PT ;  /* 0xffffffe09d027812 */ /* 0x000fe200078ec0ff */
        /* <DEDUP_REMOVED lines=17> */
[----:B------:R2:W-:Y:S04]  /*11220*/  STL [R1+0x38], R167 ;  /* 0x000038a701007387 */ /* 0x0005e80000100800 */
[C---:B------:R-:W-:Y:S01]  /*11230*/  ISETP.GT.AND P1, PT, R2.reuse, RZ, PT ;  /* 0x000000ff0200720c */ /* 0x040fe20003f24270 */
[----:B------:R3:W-:Y:S01]  /*11240*/  STL [R1+0x34], R160 ;  /* 0x000034a001007387 */ /* 0x0007e20000100800 */
[----:B------:R-:W-:-:S02]  /*11250*/  ISETP.GT.AND P0, PT, R2, 0x1, PT ;  /* 0x000000010200780c */ /* 0x000fc40003f04270 */
[----:B------:R-:W-:Y:S01]  /*11260*/  FSEL R6, R104, -INF , P1 ;  /* 0xff80000068067808 */ /* 0x000fe20000800000 */
[----:B------:R-:W-:Y:S01]  /*11270*/  LDSM.16.MT88.4 R76, [R235+0x900] ;  /* 0x00090000eb4c783b */ /* 0x000fe20000004200 */
[----:B------:R-:W-:Y:S02]  /*11280*/  FSEL R7, R105, -INF , P0 ;  /* 0xff80000069077808 */ /* 0x000fe40000000000 */
[C---:B------:R-:W-:Y:S01]  /*11290*/  ISETP.GT.AND P3, PT, R2.reuse, 0x8, PT ;  /* 0x000000080200780c */ /* 0x040fe20003f64270 */
[----:B------:R-:W-:Y:S01]  /*112a0*/  LDSM.16.MT88.4 R48, [R233+0x900] ;  /* 0x00090000e930783b */ /* 0x000fe20000004200 */
[----:B------:R-:W-:Y:S02]  /*112b0*/  ISETP.GT.AND P2, PT, R2, 0x9, PT ;  /* 0x000000090200780c */ /* 0x000fe40003f44270 */
[----:B-1----:R-:W-:Y:S01]  /*112c0*/  FSEL R8, R100, -INF , P3 ;  /* 0xff80000064087808 */ /* 0x002fe20001800000 */
[----:B------:R-:W0:Y:S01]  /*112d0*/  LDGDEPBAR ;  /* 0x00000000000079af */ /* 0x000e220000000000 */
[----:B------:R-:W-:-:S02]  /*112e0*/  FMNMX.FTZ R5, R6, R7, !PT ;  /* 0x0000000706057209 */ /* 0x000fc40007810000 */
[----:B------:R-:W-:Y:S02]  /*112f0*/  FSEL R10, R106, -INF , P1 ;  /* 0xff8000006a0a7808 */ /* 0x000fe40000800000 */
[----:B------:R-:W-:Y:S02]  /*11300*/  FSEL R135, R66, -INF , P1 ;  /* 0xff80000042877808 */ /* 0x000fe40000800000 */
        /* <DEDUP_REMOVED lines=10> */
[----:B------:R-:W-:Y:S02]  /*113b0*/  FSEL R16, R96, -INF , P1 ;  /* 0xff80000060107808 */ /* 0x000fe40000800000 */
        /* <DEDUP_REMOVED lines=8> */
[----:B------:R-:W-:Y:S02]  /*11440*/  FSEL R128, R59, -INF , P0 ;  /* 0xff8000003b807808 */ /* 0x000fe40000000000 */
[----:B------:R-:W-:Y:S02]  /*11450*/  FSEL R114, R57, -INF , P0 ;  /* 0xff80000039727808 */ /* 0x000fe40000000000 */
[----:B------:R-:W-:Y:S02]  /*11460*/  ISETP.GT.AND P0, PT, R2, 0x19, PT ;  /* 0x000000190200780c */ /* 0x000fe40003f04270 */
[----:B------:R-:W-:Y:S02]  /*11470*/  FSEL R18, R92, -INF , P3 ;  /* 0xff8000005c127808 */ /* 0x000fe40001800000 */
[----:B------:R-:W-:-:S02]  /*11480*/  FMNMX.FTZ R5, R17, R5, !PT ;  /* 0x0000000511057209 */ /* 0x000fc40007810000 */
[----:B------:R-:W-:Y:S02]  /*11490*/  FSEL R15, R103, -INF , P2 ;  /* 0xff800000670f7808 */ /* 0x000fe40001000000 */
[----:B------:R-:W-:Y:S01]  /*114a0*/  FSEL R131, R63, -INF , P2 ;  /* 0xff8000003f837808 */ /* 0x000fe20001000000 */
[----:B------:R-:W-:Y:S01]  /*114b0*/  LDSM.16.MT88.4 R100, [R235+0x2100] ;  /* 0x00210000eb64783b */ /* 0x000fe20000004200 */
[----:B------:R-:W-:Y:S02]  /*114c0*/  FSEL R116, R61, -INF , P2 ;  /* 0xff8000003d747808 */ /* 0x000fe40001000000 */
[----:B------:R-:W-:Y:S01]  /*114d0*/  FSEL R19, R93, -INF , P0 ;  /* 0xff8000005d137808 */ /* 0x000fe20000000000 */
[----:B------:R-:W-:Y:S01]  /*114e0*/  LDSM.16.MT88.4 R60, [R234+0x900] ;  /* 0x00090000ea3c783b */ /* 0x000fe20000004200 */
        /* <DEDUP_REMOVED lines=33> */
[----:B--2---:R-:W-:Y:S02]  /*11700*/  FSEL R167, R80, -INF , P0 ;  /* 0xff80000050a77808 */ /* 0x004fe40000000000 */
[----:B------:R-:W-:-:S02]  /*11710*/  FMNMX.FTZ R5, R178, R5, !PT ;  /* 0x00000005b2057209 */ /* 0x000fc40007810000 */
[----:B------:R-:W-:Y:S02]  /*11720*/  FSEL R182, R86, -INF , P1 ;  /* 0xff80000056b67808 */ /* 0x000fe40000800000 */
[----:B------:R-:W-:Y:S01]  /*11730*/  FSEL R168, R42, -INF , P1 ;  /* 0xff8000002aa87808 */ /* 0x000fe20000800000 */
[----:B------:R-:W-:Y:S01]  /*11740*/  LDSM.16.MT88.4 R84, [R235+0x100] ;  /* 0x00010000eb54783b */ /* 0x000fe20000004200 */
[----:B------:R-:W-:Y:S02]  /*11750*/  FSEL R162, R40, -INF , P1 ;  /* 0xff80000028a27808 */ /* 0x000fe40000800000 */
[----:B------:R-:W-:Y:S01]  /*11760*/  ISETP.GT.AND P1, PT, R2, 0x38, PT ;  /* 0x000000380200780c */ /* 0x000fe20003f24270 */
[----:B------:R-:W-:Y:S01]  /*11770*/  LDSM.16.MT88.4 R40, [R232+0x100] ;  /* 0x00010000e828783b */ /* 0x000fe20000004200 */
[----:B---3--:R-:W-:Y:S02]  /*11780*/  FSEL R160, R81, -INF , P2 ;  /* 0xff80000051a07808 */ /* 0x008fe40001000000 */
        /* <DEDUP_REMOVED lines=8> */
[----:B------:R-:W-:Y:S02]  /*11810*/  FMNMX.FTZ R2, R236, R2, !PT ;  /* 0x00000002ec027209 */ /* 0x000fe40007810000 */
[----:B------:R-:W-:Y:S02]  /*11820*/  FSEL R22, R94, -INF , P3 ;  /* 0xff8000005e167808 */ /* 0x000fe40001800000 */
[----:B------:R-:W-:Y:S01]  /*11830*/  FMNMX.FTZ R2, R241, R2, !PT ;  /* 0x00000002f1027209 */ /* 0x000fe20007810000 */
[----:B------:R-:W-:Y:S01]  /*11840*/  LDSM.16.MT88.4 R92, [R232+0x2100] ;  /* 0x00210000e85c783b */ /* 0x000fe20000004200 */
[----:B------:R-:W-:Y:S02]  /*11850*/  FSEL R130, R54, -INF , P3 ;  /* 0xff80000036827808 */ /* 0x000fe40001800000 */
[----:B------:R-:W-:Y:S01]  /*11860*/  FSEL R113, R52, -INF , P3 ;  /* 0xff80000034717808 */ /* 0x000fe20001800000 */
[----:B------:R-:W1:Y:S01]  /*11870*/  SHFL.BFLY PT, R5, R2, 0x2, 0x1f ;  /* 0x0c401f0002057f89 */ /* 0x000e6200000e0000 */
[----:B------:R-:W-:-:S02]  /*11880*/  FSEL R240, R83, -INF , P2 ;  /* 0xff80000053f07808 */ /* 0x000fc40001000000 */
[----:B------:R-:W-:Y:S01]  /*11890*/  FSEL R237, R70, -INF , P1 ;  /* 0xff80000046ed7808 */ /* 0x000fe20000800000 */
[----:B------:R-:W-:Y:S01]  /*118a0*/  LDSM.16.MT88.4 R52, [R235+0x2900] ;  /* 0x00290000eb34783b */ /* 0x000fe20000004200 */
[----:B------:R-:W-:Y:S02]  /*118b0*/  FSEL R199, R71, -INF , P0 ;  /* 0xff80000047c77808 */ /* 0x000fe40000000000 */
[----:B------:R-:W-:Y:S01]  /*118c0*/  FSEL R186, R29, -INF , P2 ;  /* 0xff8000001dba7808 */ /* 0x000fe20001000000 */
[----:B------:R-:W-:Y:S01]  /*118d0*/  LDSM.16.MT88.4 R68, [R233+0x2900] ;  /* 0x00290000e944783b */ /* 0x000fe20000004200 */
[----:B------:R-:W-:Y:S02]  /*118e0*/  FSEL R187, R72, -INF , P1 ;  /* 0xff80000048bb7808 */ /* 0x000fe40000800000 */
[----:B------:R-:W-:Y:S02]  /*118f0*/  FSEL R185, R73, -INF , P0 ;  /* 0xff80000049b97808 */ /* 0x000fe40000000000 */
[----:B------:R-:W-:-:S02]  /*11900*/  FSEL R190, R31, -INF , P2 ;  /* 0xff8000001fbe7808 */ /* 0x000fc40001000000 */
[----:B------:R-:W-:Y:S02]  /*11910*/  FSEL R189, R74, -INF , P1 ;  /* 0xff8000004abd7808 */ /* 0x000fe40000800000 */
[----:B------:R-:W-:Y:S02]  /*11920*/  FSEL R188, R75, -INF , P0 ;  /* 0xff8000004bbc7808 */ /* 0x000fe40000000000 */
[----:B------:R-:W-:Y:S01]  /*11930*/  LDSM.16.MT88.4 R72, [R232+0x2900] ;  /* 0x00290000e848783b */ /* 0x000fe20000004200 */
[----:B-1----:R-:W-:-:S05]  /*11940*/  FMNMX.FTZ R2, R2, R5, !PT ;  /* 0x0000000502027209 */ /* 0x002fca0007810000 */
[----:B------:R-:W1:Y:S02]  /*11950*/  SHFL.BFLY PT, R5, R2, 0x1, 0x1f ;  /* 0x0c201f0002057f89 */ /* 0x000e6400000e0000 */
[----:B-1----:R-:W-:-:S04]  /*11960*/  FMNMX.FTZ R163, R2, R5, !PT ;  /* 0x0000000502a37209 */ /* 0x002fc80007810000 */
[C---:B------:R-:W-:Y:S01]  /*11970*/  FSETP.NEU.FTZ.AND P3, PT, R163.reuse, -INF , PT ;  /* 0xff800000a300780b */ /* 0x040fe20003f7d000 */
[----:B------:R-:W-:-:S05]  /*11980*/  FMUL.FTZ R2, R163, c[0x0][0x2d0] ;  /* 0x0000b400a3027a20 */ /* 0x000fca0000410000 */
        /* <DEDUP_REMOVED lines=18> */
[----:B------:R-:W-:Y:S03]  /*11ab0*/  MUFU.EX2 R196, R3 ;  /* 0x0000000300c47308 */ /* 0x000fe60000000800 */
[----:B------:R-:W-:-:S04]  /*11ac0*/  FMNMX.FTZ R2, R240, R2, !PT ;  /* 0x00000002f0027209 */ /* 0x000fc80007810000 */
[----:B------:R-:W-:-:S04]  /*11ad0*/  FMNMX.FTZ R2, R237, R2, !PT ;  /* 0x00000002ed027209 */ /* 0x000fc80007810000 */
[----:B------:R-:W-:-:S05]  /*11ae0*/  FMNMX.FTZ R2, R199, R2, !PT ;  /* 0x00000002c7027209 */ /* 0x000fca0007810000 */
        /* <DEDUP_REMOVED lines=8> */
[----:B------:R-:W-:Y:S01]  /*11b70*/  FFMA.FTZ R0, R11, c[0x0][0x2d0], -R12 ;  /* 0x0000b4000b007a23 */ /* 0x000fe2000001080c */
[----:B------:R1:W-:Y:S08]  /*11b80*/  MUFU.EX2 R206, R5 ;  /* 0x0000000500ce7308 */ /* 0x0003f00000000800 */
[----:B------:R2:W-:Y:S01]  /*11b90*/  MUFU.EX2 R201, R0 ;  /* 0x0000000000c97308 */ /* 0x0005e20000000800 */
[----:B-1----:R-:W-:-:S07]  /*11ba0*/  FFMA.FTZ R5, R7, c[0x0][0x2d0], -R13 ;  /* 0x0000b40007057a23 */ /* 0x002fce000001080d */
[----:B------:R1:W3:Y:S01]  /*11bb0*/  MUFU.EX2 R172, R5 ;  /* 0x0000000500ac7308 */ /* 0x0002e20000000800 */
[----:B--2---:R-:W-:-:S07]  /*11bc0*/  FFMA.FTZ R0, R14, c[0x0][0x2d0], -R12 ;  /* 0x0000b4000e007a23 */ /* 0x004fce000001080c */
[----:B------:R2:W-:Y:S01]  /*11bd0*/  MUFU.EX2 R174, R0 ;  /* 0x0000000000ae7308 */ /* 0x0005e20000000800 */
[----:B-1----:R-:W-:Y:S01]  /*11be0*/  FFMA.FTZ R5, R8, c[0x0][0x2d0], -R13 ;  /* 0x0000b40008057a23 */ /* 0x002fe2000001080d */
[----:B------:R-:W-:Y:S02]  /*11bf0*/  FMNMX.FTZ R8, R135, R133, !PT ;  /* 0x0000008587087209 */ /* 0x000fe40007810000 */
[----:B---3--:R-:W-:-:S04]  /*11c00*/  F2FP.PACK_AB R4, R172, R206 ;  /* 0x000000ceac04723e */ /* 0x008fc800000000ff */
[----:B------:R1:W-:Y:S01]  /*11c10*/  MUFU.EX2 R202, R5 ;  /* 0x0000000500ca7308 */ /* 0x0003e20000000800 */
[----:B------:R-:W-:Y:S01]  /*11c20*/  FMNMX.FTZ R8, R132, R8, !PT ;  /* 0x0000000884087209 */ /* 0x000fe20007810000 */
[----:B--2---:R-:W-:-:S03]  /*11c30*/  FFMA.FTZ R0, R15, c[0x0][0x2d0], -R12 ;  /* 0x0000b4000f007a23 */ /* 0x004fc6000001080c */
[----:B------:R-:W-:-:S03]  /*11c40*/  FMNMX.FTZ R8, R131, R8, !PT ;  /* 0x0000000883087209 */ /* 0x000fc60007810000 */
[----:B------:R2:W3:Y:S01]  /*11c50*/  MUFU.EX2 R173, R0 ;  /* 0x0000000000ad7308 */ /* 0x0004e20000000800 */
[----:B------:R-:W-:-:S04]  /*11c60*/  FMNMX.FTZ R8, R129, R8, !PT ;  /* 0x0000000881087209 */ /* 0x000fc80007810000 */
[----:B------:R-:W-:Y:S01]  /*11c70*/  FMNMX.FTZ R3, R128, R8, !PT ;  /* 0x0000000880037209 */ /* 0x000fe20007810000 */
[--C-:B------:R-:W-:Y:S02]  /*11c80*/  FFMA.FTZ R8, R19, c[0x0][0x2d0], -R13.reuse ;  /* 0x0000b40013087a23 */ /* 0x100fe4000001080d */
[----:B-1----:R-:W-:Y:S01]  /*11c90*/  FFMA.FTZ R5, R9, c[0x0][0x2d0], -R13 ;  /* 0x0000b40009057a23 */ /* 0x002fe2000001080d */
[----:B------:R-:W-:Y:S01]  /*11ca0*/  FMNMX.FTZ R3, R130, R3, !PT ;  /* 0x0000000382037209 */ /* 0x000fe20007810000 */
[----:B------:R1:W-:Y:S03]  /*11cb0*/  MUFU.EX2 R203, R8 ;  /* 0x0000000800cb7308 */ /* 0x0003e60000000800 */
[----:B------:R-:W-:Y:S02]  /*11cc0*/  FMNMX.FTZ R3, R134, R3, !PT ;  /* 0x0000000386037209 */ /* 0x000fe40007810000 */
[----:B--2---:R-:W-:-:S02]  /*11cd0*/  FMNMX.FTZ R0, R119, R118, !PT ;  /* 0x0000007677007209 */ /* 0x004fc40007810000 */
[----:B------:R-:W-:Y:S01]  /*11ce0*/  FMNMX.FTZ R3, R176, R3, !PT ;  /* 0x00000003b0037209 */ /* 0x000fe20007810000 */
[----:B------:R2:W4:Y:S01]  /*11cf0*/  MUFU.EX2 R164, R5 ;  /* 0x0000000500a47308 */ /* 0x0005220000000800 */
[----:B------:R-:W-:Y:S02]  /*11d00*/  FMNMX.FTZ R0, R117, R0, !PT ;  /* 0x0000000075007209 */ /* 0x000fe40007810000 */
[----:B---3--:R-:W-:Y:S02]  /*11d10*/  F2FP.PACK_AB R7, R173, R174 ;  /* 0x000000aead07723e */ /* 0x008fe400000000ff */
[----:B------:R-:W-:Y:S01]  /*11d20*/  FMNMX.FTZ R0, R116, R0, !PT ;  /* 0x0000000074007209 */ /* 0x000fe20007810000 */
[----:B-1----:R-:W-:-:S03]  /*11d30*/  FFMA.FTZ R8, R20, c[0x0][0x2d0], -R12 ;  /* 0x0000b40014087a23 */ /* 0x002fc6000001080c */
[----:B------:R-:W-:Y:S01]  /*11d40*/  FMNMX.FTZ R0, R115, R0, !PT ;  /* 0x0000000073007209 */ /* 0x000fe20007810000 */
[----:B------:R1:W-:Y:S03]  /*11d50*/  MUFU.EX2 R204, R8 ;  /* 0x0000000800cc7308 */ /* 0x0003e60000000800 */
[----:B------:R-:W-:Y:S01]  /*11d60*/  FMNMX.FTZ R0, R114, R0, !PT ;  /* 0x0000000072007209 */ /* 0x000fe20007810000 */
[----:B--2---:R-:W-:-:S03]  /*11d70*/  FFMA.FTZ R5, R10, c[0x0][0x2d0], -R12 ;  /* 0x0000b4000a057a23 */ /* 0x004fc6000001080c */
[----:B------:R-:W-:Y:S02]  /*11d80*/  FMNMX.FTZ R0, R113, R0, !PT ;  /* 0x0000000071007209 */ /* 0x000fe40007810000 */
[----:B----4-:R-:W-:Y:S01]  /*11d90*/  F2FP.PACK_AB R6, R164, R202 ;  /* 0x000000caa406723e */ /* 0x010fe200000000ff */
[----:B------:R-:W2:Y:S01]  /*11da0*/  MUFU.EX2 R228, R5 ;  /* 0x0000000500e47308 */ /* 0x000ea20000000800 */
[----:B------:R-:W-:Y:S02]  /*11db0*/  FMNMX.FTZ R0, R112, R0, !PT ;  /* 0x0000000070007209 */ /* 0x000fe40007810000 */
[----:B------:R-:W-:Y:S02]  /*11dc0*/  F2FP.PACK_AB R10, R203, R196 ;  /* 0x000000c4cb0a723e */ /* 0x000fe400000000ff */
[----:B------:R-:W-:Y:S02]  /*11dd0*/  FMNMX.FTZ R0, R170, R0, !PT ;  /* 0x00000000aa007209 */ /* 0x000fe40007810000 */
[----:B-1----:R-:W-:Y:S01]  /*11de0*/  FMNMX.FTZ R8, R171, R3, !PT ;  /* 0x00000003ab087209 */ /* 0x002fe20007810000 */
[----:B------:R-:W-:Y:S01]  /*11df0*/  FFMA.FTZ R3, R21, c[0x0][0x2d0], -R12 ;  /* 0x0000b40015037a23 */ /* 0x000fe2000001080c */
[----:B------:R-:W-:-:S02]  /*11e00*/  FMNMX.FTZ R0, R169, R0, !PT ;  /* 0x00000000a9007209 */ /* 0x000fc40007810000 */
[----:B------:R-:W-:Y:S01]  /*11e10*/  FMNMX.FTZ R8, R168, R8, !PT ;  /* 0x00000008a8087209 */ /* 0x000fe20007810000 */
[----:B------:R1:W3:Y:S01]  /*11e20*/  MUFU.EX2 R175, R3 ;  /* 0x0000000300af7308 */ /* 0x0002e20000000800 */
[----:B------:R-:W-:Y:S02]  /*11e30*/  FMNMX.FTZ R0, R162, R0, !PT ;  /* 0x00000000a2007209 */ /* 0x000fe40007810000 */
[----:B--2---:R-:W-:Y:S02]  /*11e40*/  F2FP.PACK_AB R5, R201, R228 ;  /* 0x000000e4c905723e */ /* 0x004fe400000000ff */
[----:B------:R-:W-:-:S04]  /*11e50*/  FMNMX.FTZ R0, R161, R0, !PT ;  /* 0x00000000a1007209 */ /* 0x000fc80007810000 */
[----:B------:R-:W-:Y:S01]  /*11e60*/  FMNMX.FTZ R0, R191, R0, !PT ;  /* 0x00000000bf007209 */ /* 0x000fe20007810000 */
[C---:B------:R-:W-:Y:S03]  /*11e70*/  HMMA.16816.F32 R140, R4.reuse, R96, RZ ;  /* 0x00000060048c723c */ /* 0x040fe600000018ff */
[----:B------:R-:W-:Y:S02]  /*11e80*/  FMNMX.FTZ R0, R186, R0, !PT ;  /* 0x00000000ba007209 */ /* 0x000fe40007810000 */
[----:B-1----:R-:W-:Y:S01]  /*11e90*/  FMNMX.FTZ R3, R166, R8, !PT ;  /* 0x00000008a6037209 */ /* 0x002fe20007810000 */
[----:B------:R-:W-:Y:S01]  /*11ea0*/  FFMA.FTZ R8, R22, c[0x0][0x2d0], -R12 ;  /* 0x0000b40016087a23 */ /* 0x000fe2000001080c */
[----:B------:R-:W-:Y:S01]  /*11eb0*/  FMNMX.FTZ R0, R187, R0, !PT ;  /* 0x00000000bb007209 */ /* 0x000fe20007810000 */
[----:B------:R-:W-:Y:S01]  /*11ec0*/  HMMA.16816.F32 R144, R4, R92, RZ ;  /* 0x0000005c0490723c */ /* 0x000fe200000018ff */
[----:B------:R-:W-:Y:S01]  /*11ed0*/  FMNMX.FTZ R3, R209, R3, !PT ;  /* 0x00000003d1037209 */ /* 0x000fe20007810000 */
[----:B------:R1:W-:Y:S01]  /*11ee0*/  MUFU.EX2 R239, R8 ;  /* 0x0000000800ef7308 */ /* 0x0003e20000000800 */
[----:B------:R-:W-:-:S02]  /*11ef0*/  FMNMX.FTZ R0, R185, R0, !PT ;  /* 0x00000000b9007209 */ /* 0x000fc40007810000 */
[----:B------:R-:W-:-:S03]  /*11f00*/  FMNMX.FTZ R3, R190, R3, !PT ;  /* 0x00000003be037209 */ /* 0x000fc60007810000 */
[----:B------:R-:W2:Y:S01]  /*11f10*/  SHFL.BFLY PT, R9, R0, 0x2, 0x1f ;  /* 0x0c401f0000097f89 */ /* 0x000ea200000e0000 */
[----:B------:R-:W-:Y:S01]  /*11f20*/  FMNMX.FTZ R3, R189, R3, !PT ;  /* 0x00000003bd037209 */ /* 0x000fe20007810000 */
[----:B------:R-:W-:Y:S03]  /*11f30*/  HMMA.16816.F32 R56, R4, R40, RZ ;  /* 0x000000280438723c */ /* 0x000fe600000018ff */
[----:B------:R-:W-:-:S05]  /*11f40*/  FMNMX.FTZ R14, R188, R3, !PT ;  /* 0x00000003bc0e7209 */ /* 0x000fca0007810000 */
[----:B------:R-:W-:Y:S01]  /*11f50*/  SHFL.BFLY PT, R15, R14, 0x2, 0x1f ;  /* 0x0c401f000e0f7f89 */ /* 0x000fe200000e0000 */
[----:B-1----:R-:W-:Y:S01]  /*11f60*/  FFMA.FTZ R8, R23, c[0x0][0x2d0], -R12 ;  /* 0x0000b40017087a23 */ /* 0x002fe2000001080c */
[C---:B------:R-:W-:Y:S03]  /*11f70*/  HMMA.16816.F32 R148, R4.reuse, R44, RZ ;  /* 0x0000002c0494723c */ /* 0x040fe600000018ff */
[----:B------:R1:W4:Y:S05]  /*11f80*/  MUFU.EX2 R198, R8 ;  /* 0x0000000800c67308 */ /* 0x00032a0000000800 */
[----:B------:R-:W-:Y:S01]  /*11f90*/  HMMA.16816.F32 R156, R4, R84, RZ ;  /* 0x00000054049c723c */ /* 0x000fe200000018ff */
[----:B--2---:R-:W-:-:S02]  /*11fa0*/  FMNMX.FTZ R0, R0, R9, !PT ;  /* 0x0000000900007209 */ /* 0x004fc40007810000 */
[----:B---3--:R-:W-:-:S05]  /*11fb0*/  F2FP.PACK_AB R9, R175, R204 ;  /* 0x000000ccaf09723e */ /* 0x008fca00000000ff */
[----:B------:R-:W-:Y:S01]  /*11fc0*/  HMMA.16816.F32 R152, R4, R88, RZ ;  /* 0x000000580498723c */ /* 0x000fe200000018ff */
[----:B------:R-:W2:Y:S01]  /*11fd0*/  SHFL.BFLY PT, R16, R0, 0x1, 0x1f ;  /* 0x0c201f0000107f89 */ /* 0x000ea200000e0000 */
[----:B-1----:R-:W-:Y:S02]  /*11fe0*/  F2FP.PACK_AB R8, R197, R205 ;  /* 0x000000cdc508723e */ /* 0x002fe400000000ff */
[----:B----4-:R-:W-:-:S04]  /*11ff0*/  F2FP.PACK_AB R11, R198, R239 ;  /* 0x000000efc60b723e */ /* 0x010fc800000000ff */
[C---:B------:R-:W-:Y:S08]  /*12000*/  HMMA.16816.F32 R136, R4.reuse, R100, RZ ;  /* 0x000000640488723c */ /* 0x040ff000000018ff */
[C---:B------:R-:W-:Y:S08]  /*12010*/  HMMA.16816.F32 R124, R4.reuse, R104, RZ ;  /* 0x00000068047c723c */ /* 0x040ff000000018ff */
[----:B------:R-:W-:Y:S01]  /*12020*/  HMMA.16816.F32 R120, R4, R42, RZ ;  /* 0x0000002a0478723c */ /* 0x000fe200000018ff */
[----:B--2---:R-:W-:-:S02]  /*12030*/  FMNMX.FTZ R165, R0, R16, !PT ;  /* 0x0000001000a57209 */ /* 0x004fc40007810000 */
[----:B------:R-:W-:Y:S02]  /*12040*/  FMNMX.FTZ R0, R14, R15, !PT ;  /* 0x0000000f0e007209 */ /* 0x000fe40007810000 */
        /* <DEDUP_REMOVED lines=8> */
[C---:B------:R-:W-:Y:S08]  /*120d0*/  HMMA.16816.F32 R24, R4.reuse, R102, RZ ;  /* 0x000000660418723c */ /* 0x040ff000000018ff */
[----:B------:R-:W-:Y:S01]  /*120e0*/  HMMA.16816.F32 R20, R4, R106, RZ ;  /* 0x0000006a0414723c */ /* 0x000fe200000018ff */
[----:B------:R-:W1:Y:S06]  /*120f0*/  SHFL.BFLY PT, R5, R0, 0x1, 0x1f ;  /* 0x0c201f0000057f89 */ /* 0x000e6c00000e0000 */
[--C-:B------:R-:W-:Y:S01]  /*12100*/  FFMA.FTZ R4, R119, c[0x0][0x2d0], -R3.reuse ;  /* 0x0000b40077047a23 */ /* 0x100fe20000010803 */
[C---:B------:R-:W-:Y:S03]  /*12110*/  HMMA.16816.F32 R140, R8.reuse, R68, R140 ;  /* 0x00000044088c723c */ /* 0x040fe6000000188c */
[----:B------:R2:W-:Y:S05]  /*12120*/  MUFU.EX2 R119, R4 ;  /* 0x0000000400777308 */ /* 0x0005ea0000000800 */
[C---:B------:R-:W-:Y:S07]  /*12130*/  HMMA.16816.F32 R16, R8.reuse, R72, R144 ;  /* 0x000000480810723c */ /* 0x040fee0000001890 */
[----:B------:R-:W-:Y:S01]  /*12140*/  MOV R145, R164 ;  /* 0x000000a400917202 */ /* 0x000fe20000000f00 */
[----:B------:R-:W-:Y:S01]  /*12150*/  HMMA.16816.F32 R216, R8, R76, R156 ;  /* 0x0000004c08d8723c */ /* 0x000fe2000000189c */
[----:B-1----:R-:W-:Y:S01]  /*12160*/  FMNMX.FTZ R164, R0, R5, !PT ;  /* 0x0000000500a47209 */ /* 0x002fe20007810000 */
[----:B------:R-:W-:-:S02]  /*12170*/  FFMA.FTZ R0, R114, c[0x0][0x2d0], -R3 ;  /* 0x0000b40072007a23 */ /* 0x000fc40000010803 */
[----:B--2---:R-:W-:Y:S01]  /*12180*/  FFMA.FTZ R4, R118, c[0x0][0x2d0], -R3 ;  /* 0x0000b40076047a23 */ /* 0x004fe20000010803 */
[----:B------:R-:W-:Y:S01]  /*12190*/  FSETP.NEU.FTZ.AND P0, PT, R164, -INF , PT ;  /* 0xff800000a400780b */ /* 0x000fe20003f1d000 */
[----:B------:R-:W-:Y:S01]  /*121a0*/  IMAD.MOV.U32 R147, RZ, RZ, R200 ;  /* 0x000000ffff937224 */ /* 0x000fe200078e00c8 */
[----:B------:R-:W-:Y:S01]  /*121b0*/  MOV R158, R203 ;  /* 0x000000cb009e7202 */ /* 0x000fe20000000f00 */
[----:B------:R1:W-:Y:S01]  /*121c0*/  MUFU.EX2 R15, R4 ;  /* 0x00000004000f7308 */ /* 0x0003e20000000800 */
[----:B------:R-:W-:Y:S01]  /*121d0*/  IMAD.MOV.U32 R14, RZ, RZ, R140 ;  /* 0x000000ffff0e7224 */ /* 0x000fe200078e008c */
[C---:B------:R-:W-:Y:S01]  /*121e0*/  HMMA.16816.F32 R192, R8.reuse, R64, R56 ;  /* 0x0000004008c0723c */ /* 0x040fe20000001838 */
[----:B------:R-:W-:Y:S01]  /*121f0*/  IMAD.MOV.U32 R159, RZ, RZ, R206 ;  /* 0x000000ffff9f7224 */ /* 0x000fe200078e00ce */
[----:B------:R-:W2:Y:S01]  /*12200*/  LDSM.16.MT88.4 R56, [R234+0x2900] ;  /* 0x00290000ea38783b */ /* 0x000ea20000004200 */
[----:B------:R-:W-:Y:S01]  /*12210*/  IMAD.MOV.U32 R157, RZ, RZ, R202 ;  /* 0x000000ffff9d7224 */ /* 0x000fe200078e00ca */
[----:B------:R-:W-:Y:S01]  /*12220*/  MOV R114, R14 ;  /* 0x0000000e00727202 */ /* 0x000fe20000000f00 */
[----:B------:R-:W-:Y:S01]  /*12230*/  IMAD.MOV.U32 R156, RZ, RZ, R201 ;  /* 0x000000ffff9c7224 */ /* 0x000fe200078e00c9 */
[----:B------:R-:W-:Y:S01]  /*12240*/  MOV R7, R18 ;  /* 0x0000001200077202 */ /* 0x000fe20000000f00 */
[----:B------:R-:W-:Y:S01]  /*12250*/  IMAD.MOV.U32 R18, RZ, RZ, R143 ;  /* 0x000000ffff127224 */ /* 0x000fe200078e008f */
[----:B------:R3:W-:Y:S01]  /*12260*/  MUFU.EX2 R14, R0 ;  /* 0x00000000000e7308 */ /* 0x0007e20000000800 */
[----:B------:R-:W-:Y:S01]  /*12270*/  HMMA.16816.F32 R136, R8, R52, R136 ;  /* 0x000000340888723c */ /* 0x000fe20000001888 */
[----:B------:R-:W-:Y:S01]  /*12280*/  IMAD.MOV.U32 R6, RZ, RZ, R19 ;  /* 0x000000ffff067224 */ /* 0x000fe200078e0013 */
[----:B------:R-:W-:Y:S01]  /*12290*/  MOV R207, R17 ;  /* 0x0000001100cf7202 */ /* 0x000fe20000000f00 */
[----:B------:R-:W-:-:S02]  /*122a0*/  IMAD.MOV.U32 R208, RZ, RZ, R16 ;  /* 0x000000ffffd07224 */ /* 0x000fc400078e0010 */
[----:B-1----:R-:W-:Y:S02]  /*122b0*/  FFMA.FTZ R4, R117, c[0x0][0x2d0], -R3 ;  /* 0x0000b40075047a23 */ /* 0x002fe40000010803 */
[----:B------:R-:W-:Y:S01]  /*122c0*/  IMAD.MOV.U32 R146, RZ, RZ, R199 ;  /* 0x000000ffff927224 */ /* 0x000fe200078e00c7 */
[----:B------:R-:W-:Y:S01]  /*122d0*/  HMMA.16816.F32 R220, R8, R60, R152 ;  /* 0x0000003c08dc723c */ /* 0x000fe20000001898 */
[----:B------:R1:W-:Y:S01]  /*122e0*/  MUFU.EX2 R229, R4 ;  /* 0x0000000400e57308 */ /* 0x0003e20000000800 */
[----:B------:R-:W-:Y:S02]  /*122f0*/  IMAD.MOV.U32 R144, RZ, RZ, R141 ;  /* 0x000000ffff907224 */ /* 0x000fe400078e008d */
[----:B---3--:R-:W-:-:S04]  /*12300*/  FMUL.FTZ R0, R164, c[0x0][0x2d0] ;  /* 0x0000b400a4007a20 */ /* 0x008fc80000410000 */
[----:B------:R-:W-:Y:S01]  /*12310*/  HMMA.16816.F32 R148, R8, R48, R148 ;  /* 0x000000300894723c */ /* 0x000fe20000001894 */
[----:B------:R-:W-:-:S07]  /*12320*/  FSEL R0, R0, RZ, P0 ;  /* 0x000000ff00007208 */ /* 0x000fce0000000000 */
[----:B------:R-:W-:Y:S01]  /*12330*/  IMAD.MOV.U32 R19, RZ, RZ, R139 ;  /* 0x000000ffff137224 */ /* 0x000fe200078e008b */
[----:B------:R-:W-:Y:S01]  /*12340*/  MOV R17, R138 ;  /* 0x0000008a00117202 */ /* 0x000fe20000000f00 */
[----:B-1----:R-:W-:Y:S01]  /*12350*/  FFMA.FTZ R4, R116, c[0x0][0x2d0], -R3 ;  /* 0x0000b40074047a23 */ /* 0x002fe20000010803 */
[----:B------:R-:W-:Y:S01]  /*12360*/  MOV R116, R142 ;  /* 0x0000008e00747202 */ /* 0x000fe20000000f00 */
[----:B------:R-:W-:Y:S01]  /*12370*/  IMAD.MOV.U32 R16, RZ, RZ, R137 ;  /* 0x000000ffff107224 */ /* 0x000fe200078e0089 */
[C---:B------:R-:W-:Y:S01]  /*12380*/  HMMA.16816.F32 R120, R8.reuse, R66, R120 ;  /* 0x000000420878723c */ /* 0x040fe20000001878 */
[----:B------:R1:W-:Y:S07]  /*12390*/  MUFU.EX2 R231, R4 ;  /* 0x0000000400e77308 */ /* 0x0003ee0000000800 */
[C---:B--2---:R-:W-:Y:S08]  /*123a0*/  HMMA.16816.F32 R224, R8.reuse, R56, R124 ;  /* 0x0000003808e0723c */ /* 0x044ff0000000187c */
[----:B------:R-:W-:Y:S01]  /*123b0*/  HMMA.16816.F32 R124, R8, R50, R108 ;  /* 0x00000032087c723c */ /* 0x000fe2000000186c */
[----:B-1----:R-:W-:-:S02]  /*123c0*/  FFMA.FTZ R4, R115, c[0x0][0x2d0], -R3 ;  /* 0x0000b40073047a23 */ /* 0x002fc40000010803 */
[----:B------:R-:W-:Y:S02]  /*123d0*/  IMAD.MOV.U32 R115, RZ, RZ, R136 ;  /* 0x000000ffff737224 */ /* 0x000fe400078e0088 */
[----:B------:R1:W-:Y:S03]  /*123e0*/  MUFU.EX2 R206, R4 ;  /* 0x0000000400ce7308 */ /* 0x0003e60000000800 */
[C---:B------:R-:W-:Y:S07]  /*123f0*/  HMMA.16816.F32 R136, R8.reuse, R78, R80 ;  /* 0x0000004e0888723c */ /* 0x040fee0000001850 */
[----:B------:R-:W-:Y:S01]  /*12400*/  IMAD.MOV.U32 R80, RZ, RZ, R198 ;  /* 0x000000ffff507224 */ /* 0x000fe200078e00c6 */
[----:B------:R-:W-:Y:S01]  /*12410*/  HMMA.16816.F32 R140, R8, R62, R36 ;  /* 0x0000003e088c723c */ /* 0x000fe20000001824 */
[----:B------:R-:W-:Y:S01]  /*12420*/  IMAD.MOV.U32 R83, RZ, RZ, R17 ;  /* 0x000000ffff537224 */ /* 0x000fe200078e0011 */
[----:B------:R-:W-:Y:S01]  /*12430*/  MOV R82, R16 ;  /* 0x0000001000527202 */ /* 0x000fe20000000f00 */
[----:B-1----:R-:W-:-:S02]  /*12440*/  FFMA.FTZ R4, R113, c[0x0][0x2d0], -R3 ;  /* 0x0000b40071047a23 */ /* 0x002fc40000010803 */
[----:B------:R-:W-:-:S03]  /*12450*/  IMAD.MOV.U32 R113, RZ, RZ, R18 ;  /* 0x000000ffff717224 */ /* 0x000fc600078e0012 */
[C---:B------:R-:W-:Y:S01]  /*12460*/  HMMA.16816.F32 R212, R8.reuse, R74, R32 ;  /* 0x0000004a08d4723c */ /* 0x040fe20000001820 */
[----:B------:R1:W2:Y:S07]  /*12470*/  MUFU.EX2 R18, R4 ;  /* 0x0000000400127308 */ /* 0x0002ae0000000800 */
[C---:B------:R-:W-:Y:S08]  /*12480*/  HMMA.16816.F32 R200, R8.reuse, R70, R28 ;  /* 0x0000004608c8723c */ /* 0x040ff0000000181c */
[----:B------:R-:W-:Y:S01]  /*12490*/  HMMA.16816.F32 R152, R8, R54, R24 ;  /* 0x000000360898723c */ /* 0x000fe20000001818 */
[----:B-1----:R-:W-:-:S02]  /*124a0*/  FFMA.FTZ R4, R112, c[0x0][0x2d0], -R3 ;  /* 0x0000b40070047a23 */ /* 0x002fc40000010803 */
[----:B------:R-:W-:Y:S02]  /*124b0*/  IMAD.MOV.U32 R112, RZ, RZ, R116 ;  /* 0x000000ffff707224 */ /* 0x000fe400078e0074 */
[----:B------:R1:W-:Y:S01]  /*124c0*/  MUFU.EX2 R118, R4 ;  /* 0x0000000400767308 */ /* 0x0003e20000000800 */
[----:B--2---:R-:W-:Y:S02]  /*124d0*/  IMAD.MOV.U32 R81, RZ, RZ, R18 ;  /* 0x000000ffff517224 */ /* 0x004fe400078e0012 */
[----:B-1----:R-:W-:Y:S01]  /*124e0*/  FFMA.FTZ R4, R135, c[0x0][0x2d0], -R0 ;  /* 0x0000b40087047a23 */ /* 0x002fe20000010800 */
[----:B------:R-:W-:-:S04]  /*124f0*/  MOV R135, R19 ;  /* 0x0000001300877202 */ /* 0x000fc80000000f00 */
[----:B------:R1:W-:Y:S02]  /*12500*/  MUFU.EX2 R117, R4 ;  /* 0x0000000400757308 */ /* 0x0003e40000000800 */
[----:B-1----:R-:W-:Y:S02]  /*12510*/  FFMA.FTZ R4, R133, c[0x0][0x2d0], -R0 ;  /* 0x0000b40085047a23 */ /* 0x002fe40000010800 */
[----:B------:R-:W-:-:S04]  /*12520*/  IMAD.MOV.U32 R133, RZ, RZ, R197 ;  /* 0x000000ffff857224 */ /* 0x000fc800078e00c5 */
[----:B------:R1:W2:Y:S02]  /*12530*/  MUFU.EX2 R116, R4 ;  /* 0x0000000400747308 */ /* 0x0002a40000000800 */
[----:B-1----:R-:W-:Y:S01]  /*12540*/  FFMA.FTZ R4, R132, c[0x0][0x2d0], -R0 ;  /* 0x0000b40084047a23 */ /* 0x002fe20000010800 */
[----:B------:R-:W-:Y:S02]  /*12550*/  MOV R132, R196 ;  /* 0x000000c400847202 */ /* 0x000fe40000000f00 */
[----:B------:R-:W-:Y:S03]  /*12560*/  HMMA.16816.F32 R196, R8, R58, R20 ;  /* 0x0000003a08c4723c */ /* 0x000fe60000001814 */
[----:B------:R1:W-:Y:S04]  /*12570*/  MUFU.EX2 R238, R4 ;  /* 0x0000000400ee7308 */ /* 0x0003e80000000800 */
[----:B------:R-:W-:-:S02]  /*12580*/  F2FP.PACK_AB R8, R15, R119 ;  /* 0x000000770f08723e */ /* 0x000fc400000000ff */
[----:B------:R-:W-:Y:S02]  /*12590*/  F2FP.PACK_AB R10, R231, R229 ;  /* 0x000000e5e70a723e */ /* 0x000fe400000000ff */
[----:B--2---:R-:W-:Y:S01]  /*125a0*/  F2FP.PACK_AB R9, R116, R117 ;  /* 0x000000757409723e */ /* 0x004fe200000000ff */
[--C-:B-1----:R-:W-:Y:S02]  /*125b0*/  FFMA.FTZ R4, R131, c[0x0][0x2d0], -R0.reuse ;  /* 0x0000b40083047a23 */ /* 0x102fe40000010800 */
[----:B------:R-:W-:Y:S02]  /*125c0*/  IMAD.MOV.U32 R131, RZ, RZ, R7 ;  /* 0x000000ffff837224 */ /* 0x000fe400078e0007 */
[----:B------:R1:W2:Y:S02]  /*125d0*/  MUFU.EX2 R230, R4 ;  /* 0x0000000400e67308 */ /* 0x0002a40000000800 */
[----:B-1----:R-:W-:Y:S01]  /*125e0*/  FFMA.FTZ R4, R129, c[0x0][0x2d0], -R0 ;  /* 0x0000b40081047a23 */ /* 0x002fe20000010800 */
[----:B--2---:R-:W-:Y:S01]  /*125f0*/  F2FP.PACK_AB R11, R230, R238 ;  /* 0x000000eee60b723e */ /* 0x004fe200000000ff */
[----:B------:R-:W-:Y:S01]  /*12600*/  IMAD.MOV.U32 R129, RZ, RZ, R6 ;  /* 0x000000ffff817224 */ /* 0x000fe200078e0006 */
[----:B------:R-:W-:-:S03]  /*12610*/  F2FP.PACK_AB R6, R118, R81 ;  /* 0x000000517606723e */ /* 0x000fc600000000ff */
[----:B------:R1:W-:Y:S02]  /*12620*/  MUFU.EX2 R252, R4 ;  /* 0x0000000400fc7308 */ /* 0x0003e40000000800 */
[C---:B------:R-:W-:Y:S07]  /*12630*/  HMMA.16816.F32 R16, R8.reuse, R44, RZ ;  /* 0x0000002c0810723c */ /* 0x040fee00000018ff */
[----:B------:R-:W-:Y:S01]  /*12640*/  MOV R45, R80 ;  /* 0x00000050002d7202 */ /* 0x000fe20000000f00 */
[----:B------:R-:W-:Y:S01]  /*12650*/  HMMA.16816.F32 R20, R8, R40, RZ ;  /* 0x000000280814723c */ /* 0x000fe200000018ff */
[----:B------:R-:W-:-:S02]  /*12660*/  IMAD.MOV.U32 R44, RZ, RZ, R133 ;  /* 0x000000ffff2c7224 */ /* 0x000fc400078e0085 */
[----:B-1----:R-:W-:Y:S01]  /*12670*/  FFMA.FTZ R4, R128, c[0x0][0x2d0], -R0 ;  /* 0x0000b40080047a23 */ /* 0x002fe20000010800 */
[----:B------:R-:W-:-:S03]  /*12680*/  MOV R128, R175 ;  /* 0x000000af00807202 */ /* 0x000fc60000000f00 */
[----:B------:R-:W-:Y:S01]  /*12690*/  IMAD.MOV.U32 R40, RZ, RZ, R173 ;  /* 0x000000ffff287224 */ /* 0x000fe200078e00ad */
[----:B------:R1:W2:Y:S01]  /*126a0*/  MUFU.EX2 R210, R4 ;  /* 0x0000000400d27308 */ /* 0x0002a20000000800 */
[----:B------:R-:W-:Y:S01]  /*126b0*/  HMMA.16816.F32 R36, R8, R84, RZ ;  /* 0x000000540824723c */ /* 0x000fe200000018ff */
[----:B------:R-:W-:-:S06]  /*126c0*/  MOV R41, R172 ;  /* 0x000000ac00297202 */ /* 0x000fcc0000000f00 */
[----:B------:R-:W-:Y:S01]  /*126d0*/  IMAD.MOV.U32 R84, RZ, RZ, R112 ;  /* 0x000000ffff547224 */ /* 0x000fe200078e0070 */
[----:B------:R-:W-:Y:S01]  /*126e0*/  HMMA.16816.F32 R32, R8, R88, RZ ;  /* 0x000000580820723c */ /* 0x000fe200000018ff */
[----:B------:R-:W-:Y:S01]  /*126f0*/  MOV R85, R113 ;  /* 0x0000007100557202 */ /* 0x000fe20000000f00 */
[----:B-1----:R-:W-:Y:S01]  /*12700*/  FFMA.FTZ R4, R130, c[0x0][0x2d0], -R0 ;  /* 0x0000b40082047a23 */ /* 0x002fe20000010800 */
[----:B--2---:R-:W-:-:S05]  /*12710*/  F2FP.PACK_AB R5, R210, R252 ;  /* 0x000000fcd205723e */ /* 0x004fca00000000ff */
[C---:B------:R-:W-:Y:S01]  /*12720*/  HMMA.16816.F32 R28, R8.reuse, R92, RZ ;  /* 0x0000005c081c723c */ /* 0x040fe200000018ff */
[----:B------:R-:W-:Y:S01]  /*12730*/  IMAD.MOV.U32 R130, RZ, RZ, R174 ;  /* 0x000000ffff827224 */ /* 0x000fe200078e00ae */
[----:B------:R1:W-:Y:S01]  /*12740*/  MUFU.EX2 R251, R4 ;  /* 0x0000000400fb7308 */ /* 0x0003e20000000800 */
[----:B------:R-:W-:Y:S02]  /*12750*/  IMAD.MOV.U32 R88, RZ, RZ, R114 ;  /* 0x000000ffff587224 */ /* 0x000fe400078e0072 */
[----:B------:R-:W-:Y:S02]  /*12760*/  IMAD.MOV.U32 R89, RZ, RZ, R144 ;  /* 0x000000ffff597224 */ /* 0x000fe400078e0090 */
[----:B------:R-:W-:Y:S01]  /*12770*/  MOV R92, R83 ;  /* 0x00000053005c7202 */ /* 0x000fe20000000f00 */
[----:B------:R-:W-:Y:S01]  /*12780*/  HMMA.16816.F32 R24, R8, R96, RZ ;  /* 0x000000600818723c */ /* 0x000fe200000018ff */
[----:B------:R-:W-:-:S06]  /*12790*/  IMAD.MOV.U32 R93, RZ, RZ, R135 ;  /* 0x000000ffff5d7224 */ /* 0x000fcc00078e0087 */
[----:B------:R-:W-:Y:S02]  /*127a0*/  IMAD.MOV.U32 R96, RZ, RZ, R82 ;  /* 0x000000ffff607224 */ /* 0x000fe400078e0052 */
[----:B------:R-:W-:Y:S02]  /*127b0*/  IMAD.MOV.U32 R97, RZ, RZ, R132 ;  /* 0x000000ffff617224 */ /* 0x000fe400078e0084 */
[----:B-1----:R-:W-:-:S04]  /*127c0*/  FFMA.FTZ R4, R134, c[0x0][0x2d0], -R0 ;  /* 0x0000b40086047a23 */ /* 0x002fc80000010800 */
[----:B------:R1:W2:Y:S02]  /*127d0*/  MUFU.EX2 R211, R4 ;  /* 0x0000000400d37308 */ /* 0x0002a40000000800 */
[----:B-1----:R-:W-:Y:S02]  /*127e0*/  F2FP.PACK_AB R4, R14, R206 ;  /* 0x000000ce0e04723e */ /* 0x002fe400000000ff */
[----:B--2---:R-:W-:-:S07]  /*127f0*/  F2FP.PACK_AB R7, R211, R251 ;  /* 0x000000fbd307723e */ /* 0x004fce00000000ff */
[----:B------:R-:W-:Y:S07]  /*12800*/  HMMA.16816.F32 R108, R4, R48, R16 ;  /* 0x00000030046c723c */ /* 0x000fee0000001810 */
[----:B------:R-:W-:Y:S01]  /*12810*/  IMAD.MOV.U32 R48, RZ, RZ, R81 ;  /* 0x000000ffff307224 */ /* 0x000fe200078e0051 */
[----:B------:R-:W-:Y:S01]  /*12820*/  HMMA.16816.F32 R16, R8, R104, RZ ;  /* 0x000000680810723c */ /* 0x000fe200000018ff */
[----:B------:R-:W-:-:S06]  /*12830*/  MOV R49, R145 ;  /* 0x0000009100317202 */ /* 0x000fcc0000000f00 */
[----:B------:R-:W-:Y:S01]  /*12840*/  MOV R105, R130 ;  /* 0x0000008200697202 */ /* 0x000fe20000000f00 */
[----:B------:R-:W-:Y:S01]  /*12850*/  HMMA.16816.F32 R172, R4, R64, R20 ;  /* 0x0000004004ac723c */ /* 0x000fe20000001814 */
[----:B------:R-:W-:-:S06]  /*12860*/  IMAD.MOV.U32 R104, RZ, RZ, R128 ;  /* 0x000000ffff687224 */ /* 0x000fcc00078e0080 */
[----:B------:R-:W-:Y:S01]  /*12870*/  IMAD.MOV.U32 R65, RZ, RZ, R129 ;  /* 0x000000ffff417224 */ /* 0x000fe200078e0081 */
[----:B------:R-:W-:Y:S01]  /*12880*/  HMMA.16816.F32 R20, R8, R100, RZ ;  /* 0x000000640814723c */ /* 0x000fe200000018ff */
[----:B------:R-:W-:-:S06]  /*12890*/  MOV R64, R131 ;  /* 0x0000008300407202 */ /* 0x000fcc0000000f00 */
[----:B------:R-:W-:Y:S01]  /*128a0*/  IMAD.MOV.U32 R101, RZ, RZ, R40 ;  /* 0x000000ffff657224 */ /* 0x000fe200078e0028 */
[----:B------:R-:W-:Y:S01]  /*128b0*/  HMMA.16816.F32 R80, R4, R76, R36 ;  /* 0x0000004c0450723c */ /* 0x000fe20000001824 */
[----:B------:R-:W-:-:S06]  /*128c0*/  IMAD.MOV.U32 R100, RZ, RZ, R41 ;  /* 0x000000ffff647224 */ /* 0x000fcc00078e0029 */
[----:B------:R-:W-:Y:S01]  /*128d0*/  IMAD.MOV.U32 R77, RZ, RZ, R115 ;  /* 0x000000ffff4d7224 */ /* 0x000fe200078e0073 */
[----:B------:R-:W-:Y:S01]  /*128e0*/  HMMA.16816.F32 R128, R4, R68, R24 ;  /* 0x000000440480723c */ /* 0x000fe20000001818 */
[----:B------:R-:W-:-:S06]  /*128f0*/  IMAD.MOV.U32 R76, RZ, RZ, R146 ;  /* 0x000000ffff4c7224 */ /* 0x000fcc00078e0092 */
[----:B------:R-:W-:Y:S01]  /*12900*/  IMAD.MOV.U32 R69, RZ, RZ, R159 ;  /* 0x000000ffff457224 */ /* 0x000fe200078e009f */
[C---:B------:R-:W-:Y:S07]  /*12910*/  HMMA.16816.F32 R112, R4.reuse, R60, R32 ;  /* 0x0000003c0470723c */ /* 0x040fee0000001820 */
[----:B------:R-:W-:Y:S01]  /*12920*/  MOV R60, R147 ;  /* 0x00000093003c7202 */ /* 0x000fe20000000f00 */
[----:B------:R-:W-:Y:S01]  /*12930*/  IMAD.MOV.U32 R61, RZ, RZ, R156 ;  /* 0x000000ffff3d7224 */ /* 0x000fe200078e009c */
[C---:B------:R-:W-:Y:S07]  /*12940*/  HMMA.16816.F32 R144, R4.reuse, R72, R28 ;  /* 0x000000480490723c */ /* 0x040fee000000181c */
[----:B------:R-:W-:Y:S01]  /*12950*/  IMAD.MOV.U32 R72, RZ, RZ, R157 ;  /* 0x000000ffff487224 */ /* 0x000fe200078e009d */
[----:B------:R-:W-:Y:S01]  /*12960*/  MOV R73, R158 ;  /* 0x0000009e00497202 */ /* 0x000fe20000000f00 */
[C---:B------:R-:W-:Y:S08]  /*12970*/  HMMA.16816.F32 R132, R4.reuse, R52, R20 ;  /* 0x000000340484723c */ /* 0x040ff00000001814 */
[----:B------:R-:W-:Y:S07]  /*12980*/  HMMA.16816.F32 R156, R4, R56, R16 ;  /* 0x00000038049c723c */ /* 0x000fee0000001810 */
[----:B------:R-:W-:Y:S01]  /*12990*/  MOV R57, R73 ;  /* 0x0000004900397202 */ /* 0x000fe20000000f00 */
[----:B------:R-:W-:Y:S01]  /*129a0*/  HMMA.16816.F32 R16, R8, R102, RZ ;  /* 0x000000660810723c */ /* 0x000fe200000018ff */
[----:B------:R-:W-:-:S06]  /*129b0*/  IMAD.MOV.U32 R56, RZ, RZ, R60 ;  /* 0x000000ffff387224 */ /* 0x000fcc00078e003c */
[----:B------:R-:W-:Y:S01]  /*129c0*/  IMAD.MOV.U32 R103, RZ, RZ, R44 ;  /* 0x000000ffff677224 */ /* 0x000fe200078e002c */
[----:B------:R-:W-:Y:S01]  /*129d0*/  HMMA.16816.F32 R36, R8, R46, RZ ;  /* 0x0000002e0824723c */ /* 0x000fe200000018ff */
[----:B------:R-:W-:-:S07]  /*129e0*/  MOV R102, R45 ;  /* 0x0000002d00667202 */ /* 0x000fce0000000f00 */
[C---:B------:R-:W-:Y:S08]  /*129f0*/  HMMA.16816.F32 R40, R8.reuse, R42, RZ ;  /* 0x0000002a0828723c */ /* 0x040ff000000018ff */
[C---:B------:R-:W-:Y:S07]  /*12a00*/  HMMA.16816.F32 R32, R8.reuse, R86, RZ ;  /* 0x000000560820723c */ /* 0x040fee00000018ff */
[----:B------:R-:W-:Y:S01]  /*12a10*/  IMAD.MOV.U32 R86, RZ, RZ, R208 ;  /* 0x000000ffff567224 */ /* 0x000fe200078e00d0 */
[----:B------:R-:W-:Y:S01]  /*12a20*/  HMMA.16816.F32 R28, R8, R90, RZ ;  /* 0x0000005a081c723c */ /* 0x000fe200000018ff */
[----:B------:R-:W-:Y:S01]  /*12a30*/  IMAD.MOV.U32 R87, RZ, RZ, R61 ;  /* 0x000000ffff577224 */ /* 0x000fe200078e003d */
[----:B------:R-:W-:-:S05]  /*12a40*/  MOV R61, R204 ;  /* 0x000000cc003d7202 */ /* 0x000fca0000000f00 */
[----:B------:R-:W-:Y:S01]  /*12a50*/  MOV R90, R64 ;  /* 0x00000040005a7202 */ /* 0x000fe20000000f00 */
[----:B------:R-:W-:Y:S01]  /*12a60*/  HMMA.16816.F32 R24, R8, R94, RZ ;  /* 0x0000005e0818723c */ /* 0x000fe200000018ff */
[----:B------:R-:W-:-:S06]  /*12a70*/  IMAD.MOV.U32 R91, RZ, RZ, R65 ;  /* 0x000000ffff5b7224 */ /* 0x000fcc00078e0041 */
[----:B------:R-:W-:Y:S01]  /*12a80*/  IMAD.MOV.U32 R94, RZ, RZ, R206 ;  /* 0x000000ffff5e7224 */ /* 0x000fe200078e00ce */
[----:B------:R-:W-:Y:S01]  /*12a90*/  HMMA.16816.F32 R20, R8, R98, RZ ;  /* 0x000000620814723c */ /* 0x000fe200000018ff */
[----:B------:R-:W-:-:S06]  /*12aa0*/  MOV R95, R207 ;  /* 0x000000cf005f7202 */ /* 0x000fcc0000000f00 */
[----:B------:R-:W-:Y:S01]  /*12ab0*/  IMAD.MOV.U32 R99, RZ, RZ, R205 ;  /* 0x000000ffff637224 */ /* 0x000fe200078e00cd */
[----:B------:R-:W-:Y:S07]  /*12ac0*/  HMMA.16816.F32 R44, R8, R106, RZ ;  /* 0x0000006a082c723c */ /* 0x000fee00000018ff */
[----:B------:R-:W-:Y:S01]  /*12ad0*/  FFMA.FTZ R8, R170, c[0x0][0x2d0], -R3 ;  /* 0x0000b400aa087a23 */ /* 0x000fe20000010803 */
[----:B------:R-:W-:Y:S01]  /*12ae0*/  HMMA.16816.F32 R40, R4, R66, R40 ;  /* 0x000000420428723c */ /* 0x000fe20000001828 */
[----:B------:R-:W-:-:S02]  /*12af0*/  IMAD.MOV.U32 R107, RZ, RZ, R69 ;  /* 0x000000ffff6b7224 */ /* 0x000fc400078e0045 */
[----:B------:R1:W-:Y:S01]  /*12b00*/  MUFU.EX2 R205, R8 ;  /* 0x0000000800cd7308 */ /* 0x0003e20000000800 */
[----:B------:R-:W-:-:S04]  /*12b10*/  IMAD.MOV.U32 R106, RZ, RZ, R72 ;  /* 0x000000ffff6a7224 */ /* 0x000fc800078e0048 */
[C---:B------:R-:W-:Y:S08]  /*12b20*/  HMMA.16816.F32 R36, R4.reuse, R50, R36 ;  /* 0x000000320424723c */ /* 0x040ff00000001824 */
[----:B------:R-:W-:Y:S01]  /*12b30*/  HMMA.16816.F32 R32, R4, R78, R32 ;  /* 0x0000004e0420723c */ /* 0x000fe20000001820 */
[----:B-1----:R-:W-:-:S04]  /*12b40*/  FFMA.FTZ R8, R169, c[0x0][0x2d0], -R3 ;  /* 0x0000b400a9087a23 */ /* 0x002fc80000010803 */
[----:B------:R1:W-:Y:S03]  /*12b50*/  MUFU.EX2 R206, R8 ;  /* 0x0000000800ce7308 */ /* 0x0003e60000000800 */
[C---:B------:R-:W-:Y:S08]  /*12b60*/  HMMA.16816.F32 R28, R4.reuse, R62, R28 ;  /* 0x0000003e041c723c */ /* 0x040ff0000000181c */
[----:B------:R-:W-:Y:S01]  /*12b70*/  HMMA.16816.F32 R72, R4, R74, R24 ;  /* 0x0000004a0448723c */ /* 0x000fe20000001818 */
[----:B------:R-:W-:Y:S01]  /*12b80*/  LDSM.16.MT88.4 R24, [R233+0x1100] ;  /* 0x00110000e918783b */ /* 0x000fe20000004200 */
[----:B-1----:R-:W-:-:S06]  /*12b90*/  FFMA.FTZ R8, R162, c[0x0][0x2d0], -R3 ;  /* 0x0000b400a2087a23 */ /* 0x002fcc0000010803 */
[C---:B------:R-:W-:Y:S01]  /*12ba0*/  HMMA.16816.F32 R68, R4.reuse, R70, R20 ;  /* 0x000000460444723c */ /* 0x040fe20000001814 */
[----:B------:R-:W-:Y:S01]  /*12bb0*/  LDSM.16.MT88.4 R20, [R235+0x1100] ;  /* 0x00110000eb14783b */ /* 0x000fe20000004200 */
[----:B------:R1:W-:Y:S06]  /*12bc0*/  MUFU.EX2 R207, R8 ;  /* 0x0000000800cf7308 */ /* 0x0003ec0000000800 */
[C---:B------:R-:W-:Y:S01]  /*12bd0*/  HMMA.16816.F32 R52, R4.reuse, R54, R16 ;  /* 0x000000360434723c */ /* 0x040fe20000001810 */
[----:B------:R-:W2:Y:S07]  /*12be0*/  LDSM.16.MT88.4 R16, [R232+0x1100] ;  /* 0x00110000e810783b */ /* 0x000eae0000004200 */
[----:B------:R-:W-:Y:S01]  /*12bf0*/  HMMA.16816.F32 R44, R4, R58, R44 ;  /* 0x0000003a042c723c */ /* 0x000fe2000000182c */
[----:B-1----:R-:W-:-:S04]  /*12c00*/  FFMA.FTZ R8, R161, c[0x0][0x2d0], -R3 ;  /* 0x0000b400a1087a23 */ /* 0x002fc80000010803 */
[----:B------:R1:W3:Y:S02]  /*12c10*/  MUFU.EX2 R208, R8 ;  /* 0x0000000800d07308 */ /* 0x0002e40000000800 */
[----:B------:R-:W-:-:S06]  /*12c20*/  FFMA.FTZ R4, R177, c[0x0][0x2d0], -R13 ;  /* 0x0000b400b1047a23 */ /* 0x000fcc000001080d */
[----:B------:R4:W-:Y:S01]  /*12c30*/  MUFU.EX2 R64, R4 ;  /* 0x0000000400407308 */ /* 0x0009e20000000800 */
[----:B-1----:R-:W-:Y:S01]  /*12c40*/  FFMA.FTZ R8, R176, c[0x0][0x2d0], -R0 ;  /* 0x0000b400b0087a23 */ /* 0x002fe20000010800 */
[----:B---3--:R-:W-:-:S06]  /*12c50*/  F2FP.PACK_AB R10, R208, R207 ;  /* 0x000000cfd00a723e */ /* 0x008fcc00000000ff */
[----:B------:R1:W-:Y:S01]  /*12c60*/  MUFU.EX2 R161, R8 ;  /* 0x0000000800a17308 */ /* 0x0003e20000000800 */
[----:B----4-:R-:W-:-:S07]  /*12c70*/  FFMA.FTZ R4, R178, c[0x0][0x2d0], -R13 ;  /* 0x0000b400b2047a23 */ /* 0x010fce000001080d */
[----:B------:R3:W4:Y:S01]  /*12c80*/  MUFU.EX2 R65, R4 ;  /* 0x0000000400417308 */ /* 0x0007220000000800 */
[----:B-1----:R-:W-:-:S07]  /*12c90*/  FFMA.FTZ R8, R171, c[0x0][0x2d0], -R0 ;  /* 0x0000b400ab087a23 */ /* 0x002fce0000010800 */
[----:B------:R1:W1:Y:S01]  /*12ca0*/  MUFU.EX2 R162, R8 ;  /* 0x0000000800a27308 */ /* 0x0002620000000800 */
[----:B---3--:R-:W-:Y:S01]  /*12cb0*/  FFMA.FTZ R4, R184, c[0x0][0x2d0], -R12 ;  /* 0x0000b400b8047a23 */ /* 0x008fe2000001080c */
[----:B----4-:R-:W-:Y:S01]  /*12cc0*/  F2FP.PACK_AB R6, R65, R64 ;  /* 0x000000404106723e */ /* 0x010fe200000000ff */
[----:B------:R-:W-:-:S05]  /*12cd0*/  IMAD.MOV.U32 R184, RZ, RZ, R57 ;  /* 0x000000ffffb87224 */ /* 0x000fca00078e0039 */
[----:B------:R3:W-:Y:S01]  /*12ce0*/  MUFU.EX2 R60, R4 ;  /* 0x00000004003c7308 */ /* 0x0007e20000000800 */
[----:B-1----:R-:W-:Y:S01]  /*12cf0*/  FFMA.FTZ R8, R168, c[0x0][0x2d0], -R0 ;  /* 0x0000b400a8087a23 */ /* 0x002fe20000010800 */
[----:B------:R-:W-:-:S06]  /*12d00*/  F2FP.PACK_AB R9, R162, R161 ;  /* 0x000000a1a209723e */ /* 0x000fcc00000000ff */
[----:B------:R1:W-:Y:S01]  /*12d10*/  MUFU.EX2 R204, R8 ;  /* 0x0000000800cc7308 */ /* 0x0003e20000000800 */
[----:B---3--:R-:W-:Y:S02]  /*12d20*/  FFMA.FTZ R4, R183, c[0x0][0x2d0], -R12 ;  /* 0x0000b400b7047a23 */ /* 0x008fe4000001080c */
[----:B------:R-:W-:-:S05]  /*12d30*/  IMAD.MOV.U32 R183, RZ, RZ, R61 ;  /* 0x000000ffffb77224 */ /* 0x000fca00078e003d */
        /* <DEDUP_REMOVED lines=8> */
[----:B------:R-:W-:Y:S02]  /*12dc0*/  F2FP.PACK_AB R11, R166, R204 ;  /* 0x000000cca60b723e */ /* 0x000fe400000000ff */
[----:B------:R-:W-:-:S04]  /*12dd0*/  MOV R180, R56 ;  /* 0x0000003800b47202 */ /* 0x000fc80000000f00 */
[----:B------:R1:W-:Y:S01]  /*12de0*/  MUFU.EX2 R66, R8 ;  /* 0x0000000800427308 */ /* 0x0003e20000000800 */
[----:B---3--:R-:W-:Y:S01]  /*12df0*/  FFMA.FTZ R4, R181, c[0x0][0x2d0], -R12 ;  /* 0x0000b400b5047a23 */ /* 0x008fe2000001080c */
[----:B------:R-:W-:-:S06]  /*12e00*/  MOV R181, R94 ;  /* 0x0000005e00b57202 */ /* 0x000fcc0000000f00 */
[----:B------:R-:W3:Y:S01]  /*12e10*/  MUFU.EX2 R63, R4 ;  /* 0x00000004003f7308 */ /* 0x000ee20000000800 */
[----:B-1----:R-:W-:-:S07]  /*12e20*/  FFMA.FTZ R8, R179, c[0x0][0x2d0], -R13 ;  /* 0x0000b400b3087a23 */ /* 0x002fce000001080d */
[----:B------:R1:W4:Y:S01]  /*12e30*/  MUFU.EX2 R67, R8 ;  /* 0x0000000800437308 */ /* 0x0003220000000800 */
[----:B---3--:R-:W-:Y:S02]  /*12e40*/  F2FP.PACK_AB R7, R63, R62 ;  /* 0x0000003e3f07723e */ /* 0x008fe400000000ff */
[----:B-1----:R-:W-:Y:S02]  /*12e50*/  F2FP.PACK_AB R8, R206, R205 ;  /* 0x000000cdce08723e */ /* 0x002fe400000000ff */
[----:B----4-:R-:W-:-:S05]  /*12e60*/  F2FP.PACK_AB R4, R67, R66 ;  /* 0x000000424304723e */ /* 0x010fca00000000ff */
[-C--:B--2---:R-:W-:Y:S08]  /*12e70*/  HMMA.16816.F32 R172, R8, R16.reuse, R172 ;  /* 0x0000001008ac723c */ /* 0x084ff000000018ac */
[C---:B------:R-:W-:Y:S07]  /*12e80*/  HMMA.16816.F32 R168, R4.reuse, R16, R192 ;  /* 0x0000001004a8723c */ /* 0x040fee00000018c0 */
[----:B------:R-:W-:Y:S01]  /*12e90*/  MOV R194, R48 ;  /* 0x0000003000c27202 */ /* 0x000fe20000000f00 */
[----:B------:R-:W-:Y:S01]  /*12ea0*/  HMMA.16816.F32 R176, R4, R18, R120 ;  /* 0x0000001204b0723c */ /* 0x000fe20000001878 */
[----:B------:R-:W-:-:S02]  /*12eb0*/  IMAD.MOV.U32 R193, RZ, RZ, R49 ;  /* 0x000000ffffc17224 */ /* 0x000fc400078e0031 */
[----:B------:R-:W-:Y:S02]  /*12ec0*/  IMAD.MOV.U32 R195, RZ, RZ, R76 ;  /* 0x000000ffffc37224 */ /* 0x000fe400078e004c */
[----:B------:R-:W-:Y:S02]  /*12ed0*/  IMAD.MOV.U32 R192, RZ, RZ, R87 ;  /* 0x000000ffffc07224 */ /* 0x000fe400078e0057 */
[----:B------:R-:W-:Y:S01]  /*12ee0*/  IMAD.MOV.U32 R120, RZ, RZ, R86 ;  /* 0x000000ffff787224 */ /* 0x000fe200078e0056 */
[----:B------:R-:W-:Y:S01]  /*12ef0*/  HMMA.16816.F32 R40, R8, R18, R40 ;  /* 0x000000120828723c */ /* 0x000fe20000001828 */
[----:B------:R-:W1:Y:S01]  /*12f00*/  LDSM.16.MT88.4 R16, [R234+0x1100] ;  /* 0x00110000ea10783b */ /* 0x000e620000004200 */
[----:B------:R-:W-:Y:S01]  /*12f10*/  IMAD.MOV.U32 R121, RZ, RZ, R95 ;  /* 0x000000ffff797224 */ /* 0x000fe200078e005f */
[----:B------:R-:W-:Y:S01]  /*12f20*/  MOV R123, R91 ;  /* 0x0000005b007b7202 */ /* 0x000fe20000000f00 */
[----:B------:R-:W-:-:S04]  /*12f30*/  IMAD.MOV.U32 R122, RZ, RZ, R90 ;  /* 0x000000ffff7a7224 */ /* 0x000fc800078e005a */
[-C--:B------:R-:W-:Y:S07]  /*12f40*/  HMMA.16816.F32 R48, R8, R24.reuse, R108 ;  /* 0x000000180830723c */ /* 0x080fee000000186c */
[----:B------:R-:W-:Y:S01]  /*12f50*/  IMAD.MOV.U32 R108, RZ, RZ, R77 ;  /* 0x000000ffff6c7224 */ /* 0x000fe200078e004d */
[----:B------:R-:W-:Y:S01]  /*12f60*/  HMMA.16816.F32 R56, R4, R24, R148 ;  /* 0x000000180438723c */ /* 0x000fe20000001894 */
[----:B------:R-:W-:Y:S01]  /*12f70*/  MOV R109, R96 ;  /* 0x00000060006d7202 */ /* 0x000fe20000000f00 */
[----:B------:R-:W-:-:S02]  /*12f80*/  IMAD.MOV.U32 R111, RZ, RZ, R93 ;  /* 0x000000ffff6f7224 */ /* 0x000fc400078e005d */
[----:B------:R-:W-:-:S03]  /*12f90*/  IMAD.MOV.U32 R110, RZ, RZ, R92 ;  /* 0x000000ffff6e7224 */ /* 0x000fc600078e005c */
[----:B------:R-:W-:Y:S01]  /*12fa0*/  IMAD.MOV.U32 R150, RZ, RZ, R84 ;  /* 0x000000ffff967224 */ /* 0x000fe200078e0054 */
[----:B------:R-:W-:Y:S01]  /*12fb0*/  MOV R151, R85 ;  /* 0x0000005500977202 */ /* 0x000fe20000000f00 */
[----:B------:R-:W-:Y:S01]  /*12fc0*/  HMMA.16816.F32 R76, R4, R26, R124 ;  /* 0x0000001a044c723c */ /* 0x000fe2000000187c */
[----:B------:R-:W-:Y:S01]  /*12fd0*/  MOV R148, R88 ;  /* 0x0000005800947202 */ /* 0x000fe20000000f00 */
[----:B------:R-:W-:-:S05]  /*12fe0*/  IMAD.MOV.U32 R149, RZ, RZ, R89 ;  /* 0x000000ffff957224 */ /* 0x000fca00078e0059 */
[----:B------:R-:W-:Y:S01]  /*12ff0*/  IMAD.MOV.U32 R125, RZ, RZ, R181 ;  /* 0x000000ffff7d7224 */ /* 0x000fe200078e00b5 */
[C---:B------:R-:W-:Y:S01]  /*13000*/  HMMA.16816.F32 R84, R8.reuse, R20, R80 ;  /* 0x000000140854723c */ /* 0x040fe20000001850 */
[----:B------:R-:W-:Y:S01]  /*13010*/  IMAD.MOV.U32 R181, RZ, RZ, R231 ;  /* 0x000000ffffb57224 */ /* 0x000fe200078e00e7 */
[----:B------:R-:W-:Y:S01]  /*13020*/  MOV R127, R183 ;  /* 0x000000b7007f7202 */ /* 0x000fe20000000f00 */
[----:B------:R-:W-:Y:S02]  /*13030*/  IMAD.MOV.U32 R124, RZ, RZ, R228 ;  /* 0x000000ffff7c7224 */ /* 0x000fe400078e00e4 */
[----:B------:R-:W-:Y:S01]  /*13040*/  IMAD.MOV.U32 R126, RZ, RZ, R182 ;  /* 0x000000ffff7e7224 */ /* 0x000fe200078e00b6 */
[----:B------:R-:W-:Y:S01]  /*13050*/  MOV R182, R105 ;  /* 0x0000006900b67202 */ /* 0x000fe20000000f00 */
[----:B------:R-:W-:Y:S01]  /*13060*/  IMAD.MOV.U32 R82, RZ, RZ, R230 ;  /* 0x000000ffff527224 */ /* 0x000fe200078e00e6 */
[----:B------:R-:W-:Y:S01]  /*13070*/  MOV R83, R229 ;  /* 0x000000e500537202 */ /* 0x000fe20000000f00 */
[----:B------:R-:W-:Y:S01]  /*13080*/  HMMA.16816.F32 R36, R8, R26, R36 ;  /* 0x0000001a0824723c */ /* 0x000fe20000001824 */
[----:B------:R-:W-:Y:S01]  /*13090*/  MOV R81, R102 ;  /* 0x0000006600517202 */ /* 0x000fe20000000f00 */
[----:B------:R-:W2:Y:S01]  /*130a0*/  LDSM.16.MT88.4 R24, [R232+0x3100] ;  /* 0x00310000e818783b */ /* 0x000ea20000004200 */
[----:B------:R-:W-:-:S02]  /*130b0*/  IMAD.MOV.U32 R102, RZ, RZ, R103 ;  /* 0x000000ffff667224 */ /* 0x000fc400078e0067 */
[----:B------:R-:W-:Y:S02]  /*130c0*/  IMAD.MOV.U32 R183, RZ, RZ, R106 ;  /* 0x000000ffffb77224 */ /* 0x000fe400078e006a */
[----:B------:R-:W-:Y:S01]  /*130d0*/  IMAD.MOV.U32 R80, RZ, RZ, R107 ;  /* 0x000000ffff507224 */ /* 0x000fe200078e006b */
[----:B-1----:R-:W-:Y:S01]  /*130e0*/  HMMA.16816.F32 R228, R8, R18, R28 ;  /* 0x0000001208e4723c */ /* 0x002fe2000000181c */
[----:B------:R-:W1:Y:S01]  /*130f0*/  LDSM.16.MT88.4 R28, [R234+0x3100] ;  /* 0x00310000ea1c783b */ /* 0x000e620000004200 */
[----:B------:R-:W-:-:S06]  /*13100*/  IMAD.MOV.U32 R103, RZ, RZ, R104 ;  /* 0x000000ffff677224 */ /* 0x000fcc00078e0068 */
[----:B------:R-:W-:Y:S08]  /*13110*/  HMMA.16816.F32 R112, R8, R16, R112 ;  /* 0x000000100870723c */ /* 0x000ff00000001870 */
[C---:B------:R-:W-:Y:S07]  /*13120*/  HMMA.16816.F32 R88, R4.reuse, R20, R216 ;  /* 0x000000140458723c */ /* 0x040fee00000018d8 */
[----:B------:R-:W-:Y:S01]  /*13130*/  MOV R217, R149 ;  /* 0x0000009500d97202 */ /* 0x000fe20000000f00 */
[----:B------:R-:W-:Y:S01]  /*13140*/  HMMA.16816.F32 R92, R4, R22, R136 ;  /* 0x00000016045c723c */ /* 0x000fe20000001888 */
[----:B------:R-:W-:-:S02]  /*13150*/  IMAD.MOV.U32 R218, RZ, RZ, R150 ;  /* 0x000000ffffda7224 */ /* 0x000fc400078e0096 */
[----:B------:R-:W-:Y:S01]  /*13160*/  IMAD.MOV.U32 R219, RZ, RZ, R151 ;  /* 0x000000ffffdb7224 */ /* 0x000fe200078e0097 */
[----:B------:R-:W-:Y:S01]  /*13170*/  MOV R151, R111 ;  /* 0x0000006f00977202 */ /* 0x000fe20000000f00 */
[----:B------:R-:W-:Y:S02]  /*13180*/  IMAD.MOV.U32 R149, RZ, RZ, R109 ;  /* 0x000000ffff957224 */ /* 0x000fe400078e006d */
[----:B------:R-:W-:Y:S01]  /*13190*/  IMAD.MOV.U32 R139, RZ, RZ, R148 ;  /* 0x000000ffff8b7224 */ /* 0x000fe200078e0094 */
[----:B------:R-:W-:Y:S01]  /*131a0*/  HMMA.16816.F32 R32, R8, R22, R32 ;  /* 0x000000160820723c */ /* 0x000fe20000001820 */
[----:B------:R-:W-:Y:S01]  /*131b0*/  MOV R148, R108 ;  /* 0x0000006c00947202 */ /* 0x000fe20000000f00 */
[----:B------:R-:W-:Y:S01]  /*131c0*/  IMAD.MOV.U32 R150, RZ, RZ, R110 ;  /* 0x000000ffff967224 */ /* 0x000fe200078e006e */
[----:B------:R-:W3:Y:S01]  /*131d0*/  LDSM.16.MT88.4 R20, [R233+0x3100] ;  /* 0x00310000e914783b */ /* 0x000ee20000004200 */
[----:B------:R-:W-:Y:S01]  /*131e0*/  IMAD.MOV.U32 R96, RZ, RZ, R115 ;  /* 0x000000ffff607224 */ /* 0x000fe200078e0073 */
[----:B------:R-:W-:Y:S01]  /*131f0*/  MOV R137, R217 ;  /* 0x000000d900897202 */ /* 0x000fe20000000f00 */
[----:B------:R-:W-:Y:S01]  /*13200*/  IMAD.MOV.U32 R136, RZ, RZ, R139 ;  /* 0x000000ffff887224 */ /* 0x000fe200078e008b */
[----:B------:R-:W-:Y:S01]  /*13210*/  MOV R115, R80 ;  /* 0x0000005000737202 */ /* 0x000fe20000000f00 */
[----:B------:R-:W-:Y:S01]  /*13220*/  HMMA.16816.F32 R104, R4, R16, R220 ;  /* 0x000000100468723c */ /* 0x000fe200000018dc */
[----:B------:R-:W-:Y:S01]  /*13230*/  IMAD.MOV.U32 R138, RZ, RZ, R218 ;  /* 0x000000ffff8a7224 */ /* 0x000fe200078e00da */
[----:B------:R-:W-:Y:S01]  /*13240*/  MOV R218, R83 ;  /* 0x0000005300da7202 */ /* 0x000fe20000000f00 */
[----:B------:R-:W-:Y:S01]  /*13250*/  IMAD.MOV.U32 R139, RZ, RZ, R219 ;  /* 0x000000ffff8b7224 */ /* 0x000fe200078e00db */
[----:B------:R-:W-:Y:S01]  /*13260*/  MOV R98, R114 ;  /* 0x0000007200627202 */ /* 0x000fe20000000f00 */
[----:B------:R-:W-:-:S02]  /*13270*/  IMAD.MOV.U32 R217, RZ, RZ, R81 ;  /* 0x000000ffffd97224 */ /* 0x000fc400078e0051 */
[----:B------:R-:W-:Y:S01]  /*13280*/  IMAD.MOV.U32 R219, RZ, RZ, R124 ;  /* 0x000000ffffdb7224 */ /* 0x000fe200078e007c */
[C---:B------:R-:W-:Y:S01]  /*13290*/  HMMA.16816.F32 R108, R4.reuse, R18, R140 ;  /* 0x00000012046c723c */ /* 0x040fe2000000188c */
        /* <DEDUP_REMOVED lines=26> */
[----:B------:R-:W-:Y:S02]  /*13440*/  IMAD.MOV.U32 R82, RZ, RZ, R193 ;  /* 0x000000ffff527224 */ /* 0x000fe400078e00c1 */
        /* <DEDUP_REMOVED lines=11> */
[----:B------:R-:W-:-:S02]  /*13500*/  IMAD.MOV.U32 R217, RZ, RZ, R192 ;  /* 0x000000ffffd97224 */ /* 0x000fc400078e00c0 */
[----:B------:R-:W-:Y:S02]  /*13510*/  IMAD.MOV.U32 R83, RZ, RZ, R193 ;  /* 0x000000ffff537224 */ /* 0x000fe400078e00c1 */
[----:B------:R-:W-:Y:S01]  /*13520*/  IMAD.MOV.U32 R219, RZ, RZ, R195 ;  /* 0x000000ffffdb7224 */ /* 0x000fe200078e00c3 */
[----:B------:R-:W-:Y:S01]  /*13530*/  MOV R112, R124 ;  /* 0x0000007c00707202 */ /* 0x000fe20000000f00 */
[----:B-1----:R-:W-:Y:S01]  /*13540*/  HMMA.16816.F32 R192, R4, R28, R224 ;  /* 0x0000001c04c0723c */ /* 0x002fe200000018e0 */
[----:B------:R-:W-:-:S06]  /*13550*/  IMAD.MOV.U32 R180, RZ, RZ, R97 ;  /* 0x000000ffffb47224 */ /* 0x000fcc00078e0061 */
[----:B------:R-:W-:Y:S01]  /*13560*/  IMAD.MOV.U32 R225, RZ, RZ, R125 ;  /* 0x000000ffffe17224 */ /* 0x000fe200078e007d */
[----:B------:R-:W-:Y:S01]  /*13570*/  MOV R226, R126 ;  /* 0x0000007e00e27202 */ /* 0x000fe20000000f00 */
[----:B------:R-:W-:Y:S02]  /*13580*/  IMAD.MOV.U32 R227, RZ, RZ, R127 ;  /* 0x000000ffffe37224 */ /* 0x000fe400078e007f */
[C---:B------:R-:W-:Y:S07]  /*13590*/  HMMA.16816.F32 R124, R4.reuse, R26, R212 ;  /* 0x0000001a047c723c */ /* 0x040fee00000018d4 */
[----:B------:R-:W-:Y:S01]  /*135a0*/  IMAD.MOV.U32 R212, RZ, RZ, R142 ;  /* 0x000000ffffd47224 */ /* 0x000fe200078e008e */
[----:B------:R-:W-:Y:S01]  /*135b0*/  MOV R213, R143 ;  /* 0x0000008f00d57202 */ /* 0x000fe20000000f00 */
[----:B------:R-:W-:Y:S01]  /*135c0*/  IMAD.MOV.U32 R214, RZ, RZ, R102 ;  /* 0x000000ffffd67224 */ /* 0x000fe200078e0066 */
[----:B---3--:R-:W-:Y:S01]  /*135d0*/  HMMA.16816.F32 R140, R4, R22, R200 ;  /* 0x00000016048c723c */ /* 0x008fe200000018c8 */
[----:B------:R-:W-:-:S06]  /*135e0*/  IMAD.MOV.U32 R215, RZ, RZ, R103 ;  /* 0x000000ffffd77224 */ /* 0x000fcc00078e0067 */
[----:B------:R-:W-:Y:S01]  /*135f0*/  MOV R203, R100 ;  /* 0x0000006400cb7202 */ /* 0x000fe20000000f00 */
[----:B------:R-:W-:Y:S01]  /*13600*/  IMAD.MOV.U32 R200, RZ, RZ, R101 ;  /* 0x000000ffffc87224 */ /* 0x000fe200078e0065 */
[C---:B------:R-:W-:Y:S08]  /*13610*/  HMMA.16816.F32 R136, R4.reuse, R20, R136 ;  /* 0x000000140488723c */ /* 0x040ff00000001888 */
[C---:B----4-:R-:W-:Y:S08]  /*13620*/  HMMA.16816.F32 R148, R4.reuse, R16, R148 ;  /* 0x000000100494723c */ /* 0x050ff00000001894 */
[C---:B------:R-:W-:Y:S08]  /*13630*/  HMMA.16816.F32 R152, R4.reuse, R18, R152 ;  /* 0x000000120498723c */ /* 0x040ff00000001898 */
[----:B------:R-:W-:Y:S07]  /*13640*/  HMMA.16816.F32 R100, R4, R30, R196 ;  /* 0x0000001e0464723c */ /* 0x000fee00000018c4 */
[----:B------:R-:W-:Y:S01]  /*13650*/  FFMA.FTZ R4, R191, c[0x0][0x2d0], -R3 ;  /* 0x0000b400bf047a23 */ /* 0x000fe20000010803 */
[----:B------:R-:W-:Y:S01]  /*13660*/  MOV R6, R226 ;  /* 0x000000e200067202 */ /* 0x000fe20000000f00 */
[----:B------:R-:W-:-:S02]  /*13670*/  IMAD.MOV.U32 R7, RZ, RZ, R225 ;  /* 0x000000ffff077224 */ /* 0x000fc400078e00e1 */
[----:B------:R-:W-:Y:S02]  /*13680*/  IMAD.MOV.U32 R5, RZ, RZ, R227 ;  /* 0x000000ffff057224 */ /* 0x000fe400078e00e3 */
[----:B------:R-:W-:Y:S01]  /*13690*/  HMMA.16816.F32 R224, R8, R24, R144 ;  /* 0x0000001808e0723c */ /* 0x000fe20000001890 */
[----:B------:R1:W-:Y:S01]  /*136a0*/  MUFU.EX2 R24, R4 ;  /* 0x0000000400187308 */ /* 0x0003e20000000800 */
[----:B------:R-:W-:Y:S02]  /*136b0*/  IMAD.MOV.U32 R199, RZ, RZ, R220 ;  /* 0x000000ffffc77224 */ /* 0x000fe400078e00dc */
[----:B------:R-:W-:-:S03]  /*136c0*/  IMAD.MOV.U32 R201, RZ, RZ, R222 ;  /* 0x000000ffffc97224 */ /* 0x000fc600078e00de */
[----:B------:R-:W-:Y:S02]  /*136d0*/  MOV R145, R221 ;  /* 0x000000dd00917202 */ /* 0x000fe40000000f00 */
[----:B------:R-:W-:Y:S01]  /*136e0*/  MOV R144, R223 ;  /* 0x000000df00907202 */ /* 0x000fe20000000f00 */
[----:B-1----:R-:W-:-:S04]  /*136f0*/  FFMA.FTZ R4, R186, c[0x0][0x2d0], -R3 ;  /* 0x0000b400ba047a23 */ /* 0x002fc80000010803 */
[----:B------:R1:W3:Y:S01]  /*13700*/  MUFU.EX2 R25, R4 ;  /* 0x0000000400197308 */ /* 0x0002e20000000800 */
[----:B------:R-:W-:Y:S01]  /*13710*/  HMMA.16816.F32 R220, R8, R26, R72 ;  /* 0x0000001a08dc723c */ /* 0x000fe20000001848 */
[----:B------:R-:W-:Y:S01]  /*13720*/  MOV R147, R203 ;  /* 0x000000cb00937202 */ /* 0x000fe20000000f00 */
[----:B------:R-:W-:Y:S01]  /*13730*/  IMAD.MOV.U32 R203, RZ, RZ, R216 ;  /* 0x000000ffffcb7224 */ /* 0x000fe200078e00d8 */
[----:B------:R-:W-:-:S04]  /*13740*/  MOV R202, R217 ;  /* 0x000000d900ca7202 */ /* 0x000fc80000000f00 */
[----:B------:R-:W-:Y:S02]  /*13750*/  IMAD.MOV.U32 R73, RZ, RZ, R218 ;  /* 0x000000ffff497224 */ /* 0x000fe400078e00da */
[--C-:B-1----:R-:W-:Y:S02]  /*13760*/  FFMA.FTZ R4, R187, c[0x0][0x2d0], -R3.reuse ;  /* 0x0000b400bb047a23 */ /* 0x102fe40000010803 */
[----:B------:R-:W-:Y:S01]  /*13770*/  FFMA.FTZ R3, R185, c[0x0][0x2d0], -R3 ;  /* 0x0000b400b9037a23 */ /* 0x000fe20000010803 */
[----:B------:R-:W-:-:S03]  /*13780*/  MOV R74, R219 ;  /* 0x000000db004a7202 */ /* 0x000fc60000000f00 */
[----:B------:R1:W-:Y:S01]  /*13790*/  MUFU.EX2 R26, R3 ;  /* 0x00000003001a7308 */ /* 0x0003e20000000800 */
[----:B------:R-:W-:Y:S01]  /*137a0*/  HMMA.16816.F32 R216, R8, R20, R128 ;  /* 0x0000001408d8723c */ /* 0x000fe20000001880 */
[----:B------:R-:W-:Y:S01]  /*137b0*/  IMAD.MOV.U32 R146, RZ, RZ, R212 ;  /* 0x000000ffff927224 */ /* 0x000fe200078e00d4 */
[----:B------:R-:W-:Y:S01]  /*137c0*/  MOV R196, R213 ;  /* 0x000000d500c47202 */ /* 0x000fe20000000f00 */
[----:B------:R-:W-:Y:S01]  /*137d0*/  IMAD.MOV.U32 R197, RZ, RZ, R214 ;  /* 0x000000ffffc57224 */ /* 0x000fe200078e00d6 */
[----:B------:R-:W-:Y:S01]  /*137e0*/  MOV R198, R215 ;  /* 0x000000d700c67202 */ /* 0x000fe20000000f00 */
[----:B-1----:R-:W-:-:S04]  /*137f0*/  FFMA.FTZ R3, R209, c[0x0][0x2d0], -R0 ;  /* 0x0000b400d1037a23 */ /* 0x002fc80000010800 */
[----:B------:R1:W-:Y:S01]  /*13800*/  MUFU.EX2 R20, R3 ;  /* 0x0000000300147308 */ /* 0x0003e20000000800 */
[----:B------:R-:W-:Y:S01]  /*13810*/  HMMA.16816.F32 R212, R8, R22, R68 ;  /* 0x0000001608d4723c */ /* 0x000fe20000001844 */
[----:B------:R-:W-:Y:S01]  /*13820*/  MOV R184, R236 ;  /* 0x000000ec00b87202 */ /* 0x000fe20000000f00 */
[----:B-1----:R-:W-:-:S05]  /*13830*/  FFMA.FTZ R3, R190, c[0x0][0x2d0], -R0 ;  /* 0x0000b400be037a23 */ /* 0x002fca0000010800 */
[----:B------:R1:W4:Y:S01]  /*13840*/  MUFU.EX2 R22, R3 ;  /* 0x0000000300167308 */ /* 0x0003220000000800 */
[----:B------:R-:W-:Y:S02]  /*13850*/  IMAD.MOV.U32 R75, RZ, RZ, R184 ;  /* 0x000000ffff4b7224 */ /* 0x000fe400078e00b8 */
[----:B------:R-:W-:Y:S01]  /*13860*/  HMMA.16816.F32 R184, R8, R16, R132 ;  /* 0x0000001008b8723c */ /* 0x000fe20000001884 */
[--C-:B-1----:R-:W-:Y:S02]  /*13870*/  FFMA.FTZ R3, R189, c[0x0][0x2d0], -R0.reuse ;  /* 0x0000b400bd037a23 */ /* 0x102fe40000010800 */
[----:B------:R-:W-:-:S04]  /*13880*/  FFMA.FTZ R0, R188, c[0x0][0x2d0], -R0 ;  /* 0x0000b400bc007a23 */ /* 0x000fc80000010800 */
[----:B------:R1:W-:Y:S01]  /*13890*/  MUFU.EX2 R21, R0 ;  /* 0x0000000000157308 */ /* 0x0003e20000000800 */
[----:B------:R-:W-:Y:S01]  /*138a0*/  HMMA.16816.F32 R52, R8, R18, R52 ;  /* 0x000000120834723c */ /* 0x000fe20000001834 */
[----:B-1----:R-:W-:-:S06]  /*138b0*/  FFMA.FTZ R0, R73, c[0x0][0x2d0], -R13 ;  /* 0x0000b40049007a23 */ /* 0x002fcc000001080d */
[----:B------:R1:W-:Y:S01]  /*138c0*/  MUFU.EX2 R17, R0 ;  /* 0x0000000000117308 */ /* 0x0003e20000000800 */
[----:B------:R-:W-:Y:S01]  /*138d0*/  IMAD.MOV.U32 R72, RZ, RZ, R146 ;  /* 0x000000ffff487224 */ /* 0x000fe200078e0092 */
[----:B------:R-:W-:Y:S01]  /*138e0*/  MOV R73, R147 ;  /* 0x0000009300497202 */ /* 0x000fe20000000f00 */
[----:B-1----:R-:W-:-:S05]  /*138f0*/  FFMA.FTZ R0, R74, c[0x0][0x2d0], -R13 ;  /* 0x0000b4004a007a23 */ /* 0x002fca000001080d */
[----:B------:R1:W-:Y:S01]  /*13900*/  MUFU.EX2 R18, R0 ;  /* 0x0000000000127308 */ /* 0x0003e20000000800 */
[----:B------:R-:W-:Y:S01]  /*13910*/  MOV R131, R145 ;  /* 0x0000009100837202 */ /* 0x000fe20000000f00 */
[----:B------:R-:W-:Y:S01]  /*13920*/  IMAD.MOV.U32 R146, RZ, RZ, R80 ;  /* 0x000000ffff927224 */ /* 0x000fe200078e0050 */
[----:B------:R-:W-:Y:S01]  /*13930*/  MOV R147, R81 ;  /* 0x0000005100937202 */ /* 0x000fe20000000f00 */
[----:B------:R-:W-:Y:S01]  /*13940*/  IMAD.MOV.U32 R74, RZ, RZ, R5 ;  /* 0x000000ffff4a7224 */ /* 0x000fe200078e0005 */
[----:B------:R-:W-:Y:S01]  /*13950*/  MOV R145, R200 ;  /* 0x000000c800917202 */ /* 0x000fe20000000f00 */
[----:B-1----:R-:W-:-:S04]  /*13960*/  FFMA.FTZ R0, R75, c[0x0][0x2d0], -R13 ;  /* 0x0000b4004b007a23 */ /* 0x002fc8000001080d */
[----:B------:R1:W-:Y:S01]  /*13970*/  MUFU.EX2 R19, R0 ;  /* 0x0000000000137308 */ /* 0x0003e20000000800 */
[----:B------:R-:W-:Y:S01]  /*13980*/  MOV R75, R6 ;  /* 0x00000006004b7202 */ /* 0x000fe20000000f00 */
[----:B------:R-:W-:Y:S01]  /*13990*/  IMAD.MOV.U32 R5, RZ, RZ, R181 ;  /* 0x000000ffff057224 */ /* 0x000fe200078e00b5 */
[----:B------:R-:W-:Y:S02]  /*139a0*/  MOV R6, R182 ;  /* 0x000000b600067202 */ /* 0x000fe40000000f00 */
[----:B------:R-:W-:-:S03]  /*139b0*/  MOV R200, R180 ;  /* 0x000000b400c87202 */ /* 0x000fc60000000f00 */
[----:B------:R2:W2:Y:S01]  /*139c0*/  MUFU.EX2 R23, R3 ;  /* 0x0000000300177308 */ /* 0x0004a20000000800 */
[----:B-1----:R-:W-:Y:S02]  /*139d0*/  FFMA.FTZ R0, R144, c[0x0][0x2d0], -R13 ;  /* 0x0000b40090007a23 */ /* 0x002fe4000001080d */
[----:B------:R-:W-:-:S05]  /*139e0*/  IMAD.MOV.U32 R144, RZ, RZ, R7 ;  /* 0x000000ffff907224 */ /* 0x000fca00078e0007 */
[----:B------:R1:W-:Y:S01]  /*139f0*/  MUFU.EX2 R16, R0 ;  /* 0x0000000000107308 */ /* 0x0003e20000000800 */
[----:B------:R-:W-:Y:S02]  /*13a00*/  IMAD.MOV.U32 R7, RZ, RZ, R183 ;  /* 0x000000ffff077224 */ /* 0x000fe400078e00b7 */
[----:B------:R-:W-:Y:S01]  /*13a10*/  LDSM.16.MT88.4 R180, [R232+0x1900] ;  /* 0x00190000e8b4783b */ /* 0x000fe20000004200 */
[----:B--2---:R-:W-:Y:S02]  /*13a20*/  FFMA.FTZ R3, R83, c[0x0][0x2d0], -R12 ;  /* 0x0000b40053037a23 */ /* 0x004fe4000001080c */
[----:B------:R-:W-:Y:S02]  /*13a30*/  IMAD.MOV.U32 R97, RZ, RZ, R240 ;  /* 0x000000ffff617224 */ /* 0x000fe400078e00f0 */
[----:B-1----:R-:W-:Y:S01]  /*13a40*/  FFMA.FTZ R0, R82, c[0x0][0x2d0], -R12 ;  /* 0x0000b40052007a23 */ /* 0x002fe2000001080c */
[----:B------:R-:W1:Y:S01]  /*13a50*/  MUFU.EX2 R27, R4 ;  /* 0x00000004001b7308 */ /* 0x000e620000000800 */
[----:B------:R-:W2:Y:S01]  /*13a60*/  LDSM.16.MT88.4 R80, [R233+0x1900] ;  /* 0x00190000e950783b */ /* 0x000ea20000004200 */
[----:B------:R-:W-:Y:S01]  /*13a70*/  HMMA.16816.F32 R188, R8, R28, R156 ;  /* 0x0000001c08bc723c */ /* 0x000fe2000000189c */
[----:B------:R-:W-:-:S07]  /*13a80*/  MOV R69, R72 ;  /* 0x0000004800457202 */ /* 0x000fce0000000f00 */
[----:B------:R-:W-:Y:S01]  /*13a90*/  HMMA.16816.F32 R44, R8, R30, R44 ;  /* 0x0000001e082c723c */ /* 0x000fe2000000182c */
[----:B------:R1:W-:Y:S01]  /*13aa0*/  MUFU.EX2 R13, R0 ;  /* 0x00000000000d7308 */ /* 0x0003e20000000800 */
[----:B------:R-:W-:Y:S01]  /*13ab0*/  IMAD.MOV.U32 R68, RZ, RZ, R73 ;  /* 0x000000ffff447224 */ /* 0x000fe200078e0049 */
[----:B------:R-:W-:Y:S01]  /*13ac0*/  MOV R128, R5 ;  /* 0x0000000500807202 */ /* 0x000fe20000000f00 */
[----:B------:R-:W-:Y:S01]  /*13ad0*/  IMAD.MOV.U32 R71, RZ, RZ, R147 ;  /* 0x000000ffff477224 */ /* 0x000fe200078e0093 */
[----:B------:R-:W-:Y:S01]  /*13ae0*/  MOV R70, R146 ;  /* 0x0000009200467202 */ /* 0x000fe20000000f00 */
[----:B------:R-:W-:Y:S01]  /*13af0*/  IMAD.MOV.U32 R129, RZ, RZ, R6 ;  /* 0x000000ffff817224 */ /* 0x000fe200078e0006 */
[----:B------:R-:W-:Y:S01]  /*13b00*/  MOV R130, R7 ;  /* 0x0000000700827202 */ /* 0x000fe20000000f00 */
[----:B------:R-:W-:Y:S01]  /*13b10*/  FADD.FTZ R9, R119, R15 ;  /* 0x0000000f77097221 */ /* 0x000fe20000010000 */
[----:B------:R-:W-:Y:S04]  /*13b20*/  LDSM.16.MT88.4 R156, [R235+0x3900] ;  /* 0x00390000eb9c783b */ /* 0x000fe80000004200 */
[----:B------:R2:W5:Y:S01]  /*13b30*/  LDL.LU R240, [R1+0x4c] ;  /* 0x00004c0001f07983 */ /* 0x0005620000300800 */
[----:B-1----:R-:W-:Y:S01]  /*13b40*/  FFMA.FTZ R0, R97, c[0x0][0x2d0], -R12 ;  /* 0x0000b40061007a23 */ /* 0x002fe2000001080c */
[----:B------:R-:W-:Y:S01]  /*13b50*/  MOV R72, R74 ;  /* 0x0000004a00487202 */ /* 0x000fe20000000f00 */
[----:B------:R-:W-:-:S02]  /*13b60*/  IMAD.MOV.U32 R97, RZ, RZ, R14 ;  /* 0x000000ffff617224 */ /* 0x000fc400078e000e */
[----:B------:R-:W-:Y:S01]  /*13b70*/  IMAD.MOV.U32 R73, RZ, RZ, R75 ;  /* 0x000000ffff497224 */ /* 0x000fe200078e004b */
[----:B------:R1:W1:Y:S01]  /*13b80*/  MUFU.EX2 R14, R0 ;  /* 0x00000000000e7308 */ /* 0x0002620000000800 */
        /* <DEDUP_REMOVED lines=12> */
[----:B------:R2:W5:Y:S01]  /*13c50*/  LDL.LU R239, [R1+0x48] ;  /* 0x0000480001ef7983 */ /* 0x0005620000300800 */
[----:B-1----:R-:W-:Y:S01]  /*13c60*/  FFMA.FTZ R0, R131, c[0x0][0x2d0], -R12 ;  /* 0x0000b40083007a23 */ /* 0x002fe2000001080c */
[----:B------:R-:W-:Y:S01]  /*13c70*/  MOV R5, R97 ;  /* 0x0000006100057202 */ /* 0x000fe20000000f00 */
[----:B------:R1:W-:Y:S01]  /*13c80*/  MUFU.EX2 R12, R3 ;  /* 0x00000003000c7308 */ /* 0x0003e20000000800 */
[----:B------:R-:W-:Y:S01]  /*13c90*/  IMAD.MOV.U32 R145, RZ, RZ, R99 ;  /* 0x000000ffff917224 */ /* 0x000fe200078e0063 */
[----:B---3--:R-:W-:Y:S01]  /*13ca0*/  F2FP.PACK_AB R200, R25, R24 ;  /* 0x0000001819c8723e */ /* 0x008fe200000000ff */
[----:B------:R-:W-:Y:S01]  /*13cb0*/  IMAD.MOV.U32 R131, RZ, RZ, R202 ;  /* 0x000000ffff837224 */ /* 0x000fe200078e00ca */
[----:B----4-:R-:W-:Y:S01]  /*13cc0*/  F2FP.PACK_AB R201, R22, R20 ;  /* 0x0000001416c9723e */ /* 0x010fe200000000ff */
[----:B------:R-:W-:Y:S01]  /*13cd0*/  IMAD.MOV.U32 R128, RZ, RZ, R144 ;  /* 0x000000ffff807224 */ /* 0x000fe200078e0090 */
[----:B------:R-:W-:Y:S01]  /*13ce0*/  F2FP.PACK_AB R203, R21, R23 ;  /* 0x0000001715cb723e */ /* 0x000fe200000000ff */
[----:B------:R-:W-:Y:S01]  /*13cf0*/  IMAD.MOV.U32 R130, RZ, RZ, R146 ;  /* 0x000000ffff827224 */ /* 0x000fe200078e0092 */
[----:B------:R-:W3:Y:S01]  /*13d00*/  MUFU.EX2 R15, R0 ;  /* 0x00000000000f7308 */ /* 0x000ee20000000800 */
[----:B------:R-:W-:Y:S01]  /*13d10*/  MOV R4, R131 ;  /* 0x0000008300047202 */ /* 0x000fe20000000f00 */
[----:B------:R-:W-:Y:S01]  /*13d20*/  IMAD.MOV.U32 R144, RZ, RZ, R5 ;  /* 0x000000ffff907224 */ /* 0x000fe200078e0005 */
[----:B------:R-:W-:Y:S01]  /*13d30*/  F2FP.PACK_AB R202, R26, R27 ;  /* 0x0000001b1aca723e */ /* 0x000fe200000000ff */
[----:B------:R-:W-:Y:S01]  /*13d40*/  IMAD.MOV.U32 R146, RZ, RZ, R197 ;  /* 0x000000ffff927224 */ /* 0x000fe200078e00c5 */
[----:B------:R-:W-:Y:S01]  /*13d50*/  MOV R129, R145 ;  /* 0x0000009100817202 */ /* 0x000fe20000000f00 */
[----:B------:R-:W-:Y:S01]  /*13d60*/  IMAD.MOV.U32 R5, RZ, RZ, R199 ;  /* 0x000000ffff057224 */ /* 0x000fe200078e00c7 */
[----:B------:R-:W-:Y:S01]  /*13d70*/  MOV R131, R147 ;  /* 0x0000009300837202 */ /* 0x000fe20000000f00 */
[----:B------:R-:W-:Y:S01]  /*13d80*/  FADD.FTZ R11, R69, R68 ;  /* 0x00000044450b7221 */ /* 0x000fe20000010000 */
[----:B------:R-:W-:Y:S01]  /*13d90*/  MOV R145, R196 ;  /* 0x000000c400917202 */ /* 0x000fe20000000f00 */
[----:B------:R-:W-:Y:S01]  /*13da0*/  IMAD.MOV.U32 R10, RZ, RZ, R134 ;  /* 0x000000ffff0a7224 */ /* 0x000fe200078e0086 */
[----:B------:R-:W-:Y:S01]  /*13db0*/  MOV R147, R198 ;  /* 0x000000c600937202 */ /* 0x000fe20000000f00 */
[----:B-1----:R-:W-:Y:S01]  /*13dc0*/  IMAD.MOV.U32 R3, RZ, RZ, R114 ;  /* 0x000000ffff037224 */ /* 0x002fe200078e0072 */
[----:B------:R-:W-:Y:S01]  /*13dd0*/  F2FP.PACK_AB R196, R18, R17 ;  /* 0x0000001112c4723e */ /* 0x000fe200000000ff */
[----:B------:R-:W1:Y:S01]  /*13de0*/  LDSM.16.MT88.4 R96, [R235+0x1900] ;  /* 0x00190000eb60783b */ /* 0x000e620000004200 */
[----:B------:R-:W-:-:S02]  /*13df0*/  F2FP.PACK_AB R197, R14, R13 ;  /* 0x0000000d0ec5723e */ /* 0x000fc400000000ff */
[----:B------:R-:W-:Y:S01]  /*13e00*/  F2FP.PACK_AB R198, R16, R19 ;  /* 0x0000001310c6723e */ /* 0x000fe200000000ff */
[----:B------:R-:W-:Y:S01]  /*13e10*/  FADD.FTZ R8, R117, R116 ;  /* 0x0000007475087221 */ /* 0x000fe20000010000 */
[----:B---3--:R-:W-:Y:S01]  /*13e20*/  F2FP.PACK_AB R199, R15, R12 ;  /* 0x0000000c0fc7723e */ /* 0x008fe200000000ff */
[C---:B--2---:R-:W-:Y:S01]  /*13e30*/  HMMA.16816.F32 R68, R200.reuse, R80, R48 ;  /* 0x00000050c844723c */ /* 0x044fe20000001830 */
[----:B------:R-:W-:Y:S01]  /*13e40*/  MOV R31, R144 ;  /* 0x00000090001f7202 */ /* 0x000fe20000000f00 */
[----:B------:R-:W-:Y:S01]  /*13e50*/  IMAD.MOV.U32 R29, RZ, RZ, R147 ;  /* 0x000000ffff1d7224 */ /* 0x000fe200078e0093 */
[----:B------:R-:W-:Y:S01]  /*13e60*/  MOV R28, R146 ;  /* 0x00000092001c7202 */ /* 0x000fe20000000f00 */
[----:B------:R2:W5:Y:S03]  /*13e70*/  LDL.LU R238, [R1+0x44] ;  /* 0x0000440001ee7983 */ /* 0x0005660000300800 */
[----:B------:R-:W-:Y:S01]  /*13e80*/  MOV R51, R72 ;  /* 0x0000004800337202 */ /* 0x000fe20000000f00 */
[----:B------:R-:W-:Y:S01]  /*13e90*/  IMAD.MOV.U32 R50, RZ, RZ, R73 ;  /* 0x000000ffff327224 */ /* 0x000fe200078e0049 */
[----:B------:R-:W-:Y:S01]  /*13ea0*/  MOV R49, R74 ;  /* 0x0000004a00317202 */ /* 0x000fe20000000f00 */
[----:B------:R-:W-:Y:S01]  /*13eb0*/  IMAD.MOV.U32 R48, RZ, RZ, R75 ;  /* 0x000000ffff307224 */ /* 0x000fe200078e004b */
[----:B------:R-:W-:Y:S01]  /*13ec0*/  HMMA.16816.F32 R172, R200, R180, R172 ;  /* 0x000000b4c8ac723c */ /* 0x000fe200000018ac */
[----:B------:R-:W-:Y:S01]  /*13ed0*/  MOV R134, R7 ;  /* 0x0000000700867202 */ /* 0x000fe20000000f00 */
[----:B------:R2:W5:Y:S01]  /*13ee0*/  LDL.LU R237, [R1+0x40] ;  /* 0x0000400001ed7983 */ /* 0x0005620000300800 */
[----:B------:R-:W-:-:S05]  /*13ef0*/  MOV R0, R113 ;  /* 0x0000007100007202 */ /* 0x000fca0000000f00 */
[C---:B------:R-:W-:Y:S08]  /*13f00*/  HMMA.16816.F32 R168, R196.reuse, R180, R168 ;  /* 0x000000b4c4a8723c */ /* 0x040ff000000018a8 */
[C---:B------:R-:W-:Y:S08]  /*13f10*/  HMMA.16816.F32 R176, R196.reuse, R182, R176 ;  /* 0x000000b6c4b0723c */ /* 0x040ff000000018b0 */
[C---:B------:R-:W-:Y:S08]  /*13f20*/  HMMA.16816.F32 R72, R196.reuse, R80, R56 ;  /* 0x00000050c448723c */ /* 0x040ff00000001838 */
        /* <DEDUP_REMOVED lines=10> */
[----:B------:R-:W3:Y:S06]  /*13fd0*/  LDSM.16.MT88.4 R144, [R233+0x3900] ;  /* 0x00390000e990783b */ /* 0x000eec0000004200 */
[----:B-1----:R-:W-:Y:S01]  /*13fe0*/  HMMA.16816.F32 R88, R196, R96, R88 ;  /* 0x00000060c458723c */ /* 0x002fe20000001858 */
[----:B------:R-:W-:Y:S01]  /*13ff0*/  MOV R40, R128 ;  /* 0x0000008000287202 */ /* 0x000fe20000000f00 */
[----:B------:R-:W-:Y:S01]  /*14000*/  IMAD.MOV.U32 R41, RZ, RZ, R129 ;  /* 0x000000ffff297224 */ /* 0x000fe200078e0081 */
[----:B------:R-:W-:Y:S01]  /*14010*/  MOV R42, R130 ;  /* 0x00000082002a7202 */ /* 0x000fe20000000f00 */
[----:B------:R-:W-:-:S04]  /*14020*/  IMAD.MOV.U32 R43, RZ, RZ, R131 ;  /* 0x000000ffff2b7224 */ /* 0x000fc800078e0083 */
[C---:B------:R-:W-:Y:S01]  /*14030*/  HMMA.16816.F32 R92, R196.reuse, R98, R92 ;  /* 0x00000062c45c723c */ /* 0x040fe2000000185c */
[----:B------:R-:W1:Y:S07]  /*14040*/  LDSM.16.MT88.4 R128, [R232+0x3900] ;  /* 0x00390000e880783b */ /* 0x000e6e0000004200 */
[C---:B------:R-:W-:Y:S08]  /*14050*/  HMMA.16816.F32 R148, R196.reuse, R156, R148 ;  /* 0x0000009cc494723c */ /* 0x040ff00000001894 */
[----:B------:R-:W-:Y:S01]  /*14060*/  HMMA.16816.F32 R152, R196, R158, R152 ;  /* 0x0000009ec498723c */ /* 0x000fe20000001898 */
[----:B------:R-:W-:Y:S01]  /*14070*/  MOV R30, R134 ;  /* 0x00000086001e7202 */ /* 0x000fe20000000f00 */
[----:B------:R2:W5:Y:S06]  /*14080*/  LDL.LU R236, [R1+0x3c] ;  /* 0x00003c0001ec7983 */ /* 0x00056c0000300800 */
[----:B------:R-:W-:Y:S01]  /*14090*/  HMMA.16816.F32 R80, R200, R82, R36 ;  /* 0x00000052c850723c */ /* 0x000fe20000001824 */
[----:B------:R-:W-:Y:S01]  /*140a0*/  FADD.FTZ R0, R0, R9 ;  /* 0x0000000900007221 */ /* 0x000fe20000010000 */
[----:B------:R2:W5:Y:S05]  /*140b0*/  LDL.LU R167, [R1+0x38] ;  /* 0x0000380001a77983 */ /* 0x00056a0000300800 */
[----:B------:R-:W-:Y:S01]  /*140c0*/  IMAD.MOV.U32 R39, RZ, RZ, R4 ;  /* 0x000000ffff277224 */ /* 0x000fe200078e0004 */
[----:B------:R-:W-:Y:S01]  /*140d0*/  MOV R38, R115 ;  /* 0x0000007300267202 */ /* 0x000fe20000000f00 */
[----:B------:R-:W4:Y:S04]  /*140e0*/  LDSM.16.MT88.4 R4, [R234+0x3900] ;  /* 0x00390000ea04783b */ /* 0x000f280000004200 */
[----:B------:R-:W2:Y:S01]  /*140f0*/  LDSM.16.MT88.4 R112, [R234+0x1900] ;  /* 0x00190000ea70783b */ /* 0x000ea20000004200 */
[----:B------:R-:W-:Y:S01]  /*14100*/  FADD.FTZ R3, R3, R38 ;  /* 0x0000002603037221 */ /* 0x000fe20000010000 */
[----:B---3--:R-:W-:Y:S01]  /*14110*/  HMMA.16816.F32 R136, R196, R144, R136 ;  /* 0x00000090c488723c */ /* 0x008fe20000001888 */
[----:B------:R-:W-:Y:S01]  /*14120*/  FADD.FTZ R9, R57, R0 ;  /* 0x0000000039097221 */ /* 0x000fe20000010000 */
[----:B------:R3:W5:Y:S01]  /*14130*/  LDL.LU R160, [R1+0x34] ;  /* 0x0000340001a07983 */ /* 0x0007620000300800 */
[----:B------:R-:W-:-:S02]  /*14140*/  FADD.FTZ R10, R10, R3 ;  /* 0x000000030a0a7221 */ /* 0x000fc40000010000 */
[----:B------:R-:W-:-:S03]  /*14150*/  FADD.FTZ R8, R39, R8 ;  /* 0x0000000827087221 */ /* 0x000fc60000010000 */
[----:B-1----:R-:W-:Y:S01]  /*14160*/  HMMA.16816.F32 R120, R196, R128, R120 ;  /* 0x00000080c478723c */ /* 0x002fe20000001878 */
[----:B------:R-:W-:Y:S02]  /*14170*/  FADD.FTZ R11, R56, R11 ;  /* 0x0000000b380b7221 */ /* 0x000fe40000010000 */
[----:B------:R-:W-:Y:S02]  /*14180*/  FADD.FTZ R0, R48, R10 ;  /* 0x0000000a30007221 */ /* 0x000fe40000010000 */
[----:B------:R-:W-:-:S03]  /*14190*/  FADD.FTZ R9, R49, R9 ;  /* 0x0000000931097221 */ /* 0x000fc60000010000 */
[----:B------:R-:W-:Y:S01]  /*141a0*/  HMMA.16816.F32 R124, R196, R130, R124 ;  /* 0x00000082c47c723c */ /* 0x000fe2000000187c */
[----:B------:R-:W-:-:S07]  /*141b0*/  FADD.FTZ R3, R59, R11 ;  /* 0x0000000b3b037221 */ /* 0x000fce0000010000 */
[C---:B------:R-:W-:Y:S08]  /*141c0*/  HMMA.16816.F32 R140, R196.reuse, R146, R140 ;  /* 0x00000092c48c723c */ /* 0x040ff0000000188c */
[C---:B----4-:R-:W-:Y:S08]  /*141d0*/  HMMA.16816.F32 R192, R196.reuse, R4, R192 ;  /* 0x00000004c4c0723c */ /* 0x050ff000000018c0 */
[C---:B--2---:R-:W-:Y:S08]  /*141e0*/  HMMA.16816.F32 R104, R196.reuse, R112, R104 ;  /* 0x00000070c468723c */ /* 0x044ff00000001868 */
[C---:B------:R-:W-:Y:S08]  /*141f0*/  HMMA.16816.F32 R108, R196.reuse, R114, R108 ;  /* 0x00000072c46c723c */ /* 0x040ff0000000186c */
[----:B------:R-:W-:Y:S08]  /*14200*/  HMMA.16816.F32 R196, R196, R6, R100 ;  /* 0x00000006c4c4723c */ /* 0x000ff00000001864 */
[C---:B------:R-:W-:Y:S07]  /*14210*/  HMMA.16816.F32 R100, R200.reuse, R112, R40 ;  /* 0x00000070c864723c */ /* 0x040fee0000001828 */
[----:B------:R-:W-:Y:S01]  /*14220*/  IMAD.MOV.U32 R40, RZ, RZ, R31 ;  /* 0x000000ffff287224 */ /* 0x000fe200078e001f */
[----:B------:R-:W-:Y:S01]  /*14230*/  HMMA.16816.F32 R188, R200, R4, R188 ;  /* 0x00000004c8bc723c */ /* 0x000fe200000018bc */
[----:B------:R-:W-:Y:S01]  /*14240*/  MOV R43, R132 ;  /* 0x00000084002b7202 */ /* 0x000fe20000000f00 */
[----:B------:R-:W-:-:S05]  /*14250*/  IMAD.MOV.U32 R42, RZ, RZ, R29 ;  /* 0x000000ffff2a7224 */ /* 0x000fca00078e001d */
[----:B------:R-:W-:Y:S02]  /*14260*/  FADD.FTZ R4, R58, R8 ;  /* 0x000000083a047221 */ /* 0x000fe40000010000 */
[----:B------:R-:W-:Y:S02]  /*14270*/  FADD.FTZ R5, R51, R0 ;  /* 0x0000000033057221 */ /* 0x000fe40000010000 */
[----:B------:R-:W-:Y:S01]  /*14280*/  FADD.FTZ R0, R40, R9 ;  /* 0x0000000928007221 */ /* 0x000fe20000010000 */
[----:B------:R-:W-:Y:S01]  /*14290*/  MOV R41, R28 ;  /* 0x0000001c00297202 */ /* 0x000fe20000000f00 */
[----:B------:R-:W-:Y:S01]  /*142a0*/  FADD.FTZ R8, R252, R4 ;  /* 0x00000004fc087221 */ /* 0x000fe20000010000 */
[----:B------:R-:W-:Y:S01]  /*142b0*/  MOV R28, R118 ;  /* 0x00000076001c7202 */ /* 0x000fe20000000f00 */
[----:B------:R-:W-:Y:S02]  /*142c0*/  FADD.FTZ R4, R50, R3 ;  /* 0x0000000332047221 */ /* 0x000fe40000010000 */
[----:B------:R-:W-:-:S02]  /*142d0*/  FADD.FTZ R0, R43, R0 ;  /* 0x000000002b007221 */ /* 0x000fc40000010000 */
[----:B------:R-:W-:Y:S02]  /*142e0*/  FADD.FTZ R3, R210, R8 ;  /* 0x00000008d2037221 */ /* 0x000fe40000010000 */
[----:B------:R-:W-:Y:S02]  /*142f0*/  IMAD.MOV.U32 R31, RZ, RZ, R135 ;  /* 0x000000ffff1f7224 */ /* 0x000fe400078e0087 */
[----:B------:R-:W-:Y:S02]  /*14300*/  FADD.FTZ R5, R42, R5 ;  /* 0x000000052a057221 */ /* 0x000fe40000010000 */
[----:B------:R-:W-:Y:S02]  /*14310*/  FADD.FTZ R4, R41, R4 ;  /* 0x0000000429047221 */ /* 0x000fe40000010000 */
        /* <DEDUP_REMOVED lines=34> */
[----:B------:R-:W-:Y:S01]  /*14540*/  HMMA.16816.F32 R84, R200, R96, R84 ;  /* 0x00000060c854723c */ /* 0x000fe20000001854 */
[----:B------:R-:W-:Y:S02]  /*14550*/  FADD.FTZ R3, R23, R3 ;  /* 0x0000000317037221 */ /* 0x000fe40000010000 */
[----:B------:R-:W-:Y:S02]  /*14560*/  FADD.FTZ R5, R12, R5 ;  /* 0x000000050c057221 */ /* 0x000fe40000010000 */
[----:B------:R-:W-:-:S03]  /*14570*/  FADD.FTZ R4, R19, R4 ;  /* 0x0000000413047221 */ /* 0x000fc60000010000 */
[C---:B------:R-:W-:Y:S01]  /*14580*/  HMMA.16816.F32 R116, R200.reuse, R128, R224 ;  /* 0x00000080c874723c */ /* 0x040fe200000018e0 */
[----:B------:R1:W-:Y:S07]  /*14590*/  STL [R1+0x28], R0 ;  /* 0x0000280001007387 */ /* 0x0003ee0000100800 */
        /* <DEDUP_REMOVED lines=18> */
[----:B------:R-:W4:Y:S04]  /*146c0*/  LDL R209, [R1+0xc] ;  /* 0x00000c0001d17983 */ /* 0x000f280000100800 */
[----:B---3--:R-:W3:Y:S01]  /*146d0*/  LDL.LU R28, [R1+0x30] ;  /* 0x00003000011c7983 */ /* 0x008ee20000300800 */
[----:B-----5:R-:W-:Y:S01]  /*146e0*/  SHF.R.S32.HI R31, RZ, 0x1f, R160 ;  /* 0x0000001fff1f7819 */ /* 0x020fe200000114a0 */
[C---:B------:R-:W-:Y:S01]  /*146f0*/  IMAD.SHL.U32 R3, R160.reuse, 0x2, RZ ;  /* 0x00000002a0037824 */ /* 0x040fe200078e00ff */
[----:B------:R-:W-:Y:S01]  /*14700*/  ULDC UR6, c[0x0][0x210] ;  /* 0x0000840000067ab9 */ /* 0x000fe20000000800 */
[----:B------:R-:W-:Y:S01]  /*14710*/  IMAD.MOV.U32 R166, RZ, RZ, R2 ;  /* 0x000000ffffa67224 */ /* 0x000fe200078e0002 */
[----:B------:R-:W-:Y:S01]  /*14720*/  SHF.L.U64.HI R0, R160, 0x1, R31 ;  /* 0x00000001a0007819 */ /* 0x000fe2000001021f */
[----:B------:R-:W-:Y:S01]  /*14730*/  ULDC UR4, c[0x0][0x1e8] ;  /* 0x00007a0000047ab9 */ /* 0x000fe20000000800 */
[----:B------:R-:W-:Y:S01]  /*14740*/  MOV R160, R163 ;  /* 0x000000a300a07202 */ /* 0x000fe20000000f00 */
[----:B------:R-:W-:-:S02]  /*14750*/  ULEA.HI.SX32 UR8, UR8, 0xfffffffe, 0x1a ;  /* 0xfffffffe08087891 */ /* 0x000fc4000f8fd23f */
[----:B------:R-:W-:Y:S01]  /*14760*/  STL [R1+0x8], R0 ;  /* 0x0000080001007387 */ /* 0x000fe20000100800 */
[----:B------:R-:W-:Y:S02]  /*14770*/  UIMAD UR6, UR16, UR6, URZ ;  /* 0x00000006100672a4 */ /* 0x000fe4000f8e023f */
[----:B------:R-:W-:Y:S01]  /*14780*/  UIMAD UR4, UR16, UR4, URZ ;  /* 0x00000004100472a4 */ /* 0x000fe2000f8e023f */
[----:B------:R1:W-:Y:S01]  /*14790*/  STL [R1+0x4], R3 ;  /* 0x0000040301007387 */ /* 0x0003e20000100800 */
[----:B------:R-:W-:Y:S02]  /*147a0*/  ULDC.64 UR20, c[0x0][0x118] ;  /* 0x0000460000147ab9 */ /* 0x000fe40000000a00 */
[----:B------:R-:W-:Y:S01]  /*147b0*/  ULDC.64 UR14, c[0x0][0x118] ;  /* 0x00004600000e7ab9 */ /* 0x000fe20000000a00 */
[----:B-1----:R-:W-:Y:S02]  /*147c0*/  IMAD.MOV.U32 R3, RZ, RZ, R164 ;  /* 0x000000ffff037224 */ /* 0x002fe400078e00a4 */
[----:B--2---:R-:W-:Y:S01]  /*147d0*/  IMAD.SHL.U32 R252, R29, 0x2, RZ ;  /* 0x000000021dfc7824 */ /* 0x004fe200078e00ff */
[----:B----4-:R-:W-:-:S02]  /*147e0*/  IADD3 R251, R209, 0x100, RZ ;  /* 0x00000100d1fb7810 */ /* 0x010fc40007ffe0ff */
[----:B---3--:R-:W-:-:S05]  /*147f0*/  SHF.L.U64.HI R0, R29, 0x1, R28 ;  /* 0x000000011d007819 */ /* 0x008fca000001021c */
[----:B------:R1:W-:Y:S02]  /*14800*/  STL [R1], R0 ;  /* 0x0000000001007387 */ /* 0x0003e40000100800 */
[----:B-1----:R-:W-:Y:S01]  /*14810*/  MOV R0, R165 ;  /* 0x000000a500007202 */ /* 0x002fe20000000f00 */
[----:B------:R-:W-:Y:S05]  /*14820*/  BRA `(.L_x_3071) ;  /* 0x0000045000007947 */ /* 0x000fea0003800000 */
.L_x_3073:
        /* <DEDUP_REMOVED lines=8> */
[----:B------:R-:W5:Y:S04]  /*148b0*/  LDL R229, [R1] ;  /* 0x0000000001e57983 */ /* 0x000f680000100800 */
[----:B------:R-:W3:Y:S01]  /*148c0*/  LDL R211, [R1+0xc] ;  /* 0x00000c0001d37983 */ /* 0x000ee20000100800 */
        /* <DEDUP_REMOVED lines=27> */
[----:B------:R-:W4:Y:S04]  /*14a80*/  SHFL.IDX PT, R163, R2, RZ, 0x181f ;  /* 0x00181fff02a37589 */ /* 0x000f2800000e0000 */
[----:B------:R-:W1:Y:S04]  /*14a90*/  SHFL.IDX PT, R208, R161, 0x1, 0x181f ;  /* 0x00381f00a1d07f89 */ /* 0x000e6800000e0000 */
[----:B------:R-:W2:Y:S04]  /*14aa0*/  SHFL.IDX PT, R209, R2, 0x1, 0x181f ;  /* 0x00381f0002d17f89 */ /* 0x000ea800000e0000 */
[----:B------:R-:W2:Y:S04]  /*14ab0*/  SHFL.IDX PT, R207, R161, 0x2, 0x181f ;  /* 0x00581f00a1cf7f89 */ /* 0x000ea800000e0000 */
[----:B------:R-:W2:Y:S04]  /*14ac0*/  SHFL.IDX PT, R210, R2, 0x2, 0x181f ;  /* 0x00581f0002d27f89 */ /* 0x000ea800000e0000 */
[----:B------:R-:W2:Y:S01]  /*14ad0*/  SHFL.IDX PT, R161, R161, 0x3, 0x181f ;  /* 0x00781f00a1a17f89 */ /* 0x000ea200000e0000 */
[C---:B---3--:R-:W-:Y:S02]  /*14ae0*/  IADD3 R204, P2, R164.reuse, R231, RZ ;  /* 0x000000e7a4cc7210 */ /* 0x048fe40007f5e0ff */
[-C--:B------:R-:W-:Y:S01]  /*14af0*/  IADD3 R164, P1, R164, R252.reuse, RZ ;  /* 0x000000fca4a47210 */ /* 0x080fe20007f3e0ff */
[----:B------:R-:W3:Y:S02]  /*14b00*/  SHFL.IDX PT, R2, R2, 0x3, 0x181f ;  /* 0x00781f0002027f89 */ /* 0x000ee400000e0000 */
[C-C-:B----4-:R-:W-:Y:S01]  /*14b10*/  IMAD.X R205, R163.reuse, 0x1, R228.reuse, P2 ;  /* 0x00000001a3cd7824 */ /* 0x150fe200010e06e4 */
[----:B-----5:R-:W-:Y:S02]  /*14b20*/  IADD3.X R165, R163, R229, RZ, P1, !PT ;  /* 0x000000e5a3a57210 */ /* 0x020fe40000ffe4ff */
        /* <DEDUP_REMOVED lines=9> */
[-C--:B-1----:R-:W-:Y:S01]  /*14bc0*/  IADD3 R204, P2, R207, R252.reuse, RZ ;  /* 0x000000fccfcc7210 */ /* 0x082fe20007f5e0ff */
[C-C-:B------:R-:W-:Y:S01]  /*14bd0*/  IMAD.X R207, R210.reuse, 0x1, R228.reuse, P3 ;  /* 0x00000001d2cf7824 */ /* 0x140fe200018e06e4 */
[C---:B--2---:R-:W-:Y:S04]  /*14be0*/  IADD3 R164, P1, R161.reuse, R231, RZ ;  /* 0x000000e7a1a47210 */ /* 0x044fe80007f3e0ff */
        /* <DEDUP_REMOVED lines=9> */
.L_x_3071:
[----:B------:R-:W2:Y:S01]  /*14c80*/  LDL R4, [R1+0x14] ;  /* 0x0000140001047983 */ /* 0x000ea20000100800 */
[----:B------:R-:W-:Y:S04]  /*14c90*/  DEPBAR.LE SB0, 0x0 ;  /* 0x000080000000791a */ /* 0x000fe80000000000 */
[----:B------:R-:W-:Y:S01]  /*14ca0*/  UISETP.GE.AND UP0, UPT, UR8, 0x1, UPT ;  /* 0x000000010800788c */ /* 0x000fe2000bf06270 */
[----:B------:R-:W3:Y:S06]  /*14cb0*/  LDL R10, [R1+0x10] ;  /* 0x00001000010a7983 */ /* 0x000eec0000100800 */
[----:B------:R-:W4:Y:S06]  /*14cc0*/  LDL R57, [R1+0x4] ;  /* 0x0000040001397983 */ /* 0x000f2c0000100800 */
[----:B------:R-:W5:Y:S06]  /*14cd0*/  LDL R56, [R1+0x8] ;  /* 0x0000080001387983 */ /* 0x000f6c0000100800 */
[----:B------:R-:W4:Y:S06]  /*14ce0*/  LDL R55, [R1] ;  /* 0x0000000001377983 */ /* 0x000f2c0000100800 */
[----:B------:R-:W-:Y:S06]  /*14cf0*/  BAR.SYNC.DEFER_BLOCKING 0x0 ;  /* 0x0000000000007b1d */ /* 0x000fec0000010000 */
[----:B------:R-:W-:Y:S06]  /*14d00*/  LDSM.16.M88.4 R64, [R238+0x8100] ;  /* 0x00810000ee40783b */ /* 0x000fec0000000200 */
[----:B------:R-:W1:Y:S06]  /*14d10*/  LDSM.16.M88.4 R16, [R167+0x4100] ;  /* 0x00410000a710783b */ /* 0x000e6c0000000200 */
[----:B------:R-:W1:Y:S06]  /*14d20*/  LDSM.16.M88.4 R60, [R238+0xa100] ;  /* 0x00a10000ee3c783b */ /* 0x000e6c0000000200 */
[----:B------:R-:W1:Y:S06]  /*14d30*/  LDSM.16.M88.4 R32, [R167+0x4900] ;  /* 0x00490000a720783b */ /* 0x000e6c0000000200 */
        /* <DEDUP_REMOVED lines=8> */
[----:B--2---:R-:W-:Y:S01]  /*14dc0*/  SHF.R.S32.HI R2, RZ, 0x1f, R4 ;  /* 0x0000001fff027819 */ /* 0x004fe20000011404 */
[----:B------:R-:W-:Y:S04]  /*14dd0*/  IMAD.WIDE.U32 R8, R4, c[0x0][0x208], RZ ;  /* 0x0000820004087a25 */ /* 0x000fe800078e00ff */
[----:B------:R-:W-:Y:S04]  /*14de0*/  IMAD R2, R2, c[0x0][0x208], RZ ;  /* 0x0000820002027a24 */ /* 0x000fe800078e02ff */
[----:B------:R-:W-:Y:S02]  /*14df0*/  IMAD R2, R4, c[0x0][0x20c], R2 ;  /* 0x0000830004027a24 */ /* 0x000fe400078e0202 */
[-C--:B-1----:R-:W-:Y:S03]  /*14e00*/  HMMA.16816.F32 R4, R64, R16.reuse, RZ ;  /* 0x000000104004723c */ /* 0x082fe600000018ff */
[----:B------:R-:W-:Y:S01]  /*14e10*/  IMAD.IADD R9, R9, 0x1, R2 ;  /* 0x0000000109097824 */ /* 0x000fe200078e0202 */
[----:B---3--:R-:W-:Y:S03]  /*14e20*/  SHF.R.S32.HI R2, RZ, 0x1f, R10 ;  /* 0x0000001fff027819 */ /* 0x008fe6000001140a */
[----:B------:R-:W-:Y:S05]  /*14e30*/  IMAD.WIDE.U32 R12, R10, c[0x0][0x218], R8 ;  /* 0x000086000a0c7a25 */ /* 0x000fea00078e0008 */
[----:B------:R-:W-:Y:S04]  /*14e40*/  IMAD R2, R2, c[0x0][0x218], RZ ;  /* 0x0000860002027a24 */ /* 0x000fe800078e02ff */
[----:B------:R-:W-:Y:S01]  /*14e50*/  IMAD R14, R10, c[0x0][0x21c], R2 ;  /* 0x000087000a0e7a24 */ /* 0x000fe200078e0202 */
[----:B------:R-:W-:Y:S01]  /*14e60*/  IADD3 R2, P0, R12, UR6, RZ ;  /* 0x000000060c027c10 */ /* 0x000fe2000ff1e0ff */
[C---:B------:R-:W-:Y:S07]  /*14e70*/  HMMA.16816.F32 R8, R60.reuse, R16, RZ ;  /* 0x000000103c08723c */ /* 0x040fee00000018ff */
[----:B------:R-:W-:Y:S02]  /*14e80*/  IADD3.X R16, R13, UR5, R14, P0, !PT ;  /* 0x000000050d107c10 */ /* 0x000fe400087fe40e */
[-C--:B------:R-:W-:Y:S03]  /*14e90*/  HMMA.16816.F32 R12, R60, R18.reuse, RZ ;  /* 0x000000123c0c723c */ /* 0x080fe600000018ff */
[C---:B------:R-:W-:Y:S04]  /*14ea0*/  LEA R36, P0, R2.reuse, c[0x0][0x1f8], 0x1 ;  /* 0x00007e0002247a11 */ /* 0x040fe800078008ff */
[----:B------:R-:W-:Y:S01]  /*14eb0*/  LEA.HI.X R2, R2, c[0x0][0x1fc], R16, 0x1, P0 ;  /* 0x00007f0002027a11 */ /* 0x000fe200000f0c10 */
[----:B------:R-:W4:Y:S01]  /*14ec0*/  SHFL.IDX PT, R42, R36, RZ, 0x181f ;  /* 0x00181fff242a7589 */ /* 0x000f2200000e0000 */
[C---:B------:R-:W-:Y:S05]  /*14ed0*/  HMMA.16816.F32 R16, R64.reuse, R18, RZ ;  /* 0x000000124010723c */ /* 0x040fea00000018ff */
[----:B------:R-:W5:Y:S03]  /*14ee0*/  SHFL.IDX PT, R37, R2, RZ, 0x181f ;  /* 0x00181fff02257589 */ /* 0x000f6600000e0000 */
[-C--:B------:R-:W-:Y:S03]  /*14ef0*/  HMMA.16816.F32 R20, R64, R32.reuse, RZ ;  /* 0x000000204014723c */ /* 0x080fe600000018ff */
[----:B------:R-:W1:Y:S05]  /*14f00*/  SHFL.IDX PT, R46, R36, 0x1, 0x181f ;  /* 0x00381f00242e7f89 */ /* 0x000e6a00000e0000 */
[C---:B------:R-:W-:Y:S01]  /*14f10*/  HMMA.16816.F32 R24, R60.reuse, R32, RZ ;  /* 0x000000203c18723c */ /* 0x040fe200000018ff */
[----:B------:R-:W2:Y:S03]  /*14f20*/  SHFL.IDX PT, R45, R2, 0x1, 0x181f ;  /* 0x00381f00022d7f89 */ /* 0x000ea600000e0000 */
[CC--:B----4-:R-:W-:Y:S04]  /*14f30*/  IADD3 R38, P1, R42.reuse, R57.reuse, RZ ;  /* 0x000000392a267210 */ /* 0x0d0fe80007f3e0ff */
[-C--:B------:R-:W-:Y:S01]  /*14f40*/  HMMA.16816.F32 R28, R60, R34.reuse, RZ ;  /* 0x000000223c1c723c */ /* 0x080fe200000018ff */
[----:B------:R-:W3:Y:S03]  /*14f50*/  SHFL.IDX PT, R52, R36, 0x2, 0x181f ;  /* 0x00581f0024347f89 */ /* 0x000ee600000e0000 */
[-C--:B------:R-:W-:Y:S01]  /*14f60*/  IADD3 R42, P0, R42, R252.reuse, RZ ;  /* 0x000000fc2a2a7210 */ /* 0x080fe20007f1e0ff */
[C-C-:B-----5:R-:W-:Y:S02]  /*14f70*/  IMAD.X R39, R37.reuse, 0x1, R56.reuse, P1 ;  /* 0x0000000125277824 */ /* 0x160fe400008e0638 */
[----:B------:R-:W4:Y:S01]  /*14f80*/  SHFL.IDX PT, R53, R2, 0x2, 0x181f ;  /* 0x00581f0002357f89 */ /* 0x000f2200000e0000 */
[C---:B------:R-:W-:Y:S04]  /*14f90*/  HMMA.16816.F32 R32, R64.reuse, R34, RZ ;  /* 0x000000224020723c */ /* 0x040fe800000018ff */
[--C-:B------:R-:W-:Y:S01]  /*14fa0*/  IMAD.X R43, R37, 0x1, R55.reuse, P0 ;  /* 0x00000001252b7824 */ /* 0x100fe200000e0637 */
[----:B------:R5:W-:Y:S01]  /*14fb0*/  LDGSTS.E.BYPASS.LTC128B.128 [R251], [R38.64], !P5 ;  /* 0x0000000026fb7fae */ /* 0x000be2000e901d54 */
[CC--:B-1----:R-:W-:Y:S02]  /*14fc0*/  IADD3 R40, P0, R46.reuse, R57.reuse, RZ ;  /* 0x000000392e287210 */ /* 0x0c2fe40007f1e0ff */
[-C--:B------:R-:W-:Y:S03]  /*14fd0*/  IADD3 R46, P2, R46, R252.reuse, RZ ;  /* 0x000000fc2e2e7210 */ /* 0x080fe60007f5e0ff */
[----:B------:R1:W-:Y:S01]  /*14fe0*/  LDGSTS.E.BYPASS.LTC128B.128 [R251+0x2000], [R42.64], !P4 ;  /* 0x020000002afb7fae */ /* 0x0003e2000e101d54 */
[C-C-:B--2---:R-:W-:Y:S02]  /*14ff0*/  IMAD.X R41, R45.reuse, 0x1, R56.reuse, P0 ;  /* 0x000000012d297824 */ /* 0x144fe400000e0638 */
[--C-:B------:R-:W-:Y:S03]  /*15000*/  IMAD.X R47, R45, 0x1, R55.reuse, P2 ;  /* 0x000000012d2f7824 */ /* 0x100fe600010e0637 */
[----:B------:R5:W2:Y:S01]  /*15010*/  SHFL.IDX PT, R54, R36, 0x3, 0x181f ;  /* 0x00781f0024367f89 */ /* 0x000aa200000e0000 */
[CC--:B---3--:R-:W-:Y:S02]  /*15020*/  IADD3 R44, P1, R52.reuse, R57.reuse, RZ ;  /* 0x00000039342c7210 */ /* 0x0c8fe40007f3e0ff */
[-C--:B------:R-:W-:Y:S03]  /*15030*/  IADD3 R52, P0, R52, R252.reuse, RZ ;  /* 0x000000fc34347210 */ /* 0x080fe60007f1e0ff */
[----:B------:R1:W-:Y:S01]  /*15040*/  LDGSTS.E.BYPASS.LTC128B.128 [R251+0x800], [R40.64], !P5 ;  /* 0x0080000028fb7fae */ /* 0x0003e2000e901d54 */
[C-C-:B----4-:R-:W-:Y:S02]  /*15050*/  IMAD.X R45, R53.reuse, 0x1, R56.reuse, P1 ;  /* 0x00000001352d7824 */ /* 0x150fe400008e0638 */
[--C-:B------:R-:W-:Y:S03]  /*15060*/  IMAD.X R53, R53, 0x1, R55.reuse, P0 ;  /* 0x0000000135357824 */ /* 0x100fe600000e0637 */
[----:B------:R3:W-:Y:S06]  /*15070*/  LDGSTS.E.BYPASS.LTC128B.128 [R251+0x2800], [R46.64], !P4 ;  /* 0x028000002efb7fae */ /* 0x0007ec000e101d54 */
[----:B------:R3:W-:Y:S01]  /*15080*/  LDGSTS.E.BYPASS.LTC128B.128 [R251+0x1000], [R44.64], !P5 ;  /* 0x010000002cfb7fae */ /* 0x0007e2000e901d54 */
[-C--:B-----5:R-:W-:Y:S05]  /*15090*/  HMMA.16816.F32 R36, R64, R48.reuse, RZ ;  /* 0x000000304024723c */ /* 0x0a0fea00000018ff */
[----:B------:R4:W-:Y:S06]  /*150a0*/  LDGSTS.E.BYPASS.LTC128B.128 [R251+0x3000], [R52.64], !P4 ;  /* 0x0300000034fb7fae */ /* 0x0009ec000e101d54 */
[----:B------:R-:W5:Y:S01]  /*150b0*/  SHFL.IDX PT, R2, R2, 0x3, 0x181f ;  /* 0x00781f0002027f89 */ /* 0x000f6200000e0000 */
[C---:B-1----:R-:W-:Y:S07]  /*150c0*/  HMMA.16816.F32 R40, R60.reuse, R48, RZ ;  /* 0x000000303c28723c */ /* 0x042fee00000018ff */
[----:B--2---:R-:W-:Y:S01]  /*150d0*/  IADD3 R48, P0, R54, R57, RZ ;  /* 0x0000003936307210 */ /* 0x004fe20007f1e0ff */
[-C--:B---3--:R-:W-:Y:S04]  /*150e0*/  HMMA.16816.F32 R44, R60, R50.reuse, RZ ;  /* 0x000000323c2c723c */ /* 0x088fe800000018ff */
[----:B-----5:R-:W-:Y:S01]  /*150f0*/  IMAD.X R49, R2, 0x1, R56, P0 ;  /* 0x0000000102317824 */ /* 0x020fe200000e0638 */
[----:B----4-:R-:W-:Y:S04]  /*15100*/  IADD3 R52, P0, R54, R252, RZ ;  /* 0x000000fc36347210 */ /* 0x010fe80007f1e0ff */
[----:B------:R1:W-:Y:S03]  /*15110*/  LDGSTS.E.BYPASS.LTC128B.128 [R251+0x1800], [R48.64], !P5 ;  /* 0x0180000030fb7fae */ /* 0x0003e6000e901d54 */
[----:B------:R-:W-:Y:S01]  /*15120*/  IMAD.X R53, R2, 0x1, R55, P0 ;  /* 0x0000000102357824 */ /* 0x000fe200000e0637 */
[----:B------:R-:W-:Y:S04]  /*15130*/  PLOP3.LUT P0, PT, PT, PT, UP0, 0x80, 0x0 ;  /* 0x000000000000781c */ /* 0x000fe80003f0f008 */
[----:B------:R2:W-:Y:S06]  /*15140*/  LDGSTS.E.BYPASS.LTC128B.128 [R251+0x3800], [R52.64], !P4 ;  /* 0x0380000034fb7fae */ /* 0x0005ec000e101d54 */
        /* <DEDUP_REMOVED lines=157> */
.L_x_3072:
[----:B------:R-:W-:Y:S01]  /*15b20*/  FMNMX.FTZ R2, R4, R0, !PT ;  /* 0x0000000004027209 */ /* 0x000fe20007810000 */
[----:B------:R-:W-:Y:S01]  /*15b30*/  STL [R1+0x38], R236 ;  /* 0x000038ec01007387 */ /* 0x000fe20000100800 */
[----:B-1----:R-:W-:Y:S02]  /*15b40*/  FMNMX.FTZ R162, R6, R3, !PT ;  /* 0x0000000306a27209 */ /* 0x002fe40007810000 */
[----:B------:R-:W-:Y:S01]  /*15b50*/  FMNMX.FTZ R2, R5, R2, !PT ;  /* 0x0000000205027209 */ /* 0x000fe20007810000 */
        /* <DEDUP_REMOVED lines=40> */
[----:B------:R-:W-:Y:S01]  /*15de0*/  FMNMX.FTZ R163, R10, R166, !PT ;  /* 0x000000a60aa37209 */ /* 0x000fe20007810000 */
[----:B------:R-:W2:Y:S01]  /*15df0*/  SHFL.BFLY PT, R164, R162, 0x2, 0x1f ;  /* 0x0c401f00a2a47f89 */ /* 0x000ea200000e0000 */
        /* <DEDUP_REMOVED lines=14> */
[----:B--2---:R-:W-:Y:S01]  /*15ee0*/  FMNMX.FTZ R162, R162, R164, !PT ;  /* 0x000000a4a2a27209 */ /* 0x004fe20007810000 */
        /* <DEDUP_REMOVED lines=9> */
[----:B------:R-:W3:Y:S01]  /*15f80*/  SHFL.BFLY PT, R204, R161, 0x2, 0x1f ;  /* 0x0c401f00a1cc7f89 */ /* 0x000ee200000e0000 */
[----:B-1----:R-:W-:Y:S02]  /*15f90*/  FMNMX.FTZ R165, R2, R165, !PT ;  /* 0x000000a502a57209 */ /* 0x002fe40007810000 */
[----:B------:R-:W-:Y:S03]  /*15fa0*/  FMNMX.FTZ R2, R47, R163, !PT ;  /* 0x000000a32f027209 */ /* 0x000fe60007810000 */
[C---:B------:R-:W-:Y:S01]  /*15fb0*/  FADD.FTZ R0, -R165.reuse, R0 ;  /* 0x00000000a5007221 */ /* 0x040fe20000010100 */
[----:B------:R-:W-:Y:S01]  /*15fc0*/  FMNMX.FTZ R163, R58, R2, !PT ;  /* 0x000000023aa37209 */ /* 0x000fe20007810000 */
[----:B------:R-:W-:Y:S01]  /*15fd0*/  FMUL.FTZ R208, R165, c[0x0][0x2d0] ;  /* 0x0000b400a5d07a20 */ /* 0x000fe20000410000 */
[----:B--2---:R-:W-:Y:S01]  /*15fe0*/  FMNMX.FTZ R164, R162, R164, !PT ;  /* 0x000000a4a2a47209 */ /* 0x004fe20007810000 */
[----:B------:R-:W-:Y:S01]  /*15ff0*/  FMUL.FTZ R2, R0, c[0x0][0x2d0] ;  /* 0x0000b40000027a20 */ /* 0x000fe20000410000 */
[----:B------:R-:W-:Y:S01]  /*16000*/  FMNMX.FTZ R0, R59, R163, !PT ;  /* 0x000000a33b007209 */ /* 0x000fe20007810000 */
[--C-:B------:R-:W-:Y:S02]  /*16010*/  FFMA.FTZ R17, R17, c[0x0][0x2d0], -R208.reuse ;  /* 0x0000b40011117a23 */ /* 0x100fe400000108d0 */
[----:B------:R1:W2:Y:S01]  /*16020*/  MUFU.EX2 R162, R2 ;  /* 0x0000000200a27308 */ /* 0x0002a20000000800 */
[----:B------:R-:W-:Y:S01]  /*16030*/  FMNMX.FTZ R0, R62, R0, !PT ;  /* 0x000000003e007209 */ /* 0x000fe20007810000 */
[----:B------:R-:W-:Y:S01]  /*16040*/  FMUL.FTZ R209, R164, c[0x0][0x2d0] ;  /* 0x0000b400a4d17a20 */ /* 0x000fe20000410000 */
[----:B---3--:R-:W-:Y:S01]  /*16050*/  FMNMX.FTZ R161, R161, R204, !PT ;  /* 0x000000cca1a17209 */ /* 0x008fe20007810000 */
[--C-:B------:R-:W-:Y:S01]  /*16060*/  FFMA.FTZ R4, R4, c[0x0][0x2d0], -R208.reuse ;  /* 0x0000b40004047a23 */ /* 0x100fe200000108d0 */
[----:B------:R-:W-:Y:S01]  /*16070*/  FMNMX.FTZ R0, R63, R0, !PT ;  /* 0x000000003f007209 */ /* 0x000fe20007810000 */
[--C-:B------:R-:W-:Y:S02]  /*16080*/  FFMA.FTZ R19, R19, c[0x0][0x2d0], -R209.reuse ;  /* 0x0000b40013137a23 */ /* 0x100fe400000108d1 */
[----:B------:R-:W3:Y:S01]  /*16090*/  SHFL.BFLY PT, R204, R161, 0x1, 0x1f ;  /* 0x0c201f00a1cc7f89 */ /* 0x000ee200000e0000 */
        /* <DEDUP_REMOVED lines=8> */
[----:B------:R-:W-:Y:S02]  /*16120*/  FFMA.FTZ R21, R21, c[0x0][0x2d0], -R208 ;  /* 0x0000b40015157a23 */ /* 0x000fe400000108d0 */
[----:B------:R-:W-:Y:S02]  /*16130*/  FFMA.FTZ R22, R22, c[0x0][0x2d0], -R209 ;  /* 0x0000b40016167a23 */ /* 0x000fe400000108d1 */
[----:B-1----:R-:W-:Y:S02]  /*16140*/  FADD.FTZ R2, -R164, R3 ;  /* 0x00000003a4027221 */ /* 0x002fe40000010100 */
[----:B------:R-:W1:Y:S01]  /*16150*/  SHFL.BFLY PT, R3, R0, 0x2, 0x1f ;  /* 0x0c401f0000037f89 */ /* 0x000e6200000e0000 */
[----:B--2---:R-:W-:Y:S02]  /*16160*/  FMUL.FTZ R68, R162, R68 ;  /* 0x00000044a2447220 */ /* 0x004fe40000410000 */
[----:B------:R-:W-:Y:S01]  /*16170*/  FMUL.FTZ R2, R2, c[0x0][0x2d0] ;  /* 0x0000b40002027a20 */ /* 0x000fe20000410000 */
[----:B------:R2:W-:Y:S01]  /*16180*/  MUFU.EX2 R218, R16 ;  /* 0x0000001000da7308 */ /* 0x0005e20000000800 */
[----:B---3--:R-:W-:Y:S01]  /*16190*/  FMNMX.FTZ R163, R161, R204, !PT ;  /* 0x000000cca1a37209 */ /* 0x008fe20007810000 */
[C---:B------:R-:W-:Y:S02]  /*161a0*/  FMUL.FTZ R69, R162.reuse, R69 ;  /* 0x00000045a2457220 */ /* 0x040fe40000410000 */
[----:B------:R-:W-:Y:S01]  /*161b0*/  LDSM.16.MT88.4 R204, [R232+0x100] ;  /* 0x00010000e8cc783b */ /* 0x000fe20000004200 */
[C---:B----4-:R-:W-:Y:S02]  /*161c0*/  FMUL.FTZ R17, R162.reuse, R181 ;  /* 0x000000b5a2117220 */ /* 0x050fe40000410000 */
[C---:B------:R-:W-:Y:S02]  /*161d0*/  FMUL.FTZ R80, R162.reuse, R80 ;  /* 0x00000050a2507220 */ /* 0x040fe40000410000 */
[C---:B------:R-:W-:Y:S01]  /*161e0*/  FMUL.FTZ R81, R162.reuse, R81 ;  /* 0x00000051a2517220 */ /* 0x040fe20000410000 */
[----:B------:R3:W4:Y:S01]  /*161f0*/  MUFU.EX2 R161, R2 ;  /* 0x0000000200a17308 */ /* 0x0007220000000800 */
[C---:B------:R-:W-:Y:S02]  /*16200*/  FMUL.FTZ R84, R162.reuse, R84 ;  /* 0x00000054a2547220 */ /* 0x040fe40000410000 */
[C---:B------:R-:W-:Y:S02]  /*16210*/  FMUL.FTZ R85, R162.reuse, R85 ;  /* 0x00000055a2557220 */ /* 0x040fe40000410000 */
[C---:B------:R-:W-:Y:S02]  /*16220*/  FMUL.FTZ R96, R162.reuse, R96 ;  /* 0x00000060a2607220 */ /* 0x040fe40000410000 */
[C---:B------:R-:W-:Y:S02]  /*16230*/  FMUL.FTZ R97, R162.reuse, R97 ;  /* 0x00000061a2617220 */ /* 0x040fe40000410000 */
[----:B------:R-:W-:Y:S01]  /*16240*/  FMUL.FTZ R100, R162, R100 ;  /* 0x00000064a2647220 */ /* 0x000fe20000410000 */
[----:B-1----:R-:W-:Y:S01]  /*16250*/  FMNMX.FTZ R0, R0, R3, !PT ;  /* 0x0000000300007209 */ /* 0x002fe20007810000 */
[----:B------:R1:W-:Y:S01]  /*16260*/  MUFU.EX2 R225, R18 ;  /* 0x0000001200e17308 */ /* 0x0003e20000000800 */
[C---:B------:R-:W-:Y:S02]  /*16270*/  FMUL.FTZ R101, R162.reuse, R101 ;  /* 0x00000065a2657220 */ /* 0x040fe40000410000 */
[C---:B--2---:R-:W-:Y:S02]  /*16280*/  FMUL.FTZ R16, R162.reuse, R180 ;  /* 0x000000b4a2107220 */ /* 0x044fe40000410000 */
[C---:B------:R-:W-:Y:S02]  /*16290*/  FMUL.FTZ R112, R162.reuse, R112 ;  /* 0x00000070a2707220 */ /* 0x040fe40000410000 */
[C---:B------:R-:W-:Y:S02]  /*162a0*/  FMUL.FTZ R113, R162.reuse, R113 ;  /* 0x00000071a2717220 */ /* 0x040fe40000410000 */
[C---:B------:R-:W-:Y:S01]  /*162b0*/  FMUL.FTZ R116, R162.reuse, R116 ;  /* 0x00000074a2747220 */ /* 0x040fe20000410000 */
[----:B------:R2:W-:Y:S01]  /*162c0*/  MUFU.EX2 R215, R4 ;  /* 0x0000000400d77308 */ /* 0x0005e20000000800 */
[----:B------:R-:W-:Y:S02]  /*162d0*/  FMUL.FTZ R117, R162, R117 ;  /* 0x00000075a2757220 */ /* 0x000fe40000410000 */
[----:B---3--:R-:W-:Y:S02]  /*162e0*/  FADD.FTZ R2, -R163, R160 ;  /* 0x000000a0a3027221 */ /* 0x008fe40000010100 */
[C---:B----4-:R-:W-:Y:S02]  /*162f0*/  FMUL.FTZ R19, R161.reuse, R183 ;  /* 0x000000b7a1137220 */ /* 0x050fe40000410000 */
[----:B------:R-:W-:Y:S02]  /*16300*/  FMUL.FTZ R2, R2, c[0x0][0x2d0] ;  /* 0x0000b40002027a20 */ /* 0x000fe40000410000 */
[C---:B------:R-:W-:Y:S01]  /*16310*/  FMUL.FTZ R70, R161.reuse, R70 ;  /* 0x00000046a1467220 */ /* 0x040fe20000410000 */
[----:B------:R-:W3:Y:S01]  /*16320*/  MUFU.EX2 R216, R5 ;  /* 0x0000000500d87308 */ /* 0x000ee20000000800 */
[C---:B------:R-:W-:Y:S02]  /*16330*/  FMUL.FTZ R71, R161.reuse, R71 ;  /* 0x00000047a1477220 */ /* 0x040fe40000410000 */
[C---:B------:R-:W-:Y:S02]  /*16340*/  FMUL.FTZ R82, R161.reuse, R82 ;  /* 0x00000052a1527220 */ /* 0x040fe40000410000 */
[C---:B-1----:R-:W-:Y:S02]  /*16350*/  FMUL.FTZ R18, R161.reuse, R182 ;  /* 0x000000b6a1127220 */ /* 0x042fe40000410000 */
[C---:B------:R-:W-:Y:S02]  /*16360*/  FMUL.FTZ R83, R161.reuse, R83 ;  /* 0x00000053a1537220 */ /* 0x040fe40000410000 */
[C---:B------:R-:W-:Y:S01]  /*16370*/  FMUL.FTZ R86, R161.reuse, R86 ;  /* 0x00000056a1567220 */ /* 0x040fe20000410000 */
[----:B------:R1:W4:Y:S01]  /*16380*/  MUFU.EX2 R160, R2 ;  /* 0x0000000200a07308 */ /* 0x0003220000000800 */
[C---:B------:R-:W-:Y:S02]  /*16390*/  FMUL.FTZ R87, R161.reuse, R87 ;  /* 0x00000057a1577220 */ /* 0x040fe40000410000 */
[C---:B------:R-:W-:Y:S02]  /*163a0*/  FMUL.FTZ R98, R161.reuse, R98 ;  /* 0x00000062a1627220 */ /* 0x040fe40000410000 */
[----:B--2---:R-:W-:Y:S02]  /*163b0*/  FMUL.FTZ R4, R162, R172 ;  /* 0x000000aca2047220 */ /* 0x004fe40000410000 */
[C---:B------:R-:W-:Y:S02]  /*163c0*/  FMUL.FTZ R99, R161.reuse, R99 ;  /* 0x00000063a1637220 */ /* 0x040fe40000410000 */
[C---:B------:R-:W-:Y:S01]  /*163d0*/  FMUL.FTZ R102, R161.reuse, R102 ;  /* 0x00000066a1667220 */ /* 0x040fe20000410000 */
[----:B------:R2:W-:Y:S01]  /*163e0*/  MUFU.EX2 R213, R6 ;  /* 0x0000000600d57308 */ /* 0x0005e20000000800 */
[C---:B------:R-:W-:Y:S02]  /*163f0*/  FMUL.FTZ R103, R161.reuse, R103 ;  /* 0x00000067a1677220 */ /* 0x040fe40000410000 */
[C---:B------:R-:W-:Y:S01]  /*16400*/  FMUL.FTZ R114, R161.reuse, R114 ;  /* 0x00000072a1727220 */ /* 0x040fe20000410000 */
[----:B---3--:R-:W-:Y:S01]  /*16410*/  F2FP.PACK_AB R172, R216, R215 ;  /* 0x000000d7d8ac723e */ /* 0x008fe200000000ff */
[C---:B------:R-:W-:Y:S02]  /*16420*/  FMUL.FTZ R5, R162.reuse, R173 ;  /* 0x000000ada2057220 */ /* 0x040fe40000410000 */
[C---:B------:R-:W-:Y:S02]  /*16430*/  FMUL.FTZ R115, R161.reuse, R115 ;  /* 0x00000073a1737220 */ /* 0x040fe40000410000 */
[C---:B------:R-:W-:Y:S01]  /*16440*/  FMUL.FTZ R118, R161.reuse, R118 ;  /* 0x00000076a1767220 */ /* 0x040fe20000410000 */
[----:B------:R-:W3:Y:S01]  /*16450*/  MUFU.EX2 R217, R7 ;  /* 0x0000000700d97308 */ /* 0x000ee20000000800 */
[C---:B------:R-:W-:Y:S02]  /*16460*/  FMUL.FTZ R119, R161.reuse, R119 ;  /* 0x00000077a1777220 */ /* 0x040fe40000410000 */
[----:B------:R-:W-:Y:S01]  /*16470*/  FMUL.FTZ R128, R162, R128 ;  /* 0x00000080a2807220 */ /* 0x000fe20000410000 */
[----:B-1----:R-:W1:Y:S01]  /*16480*/  SHFL.BFLY PT, R2, R0, 0x1, 0x1f ;  /* 0x0c201f0000027f89 */ /* 0x002e6200000e0000 */
[C---:B----4-:R-:W-:Y:S02]  /*16490*/  FMUL.FTZ R72, R160.reuse, R72 ;  /* 0x00000048a0487220 */ /* 0x050fe40000410000 */
[C---:B------:R-:W-:Y:S02]  /*164a0*/  FMUL.FTZ R73, R160.reuse, R73 ;  /* 0x00000049a0497220 */ /* 0x040fe40000410000 */
[C---:B------:R-:W-:Y:S01]  /*164b0*/  FMUL.FTZ R76, R160.reuse, R76 ;  /* 0x0000004ca04c7220 */ /* 0x040fe20000410000 */
[----:B------:R-:W-:Y:S01]  /*164c0*/  MUFU.EX2 R219, R20 ;  /* 0x0000001400db7308 */ /* 0x000fe20000000800 */
[C---:B------:R-:W-:Y:S02]  /*164d0*/  FMUL.FTZ R77, R160.reuse, R77 ;  /* 0x0000004da04d7220 */ /* 0x040fe40000410000 */
[----:B------:R-:W-:Y:S02]  /*164e0*/  FMUL.FTZ R88, R160, R88 ;  /* 0x00000058a0587220 */ /* 0x000fe40000410000 */
[----:B--2---:R-:W-:Y:S01]  /*164f0*/  FMUL.FTZ R6, R161, R174 ;  /* 0x000000aea1067220 */ /* 0x004fe20000410000 */
[----:B------:R-:W-:Y:S01]  /*16500*/  F2FP.PACK_AB R174, R236, R218 ;  /* 0x000000daecae723e */ /* 0x000fe200000000ff */
[C---:B------:R-:W-:Y:S02]  /*16510*/  FMUL.FTZ R89, R160.reuse, R89 ;  /* 0x00000059a0597220 */ /* 0x040fe40000410000 */
[C---:B------:R-:W-:Y:S01]  /*16520*/  FMUL.FTZ R92, R160.reuse, R92 ;  /* 0x0000005ca05c7220 */ /* 0x040fe20000410000 */
[----:B------:R-:W-:Y:S01]  /*16530*/  MUFU.EX2 R180, R21 ;  /* 0x0000001500b47308 */ /* 0x000fe20000000800 */
[C---:B------:R-:W-:Y:S02]  /*16540*/  FMUL.FTZ R93, R160.reuse, R93 ;  /* 0x0000005da05d7220 */ /* 0x040fe40000410000 */
[----:B------:R-:W-:Y:S01]  /*16550*/  FMUL.FTZ R104, R160, R104 ;  /* 0x00000068a0687220 */ /* 0x000fe20000410000 */
[----:B---3--:R-:W-:Y:S01]  /*16560*/  F2FP.PACK_AB R173, R217, R213 ;  /* 0x000000d5d9ad723e */ /* 0x008fe200000000ff */
[----:B------:R-:W-:Y:S01]  /*16570*/  FMUL.FTZ R7, R161, R175 ;  /* 0x000000afa1077220 */ /* 0x000fe20000410000 */
[----:B------:R-:W-:Y:S01]  /*16580*/  F2FP.PACK_AB R175, R167, R225 ;  /* 0x000000e1a7af723e */ /* 0x000fe200000000ff */
[--C-:B------:R-:W-:Y:S01]  /*16590*/  FFMA.FTZ R183, R38, c[0x0][0x2d0], -R209.reuse ;  /* 0x0000b40026b77a23 */ /* 0x100fe200000108d1 */
[----:B-1----:R-:W-:Y:S01]  /*165a0*/  FMNMX.FTZ R2, R2, R0, !PT ;  /* 0x0000000002027209 */ /* 0x002fe20007810000 */
[--C-:B------:R-:W-:Y:S01]  /*165b0*/  FFMA.FTZ R182, R39, c[0x0][0x2d0], -R209.reuse ;  /* 0x0000b40027b67a23 */ /* 0x100fe200000108d1 */
[----:B------:R-:W-:Y:S01]  /*165c0*/  MUFU.EX2 R228, R22 ;  /* 0x0000001600e47308 */ /* 0x000fe20000000800 */
[----:B------:R-:W-:Y:S02]  /*165d0*/  FFMA.FTZ R181, R50, c[0x0][0x2d0], -R209 ;  /* 0x0000b40032b57a23 */ /* 0x000fe400000108d1 */
[-C--:B------:R-:W-:Y:S05]  /*165e0*/  HMMA.16816.F32 R4, R172, R204.reuse, R4 ;  /* 0x000000ccac04723c */ /* 0x080fea0000001804 */
[C---:B------:R-:W-:Y:S02]  /*165f0*/  FADD.FTZ R0, -R2.reuse, R166 ;  /* 0x000000a602007221 */ /* 0x040fe40000010100 */
[----:B------:R-:W-:Y:S02]  /*16600*/  FMUL.FTZ R166, R163, c[0x0][0x2d0] ;  /* 0x0000b400a3a67a20 */ /* 0x000fe40000410000 */
[----:B------:R-:W-:Y:S03]  /*16610*/  FMUL.FTZ R3, R2, c[0x0][0x2d0] ;  /* 0x0000b40002037a20 */ /* 0x000fe60000410000 */
[----:B------:R-:W-:Y:S02]  /*16620*/  FMUL.FTZ R0, R0, c[0x0][0x2d0] ;  /* 0x0000b40000007a20 */ /* 0x000fe40000410000 */
[--C-:B------:R-:W-:Y:S02]  /*16630*/  FFMA.FTZ R12, R12, c[0x0][0x2d0], -R166.reuse ;  /* 0x0000b4000c0c7a23 */ /* 0x100fe400000108a6 */
[--C-:B------:R-:W-:Y:S02]  /*16640*/  FFMA.FTZ R13, R13, c[0x0][0x2d0], -R166.reuse ;  /* 0x0000b4000d0d7a23 */ /* 0x100fe400000108a6 */
[--C-:B------:R-:W-:Y:S01]  /*16650*/  FFMA.FTZ R14, R14, c[0x0][0x2d0], -R3.reuse ;  /* 0x0000b4000e0e7a23 */ /* 0x100fe20000010803 */
[----:B------:R-:W1:Y:S01]  /*16660*/  MUFU.EX2 R0, R0 ;  /* 0x0000000000007308 */ /* 0x000e620000000800 */
[--C-:B------:R-:W-:Y:S02]  /*16670*/  FFMA.FTZ R15, R15, c[0x0][0x2d0], -R3.reuse ;  /* 0x0000b4000f0f7a23 */ /* 0x100fe40000010803 */
[--C-:B------:R-:W-:Y:S02]  /*16680*/  FFMA.FTZ R8, R8, c[0x0][0x2d0], -R166.reuse ;  /* 0x0000b40008087a23 */ /* 0x100fe400000108a6 */
[----:B------:R-:W-:Y:S02]  /*16690*/  FFMA.FTZ R9, R9, c[0x0][0x2d0], -R166 ;  /* 0x0000b40009097a23 */ /* 0x000fe400000108a6 */
[--C-:B------:R-:W-:Y:S02]  /*166a0*/  FFMA.FTZ R10, R10, c[0x0][0x2d0], -R3.reuse ;  /* 0x0000b4000a0a7a23 */ /* 0x100fe40000010803 */
[----:B------:R-:W-:Y:S01]  /*166b0*/  FFMA.FTZ R11, R11, c[0x0][0x2d0], -R3 ;  /* 0x0000b4000b0b7a23 */ /* 0x000fe20000010803 */
[----:B------:R2:W-:Y:S01]  /*166c0*/  MUFU.EX2 R226, R12 ;  /* 0x0000000c00e27308 */ /* 0x0005e20000000800 */
[C---:B------:R-:W-:Y:S02]  /*166d0*/  FMUL.FTZ R105, R160.reuse, R105 ;  /* 0x00000069a0697220 */ /* 0x040fe40000410000 */
[C---:B------:R-:W-:Y:S02]  /*166e0*/  FMUL.FTZ R108, R160.reuse, R108 ;  /* 0x0000006ca06c7220 */ /* 0x040fe40000410000 */
[C---:B------:R-:W-:Y:S02]  /*166f0*/  FMUL.FTZ R109, R160.reuse, R109 ;  /* 0x0000006da06d7220 */ /* 0x040fe40000410000 */
[C---:B------:R-:W-:Y:S02]  /*16700*/  FMUL.FTZ R120, R160.reuse, R120 ;  /* 0x00000078a0787220 */ /* 0x040fe40000410000 */
[C---:B------:R-:W-:Y:S01]  /*16710*/  FMUL.FTZ R121, R160.reuse, R121 ;  /* 0x00000079a0797220 */ /* 0x040fe20000410000 */
[----:B------:R3:W-:Y:S01]  /*16720*/  MUFU.EX2 R221, R13 ;  /* 0x0000000d00dd7308 */ /* 0x0007e20000000800 */
[C---:B------:R-:W-:Y:S02]  /*16730*/  FMUL.FTZ R124, R160.reuse, R124 ;  /* 0x0000007ca07c7220 */ /* 0x040fe40000410000 */
[----:B------:R-:W-:Y:S02]  /*16740*/  FMUL.FTZ R125, R160, R125 ;  /* 0x0000007da07d7220 */ /* 0x000fe40000410000 */
[C---:B-1----:R-:W-:Y:S02]  /*16750*/  FMUL.FTZ R74, R0.reuse, R74 ;  /* 0x0000004a004a7220 */ /* 0x042fe40000410000 */
[C---:B------:R-:W-:Y:S02]  /*16760*/  FMUL.FTZ R75, R0.reuse, R75 ;  /* 0x0000004b004b7220 */ /* 0x040fe40000410000 */
[C---:B------:R-:W-:Y:S01]  /*16770*/  FMUL.FTZ R78, R0.reuse, R78 ;  /* 0x0000004e004e7220 */ /* 0x040fe20000410000 */
[----:B------:R1:W-:Y:S01]  /*16780*/  MUFU.EX2 R220, R14 ;  /* 0x0000000e00dc7308 */ /* 0x0003e20000000800 */
[C---:B------:R-:W-:Y:S02]  /*16790*/  FMUL.FTZ R79, R0.reuse, R79 ;  /* 0x0000004f004f7220 */ /* 0x040fe40000410000 */
[----:B------:R-:W-:Y:S02]  /*167a0*/  FMUL.FTZ R90, R0, R90 ;  /* 0x0000005a005a7220 */ /* 0x000fe40000410000 */
[----:B--2---:R-:W-:Y:S02]  /*167b0*/  FMUL.FTZ R12, R160, R176 ;  /* 0x000000b0a00c7220 */ /* 0x004fe40000410000 */
[C---:B------:R-:W-:Y:S02]  /*167c0*/  FMUL.FTZ R91, R0.reuse, R91 ;  /* 0x0000005b005b7220 */ /* 0x040fe40000410000 */
[C---:B------:R-:W-:Y:S01]  /*167d0*/  FMUL.FTZ R94, R0.reuse, R94 ;  /* 0x0000005e005e7220 */ /* 0x040fe20000410000 */
[----:B------:R2:W-:Y:S01]  /*167e0*/  MUFU.EX2 R222, R15 ;  /* 0x0000000f00de7308 */ /* 0x0005e20000000800 */
[C---:B------:R-:W-:Y:S02]  /*167f0*/  FMUL.FTZ R95, R0.reuse, R95 ;  /* 0x0000005f005f7220 */ /* 0x040fe40000410000 */
[----:B------:R-:W-:Y:S02]  /*16800*/  FMUL.FTZ R106, R0, R106 ;  /* 0x0000006a006a7220 */ /* 0x000fe40000410000 */
[----:B---3--:R-:W-:Y:S02]  /*16810*/  FMUL.FTZ R13, R160, R177 ;  /* 0x000000b1a00d7220 */ /* 0x008fe40000410000 */
        /* <DEDUP_REMOVED lines=9> */
[----:B------:R-:W-:Y:S02]  /*168b0*/  FMUL.FTZ R127, R0, R127 ;  /* 0x0000007f007f7220 */ /* 0x000fe40000410000 */
[----:B------:R-:W-:Y:S02]  /*168c0*/  FMUL.FTZ R129, R162, R129 ;  /* 0x00000081a2817220 */ /* 0x000fe40000410000 */
[----:B--2---:R-:W-:Y:S02]  /*168d0*/  FMUL.FTZ R15, R0, R179 ;  /* 0x000000b3000f7220 */ /* 0x004fe40000410000 */
[----:B------:R-:W2:Y:S01]  /*168e0*/  LDSM.16.MT88.4 R176, [R233+0x100] ;  /* 0x00010000e9b0783b */ /* 0x000ea20000004200 */
[C---:B------:R-:W-:Y:S02]  /*168f0*/  FMUL.FTZ R130, R161.reuse, R130 ;  /* 0x00000082a1827220 */ /* 0x040fe40000410000 */
[----:B------:R4:W-:Y:S01]  /*16900*/  MUFU.EX2 R210, R10 ;  /* 0x0000000a00d27308 */ /* 0x0009e20000000800 */
[C---:B------:R-:W-:Y:S02]  /*16910*/  FMUL.FTZ R131, R161.reuse, R131 ;  /* 0x00000083a1837220 */ /* 0x040fe40000410000 */
[----:B------:R-:W-:Y:S02]  /*16920*/  FMUL.FTZ R132, R162, R132 ;  /* 0x00000084a2847220 */ /* 0x000fe40000410000 */
[----:B---3--:R-:W-:Y:S02]  /*16930*/  FMUL.FTZ R8, R160, R168 ;  /* 0x000000a8a0087220 */ /* 0x008fe40000410000 */
[----:B------:R-:W-:Y:S02]  /*16940*/  FMUL.FTZ R133, R162, R133 ;  /* 0x00000085a2857220 */ /* 0x000fe40000410000 */
[C---:B------:R-:W-:Y:S01]  /*16950*/  FMUL.FTZ R134, R161.reuse, R134 ;  /* 0x00000086a1867220 */ /* 0x040fe20000410000 */
[----:B------:R-:W3:Y:S01]  /*16960*/  MUFU.EX2 R212, R11 ;  /* 0x0000000b00d47308 */ /* 0x000ee20000000800 */
[----:B------:R-:W-:Y:S02]  /*16970*/  FMUL.FTZ R135, R161, R135 ;  /* 0x00000087a1877220 */ /* 0x000fe40000410000 */
[----:B------:R-:W-:Y:S01]  /*16980*/  FMUL.FTZ R136, R160, R136 ;  /* 0x00000088a0887220 */ /* 0x000fe20000410000 */
[----:B-1----:R-:W-:Y:S01]  /*16990*/  F2FP.PACK_AB R168, R214, R211 ;  /* 0x000000d3d6a8723e */ /* 0x002fe200000000ff */
[C---:B------:R-:W-:Y:S02]  /*169a0*/  FMUL.FTZ R9, R160.reuse, R169 ;  /* 0x000000a9a0097220 */ /* 0x040fe40000410000 */
[----:B------:R-:W-:Y:S02]  /*169b0*/  FMUL.FTZ R137, R160, R137 ;  /* 0x00000089a0897220 */ /* 0x000fe40000410000 */
[C---:B------:R-:W-:Y:S02]  /*169c0*/  FMUL.FTZ R138, R0.reuse, R138 ;  /* 0x0000008a008a7220 */ /* 0x040fe40000410000 */
[----:B------:R-:W-:Y:S02]  /*169d0*/  FMUL.FTZ R139, R0, R139 ;  /* 0x0000008b008b7220 */ /* 0x000fe40000410000 */
[----:B------:R-:W-:Y:S02]  /*169e0*/  FMUL.FTZ R140, R160, R140 ;  /* 0x0000008ca08c7220 */ /* 0x000fe40000410000 */
[----:B----4-:R-:W-:Y:S01]  /*169f0*/  FMUL.FTZ R10, R0, R170 ;  /* 0x000000aa000a7220 */ /* 0x010fe20000410000 */
[----:B------:R-:W-:Y:S01]  /*16a00*/  F2FP.PACK_AB R170, R221, R226 ;  /* 0x000000e2ddaa723e */ /* 0x000fe200000000ff */
[----:B------:R-:W-:Y:S02]  /*16a10*/  FMUL.FTZ R141, R160, R141 ;  /* 0x0000008da08d7220 */ /* 0x000fe40000410000 */
[C---:B------:R-:W-:Y:S02]  /*16a20*/  FMUL.FTZ R142, R0.reuse, R142 ;  /* 0x0000008e008e7220 */ /* 0x040fe40000410000 */
[----:B------:R-:W-:Y:S02]  /*16a30*/  FMUL.FTZ R143, R0, R143 ;  /* 0x0000008f008f7220 */ /* 0x000fe40000410000 */
[----:B------:R-:W-:Y:S01]  /*16a40*/  FMUL.FTZ R144, R162, R144 ;  /* 0x00000090a2907220 */ /* 0x000fe20000410000 */
[----:B---3--:R-:W-:Y:S01]  /*16a50*/  F2FP.PACK_AB R169, R212, R210 ;  /* 0x000000d2d4a9723e */ /* 0x008fe200000000ff */
[----:B------:R-:W-:Y:S01]  /*16a60*/  FMUL.FTZ R11, R0, R171 ;  /* 0x000000ab000b7220 */ /* 0x000fe20000410000 */
[----:B------:R-:W-:Y:S01]  /*16a70*/  F2FP.PACK_AB R171, R222, R220 ;  /* 0x000000dcdeab723e */ /* 0x000fe200000000ff */
[C---:B------:R-:W-:Y:S02]  /*16a80*/  FMUL.FTZ R145, R162.reuse, R145 ;  /* 0x00000091a2917220 */ /* 0x040fe40000410000 */
[C---:B------:R-:W-:Y:S02]  /*16a90*/  FMUL.FTZ R146, R161.reuse, R146 ;  /* 0x00000092a1927220 */ /* 0x040fe40000410000 */
[----:B------:R-:W-:Y:S02]  /*16aa0*/  FMUL.FTZ R147, R161, R147 ;  /* 0x00000093a1937220 */ /* 0x000fe40000410000 */
[C---:B------:R-:W-:Y:S04]  /*16ab0*/  HMMA.16816.F32 R8, R168.reuse, R204, R8 ;  /* 0x000000cca808723c */ /* 0x040fe80000001808 */
[C---:B------:R-:W-:Y:S02]  /*16ac0*/  FMUL.FTZ R20, R162.reuse, R184 ;  /* 0x000000b8a2147220 */ /* 0x040fe40000410000 */
[--C-:B------:R-:W-:Y:S02]  /*16ad0*/  FFMA.FTZ R184, R49, c[0x0][0x2d0], -R208.reuse ;  /* 0x0000b40031b87a23 */ /* 0x100fe400000108d0 */
[-C--:B------:R-:W-:Y:S04]  /*16ae0*/  HMMA.16816.F32 R12, R168, R206.reuse, R12 ;  /* 0x000000cea80c723c */ /* 0x080fe8000000180c */
[----:B------:R-:W-:Y:S02]  /*16af0*/  FMUL.FTZ R21, R162, R185 ;  /* 0x000000b9a2157220 */ /* 0x000fe40000410000 */
[--C-:B------:R-:W-:Y:S02]  /*16b00*/  FFMA.FTZ R185, R48, c[0x0][0x2d0], -R208.reuse ;  /* 0x0000b40030b97a23 */ /* 0x100fe400000108d0 */
        /* <DEDUP_REMOVED lines=10> */
[----:B------:R-:W-:Y:S02]  /*16bb0*/  FMUL.FTZ R153, R160, R153 ;  /* 0x00000099a0997220 */ /* 0x000fe40000410000 */
[C---:B------:R-:W-:Y:S02]  /*16bc0*/  FMUL.FTZ R154, R0.reuse, R154 ;  /* 0x0000009a009a7220 */ /* 0x040fe40000410000 */
[C---:B------:R-:W-:Y:S01]  /*16bd0*/  HMMA.16816.F32 R80, R172.reuse, R178, R80 ;  /* 0x000000b2ac50723c */ /* 0x040fe20000001850 */
[----:B------:R-:W1:Y:S03]  /*16be0*/  LDSM.16.MT88.4 R176, [R235+0x100] ;  /* 0x00010000ebb0783b */ /* 0x000e660000004200 */
[----:B------:R-:W-:Y:S02]  /*16bf0*/  FMUL.FTZ R155, R0, R155 ;  /* 0x0000009b009b7220 */ /* 0x000fe40000410000 */
[C---:B------:R-:W-:Y:S02]  /*16c00*/  FMUL.FTZ R156, R162.reuse, R156 ;  /* 0x0000009ca29c7220 */ /* 0x040fe40000410000 */
[----:B------:R-:W-:Y:S04]  /*16c10*/  FMUL.FTZ R157, R162, R157 ;  /* 0x0000009da29d7220 */ /* 0x000fe80000410000 */
[C---:B------:R-:W-:Y:S02]  /*16c20*/  FMUL.FTZ R158, R161.reuse, R158 ;  /* 0x0000009ea19e7220 */ /* 0x040fe40000410000 */
[----:B------:R-:W-:Y:S02]  /*16c30*/  FMUL.FTZ R159, R161, R159 ;  /* 0x0000009fa19f7220 */ /* 0x000fe40000410000 */
[--C-:B------:R-:W-:Y:S02]  /*16c40*/  FFMA.FTZ R204, R52, c[0x0][0x2d0], -R208.reuse ;  /* 0x0000b40034cc7a23 */ /* 0x100fe400000108d0 */
[----:B------:R-:W-:Y:S02]  /*16c50*/  FFMA.FTZ R206, R64, c[0x0][0x2d0], -R208 ;  /* 0x0000b40040ce7a23 */ /* 0x000fe400000108d0 */
[----:B------:R-:W-:Y:S02]  /*16c60*/  FFMA.FTZ R64, R41, c[0x0][0x2d0], -R166 ;  /* 0x0000b40029407a23 */ /* 0x000fe400000108a6 */
[--C-:B------:R-:W-:Y:S02]  /*16c70*/  FFMA.FTZ R23, R23, c[0x0][0x2d0], -R209.reuse ;  /* 0x0000b40017177a23 */ /* 0x100fe400000108d1 */
[----:B------:R-:W-:Y:S02]  /*16c80*/  FFMA.FTZ R32, R32, c[0x0][0x2d0], -R208 ;  /* 0x0000b40020207a23 */ /* 0x000fe400000108d0 */
[----:B------:R2:W-:Y:S01]  /*16c90*/  MUFU.EX2 R207, R23 ;  /* 0x0000001700cf7308 */ /* 0x0005e20000000800 */
[----:B------:R-:W-:Y:S02]  /*16ca0*/  FFMA.FTZ R34, R34, c[0x0][0x2d0], -R209 ;  /* 0x0000b40022227a23 */ /* 0x000fe400000108d1 */
[--C-:B------:R-:W-:Y:S02]  /*16cb0*/  FFMA.FTZ R24, R24, c[0x0][0x2d0], -R166.reuse ;  /* 0x0000b40018187a23 */ /* 0x100fe400000108a6 */
[----:B------:R-:W-:Y:S02]  /*16cc0*/  FFMA.FTZ R25, R25, c[0x0][0x2d0], -R166 ;  /* 0x0000b40019197a23 */ /* 0x000fe400000108a6 */
[--C-:B------:R-:W-:Y:S02]  /*16cd0*/  FFMA.FTZ R26, R26, c[0x0][0x2d0], -R3.reuse ;  /* 0x0000b4001a1a7a23 */ /* 0x100fe40000010803 */
[----:B------:R-:W-:Y:S01]  /*16ce0*/  FFMA.FTZ R27, R27, c[0x0][0x2d0], -R3 ;  /* 0x0000b4001b1b7a23 */ /* 0x000fe20000010803 */
[----:B------:R-:W3:Y:S01]  /*16cf0*/  MUFU.EX2 R231, R34 ;  /* 0x0000002200e77308 */ /* 0x000ee20000000800 */
[--C-:B------:R-:W-:Y:S02]  /*16d00*/  FFMA.FTZ R186, R37, c[0x0][0x2d0], -R208.reuse ;  /* 0x0000b40025ba7a23 */ /* 0x100fe400000108d0 */
[----:B------:R-:W-:Y:S01]  /*16d10*/  FFMA.FTZ R33, R33, c[0x0][0x2d0], -R208 ;  /* 0x0000b40021217a23 */ /* 0x000fe200000108d0 */
[-C--:B-1----:R-:W-:Y:S03]  /*16d20*/  HMMA.16816.F32 R84, R172, R176.reuse, R84 ;  /* 0x000000b0ac54723c */ /* 0x082fe60000001854 */
[--C-:B------:R-:W-:Y:S03]  /*16d30*/  FFMA.FTZ R28, R28, c[0x0][0x2d0], -R166.reuse ;  /* 0x0000b4001c1c7a23 */ /* 0x100fe600000108a6 */
[----:B------:R1:W-:Y:S01]  /*16d40*/  MUFU.EX2 R227, R24 ;  /* 0x0000001800e37308 */ /* 0x0003e20000000800 */
[----:B------:R-:W-:Y:S01]  /*16d50*/  FFMA.FTZ R35, R35, c[0x0][0x2d0], -R209 ;  /* 0x0000b40023237a23 */ /* 0x000fe200000108d1 */
[C---:B------:R-:W-:Y:S04]  /*16d60*/  HMMA.16816.F32 R88, R168.reuse, R176, R88 ;  /* 0x000000b0a858723c */ /* 0x040fe80000001858 */
[----:B--2---:R-:W-:Y:S02]  /*16d70*/  FMUL.FTZ R23, R161, R187 ;  /* 0x000000bba1177220 */ /* 0x004fe40000410000 */
[----:B------:R-:W-:Y:S02]  /*16d80*/  FFMA.FTZ R29, R29, c[0x0][0x2d0], -R166 ;  /* 0x0000b4001d1d7a23 */ /* 0x000fe400000108a6 */
[----:B------:R2:W-:Y:S01]  /*16d90*/  MUFU.EX2 R223, R25 ;  /* 0x0000001900df7308 */ /* 0x0005e20000000800 */
[-C--:B------:R-:W-:Y:S03]  /*16da0*/  HMMA.16816.F32 R92, R168, R178.reuse, R92 ;  /* 0x000000b2a85c723c */ /* 0x080fe6000000185c */
[----:B---3--:R-:W-:Y:S01]  /*16db0*/  MOV R52, R231 ;  /* 0x000000e700347202 */ /* 0x008fe20000000f00 */
[----:B------:R-:W-:Y:S02]  /*16dc0*/  FMUL.FTZ R34, R0, R194 ;  /* 0x000000c200227220 */ /* 0x000fe40000410000 */
[--C-:B------:R-:W-:Y:S02]  /*16dd0*/  FFMA.FTZ R30, R30, c[0x0][0x2d0], -R3.reuse ;  /* 0x0000b4001e1e7a23 */ /* 0x100fe40000010803 */
[C---:B------:R-:W-:Y:S01]  /*16de0*/  HMMA.16816.F32 R96, R172.reuse, R178, R96 ;  /* 0x000000b2ac60723c */ /* 0x040fe20000001860 */
[----:B------:R-:W3:Y:S01]  /*16df0*/  LDSM.16.MT88.4 R176, [R234+0x100] ;  /* 0x00010000eab0783b */ /* 0x000ee20000004200 */
[----:B------:R-:W4:Y:S02]  /*16e00*/  MUFU.EX2 R205, R26 ;  /* 0x0000001a00cd7308 */ /* 0x000f240000000800 */
[----:B------:R-:W-:Y:S02]  /*16e10*/  FFMA.FTZ R31, R31, c[0x0][0x2d0], -R3 ;  /* 0x0000b4001f1f7a23 */ /* 0x000fe40000010803 */
[----:B-1----:R-:W-:Y:S02]  /*16e20*/  FMUL.FTZ R24, R162, R188 ;  /* 0x000000bca2187220 */ /* 0x002fe40000410000 */
[--C-:B------:R-:W-:Y:S04]  /*16e30*/  FFMA.FTZ R188, R54, c[0x0][0x2d0], -R209.reuse ;  /* 0x0000b40036bc7a23 */ /* 0x100fe800000108d1 */
[----:B------:R1:W-:Y:S01]  /*16e40*/  MUFU.EX2 R229, R35 ;  /* 0x0000002300e57308 */ /* 0x0003e20000000800 */
[----:B------:R-:W-:Y:S02]  /*16e50*/  FMUL.FTZ R38, R0, R198 ;  /* 0x000000c600267220 */ /* 0x000fe40000410000 */
[----:B--2---:R-:W-:Y:S02]  /*16e60*/  FMUL.FTZ R25, R162, R189 ;  /* 0x000000bda2197220 */ /* 0x004fe40000410000 */
[--C-:B------:R-:W-:Y:S02]  /*16e70*/  FFMA.FTZ R189, R55, c[0x0][0x2d0], -R209.reuse ;  /* 0x0000b40037bd7a23 */ /* 0x100fe400000108d1 */
[----:B------:R-:W-:Y:S02]  /*16e80*/  FMUL.FTZ R39, R0, R199 ;  /* 0x000000c700277220 */ /* 0x000fe40000410000 */
[--C-:B------:R-:W-:Y:S01]  /*16e90*/  FFMA.FTZ R187, R36, c[0x0][0x2d0], -R208.reuse ;  /* 0x0000b40024bb7a23 */ /* 0x100fe200000108d0 */
[----:B------:R2:W2:Y:S01]  /*16ea0*/  MUFU.EX2 R224, R32 ;  /* 0x0000002000e07308 */ /* 0x0004a20000000800 */
[----:B----4-:R-:W-:Y:S01]  /*16eb0*/  MOV R36, R205 ;  /* 0x000000cd00247202 */ /* 0x010fe20000000f00 */
[--C-:B------:R-:W-:Y:S02]  /*16ec0*/  FFMA.FTZ R205, R53, c[0x0][0x2d0], -R208.reuse ;  /* 0x0000b40035cd7a23 */ /* 0x100fe400000108d0 */
[----:B------:R-:W-:Y:S02]  /*16ed0*/  FFMA.FTZ R208, R65, c[0x0][0x2d0], -R208 ;  /* 0x0000b40041d07a23 */ /* 0x000fe400000108d0 */
[--C-:B------:R-:W-:Y:S04]  /*16ee0*/  FFMA.FTZ R65, R40, c[0x0][0x2d0], -R166.reuse ;  /* 0x0000b40028417a23 */ /* 0x100fe800000108a6 */
[----:B------:R-:W4:Y:S01]  /*16ef0*/  MUFU.EX2 R230, R33 ;  /* 0x0000002100e67308 */ /* 0x000f220000000800 */
[----:B------:R-:W-:Y:S02]  /*16f00*/  FMUL.FTZ R26, R161, R190 ;  /* 0x000000bea11a7220 */ /* 0x000fe40000410000 */
[--C-:B------:R-:W-:Y:S02]  /*16f10*/  FFMA.FTZ R190, R66, c[0x0][0x2d0], -R209.reuse ;  /* 0x0000b40042be7a23 */ /* 0x100fe400000108d1 */
[--C-:B------:R-:W-:Y:S02]  /*16f20*/  FFMA.FTZ R66, R44, c[0x0][0x2d0], -R166.reuse ;  /* 0x0000b4002c427a23 */ /* 0x100fe400000108a6 */
[----:B-1----:R-:W-:Y:S01]  /*16f30*/  FMUL.FTZ R35, R0, R195 ;  /* 0x000000c300237220 */ /* 0x002fe20000410000 */
[-C--:B---3--:R-:W-:Y:S02]  /*16f40*/  HMMA.16816.F32 R100, R172, R176.reuse, R100 ;  /* 0x000000b0ac64723c */ /* 0x088fe40000001864 */
[----:B------:R-:W-:Y:S01]  /*16f50*/  MUFU.EX2 R195, R64 ;  /* 0x0000004000c37308 */ /* 0x000fe20000000800 */
[C---:B--2---:R-:W-:Y:S01]  /*16f60*/  FMUL.FTZ R32, R160.reuse, R192 ;  /* 0x000000c0a0207220 */ /* 0x044fe20000410000 */
[----:B------:R-:W-:Y:S01]  /*16f70*/  MOV R192, R180 ;  /* 0x000000b400c07202 */ /* 0x000fe20000000f00 */
[--C-:B------:R-:W-:Y:S03]  /*16f80*/  FFMA.FTZ R180, R51, c[0x0][0x2d0], -R209.reuse ;  /* 0x0000b40033b47a23 */ /* 0x100fe600000108d1 */
[C---:B------:R-:W-:Y:S01]  /*16f90*/  HMMA.16816.F32 R104, R168.reuse, R176, R104 ;  /* 0x000000b0a868723c */ /* 0x040fe20000001868 */
[----:B------:R-:W-:Y:S03]  /*16fa0*/  LDSM.16.MT88.4 R48, [R232+0x900] ;  /* 0x00090000e830783b */ /* 0x000fe60000004200 */
[----:B------:R-:W1:Y:S01]  /*16fb0*/  MUFU.EX2 R231, R28 ;  /* 0x0000001c00e77308 */ /* 0x000e620000000800 */
[----:B------:R-:W-:Y:S01]  /*16fc0*/  FFMA.FTZ R209, R67, c[0x0][0x2d0], -R209 ;  /* 0x0000b40043d17a23 */ /* 0x000fe200000108d1 */
[----:B------:R-:W-:Y:S01]  /*16fd0*/  MOV R37, R224 ;  /* 0x000000e000257202 */ /* 0x000fe20000000f00 */
[--C-:B------:R-:W-:Y:S01]  /*16fe0*/  FFMA.FTZ R67, R45, c[0x0][0x2d0], -R166.reuse ;  /* 0x0000b4002d437a23 */ /* 0x100fe200000108a6 */
[----:B----4-:R-:W-:Y:S01]  /*16ff0*/  MOV R199, R230 ;  /* 0x000000e600c77202 */ /* 0x010fe20000000f00 */
[-C--:B------:R-:W-:Y:S03]  /*17000*/  HMMA.16816.F32 R108, R168, R178.reuse, R108 ;  /* 0x000000b2a86c723c */ /* 0x080fe6000000186c */
[----:B------:R-:W-:Y:S02]  /*17010*/  FMUL.FTZ R33, R160, R193 ;  /* 0x000000c1a0217220 */ /* 0x000fe40000410000 */
[----:B------:R2:W-:Y:S03]  /*17020*/  MUFU.EX2 R224, R27 ;  /* 0x0000001b00e07308 */ /* 0x0005e60000000800 */
[C---:B------:R-:W-:Y:S01]  /*17030*/  HMMA.16816.F32 R112, R172.reuse, R178, R112 ;  /* 0x000000b2ac70723c */ /* 0x040fe20000001870 */
[----:B------:R-:W3:Y:S06]  /*17040*/  LDSM.16.MT88.4 R176, [R232+0x2100] ;  /* 0x00210000e8b0783b */ /* 0x000eec0000004200 */
[----:B------:R-:W-:Y:S01]  /*17050*/  MUFU.EX2 R193, R65 ;  /* 0x0000004100c17308 */ /* 0x000fe20000000800 */
[----:B-1----:R-:W-:Y:S01]  /*17060*/  MOV R198, R231 ;  /* 0x000000e700c67202 */ /* 0x002fe20000000f00 */
[C---:B------:R-:W-:Y:S03]  /*17070*/  FMUL.FTZ R28, R162.reuse, R200 ;  /* 0x000000c8a21c7220 */ /* 0x040fe60000410000 */
[----:B------:R-:W-:Y:S05]  /*17080*/  MOV R200, R221 ;  /* 0x000000dd00c87202 */ /* 0x000fea0000000f00 */
[----:B------:R-:W-:Y:S01]  /*17090*/  MUFU.EX2 R221, R67 ;  /* 0x0000004300dd7308 */ /* 0x000fe20000000800 */
[----:B--2---:R-:W-:Y:S09]  /*170a0*/  FMUL.FTZ R27, R161, R191 ;  /* 0x000000bfa11b7220 */ /* 0x004ff20000410000 */
[----:B------:R1:W2:Y:S10]  /*170b0*/  MUFU.EX2 R191, R29 ;  /* 0x0000001d00bf7308 */ /* 0x0002b40000000800 */
[----:B------:R4:W-:Y:S01]  /*170c0*/  MUFU.EX2 R231, R30 ;  /* 0x0000001e00e77308 */ /* 0x0009e20000000800 */
[-C--:B---3--:R-:W-:Y:S09]  /*170d0*/  HMMA.16816.F32 R116, R172, R176.reuse, R116 ;  /* 0x000000b0ac74723c */ /* 0x088ff20000001874 */
[----:B------:R3:W2:Y:S01]  /*170e0*/  MUFU.EX2 R230, R31 ;  /* 0x0000001f00e67308 */ /* 0x0006a20000000800 */
[C---:B------:R-:W-:Y:S04]  /*170f0*/  HMMA.16816.F32 R120, R168.reuse, R176, R120 ;  /* 0x000000b0a878723c */ /* 0x040fe80000001878 */
[----:B-1----:R-:W-:Y:S01]  /*17100*/  FMUL.FTZ R29, R162, R201 ;  /* 0x000000c9a21d7220 */ /* 0x002fe20000410000 */
[----:B------:R-:W-:Y:S03]  /*17110*/  MOV R201, R192 ;  /* 0x000000c000c97202 */ /* 0x000fe60000000f00 */
[-C--:B------:R-:W-:Y:S04]  /*17120*/  HMMA.16816.F32 R124, R168, R178.reuse, R124 ;  /* 0x000000b2a87c723c */ /* 0x080fe8000000187c */
[----:B------:R-:W-:Y:S01]  /*17130*/  F2FP.PACK_AB R40, R201, R219 ;  /* 0x000000dbc928723e */ /* 0x000fe200000000ff */
[C---:B----4-:R-:W-:Y:S01]  /*17140*/  FMUL.FTZ R30, R161.reuse, R202 ;  /* 0x000000caa11e7220 */ /* 0x050fe20000410000 */
[----:B------:R-:W-:Y:S02]  /*17150*/  MOV R202, R207 ;  /* 0x000000cf00ca7202 */ /* 0x000fe40000000f00 */
[C---:B------:R-:W-:Y:S01]  /*17160*/  HMMA.16816.F32 R128, R172.reuse, R178, R128 ;  /* 0x000000b2ac80723c */ /* 0x040fe20000001880 */
[----:B------:R-:W1:Y:S03]  /*17170*/  LDSM.16.MT88.4 R176, [R233+0x2100] ;  /* 0x00210000e9b0783b */ /* 0x000e660000004200 */
[----:B------:R-:W-:Y:S02]  /*17180*/  MOV R207, R226 ;  /* 0x000000e200cf7202 */ /* 0x000fe40000000f00 */
[----:B------:R-:W-:Y:S01]  /*17190*/  MUFU.EX2 R226, R181 ;  /* 0x000000b500e27308 */ /* 0x000fe20000000800 */
[----:B---3--:R-:W-:Y:S01]  /*171a0*/  FMUL.FTZ R31, R161, R203 ;  /* 0x000000cba11f7220 */ /* 0x008fe20000410000 */
[----:B------:R-:W-:Y:S01]  /*171b0*/  MOV R203, R220 ;  /* 0x000000dc00cb7202 */ /* 0x000fe20000000f00 */
        /* <DEDUP_REMOVED lines=12> */
[----:B------:R-:W-:Y:S01]  /*17280*/  MOV R177, R36 ;  /* 0x0000002400b17202 */ /* 0x000fe20000000f00 */
[C---:B------:R-:W-:Y:S01]  /*17290*/  FMUL.FTZ R36, R160.reuse, R196 ;  /* 0x000000c4a0247220 */ /* 0x040fe20000410000 */
[----:B------:R-:W-:Y:S03]  /*172a0*/  MOV R196, R37 ;  /* 0x0000002500c47202 */ /* 0x000fe60000000f00 */
[----:B------:R-:W-:Y:S01]  /*172b0*/  FMUL.FTZ R37, R160, R197 ;  /* 0x000000c5a0257220 */ /* 0x000fe20000410000 */
[----:B------:R-:W-:Y:S01]  /*172c0*/  MOV R197, R52 ;  /* 0x0000003400c57202 */ /* 0x000fe20000000f00 */
[--C-:B------:R-:W-:Y:S01]  /*172d0*/  FFMA.FTZ R176, R60, c[0x0][0x2d0], -R166.reuse ;  /* 0x0000b4003cb07a23 */ /* 0x100fe200000108a6 */
[----:B------:R-:W1:Y:S01]  /*172e0*/  LDSM.16.MT88.4 R52, [R233+0x900] ;  /* 0x00090000e934783b */ /* 0x000e620000004200 */
[--C-:B------:R-:W-:Y:S03]  /*172f0*/  FFMA.FTZ R60, R46, c[0x0][0x2d0], -R3.reuse ;  /* 0x0000b4002e3c7a23 */ /* 0x100fe60000010803 */
[-C--:B------:R-:W-:Y:S01]  /*17300*/  HMMA.16816.F32 R36, R168, R178.reuse, R36 ;  /* 0x000000b2a824723c */ /* 0x080fe20000001824 */
[----:B------:R-:W-:Y:S06]  /*17310*/  MUFU.EX2 R220, R60 ;  /* 0x0000003c00dc7308 */ /* 0x000fec0000000800 */
[--C-:B------:R-:W-:Y:S01]  /*17320*/  FFMA.FTZ R168, R58, c[0x0][0x2d0], -R3.reuse ;  /* 0x0000b4003aa87a23 */ /* 0x100fe20000010803 */
[----:B------:R-:W-:Y:S04]  /*17330*/  HMMA.16816.F32 R28, R172, R178, R28 ;  /* 0x000000b2ac1c723c */ /* 0x000fe8000000181c */
[--C-:B------:R-:W-:Y:S02]  /*17340*/  FFMA.FTZ R170, R56, c[0x0][0x2d0], -R166.reuse ;  /* 0x0000b40038aa7a23 */ /* 0x100fe400000108a6 */
[--C-:B------:R-:W-:Y:S01]  /*17350*/  FFMA.FTZ R56, R43, c[0x0][0x2d0], -R3.reuse ;  /* 0x0000b4002b387a23 */ /* 0x100fe20000010803 */
[----:B------:R-:W-:Y:S01]  /*17360*/  MOV R175, R229 ;  /* 0x000000e500af7202 */ /* 0x000fe20000000f00 */
[--C-:B------:R-:W-:Y:S01]  /*17370*/  FFMA.FTZ R172, R62, c[0x0][0x2d0], -R3.reuse ;  /* 0x0000b4003eac7a23 */ /* 0x100fe20000010803 */
[----:B------:R-:W-:Y:S01]  /*17380*/  MOV R62, R225 ;  /* 0x000000e1003e7202 */ /* 0x000fe20000000f00 */
[----:B------:R-:W-:Y:S02]  /*17390*/  MUFU.EX2 R229, R184 ;  /* 0x000000b800e57308 */ /* 0x000fe40000000800 */
[----:B------:R-:W-:Y:S01]  /*173a0*/  MOV R178, R228 ;  /* 0x000000e400b27202 */ /* 0x000fe20000000f00 */
[--C-:B------:R-:W-:Y:S01]  /*173b0*/  FFMA.FTZ R171, R57, c[0x0][0x2d0], -R166.reuse ;  /* 0x0000b40039ab7a23 */ /* 0x100fe200000108a6 */
[----:B------:R-:W-:Y:S01]  /*173c0*/  F2FP.PACK_AB R43, R175, R197 ;  /* 0x000000c5af2b723e */ /* 0x000fe200000000ff */
[--C-:B------:R-:W-:Y:S01]  /*173d0*/  FFMA.FTZ R57, R42, c[0x0][0x2d0], -R3.reuse ;  /* 0x0000b4002a397a23 */ /* 0x100fe20000010803 */
[----:B------:R-:W-:Y:S01]  /*173e0*/  F2FP.PACK_AB R41, R202, R178 ;  /* 0x000000b2ca29723e */ /* 0x000fe200000000ff */
[--C-:B------:R-:W-:Y:S01]  /*173f0*/  FFMA.FTZ R169, R59, c[0x0][0x2d0], -R3.reuse ;  /* 0x0000b4003ba97a23 */ /* 0x100fe20000010803 */
[----:B------:R-:W-:Y:S01]  /*17400*/  F2FP.PACK_AB R42, R199, R196 ;  /* 0x000000c4c72a723e */ /* 0x000fe200000000ff */
[----:B------:R-:W-:Y:S01]  /*17410*/  FFMA.FTZ R166, R61, c[0x0][0x2d0], -R166 ;  /* 0x0000b4003da67a23 */ /* 0x000fe200000108a6 */
[----:B------:R3:W-:Y:S01]  /*17420*/  MUFU.EX2 R225, R186 ;  /* 0x000000ba00e17308 */ /* 0x0007e20000000800 */
[--C-:B------:R-:W-:Y:S01]  /*17430*/  FFMA.FTZ R61, R47, c[0x0][0x2d0], -R3.reuse ;  /* 0x0000b4002f3d7a23 */ /* 0x100fe20000010803 */
[----:B--2---:R-:W-:Y:S01]  /*17440*/  MOV R174, R191 ;  /* 0x000000bf00ae7202 */ /* 0x004fe20000000f00 */
[----:B------:R-:W-:Y:S01]  /*17450*/  FFMA.FTZ R3, R63, c[0x0][0x2d0], -R3 ;  /* 0x0000b4003f037a23 */ /* 0x000fe20000010803 */
[----:B------:R-:W-:Y:S01]  /*17460*/  MOV R63, R224 ;  /* 0x000000e0003f7202 */ /* 0x000fe20000000f00 */
[-C--:B------:R-:W-:Y:S05]  /*17470*/  HMMA.16816.F32 R4, R40, R48.reuse, R4 ;  /* 0x000000302804723c */ /* 0x080fea0000001804 */
[----:B------:R-:W-:Y:S01]  /*17480*/  MOV R179, R227 ;  /* 0x000000e300b37202 */ /* 0x000fe20000000f00 */
[----:B------:R-:W-:Y:S01]  /*17490*/  MUFU.EX2 R224, R182 ;  /* 0x000000b600e07308 */ /* 0x000fe20000000800 */
[----:B------:R-:W-:Y:S02]  /*174a0*/  F2FP.PACK_AB R45, R63, R177 ;  /* 0x000000b13f2d723e */ /* 0x000fe400000000ff */
[----:B------:R-:W-:Y:S03]  /*174b0*/  F2FP.PACK_AB R44, R223, R179 ;  /* 0x000000b3df2c723e */ /* 0x000fe600000000ff */
[----:B------:R-:W-:Y:S02]  /*174c0*/  F2FP.PACK_AB R46, R174, R198 ;  /* 0x000000c6ae2e723e */ /* 0x000fe400000000ff */
[----:B------:R-:W-:Y:S02]  /*174d0*/  F2FP.PACK_AB R47, R230, R231 ;  /* 0x000000e7e62f723e */ /* 0x000fe400000000ff */
[----:B------:R-:W-:Y:S01]  /*174e0*/  MUFU.EX2 R227, R185 ;  /* 0x000000b900e37308 */ /* 0x000fe20000000800 */
[----:B------:R-:W-:Y:S02]  /*174f0*/  MOV R173, R222 ;  /* 0x000000de00ad7202 */ /* 0x000fe40000000f00 */
[----:B---3--:R-:W-:Y:S02]  /*17500*/  MOV R186, R223 ;  /* 0x000000df00ba7202 */ /* 0x008fe40000000f00 */
[C---:B------:R-:W-:Y:S05]  /*17510*/  HMMA.16816.F32 R8, R44.reuse, R48, R8 ;  /* 0x000000302c08723c */ /* 0x040fea0000001808 */
[----:B------:R2:W-:Y:S03]  /*17520*/  MUFU.EX2 R223, R183 ;  /* 0x000000b700df7308 */ /* 0x0005e60000000800 */
[-C--:B------:R-:W-:Y:S07]  /*17530*/  HMMA.16816.F32 R12, R44, R50.reuse, R12 ;  /* 0x000000322c0c723c */ /* 0x080fee000000180c */
[----:B------:R-:W-:Y:S01]  /*17540*/  MUFU.EX2 R192, R57 ;  /* 0x0000003900c07308 */ /* 0x000fe20000000800 */
[C---:B------:R-:W-:Y:S01]  /*17550*/  HMMA.16816.F32 R16, R40.reuse, R50, R16 ;  /* 0x000000322810723c */ /* 0x040fe20000001810 */
[----:B------:R-:W3:Y:S07]  /*17560*/  LDSM.16.MT88.4 R48, [R235+0x900] ;  /* 0x00090000eb30783b */ /* 0x000eee0000004200 */
[-C--:B-1----:R-:W-:Y:S01]  /*17570*/  HMMA.16816.F32 R68, R40, R52.reuse, R68 ;  /* 0x000000342844723c */ /* 0x082fe20000001844 */
[----:B------:R1:W4:Y:S01]  /*17580*/  MUFU.EX2 R194, R56 ;  /* 0x0000003800c27308 */ /* 0x0003220000000800 */
[----:B--2---:R-:W2:Y:S06]  /*17590*/  LDL.LU R183, [R1+0x1c] ;  /* 0x00001c0001b77983 */ /* 0x004eac0000300800 */
[C---:B------:R-:W-:Y:S01]  /*175a0*/  HMMA.16816.F32 R72, R44.reuse, R52, R72 ;  /* 0x000000342c48723c */ /* 0x040fe20000001848 */
[----:B------:R-:W2:Y:S02]  /*175b0*/  LDL.LU R182, [R1+0x20] ;  /* 0x0000200001b67983 */ /* 0x000ea40000300800 */
[----:B------:R-:W-:Y:S02]  /*175c0*/  MUFU.EX2 R228, R180 ;  /* 0x000000b400e47308 */ /* 0x000fe40000000800 */
[----:B------:R-:W2:Y:S03]  /*175d0*/  LDL.LU R185, [R1+0x24] ;  /* 0x0000240001b97983 */ /* 0x000ea60000300800 */
[-C--:B------:R-:W-:Y:S01]  /*175e0*/  HMMA.16816.F32 R76, R44, R54.reuse, R76 ;  /* 0x000000362c4c723c */ /* 0x080fe2000000184c */
[----:B------:R-:W2:Y:S04]  /*175f0*/  LDL.LU R184, [R1+0x28] ;  /* 0x0000280001b87983 */ /* 0x000ea80000300800 */
[----:B------:R4:W4:Y:S03]  /*17600*/  MUFU.EX2 R222, R66 ;  /* 0x0000004200de7308 */ /* 0x0009260000000800 */
[C---:B------:R-:W-:Y:S01]  /*17610*/  HMMA.16816.F32 R80, R40.reuse, R54, R80 ;  /* 0x000000362850723c */ /* 0x040fe20000001850 */
[----:B------:R-:W4:Y:S06]  /*17620*/  LDSM.16.MT88.4 R52, [R234+0x900] ;  /* 0x00090000ea34783b */ /* 0x000f2c0000004200 */
[----:B------:R4:W4:Y:S01]  /*17630*/  MUFU.EX2 R191, R187 ;  /* 0x000000bb00bf7308 */ /* 0x0009220000000800 */
[-C--:B---3--:R-:W-:Y:S01]  /*17640*/  HMMA.16816.F32 R84, R40, R48.reuse, R84 ;  /* 0x000000302854723c */ /* 0x088fe20000001854 */
[----:B-1----:R-:W-:Y:S07]  /*17650*/  LDSM.16.MT88.4 R56, [R233+0x1100] ;  /* 0x00110000e938783b */ /* 0x002fee0000004200 */
[C---:B------:R-:W-:Y:S01]  /*17660*/  HMMA.16816.F32 R88, R44.reuse, R48, R88 ;  /* 0x000000302c58723c */ /* 0x040fe20000001858 */
[----:B----4-:R-:W-:Y:S07]  /*17670*/  LDSM.16.MT88.4 R64, [R235+0x3100] ;  /* 0x00310000eb40783b */ /* 0x010fee0000004200 */
[-C--:B------:R-:W-:Y:S04]  /*17680*/  HMMA.16816.F32 R92, R44, R50.reuse, R92 ;  /* 0x000000322c5c723c */ /* 0x080fe8000000185c */
[----:B------:R-:W-:Y:S04]  /*17690*/  MOV R187, R219 ;  /* 0x000000db00bb7202 */ /* 0x000fe80000000f00 */
[C---:B------:R-:W-:Y:S01]  /*176a0*/  HMMA.16816.F32 R96, R40.reuse, R50, R96 ;  /* 0x000000322860723c */ /* 0x040fe20000001860 */
[----:B------:R-:W1:Y:S01]  /*176b0*/  LDSM.16.MT88.4 R48, [R232+0x2900] ;  /* 0x00290000e830783b */ /* 0x000e620000004200 */
[----:B------:R-:W3:Y:S06]  /*176c0*/  MUFU.EX2 R219, R61 ;  /* 0x0000003d00db7308 */ /* 0x000eec0000000800 */
        /* <DEDUP_REMOVED lines=30> */
[----:B------:R-:W-:Y:S02]  /*178b0*/  F2FP.PACK_AB R42, R229, R227 ;  /* 0x000000e3e52a723e */ /* 0x000fe400000000ff */
[----:B------:R-:W-:Y:S02]  /*178c0*/  F2FP.PACK_AB R43, R228, R226 ;  /* 0x000000e2e42b723e */ /* 0x000fe400000000ff */
[----:B---3--:R-:W-:Y:S05]  /*178d0*/  F2FP.PACK_AB R47, R219, R220 ;  /* 0x000000dcdb2f723e */ /* 0x008fea00000000ff */
        /* <DEDUP_REMOVED lines=9> */
[----:B------:R-:W-:Y:S03]  /*17970*/  LDSM.16.MT88.4 R56, [R233+0x3100] ;  /* 0x00310000e938783b */ /* 0x000fe60000004200 */
[----:B--2---:R-:W-:Y:S04]  /*17980*/  FFMA.FTZ R0, R0, R183, R210 ;  /* 0x000000b700007223 */ /* 0x004fe800000100d2 */
[-C--:B----4-:R-:W-:Y:S01]  /*17990*/  HMMA.16816.F32 R84, R40, R52.reuse, R84 ;  /* 0x000000342854723c */ /* 0x090fe20000001854 */
[----:B------:R-:W-:Y:S03]  /*179a0*/  MUFU.EX2 R210, R170 ;  /* 0x000000aa00d27308 */ /* 0x000fe60000000800 */
[----:B------:R-:W-:Y:S01]  /*179b0*/  MOV R183, R62 ;  /* 0x0000003e00b77202 */ /* 0x000fe20000000f00 */
[----:B------:R-:W-:Y:S02]  /*179c0*/  FFMA.FTZ R160, R160, R182, R211 ;  /* 0x000000b6a0a07223 */ /* 0x000fe400000100d3 */
[----:B------:R-:W-:Y:S01]  /*179d0*/  FFMA.FTZ R161, R161, R185, R213 ;  /* 0x000000b9a1a17223 */ /* 0x000fe200000100d5 */
[C---:B------:R-:W-:Y:S03]  /*179e0*/  HMMA.16816.F32 R88, R44.reuse, R52, R88 ;  /* 0x000000342c58723c */ /* 0x040fe60000001858 */
[----:B------:R-:W-:Y:S01]  /*179f0*/  MUFU.EX2 R211, R209 ;  /* 0x000000d100d37308 */ /* 0x000fe20000000800 */
[----:B------:R-:W-:Y:S01]  /*17a00*/  MOV R185, R63 ;  /* 0x0000003f00b97202 */ /* 0x000fe20000000f00 */
[----:B------:R-:W-:Y:S01]  /*17a10*/  FADD.FTZ R160, R214, R160 ;  /* 0x000000a0d6a07221 */ /* 0x000fe20000010000 */
[----:B------:R-:W2:Y:S01]  /*17a20*/  LDSM.16.MT88.4 R60, [R232+0x3100] ;  /* 0x00310000e83c783b */ /* 0x000ea20000004200 */
[----:B------:R-:W-:Y:S01]  /*17a30*/  FFMA.FTZ R162, R162, R184, R215 ;  /* 0x000000b8a2a27223 */ /* 0x000fe200000100d7 */
[-C--:B------:R-:W-:Y:S04]  /*17a40*/  HMMA.16816.F32 R92, R44, R54.reuse, R92 ;  /* 0x000000362c5c723c */ /* 0x080fe8000000185c */
[----:B------:R-:W-:Y:S01]  /*17a50*/  FADD.FTZ R162, R216, R162 ;  /* 0x000000a2d8a27221 */ /* 0x000fe20000010000 */
[----:B------:R-:W-:Y:S01]  /*17a60*/  MOV R184, R207 ;  /* 0x000000cf00b87202 */ /* 0x000fe20000000f00 */
[----:B------:R3:W-:Y:S01]  /*17a70*/  MUFU.EX2 R216, R188 ;  /* 0x000000bc00d87308 */ /* 0x0007e20000000800 */
[----:B------:R-:W-:Y:S01]  /*17a80*/  MOV R207, R218 ;  /* 0x000000da00cf7202 */ /* 0x000fe20000000f00 */
[C---:B------:R-:W-:Y:S01]  /*17a90*/  HMMA.16816.F32 R96, R40.reuse, R54, R96 ;  /* 0x000000362860723c */ /* 0x040fe20000001860 */
[----:B------:R-:W4:Y:S03]  /*17aa0*/  LDSM.16.MT88.4 R52, [R234+0x3100] ;  /* 0x00310000ea34783b */ /* 0x000f260000004200 */
[----:B------:R-:W-:Y:S02]  /*17ab0*/  FADD.FTZ R161, R217, R161 ;  /* 0x000000a1d9a17221 */ /* 0x000fe40000010000 */
[----:B------:R-:W-:Y:S02]  /*17ac0*/  FADD.FTZ R0, R212, R0 ;  /* 0x00000000d4007221 */ /* 0x000fe40000010000 */
[-C--:B-1----:R-:W-:Y:S01]  /*17ad0*/  HMMA.16816.F32 R100, R40, R48.reuse, R100 ;  /* 0x000000302864723c */ /* 0x082fe20000001864 */
[----:B------:R-:W-:Y:S03]  /*17ae0*/  MUFU.EX2 R214, R208 ;  /* 0x000000d000d67308 */ /* 0x000fe60000000800 */
[----:B------:R-:W-:Y:S04]  /*17af0*/  FADD.FTZ R0, R203, R0 ;  /* 0x00000000cb007221 */ /* 0x000fe80000010000 */
[C---:B------:R-:W-:Y:S03]  /*17b00*/  HMMA.16816.F32 R104, R44.reuse, R48, R104 ;  /* 0x000000302c68723c */ /* 0x040fe60000001868 */
[----:B------:R1:W-:Y:S01]  /*17b10*/  MUFU.EX2 R215, R189 ;  /* 0x000000bd00d77308 */ /* 0x0003e20000000800 */
[----:B---3--:R-:W-:Y:S04]  /*17b20*/  MOV R188, R183 ;  /* 0x000000b700bc7202 */ /* 0x008fe80000000f00 */
[-C--:B------:R-:W-:Y:S01]  /*17b30*/  HMMA.16816.F32 R108, R44, R50.reuse, R108 ;  /* 0x000000322c6c723c */ /* 0x080fe2000000186c */
[----:B------:R-:W3:Y:S04]  /*17b40*/  LDSM.16.MT88.4 R180, [R232+0x1900] ;  /* 0x00190000e8b4783b */ /* 0x000ee80000004200 */
[----:B------:R-:W-:Y:S03]  /*17b50*/  MUFU.EX2 R218, R204 ;  /* 0x000000cc00da7308 */ /* 0x000fe60000000800 */
[C---:B------:R-:W-:Y:S01]  /*17b60*/  HMMA.16816.F32 R112, R40.reuse, R50, R112 ;  /* 0x000000322870723c */ /* 0x040fe20000001870 */
[----:B------:R-:W3:Y:S06]  /*17b70*/  LDSM.16.MT88.4 R48, [R233+0x1900] ;  /* 0x00190000e930783b */ /* 0x000eec0000004200 */
[----:B------:R-:W-:Y:S01]  /*17b80*/  MUFU.EX2 R204, R172 ;  /* 0x000000ac00cc7308 */ /* 0x000fe20000000800 */
[-C--:B--2---:R-:W-:Y:S04]  /*17b90*/  HMMA.16816.F32 R116, R40, R60.reuse, R116 ;  /* 0x0000003c2874723c */ /* 0x084fe80000001874 */
[----:B-1----:R-:W-:Y:S04]  /*17ba0*/  MOV R189, R207 ;  /* 0x000000cf00bd7202 */ /* 0x002fe80000000f00 */
[C---:B------:R-:W-:Y:S01]  /*17bb0*/  HMMA.16816.F32 R120, R44.reuse, R60, R120 ;  /* 0x0000003c2c78723c */ /* 0x040fe20000001878 */
[----:B------:R-:W-:Y:S07]  /*17bc0*/  MUFU.EX2 R217, R205 ;  /* 0x000000cd00d97308 */ /* 0x000fee0000000800 */
[-C--:B------:R-:W-:Y:S03]  /*17bd0*/  HMMA.16816.F32 R124, R44, R62.reuse, R124 ;  /* 0x0000003e2c7c723c */ /* 0x080fe6000000187c */
[----:B------:R-:W-:Y:S05]  /*17be0*/  MUFU.EX2 R205, R166 ;  /* 0x000000a600cd7308 */ /* 0x000fea0000000800 */
[C---:B------:R-:W-:Y:S01]  /*17bf0*/  HMMA.16816.F32 R128, R40.reuse, R62, R128 ;  /* 0x0000003e2880723c */ /* 0x040fe20000001880 */
[----:B------:R-:W-:Y:S04]  /*17c00*/  LDSM.16.MT88.4 R60, [R235+0x3900] ;  /* 0x00390000eb3c783b */ /* 0x000fe80000004200 */
[----:B------:R1:W-:Y:S03]  /*17c10*/  MUFU.EX2 R166, R3 ;  /* 0x0000000300a67308 */ /* 0x0003e60000000800 */
[-C--:B------:R-:W-:Y:S07]  /*17c20*/  HMMA.16816.F32 R132, R40, R56.reuse, R132 ;  /* 0x000000382884723c */ /* 0x080fee0000001884 */
[----:B------:R-:W-:Y:S01]  /*17c30*/  MUFU.EX2 R213, R206 ;  /* 0x000000ce00d57308 */ /* 0x000fe20000000800 */
[C---:B------:R-:W-:Y:S08]  /*17c40*/  HMMA.16816.F32 R136, R44.reuse, R56, R136 ;  /* 0x000000382c88723c */ /* 0x040ff00000001888 */
[-C--:B------:R-:W-:Y:S01]  /*17c50*/  HMMA.16816.F32 R140, R44, R58.reuse, R140 ;  /* 0x0000003a2c8c723c */ /* 0x080fe2000000188c */
[----:B------:R-:W2:Y:S03]  /*17c60*/  MUFU.EX2 R212, R190 ;  /* 0x000000be00d47308 */ /* 0x000ea60000000800 */
[----:B-1----:R-:W-:Y:S01]  /*17c70*/  FADD.FTZ R3, R188, R161 ;  /* 0x000000a1bc037221 */ /* 0x002fe20000010000 */
[----:B------:R-:W-:Y:S03]  /*17c80*/  MOV R188, R174 ;  /* 0x000000ae00bc7202 */ /* 0x000fe60000000f00 */
[C---:B------:R-:W-:Y:S01]  /*17c90*/  HMMA.16816.F32 R144, R40.reuse, R58, R144 ;  /* 0x0000003a2890723c */ /* 0x040fe20000001890 */
[----:B------:R-:W1:Y:S02]  /*17ca0*/  LDSM.16.MT88.4 R56, [R235+0x1900] ;  /* 0x00190000eb38783b */ /* 0x000e640000004200 */
[----:B------:R3:W-:Y:S01]  /*17cb0*/  MUFU.EX2 R206, R176 ;  /* 0x000000b000ce7308 */ /* 0x0007e20000000800 */
[----:B------:R-:W-:Y:S04]  /*17cc0*/  MOV R161, R197 ;  /* 0x000000c500a17202 */ /* 0x000fe80000000f00 */
[-C--:B------:R-:W-:Y:S05]  /*17cd0*/  HMMA.16816.F32 R20, R40, R64.reuse, R20 ;  /* 0x000000402814723c */ /* 0x080fea0000001814 */
[----:B------:R-:W-:Y:S03]  /*17ce0*/  MUFU.EX2 R207, R169 ;  /* 0x000000a900cf7308 */ /* 0x000fe60000000800 */
[C---:B------:R-:W-:Y:S04]  /*17cf0*/  HMMA.16816.F32 R148, R44.reuse, R64, R148 ;  /* 0x000000402c94723c */ /* 0x040fe80000001894 */
[----:B--2---:R-:W-:Y:S02]  /*17d00*/  F2FP.PACK_AB R203, R211, R212 ;  /* 0x000000d4d3cb723e */ /* 0x004fe400000000ff */
[----:B------:R-:W-:Y:S01]  /*17d10*/  MOV R190, R199 ;  /* 0x000000c700be7202 */ /* 0x000fe20000000f00 */
[----:B------:R-:W-:Y:S01]  /*17d20*/  FADD.FTZ R64, R173, R0 ;  /* 0x00000000ad407221 */ /* 0x000fe20000010000 */
[-C--:B------:R-:W-:Y:S01]  /*17d30*/  HMMA.16816.F32 R152, R44, R66.reuse, R152 ;  /* 0x000000422c98723c */ /* 0x080fe20000001898 */
[----:B------:R-:W-:Y:S03]  /*17d40*/  MUFU.EX2 R209, R171 ;  /* 0x000000ab00d17308 */ /* 0x000fe60000000800 */
[----:B------:R-:W-:Y:S02]  /*17d50*/  F2FP.PACK_AB R199, R166, R204 ;  /* 0x000000cca6c7723e */ /* 0x000fe400000000ff */
[----:B---3--:R-:W-:Y:S02]  /*17d60*/  MOV R176, R185 ;  /* 0x000000b900b07202 */ /* 0x008fe40000000f00 */
[C---:B------:R-:W-:Y:S03]  /*17d70*/  HMMA.16816.F32 R156, R40.reuse, R66, R156 ;  /* 0x00000042289c723c */ /* 0x040fe6000000189c */
[----:B------:R-:W2:Y:S01]  /*17d80*/  MUFU.EX2 R208, R168 ;  /* 0x000000a800d07308 */ /* 0x000ea20000000800 */
[----:B------:R-:W-:Y:S02]  /*17d90*/  MOV R185, R187 ;  /* 0x000000bb00b97202 */ /* 0x000fe40000000f00 */
[----:B------:R-:W-:Y:S01]  /*17da0*/  MOV R187, R202 ;  /* 0x000000ca00bb7202 */ /* 0x000fe20000000f00 */
[----:B------:R-:W-:Y:S01]  /*17db0*/  FADD.FTZ R66, R167, R3 ;  /* 0x00000003a7427221 */ /* 0x000fe20000010000 */
[-C--:B----4-:R-:W-:Y:S04]  /*17dc0*/  HMMA.16816.F32 R24, R40, R52.reuse, R24 ;  /* 0x000000342818723c */ /* 0x090fe80000001818 */
[----:B------:R-:W-:Y:S02]  /*17dd0*/  F2FP.PACK_AB R202, R214, R213 ;  /* 0x000000d5d6ca723e */ /* 0x000fe400000000ff */
[----:B------:R-:W-:Y:S02]  /*17de0*/  MOV R0, R178 ;  /* 0x000000b200007202 */ /* 0x000fe40000000f00 */
[C---:B------:R-:W-:Y:S04]  /*17df0*/  HMMA.16816.F32 R32, R44.reuse, R52, R32 ;  /* 0x000000342c20723c */ /* 0x040fe80000001820 */
[----:B------:R-:W-:Y:S01]  /*17e00*/  MOV R3, R185 ;  /* 0x000000b900037202 */ /* 0x000fe20000000f00 */
[----:B------:R-:W-:Y:S02]  /*17e10*/  FADD.FTZ R0, R0, R66 ;  /* 0x0000004200007221 */ /* 0x000fe40000010000 */
[----:B------:R-:W-:Y:S01]  /*17e20*/  FADD.FTZ R52, R184, R160 ;  /* 0x000000a0b8347221 */ /* 0x000fe20000010000 */
[-C--:B------:R-:W-:Y:S01]  /*17e30*/  HMMA.16816.F32 R36, R44, R54.reuse, R36 ;  /* 0x000000362c24723c */ /* 0x080fe20000001824 */
[----:B------:R-:W3:Y:S03]  /*17e40*/  LDSM.16.MT88.4 R44, [R234+0x1900] ;  /* 0x00190000ea2c783b */ /* 0x000ee60000004200 */
[----:B------:R-:W-:Y:S01]  /*17e50*/  FADD.FTZ R65, R200, R52 ;  /* 0x00000034c8417221 */ /* 0x000fe20000010000 */
[----:B------:R-:W-:Y:S01]  /*17e60*/  F2FP.PACK_AB R200, R217, R218 ;  /* 0x000000dad9c8723e */ /* 0x000fe200000000ff */
[----:B------:R-:W-:Y:S01]  /*17e70*/  FADD.FTZ R53, R189, R162 ;  /* 0x000000a2bd357221 */ /* 0x000fe20000010000 */
[----:B------:R-:W-:Y:S01]  /*17e80*/  MOV R189, R175 ;  /* 0x000000af00bd7202 */ /* 0x000fe20000000f00 */
[----:B------:R-:W-:Y:S01]  /*17e90*/  HMMA.16816.F32 R28, R40, R54, R28 ;  /* 0x00000036281c723c */ /* 0x000fe2000000181c */
[----:B------:R-:W4:Y:S03]  /*17ea0*/  LDSM.16.MT88.4 R40, [R232+0x3900] ;  /* 0x00390000e828783b */ /* 0x000f260000004200 */
[----:B------:R-:W-:Y:S01]  /*17eb0*/  MOV R184, R186 ;  /* 0x000000ba00b87202 */ /* 0x000fe20000000f00 */
[----:B------:R-:W-:Y:S01]  /*17ec0*/  FADD.FTZ R67, R236, R53 ;  /* 0x00000035ec437221 */ /* 0x000fe20000010000 */
[----:B------:R-:W-:Y:S02]  /*17ed0*/  MOV R186, R201 ;  /* 0x000000c900ba7202 */ /* 0x000fe40000000f00 */
[----:B------:R-:W-:Y:S01]  /*17ee0*/  F2FP.PACK_AB R201, R215, R216 ;  /* 0x000000d8d7c9723e */ /* 0x000fe200000000ff */
[----:B------:R-:W1:Y:S03]  /*17ef0*/  LDSM.16.MT88.4 R52, [R233+0x3900] ;  /* 0x00390000e934783b */ /* 0x000e660000004200 */
[----:B--2---:R-:W-:Y:S01]  /*17f00*/  F2FP.PACK_AB R197, R207, R208 ;  /* 0x000000d0cfc5723e */ /* 0x004fe200000000ff */
[----:B------:R-:W-:Y:S01]  /*17f10*/  FADD.FTZ R3, R3, R67 ;  /* 0x0000004303037221 */ /* 0x000fe20000010000 */
[----:B------:R-:W-:Y:S01]  /*17f20*/  MOV R162, R198 ;  /* 0x000000c600a27202 */ /* 0x000fe20000000f00 */
[-C--:B------:R-:W-:Y:S02]  /*17f30*/  HMMA.16816.F32 R172, R200, R180.reuse, R4 ;  /* 0x000000b4c8ac723c */ /* 0x080fe40000001804 */
[----:B------:R2:W5:Y:S03]  /*17f40*/  LDL.LU R236, [R1+0x38] ;  /* 0x0000380001ec7983 */ /* 0x0005660000300800 */
[----:B------:R-:W-:Y:S01]  /*17f50*/  F2FP.PACK_AB R198, R205, R206 ;  /* 0x000000cecdc6723e */ /* 0x000fe200000000ff */
[----:B------:R2:W5:Y:S01]  /*17f60*/  LDL.LU R167, [R1+0x34] ;  /* 0x0000340001a77983 */ /* 0x0005620000300800 */
[----:B------:R-:W-:Y:S02]  /*17f70*/  MOV R160, R196 ;  /* 0x000000c400a07202 */ /* 0x000fe40000000f00 */
[----:B------:R-:W-:Y:S01]  /*17f80*/  F2FP.PACK_AB R196, R209, R210 ;  /* 0x000000d2d1c4723e */ /* 0x000fe200000000ff */
[----:B------:R-:W1:Y:S06]  /*17f90*/  LDSM.16.MT88.4 R4, [R234+0x3900] ;  /* 0x00390000ea04783b */ /* 0x000e6c0000004200 */
[C---:B------:R-:W-:Y:S07]  /*17fa0*/  HMMA.16816.F32 R168, R196.reuse, R180, R8 ;  /* 0x000000b4c4a8723c */ /* 0x040fee0000001808 */
[----:B------:R-:W-:Y:S02]  /*17fb0*/  MOV R11, R176 ;  /* 0x000000b0000b7202 */ /* 0x000fe40000000f00 */
[----:B------:R-:W-:Y:S03]  /*17fc0*/  MOV R9, R179 ;  /* 0x000000b300097202 */ /* 0x000fe60000000f00 */
[----:B------:R-:W-:Y:S02]  /*17fd0*/  MOV R8, R177 ;  /* 0x000000b100087202 */ /* 0x000fe40000000f00 */
[-C--:B------:R-:W-:Y:S03]  /*17fe0*/  HMMA.16816.F32 R176, R196, R182.reuse, R12 ;  /* 0x000000b6c4b0723c */ /* 0x080fe6000000180c */
[----:B------:R-:W-:Y:S01]  /*17ff0*/  MOV R10, R184 ;  /* 0x000000b8000a7202 */ /* 0x000fe20000000f00 */
[----:B------:R-:W-:Y:S02]  /*18000*/  FADD.FTZ R9, R9, R65 ;  /* 0x0000004109097221 */ /* 0x000fe40000010000 */
[----:B------:R-:W-:Y:S01]  /*18010*/  FADD.FTZ R8, R8, R64 ;  /* 0x0000004008087221 */ /* 0x000fe20000010000 */
[----:B------:R-:W-:Y:S01]  /*18020*/  MOV R14, R186 ;  /* 0x000000ba000e7202 */ /* 0x000fe20000000f00 */
        /* <DEDUP_REMOVED lines=78> */
[----:B------:R1:W-:Y:S04]  /*18510*/  STL [R1+0x20], R3 ;  /* 0x0000200301007387 */ /* 0x0003e80000100800 */
[----:B------:R3:W-:Y:S01]  /*18520*/  STL [R1+0x1c], R0 ;  /* 0x00001c0001007387 */ /* 0x0007e20000100800 */
[----:B-1----:R-:W-:Y:S02]  /*18530*/  MOV R3, R164 ;  /* 0x000000a400037202 */ /* 0x002fe40000000f00 */
[----:B---3--:R-:W-:Y:S01]  /*18540*/  MOV R0, R165 ;  /* 0x000000a500007202 */ /* 0x008fe20000000f00 */
[----:B--2--5:R-:W-:-:S05]  /*18550*/  @P0 BRA `(.L_x_3071) ;  /* 0xffffc72000000947 */ /* 0x024fca000383ffff */
.L_x_3070:
[----:B---3--:R-:W2:Y:S04]  /*18560*/  LDL.LU R6, [R1+0x28] ;  /* 0x0000280001067983 */ /* 0x008ea80000300800 */
        /* <DEDUP_REMOVED lines=10> */
[----:B----4-:R-:W3:Y:S01]  /*18610*/  SHFL.BFLY PT, R7, R8, 0x2, 0x1f ;  /* 0x0c401f0008077f89 */ /* 0x010ee200000e0000 */
[----:B-1----:R-:W-:-:S03]  /*18620*/  FADD.FTZ R11, R11, R6 ;  /* 0x000000060b0b7221 */ /* 0x002fc60000010000 */
[----:B------:R-:W1:Y:S01]  /*18630*/  SHFL.BFLY PT, R6, R5, 0x2, 0x1f ;  /* 0x0c401f0005067f89 */ /* 0x000e6200000e0000 */
[----:B--2---:R-:W-:-:S03]  /*18640*/  FADD.FTZ R9, R9, R4 ;  /* 0x0000000409097221 */ /* 0x004fc60000010000 */
[----:B------:R-:W2:Y:S01]  /*18650*/  SHFL.BFLY PT, R0, R11, 0x1, 0x1f ;  /* 0x0c201f000b007f89 */ /* 0x000ea200000e0000 */
[----:B---3--:R-:W-:-:S03]  /*18660*/  FADD.FTZ R7, R7, R8 ;  /* 0x0000000807077221 */ /* 0x008fc60000010000 */
[----:B------:R-:W3:Y:S04]  /*18670*/  SHFL.BFLY PT, R4, R9, 0x1, 0x1f ;  /* 0x0c201f0009047f89 */ /* 0x000ee800000e0000 */
[----:B------:R-:W4:Y:S01]  /*18680*/  SHFL.BFLY PT, R3, R7, 0x1, 0x1f ;  /* 0x0c201f0007037f89 */ /* 0x000f2200000e0000 */
[----:B-1----:R-:W-:Y:S02]  /*18690*/  FADD.FTZ R6, R6, R5 ;  /* 0x0000000506067221 */ /* 0x002fe40000010000 */
[----:B--2---:R-:W-:-:S03]  /*186a0*/  FADD.FTZ R11, R11, R0 ;  /* 0x000000000b0b7221 */ /* 0x004fc60000010000 */
[----:B------:R-:W1:Y:S01]  /*186b0*/  SHFL.BFLY PT, R5, R6, 0x1, 0x1f ;  /* 0x0c201f0006057f89 */ /* 0x000e6200000e0000 */
[----:B------:R-:W-:Y:S01]  /*186c0*/  MOV R0, RZ ;  /* 0x000000ff00007202 */ /* 0x000fe20000000f00 */
[----:B---3--:R-:W-:Y:S01]  /*186d0*/  FADD.FTZ R9, R9, R4 ;  /* 0x0000000409097221 */ /* 0x008fe20000010000 */
[----:B------:R-:W-:Y:S02]  /*186e0*/  FSETP.NE.FTZ.AND P3, PT, R11, RZ, PT ;  /* 0x000000ff0b00720b */ /* 0x000fe40003f75000 */
[----:B------:R-:W-:Y:S01]  /*186f0*/  MOV R4, RZ ;  /* 0x000000ff00047202 */ /* 0x000fe20000000f00 */
[----:B----4-:R-:W-:Y:S01]  /*18700*/  FADD.FTZ R7, R7, R3 ;  /* 0x0000000307077221 */ /* 0x010fe20000010000 */
[----:B------:R-:W-:Y:S02]  /*18710*/  FSETP.NE.FTZ.AND P2, PT, R9, RZ, PT ;  /* 0x000000ff0900720b */ /* 0x000fe40003f55000 */
[----:B------:R-:W-:Y:S02]  /*18720*/  MOV R3, RZ ;  /* 0x000000ff00037202 */ /* 0x000fe40000000f00 */
[----:B------:R-:W-:-:S05]  /*18730*/  FSETP.NE.FTZ.AND P1, PT, R7, RZ, PT ;  /* 0x000000ff0700720b */ /* 0x000fca0003f35000 */
[----:B------:R-:W2:Y:S01]  /*18740*/  @P3 MUFU.RCP R0, R11 ;  /* 0x0000000b00003308 */ /* 0x000ea20000001000 */
[----:B-1----:R-:W-:-:S07]  /*18750*/  FADD.FTZ R6, R5, R6 ;  /* 0x0000000605067221 */ /* 0x002fce0000010000 */
[----:B------:R-:W1:Y:S01]  /*18760*/  @P1 MUFU.RCP R3, R7 ;  /* 0x0000000700031308 */ /* 0x000e620000001000 */
[----:B------:R-:W-:Y:S01]  /*18770*/  FSETP.NE.FTZ.AND P0, PT, R6, RZ, PT ;  /* 0x000000ff0600720b */ /* 0x000fe20003f15000 */
[----:B--2---:R-:W-:-:S06]  /*18780*/  FMUL.FTZ R172, R0, R172 ;  /* 0x000000ac00ac7220 */ /* 0x004fcc0000410000 */
[----:B------:R-:W2:Y:S01]  /*18790*/  @P2 MUFU.RCP R4, R9 ;  /* 0x0000000900042308 */ /* 0x000ea20000001000 */
[C---:B------:R-:W-:Y:S02]  /*187a0*/  FMUL.FTZ R57, R0.reuse, R173 ;  /* 0x000000ad00397220 */ /* 0x040fe40000410000 */
[C---:B------:R-:W-:Y:S02]  /*187b0*/  FMUL.FTZ R180, R0.reuse, R180 ;  /* 0x000000b400b47220 */ /* 0x040fe40000410000 */
[C---:B------:R-:W-:Y:S02]  /*187c0*/  FMUL.FTZ R181, R0.reuse, R181 ;  /* 0x000000b500b57220 */ /* 0x040fe40000410000 */
[C---:B------:R-:W-:Y:S01]  /*187d0*/  FMUL.FTZ R68, R0.reuse, R68 ;  /* 0x0000004400447220 */ /* 0x040fe20000410000 */
[----:B------:R-:W-:Y:S01]  /*187e0*/  @P3 MUFU.LG2 R11, R11 ;  /* 0x0000000b000b3308 */ /* 0x000fe20000000c00 */
[C---:B------:R-:W-:Y:S01]  /*187f0*/  FMUL.FTZ R51, R0.reuse, R69 ;  /* 0x0000004500337220 */ /* 0x040fe20000410000 */
[----:B------:R-:W-:Y:S01]  /*18800*/  @P0 MOV R8, 0x3f317218 ;  /* 0x3f31721800080802 */ /* 0x000fe20000000f00 */
        /* <DEDUP_REMOVED lines=32> */
[----:B------:R-:W1:Y:S01]  /*18a10*/  @P0 MUFU.RCP R0, R6 ;  /* 0x0000000600000308 */ /* 0x000e620000001000 */
        /* <DEDUP_REMOVED lines=31> */
[----:B--2---:R-:W-:-:S02]  /*18c10*/  FMUL.FTZ R174, R4, R174 ;  /* 0x000000ae04ae7220 */ /* 0x004fc40000410000 */
        /* <DEDUP_REMOVED lines=32> */
[C---:B-1----:R-:W-:Y:S02]  /*18e20*/  FMUL.FTZ R170, R0.reuse, R170 ;  /* 0x000000aa00aa7220 */ /* 0x042fe40000410000 */
        /* <DEDUP_REMOVED lines=44> */
.L_x_3016:
        /* <DEDUP_REMOVED lines=198> */
.L_x_3075:
        /* <DEDUP_REMOVED lines=157> */
.L_x_3077:
[----:B--234-:R-:W-:Y:S05]  /*1a720*/  BSYNC B0 ;  /* 0x0000000000007941 */ /* 0x01cfea0003800000 */
.L_x_3076:
        /* <DEDUP_REMOVED lines=16> */
.L_x_3079:
[----:B------:R-:W-:Y:S05]  /*1a830*/  BSYNC B0 ;  /* 0x0000000000007941 */ /* 0x000fea0003800000 */
.L_x_3078:
        /* <DEDUP_REMOVED lines=16> */
.L_x_3081:
[----:B------:R-:W-:Y:S05]  /*1a940*/  BSYNC B0 ;  /* 0x0000000000007941 */ /* 0x000fea0003800000 */
.L_x_3080:
        /* <DEDUP_REMOVED lines=16> */
.L_x_3083:
[----:B------:R-:W-:Y:S05]  /*1aa50*/  BSYNC B0 ;  /* 0x0000000000007941 */ /* 0x000fea0003800000 */
.L_x_3082:
        /* <DEDUP_REMOVED lines=16> */
.L_x_3085:
[----:B------:R-:W-:Y:S05]  /*1ab60*/  BSYNC B0 ;  /* 0x0000000000007941 */ /* 0x000fea0003800000 */
.L_x_3084:
        /* <DEDUP_REMOVED lines=16> */
.L_x_3087:
[----:B------:R-:W-:Y:S05]  /*1ac70*/  BSYNC B0 ;  /* 0x0000000000007941 */ /* 0x000fea0003800000 */
.L_x_3086:
        /* <DEDUP_REMOVED lines=16> */
.L_x_3089:
[----:B------:R-:W-:Y:S05]  /*1ad80*/  BSYNC B0 ;  /* 0x0000000000007941 */ /* 0x000fea0003800000 */
.L_x_3088:
        /* <DEDUP_REMOVED lines=17> */
.L_x_3074:
        /* <DEDUP_REMOVED lines=31> */
.L_x_3090:
        /* <DEDUP_REMOVED lines=43> */
.L_x_3092:
[----:B------:R-:W-:Y:S05]  /*1b340*/  BSYNC B0 ;  /* 0x0000000000007941 */ /* 0x000fea0003800000 */
.L_x_3091:
        /* <DEDUP_REMOVED lines=63> */
.L_x_3094:
[----:B------:R-:W-:Y:S05]  /*1b740*/  BSYNC B0 ;  /* 0x0000000000007941 */ /* 0x000fea0003800000 */
.L_x_3093:
        /* <DEDUP_REMOVED lines=15> */
.L_x_3096:
[----:B------:R-:W-:Y:S05]  /*1b840*/  BSYNC B0 ;  /* 0x0000000000007941 */ /* 0x000fea0003800000 */
.L_x_3095:
        /* <DEDUP_REMOVED lines=15> */
.L_x_3098:
[----:B------:R-:W-:Y:S05]  /*1b940*/  BSYNC B0 ;  /* 0x0000000000007941 */ /* 0x000fea0003800000 */
.L_x_3097:
        /* <DEDUP_REMOVED lines=15> */
.L_x_3100:
[----:B------:R-:W-:Y:S05]  /*1ba40*/  BSYNC B0 ;  /* 0x0000000000007941 */ /* 0x000fea0003800000 */
.L_x_3099:
        /* <DEDUP_REMOVED lines=15> */
.L_x_3102:
[----:B------:R-:W-:Y:S05]  /*1bb40*/  BSYNC B0 ;  /* 0x0000000000007941 */ /* 0x000fea0003800000 */
.L_x_3101:
        /* <DEDUP_REMOVED lines=15> */
.L_x_3104:
[----:B------:R-:W-:Y:S05]  /*1bc40*/  BSYNC B0 ;  /* 0x0000000000007941 */ /* 0x000fea0003800000 */
.L_x_3103:
        /* <DEDUP_REMOVED lines=15> */
.L_x_3106:
[----:B------:R-:W-:Y:S05]  /*1bd40*/  BSYNC B0 ;  /* 0x0000000000007941 */ /* 0x000fea0003800000 */
.L_x_3105:
        /* <DEDUP_REMOVED lines=16> */
.L_x_3107:
        /* <DEDUP_REMOVED lines=11> */
.L_x_4371:


//--------------------- .text._ZN7cutlass13device_kernelIN5flash19enable_sm80_to_sm89INS1_16FlashAttnFwdSm80INS1_25CollectiveMainloopFwdSm80ILi4ELi1ELb0EN4cute5tupleIJNS5_1CILi128EEENS7_ILi48EEES8_EEELi128ENS_6half_tEfNS_4arch4Sm80ELb0ELb1ELb0ELb0ELb1ELb0ELb1ELb0EEENS1_21CollectiveEpilogueFwdINS6_IJS8_S8_S9_EEENS6_IJNS7_ILi1EEESH_SH_EEESB_SD_Li128ELb0ELb1ELb0ELb0EEENS1_19SingleTileSchedulerILb0ELb0ELb1ELi128EEEEEEEEEvNT_6ParamsE --------------------------
	.section	.text._ZN7cutlass13device_kernelIN5flash19enable_sm80_to_sm89INS1_16FlashAttnFwdSm80INS1_25CollectiveMainloopFwdSm80ILi4ELi1ELb0EN4cute5tupleIJNS5_1CILi128EEENS7_ILi48EEES8_EEELi128ENS_6half_tEfNS_4arch4Sm80ELb0ELb1ELb0ELb0ELb1ELb0ELb1ELb0EEENS1_21CollectiveEpilogueFwdINS6_IJS8_S8_S9_EEENS6_IJNS7_ILi1EEESH_SH_EEESB_SD_Li128ELb0ELb1ELb0ELb0EEENS1_19SingleTileSchedulerILb0ELb0ELb1ELi128EEEEEEEEEvNT_6ParamsE,"ax",@progbits
	.sectioninfo	@"SHI_REGISTERS=255"
	.align	128
.text._ZN7cutlass13device_kernelIN5flash19enable_sm80_to_sm89INS1_16FlashAttnFwdSm80INS1_25CollectiveMainloopFwdSm80ILi4ELi1ELb0EN4cute5tupleIJNS5_1CILi128EEENS7_ILi48EEES8_EEELi128ENS_6half_tEfNS_4arch4Sm80ELb0ELb1ELb0ELb0ELb1ELb0ELb1ELb0EEENS1_21CollectiveEpilogueFwdINS6_IJS8_S8_S9_EEENS6_IJNS7_ILi1EEESH_SH_EEESB_SD_Li128ELb0ELb1ELb0ELb0EEENS1_19SingleTileSchedulerILb0ELb0ELb1ELi128EEEEEEEEEvNT_6ParamsE:
        .type           _ZN7cutlass13device_kernelIN5flash19enable_sm80_to_sm89INS1_16FlashAttnFwdSm80INS1_25CollectiveMainloopFwdSm80ILi4ELi1ELb0EN4cute5tupleIJNS5_1CILi128EEENS7_ILi48EEES8_EEELi128ENS_6half_tEfNS_4arch4Sm80ELb0ELb1ELb0ELb0ELb1ELb0ELb1ELb0EEENS1_21CollectiveEpilogueFwdINS6_IJS8_S8_S9_EEENS6_IJNS7_ILi1EEESH_SH_EEESB_SD_Li128ELb0ELb1ELb0ELb0EEENS1_19SingleTileSchedulerILb0ELb0ELb1ELi128EEEEEEEEEvNT_6ParamsE,@function
        .size           _ZN7cutlass13device_kernelIN5flash19enable_sm80_to_sm89INS1_16FlashAttnFwdSm80INS1_25CollectiveMainloopFwdSm80ILi4ELi1ELb0EN4cute5tupleIJNS5_1CILi128EEENS7_ILi48EEES8_EEELi128ENS_6half_tEfNS_4arch4Sm80ELb0ELb1ELb0ELb0ELb1ELb0ELb1ELb0EEENS1_21CollectiveEpilogueFwdINS6_IJS8_S8_S9_EEENS6_IJNS7_ILi1EEESH_SH_EEESB_SD_Li128ELb0ELb1ELb0ELb0EEENS1_19SingleTileSchedulerILb0ELb0ELb1ELi128EEEEEEEEEvNT_6ParamsE,(.L_x_4372 - _ZN7cutlass13device_kernelIN5flash19enable_sm80_to_sm89INS1_16FlashAttnFwdSm80INS1_25CollectiveMainloopFwdSm80ILi4ELi1ELb0EN4cute5tupleIJNS5_1CILi128EEENS7_ILi48EEES8_EEELi128ENS_6half_tEfNS_4arch4Sm80ELb0ELb1ELb0ELb0ELb1ELb0ELb1ELb0EEENS1_21CollectiveEpilogueFwdINS6_IJS8_S8_S9_EEENS6_IJNS7_ILi1EEESH_SH_EEESB_SD_Li128ELb0ELb1ELb0ELb0EEENS1_19SingleTileSchedulerILb0ELb0ELb1ELi128EEEEEEEEEvNT_6ParamsE)
        .other          _ZN7cutlass13device_kernelIN5flash19enable_sm80_to_sm89INS1_16FlashAttnFwdSm80INS1_25CollectiveMainloopFwdSm80ILi4ELi1ELb0EN4cute5tupleIJNS5_1CILi128EEENS7_ILi48EEES8_EEELi128ENS_6half_tEfNS_4arch4Sm80ELb0ELb1ELb0ELb0ELb1ELb0ELb1ELb0EEENS1_21CollectiveEpilogueFwdINS6_IJS8_S8_S9_EEENS6_IJNS7_ILi1EEESH_SH_EEESB_SD_Li128ELb0ELb1ELb0ELb0EEENS1_19SingleTileSchedulerILb0ELb0ELb1ELi128EEEEEEEEEvNT_6ParamsE,@"STO_CUDA_ENTRY STV_DEFAULT"
_ZN7cutlass13device_kernelIN5flash19enable_sm80_to_sm89INS1_16FlashAttnFwdSm80INS1_25CollectiveMainloopFwdSm80ILi4ELi1ELb0EN4cute5tupleIJNS5_1CILi128EEENS7_ILi48EEES8_EEELi128ENS_6half_tEfNS_4arch4Sm80ELb0ELb1ELb0ELb0ELb1ELb0ELb1ELb0EEENS1_21CollectiveEpilogueFwdINS6_IJS8_S8_S9_EEENS6_IJNS7_ILi1EEESH_SH_EEESB_SD_Li128ELb0ELb1ELb0ELb0EEENS1_19SingleTileSchedulerILb0ELb0ELb1ELi128EEEEEEEEEvNT_6ParamsE:
        /* <DEDUP_REMOVED lines=56> */
.L_x_3109:
[----:B------:R-:W-:Y:S02]  /*0380*/  ULDC UR4, c[0x0][0x32c] ;  /* 0x0000cb0000047ab9 */ /* 0x000fe40000000800 */
[----:B------:R-:W-:-:S03]  /*0390*/  UISETP.NE.AND UP0, UPT, UR14, UR4, UPT ;  /* 0x000000040e00728c */ /* 0x000fc6000bf05270 */
[----:B------:R-:W-:Y:S02]  /*03a0*/  ULDC.64 UR4, c[0x0][0x330] ;  /* 0x0000cc0000047ab9 */ /* 0x000fe40000000a00 */
[----:B------:R-:W-:-:S06]  /*03b0*/  UIMAD.WIDE.U32 UR16, UR15, UR4, URZ ;  /* 0x000000040f1072a5 */ /* 0x000fcc000f8e003f */
[----:B------:R-:W-:Y:S02]  /*03c0*/  @UP0 USHF.R.U32.HI UR15, URZ, UR5, UR17 ;  /* 0x000000053f0f0299 */ /* 0x000fe40008011611 */
.L_x_3110:
[----:B------:R-:W-:Y:S02]  /*03d0*/  ULDC UR4, c[0x0][0x32c] ;  /* 0x0000cb0000047ab9 */ /* 0x000fe40000000800 */
[----:B------:R-:W-:-:S04]  /*03e0*/  UIMAD UR4, UR15, UR4, UR4 ;  /* 0x000000040f0472a4 */ /* 0x000fc8000f8e0204 */
[----:B------:R-:W-:-:S04]  /*03f0*/  UISETP.LT.AND UP0, UPT, UR7, UR4, UPT ;  /* 0x000000040700728c */ /* 0x000fc8000bf01270 */
[----:B------:R-:W-:Y:S02]  /*0400*/  USEL UR7, UR7, UR4, UP0 ;  /* 0x0000000407077287 */ /* 0x000fe40008000000 */
.L_x_3108:
        /* <DEDUP_REMOVED lines=38> */
.L_x_3112:
[----:B------:R-:W-:Y:S02]  /*0670*/  ULDC UR4, c[0x0][0x32c] ;  /* 0x0000cb0000047ab9 */ /* 0x000fe40000000800 */
[----:B------:R-:W-:-:S03]  /*0680*/  UISETP.NE.AND UP0, UPT, UR4, 0x1, UPT ;  /* 0x000000010400788c */ /* 0x000fc6000bf05270 */
[----:B------:R-:W-:Y:S02]  /*0690*/  ULDC.64 UR4, c[0x0][0x330] ;  /* 0x0000cc0000047ab9 */ /* 0x000fe40000000a00 */
[----:B------:R-:W-:-:S07]  /*06a0*/  UIMAD.WIDE.U32 UR16, UR14, UR4, URZ ;  /* 0x000000040e1072a5 */ /* 0x000fce000f8e003f */
[----:B------:R-:W-:Y:S02]  /*06b0*/  @UP0 UMOV UR15, UR17 ;  /* 0x00000011000f0c82 */ /* 0x000fe40008000000 */
[----:B------:R-:W-:Y:S02]  /*06c0*/  @UP0 USHF.R.U32.HI UR14, URZ, UR5, UR15 ;  /* 0x000000053f0e0299 */ /* 0x000fe4000801160f */
.L_x_3113:
[----:B------:R-:W-:Y:S02]  /*06d0*/  ULDC UR4, c[0x0][0x32c] ;  /* 0x0000cb0000047ab9 */ /* 0x000fe40000000800 */
[----:B------:R-:W-:-:S04]  /*06e0*/  UIMAD UR4, UR14, UR4, URZ ;  /* 0x000000040e0472a4 */ /* 0x000fc8000f8e023f */
[----:B------:R-:W-:-:S04]  /*06f0*/  UISETP.LT.AND UP0, UPT, UR7, UR4, UPT ;  /* 0x000000040700728c */ /* 0x000fc8000bf01270 */
[----:B------:R-:W-:-:S04]  /*0700*/  USEL UR7, UR7, UR4, !UP0 ;  /* 0x0000000407077287 */ /* 0x000fc8000c000000 */
.L_x_3111:
        /* <DEDUP_REMOVED lines=159> */
[----:B------:R-:W-:Y:S01]  /*1100*/  STL [R1], R128 ;  /* 0x0000008001007387 */ /* 0x000fe20000100800 */
        /* <DEDUP_REMOVED lines=135> */
[----:B------:R-:W-:Y:S01]  /*1980*/  IMAD.IADD R22, R12, 0x1, -R15 ;  /* 0x000000010c167824 */ /* 0x000fe200078e0a0f */
[----:B------:R-:W-:Y:S01]  /*1990*/  IADD3 R244, R245, 0x2080, RZ ;  /* 0x00002080f5f47810 */ /* 0x000fe20007ffe0ff */
        /* <DEDUP_REMOVED lines=145> */
[----:B------:R-:W-:Y:S02]  /*22b0*/  IMAD.IADD R229, R0, 0x1, R235 ;  /* 0x0000000100e57824 */ /* 0x000fe400078e02eb */
        /* <DEDUP_REMOVED lines=96> */
[----:B------:R-:W-:Y:S08]  /*28c0*/  HMMA.16816.F32 R76, R16, R42, R76 ;  /* 0x0000002a104c723c */ /* 0x000ff0000000184c */
[C---:B---3--:R-:W-:Y:S08]  /*28d0*/  HMMA.16816.F32 R48, R12.reuse, R40, R96 ;  /* 0x000000280c30723c */ /* 0x048ff00000001860 */
[----:B------:R-:W-:Y:S08]  /*28e0*/  HMMA.16816.F32 R44, R12, R42, R92 ;  /* 0x0000002a0c2c723c */ /* 0x000ff0000000185c */
[C---:B----4-:R-:W-:Y:S08]  /*28f0*/  HMMA.16816.F32 R72, R16.reuse, R36, R108 ;  /* 0x000000241048723c */ /* 0x050ff0000000186c */
[----:B------:R-:W-:Y:S08]  /*2900*/  HMMA.16816.F32 R68, R16, R38, R104 ;  /* 0x000000261044723c */ /* 0x000ff00000001868 */
[----:B------:R-:W-:Y:S08]  /*2910*/  HMMA.16816.F32 R40, R12, R36, R88 ;  /* 0x000000240c28723c */ /* 0x000ff00000001858 */
[C---:B------:R-:W-:Y:S08]  /*2920*/  HMMA.16816.F32 R64, R16.reuse, R32, R100 ;  /* 0x000000201040723c */ /* 0x040ff00000001864 */
[----:B------:R-:W-:Y:S08]  /*2930*/  HMMA.16816.F32 R52, R16, R34, R52 ;  /* 0x000000221034723c */ /* 0x000ff00000001834 */
[C---:B------:R-:W-:Y:S08]  /*2940*/  HMMA.16816.F32 R36, R12.reuse, R38, R84 ;  /* 0x000000260c24723c */ /* 0x040ff00000001854 */
[C---:B------:R-:W-:Y:S08]  /*2950*/  HMMA.16816.F32 R16, R12.reuse, R32, R60 ;  /* 0x000000200c10723c */ /* 0x040ff0000000183c */
[----:B------:R-:W-:Y:S08]  /*2960*/  HMMA.16816.F32 R12, R12, R34, R56 ;  /* 0x000000220c0c723c */ /* 0x000ff00000001838 */
[C---:B-----5:R-:W-:Y:S08]  /*2970*/  HMMA.16816.F32 R32, R4.reuse, R24, R72 ;  /* 0x000000180420723c */ /* 0x060ff00000001848 */
[----:B------:R-:W-:Y:S08]  /*2980*/  HMMA.16816.F32 R84, R4, R26, R68 ;  /* 0x0000001a0454723c */ /* 0x000ff00000001844 */
[C---:B-1----:R-:W-:Y:S08]  /*2990*/  HMMA.16816.F32 R40, R8.reuse, R24, R40 ;  /* 0x000000180828723c */ /* 0x042ff00000001828 */
[----:B------:R-:W-:Y:S08]  /*29a0*/  HMMA.16816.F32 R36, R8, R26, R36 ;  /* 0x0000001a0824723c */ /* 0x000ff00000001824 */
[C---:B------:R-:W-:Y:S08]  /*29b0*/  HMMA.16816.F32 R92, R4.reuse, R20, R64 ;  /* 0x00000014045c723c */ /* 0x040ff00000001840 */
[----:B------:R-:W-:Y:S08]  /*29c0*/  HMMA.16816.F32 R96, R4, R22, R52 ;  /* 0x000000160460723c */ /* 0x000ff00000001834 */
[----:B------:R-:W-:Y:S08]  /*29d0*/  HMMA.16816.F32 R24, R8, R20, R16 ;  /* 0x000000140818723c */ /* 0x000ff00000001810 */
[C---:B------:R-:W-:Y:S08]  /*29e0*/  HMMA.16816.F32 R80, R4.reuse, R28, R80 ;  /* 0x0000001c0450723c */ /* 0x040ff00000001850 */
[----:B------:R-:W-:Y:S08]  /*29f0*/  HMMA.16816.F32 R76, R4, R30, R76 ;  /* 0x0000001e044c723c */ /* 0x000ff0000000184c */
        /* <DEDUP_REMOVED lines=21> */
[----:B------:R-:W-:-:S04]  /*2b50*/  IMAD R243, R0, c[0x0][0x2b8], R4 ;  /* 0x0000ae0000f37a24 */ /* 0x000fc800078e0204 */
[----:B------:R-:W-:Y:S01]  /*2b60*/  IMAD.WIDE.U32 R4, R243, c[0x0][0x1e0], RZ ;  /* 0x00007800f3047a25 */ /* 0x000fe200078e00ff */
[----:B------:R-:W-:-:S05]  /*2b70*/  SHF.R.S32.HI R0, RZ, 0x1f, R243 ;  /* 0x0000001fff007819 */ /* 0x000fca00000114f3 */
[----:B------:R-:W-:-:S04]  /*2b80*/  IMAD R0, R0, c[0x0][0x1e0], RZ ;  /* 0x0000780000007a24 */ /* 0x000fc800078e02ff */
[----:B------:R-:W-:-:S04]  /*2b90*/  IMAD R0, R243, c[0x0][0x1e4], R0 ;  /* 0x00007900f3007a24 */ /* 0x000fc800078e0200 */
        /* <DEDUP_REMOVED lines=20> */
[-C--:B------:R-:W-:Y:S02]  /*2ce0*/  IADD3 R16, P1, P0, R4, R6.reuse, R15 ;  /* 0x0000000604107210 */ /* 0x080fe4000783e00f */
[----:B------:R-:W-:Y:S02]  /*2cf0*/  LOP3.LUT R4, R8, 0xf, RZ, 0xc0, !PT ;  /* 0x0000000f08047812 */ /* 0x000fe400078ec0ff */
[----:B------:R-:W-:Y:S02]  /*2d00*/  IADD3.X R17, RZ, R7, R0, P1, P0 ;  /* 0x00000007ff117210 */ /* 0x000fe40000fe0400 */
[----:B------:R-:W-:-:S02]  /*2d10*/  IADD3 R8, P1, P0, R4, R6, R5 ;  /* 0x0000000604087210 */ /* 0x000fc4000783e005 */
[----:B------:R-:W-:-:S04]  /*2d20*/  SHF.L.U64.HI R4, R126, 0x1, R127 ;  /* 0x000000017e047819 */ /* 0x000fc8000001027f */
[----:B------:R-:W-:Y:S02]  /*2d30*/  IADD3.X R9, RZ, R7, R4, P1, P0 ;  /* 0x00000007ff097210 */ /* 0x000fe40000fe0404 */
[----:B------:R-:W-:Y:S02]  /*2d40*/  IADD3 R12, P1, R10, R5, RZ ;  /* 0x000000050a0c7210 */ /* 0x000fe40007f3e0ff */
[----:B---3--:R-:W-:Y:S01]  /*2d50*/  IADD3 R10, P0, R11, R15, RZ ;  /* 0x0000000f0b0a7210 */ /* 0x008fe20007f1e0ff */
[----:B----4-:R-:W-:Y:S01]  /*2d60*/  IMAD.X R15, R13, 0x1, R0, P2 ;  /* 0x000000010d0f7824 */ /* 0x010fe200010e0600 */
[----:B------:R-:W-:Y:S01]  /*2d70*/  IADD3 R6, P2, R11, R5, RZ ;  /* 0x000000050b067210 */ /* 0x000fe20007f5e0ff */
[----:B------:R-:W-:Y:S01]  /*2d80*/  IMAD.X R13, R13, 0x1, R4, P1 ;  /* 0x000000010d0d7824 */ /* 0x000fe200008e0604 */
        /* <DEDUP_REMOVED lines=10> */
.L_x_3115:
[----:B------:R-:W-:Y:S01]  /*2e30*/  LOP3.LUT R0, R123, 0xffffffe0, RZ, 0xc0, !PT ;  /* 0xffffffe07b007812 */ /* 0x000fe200078ec0ff */
[----:B------:R-:W-:Y:S01]  /*2e40*/  UISETP.NE.AND UP1, UPT, UR13, URZ, UPT ;  /* 0x0000003f0d00728c */ /* 0x000fe2000bf25270 */
[----:B------:R-:W-:Y:S01]  /*2e50*/  LEA.HI R5, R124, R129, RZ, 0x2 ;  /* 0x000000817c057211 */ /* 0x000fe200078f10ff */
[----:B------:R-:W-:Y:S01]  /*2e60*/  UISETP.NE.AND UP0, UPT, UR12, URZ, UPT ;  /* 0x0000003f0c00728c */ /* 0x000fe2000bf05270 */
[----:B------:R-:W-:Y:S01]  /*2e70*/  SHF.R.S32.HI R4, RZ, 0x1f, R122 ;  /* 0x0000001fff047819 */ /* 0x000fe2000001147a */
[----:B------:R-:W-:Y:S01]  /*2e80*/  IMAD.IADD R0, R129, 0x1, -R0 ;  /* 0x0000000181007824 */ /* 0x000fe200078e0a00 */
[----:B------:R-:W-:Y:S01]  /*2e90*/  LOP3.LUT R5, R5, 0xfffffffc, RZ, 0xc0, !PT ;  /* 0xfffffffc05057812 */ /* 0x000fe200078ec0ff */
[----:B------:R-:W-:Y:S01]  /*2ea0*/  ULDC UR19, c[0x0][0x324] ;  /* 0x0000c90000137ab9 */ /* 0x000fe20000000800 */
[----:B------:R-:W-:Y:S01]  /*2eb0*/  LEA.HI R4, R4, R122, RZ, 0x2 ;  /* 0x0000007a04047211 */ /* 0x000fe200078f10ff */
[----:B------:R-:W-:Y:S01]  /*2ec0*/  ULDC UR4, c[0x0][0x1d0] ;  /* 0x0000740000047ab9 */ /* 0x000fe20000000800 */
[----:B-1----:R-:W-:Y:S01]  /*2ed0*/  SHF.R.S32.HI R6, RZ, 0x1f, R0 ;  /* 0x0000001fff067819 */ /* 0x002fe20000011400 */
[----:B------:R-:W-:Y:S01]  /*2ee0*/  IMAD.IADD R5, R129, 0x1, -R5 ;  /* 0x0000000181057824 */ /* 0x000fe200078e0a05 */
[----:B------:R-:W-:Y:S01]  /*2ef0*/  LOP3.LUT R7, R4, 0xffffffc, RZ, 0xc0, !PT ;  /* 0x0ffffffc04077812 */ /* 0x000fe200078ec0ff */
[----:B------:R-:W-:Y:S01]  /*2f00*/  ULOP3.LUT UR19, URZ, UR19, URZ, 0x33, !UPT ;  /* 0x000000133f137292 */ /* 0x000fe2000f8e333f */
[----:B------:R-:W-:Y:S01]  /*2f10*/  LEA.HI R6, R6, R0, RZ, 0x2 ;  /* 0x0000000006067211 */ /* 0x000fe200078f10ff */
[----:B------:R-:W-:Y:S01]  /*2f20*/  UIMAD UR4, UR22, UR4, UR31 ;  /* 0x00000004160472a4 */ /* 0x000fe2000f8e021f */
[----:B------:R-:W-:Y:S01]  /*2f30*/  LEA.HI R4, R5, R5, RZ, 0x1 ;  /* 0x0000000505047211 */ /* 0x000fe200078f08ff */
[----:B------:R-:W-:Y:S01]  /*2f40*/  IMAD.IADD R8, R122, 0x1, -R7 ;  /* 0x000000017a087824 */ /* 0x000fe200078e0a07 */
[----:B------:R-:W-:Y:S01]  /*2f50*/  LEA.HI.SX32 R7, R6, UR27, 0x1e ;  /* 0x0000001b06077c11 */ /* 0x000fe2000f8ff2ff */
[----:B------:R-:W0:Y:S01]  /*2f60*/  LDGDEPBAR ;  /* 0x00000000000079af */ /* 0x000e220000000000 */
[----:B------:R-:W-:Y:S01]  /*2f70*/  PLOP3.LUT P1, PT, PT, PT, UP1, 0x80, 0x0 ;  /* 0x000000000000781c */ /* 0x000fe20003f2f018 */
[C---:B------:R-:W-:Y:S01]  /*2f80*/  IMAD.SHL.U32 R9, R4.reuse, 0x20, RZ ;  /* 0x0000002004097824 */ /* 0x040fe200078e00ff */
[----:B------:R-:W-:Y:S01]  /*2f90*/  LOP3.LUT R4, R4, 0x1ffffffe, RZ, 0xc0, !PT ;  /* 0x1ffffffe04047812 */ /* 0x000fe200078ec0ff */
[----:B------:R-:W-:Y:S01]  /*2fa0*/  IMAD R8, R8, 0x10, R7 ;  /* 0x0000001008087824 */ /* 0x000fe200078e0207 */
[----:B------:R-:W-:-:S02]  /*2fb0*/  PLOP3.LUT P0, PT, PT, PT, UP1, 0x80, 0x0 ;  /* 0x000000000000781c */ /* 0x000fc40003f0f018 */
[----:B------:R-:W-:Y:S01]  /*2fc0*/  LOP3.LUT R7, R9, 0xffffffc0, RZ, 0xc0, !PT ;  /* 0xffffffc009077812 */ /* 0x000fe200078ec0ff */
[----:B------:R-:W-:-:S04]  /*2fd0*/  IMAD.IADD R5, R5, 0x1, -R4 ;  /* 0x0000000105057824 */ /* 0x000fc800078e0a04 */
[----:B------:R-:W-:-:S04]  /*2fe0*/  IMAD.IADD R4, R7, 0x1, R8 ;  /* 0x0000000107047824 */ /* 0x000fc800078e0208 */
[----:B------:R-:W-:-:S04]  /*2ff0*/  IMAD R10, R5, 0x8, R4 ;  /* 0x00000008050a7824 */ /* 0x000fc800078e0204 */
[----:B------:R-:W-:Y:S01]  /*3000*/  @P1 IMAD.HI.U32 R4, R10, c[0x0][0x2c8], RZ ;  /* 0x0000b2000a041a27 */ /* 0x000fe200078e00ff */
[----:B------:R1:W-:Y:S03]  /*3010*/  STL [R1+0x1c], R10 ;  /* 0x00001c0a01007387 */ /* 0x0003e60000100800 */
[----:B------:R-:W-:Y:S01]  /*3020*/  IMAD.MOV.U32 R9, RZ, RZ, R10 ;  /* 0x000000ffff097224 */ /* 0x000fe200078e000a */
[----:B------:R-:W-:Y:S02]  /*3030*/  @P0 SHF.R.U32.HI R9, RZ, c[0x0][0x2cc], R4 ;  /* 0x0000b300ff090a19 */ /* 0x000fe40000011604 */
[----:B------:R-:W-:Y:S02]  /*3040*/  LOP3.LUT R4, R6, 0x7ffffffc, RZ, 0xc0, !PT ;  /* 0x7ffffffc06047812 */ /* 0x000fe400078ec0ff */
[----:B------:R-:W-:Y:S01]  /*3050*/  PLOP3.LUT P0, PT, PT, PT, UP0, 0x40, 0x0 ;  /* 0x000000000000781c */ /* 0x000fe20003f0e808 */
[----:B------:R-:W2:Y:S02]  /*3060*/  SHFL.IDX PT, R6, R9, RZ, 0x1c1f ;  /* 0x001c1fff09067589 */ /* 0x000ea400000e0000 */
[----:B------:R-:W-:-:S02]  /*3070*/  IMAD.IADD R4, R0, 0x1, -R4 ;  /* 0x0000000100047824 */ /* 0x000fc400078e0a04 */
[----:B------:R-:W-:Y:S02]  /*3080*/  IMAD.U32 R0, RZ, RZ, UR28 ;  /* 0x0000001cff007e24 */ /* 0x000fe4000f8e00ff */
[----:B------:R-:W-:-:S05]  /*3090*/  IMAD.SHL.U32 R7, R4, 0x2, RZ ;  /* 0x0000000204077824 */ /* 0x000fca00078e00ff */
[----:B------:R3:W-:Y:S01]  /*30a0*/  STL [R1+0x8], R7 ;  /* 0x0000080701007387 */ /* 0x0007e20000100800 */
[C---:B------:R-:W-:Y:S02]  /*30b0*/  IADD3 R0, -R7.reuse, 0x1, R0 ;  /* 0x0000000107007810 */ /* 0x040fe40007ffe100 */
[C---:B------:R-:W-:Y:S02]  /*30c0*/  IADD3 R11, -R7.reuse, UR4, RZ ;  /* 0x00000004070b7c10 */ /* 0x040fe4000fffe1ff */
[----:B------:R-:W-:Y:S02]  /*30d0*/  IADD3 R0, R0, -c[0x0][0x168], RZ ;  /* 0x80005a0000007a10 */ /* 0x000fe40007ffe0ff */
[----:B------:R-:W-:Y:S02]  /*30e0*/  IADD3 R13, -R7, UR31, RZ ;  /* 0x0000001f070d7c10 */ /* 0x000fe4000fffe1ff */
[C---:B-1----:R-:W-:Y:S02]  /*30f0*/  IADD3 R10, R0.reuse, c[0x0][0x328], RZ ;  /* 0x0000ca00000a7a10 */ /* 0x042fe40007ffe0ff */
[----:B------:R-:W-:Y:S01]  /*3100*/  IADD3 R12, R0, UR19, RZ ;  /* 0x00000013000c7c10 */ /* 0x000fe2000fffe0ff */
[----:B------:R-:W-:-:S02]  /*3110*/  IMAD.IADD R0, R121, 0x1, R120 ;  /* 0x0000000179007824 */ /* 0x000fc400078e0278 */
[--C-:B--2---:R-:W-:Y:S02]  /*3120*/  IMAD.IADD R5, R10, 0x1, R6.reuse ;  /* 0x000000010a057824 */ /* 0x104fe400078e0206 */
[----:B------:R-:W-:-:S03]  /*3130*/  IMAD.IADD R4, R12, 0x1, R6 ;  /* 0x000000010c047824 */ /* 0x000fc600078e0206 */
[----:B------:R-:W-:Y:S01]  /*3140*/  IMNMX R5, R5, R11, PT ;  /* 0x0000000b05057217 */ /* 0x000fe20003800200 */
[----:B------:R-:W-:Y:S05]  /*3150*/  @P0 BRA `(.L_x_3116) ;  /* 0x0000015000000947 */ /* 0x000fea0003800000 */
[----:B---3--:R-:W-:Y:S01]  /*3160*/  IMAD.U32 R7, RZ, RZ, UR9 ;  /* 0x00000009ff077e24 */ /* 0x008fe2000f8e00ff */
        /* <DEDUP_REMOVED lines=11> */
.L_x_3118:
[----:B------:R-:W-:-:S04]  /*3220*/  MOV R7, c[0x0][0x32c] ;  /* 0x0000cb0000077a02 */ /* 0x000fc80000000f00 */
[----:B------:R-:W-:-:S13]  /*3230*/  ISETP.NE.AND P0, PT, R7, 0x1, PT ;  /* 0x000000010700780c */ /* 0x000fda0003f05270 */
[----:B------:R-:W-:-:S05]  /*3240*/  @P0 IMAD.HI.U32 R7, R6, c[0x0][0x330], RZ ;  /* 0x0000cc0006070a27 */ /* 0x000fca00078e00ff */
[----:B------:R-:W-:Y:S02]  /*3250*/  @P0 SHF.R.U32.HI R6, RZ, c[0x0][0x334], R7 ;  /* 0x0000cd00ff060a19 */ /* 0x000fe40000011607 */
.L_x_3119:
[----:B------:R-:W-:Y:S05]  /*3260*/  BSYNC B0 ;  /* 0x0000000000007941 */ /* 0x000fea0003800000 */
.L_x_3117:
[----:B------:R-:W-:-:S05]  /*3270*/  IMAD R6, R6, c[0x0][0x32c], R13 ;  /* 0x0000cb0006067a24 */ /* 0x000fca00078e020d */
[----:B------:R-:W-:Y:S02]  /*3280*/  IADD3 R7, R6, c[0x0][0x32c], RZ ;  /* 0x0000cb0006077a10 */ /* 0x000fe40007ffe0ff */
[----:B------:R-:W-:Y:S02]  /*3290*/  IMNMX R4, R4, R6, !PT ;  /* 0x0000000604047217 */ /* 0x000fe40007800200 */
[----:B------:R-:W-:Y:S02]  /*32a0*/  IMNMX R5, R5, R7, PT ;  /* 0x0000000705057217 */ /* 0x000fe40003800200 */
.L_x_3116:
[----:B------:R-:W1:Y:S01]  /*32b0*/  SHFL.IDX PT, R8, R9, 0x1, 0x1c1f ;  /* 0x003c1f0009087f89 */ /* 0x000e6200000e0000 */
[----:B------:R-:W-:-:S06]  /*32c0*/  UISETP.NE.AND UP0, UPT, UR12, URZ, UPT ;  /* 0x0000003f0c00728c */ /* 0x000fcc000bf05270 */
[----:B------:R-:W-:Y:S01]  /*32d0*/  PLOP3.LUT P0, PT, PT, PT, UP0, 0x40, 0x0 ;  /* 0x000000000000781c */ /* 0x000fe20003f0e808 */
[--C-:B-1-3--:R-:W-:Y:S02]  /*32e0*/  IMAD.IADD R7, R10, 0x1, R8.reuse ;  /* 0x000000010a077824 */ /* 0x10afe400078e0208 */
[----:B------:R-:W-:-:S03]  /*32f0*/  IMAD.IADD R6, R12, 0x1, R8 ;  /* 0x000000010c067824 */ /* 0x000fc600078e0208 */
[----:B------:R-:W-:-:S07]  /*3300*/  IMNMX R7, R7, R11, PT ;  /* 0x0000000b07077217 */ /* 0x000fce0003800200 */
        /* <DEDUP_REMOVED lines=13> */
.L_x_3122:
[----:B------:R-:W-:-:S04]  /*33e0*/  MOV R14, c[0x0][0x32c] ;  /* 0x0000cb00000e7a02 */ /* 0x000fc80000000f00 */
[----:B------:R-:W-:-:S13]  /*33f0*/  ISETP.NE.AND P0, PT, R14, 0x1, PT ;  /* 0x000000010e00780c */ /* 0x000fda0003f05270 */
[----:B------:R-:W-:-:S05]  /*3400*/  @P0 IMAD.HI.U32 R14, R8, c[0x0][0x330], RZ ;  /* 0x0000cc00080e0a27 */ /* 0x000fca00078e00ff */
[----:B------:R-:W-:Y:S02]  /*3410*/  @P0 SHF.R.U32.HI R8, RZ, c[0x0][0x334], R14 ;  /* 0x0000cd00ff080a19 */ /* 0x000fe4000001160e */
.L_x_3123:
[----:B------:R-:W-:Y:S05]  /*3420*/  BSYNC B0 ;  /* 0x0000000000007941 */ /* 0x000fea0003800000 */
.L_x_3121:
[----:B------:R-:W-:-:S05]  /*3430*/  IMAD R8, R8, c[0x0][0x32c], R13 ;  /* 0x0000cb0008087a24 */ /* 0x000fca00078e020d */
[----:B------:R-:W-:Y:S02]  /*3440*/  IADD3 R14, R8, c[0x0][0x32c], RZ ;  /* 0x0000cb00080e7a10 */ /* 0x000fe40007ffe0ff */
[----:B------:R-:W-:Y:S02]  /*3450*/  IMNMX R6, R6, R8, !PT ;  /* 0x0000000806067217 */ /* 0x000fe40007800200 */
[----:B------:R-:W-:Y:S02]  /*3460*/  IMNMX R7, R7, R14, PT ;  /* 0x0000000e07077217 */ /* 0x000fe40003800200 */
.L_x_3120:
        /* <DEDUP_REMOVED lines=8> */
[C---:B------:R-:W-:Y:S01]  /*34f0*/  ISETP.GT.AND P0, PT, R4.reuse, RZ, P0 ;  /* 0x000000ff0400720c */ /* 0x040fe20000704270 */
[----:B------:R-:W-:Y:S01]  /*3500*/  UP2UR UR28, UPR, URZ, 0x1 ;  /* 0x000000013f1c7883 */ /* 0x000fe20008000000 */
[----:B------:R-:W-:Y:S01]  /*3510*/  PLOP3.LUT P1, PT, PT, PT, UP0, 0x40, 0x0 ;  /* 0x000000000000781c */ /* 0x000fe20003f2e808 */
[----:B------:R-:W-:Y:S01]  /*3520*/  UISETP.GE.AND UP5, UPT, UR31, 0x19, UPT ;  /* 0x000000191f00788c */ /* 0x000fe2000bfa6270 */
[C---:B------:R-:W-:Y:S01]  /*3530*/  ISETP.LT.OR P0, PT, R5.reuse, 0x1, P0 ;  /* 0x000000010500780c */ /* 0x040fe20000701670 */
[----:B------:R-:W-:Y:S01]  /*3540*/  UISETP.GE.AND UP0, UPT, UR31, 0x11, UPT ;  /* 0x000000111f00788c */ /* 0x000fe2000bf06270 */
[----:B------:R-:W-:Y:S01]  /*3550*/  ISETP.GT.AND P2, PT, R4, 0x1, P2 ;  /* 0x000000010400780c */ /* 0x000fe20001744270 */
        /* <DEDUP_REMOVED lines=17> */
[----:B------:R-:W-:-:S02]  /*3670*/  FSEL R16, R49, -INF , !P2 ;  /* 0xff80000031107808 */ /* 0x000fc40005000000 */
[----:B------:R-:W-:Y:S02]  /*3680*/  FSEL R18, R44, -INF , !P1 ;  /* 0xff8000002c127808 */ /* 0x000fe40004800000 */
[----:B------:R-:W-:Y:S02]  /*3690*/  PLOP3.LUT P0, PT, PT, PT, UP5, 0x40, 0x0 ;  /* 0x000000000000781c */ /* 0x000fe40003f0e858 */
[----:B------:R-:W-:Y:S01]  /*36a0*/  PLOP3.LUT P2, PT, PT, PT, UP0, 0x40, 0x0 ;  /* 0x000000000000781c */ /* 0x000fe20003f4e808 */
[----:B------:R-:W-:Y:S01]  /*36b0*/  UISETP.GE.AND UP0, UPT, UR31, 0x2a, UPT ;  /* 0x0000002a1f00788c */ /* 0x000fe2000bf06270 */
[----:B------:R-:W-:Y:S01]  /*36c0*/  PLOP3.LUT P1, PT, PT, PT, UP6, 0x40, 0x0 ;  /* 0x000000000000781c */ /* 0x000fe20003f2e868 */
[----:B------:R-:W-:Y:S01]  /*36d0*/  UISETP.NE.AND UP6, UPT, UR12, URZ, UPT ;  /* 0x0000003f0c00728c */ /* 0x000fe2000bfc5270 */
[C---:B------:R-:W-:Y:S02]  /*36e0*/  ISETP.GT.AND P0, PT, R4.reuse, 0x18, P0 ;  /* 0x000000180400780c */ /* 0x040fe40000704270 */
[----:B------:R-:W-:-:S02]  /*36f0*/  ISETP.GT.AND P2, PT, R4, 0x10, P2 ;  /* 0x000000100400780c */ /* 0x000fc40001744270 */
[----:B------:R-:W-:Y:S02]  /*3700*/  ISETP.GT.AND P1, PT, R4, 0x11, P1 ;  /* 0x000000110400780c */ /* 0x000fe40000f24270 */
[C---:B------:R-:W-:Y:S02]  /*3710*/  ISETP.LT.OR P0, PT, R5.reuse, 0x19, P0 ;  /* 0x000000190500780c */ /* 0x040fe40000701670 */
[C---:B------:R-:W-:Y:S02]  /*3720*/  ISETP.LT.OR P2, PT, R5.reuse, 0x11, P2 ;  /* 0x000000110500780c */ /* 0x040fe40001741670 */
[----:B------:R-:W-:Y:S02]  /*3730*/  ISETP.LT.OR P1, PT, R5, 0x12, P1 ;  /* 0x000000120500780c */ /* 0x000fe40000f21670 */
[----:B------:R-:W-:Y:S02]  /*3740*/  FSEL R70, R36, -INF , !P0 ;  /* 0xff80000024467808 */ /* 0x000fe40004000000 */
[----:B------:R-:W-:-:S02]  /*3750*/  FSEL R64, R40, -INF , !P2 ;  /* 0xff80000028407808 */ /* 0x000fc40005000000 */
[----:B------:R-:W-:Y:S02]  /*3760*/  FSEL R69, R41, -INF , !P1 ;  /* 0xff80000029457808 */ /* 0x000fe40004800000 */
[----:B------:R-:W-:Y:S02]  /*3770*/  PLOP3.LUT P0, PT, PT, PT, UP2, 0x40, 0x0 ;  /* 0x000000000000781c */ /* 0x000fe40003f0e828 */
        /* <DEDUP_REMOVED lines=11> */
[----:B------:R-:W-:Y:S01]  /*3830*/  PLOP3.LUT P0, PT, PT, PT, UP6, 0x40, 0x0 ;  /* 0x000000000000781c */ /* 0x000fe20003f0e868 */
[----:B------:R-:W-:Y:S01]  /*3840*/  UISETP.NE.AND UP6, UPT, UR32, URZ, UPT ;  /* 0x0000003f2000728c */ /* 0x000fe2000bfc5270 */
[----:B------:R-:W-:Y:S02]  /*3850*/  PLOP3.LUT P2, PT, PT, PT, UP1, 0x40, 0x0 ;  /* 0x000000000000781c */ /* 0x000fe40003f4e818 */
[----:B------:R-:W-:Y:S02]  /*3860*/  PLOP3.LUT P1, PT, PT, PT, UP0, 0x40, 0x0 ;  /* 0x000000000000781c */ /* 0x000fe40003f2e808 */
[C---:B------:R-:W-:Y:S02]  /*3870*/  ISETP.GT.AND P2, PT, R4.reuse, 0x28, P2 ;  /* 0x000000280400780c */ /* 0x040fe40001744270 */
[----:B------:R-:W-:Y:S01]  /*3880*/  ISETP.GT.AND P1, PT, R4, 0x29, P1 ;  /* 0x000000290400780c */ /* 0x000fe20000f24270 */
[----:B-1----:R-:W-:Y:S01]  /*3890*/  IMAD.IADD R4, R12, 0x1, R8 ;  /* 0x000000010c047824 */ /* 0x002fe200078e0208 */
[----:B------:R-:W-:-:S02]  /*38a0*/  ISETP.LT.OR P2, PT, R5, 0x29, P2 ;  /* 0x000000290500780c */ /* 0x000fc40001741670 */
[----:B------:R-:W-:Y:S01]  /*38b0*/  ISETP.LT.OR P1, PT, R5, 0x2a, P1 ;  /* 0x0000002a0500780c */ /* 0x000fe20000f21670 */
[----:B------:R-:W-:Y:S01]  /*38c0*/  IMAD.IADD R5, R10, 0x1, R8 ;  /* 0x000000010a057824 */ /* 0x000fe200078e0208 */
[----:B------:R-:W-:Y:S02]  /*38d0*/  FSEL R147, R20, -INF , !P2 ;  /* 0xff80000014937808 */ /* 0x000fe40005000000 */
[----:B------:R-:W-:Y:S02]  /*38e0*/  FSEL R146, R21, -INF , !P1 ;  /* 0xff80000015927808 */ /* 0x000fe40004800000 */
        /* <DEDUP_REMOVED lines=14> */
.L_x_3126:
[----:B------:R-:W-:-:S04]  /*39d0*/  MOV R14, c[0x0][0x32c] ;  /* 0x0000cb00000e7a02 */ /* 0x000fc80000000f00 */
[----:B------:R-:W-:-:S13]  /*39e0*/  ISETP.NE.AND P0, PT, R14, 0x1, PT ;  /* 0x000000010e00780c */ /* 0x000fda0003f05270 */
[----:B------:R-:W-:-:S05]  /*39f0*/  @P0 IMAD.HI.U32 R14, R8, c[0x0][0x330], RZ ;  /* 0x0000cc00080e0a27 */ /* 0x000fca00078e00ff */
[----:B------:R-:W-:Y:S02]  /*3a00*/  @P0 SHF.R.U32.HI R8, RZ, c[0x0][0x334], R14 ;  /* 0x0000cd00ff080a19 */ /* 0x000fe4000001160e */
.L_x_3127:
[----:B------:R-:W-:Y:S05]  /*3a10*/  BSYNC B0 ;  /* 0x0000000000007941 */ /* 0x000fea0003800000 */
.L_x_3125:
[----:B------:R-:W-:-:S05]  /*3a20*/  IMAD R8, R8, c[0x0][0x32c], R13 ;  /* 0x0000cb0008087a24 */ /* 0x000fca00078e020d */
[----:B------:R-:W-:Y:S02]  /*3a30*/  IADD3 R14, R8, c[0x0][0x32c], RZ ;  /* 0x0000cb00080e7a10 */ /* 0x000fe40007ffe0ff */
[----:B------:R-:W-:Y:S02]  /*3a40*/  IMNMX R4, R4, R8, !PT ;  /* 0x0000000804047217 */ /* 0x000fe40007800200 */
[----:B------:R-:W-:Y:S02]  /*3a50*/  IMNMX R5, R5, R14, PT ;  /* 0x0000000e05057217 */ /* 0x000fe40003800200 */
.L_x_3124:
[----:B------:R-:W-:Y:S01]  /*3a60*/  UP2UR UR34, UPR, URZ, 0x8 ;  /* 0x000000083f227883 */ /* 0x000fe20008000000 */
[----:B------:R-:W1:Y:S01]  /*3a70*/  SHFL.IDX PT, R8, R9, 0x3, 0x1c1f ;  /* 0x007c1f0009087f89 */ /* 0x000e6200000e0000 */
[----:B------:R-:W-:Y:S02]  /*3a80*/  UISETP.NE.AND UP3, UPT, UR29, URZ, UPT ;  /* 0x0000003f1d00728c */ /* 0x000fe4000bf65270 */
[----:B------:R-:W-:Y:S02]  /*3a90*/  UP2UR UR31, UPR, URZ, 0x1 ;  /* 0x000000013f1f7883 */ /* 0x000fe40008000000 */
[----:B------:R-:W-:-:S02]  /*3aa0*/  UP2UR UR33, UPR, URZ, 0x4 ;  /* 0x000000043f217883 */ /* 0x000fc40008000000 */
[----:B------:R-:W-:Y:S01]  /*3ab0*/  PLOP3.LUT P0, PT, PT, PT, UP3, 0x40, 0x0 ;  /* 0x000000000000781c */ /* 0x000fe20003f0e838 */
[----:B------:R-:W-:Y:S02]  /*3ac0*/  UISETP.NE.AND UP0, UPT, UR4, URZ, UPT ;  /* 0x0000003f0400728c */ /* 0x000fe4000bf05270 */
[----:B------:R-:W-:Y:S01]  /*3ad0*/  UISETP.NE.AND UP2, UPT, UR28, URZ, UPT ;  /* 0x0000003f1c00728c */ /* 0x000fe2000bf45270 */
[----:B------:R-:W-:Y:S01]  /*3ae0*/  ISETP.GT.AND P0, PT, R4, 0x1, P0 ;  /* 0x000000010400780c */ /* 0x000fe20000704270 */
[----:B------:R-:W-:Y:S02]  /*3af0*/  UP2UR UR35, UPR, URZ, 0x10 ;  /* 0x000000103f237883 */ /* 0x000fe40008000000 */
[----:B------:R-:W-:Y:S01]  /*3b00*/  UISETP.NE.AND UP4, UPT, UR30, URZ, UPT ;  /* 0x0000003f1e00728c */ /* 0x000fe2000bf85270 */
[----:B------:R-:W-:Y:S01]  /*3b10*/  ISETP.LT.OR P0, PT, R5, 0x2, P0 ;  /* 0x000000020500780c */ /* 0x000fe20000701670 */
[----:B------:R-:W-:Y:S01]  /*3b20*/  UP2UR UR32, UPR, URZ, 0x2 ;  /* 0x000000023f207883 */ /* 0x000fe20008000000 */
[----:B------:R-:W-:Y:S01]  /*3b30*/  PLOP3.LUT P1, PT, PT, PT, UP2, 0x40, 0x0 ;  /* 0x000000000000781c */ /* 0x000fe20003f2e828 */
[----:B------:R-:W-:Y:S01]  /*3b40*/  UISETP.NE.AND UP1, UPT, UR5, URZ, UPT ;  /* 0x0000003f0500728c */ /* 0x000fe2000bf25270 */
[----:B------:R-:W-:-:S02]  /*3b50*/  FSEL R55, R81, -INF , !P0 ;  /* 0xff80000051377808 */ /* 0x000fc40004000000 */
[----:B------:R-:W-:Y:S02]  /*3b60*/  PLOP3.LUT P0, PT, PT, PT, UP0, 0x40, 0x0 ;  /* 0x000000000000781c */ /* 0x000fe40003f0e808 */
[----:B------:R-:W-:Y:S01]  /*3b70*/  PLOP3.LUT P2, PT, PT, PT, UP4, 0x40, 0x0 ;  /* 0x000000000000781c */ /* 0x000fe20003f4e848 */
[----:B------:R-:W-:Y:S01]  /*3b80*/  UISETP.NE.AND UP4, UPT, UR35, URZ, UPT ;  /* 0x0000003f2300728c */ /* 0x000fe2000bf85270 */
[C---:B------:R-:W-:Y:S01]  /*3b90*/  ISETP.GT.AND P0, PT, R4.reuse, 0x10, P0 ;  /* 0x000000100400780c */ /* 0x040fe20000704270 */
[----:B------:R-:W-:Y:S01]  /*3ba0*/  UP2UR UR35, UPR, URZ, 0x8 ;  /* 0x000000083f237883 */ /* 0x000fe20008000000 */
[C---:B------:R-:W-:Y:S01]  /*3bb0*/  ISETP.GT.AND P1, PT, R4.reuse, 0x8, P1 ;  /* 0x000000080400780c */ /* 0x040fe20000f24270 */
[----:B------:R-:W-:Y:S01]  /*3bc0*/  UISETP.NE.AND UP3, UPT, UR30, URZ, UPT ;  /* 0x0000003f1e00728c */ /* 0x000fe2000bf65270 */
[----:B------:R-:W-:Y:S02]  /*3bd0*/  ISETP.GT.AND P2, PT, R4, RZ, P2 ;  /* 0x000000ff0400720c */ /* 0x000fe40001744270 */
[----:B------:R-:W-:-:S02]  /*3be0*/  ISETP.LT.OR P0, PT, R5, 0x11, P0 ;  /* 0x000000110500780c */ /* 0x000fc40000701670 */
[C---:B------:R-:W-:Y:S02]  /*3bf0*/  ISETP.LT.OR P1, PT, R5.reuse, 0x9, P1 ;  /* 0x000000090500780c */ /* 0x040fe40000f21670 */
[----:B------:R-:W-:Y:S02]  /*3c00*/  ISETP.LT.OR P2, PT, R5, 0x1, P2 ;  /* 0x000000010500780c */ /* 0x000fe40001741670 */
[----:B------:R-:W-:Y:S02]  /*3c10*/  FSEL R68, R32, -INF , !P0 ;  /* 0xff80000020447808 */ /* 0x000fe40004000000 */
[----:B------:R-:W-:Y:S02]  /*3c20*/  FSEL R58, R76, -INF , !P1 ;  /* 0xff8000004c3a7808 */ /* 0x000fe40004800000 */
[----:B------:R-:W-:Y:S02]  /*3c30*/  PLOP3.LUT P0, PT, PT, PT, UP4, 0x40, 0x0 ;  /* 0x000000000000781c */ /* 0x000fe40003f0e848 */
[----:B------:R-:W-:-:S02]  /*3c40*/  PLOP3.LUT P1, PT, PT, PT, UP6, 0x40, 0x0 ;  /* 0x000000000000781c */ /* 0x000fc40003f2e868 */
[----:B------:R-:W-:Y:S02]  /*3c50*/  FSEL R54, R80, -INF , !P2 ;  /* 0xff80000050367808 */ /* 0x000fe40005000000 */
[----:B------:R-:W-:Y:S02]  /*3c60*/  PLOP3.LUT P2, PT, PT, PT, UP1, 0x40, 0x0 ;  /* 0x000000000000781c */ /* 0x000fe40003f4e818 */
[C---:B------:R-:W-:Y:S02]  /*3c70*/  ISETP.GT.AND P0, PT, R4.reuse, 0x19, P0 ;  /* 0x000000190400780c */ /* 0x040fe40000704270 */
[C---:B------:R-:W-:Y:S02]  /*3c80*/  ISETP.GT.AND P1, PT, R4.reuse, 0x11, P1 ;  /* 0x000000110400780c */ /* 0x040fe40000f24270 */
[----:B------:R-:W-:Y:S02]  /*3c90*/  ISETP.GT.AND P2, PT, R4, 0x9, P2 ;  /* 0x000000090400780c */ /* 0x000fe40001744270 */
[----:B------:R-:W-:-:S02]  /*3ca0*/  ISETP.LT.OR P0, PT, R5, 0x1a, P0 ;  /* 0x0000001a0500780c */ /* 0x000fc40000701670 */
[C---:B------:R-:W-:Y:S02]  /*3cb0*/  ISETP.LT.OR P1, PT, R5.reuse, 0x12, P1 ;  /* 0x000000120500780c */ /* 0x040fe40000f21670 */
[----:B------:R-:W-:Y:S02]  /*3cc0*/  ISETP.LT.OR P2, PT, R5, 0xa, P2 ;  /* 0x0000000a0500780c */ /* 0x000fe40001741670 */
[----:B------:R-:W-:Y:S02]  /*3cd0*/  FSEL R74, R85, -INF , !P0 ;  /* 0xff800000554a7808 */ /* 0x000fe40004000000 */
[----:B------:R-:W-:Y:S02]  /*3ce0*/  FSEL R72, R33, -INF , !P1 ;  /* 0xff80000021487808 */ /* 0x000fe40004800000 */
[----:B------:R-:W-:Y:S01]  /*3cf0*/  PLOP3.LUT P0, PT, PT, PT, UP2, 0x40, 0x0 ;  /* 0x000000000000781c */ /* 0x000fe20003f0e828 */
[----:B------:R-:W-:Y:S01]  /*3d00*/  UISETP.NE.AND UP2, UPT, UR33, URZ, UPT ;  /* 0x0000003f2100728c */ /* 0x000fe2000bf45270 */
[----:B------:R-:W-:Y:S01]  /*3d10*/  PLOP3.LUT P1, PT, PT, PT, UP3, 0x40, 0x0 ;  /* 0x000000000000781c */ /* 0x000fe20003f2e838 */
[----:B------:R-:W-:Y:S01]  /*3d20*/  UISETP.NE.AND UP3, UPT, UR35, URZ, UPT ;  /* 0x0000003f2300728c */ /* 0x000fe2000bf65270 */
[----:B------:R-:W-:-:S02]  /*3d30*/  FSEL R59, R77, -INF , !P2 ;  /* 0xff8000004d3b7808 */ /* 0x000fc40005000000 */
[----:B------:R-:W-:Y:S02]  /*3d40*/  PLOP3.LUT P2, PT, PT, PT, UP5, 0x40, 0x0 ;  /* 0x000000000000781c */ /* 0x000fe40003f4e858 */
[C---:B------:R-:W-:Y:S02]  /*3d50*/  ISETP.GT.AND P0, PT, R6.reuse, 0x8, P0 ;  /* 0x000000080600780c */ /* 0x040fe40000704270 */
[----:B------:R-:W-:Y:S02]  /*3d60*/  ISETP.GT.AND P1, PT, R6, RZ, P1 ;  /* 0x000000ff0600720c */ /* 0x000fe40000f24270 */
[----:B------:R-:W-:Y:S02]  /*3d70*/  ISETP.GT.AND P2, PT, R4, 0x18, P2 ;  /* 0x000000180400780c */ /* 0x000fe40001744270 */
[C---:B------:R-:W-:Y:S02]  /*3d80*/  ISETP.LT.OR P0, PT, R7.reuse, 0x9, P0 ;  /* 0x000000090700780c */ /* 0x040fe40000701670 */
[----:B------:R-:W-:-:S02]  /*3d90*/  ISETP.LT.OR P1, PT, R7, 0x1, P1 ;  /* 0x000000010700780c */ /* 0x000fc40000f21670 */
[----:B------:R-:W-:Y:S02]  /*3da0*/  ISETP.LT.OR P2, PT, R5, 0x19, P2 ;  /* 0x000000190500780c */ /* 0x000fe40001741670 */
[----:B------:R-:W-:Y:S02]  /*3db0*/  FSEL R20, R46, -INF , !P0 ;  /* 0xff8000002e147808 */ /* 0x000fe40004000000 */
[----:B------:R-:W-:Y:S02]  /*3dc0*/  FSEL R14, R50, -INF , !P1 ;  /* 0xff800000320e7808 */ /* 0x000fe40004800000 */
[----:B------:R-:W-:Y:S02]  /*3dd0*/  PLOP3.LUT P0, PT, PT, PT, UP6, 0x40, 0x0 ;  /* 0x000000000000781c */ /* 0x000fe40003f0e868 */
[----:B------:R-:W-:Y:S01]  /*3de0*/  PLOP3.LUT P1, PT, PT, PT, UP1, 0x40, 0x0 ;  /* 0x000000000000781c */ /* 0x000fe20003f2e818 */
[----:B------:R-:W-:Y:S01]  /*3df0*/  UISETP.NE.AND UP1, UPT, UR32, URZ, UPT ;  /* 0x0000003f2000728c */ /* 0x000fe2000bf25270 */
[----:B------:R-:W-:-:S02]  /*3e00*/  FSEL R73, R84, -INF , !P2 ;  /* 0xff80000054497808 */ /* 0x000fc40005000000 */
[----:B------:R-:W-:Y:S01]  /*3e10*/  PLOP3.LUT P2, PT, PT, PT, UP3, 0x40, 0x0 ;  /* 0x000000000000781c */ /* 0x000fe20003f4e838 */
[----:B------:R-:W-:Y:S01]  /*3e20*/  UISETP.NE.AND UP3, UPT, UR34, URZ, UPT ;  /* 0x0000003f2200728c */ /* 0x000fe2000bf65270 */
[C---:B------:R-:W-:Y:S02]  /*3e30*/  ISETP.GT.AND P0, PT, R6.reuse, 0x11, P0 ;  /* 0x000000110600780c */ /* 0x040fe40000704270 */
[C---:B------:R-:W-:Y:S02]  /*3e40*/  ISETP.GT.AND P1, PT, R6.reuse, 0x9, P1 ;  /* 0x000000090600780c */ /* 0x040fe40000f24270 */
[----:B------:R-:W-:Y:S02]  /*3e50*/  ISETP.GT.AND P2, PT, R6, 0x1, P2 ;  /* 0x000000010600780c */ /* 0x000fe40001744270 */
[C---:B------:R-:W-:Y:S02]  /*3e60*/  ISETP.LT.OR P0, PT, R7.reuse, 0x12, P0 ;  /* 0x000000120700780c */ /* 0x040fe40000701670 */
[----:B------:R-:W-:-:S02]  /*3e70*/  ISETP.LT.OR P1, PT, R7, 0xa, P1 ;  /* 0x0000000a0700780c */ /* 0x000fc40000f21670 */
[----:B------:R-:W-:Y:S02]  /*3e80*/  ISETP.LT.OR P2, PT, R7, 0x2, P2 ;  /* 0x000000020700780c */ /* 0x000fe40001741670 */
[----:B------:R-:W-:Y:S02]  /*3e90*/  FSEL R61, R43, -INF , !P0 ;  /* 0xff8000002b3d7808 */ /* 0x000fe40004000000 */
[----:B------:R-:W-:Y:S02]  /*3ea0*/  FSEL R21, R47, -INF , !P1 ;  /* 0xff8000002f157808 */ /* 0x000fe40004800000 */
[----:B------:R-:W-:Y:S02]  /*3eb0*/  PLOP3.LUT P0, PT, PT, PT, UP3, 0x40, 0x0 ;  /* 0x000000000000781c */ /* 0x000fe40003f0e838 */
[----:B------:R-:W-:Y:S02]  /*3ec0*/  PLOP3.LUT P1, PT, PT, PT, UP5, 0x40, 0x0 ;  /* 0x000000000000781c */ /* 0x000fe40003f2e858 */
[----:B------:R-:W-:-:S02]  /*3ed0*/  FSEL R17, R51, -INF , !P2 ;  /* 0xff80000033117808 */ /* 0x000fc40005000000 */
[----:B------:R-:W-:Y:S01]  /*3ee0*/  PLOP3.LUT P2, PT, PT, PT, UP0, 0x40, 0x0 ;  /* 0x000000000000781c */ /* 0x000fe20003f4e808 */
[----:B------:R-:W-:Y:S01]  /*3ef0*/  UISETP.NE.AND UP0, UPT, UR31, URZ, UPT ;  /* 0x0000003f1f00728c */ /* 0x000fe2000bf05270 */
[----:B------:R-:W-:Y:S01]  /*3f00*/  ISETP.GT.AND P0, PT, R4, 0x20, P0 ;  /* 0x000000200400780c */ /* 0x000fe20000704270 */
[----:B------:R-:W-:Y:S01]  /*3f10*/  UP2UR UR31, UPR, URZ, 0x40 ;  /* 0x000000403f1f7883 */ /* 0x000fe20008000000 */
[C---:B------:R-:W-:Y:S01]  /*3f20*/  ISETP.GT.AND P1, PT, R6.reuse, 0x18, P1 ;  /* 0x000000180600780c */ /* 0x040fe20000f24270 */
[----:B------:R-:W-:Y:S01]  /*3f30*/  UISETP.NE.AND UP6, UPT, UR12, URZ, UPT ;  /* 0x0000003f0c00728c */ /* 0x000fe2000bfc5270 */
[----:B------:R-:W-:Y:S02]  /*3f40*/  ISETP.GT.AND P2, PT, R6, 0x10, P2 ;  /* 0x000000100600780c */ /* 0x000fe40001744270 */
[----:B------:R-:W-:Y:S02]  /*3f50*/  ISETP.LT.OR P0, PT, R5, 0x21, P0 ;  /* 0x000000210500780c */ /* 0x000fe40000701670 */
[----:B------:R-:W-:-:S02]  /*3f60*/  ISETP.LT.OR P1, PT, R7, 0x19, P1 ;  /* 0x000000190700780c */ /* 0x000fc40000f21670 */
[----:B------:R-:W-:Y:S02]  /*3f70*/  ISETP.LT.OR P2, PT, R7, 0x11, P2 ;  /* 0x000000110700780c */ /* 0x000fe40001741670 */
[----:B------:R-:W-:Y:S02]  /*3f80*/  FSEL R126, R92, -INF , !P0 ;  /* 0xff8000005c7e7808 */ /* 0x000fe40004000000 */
[----:B------:R-:W-:Y:S02]  /*3f90*/  FSEL R62, R38, -INF , !P1 ;  /* 0xff800000263e7808 */ /* 0x000fe40004800000 */
[----:B------:R-:W-:Y:S02]  /*3fa0*/  PLOP3.LUT P0, PT, PT, PT, UP2, 0x40, 0x0 ;  /* 0x000000000000781c */ /* 0x000fe40003f0e828 */
[----:B------:R-:W-:Y:S02]  /*3fb0*/  PLOP3.LUT P1, PT, PT, PT, UP3, 0x40, 0x0 ;  /* 0x000000000000781c */ /* 0x000fe40003f2e838 */
[----:B------:R-:W-:-:S02]  /*3fc0*/  FSEL R60, R42, -INF , !P2 ;  /* 0xff8000002a3c7808 */ /* 0x000fc40005000000 */
[----:B------:R-:W-:Y:S02]  /*3fd0*/  PLOP3.LUT P2, PT, PT, PT, UP4, 0x40, 0x0 ;  /* 0x000000000000781c */ /* 0x000fe40003f4e848 */
[----:B------:R-:W-:Y:S02]  /*3fe0*/  ISETP.GT.AND P0, PT, R4, 0x21, P0 ;  /* 0x000000210400780c */ /* 0x000fe40000704270 */
[C---:B------:R-:W-:Y:S02]  /*3ff0*/  ISETP.GT.AND P1, PT, R6.reuse, 0x20, P1 ;  /* 0x000000200600780c */ /* 0x040fe40000f24270 */
        /* <DEDUP_REMOVED lines=11> */
[----:B------:R-:W-:Y:S02]  /*40b0*/  ISETP.GT.AND P1, PT, R4, 0x28, P1 ;  /* 0x000000280400780c */ /* 0x000fe40000f24270 */
[----:B------:R-:W-:Y:S02]  /*40c0*/  ISETP.GT.AND P2, PT, R6, 0x21, P2 ;  /* 0x000000210600780c */ /* 0x000fe40001744270 */
[----:B------:R-:W-:Y:S02]  /*40d0*/  ISETP.LT.OR P0, PT, R7, 0x29, P0 ;  /* 0x000000290700780c */ /* 0x000fe40000701670 */
[----:B------:R-:W-:-:S02]  /*40e0*/  ISETP.LT.OR P1, PT, R5, 0x29, P1 ;  /* 0x000000290500780c */ /* 0x000fc40000f21670 */
[----:B------:R-:W-:Y:S02]  /*40f0*/  ISETP.LT.OR P2, PT, R7, 0x22, P2 ;  /* 0x000000220700780c */ /* 0x000fe40001741670 */
[----:B------:R-:W-:Y:S02]  /*4100*/  FSEL R91, R22, -INF , !P0 ;  /* 0xff800000165b7808 */ /* 0x000fe40004000000 */
[----:B------:R-:W-:Y:S02]  /*4110*/  FSEL R145, R96, -INF , !P1 ;  /* 0xff80000060917808 */ /* 0x000fe40004800000 */
[----:B------:R-:W-:Y:S01]  /*4120*/  PLOP3.LUT P0, PT, PT, PT, UP6, 0x40, 0x0 ;  /* 0x000000000000781c */ /* 0x000fe20003f0e868 */
[----:B------:R-:W-:Y:S01]  /*4130*/  UISETP.NE.AND UP6, UPT, UR31, URZ, UPT ;  /* 0x0000003f1f00728c */ /* 0x000fe2000bfc5270 */
[----:B------:R-:W-:Y:S02]  /*4140*/  PLOP3.LUT P1, PT, PT, PT, UP0, 0x40, 0x0 ;  /* 0x000000000000781c */ /* 0x000fe40003f2e808 */
[----:B------:R-:W-:-:S02]  /*4150*/  FSEL R124, R27, -INF , !P2 ;  /* 0xff8000001b7c7808 */ /* 0x000fc40005000000 */
[----:B------:R-:W-:Y:S02]  /*4160*/  PLOP3.LUT P2, PT, PT, PT, UP0, 0x40, 0x0 ;  /* 0x000000000000781c */ /* 0x000fe40003f4e808 */
[----:B------:R-:W-:Y:S01]  /*4170*/  ISETP.GT.AND P1, PT, R4, 0x29, P1 ;  /* 0x000000290400780c */ /* 0x000fe20000f24270 */
[--C-:B-1----:R-:W-:Y:S01]  /*4180*/  IMAD.IADD R4, R12, 0x1, R8.reuse ;  /* 0x000000010c047824 */ /* 0x102fe200078e0208 */
[----:B------:R-:W-:Y:S02]  /*4190*/  ISETP.GT.AND P2, PT, R6, 0x29, P2 ;  /* 0x000000290600780c */ /* 0x000fe40001744270 */
[----:B------:R-:W-:Y:S01]  /*41a0*/  ISETP.LT.OR P1, PT, R5, 0x2a, P1 ;  /* 0x0000002a0500780c */ /* 0x000fe20000f21670 */
[----:B------:R-:W-:Y:S01]  /*41b0*/  IMAD.IADD R5, R10, 0x1, R8 ;  /* 0x000000010a057824 */ /* 0x000fe200078e0208 */
[----:B------:R-:W-:Y:S02]  /*41c0*/  ISETP.LT.OR P2, PT, R7, 0x2a, P2 ;  /* 0x0000002a0700780c */ /* 0x000fe40001741670 */
[----:B------:R-:W-:-:S02]  /*41d0*/  FSEL R127, R97, -INF , !P1 ;  /* 0xff800000617f7808 */ /* 0x000fc40004800000 */
[----:B------:R-:W-:Y:S02]  /*41e0*/  IMNMX R5, R5, R11, PT ;  /* 0x0000000b05057217 */ /* 0x000fe40003800200 */
        /* <DEDUP_REMOVED lines=14> */
.L_x_3130:
[----:B------:R-:W-:-:S04]  /*42d0*/  MOV R7, c[0x0][0x32c] ;  /* 0x0000cb0000077a02 */ /* 0x000fc80000000f00 */
[----:B------:R-:W-:-:S13]  /*42e0*/  ISETP.NE.AND P0, PT, R7, 0x1, PT ;  /* 0x000000010700780c */ /* 0x000fda0003f05270 */
[----:B------:R-:W-:-:S05]  /*42f0*/  @P0 IMAD.HI.U32 R7, R6, c[0x0][0x330], RZ ;  /* 0x0000cc0006070a27 */ /* 0x000fca00078e00ff */
[----:B------:R-:W-:Y:S02]  /*4300*/  @P0 SHF.R.U32.HI R6, RZ, c[0x0][0x334], R7 ;  /* 0x0000cd00ff060a19 */ /* 0x000fe40000011607 */
.L_x_3131:
[----:B------:R-:W-:Y:S05]  /*4310*/  BSYNC B0 ;  /* 0x0000000000007941 */ /* 0x000fea0003800000 */
.L_x_3129:
[----:B------:R-:W-:-:S05]  /*4320*/  IMAD R6, R6, c[0x0][0x32c], R13 ;  /* 0x0000cb0006067a24 */ /* 0x000fca00078e020d */
[----:B------:R-:W-:Y:S02]  /*4330*/  IADD3 R7, R6, c[0x0][0x32c], RZ ;  /* 0x0000cb0006077a10 */ /* 0x000fe40007ffe0ff */
[----:B------:R-:W-:Y:S02]  /*4340*/  IMNMX R4, R4, R6, !PT ;  /* 0x0000000604047217 */ /* 0x000fe40007800200 */
[----:B------:R-:W-:Y:S02]  /*4350*/  IMNMX R5, R5, R7, PT ;  /* 0x0000000705057217 */ /* 0x000fe40003800200 */
.L_x_3128:
        /* <DEDUP_REMOVED lines=21> */
[----:B------:R-:W-:Y:S01]  /*44b0*/  STL [R1+0x68], R242 ;  /* 0x000068f201007387 */ /* 0x000fe20000100800 */
[----:B------:R-:W-:Y:S01]  /*44c0*/  FMNMX.FTZ R6, R62, R6, !PT ;  /* 0x000000063e067209 */ /* 0x000fe20007810000 */
[----:B------:R-:W-:Y:S01]  /*44d0*/  IMAD.SHL.U32 R225, R0, 0x2, RZ ;  /* 0x0000000200e17824 */ /* 0x000fe200078e00ff */
[----:B------:R-:W-:Y:S01]  /*44e0*/  FMNMX.FTZ R169, R71, R169, !PT ;  /* 0x000000a947a97209 */ /* 0x000fe20007810000 */
[----:B------:R-:W-:Y:S01]  /*44f0*/  STL [R1+0x64], R241 ;  /* 0x000064f101007387 */ /* 0x000fe20000100800 */
[----:B------:R-:W-:Y:S01]  /*4500*/  FMNMX.FTZ R6, R63, R6, !PT ;  /* 0x000000063f067209 */ /* 0x000fe20007810000 */
[----:B------:R-:W-:Y:S01]  /*4510*/  IMAD R226, R3, 0x2, R225 ;  /* 0x0000000203e27824 */ /* 0x000fe200078e02e1 */
[----:B------:R-:W-:Y:S01]  /*4520*/  FMNMX.FTZ R169, R161, R169, !PT ;  /* 0x000000a9a1a97209 */ /* 0x000fe20007810000 */
[----:B------:R-:W-:Y:S01]  /*4530*/  STL [R1+0x60], R240 ;  /* 0x000060f001007387 */ /* 0x000fe20000100800 */
[----:B------:R-:W-:Y:S01]  /*4540*/  FMNMX.FTZ R6, R125, R6, !PT ;  /* 0x000000067d067209 */ /* 0x000fe20007810000 */
[----:B------:R-:W-:Y:S01]  /*4550*/  IMAD R227, R2, 0x2, R226 ;  /* 0x0000000202e37824 */ /* 0x000fe200078e02e2 */
        /* <DEDUP_REMOVED lines=8> */
[----:B------:R-:W-:Y:S02]  /*45e0*/  FMNMX.FTZ R168, R90, R6, !PT ;  /* 0x000000065aa87209 */ /* 0x000fe40007810000 */
[----:B------:R-:W-:Y:S01]  /*45f0*/  PLOP3.LUT P0, PT, PT, PT, UP3, 0x40, 0x0 ;  /* 0x000000000000781c */ /* 0x000fe20003f0e838 */
[----:B------:R-:W1:Y:S01]  /*4600*/  SHFL.BFLY PT, R6, R169, 0x2, 0x1f ;  /* 0x0c401f00a9067f89 */ /* 0x000e6200000e0000 */
[----:B------:R-:W-:Y:S01]  /*4610*/  PLOP3.LUT P1, PT, PT, PT, UP4, 0x40, 0x0 ;  /* 0x000000000000781c */ /* 0x000fe20003f2e848 */
[----:B------:R-:W-:Y:S01]  /*4620*/  UISETP.NE.AND UP4, UPT, UR31, URZ, UPT ;  /* 0x0000003f1f00728c */ /* 0x000fe2000bf85270 */
[C---:B------:R-:W-:Y:S01]  /*4630*/  ISETP.GT.AND P0, PT, R4.reuse, 0x1, P0 ;  /* 0x000000010400780c */ /* 0x040fe20000704270 */
[----:B------:R-:W2:Y:S01]  /*4640*/  SHFL.BFLY PT, R7, R168, 0x2, 0x1f ;  /* 0x0c401f00a8077f89 */ /* 0x000ea200000e0000 */
[----:B------:R-:W-:Y:S01]  /*4650*/  ISETP.GT.AND P1, PT, R4, RZ, P1 ;  /* 0x000000ff0400720c */ /* 0x000fe20000f24270 */
[----:B------:R-:W-:Y:S01]  /*4660*/  UISETP.NE.AND UP3, UPT, UR30, URZ, UPT ;  /* 0x0000003f1e00728c */ /* 0x000fe2000bf65270 */
[C---:B------:R-:W-:Y:S01]  /*4670*/  ISETP.LT.OR P0, PT, R5.reuse, 0x2, P0 ;  /* 0x000000020500780c */ /* 0x040fe20000701670 */
[----:B------:R-:W-:Y:S01]  /*4680*/  STL [R1+0x50], R236 ;  /* 0x000050ec01007387 */ /* 0x000fe20000100800 */
[----:B------:R-:W-:-:S02]  /*4690*/  ISETP.LT.OR P1, PT, R5, 0x1, P1 ;  /* 0x000000010500780c */ /* 0x000fc40000f21670 */
[----:B------:R-:W-:Y:S01]  /*46a0*/  FSEL R51, R83, -INF , !P0 ;  /* 0xff80000053337808 */ /* 0x000fe20004000000 */
[----:B------:R-:W-:Y:S01]  /*46b0*/  STL [R1+0x4c], R235 ;  /* 0x00004ceb01007387 */ /* 0x000fe20000100800 */
[----:B------:R-:W-:Y:S01]  /*46c0*/  PLOP3.LUT P0, PT, PT, PT, UP0, 0x40, 0x0 ;  /* 0x000000000000781c */ /* 0x000fe20003f0e808 */
[----:B------:R-:W-:Y:S01]  /*46d0*/  UISETP.NE.AND UP0, UPT, UR5, URZ, UPT ;  /* 0x0000003f0500728c */ /* 0x000fe2000bf05270 */
[----:B------:R-:W-:Y:S01]  /*46e0*/  FSEL R50, R82, -INF , !P1 ;  /* 0xff80000052327808 */ /* 0x000fe20004800000 */
[----:B------:R-:W-:Y:S01]  /*46f0*/  STL [R1+0x48], R234 ;  /* 0x000048ea01007387 */ /* 0x000fe20000100800 */
[----:B------:R-:W-:Y:S01]  /*4700*/  ISETP.GT.AND P0, PT, R4, 0x10, P0 ;  /* 0x000000100400780c */ /* 0x000fe20000704270 */
[----:B------:R-:W-:Y:S01]  /*4710*/  ULDC.64 UR4, c[0x0][0x2c8] ;  /* 0x0000b20000047ab9 */ /* 0x000fe20000000a00 */
[----:B------:R-:W-:Y:S01]  /*4720*/  PLOP3.LUT P1, PT, PT, PT, UP1, 0x40, 0x0 ;  /* 0x000000000000781c */ /* 0x000fe20003f2e818 */
[----:B------:R-:W-:Y:S01]  /*4730*/  UISETP.NE.AND UP1, UPT, UR28, URZ, UPT ;  /* 0x0000003f1c00728c */ /* 0x000fe2000bf25270 */
[----:B------:R-:W-:Y:S01]  /*4740*/  ISETP.LT.OR P0, PT, R5, 0x11, P0 ;  /* 0x000000110500780c */ /* 0x000fe20000701670 */
[----:B------:R-:W-:Y:S01]  /*4750*/  LDSM.16.MT88.4 R28, [R226+0x2080] ;  /* 0x00208000e21c783b */ /* 0x000fe20000004200 */
[----:B------:R-:W-:Y:S01]  /*4760*/  PLOP3.LUT P2, PT, PT, PT, UP2, 0x40, 0x0 ;  /* 0x000000000000781c */ /* 0x000fe20003f4e828 */
[----:B------:R-:W-:Y:S01]  /*4770*/  UISETP.NE.AND UP2, UPT, UR29, URZ, UPT ;  /* 0x0000003f1d00728c */ /* 0x000fe2000bf45270 */
[----:B-1----:R-:W-:Y:S01]  /*4780*/  FMNMX.FTZ R169, R169, R6, !PT ;  /* 0x00000006a9a97209 */ /* 0x002fe20007810000 */
[----:B------:R-:W-:Y:S01]  /*4790*/  LDSM.16.MT88.4 R36, [R226+0x3880] ;  /* 0x00388000e224783b */ /* 0x000fe20000004200 */
[----:B------:R-:W-:-:S02]  /*47a0*/  FSEL R49, R34, -INF , !P0 ;  /* 0xff80000022317808 */ /* 0x000fc40004000000 */
[----:B--2---:R-:W-:Y:S01]  /*47b0*/  FMNMX.FTZ R168, R168, R7, !PT ;  /* 0x00000007a8a87209 */ /* 0x004fe20007810000 */
[----:B------:R-:W1:Y:S01]  /*47c0*/  SHFL.BFLY PT, R6, R169, 0x1, 0x1f ;  /* 0x0c201f00a9067f89 */ /* 0x000e6200000e0000 */
[----:B------:R-:W-:Y:S02]  /*47d0*/  FMNMX.FTZ R7, R54, R55, !PT ;  /* 0x0000003736077209 */ /* 0x000fe40007810000 */
[----:B------:R-:W-:Y:S01]  /*47e0*/  PLOP3.LUT P0, PT, PT, PT, UP4, 0x40, 0x0 ;  /* 0x000000000000781c */ /* 0x000fe20003f0e848 */
[----:B------:R-:W2:Y:S01]  /*47f0*/  SHFL.BFLY PT, R8, R168, 0x1, 0x1f ;  /* 0x0c201f00a8087f89 */ /* 0x000ea200000e0000 */
[C---:B------:R-:W-:Y:S02]  /*4800*/  ISETP.GT.AND P1, PT, R4.reuse, 0x9, P1 ;  /* 0x000000090400780c */ /* 0x040fe40000f24270 */
[C---:B------:R-:W-:Y:S01]  /*4810*/  ISETP.GT.AND P0, PT, R4.reuse, 0x19, P0 ;  /* 0x000000190400780c */ /* 0x040fe20000704270 */
[----:B------:R-:W-:Y:S01]  /*4820*/  LDSM.16.MT88.4 R44, [R227+0x3880] ;  /* 0x00388000e32c783b */ /* 0x000fe20000004200 */
[----:B------:R-:W-:-:S02]  /*4830*/  ISETP.GT.AND P2, PT, R4, 0x8, P2 ;  /* 0x000000080400780c */ /* 0x000fc40001744270 */
[C---:B------:R-:W-:Y:S01]  /*4840*/  ISETP.LT.OR P1, PT, R5.reuse, 0xa, P1 ;  /* 0x0000000a0500780c */ /* 0x040fe20000f21670 */
[----:B------:R3:W-:Y:S01]  /*4850*/  STL [R1+0x44], R233 ;  /* 0x000044e901007387 */ /* 0x0007e20000100800 */
[C---:B------:R-:W-:Y:S02]  /*4860*/  ISETP.LT.OR P0, PT, R5.reuse, 0x1a, P0 ;  /* 0x0000001a0500780c */ /* 0x040fe40000701670 */
[----:B------:R-:W-:Y:S01]  /*4870*/  ISETP.LT.OR P2, PT, R5, 0x9, P2 ;  /* 0x000000090500780c */ /* 0x000fe20001741670 */
[----:B------:R-:W-:Y:S01]  /*4880*/  STL [R1+0x40], R232 ;  /* 0x000040e801007387 */ /* 0x000fe20000100800 */
[----:B------:R-:W-:Y:S02]  /*4890*/  FSEL R53, R79, -INF , !P1 ;  /* 0xff8000004f357808 */ /* 0x000fe40004800000 */
[----:B------:R-:W-:Y:S01]  /*48a0*/  FSEL R56, R87, -INF , !P0 ;  /* 0xff80000057387808 */ /* 0x000fe20004000000 */
[----:B------:R-:W-:Y:S01]  /*48b0*/  STL [R1+0x3c], R231 ;  /* 0x00003ce701007387 */ /* 0x000fe20000100800 */
[----:B------:R-:W-:Y:S01]  /*48c0*/  PLOP3.LUT P1, PT, PT, PT, UP5, 0x40, 0x0 ;  /* 0x000000000000781c */ /* 0x000fe20003f2e858 */
[----:B------:R-:W-:Y:S01]  /*48d0*/  UISETP.NE.AND UP5, UPT, UR13, URZ, UPT ;  /* 0x0000003f0d00728c */ /* 0x000fe2000bfa5270 */
[----:B------:R-:W-:Y:S01]  /*48e0*/  FSEL R52, R78, -INF , !P2 ;  /* 0xff8000004e347808 */ /* 0x000fe20005000000 */
[----:B------:R-:W-:Y:S01]  /*48f0*/  STL [R1+0x38], R230 ;  /* 0x000038e601007387 */ /* 0x000fe20000100800 */
[----:B-1----:R-:W-:-:S02]  /*4900*/  FMNMX.FTZ R169, R169, R6, !PT ;  /* 0x00000006a9a97209 */ /* 0x002fc40007810000 */
[----:B------:R-:W-:Y:S01]  /*4910*/  FMNMX.FTZ R6, R58, R7, !PT ;  /* 0x000000073a067209 */ /* 0x000fe20007810000 */
[----:B------:R-:W-:Y:S01]  /*4920*/  STL [R1+0x34], R229 ;  /* 0x000034e501007387 */ /* 0x000fe20000100800 */
[C---:B------:R-:W-:Y:S01]  /*4930*/  FSETP.NEU.FTZ.AND P0, PT, R169.reuse, -INF , PT ;  /* 0xff800000a900780b */ /* 0x040fe20003f1d000 */
[----:B------:R-:W-:Y:S01]  /*4940*/  FMUL.FTZ R13, R169, c[0x0][0x2d0] ;  /* 0x0000b400a90d7a20 */ /* 0x000fe20000410000 */
[----:B------:R-:W-:Y:S01]  /*4950*/  FMNMX.FTZ R6, R59, R6, !PT ;  /* 0x000000063b067209 */ /* 0x000fe20007810000 */
[----:B------:R-:W-:Y:S01]  /*4960*/  STL [R1+0x30], R224 ;  /* 0x000030e001007387 */ /* 0x000fe20000100800 */
[----:B--2---:R-:W-:Y:S02]  /*4970*/  FMNMX.FTZ R168, R168, R8, !PT ;  /* 0x00000008a8a87209 */ /* 0x004fe40007810000 */
[----:B------:R-:W-:Y:S02]  /*4980*/  FMNMX.FTZ R6, R68, R6, !PT ;  /* 0x0000000644067209 */ /* 0x000fe40007810000 */
[----:B------:R-:W-:Y:S01]  /*4990*/  PLOP3.LUT P2, PT, PT, PT, UP6, 0x40, 0x0 ;  /* 0x000000000000781c */ /* 0x000fe20003f4e868 */
[----:B------:R-:W-:Y:S01]  /*49a0*/  FMUL.FTZ R12, R168, c[0x0][0x2d0] ;  /* 0x0000b400a80c7a20 */ /* 0x000fe20000410000 */
[----:B------:R-:W-:Y:S01]  /*49b0*/  FMNMX.FTZ R6, R72, R6, !PT ;  /* 0x0000000648067209 */ /* 0x000fe20007810000 */
[----:B------:R-:W-:Y:S01]  /*49c0*/  UISETP.NE.AND UP6, UPT, UR12, URZ, UPT ;  /* 0x0000003f0c00728c */ /* 0x000fe2000bfc5270 */
[----:B------:R-:W-:-:S02]  /*49d0*/  FMNMX.FTZ R8, R50, R51, !PT ;  /* 0x0000003332087209 */ /* 0x000fc40007810000 */
[----:B------:R-:W-:Y:S02]  /*49e0*/  FMNMX.FTZ R6, R73, R6, !PT ;  /* 0x0000000649067209 */ /* 0x000fe40007810000 */
[----:B------:R-:W-:Y:S02]  /*49f0*/  ISETP.GT.AND P1, PT, R4, 0x18, P1 ;  /* 0x000000180400780c */ /* 0x000fe40000f24270 */
[----:B------:R-:W-:Y:S02]  /*4a00*/  FMNMX.FTZ R6, R74, R6, !PT ;  /* 0x000000064a067209 */ /* 0x000fe40007810000 */
[----:B------:R-:W-:Y:S02]  /*4a10*/  FSEL R13, R13, RZ, P0 ;  /* 0x000000ff0d0d7208 */ /* 0x000fe40000000000 */
[----:B------:R-:W-:Y:S02]  /*4a20*/  PLOP3.LUT P0, PT, PT, PT, UP3, 0x40, 0x0 ;  /* 0x000000000000781c */ /* 0x000fe40003f0e838 */
[----:B------:R-:W-:Y:S01]  /*4a30*/  ISETP.GT.AND P2, PT, R4, 0x11, P2 ;  /* 0x000000110400780c */ /* 0x000fe20001744270 */
[----:B------:R-:W-:Y:S01]  /*4a40*/  FFMA.FTZ R7, R15, c[0x0][0x2d0], -R13 ;  /* 0x0000b4000f077a23 */ /* 0x000fe2000001080d */
[----:B------:R-:W-:-:S02]  /*4a50*/  FMNMX.FTZ R8, R52, R8, !PT ;  /* 0x0000000834087209 */ /* 0x000fc40007810000 */
[----:B------:R-:W-:Y:S01]  /*4a60*/  FMNMX.FTZ R6, R126, R6, !PT ;  /* 0x000000067e067209 */ /* 0x000fe20007810000 */
[----:B------:R1:W-:Y:S01]  /*4a70*/  MUFU.EX2 R239, R7 ;  /* 0x0000000700ef7308 */ /* 0x0003e20000000800 */
[C---:B------:R-:W-:Y:S02]  /*4a80*/  ISETP.LT.OR P1, PT, R5.reuse, 0x19, P1 ;  /* 0x000000190500780c */ /* 0x040fe40000f21670 */
[----:B------:R-:W-:Y:S02]  /*4a90*/  ISETP.GT.AND P0, PT, R4, 0x20, P0 ;  /* 0x000000200400780c */ /* 0x000fe40000704270 */
[----:B------:R-:W-:Y:S02]  /*4aa0*/  ISETP.LT.OR P2, PT, R5, 0x12, P2 ;  /* 0x000000120500780c */ /* 0x000fe40001741670 */
[----:B------:R-:W-:Y:S02]  /*4ab0*/  FMNMX.FTZ R8, R53, R8, !PT ;  /* 0x0000000835087209 */ /* 0x000fe40007810000 */
[----:B------:R-:W-:-:S02]  /*4ac0*/  FMNMX.FTZ R6, R144, R6, !PT ;  /* 0x0000000690067209 */ /* 0x000fc40007810000 */
[----:B------:R-:W-:Y:S02]  /*4ad0*/  FSEL R48, R86, -INF , !P1 ;  /* 0xff80000056307808 */ /* 0x000fe40004800000 */
[----:B------:R-:W-:Y:S02]  /*4ae0*/  FSETP.NEU.FTZ.AND P1, PT, R168, -INF , PT ;  /* 0xff800000a800780b */ /* 0x000fe40003f3d000 */
[----:B------:R-:W-:Y:S01]  /*4af0*/  ISETP.LT.OR P0, PT, R5, 0x21, P0 ;  /* 0x000000210500780c */ /* 0x000fe20000701670 */
[----:B-1----:R-:W-:Y:S01]  /*4b00*/  FFMA.FTZ R7, R16, c[0x0][0x2d0], -R13 ;  /* 0x0000b40010077a23 */ /* 0x002fe2000001080d */
[----:B------:R-:W-:Y:S02]  /*4b10*/  FSEL R57, R35, -INF , !P2 ;  /* 0xff80000023397808 */ /* 0x000fe40005000000 */
[----:B------:R-:W-:Y:S01]  /*4b20*/  FMNMX.FTZ R8, R49, R8, !PT ;  /* 0x0000000831087209 */ /* 0x000fe20007810000 */
[----:B------:R1:W2:Y:S01]  /*4b30*/  MUFU.EX2 R238, R7 ;  /* 0x0000000700ee7308 */ /* 0x0002a20000000800 */
[----:B------:R-:W-:Y:S01]  /*4b40*/  FMNMX.FTZ R6, R145, R6, !PT ;  /* 0x0000000691067209 */ /* 0x000fe20007810000 */
[----:B------:R-:W-:Y:S01]  /*4b50*/  LDSM.16.MT88.4 R32, [R225+0x2080] ;  /* 0x00208000e120783b */ /* 0x000fe20000004200 */
[----:B------:R-:W-:-:S02]  /*4b60*/  FSEL R12, R12, RZ, P1 ;  /* 0x000000ff0c0c7208 */ /* 0x000fc40000800000 */
[----:B------:R-:W-:Y:S02]  /*4b70*/  FSEL R89, R94, -INF , !P0 ;  /* 0xff8000005e597808 */ /* 0x000fe40004000000 */
[----:B------:R-:W-:Y:S02]  /*4b80*/  PLOP3.LUT P2, PT, PT, PT, UP2, 0x40, 0x0 ;  /* 0x000000000000781c */ /* 0x000fe40003f4e828 */
[----:B------:R-:W-:Y:S02]  /*4b90*/  PLOP3.LUT P1, PT, PT, PT, UP1, 0x40, 0x0 ;  /* 0x000000000000781c */ /* 0x000fe40003f2e818 */
[----:B------:R-:W-:Y:S02]  /*4ba0*/  PLOP3.LUT P0, PT, PT, PT, UP0, 0x40, 0x0 ;  /* 0x000000000000781c */ /* 0x000fe40003f0e808 */
[----:B------:R-:W-:Y:S02]  /*4bb0*/  FMNMX.FTZ R8, R57, R8, !PT ;  /* 0x0000000839087209 */ /* 0x000fe40007810000 */
[----:B------:R-:W-:Y:S01]  /*4bc0*/  FMNMX.FTZ R6, R127, R6, !PT ;  /* 0x000000067f067209 */ /* 0x000fe20007810000 */
[----:B-1----:R-:W-:Y:S01]  /*4bd0*/  FFMA.FTZ R7, R18, c[0x0][0x2d0], -R13 ;  /* 0x0000b40012077a23 */ /* 0x002fe2000001080d */
[----:B------:R-:W-:-:S02]  /*4be0*/  ISETP.GT.AND P2, PT, R4, 0x21, P2 ;  /* 0x000000210400780c */ /* 0x000fc40001744270 */
[C---:B------:R-:W-:Y:S01]  /*4bf0*/  ISETP.GT.AND P1, PT, R4.reuse, 0x28, P1 ;  /* 0x000000280400780c */ /* 0x040fe20000f24270 */
[----:B------:R1:W-:Y:S01]  /*4c00*/  MUFU.EX2 R240, R7 ;  /* 0x0000000700f07308 */ /* 0x0003e20000000800 */
[----:B------:R-:W-:Y:S02]  /*4c10*/  ISETP.GT.AND P0, PT, R4, 0x29, P0 ;  /* 0x000000290400780c */ /* 0x000fe40000704270 */
[----:B------:R-:W-:Y:S02]  /*4c20*/  FMNMX.FTZ R4, R48, R8, !PT ;  /* 0x0000000830047209 */ /* 0x000fe40007810000 */
[----:B------:R-:W4:Y:S01]  /*4c30*/  SHFL.BFLY PT, R8, R6, 0x2, 0x1f ;  /* 0x0c401f0006087f89 */ /* 0x000f2200000e0000 */
[----:B------:R-:W-:Y:S02]  /*4c40*/  ISETP.LT.OR P2, PT, R5, 0x22, P2 ;  /* 0x000000220500780c */ /* 0x000fe40001741670 */
[----:B------:R-:W-:Y:S02]  /*4c50*/  FMNMX.FTZ R4, R56, R4, !PT ;  /* 0x0000000438047209 */ /* 0x000fe40007810000 */
[----:B------:R-:W-:-:S02]  /*4c60*/  FSEL R88, R95, -INF , !P2 ;  /* 0xff8000005f587808 */ /* 0x000fc40005000000 */
[C---:B------:R-:W-:Y:S02]  /*4c70*/  ISETP.LT.OR P1, PT, R5.reuse, 0x29, P1 ;  /* 0x000000290500780c */ /* 0x040fe40000f21670 */
[----:B------:R-:W-:Y:S01]  /*4c80*/  ISETP.LT.OR P0, PT, R5, 0x2a, P0 ;  /* 0x0000002a0500780c */ /* 0x000fe20000701670 */
[----:B-1----:R-:W-:Y:S01]  /*4c90*/  FFMA.FTZ R7, R19, c[0x0][0x2d0], -R13 ;  /* 0x0000b40013077a23 */ /* 0x002fe2000001080d */
[----:B------:R-:W-:Y:S01]  /*4ca0*/  LEA R228, R2, R225, 0x1 ;  /* 0x000000e102e47211 */ /* 0x000fe200078e08ff */
[----:B------:R-:W-:Y:S01]  /*4cb0*/  FFMA.FTZ R2, R21, c[0x0][0x2d0], -R12 ;  /* 0x0000b40015027a23 */ /* 0x000fe2000001080c */
[----:B------:R-:W-:Y:S01]  /*4cc0*/  FSEL R15, R99, -INF , !P0 ;  /* 0xff800000630f7808 */ /* 0x000fe20004000000 */
[----:B------:R1:W1:Y:S02]  /*4cd0*/  MUFU.EX2 R234, R7 ;  /* 0x0000000700ea7308 */ /* 0x0002640000000800 */
[----:B------:R-:W-:Y:S04]  /*4ce0*/  LDSM.16.MT88.4 R24, [R228+0x2080] ;  /* 0x00208000e418783b */ /* 0x000fe80000004200 */
[----:B------:R-:W-:Y:S02]  /*4cf0*/  LDSM.16.MT88.4 R40, [R228+0x3880] ;  /* 0x00388000e428783b */ /* 0x000fe40000004200 */
[----:B---3--:R-:W-:Y:S01]  /*4d00*/  MUFU.EX2 R233, R2 ;  /* 0x0000000200e97308 */ /* 0x008fe20000000800 */
[----:B----4-:R-:W-:-:S02]  /*4d10*/  FMNMX.FTZ R3, R6, R8, !PT ;  /* 0x0000000806037209 */ /* 0x010fc40007810000 */
[----:B--2---:R-:W-:-:S03]  /*4d20*/  F2FP.PACK_AB R8, R238, R239 ;  /* 0x000000efee08723e */ /* 0x004fc600000000ff */
[----:B------:R-:W2:Y:S01]  /*4d30*/  SHFL.BFLY PT, R167, R3, 0x1, 0x1f ;  /* 0x0c201f0003a77f89 */ /* 0x000ea200000e0000 */
[----:B-1----:R-:W-:Y:S01]  /*4d40*/  FMNMX.FTZ R7, R89, R4, !PT ;  /* 0x0000000459077209 */ /* 0x002fe20007810000 */
[----:B------:R-:W-:Y:S01]  /*4d50*/  FFMA.FTZ R4, R14, c[0x0][0x2d0], -R12 ;  /* 0x0000b4000e047a23 */ /* 0x000fe2000001080c */
[----:B------:R-:W-:Y:S02]  /*4d60*/  FSEL R14, R98, -INF , !P1 ;  /* 0xff800000620e7808 */ /* 0x000fe40004800000 */
[----:B------:R-:W-:Y:S01]  /*4d70*/  FMNMX.FTZ R5, R88, R7, !PT ;  /* 0x0000000758057209 */ /* 0x000fe20007810000 */
[----:B------:R1:W-:Y:S01]  /*4d80*/  MUFU.EX2 R212, R4 ;  /* 0x0000000400d47308 */ /* 0x0003e20000000800 */
[----:B------:R-:W-:Y:S02]  /*4d90*/  F2FP.PACK_AB R10, R234, R240 ;  /* 0x000000f0ea0a723e */ /* 0x000fe400000000ff */
[----:B------:R-:W-:-:S04]  /*4da0*/  FMNMX.FTZ R0, R14, R5, !PT ;  /* 0x000000050e007209 */ /* 0x000fc80007810000 */
[----:B------:R-:W-:-:S05]  /*4db0*/  FMNMX.FTZ R0, R15, R0, !PT ;  /* 0x000000000f007209 */ /* 0x000fca0007810000 */
[----:B------:R-:W3:Y:S01]  /*4dc0*/  SHFL.BFLY PT, R5, R0, 0x2, 0x1f ;  /* 0x0c401f0000057f89 */ /* 0x000ee200000e0000 */
[----:B-1----:R-:W-:Y:S01]  /*4dd0*/  FFMA.FTZ R4, R17, c[0x0][0x2d0], -R12 ;  /* 0x0000b40011047a23 */ /* 0x002fe2000001080c */
[----:B--2---:R-:W-:Y:S02]  /*4de0*/  FMNMX.FTZ R167, R3, R167, !PT ;  /* 0x000000a703a77209 */ /* 0x004fe40007810000 */
[----:B------:R-:W-:Y:S01]  /*4df0*/  LDSM.16.MT88.4 R16, [R225+0x3880] ;  /* 0x00388000e110783b */ /* 0x000fe20000004200 */
[----:B------:R1:W2:Y:S01]  /*4e00*/  MUFU.EX2 R237, R4 ;  /* 0x0000000400ed7308 */ /* 0x0002a20000000800 */
[C---:B------:R-:W-:Y:S01]  /*4e10*/  FSETP.NEU.FTZ.AND P0, PT, R167.reuse, -INF , PT ;  /* 0xff800000a700780b */ /* 0x040fe20003f1d000 */
[----:B------:R-:W-:-:S05]  /*4e20*/  FMUL.FTZ R2, R167, c[0x0][0x2d0] ;  /* 0x0000b400a7027a20 */ /* 0x000fca0000410000 */
[----:B------:R-:W-:-:S05]  /*4e30*/  FSEL R2, R2, RZ, P0 ;  /* 0x000000ff02027208 */ /* 0x000fca0000000000 */
[----:B------:R-:W-:Y:S02]  /*4e40*/  FFMA.FTZ R3, R54, c[0x0][0x2d0], -R2 ;  /* 0x0000b40036037a23 */ /* 0x000fe40000010802 */
[----:B-1----:R-:W-:Y:S01]  /*4e50*/  FFMA.FTZ R4, R20, c[0x0][0x2d0], -R12 ;  /* 0x0000b40014047a23 */ /* 0x002fe2000001080c */
[----:B---3--:R-:W-:Y:S01]  /*4e60*/  FMNMX.FTZ R0, R0, R5, !PT ;  /* 0x0000000500007209 */ /* 0x008fe20007810000 */
[----:B------:R-:W-:Y:S01]  /*4e70*/  LDSM.16.MT88.4 R20, [R227+0x2080] ;  /* 0x00208000e314783b */ /* 0x000fe20000004200 */
[----:B------:R1:W-:Y:S01]  /*4e80*/  MUFU.EX2 R207, R3 ;  /* 0x0000000300cf7308 */ /* 0x0003e20000000800 */
[----:B--2---:R-:W-:-:S07]  /*4e90*/  F2FP.PACK_AB R9, R237, R212 ;  /* 0x000000d4ed09723e */ /* 0x004fce00000000ff */
[----:B------:R2:W3:Y:S01]  /*4ea0*/  MUFU.EX2 R162, R4 ;  /* 0x0000000400a27308 */ /* 0x0004e20000000800 */
[----:B-1----:R-:W-:-:S07]  /*4eb0*/  FFMA.FTZ R3, R55, c[0x0][0x2d0], -R2 ;  /* 0x0000b40037037a23 */ /* 0x002fce0000010802 */
[----:B------:R1:W-:Y:S01]  /*4ec0*/  MUFU.EX2 R214, R3 ;  /* 0x0000000300d67308 */ /* 0x0003e20000000800 */
[----:B--2---:R-:W1:Y:S01]  /*4ed0*/  SHFL.BFLY PT, R4, R0, 0x1, 0x1f ;  /* 0x0c201f0000047f89 */ /* 0x004e6200000e0000 */
[----:B---3--:R-:W-:-:S07]  /*4ee0*/  F2FP.PACK_AB R11, R233, R162 ;  /* 0x000000a2e90b723e */ /* 0x008fce00000000ff */
        /* <DEDUP_REMOVED lines=9> */
[----:B------:R-:W2:Y:S05]  /*4f80*/  MUFU.EX2 R229, R4 ;  /* 0x0000000400e57308 */ /* 0x000eaa0000000800 */
[----:B------:R-:W-:Y:S01]  /*4f90*/  HMMA.16816.F32 R184, R8, R16, RZ ;  /* 0x0000001008b8723c */ /* 0x000fe200000018ff */
[----:B-1----:R-:W-:-:S07]  /*4fa0*/  FMUL.FTZ R0, R3, c[0x0][0x2d0] ;  /* 0x0000b40003007a20 */ /* 0x002fce0000410000 */
[----:B------:R-:W-:Y:S01]  /*4fb0*/  HMMA.16816.F32 R180, R8, R36, RZ ;  /* 0x0000002408b4723c */ /* 0x000fe200000018ff */
[----:B------:R-:W-:Y:S02]  /*4fc0*/  FSEL R0, R0, RZ, P0 ;  /* 0x000000ff00007208 */ /* 0x000fe40000000000 */
[----:B--2---:R-:W-:-:S03]  /*4fd0*/  F2FP.PACK_AB R6, R229, R235 ;  /* 0x000000ebe506723e */ /* 0x004fc600000000ff */
[--C-:B------:R-:W-:Y:S02]  /*4fe0*/  FFMA.FTZ R4, R50, c[0x0][0x2d0], -R0.reuse ;  /* 0x0000b40032047a23 */ /* 0x100fe40000010800 */
[C---:B------:R-:W-:Y:S02]  /*4ff0*/  HMMA.16816.F32 R172, R8.reuse, R40, RZ ;  /* 0x0000002808ac723c */ /* 0x040fe400000018ff */
[----:B------:R1:W-:Y:S06]  /*5000*/  MUFU.EX2 R247, R4 ;  /* 0x0000000400f77308 */ /* 0x0003ec0000000800 */
        /* <DEDUP_REMOVED lines=12> */
[----:B-1----:R-:W-:-:S04]  /*50d0*/  FFMA.FTZ R4, R53, c[0x0][0x2d0], -R0 ;  /* 0x0000b40035047a23 */ /* 0x002fc80000010800 */
[----:B------:R1:W2:Y:S03]  /*50e0*/  MUFU.EX2 R252, R4 ;  /* 0x0000000400fc7308 */ /* 0x0002a60000000800 */
[C---:B------:R-:W-:Y:S08]  /*50f0*/  HMMA.16816.F32 R120, R8.reuse, R42, RZ ;  /* 0x0000002a0878723c */ /* 0x040ff000000018ff */
[----:B------:R-:W-:Y:S01]  /*5100*/  HMMA.16816.F32 R112, R8, R46, RZ ;  /* 0x0000002e0870723c */ /* 0x000fe200000018ff */
[----:B-1----:R-:W-:-:S06]  /*5110*/  F2FP.PACK_AB R4, R214, R207 ;  /* 0x000000cfd604723e */ /* 0x002fcc00000000ff */
[----:B------:R-:W-:Y:S01]  /*5120*/  FFMA.FTZ R8, R64, c[0x0][0x2d0], -R13 ;  /* 0x0000b40040087a23 */ /* 0x000fe2000001080d */
[----:B--2---:R-:W-:-:S03]  /*5130*/  F2FP.PACK_AB R7, R252, R246 ;  /* 0x000000f6fc07723e */ /* 0x004fc600000000ff */
[----:B------:R1:W-:Y:S04]  /*5140*/  MUFU.EX2 R224, R8 ;  /* 0x0000000800e07308 */ /* 0x0003e80000000800 */
[C---:B------:R-:W-:Y:S08]  /*5150*/  HMMA.16816.F32 R92, R4.reuse, R24, RZ ;  /* 0x00000018045c723c */ /* 0x040ff000000018ff */
[----:B------:R-:W-:Y:S01]  /*5160*/  HMMA.16816.F32 R100, R4, R26, RZ ;  /* 0x0000001a0464723c */ /* 0x000fe200000018ff */
[----:B------:R-:W2:Y:S01]  /*5170*/  LDSM.16.MT88.4 R24, [R226+0x2880] ;  /* 0x00288000e218783b */ /* 0x000ea20000004200 */
[----:B-1----:R-:W-:-:S04]  /*5180*/  FFMA.FTZ R8, R69, c[0x0][0x2d0], -R13 ;  /* 0x0000b40045087a23 */ /* 0x002fc8000001080d */
[----:B------:R1:W-:Y:S02]  /*5190*/  MUFU.EX2 R241, R8 ;  /* 0x0000000800f17308 */ /* 0x0003e40000000800 */
[C---:B------:R-:W-:Y:S08]  /*51a0*/  HMMA.16816.F32 R64, R4.reuse, R32, RZ ;  /* 0x000000200440723c */ /* 0x040ff000000018ff */
[----:B------:R-:W-:Y:S01]  /*51b0*/  HMMA.16816.F32 R116, R4, R34, RZ ;  /* 0x000000220474723c */ /* 0x000fe200000018ff */
[----:B------:R-:W3:Y:S01]  /*51c0*/  LDSM.16.MT88.4 R32, [R225+0x2880] ;  /* 0x00288000e120783b */ /* 0x000ee20000004200 */
[----:B-1----:R-:W-:-:S06]  /*51d0*/  FFMA.FTZ R8, R70, c[0x0][0x2d0], -R13 ;  /* 0x0000b40046087a23 */ /* 0x002fcc000001080d */
[C---:B------:R-:W-:Y:S01]  /*51e0*/  HMMA.16816.F32 R80, R4.reuse, R20, RZ ;  /* 0x000000140450723c */ /* 0x040fe200000018ff */
[----:B------:R1:W-:Y:S07]  /*51f0*/  MUFU.EX2 R163, R8 ;  /* 0x0000000800a37308 */ /* 0x0003ee0000000800 */
[C---:B------:R-:W-:Y:S01]  /*5200*/  HMMA.16816.F32 R96, R4.reuse, R22, RZ ;  /* 0x000000160460723c */ /* 0x040fe200000018ff */
[----:B------:R-:W4:Y:S07]  /*5210*/  LDSM.16.MT88.4 R20, [R228+0x2880] ;  /* 0x00288000e414783b */ /* 0x000f2e0000004200 */
[----:B------:R-:W-:Y:S01]  /*5220*/  HMMA.16816.F32 R76, R4, R38, RZ ;  /* 0x00000026044c723c */ /* 0x000fe200000018ff */
[----:B-1----:R-:W-:-:S04]  /*5230*/  FFMA.FTZ R8, R71, c[0x0][0x2d0], -R13 ;  /* 0x0000b40047087a23 */ /* 0x002fc8000001080d */
[----:B------:R1:W1:Y:S03]  /*5240*/  MUFU.EX2 R213, R8 ;  /* 0x0000000800d57308 */ /* 0x0002660000000800 */
[C---:B------:R-:W-:Y:S08]  /*5250*/  HMMA.16816.F32 R104, R4.reuse, R28, RZ ;  /* 0x0000001c0468723c */ /* 0x040ff000000018ff */
[----:B------:R-:W-:Y:S01]  /*5260*/  HMMA.16816.F32 R108, R4, R30, RZ ;  /* 0x0000001e046c723c */ /* 0x000fe200000018ff */
[----:B------:R-:W-:Y:S01]  /*5270*/  LDSM.16.MT88.4 R28, [R225+0x4080] ;  /* 0x00408000e11c783b */ /* 0x000fe20000004200 */
[----:B-1----:R-:W-:-:S06]  /*5280*/  FFMA.FTZ R8, R60, c[0x0][0x2d0], -R12 ;  /* 0x0000b4003c087a23 */ /* 0x002fcc000001080c */
[C---:B------:R-:W-:Y:S01]  /*5290*/  HMMA.16816.F32 R84, R4.reuse, R18, RZ ;  /* 0x000000120454723c */ /* 0x040fe200000018ff */
[----:B------:R-:W-:Y:S01]  /*52a0*/  F2FP.PACK_AB R10, R213, R163 ;  /* 0x000000a3d50a723e */ /* 0x000fe200000000ff */
[----:B------:R1:W-:Y:S06]  /*52b0*/  MUFU.EX2 R205, R8 ;  /* 0x0000000800cd7308 */ /* 0x0003ec0000000800 */
[----:B------:R-:W-:Y:S01]  /*52c0*/  HMMA.16816.F32 R52, R4, R40, RZ ;  /* 0x000000280434723c */ /* 0x000fe200000018ff */
[----:B-1----:R-:W-:-:S04]  /*52d0*/  FFMA.FTZ R8, R61, c[0x0][0x2d0], -R12 ;  /* 0x0000b4003d087a23 */ /* 0x002fc8000001080c */
[----:B------:R1:W1:Y:S02]  /*52e0*/  MUFU.EX2 R231, R8 ;  /* 0x0000000800e77308 */ /* 0x0002640000000800 */
[----:B-1----:R-:W-:Y:S01]  /*52f0*/  FFMA.FTZ R8, R62, c[0x0][0x2d0], -R12 ;  /* 0x0000b4003e087a23 */ /* 0x002fe2000001080c */
[----:B------:R-:W-:-:S05]  /*5300*/  F2FP.PACK_AB R9, R231, R205 ;  /* 0x000000cde709723e */ /* 0x000fca00000000ff */
[----:B------:R1:W-:Y:S02]  /*5310*/  MUFU.EX2 R236, R8 ;  /* 0x0000000800ec7308 */ /* 0x0003e40000000800 */
[----:B-1----:R-:W-:Y:S02]  /*5320*/  FFMA.FTZ R8, R63, c[0x0][0x2d0], -R12 ;  /* 0x0000b4003f087a23 */ /* 0x002fe4000001080c */
[C---:B------:R-:W-:Y:S01]  /*5330*/  HMMA.16816.F32 R60, R4.reuse, R36, RZ ;  /* 0x00000024043c723c */ /* 0x040fe200000018ff */
[----:B------:R-:W1:Y:S03]  /*5340*/  LDSM.16.MT88.4 R36, [R226+0x4080] ;  /* 0x00408000e224783b */ /* 0x000e660000004200 */
[----:B------:R2:W2:Y:S02]  /*5350*/  MUFU.EX2 R204, R8 ;  /* 0x0000000800cc7308 */ /* 0x0004a40000000800 */
[--C-:B--2---:R-:W-:Y:S01]  /*5360*/  FFMA.FTZ R8, R68, c[0x0][0x2d0], -R2.reuse ;  /* 0x0000b40044087a23 */ /* 0x104fe20000010802 */
[----:B------:R-:W-:Y:S01]  /*5370*/  F2FP.PACK_AB R11, R204, R236 ;  /* 0x000000eccc0b723e */ /* 0x000fe200000000ff */
[----:B------:R-:W-:Y:S01]  /*5380*/  HMMA.16816.F32 R68, R4, R16, RZ ;  /* 0x000000100444723c */ /* 0x000fe200000018ff */
[----:B------:R-:W2:Y:S03]  /*5390*/  LDSM.16.MT88.4 R16, [R227+0x2880] ;  /* 0x00288000e310783b */ /* 0x000ea60000004200 */
[----:B------:R3:W-:Y:S02]  /*53a0*/  MUFU.EX2 R242, R8 ;  /* 0x0000000800f27308 */ /* 0x0007e40000000800 */
[----:B---3--:R-:W-:-:S06]  /*53b0*/  FFMA.FTZ R8, R72, c[0x0][0x2d0], -R2 ;  /* 0x0000b40048087a23 */ /* 0x008fcc0000010802 */
[----:B------:R3:W1:Y:S02]  /*53c0*/  MUFU.EX2 R232, R8 ;  /* 0x0000000800e87308 */ /* 0x0006640000000800 */
[----:B---3--:R-:W-:-:S06]  /*53d0*/  FFMA.FTZ R8, R73, c[0x0][0x2d0], -R2 ;  /* 0x0000b40049087a23 */ /* 0x008fcc0000010802 */
[----:B------:R3:W-:Y:S02]  /*53e0*/  MUFU.EX2 R230, R8 ;  /* 0x0000000800e67308 */ /* 0x0007e40000000800 */
[----:B---3--:R-:W-:Y:S02]  /*53f0*/  FFMA.FTZ R8, R74, c[0x0][0x2d0], -R2 ;  /* 0x0000b4004a087a23 */ /* 0x008fe40000010802 */
[----:B------:R-:W-:Y:S01]  /*5400*/  HMMA.16816.F32 R72, R4, R42, RZ ;  /* 0x0000002a0448723c */ /* 0x000fe200000018ff */
[----:B------:R-:W3:Y:S03]  /*5410*/  LDSM.16.MT88.4 R40, [R228+0x4080] ;  /* 0x00408000e428783b */ /* 0x000ee60000004200 */
        /* <DEDUP_REMOVED lines=21> */
[----:B------:R-:W-:Y:S01]  /*5570*/  MOV R196, R200 ;  /* 0x000000c800c47202 */ /* 0x000fe20000000f00 */
[----:B------:R-:W-:-:S05]  /*5580*/  IMAD.MOV.U32 R197, RZ, RZ, R203 ;  /* 0x000000ffffc57224 */ /* 0x000fca00078e00cb */
[----:B------:R-:W-:Y:S01]  /*5590*/  IMAD.MOV.U32 R32, RZ, RZ, R201 ;  /* 0x000000ffff207224 */ /* 0x000fe200078e00c9 */
[----:B----4-:R-:W-:Y:S01]  /*55a0*/  HMMA.16816.F32 R220, R8, R20, R192 ;  /* 0x0000001408dc723c */ /* 0x010fe200000018c0 */
[----:B------:R-:W-:-:S07]  /*55b0*/  IMAD.MOV.U32 R33, RZ, RZ, R202 ;  /* 0x000000ffff217224 */ /* 0x000fce00078e00ca */
[C---:B------:R-:W-:Y:S07]  /*55c0*/  HMMA.16816.F32 R192, R8.reuse, R36, R180 ;  /* 0x0000002408c0723c */ /* 0x040fee00000018b4 */
[----:B------:R-:W-:Y:S01]  /*55d0*/  IMAD.MOV.U32 R182, RZ, RZ, R32 ;  /* 0x000000ffffb67224 */ /* 0x000fe200078e0020 */
[----:B------:R-:W-:Y:S01]  /*55e0*/  HMMA.16816.F32 R208, R8, R16, R188 ;  /* 0x0000001008d0723c */ /* 0x000fe200000018bc */
[----:B------:R-:W-:Y:S01]  /*55f0*/  IMAD.MOV.U32 R32, RZ, RZ, R207 ;  /* 0x000000ffff207224 */ /* 0x000fe200078e00cf */
[----:B------:R-:W-:Y:S01]  /*5600*/  MOV R180, R205 ;  /* 0x000000cd00b47202 */ /* 0x000fe20000000f00 */
[----:B------:R-:W-:Y:S01]  /*5610*/  IMAD.MOV.U32 R181, RZ, RZ, R213 ;  /* 0x000000ffffb57224 */ /* 0x000fe200078e00d5 */
[----:B------:R-:W-:-:S02]  /*5620*/  MOV R183, R33 ;  /* 0x0000002100b77202 */ /* 0x000fc40000000f00 */
[----:B------:R-:W-:Y:S02]  /*5630*/  MOV R33, R212 ;  /* 0x000000d400217202 */ /* 0x000fe40000000f00 */
[C---:B------:R-:W-:Y:S07]  /*5640*/  HMMA.16816.F32 R200, R8.reuse, R28, R184 ;  /* 0x0000001c08c8723c */ /* 0x040fee00000018b8 */
[----:B------:R-:W-:Y:S01]  /*5650*/  IMAD.MOV.U32 R187, RZ, RZ, R206 ;  /* 0x000000ffffbb7224 */ /* 0x000fe200078e00ce */
[----:B------:R-:W-:Y:S01]  /*5660*/  HMMA.16816.F32 R248, R8, R26, R148 ;  /* 0x0000001a08f8723c */ /* 0x000fe20000001894 */
[----:B------:R-:W-:Y:S01]  /*5670*/  MOV R186, R214 ;  /* 0x000000d600ba7202 */ /* 0x000fe20000000f00 */
[----:B------:R-:W-:-:S02]  /*5680*/  IMAD.MOV.U32 R184, RZ, RZ, R197 ;  /* 0x000000ffffb87224 */ /* 0x000fc400078e00c5 */
[----:B------:R-:W-:-:S03]  /*5690*/  IMAD.MOV.U32 R185, RZ, RZ, R196 ;  /* 0x000000ffffb97224 */ /* 0x000fc600078e00c4 */
[----:B------:R-:W-:Y:S01]  /*56a0*/  IMAD.MOV.U32 R151, RZ, RZ, R204 ;  /* 0x000000ffff977224 */ /* 0x000fe200078e00cc */
[C---:B---3--:R-:W-:Y:S01]  /*56b0*/  HMMA.16816.F32 R188, R8.reuse, R40, R172 ;  /* 0x0000002808bc723c */ /* 0x048fe200000018ac */
[----:B------:R-:W-:Y:S02]  /*56c0*/  IMAD.MOV.U32 R149, RZ, RZ, R181 ;  /* 0x000000ffff957224 */ /* 0x000fe400078e00b5 */
[----:B------:R-:W-:Y:S02]  /*56d0*/  IMAD.MOV.U32 R181, RZ, RZ, R230 ;  /* 0x000000ffffb57224 */ /* 0x000fe400078e00e6 */
[----:B------:R-:W-:Y:S01]  /*56e0*/  IMAD.MOV.U32 R150, RZ, RZ, R151 ;  /* 0x000000ffff967224 */ /* 0x000fe200078e0097 */
[----:B------:R-:W-:Y:S01]  /*56f0*/  MOV R151, R180 ;  /* 0x000000b400977202 */ /* 0x000fe20000000f00 */
[----:B------:R-:W-:Y:S01]  /*5700*/  IMAD.MOV.U32 R148, RZ, RZ, R184 ;  /* 0x000000ffff947224 */ /* 0x000fe200078e00b8 */
[----:B-1----:R-:W-:Y:S01]  /*5710*/  HMMA.16816.F32 R172, R8, R44, R156 ;  /* 0x0000002c08ac723c */ /* 0x002fe2000000189c */
[----:B------:R-:W-:Y:S01]  /*5720*/  MOV R180, R186 ;  /* 0x000000ba00b47202 */ /* 0x000fe20000000f00 */
[----:B------:R-:W-:Y:S01]  /*5730*/  IMAD.MOV.U32 R184, RZ, RZ, R238 ;  /* 0x000000ffffb87224 */ /* 0x000fe200078e00ee */
[----:B------:R-:W-:-:S04]  /*5740*/  MOV R186, R240 ;  /* 0x000000f000ba7202 */ /* 0x000fc80000000f00 */
[----:B------:R-:W-:Y:S01]  /*5750*/  IMAD.MOV.U32 R159, RZ, RZ, R152 ;  /* 0x000000ffff9f7224 */ /* 0x000fe200078e0098 */
[----:B------:R-:W-:Y:S01]  /*5760*/  HMMA.16816.F32 R204, R8, R18, R136 ;  /* 0x0000001208cc723c */ /* 0x000fe20000001888 */
[----:B------:R-:W-:Y:S01]  /*5770*/  IMAD.MOV.U32 R158, RZ, RZ, R153 ;  /* 0x000000ffff9e7224 */ /* 0x000fe200078e0099 */
[----:B------:R-:W-:Y:S01]  /*5780*/  MOV R157, R154 ;  /* 0x0000009a009d7202 */ /* 0x000fe20000000f00 */
[----:B------:R-:W-:-:S05]  /*5790*/  IMAD.MOV.U32 R156, RZ, RZ, R155 ;  /* 0x000000ffff9c7224 */ /* 0x000fca00078e009b */
[C---:B------:R-:W-:Y:S08]  /*57a0*/  HMMA.16816.F32 R136, R8.reuse, R42, R120 ;  /* 0x0000002a0888723c */ /* 0x040ff00000001878 */
[C---:B------:R-:W-:Y:S07]  /*57b0*/  HMMA.16816.F32 R212, R8.reuse, R22, R140 ;  /* 0x0000001608d4723c */ /* 0x040fee000000188c */
        /* <DEDUP_REMOVED lines=10> */
[----:B------:R-:W-:Y:S01]  /*5860*/  MOV R133, R183 ;  /* 0x000000b700857202 */ /* 0x000fe20000000f00 */
[----:B------:R-:W-:Y:S01]  /*5870*/  IMAD.MOV.U32 R132, RZ, RZ, R184 ;  /* 0x000000ffff847224 */ /* 0x000fe200078e00b8 */
[----:B------:R-:W-:Y:S01]  /*5880*/  MOV R183, R186 ;  /* 0x000000ba00b77202 */ /* 0x000fe20000000f00 */
[----:B------:R-:W-:Y:S01]  /*5890*/  IMAD.MOV.U32 R182, RZ, RZ, R187 ;  /* 0x000000ffffb67224 */ /* 0x000fe200078e00bb */
[----:B------:R-:W-:Y:S01]  /*58a0*/  MOV R180, R33 ;  /* 0x0000002100b47202 */ /* 0x000fe20000000f00 */
[----:B------:R-:W-:-:S02]  /*58b0*/  IMAD.MOV.U32 R135, RZ, RZ, R181 ;  /* 0x000000ffff877224 */ /* 0x000fc400078e00b5 */
[----:B------:R-:W-:Y:S01]  /*58c0*/  HMMA.16816.F32 R120, R8, R46, R112 ;  /* 0x0000002e0878723c */ /* 0x000fe20000001870 */
[----:B------:R-:W-:Y:S02]  /*58d0*/  IMAD.MOV.U32 R130, RZ, RZ, R232 ;  /* 0x000000ffff827224 */ /* 0x000fe400078e00e8 */
[----:B------:R-:W-:Y:S02]  /*58e0*/  IMAD.MOV.U32 R129, RZ, RZ, R231 ;  /* 0x000000ffff817224 */ /* 0x000fe400078e00e7 */
[----:B------:R-:W-:Y:S02]  /*58f0*/  IMAD.MOV.U32 R131, RZ, RZ, R185 ;  /* 0x000000ffff837224 */ /* 0x000fe400078e00b9 */
[----:B------:R-:W-:Y:S01]  /*5900*/  LDSM.16.MT88.4 R184, [R225+0x3080] ;  /* 0x00308000e1b8783b */ /* 0x000fe20000004200 */
[----:B------:R-:W-:Y:S01]  /*5910*/  HMMA.16816.F32 R8, R4, R28, R68 ;  /* 0x0000001c0408723c */ /* 0x000fe20000001844 */
[----:B------:R-:W-:-:S07]  /*5920*/  IMAD.MOV.U32 R181, RZ, RZ, R32 ;  /* 0x000000ffffb57224 */ /* 0x000fce00078e0020 */
[C---:B------:R-:W-:Y:S08]  /*5930*/  HMMA.16816.F32 R80, R4.reuse, R16, R80 ;  /* 0x000000100450723c */ /* 0x040ff00000001850 */
[C---:B------:R-:W-:Y:S08]  /*5940*/  HMMA.16816.F32 R216, R4.reuse, R20, R92 ;  /* 0x0000001404d8723c */ /* 0x040ff0000000185c */
[----:B------:R-:W-:Y:S01]  /*5950*/  IMAD.MOV.U32 R71, RZ, RZ, R8 ;  /* 0x000000ffff477224 */ /* 0x000fe200078e0008 */
[----:B------:R-:W-:Y:S01]  /*5960*/  MOV R69, R10 ;  /* 0x0000000a00457202 */ /* 0x000fe20000000f00 */
[----:B------:R-:W-:Y:S01]  /*5970*/  IMAD.MOV.U32 R70, RZ, RZ, R9 ;  /* 0x000000ffff467224 */ /* 0x000fe200078e0009 */
[----:B------:R-:W-:Y:S01]  /*5980*/  HMMA.16816.F32 R52, R4, R40, R52 ;  /* 0x000000280434723c */ /* 0x000fe20000001834 */
[----:B------:R-:W-:-:S04]  /*5990*/  IMAD.MOV.U32 R68, RZ, RZ, R11 ;  /* 0x000000ffff447224 */ /* 0x000fc800078e000b */
[----:B------:R-:W-:Y:S01]  /*59a0*/  IMAD.MOV.U32 R93, RZ, RZ, R83 ;  /* 0x000000ffff5d7224 */ /* 0x000fe200078e0053 */
[----:B------:R-:W-:Y:S01]  /*59b0*/  MOV R95, R81 ;  /* 0x00000051005f7202 */ /* 0x000fe20000000f00 */
[----:B------:R-:W-:Y:S01]  /*59c0*/  IMAD.MOV.U32 R94, RZ, RZ, R82 ;  /* 0x000000ffff5e7224 */ /* 0x000fe200078e0052 */
[C---:B------:R-:W-:Y:S01]  /*59d0*/  HMMA.16816.F32 R8, R4.reuse, R36, R60 ;  /* 0x000000240408723c */ /* 0x040fe2000000183c */
[----:B------:R-:W-:Y:S01]  /*59e0*/  MOV R92, R80 ;  /* 0x00000050005c7202 */ /* 0x000fe20000000f00 */
[----:B------:R-:W1:Y:S06]  /*59f0*/  LDSM.16.MT88.4 R60, [R227+0x3080] ;  /* 0x00308000e33c783b */ /* 0x000e6c0000004200 */
[C---:B------:R-:W-:Y:S08]  /*5a00*/  HMMA.16816.F32 R48, R4.reuse, R44, R48 ;  /* 0x0000002c0430723c */ /* 0x040ff00000001830 */
[----:B------:R-:W-:Y:S01]  /*5a10*/  IMAD.MOV.U32 R240, RZ, RZ, R52 ;  /* 0x000000fffff07224 */ /* 0x000fe200078e0034 */
[----:B------:R-:W-:Y:S01]  /*5a20*/  HMMA.16816.F32 R44, R4, R46, R56 ;  /* 0x0000002e042c723c */ /* 0x000fe20000001838 */
[----:B------:R-:W-:Y:S01]  /*5a30*/  MOV R239, R53 ;  /* 0x0000003500ef7202 */ /* 0x000fe20000000f00 */
[----:B------:R-:W-:-:S02]  /*5a40*/  IMAD.MOV.U32 R238, RZ, RZ, R54 ;  /* 0x000000ffffee7224 */ /* 0x000fc400078e0036 */
[----:B------:R-:W-:-:S03]  /*5a50*/  IMAD.MOV.U32 R237, RZ, RZ, R55 ;  /* 0x000000ffffed7224 */ /* 0x000fc600078e0037 */
[----:B------:R-:W-:Y:S01]  /*5a60*/  IMAD.MOV.U32 R83, RZ, RZ, R8 ;  /* 0x000000ffff537224 */ /* 0x000fe200078e0008 */
[----:B------:R-:W-:Y:S01]  /*5a70*/  MOV R81, R10 ;  /* 0x0000000a00517202 */ /* 0x000fe20000000f00 */
[----:B------:R-:W-:Y:S01]  /*5a80*/  FFMA.FTZ R8, R161, c[0x0][0x2d0], -R13 ;  /* 0x0000b400a1087a23 */ /* 0x000fe2000001080d */
[----:B------:R-:W-:Y:S01]  /*5a90*/  MOV R59, R150 ;  /* 0x00000096003b7202 */ /* 0x000fe20000000f00 */
[----:B------:R-:W-:Y:S01]  /*5aa0*/  IMAD.MOV.U32 R82, RZ, RZ, R9 ;  /* 0x000000ffff527224 */ /* 0x000fe200078e0009 */
[----:B------:R-:W-:Y:S01]  /*5ab0*/  HMMA.16816.F32 R36, R4, R38, R76 ;  /* 0x000000260424723c */ /* 0x000fe2000000184c */
[----:B------:R2:W-:Y:S01]  /*5ac0*/  MUFU.EX2 R112, R8 ;  /* 0x0000000800707308 */ /* 0x0005e20000000800 */
[----:B------:R-:W-:Y:S01]  /*5ad0*/  IMAD.MOV.U32 R80, RZ, RZ, R11 ;  /* 0x000000ffff507224 */ /* 0x000fe200078e000b */
[----:B------:R-:W3:Y:S01]  /*5ae0*/  LDSM.16.MT88.4 R76, [R225+0x4880] ;  /* 0x00488000e14c783b */ /* 0x000ee20000004200 */
[----:B------:R-:W-:Y:S02]  /*5af0*/  IMAD.MOV.U32 R150, RZ, RZ, R180 ;  /* 0x000000ffff967224 */ /* 0x000fe400078e00b4 */
[----:B------:R-:W-:-:S02]  /*5b00*/  IMAD.MOV.U32 R58, RZ, RZ, R182 ;  /* 0x000000ffff3a7224 */ /* 0x000fc400078e00b6 */
[----:B------:R-:W-:Y:S01]  /*5b10*/  IMAD.MOV.U32 R57, RZ, RZ, R183 ;  /* 0x000000ffff397224 */ /* 0x000fe200078e00b7 */
[----:B------:R-:W-:Y:S01]  /*5b20*/  HMMA.16816.F32 R104, R4, R24, R104 ;  /* 0x000000180468723c */ /* 0x000fe20000001868 */
[----:B------:R-:W-:Y:S01]  /*5b30*/  MOV R115, R150 ;  /* 0x0000009600737202 */ /* 0x000fe20000000f00 */
[----:B--2---:R-:W-:-:S06]  /*5b40*/  FFMA.FTZ R8, R160, c[0x0][0x2d0], -R13 ;  /* 0x0000b400a0087a23 */ /* 0x004fcc000001080d */
[C---:B------:R-:W-:Y:S01]  /*5b50*/  HMMA.16816.F32 R32, R4.reuse, R34, R116 ;  /* 0x000000220420723c */ /* 0x040fe20000001874 */
[----:B------:R-:W-:Y:S01]  /*5b60*/  IMAD.MOV.U32 R160, RZ, RZ, R68 ;  /* 0x000000ffffa07224 */ /* 0x000fe200078e0044 */
[----:B------:R2:W4:Y:S06]  /*5b70*/  MUFU.EX2 R236, R8 ;  /* 0x0000000800ec7308 */ /* 0x00052c0000000800 */
[C---:B------:R-:W-:Y:S01]  /*5b80*/  HMMA.16816.F32 R24, R4.reuse, R26, R108 ;  /* 0x0000001a0418723c */ /* 0x040fe2000000186c */
[----:B------:R-:W-:Y:S07]  /*5b90*/  LDSM.16.MT88.4 R108, [R228+0x4880] ;  /* 0x00488000e46c783b */ /* 0x000fee0000004200 */
[----:B------:R-:W-:Y:S01]  /*5ba0*/  HMMA.16816.F32 R20, R4, R22, R100 ;  /* 0x000000160414723c */ /* 0x000fe20000001864 */
[----:B--2---:R-:W-:Y:S01]  /*5bb0*/  FFMA.FTZ R8, R147, c[0x0][0x2d0], -R13 ;  /* 0x0000b40093087a23 */ /* 0x004fe2000001080d */
[----:B----4-:R-:W-:-:S02]  /*5bc0*/  F2FP.PACK_AB R128, R236, R112 ;  /* 0x00000070ec80723e */ /* 0x010fc400000000ff */
[----:B------:R-:W-:Y:S01]  /*5bd0*/  MOV R147, R69 ;  /* 0x0000004500937202 */ /* 0x000fe20000000f00 */
[----:B------:R2:W-:Y:S03]  /*5be0*/  MUFU.EX2 R230, R8 ;  /* 0x0000000800e67308 */ /* 0x0005e60000000800 */
[----:B------:R-:W-:Y:S01]  /*5bf0*/  HMMA.16816.F32 R28, R4, R30, R84 ;  /* 0x0000001e041c723c */ /* 0x000fe20000001854 */
[----:B--2---:R-:W-:Y:S02]  /*5c00*/  FFMA.FTZ R8, R146, c[0x0][0x2d0], -R13 ;  /* 0x0000b40092087a23 */ /* 0x004fe4000001080d */
[----:B------:R-:W-:Y:S02]  /*5c10*/  IMAD.MOV.U32 R146, RZ, RZ, R70 ;  /* 0x000000ffff927224 */ /* 0x000fe400078e0046 */
[----:B------:R2:W-:Y:S02]  /*5c20*/  MUFU.EX2 R16, R8 ;  /* 0x0000000800107308 */ /* 0x0005e40000000800 */
[----:B--2---:R-:W-:-:S06]  /*5c30*/  FFMA.FTZ R8, R125, c[0x0][0x2d0], -R12 ;  /* 0x0000b4007d087a23 */ /* 0x004fcc000001080c */
[----:B------:R2:W-:Y:S02]  /*5c40*/  MUFU.EX2 R113, R8 ;  /* 0x0000000800717308 */ /* 0x0005e40000000800 */
[----:B--2---:R-:W-:-:S06]  /*5c50*/  FFMA.FTZ R8, R124, c[0x0][0x2d0], -R12 ;  /* 0x0000b4007c087a23 */ /* 0x004fcc000001080c */
[----:B------:R2:W-:Y:S02]  /*5c60*/  MUFU.EX2 R232, R8 ;  /* 0x0000000800e87308 */ /* 0x0005e40000000800 */
[----:B--2---:R-:W-:Y:S02]  /*5c70*/  FFMA.FTZ R8, R91, c[0x0][0x2d0], -R12 ;  /* 0x0000b4005b087a23 */ /* 0x004fe4000001080c */
[----:B------:R-:W-:-:S04]  /*5c80*/  IMAD.MOV.U32 R91, RZ, RZ, R71 ;  /* 0x000000ffff5b7224 */ /* 0x000fc800078e0047 */
[----:B------:R2:W-:Y:S02]  /*5c90*/  MUFU.EX2 R52, R8 ;  /* 0x0000000800347308 */ /* 0x0005e40000000800 */
[----:B--2---:R-:W-:Y:S01]  /*5ca0*/  FFMA.FTZ R8, R90, c[0x0][0x2d0], -R12 ;  /* 0x0000b4005a087a23 */ /* 0x004fe2000001080c */
[----:B------:R-:W-:-:S05]  /*5cb0*/  MOV R90, R93 ;  /* 0x0000005d005a7202 */ /* 0x000fca0000000f00 */
[----:B------:R2:W-:Y:S02]  /*5cc0*/  MUFU.EX2 R13, R8 ;  /* 0x00000008000d7308 */ /* 0x0005e40000000800 */
[----:B--2---:R-:W-:-:S06]  /*5cd0*/  FFMA.FTZ R8, R126, c[0x0][0x2d0], -R2 ;  /* 0x0000b4007e087a23 */ /* 0x004fcc0000010802 */
[----:B------:R2:W-:Y:S02]  /*5ce0*/  MUFU.EX2 R12, R8 ;  /* 0x00000008000c7308 */ /* 0x0005e40000000800 */
[----:B--2---:R-:W-:Y:S02]  /*5cf0*/  FFMA.FTZ R8, R144, c[0x0][0x2d0], -R2 ;  /* 0x0000b40090087a23 */ /* 0x004fe40000010802 */
[----:B------:R-:W-:-:S04]  /*5d00*/  IMAD.MOV.U32 R144, RZ, RZ, R94 ;  /* 0x000000ffff907224 */ /* 0x000fc800078e005e */
[----:B------:R2:W4:Y:S02]  /*5d10*/  MUFU.EX2 R231, R8 ;  /* 0x0000000800e77308 */ /* 0x0005240000000800 */
[--C-:B--2---:R-:W-:Y:S01]  /*5d20*/  FFMA.FTZ R8, R145, c[0x0][0x2d0], -R2.reuse ;  /* 0x0000b40091087a23 */ /* 0x104fe20000010802 */
[----:B----4-:R-:W-:Y:S01]  /*5d30*/  F2FP.PACK_AB R124, R231, R12 ;  /* 0x0000000ce77c723e */ /* 0x010fe200000000ff */
[----:B------:R-:W-:-:S04]  /*5d40*/  FFMA.FTZ R2, R127, c[0x0][0x2d0], -R2 ;  /* 0x0000b4007f027a23 */ /* 0x000fc80000010802 */
[----:B------:R2:W-:Y:S01]  /*5d50*/  MUFU.EX2 R40, R8 ;  /* 0x0000000800287308 */ /* 0x0005e20000000800 */
[----:B------:R-:W-:-:S07]  /*5d60*/  IMAD.MOV.U32 R145, RZ, RZ, R95 ;  /* 0x000000ffff917224 */ /* 0x000fce00078e005f */
[----:B------:R4:W-:Y:S01]  /*5d70*/  MUFU.EX2 R17, R2 ;  /* 0x0000000200117308 */ /* 0x0009e20000000800 */
[----:B--2---:R-:W-:Y:S07]  /*5d80*/  HMMA.16816.F32 R8, R4, R18, R96 ;  /* 0x000000120408723c */ /* 0x004fee0000001860 */
[----:B------:R-:W-:Y:S01]  /*5d90*/  MOV R18, R16 ;  /* 0x0000001000127202 */ /* 0x000fe20000000f00 */
[----:B----4-:R-:W-:Y:S01]  /*5da0*/  FFMA.FTZ R2, R89, c[0x0][0x2d0], -R0 ;  /* 0x0000b40059027a23 */ /* 0x010fe20000010800 */
[----:B------:R-:W-:Y:S01]  /*5db0*/  MOV R97, R130 ;  /* 0x0000008200617202 */ /* 0x000fe20000000f00 */
[----:B------:R-:W-:Y:S01]  /*5dc0*/  IMAD.MOV.U32 R19, RZ, RZ, R13 ;  /* 0x000000ffff137224 */ /* 0x000fe200078e000d */
[----:B------:R-:W-:Y:S01]  /*5dd0*/  F2FP.PACK_AB R130, R18, R230 ;  /* 0x000000e61282723e */ /* 0x000fe200000000ff */
[----:B------:R2:W-:Y:S01]  /*5de0*/  MUFU.EX2 R16, R2 ;  /* 0x0000000200107308 */ /* 0x0005e20000000800 */
[----:B------:R-:W-:-:S02]  /*5df0*/  IMAD.MOV.U32 R89, RZ, RZ, R132 ;  /* 0x000000ffff597224 */ /* 0x000fc400078e0084 */
[----:B------:R-:W-:Y:S02]  /*5e00*/  IMAD.MOV.U32 R132, RZ, RZ, R141 ;  /* 0x000000ffff847224 */ /* 0x000fe400078e008d */
[----:B------:R-:W-:Y:S02]  /*5e10*/  IMAD.MOV.U32 R99, RZ, RZ, R92 ;  /* 0x000000ffff637224 */ /* 0x000fe400078e005c */
[----:B------:R-:W-:Y:S01]  /*5e20*/  LDSM.16.MT88.4 R92, [R226+0x4880] ;  /* 0x00488000e25c783b */ /* 0x000fe20000004200 */
[----:B------:R-:W-:Y:S01]  /*5e30*/  IMAD.MOV.U32 R98, RZ, RZ, R129 ;  /* 0x000000ffff627224 */ /* 0x000fe200078e0081 */
[----:B------:R-:W-:Y:S01]  /*5e40*/  F2FP.PACK_AB R129, R232, R113 ;  /* 0x00000071e881723e */ /* 0x000fe200000000ff */
[----:B------:R-:W-:Y:S02]  /*5e50*/  IMAD.MOV.U32 R96, RZ, RZ, R131 ;  /* 0x000000ffff607224 */ /* 0x000fe400078e0083 */
[----:B------:R-:W-:Y:S02]  /*5e60*/  IMAD.MOV.U32 R56, RZ, RZ, R99 ;  /* 0x000000ffff387224 */ /* 0x000fe400078e0063 */
[----:B--2---:R-:W-:Y:S01]  /*5e70*/  FFMA.FTZ R2, R88, c[0x0][0x2d0], -R0 ;  /* 0x0000b40058027a23 */ /* 0x004fe20000010800 */
[----:B------:R-:W-:Y:S01]  /*5e80*/  MOV R88, R133 ;  /* 0x0000008500587202 */ /* 0x000fe20000000f00 */
[----:B------:R-:W-:-:S02]  /*5e90*/  IMAD.MOV.U32 R133, RZ, RZ, R142 ;  /* 0x000000ffff857224 */ /* 0x000fc400078e008e */
[----:B------:R2:W4:Y:S02]  /*5ea0*/  MUFU.EX2 R13, R2 ;  /* 0x00000002000d7308 */ /* 0x0005240000000800 */
[--C-:B--2---:R-:W-:Y:S01]  /*5eb0*/  FFMA.FTZ R2, R14, c[0x0][0x2d0], -R0.reuse ;  /* 0x0000b4000e027a23 */ /* 0x104fe20000010800 */
[----:B----4-:R-:W-:Y:S01]  /*5ec0*/  F2FP.PACK_AB R125, R13, R16 ;  /* 0x000000100d7d723e */ /* 0x010fe200000000ff */
[----:B------:R-:W-:Y:S01]  /*5ed0*/  FFMA.FTZ R0, R15, c[0x0][0x2d0], -R0 ;  /* 0x0000b4000f007a23 */ /* 0x000fe20000010800 */
[----:B------:R-:W-:Y:S01]  /*5ee0*/  MOV R15, R52 ;  /* 0x00000034000f7202 */ /* 0x000fe20000000f00 */
[----:B------:R-:W-:Y:S02]  /*5ef0*/  IMAD.MOV.U32 R14, RZ, RZ, R40 ;  /* 0x000000ffff0e7224 */ /* 0x000fe400078e0028 */
[----:B------:R-:W-:Y:S01]  /*5f00*/  MUFU.EX2 R2, R2 ;  /* 0x0000000200027308 */ /* 0x000fe20000000800 */
[----:B------:R-:W-:Y:S01]  /*5f10*/  HMMA.16816.F32 R40, R4, R42, R72 ;  /* 0x0000002a0428723c */ /* 0x000fe20000001848 */
[----:B------:R-:W2:Y:S01]  /*5f20*/  LDSM.16.MT88.4 R4, [R227+0x4880] ;  /* 0x00488000e304783b */ /* 0x000ea20000004200 */
[----:B------:R-:W-:-:S02]  /*5f30*/  F2FP.PACK_AB R126, R17, R14 ;  /* 0x0000000e117e723e */ /* 0x000fc400000000ff */
[----:B------:R-:W-:-:S03]  /*5f40*/  F2FP.PACK_AB R131, R19, R15 ;  /* 0x0000000f1383723e */ /* 0x000fc600000000ff */
[----:B------:R-:W4:Y:S01]  /*5f50*/  MUFU.EX2 R0, R0 ;  /* 0x0000000000007308 */ /* 0x000f220000000800 */
[----:B------:R-:W-:Y:S01]  /*5f60*/  IMAD.MOV.U32 R72, RZ, RZ, R149 ;  /* 0x000000ffff487224 */ /* 0x000fe200078e0095 */
[----:B------:R-:W-:Y:S01]  /*5f70*/  MOV R73, R140 ;  /* 0x0000008c00497202 */ /* 0x000fe20000000f00 */
[----:B------:R-:W-:Y:S01]  /*5f80*/  IMAD.MOV.U32 R149, RZ, RZ, R151 ;  /* 0x000000ffff957224 */ /* 0x000fe200078e0097 */
[----:B------:R-:W-:Y:S01]  /*5f90*/  MOV R151, R181 ;  /* 0x000000b500977202 */ /* 0x000fe20000000f00 */
[----:B------:R-:W-:Y:S01]  /*5fa0*/  IMAD.MOV.U32 R75, RZ, RZ, R134 ;  /* 0x000000ffff4b7224 */ /* 0x000fe200078e0086 */
[----:B------:R-:W-:Y:S01]  /*5fb0*/  MOV R134, R143 ;  /* 0x0000008f00867202 */ /* 0x000fe20000000f00 */
[----:B------:R-:W-:Y:S01]  /*5fc0*/  IMAD.MOV.U32 R74, RZ, RZ, R135 ;  /* 0x000000ffff4a7224 */ /* 0x000fe200078e0087 */
[----:B------:R-:W-:Y:S01]  /*5fd0*/  LDSM.16.MT88.4 R140, [R226+0x3080] ;  /* 0x00308000e28c783b */ /* 0x000fe20000004200 */
[----:B------:R-:W-:Y:S01]  /*5fe0*/  IMAD.MOV.U32 R135, RZ, RZ, R148 ;  /* 0x000000ffff877224 */ /* 0x000fe200078e0094 */
[----:B-1----:R-:W-:Y:S01]  /*5ff0*/  HMMA.16816.F32 R52, R128, R60, R208 ;  /* 0x0000003c8034723c */ /* 0x002fe200000018d0 */
[----:B------:R-:W-:-:S02]  /*6000*/  IMAD.MOV.U32 R161, RZ, RZ, R149 ;  /* 0x000000ffffa17224 */ /* 0x000fc400078e0095 */
[----:B------:R-:W-:Y:S01]  /*6010*/  IMAD.MOV.U32 R114, RZ, RZ, R151 ;  /* 0x000000ffff727224 */ /* 0x000fe200078e0097 */
[----:B----4-:R-:W-:-:S03]  /*6020*/  F2FP.PACK_AB R127, R0, R2 ;  /* 0x00000002007f723e */ /* 0x010fc600000000ff */
[----:B------:R-:W-:Y:S01]  /*6030*/  IMAD.MOV.U32 R208, RZ, RZ, R73 ;  /* 0x000000ffffd07224 */ /* 0x000fe200078e0049 */
[----:B---3--:R-:W-:Y:S01]  /*6040*/  HMMA.16816.F32 R68, R128, R76, R200 ;  /* 0x0000004c8044723c */ /* 0x008fe200000018c8 */
[----:B------:R-:W-:Y:S01]  /*6050*/  IMAD.MOV.U32 R73, RZ, RZ, R146 ;  /* 0x000000ffff497224 */ /* 0x000fe200078e0092 */
[----:B------:R-:W-:Y:S01]  /*6060*/  MOV R211, R72 ;  /* 0x0000004800d37202 */ /* 0x000fe20000000f00 */
[----:B------:R-:W-:Y:S01]  /*6070*/  IMAD.MOV.U32 R210, RZ, RZ, R113 ;  /* 0x000000ffffd27224 */ /* 0x000fe200078e0071 */
[----:B------:R-:W-:Y:S02]  /*6080*/  MOV R72, R91 ;  /* 0x0000005b00487202 */ /* 0x000fe40000000f00 */
        /* <DEDUP_REMOVED lines=14> */
[----:B------:R-:W1:Y:S01]  /*6170*/  LDSM.16.MT88.4 R156, [R228+0x3080] ;  /* 0x00308000e49c783b */ /* 0x000e620000004200 */
[----:B------:R-:W-:-:S02]  /*6180*/  MOV R89, R82 ;  /* 0x0000005200597202 */ /* 0x000fc40000000f00 */
[----:B------:R-:W-:-:S03]  /*6190*/  MOV R209, R112 ;  /* 0x0000007000d17202 */ /* 0x000fc60000000f00 */
[----:B------:R-:W-:Y:S01]  /*61a0*/  MOV R174, R96 ;  /* 0x0000006000ae7202 */ /* 0x000fe20000000f00 */
[----:B------:R-:W-:Y:S01]  /*61b0*/  IMAD.MOV.U32 R172, RZ, RZ, R114 ;  /* 0x000000ffffac7224 */ /* 0x000fe200078e0072 */
[----:B------:R-:W-:Y:S01]  /*61c0*/  MOV R173, R115 ;  /* 0x0000007300ad7202 */ /* 0x000fe20000000f00 */
[----:B------:R-:W-:Y:S01]  /*61d0*/  HMMA.16816.F32 R100, R128, R108, R188 ;  /* 0x0000006c8064723c */ /* 0x000fe200000018bc */
[----:B------:R-:W-:-:S07]  /*61e0*/  MOV R175, R161 ;  /* 0x000000a100af7202 */ /* 0x000fce0000000f00 */
[C---:B------:R-:W-:Y:S08]  /*61f0*/  HMMA.16816.F32 R188, R128.reuse, R186, R64 ;  /* 0x000000ba80bc723c */ /* 0x040ff00000001840 */
[C---:B------:R-:W-:Y:S08]  /*6200*/  HMMA.16816.F32 R64, R128.reuse, R62, R204 ;  /* 0x0000003e8040723c */ /* 0x040ff000000018cc */
[C---:B------:R-:W-:Y:S08]  /*6210*/  HMMA.16816.F32 R84, R128.reuse, R92, R192 ;  /* 0x0000005c8054723c */ /* 0x040ff000000018c0 */
[C---:B-1----:R-:W-:Y:S01]  /*6220*/  HMMA.16816.F32 R148, R128.reuse, R156, R220 ;  /* 0x0000009c8094723c */ /* 0x042fe200000018dc */
[----:B------:R-:W-:Y:S01]  /*6230*/  MOV R193, R241 ;  /* 0x000000f100c17202 */ /* 0x000fe20000000f00 */
[----:B------:R-:W-:Y:S01]  /*6240*/  IMAD.MOV.U32 R192, RZ, RZ, R242 ;  /* 0x000000ffffc07224 */ /* 0x000fe200078e00f2 */
[----:B------:R-:W-:Y:S01]  /*6250*/  MOV R194, R98 ;  /* 0x0000006200c27202 */ /* 0x000fe20000000f00 */
[----:B------:R-:W-:Y:S01]  /*6260*/  IMAD.MOV.U32 R195, RZ, RZ, R97 ;  /* 0x000000ffffc37224 */ /* 0x000fe200078e0061 */
[----:B------:R1:W5:Y:S02]  /*6270*/  LDL.LU R242, [R1+0x68] ;  /* 0x0000680001f27983 */ /* 0x0003640000300800 */
[----:B------:R-:W-:Y:S01]  /*6280*/  IMAD.MOV.U32 R222, RZ, RZ, R57 ;  /* 0x000000ffffde7224 */ /* 0x000fe200078e0039 */
[----:B------:R-:W-:Y:S01]  /*6290*/  MOV R221, R58 ;  /* 0x0000003a00dd7202 */ /* 0x000fe20000000f00 */
[----:B------:R-:W-:Y:S01]  /*62a0*/  IMAD.MOV.U32 R58, RZ, RZ, R144 ;  /* 0x000000ffff3a7224 */ /* 0x000fe200078e0090 */
[----:B------:R-:W-:Y:S01]  /*62b0*/  MOV R57, R145 ;  /* 0x0000009100397202 */ /* 0x000fe20000000f00 */
[----:B------:R-:W-:Y:S01]  /*62c0*/  IMAD.MOV.U32 R220, RZ, RZ, R59 ;  /* 0x000000ffffdc7224 */ /* 0x000fe200078e003b */
[C---:B------:R-:W-:Y:S01]  /*62d0*/  HMMA.16816.F32 R144, R128.reuse, R142, R248 ;  /* 0x0000008e8090723c */ /* 0x040fe200000018f8 */
[----:B------:R-:W-:Y:S01]  /*62e0*/  MOV R59, R90 ;  /* 0x0000005a003b7202 */ /* 0x000fe20000000f00 */
[----:B------:R-:W-:Y:S01]  /*62f0*/  IMAD.MOV.U32 R223, RZ, RZ, R12 ;  /* 0x000000ffffdf7224 */ /* 0x000fe200078e000c */
[----:B------:R1:W5:Y:S04]  /*6300*/  LDL.LU R241, [R1+0x64] ;  /* 0x0000640001f17983 */ /* 0x0003680000300800 */
[----:B------:R-:W-:Y:S01]  /*6310*/  MOV R251, R162 ;  /* 0x000000a200fb7202 */ /* 0x000fe20000000f00 */
[----:B------:R-:W-:Y:S01]  /*6320*/  IMAD.MOV.U32 R12, RZ, RZ, R163 ;  /* 0x000000ffff0c7224 */ /* 0x000fe200078e00a3 */
[----:B------:R-:W-:Y:S01]  /*6330*/  MOV R250, R174 ;  /* 0x000000ae00fa7202 */ /* 0x000fe20000000f00 */
[----:B------:R-:W-:Y:S01]  /*6340*/  IMAD.MOV.U32 R90, RZ, RZ, R81 ;  /* 0x000000ffff5a7224 */ /* 0x000fe200078e0051 */
[----:B------:R-:W-:Y:S01]  /*6350*/  HMMA.16816.F32 R176, R128, R184, R176 ;  /* 0x000000b880b0723c */ /* 0x000fe200000018b0 */
[----:B------:R-:W-:-:S02]  /*6360*/  IMAD.MOV.U32 R249, RZ, RZ, R251 ;  /* 0x000000fffff97224 */ /* 0x000fc400078e00fb */
[----:B------:R-:W-:Y:S02]  /*6370*/  IMAD.MOV.U32 R251, RZ, RZ, R200 ;  /* 0x000000fffffb7224 */ /* 0x000fe400078e00c8 */
[----:B------:R-:W-:Y:S02]  /*6380*/  IMAD.MOV.U32 R248, RZ, RZ, R173 ;  /* 0x000000fffff87224 */ /* 0x000fe400078e00ad */
[----:B------:R-:W-:Y:S01]  /*6390*/  IMAD.MOV.U32 R174, RZ, RZ, R222 ;  /* 0x000000ffffae7224 */ /* 0x000fe200078e00de */
[----:B------:R-:W-:Y:S01]  /*63a0*/  HMMA.16816.F32 R160, R128, R158, R212 ;  /* 0x0000009e80a0723c */ /* 0x000fe200000018d4 */
[----:B------:R-:W-:-:S06]  /*63b0*/  IMAD.MOV.U32 R205, RZ, RZ, R248 ;  /* 0x000000ffffcd7224 */ /* 0x000fcc00078e00f8 */
[----:B------:R-:W-:Y:S01]  /*63c0*/  MOV R215, R172 ;  /* 0x000000ac00d77202 */ /* 0x000fe20000000f00 */
[----:B------:R-:W-:Y:S01]  /*63d0*/  HMMA.16816.F32 R80, R128, R78, R196 ;  /* 0x0000004e8050723c */ /* 0x000fe200000018c4 */
[----:B------:R-:W-:Y:S01]  /*63e0*/  MOV R172, R201 ;  /* 0x000000c900ac7202 */ /* 0x000fe20000000f00 */
[----:B------:R-:W-:Y:S01]  /*63f0*/  IMAD.MOV.U32 R173, RZ, RZ, R208 ;  /* 0x000000ffffad7224 */ /* 0x000fe200078e00d0 */
[----:B------:R-:W-:-:S04]  /*6400*/  MOV R248, R174 ;  /* 0x000000ae00f87202 */ /* 0x000fc80000000f00 */
[----:B------:R-:W-:Y:S01]  /*6410*/  MOV R199, R250 ;  /* 0x000000fa00c77202 */ /* 0x000fe20000000f00 */
[----:B------:R-:W-:Y:S01]  /*6420*/  IMAD.MOV.U32 R198, RZ, RZ, R251 ;  /* 0x000000ffffc67224 */ /* 0x000fe200078e00fb */
[----:B------:R-:W-:Y:S01]  /*6430*/  HMMA.16816.F32 R56, R124, R60, R56 ;  /* 0x0000003c7c38723c */ /* 0x000fe20000001838 */
[----:B------:R-:W-:Y:S01]  /*6440*/  MOV R204, R172 ;  /* 0x000000ac00cc7202 */ /* 0x000fe20000000f00 */
[----:B------:R-:W-:Y:S01]  /*6450*/  IMAD.MOV.U32 R206, RZ, RZ, R173 ;  /* 0x000000ffffce7224 */ /* 0x000fe200078e00ad */
[----:B------:R-:W-:-:S05]  /*6460*/  MOV R207, R215 ;  /* 0x000000d700cf7202 */ /* 0x000fca0000000f00 */
[----:B------:R-:W-:Y:S01]  /*6470*/  HMMA.16816.F32 R60, R124, R62, R8 ;  /* 0x0000003e7c3c723c */ /* 0x000fe20000001808 */
[----:B------:R-:W-:-:S06]  /*6480*/  MOV R251, R234 ;  /* 0x000000ea00fb7202 */ /* 0x000fcc0000000f00 */
[----:B------:R-:W-:Y:S01]  /*6490*/  FADD.FTZ R8, R199, R198 ;  /* 0x000000c6c7087221 */ /* 0x000fe20000010000 */
[----:B------:R-:W-:Y:S01]  /*64a0*/  HMMA.16816.F32 R132, R128, R140, R132 ;  /* 0x0000008c8084723c */ /* 0x000fe20000001884 */
[----:B------:R-:W-:Y:S02]  /*64b0*/  FADD.FTZ R10, R205, R204 ;  /* 0x000000cccd0a7221 */ /* 0x000fe40000010000 */
[----:B------:R-:W-:Y:S01]  /*64c0*/  FADD.FTZ R8, R248, R8 ;  /* 0x00000008f8087221 */ /* 0x000fe20000010000 */
[----:B------:R-:W-:Y:S01]  /*64d0*/  MOV R174, R224 ;  /* 0x000000e000ae7202 */ /* 0x000fe20000000f00 */
[----:B------:R-:W-:Y:S02]  /*64e0*/  IMAD.MOV.U32 R250, RZ, RZ, R235 ;  /* 0x000000fffffa7224 */ /* 0x000fe400078e00eb */
[----:B------:R-:W-:Y:S02]  /*64f0*/  FADD.FTZ R11, R207, R206 ;  /* 0x000000cecf0b7221 */ /* 0x000fe40000010000 */
[----:B------:R-:W-:-:S02]  /*6500*/  IMAD.MOV.U32 R172, RZ, RZ, R233 ;  /* 0x000000ffffac7224 */ /* 0x000fc400078e00e9 */
[----:B------:R-:W-:Y:S02]  /*6510*/  FADD.FTZ R10, R249, R10 ;  /* 0x0000000af90a7221 */ /* 0x000fe40000010000 */
[----:B------:R-:W-:Y:S02]  /*6520*/  FADD.FTZ R8, R251, R8 ;  /* 0x00000008fb087221 */ /* 0x000fe40000010000 */
[----:B------:R-:W-:Y:S02]  /*6530*/  IMAD.MOV.U32 R173, RZ, RZ, R229 ;  /* 0x000000ffffad7224 */ /* 0x000fe400078e00e5 */
[----:B------:R-:W-:Y:S02]  /*6540*/  FADD.FTZ R11, R250, R11 ;  /* 0x0000000bfa0b7221 */ /* 0x000fe40000010000 */
[----:B------:R-:W-:Y:S02]  /*6550*/  FADD.FTZ R10, R172, R10 ;  /* 0x0000000aac0a7221 */ /* 0x000fe40000010000 */
[----:B------:R-:W-:-:S02]  /*6560*/  FADD.FTZ R8, R174, R8 ;  /* 0x00000008ae087221 */ /* 0x000fc40000010000 */
[----:B------:R-:W-:Y:S02]  /*6570*/  FADD.FTZ R11, R173, R11 ;  /* 0x0000000bad0b7221 */ /* 0x000fe40000010000 */
[----:B------:R-:W-:Y:S02]  /*6580*/  FADD.FTZ R10, R175, R10 ;  /* 0x0000000aaf0a7221 */ /* 0x000fe40000010000 */
[----:B------:R-:W-:Y:S02]  /*6590*/  FADD.FTZ R8, R193, R8 ;  /* 0x00000008c1087221 */ /* 0x000fe40000010000 */
[----:B------:R-:W-:Y:S01]  /*65a0*/  FADD.FTZ R9, R247, R171 ;  /* 0x000000abf7097221 */ /* 0x000fe20000010000 */
[----:B------:R-:W-:Y:S01]  /*65b0*/  MOV R201, R203 ;  /* 0x000000cb00c97202 */ /* 0x000fe20000000f00 */
[----:B------:R-:W-:Y:S01]  /*65c0*/  IMAD.MOV.U32 R200, RZ, RZ, R202 ;  /* 0x000000ffffc87224 */ /* 0x000fe200078e00ca */
[----:B------:R-:W-:Y:S01]  /*65d0*/  MOV R202, R211 ;  /* 0x000000d300ca7202 */ /* 0x000fe20000000f00 */
[----:B------:R-:W-:Y:S01]  /*65e0*/  FADD.FTZ R11, R192, R11 ;  /* 0x0000000bc00b7221 */ /* 0x000fe20000010000 */
[----:B------:R-:W-:Y:S01]  /*65f0*/  MOV R208, R221 ;  /* 0x000000dd00d07202 */ /* 0x000fe20000000f00 */
[----:B------:R-:W-:Y:S01]  /*6600*/  IMAD.MOV.U32 R203, RZ, RZ, R220 ;  /* 0x000000ffffcb7224 */ /* 0x000fe200078e00dc */
[C---:B------:R-:W-:Y:S01]  /*6610*/  HMMA.16816.F32 R96, R128.reuse, R94, R152 ;  /* 0x0000005e8060723c */ /* 0x040fe20000001898 */
[----:B------:R-:W-:Y:S01]  /*6620*/  FADD.FTZ R10, R194, R10 ;  /* 0x0000000ac20a7221 */ /* 0x000fe20000010000 */
[----:B------:R-:W-:Y:S01]  /*6630*/  MOV R211, R240 ;  /* 0x000000f000d37202 */ /* 0x000fe20000000f00 */
[----:B------:R-:W-:Y:S01]  /*6640*/  FADD.FTZ R12, R12, R8 ;  /* 0x000000080c0c7221 */ /* 0x000fe20000010000 */
[----:B------:R-:W-:Y:S01]  /*6650*/  MOV R221, R238 ;  /* 0x000000ee00dd7202 */ /* 0x000fe20000000f00 */
[----:B------:R-:W-:Y:S01]  /*6660*/  IMAD.MOV.U32 R220, RZ, RZ, R239 ;  /* 0x000000ffffdc7224 */ /* 0x000fe200078e00ef */
[----:B------:R1:W5:Y:S01]  /*6670*/  LDL.LU R240, [R1+0x60] ;  /* 0x0000600001f07983 */ /* 0x0003620000300800 */
[----:B------:R-:W-:Y:S01]  /*6680*/  IMAD.MOV.U32 R222, RZ, RZ, R237 ;  /* 0x000000ffffde7224 */ /* 0x000fe200078e00ed */
[----:B------:R-:W-:Y:S01]  /*6690*/  HMMA.16816.F32 R112, R128, R110, R136 ;  /* 0x0000006e8070723c */ /* 0x000fe20000001888 */
[----:B------:R-:W-:-:S02]  /*66a0*/  FADD.FTZ R8, R246, R9 ;  /* 0x00000009f6087221 */ /* 0x000fc40000010000 */
[----:B------:R-:W-:Y:S01]  /*66b0*/  FADD.FTZ R11, R195, R11 ;  /* 0x0000000bc30b7221 */ /* 0x000fe20000010000 */
[----:B------:R-:W-:Y:S01]  /*66c0*/  MOV R213, R220 ;  /* 0x000000dc00d57202 */ /* 0x000fe20000000f00 */
[----:B------:R-:W-:Y:S01]  /*66d0*/  FADD.FTZ R8, R252, R8 ;  /* 0x00000008fc087221 */ /* 0x000fe20000010000 */
[----:B------:R1:W5:Y:S02]  /*66e0*/  LDL.LU R239, [R1+0x5c] ;  /* 0x00005c0001ef7983 */ /* 0x0003640000300800 */
[----:B------:R-:W-:Y:S01]  /*66f0*/  HMMA.16816.F32 R128, R128, R6, R120 ;  /* 0x000000068080723c */ /* 0x000fe20000001878 */
[----:B------:R-:W-:Y:S01]  /*6700*/  IMAD.MOV.U32 R212, RZ, RZ, R211 ;  /* 0x000000ffffd47224 */ /* 0x000fe200078e00d3 */
[----:B------:R-:W-:Y:S01]  /*6710*/  MOV R215, R222 ;  /* 0x000000de00d77202 */ /* 0x000fe20000000f00 */
[----:B------:R-:W-:Y:S01]  /*6720*/  IMAD.MOV.U32 R214, RZ, RZ, R221 ;  /* 0x000000ffffd67224 */ /* 0x000fe200078e00dd */
[----:B------:R-:W-:Y:S01]  /*6730*/  MOV R220, R236 ;  /* 0x000000ec00dc7202 */ /* 0x000fe20000000f00 */
[----:B------:R1:W5:Y:S03]  /*6740*/  LDL.LU R238, [R1+0x58] ;  /* 0x0000580001ee7983 */ /* 0x0003660000300800 */
[C---:B------:R-:W-:Y:S08]  /*6750*/  HMMA.16816.F32 R120, R124.reuse, R4, R48 ;  /* 0x000000047c78723c */ /* 0x040ff00000001830 */
[----:B------:R-:W-:Y:S01]  /*6760*/  HMMA.16816.F32 R136, R124, R140, R104 ;  /* 0x0000008c7c88723c */ /* 0x000fe20000001868 */
[----:B------:R-:W-:-:S07]  /*6770*/  FADD.FTZ R5, R200, R10 ;  /* 0x0000000ac8057221 */ /* 0x000fce0000010000 */
[----:B------:R-:W-:Y:S01]  /*6780*/  HMMA.16816.F32 R152, R124, R156, R216 ;  /* 0x0000009c7c98723c */ /* 0x000fe200000018d8 */
[----:B------:R-:W-:-:S07]  /*6790*/  FADD.FTZ R4, R201, R11 ;  /* 0x0000000bc9047221 */ /* 0x000fce0000010000 */
[----:B------:R-:W-:Y:S01]  /*67a0*/  HMMA.16816.F32 R72, R124, R76, R72 ;  /* 0x0000004c7c48723c */ /* 0x000fe20000001848 */
[----:B------:R-:W-:-:S07]  /*67b0*/  FADD.FTZ R10, R202, R12 ;  /* 0x0000000cca0a7221 */ /* 0x000fce0000010000 */
[----:B------:R-:W-:Y:S01]  /*67c0*/  HMMA.16816.F32 R88, R124, R92, R88 ;  /* 0x0000005c7c58723c */ /* 0x000fe20000001858 */
[----:B------:R-:W-:-:S07]  /*67d0*/  FADD.FTZ R9, R203, R5 ;  /* 0x00000005cb097221 */ /* 0x000fce0000010000 */
[C---:B------:R-:W-:Y:S01]  /*67e0*/  HMMA.16816.F32 R184, R124.reuse, R186, R32 ;  /* 0x000000ba7cb8723c */ /* 0x040fe20000001820 */
[----:B------:R-:W-:Y:S01]  /*67f0*/  FADD.FTZ R5, R164, R8 ;  /* 0x00000008a4057221 */ /* 0x000fe20000010000 */
[----:B------:R-:W-:Y:S01]  /*6800*/  MOV R221, R232 ;  /* 0x000000e800dd7202 */ /* 0x000fe20000000f00 */
[----:B------:R-:W-:Y:S01]  /*6810*/  FADD.FTZ R11, R208, R4 ;  /* 0x00000004d00b7221 */ /* 0x000fe20000010000 */
[----:B------:R1:W5:Y:S01]  /*6820*/  LDL.LU R237, [R1+0x54] ;  /* 0x0000540001ed7983 */ /* 0x0003620000300800 */
[----:B------:R-:W-:Y:S02]  /*6830*/  FADD.FTZ R4, R209, R10 ;  /* 0x0000000ad1047221 */ /* 0x000fe40000010000 */
[----:B------:R-:W-:Y:S01]  /*6840*/  FADD.FTZ R5, R170, R5 ;  /* 0x00000005aa057221 */ /* 0x000fe20000010000 */
[C---:B------:R-:W-:Y:S01]  /*6850*/  HMMA.16816.F32 R104, R124.reuse, R108, R212 ;  /* 0x0000006c7c68723c */ /* 0x040fe200000018d4 */
[----:B------:R-:W-:Y:S01]  /*6860*/  IMAD.MOV.U32 R211, RZ, RZ, R223 ;  /* 0x000000ffffd37224 */ /* 0x000fe200078e00df */
[----:B------:R1:W5:Y:S06]  /*6870*/  LDL.LU R236, [R1+0x50] ;  /* 0x0000500001ec7983 */ /* 0x00036c0000300800 */
[C---:B------:R-:W-:Y:S08]  /*6880*/  HMMA.16816.F32 R140, R124.reuse, R142, R24 ;  /* 0x0000008e7c8c723c */ /* 0x040ff00000001818 */
[C---:B------:R-:W-:Y:S08]  /*6890*/  HMMA.16816.F32 R156, R124.reuse, R158, R20 ;  /* 0x0000009e7c9c723c */ /* 0x040ff00000001814 */
[C---:B------:R-:W-:Y:S08]  /*68a0*/  HMMA.16816.F32 R76, R124.reuse, R78, R28 ;  /* 0x0000004e7c4c723c */ /* 0x040ff0000000181c */
[C---:B------:R-:W-:Y:S08]  /*68b0*/  HMMA.16816.F32 R92, R124.reuse, R94, R36 ;  /* 0x0000005e7c5c723c */ /* 0x040ff00000001824 */
[C---:B------:R-:W-:Y:S01]  /*68c0*/  HMMA.16816.F32 R108, R124.reuse, R110, R40 ;  /* 0x0000006e7c6c723c */ /* 0x040fe20000001828 */
[----:B------:R-:W-:Y:S01]  /*68d0*/  IMAD.MOV.U32 R222, RZ, RZ, R231 ;  /* 0x000000ffffde7224 */ /* 0x000fe200078e00e7 */
[----:B------:R-:W-:Y:S01]  /*68e0*/  MOV R223, R230 ;  /* 0x000000e600df7202 */ /* 0x000fe20000000f00 */
[----:B------:R-:W-:Y:S01]  /*68f0*/  FADD.FTZ R8, R211, R11 ;  /* 0x0000000bd3087221 */ /* 0x000fe20000010000 */
[----:B------:R1:W5:Y:S04]  /*6900*/  LDL.LU R235, [R1+0x4c] ;  /* 0x00004c0001eb7983 */ /* 0x0003680000300800 */
[----:B------:R-:W-:Y:S01]  /*6910*/  HMMA.16816.F32 R124, R124, R6, R44 ;  /* 0x000000067c7c723c */ /* 0x000fe2000000182c */
[----:B------:R1:W5:Y:S04]  /*6920*/  LDL.LU R234, [R1+0x48] ;  /* 0x0000480001ea7983 */ /* 0x0003680000300800 */
[----:B------:R1:W5:Y:S02]  /*6930*/  LDL.LU R233, [R1+0x44] ;  /* 0x0000440001e97983 */ /* 0x0003640000300800 */
[----:B------:R-:W-:-:S02]  /*6940*/  FADD.FTZ R7, R220, R4 ;  /* 0x00000004dc077221 */ /* 0x000fc40000010000 */
[----:B------:R-:W-:Y:S01]  /*6950*/  FADD.FTZ R4, R166, R5 ;  /* 0x00000005a6047221 */ /* 0x000fe20000010000 */
[----:B------:R1:W5:Y:S03]  /*6960*/  LDL.LU R232, [R1+0x40] ;  /* 0x0000400001e87983 */ /* 0x0003660000300800 */
[----:B------:R-:W-:Y:S01]  /*6970*/  FADD.FTZ R4, R165, R4 ;  /* 0x00000004a5047221 */ /* 0x000fe20000010000 */
[----:B------:R1:W5:Y:S01]  /*6980*/  LDL.LU R231, [R1+0x3c] ;  /* 0x00003c0001e77983 */ /* 0x0003620000300800 */
[----:B------:R-:W-:Y:S02]  /*6990*/  FADD.FTZ R6, R210, R9 ;  /* 0x00000009d2067221 */ /* 0x000fe40000010000 */
[----:B------:R-:W-:Y:S01]  /*69a0*/  FADD.FTZ R4, R16, R4 ;  /* 0x0000000410047221 */ /* 0x000fe20000010000 */
[----:B------:R1:W5:Y:S01]  /*69b0*/  LDL.LU R230, [R1+0x38] ;  /* 0x0000380001e67983 */ /* 0x0003620000300800 */
[----:B------:R-:W-:-:S02]  /*69c0*/  FADD.FTZ R5, R221, R6 ;  /* 0x00000006dd057221 */ /* 0x000fc40000010000 */
[----:B------:R-:W-:Y:S01]  /*69d0*/  FADD.FTZ R4, R13, R4 ;  /* 0x000000040d047221 */ /* 0x000fe20000010000 */
[----:B------:R1:W5:Y:S01]  /*69e0*/  LDL.LU R229, [R1+0x34] ;  /* 0x0000340001e57983 */ /* 0x0003620000300800 */
[----:B------:R-:W-:Y:S02]  /*69f0*/  FADD.FTZ R6, R222, R8 ;  /* 0x00000008de067221 */ /* 0x000fe40000010000 */
[----:B------:R-:W-:Y:S01]  /*6a00*/  FADD.FTZ R7, R223, R7 ;  /* 0x00000007df077221 */ /* 0x000fe20000010000 */
[----:B------:R1:W5:Y:S01]  /*6a10*/  LDL.LU R224, [R1+0x30] ;  /* 0x0000300001e07983 */ /* 0x0003620000300800 */
[----:B------:R-:W-:Y:S02]  /*6a20*/  FADD.FTZ R5, R15, R5 ;  /* 0x000000050f057221 */ /* 0x000fe40000010000 */
[----:B------:R-:W-:Y:S02]  /*6a30*/  FADD.FTZ R4, R2, R4 ;  /* 0x0000000402047221 */ /* 0x000fe40000010000 */
[----:B------:R-:W-:-:S02]  /*6a40*/  FADD.FTZ R6, R14, R6 ;  /* 0x000000060e067221 */ /* 0x000fc40000010000 */
[----:B------:R-:W-:Y:S02]  /*6a50*/  FADD.FTZ R7, R18, R7 ;  /* 0x0000000712077221 */ /* 0x000fe40000010000 */
[----:B------:R-:W-:Y:S02]  /*6a60*/  FADD.FTZ R5, R19, R5 ;  /* 0x0000000513057221 */ /* 0x000fe40000010000 */
        /* <DEDUP_REMOVED lines=26> */
.L_x_3133:
[----:B------:R-:W-:Y:S02]  /*6c10*/  UISETP.NE.AND UP0, UPT, UR26, 0x1, UPT ;  /* 0x000000011a00788c */ /* 0x000fe4000bf05270 */
[----:B------:R-:W-:Y:S02]  /*6c20*/  ULDC.64 UR4, c[0x0][0x330] ;  /* 0x0000cc0000047ab9 */ /* 0x000fe40000000a00 */
[----:B------:R-:W-:-:S07]  /*6c30*/  UIMAD.WIDE.U32 UR30, UR28, UR4, URZ ;  /* 0x000000041c1e72a5 */ /* 0x000fce000f8e003f */
[----:B------:R-:W-:Y:S02]  /*6c40*/  @UP0 UMOV UR29, UR31 ;  /* 0x0000001f001d0c82 */ /* 0x000fe40008000000 */
[----:B------:R-:W-:Y:S02]  /*6c50*/  @UP0 USHF.R.U32.HI UR28, URZ, UR5, UR29 ;  /* 0x000000053f1c0299 */ /* 0x000fe4000801161d */
.L_x_3134:
[----:B------:R-:W-:Y:S02]  /*6c60*/  ULDC UR4, c[0x0][0x32c] ;  /* 0x0000cb0000047ab9 */ /* 0x000fe40000000800 */
[----:B------:R-:W-:-:S04]  /*6c70*/  UIMAD UR4, UR28, UR26, UR4 ;  /* 0x0000001a1c0472a4 */ /* 0x000fc8000f8e0204 */
[----:B------:R-:W-:-:S04]  /*6c80*/  UISETP.LT.AND UP0, UPT, UR27, UR4, UPT ;  /* 0x000000041b00728c */ /* 0x000fc8000bf01270 */
[----:B------:R-:W-:-:S04]  /*6c90*/  USEL UR27, UR27, UR4, UP0 ;  /* 0x000000041b1b7287 */ /* 0x000fc80008000000 */
.L_x_3132:
        /* <DEDUP_REMOVED lines=8> */
[----:B------:R-:W2:Y:S04]  /*6d20*/  LDL R4, [R1] ;  /* 0x0000000001047983 */ /* 0x000ea80000100800 */
[----:B-1----:R-:W3:Y:S04]  /*6d30*/  LDL R2, [R1+0x28] ;  /* 0x0000280001027983 */ /* 0x002ee80000100800 */
[----:B------:R-:W3:Y:S04]  /*6d40*/  LDL R0, [R1+0x20] ;  /* 0x0000200001007983 */ /* 0x000ee80000100800 */
[----:B------:R-:W4:Y:S01]  /*6d50*/  LDL.LU R5, [R1+0x2c] ;  /* 0x00002c0001057983 */ /* 0x000f220000300800 */
[----:B------:R-:W-:Y:S01]  /*6d60*/  MOV R171, R3 ;  /* 0x0000000300ab7202 */ /* 0x000fe20000000f00 */
[----:B------:R-:W-:-:S02]  /*6d70*/  IMAD.MOV.U32 R166, RZ, RZ, R168 ;  /* 0x000000ffffa67224 */ /* 0x000fc400078e00a8 */
[----:B------:R-:W-:Y:S02]  /*6d80*/  IMAD.MOV.U32 R164, RZ, RZ, R169 ;  /* 0x000000ffffa47224 */ /* 0x000fe400078e00a9 */
[----:B------:R-:W-:Y:S01]  /*6d90*/  IMAD.MOV.U32 R170, RZ, RZ, R167 ;  /* 0x000000ffffaa7224 */ /* 0x000fe200078e00a7 */
[----:B--2---:R-:W-:-:S05]  /*6da0*/  SHF.L.U32 R3, R4, 0x1, RZ ;  /* 0x0000000104037819 */ /* 0x004fca00000006ff */
[----:B------:R1:W-:Y:S01]  /*6db0*/  STL [R1+0x24], R3 ;  /* 0x0000240301007387 */ /* 0x0003e20000100800 */
[C---:B---3--:R-:W-:Y:S01]  /*6dc0*/  SHF.L.U64.HI R249, R0.reuse, 0x1, R2 ;  /* 0x0000000100f97819 */ /* 0x048fe20000010202 */
[----:B------:R-:W-:Y:S01]  /*6dd0*/  IMAD.SHL.U32 R248, R0, 0x2, RZ ;  /* 0x0000000200f87824 */ /* 0x000fe200078e00ff */
[----:B----4-:R-:W-:Y:S02]  /*6de0*/  SHF.L.U64.HI R250, R4, 0x1, R5 ;  /* 0x0000000104fa7819 */ /* 0x010fe40000010205 */
.L_x_3154:
[----:B-----5:R2:W5:Y:S01]  /*6df0*/  LDL R221, [R1+0x24] ;  /* 0x0000240001dd7983 */ /* 0x0205620000100800 */
[----:B------:R-:W-:Y:S04]  /*6e00*/  DEPBAR.LE SB0, 0x0 ;  /* 0x000080000000791a */ /* 0x000fe80000000000 */
[----:B------:R-:W-:Y:S01]  /*6e10*/  BAR.SYNC.DEFER_BLOCKING 0x0 ;  /* 0x0000000000007b1d */ /* 0x000fe20000010000 */
[----:B------:R-:W-:Y:S01]  /*6e20*/  UISETP.GT.AND UP0, UPT, UR7, UR23, UPT ;  /* 0x000000170700728c */ /* 0x000fe2000bf04270 */
[----:B------:R-:W-:Y:S05]  /*6e30*/  SEL R220, RZ, 0x10, P4 ;  /* 0x00000010ffdc7807 */ /* 0x000fea0002000000 */
[----:B------:R-:W-:Y:S01]  /*6e40*/  PLOP3.LUT P0, PT, PT, PT, UP0, 0x80, 0x0 ;  /* 0x000000000000781c */ /* 0x000fe20003f0f008 */
        /* <DEDUP_REMOVED lines=12> */
[C---:B-1----:R-:W-:Y:S01]  /*6f10*/  IMAD.WIDE.U32 R2, R243.reuse, c[0x0][0x208], RZ ;  /* 0x00008200f3027a25 */ /* 0x042fe200078e00ff */
        /* <DEDUP_REMOVED lines=20> */
[CC--:B--2---:R-:W-:Y:S02]  /*7060*/  IADD3 R12, P1, R3.reuse, R221.reuse, RZ ;  /* 0x000000dd030c7210 */ /* 0x0c4fe40007f3e0ff */
[-C--:B------:R-:W-:Y:S03]  /*7070*/  IADD3 R10, P0, R3, R248.reuse, RZ ;  /* 0x000000f8030a7210 */ /* 0x080fe60007f1e0ff */
[--C-:B----4-:R-:W-:Y:S01]  /*7080*/  IMAD.X R13, R4, 0x1, R250.reuse, P1 ;  /* 0x00000001040d7824 */ /* 0x110fe200008e06fa */
        /* <DEDUP_REMOVED lines=15> */
.L_x_3136:
[-C--:B-1-3--:R-:W-:Y:S01]  /*7180*/  HMMA.16816.F32 R4, R48, R16.reuse, RZ ;  /* 0x000000103004723c */ /* 0x08afe200000018ff */
[----:B------:R-:W-:Y:S01]  /*7190*/  LDSM.16.M88.4 R212, [R232+0x8080] ;  /* 0x00808000e8d4783b */ /* 0x000fe20000000200 */
[----:B------:R-:W-:Y:S06]  /*71a0*/  UISETP.GT.AND UP0, UPT, UR23, UR7, UPT ;  /* 0x000000071700728c */ /* 0x000fec000bf04270 */
[C---:B----4-:R-:W-:Y:S01]  /*71b0*/  HMMA.16816.F32 R8, R44.reuse, R16, RZ ;  /* 0x000000102c08723c */ /* 0x050fe200000018ff */
[----:B------:R-:W0:Y:S01]  /*71c0*/  LDGDEPBAR ;  /* 0x00000000000079af */ /* 0x000e220000000000 */
[----:B------:R-:W-:Y:S06]  /*71d0*/  PLOP3.LUT P0, PT, PT, PT, UP0, 0x80, 0x0 ;  /* 0x000000000000781c */ /* 0x000fec0003f0f008 */
[-C--:B------:R-:W-:Y:S01]  /*71e0*/  HMMA.16816.F32 R12, R44, R18.reuse, RZ ;  /* 0x000000122c0c723c */ /* 0x080fe200000018ff */
[----:B------:R-:W1:Y:S07]  /*71f0*/  LDSM.16.M88.4 R216, [R230+0x5080] ;  /* 0x00508000e6d8783b */ /* 0x000e6e0000000200 */
        /* <DEDUP_REMOVED lines=19> */
[----:B------:R-:W-:Y:S07]  /*7330*/  LDSM.16.M88.4 R204, [R229] ;  /* 0x00000000e5cc783b */ /* 0x000fee0000000200 */
[-C--:B------:R-:W-:Y:S08]  /*7340*/  HMMA.16816.F32 R36, R192, R208.reuse, R36 ;  /* 0x000000d0c024723c */ /* 0x080ff00000001824 */
        /* <DEDUP_REMOVED lines=10> */
[----:B------:R-:W3:Y:S07]  /*73f0*/  LDSM.16.M88.4 R216, [R229+0x800] ;  /* 0x00080000e5d8783b */ /* 0x000eee0000000200 */
[-C--:B----4-:R-:W-:Y:S08]  /*7400*/  HMMA.16816.F32 R20, R212, R196.reuse, R20 ;  /* 0x000000c4d414723c */ /* 0x090ff00000001814 */
[C---:B------:R-:W-:Y:S08]  /*7410*/  HMMA.16816.F32 R24, R172.reuse, R196, R24 ;  /* 0x000000c4ac18723c */ /* 0x040ff00000001818 */
[-C--:B------:R-:W-:Y:S08]  /*7420*/  HMMA.16816.F32 R28, R172, R198.reuse, R28 ;  /* 0x000000c6ac1c723c */ /* 0x080ff0000000181c */
[C---:B------:R-:W-:Y:S01]  /*7430*/  HMMA.16816.F32 R32, R212.reuse, R198, R32 ;  /* 0x000000c6d420723c */ /* 0x040fe20000001820 */
[----:B------:R-:W4:Y:S07]  /*7440*/  LDSM.16.M88.4 R196, [R229+0x1000] ;  /* 0x00100000e5c4783b */ /* 0x000f2e0000000200 */
[-C--:B--2---:R-:W-:Y:S08]  /*7450*/  HMMA.16816.F32 R36, R212, R192.reuse, R36 ;  /* 0x000000c0d424723c */ /* 0x084ff00000001824 */
[C---:B------:R-:W-:Y:S08]  /*7460*/  HMMA.16816.F32 R40, R172.reuse, R192, R40 ;  /* 0x000000c0ac28723c */ /* 0x040ff00000001828 */
[-C--:B------:R-:W-:Y:S01]  /*7470*/  HMMA.16816.F32 R44, R172, R194.reuse, R44 ;  /* 0x000000c2ac2c723c */ /* 0x080fe2000000182c */
[----:B------:R-:W-:Y:S07]  /*7480*/  LDSM.16.M88.4 R172, [R231+0xc080] ;  /* 0x00c08000e7ac783b */ /* 0x000fee0000000200 */
[----:B------:R-:W-:Y:S01]  /*7490*/  HMMA.16816.F32 R48, R212, R194, R48 ;  /* 0x000000c2d430723c */ /* 0x000fe20000001830 */
[----:B------:R-:W2:Y:S07]  /*74a0*/  LDSM.16.M88.4 R192, [R224+0x6880] ;  /* 0x00688000e0c0783b */ /* 0x000eae0000000200 */
[-C--:B------:R-:W-:Y:S01]  /*74b0*/  HMMA.16816.F32 R4, R200, R204.reuse, R4 ;  /* 0x000000ccc804723c */ /* 0x080fe20000001804 */
[----:B------:R-:W-:Y:S07]  /*74c0*/  LDSM.16.M88.4 R212, [R224+0x7080] ;  /* 0x00708000e0d4783b */ /* 0x000fee0000000200 */
        /* <DEDUP_REMOVED lines=16> */
[----:B------:R-:W2:Y:S07]  /*75d0*/  LDSM.16.M88.4 R200, [R239] ;  /* 0x00000000efc8783b */ /* 0x000eae0000000200 */
[C---:B-1----:R-:W-:Y:S08]  /*75e0*/  HMMA.16816.F32 R8, R204.reuse, R192, R8 ;  /* 0x000000c0cc08723c */ /* 0x042ff00000001808 */
[-C--:B------:R-:W-:Y:S08]  /*75f0*/  HMMA.16816.F32 R12, R204, R194.reuse, R12 ;  /* 0x000000c2cc0c723c */ /* 0x080ff0000000180c */
[C---:B------:R-:W-:Y:S01]  /*7600*/  HMMA.16816.F32 R16, R172.reuse, R194, R16 ;  /* 0x000000c2ac10723c */ /* 0x040fe20000001810 */
[----:B------:R-:W1:Y:S07]  /*7610*/  LDSM.16.M88.4 R192, [R238] ;  /* 0x00000000eec0783b */ /* 0x000e6e0000000200 */
[-C--:B------:R-:W-:Y:S08]  /*7620*/  HMMA.16816.F32 R20, R172, R212.reuse, R20 ;  /* 0x000000d4ac14723c */ /* 0x080ff00000001814 */
[C---:B------:R-:W-:Y:S08]  /*7630*/  HMMA.16816.F32 R24, R204.reuse, R212, R24 ;  /* 0x000000d4cc18723c */ /* 0x040ff00000001818 */
[-C--:B------:R-:W-:Y:S08]  /*7640*/  HMMA.16816.F32 R28, R204, R214.reuse, R28 ;  /* 0x000000d6cc1c723c */ /* 0x080ff0000000181c */
[C---:B------:R-:W-:Y:S01]  /*7650*/  HMMA.16816.F32 R32, R172.reuse, R214, R32 ;  /* 0x000000d6ac20723c */ /* 0x040fe20000001820 */
[----:B------:R-:W-:Y:S07]  /*7660*/  LDSM.16.M88.4 R212, [R230+0x6880] ;  /* 0x00688000e6d4783b */ /* 0x000fee0000000200 */
[-C--:B---3--:R-:W-:Y:S08]  /*7670*/  HMMA.16816.F32 R36, R172, R216.reuse, R36 ;  /* 0x000000d8ac24723c */ /* 0x088ff00000001824 */
[C---:B------:R-:W-:Y:S08]  /*7680*/  HMMA.16816.F32 R40, R204.reuse, R216, R40 ;  /* 0x000000d8cc28723c */ /* 0x040ff00000001828 */
[-C--:B------:R-:W-:Y:S01]  /*7690*/  HMMA.16816.F32 R44, R204, R218.reuse, R44 ;  /* 0x000000dacc2c723c */ /* 0x080fe2000000182c */
[----:B------:R-:W-:Y:S07]  /*76a0*/  LDSM.16.M88.4 R204, [R232+0xc080] ;  /* 0x00c08000e8cc783b */ /* 0x000fee0000000200 */
[----:B------:R-:W-:Y:S01]  /*76b0*/  HMMA.16816.F32 R48, R172, R218, R48 ;  /* 0x000000daac30723c */ /* 0x000fe20000001830 */
[----:B------:R-:W3:Y:S07]  /*76c0*/  LDSM.16.M88.4 R172, [R237] ;  /* 0x00000000edac783b */ /* 0x000eee0000000200 */
[-C--:B--2---:R-:W-:Y:S01]  /*76d0*/  HMMA.16816.F32 R4, R196, R200.reuse, R4 ;  /* 0x000000c8c404723c */ /* 0x084fe20000001804 */
[----:B------:R-:W2:Y:S07]  /*76e0*/  LDSM.16.M88.4 R216, [R232+0xe080] ;  /* 0x00e08000e8d8783b */ /* 0x000eae0000000200 */
[C---:B------:R-:W-:Y:S08]  /*76f0*/  HMMA.16816.F32 R8, R208.reuse, R200, R8 ;  /* 0x000000c8d008723c */ /* 0x040ff00000001808 */
[-C--:B------:R-:W-:Y:S08]  /*7700*/  HMMA.16816.F32 R12, R208, R202.reuse, R12 ;  /* 0x000000cad00c723c */ /* 0x080ff0000000180c */
[C---:B------:R-:W-:Y:S01]  /*7710*/  HMMA.16816.F32 R16, R196.reuse, R202, R16 ;  /* 0x000000cac410723c */ /* 0x040fe20000001810 */
[----:B------:R-:W4:Y:S07]  /*7720*/  LDSM.16.M88.4 R200, [R230+0x7080] ;  /* 0x00708000e6c8783b */ /* 0x000f2e0000000200 */
[-C--:B-1----:R-:W-:Y:S08]  /*7730*/  HMMA.16816.F32 R20, R196, R192.reuse, R20 ;  /* 0x000000c0c414723c */ /* 0x082ff00000001814 */
        /* <DEDUP_REMOVED lines=9> */
[----:B------:R-:W1:Y:S07]  /*77d0*/  LDSM.16.M88.4 R172, [R230+0x7880] ;  /* 0x00788000e6ac783b */ /* 0x000e6e0000000200 */
[-C--:B------:R-:W-:Y:S01]  /*77e0*/  HMMA.16816.F32 R4, R204, R212.reuse, R4 ;  /* 0x000000d4cc04723c */ /* 0x080fe20000001804 */
[----:B------:R-:W3:Y:S07]  /*77f0*/  LDSM.16.M88.4 R196, [R229+0x1800] ;  /* 0x00180000e5c4783b */ /* 0x000eee0000000200 */
[C---:B--2---:R-:W-:Y:S08]  /*7800*/  HMMA.16816.F32 R8, R216.reuse, R212, R8 ;  /* 0x000000d4d808723c */ /* 0x044ff00000001808 */
[-C--:B------:R-:W-:Y:S08]  /*7810*/  HMMA.16816.F32 R12, R216, R214.reuse, R12 ;  /* 0x000000d6d80c723c */ /* 0x080ff0000000180c */
[C---:B------:R-:W-:Y:S01]  /*7820*/  HMMA.16816.F32 R16, R204.reuse, R214, R16 ;  /* 0x000000d6cc10723c */ /* 0x040fe20000001810 */
[----:B------:R-:W2:Y:S07]  /*7830*/  LDSM.16.M88.4 R212, [R229+0x2000] ;  /* 0x00200000e5d4783b */ /* 0x000eae0000000200 */
[-C--:B----4-:R-:W-:Y:S08]  /*7840*/  HMMA.16816.F32 R20, R204, R200.reuse, R20 ;  /* 0x000000c8cc14723c */ /* 0x090ff00000001814 */
[C---:B------:R-:W-:Y:S08]  /*7850*/  HMMA.16816.F32 R24, R216.reuse, R200, R24 ;  /* 0x000000c8d818723c */ /* 0x040ff00000001818 */
[-C--:B------:R-:W-:Y:S08]  /*7860*/  HMMA.16816.F32 R28, R216, R202.reuse, R28 ;  /* 0x000000cad81c723c */ /* 0x080ff0000000181c */
[C---:B------:R-:W-:Y:S01]  /*7870*/  HMMA.16816.F32 R32, R204.reuse, R202, R32 ;  /* 0x000000cacc20723c */ /* 0x040fe20000001820 */
[----:B------:R-:W4:Y:S01]  /*7880*/  LDSM.16.M88.4 R200, [R229+0x2800] ;  /* 0x00280000e5c8783b */ /* 0x000f220000000200 */
[----:B------:R-:W-:Y:S06]  /*7890*/  DEPBAR.LE SB0, 0x0 ;  /* 0x000080000000791a */ /* 0x000fec0000000000 */
[-C--:B-1----:R-:W-:Y:S01]  /*78a0*/  HMMA.16816.F32 R36, R204, R172.reuse, R36 ;  /* 0x000000accc24723c */ /* 0x082fe20000001824 */
[----:B------:R-:W-:Y:S07]  /*78b0*/  BAR.SYNC.DEFER_BLOCKING 0x0 ;  /* 0x0000000000007b1d */ /* 0x000fee0000010000 */
[C---:B------:R-:W-:Y:S08]  /*78c0*/  HMMA.16816.F32 R40, R216.reuse, R172, R40 ;  /* 0x000000acd828723c */ /* 0x040ff00000001828 */
[-C--:B------:R-:W-:Y:S08]  /*78d0*/  HMMA.16816.F32 R44, R216, R174.reuse, R44 ;  /* 0x000000aed82c723c */ /* 0x080ff0000000182c */
[----:B------:R-:W-:Y:S08]  /*78e0*/  HMMA.16816.F32 R48, R204, R174, R48 ;  /* 0x000000aecc30723c */ /* 0x000ff00000001830 */
[-C--:B---3--:R-:W-:Y:S08]  /*78f0*/  HMMA.16816.F32 R4, R192, R196.reuse, R4 ;  /* 0x000000c4c004723c */ /* 0x088ff00000001804 */
[C---:B------:R-:W-:Y:S08]  /*7900*/  HMMA.16816.F32 R8, R208.reuse, R196, R8 ;  /* 0x000000c4d008723c */ /* 0x040ff00000001808 */
[-C--:B------:R-:W-:Y:S08]  /*7910*/  HMMA.16816.F32 R12, R208, R198.reuse, R12 ;  /* 0x000000c6d00c723c */ /* 0x080ff0000000180c */
[C---:B------:R-:W-:Y:S08]  /*7920*/  HMMA.16816.F32 R16, R192.reuse, R198, R16 ;  /* 0x000000c6c010723c */ /* 0x040ff00000001810 */
[-C--:B--2---:R-:W-:Y:S08]  /*7930*/  HMMA.16816.F32 R20, R192, R212.reuse, R20 ;  /* 0x000000d4c014723c */ /* 0x084ff00000001814 */
[C---:B------:R-:W-:Y:S08]  /*7940*/  HMMA.16816.F32 R24, R208.reuse, R212, R24 ;  /* 0x000000d4d018723c */ /* 0x040ff00000001818 */
[-C--:B------:R-:W-:Y:S08]  /*7950*/  HMMA.16816.F32 R28, R208, R214.reuse, R28 ;  /* 0x000000d6d01c723c */ /* 0x080ff0000000181c */
[C---:B------:R-:W-:Y:S08]  /*7960*/  HMMA.16816.F32 R32, R192.reuse, R214, R32 ;  /* 0x000000d6c020723c */ /* 0x040ff00000001820 */
[-C--:B----4-:R-:W-:Y:S08]  /*7970*/  HMMA.16816.F32 R36, R192, R200.reuse, R36 ;  /* 0x000000c8c024723c */ /* 0x090ff00000001824 */
[C---:B------:R-:W-:Y:S08]  /*7980*/  HMMA.16816.F32 R40, R208.reuse, R200, R40 ;  /* 0x000000c8d028723c */ /* 0x040ff00000001828 */
[-C--:B------:R-:W-:Y:S08]  /*7990*/  HMMA.16816.F32 R44, R208, R202.reuse, R44 ;  /* 0x000000cad02c723c */ /* 0x080ff0000000182c */
[----:B------:R-:W-:Y:S01]  /*79a0*/  HMMA.16816.F32 R48, R192, R202, R48 ;  /* 0x000000cac030723c */ /* 0x000fe20000001830 */
[----:B------:R-:W-:-:S07]  /*79b0*/  @!P0 BRA `(.L_x_3137) ;  /* 0x0000037000008947 */ /* 0x000fce0003800000 */
[----:B------:R-:W2:Y:S01]  /*79c0*/  LDL R0, [R1+0x4] ;  /* 0x0000040001007983 */ /* 0x000ea20000100800 */
        /* <DEDUP_REMOVED lines=15> */
[----:B------:R1:W2:Y:S04]  /*7ac0*/  @!P6 LDG.E R242, [R168.64] ;  /* 0x00000014a8f2e981 */ /* 0x0002a8000c1e1900 */
        /* <DEDUP_REMOVED lines=8> */
[----:B------:R-:W-:Y:S03]  /*7b50*/  IADD3 R0, P0, R2, UR16, RZ ;  /* 0x0000001002007c10 */ /* 0x000fe6000ff1e0ff */
[----:B------:R-:W-:Y:S05]  /*7b60*/  IMAD R165, R242, c[0x0][0x1f4], R165 ;  /* 0x00007d00f2a57a24 */ /* 0x000fea00078e02a5 */
[----:B------:R-:W-:Y:S02]  /*7b70*/  IADD3.X R3, R3, UR8, R165, P0, !PT ;  /* 0x0000000803037c10 */ /* 0x000fe400087fe4a5 */
[C---:B------:R-:W-:Y:S04]  /*7b80*/  LEA R2, P0, R0.reuse, c[0x0][0x1c8], 0x1 ;  /* 0x0000720000027a11 */ /* 0x040fe800078008ff */
[----:B------:R-:W-:Y:S01]  /*7b90*/  LEA.HI.X R0, R0, c[0x0][0x1cc], R3, 0x1, P0 ;  /* 0x0000730000007a11 */ /* 0x000fe200000f0c03 */
[----:B------:R-:W1:Y:S04]  /*7ba0*/  SHFL.IDX PT, R172, R2, 0x1, 0x181f ;  /* 0x00381f0002ac7f89 */ /* 0x000e6800000e0000 */
[----:B------:R-:W2:Y:S04]  /*7bb0*/  SHFL.IDX PT, R3, R2, RZ, 0x181f ;  /* 0x00181fff02037589 */ /* 0x000ea800000e0000 */
[----:B------:R-:W3:Y:S04]  /*7bc0*/  SHFL.IDX PT, R165, R0, RZ, 0x181f ;  /* 0x00181fff00a57589 */ /* 0x000ee800000e0000 */
[----:B------:R-:W4:Y:S04]  /*7bd0*/  SHFL.IDX PT, R2, R2, 0x2, 0x181f ;  /* 0x00581f0002027f89 */ /* 0x000f2800000e0000 */
[----:B------:R-:W4:Y:S04]  /*7be0*/  SHFL.IDX PT, R167, R0, 0x1, 0x181f ;  /* 0x00381f0000a77f89 */ /* 0x000f2800000e0000 */
[----:B------:R-:W4:Y:S01]  /*7bf0*/  SHFL.IDX PT, R0, R0, 0x2, 0x181f ;  /* 0x00581f0000007f89 */ /* 0x000f2200000e0000 */
[CC--:B-1---5:R-:W-:Y:S02]  /*7c00*/  IADD3 R174, P2, R172.reuse, R221.reuse, RZ ;  /* 0x000000ddacae7210 */ /* 0x0e2fe40007f5e0ff */
[CC--:B--2---:R-:W-:Y:S02]  /*7c10*/  IADD3 R194, P1, R3.reuse, R221.reuse, RZ ;  /* 0x000000dd03c27210 */ /* 0x0c4fe40007f3e0ff */
[-C--:B------:R-:W-:Y:S03]  /*7c20*/  IADD3 R192, P0, R3, R248.reuse, RZ ;  /* 0x000000f803c07210 */ /* 0x080fe60007f1e0ff */
[C-C-:B---3--:R-:W-:Y:S01]  /*7c30*/  IMAD.X R195, R165.reuse, 0x1, R250.reuse, P1 ;  /* 0x00000001a5c37824 */ /* 0x148fe200008e06fa */
[----:B------:R-:W-:Y:S01]  /*7c40*/  IADD3 R172, P1, R172, R248, RZ ;  /* 0x000000f8acac7210 */ /* 0x000fe20007f3e0ff */
[--C-:B------:R-:W-:Y:S01]  /*7c50*/  IMAD.X R193, R165, 0x1, R249.reuse, P0 ;  /* 0x00000001a5c17824 */ /* 0x100fe200000e06f9 */
[----:B----4-:R-:W-:Y:S02]  /*7c60*/  IADD3 R168, P0, R2, R221, RZ ;  /* 0x000000dd02a87210 */ /* 0x010fe40007f1e0ff */
        /* <DEDUP_REMOVED lines=12> */
.L_x_3137:
[----:B-1----:R-:W-:Y:S01]  /*7d30*/  IMAD.U32 R3, RZ, RZ, UR22 ;  /* 0x00000016ff037e24 */ /* 0x002fe2000f8e00ff */
[----:B------:R-:W2:Y:S01]  /*7d40*/  LDL R2, [R1+0x1c] ;  /* 0x00001c0001027983 */ /* 0x000ea20000100800 */
        /* <DEDUP_REMOVED lines=36> */
.L_x_3140:
[----:B------:R-:W-:Y:S04]  /*7f90*/  MOV R2, c[0x0][0x32c] ;  /* 0x0000cb0000027a02 */ /* 0x000fe80000000f00 */
[----:B------:R-:W-:Y:S11]  /*7fa0*/  ISETP.NE.AND P0, PT, R2, 0x1, PT ;  /* 0x000000010200780c */ /* 0x000ff60003f05270 */
[----:B------:R-:W-:Y:S02]  /*7fb0*/  @!UPT UIADD3 URZ, URZ, URZ, URZ ;  /* 0x0000003f3f3ff290 */ /* 0x000fe4000fffe03f */
[----:B------:R-:W-:Y:S05]  /*7fc0*/  @P0 IMAD.HI.U32 R2, R0, c[0x0][0x330], RZ ;  /* 0x0000cc0000020a27 */ /* 0x000fea00078e00ff */
[----:B------:R-:W-:Y:S02]  /*7fd0*/  @P0 SHF.R.U32.HI R0, RZ, c[0x0][0x334], R2 ;  /* 0x0000cd00ff000a19 */ /* 0x000fe40000011602 */
.L_x_3141:
[----:B------:R-:W-:Y:S05]  /*7fe0*/  BSYNC B0 ;  /* 0x0000000000007941 */ /* 0x000fea0003800000 */
.L_x_3139:
[----:B------:R-:W-:Y:S05]  /*7ff0*/  IADD3 R2, -R194, UR4, RZ ;  /* 0x00000004c2027c10 */ /* 0x000fea000fffe1ff */
[----:B------:R-:W-:Y:S05]  /*8000*/  IMAD R0, R0, c[0x0][0x32c], R2 ;  /* 0x0000cb0000007a24 */ /* 0x000fea00078e0202 */
[----:B------:R-:W-:Y:S02]  /*8010*/  IADD3 R2, R0, c[0x0][0x32c], RZ ;  /* 0x0000cb0000027a10 */ /* 0x000fe40007ffe0ff */
[----:B------:R-:W-:Y:S02]  /*8020*/  IMNMX R167, R167, R0, !PT ;  /* 0x00000000a7a77217 */ /* 0x000fe40007800200 */
[----:B------:R-:W-:Y:S02]  /*8030*/  IMNMX R168, R168, R2, PT ;  /* 0x00000002a8a87217 */ /* 0x000fe40003800200 */
.L_x_3138:
[----:B------:R-:W1:Y:S01]  /*8040*/  SHFL.IDX PT, R0, R172, 0x1, 0x1c1f ;  /* 0x003c1f00ac007f89 */ /* 0x000e6200000e0000 */
[----:B------:R-:W-:Y:S06]  /*8050*/  UISETP.NE.AND UP0, UPT, UR12, URZ, UPT ;  /* 0x0000003f0c00728c */ /* 0x000fec000bf05270 */
[----:B------:R-:W-:Y:S02]  /*8060*/  PLOP3.LUT P0, PT, PT, PT, UP0, 0x40, 0x0 ;  /* 0x000000000000781c */ /* 0x000fe40003f0e808 */
[----:B-1----:R-:W-:Y:S01]  /*8070*/  IADD3 R3, R174, R0, RZ ;  /* 0x00000000ae037210 */ /* 0x002fe20007ffe0ff */
[----:B------:R-:W-:Y:S10]  /*8080*/  IMAD.IADD R165, R173, 0x1, R0 ;  /* 0x00000001ada57824 */ /* 0x000ff400078e0200 */
        /* <DEDUP_REMOVED lines=16> */
.L_x_3144:
[----:B------:R-:W-:Y:S04]  /*8190*/  MOV R2, c[0x0][0x32c] ;  /* 0x0000cb0000027a02 */ /* 0x000fe80000000f00 */
[----:B------:R-:W-:Y:S11]  /*81a0*/  ISETP.NE.AND P0, PT, R2, 0x1, PT ;  /* 0x000000010200780c */ /* 0x000ff60003f05270 */
[----:B------:R-:W-:Y:S02]  /*81b0*/  @!UPT UIADD3 URZ, URZ, URZ, URZ ;  /* 0x0000003f3f3ff290 */ /* 0x000fe4000fffe03f */
[----:B------:R-:W-:Y:S05]  /*81c0*/  @P0 IMAD.HI.U32 R2, R0, c[0x0][0x330], RZ ;  /* 0x0000cc0000020a27 */ /* 0x000fea00078e00ff */
[----:B------:R-:W-:Y:S02]  /*81d0*/  @P0 SHF.R.U32.HI R0, RZ, c[0x0][0x334], R2 ;  /* 0x0000cd00ff000a19 */ /* 0x000fe40000011602 */
.L_x_3145:
[----:B------:R-:W-:Y:S05]  /*81e0*/  BSYNC B0 ;  /* 0x0000000000007941 */ /* 0x000fea0003800000 */
.L_x_3143:
[----:B------:R-:W-:Y:S05]  /*81f0*/  IADD3 R2, -R194, UR4, RZ ;  /* 0x00000004c2027c10 */ /* 0x000fea000fffe1ff */
[----:B------:R-:W-:Y:S05]  /*8200*/  IMAD R0, R0, c[0x0][0x32c], R2 ;  /* 0x0000cb0000007a24 */ /* 0x000fea00078e0202 */
[----:B------:R-:W-:Y:S02]  /*8210*/  IADD3 R2, R0, c[0x0][0x32c], RZ ;  /* 0x0000cb0000027a10 */ /* 0x000fe40007ffe0ff */
[----:B------:R-:W-:Y:S02]  /*8220*/  IMNMX R3, R3, R0, !PT ;  /* 0x0000000003037217 */ /* 0x000fe40007800200 */
[----:B------:R-:W-:Y:S02]  /*8230*/  IMNMX R165, R165, R2, PT ;  /* 0x00000002a5a57217 */ /* 0x000fe40003800200 */
.L_x_3142:
        /* <DEDUP_REMOVED lines=21> */
.L_x_3148:
[----:B------:R-:W-:Y:S04]  /*8390*/  MOV R175, c[0x0][0x32c] ;  /* 0x0000cb0000af7a02 */ /* 0x000fe80000000f00 */
[----:B------:R-:W-:Y:S11]  /*83a0*/  ISETP.NE.AND P0, PT, R175, 0x1, PT ;  /* 0x00000001af00780c */ /* 0x000ff60003f05270 */
[----:B------:R-:W-:Y:S02]  /*83b0*/  @!UPT UIADD3 URZ, URZ, URZ, URZ ;  /* 0x0000003f3f3ff290 */ /* 0x000fe4000fffe03f */
[----:B------:R-:W-:Y:S05]  /*83c0*/  @P0 IMAD.HI.U32 R175, R169, c[0x0][0x330], RZ ;  /* 0x0000cc00a9af0a27 */ /* 0x000fea00078e00ff */
[----:B------:R-:W-:Y:S02]  /*83d0*/  @P0 SHF.R.U32.HI R169, RZ, c[0x0][0x334], R175 ;  /* 0x0000cd00ffa90a19 */ /* 0x000fe400000116af */
.L_x_3149:
[----:B------:R-:W-:Y:S05]  /*83e0*/  BSYNC B0 ;  /* 0x0000000000007941 */ /* 0x000fea0003800000 */
.L_x_3147:
[----:B------:R-:W-:Y:S05]  /*83f0*/  IADD3 R175, -R194, UR4, RZ ;  /* 0x00000004c2af7c10 */ /* 0x000fea000fffe1ff */
[----:B------:R-:W-:Y:S05]  /*8400*/  IMAD R169, R169, c[0x0][0x32c], R175 ;  /* 0x0000cb00a9a97a24 */ /* 0x000fea00078e02af */
[----:B------:R-:W-:Y:S02]  /*8410*/  IADD3 R175, R169, c[0x0][0x32c], RZ ;  /* 0x0000cb00a9af7a10 */ /* 0x000fe40007ffe0ff */
[----:B------:R-:W-:Y:S02]  /*8420*/  IMNMX R0, R0, R169, !PT ;  /* 0x000000a900007217 */ /* 0x000fe40007800200 */
[----:B------:R-:W-:Y:S02]  /*8430*/  IMNMX R2, R2, R175, PT ;  /* 0x000000af02027217 */ /* 0x000fe40003800200 */
.L_x_3146:
[----:B------:R-:W-:Y:S02]  /*8440*/  UISETP.GE.AND UP1, UPT, UR4, 0x1, UPT ;  /* 0x000000010400788c */ /* 0x000fe4000bf26270 */
[----:B------:R-:W-:Y:S02]  /*8450*/  UISETP.GE.AND UP0, UPT, UR4, 0x2, UPT ;  /* 0x000000020400788c */ /* 0x000fe4000bf06270 */
[----:B------:R-:W-:Y:S02]  /*8460*/  UISETP.GE.AND UP2, UPT, UR4, 0x9, UPT ;  /* 0x000000090400788c */ /* 0x000fe4000bf46270 */
[----:B------:R-:W-:Y:S01]  /*8470*/  PLOP3.LUT P0, PT, PT, PT, UP1, 0x40, 0x0 ;  /* 0x000000000000781c */ /* 0x000fe20003f0e818 */
[----:B------:R-:W-:Y:S01]  /*8480*/  UP2UR UR30, UPR, URZ, 0x2 ;  /* 0x000000023f1e7883 */ /* 0x000fe20008000000 */
[----:B------:R-:W-:Y:S01]  /*8490*/  PLOP3.LUT P1, PT, PT, PT, UP0, 0x40, 0x0 ;  /* 0x000000000000781c */ /* 0x000fe20003f2e808 */
[----:B------:R-:W-:Y:S01]  /*84a0*/  UP2UR UR29, UPR, URZ, 0x1 ;  /* 0x000000013f1d7883 */ /* 0x000fe20008000000 */
[C---:B------:R-:W-:Y:S01]  /*84b0*/  ISETP.GT.AND P0, PT, R3.reuse, RZ, P0 ;  /* 0x000000ff0300720c */ /* 0x040fe20000704270 */
[----:B------:R-:W-:Y:S01]  /*84c0*/  UISETP.GE.AND UP6, UPT, UR4, 0x12, UPT ;  /* 0x000000120400788c */ /* 0x000fe2000bfc6270 */
[----:B------:R-:W-:Y:S01]  /*84d0*/  ISETP.GT.AND P1, PT, R3, 0x1, P1 ;  /* 0x000000010300780c */ /* 0x000fe20000f24270 */
[----:B------:R-:W-:Y:S01]  /*84e0*/  UISETP.GE.AND UP4, UPT, UR4, 0x1a, UPT ;  /* 0x0000001a0400788c */ /* 0x000fe2000bf86270 */
[C---:B------:R-:W-:Y:S01]  /*84f0*/  ISETP.LT.OR P0, PT, R165.reuse, 0x1, P0 ;  /* 0x00000001a500780c */ /* 0x040fe20000701670 */
[----:B------:R-:W-:Y:S01]  /*8500*/  UISETP.GE.AND UP5, UPT, UR4, 0x19, UPT ;  /* 0x000000190400788c */ /* 0x000fe2000bfa6270 */
[----:B------:R-:W-:Y:S01]  /*8510*/  ISETP.LT.OR P1, PT, R165, 0x2, P1 ;  /* 0x00000002a500780c */ /* 0x000fe20000f21670 */
[----:B------:R-:W-:Y:S01]  /*8520*/  UISETP.GE.AND UP3, UPT, UR4, 0x21, UPT ;  /* 0x000000210400788c */ /* 0x000fe2000bf66270 */
[----:B------:R-:W-:Y:S01]  /*8530*/  FSEL R175, R6, -INF , !P0 ;  /* 0xff80000006af7808 */ /* 0x000fe20004000000 */
[----:B------:R-:W-:Y:S01]  /*8540*/  UP2UR UR28, UPR, URZ, 0x4 ;  /* 0x000000043f1c7883 */ /* 0x000fe20008000000 */
[----:B------:R-:W-:Y:S01]  /*8550*/  PLOP3.LUT P0, PT, PT, PT, UP0, 0x40, 0x0 ;  /* 0x000000000000781c */ /* 0x000fe20003f0e808 */
[----:B------:R-:W-:Y:S01]  /*8560*/  UISETP.GE.AND UP0, UPT, UR4, 0x11, UPT ;  /* 0x000000110400788c */ /* 0x000fe2000bf06270 */
[----:B------:R-:W-:Y:S01]  /*8570*/  PLOP3.LUT P2, PT, PT, PT, UP1, 0x40, 0x0 ;  /* 0x000000000000781c */ /* 0x000fe20003f4e818 */
[----:B------:R-:W-:Y:S01]  /*8580*/  UISETP.GE.AND UP1, UPT, UR4, 0xa, UPT ;  /* 0x0000000a0400788c */ /* 0x000fe2000bf26270 */
[----:B------:R-:W-:Y:S01]  /*8590*/  ISETP.GT.AND P0, PT, R167, 0x1, P0 ;  /* 0x00000001a700780c */ /* 0x000fe20000704270 */
[----:B------:R-:W-:Y:S01]  /*85a0*/  UP2UR UR26, UPR, URZ, 0x1 ;  /* 0x000000013f1a7883 */ /* 0x000fe20008000000 */
[----:B------:R-:W-:Y:S01]  /*85b0*/  FSEL R192, R7, -INF , !P1 ;  /* 0xff80000007c07808 */ /* 0x000fe20004800000 */
[----:B------:R-:W-:Y:S01]  /*85c0*/  UP2UR UR27, UPR, URZ, 0x2 ;  /* 0x000000023f1b7883 */ /* 0x000fe20008000000 */
[----:B------:R-:W-:Y:S01]  /*85d0*/  PLOP3.LUT P1, PT, PT, PT, UP2, 0x40, 0x0 ;  /* 0x000000000000781c */ /* 0x000fe20003f2e828 */
[----:B------:R-:W-:Y:S01]  /*85e0*/  UP2UR UR31, UPR, URZ, 0x40 ;  /* 0x000000403f1f7883 */ /* 0x000fe20008000000 */
[----:B------:R-:W-:Y:S02]  /*85f0*/  ISETP.LT.OR P0, PT, R168, 0x2, P0 ;  /* 0x00000002a800780c */ /* 0x000fe40000701670 */
[----:B------:R-:W-:Y:S02]  /*8600*/  ISETP.GT.AND P1, PT, R3, 0x8, P1 ;  /* 0x000000080300780c */ /* 0x000fe40000f24270 */
[----:B------:R-:W-:Y:S02]  /*8610*/  FSEL R7, R5, -INF , !P0 ;  /* 0xff80000005077808 */ /* 0x000fe40004000000 */
[----:B------:R-:W-:Y:S02]  /*8620*/  PLOP3.LUT P0, PT, PT, PT, UP1, 0x40, 0x0 ;  /* 0x000000000000781c */ /* 0x000fe40003f0e818 */
[----:B------:R-:W-:Y:S02]  /*8630*/  ISETP.LT.OR P1, PT, R165, 0x9, P1 ;  /* 0x00000009a500780c */ /* 0x000fe40000f21670 */
[----:B------:R-:W-:Y:S02]  /*8640*/  ISETP.GT.AND P0, PT, R3, 0x9, P0 ;  /* 0x000000090300780c */ /* 0x000fe40000704270 */
[----:B------:R-:W-:Y:S02]  /*8650*/  ISETP.GT.AND P2, PT, R167, RZ, P2 ;  /* 0x000000ffa700720c */ /* 0x000fe40001744270 */
[----:B------:R-:W-:Y:S02]  /*8660*/  FSEL R193, R18, -INF , !P1 ;  /* 0xff80000012c17808 */ /* 0x000fe40004800000 */
[----:B------:R-:W-:Y:S01]  /*8670*/  PLOP3.LUT P1, PT, PT, PT, UP1, 0x40, 0x0 ;  /* 0x000000000000781c */ /* 0x000fe20003f2e818 */
[----:B------:R-:W-:Y:S01]  /*8680*/  UISETP.GE.AND UP1, UPT, UR4, 0x29, UPT ;  /* 0x000000290400788c */ /* 0x000fe2000bf26270 */
[----:B------:R-:W-:Y:S02]  /*8690*/  ISETP.LT.OR P0, PT, R165, 0xa, P0 ;  /* 0x0000000aa500780c */ /* 0x000fe40000701670 */
[----:B------:R-:W-:Y:S02]  /*86a0*/  ISETP.LT.OR P2, PT, R168, 0x1, P2 ;  /* 0x00000001a800780c */ /* 0x000fe40001741670 */
[----:B------:R-:W-:Y:S02]  /*86b0*/  ISETP.GT.AND P1, PT, R167, 0x9, P1 ;  /* 0x00000009a700780c */ /* 0x000fe40000f24270 */
[----:B------:R-:W-:Y:S02]  /*86c0*/  FSEL R19, R19, -INF , !P0 ;  /* 0xff80000013137808 */ /* 0x000fe40004000000 */
[----:B------:R-:W-:Y:S02]  /*86d0*/  PLOP3.LUT P0, PT, PT, PT, UP0, 0x40, 0x0 ;  /* 0x000000000000781c */ /* 0x000fe40003f0e808 */
[----:B------:R-:W-:Y:S02]  /*86e0*/  FSEL R6, R4, -INF , !P2 ;  /* 0xff80000004067808 */ /* 0x000fe40005000000 */
[----:B------:R-:W-:Y:S01]  /*86f0*/  PLOP3.LUT P2, PT, PT, PT, UP2, 0x40, 0x0 ;  /* 0x000000000000781c */ /* 0x000fe20003f4e828 */
[----:B------:R-:W-:Y:S01]  /*8700*/  UISETP.GE.AND UP2, UPT, UR4, 0x22, UPT ;  /* 0x000000220400788c */ /* 0x000fe2000bf46270 */
[C---:B------:R-:W-:Y:S02]  /*8710*/  ISETP.LT.OR P1, PT, R168.reuse, 0xa, P1 ;  /* 0x0000000aa800780c */ /* 0x040fe40000f21670 */
[----:B------:R-:W-:Y:S02]  /*8720*/  ISETP.GT.AND P0, PT, R3, 0x10, P0 ;  /* 0x000000100300780c */ /* 0x000fe40000704270 */
[----:B------:R-:W-:Y:S02]  /*8730*/  ISETP.GT.AND P2, PT, R167, 0x8, P2 ;  /* 0x00000008a700780c */ /* 0x000fe40001744270 */
[----:B------:R-:W-:Y:S02]  /*8740*/  FSEL R18, R17, -INF , !P1 ;  /* 0xff80000011127808 */ /* 0x000fe40004800000 */
[----:B------:R-:W-:Y:S01]  /*8750*/  PLOP3.LUT P1, PT, PT, PT, UP0, 0x40, 0x0 ;  /* 0x000000000000781c */ /* 0x000fe20003f2e808 */
[----:B------:R-:W-:Y:S01]  /*8760*/  UISETP.GE.AND UP0, UPT, UR4, 0x2a, UPT ;  /* 0x0000002a0400788c */ /* 0x000fe2000bf06270 */
[----:B------:R-:W-:Y:S02]  /*8770*/  ISETP.LT.OR P0, PT, R165, 0x11, P0 ;  /* 0x00000011a500780c */ /* 0x000fe40000701670 */
[----:B------:R-:W-:Y:S02]  /*8780*/  ISETP.LT.OR P2, PT, R168, 0x9, P2 ;  /* 0x00000009a800780c */ /* 0x000fe40001741670 */
[C---:B------:R-:W-:Y:S02]  /*8790*/  ISETP.GT.AND P1, PT, R167.reuse, 0x10, P1 ;  /* 0x00000010a700780c */ /* 0x040fe40000f24270 */
[----:B------:R-:W-:Y:S02]  /*87a0*/  FSEL R198, R22, -INF , !P0 ;  /* 0xff80000016c67808 */ /* 0x000fe40004000000 */
[----:B------:R-:W-:Y:S02]  /*87b0*/  PLOP3.LUT P0, PT, PT, PT, UP6, 0x40, 0x0 ;  /* 0x000000000000781c */ /* 0x000fe40003f0e868 */
[----:B------:R-:W-:Y:S02]  /*87c0*/  FSEL R16, R16, -INF , !P2 ;  /* 0xff80000010107808 */ /* 0x000fe40005000000 */
[----:B------:R-:W-:Y:S01]  /*87d0*/  PLOP3.LUT P2, PT, PT, PT, UP6, 0x40, 0x0 ;  /* 0x000000000000781c */ /* 0x000fe20003f4e868 */
[----:B------:R-:W-:Y:S01]  /*87e0*/  UISETP.NE.AND UP6, UPT, UR26, URZ, UPT ;  /* 0x0000003f1a00728c */ /* 0x000fe2000bfc5270 */
[----:B------:R-:W-:Y:S02]  /*87f0*/  ISETP.LT.OR P1, PT, R168, 0x11, P1 ;  /* 0x00000011a800780c */ /* 0x000fe40000f21670 */
[----:B------:R-:W-:Y:S01]  /*8800*/  ISETP.GT.AND P0, PT, R167, 0x11, P0 ;  /* 0x00000011a700780c */ /* 0x000fe20000704270 */
[----:B------:R-:W-:Y:S01]  /*8810*/  UP2UR UR32, UPR, URZ, 0x40 ;  /* 0x000000403f207883 */ /* 0x000fe20008000000 */
[----:B------:R-:W-:Y:S01]  /*8820*/  ISETP.GT.AND P2, PT, R3, 0x11, P2 ;  /* 0x000000110300780c */ /* 0x000fe20001744270 */
[----:B------:R-:W-:Y:S01]  /*8830*/  UISETP.NE.AND UP6, UPT, UR27, URZ, UPT ;  /* 0x0000003f1b00728c */ /* 0x000fe2000bfc5270 */
[----:B------:R-:W-:Y:S02]  /*8840*/  FSEL R196, R20, -INF , !P1 ;  /* 0xff80000014c47808 */ /* 0x000fe40004800000 */
[----:B------:R-:W-:Y:S01]  /*8850*/  PLOP3.LUT P1, PT, PT, PT, UP4, 0x40, 0x0 ;  /* 0x000000000000781c */ /* 0x000fe20003f2e848 */
[----:B------:R-:W-:Y:S01]  /*8860*/  UP2UR UR33, UPR, URZ, 0x40 ;  /* 0x000000403f217883 */ /* 0x000fe20008000000 */
[C---:B------:R-:W-:Y:S01]  /*8870*/  ISETP.LT.OR P0, PT, R168.reuse, 0x12, P0 ;  /* 0x00000012a800780c */ /* 0x040fe20000701670 */
[----:B------:R-:W-:Y:S01]  /*8880*/  UISETP.NE.AND UP6, UPT, UR28, URZ, UPT ;  /* 0x0000003f1c00728c */ /* 0x000fe2000bfc5270 */
[----:B------:R-:W-:Y:S02]  /*8890*/  ISETP.LT.OR P2, PT, R165, 0x12, P2 ;  /* 0x00000012a500780c */ /* 0x000fe40001741670 */
[----:B------:R-:W-:Y:S01]  /*88a0*/  ISETP.GT.AND P1, PT, R3, 0x19, P1 ;  /* 0x000000190300780c */ /* 0x000fe20000f24270 */
[----:B------:R-:W-:Y:S01]  /*88b0*/  UP2UR UR34, UPR, URZ, 0x40 ;  /* 0x000000403f227883 */ /* 0x000fe20008000000 */
[----:B------:R-:W-:Y:S01]  /*88c0*/  FSEL R197, R21, -INF , !P0 ;  /* 0xff80000015c57808 */ /* 0x000fe20004000000 */
[----:B------:R-:W-:Y:S01]  /*88d0*/  UISETP.NE.AND UP6, UPT, UR29, URZ, UPT ;  /* 0x0000003f1d00728c */ /* 0x000fe2000bfc5270 */
[----:B------:R-:W-:Y:S02]  /*88e0*/  PLOP3.LUT P0, PT, PT, PT, UP5, 0x40, 0x0 ;  /* 0x000000000000781c */ /* 0x000fe40003f0e858 */
[----:B------:R-:W-:Y:S01]  /*88f0*/  FSEL R199, R23, -INF , !P2 ;  /* 0xff80000017c77808 */ /* 0x000fe20005000000 */
[----:B------:R-:W-:Y:S01]  /*8900*/  UP2UR UR35, UPR, URZ, 0x40 ;  /* 0x000000403f237883 */ /* 0x000fe20008000000 */
[----:B------:R-:W-:Y:S01]  /*8910*/  PLOP3.LUT P2, PT, PT, PT, UP5, 0x40, 0x0 ;  /* 0x000000000000781c */ /* 0x000fe20003f4e858 */
[----:B------:R-:W-:Y:S01]  /*8920*/  UISETP.NE.AND UP6, UPT, UR30, URZ, UPT ;  /* 0x0000003f1e00728c */ /* 0x000fe2000bfc5270 */
[----:B------:R-:W-:Y:S02]  /*8930*/  ISETP.LT.OR P1, PT, R165, 0x1a, P1 ;  /* 0x0000001aa500780c */ /* 0x000fe40000f21670 */
[----:B------:R-:W-:Y:S02]  /*8940*/  ISETP.GT.AND P0, PT, R167, 0x18, P0 ;  /* 0x00000018a700780c */ /* 0x000fe40000704270 */
[----:B------:R-:W-:Y:S02]  /*8950*/  ISETP.GT.AND P2, PT, R3, 0x18, P2 ;  /* 0x000000180300780c */ /* 0x000fe40001744270 */
[----:B------:R-:W-:Y:S02]  /*8960*/  FSEL R209, R35, -INF , !P1 ;  /* 0xff80000023d17808 */ /* 0x000fe40004800000 */
[----:B------:R-:W-:Y:S02]  /*8970*/  PLOP3.LUT P1, PT, PT, PT, UP3, 0x40, 0x0 ;  /* 0x000000000000781c */ /* 0x000fe40003f2e838 */
[----:B------:R-:W-:Y:S02]  /*8980*/  ISETP.LT.OR P0, PT, R168, 0x19, P0 ;  /* 0x00000019a800780c */ /* 0x000fe40000701670 */
[----:B------:R-:W-:Y:S02]  /*8990*/  ISETP.LT.OR P2, PT, R165, 0x19, P2 ;  /* 0x00000019a500780c */ /* 0x000fe40001741670 */
[----:B------:R-:W-:Y:S02]  /*89a0*/  ISETP.GT.AND P1, PT, R3, 0x20, P1 ;  /* 0x000000200300780c */ /* 0x000fe40000f24270 */
[----:B------:R-:W-:Y:S02]  /*89b0*/  FSEL R200, R32, -INF , !P0 ;  /* 0xff80000020c87808 */ /* 0x000fe40004000000 */
[----:B------:R-:W-:Y:S02]  /*89c0*/  PLOP3.LUT P0, PT, PT, PT, UP2, 0x40, 0x0 ;  /* 0x000000000000781c */ /* 0x000fe40003f0e828 */
[----:B------:R-:W-:Y:S02]  /*89d0*/  FSEL R206, R34, -INF , !P2 ;  /* 0xff80000022ce7808 */ /* 0x000fe40005000000 */
[----:B------:R-:W-:Y:S02]  /*89e0*/  PLOP3.LUT P2, PT, PT, PT, UP4, 0x40, 0x0 ;  /* 0x000000000000781c */ /* 0x000fe40003f4e848 */
[----:B------:R-:W-:Y:S02]  /*89f0*/  ISETP.LT.OR P1, PT, R165, 0x21, P1 ;  /* 0x00000021a500780c */ /* 0x000fe40000f21670 */
[----:B------:R-:W-:Y:S02]  /*8a00*/  ISETP.GT.AND P0, PT, R3, 0x21, P0 ;  /* 0x000000210300780c */ /* 0x000fe40000704270 */
[----:B------:R-:W-:Y:S02]  /*8a10*/  ISETP.GT.AND P2, PT, R167, 0x19, P2 ;  /* 0x00000019a700780c */ /* 0x000fe40001744270 */
[----:B------:R-:W-:Y:S02]  /*8a20*/  FSEL R219, R38, -INF , !P1 ;  /* 0xff80000026db7808 */ /* 0x000fe40004800000 */
[----:B------:R-:W-:Y:S02]  /*8a30*/  PLOP3.LUT P1, PT, PT, PT, UP2, 0x40, 0x0 ;  /* 0x000000000000781c */ /* 0x000fe40003f2e828 */
[----:B------:R-:W-:Y:S02]  /*8a40*/  ISETP.LT.OR P0, PT, R165, 0x22, P0 ;  /* 0x00000022a500780c */ /* 0x000fe40000701670 */
[C---:B------:R-:W-:Y:S02]  /*8a50*/  ISETP.LT.OR P2, PT, R168.reuse, 0x1a, P2 ;  /* 0x0000001aa800780c */ /* 0x040fe40001741670 */
[----:B------:R-:W-:Y:S02]  /*8a60*/  ISETP.GT.AND P1, PT, R167, 0x21, P1 ;  /* 0x00000021a700780c */ /* 0x000fe40000f24270 */
[----:B------:R-:W-:Y:S02]  /*8a70*/  FSEL R223, R39, -INF , !P0 ;  /* 0xff80000027df7808 */ /* 0x000fe40004000000 */
[----:B------:R-:W-:Y:S02]  /*8a80*/  PLOP3.LUT P0, PT, PT, PT, UP1, 0x40, 0x0 ;  /* 0x000000000000781c */ /* 0x000fe40003f0e818 */
[----:B------:R-:W-:Y:S02]  /*8a90*/  FSEL R202, R33, -INF , !P2 ;  /* 0xff80000021ca7808 */ /* 0x000fe40005000000 */
[----:B------:R-:W-:Y:S02]  /*8aa0*/  PLOP3.LUT P2, PT, PT, PT, UP3, 0x40, 0x0 ;  /* 0x000000000000781c */ /* 0x000fe40003f4e838 */
[C---:B------:R-:W-:Y:S02]  /*8ab0*/  ISETP.LT.OR P1, PT, R168.reuse, 0x22, P1 ;  /* 0x00000022a800780c */ /* 0x040fe40000f21670 */
[----:B------:R-:W-:Y:S02]  /*8ac0*/  ISETP.GT.AND P0, PT, R3, 0x28, P0 ;  /* 0x000000280300780c */ /* 0x000fe40000704270 */
[----:B------:R-:W-:Y:S02]  /*8ad0*/  ISETP.GT.AND P2, PT, R167, 0x20, P2 ;  /* 0x00000020a700780c */ /* 0x000fe40001744270 */
[----:B------:R-:W-:Y:S02]  /*8ae0*/  FSEL R216, R37, -INF , !P1 ;  /* 0xff80000025d87808 */ /* 0x000fe40004800000 */
[----:B------:R-:W-:Y:S02]  /*8af0*/  ISETP.LT.OR P1, PT, R165, 0x29, P0 ;  /* 0x00000029a500780c */ /* 0x000fe40000721670 */
[----:B------:R-:W-:Y:S02]  /*8b00*/  PLOP3.LUT P0, PT, PT, PT, UP0, 0x40, 0x0 ;  /* 0x000000000000781c */ /* 0x000fe40003f0e808 */
[----:B------:R-:W-:Y:S02]  /*8b10*/  ISETP.LT.OR P2, PT, R168, 0x21, P2 ;  /* 0x00000021a800780c */ /* 0x000fe40001741670 */
[----:B------:R-:W-:Y:S02]  /*8b20*/  ISETP.GT.AND P0, PT, R3, 0x29, P0 ;  /* 0x000000290300780c */ /* 0x000fe40000704270 */
[----:B------:R-:W-:Y:S01]  /*8b30*/  FSEL R215, R36, -INF , !P2 ;  /* 0xff80000024d77808 */ /* 0x000fe20005000000 */
[----:B------:R-:W1:Y:S01]  /*8b40*/  SHFL.IDX PT, R3, R172, 0x3, 0x1c1f ;  /* 0x007c1f00ac037f89 */ /* 0x000e6200000e0000 */
[----:B------:R-:W-:Y:S02]  /*8b50*/  PLOP3.LUT P2, PT, PT, PT, UP1, 0x40, 0x0 ;  /* 0x000000000000781c */ /* 0x000fe40003f4e818 */
[----:B------:R-:W-:Y:S02]  /*8b60*/  ISETP.LT.OR P0, PT, R165, 0x2a, P0 ;  /* 0x0000002aa500780c */ /* 0x000fe40000701670 */
[----:B------:R-:W-:Y:S02]  /*8b70*/  ISETP.GT.AND P2, PT, R167, 0x28, P2 ;  /* 0x00000028a700780c */ /* 0x000fe40001744270 */
[----:B------:R-:W-:Y:S02]  /*8b80*/  FSEL R252, R50, -INF , !P1 ;  /* 0xff80000032fc7808 */ /* 0x000fe40004800000 */
[----:B------:R-:W-:Y:S02]  /*8b90*/  PLOP3.LUT P1, PT, PT, PT, UP0, 0x40, 0x0 ;  /* 0x000000000000781c */ /* 0x000fe40003f2e808 */
[----:B------:R-:W-:Y:S02]  /*8ba0*/  FSEL R51, R51, -INF , !P0 ;  /* 0xff80000033337808 */ /* 0x000fe40004000000 */
[----:B------:R-:W-:Y:S01]  /*8bb0*/  PLOP3.LUT P0, PT, PT, PT, UP6, 0x40, 0x0 ;  /* 0x000000000000781c */ /* 0x000fe20003f0e868 */
[----:B------:R-:W-:Y:S01]  /*8bc0*/  UISETP.NE.AND UP6, UPT, UR35, URZ, UPT ;  /* 0x0000003f2300728c */ /* 0x000fe2000bfc5270 */
[----:B------:R-:W-:Y:S02]  /*8bd0*/  ISETP.LT.OR P2, PT, R168, 0x29, P2 ;  /* 0x00000029a800780c */ /* 0x000fe40001741670 */
[----:B------:R-:W-:Y:S02]  /*8be0*/  ISETP.GT.AND P1, PT, R167, 0x29, P1 ;  /* 0x00000029a700780c */ /* 0x000fe40000f24270 */
[----:B------:R-:W-:Y:S02]  /*8bf0*/  FSEL R222, R48, -INF , !P2 ;  /* 0xff80000030de7808 */ /* 0x000fe40005000000 */
[----:B------:R-:W-:Y:S01]  /*8c00*/  PLOP3.LUT P2, PT, PT, PT, UP6, 0x40, 0x0 ;  /* 0x000000000000781c */ /* 0x000fe20003f4e868 */
[----:B------:R-:W-:Y:S01]  /*8c10*/  UISETP.NE.AND UP6, UPT, UR34, URZ, UPT ;  /* 0x0000003f2200728c */ /* 0x000fe2000bfc5270 */
[----:B------:R-:W-:Y:S02]  /*8c20*/  ISETP.LT.OR P1, PT, R168, 0x2a, P1 ;  /* 0x0000002aa800780c */ /* 0x000fe40000f21670 */
[----:B------:R-:W-:Y:S02]  /*8c30*/  ISETP.GT.AND P0, PT, R0, RZ, P0 ;  /* 0x000000ff0000720c */ /* 0x000fe40000704270 */
        /* <DEDUP_REMOVED lines=9> */
[C---:B------:R-:W-:Y:S02]  /*8cd0*/  ISETP.GT.AND P0, PT, R0.reuse, 0x9, P0 ;  /* 0x000000090000780c */ /* 0x040fe40000704270 */
[----:B------:R-:W-:Y:S02]  /*8ce0*/  ISETP.GT.AND P1, PT, R0, 0x8, P1 ;  /* 0x000000080000780c */ /* 0x000fe40000f24270 */
[C---:B------:R-:W-:Y:S02]  /*8cf0*/  ISETP.LT.OR P0, PT, R2.reuse, 0xa, P0 ;  /* 0x0000000a0200780c */ /* 0x040fe40000701670 */
[----:B------:R-:W-:Y:S02]  /*8d00*/  FSEL R17, R9, -INF , !P2 ;  /* 0xff80000009117808 */ /* 0x000fe40005000000 */
[----:B------:R-:W-:Y:S01]  /*8d10*/  PLOP3.LUT P2, PT, PT, PT, UP6, 0x40, 0x0 ;  /* 0x000000000000781c */ /* 0x000fe20003f4e868 */
[----:B------:R-:W-:Y:S01]  /*8d20*/  UISETP.NE.AND UP6, UPT, UR31, URZ, UPT ;  /* 0x0000003f1f00728c */ /* 0x000fe2000bfc5270 */
[----:B------:R-:W-:Y:S02]  /*8d30*/  ISETP.LT.OR P1, PT, R2, 0x9, P1 ;  /* 0x000000090200780c */ /* 0x000fe40000f21670 */
[----:B------:R-:W-:Y:S01]  /*8d40*/  FSEL R13, R13, -INF , !P0 ;  /* 0xff8000000d0d7808 */ /* 0x000fe20004000000 */
[----:B------:R-:W-:Y:S01]  /*8d50*/  UP2UR UR31, UPR, URZ, 0x40 ;  /* 0x000000403f1f7883 */ /* 0x000fe20008000000 */
[----:B------:R-:W-:Y:S02]  /*8d60*/  PLOP3.LUT P0, PT, PT, PT, UP5, 0x40, 0x0 ;  /* 0x000000000000781c */ /* 0x000fe40003f0e858 */
        /* <DEDUP_REMOVED lines=52> */
.L_x_3152:
[----:B------:R-:W-:Y:S04]  /*90b0*/  MOV R4, c[0x0][0x32c] ;  /* 0x0000cb0000047a02 */ /* 0x000fe80000000f00 */
[----:B------:R-:W-:Y:S11]  /*90c0*/  ISETP.NE.AND P0, PT, R4, 0x1, PT ;  /* 0x000000010400780c */ /* 0x000ff60003f05270 */
[----:B------:R-:W-:Y:S02]  /*90d0*/  @!UPT UIADD3 URZ, URZ, URZ, URZ ;  /* 0x0000003f3f3ff290 */ /* 0x000fe4000fffe03f */
[----:B------:R-:W-:Y:S05]  /*90e0*/  @P0 IMAD.HI.U32 R4, R3, c[0x0][0x330], RZ ;  /* 0x0000cc0003040a27 */ /* 0x000fea00078e00ff */
[----:B------:R-:W-:Y:S02]  /*90f0*/  @P0 SHF.R.U32.HI R3, RZ, c[0x0][0x334], R4 ;  /* 0x0000cd00ff030a19 */ /* 0x000fe40000011604 */
.L_x_3153:
[----:B------:R-:W-:Y:S05]  /*9100*/  BSYNC B0 ;  /* 0x0000000000007941 */ /* 0x000fea0003800000 */
.L_x_3151:
[----:B------:R-:W-:Y:S05]  /*9110*/  IADD3 R4, -R194, UR4, RZ ;  /* 0x00000004c2047c10 */ /* 0x000fea000fffe1ff */
[----:B------:R-:W-:Y:S05]  /*9120*/  IMAD R3, R3, c[0x0][0x32c], R4 ;  /* 0x0000cb0003037a24 */ /* 0x000fea00078e0204 */
[----:B------:R-:W-:Y:S02]  /*9130*/  IADD3 R4, R3, c[0x0][0x32c], RZ ;  /* 0x0000cb0003047a10 */ /* 0x000fe40007ffe0ff */
[----:B------:R-:W-:Y:S02]  /*9140*/  IMNMX R0, R0, R3, !PT ;  /* 0x0000000300007217 */ /* 0x000fe40007800200 */
[----:B------:R-:W-:Y:S02]  /*9150*/  IMNMX R2, R2, R4, PT ;  /* 0x0000000402027217 */ /* 0x000fe40003800200 */
.L_x_3150:
        /* <DEDUP_REMOVED lines=45> */
[----:B------:R-:W-:Y:S02]  /*9430*/  ISETP.LT.OR P2, PT, R2, 0x2, P2 ;  /* 0x000000020200780c */ /* 0x000fe40001741670 */
[----:B------:R-:W-:Y:S02]  /*9440*/  FMNMX.FTZ R4, R208, R4, !PT ;  /* 0x00000004d0047209 */ /* 0x000fe40007810000 */
[----:B------:R-:W-:Y:S02]  /*9450*/  FSEL R11, R11, -INF , !P2 ;  /* 0xff8000000b0b7808 */ /* 0x000fe40005000000 */
[----:B------:R-:W-:Y:S01]  /*9460*/  PLOP3.LUT P2, PT, PT, PT, UP0, 0x40, 0x0 ;  /* 0x000000000000781c */ /* 0x000fe20003f4e808 */
[----:B------:R-:W-:Y:S01]  /*9470*/  UISETP.NE.AND UP0, UPT, UR27, URZ, UPT ;  /* 0x0000003f1b00728c */ /* 0x000fe2000bf05270 */
[----:B------:R-:W-:Y:S02]  /*9480*/  FMNMX.FTZ R4, R210, R4, !PT ;  /* 0x00000004d2047209 */ /* 0x000fe40007810000 */
[----:B-1----:R-:W-:Y:S02]  /*9490*/  FMNMX.FTZ R169, R169, R5, !PT ;  /* 0x00000005a9a97209 */ /* 0x002fe40007810000 */
[----:B------:R-:W1:Y:S01]  /*94a0*/  SHFL.BFLY PT, R5, R3, 0x2, 0x1f ;  /* 0x0c401f0003057f89 */ /* 0x000e6200000e0000 */
[----:B------:R-:W-:Y:S02]  /*94b0*/  ISETP.GT.AND P2, PT, R0, 0x10, P2 ;  /* 0x000000100000780c */ /* 0x000fe40001744270 */
[----:B------:R-:W-:Y:S02]  /*94c0*/  FMNMX.FTZ R4, R211, R4, !PT ;  /* 0x00000004d3047209 */ /* 0x000fe40007810000 */
[----:B------:R-:W-:Y:S02]  /*94d0*/  ISETP.LT.OR P2, PT, R2, 0x11, P2 ;  /* 0x000000110200780c */ /* 0x000fe40001741670 */
[----:B------:R-:W-:Y:S01]  /*94e0*/  FMNMX.FTZ R4, R247, R4, !PT ;  /* 0x00000004f7047209 */ /* 0x000fe20007810000 */
[----:B------:R-:W2:Y:S01]  /*94f0*/  SHFL.BFLY PT, R9, R169, 0x1, 0x1f ;  /* 0x0c201f00a9097f89 */ /* 0x000ea200000e0000 */
[----:B------:R-:W-:Y:S02]  /*9500*/  FSEL R201, R26, -INF , !P2 ;  /* 0xff8000001ac97808 */ /* 0x000fe40005000000 */
[----:B------:R-:W-:Y:S02]  /*9510*/  FMNMX.FTZ R4, R251, R4, !PT ;  /* 0x00000004fb047209 */ /* 0x000fe40007810000 */
[----:B------:R-:W-:Y:S01]  /*9520*/  PLOP3.LUT P0, PT, PT, PT, UP2, 0x40, 0x0 ;  /* 0x000000000000781c */ /* 0x000fe20003f0e828 */
[----:B------:R-:W-:Y:S01]  /*9530*/  UISETP.NE.AND UP2, UPT, UR29, URZ, UPT ;  /* 0x0000003f1d00728c */ /* 0x000fe2000bf45270 */
[----:B------:R-:W-:Y:S02]  /*9540*/  FMNMX.FTZ R4, R34, R4, !PT ;  /* 0x0000000422047209 */ /* 0x000fe40007810000 */
[----:B------:R-:W-:Y:S02]  /*9550*/  ISETP.GT.AND P0, PT, R0, 0x8, P0 ;  /* 0x000000080000780c */ /* 0x000fe40000704270 */
[----:B------:R-:W-:Y:S02]  /*9560*/  FMNMX.FTZ R167, R35, R4, !PT ;  /* 0x0000000423a77209 */ /* 0x000fe40007810000 */
[----:B------:R-:W-:Y:S01]  /*9570*/  PLOP3.LUT P1, PT, PT, PT, UP4, 0x40, 0x0 ;  /* 0x000000000000781c */ /* 0x000fe20003f2e848 */
[----:B------:R-:W-:Y:S01]  /*9580*/  UISETP.NE.AND UP4, UPT, UR4, URZ, UPT ;  /* 0x0000003f0400728c */ /* 0x000fe2000bf85270 */
[----:B------:R-:W-:Y:S02]  /*9590*/  ISETP.LT.OR P0, PT, R2, 0x9, P0 ;  /* 0x000000090200780c */ /* 0x000fe40000701670 */
[----:B-1----:R-:W-:Y:S02]  /*95a0*/  FMNMX.FTZ R3, R3, R5, !PT ;  /* 0x0000000503037209 */ /* 0x002fe40007810000 */
[----:B------:R-:W-:Y:S02]  /*95b0*/  ISETP.GT.AND P1, PT, R0, RZ, P1 ;  /* 0x000000ff0000720c */ /* 0x000fe40000f24270 */
[----:B------:R-:W-:Y:S01]  /*95c0*/  FSEL R14, R14, -INF , !P0 ;  /* 0xff8000000e0e7808 */ /* 0x000fe20004000000 */
[----:B------:R-:W1:Y:S01]  /*95d0*/  SHFL.BFLY PT, R168, R3, 0x1, 0x1f ;  /* 0x0c201f0003a87f89 */ /* 0x000e6200000e0000 */
[----:B------:R-:W-:Y:S02]  /*95e0*/  PLOP3.LUT P0, PT, PT, PT, UP6, 0x40, 0x0 ;  /* 0x000000000000781c */ /* 0x000fe40003f0e868 */
[----:B--2---:R-:W-:Y:S02]  /*95f0*/  FMNMX.FTZ R169, R169, R9, !PT ;  /* 0x00000009a9a97209 */ /* 0x004fe40007810000 */
[----:B------:R-:W-:Y:S02]  /*9600*/  ISETP.LT.OR P1, PT, R2, 0x1, P1 ;  /* 0x000000010200780c */ /* 0x000fe40000f21670 */
[C---:B------:R-:W-:Y:S01]  /*9610*/  FSETP.NEU.FTZ.AND P2, PT, R169.reuse, -INF , PT ;  /* 0xff800000a900780b */ /* 0x040fe20003f5d000 */
[----:B------:R-:W-:Y:S01]  /*9620*/  FMUL.FTZ R173, R169, c[0x0][0x2d0] ;  /* 0x0000b400a9ad7a20 */ /* 0x000fe20000410000 */
[----:B------:R-:W-:Y:S02]  /*9630*/  ISETP.GT.AND P0, PT, R0, 0x11, P0 ;  /* 0x000000110000780c */ /* 0x000fe40000704270 */
[----:B------:R-:W-:Y:S02]  /*9640*/  FSEL R10, R10, -INF , !P1 ;  /* 0xff8000000a0a7808 */ /* 0x000fe40004800000 */
[----:B------:R-:W-:Y:S02]  /*9650*/  FSEL R173, R173, RZ, P2 ;  /* 0x000000ffadad7208 */ /* 0x000fe40001000000 */
[----:B------:R-:W-:Y:S01]  /*9660*/  PLOP3.LUT P1, PT, PT, PT, UP1, 0x40, 0x0 ;  /* 0x000000000000781c */ /* 0x000fe20003f2e818 */
[----:B------:R-:W-:Y:S01]  /*9670*/  UISETP.NE.AND UP1, UPT, UR28, URZ, UPT ;  /* 0x0000003f1c00728c */ /* 0x000fe2000bf25270 */
[----:B------:R-:W-:Y:S01]  /*9680*/  ISETP.LT.OR P0, PT, R2, 0x12, P0 ;  /* 0x000000120200780c */ /* 0x000fe20000701670 */
[--C-:B------:R-:W-:Y:S01]  /*9690*/  FFMA.FTZ R4, R6, c[0x0][0x2d0], -R173.reuse ;  /* 0x0000b40006047a23 */ /* 0x100fe200000108ad */
[----:B------:R-:W-:Y:S01]  /*96a0*/  ISETP.GT.AND P1, PT, R0, 0x9, P1 ;  /* 0x000000090000780c */ /* 0x000fe20000f24270 */
[----:B------:R-:W2:Y:S01]  /*96b0*/  SHFL.BFLY PT, R6, R167, 0x2, 0x1f ;  /* 0x0c401f00a7067f89 */ /* 0x000ea200000e0000 */
[----:B------:R-:W-:Y:S01]  /*96c0*/  FSEL R203, R27, -INF , !P0 ;  /* 0xff8000001bcb7808 */ /* 0x000fe20004000000 */
[----:B------:R3:W-:Y:S01]  /*96d0*/  MUFU.EX2 R20, R4 ;  /* 0x0000000400147308 */ /* 0x0007e20000000800 */
[----:B------:R-:W-:Y:S02]  /*96e0*/  PLOP3.LUT P0, PT, PT, PT, UP4, 0x40, 0x0 ;  /* 0x000000000000781c */ /* 0x000fe40003f0e848 */
[----:B-1----:R-:W-:Y:S01]  /*96f0*/  FMNMX.FTZ R168, R3, R168, !PT ;  /* 0x000000a803a87209 */ /* 0x002fe20007810000 */
[--C-:B------:R-:W-:Y:S01]  /*9700*/  FFMA.FTZ R3, R16, c[0x0][0x2d0], -R173.reuse ;  /* 0x0000b40010037a23 */ /* 0x100fe200000108ad */
[----:B------:R-:W-:Y:S02]  /*9710*/  ISETP.LT.OR P1, PT, R2, 0xa, P1 ;  /* 0x0000000a0200780c */ /* 0x000fe40000f21670 */
[----:B------:R-:W-:Y:S01]  /*9720*/  ISETP.GT.AND P0, PT, R0, 0x19, P0 ;  /* 0x000000190000780c */ /* 0x000fe20000704270 */
[----:B------:R-:W-:Y:S01]  /*9730*/  FMUL.FTZ R174, R168, c[0x0][0x2d0] ;  /* 0x0000b400a8ae7a20 */ /* 0x000fe20000410000 */
[----:B------:R-:W-:Y:S01]  /*9740*/  FSEL R15, R15, -INF , !P1 ;  /* 0xff8000000f0f7808 */ /* 0x000fe20004800000 */
[----:B------:R1:W4:Y:S01]  /*9750*/  MUFU.EX2 R21, R3 ;  /* 0x0000000300157308 */ /* 0x0003220000000800 */
[----:B------:R-:W-:Y:S02]  /*9760*/  PLOP3.LUT P1, PT, PT, PT, UP5, 0x40, 0x0 ;  /* 0x000000000000781c */ /* 0x000fe40003f2e858 */
[----:B------:R-:W-:Y:S02]  /*9770*/  ISETP.LT.OR P0, PT, R2, 0x1a, P0 ;  /* 0x0000001a0200780c */ /* 0x000fe40000701670 */
[----:B------:R-:W-:Y:S02]  /*9780*/  FMNMX.FTZ R5, R10, R171, !PT ;  /* 0x000000ab0a057209 */ /* 0x000fe40007810000 */
[----:B------:R-:W-:Y:S02]  /*9790*/  ISETP.GT.AND P1, PT, R0, 0x18, P1 ;  /* 0x000000180000780c */ /* 0x000fe40000f24270 */
[----:B------:R-:W-:Y:S02]  /*97a0*/  FSEL R207, R31, -INF , !P0 ;  /* 0xff8000001fcf7808 */ /* 0x000fe40004000000 */
[----:B------:R-:W-:Y:S02]  /*97b0*/  PLOP3.LUT P0, PT, PT, PT, UP3, 0x40, 0x0 ;  /* 0x000000000000781c */ /* 0x000fe40003f0e838 */
[----:B------:R-:W-:Y:S01]  /*97c0*/  ISETP.LT.OR P1, PT, R2, 0x19, P1 ;  /* 0x000000190200780c */ /* 0x000fe20000f21670 */
[--C-:B---3--:R-:W-:Y:S01]  /*97d0*/  FFMA.FTZ R4, R7, c[0x0][0x2d0], -R173.reuse ;  /* 0x0000b40007047a23 */ /* 0x108fe200000108ad */
[----:B------:R-:W-:Y:S02]  /*97e0*/  ISETP.GT.AND P0, PT, R0, 0x20, P0 ;  /* 0x000000200000780c */ /* 0x000fe40000704270 */
[----:B------:R-:W-:Y:S01]  /*97f0*/  FSEL R204, R30, -INF , !P1 ;  /* 0xff8000001ecc7808 */ /* 0x000fe20004800000 */
[----:B------:R3:W3:Y:S01]  /*9800*/  MUFU.EX2 R24, R4 ;  /* 0x0000000400187308 */ /* 0x0006e20000000800 */
[----:B------:R-:W-:Y:S02]  /*9810*/  PLOP3.LUT P1, PT, PT, PT, UP2, 0x40, 0x0 ;  /* 0x000000000000781c */ /* 0x000fe40003f2e828 */
[----:B------:R-:W-:Y:S02]  /*9820*/  ISETP.LT.OR P0, PT, R2, 0x21, P0 ;  /* 0x000000210200780c */ /* 0x000fe40000701670 */
[----:B------:R-:W-:Y:S01]  /*9830*/  ISETP.GT.AND P1, PT, R0, 0x21, P1 ;  /* 0x000000210000780c */ /* 0x000fe20000f24270 */
[----:B-1----:R-:W-:Y:S01]  /*9840*/  FFMA.FTZ R3, R18, c[0x0][0x2d0], -R173 ;  /* 0x0000b40012037a23 */ /* 0x002fe200000108ad */
[----:B------:R-:W-:Y:S02]  /*9850*/  FSEL R212, R42, -INF , !P0 ;  /* 0xff8000002ad47808 */ /* 0x000fe40004000000 */
[----:B------:R-:W-:Y:S01]  /*9860*/  PLOP3.LUT P0, PT, PT, PT, UP1, 0x40, 0x0 ;  /* 0x000000000000781c */ /* 0x000fe20003f0e818 */
[----:B------:R1:W1:Y:S01]  /*9870*/  MUFU.EX2 R51, R3 ;  /* 0x0000000300337308 */ /* 0x0002620000000800 */
[----:B--2---:R-:W-:Y:S02]  /*9880*/  FMNMX.FTZ R167, R167, R6, !PT ;  /* 0x00000006a7a77209 */ /* 0x004fe40007810000 */
[----:B------:R-:W-:Y:S02]  /*9890*/  ISETP.LT.OR P1, PT, R2, 0x22, P1 ;  /* 0x000000220200780c */ /* 0x000fe40000f21670 */
[----:B------:R-:W-:Y:S02]  /*98a0*/  ISETP.GT.AND P0, PT, R0, 0x28, P0 ;  /* 0x000000280000780c */ /* 0x000fe40000704270 */
[----:B------:R-:W-:Y:S02]  /*98b0*/  FSEL R214, R43, -INF , !P1 ;  /* 0xff8000002bd67808 */ /* 0x000fe40004800000 */
[----:B------:R-:W-:Y:S02]  /*98c0*/  FSETP.NEU.FTZ.AND P1, PT, R168, -INF , PT ;  /* 0xff800000a800780b */ /* 0x000fe40003f3d000 */
[----:B------:R-:W-:Y:S02]  /*98d0*/  ISETP.LT.OR P0, PT, R2, 0x29, P0 ;  /* 0x000000290200780c */ /* 0x000fe40000701670 */
[----:B------:R-:W-:Y:S02]  /*98e0*/  FSEL R174, R174, RZ, P1 ;  /* 0x000000ffaeae7208 */ /* 0x000fe40000800000 */
[----:B---3--:R-:W-:Y:S02]  /*98f0*/  FMNMX.FTZ R4, R11, R5, !PT ;  /* 0x000000050b047209 */ /* 0x008fe40007810000 */
[----:B------:R-:W2:Y:S01]  /*9900*/  SHFL.BFLY PT, R5, R167, 0x1, 0x1f ;  /* 0x0c201f00a7057f89 */ /* 0x000ea200000e0000 */
[----:B------:R-:W-:Y:S02]  /*9910*/  FSEL R213, R46, -INF , !P0 ;  /* 0xff8000002ed57808 */ /* 0x000fe40004000000 */
[----:B------:R-:W-:Y:S02]  /*9920*/  FMNMX.FTZ R4, R14, R4, !PT ;  /* 0x000000040e047209 */ /* 0x000fe40007810000 */
[----:B------:R-:W-:Y:S01]  /*9930*/  PLOP3.LUT P0, PT, PT, PT, UP0, 0x40, 0x0 ;  /* 0x000000000000781c */ /* 0x000fe20003f0e808 */
[----:B------:R-:W-:Y:S01]  /*9940*/  UISETP.GT.AND UP0, UPT, UR23, UR5, UPT ;  /* 0x000000051700728c */ /* 0x000fe2000bf04270 */
[----:B------:R-:W-:Y:S01]  /*9950*/  FMNMX.FTZ R4, R15, R4, !PT ;  /* 0x000000040f047209 */ /* 0x000fe20007810000 */
[----:B------:R-:W-:Y:S01]  /*9960*/  UIADD3 UR23, UR23, -0x1, URZ ;  /* 0xffffffff17177890 */ /* 0x000fe2000fffe03f */
[----:B------:R-:W-:Y:S02]  /*9970*/  ISETP.GT.AND P0, PT, R0, 0x29, P0 ;  /* 0x000000290000780c */ /* 0x000fe40000704270 */
[----:B------:R-:W-:Y:S02]  /*9980*/  FMNMX.FTZ R4, R201, R4, !PT ;  /* 0x00000004c9047209 */ /* 0x000fe40007810000 */
[----:B------:R-:W-:Y:S01]  /*9990*/  ISETP.LT.OR P0, PT, R2, 0x2a, P0 ;  /* 0x0000002a0200780c */ /* 0x000fe20000701670 */
[--C-:B------:R-:W-:Y:S01]  /*99a0*/  FFMA.FTZ R2, R192, c[0x0][0x2d0], -R174.reuse ;  /* 0x0000b400c0027a23 */ /* 0x100fe200000108ae */
[----:B------:R-:W-:Y:S02]  /*99b0*/  FMNMX.FTZ R4, R203, R4, !PT ;  /* 0x00000004cb047209 */ /* 0x000fe40007810000 */
[----:B------:R-:W-:Y:S01]  /*99c0*/  FSEL R172, R47, -INF , !P0 ;  /* 0xff8000002fac7808 */ /* 0x000fe20004000000 */
[----:B------:R3:W-:Y:S01]  /*99d0*/  MUFU.EX2 R6, R2 ;  /* 0x0000000200067308 */ /* 0x0007e20000000800 */
[----:B-1----:R-:W-:Y:S01]  /*99e0*/  FMNMX.FTZ R3, R204, R4, !PT ;  /* 0x00000004cc037209 */ /* 0x002fe20007810000 */
[--C-:B------:R-:W-:Y:S01]  /*99f0*/  FFMA.FTZ R4, R175, c[0x0][0x2d0], -R174.reuse ;  /* 0x0000b400af047a23 */ /* 0x100fe200000108ae */
[----:B----4-:R-:W-:Y:S02]  /*9a00*/  MOV R46, R21 ;  /* 0x00000015002e7202 */ /* 0x010fe40000000f00 */
[----:B------:R-:W-:Y:S02]  /*9a10*/  FMNMX.FTZ R3, R207, R3, !PT ;  /* 0x00000003cf037209 */ /* 0x000fe40007810000 */
[----:B--2---:R-:W-:Y:S02]  /*9a20*/  FMNMX.FTZ R167, R167, R5, !PT ;  /* 0x00000005a7a77209 */ /* 0x004fe40007810000 */
[----:B------:R-:W-:Y:S01]  /*9a30*/  FMNMX.FTZ R0, R212, R3, !PT ;  /* 0x00000003d4007209 */ /* 0x000fe20007810000 */
[--C-:B------:R-:W-:Y:S01]  /*9a40*/  FFMA.FTZ R3, R19, c[0x0][0x2d0], -R174.reuse ;  /* 0x0000b40013037a23 */ /* 0x100fe200000108ae */
[C---:B------:R-:W-:Y:S01]  /*9a50*/  FSETP.NEU.FTZ.AND P0, PT, R167.reuse, -INF , PT ;  /* 0xff800000a700780b */ /* 0x040fe20003f1d000 */
[----:B------:R-:W-:Y:S01]  /*9a60*/  FMUL.FTZ R175, R167, c[0x0][0x2d0] ;  /* 0x0000b400a7af7a20 */ /* 0x000fe20000410000 */
[----:B------:R-:W-:Y:S01]  /*9a70*/  FMNMX.FTZ R0, R214, R0, !PT ;  /* 0x00000000d6007209 */ /* 0x000fe20007810000 */
[----:B------:R1:W-:Y:S01]  /*9a80*/  MUFU.EX2 R49, R3 ;  /* 0x0000000300317308 */ /* 0x0003e20000000800 */
[----:B------:R-:W-:Y:S02]  /*9a90*/  MOV R43, R20 ;  /* 0x00000014002b7202 */ /* 0x000fe40000000f00 */
[----:B------:R-:W-:Y:S01]  /*9aa0*/  FSEL R175, R175, RZ, P0 ;  /* 0x000000ffafaf7208 */ /* 0x000fe20000000000 */
[----:B------:R-:W-:Y:S01]  /*9ab0*/  LDSM.16.MT88.4 R20, [R225+0x2080] ;  /* 0x00208000e114783b */ /* 0x000fe20000004200 */
[----:B------:R-:W-:Y:S02]  /*9ac0*/  FMNMX.FTZ R0, R213, R0, !PT ;  /* 0x00000000d5007209 */ /* 0x000fe40007810000 */
[----:B------:R-:W-:Y:S02]  /*9ad0*/  F2FP.PACK_AB R192, R24, R43 ;  /* 0x0000002b18c0723e */ /* 0x000fe400000000ff */
[----:B------:R-:W-:Y:S01]  /*9ae0*/  FMNMX.FTZ R0, R172, R0, !PT ;  /* 0x00000000ac007209 */ /* 0x000fe20007810000 */
[----:B---3--:R-:W-:Y:S01]  /*9af0*/  FFMA.FTZ R2, R193, c[0x0][0x2d0], -R174 ;  /* 0x0000b400c1027a23 */ /* 0x008fe200000108ae */
[----:B------:R2:W-:Y:S01]  /*9b00*/  MUFU.EX2 R45, R4 ;  /* 0x00000004002d7308 */ /* 0x0005e20000000800 */
[----:B------:R-:W-:Y:S02]  /*9b10*/  F2FP.PACK_AB R194, R51, R46 ;  /* 0x0000002e33c2723e */ /* 0x000fe400000000ff */
[----:B------:R-:W-:Y:S07]  /*9b20*/  MOV R42, R34 ;  /* 0x00000022002a7202 */ /* 0x000fee0000000f00 */
[----:B------:R3:W4:Y:S01]  /*9b30*/  MUFU.EX2 R50, R2 ;  /* 0x0000000200327308 */ /* 0x0007220000000800 */
[--C-:B-1----:R-:W-:Y:S09]  /*9b40*/  FFMA.FTZ R3, R8, c[0x0][0x2d0], -R175.reuse ;  /* 0x0000b40008037a23 */ /* 0x102ff200000108af */
[----:B------:R1:W-:Y:S01]  /*9b50*/  MUFU.EX2 R44, R3 ;  /* 0x00000003002c7308 */ /* 0x0003e20000000800 */
[--C-:B--2---:R-:W-:Y:S09]  /*9b60*/  FFMA.FTZ R4, R12, c[0x0][0x2d0], -R175.reuse ;  /* 0x0000b4000c047a23 */ /* 0x104ff200000108af */
[----:B------:R-:W-:Y:S01]  /*9b70*/  MUFU.EX2 R7, R4 ;  /* 0x0000000400077308 */ /* 0x000fe20000000800 */
[----:B---3--:R-:W2:Y:S01]  /*9b80*/  SHFL.BFLY PT, R2, R0, 0x2, 0x1f ;  /* 0x0c401f0000027f89 */ /* 0x008ea200000e0000 */
[----:B----4-:R-:W-:Y:S01]  /*9b90*/  F2FP.PACK_AB R195, R49, R50 ;  /* 0x0000003231c3723e */ /* 0x010fe200000000ff */
[--C-:B-1----:R-:W-:Y:S07]  /*9ba0*/  FFMA.FTZ R3, R17, c[0x0][0x2d0], -R175.reuse ;  /* 0x0000b40011037a23 */ /* 0x102fee00000108af */
[----:B------:R2:W-:Y:S02]  /*9bb0*/  MUFU.EX2 R47, R3 ;  /* 0x00000003002f7308 */ /* 0x0005e40000000800 */
[----:B--2---:R-:W-:Y:S01]  /*9bc0*/  FMNMX.FTZ R3, R0, R2, !PT ;  /* 0x0000000200037209 */ /* 0x004fe20007810000 */
[----:B------:R-:W-:Y:S01]  /*9bd0*/  FFMA.FTZ R2, R13, c[0x0][0x2d0], -R175 ;  /* 0x0000b4000d027a23 */ /* 0x000fe200000108af */
[----:B------:R-:W-:Y:S06]  /*9be0*/  FSEL R0, R169, RZ, P2 ;  /* 0x000000ffa9007208 */ /* 0x000fec0001000000 */
[----:B------:R1:W-:Y:S01]  /*9bf0*/  MUFU.EX2 R48, R2 ;  /* 0x0000000200307308 */ /* 0x0003e20000000800 */
[----:B------:R-:W2:Y:S01]  /*9c00*/  SHFL.BFLY PT, R4, R3, 0x1, 0x1f ;  /* 0x0c201f0003047f89 */ /* 0x000ea200000e0000 */
[----:B------:R-:W-:Y:S04]  /*9c10*/  FADD.FTZ R0, -R0, R164 ;  /* 0x000000a400007221 */ /* 0x000fe80000010100 */
[----:B------:R-:W-:Y:S04]  /*9c20*/  FMUL.FTZ R0, R0, c[0x0][0x2d0] ;  /* 0x0000b40000007a20 */ /* 0x000fe80000410000 */
[----:B------:R3:W4:Y:S01]  /*9c30*/  MUFU.EX2 R165, R0 ;  /* 0x0000000000a57308 */ /* 0x0007220000000800 */
[----:B-1----:R-:W-:Y:S02]  /*9c40*/  FSEL R2, R168, RZ, P1 ;  /* 0x000000ffa8027208 */ /* 0x002fe40000800000 */
[----:B--2---:R-:W-:Y:S03]  /*9c50*/  FMNMX.FTZ R3, R3, R4, !PT ;  /* 0x0000000403037209 */ /* 0x004fe60007810000 */
[----:B------:R-:W-:Y:S02]  /*9c60*/  FADD.FTZ R2, -R2, R166 ;  /* 0x000000a602027221 */ /* 0x000fe40000010100 */
[----:B------:R-:W-:Y:S02]  /*9c70*/  FMUL.FTZ R166, R3, c[0x0][0x2d0] ;  /* 0x0000b40003a67a20 */ /* 0x000fe40000410000 */
[----:B------:R-:W-:Y:S01]  /*9c80*/  FMUL.FTZ R2, R2, c[0x0][0x2d0] ;  /* 0x0000b40002027a20 */ /* 0x000fe20000410000 */
[----:B---3--:R-:W-:Y:S01]  /*9c90*/  FSEL R0, R167, RZ, P0 ;  /* 0x000000ffa7007208 */ /* 0x008fe20000000000 */
[----:B----4-:R-:W-:Y:S01]  /*9ca0*/  FMUL.FTZ R5, R165, R177 ;  /* 0x000000b1a5057220 */ /* 0x010fe20000410000 */
[----:B------:R-:W-:Y:S01]  /*9cb0*/  FSETP.NEU.FTZ.AND P0, PT, R3, -INF , PT ;  /* 0xff8000000300780b */ /* 0x000fe20003f1d000 */
[----:B------:R-:W1:Y:S01]  /*9cc0*/  MUFU.EX2 R164, R2 ;  /* 0x0000000200a47308 */ /* 0x000e620000000800 */
[C---:B------:R-:W-:Y:S02]  /*9cd0*/  FMUL.FTZ R16, R165.reuse, R188 ;  /* 0x000000bca5107220 */ /* 0x040fe40000410000 */
[----:B------:R-:W-:Y:S01]  /*9ce0*/  FADD.FTZ R0, -R0, R170 ;  /* 0x000000aa00007221 */ /* 0x000fe20000010100 */
[----:B------:R-:W-:Y:S01]  /*9cf0*/  FSEL R166, R166, RZ, P0 ;  /* 0x000000ffa6a67208 */ /* 0x000fe20000000000 */
[C---:B------:R-:W-:Y:S01]  /*9d00*/  FMUL.FTZ R17, R165.reuse, R189 ;  /* 0x000000bda5117220 */ /* 0x040fe20000410000 */
[----:B------:R-:W-:Y:S01]  /*9d10*/  MOV R170, R7 ;  /* 0x0000000700aa7202 */ /* 0x000fe20000000f00 */
[----:B------:R-:W-:Y:S02]  /*9d20*/  FMUL.FTZ R0, R0, c[0x0][0x2d0] ;  /* 0x0000b40000007a20 */ /* 0x000fe40000410000 */
[--C-:B------:R-:W-:Y:S02]  /*9d30*/  FFMA.FTZ R4, R14, c[0x0][0x2d0], -R166.reuse ;  /* 0x0000b4000e047a23 */ /* 0x100fe400000108a6 */
[----:B------:R2:W3:Y:S01]  /*9d40*/  MUFU.EX2 R2, R0 ;  /* 0x0000000000027308 */ /* 0x0004e20000000800 */
[C---:B------:R-:W-:Y:S02]  /*9d50*/  FMUL.FTZ R32, R165.reuse, R144 ;  /* 0x00000090a5207220 */ /* 0x040fe40000410000 */
[C---:B------:R-:W-:Y:S02]  /*9d60*/  FMUL.FTZ R33, R165.reuse, R145 ;  /* 0x00000091a5217220 */ /* 0x040fe40000410000 */
[C---:B------:R-:W-:Y:S02]  /*9d70*/  FMUL.FTZ R52, R165.reuse, R52 ;  /* 0x00000034a5347220 */ /* 0x040fe40000410000 */
[C---:B------:R-:W-:Y:S02]  /*9d80*/  FMUL.FTZ R53, R165.reuse, R53 ;  /* 0x00000035a5357220 */ /* 0x040fe40000410000 */
[C---:B------:R-:W-:Y:S01]  /*9d90*/  FMUL.FTZ R64, R165.reuse, R64 ;  /* 0x00000040a5407220 */ /* 0x040fe20000410000 */
[----:B------:R4:W-:Y:S01]  /*9da0*/  MUFU.EX2 R220, R4 ;  /* 0x0000000400dc7308 */ /* 0x0009e20000000800 */
[----:B------:R-:W-:Y:S02]  /*9db0*/  FMUL.FTZ R65, R165, R65 ;  /* 0x00000041a5417220 */ /* 0x000fe40000410000 */
[C---:B-1----:R-:W-:Y:S02]  /*9dc0*/  FMUL.FTZ R7, R164.reuse, R179 ;  /* 0x000000b3a4077220 */ /* 0x042fe40000410000 */
[C---:B------:R-:W-:Y:S02]  /*9dd0*/  FMUL.FTZ R18, R164.reuse, R190 ;  /* 0x000000bea4127220 */ /* 0x040fe40000410000 */
        /* <DEDUP_REMOVED lines=12> */
[--C-:B----4-:R-:W-:Y:S01]  /*9ea0*/  FFMA.FTZ R4, R15, c[0x0][0x2d0], -R166.reuse ;  /* 0x0000b4000f047a23 */ /* 0x110fe200000108a6 */
[----:B------:R-:W-:Y:S01]  /*9eb0*/  MOV R191, R180 ;  /* 0x000000b400bf7202 */ /* 0x000fe20000000f00 */
[C---:B------:R-:W-:Y:S01]  /*9ec0*/  FMUL.FTZ R13, R2.reuse, R185 ;  /* 0x000000b9020d7220 */ /* 0x040fe20000410000 */
[----:B------:R-:W-:Y:S01]  /*9ed0*/  MOV R185, R46 ;  /* 0x0000002e00b97202 */ /* 0x000fe20000000f00 */
[C---:B------:R-:W-:Y:S01]  /*9ee0*/  FMUL.FTZ R24, R2.reuse, R136 ;  /* 0x0000008802187220 */ /* 0x040fe20000410000 */
[----:B-----5:R2:W3:Y:S01]  /*9ef0*/  MUFU.EX2 R221, R4 ;  /* 0x0000000400dd7308 */ /* 0x0204e20000000800 */
[C---:B------:R-:W-:Y:S02]  /*9f00*/  FMUL.FTZ R25, R2.reuse, R137 ;  /* 0x0000008902197220 */ /* 0x040fe40000410000 */
[C---:B------:R-:W-:Y:S02]  /*9f10*/  FMUL.FTZ R29, R2.reuse, R141 ;  /* 0x0000008d021d7220 */ /* 0x040fe40000410000 */
[----:B------:R-:W-:Y:S02]  /*9f20*/  FMUL.FTZ R28, R2, R140 ;  /* 0x0000008c021c7220 */ /* 0x000fe40000410000 */
[----:B------:R-:W-:Y:S02]  /*9f30*/  FMUL.FTZ R35, R164, R147 ;  /* 0x00000093a4237220 */ /* 0x000fe40000410000 */
[C---:B------:R-:W-:Y:S01]  /*9f40*/  FMUL.FTZ R40, R2.reuse, R152 ;  /* 0x0000009802287220 */ /* 0x040fe20000410000 */
[----:B------:R-:W-:Y:S01]  /*9f50*/  MOV R152, R41 ;  /* 0x0000002900987202 */ /* 0x000fe20000000f00 */
[----:B------:R-:W-:Y:S01]  /*9f60*/  FMUL.FTZ R41, R2, R153 ;  /* 0x0000009902297220 */ /* 0x000fe20000410000 */
[----:B------:R-:W-:Y:S01]  /*9f70*/  MOV R153, R42 ;  /* 0x0000002a00997202 */ /* 0x000fe20000000f00 */
[----:B------:R-:W-:Y:S01]  /*9f80*/  FMUL.FTZ R51, R164, R163 ;  /* 0x000000a3a4337220 */ /* 0x000fe20000410000 */
[----:B------:R-:W-:Y:S01]  /*9f90*/  LDSM.16.MT88.4 R144, [R226+0x2880] ;  /* 0x00288000e290783b */ /* 0x000fe20000004200 */
[----:B-1----:R-:W-:Y:S02]  /*9fa0*/  FFMA.FTZ R0, R11, c[0x0][0x2d0], -R166 ;  /* 0x0000b4000b007a23 */ /* 0x002fe400000108a6 */
[C---:B------:R-:W-:Y:S02]  /*9fb0*/  FMUL.FTZ R56, R2.reuse, R56 ;  /* 0x0000003802387220 */ /* 0x040fe40000410000 */
[----:B------:R1:W4:Y:S01]  /*9fc0*/  MUFU.EX2 R218, R0 ;  /* 0x0000000000da7308 */ /* 0x0003220000000800 */
[C---:B------:R-:W-:Y:S02]  /*9fd0*/  FMUL.FTZ R57, R2.reuse, R57 ;  /* 0x0000003902397220 */ /* 0x040fe40000410000 */
[C---:B------:R-:W-:Y:S02]  /*9fe0*/  FMUL.FTZ R60, R2.reuse, R60 ;  /* 0x0000003c023c7220 */ /* 0x040fe40000410000 */
[----:B--2---:R-:W-:Y:S01]  /*9ff0*/  FMUL.FTZ R4, R165, R176 ;  /* 0x000000b0a5047220 */ /* 0x004fe20000410000 */
[----:B------:R-:W-:Y:S01]  /*a000*/  F2FP.PACK_AB R176, R47, R44 ;  /* 0x0000002c2fb0723e */ /* 0x000fe200000000ff */
[----:B------:R-:W-:Y:S01]  /*a010*/  FMUL.FTZ R61, R2, R61 ;  /* 0x0000003d023d7220 */ /* 0x000fe20000410000 */
[----:B---3--:R-:W-:Y:S01]  /*a020*/  F2FP.PACK_AB R179, R221, R220 ;  /* 0x000000dcddb3723e */ /* 0x008fe200000000ff */
[C---:B------:R-:W-:Y:S02]  /*a030*/  FMUL.FTZ R66, R164.reuse, R66 ;  /* 0x00000042a4427220 */ /* 0x040fe40000410000 */
[C---:B------:R-:W-:Y:S02]  /*a040*/  FMUL.FTZ R67, R164.reuse, R67 ;  /* 0x00000043a4437220 */ /* 0x040fe40000410000 */
[C---:B------:R-:W-:Y:S02]  /*a050*/  FMUL.FTZ R68, R165.reuse, R68 ;  /* 0x00000044a5447220 */ /* 0x040fe40000410000 */
[----:B------:R-:W-:Y:S02]  /*a060*/  FMUL.FTZ R69, R165, R69 ;  /* 0x00000045a5457220 */ /* 0x000fe40000410000 */
[C---:B------:R-:W-:Y:S02]  /*a070*/  FMUL.FTZ R70, R164.reuse, R70 ;  /* 0x00000046a4467220 */ /* 0x040fe40000410000 */
[----:B------:R-:W-:Y:S02]  /*a080*/  FMUL.FTZ R71, R164, R71 ;  /* 0x00000047a4477220 */ /* 0x000fe40000410000 */
[C---:B------:R-:W-:Y:S02]  /*a090*/  FMUL.FTZ R72, R2.reuse, R72 ;  /* 0x0000004802487220 */ /* 0x040fe40000410000 */
[C---:B------:R-:W-:Y:S01]  /*a0a0*/  FMUL.FTZ R73, R2.reuse, R73 ;  /* 0x0000004902497220 */ /* 0x040fe20000410000 */
[----:B-1----:R-:W-:Y:S01]  /*a0b0*/  FSEL R0, R3, RZ, P0 ;  /* 0x000000ff03007208 */ /* 0x002fe20000000000 */
[----:B------:R-:W-:Y:S01]  /*a0c0*/  FMUL.FTZ R76, R2, R76 ;  /* 0x0000004c024c7220 */ /* 0x000fe20000410000 */
[----:B----4-:R-:W-:Y:S01]  /*a0d0*/  F2FP.PACK_AB R177, R218, R217 ;  /* 0x000000d9dab1723e */ /* 0x010fe200000000ff */
[----:B------:R-:W-:Y:S01]  /*a0e0*/  FMUL.FTZ R77, R2, R77 ;  /* 0x0000004d024d7220 */ /* 0x000fe20000410000 */
[----:B------:R-:W-:Y:S01]  /*a0f0*/  PLOP3.LUT P0, PT, PT, PT, UP0, 0x80, 0x0 ;  /* 0x000000000000781c */ /* 0x000fe20003f0f008 */
[----:B------:R-:W-:Y:S01]  /*a100*/  FADD.FTZ R0, -R0, R171 ;  /* 0x000000ab00007221 */ /* 0x000fe20000010100 */
[----:B------:R-:W-:Y:S01]  /*a110*/  MOV R171, R6 ;  /* 0x0000000600ab7202 */ /* 0x000fe20000000f00 */
[----:B------:R-:W-:Y:S01]  /*a120*/  FMUL.FTZ R6, R164, R178 ;  /* 0x000000b2a4067220 */ /* 0x000fe20000410000 */
[----:B------:R-:W-:Y:S01]  /*a130*/  F2FP.PACK_AB R178, R48, R170 ;  /* 0x000000aa30b2723e */ /* 0x000fe200000000ff */
[----:B------:R-:W-:Y:S01]  /*a140*/  FMUL.FTZ R0, R0, c[0x0][0x2d0] ;  /* 0x0000b40000007a20 */ /* 0x000fe20000410000 */
[----:B------:R-:W-:Y:S01]  /*a150*/  F2FP.PACK_AB R193, R171, R45 ;  /* 0x0000002dabc1723e */ /* 0x000fe200000000ff */
[C---:B------:R-:W-:Y:S02]  /*a160*/  FMUL.FTZ R80, R165.reuse, R80 ;  /* 0x00000050a5507220 */ /* 0x040fe40000410000 */
[----:B------:R-:W-:Y:S02]  /*a170*/  FMUL.FTZ R81, R165, R81 ;  /* 0x00000051a5517220 */ /* 0x000fe40000410000 */
[----:B------:R-:W1:Y:S01]  /*a180*/  MUFU.EX2 R0, R0 ;  /* 0x0000000000007308 */ /* 0x000e620000000800 */
[C---:B------:R-:W-:Y:S01]  /*a190*/  FMUL.FTZ R82, R164.reuse, R82 ;  /* 0x00000052a4527220 */ /* 0x040fe20000410000 */
[-C--:B------:R-:W-:Y:S01]  /*a1a0*/  HMMA.16816.F32 R4, R192, R20.reuse, R4 ;  /* 0x00000014c004723c */ /* 0x080fe20000001804 */
[C---:B------:R-:W-:Y:S02]  /*a1b0*/  FMUL.FTZ R83, R164.reuse, R83 ;  /* 0x00000053a4537220 */ /* 0x040fe40000410000 */
[--C-:B------:R-:W-:Y:S02]  /*a1c0*/  FFMA.FTZ R140, R197, c[0x0][0x2d0], -R173.reuse ;  /* 0x0000b400c58c7a23 */ /* 0x100fe400000108ad */
[C---:B------:R-:W-:Y:S02]  /*a1d0*/  FMUL.FTZ R84, R165.reuse, R84 ;  /* 0x00000054a5547220 */ /* 0x040fe40000410000 */
[C---:B------:R-:W-:Y:S02]  /*a1e0*/  FMUL.FTZ R85, R165.reuse, R85 ;  /* 0x00000055a5557220 */ /* 0x040fe40000410000 */
[C---:B------:R-:W-:Y:S03]  /*a1f0*/  FMUL.FTZ R86, R164.reuse, R86 ;  /* 0x00000056a4567220 */ /* 0x040fe60000410000 */
[----:B------:R-:W-:Y:S02]  /*a200*/  FMUL.FTZ R87, R164, R87 ;  /* 0x00000057a4577220 */ /* 0x000fe40000410000 */
[C---:B------:R-:W-:Y:S02]  /*a210*/  FMUL.FTZ R88, R2.reuse, R88 ;  /* 0x0000005802587220 */ /* 0x040fe40000410000 */
[C---:B------:R-:W-:Y:S02]  /*a220*/  FMUL.FTZ R89, R2.reuse, R89 ;  /* 0x0000005902597220 */ /* 0x040fe40000410000 */
[C---:B------:R-:W-:Y:S02]  /*a230*/  FMUL.FTZ R92, R2.reuse, R92 ;  /* 0x0000005c025c7220 */ /* 0x040fe40000410000 */
[----:B------:R-:W-:Y:S02]  /*a240*/  FMUL.FTZ R93, R2, R93 ;  /* 0x0000005d025d7220 */ /* 0x000fe40000410000 */
[C---:B-1----:R-:W-:Y:S01]  /*a250*/  FMUL.FTZ R10, R0.reuse, R182 ;  /* 0x000000b6000a7220 */ /* 0x042fe20000410000 */
[----:B------:R-:W-:Y:S01]  /*a260*/  MOV R182, R48 ;  /* 0x0000003000b67202 */ /* 0x000fe20000000f00 */
[C---:B------:R-:W-:Y:S01]  /*a270*/  FMUL.FTZ R11, R0.reuse, R183 ;  /* 0x000000b7000b7220 */ /* 0x040fe20000410000 */
[----:B------:R-:W-:Y:S01]  /*a280*/  MOV R183, R50 ;  /* 0x0000003200b77202 */ /* 0x000fe20000000f00 */
[C---:B------:R-:W-:Y:S02]  /*a290*/  FMUL.FTZ R26, R0.reuse, R138 ;  /* 0x0000008a001a7220 */ /* 0x040fe40000410000 */
[C---:B------:R-:W-:Y:S02]  /*a2a0*/  FMUL.FTZ R27, R0.reuse, R139 ;  /* 0x0000008b001b7220 */ /* 0x040fe40000410000 */
[----:B------:R-:W-:Y:S01]  /*a2b0*/  LDSM.16.MT88.4 R136, [R227+0x2080] ;  /* 0x00208000e388783b */ /* 0x000fe20000004200 */
[C---:B------:R-:W-:Y:S01]  /*a2c0*/  HMMA.16816.F32 R8, R176.reuse, R20, R8 ;  /* 0x00000014b008723c */ /* 0x040fe20000001808 */
[C---:B------:R-:W-:Y:S01]  /*a2d0*/  FMUL.FTZ R14, R0.reuse, R186 ;  /* 0x000000ba000e7220 */ /* 0x040fe20000410000 */
[----:B------:R-:W-:Y:S01]  /*a2e0*/  MOV R186, R47 ;  /* 0x0000002f00ba7202 */ /* 0x000fe20000000f00 */
[C---:B------:R-:W-:Y:S01]  /*a2f0*/  FMUL.FTZ R15, R0.reuse, R187 ;  /* 0x000000bb000f7220 */ /* 0x040fe20000410000 */
[----:B------:R-:W-:Y:S01]  /*a300*/  MOV R187, R171 ;  /* 0x000000ab00bb7202 */ /* 0x000fe20000000f00 */
[C---:B------:R-:W-:Y:S01]  /*a310*/  FMUL.FTZ R30, R0.reuse, R142 ;  /* 0x0000008e001e7220 */ /* 0x040fe20000410000 */
[----:B------:R1:W-:Y:S01]  /*a320*/  MUFU.EX2 R171, R140 ;  /* 0x0000008c00ab7308 */ /* 0x0003e20000000800 */
[C---:B------:R-:W-:Y:S02]  /*a330*/  FMUL.FTZ R20, R165.reuse, R132 ;  /* 0x00000084a5147220 */ /* 0x040fe40000410000 */
[C---:B------:R-:W-:Y:S01]  /*a340*/  FMUL.FTZ R21, R165.reuse, R133 ;  /* 0x00000085a5157220 */ /* 0x040fe20000410000 */
[-C--:B------:R-:W-:Y:S02]  /*a350*/  HMMA.16816.F32 R12, R176, R22.reuse, R12 ;  /* 0x00000016b00c723c */ /* 0x080fe4000000180c */
[C---:B------:R-:W-:Y:S02]  /*a360*/  FMUL.FTZ R31, R0.reuse, R143 ;  /* 0x0000008f001f7220 */ /* 0x040fe40000410000 */
[C---:B------:R-:W-:Y:S01]  /*a370*/  FMUL.FTZ R42, R0.reuse, R154 ;  /* 0x0000009a002a7220 */ /* 0x040fe20000410000 */
[----:B------:R-:W-:Y:S01]  /*a380*/  MOV R154, R43 ;  /* 0x0000002b009a7202 */ /* 0x000fe20000000f00 */
[----:B------:R-:W-:Y:S01]  /*a390*/  FMUL.FTZ R43, R0, R155 ;  /* 0x0000009b002b7220 */ /* 0x000fe20000410000 */
[----:B------:R-:W-:Y:S01]  /*a3a0*/  MOV R155, R44 ;  /* 0x0000002c009b7202 */ /* 0x000fe20000000f00 */
[C---:B------:R-:W-:Y:S01]  /*a3b0*/  HMMA.16816.F32 R16, R192.reuse, R22, R16 ;  /* 0x00000016c010723c */ /* 0x040fe20000001810 */
[C---:B------:R-:W-:Y:S03]  /*a3c0*/  FMUL.FTZ R44, R2.reuse, R156 ;  /* 0x0000009c022c7220 */ /* 0x040fe60000410000 */
[----:B------:R-:W-:Y:S01]  /*a3d0*/  MOV R156, R45 ;  /* 0x0000002d009c7202 */ /* 0x000fe20000000f00 */
[----:B------:R-:W-:Y:S01]  /*a3e0*/  FMUL.FTZ R45, R2, R157 ;  /* 0x0000009d022d7220 */ /* 0x000fe20000410000 */
[----:B------:R-:W-:Y:S01]  /*a3f0*/  MOV R157, R181 ;  /* 0x000000b5009d7202 */ /* 0x000fe20000000f00 */
[C---:B------:R-:W-:Y:S01]  /*a400*/  FMUL.FTZ R22, R164.reuse, R134 ;  /* 0x00000086a4167220 */ /* 0x040fe20000410000 */
[----:B------:R-:W-:Y:S01]  /*a410*/  MOV R181, R49 ;  /* 0x0000003100b57202 */ /* 0x000fe20000000f00 */
[----:B------:R-:W-:Y:S02]  /*a420*/  FMUL.FTZ R23, R164, R135 ;  /* 0x00000087a4177220 */ /* 0x000fe40000410000 */
[----:B------:R-:W2:Y:S01]  /*a430*/  LDSM.16.MT88.4 R132, [R228+0x2080] ;  /* 0x00208000e484783b */ /* 0x000ea20000004200 */
[C---:B------:R-:W-:Y:S02]  /*a440*/  FMUL.FTZ R46, R0.reuse, R158 ;  /* 0x0000009e002e7220 */ /* 0x040fe40000410000 */
[----:B------:R-:W-:Y:S02]  /*a450*/  FMUL.FTZ R47, R0, R159 ;  /* 0x0000009f002f7220 */ /* 0x000fe40000410000 */
[-C--:B------:R-:W-:Y:S01]  /*a460*/  HMMA.16816.F32 R20, R192, R36.reuse, R20 ;  /* 0x00000024c014723c */ /* 0x080fe20000001814 */
[C---:B------:R-:W-:Y:S02]  /*a470*/  FMUL.FTZ R48, R165.reuse, R160 ;  /* 0x000000a0a5307220 */ /* 0x040fe40000410000 */
[C---:B------:R-:W-:Y:S02]  /*a480*/  FMUL.FTZ R49, R165.reuse, R161 ;  /* 0x000000a1a5317220 */ /* 0x040fe40000410000 */
[----:B------:R-:W-:Y:S02]  /*a490*/  FMUL.FTZ R50, R164, R162 ;  /* 0x000000a2a4327220 */ /* 0x000fe40000410000 */
[C---:B------:R-:W-:Y:S01]  /*a4a0*/  FMUL.FTZ R58, R0.reuse, R58 ;  /* 0x0000003a003a7220 */ /* 0x040fe20000410000 */
[C---:B------:R-:W-:Y:S01]  /*a4b0*/  HMMA.16816.F32 R24, R176.reuse, R36, R24 ;  /* 0x00000024b018723c */ /* 0x040fe20000001818 */
[C---:B------:R-:W-:Y:S03]  /*a4c0*/  FMUL.FTZ R59, R0.reuse, R59 ;  /* 0x0000003b003b7220 */ /* 0x040fe60000410000 */
[C---:B------:R-:W-:Y:S02]  /*a4d0*/  FMUL.FTZ R62, R0.reuse, R62 ;  /* 0x0000003e003e7220 */ /* 0x040fe40000410000 */
[C---:B------:R-:W-:Y:S02]  /*a4e0*/  FMUL.FTZ R63, R0.reuse, R63 ;  /* 0x0000003f003f7220 */ /* 0x040fe40000410000 */
[-C--:B------:R-:W-:Y:S01]  /*a4f0*/  HMMA.16816.F32 R28, R176, R38.reuse, R28 ;  /* 0x00000026b01c723c */ /* 0x080fe2000000181c */
[C---:B------:R-:W-:Y:S03]  /*a500*/  FMUL.FTZ R36, R165.reuse, R148 ;  /* 0x00000094a5247220 */ /* 0x040fe60000410000 */
[C---:B------:R-:W-:Y:S02]  /*a510*/  FMUL.FTZ R37, R165.reuse, R149 ;  /* 0x00000095a5257220 */ /* 0x040fe40000410000 */
[C---:B------:R-:W-:Y:S02]  /*a520*/  FMUL.FTZ R74, R0.reuse, R74 ;  /* 0x0000004a004a7220 */ /* 0x040fe40000410000 */
[C---:B------:R-:W-:Y:S01]  /*a530*/  HMMA.16816.F32 R32, R192.reuse, R38, R32 ;  /* 0x00000026c020723c */ /* 0x040fe20000001820 */
[C---:B------:R-:W-:Y:S03]  /*a540*/  FMUL.FTZ R75, R0.reuse, R75 ;  /* 0x0000004b004b7220 */ /* 0x040fe60000410000 */
[C---:B------:R-:W-:Y:S02]  /*a550*/  FMUL.FTZ R78, R0.reuse, R78 ;  /* 0x0000004e004e7220 */ /* 0x040fe40000410000 */
[----:B------:R-:W-:Y:S02]  /*a560*/  FMUL.FTZ R79, R0, R79 ;  /* 0x0000004f004f7220 */ /* 0x000fe40000410000 */
[C---:B------:R-:W-:Y:S04]  /*a570*/  FMUL.FTZ R38, R164.reuse, R150 ;  /* 0x00000096a4267220 */ /* 0x040fe80000410000 */
[----:B------:R-:W-:Y:S02]  /*a580*/  FMUL.FTZ R39, R164, R151 ;  /* 0x00000097a4277220 */ /* 0x000fe40000410000 */
[----:B------:R-:W-:Y:S01]  /*a590*/  LDSM.16.MT88.4 R148, [R228+0x2880] ;  /* 0x00288000e494783b */ /* 0x000fe20000004200 */
[C---:B------:R-:W-:Y:S02]  /*a5a0*/  FMUL.FTZ R90, R0.reuse, R90 ;  /* 0x0000005a005a7220 */ /* 0x040fe40000410000 */
[C---:B------:R-:W-:Y:S02]  /*a5b0*/  FMUL.FTZ R91, R0.reuse, R91 ;  /* 0x0000005b005b7220 */ /* 0x040fe40000410000 */
[-C--:B--2---:R-:W-:Y:S01]  /*a5c0*/  HMMA.16816.F32 R36, R192, R132.reuse, R36 ;  /* 0x00000084c024723c */ /* 0x084fe20000001824 */
[C---:B------:R-:W-:Y:S02]  /*a5d0*/  FMUL.FTZ R94, R0.reuse, R94 ;  /* 0x0000005e005e7220 */ /* 0x040fe40000410000 */
[----:B------:R-:W-:Y:S02]  /*a5e0*/  FMUL.FTZ R95, R0, R95 ;  /* 0x0000005f005f7220 */ /* 0x000fe40000410000 */
[C---:B------:R-:W-:Y:S02]  /*a5f0*/  FMUL.FTZ R96, R165.reuse, R96 ;  /* 0x00000060a5607220 */ /* 0x040fe40000410000 */
[C---:B------:R-:W-:Y:S01]  /*a600*/  FMUL.FTZ R97, R165.reuse, R97 ;  /* 0x00000061a5617220 */ /* 0x040fe20000410000 */
[C---:B------:R-:W-:Y:S01]  /*a610*/  HMMA.16816.F32 R40, R176.reuse, R132, R40 ;  /* 0x00000084b028723c */ /* 0x040fe20000001828 */
[C---:B------:R-:W-:Y:S03]  /*a620*/  FMUL.FTZ R98, R164.reuse, R98 ;  /* 0x00000062a4627220 */ /* 0x040fe60000410000 */
[----:B------:R-:W-:Y:S02]  /*a630*/  FMUL.FTZ R99, R164, R99 ;  /* 0x00000063a4637220 */ /* 0x000fe40000410000 */
[--C-:B-1----:R-:W-:Y:S02]  /*a640*/  FFMA.FTZ R140, R198, c[0x0][0x2d0], -R174.reuse ;  /* 0x0000b400c68c7a23 */ /* 0x102fe400000108ae */
[-C--:B------:R-:W-:Y:S01]  /*a650*/  HMMA.16816.F32 R44, R176, R134.reuse, R44 ;  /* 0x00000086b02c723c */ /* 0x080fe2000000182c */
[C---:B------:R-:W-:Y:S01]  /*a660*/  FMUL.FTZ R100, R165.reuse, R100 ;  /* 0x00000064a5647220 */ /* 0x040fe20000410000 */
[----:B------:R1:W-:Y:S02]  /*a670*/  MUFU.EX2 R160, R140 ;  /* 0x0000008c00a07308 */ /* 0x0003e40000000800 */
[C---:B------:R-:W-:Y:S02]  /*a680*/  FMUL.FTZ R101, R165.reuse, R101 ;  /* 0x00000065a5657220 */ /* 0x040fe40000410000 */
[C---:B------:R-:W-:Y:S02]  /*a690*/  FMUL.FTZ R102, R164.reuse, R102 ;  /* 0x00000066a4667220 */ /* 0x040fe40000410000 */
[C---:B------:R-:W-:Y:S01]  /*a6a0*/  HMMA.16816.F32 R48, R192.reuse, R134, R48 ;  /* 0x00000086c030723c */ /* 0x040fe20000001830 */
[----:B------:R-:W2:Y:S03]  /*a6b0*/  LDSM.16.MT88.4 R132, [R225+0x3880] ;  /* 0x00388000e184783b */ /* 0x000ea60000004200 */
[----:B------:R-:W-:Y:S02]  /*a6c0*/  FMUL.FTZ R103, R164, R103 ;  /* 0x00000067a4677220 */ /* 0x000fe40000410000 */
[C---:B------:R-:W-:Y:S02]  /*a6d0*/  FMUL.FTZ R104, R2.reuse, R104 ;  /* 0x0000006802687220 */ /* 0x040fe40000410000 */
[-C--:B------:R-:W-:Y:S01]  /*a6e0*/  HMMA.16816.F32 R52, R192, R136.reuse, R52 ;  /* 0x00000088c034723c */ /* 0x080fe20000001834 */
[----:B------:R-:W-:Y:S03]  /*a6f0*/  FMUL.FTZ R105, R2, R105 ;  /* 0x0000006902697220 */ /* 0x000fe60000410000 */
[C---:B------:R-:W-:Y:S02]  /*a700*/  FMUL.FTZ R106, R0.reuse, R106 ;  /* 0x0000006a006a7220 */ /* 0x040fe40000410000 */
[----:B------:R-:W-:Y:S02]  /*a710*/  FMUL.FTZ R107, R0, R107 ;  /* 0x0000006b006b7220 */ /* 0x000fe40000410000 */
[C---:B------:R-:W-:Y:S01]  /*a720*/  HMMA.16816.F32 R56, R176.reuse, R136, R56 ;  /* 0x00000088b038723c */ /* 0x040fe20000001838 */
[----:B------:R-:W-:Y:S03]  /*a730*/  FMUL.FTZ R108, R2, R108 ;  /* 0x0000006c026c7220 */ /* 0x000fe60000410000 */
[--C-:B-1----:R-:W-:Y:S01]  /*a740*/  FFMA.FTZ R140, R202, c[0x0][0x2d0], -R173.reuse ;  /* 0x0000b400ca8c7a23 */ /* 0x102fe200000108ad */
[----:B------:R-:W-:Y:S01]  /*a750*/  MOV R202, R153 ;  /* 0x0000009900ca7202 */ /* 0x000fe20000000f00 */
[----:B------:R-:W-:Y:S02]  /*a760*/  FMUL.FTZ R109, R2, R109 ;  /* 0x0000006d026d7220 */ /* 0x000fe40000410000 */
[-C--:B------:R-:W-:Y:S01]  /*a770*/  HMMA.16816.F32 R60, R176, R138.reuse, R60 ;  /* 0x0000008ab03c723c */ /* 0x080fe2000000183c */
[----:B------:R-:W-:Y:S01]  /*a780*/  FFMA.FTZ R136, R196, c[0x0][0x2d0], -R173 ;  /* 0x0000b400c4887a23 */ /* 0x000fe200000108ad */
[----:B------:R1:W-:Y:S02]  /*a790*/  MUFU.EX2 R161, R140 ;  /* 0x0000008c00a17308 */ /* 0x0003e40000000800 */
[C---:B------:R-:W-:Y:S02]  /*a7a0*/  FMUL.FTZ R110, R0.reuse, R110 ;  /* 0x0000006e006e7220 */ /* 0x040fe40000410000 */
[----:B------:R-:W-:Y:S02]  /*a7b0*/  FMUL.FTZ R111, R0, R111 ;  /* 0x0000006f006f7220 */ /* 0x000fe40000410000 */
[C---:B------:R-:W-:Y:S01]  /*a7c0*/  HMMA.16816.F32 R64, R192.reuse, R138, R64 ;  /* 0x0000008ac040723c */ /* 0x040fe20000001840 */
[C---:B------:R-:W-:Y:S03]  /*a7d0*/  FMUL.FTZ R112, R165.reuse, R112 ;  /* 0x00000070a5707220 */ /* 0x040fe60000410000 */
[----:B------:R3:W-:Y:S01]  /*a7e0*/  MUFU.EX2 R180, R136 ;  /* 0x0000008800b47308 */ /* 0x0007e20000000800 */
[C---:B------:R-:W-:Y:S02]  /*a7f0*/  FMUL.FTZ R113, R165.reuse, R113 ;  /* 0x00000071a5717220 */ /* 0x040fe40000410000 */
[C---:B------:R-:W-:Y:S01]  /*a800*/  FMUL.FTZ R114, R164.reuse, R114 ;  /* 0x00000072a4727220 */ /* 0x040fe20000410000 */
[-C--:B--2---:R-:W-:Y:S01]  /*a810*/  HMMA.16816.F32 R68, R192, R132.reuse, R68 ;  /* 0x00000084c044723c */ /* 0x084fe20000001844 */
[----:B------:R-:W-:Y:S03]  /*a820*/  FMUL.FTZ R115, R164, R115 ;  /* 0x00000073a4737220 */ /* 0x000fe60000410000 */
[C---:B------:R-:W-:Y:S02]  /*a830*/  FMUL.FTZ R116, R165.reuse, R116 ;  /* 0x00000074a5747220 */ /* 0x040fe40000410000 */
[----:B------:R-:W-:Y:S02]  /*a840*/  FMUL.FTZ R117, R165, R117 ;  /* 0x00000075a5757220 */ /* 0x000fe40000410000 */
[C---:B------:R-:W-:Y:S01]  /*a850*/  HMMA.16816.F32 R72, R176.reuse, R132, R72 ;  /* 0x00000084b048723c */ /* 0x040fe20000001848 */
[--C-:B-1----:R-:W-:Y:S03]  /*a860*/  FFMA.FTZ R140, R206, c[0x0][0x2d0], -R174.reuse ;  /* 0x0000b400ce8c7a23 */ /* 0x102fe600000108ae */
[C---:B------:R-:W-:Y:S01]  /*a870*/  FMUL.FTZ R118, R164.reuse, R118 ;  /* 0x00000076a4767220 */ /* 0x040fe20000410000 */
[----:B------:R1:W-:Y:S01]  /*a880*/  MUFU.EX2 R163, R140 ;  /* 0x0000008c00a37308 */ /* 0x0003e20000000800 */
[----:B------:R-:W-:Y:S02]  /*a890*/  FMUL.FTZ R119, R164, R119 ;  /* 0x00000077a4777220 */ /* 0x000fe40000410000 */
[-C--:B------:R-:W-:Y:S01]  /*a8a0*/  HMMA.16816.F32 R76, R176, R134.reuse, R76 ;  /* 0x00000086b04c723c */ /* 0x080fe2000000184c */
[--C-:B------:R-:W-:Y:S01]  /*a8b0*/  FFMA.FTZ R132, R199, c[0x0][0x2d0], -R174.reuse ;  /* 0x0000b400c7847a23 */ /* 0x100fe200000108ae */
[----:B---3--:R-:W2:Y:S02]  /*a8c0*/  LDSM.16.MT88.4 R136, [R226+0x3880] ;  /* 0x00388000e288783b */ /* 0x008ea40000004200 */
[C---:B------:R-:W-:Y:S02]  /*a8d0*/  FMUL.FTZ R120, R2.reuse, R120 ;  /* 0x0000007802787220 */ /* 0x040fe40000410000 */
[----:B------:R-:W-:Y:S01]  /*a8e0*/  FMUL.FTZ R121, R2, R121 ;  /* 0x0000007902797220 */ /* 0x000fe20000410000 */
[----:B------:R3:W-:Y:S01]  /*a8f0*/  MUFU.EX2 R188, R132 ;  /* 0x0000008400bc7308 */ /* 0x0007e20000000800 */
[C---:B------:R-:W-:Y:S01]  /*a900*/  HMMA.16816.F32 R80, R192.reuse, R134, R80 ;  /* 0x00000086c050723c */ /* 0x040fe20000001850 */
[C---:B------:R-:W-:Y:S03]  /*a910*/  FMUL.FTZ R122, R0.reuse, R122 ;  /* 0x0000007a007a7220 */ /* 0x040fe60000410000 */
[----:B------:R-:W-:Y:S02]  /*a920*/  FMUL.FTZ R123, R0, R123 ;  /* 0x0000007b007b7220 */ /* 0x000fe40000410000 */
[C---:B------:R-:W-:Y:S02]  /*a930*/  FMUL.FTZ R124, R2.reuse, R124 ;  /* 0x0000007c027c7220 */ /* 0x040fe40000410000 */
[----:B------:R-:W-:Y:S04]  /*a940*/  FMUL.FTZ R125, R2, R125 ;  /* 0x0000007d027d7220 */ /* 0x000fe80000410000 */
[----:B------:R-:W-:Y:S02]  /*a950*/  FMUL.FTZ R126, R0, R126 ;  /* 0x0000007e007e7220 */ /* 0x000fe40000410000 */
[----:B-1----:R-:W-:Y:S02]  /*a960*/  FFMA.FTZ R140, R208, c[0x0][0x2d0], -R175 ;  /* 0x0000b400d08c7a23 */ /* 0x002fe400000108af */
[----:B------:R-:W-:Y:S02]  /*a970*/  FMUL.FTZ R127, R0, R127 ;  /* 0x0000007f007f7220 */ /* 0x000fe40000410000 */
[----:B------:R1:W-:Y:S01]  /*a980*/  MUFU.EX2 R189, R140 ;  /* 0x0000008c00bd7308 */ /* 0x0003e20000000800 */
[C---:B------:R-:W-:Y:S02]  /*a990*/  FMUL.FTZ R128, R165.reuse, R128 ;  /* 0x00000080a5807220 */ /* 0x040fe40000410000 */
[----:B------:R-:W-:Y:S02]  /*a9a0*/  FMUL.FTZ R129, R165, R129 ;  /* 0x00000081a5817220 */ /* 0x000fe40000410000 */
[----:B---3--:R-:W-:Y:S02]  /*a9b0*/  FFMA.FTZ R132, R200, c[0x0][0x2d0], -R173 ;  /* 0x0000b400c8847a23 */ /* 0x008fe400000108ad */
[C---:B------:R-:W-:Y:S02]  /*a9c0*/  FMUL.FTZ R130, R164.reuse, R130 ;  /* 0x00000082a4827220 */ /* 0x040fe40000410000 */
[----:B------:R-:W-:Y:S01]  /*a9d0*/  FMUL.FTZ R131, R164, R131 ;  /* 0x00000083a4837220 */ /* 0x000fe20000410000 */
[----:B------:R3:W4:Y:S01]  /*a9e0*/  MUFU.EX2 R190, R132 ;  /* 0x0000008400be7308 */ /* 0x0007220000000800 */
[-C--:B--2---:R-:W-:Y:S01]  /*a9f0*/  HMMA.16816.F32 R84, R192, R136.reuse, R84 ;  /* 0x00000088c054723c */ /* 0x084fe20000001854 */
[--C-:B-1----:R-:W-:Y:S07]  /*aa00*/  FFMA.FTZ R140, R210, c[0x0][0x2d0], -R175.reuse ;  /* 0x0000b400d28c7a23 */ /* 0x102fee00000108af */
[C---:B------:R-:W-:Y:S01]  /*aa10*/  HMMA.16816.F32 R88, R176.reuse, R136, R88 ;  /* 0x00000088b058723c */ /* 0x040fe20000001858 */
[----:B------:R1:W-:Y:S06]  /*aa20*/  MUFU.EX2 R162, R140 ;  /* 0x0000008c00a27308 */ /* 0x0003ec0000000800 */
[----:B------:R-:W-:Y:S01]  /*aa30*/  FFMA.FTZ R136, R209, c[0x0][0x2d0], -R174 ;  /* 0x0000b400d1887a23 */ /* 0x000fe200000108ae */
[-C--:B------:R-:W-:Y:S01]  /*aa40*/  HMMA.16816.F32 R92, R176, R138.reuse, R92 ;  /* 0x0000008ab05c723c */ /* 0x080fe2000000185c */
[----:B---3--:R-:W2:Y:S02]  /*aa50*/  LDSM.16.MT88.4 R132, [R228+0x3880] ;  /* 0x00388000e484783b */ /* 0x008ea40000004200 */
[----:B------:R3:W-:Y:S05]  /*aa60*/  MUFU.EX2 R158, R136 ;  /* 0x00000088009e7308 */ /* 0x0007ea0000000800 */
[C---:B------:R-:W-:Y:S01]  /*aa70*/  HMMA.16816.F32 R96, R192.reuse, R138, R96 ;  /* 0x0000008ac060723c */ /* 0x040fe20000001860 */
[----:B-1----:R-:W-:Y:S03]  /*aa80*/  LDSM.16.MT88.4 R140, [R225+0x2880] ;  /* 0x00288000e18c783b */ /* 0x002fe60000004200 */
[--C-:B---3--:R-:W-:Y:S01]  /*aa90*/  FFMA.FTZ R136, R205, c[0x0][0x2d0], -R175.reuse ;  /* 0x0000b400cd887a23 */ /* 0x108fe200000108af */
[----:B------:R-:W-:Y:S03]  /*aaa0*/  MOV R205, R152 ;  /* 0x0000009800cd7202 */ /* 0x000fe60000000f00 */
[----:B------:R1:W3:Y:S01]  /*aab0*/  MUFU.EX2 R196, R136 ;  /* 0x0000008800c47308 */ /* 0x0002e20000000800 */
[-C--:B--2---:R-:W-:Y:S08]  /*aac0*/  HMMA.16816.F32 R100, R192, R132.reuse, R100 ;  /* 0x00000084c064723c */ /* 0x084ff00000001864 */
[C---:B------:R-:W-:Y:S07]  /*aad0*/  HMMA.16816.F32 R104, R176.reuse, R132, R104 ;  /* 0x00000084b068723c */ /* 0x040fee0000001868 */
[----:B------:R-:W-:Y:S01]  /*aae0*/  FFMA.FTZ R132, R211, c[0x0][0x2d0], -R175 ;  /* 0x0000b400d3847a23 */ /* 0x000fe200000108af */
[-C--:B------:R-:W-:Y:S01]  /*aaf0*/  HMMA.16816.F32 R108, R176, R134.reuse, R108 ;  /* 0x00000086b06c723c */ /* 0x080fe2000000186c */
[----:B-1----:R-:W1:Y:S02]  /*ab00*/  LDSM.16.MT88.4 R136, [R227+0x3880] ;  /* 0x00388000e388783b */ /* 0x002e640000004200 */
[----:B------:R2:W1:Y:S05]  /*ab10*/  MUFU.EX2 R159, R132 ;  /* 0x00000084009f7308 */ /* 0x00046a0000000800 */
[C---:B------:R-:W-:Y:S07]  /*ab20*/  HMMA.16816.F32 R112, R192.reuse, R134, R112 ;  /* 0x00000086c070723c */ /* 0x040fee0000001870 */
[----:B----4-:R-:W-:Y:S01]  /*ab30*/  F2FP.PACK_AB R134, R161, R190 ;  /* 0x000000bea186723e */ /* 0x010fe200000000ff */
[--C-:B--2---:R-:W-:Y:S04]  /*ab40*/  FFMA.FTZ R132, R201, c[0x0][0x2d0], -R166.reuse ;  /* 0x0000b400c9847a23 */ /* 0x104fe800000108a6 */
[----:B------:R2:W-:Y:S01]  /*ab50*/  MUFU.EX2 R200, R132 ;  /* 0x0000008400c87308 */ /* 0x0005e20000000800 */
[-C--:B-1----:R-:W-:Y:S08]  /*ab60*/  HMMA.16816.F32 R116, R192, R136.reuse, R116 ;  /* 0x00000088c074723c */ /* 0x082ff00000001874 */
[C---:B------:R-:W-:Y:S01]  /*ab70*/  HMMA.16816.F32 R120, R176.reuse, R136, R120 ;  /* 0x00000088b078723c */ /* 0x040fe20000001878 */
[--C-:B--2---:R-:W-:Y:S06]  /*ab80*/  FFMA.FTZ R132, R203, c[0x0][0x2d0], -R166.reuse ;  /* 0x0000b400cb847a23 */ /* 0x104fec00000108a6 */
[----:B---3--:R-:W-:Y:S01]  /*ab90*/  F2FP.PACK_AB R136, R189, R196 ;  /* 0x000000c4bd88723e */ /* 0x008fe200000000ff */
[-C--:B------:R-:W-:Y:S01]  /*aba0*/  HMMA.16816.F32 R124, R176, R138.reuse, R124 ;  /* 0x0000008ab07c723c */ /* 0x080fe2000000187c */
[----:B------:R1:W2:Y:S06]  /*abb0*/  MUFU.EX2 R199, R132 ;  /* 0x0000008400c77308 */ /* 0x0002ac0000000800 */
[----:B------:R-:W-:Y:S01]  /*abc0*/  MOV R178, R160 ;  /* 0x000000a000b27202 */ /* 0x000fe20000000f00 */
[----:B------:R-:W-:Y:S01]  /*abd0*/  HMMA.16816.F32 R128, R192, R138, R128 ;  /* 0x0000008ac080723c */ /* 0x000fe20000001880 */
[----:B------:R-:W-:Y:S03]  /*abe0*/  MOV R179, R158 ;  /* 0x0000009e00b37202 */ /* 0x000fe60000000f00 */
[----:B------:R-:W-:Y:S02]  /*abf0*/  F2FP.PACK_AB R133, R188, R178 ;  /* 0x000000b2bc85723e */ /* 0x000fe400000000ff */
[----:B------:R-:W-:Y:S02]  /*ac00*/  F2FP.PACK_AB R135, R179, R163 ;  /* 0x000000a3b387723e */ /* 0x000fe400000000ff */
[----:B------:R-:W-:Y:S04]  /*ac10*/  F2FP.PACK_AB R138, R159, R162 ;  /* 0x000000a29f8a723e */ /* 0x000fe800000000ff */
[----:B------:R-:W-:Y:S02]  /*ac20*/  MOV R160, R157 ;  /* 0x0000009d00a07202 */ /* 0x000fe40000000f00 */
[----:B------:R-:W-:Y:S02]  /*ac30*/  MOV R157, R155 ;  /* 0x0000009b009d7202 */ /* 0x000fe40000000f00 */
[----:B------:R-:W-:Y:S01]  /*ac40*/  MOV R158, R156 ;  /* 0x0000009c009e7202 */ /* 0x000fe20000000f00 */
[--C-:B-1----:R-:W-:Y:S01]  /*ac50*/  FFMA.FTZ R132, R204, c[0x0][0x2d0], -R166.reuse ;  /* 0x0000b400cc847a23 */ /* 0x102fe200000108a6 */
[----:B--2---:R-:W-:Y:S02]  /*ac60*/  F2FP.PACK_AB R137, R199, R200 ;  /* 0x000000c8c789723e */ /* 0x004fe400000000ff */
[----:B------:R-:W-:Y:S01]  /*ac70*/  MOV R156, R154 ;  /* 0x0000009a009c7202 */ /* 0x000fe20000000f00 */
[----:B------:R1:W-:Y:S01]  /*ac80*/  MUFU.EX2 R198, R132 ;  /* 0x0000008400c67308 */ /* 0x0003e20000000800 */
[----:B------:R-:W2:Y:S01]  /*ac90*/  LDSM.16.MT88.4 R152, [R227+0x2880] ;  /* 0x00288000e398783b */ /* 0x000ea20000004200 */
[----:B-1----:R-:W-:Y:S08]  /*aca0*/  FFMA.FTZ R132, R207, c[0x0][0x2d0], -R166 ;  /* 0x0000b400cf847a23 */ /* 0x002ff000000108a6 */
[----:B------:R1:W3:Y:S02]  /*acb0*/  MUFU.EX2 R197, R132 ;  /* 0x0000008400c57308 */ /* 0x0002e40000000800 */
[----:B-1----:R-:W-:Y:S02]  /*acc0*/  F2FP.PACK_AB R132, R171, R180 ;  /* 0x000000b4ab84723e */ /* 0x002fe400000000ff */
[----:B---3--:R-:W-:Y:S05]  /*acd0*/  F2FP.PACK_AB R139, R197, R198 ;  /* 0x000000c6c58b723e */ /* 0x008fea00000000ff */
[-C--:B------:R-:W-:Y:S08]  /*ace0*/  HMMA.16816.F32 R4, R132, R140.reuse, R4 ;  /* 0x0000008c8404723c */ /* 0x080ff00000001804 */
[C---:B------:R-:W-:Y:S08]  /*acf0*/  HMMA.16816.F32 R8, R136.reuse, R140, R8 ;  /* 0x0000008c8808723c */ /* 0x040ff00000001808 */
[-C--:B------:R-:W-:Y:S08]  /*ad00*/  HMMA.16816.F32 R12, R136, R142.reuse, R12 ;  /* 0x0000008e880c723c */ /* 0x080ff0000000180c */
[C---:B------:R-:W-:Y:S01]  /*ad10*/  HMMA.16816.F32 R16, R132.reuse, R142, R16 ;  /* 0x0000008e8410723c */ /* 0x040fe20000001810 */
[----:B------:R-:W1:Y:S07]  /*ad20*/  LDSM.16.MT88.4 R140, [R225+0x4080] ;  /* 0x00408000e18c783b */ /* 0x000e6e0000004200 */
[-C--:B------:R-:W-:Y:S08]  /*ad30*/  HMMA.16816.F32 R20, R132, R144.reuse, R20 ;  /* 0x000000908414723c */ /* 0x080ff00000001814 */
[C---:B------:R-:W-:Y:S07]  /*ad40*/  HMMA.16816.F32 R24, R136.reuse, R144, R24 ;  /* 0x000000908818723c */ /* 0x040fee0000001818 */
[--C-:B------:R-:W-:Y:S01]  /*ad50*/  FFMA.FTZ R144, R215, c[0x0][0x2d0], -R173.reuse ;  /* 0x0000b400d7907a23 */ /* 0x100fe200000108ad */
[-C--:B------:R-:W-:Y:S03]  /*ad60*/  HMMA.16816.F32 R28, R136, R146.reuse, R28 ;  /* 0x00000092881c723c */ /* 0x080fe6000000181c */
[----:B------:R3:W-:Y:S05]  /*ad70*/  MUFU.EX2 R211, R144 ;  /* 0x0000009000d37308 */ /* 0x0007ea0000000800 */
[C---:B------:R-:W-:Y:S08]  /*ad80*/  HMMA.16816.F32 R32, R132.reuse, R146, R32 ;  /* 0x000000928420723c */ /* 0x040ff00000001820 */
[-C--:B------:R-:W-:Y:S08]  /*ad90*/  HMMA.16816.F32 R36, R132, R148.reuse, R36 ;  /* 0x000000948424723c */ /* 0x080ff00000001824 */
[C---:B------:R-:W-:Y:S01]  /*ada0*/  HMMA.16816.F32 R40, R136.reuse, R148, R40 ;  /* 0x000000948828723c */ /* 0x040fe20000001828 */
[--C-:B---3--:R-:W-:Y:S03]  /*adb0*/  FFMA.FTZ R144, R216, c[0x0][0x2d0], -R173.reuse ;  /* 0x0000b400d8907a23 */ /* 0x108fe600000108ad */
[----:B------:R-:W-:Y:S03]  /*adc0*/  MOV R216, R179 ;  /* 0x000000b300d87202 */ /* 0x000fe60000000f00 */
[--C-:B------:R-:W-:Y:S01]  /*add0*/  FFMA.FTZ R148, R223, c[0x0][0x2d0], -R174.reuse ;  /* 0x0000b400df947a23 */ /* 0x100fe200000108ae */
[-C--:B------:R-:W-:Y:S01]  /*ade0*/  HMMA.16816.F32 R44, R136, R150.reuse, R44 ;  /* 0x00000096882c723c */ /* 0x080fe2000000182c */
[----:B------:R3:W-:Y:S07]  /*adf0*/  MUFU.EX2 R215, R144 ;  /* 0x0000009000d77308 */ /* 0x0007ee0000000800 */
[C---:B------:R-:W-:Y:S03]  /*ae00*/  HMMA.16816.F32 R48, R132.reuse, R150, R48 ;  /* 0x000000968430723c */ /* 0x040fe60000001830 */
[----:B------:R4:W-:Y:S05]  /*ae10*/  MUFU.EX2 R209, R148 ;  /* 0x0000009400d17308 */ /* 0x0009ea0000000800 */
[-C--:B--2---:R-:W-:Y:S08]  /*ae20*/  HMMA.16816.F32 R52, R132, R152.reuse, R52 ;  /* 0x000000988434723c */ /* 0x084ff00000001834 */
[C---:B------:R-:W-:Y:S01]  /*ae30*/  HMMA.16816.F32 R56, R136.reuse, R152, R56 ;  /* 0x000000988838723c */ /* 0x040fe20000001838 */
[--C-:B---3--:R-:W-:Y:S03]  /*ae40*/  FFMA.FTZ R144, R219, c[0x0][0x2d0], -R174.reuse ;  /* 0x0000b400db907a23 */ /* 0x108fe600000108ae */
[----:B------:R-:W-:Y:S01]  /*ae50*/  MOV R219, R161 ;  /* 0x000000a100db7202 */ /* 0x000fe20000000f00 */
[----:B------:R2:W3:Y:S02]  /*ae60*/  MUFU.EX2 R210, R144 ;  /* 0x0000009000d27308 */ /* 0x0004e40000000800 */
[----:B------:R-:W-:Y:S01]  /*ae70*/  MOV R153, R163 ;  /* 0x000000a300997202 */ /* 0x000fe20000000f00 */
[-C--:B------:R-:W-:Y:S01]  /*ae80*/  HMMA.16816.F32 R60, R136, R154.reuse, R60 ;  /* 0x0000009a883c723c */ /* 0x080fe2000000183c */
[----:B------:R-:W-:Y:S03]  /*ae90*/  MOV R152, R162 ;  /* 0x000000a200987202 */ /* 0x000fe60000000f00 */
[--C-:B----4-:R-:W-:Y:S01]  /*aea0*/  FFMA.FTZ R148, R222, c[0x0][0x2d0], -R173.reuse ;  /* 0x0000b400de947a23 */ /* 0x110fe200000108ad */
[----:B------:R-:W-:Y:S01]  /*aeb0*/  MOV R222, R185 ;  /* 0x000000b900de7202 */ /* 0x000fe20000000f00 */
[----:B------:R-:W-:Y:S01]  /*aec0*/  FFMA.FTZ R173, R246, c[0x0][0x2d0], -R173 ;  /* 0x0000b400f6ad7a23 */ /* 0x000fe200000108ad */
[----:B------:R-:W-:Y:S01]  /*aed0*/  MOV R246, R183 ;  /* 0x000000b700f67202 */ /* 0x000fe20000000f00 */
[C---:B------:R-:W-:Y:S01]  /*aee0*/  HMMA.16816.F32 R64, R132.reuse, R154, R64 ;  /* 0x0000009a8440723c */ /* 0x040fe20000001840 */
[----:B------:R4:W-:Y:S06]  /*aef0*/  MUFU.EX2 R208, R148 ;  /* 0x0000009400d07308 */ /* 0x0009ec0000000800 */
[----:B------:R-:W-:Y:S01]  /*af00*/  MOV R155, R187 ;  /* 0x000000bb009b7202 */ /* 0x000fe20000000f00 */
[-C--:B-1----:R-:W-:Y:S01]  /*af10*/  HMMA.16816.F32 R68, R132, R140.reuse, R68 ;  /* 0x0000008c8444723c */ /* 0x082fe20000001844 */
[----:B------:R-:W-:Y:S02]  /*af20*/  MOV R154, R186 ;  /* 0x000000ba009a7202 */ /* 0x000fe40000000f00 */
[----:B------:R3:W1:Y:S01]  /*af30*/  MUFU.EX2 R207, R173 ;  /* 0x000000ad00cf7308 */ /* 0x0006620000000800 */
[----:B--2---:R-:W2:Y:S04]  /*af40*/  LDSM.16.MT88.4 R144, [R226+0x4080] ;  /* 0x00408000e290783b */ /* 0x004ea80000004200 */
[C---:B------:R-:W-:Y:S07]  /*af50*/  HMMA.16816.F32 R72, R136.reuse, R140, R72 ;  /* 0x0000008c8848723c */ /* 0x040fee0000001848 */
[--C-:B------:R-:W-:Y:S01]  /*af60*/  FFMA.FTZ R140, R252, c[0x0][0x2d0], -R174.reuse ;  /* 0x0000b400fc8c7a23 */ /* 0x100fe200000108ae */
[-C--:B------:R-:W-:Y:S01]  /*af70*/  HMMA.16816.F32 R76, R136, R142.reuse, R76 ;  /* 0x0000008e884c723c */ /* 0x080fe2000000184c */
[----:B----4-:R-:W4:Y:S02]  /*af80*/  LDSM.16.MT88.4 R148, [R228+0x4080] ;  /* 0x00408000e494783b */ /* 0x010f240000004200 */
[----:B------:R1:W-:Y:S01]  /*af90*/  MUFU.EX2 R206, R140 ;  /* 0x0000008c00ce7308 */ /* 0x0003e20000000800 */
[----:B------:R-:W-:Y:S01]  /*afa0*/  MOV R252, R190 ;  /* 0x000000be00fc7202 */ /* 0x000fe20000000f00 */
[----:B------:R-:W-:Y:S03]  /*afb0*/  FFMA.FTZ R174, R205, c[0x0][0x2d0], -R174 ;  /* 0x0000b400cdae7a23 */ /* 0x000fe600000108ae */
[C---:B------:R-:W-:Y:S01]  /*afc0*/  HMMA.16816.F32 R80, R132.reuse, R142, R80 ;  /* 0x0000008e8450723c */ /* 0x040fe20000001850 */
[----:B---3--:R-:W-:Y:S04]  /*afd0*/  F2FP.PACK_AB R173, R209, R210 ;  /* 0x000000d2d1ad723e */ /* 0x008fe800000000ff */
[----:B------:R3:W-:Y:S01]  /*afe0*/  MUFU.EX2 R205, R174 ;  /* 0x000000ae00cd7308 */ /* 0x0007e20000000800 */
[--C-:B-1----:R-:W-:Y:S01]  /*aff0*/  FFMA.FTZ R140, R247, c[0x0][0x2d0], -R175.reuse ;  /* 0x0000b400f78c7a23 */ /* 0x102fe200000108af */
[----:B------:R-:W-:Y:S01]  /*b000*/  MOV R247, R189 ;  /* 0x000000bd00f77202 */ /* 0x000fe20000000f00 */
[-C--:B--2---:R-:W-:Y:S07]  /*b010*/  HMMA.16816.F32 R84, R132, R144.reuse, R84 ;  /* 0x000000908454723c */ /* 0x084fee0000001854 */
[----:B------:R1:W-:Y:S01]  /*b020*/  MUFU.EX2 R204, R140 ;  /* 0x0000008c00cc7308 */ /* 0x0003e20000000800 */
[C---:B------:R-:W-:Y:S01]  /*b030*/  HMMA.16816.F32 R88, R136.reuse, R144, R88 ;  /* 0x000000908858723c */ /* 0x040fe20000001858 */
[----:B---3--:R-:W-:Y:S06]  /*b040*/  F2FP.PACK_AB R174, R207, R208 ;  /* 0x000000d0cfae723e */ /* 0x008fec00000000ff */
[--C-:B------:R-:W-:Y:S01]  /*b050*/  FFMA.FTZ R144, R212, c[0x0][0x2d0], -R166.reuse ;  /* 0x0000b400d4907a23 */ /* 0x100fe200000108a6 */
[-C--:B------:R-:W-:Y:S01]  /*b060*/  HMMA.16816.F32 R92, R136, R146.reuse, R92 ;  /* 0x00000092885c723c */ /* 0x080fe2000000185c */
[----:B------:R-:W-:Y:S02]  /*b070*/  MOV R212, R171 ;  /* 0x000000ab00d47202 */ /* 0x000fe40000000f00 */
[----:B------:R2:W-:Y:S05]  /*b080*/  MUFU.EX2 R171, R144 ;  /* 0x0000009000ab7308 */ /* 0x0005ea0000000800 */
[C---:B------:R-:W-:Y:S01]  /*b090*/  HMMA.16816.F32 R96, R132.reuse, R146, R96 ;  /* 0x000000928460723c */ /* 0x040fe20000001860 */
[--C-:B-1----:R-:W-:Y:S03]  /*b0a0*/  FFMA.FTZ R140, R251, c[0x0][0x2d0], -R175.reuse ;  /* 0x0000b400fb8c7a23 */ /* 0x102fe600000108af */
[----:B------:R-:W-:Y:S04]  /*b0b0*/  MOV R251, R188 ;  /* 0x000000bc00fb7202 */ /* 0x000fe80000000f00 */
[-C--:B----4-:R-:W-:Y:S01]  /*b0c0*/  HMMA.16816.F32 R100, R132, R148.reuse, R100 ;  /* 0x000000948464723c */ /* 0x090fe20000001864 */
[----:B------:R1:W3:Y:S07]  /*b0d0*/  MUFU.EX2 R203, R140 ;  /* 0x0000008c00cb7308 */ /* 0x0002ee0000000800 */
[C---:B------:R-:W-:Y:S01]  /*b0e0*/  HMMA.16816.F32 R104, R136.reuse, R148, R104 ;  /* 0x000000948868723c */ /* 0x040fe20000001868 */
[--C-:B--2---:R-:W-:Y:S03]  /*b0f0*/  FFMA.FTZ R144, R214, c[0x0][0x2d0], -R166.reuse ;  /* 0x0000b400d6907a23 */ /* 0x104fe600000108a6 */
[----:B------:R-:W-:Y:S03]  /*b100*/  MOV R214, R196 ;  /* 0x000000c400d67202 */ /* 0x000fe60000000f00 */
[----:B------:R-:W-:Y:S01]  /*b110*/  MOV R149, R170 ;  /* 0x000000aa00957202 */ /* 0x000fe20000000f00 */
[-C--:B------:R-:W-:Y:S01]  /*b120*/  HMMA.16816.F32 R108, R136, R150.reuse, R108 ;  /* 0x00000096886c723c */ /* 0x080fe2000000186c */
[----:B------:R2:W4:Y:S03]  /*b130*/  MUFU.EX2 R196, R144 ;  /* 0x0000009000c47308 */ /* 0x0005260000000800 */
[----:B------:R-:W-:Y:S04]  /*b140*/  MOV R148, R184 ;  /* 0x000000b800947202 */ /* 0x000fe80000000f00 */
[C---:B------:R-:W-:Y:S01]  /*b150*/  HMMA.16816.F32 R112, R132.reuse, R150, R112 ;  /* 0x000000968470723c */ /* 0x040fe20000001870 */
[--C-:B-1----:R-:W-:Y:S03]  /*b160*/  FFMA.FTZ R140, R202, c[0x0][0x2d0], -R175.reuse ;  /* 0x0000b400ca8c7a23 */ /* 0x102fe600000108af */
[----:B------:R-:W-:Y:S01]  /*b170*/  FFMA.FTZ R175, R160, c[0x0][0x2d0], -R175 ;  /* 0x0000b400a0af7a23 */ /* 0x000fe200000108af */
[----:B------:R1:W-:Y:S01]  /*b180*/  MUFU.EX2 R202, R140 ;  /* 0x0000008c00ca7308 */ /* 0x0003e20000000800 */
[----:B------:R-:W-:Y:S02]  /*b190*/  MOV R160, R191 ;  /* 0x000000bf00a07202 */ /* 0x000fe40000000f00 */
[----:B------:R-:W-:Y:S01]  /*b1a0*/  LDSM.16.MT88.4 R188, [R225+0x3080] ;  /* 0x00308000e1bc783b */ /* 0x000fe20000004200 */
[----:B---3--:R-:W-:Y:S03]  /*b1b0*/  F2FP.PACK_AB R192, R203, R204 ;  /* 0x000000cccbc0723e */ /* 0x008fe600000000ff */
[----:B------:R-:W-:Y:S02]  /*b1c0*/  MOV R150, R182 ;  /* 0x000000b600967202 */ /* 0x000fe40000000f00 */
[----:B------:R-:W-:Y:S01]  /*b1d0*/  MOV R151, R181 ;  /* 0x000000b500977202 */ /* 0x000fe20000000f00 */
[----:B------:R3:W3:Y:S01]  /*b1e0*/  MUFU.EX2 R201, R175 ;  /* 0x000000af00c97308 */ /* 0x0006e20000000800 */
[----:B------:R-:W-:Y:S01]  /*b1f0*/  MOV R223, R160 ;  /* 0x000000a000df7202 */ /* 0x000fe20000000f00 */
[--C-:B--2---:R-:W-:Y:S01]  /*b200*/  FFMA.FTZ R144, R213, c[0x0][0x2d0], -R166.reuse ;  /* 0x0000b400d5907a23 */ /* 0x104fe200000108a6 */
[----:B------:R-:W-:Y:S01]  /*b210*/  MOV R213, R178 ;  /* 0x000000b200d57202 */ /* 0x000fe20000000f00 */
[----:B------:R-:W-:Y:S01]  /*b220*/  FFMA.FTZ R166, R172, c[0x0][0x2d0], -R166 ;  /* 0x0000b400aca67a23 */ /* 0x000fe200000108a6 */
[----:B------:R-:W-:Y:S01]  /*b230*/  F2FP.PACK_AB R172, R215, R211 ;  /* 0x000000d3d7ac723e */ /* 0x000fe200000000ff */
[----:B------:R-:W-:Y:S01]  /*b240*/  LDSM.16.MT88.4 R160, [R228+0x3080] ;  /* 0x00308000e4a0783b */ /* 0x000fe20000004200 */
[----:B----4-:R-:W-:Y:S03]  /*b250*/  F2FP.PACK_AB R193, R196, R171 ;  /* 0x000000abc4c1723e */ /* 0x010fe600000000ff */
[----:B------:R2:W-:Y:S04]  /*b260*/  MUFU.EX2 R170, R144 ;  /* 0x0000009000aa7308 */ /* 0x0005e80000000800 */
[----:B-1----:R-:W1:Y:S06]  /*b270*/  LDSM.16.MT88.4 R140, [R227+0x4080] ;  /* 0x00408000e38c783b */ /* 0x002e6c0000004200 */
[----:B------:R-:W4:Y:S01]  /*b280*/  MUFU.EX2 R166, R166 ;  /* 0x000000a600a67308 */ /* 0x000f220000000800 */
[----:B---3--:R-:W-:Y:S02]  /*b290*/  F2FP.PACK_AB R175, R205, R206 ;  /* 0x000000cecdaf723e */ /* 0x008fe400000000ff */
[----:B------:R-:W-:Y:S01]  /*b2a0*/  F2FP.PACK_AB R194, R201, R202 ;  /* 0x000000cac9c2723e */ /* 0x000fe200000000ff */
[----:B--2---:R-:W2:Y:S01]  /*b2b0*/  LDSM.16.MT88.4 R144, [R226+0x3080] ;  /* 0x00308000e290783b */ /* 0x004ea20000004200 */
[----:B----4-:R-:W-:Y:S01]  /*b2c0*/  F2FP.PACK_AB R195, R166, R170 ;  /* 0x000000aaa6c3723e */ /* 0x010fe200000000ff */
[-C--:B-1----:R-:W-:Y:S08]  /*b2d0*/  HMMA.16816.F32 R116, R132, R140.reuse, R116 ;  /* 0x0000008c8474723c */ /* 0x082ff00000001874 */
[C---:B------:R-:W-:Y:S07]  /*b2e0*/  HMMA.16816.F32 R120, R136.reuse, R140, R120 ;  /* 0x0000008c8878723c */ /* 0x040fee0000001878 */
[----:B------:R-:W-:Y:S01]  /*b2f0*/  MOV R141, R180 ;  /* 0x000000b4008d7202 */ /* 0x000fe20000000f00 */
[-C--:B------:R-:W-:Y:S08]  /*b300*/  HMMA.16816.F32 R124, R136, R142.reuse, R124 ;  /* 0x0000008e887c723c */ /* 0x080ff0000000187c */
[----:B------:R-:W-:Y:S08]  /*b310*/  HMMA.16816.F32 R128, R132, R142, R128 ;  /* 0x0000008e8480723c */ /* 0x000ff00000001880 */
[-C--:B------:R-:W-:Y:S01]  /*b320*/  HMMA.16816.F32 R176, R172, R188.reuse, R4 ;  /* 0x000000bcacb0723c */ /* 0x080fe20000001804 */
[----:B------:R-:W1:Y:S07]  /*b330*/  LDSM.16.MT88.4 R4, [R227+0x3080] ;  /* 0x00308000e304783b */ /* 0x000e6e0000004200 */
[C---:B------:R-:W-:Y:S01]  /*b340*/  HMMA.16816.F32 R180, R192.reuse, R188, R8 ;  /* 0x000000bcc0b4723c */ /* 0x040fe20000001808 */
[----:B------:R-:W3:Y:S07]  /*b350*/  LDSM.16.MT88.4 R8, [R225+0x4880] ;  /* 0x00488000e108783b */ /* 0x000eee0000004200 */
[-C--:B------:R-:W-:Y:S01]  /*b360*/  HMMA.16816.F32 R184, R192, R190.reuse, R12 ;  /* 0x000000bec0b8723c */ /* 0x080fe2000000180c */
[----:B------:R-:W4:Y:S07]  /*b370*/  LDSM.16.MT88.4 R12, [R226+0x4880] ;  /* 0x00488000e20c783b */ /* 0x000f2e0000004200 */
[C---:B------:R-:W-:Y:S01]  /*b380*/  HMMA.16816.F32 R188, R172.reuse, R190, R16 ;  /* 0x000000beacbc723c */ /* 0x040fe20000001810 */
[----:B------:R-:W1:Y:S07]  /*b390*/  LDSM.16.MT88.4 R16, [R228+0x4880] ;  /* 0x00488000e410783b */ /* 0x000e6e0000004200 */
[-C--:B--2---:R-:W-:Y:S07]  /*b3a0*/  HMMA.16816.F32 R132, R172, R144.reuse, R20 ;  /* 0x00000090ac84723c */ /* 0x084fee0000001814 */
[----:B------:R-:W-:Y:S01]  /*b3b0*/  MOV R23, R141 ;  /* 0x0000008d00177202 */ /* 0x000fe20000000f00 */
[C---:B------:R-:W-:Y:S01]  /*b3c0*/  HMMA.16816.F32 R136, R192.reuse, R144, R24 ;  /* 0x00000090c088723c */ /* 0x040fe20000001818 */
[----:B------:R-:W2:Y:S03]  /*b3d0*/  LDL.LU R27, [R1+0x18] ;  /* 0x00001800011b7983 */ /* 0x000ea60000300800 */
[----:B------:R-:W-:Y:S02]  /*b3e0*/  MOV R22, R150 ;  /* 0x0000009600167202 */ /* 0x000fe40000000f00 */
[----:B------:R-:W-:Y:S02]  /*b3f0*/  MOV R21, R151 ;  /* 0x0000009700157202 */ /* 0x000fe40000000f00 */
[-C--:B------:R-:W-:Y:S01]  /*b400*/  HMMA.16816.F32 R140, R192, R146.reuse, R28 ;  /* 0x00000092c08c723c */ /* 0x080fe2000000181c */
[----:B------:R-:W2:Y:S03]  /*b410*/  LDL.LU R28, [R1+0x14] ;  /* 0x00001400011c7983 */ /* 0x000ea60000300800 */
[----:B------:R-:W-:Y:S02]  /*b420*/  MOV R20, R148 ;  /* 0x0000009400147202 */ /* 0x000fe40000000f00 */
[----:B------:R-:W-:Y:S02]  /*b430*/  MOV R26, R149 ;  /* 0x00000095001a7202 */ /* 0x000fe40000000f00 */
[C---:B------:R-:W-:Y:S01]  /*b440*/  HMMA.16816.F32 R144, R172.reuse, R146, R32 ;  /* 0x00000092ac90723c */ /* 0x040fe20000001820 */
[----:B------:R-:W2:Y:S03]  /*b450*/  LDL.LU R33, [R1+0x10] ;  /* 0x0000100001217983 */ /* 0x000ea60000300800 */
[----:B------:R-:W-:Y:S01]  /*b460*/  MOV R31, R154 ;  /* 0x0000009a001f7202 */ /* 0x000fe20000000f00 */
[----:B------:R-:W2:Y:S01]  /*b470*/  LDL.LU R32, [R1+0xc] ;  /* 0x00000c0001207983 */ /* 0x000ea20000300800 */
[----:B------:R-:W-:Y:S02]  /*b480*/  MOV R30, R155 ;  /* 0x0000009b001e7202 */ /* 0x000fe40000000f00 */
[-C--:B------:R-:W-:Y:S01]  /*b490*/  HMMA.16816.F32 R148, R172, R160.reuse, R36 ;  /* 0x000000a0ac94723c */ /* 0x080fe20000001824 */
[----:B------:R-:W-:Y:S03]  /*b4a0*/  MOV R25, R246 ;  /* 0x000000f600197202 */ /* 0x000fe60000000f00 */
[----:B------:R-:W-:Y:S02]  /*b4b0*/  MOV R246, R153 ;  /* 0x0000009900f67202 */ /* 0x000fe40000000f00 */
[----:B------:R-:W-:Y:S02]  /*b4c0*/  MOV R24, R222 ;  /* 0x000000de00187202 */ /* 0x000fe40000000f00 */
[----:B------:R-:W-:Y:S02]  /*b4d0*/  MOV R222, R152 ;  /* 0x0000009800de7202 */ /* 0x000fe40000000f00 */
[C---:B------:R-:W-:Y:S02]  /*b4e0*/  HMMA.16816.F32 R152, R192.reuse, R160, R40 ;  /* 0x000000a0c098723c */ /* 0x040fe40000001828 */
[----:B------:R-:W-:Y:S02]  /*b4f0*/  MOV R34, R158 ;  /* 0x0000009e00227202 */ /* 0x000fe40000000f00 */
[----:B------:R-:W-:Y:S02]  /*b500*/  MOV R35, R157 ;  /* 0x0000009d00237202 */ /* 0x000fe40000000f00 */
[----:B------:R-:W-:Y:S02]  /*b510*/  MOV R39, R156 ;  /* 0x0000009c00277202 */ /* 0x000fe40000000f00 */
[----:B------:R-:W-:Y:S04]  /*b520*/  MOV R29, R223 ;  /* 0x000000df001d7202 */ /* 0x000fe80000000f00 */
[----:B------:R-:W-:Y:S02]  /*b530*/  MOV R223, R219 ;  /* 0x000000db00df7202 */ /* 0x000fe40000000f00 */
[----:B------:R-:W-:Y:S02]  /*b540*/  MOV R219, R216 ;  /* 0x000000d800db7202 */ /* 0x000fe40000000f00 */
[----:B------:R-:W-:Y:S02]  /*b550*/  MOV R216, R159 ;  /* 0x0000009f00d87202 */ /* 0x000fe40000000f00 */
        /* <DEDUP_REMOVED lines=23> */
[----:B--2---:R-:W-:Y:S04]  /*b6d0*/  FFMA.FTZ R8, R2, R28, R35 ;  /* 0x0000001c02087223 */ /* 0x004fe80000010023 */
        /* <DEDUP_REMOVED lines=56> */
.L_x_3135:
        /* <DEDUP_REMOVED lines=28> */
.L_x_3156:
[----:B------:R-:W-:Y:S02]  /*bc20*/  ULDC UR4, c[0x0][0x32c] ;  /* 0x0000cb0000047ab9 */ /* 0x000fe40000000800 */
[----:B------:R-:W-:-:S03]  /*bc30*/  UISETP.NE.AND UP0, UPT, UR4, 0x1, UPT ;  /* 0x000000010400788c */ /* 0x000fc6000bf05270 */
[----:B------:R-:W-:Y:S02]  /*bc40*/  ULDC.64 UR4, c[0x0][0x330] ;  /* 0x0000cc0000047ab9 */ /* 0x000fe40000000a00 */
[----:B------:R-:W-:-:S07]  /*bc50*/  UIMAD.WIDE.U32 UR28, UR26, UR4, URZ ;  /* 0x000000041a1c72a5 */ /* 0x000fce000f8e003f */
[----:B------:R-:W-:Y:S02]  /*bc60*/  @UP0 UMOV UR27, UR29 ;  /* 0x0000001d001b0c82 */ /* 0x000fe40008000000 */
[----:B------:R-:W-:Y:S02]  /*bc70*/  @UP0 USHF.R.U32.HI UR26, URZ, UR5, UR27 ;  /* 0x000000053f1a0299 */ /* 0x000fe4000801161b */
.L_x_3157:
[----:B------:R-:W-:Y:S02]  /*bc80*/  ULDC UR4, c[0x0][0x32c] ;  /* 0x0000cb0000047ab9 */ /* 0x000fe40000000800 */
[----:B------:R-:W-:-:S04]  /*bc90*/  UIMAD UR4, UR26, UR4, URZ ;  /* 0x000000041a0472a4 */ /* 0x000fc8000f8e023f */
[----:B------:R-:W-:-:S04]  /*bca0*/  UISETP.LT.AND UP0, UPT, UR22, UR4, UPT ;  /* 0x000000041600728c */ /* 0x000fc8000bf01270 */
[----:B------:R-:W-:-:S04]  /*bcb0*/  USEL UR22, UR22, UR4, !UP0 ;  /* 0x0000000416167287 */ /* 0x000fc8000c000000 */
.L_x_3155:
        /* <DEDUP_REMOVED lines=9> */
[----:B-1----:R-:W2:Y:S04]  /*bd50*/  LDL R2, [R1] ;  /* 0x0000000001027983 */ /* 0x002ea80000100800 */
[----:B------:R-:W3:Y:S04]  /*bd60*/  LDL R5, [R1+0x28] ;  /* 0x0000280001057983 */ /* 0x000ee80000100800 */
[----:B------:R-:W3:Y:S01]  /*bd70*/  LDL R4, [R1+0x20] ;  /* 0x0000200001047983 */ /* 0x000ee20000100800 */
[----:B------:R-:W-:Y:S01]  /*bd80*/  IMAD.MOV.U32 R164, RZ, RZ, R168 ;  /* 0x000000ffffa47224 */ /* 0x000fe200078e00a8 */
[----:B------:R-:W-:Y:S01]  /*bd90*/  MOV R171, R3 ;  /* 0x0000000300ab7202 */ /* 0x000fe20000000f00 */
[----:B------:R-:W-:-:S02]  /*bda0*/  IMAD.MOV.U32 R0, RZ, RZ, R169 ;  /* 0x000000ffff007224 */ /* 0x000fc400078e00a9 */
[----:B------:R-:W-:Y:S01]  /*bdb0*/  IMAD.MOV.U32 R170, RZ, RZ, R167 ;  /* 0x000000ffffaa7224 */ /* 0x000fe200078e00a7 */
[----:B--2---:R-:W-:Y:S02]  /*bdc0*/  SHF.R.S32.HI R222, RZ, 0x1f, R2 ;  /* 0x0000001fffde7819 */ /* 0x004fe40000011402 */
[C---:B------:R-:W-:Y:S02]  /*bdd0*/  SHF.L.U32 R251, R2.reuse, 0x1, RZ ;  /* 0x0000000102fb7819 */ /* 0x040fe400000006ff */
[----:B------:R-:W-:Y:S02]  /*bde0*/  SHF.L.U64.HI R222, R2, 0x1, R222 ;  /* 0x0000000102de7819 */ /* 0x000fe400000102de */
[C---:B---3--:R-:W-:Y:S01]  /*bdf0*/  SHF.L.U64.HI R221, R4.reuse, 0x1, R5 ;  /* 0x0000000104dd7819 */ /* 0x048fe20000010205 */
[----:B------:R-:W-:Y:S02]  /*be00*/  IMAD.SHL.U32 R220, R4, 0x2, RZ ;  /* 0x0000000204dc7824 */ /* 0x000fe400078e00ff */
.L_x_3161:
[----:B------:R-:W-:Y:S04]  /*be10*/  DEPBAR.LE SB0, 0x0 ;  /* 0x000080000000791a */ /* 0x000fe80000000000 */
[----:B------:R-:W-:Y:S01]  /*be20*/  BAR.SYNC.DEFER_BLOCKING 0x0 ;  /* 0x0000000000007b1d */ /* 0x000fe20000010000 */
[----:B------:R-:W-:Y:S01]  /*be30*/  UISETP.GT.AND UP0, UPT, UR7, UR23, UPT ;  /* 0x000000170700728c */ /* 0x000fe2000bf04270 */
[----:B------:R-:W-:Y:S05]  /*be40*/  SEL R223, RZ, 0x10, P4 ;  /* 0x00000010ffdf7807 */ /* 0x000fea0002000000 */
[----:B------:R-:W-:Y:S01]  /*be50*/  PLOP3.LUT P0, PT, PT, PT, UP0, 0x80, 0x0 ;  /* 0x000000000000781c */ /* 0x000fe20003f0f008 */
[----:B-----5:R1:W2:Y:S04]  /*be60*/  LDSM.16.M88.4 R48, [R231+0x8080] ;  /* 0x00808000e730783b */ /* 0x0202a80000000200 */
        /* <DEDUP_REMOVED lines=10> */
[----:B------:R-:W-:Y:S02]  /*bf10*/  SHF.R.S32.HI R2, RZ, 0x1f, R243 ;  /* 0x0000001fff027819 */ /* 0x000fe400000114f3 */
[----:B------:R-:W-:Y:S03]  /*bf20*/  SHF.R.S32.HI R5, RZ, 0x1f, R242 ;  /* 0x0000001fff057819 */ /* 0x000fe600000114f2 */
[----:B------:R-:W-:Y:S02]  /*bf30*/  IMAD R4, R2, c[0x0][0x208], RZ ;  /* 0x0000820002047a24 */ /* 0x000fe400078e02ff */
[C---:B------:R-:W-:Y:S04]  /*bf40*/  IMAD.WIDE.U32 R2, R243.reuse, c[0x0][0x208], RZ ;  /* 0x00008200f3027a25 */ /* 0x040fe800078e00ff */
[----:B------:R-:W-:Y:S04]  /*bf50*/  IMAD R4, R243, c[0x0][0x20c], R4 ;  /* 0x00008300f3047a24 */ /* 0x000fe800078e0204 */
        /* <DEDUP_REMOVED lines=8> */
[----:B------:R-:W-:Y:S04]  /*bfe0*/  SHFL.IDX PT, R6, R3, 0x1, 0x181f ;  /* 0x00381f0003067f89 */ /* 0x000fe800000e0000 */
[----:B------:R-:W5:Y:S04]  /*bff0*/  SHFL.IDX PT, R4, R3, RZ, 0x181f ;  /* 0x00181fff03047589 */ /* 0x000f6800000e0000 */
[----:B------:R-:W4:Y:S04]  /*c000*/  SHFL.IDX PT, R5, R2, RZ, 0x181f ;  /* 0x00181fff02057589 */ /* 0x000f2800000e0000 */
[----:B------:R-:W3:Y:S04]  /*c010*/  SHFL.IDX PT, R3, R3, 0x2, 0x181f ;  /* 0x00581f0003037f89 */ /* 0x000ee800000e0000 */
[----:B------:R-:W2:Y:S04]  /*c020*/  SHFL.IDX PT, R7, R2, 0x1, 0x181f ;  /* 0x00381f0002077f89 */ /* 0x000ea800000e0000 */
[----:B------:R1:W2:Y:S02]  /*c030*/  SHFL.IDX PT, R14, R2, 0x2, 0x181f ;  /* 0x00581f00020e7f89 */ /* 0x0002a400000e0000 */
[----:B-1----:R-:W-:Y:S02]  /*c040*/  IADD3 R2, -R223, 0x10, RZ ;  /* 0x00000010df027810 */ /* 0x002fe40007ffe1ff */
[CC--:B-----5:R-:W-:Y:S02]  /*c050*/  IADD3 R12, P1, R4.reuse, R251.reuse, RZ ;  /* 0x000000fb040c7210 */ /* 0x0e0fe40007f3e0ff */
[-C--:B------:R-:W-:Y:S02]  /*c060*/  IADD3 R10, P0, R4, R220.reuse, RZ ;  /* 0x000000dc040a7210 */ /* 0x080fe40007f1e0ff */
[CC--:B------:R-:W-:Y:S01]  /*c070*/  IADD3 R8, P2, R6.reuse, R251.reuse, RZ ;  /* 0x000000fb06087210 */ /* 0x0c0fe20007f5e0ff */
[C-C-:B----4-:R-:W-:Y:S01]  /*c080*/  IMAD.X R13, R5.reuse, 0x1, R222.reuse, P1 ;  /* 0x00000001050d7824 */ /* 0x150fe200008e06de */
[----:B------:R-:W-:Y:S01]  /*c090*/  IADD3 R6, P1, R6, R220, RZ ;  /* 0x000000dc06067210 */ /* 0x000fe20007f3e0ff */
[--C-:B------:R-:W-:Y:S01]  /*c0a0*/  IMAD.X R11, R5, 0x1, R221.reuse, P0 ;  /* 0x00000001050b7824 */ /* 0x100fe200000e06dd */
[----:B---3--:R-:W-:Y:S01]  /*c0b0*/  IADD3 R4, P0, R3, R251, RZ ;  /* 0x000000fb03047210 */ /* 0x008fe20007f1e0ff */
[C-C-:B--2---:R-:W-:Y:S01]  /*c0c0*/  IMAD.X R9, R7.reuse, 0x1, R222.reuse, P2 ;  /* 0x0000000107097824 */ /* 0x144fe200010e06de */
[----:B------:R1:W-:Y:S01]  /*c0d0*/  LDGSTS.E.BYPASS.LTC128B.128 [R244], [R12.64], !P5 ;  /* 0x000000000cf47fae */ /* 0x0003e2000e901d54 */
[--C-:B------:R-:W-:Y:S01]  /*c0e0*/  IMAD.X R7, R7, 0x1, R221.reuse, P1 ;  /* 0x0000000107077824 */ /* 0x100fe200008e06dd */
[----:B------:R-:W-:Y:S01]  /*c0f0*/  LOP3.LUT R2, R2, 0xf, RZ, 0xc0, !PT ;  /* 0x0000000f02027812 */ /* 0x000fe200078ec0ff */
[----:B------:R-:W-:Y:S01]  /*c100*/  IMAD.X R5, R14, 0x1, R222, P0 ;  /* 0x000000010e057824 */ /* 0x000fe200000e06de */
[----:B------:R1:W-:Y:S01]  /*c110*/  LDGSTS.E.BYPASS.LTC128B.128 [R244+0x1800], [R10.64], !P4 ;  /* 0x018000000af47fae */ /* 0x0003e2000e101d54 */
[----:B------:R-:W-:Y:S02]  /*c120*/  ISETP.NE.U32.AND P0, PT, R223, RZ, PT ;  /* 0x000000ffdf00720c */ /* 0x000fe40003f05070 */
[----:B------:R-:W-:Y:S01]  /*c130*/  IADD3 R2, P2, P1, R2, R3, R220 ;  /* 0x0000000302027210 */ /* 0x000fe2000795e0dc */
[----:B------:R1:W-:Y:S03]  /*c140*/  LDGSTS.E.BYPASS.LTC128B.128 [R244+0x800], [R8.64], !P5 ;  /* 0x0080000008f47fae */ /* 0x0003e6000e901d54 */
[----:B------:R-:W-:Y:S01]  /*c150*/  IADD3.X R3, RZ, R14, R221, P2, P1 ;  /* 0x0000000eff037210 */ /* 0x000fe200017e24dd */
[----:B------:R1:W-:Y:S04]  /*c160*/  LDGSTS.E.BYPASS.LTC128B.128 [R244+0x2000], [R6.64], !P4 ;  /* 0x0200000006f47fae */ /* 0x0003e8000e101d54 */
[----:B------:R1:W-:Y:S04]  /*c170*/  LDGSTS.E.BYPASS.LTC128B.128 [R244+0x1000], [R4.64], !P5 ;  /* 0x0100000004f47fae */ /* 0x0003e8000e901d54 */
[----:B------:R1:W-:Y:S02]  /*c180*/  LDGSTS.E.BYPASS.LTC128B.128.ZFILL [R244+0x2800], [R2.64], P0 ;  /* 0x0280000002f47fae */ /* 0x0003e40008141d54 */
.L_x_3159:
[-C--:B-12-4-:R-:W-:Y:S01]  /*c190*/  HMMA.16816.F32 R4, R48, R16.reuse, RZ ;  /* 0x000000103004723c */ /* 0x096fe200000018ff */
[----:B------:R-:W-:Y:S01]  /*c1a0*/  LDSM.16.M88.4 R212, [R232+0x8080] ;  /* 0x00808000e8d4783b */ /* 0x000fe20000000200 */
[----:B------:R-:W-:Y:S06]  /*c1b0*/  UISETP.GT.AND UP0, UPT, UR23, UR7, UPT ;  /* 0x000000071700728c */ /* 0x000fec000bf04270 */
[C---:B---3--:R-:W-:Y:S01]  /*c1c0*/  HMMA.16816.F32 R8, R44.reuse, R16, RZ ;  /* 0x000000102c08723c */ /* 0x048fe200000018ff */
        /* <DEDUP_REMOVED lines=32> */
[C---:B--2---:R-:W-:Y:S08]  /*c3d0*/  HMMA.16816.F32 R8, R172.reuse, R216, R8 ;  /* 0x000000d8ac08723c */ /* 0x044ff00000001808 */
[-C--:B------:R-:W-:Y:S08]  /*c3e0*/  HMMA.16816.F32 R12, R172, R218.reuse, R12 ;  /* 0x000000daac0c723c */ /* 0x080ff0000000180c */
[C---:B------:R-:W-:Y:S01]  /*c3f0*/  HMMA.16816.F32 R16, R212.reuse, R218, R16 ;  /* 0x000000dad410723c */ /* 0x040fe20000001810 */
[----:B------:R-:W2:Y:S07]  /*c400*/  LDSM.16.M88.4 R216, [R229+0x800] ;  /* 0x00080000e5d8783b */ /* 0x000eae0000000200 */
        /* <DEDUP_REMOVED lines=10> */
[----:B------:R-:W4:Y:S07]  /*c4b0*/  LDSM.16.M88.4 R192, [R224+0x6880] ;  /* 0x00688000e0c0783b */ /* 0x000f2e0000000200 */
[-C--:B------:R-:W-:Y:S01]  /*c4c0*/  HMMA.16816.F32 R4, R200, R204.reuse, R4 ;  /* 0x000000ccc804723c */ /* 0x080fe20000001804 */
[----:B------:R-:W-:Y:S07]  /*c4d0*/  LDSM.16.M88.4 R212, [R224+0x7080] ;  /* 0x00708000e0d4783b */ /* 0x000fee0000000200 */
[C---:B-1----:R-:W-:Y:S08]  /*c4e0*/  HMMA.16816.F32 R8, R208.reuse, R204, R8 ;  /* 0x000000ccd008723c */ /* 0x042ff00000001808 */
[-C--:B------:R-:W-:Y:S08]  /*c4f0*/  HMMA.16816.F32 R12, R208, R206.reuse, R12 ;  /* 0x000000ced00c723c */ /* 0x080ff0000000180c */
[C---:B------:R-:W-:Y:S01]  /*c500*/  HMMA.16816.F32 R16, R200.reuse, R206, R16 ;  /* 0x000000cec810723c */ /* 0x040fe20000001810 */
[----:B------:R-:W1:Y:S07]  /*c510*/  LDSM.16.M88.4 R204, [R231+0xe080] ;  /* 0x00e08000e7cc783b */ /* 0x000e6e0000000200 */
[-C--:B--2---:R-:W-:Y:S08]  /*c520*/  HMMA.16816.F32 R20, R200, R216.reuse, R20 ;  /* 0x000000d8c814723c */ /* 0x084ff00000001814 */
[C---:B------:R-:W-:Y:S08]  /*c530*/  HMMA.16816.F32 R24, R208.reuse, R216, R24 ;  /* 0x000000d8d018723c */ /* 0x040ff00000001818 */
[-C--:B------:R-:W-:Y:S08]  /*c540*/  HMMA.16816.F32 R28, R208, R218.reuse, R28 ;  /* 0x000000dad01c723c */ /* 0x080ff0000000181c */
[C---:B------:R-:W-:Y:S01]  /*c550*/  HMMA.16816.F32 R32, R200.reuse, R218, R32 ;  /* 0x000000dac820723c */ /* 0x040fe20000001820 */
[----:B------:R-:W2:Y:S07]  /*c560*/  LDSM.16.M88.4 R216, [R224+0x7880] ;  /* 0x00788000e0d8783b */ /* 0x000eae0000000200 */
[-C--:B---3--:R-:W-:Y:S08]  /*c570*/  HMMA.16816.F32 R36, R200, R196.reuse, R36 ;  /* 0x000000c4c824723c */ /* 0x088ff00000001824 */
[C---:B------:R-:W-:Y:S08]  /*c580*/  HMMA.16816.F32 R40, R208.reuse, R196, R40 ;  /* 0x000000c4d028723c */ /* 0x040ff00000001828 */
[-C--:B------:R-:W-:Y:S01]  /*c590*/  HMMA.16816.F32 R44, R208, R198.reuse, R44 ;  /* 0x000000c6d02c723c */ /* 0x080fe2000000182c */
[----:B------:R-:W-:Y:S07]  /*c5a0*/  LDSM.16.M88.4 R208, [R233+0xe080] ;  /* 0x00e08000e9d0783b */ /* 0x000fee0000000200 */
[----:B------:R-:W-:Y:S01]  /*c5b0*/  HMMA.16816.F32 R48, R200, R198, R48 ;  /* 0x000000c6c830723c */ /* 0x000fe20000001830 */
[----:B------:R-:W-:Y:S07]  /*c5c0*/  LDSM.16.M88.4 R196, [R233+0xc080] ;  /* 0x00c08000e9c4783b */ /* 0x000fee0000000200 */
[-C--:B----4-:R-:W-:Y:S01]  /*c5d0*/  HMMA.16816.F32 R4, R172, R192.reuse, R4 ;  /* 0x000000c0ac04723c */ /* 0x090fe20000001804 */
[----:B------:R-:W3:Y:S07]  /*c5e0*/  LDSM.16.M88.4 R200, [R239] ;  /* 0x00000000efc8783b */ /* 0x000eee0000000200 */
        /* <DEDUP_REMOVED lines=14> */
[----:B------:R-:W2:Y:S07]  /*c6d0*/  LDSM.16.M88.4 R172, [R237] ;  /* 0x00000000edac783b */ /* 0x000eae0000000200 */
[-C--:B---3--:R-:W-:Y:S01]  /*c6e0*/  HMMA.16816.F32 R4, R196, R200.reuse, R4 ;  /* 0x000000c8c404723c */ /* 0x088fe20000001804 */
[----:B------:R-:W3:Y:S07]  /*c6f0*/  LDSM.16.M88.4 R216, [R232+0xe080] ;  /* 0x00e08000e8d8783b */ /* 0x000eee0000000200 */
        /* <DEDUP_REMOVED lines=14> */
[----:B------:R-:W1:Y:S07]  /*c7e0*/  LDSM.16.M88.4 R172, [R230+0x7880] ;  /* 0x00788000e6ac783b */ /* 0x000e6e0000000200 */
[-C--:B------:R-:W-:Y:S01]  /*c7f0*/  HMMA.16816.F32 R4, R204, R212.reuse, R4 ;  /* 0x000000d4cc04723c */ /* 0x080fe20000001804 */
[----:B------:R-:W2:Y:S07]  /*c800*/  LDSM.16.M88.4 R196, [R229+0x1800] ;  /* 0x00180000e5c4783b */ /* 0x000eae0000000200 */
        /* <DEDUP_REMOVED lines=43> */
[----:B------:R-:W2:Y:S04]  /*cac0*/  @!P6 LDG.E R242, [R166.64] ;  /* 0x00000014a6f2e981 */ /* 0x000ea8000c1e1900 */
[----:B------:R-:W-:Y:S02]  /*cad0*/  IMAD R165, R2, c[0x0][0x1e0], RZ ;  /* 0x0000780002a57a24 */ /* 0x000fe400078e02ff */
[C---:B------:R-:W-:Y:S04]  /*cae0*/  IMAD.WIDE.U32 R2, R243.reuse, c[0x0][0x1e0], RZ ;  /* 0x00007800f3027a25 */ /* 0x040fe800078e00ff */
        /* <DEDUP_REMOVED lines=14> */
[----:B------:R-:W5:Y:S04]  /*cbd0*/  SHFL.IDX PT, R167, R2, 0x1, 0x181f ;  /* 0x00381f0002a77f89 */ /* 0x000f6800000e0000 */
[----:B------:R5:W5:Y:S01]  /*cbe0*/  SHFL.IDX PT, R194, R2, 0x2, 0x181f ;  /* 0x00581f0002c27f89 */ /* 0x000b6200000e0000 */
[-C--:B-1----:R-:W-:Y:S02]  /*cbf0*/  IADD3 R172, P2, R168, R251.reuse, RZ ;  /* 0x000000fba8ac7210 */ /* 0x082fe40007f5e0ff */
[CC--:B--2---:R-:W-:Y:S02]  /*cc00*/  IADD3 R192, P1, R165.reuse, R251.reuse, RZ ;  /* 0x000000fba5c07210 */ /* 0x0c4fe40007f3e0ff */
[-C--:B------:R-:W-:Y:S03]  /*cc10*/  IADD3 R174, P0, R165, R220.reuse, RZ ;  /* 0x000000dca5ae7210 */ /* 0x080fe60007f1e0ff */
[--C-:B---3--:R-:W-:Y:S01]  /*cc20*/  IMAD.X R193, R166, 0x1, R222.reuse, P1 ;  /* 0x00000001a6c17824 */ /* 0x108fe200008e06de */
[----:B------:R-:W-:Y:S01]  /*cc30*/  IADD3 R168, P1, R168, R220, RZ ;  /* 0x000000dca8a87210 */ /* 0x000fe20007f3e0ff */
[--C-:B------:R-:W-:Y:S01]  /*cc40*/  IMAD.X R175, R166, 0x1, R221.reuse, P0 ;  /* 0x00000001a6af7824 */ /* 0x100fe200000e06dd */
[----:B----4-:R-:W-:Y:S02]  /*cc50*/  IADD3 R166, P0, R3, R251, RZ ;  /* 0x000000fb03a67210 */ /* 0x010fe40007f1e0ff */
[----:B------:R1:W-:Y:S01]  /*cc60*/  LDGSTS.E.BYPASS.LTC128B.128 [R245+0x5080], [R192.64], !P5 ;  /* 0x05080000c0f57fae */ /* 0x0003e2000e901d54 */
[--C-:B-----5:R-:W-:Y:S03]  /*cc70*/  IMAD.X R173, R167, 0x1, R222.reuse, P2 ;  /* 0x00000001a7ad7824 */ /* 0x120fe600010e06de */
[----:B------:R1:W-:Y:S01]  /*cc80*/  LDGSTS.E.BYPASS.LTC128B.128 [R245+0x6880], [R174.64], !P4 ;  /* 0x06880000aef57fae */ /* 0x0003e2000e101d54 */
[----:B------:R-:W-:Y:S01]  /*cc90*/  IADD3 R2, -R223, 0x10, RZ ;  /* 0x00000010df027810 */ /* 0x000fe20007ffe1ff */
[--C-:B------:R-:W-:Y:S02]  /*cca0*/  IMAD.X R169, R167, 0x1, R221.reuse, P1 ;  /* 0x00000001a7a97824 */ /* 0x100fe400008e06dd */
[----:B------:R1:W-:Y:S01]  /*ccb0*/  LDGSTS.E.BYPASS.LTC128B.128 [R245+0x5880], [R172.64], !P5 ;  /* 0x05880000acf57fae */ /* 0x0003e2000e901d54 */
[----:B------:R-:W-:Y:S01]  /*ccc0*/  IMAD.X R167, R194, 0x1, R222, P0 ;  /* 0x00000001c2a77824 */ /* 0x000fe200000e06de */
[----:B------:R-:W-:Y:S02]  /*ccd0*/  ISETP.NE.U32.AND P0, PT, R223, RZ, PT ;  /* 0x000000ffdf00720c */ /* 0x000fe40003f05070 */
[----:B------:R1:W-:Y:S01]  /*cce0*/  LDGSTS.E.BYPASS.LTC128B.128 [R245+0x7080], [R168.64], !P4 ;  /* 0x07080000a8f57fae */ /* 0x0003e2000e101d54 */
[----:B------:R-:W-:Y:S03]  /*ccf0*/  LOP3.LUT R2, R2, 0xf, RZ, 0xc0, !PT ;  /* 0x0000000f02027812 */ /* 0x000fe600078ec0ff */
[----:B------:R1:W-:Y:S01]  /*cd00*/  LDGSTS.E.BYPASS.LTC128B.128 [R245+0x6080], [R166.64], !P5 ;  /* 0x06080000a6f57fae */ /* 0x0003e2000e901d54 */
[----:B------:R-:W-:Y:S04]  /*cd10*/  IADD3 R2, P2, P1, R2, R3, R220 ;  /* 0x0000000302027210 */ /* 0x000fe8000795e0dc */
[----:B------:R-:W-:Y:S05]  /*cd20*/  IADD3.X R3, RZ, R194, R221, P2, P1 ;  /* 0x000000c2ff037210 */ /* 0x000fea00017e24dd */
[----:B------:R1:W-:Y:S04]  /*cd30*/  LDGSTS.E.BYPASS.LTC128B.128.ZFILL [R245+0x7880], [R2.64], P0 ;  /* 0x0788000002f57fae */ /* 0x0003e80008141d54 */
.L_x_3160:
[----:B-1----:R-:W-:Y:S01]  /*cd40*/  FMNMX.FTZ R169, R4, R0, !PT ;  /* 0x0000000004a97209 */ /* 0x002fe20007810000 */
[----:B------:R-:W-:Y:S01]  /*cd50*/  LDSM.16.MT88.4 R192, [R225+0x2080] ;  /* 0x00208000e1c0783b */ /* 0x000fe20000004200 */
        /* <DEDUP_REMOVED lines=11> */
[----:B------:R-:W2:Y:S01]  /*ce10*/  LDL.LU R252, [R1+0x18] ;  /* 0x0000180001fc7983 */ /* 0x000ea20000300800 */
        /* <DEDUP_REMOVED lines=21> */
[----:B------:R-:W3:Y:S03]  /*cf70*/  SHFL.BFLY PT, R166, R2, 0x2, 0x1f ;  /* 0x0c401f0002a67f89 */ /* 0x000ee600000e0000 */
        /* <DEDUP_REMOVED lines=9> */
[----:B------:R-:W4:Y:S01]  /*d010*/  SHFL.BFLY PT, R167, R3, 0x2, 0x1f ;  /* 0x0c401f0003a77f89 */ /* 0x000f2200000e0000 */
[----:B-1----:R-:W-:Y:S02]  /*d020*/  FMNMX.FTZ R169, R169, R165, !PT ;  /* 0x000000a5a9a97209 */ /* 0x002fe40007810000 */
[----:B---3--:R-:W-:Y:S02]  /*d030*/  FMNMX.FTZ R2, R2, R166, !PT ;  /* 0x000000a602027209 */ /* 0x008fe40007810000 */
[----:B------:R-:W-:Y:S03]  /*d040*/  FMNMX.FTZ R165, R10, R171, !PT ;  /* 0x000000ab0aa57209 */ /* 0x000fe60007810000 */
[----:B------:R-:W1:Y:S01]  /*d050*/  SHFL.BFLY PT, R172, R169, 0x1, 0x1f ;  /* 0x0c201f00a9ac7f89 */ /* 0x000e6200000e0000 */
[----:B------:R-:W-:Y:S04]  /*d060*/  FMNMX.FTZ R165, R11, R165, !PT ;  /* 0x000000a50ba57209 */ /* 0x000fe80007810000 */
[----:B------:R-:W-:Y:S03]  /*d070*/  FMNMX.FTZ R165, R14, R165, !PT ;  /* 0x000000a50ea57209 */ /* 0x000fe60007810000 */
[----:B------:R-:W3:Y:S01]  /*d080*/  SHFL.BFLY PT, R168, R2, 0x1, 0x1f ;  /* 0x0c201f0002a87f89 */ /* 0x000ee200000e0000 */
[----:B------:R-:W-:Y:S04]  /*d090*/  FMNMX.FTZ R165, R15, R165, !PT ;  /* 0x000000a50fa57209 */ /* 0x000fe80007810000 */
[----:B------:R-:W-:Y:S02]  /*d0a0*/  FMNMX.FTZ R165, R26, R165, !PT ;  /* 0x000000a51aa57209 */ /* 0x000fe40007810000 */
[----:B----4-:R-:W-:Y:S02]  /*d0b0*/  FMNMX.FTZ R3, R3, R167, !PT ;  /* 0x000000a703037209 */ /* 0x010fe40007810000 */
[----:B------:R-:W-:Y:S03]  /*d0c0*/  FMNMX.FTZ R165, R27, R165, !PT ;  /* 0x000000a51ba57209 */ /* 0x000fe60007810000 */
[----:B------:R-:W4:Y:S01]  /*d0d0*/  SHFL.BFLY PT, R167, R3, 0x1, 0x1f ;  /* 0x0c201f0003a77f89 */ /* 0x000f2200000e0000 */
[----:B------:R-:W-:Y:S02]  /*d0e0*/  FMNMX.FTZ R165, R30, R165, !PT ;  /* 0x000000a51ea57209 */ /* 0x000fe40007810000 */
[----:B-1----:R-:W-:Y:S02]  /*d0f0*/  FMNMX.FTZ R169, R169, R172, !PT ;  /* 0x000000aca9a97209 */ /* 0x002fe40007810000 */
[----:B------:R-:W-:Y:S03]  /*d100*/  FMNMX.FTZ R165, R31, R165, !PT ;  /* 0x000000a51fa57209 */ /* 0x000fe60007810000 */
[----:B------:R-:W-:Y:S01]  /*d110*/  FADD.FTZ R0, -R169, R0 ;  /* 0x00000000a9007221 */ /* 0x000fe20000010100 */
[----:B------:R-:W-:Y:S02]  /*d120*/  FMNMX.FTZ R165, R42, R165, !PT ;  /* 0x000000a52aa57209 */ /* 0x000fe40007810000 */
[----:B---3--:R-:W-:Y:S01]  /*d130*/  FMNMX.FTZ R168, R2, R168, !PT ;  /* 0x000000a802a87209 */ /* 0x008fe20007810000 */
[----:B------:R-:W-:Y:S01]  /*d140*/  FMUL.FTZ R2, R0, c[0x0][0x2d0] ;  /* 0x0000b40000027a20 */ /* 0x000fe20000410000 */
[----:B------:R-:W-:Y:S03]  /*d150*/  FMNMX.FTZ R0, R43, R165, !PT ;  /* 0x000000a52b007209 */ /* 0x000fe60007810000 */
[----:B------:R1:W3:Y:S01]  /*d160*/  MUFU.EX2 R166, R2 ;  /* 0x0000000200a67308 */ /* 0x0002e20000000800 */
[----:B------:R-:W-:Y:S01]  /*d170*/  FMNMX.FTZ R0, R46, R0, !PT ;  /* 0x000000002e007209 */ /* 0x000fe20007810000 */
[----:B------:R-:W-:Y:S03]  /*d180*/  FMUL.FTZ R200, R168, c[0x0][0x2d0] ;  /* 0x0000b400a8c87a20 */ /* 0x000fe60000410000 */
[----:B------:R-:W-:Y:S01]  /*d190*/  FMNMX.FTZ R0, R47, R0, !PT ;  /* 0x000000002f007209 */ /* 0x000fe20007810000 */
[--C-:B------:R-:W-:Y:S01]  /*d1a0*/  FFMA.FTZ R6, R6, c[0x0][0x2d0], -R200.reuse ;  /* 0x0000b40006067a23 */ /* 0x100fe200000108c8 */
[----:B----4-:R-:W-:Y:S01]  /*d1b0*/  FMNMX.FTZ R167, R3, R167, !PT ;  /* 0x000000a703a77209 */ /* 0x010fe20007810000 */
[--C-:B------:R-:W-:Y:S02]  /*d1c0*/  FFMA.FTZ R7, R7, c[0x0][0x2d0], -R200.reuse ;  /* 0x0000b40007077a23 */ /* 0x100fe400000108c8 */
[----:B------:R-:W4:Y:S01]  /*d1d0*/  SHFL.BFLY PT, R3, R0, 0x2, 0x1f ;  /* 0x0c401f0000037f89 */ /* 0x000f2200000e0000 */
[--C-:B------:R-:W-:Y:S01]  /*d1e0*/  FFMA.FTZ R18, R18, c[0x0][0x2d0], -R200.reuse ;  /* 0x0000b40012127a23 */ /* 0x100fe200000108c8 */
[----:B------:R-:W-:Y:S01]  /*d1f0*/  MUFU.EX2 R218, R6 ;  /* 0x0000000600da7308 */ /* 0x000fe20000000800 */
[--C-:B------:R-:W-:Y:S02]  /*d200*/  FFMA.FTZ R19, R19, c[0x0][0x2d0], -R200.reuse ;  /* 0x0000b40013137a23 */ /* 0x100fe400000108c8 */
[--C-:B------:R-:W-:Y:S02]  /*d210*/  FFMA.FTZ R22, R22, c[0x0][0x2d0], -R200.reuse ;  /* 0x0000b40016167a23 */ /* 0x100fe400000108c8 */
[--C-:B------:R-:W-:Y:S02]  /*d220*/  FFMA.FTZ R23, R23, c[0x0][0x2d0], -R200.reuse ;  /* 0x0000b40017177a23 */ /* 0x100fe400000108c8 */
[--C-:B------:R-:W-:Y:S02]  /*d230*/  FFMA.FTZ R34, R34, c[0x0][0x2d0], -R200.reuse ;  /* 0x0000b40022227a23 */ /* 0x100fe400000108c8 */
[--C-:B------:R-:W-:Y:S01]  /*d240*/  FFMA.FTZ R35, R35, c[0x0][0x2d0], -R200.reuse ;  /* 0x0000b40023237a23 */ /* 0x100fe200000108c8 */
[----:B------:R-:W5:Y:S01]  /*d250*/  MUFU.EX2 R219, R7 ;  /* 0x0000000700db7308 */ /* 0x000f620000000800 */
[----:B------:R-:W-:Y:S02]  /*d260*/  FFMA.FTZ R38, R38, c[0x0][0x2d0], -R200 ;  /* 0x0000b40026267a23 */ /* 0x000fe400000108c8 */
[----:B-1----:R-:W-:Y:S02]  /*d270*/  FADD.FTZ R2, -R168, R164 ;  /* 0x000000a4a8027221 */ /* 0x002fe40000010100 */
[----:B---3--:R-:W-:Y:S02]  /*d280*/  FMUL.FTZ R132, R166, R132 ;  /* 0x00000084a6847220 */ /* 0x008fe40000410000 */
[----:B------:R-:W-:Y:S02]  /*d290*/  FMUL.FTZ R2, R2, c[0x0][0x2d0] ;  /* 0x0000b40002027a20 */ /* 0x000fe40000410000 */
[C---:B------:R-:W-:Y:S01]  /*d2a0*/  FMUL.FTZ R133, R166.reuse, R133 ;  /* 0x00000085a6857220 */ /* 0x040fe20000410000 */
[----:B------:R-:W-:Y:S01]  /*d2b0*/  MUFU.EX2 R246, R18 ;  /* 0x0000001200f67308 */ /* 0x000fe20000000800 */
[----:B------:R-:W-:Y:S01]  /*d2c0*/  FMUL.FTZ R144, R166, R144 ;  /* 0x00000090a6907220 */ /* 0x000fe20000410000 */
[----:B----4-:R-:W-:Y:S01]  /*d2d0*/  FMNMX.FTZ R0, R0, R3, !PT ;  /* 0x0000000300007209 */ /* 0x010fe20007810000 */
[----:B------:R-:W-:Y:S02]  /*d2e0*/  FMUL.FTZ R145, R166, R145 ;  /* 0x00000091a6917220 */ /* 0x000fe40000410000 */
[--C-:B------:R-:W-:Y:S02]  /*d2f0*/  FFMA.FTZ R39, R39, c[0x0][0x2d0], -R200.reuse ;  /* 0x0000b40027277a23 */ /* 0x100fe400000108c8 */
[--C-:B------:R-:W-:Y:S02]  /*d300*/  FFMA.FTZ R50, R50, c[0x0][0x2d0], -R200.reuse ;  /* 0x0000b40032327a23 */ /* 0x100fe400000108c8 */
[----:B------:R-:W-:Y:S01]  /*d310*/  FFMA.FTZ R51, R51, c[0x0][0x2d0], -R200 ;  /* 0x0000b40033337a23 */ /* 0x000fe200000108c8 */
[----:B------:R1:W-:Y:S01]  /*d320*/  MUFU.EX2 R165, R2 ;  /* 0x0000000200a57308 */ /* 0x0003e20000000800 */
[C---:B------:R-:W-:Y:S02]  /*d330*/  FMUL.FTZ R148, R166.reuse, R148 ;  /* 0x00000094a6947220 */ /* 0x040fe40000410000 */
[C---:B------:R-:W-:Y:S01]  /*d340*/  FMUL.FTZ R149, R166.reuse, R149 ;  /* 0x00000095a6957220 */ /* 0x040fe20000410000 */
[----:B-----5:R-:W-:Y:S01]  /*d350*/  F2FP.PACK_AB R173, R219, R218 ;  /* 0x000000dadbad723e */ /* 0x020fe200000000ff */
        /* <DEDUP_REMOVED lines=12> */
[----:B-1----:R-:W-:Y:S02]  /*d420*/  FADD.FTZ R2, -R167, R170 ;  /* 0x000000aaa7027221 */ /* 0x002fe40000010100 */
[----:B------:R-:W-:Y:S02]  /*d430*/  FMUL.FTZ R170, R169, c[0x0][0x2d0] ;  /* 0x0000b400a9aa7a20 */ /* 0x000fe40000410000 */
[----:B------:R-:W-:Y:S01]  /*d440*/  FMUL.FTZ R2, R2, c[0x0][0x2d0] ;  /* 0x0000b40002027a20 */ /* 0x000fe20000410000 */
[----:B------:R-:W-:Y:S01]  /*d450*/  MUFU.EX2 R206, R23 ;  /* 0x0000001700ce7308 */ /* 0x000fe20000000800 */
[--C-:B------:R-:W-:Y:S02]  /*d460*/  FFMA.FTZ R4, R4, c[0x0][0x2d0], -R170.reuse ;  /* 0x0000b40004047a23 */ /* 0x100fe400000108aa */
[--C-:B------:R-:W-:Y:S01]  /*d470*/  FFMA.FTZ R5, R5, c[0x0][0x2d0], -R170.reuse ;  /* 0x0000b40005057a23 */ /* 0x100fe200000108aa */
[----:B---3--:R-:W-:Y:S01]  /*d480*/  F2FP.PACK_AB R175, R223, R246 ;  /* 0x000000f6dfaf723e */ /* 0x008fe200000000ff */
[--C-:B------:R-:W-:Y:S02]  /*d490*/  FFMA.FTZ R16, R16, c[0x0][0x2d0], -R170.reuse ;  /* 0x0000b40010107a23 */ /* 0x100fe400000108aa */
[--C-:B------:R-:W-:Y:S02]  /*d4a0*/  FFMA.FTZ R17, R17, c[0x0][0x2d0], -R170.reuse ;  /* 0x0000b40011117a23 */ /* 0x100fe400000108aa */
[C---:B------:R-:W-:Y:S01]  /*d4b0*/  FMUL.FTZ R6, R165.reuse, R178 ;  /* 0x000000b2a5067220 */ /* 0x040fe20000410000 */
[----:B------:R1:W3:Y:S01]  /*d4c0*/  MUFU.EX2 R164, R2 ;  /* 0x0000000200a47308 */ /* 0x0002e20000000800 */
        /* <DEDUP_REMOVED lines=8> */
[--C-:B------:R-:W-:Y:S02]  /*d550*/  FFMA.FTZ R20, R20, c[0x0][0x2d0], -R170.reuse ;  /* 0x0000b40014147a23 */ /* 0x100fe400000108aa */
[--C-:B------:R-:W-:Y:S02]  /*d560*/  FFMA.FTZ R21, R21, c[0x0][0x2d0], -R170.reuse ;  /* 0x0000b40015157a23 */ /* 0x100fe400000108aa */
[--C-:B------:R-:W-:Y:S01]  /*d570*/  FFMA.FTZ R32, R32, c[0x0][0x2d0], -R170.reuse ;  /* 0x0000b40020207a23 */ /* 0x100fe200000108aa */
[----:B------:R-:W5:Y:S01]  /*d580*/  MUFU.EX2 R249, R5 ;  /* 0x0000000500f97308 */ /* 0x000f620000000800 */
[--C-:B------:R-:W-:Y:S02]  /*d590*/  FFMA.FTZ R33, R33, c[0x0][0x2d0], -R170.reuse ;  /* 0x0000b40021217a23 */ /* 0x100fe400000108aa */
[--C-:B------:R-:W-:Y:S01]  /*d5a0*/  FFMA.FTZ R36, R36, c[0x0][0x2d0], -R170.reuse ;  /* 0x0000b40024247a23 */ /* 0x100fe200000108aa */
[----:B-1----:R-:W1:Y:S01]  /*d5b0*/  SHFL.BFLY PT, R2, R0, 0x1, 0x1f ;  /* 0x0c201f0000027f89 */ /* 0x002e6200000e0000 */
[C---:B---3--:R-:W-:Y:S02]  /*d5c0*/  FMUL.FTZ R136, R164.reuse, R136 ;  /* 0x00000088a4887220 */ /* 0x048fe40000410000 */
[C---:B------:R-:W-:Y:S02]  /*d5d0*/  FMUL.FTZ R137, R164.reuse, R137 ;  /* 0x00000089a4897220 */ /* 0x040fe40000410000 */
[C---:B------:R-:W-:Y:S01]  /*d5e0*/  FMUL.FTZ R140, R164.reuse, R140 ;  /* 0x0000008ca48c7220 */ /* 0x040fe20000410000 */
[----:B------:R-:W-:Y:S01]  /*d5f0*/  MUFU.EX2 R248, R16 ;  /* 0x0000001000f87308 */ /* 0x000fe20000000800 */
[----:B------:R-:W-:Y:S02]  /*d600*/  FMUL.FTZ R141, R164, R141 ;  /* 0x0000008da48d7220 */ /* 0x000fe40000410000 */
[--C-:B------:R-:W-:Y:S02]  /*d610*/  FFMA.FTZ R37, R37, c[0x0][0x2d0], -R170.reuse ;  /* 0x0000b40025257a23 */ /* 0x100fe400000108aa */
[----:B----4-:R-:W-:Y:S02]  /*d620*/  FMUL.FTZ R4, R166, R176 ;  /* 0x000000b0a6047220 */ /* 0x010fe40000410000 */
[--C-:B------:R-:W-:Y:S02]  /*d630*/  FFMA.FTZ R48, R48, c[0x0][0x2d0], -R170.reuse ;  /* 0x0000b40030307a23 */ /* 0x100fe400000108aa */
[----:B------:R-:W-:Y:S01]  /*d640*/  FFMA.FTZ R49, R49, c[0x0][0x2d0], -R170 ;  /* 0x0000b40031317a23 */ /* 0x000fe200000108aa */
[----:B------:R-:W3:Y:S01]  /*d650*/  MUFU.EX2 R250, R17 ;  /* 0x0000001100fa7308 */ /* 0x000ee20000000800 */
[----:B------:R-:W4:Y:S01]  /*d660*/  LDL.LU R170, [R1+0x14] ;  /* 0x0000140001aa7983 */ /* 0x000f220000300800 */
[----:B------:R-:W-:Y:S01]  /*d670*/  FMUL.FTZ R150, R165, R150 ;  /* 0x00000096a5967220 */ /* 0x000fe20000410000 */
[----:B-----5:R-:W-:Y:S01]  /*d680*/  F2FP.PACK_AB R172, R249, R247 ;  /* 0x000000f7f9ac723e */ /* 0x020fe200000000ff */
[----:B------:R-:W-:Y:S01]  /*d690*/  FMUL.FTZ R5, R166, R177 ;  /* 0x000000b1a6057220 */ /* 0x000fe20000410000 */
[----:B------:R-:W5:Y:S01]  /*d6a0*/  LDL.LU R200, [R1+0xc] ;  /* 0x00000c0001c87983 */ /* 0x000f620000300800 */
[----:B------:R-:W-:Y:S01]  /*d6b0*/  FMUL.FTZ R151, R165, R151 ;  /* 0x00000097a5977220 */ /* 0x000fe20000410000 */
[----:B-1----:R-:W-:Y:S01]  /*d6c0*/  FMNMX.FTZ R3, R0, R2, !PT ;  /* 0x0000000200037209 */ /* 0x002fe20007810000 */
[C---:B------:R-:W-:Y:S02]  /*d6d0*/  FMUL.FTZ R152, R164.reuse, R152 ;  /* 0x00000098a4987220 */ /* 0x040fe40000410000 */
[----:B------:R-:W-:Y:S01]  /*d6e0*/  MUFU.EX2 R209, R20 ;  /* 0x0000001400d17308 */ /* 0x000fe20000000800 */
[----:B------:R-:W-:Y:S02]  /*d6f0*/  FMUL.FTZ R153, R164, R153 ;  /* 0x00000099a4997220 */ /* 0x000fe40000410000 */
[----:B------:R-:W-:Y:S02]  /*d700*/  FADD.FTZ R0, -R3, R171 ;  /* 0x000000ab03007221 */ /* 0x000fe40000010100 */
[----:B------:R-:W-:Y:S02]  /*d710*/  FMUL.FTZ R171, R167, c[0x0][0x2d0] ;  /* 0x0000b400a7ab7a20 */ /* 0x000fe40000410000 */
[----:B------:R-:W-:Y:S02]  /*d720*/  FMUL.FTZ R2, R3, c[0x0][0x2d0] ;  /* 0x0000b40003027a20 */ /* 0x000fe40000410000 */
[----:B------:R-:W-:Y:S01]  /*d730*/  FMUL.FTZ R0, R0, c[0x0][0x2d0] ;  /* 0x0000b40000007a20 */ /* 0x000fe20000410000 */
[----:B------:R1:W-:Y:S01]  /*d740*/  MUFU.EX2 R208, R21 ;  /* 0x0000001500d07308 */ /* 0x0003e20000000800 */
[--C-:B------:R-:W-:Y:S02]  /*d750*/  FFMA.FTZ R8, R8, c[0x0][0x2d0], -R171.reuse ;  /* 0x0000b40008087a23 */ /* 0x100fe400000108ab */
[--C-:B------:R-:W-:Y:S01]  /*d760*/  FFMA.FTZ R9, R9, c[0x0][0x2d0], -R171.reuse ;  /* 0x0000b40009097a23 */ /* 0x100fe200000108ab */
[----:B---3--:R-:W-:Y:S01]  /*d770*/  F2FP.PACK_AB R174, R250, R248 ;  /* 0x000000f8faae723e */ /* 0x008fe200000000ff */
[--C-:B------:R-:W-:Y:S02]  /*d780*/  FFMA.FTZ R12, R12, c[0x0][0x2d0], -R171.reuse ;  /* 0x0000b4000c0c7a23 */ /* 0x100fe400000108ab */
[--C-:B------:R-:W-:Y:S02]  /*d790*/  FFMA.FTZ R13, R13, c[0x0][0x2d0], -R171.reuse ;  /* 0x0000b4000d0d7a23 */ /* 0x100fe400000108ab */
[--C-:B------:R-:W-:Y:S01]  /*d7a0*/  FFMA.FTZ R10, R10, c[0x0][0x2d0], -R2.reuse ;  /* 0x0000b4000a0a7a23 */ /* 0x100fe20000010802 */
[----:B------:R-:W3:Y:S01]  /*d7b0*/  MUFU.EX2 R0, R0 ;  /* 0x0000000000007308 */ /* 0x000ee20000000800 */
[-C--:B------:R-:W-:Y:S05]  /*d7c0*/  HMMA.16816.F32 R4, R172, R192.reuse, R4 ;  /* 0x000000c0ac04723c */ /* 0x080fea0000001804 */
[--C-:B------:R-:W-:Y:S02]  /*d7d0*/  FFMA.FTZ R11, R11, c[0x0][0x2d0], -R2.reuse ;  /* 0x0000b4000b0b7a23 */ /* 0x100fe40000010802 */
[--C-:B------:R-:W-:Y:S02]  /*d7e0*/  FFMA.FTZ R14, R14, c[0x0][0x2d0], -R2.reuse ;  /* 0x0000b4000e0e7a23 */ /* 0x100fe40000010802 */
[--C-:B------:R-:W-:Y:S01]  /*d7f0*/  FFMA.FTZ R15, R15, c[0x0][0x2d0], -R2.reuse ;  /* 0x0000b4000f0f7a23 */ /* 0x100fe20000010802 */
[----:B------:R2:W-:Y:S02]  /*d800*/  MUFU.EX2 R214, R8 ;  /* 0x0000000800d67308 */ /* 0x0005e40000000800 */
[C---:B------:R-:W-:Y:S01]  /*d810*/  FMUL.FTZ R16, R166.reuse, R188 ;  /* 0x000000bca6107220 */ /* 0x040fe20000410000 */
[----:B-1----:R-:W-:Y:S01]  /*d820*/  LDSM.16.MT88.4 R20, [R228+0x3880] ;  /* 0x00388000e414783b */ /* 0x002fe20000004200 */
[----:B------:R-:W-:Y:S02]  /*d830*/  FMUL.FTZ R17, R166, R189 ;  /* 0x000000bda6117220 */ /* 0x000fe40000410000 */
[--C-:B------:R-:W-:Y:S02]  /*d840*/  FFMA.FTZ R24, R24, c[0x0][0x2d0], -R171.reuse ;  /* 0x0000b40018187a23 */ /* 0x100fe400000108ab */
[--C-:B------:R-:W-:Y:S02]  /*d850*/  FFMA.FTZ R25, R25, c[0x0][0x2d0], -R171.reuse ;  /* 0x0000b40019197a23 */ /* 0x100fe400000108ab */
[----:B------:R-:W1:Y:S01]  /*d860*/  MUFU.EX2 R215, R9 ;  /* 0x0000000900d77308 */ /* 0x000e620000000800 */
[----:B------:R-:W-:Y:S01]  /*d870*/  LDSM.16.MT88.4 R188, [R225+0x3080] ;  /* 0x00308000e1bc783b */ /* 0x000fe20000004200 */
[--C-:B------:R-:W-:Y:S02]  /*d880*/  FFMA.FTZ R26, R26, c[0x0][0x2d0], -R2.reuse ;  /* 0x0000b4001a1a7a23 */ /* 0x100fe40000010802 */
[C---:B---3--:R-:W-:Y:S02]  /*d890*/  FMUL.FTZ R138, R0.reuse, R138 ;  /* 0x0000008a008a7220 */ /* 0x048fe40000410000 */
[C---:B------:R-:W-:Y:S02]  /*d8a0*/  FMUL.FTZ R139, R0.reuse, R139 ;  /* 0x0000008b008b7220 */ /* 0x040fe40000410000 */
[C---:B------:R-:W-:Y:S02]  /*d8b0*/  FMUL.FTZ R142, R0.reuse, R142 ;  /* 0x0000008e008e7220 */ /* 0x040fe40000410000 */
[----:B------:R3:W-:Y:S01]  /*d8c0*/  MUFU.EX2 R216, R12 ;  /* 0x0000000c00d87308 */ /* 0x0007e20000000800 */
[----:B------:R-:W-:Y:S02]  /*d8d0*/  FMUL.FTZ R143, R0, R143 ;  /* 0x0000008f008f7220 */ /* 0x000fe40000410000 */
[--C-:B------:R-:W-:Y:S02]  /*d8e0*/  FFMA.FTZ R27, R27, c[0x0][0x2d0], -R2.reuse ;  /* 0x0000b4001b1b7a23 */ /* 0x100fe40000010802 */
[----:B--2---:R-:W-:Y:S02]  /*d8f0*/  FMUL.FTZ R8, R164, R180 ;  /* 0x000000b4a4087220 */ /* 0x004fe40000410000 */
[C---:B------:R-:W-:Y:S02]  /*d900*/  FMUL.FTZ R154, R0.reuse, R154 ;  /* 0x0000009a009a7220 */ /* 0x040fe40000410000 */
[----:B------:R-:W-:Y:S01]  /*d910*/  FMUL.FTZ R155, R0, R155 ;  /* 0x0000009b009b7220 */ /* 0x000fe20000410000 */
[----:B------:R-:W2:Y:S01]  /*d920*/  MUFU.EX2 R217, R13 ;  /* 0x0000000d00d97308 */ /* 0x000ea20000000800 */
[C---:B------:R-:W-:Y:S02]  /*d930*/  FMUL.FTZ R156, R164.reuse, R156 ;  /* 0x0000009ca49c7220 */ /* 0x040fe40000410000 */
[C---:B------:R-:W-:Y:S01]  /*d940*/  FMUL.FTZ R157, R164.reuse, R157 ;  /* 0x0000009da49d7220 */ /* 0x040fe20000410000 */
[----:B-1----:R-:W-:Y:S01]  /*d950*/  F2FP.PACK_AB R176, R215, R214 ;  /* 0x000000d6d7b0723e */ /* 0x002fe200000000ff */
[----:B------:R-:W-:Y:S02]  /*d960*/  FMUL.FTZ R9, R164, R181 ;  /* 0x000000b5a4097220 */ /* 0x000fe40000410000 */
[C---:B------:R-:W-:Y:S02]  /*d970*/  FMUL.FTZ R158, R0.reuse, R158 ;  /* 0x0000009e009e7220 */ /* 0x040fe40000410000 */
[----:B------:R-:W-:Y:S01]  /*d980*/  FMUL.FTZ R159, R0, R159 ;  /* 0x0000009f009f7220 */ /* 0x000fe20000410000 */
[----:B------:R1:W-:Y:S01]  /*d990*/  MUFU.EX2 R210, R10 ;  /* 0x0000000a00d27308 */ /* 0x0003e20000000800 */
[C---:B------:R-:W-:Y:S02]  /*d9a0*/  FMUL.FTZ R162, R165.reuse, R162 ;  /* 0x000000a2a5a27220 */ /* 0x040fe40000410000 */
[C---:B------:R-:W-:Y:S02]  /*d9b0*/  FMUL.FTZ R163, R165.reuse, R163 ;  /* 0x000000a3a5a37220 */ /* 0x040fe40000410000 */
[C---:B---3--:R-:W-:Y:S02]  /*d9c0*/  FMUL.FTZ R12, R164.reuse, R184 ;  /* 0x000000b8a40c7220 */ /* 0x048fe40000410000 */
[C---:B------:R-:W-:Y:S02]  /*d9d0*/  FMUL.FTZ R54, R165.reuse, R54 ;  /* 0x00000036a5367220 */ /* 0x040fe40000410000 */
[----:B------:R-:W-:Y:S01]  /*d9e0*/  FMUL.FTZ R55, R165, R55 ;  /* 0x00000037a5377220 */ /* 0x000fe20000410000 */
[----:B------:R-:W3:Y:S01]  /*d9f0*/  MUFU.EX2 R211, R11 ;  /* 0x0000000b00d37308 */ /* 0x000ee20000000800 */
[C---:B------:R-:W-:Y:S02]  /*da00*/  FMUL.FTZ R56, R164.reuse, R56 ;  /* 0x00000038a4387220 */ /* 0x040fe40000410000 */
[C---:B------:R-:W-:Y:S01]  /*da10*/  FMUL.FTZ R57, R164.reuse, R57 ;  /* 0x00000039a4397220 */ /* 0x040fe20000410000 */
[----:B--2---:R-:W-:Y:S01]  /*da20*/  F2FP.PACK_AB R178, R217, R216 ;  /* 0x000000d8d9b2723e */ /* 0x004fe200000000ff */
[----:B------:R-:W-:Y:S02]  /*da30*/  FMUL.FTZ R13, R164, R185 ;  /* 0x000000b9a40d7220 */ /* 0x000fe40000410000 */
[C---:B------:R-:W-:Y:S02]  /*da40*/  FMUL.FTZ R58, R0.reuse, R58 ;  /* 0x0000003a003a7220 */ /* 0x040fe40000410000 */
[----:B------:R-:W-:Y:S01]  /*da50*/  FMUL.FTZ R59, R0, R59 ;  /* 0x0000003b003b7220 */ /* 0x000fe20000410000 */
[----:B------:R2:W-:Y:S01]  /*da60*/  MUFU.EX2 R212, R14 ;  /* 0x0000000e00d47308 */ /* 0x0005e20000000800 */
[C---:B------:R-:W-:Y:S02]  /*da70*/  FMUL.FTZ R60, R164.reuse, R60 ;  /* 0x0000003ca43c7220 */ /* 0x040fe40000410000 */
[----:B------:R-:W-:Y:S02]  /*da80*/  FMUL.FTZ R61, R164, R61 ;  /* 0x0000003da43d7220 */ /* 0x000fe40000410000 */
[C---:B-1----:R-:W-:Y:S02]  /*da90*/  FMUL.FTZ R10, R0.reuse, R182 ;  /* 0x000000b6000a7220 */ /* 0x042fe40000410000 */
[C---:B------:R-:W-:Y:S02]  /*daa0*/  FMUL.FTZ R62, R0.reuse, R62 ;  /* 0x0000003e003e7220 */ /* 0x040fe40000410000 */
[C---:B------:R-:W-:Y:S01]  /*dab0*/  FMUL.FTZ R63, R0.reuse, R63 ;  /* 0x0000003f003f7220 */ /* 0x040fe20000410000 */
[----:B------:R-:W1:Y:S01]  /*dac0*/  MUFU.EX2 R213, R15 ;  /* 0x0000000f00d57308 */ /* 0x000e620000000800 */
[C---:B------:R-:W-:Y:S02]  /*dad0*/  FMUL.FTZ R66, R165.reuse, R66 ;  /* 0x00000042a5427220 */ /* 0x040fe40000410000 */
[----:B------:R-:W-:Y:S01]  /*dae0*/  FMUL.FTZ R67, R165, R67 ;  /* 0x00000043a5437220 */ /* 0x000fe20000410000 */
[----:B---3--:R-:W-:Y:S01]  /*daf0*/  F2FP.PACK_AB R177, R211, R210 ;  /* 0x000000d2d3b1723e */ /* 0x008fe200000000ff */
[----:B------:R-:W-:Y:S02]  /*db00*/  FMUL.FTZ R11, R0, R183 ;  /* 0x000000b7000b7220 */ /* 0x000fe40000410000 */
[----:B------:R-:W3:Y:S01]  /*db10*/  LDSM.16.MT88.4 R180, [R228+0x2080] ;  /* 0x00208000e4b4783b */ /* 0x000ee20000004200 */
[C---:B------:R-:W-:Y:S02]  /*db20*/  FMUL.FTZ R70, R165.reuse, R70 ;  /* 0x00000046a5467220 */ /* 0x040fe40000410000 */
[----:B------:R-:W-:Y:S01]  /*db30*/  MUFU.EX2 R205, R32 ;  /* 0x0000002000cd7308 */ /* 0x000fe20000000800 */
[----:B------:R-:W-:Y:S02]  /*db40*/  FMUL.FTZ R71, R165, R71 ;  /* 0x00000047a5477220 */ /* 0x000fe40000410000 */
[----:B------:R-:W-:Y:S02]  /*db50*/  FMUL.FTZ R72, R164, R72 ;  /* 0x00000048a4487220 */ /* 0x000fe40000410000 */
[----:B--2---:R-:W-:Y:S02]  /*db60*/  FMUL.FTZ R14, R0, R186 ;  /* 0x000000ba000e7220 */ /* 0x004fe40000410000 */
[----:B------:R-:W-:Y:S02]  /*db70*/  FMUL.FTZ R73, R164, R73 ;  /* 0x00000049a4497220 */ /* 0x000fe40000410000 */
[C---:B------:R-:W-:Y:S01]  /*db80*/  FMUL.FTZ R74, R0.reuse, R74 ;  /* 0x0000004a004a7220 */ /* 0x040fe20000410000 */
[----:B------:R-:W-:Y:S01]  /*db90*/  MUFU.EX2 R204, R33 ;  /* 0x0000002100cc7308 */ /* 0x000fe20000000800 */
[----:B------:R-:W-:Y:S02]  /*dba0*/  FMUL.FTZ R75, R0, R75 ;  /* 0x0000004b004b7220 */ /* 0x000fe40000410000 */
[----:B------:R-:W-:Y:S01]  /*dbb0*/  FMUL.FTZ R76, R164, R76 ;  /* 0x0000004ca44c7220 */ /* 0x000fe20000410000 */
[----:B-1----:R-:W-:Y:S01]  /*dbc0*/  F2FP.PACK_AB R179, R213, R212 ;  /* 0x000000d4d5b3723e */ /* 0x002fe200000000ff */
[----:B------:R-:W-:Y:S02]  /*dbd0*/  FMUL.FTZ R15, R0, R187 ;  /* 0x000000bb000f7220 */ /* 0x000fe40000410000 */
[----:B------:R-:W1:Y:S01]  /*dbe0*/  LDSM.16.MT88.4 R184, [R227+0x2080] ;  /* 0x00208000e3b8783b */ /* 0x000e620000004200 */
[----:B------:R-:W-:Y:S02]  /*dbf0*/  FMUL.FTZ R77, R164, R77 ;  /* 0x0000004da44d7220 */ /* 0x000fe40000410000 */
[----:B------:R-:W-:Y:S01]  /*dc00*/  MUFU.EX2 R203, R34 ;  /* 0x0000002200cb7308 */ /* 0x000fe20000000800 */
[C---:B------:R-:W-:Y:S04]  /*dc10*/  HMMA.16816.F32 R8, R176.reuse, R192, R8 ;  /* 0x000000c0b008723c */ /* 0x040fe80000001808 */
[C---:B------:R-:W-:Y:S02]  /*dc20*/  FMUL.FTZ R78, R0.reuse, R78 ;  /* 0x0000004e004e7220 */ /* 0x040fe40000410000 */
[----:B------:R-:W-:Y:S02]  /*dc30*/  FMUL.FTZ R79, R0, R79 ;  /* 0x0000004f004f7220 */ /* 0x000fe40000410000 */
[-C--:B------:R-:W-:Y:S01]  /*dc40*/  HMMA.16816.F32 R12, R176, R194.reuse, R12 ;  /* 0x000000c2b00c723c */ /* 0x080fe2000000180c */
[----:B------:R2:W-:Y:S03]  /*dc50*/  MUFU.EX2 R202, R35 ;  /* 0x0000002300ca7308 */ /* 0x0005e60000000800 */
[C---:B------:R-:W-:Y:S02]  /*dc60*/  FMUL.FTZ R82, R165.reuse, R82 ;  /* 0x00000052a5527220 */ /* 0x040fe40000410000 */
[C---:B------:R-:W-:Y:S02]  /*dc70*/  FMUL.FTZ R83, R165.reuse, R83 ;  /* 0x00000053a5537220 */ /* 0x040fe40000410000 */
[C---:B------:R-:W-:Y:S03]  /*dc80*/  HMMA.16816.F32 R16, R172.reuse, R194, R16 ;  /* 0x000000c2ac10723c */ /* 0x040fe60000001810 */
[----:B------:R-:W-:Y:S01]  /*dc90*/  MUFU.EX2 R201, R24 ;  /* 0x0000001800c97308 */ /* 0x000fe20000000800 */
[C---:B------:R-:W-:Y:S02]  /*dca0*/  FMUL.FTZ R84, R166.reuse, R84 ;  /* 0x00000054a6547220 */ /* 0x040fe40000410000 */
[----:B------:R-:W-:Y:S02]  /*dcb0*/  FMUL.FTZ R85, R166, R85 ;  /* 0x00000055a6557220 */ /* 0x000fe40000410000 */
[-C--:B------:R-:W-:Y:S04]  /*dcc0*/  HMMA.16816.F32 R132, R172, R196.reuse, R132 ;  /* 0x000000c4ac84723c */ /* 0x080fe80000001884 */
[C---:B------:R-:W-:Y:S01]  /*dcd0*/  FMUL.FTZ R86, R165.reuse, R86 ;  /* 0x00000056a5567220 */ /* 0x040fe20000410000 */
[----:B------:R-:W-:Y:S01]  /*dce0*/  MUFU.EX2 R49, R49 ;  /* 0x0000003100317308 */ /* 0x000fe20000000800 */
[C---:B------:R-:W-:Y:S02]  /*dcf0*/  FMUL.FTZ R87, R165.reuse, R87 ;  /* 0x00000057a5577220 */ /* 0x040fe40000410000 */
[C---:B------:R-:W-:Y:S01]  /*dd00*/  HMMA.16816.F32 R136, R176.reuse, R196, R136 ;  /* 0x000000c4b088723c */ /* 0x040fe20000001888 */
[----:B--2---:R-:W-:Y:S03]  /*dd10*/  LDSM.16.MT88.4 R32, [R227+0x3880] ;  /* 0x00388000e320783b */ /* 0x004fe60000004200 */
[C---:B------:R-:W-:Y:S02]  /*dd20*/  FMUL.FTZ R88, R164.reuse, R88 ;  /* 0x00000058a4587220 */ /* 0x040fe40000410000 */
[----:B------:R-:W-:Y:S01]  /*dd30*/  FMUL.FTZ R89, R164, R89 ;  /* 0x00000059a4597220 */ /* 0x000fe20000410000 */
[----:B------:R-:W-:Y:S01]  /*dd40*/  MUFU.EX2 R197, R27 ;  /* 0x0000001b00c57308 */ /* 0x000fe20000000800 */
[-C--:B------:R-:W-:Y:S04]  /*dd50*/  HMMA.16816.F32 R140, R176, R198.reuse, R140 ;  /* 0x000000c6b08c723c */ /* 0x080fe8000000188c */
[C---:B------:R-:W-:Y:S02]  /*dd60*/  FMUL.FTZ R90, R0.reuse, R90 ;  /* 0x0000005a005a7220 */ /* 0x040fe40000410000 */
[----:B------:R-:W-:Y:S02]  /*dd70*/  FMUL.FTZ R91, R0, R91 ;  /* 0x0000005b005b7220 */ /* 0x000fe40000410000 */
[C---:B------:R-:W-:Y:S01]  /*dd80*/  HMMA.16816.F32 R144, R172.reuse, R198, R144 ;  /* 0x000000c6ac90723c */ /* 0x040fe20000001890 */
[----:B------:R-:W2:Y:S03]  /*dd90*/  MUFU.EX2 R199, R25 ;  /* 0x0000001900c77308 */ /* 0x000ea60000000800 */
[C---:B------:R-:W-:Y:S02]  /*dda0*/  FMUL.FTZ R92, R164.reuse, R92 ;  /* 0x0000005ca45c7220 */ /* 0x040fe40000410000 */
[----:B------:R-:W-:Y:S02]  /*ddb0*/  FMUL.FTZ R93, R164, R93 ;  /* 0x0000005da45d7220 */ /* 0x000fe40000410000 */
[-C--:B---3--:R-:W-:Y:S03]  /*ddc0*/  HMMA.16816.F32 R148, R172, R180.reuse, R148 ;  /* 0x000000b4ac94723c */ /* 0x088fe60000001894 */
[----:B------:R3:W1:Y:S01]  /*ddd0*/  MUFU.EX2 R198, R26 ;  /* 0x0000001a00c67308 */ /* 0x0006620000000800 */
[C---:B------:R-:W-:Y:S02]  /*dde0*/  FMUL.FTZ R94, R0.reuse, R94 ;  /* 0x0000005e005e7220 */ /* 0x040fe40000410000 */
[----:B------:R-:W-:Y:S02]  /*ddf0*/  FMUL.FTZ R95, R0, R95 ;  /* 0x0000005f005f7220 */ /* 0x000fe40000410000 */
[C---:B------:R-:W-:Y:S04]  /*de00*/  HMMA.16816.F32 R152, R176.reuse, R180, R152 ;  /* 0x000000b4b098723c */ /* 0x040fe80000001898 */
[C---:B------:R-:W-:Y:S01]  /*de10*/  FMUL.FTZ R96, R166.reuse, R96 ;  /* 0x00000060a6607220 */ /* 0x040fe20000410000 */
[----:B------:R-:W-:Y:S01]  /*de20*/  MUFU.EX2 R51, R51 ;  /* 0x0000003300337308 */ /* 0x000fe20000000800 */
[C---:B------:R-:W-:Y:S02]  /*de30*/  FMUL.FTZ R97, R166.reuse, R97 ;  /* 0x00000061a6617220 */ /* 0x040fe40000410000 */
[-C--:B------:R-:W-:Y:S04]  /*de40*/  HMMA.16816.F32 R156, R176, R182.reuse, R156 ;  /* 0x000000b6b09c723c */ /* 0x080fe8000000189c */
[C---:B------:R-:W-:Y:S02]  /*de50*/  FMUL.FTZ R98, R165.reuse, R98 ;  /* 0x00000062a5627220 */ /* 0x040fe40000410000 */
[C---:B------:R-:W-:Y:S01]  /*de60*/  FMUL.FTZ R99, R165.reuse, R99 ;  /* 0x00000063a5637220 */ /* 0x040fe20000410000 */
[----:B------:R-:W-:Y:S01]  /*de70*/  MUFU.EX2 R192, R36 ;  /* 0x0000002400c07308 */ /* 0x000fe20000000800 */
[C---:B------:R-:W-:Y:S01]  /*de80*/  HMMA.16816.F32 R160, R172.reuse, R182, R160 ;  /* 0x000000b6aca0723c */ /* 0x040fe200000018a0 */
[----:B------:R-:W2:Y:S03]  /*de90*/  LDSM.16.MT88.4 R180, [R225+0x3880] ;  /* 0x00388000e1b4783b */ /* 0x000ea60000004200 */
[C---:B------:R-:W-:Y:S02]  /*dea0*/  FMUL.FTZ R100, R166.reuse, R100 ;  /* 0x00000064a6647220 */ /* 0x040fe40000410000 */
[C---:B------:R-:W-:Y:S02]  /*deb0*/  FMUL.FTZ R101, R166.reuse, R101 ;  /* 0x00000065a6657220 */ /* 0x040fe40000410000 */
[-C--:B-1----:R-:W-:Y:S01]  /*dec0*/  HMMA.16816.F32 R52, R172, R184.reuse, R52 ;  /* 0x000000b8ac34723c */ /* 0x082fe20000001834 */
[----:B---3--:R-:W-:Y:S01]  /*ded0*/  LDSM.16.MT88.4 R24, [R225+0x2880] ;  /* 0x00288000e118783b */ /* 0x008fe20000004200 */
[----:B------:R-:W-:Y:S02]  /*dee0*/  MUFU.EX2 R37, R37 ;  /* 0x0000002500257308 */ /* 0x000fe40000000800 */
[C---:B------:R-:W-:Y:S02]  /*def0*/  FMUL.FTZ R102, R165.reuse, R102 ;  /* 0x00000066a5667220 */ /* 0x040fe40000410000 */
[C---:B------:R-:W-:Y:S02]  /*df00*/  FMUL.FTZ R103, R165.reuse, R103 ;  /* 0x00000067a5677220 */ /* 0x040fe40000410000 */
        /* <DEDUP_REMOVED lines=9> */
[----:B------:R-:W1:Y:S03]  /*dfa0*/  LDSM.16.MT88.4 R184, [R226+0x3880] ;  /* 0x00388000e2b8783b */ /* 0x000e660000004200 */
[C---:B------:R-:W-:Y:S02]  /*dfb0*/  FMUL.FTZ R116, R166.reuse, R116 ;  /* 0x00000074a6747220 */ /* 0x040fe40000410000 */
[----:B------:R-:W-:Y:S02]  /*dfc0*/  FMUL.FTZ R117, R166, R117 ;  /* 0x00000075a6757220 */ /* 0x000fe40000410000 */
[C---:B------:R-:W-:Y:S01]  /*dfd0*/  FMUL.FTZ R118, R165.reuse, R118 ;  /* 0x00000076a5767220 */ /* 0x040fe20000410000 */
[-C--:B--2---:R-:W-:Y:S01]  /*dfe0*/  HMMA.16816.F32 R68, R172, R180.reuse, R68 ;  /* 0x000000b4ac44723c */ /* 0x084fe20000001844 */
[----:B------:R-:W-:Y:S02]  /*dff0*/  MUFU.EX2 R48, R48 ;  /* 0x0000003000307308 */ /* 0x000fe40000000800 */
[----:B------:R-:W-:Y:S02]  /*e000*/  FMUL.FTZ R119, R165, R119 ;  /* 0x00000077a5777220 */ /* 0x000fe40000410000 */
[C---:B------:R-:W-:Y:S02]  /*e010*/  FMUL.FTZ R120, R164.reuse, R120 ;  /* 0x00000078a4787220 */ /* 0x040fe40000410000 */
[----:B------:R-:W-:Y:S01]  /*e020*/  FMUL.FTZ R121, R164, R121 ;  /* 0x00000079a4797220 */ /* 0x000fe20000410000 */
[C---:B------:R-:W-:Y:S03]  /*e030*/  HMMA.16816.F32 R72, R176.reuse, R180, R72 ;  /* 0x000000b4b048723c */ /* 0x040fe60000001848 */
[----:B------:R-:W-:Y:S01]  /*e040*/  MUFU.EX2 R50, R50 ;  /* 0x0000003200327308 */ /* 0x000fe20000000800 */
[C---:B------:R-:W-:Y:S02]  /*e050*/  FMUL.FTZ R122, R0.reuse, R122 ;  /* 0x0000007a007a7220 */ /* 0x040fe40000410000 */
[----:B------:R-:W-:Y:S02]  /*e060*/  FMUL.FTZ R123, R0, R123 ;  /* 0x0000007b007b7220 */ /* 0x000fe40000410000 */
[-C--:B------:R-:W-:Y:S04]  /*e070*/  HMMA.16816.F32 R76, R176, R182.reuse, R76 ;  /* 0x000000b6b04c723c */ /* 0x080fe8000000184c */
[--C-:B------:R-:W-:Y:S02]  /*e080*/  FFMA.FTZ R28, R28, c[0x0][0x2d0], -R171.reuse ;  /* 0x0000b4001c1c7a23 */ /* 0x100fe400000108ab */
[--C-:B------:R-:W-:Y:S02]  /*e090*/  FFMA.FTZ R29, R29, c[0x0][0x2d0], -R171.reuse ;  /* 0x0000b4001d1d7a23 */ /* 0x100fe400000108ab */
[C---:B------:R-:W-:Y:S01]  /*e0a0*/  HMMA.16816.F32 R80, R172.reuse, R182, R80 ;  /* 0x000000b6ac50723c */ /* 0x040fe20000001850 */
[----:B------:R-:W2:Y:S01]  /*e0b0*/  LDSM.16.MT88.4 R180, [R226+0x2880] ;  /* 0x00288000e2b4783b */ /* 0x000ea20000004200 */
[----:B------:R3:W-:Y:S02]  /*e0c0*/  MUFU.EX2 R196, R28 ;  /* 0x0000001c00c47308 */ /* 0x0007e40000000800 */
[--C-:B------:R-:W-:Y:S02]  /*e0d0*/  FFMA.FTZ R30, R30, c[0x0][0x2d0], -R2.reuse ;  /* 0x0000b4001e1e7a23 */ /* 0x100fe40000010802 */
[--C-:B------:R-:W-:Y:S02]  /*e0e0*/  FFMA.FTZ R31, R31, c[0x0][0x2d0], -R2.reuse ;  /* 0x0000b4001f1f7a23 */ /* 0x100fe40000010802 */
[-C--:B-1----:R-:W-:Y:S04]  /*e0f0*/  HMMA.16816.F32 R84, R172, R184.reuse, R84 ;  /* 0x000000b8ac54723c */ /* 0x082fe80000001854 */
[----:B------:R1:W1:Y:S01]  /*e100*/  MUFU.EX2 R195, R29 ;  /* 0x0000001d00c37308 */ /* 0x0002620000000800 */
[C---:B------:R-:W-:Y:S02]  /*e110*/  FMUL.FTZ R124, R164.reuse, R124 ;  /* 0x0000007ca47c7220 */ /* 0x040fe40000410000 */
[----:B------:R-:W-:Y:S01]  /*e120*/  FMUL.FTZ R125, R164, R125 ;  /* 0x0000007da47d7220 */ /* 0x000fe20000410000 */
[C---:B------:R-:W-:Y:S04]  /*e130*/  HMMA.16816.F32 R88, R176.reuse, R184, R88 ;  /* 0x000000b8b058723c */ /* 0x040fe80000001858 */
[C---:B------:R-:W-:Y:S02]  /*e140*/  FMUL.FTZ R126, R0.reuse, R126 ;  /* 0x0000007e007e7220 */ /* 0x040fe40000410000 */
[----:B------:R2:W-:Y:S01]  /*e150*/  MUFU.EX2 R194, R30 ;  /* 0x0000001e00c27308 */ /* 0x0005e20000000800 */
[----:B------:R-:W-:Y:S01]  /*e160*/  FMUL.FTZ R127, R0, R127 ;  /* 0x0000007f007f7220 */ /* 0x000fe20000410000 */
[-C--:B------:R-:W-:Y:S04]  /*e170*/  HMMA.16816.F32 R92, R176, R186.reuse, R92 ;  /* 0x000000bab05c723c */ /* 0x080fe8000000185c */
[----:B---3--:R-:W-:Y:S01]  /*e180*/  F2FP.PACK_AB R28, R199, R201 ;  /* 0x000000c9c71c723e */ /* 0x008fe200000000ff */
[C---:B------:R-:W-:Y:S02]  /*e190*/  FMUL.FTZ R128, R166.reuse, R128 ;  /* 0x00000080a6807220 */ /* 0x040fe40000410000 */
[----:B------:R-:W-:Y:S01]  /*e1a0*/  FMUL.FTZ R129, R166, R129 ;  /* 0x00000081a6817220 */ /* 0x000fe20000410000 */
[C---:B------:R-:W-:Y:S01]  /*e1b0*/  HMMA.16816.F32 R96, R172.reuse, R186, R96 ;  /* 0x000000baac60723c */ /* 0x040fe20000001860 */
[----:B------:R-:W3:Y:S01]  /*e1c0*/  LDSM.16.MT88.4 R184, [R228+0x2880] ;  /* 0x00288000e4b8783b */ /* 0x000ee20000004200 */
[----:B------:R-:W4:Y:S02]  /*e1d0*/  MUFU.EX2 R193, R31 ;  /* 0x0000001f00c17308 */ /* 0x000f240000000800 */
[----:B-1----:R-:W-:Y:S01]  /*e1e0*/  F2FP.PACK_AB R29, R197, R198 ;  /* 0x000000c6c51d723e */ /* 0x002fe200000000ff */
[C---:B------:R-:W-:Y:S02]  /*e1f0*/  FMUL.FTZ R130, R165.reuse, R130 ;  /* 0x00000082a5827220 */ /* 0x040fe40000410000 */
[----:B------:R-:W-:Y:S01]  /*e200*/  FMUL.FTZ R131, R165, R131 ;  /* 0x00000083a5837220 */ /* 0x000fe20000410000 */
[-C--:B------:R-:W-:Y:S04]  /*e210*/  HMMA.16816.F32 R100, R172, R20.reuse, R100 ;  /* 0x00000014ac64723c */ /* 0x080fe80000001864 */
[C---:B------:R-:W-:Y:S02]  /*e220*/  FMUL.FTZ R104, R164.reuse, R104 ;  /* 0x00000068a4687220 */ /* 0x040fe40000410000 */
[----:B------:R-:W-:Y:S01]  /*e230*/  FMUL.FTZ R105, R164, R105 ;  /* 0x00000069a4697220 */ /* 0x000fe20000410000 */
[----:B--2---:R-:W-:Y:S01]  /*e240*/  F2FP.PACK_AB R30, R195, R196 ;  /* 0x000000c4c31e723e */ /* 0x004fe200000000ff */
[C---:B------:R-:W-:Y:S04]  /*e250*/  FMUL.FTZ R106, R0.reuse, R106 ;  /* 0x0000006a006a7220 */ /* 0x040fe80000410000 */
[----:B------:R-:W-:Y:S02]  /*e260*/  FMUL.FTZ R107, R0, R107 ;  /* 0x0000006b006b7220 */ /* 0x000fe40000410000 */
[C---:B------:R-:W-:Y:S02]  /*e270*/  FMUL.FTZ R108, R164.reuse, R108 ;  /* 0x0000006ca46c7220 */ /* 0x040fe40000410000 */
[----:B------:R-:W-:Y:S01]  /*e280*/  FMUL.FTZ R109, R164, R109 ;  /* 0x0000006da46d7220 */ /* 0x000fe20000410000 */
[----:B----4-:R-:W-:Y:S02]  /*e290*/  F2FP.PACK_AB R31, R193, R194 ;  /* 0x000000c2c11f723e */ /* 0x010fe400000000ff */
[C---:B------:R-:W-:Y:S04]  /*e2a0*/  HMMA.16816.F32 R104, R176.reuse, R20, R104 ;  /* 0x00000014b068723c */ /* 0x040fe80000001868 */
[C---:B------:R-:W-:Y:S02]  /*e2b0*/  FMUL.FTZ R110, R0.reuse, R110 ;  /* 0x0000006e006e7220 */ /* 0x040fe40000410000 */
[----:B------:R-:W-:Y:S01]  /*e2c0*/  FMUL.FTZ R111, R0, R111 ;  /* 0x0000006f006f7220 */ /* 0x000fe20000410000 */
[----:B------:R-:W-:Y:S01]  /*e2d0*/  F2FP.PACK_AB R20, R208, R209 ;  /* 0x000000d1d014723e */ /* 0x000fe200000000ff */
[--C-:B------:R-:W-:Y:S01]  /*e2e0*/  FFMA.FTZ R45, R45, c[0x0][0x2d0], -R171.reuse ;  /* 0x0000b4002d2d7a23 */ /* 0x100fe200000108ab */
[----:B------:R-:W-:Y:S03]  /*e2f0*/  F2FP.PACK_AB R21, R206, R207 ;  /* 0x000000cfce15723e */ /* 0x000fe600000000ff */
[--C-:B------:R-:W-:Y:S01]  /*e300*/  FFMA.FTZ R40, R40, c[0x0][0x2d0], -R171.reuse ;  /* 0x0000b40028287a23 */ /* 0x100fe200000108ab */
[-C--:B------:R-:W-:Y:S01]  /*e310*/  HMMA.16816.F32 R108, R176, R22.reuse, R108 ;  /* 0x00000016b06c723c */ /* 0x080fe2000000186c */
[----:B------:R-:W-:Y:S02]  /*e320*/  MUFU.EX2 R45, R45 ;  /* 0x0000002d002d7308 */ /* 0x000fe40000000800 */
[--C-:B------:R-:W-:Y:S02]  /*e330*/  FFMA.FTZ R41, R41, c[0x0][0x2d0], -R171.reuse ;  /* 0x0000b40029297a23 */ /* 0x100fe400000108ab */
[--C-:B------:R-:W-:Y:S02]  /*e340*/  FFMA.FTZ R42, R42, c[0x0][0x2d0], -R2.reuse ;  /* 0x0000b4002a2a7a23 */ /* 0x100fe40000010802 */
[--C-:B------:R-:W-:Y:S01]  /*e350*/  FFMA.FTZ R43, R43, c[0x0][0x2d0], -R2.reuse ;  /* 0x0000b4002b2b7a23 */ /* 0x100fe20000010802 */
[C---:B------:R-:W-:Y:S03]  /*e360*/  HMMA.16816.F32 R112, R172.reuse, R22, R112 ;  /* 0x00000016ac70723c */ /* 0x040fe60000001870 */
[----:B------:R-:W-:Y:S01]  /*e370*/  MUFU.EX2 R40, R40 ;  /* 0x0000002800287308 */ /* 0x000fe20000000800 */
[----:B------:R-:W-:Y:S01]  /*e380*/  FFMA.FTZ R44, R44, c[0x0][0x2d0], -R171 ;  /* 0x0000b4002c2c7a23 */ /* 0x000fe200000108ab */
[----:B------:R-:W-:Y:S01]  /*e390*/  MOV R171, R3 ;  /* 0x0000000300ab7202 */ /* 0x000fe20000000f00 */
[--C-:B------:R-:W-:Y:S01]  /*e3a0*/  FFMA.FTZ R46, R46, c[0x0][0x2d0], -R2.reuse ;  /* 0x0000b4002e2e7a23 */ /* 0x100fe20000010802 */
[----:B------:R-:W-:Y:S01]  /*e3b0*/  F2FP.PACK_AB R22, R204, R205 ;  /* 0x000000cdcc16723e */ /* 0x000fe200000000ff */
[-C--:B------:R-:W-:Y:S04]  /*e3c0*/  HMMA.16816.F32 R116, R172, R32.reuse, R116 ;  /* 0x00000020ac74723c */ /* 0x080fe80000001874 */
[----:B------:R-:W-:Y:S01]  /*e3d0*/  F2FP.PACK_AB R23, R202, R203 ;  /* 0x000000cbca17723e */ /* 0x000fe200000000ff */
[----:B------:R-:W-:Y:S01]  /*e3e0*/  FFMA.FTZ R2, R47, c[0x0][0x2d0], -R2 ;  /* 0x0000b4002f027a23 */ /* 0x000fe20000010802 */
[----:B------:R-:W1:Y:S01]  /*e3f0*/  MUFU.EX2 R41, R41 ;  /* 0x0000002900297308 */ /* 0x000e620000000800 */
[----:B------:R-:W-:Y:S01]  /*e400*/  FFMA.FTZ R0, R0, R252, R210 ;  /* 0x000000fc00007223 */ /* 0x000fe200000100d2 */
[C---:B------:R-:W-:Y:S04]  /*e410*/  HMMA.16816.F32 R120, R176.reuse, R32, R120 ;  /* 0x00000020b078723c */ /* 0x040fe80000001878 */
[----:B------:R-:W-:Y:S02]  /*e420*/  FADD.FTZ R0, R211, R0 ;  /* 0x00000000d3007221 */ /* 0x000fe40000010000 */
[----:B-----5:R-:W-:Y:S02]  /*e430*/  FFMA.FTZ R165, R165, R200, R218 ;  /* 0x000000c8a5a57223 */ /* 0x020fe400000100da */
[-C--:B------:R-:W-:Y:S01]  /*e440*/  HMMA.16816.F32 R124, R176, R34.reuse, R124 ;  /* 0x00000022b07c723c */ /* 0x080fe2000000187c */
[----:B------:R2:W-:Y:S03]  /*e450*/  MUFU.EX2 R36, R2 ;  /* 0x0000000200247308 */ /* 0x0005e60000000800 */
[----:B------:R-:W-:Y:S02]  /*e460*/  FADD.FTZ R0, R212, R0 ;  /* 0x00000000d4007221 */ /* 0x000fe40000010000 */
[----:B------:R-:W-:Y:S01]  /*e470*/  FFMA.FTZ R164, R164, R170, R214 ;  /* 0x000000aaa4a47223 */ /* 0x000fe200000100d6 */
[----:B------:R-:W-:Y:S01]  /*e480*/  MOV R170, R167 ;  /* 0x000000a700aa7202 */ /* 0x000fe20000000f00 */
[----:B------:R-:W-:Y:S01]  /*e490*/  HMMA.16816.F32 R128, R172, R34, R128 ;  /* 0x00000022ac80723c */ /* 0x000fe20000001880 */
[----:B------:R-:W4:Y:S02]  /*e4a0*/  LDSM.16.MT88.4 R32, [R227+0x2880] ;  /* 0x00288000e320783b */ /* 0x000f240000004200 */
[----:B------:R-:W-:Y:S01]  /*e4b0*/  MUFU.EX2 R42, R42 ;  /* 0x0000002a002a7308 */ /* 0x000fe20000000800 */
[----:B------:R-:W-:Y:S04]  /*e4c0*/  FADD.FTZ R0, R213, R0 ;  /* 0x00000000d5007221 */ /* 0x000fe80000010000 */
[-C--:B------:R-:W-:Y:S01]  /*e4d0*/  HMMA.16816.F32 R4, R20, R24.reuse, R4 ;  /* 0x000000181404723c */ /* 0x080fe20000001804 */
[----:B------:R-:W-:Y:S04]  /*e4e0*/  LDSM.16.MT88.4 R172, [R226+0x4080] ;  /* 0x00408000e2ac783b */ /* 0x000fe80000004200 */
[----:B------:R-:W5:Y:S03]  /*e4f0*/  MUFU.EX2 R43, R43 ;  /* 0x0000002b002b7308 */ /* 0x000f660000000800 */
[C---:B------:R-:W-:Y:S04]  /*e500*/  HMMA.16816.F32 R8, R28.reuse, R24, R8 ;  /* 0x000000181c08723c */ /* 0x040fe80000001808 */
[----:B--2---:R-:W-:Y:S03]  /*e510*/  FADD.FTZ R2, R198, R0 ;  /* 0x00000000c6027221 */ /* 0x004fe60000010000 */
[----:B------:R-:W2:Y:S01]  /*e520*/  MUFU.EX2 R44, R44 ;  /* 0x0000002c002c7308 */ /* 0x000ea20000000800 */
[-C--:B------:R-:W-:Y:S08]  /*e530*/  HMMA.16816.F32 R12, R28, R26.reuse, R12 ;  /* 0x0000001a1c0c723c */ /* 0x080ff0000000180c */
[C---:B------:R-:W-:Y:S01]  /*e540*/  HMMA.16816.F32 R16, R20.reuse, R26, R16 ;  /* 0x0000001a1410723c */ /* 0x040fe20000001810 */
[----:B------:R-:W1:Y:S01]  /*e550*/  LDSM.16.MT88.4 R24, [R225+0x4080] ;  /* 0x00408000e118783b */ /* 0x000e620000004200 */
[----:B------:R-:W1:Y:S06]  /*e560*/  MUFU.EX2 R46, R46 ;  /* 0x0000002e002e7308 */ /* 0x000e6c0000000800 */
[-C--:B------:R-:W-:Y:S08]  /*e570*/  HMMA.16816.F32 R132, R20, R180.reuse, R132 ;  /* 0x000000b41484723c */ /* 0x080ff00000001884 */
        /* <DEDUP_REMOVED lines=17> */
[-C--:B------:R-:W-:Y:S08]  /*e690*/  HMMA.16816.F32 R84, R20, R172.reuse, R84 ;  /* 0x000000ac1454723c */ /* 0x080ff00000001854 */
[C---:B------:R-:W-:Y:S01]  /*e6a0*/  HMMA.16816.F32 R88, R28.reuse, R172, R88 ;  /* 0x000000ac1c58723c */ /* 0x040fe20000001858 */
[----:B------:R-:W4:Y:S07]  /*e6b0*/  LDL.LU R173, [R1+0x10] ;  /* 0x0000100001ad7983 */ /* 0x000f2e0000300800 */
[-C--:B------:R-:W-:Y:S08]  /*e6c0*/  HMMA.16816.F32 R92, R28, R174.reuse, R92 ;  /* 0x000000ae1c5c723c */ /* 0x080ff0000000185c */
[C---:B------:R-:W-:Y:S08]  /*e6d0*/  HMMA.16816.F32 R96, R20.reuse, R174, R96 ;  /* 0x000000ae1460723c */ /* 0x040ff00000001860 */
[-C--:B---3--:R-:W-:Y:S08]  /*e6e0*/  HMMA.16816.F32 R100, R20, R32.reuse, R100 ;  /* 0x000000201464723c */ /* 0x088ff00000001864 */
[C---:B------:R-:W-:Y:S08]  /*e6f0*/  HMMA.16816.F32 R104, R28.reuse, R32, R104 ;  /* 0x000000201c68723c */ /* 0x040ff00000001868 */
[-C--:B------:R-:W-:Y:S08]  /*e700*/  HMMA.16816.F32 R108, R28, R34.reuse, R108 ;  /* 0x000000221c6c723c */ /* 0x080ff0000000186c */
[C---:B------:R-:W-:Y:S01]  /*e710*/  HMMA.16816.F32 R112, R20.reuse, R34, R112 ;  /* 0x000000221470723c */ /* 0x040fe20000001870 */
[----:B------:R-:W3:Y:S07]  /*e720*/  LDSM.16.MT88.4 R32, [R226+0x3080] ;  /* 0x00308000e220783b */ /* 0x000eee0000004200 */
[-C--:B-1----:R-:W-:Y:S08]  /*e730*/  HMMA.16816.F32 R116, R20, R24.reuse, R116 ;  /* 0x000000181474723c */ /* 0x082ff00000001874 */
[C---:B------:R-:W-:Y:S07]  /*e740*/  HMMA.16816.F32 R120, R28.reuse, R24, R120 ;  /* 0x000000181c78723c */ /* 0x040fee0000001878 */
[----:B------:R-:W-:Y:S01]  /*e750*/  F2FP.PACK_AB R24, R41, R40 ;  /* 0x000000282918723e */ /* 0x000fe200000000ff */
[-C--:B------:R-:W-:Y:S01]  /*e760*/  HMMA.16816.F32 R124, R28, R26.reuse, R124 ;  /* 0x0000001a1c7c723c */ /* 0x080fe2000000187c */
[----:B------:R-:W-:Y:S03]  /*e770*/  LDSM.16.MT88.4 R28, [R228+0x4880] ;  /* 0x00488000e41c783b */ /* 0x000fe60000004200 */
[----:B-----5:R-:W-:Y:S04]  /*e780*/  F2FP.PACK_AB R25, R43, R42 ;  /* 0x0000002a2b19723e */ /* 0x020fe800000000ff */
[----:B------:R-:W-:Y:S07]  /*e790*/  HMMA.16816.F32 R128, R20, R26, R128 ;  /* 0x0000001a1480723c */ /* 0x000fee0000001880 */
[----:B------:R-:W-:Y:S02]  /*e7a0*/  F2FP.PACK_AB R20, R37, R192 ;  /* 0x000000c02514723e */ /* 0x000fe400000000ff */
[----:B------:R-:W-:Y:S03]  /*e7b0*/  F2FP.PACK_AB R21, R39, R38 ;  /* 0x000000262715723e */ /* 0x000fe600000000ff */
[----:B------:R-:W-:Y:S02]  /*e7c0*/  F2FP.PACK_AB R22, R49, R48 ;  /* 0x000000303116723e */ /* 0x000fe400000000ff */
[----:B------:R-:W-:Y:S02]  /*e7d0*/  F2FP.PACK_AB R23, R51, R50 ;  /* 0x000000323317723e */ /* 0x000fe400000000ff */
[----:B--2---:R-:W-:Y:S02]  /*e7e0*/  F2FP.PACK_AB R26, R45, R44 ;  /* 0x0000002c2d1a723e */ /* 0x004fe400000000ff */
[----:B------:R-:W-:Y:S03]  /*e7f0*/  F2FP.PACK_AB R27, R36, R46 ;  /* 0x0000002e241b723e */ /* 0x000fe600000000ff */
[-C--:B------:R-:W-:Y:S01]  /*e800*/  HMMA.16816.F32 R176, R20, R188.reuse, R4 ;  /* 0x000000bc14b0723c */ /* 0x080fe20000001804 */
[----:B------:R-:W1:Y:S07]  /*e810*/  LDSM.16.MT88.4 R4, [R228+0x3080] ;  /* 0x00308000e404783b */ /* 0x000e6e0000004200 */
[C---:B------:R-:W-:Y:S01]  /*e820*/  HMMA.16816.F32 R180, R24.reuse, R188, R8 ;  /* 0x000000bc18b4723c */ /* 0x040fe20000001808 */
[----:B------:R-:W2:Y:S07]  /*e830*/  LDSM.16.MT88.4 R8, [R227+0x3080] ;  /* 0x00308000e308783b */ /* 0x000eae0000004200 */
[-C--:B------:R-:W-:Y:S01]  /*e840*/  HMMA.16816.F32 R184, R24, R190.reuse, R12 ;  /* 0x000000be18b8723c */ /* 0x080fe2000000180c */
[----:B------:R-:W5:Y:S07]  /*e850*/  LDSM.16.MT88.4 R12, [R225+0x4880] ;  /* 0x00488000e10c783b */ /* 0x000f6e0000004200 */
        /* <DEDUP_REMOVED lines=13> */
[----:B------:R-:W-:Y:S01]  /*e930*/  FADD.FTZ R8, R215, R164 ;  /* 0x000000a4d7087221 */ /* 0x000fe20000010000 */
[-C--:B------:R-:W-:Y:S04]  /*e940*/  HMMA.16816.F32 R60, R24, R10.reuse, R60 ;  /* 0x0000000a183c723c */ /* 0x080fe8000000183c */
[----:B------:R-:W-:Y:S01]  /*e950*/  FADD.FTZ R8, R216, R8 ;  /* 0x00000008d8087221 */ /* 0x000fe20000010000 */
[----:B------:R-:W-:Y:S03]  /*e960*/  MOV R164, R168 ;  /* 0x000000a800a47202 */ /* 0x000fe60000000f00 */
[C---:B------:R-:W-:Y:S04]  /*e970*/  HMMA.16816.F32 R64, R20.reuse, R10, R64 ;  /* 0x0000000a1440723c */ /* 0x040fe80000001840 */
[----:B------:R-:W-:Y:S03]  /*e980*/  FADD.FTZ R8, R217, R8 ;  /* 0x00000008d9087221 */ /* 0x000fe60000010000 */
[----:B------:R-:W-:Y:S01]  /*e990*/  FADD.FTZ R10, R219, R165 ;  /* 0x000000a5db0a7221 */ /* 0x000fe20000010000 */
[-C--:B-----5:R-:W-:Y:S04]  /*e9a0*/  HMMA.16816.F32 R68, R20, R12.reuse, R68 ;  /* 0x0000000c1444723c */ /* 0x0a0fe80000001844 */
[----:B------:R-:W-:Y:S02]  /*e9b0*/  FADD.FTZ R8, R201, R8 ;  /* 0x00000008c9087221 */ /* 0x000fe40000010000 */
[----:B------:R-:W-:Y:S02]  /*e9c0*/  FADD.FTZ R10, R246, R10 ;  /* 0x0000000af60a7221 */ /* 0x000fe40000010000 */
[C---:B------:R-:W-:Y:S04]  /*e9d0*/  HMMA.16816.F32 R72, R24.reuse, R12, R72 ;  /* 0x0000000c1848723c */ /* 0x040fe80000001848 */
[----:B------:R-:W-:Y:S04]  /*e9e0*/  FADD.FTZ R10, R223, R10 ;  /* 0x0000000adf0a7221 */ /* 0x000fe80000010000 */
[-C--:B------:R-:W-:Y:S04]  /*e9f0*/  HMMA.16816.F32 R76, R24, R14.reuse, R76 ;  /* 0x0000000e184c723c */ /* 0x080fe8000000184c */
[----:B------:R-:W-:Y:S04]  /*ea00*/  FADD.FTZ R10, R207, R10 ;  /* 0x0000000acf0a7221 */ /* 0x000fe80000010000 */
[C---:B------:R-:W-:Y:S04]  /*ea10*/  HMMA.16816.F32 R80, R20.reuse, R14, R80 ;  /* 0x0000000e1450723c */ /* 0x040fe80000001850 */
[----:B------:R-:W-:Y:S02]  /*ea20*/  FADD.FTZ R11, R206, R10 ;  /* 0x0000000ace0b7221 */ /* 0x000fe40000010000 */
[----:B------:R-:W-:Y:S02]  /*ea30*/  FADD.FTZ R10, R199, R8 ;  /* 0x00000008c70a7221 */ /* 0x000fe40000010000 */
[-C--:B------:R-:W-:Y:S08]  /*ea40*/  HMMA.16816.F32 R84, R20, R16.reuse, R84 ;  /* 0x000000101454723c */ /* 0x080ff00000001854 */
[C---:B------:R-:W-:Y:S08]  /*ea50*/  HMMA.16816.F32 R88, R24.reuse, R16, R88 ;  /* 0x000000101858723c */ /* 0x040ff00000001858 */
[-C--:B------:R-:W-:Y:S08]  /*ea60*/  HMMA.16816.F32 R92, R24, R18.reuse, R92 ;  /* 0x00000012185c723c */ /* 0x080ff0000000185c */
[C---:B------:R-:W-:Y:S08]  /*ea70*/  HMMA.16816.F32 R96, R20.reuse, R18, R96 ;  /* 0x000000121460723c */ /* 0x040ff00000001860 */
[-C--:B------:R-:W-:Y:S04]  /*ea80*/  HMMA.16816.F32 R100, R20, R28.reuse, R100 ;  /* 0x0000001c1464723c */ /* 0x080fe80000001864 */
[----:B----4-:R-:W-:Y:S04]  /*ea90*/  FFMA.FTZ R166, R166, R173, R247 ;  /* 0x000000ada6a67223 */ /* 0x010fe800000100f7 */
[C---:B------:R-:W-:Y:S04]  /*eaa0*/  HMMA.16816.F32 R104, R24.reuse, R28, R104 ;  /* 0x0000001c1868723c */ /* 0x040fe80000001868 */
[----:B------:R-:W-:Y:S04]  /*eab0*/  FADD.FTZ R9, R249, R166 ;  /* 0x000000a6f9097221 */ /* 0x000fe80000010000 */
[----:B------:R-:W-:Y:S01]  /*eac0*/  FADD.FTZ R9, R248, R9 ;  /* 0x00000009f8097221 */ /* 0x000fe20000010000 */
[-C--:B------:R-:W-:Y:S03]  /*ead0*/  HMMA.16816.F32 R108, R24, R30.reuse, R108 ;  /* 0x0000001e186c723c */ /* 0x080fe6000000186c */
[----:B------:R-:W-:Y:S04]  /*eae0*/  FADD.FTZ R9, R250, R9 ;  /* 0x00000009fa097221 */ /* 0x000fe80000010000 */
[----:B------:R-:W-:Y:S01]  /*eaf0*/  FADD.FTZ R9, R209, R9 ;  /* 0x00000009d1097221 */ /* 0x000fe20000010000 */
[C---:B------:R-:W-:Y:S04]  /*eb00*/  HMMA.16816.F32 R112, R20.reuse, R30, R112 ;  /* 0x0000001e1470723c */ /* 0x040fe80000001870 */
[----:B------:R-:W-:Y:S02]  /*eb10*/  FADD.FTZ R0, R208, R9 ;  /* 0x00000009d0007221 */ /* 0x000fe40000010000 */
[----:B------:R-:W-:Y:S02]  /*eb20*/  FADD.FTZ R9, R197, R2 ;  /* 0x00000002c5097221 */ /* 0x000fe40000010000 */
[----:B------:R-:W-:Y:S01]  /*eb30*/  FADD.FTZ R8, R205, R0 ;  /* 0x00000000cd087221 */ /* 0x000fe20000010000 */
[-C--:B-1----:R-:W-:Y:S03]  /*eb40*/  HMMA.16816.F32 R116, R20, R4.reuse, R116 ;  /* 0x000000041474723c */ /* 0x082fe60000001874 */
[----:B------:R-:W-:Y:S02]  /*eb50*/  FADD.FTZ R2, R196, R10 ;  /* 0x0000000ac4027221 */ /* 0x000fe40000010000 */
[----:B------:R-:W-:Y:S02]  /*eb60*/  FADD.FTZ R10, R204, R8 ;  /* 0x00000008cc0a7221 */ /* 0x000fe40000010000 */
[----:B------:R-:W-:Y:S01]  /*eb70*/  FADD.FTZ R0, R194, R9 ;  /* 0x00000009c2007221 */ /* 0x000fe20000010000 */
[C---:B------:R-:W-:Y:S04]  /*eb80*/  HMMA.16816.F32 R120, R24.reuse, R4, R120 ;  /* 0x000000041878723c */ /* 0x040fe80000001878 */
[----:B------:R-:W-:Y:S03]  /*eb90*/  FADD.FTZ R8, R193, R0 ;  /* 0x00000000c1087221 */ /* 0x000fe60000010000 */
        /* <DEDUP_REMOVED lines=19> */
[----:B------:R-:W-:Y:S01]  /*ecd0*/  FADD.FTZ R2, R45, R2 ;  /* 0x000000022d027221 */ /* 0x000fe20000010000 */
[----:B------:R-:W-:Y:S01]  /*ece0*/  STL [R1+0xc], R4 ;  /* 0x00000c0401007387 */ /* 0x000fe20000100800 */
[----:B------:R-:W-:Y:S03]  /*ecf0*/  FADD.FTZ R0, R46, R0 ;  /* 0x000000002e007221 */ /* 0x000fe60000010000 */
[----:B------:R-:W-:Y:S01]  /*ed00*/  STL [R1+0x14], R2 ;  /* 0x0000140201007387 */ /* 0x000fe20000100800 */
[----:B------:R-:W-:Y:S05]  /*ed10*/  FADD.FTZ R0, R36, R0 ;  /* 0x0000000024007221 */ /* 0x000fea0000010000 */
[----:B------:R1:W-:Y:S02]  /*ed20*/  STL [R1+0x18], R0 ;  /* 0x0000180001007387 */ /* 0x0003e40000100800 */
[----:B-1----:R-:W-:Y:S01]  /*ed30*/  MOV R0, R169 ;  /* 0x000000a900007202 */ /* 0x002fe20000000f00 */
[----:B------:R-:W-:-:S05]  /*ed40*/  @P0 BRA `(.L_x_3161) ;  /* 0xffffd0c000000947 */ /* 0x000fca000383ffff */
.L_x_3158:
[----:B------:R-:W-:-:S06]  /*ed50*/  UISETP.GE.AND UP0, UPT, UR23, UR7, UPT ;  /* 0x000000071700728c */ /* 0x000fcc000bf06270 */
[----:B------:R-:W-:-:S13]  /*ed60*/  PLOP3.LUT P0, PT, PT, PT, UP0, 0x80, 0x0 ;  /* 0x000000000000781c */ /* 0x000fda0003f0f008 */
[----:B------:R-:W-:Y:S05]  /*ed70*/  @!P0 BRA `(.L_x_3162) ;  /* 0x00004af000008947 */ /* 0x000fea0003800000 */
[----:B-1----:R-:W2:Y:S01]  /*ed80*/  LDL.LU R2, [R1] ;  /* 0x0000000001027983 */ /* 0x002ea20000300800 */
[----:B------:R-:W-:Y:S01]  /*ed90*/  IMAD.MOV.U32 R165, RZ, RZ, R168 ;  /* 0x000000ffffa57224 */ /* 0x000fe200078e00a8 */
[----:B------:R-:W-:Y:S01]  /*eda0*/  MOV R170, R3 ;  /* 0x0000000300aa7202 */ /* 0x000fe20000000f00 */
[----:B------:R-:W-:Y:S01]  /*edb0*/  IMAD.MOV.U32 R164, RZ, RZ, R169 ;  /* 0x000000ffffa47224 */ /* 0x000fe200078e00a9 */
[----:B------:R-:W3:Y:S01]  /*edc0*/  LDL.LU R4, [R1+0x28] ;  /* 0x0000280001047983 */ /* 0x000ee20000300800 */
[----:B------:R-:W-:Y:S01]  /*edd0*/  IMAD.MOV.U32 R166, RZ, RZ, R167 ;  /* 0x000000ffffa67224 */ /* 0x000fe200078e00a7 */
[----:B--2---:R-:W-:Y:S02]  /*ede0*/  SHF.R.S32.HI R249, RZ, 0x1f, R2 ;  /* 0x0000001ffff97819 */ /* 0x004fe40000011402 */
[C---:B------:R-:W-:Y:S02]  /*edf0*/  SHF.L.U32 R248, R2.reuse, 0x1, RZ ;  /* 0x0000000102f87819 */ /* 0x040fe400000006ff */
[----:B------:R-:W-:-:S02]  /*ee00*/  SHF.L.U64.HI R249, R2, 0x1, R249 ;  /* 0x0000000102f97819 */ /* 0x000fc400000102f9 */
[----:B------:R-:W3:Y:S02]  /*ee10*/  LDL.LU R2, [R1+0x20] ;  /* 0x0000200001027983 */ /* 0x000ee40000300800 */
[C---:B---3--:R-:W-:Y:S01]  /*ee20*/  SHF.L.U64.HI R247, R2.reuse, 0x1, R4 ;  /* 0x0000000102f77819 */ /* 0x048fe20000010204 */
[----:B------:R-:W-:Y:S02]  /*ee30*/  IMAD.SHL.U32 R246, R2, 0x2, RZ ;  /* 0x0000000202f67824 */ /* 0x000fe400078e00ff */
.L_x_3180:
[----:B------:R-:W-:Y:S04]  /*ee40*/  DEPBAR.LE SB0, 0x0 ;  /* 0x000080000000791a */ /* 0x000fe80000000000 */
[----:B------:R-:W-:Y:S01]  /*ee50*/  BAR.SYNC.DEFER_BLOCKING 0x0 ;  /* 0x0000000000007b1d */ /* 0x000fe20000010000 */
[----:B-1----:R-:W-:Y:S01]  /*ee60*/  SHF.R.S32.HI R0, RZ, 0x1f, R243 ;  /* 0x0000001fff007819 */ /* 0x002fe200000114f3 */
[C---:B------:R-:W-:Y:S01]  /*ee70*/  IMAD.WIDE.U32 R2, R243.reuse, c[0x0][0x208], RZ ;  /* 0x00008200f3027a25 */ /* 0x040fe200078e00ff */
[----:B------:R-:W-:Y:S03]  /*ee80*/  UISETP.GT.AND UP0, UPT, UR23, UR7, UPT ;  /* 0x000000071700728c */ /* 0x000fe6000bf04270 */
[----:B------:R-:W-:Y:S04]  /*ee90*/  IMAD R0, R0, c[0x0][0x208], RZ ;  /* 0x0000820000007a24 */ /* 0x000fe800078e02ff */
[----:B------:R-:W-:Y:S04]  /*eea0*/  IMAD R0, R243, c[0x0][0x20c], R0 ;  /* 0x00008300f3007a24 */ /* 0x000fe800078e0200 */
[----:B------:R-:W-:Y:S01]  /*eeb0*/  IMAD.IADD R3, R3, 0x1, R0 ;  /* 0x0000000103037824 */ /* 0x000fe200078e0200 */
[----:B-----5:R-:W-:Y:S03]  /*eec0*/  SHF.R.S32.HI R0, RZ, 0x1f, R242 ;  /* 0x0000001fff007819 */ /* 0x020fe600000114f2 */
[----:B------:R-:W-:Y:S04]  /*eed0*/  IMAD.WIDE.U32 R2, R242, c[0x0][0x218], R2 ;  /* 0x00008600f2027a25 */ /* 0x000fe800078e0002 */
[----:B------:R-:W-:Y:S01]  /*eee0*/  IMAD R0, R0, c[0x0][0x218], RZ ;  /* 0x0000860000007a24 */ /* 0x000fe200078e02ff */
[----:B------:R-:W-:Y:S01]  /*eef0*/  IADD3 R2, P0, R2, UR24, RZ ;  /* 0x0000001802027c10 */ /* 0x000fe2000ff1e0ff */
[----:B------:R-:W-:Y:S02]  /*ef00*/  LDSM.16.M88.4 R48, [R231+0x8080] ;  /* 0x00808000e730783b */ /* 0x000fe40000000200 */
[----:B------:R-:W-:Y:S04]  /*ef10*/  IMAD R0, R242, c[0x0][0x21c], R0 ;  /* 0x00008700f2007a24 */ /* 0x000fe800078e0200 */
[----:B------:R-:W1:Y:S01]  /*ef20*/  LDSM.16.M88.4 R16, [R224+0x5080] ;  /* 0x00508000e010783b */ /* 0x000e620000000200 */
[----:B------:R-:W-:Y:S02]  /*ef30*/  IADD3.X R3, R3, UR18, R0, P0, !PT ;  /* 0x0000001203037c10 */ /* 0x000fe400087fe400 */
[C---:B------:R-:W-:Y:S03]  /*ef40*/  LEA R0, P0, R2.reuse, c[0x0][0x1f8], 0x1 ;  /* 0x00007e0002007a11 */ /* 0x040fe600078008ff */
[----:B------:R-:W-:Y:S01]  /*ef50*/  LDSM.16.M88.4 R44, [R231+0xa080] ;  /* 0x00a08000e72c783b */ /* 0x000fe20000000200 */
[----:B------:R-:W-:Y:S05]  /*ef60*/  LEA.HI.X R2, R2, c[0x0][0x1fc], R3, 0x1, P0 ;  /* 0x00007f0002027a11 */ /* 0x000fea00000f0c03 */
[----:B------:R-:W-:Y:S06]  /*ef70*/  LDSM.16.M88.4 R32, [R224+0x5880] ;  /* 0x00588000e020783b */ /* 0x000fec0000000200 */
[----:B------:R-:W2:Y:S06]  /*ef80*/  SHFL.IDX PT, R3, R0, RZ, 0x181f ;  /* 0x00181fff00037589 */ /* 0x000eac00000e0000 */
[----:B------:R-:W3:Y:S06]  /*ef90*/  SHFL.IDX PT, R37, R2, RZ, 0x181f ;  /* 0x00181fff02257589 */ /* 0x000eec00000e0000 */
[----:B------:R-:W-:Y:S06]  /*efa0*/  SHFL.IDX PT, R39, R2, 0x1, 0x181f ;  /* 0x00381f0002277f89 */ /* 0x000fec00000e0000 */
[----:B------:R4:W-:Y:S01]  /*efb0*/  SHFL.IDX PT, R42, R2, 0x2, 0x181f ;  /* 0x00581f00022a7f89 */ /* 0x0009e200000e0000 */
[-C--:B-1----:R-:W-:Y:S05]  /*efc0*/  HMMA.16816.F32 R4, R48, R16.reuse, RZ ;  /* 0x000000103004723c */ /* 0x082fea00000018ff */
[----:B------:R-:W-:Y:S01]  /*efd0*/  LDSM.16.M88.4 R172, [R224+0x6080] ;  /* 0x00608000e0ac783b */ /* 0x000fe20000000200 */
[C---:B--2---:R-:W-:Y:S02]  /*efe0*/  IADD3 R36, P0, R3.reuse, R246, RZ ;  /* 0x000000f603247210 */ /* 0x044fe40007f1e0ff */
[C---:B------:R-:W-:Y:S03]  /*eff0*/  HMMA.16816.F32 R8, R44.reuse, R16, RZ ;  /* 0x000000102c08723c */ /* 0x040fe600000018ff */
[----:B------:R-:W1:Y:S06]  /*f000*/  SHFL.IDX PT, R38, R0, 0x1, 0x181f ;  /* 0x00381f0000267f89 */ /* 0x000e6c00000e0000 */
[----:B------:R-:W-:Y:S01]  /*f010*/  LDSM.16.M88.4 R192, [R233+0x8080] ;  /* 0x00808000e9c0783b */ /* 0x000fe20000000200 */
[-C--:B------:R-:W-:Y:S02]  /*f020*/  HMMA.16816.F32 R12, R44, R18.reuse, RZ ;  /* 0x000000122c0c723c */ /* 0x080fe400000018ff */
[-C--:B----4-:R-:W-:Y:S03]  /*f030*/  IADD3 R2, P1, R3, R248.reuse, RZ ;  /* 0x000000f803027210 */ /* 0x090fe60007f3e0ff */
[----:B------:R-:W-:Y:S03]  /*f040*/  LDSM.16.M88.4 R196, [R235] ;  /* 0x00000000ebc4783b */ /* 0x000fe60000000200 */
[C---:B------:R-:W-:Y:S03]  /*f050*/  HMMA.16816.F32 R16, R48.reuse, R18, RZ ;  /* 0x000000123010723c */ /* 0x040fe600000018ff */
[----:B------:R-:W-:Y:S01]  /*f060*/  LDSM.16.M88.4 R200, [R233+0xa080] ;  /* 0x00a08000e9c8783b */ /* 0x000fe20000000200 */
[C---:B---3--:R-:W-:Y:S02]  /*f070*/  IMAD.X R3, R37.reuse, 0x1, R249, P1 ;  /* 0x0000000125037824 */ /* 0x048fe400008e06f9 */
[----:B------:R-:W-:Y:S02]  /*f080*/  IMAD.X R37, R37, 0x1, R247, P0 ;  /* 0x0000000125257824 */ /* 0x000fe400000e06f7 */
[-C--:B------:R-:W-:Y:S01]  /*f090*/  HMMA.16816.F32 R20, R48, R32.reuse, RZ ;  /* 0x000000203014723c */ /* 0x080fe200000018ff */
[----:B------:R-:W-:Y:S03]  /*f0a0*/  LDSM.16.M88.4 R204, [R241] ;  /* 0x00000000f1cc783b */ /* 0x000fe60000000200 */
[C---:B-1----:R-:W-:Y:S03]  /*f0b0*/  IADD3 R40, P0, R38.reuse, R248, RZ ;  /* 0x000000f826287210 */ /* 0x042fe60007f1e0ff */
[----:B------:R-:W-:Y:S01]  /*f0c0*/  LDSM.16.M88.4 R208, [R240] ;  /* 0x00000000f0d0783b */ /* 0x000fe20000000200 */
[C---:B------:R-:W-:Y:S04]  /*f0d0*/  HMMA.16816.F32 R24, R44.reuse, R32, RZ ;  /* 0x000000202c18723c */ /* 0x040fe800000018ff */
[C---:B------:R-:W-:Y:S01]  /*f0e0*/  IMAD.X R41, R39.reuse, 0x1, R249, P0 ;  /* 0x0000000127297824 */ /* 0x040fe200000e06f9 */
[----:B------:R-:W-:Y:S01]  /*f0f0*/  @!PT LDS RZ, [RZ] ;  /* 0x00000000fffff984 */ /* 0x000fe20000000800 */
[----:B------:R-:W-:Y:S01]  /*f100*/  @!PT LDS RZ, [RZ] ;  /* 0x00000000fffff984 */ /* 0x000fe20000000800 */
[----:B------:R-:W-:Y:S01]  /*f110*/  @!PT LDS RZ, [RZ] ;  /* 0x00000000fffff984 */ /* 0x000fe20000000800 */
[----:B------:R1:W-:Y:S03]  /*f120*/  LDGSTS.E.BYPASS.LTC128B.128 [R244], [R2.64], !P5 ;  /* 0x0000000002f47fae */ /* 0x0003e6000e901d54 */
[-C--:B------:R-:W-:Y:S03]  /*f130*/  HMMA.16816.F32 R28, R44, R34.reuse, RZ ;  /* 0x000000222c1c723c */ /* 0x080fe600000018ff */
[----:B------:R2:W-:Y:S05]  /*f140*/  LDGSTS.E.BYPASS.LTC128B.128 [R244+0x1800], [R36.64], !P4 ;  /* 0x0180000024f47fae */ /* 0x0005ea000e101d54 */
[C---:B------:R-:W-:Y:S01]  /*f150*/  HMMA.16816.F32 R32, R48.reuse, R34, RZ ;  /* 0x000000223020723c */ /* 0x040fe200000018ff */
[----:B------:R-:W3:Y:S06]  /*f160*/  SHFL.IDX PT, R0, R0, 0x2, 0x181f ;  /* 0x00581f0000007f89 */ /* 0x000eec00000e0000 */
[----:B------:R4:W-:Y:S01]  /*f170*/  LDGSTS.E.BYPASS.LTC128B.128 [R244+0x800], [R40.64], !P5 ;  /* 0x0080000028f47fae */ /* 0x0009e2000e901d54 */
[----:B-1----:R-:W-:Y:S05]  /*f180*/  IADD3 R2, P2, R38, R246, RZ ;  /* 0x000000f626027210 */ /* 0x002fea0007f5e0ff */
[----:B------:R-:W-:Y:S02]  /*f190*/  IMAD.X R3, R39, 0x1, R247, P2 ;  /* 0x0000000127037824 */ /* 0x000fe400010e06f7 */
[-C--:B--2---:R-:W-:Y:S01]  /*f1a0*/  HMMA.16816.F32 R36, R48, R172.reuse, RZ ;  /* 0x000000ac3024723c */ /* 0x084fe200000018ff */
[C---:B---3--:R-:W-:Y:S02]  /*f1b0*/  IADD3 R212, P1, R0.reuse, R248, RZ ;  /* 0x000000f800d47210 */ /* 0x048fe40007f3e0ff */
[----:B------:R1:W-:Y:S01]  /*f1c0*/  LDGSTS.E.BYPASS.LTC128B.128 [R244+0x2000], [R2.64], !P4 ;  /* 0x0200000002f47fae */ /* 0x0003e2000e101d54 */
[----:B------:R-:W-:Y:S02]  /*f1d0*/  IADD3 R168, P0, R0, R246, RZ ;  /* 0x000000f600a87210 */ /* 0x000fe40007f1e0ff */
[C---:B------:R-:W-:Y:S03]  /*f1e0*/  IMAD.X R213, R42.reuse, 0x1, R249, P1 ;  /* 0x000000012ad57824 */ /* 0x040fe600008e06f9 */
[----:B------:R-:W-:Y:S01]  /*f1f0*/  IMAD.X R169, R42, 0x1, R247, P0 ;  /* 0x000000012aa97824 */ /* 0x000fe200000e06f7 */
[----:B------:R-:W-:Y:S01]  /*f200*/  PLOP3.LUT P0, PT, PT, PT, UP0, 0x80, 0x0 ;  /* 0x000000000000781c */ /* 0x000fe20003f0f008 */
[C---:B----4-:R-:W-:Y:S01]  /*f210*/  HMMA.16816.F32 R40, R44.reuse, R172, RZ ;  /* 0x000000ac2c28723c */ /* 0x050fe200000018ff */
[----:B------:R2:W-:Y:S06]  /*f220*/  LDGSTS.E.BYPASS.LTC128B.128 [R244+0x1000], [R212.64], !P5 ;  /* 0x01000000d4f47fae */ /* 0x0005ec000e901d54 */
[----:B------:R1:W-:Y:S01]  /*f230*/  LDGSTS.E.BYPASS.LTC128B.128 [R244+0x2800], [R168.64], !P4 ;  /* 0x02800000a8f47fae */ /* 0x0003e2000e101d54 */
[-C--:B------:R-:W-:Y:S05]  /*f240*/  HMMA.16816.F32 R44, R44, R174.reuse, RZ ;  /* 0x000000ae2c2c723c */ /* 0x080fea00000018ff */
[----:B------:R-:W-:Y:S03]  /*f250*/  LDSM.16.M88.4 R216, [R230+0x5080] ;  /* 0x00508000e6d8783b */ /* 0x000fe60000000200 */
[----:B------:R-:W-:Y:S03]  /*f260*/  HMMA.16816.F32 R48, R48, R174, RZ ;  /* 0x000000ae3030723c */ /* 0x000fe600000018ff */
[----:B------:R-:W0:Y:S05]  /*f270*/  LDGDEPBAR ;  /* 0x00000000000079af */ /* 0x000e2a0000000000 */
[-C--:B------:R-:W-:Y:S01]  /*f280*/  HMMA.16816.F32 R4, R192, R196.reuse, R4 ;  /* 0x000000c4c004723c */ /* 0x080fe20000001804 */
[----:B------:R-:W-:Y:S06]  /*f290*/  LDSM.16.M88.4 R220, [R232+0xa080] ;  /* 0x00a08000e8dc783b */ /* 0x000fec0000000200 */
[----:B--2---:R-:W2:Y:S01]  /*f2a0*/  LDSM.16.M88.4 R212, [R232+0x8080] ;  /* 0x00808000e8d4783b */ /* 0x004ea20000000200 */
[C---:B------:R-:W-:Y:S05]  /*f2b0*/  HMMA.16816.F32 R8, R200.reuse, R196, R8 ;  /* 0x000000c4c808723c */ /* 0x040fea0000001808 */
[----:B------:R-:W3:Y:S03]  /*f2c0*/  LDSM.16.M88.4 R172, [R230+0x5880] ;  /* 0x00588000e6ac783b */ /* 0x000ee60000000200 */
        /* <DEDUP_REMOVED lines=13> */
[----:B------:R-:W1:Y:S06]  /*f3a0*/  LDSM.16.M88.4 R192, [R234+0x8080] ;  /* 0x00808000eac0783b */ /* 0x000e6c0000000200 */
[----:B------:R-:W-:Y:S01]  /*f3b0*/  LDSM.16.M88.4 R208, [R229+0x1000] ;  /* 0x00100000e5d0783b */ /* 0x000fe20000000200 */
[-C--:B--2---:R-:W-:Y:S08]  /*f3c0*/  HMMA.16816.F32 R4, R212, R216.reuse, R4 ;  /* 0x000000d8d404723c */ /* 0x084ff00000001804 */
        /* <DEDUP_REMOVED lines=14> */
[----:B------:R-:W-:Y:S06]  /*f4b0*/  LDSM.16.M88.4 R196, [R231+0xc080] ;  /* 0x00c08000e7c4783b */ /* 0x000fec0000000200 */
[----:B------:R-:W3:Y:S01]  /*f4c0*/  LDSM.16.M88.4 R212, [R224+0x6880] ;  /* 0x00688000e0d4783b */ /* 0x000ee20000000200 */
[-C--:B-1----:R-:W-:Y:S08]  /*f4d0*/  HMMA.16816.F32 R4, R192, R200.reuse, R4 ;  /* 0x000000c8c004723c */ /* 0x082ff00000001804 */
[C---:B------:R-:W-:Y:S08]  /*f4e0*/  HMMA.16816.F32 R8, R204.reuse, R200, R8 ;  /* 0x000000c8cc08723c */ /* 0x040ff00000001808 */
[-C--:B------:R-:W-:Y:S08]  /*f4f0*/  HMMA.16816.F32 R12, R204, R202.reuse, R12 ;  /* 0x000000cacc0c723c */ /* 0x080ff0000000180c */
[C---:B------:R-:W-:Y:S01]  /*f500*/  HMMA.16816.F32 R16, R192.reuse, R202, R16 ;  /* 0x000000cac010723c */ /* 0x040fe20000001810 */
[----:B------:R-:W1:Y:S07]  /*f510*/  LDSM.16.M88.4 R200, [R224+0x7880] ;  /* 0x00788000e0c8783b */ /* 0x000e6e0000000200 */
[-C--:B--2---:R-:W-:Y:S08]  /*f520*/  HMMA.16816.F32 R20, R192, R172.reuse, R20 ;  /* 0x000000acc014723c */ /* 0x084ff00000001814 */
        /* <DEDUP_REMOVED lines=9> */
[----:B------:R-:W2:Y:S06]  /*f5c0*/  LDSM.16.M88.4 R192, [R239] ;  /* 0x00000000efc0783b */ /* 0x000eac0000000200 */
[----:B------:R-:W4:Y:S01]  /*f5d0*/  LDSM.16.M88.4 R208, [R238] ;  /* 0x00000000eed0783b */ /* 0x000f220000000200 */
[-C--:B---3--:R-:W-:Y:S08]  /*f5e0*/  HMMA.16816.F32 R4, R196, R212.reuse, R4 ;  /* 0x000000d4c404723c */ /* 0x088ff00000001804 */
[C---:B------:R-:W-:Y:S08]  /*f5f0*/  HMMA.16816.F32 R8, R216.reuse, R212, R8 ;  /* 0x000000d4d808723c */ /* 0x040ff00000001808 */
[-C--:B------:R-:W-:Y:S08]  /*f600*/  HMMA.16816.F32 R12, R216, R214.reuse, R12 ;  /* 0x000000d6d80c723c */ /* 0x080ff0000000180c */
[C---:B------:R-:W-:Y:S01]  /*f610*/  HMMA.16816.F32 R16, R196.reuse, R214, R16 ;  /* 0x000000d6c410723c */ /* 0x040fe20000001810 */
[----:B------:R-:W3:Y:S07]  /*f620*/  LDSM.16.M88.4 R212, [R237] ;  /* 0x00000000edd4783b */ /* 0x000eee0000000200 */
        /* <DEDUP_REMOVED lines=8> */
[----:B------:R-:W-:Y:S07]  /*f6b0*/  LDSM.16.M88.4 R216, [R232+0xe080] ;  /* 0x00e08000e8d8783b */ /* 0x000fee0000000200 */
[----:B------:R-:W-:Y:S01]  /*f6c0*/  HMMA.16816.F32 R48, R196, R202, R48 ;  /* 0x000000cac430723c */ /* 0x000fe20000001830 */
[----:B------:R-:W-:Y:S06]  /*f6d0*/  LDSM.16.M88.4 R196, [R232+0xc080] ;  /* 0x00c08000e8c4783b */ /* 0x000fec0000000200 */
[----:B------:R-:W1:Y:S01]  /*f6e0*/  LDSM.16.M88.4 R200, [R230+0x6880] ;  /* 0x00688000e6c8783b */ /* 0x000e620000000200 */
[-C--:B--2---:R-:W-:Y:S08]  /*f6f0*/  HMMA.16816.F32 R4, R172, R192.reuse, R4 ;  /* 0x000000c0ac04723c */ /* 0x084ff00000001804 */
[C---:B------:R-:W-:Y:S08]  /*f700*/  HMMA.16816.F32 R8, R204.reuse, R192, R8 ;  /* 0x000000c0cc08723c */ /* 0x040ff00000001808 */
[-C--:B------:R-:W-:Y:S08]  /*f710*/  HMMA.16816.F32 R12, R204, R194.reuse, R12 ;  /* 0x000000c2cc0c723c */ /* 0x080ff0000000180c */
[C---:B------:R-:W-:Y:S01]  /*f720*/  HMMA.16816.F32 R16, R172.reuse, R194, R16 ;  /* 0x000000c2ac10723c */ /* 0x040fe20000001810 */
[----:B------:R-:W2:Y:S07]  /*f730*/  LDSM.16.M88.4 R192, [R230+0x7080] ;  /* 0x00708000e6c0783b */ /* 0x000eae0000000200 */
[-C--:B----4-:R-:W-:Y:S08]  /*f740*/  HMMA.16816.F32 R20, R172, R208.reuse, R20 ;  /* 0x000000d0ac14723c */ /* 0x090ff00000001814 */
[C---:B------:R-:W-:Y:S08]  /*f750*/  HMMA.16816.F32 R24, R204.reuse, R208, R24 ;  /* 0x000000d0cc18723c */ /* 0x040ff00000001818 */
[-C--:B------:R-:W-:Y:S08]  /*f760*/  HMMA.16816.F32 R28, R204, R210.reuse, R28 ;  /* 0x000000d2cc1c723c */ /* 0x080ff0000000181c */
[C---:B------:R-:W-:Y:S01]  /*f770*/  HMMA.16816.F32 R32, R172.reuse, R210, R32 ;  /* 0x000000d2ac20723c */ /* 0x040fe20000001820 */
[----:B------:R-:W4:Y:S07]  /*f780*/  LDSM.16.M88.4 R208, [R230+0x7880] ;  /* 0x00788000e6d0783b */ /* 0x000f2e0000000200 */
[-C--:B---3--:R-:W-:Y:S08]  /*f790*/  HMMA.16816.F32 R36, R172, R212.reuse, R36 ;  /* 0x000000d4ac24723c */ /* 0x088ff00000001824 */
[C---:B------:R-:W-:Y:S08]  /*f7a0*/  HMMA.16816.F32 R40, R204.reuse, R212, R40 ;  /* 0x000000d4cc28723c */ /* 0x040ff00000001828 */
[-C--:B------:R-:W-:Y:S01]  /*f7b0*/  HMMA.16816.F32 R44, R204, R214.reuse, R44 ;  /* 0x000000d6cc2c723c */ /* 0x080fe2000000182c */
[----:B------:R-:W-:Y:S07]  /*f7c0*/  LDSM.16.M88.4 R204, [R229+0x1800] ;  /* 0x00180000e5cc783b */ /* 0x000fee0000000200 */
[----:B------:R-:W-:Y:S01]  /*f7d0*/  HMMA.16816.F32 R48, R172, R214, R48 ;  /* 0x000000d6ac30723c */ /* 0x000fe20000001830 */
[----:B------:R-:W3:Y:S06]  /*f7e0*/  LDSM.16.M88.4 R172, [R234+0xc080] ;  /* 0x00c08000eaac783b */ /* 0x000eec0000000200 */
[----:B------:R-:W3:Y:S01]  /*f7f0*/  LDSM.16.M88.4 R212, [R236+0xe080] ;  /* 0x00e08000ecd4783b */ /* 0x000ee20000000200 */
[-C--:B-1----:R-:W-:Y:S08]  /*f800*/  HMMA.16816.F32 R4, R196, R200.reuse, R4 ;  /* 0x000000c8c404723c */ /* 0x082ff00000001804 */
[C---:B------:R-:W-:Y:S08]  /*f810*/  HMMA.16816.F32 R8, R216.reuse, R200, R8 ;  /* 0x000000c8d808723c */ /* 0x040ff00000001808 */
[-C--:B------:R-:W-:Y:S08]  /*f820*/  HMMA.16816.F32 R12, R216, R202.reuse, R12 ;  /* 0x000000cad80c723c */ /* 0x080ff0000000180c */
[C---:B------:R-:W-:Y:S01]  /*f830*/  HMMA.16816.F32 R16, R196.reuse, R202, R16 ;  /* 0x000000cac410723c */ /* 0x040fe20000001810 */
[----:B------:R-:W1:Y:S01]  /*f840*/  LDSM.16.M88.4 R200, [R229+0x2800] ;  /* 0x00280000e5c8783b */ /* 0x000e620000000200 */
[----:B------:R-:W-:Y:S05]  /*f850*/  DEPBAR.LE SB0, 0x0 ;  /* 0x000080000000791a */ /* 0x000fea0000000000 */
[----:B------:R-:W-:Y:S01]  /*f860*/  BAR.SYNC.DEFER_BLOCKING 0x0 ;  /* 0x0000000000007b1d */ /* 0x000fe20000010000 */
[-C--:B--2---:R-:W-:Y:S08]  /*f870*/  HMMA.16816.F32 R20, R196, R192.reuse, R20 ;  /* 0x000000c0c414723c */ /* 0x084ff00000001814 */
[C---:B------:R-:W-:Y:S08]  /*f880*/  HMMA.16816.F32 R24, R216.reuse, R192, R24 ;  /* 0x000000c0d818723c */ /* 0x040ff00000001818 */
[-C--:B------:R-:W-:Y:S08]  /*f890*/  HMMA.16816.F32 R28, R216, R194.reuse, R28 ;  /* 0x000000c2d81c723c */ /* 0x080ff0000000181c */
[C---:B------:R-:W-:Y:S08]  /*f8a0*/  HMMA.16816.F32 R32, R196.reuse, R194, R32 ;  /* 0x000000c2c420723c */ /* 0x040ff00000001820 */
[-C--:B----4-:R-:W-:Y:S08]  /*f8b0*/  HMMA.16816.F32 R36, R196, R208.reuse, R36 ;  /* 0x000000d0c424723c */ /* 0x090ff00000001824 */
[C---:B------:R-:W-:Y:S08]  /*f8c0*/  HMMA.16816.F32 R40, R216.reuse, R208, R40 ;  /* 0x000000d0d828723c */ /* 0x040ff00000001828 */
        /* <DEDUP_REMOVED lines=45> */
[----:B------:R2:W-:Y:S04]  /*fba0*/  SHFL.IDX PT, R169, R2, 0x2, 0x181f ;  /* 0x00581f0002a97f89 */ /* 0x0005e800000e0000 */
[----:B------:R-:W3:Y:S04]  /*fbb0*/  SHFL.IDX PT, R168, R0, RZ, 0x181f ;  /* 0x00181fff00a87589 */ /* 0x000ee800000e0000 */
[----:B------:R-:W4:Y:S04]  /*fbc0*/  SHFL.IDX PT, R171, R0, 0x1, 0x181f ;  /* 0x00381f0000ab7f89 */ /* 0x000f2800000e0000 */
[----:B------:R-:W5:Y:S01]  /*fbd0*/  SHFL.IDX PT, R0, R0, 0x2, 0x181f ;  /* 0x00581f0000007f89 */ /* 0x000f6200000e0000 */
[C---:B-1----:R-:W-:Y:S02]  /*fbe0*/  IADD3 R192, P1, R167.reuse, R246, RZ ;  /* 0x000000f6a7c07210 */ /* 0x042fe40007f3e0ff */
[-C--:B--2---:R-:W-:Y:S04]  /*fbf0*/  IADD3 R2, P0, R167, R248.reuse, RZ ;  /* 0x000000f8a7027210 */ /* 0x084fe80007f1e0ff */
[CC--:B---3--:R-:W-:Y:S01]  /*fc00*/  IADD3.X R3, R168.reuse, R249.reuse, RZ, P0, !PT ;  /* 0x000000f9a8037210 */ /* 0x0c8fe200007fe4ff */
[----:B------:R-:W-:Y:S01]  /*fc10*/  IMAD.X R193, R168, 0x1, R247, P1 ;  /* 0x00000001a8c17824 */ /* 0x000fe200008e06f7 */
[C---:B------:R-:W-:Y:S02]  /*fc20*/  IADD3 R174, P0, R172.reuse, R248, RZ ;  /* 0x000000f8acae7210 */ /* 0x040fe40007f1e0ff */
[----:B------:R-:W-:Y:S01]  /*fc30*/  IADD3 R172, P2, R172, R246, RZ ;  /* 0x000000f6acac7210 */ /* 0x000fe20007f5e0ff */
[----:B------:R1:W-:Y:S01]  /*fc40*/  LDGSTS.E.BYPASS.LTC128B.128 [R245+0x5080], [R2.64], !P5 ;  /* 0x0508000002f57fae */ /* 0x0003e2000e901d54 */
[----:B------:R-:W-:Y:S01]  /*fc50*/  IADD3 R168, P1, R169, R248, RZ ;  /* 0x000000f8a9a87210 */ /* 0x000fe20007f3e0ff */
[C---:B----4-:R-:W-:Y:S02]  /*fc60*/  IMAD.X R175, R171.reuse, 0x1, R249, P0 ;  /* 0x00000001abaf7824 */ /* 0x050fe400000e06f9 */
[----:B------:R2:W-:Y:S01]  /*fc70*/  LDGSTS.E.BYPASS.LTC128B.128 [R245+0x6880], [R192.64], !P4 ;  /* 0x06880000c0f57fae */ /* 0x0005e2000e101d54 */
[--C-:B------:R-:W-:Y:S03]  /*fc80*/  IMAD.X R173, R171, 0x1, R247.reuse, P2 ;  /* 0x00000001abad7824 */ /* 0x100fe600010e06f7 */
[----:B------:R2:W-:Y:S04]  /*fc90*/  LDGSTS.E.BYPASS.LTC128B.128 [R245+0x5880], [R174.64], !P5 ;  /* 0x05880000aef57fae */ /* 0x0005e8000e901d54 */
[----:B------:R2:W-:Y:S01]  /*fca0*/  LDGSTS.E.BYPASS.LTC128B.128 [R245+0x7080], [R172.64], !P4 ;  /* 0x07080000acf57fae */ /* 0x0005e2000e101d54 */
[----:B-1----:R-:W-:Y:S02]  /*fcb0*/  IADD3 R2, P0, R169, R246, RZ ;  /* 0x000000f6a9027210 */ /* 0x002fe40007f1e0ff */
[C---:B-----5:R-:W-:Y:S03]  /*fcc0*/  IADD3.X R169, R0.reuse, R249, RZ, P1, !PT ;  /* 0x000000f900a97210 */ /* 0x060fe60000ffe4ff */
[----:B------:R-:W-:Y:S02]  /*fcd0*/  IMAD.X R3, R0, 0x1, R247, P0 ;  /* 0x0000000100037824 */ /* 0x000fe400000e06f7 */
[----:B------:R2:W-:Y:S04]  /*fce0*/  LDGSTS.E.BYPASS.LTC128B.128 [R245+0x6080], [R168.64], !P5 ;  /* 0x06080000a8f57fae */ /* 0x0005e8000e901d54 */
[----:B------:R2:W-:Y:S02]  /*fcf0*/  LDGSTS.E.BYPASS.LTC128B.128 [R245+0x7880], [R2.64], !P4 ;  /* 0x0788000002f57fae */ /* 0x0005e4000e101d54 */
.L_x_3163:
[----:B--2---:R-:W2:Y:S01]  /*fd00*/  LDL R3, [R1+0x1c] ;  /* 0x00001c0001037983 */ /* 0x004ea20000100800 */
        /* <DEDUP_REMOVED lines=16> */
[----:B------:R-:W-:Y:S04]  /*fe10*/  IADD3 R172, R0, -c[0x0][0x168], R172 ;  /* 0x80005a0000ac7a10 */ /* 0x000fe80007ffe0ac */
[C---:B------:R-:W-:Y:S02]  /*fe20*/  IADD3 R171, R172.reuse, c[0x0][0x328], RZ ;  /* 0x0000ca00acab7a10 */ /* 0x040fe40007ffe0ff */
[----:B------:R-:W-:Y:S03]  /*fe30*/  IADD3 R172, R172, UR19, RZ ;  /* 0x00000013acac7c10 */ /* 0x000fe6000fffe0ff */
[--C-:B-1----:R-:W-:Y:S02]  /*fe40*/  IMAD.IADD R2, R171, 0x1, R3.reuse ;  /* 0x00000001ab027824 */ /* 0x102fe400078e0203 */
        /* <DEDUP_REMOVED lines=17> */
.L_x_3166:
[----:B------:R-:W-:Y:S04]  /*ff60*/  MOV R167, c[0x0][0x32c] ;  /* 0x0000cb0000a77a02 */ /* 0x000fe80000000f00 */
[----:B------:R-:W-:Y:S11]  /*ff70*/  ISETP.NE.AND P0, PT, R167, 0x1, PT ;  /* 0x00000001a700780c */ /* 0x000ff60003f05270 */
[----:B------:R-:W-:Y:S02]  /*ff80*/  @!UPT UIADD3 URZ, URZ, URZ, URZ ;  /* 0x0000003f3f3ff290 */ /* 0x000fe4000fffe03f */
[----:B------:R-:W-:Y:S05]  /*ff90*/  @P0 IMAD.HI.U32 R167, R3, c[0x0][0x330], RZ ;  /* 0x0000cc0003a70a27 */ /* 0x000fea00078e00ff */
[----:B------:R-:W-:Y:S02]  /*ffa0*/  @P0 SHF.R.U32.HI R3, RZ, c[0x0][0x334], R167 ;  /* 0x0000cd00ff030a19 */ /* 0x000fe400000116a7 */
.L_x_3167:
[----:B------:R-:W-:Y:S05]  /*ffb0*/  BSYNC B0 ;  /* 0x0000000000007941 */ /* 0x000fea0003800000 */
.L_x_3165:
[----:B------:R-:W-:Y:S05]  /*ffc0*/  IMAD R3, R3, c[0x0][0x32c], R173 ;  /* 0x0000cb0003037a24 */ /* 0x000fea00078e02ad */
[----:B------:R-:W-:Y:S02]  /*ffd0*/  IADD3 R167, R3, c[0x0][0x32c], RZ ;  /* 0x0000cb0003a77a10 */ /* 0x000fe40007ffe0ff */
[----:B------:R-:W-:Y:S02]  /*ffe0*/  IMNMX R0, R0, R3, !PT ;  /* 0x0000000300007217 */ /* 0x000fe40007800200 */
[----:B------:R-:W-:Y:S02]  /*fff0*/  IMNMX R2, R2, R167, PT ;  /* 0x000000a702027217 */ /* 0x000fe40003800200 */
.L_x_3164:
[----:B------:R-:W1:Y:S01]  /*10000*/  SHFL.IDX PT, R168, R169, 0x1, 0x1c1f ;  /* 0x003c1f00a9a87f89 */ /* 0x000e6200000e0000 */
[----:B------:R-:W-:Y:S06]  /*10010*/  UISETP.NE.AND UP0, UPT, UR12, URZ, UPT ;  /* 0x0000003f0c00728c */ /* 0x000fec000bf05270 */
[----:B------:R-:W-:Y:S02]  /*10020*/  PLOP3.LUT P0, PT, PT, PT, UP0, 0x40, 0x0 ;  /* 0x000000000000781c */ /* 0x000fe40003f0e808 */
[----:B-1----:R-:W-:Y:S01]  /*10030*/  IADD3 R3, R172, R168, RZ ;  /* 0x000000a8ac037210 */ /* 0x002fe20007ffe0ff */
[----:B------:R-:W-:Y:S10]  /*10040*/  IMAD.IADD R167, R171, 0x1, R168 ;  /* 0x00000001aba77824 */ /* 0x000ff400078e02a8 */
        /* <DEDUP_REMOVED lines=16> */
.L_x_3170:
[----:B------:R-:W-:Y:S04]  /*10150*/  MOV R174, c[0x0][0x32c] ;  /* 0x0000cb0000ae7a02 */ /* 0x000fe80000000f00 */
[----:B------:R-:W-:Y:S11]  /*10160*/  ISETP.NE.AND P0, PT, R174, 0x1, PT ;  /* 0x00000001ae00780c */ /* 0x000ff60003f05270 */
[----:B------:R-:W-:Y:S02]  /*10170*/  @!UPT UIADD3 URZ, URZ, URZ, URZ ;  /* 0x0000003f3f3ff290 */ /* 0x000fe4000fffe03f */
[----:B------:R-:W-:Y:S05]  /*10180*/  @P0 IMAD.HI.U32 R174, R168, c[0x0][0x330], RZ ;  /* 0x0000cc00a8ae0a27 */ /* 0x000fea00078e00ff */
[----:B------:R-:W-:Y:S02]  /*10190*/  @P0 SHF.R.U32.HI R168, RZ, c[0x0][0x334], R174 ;  /* 0x0000cd00ffa80a19 */ /* 0x000fe400000116ae */
.L_x_3171:
[----:B------:R-:W-:Y:S05]  /*101a0*/  BSYNC B0 ;  /* 0x0000000000007941 */ /* 0x000fea0003800000 */
.L_x_3169:
[----:B------:R-:W-:Y:S05]  /*101b0*/  IMAD R168, R168, c[0x0][0x32c], R173 ;  /* 0x0000cb00a8a87a24 */ /* 0x000fea00078e02ad */
[----:B------:R-:W-:Y:S02]  /*101c0*/  IADD3 R174, R168, c[0x0][0x32c], RZ ;  /* 0x0000cb00a8ae7a10 */ /* 0x000fe40007ffe0ff */
[----:B------:R-:W-:Y:S02]  /*101d0*/  IMNMX R3, R3, R168, !PT ;  /* 0x000000a803037217 */ /* 0x000fe40007800200 */
[----:B------:R-:W-:Y:S02]  /*101e0*/  IMNMX R167, R167, R174, PT ;  /* 0x000000aea7a77217 */ /* 0x000fe40003800200 */
.L_x_3168:
[----:B------:R-:W-:Y:S02]  /*101f0*/  UISETP.GE.AND UP2, UPT, UR28, 0x1, UPT ;  /* 0x000000011c00788c */ /* 0x000fe4000bf46270 */
        /* <DEDUP_REMOVED lines=23> */
[----:B------:R-:W1:Y:S01]  /*10370*/  SHFL.IDX PT, R4, R169, 0x2, 0x1c1f ;  /* 0x005c1f00a9047f89 */ /* 0x000e6200000e0000 */
[C---:B------:R-:W-:Y:S01]  /*10380*/  ISETP.LT.OR P0, PT, R2.reuse, 0xa, P0 ;  /* 0x0000000a0200780c */ /* 0x040fe20000701670 */
[----:B------:R-:W-:Y:S01]  /*10390*/  UP2UR UR29, UPR, URZ, 0x40 ;  /* 0x000000403f1d7883 */ /* 0x000fe20008000000 */
[----:B------:R-:W-:Y:S01]  /*103a0*/  ISETP.LT.OR P1, PT, R2, 0x9, P1 ;  /* 0x000000090200780c */ /* 0x000fe20000f21670 */
[----:B------:R-:W-:Y:S01]  /*103b0*/  UP2UR UR5, UPR, URZ, 0x2 ;  /* 0x000000023f057883 */ /* 0x000fe20008000000 */
[----:B------:R-:W-:Y:S01]  /*103c0*/  FSEL R192, R17, -INF , !P0 ;  /* 0xff80000011c07808 */ /* 0x000fe20004000000 */
[----:B------:R-:W-:Y:S01]  /*103d0*/  UP2UR UR4, UPR, URZ, 0x1 ;  /* 0x000000013f047883 */ /* 0x000fe20008000000 */
[----:B------:R-:W-:Y:S01]  /*103e0*/  PLOP3.LUT P0, PT, PT, PT, UP5, 0x40, 0x0 ;  /* 0x000000000000781c */ /* 0x000fe20003f0e858 */
[----:B------:R-:W-:Y:S01]  /*103f0*/  UISETP.GE.AND UP1, UPT, UR28, 0x29, UPT ;  /* 0x000000291c00788c */ /* 0x000fe2000bf26270 */
        /* <DEDUP_REMOVED lines=55> */
.L_x_3174:
[----:B------:R-:W-:Y:S04]  /*10770*/  MOV R5, c[0x0][0x32c] ;  /* 0x0000cb0000057a02 */ /* 0x000fe80000000f00 */
[----:B------:R-:W-:Y:S11]  /*10780*/  ISETP.NE.AND P0, PT, R5, 0x1, PT ;  /* 0x000000010500780c */ /* 0x000ff60003f05270 */
[----:B------:R-:W-:Y:S02]  /*10790*/  @!UPT UIADD3 URZ, URZ, URZ, URZ ;  /* 0x0000003f3f3ff290 */ /* 0x000fe4000fffe03f */
[----:B------:R-:W-:Y:S05]  /*107a0*/  @P0 IMAD.HI.U32 R5, R4, c[0x0][0x330], RZ ;  /* 0x0000cc0004050a27 */ /* 0x000fea00078e00ff */
[----:B------:R-:W-:Y:S02]  /*107b0*/  @P0 SHF.R.U32.HI R4, RZ, c[0x0][0x334], R5 ;  /* 0x0000cd00ff040a19 */ /* 0x000fe40000011605 */
.L_x_3175:
[----:B------:R-:W-:Y:S05]  /*107c0*/  BSYNC B0 ;  /* 0x0000000000007941 */ /* 0x000fea0003800000 */
.L_x_3173:
[----:B------:R-:W-:Y:S05]  /*107d0*/  IMAD R4, R4, c[0x0][0x32c], R173 ;  /* 0x0000cb0004047a24 */ /* 0x000fea00078e02ad */
[----:B------:R-:W-:Y:S02]  /*107e0*/  IADD3 R5, R4, c[0x0][0x32c], RZ ;  /* 0x0000cb0004057a10 */ /* 0x000fe40007ffe0ff */
[----:B------:R-:W-:Y:S02]  /*107f0*/  IMNMX R0, R0, R4, !PT ;  /* 0x0000000400007217 */ /* 0x000fe40007800200 */
[----:B------:R-:W-:Y:S02]  /*10800*/  IMNMX R2, R2, R5, PT ;  /* 0x0000000502027217 */ /* 0x000fe40003800200 */
.L_x_3172:
[----:B------:R-:W-:Y:S02]  /*10810*/  UP2UR UR31, UPR, URZ, 0x8 ;  /* 0x000000083f1f7883 */ /* 0x000fe40008000000 */
[----:B------:R-:W-:Y:S02]  /*10820*/  UISETP.NE.AND UP3, UPT, UR26, URZ, UPT ;  /* 0x0000003f1a00728c */ /* 0x000fe4000bf65270 */
[----:B------:R-:W-:Y:S02]  /*10830*/  UP2UR UR32, UPR, URZ, 0x10 ;  /* 0x000000103f207883 */ /* 0x000fe40008000000 */
[----:B------:R-:W-:Y:S02]  /*10840*/  UISETP.NE.AND UP4, UPT, UR27, URZ, UPT ;  /* 0x0000003f1b00728c */ /* 0x000fe4000bf85270 */
[----:B------:R-:W-:Y:S01]  /*10850*/  PLOP3.LUT P0, PT, PT, PT, UP3, 0x40, 0x0 ;  /* 0x000000000000781c */ /* 0x000fe20003f0e838 */
[----:B------:R-:W-:Y:S02]  /*10860*/  UP2UR UR30, UPR, URZ, 0x4 ;  /* 0x000000043f1e7883 */ /* 0x000fe40008000000 */
[----:B------:R-:W-:Y:S01]  /*10870*/  UISETP.NE.AND UP2, UPT, UR22, URZ, UPT ;  /* 0x0000003f1600728c */ /* 0x000fe2000bf45270 */
[----:B------:R-:W-:Y:S01]  /*10880*/  ISETP.GT.AND P0, PT, R3, 0x1, P0 ;  /* 0x000000010300780c */ /* 0x000fe20000704270 */
[----:B------:R-:W-:Y:S01]  /*10890*/  UP2UR UR28, UPR, URZ, 0x1 ;  /* 0x000000013f1c7883 */ /* 0x000fe20008000000 */
[----:B------:R-:W-:Y:S01]  /*108a0*/  PLOP3.LUT P2, PT, PT, PT, UP4, 0x40, 0x0 ;  /* 0x000000000000781c */ /* 0x000fe20003f4e848 */
[----:B------:R-:W-:Y:S01]  /*108b0*/  UISETP.NE.AND UP0, UPT, UR4, URZ, UPT ;  /* 0x0000003f0400728c */ /* 0x000fe2000bf05270 */
[----:B------:R-:W-:Y:S01]  /*108c0*/  ISETP.LT.OR P0, PT, R167, 0x2, P0 ;  /* 0x00000002a700780c */ /* 0x000fe20000701670 */
[----:B------:R-:W-:Y:S01]  /*108d0*/  UP2UR UR29, UPR, URZ, 0x2 ;  /* 0x000000023f1d7883 */ /* 0x000fe20008000000 */
[----:B------:R-:W-:Y:S01]  /*108e0*/  ISETP.GT.AND P2, PT, R3, RZ, P2 ;  /* 0x000000ff0300720c */ /* 0x000fe20001744270 */
[----:B------:R-:W-:Y:S01]  /*108f0*/  UISETP.NE.AND UP1, UPT, UR5, URZ, UPT ;  /* 0x0000003f0500728c */ /* 0x000fe2000bf25270 */
[----:B------:R-:W-:Y:S01]  /*10900*/  PLOP3.LUT P1, PT, PT, PT, UP2, 0x40, 0x0 ;  /* 0x000000000000781c */ /* 0x000fe20003f2e828 */
[----:B------:R-:W-:Y:S01]  /*10910*/  UISETP.NE.AND UP4, UPT, UR32, URZ, UPT ;  /* 0x0000003f2000728c */ /* 0x000fe2000bf85270 */
[----:B------:R-:W-:Y:S01]  /*10920*/  FSEL R17, R7, -INF , !P0 ;  /* 0xff80000007117808 */ /* 0x000fe20004000000 */
[----:B------:R-:W-:Y:S01]  /*10930*/  UISETP.NE.AND UP3, UPT, UR31, URZ, UPT ;  /* 0x0000003f1f00728c */ /* 0x000fe2000bf65270 */
[----:B------:R-:W-:Y:S01]  /*10940*/  PLOP3.LUT P0, PT, PT, PT, UP0, 0x40, 0x0 ;  /* 0x000000000000781c */ /* 0x000fe20003f0e808 */
[----:B------:R-:W-:Y:S01]  /*10950*/  UISETP.NE.AND UP0, UPT, UR28, URZ, UPT ;  /* 0x0000003f1c00728c */ /* 0x000fe2000bf05270 */
[----:B------:R-:W-:Y:S01]  /*10960*/  ISETP.LT.OR P2, PT, R167, 0x1, P2 ;  /* 0x00000001a700780c */ /* 0x000fe20001741670 */
[----:B------:R-:W-:Y:S01]  /*10970*/  UP2UR UR28, UPR, URZ, 0x40 ;  /* 0x000000403f1c7883 */ /* 0x000fe20008000000 */
[C---:B------:R-:W-:Y:S01]  /*10980*/  ISETP.GT.AND P1, PT, R3.reuse, 0x8, P1 ;  /* 0x000000080300780c */ /* 0x040fe20000f24270 */
[----:B------:R-:W-:Y:S01]  /*10990*/  UISETP.NE.AND UP2, UPT, UR30, URZ, UPT ;  /* 0x0000003f1e00728c */ /* 0x000fe2000bf45270 */
[----:B------:R-:W-:Y:S02]  /*109a0*/  ISETP.GT.AND P0, PT, R3, 0x10, P0 ;  /* 0x000000100300780c */ /* 0x000fe40000704270 */
[----:B------:R-:W-:Y:S02]  /*109b0*/  FSEL R6, R6, -INF , !P2 ;  /* 0xff80000006067808 */ /* 0x000fe40005000000 */
[----:B------:R-:W-:Y:S01]  /*109c0*/  PLOP3.LUT P2, PT, PT, PT, UP1, 0x40, 0x0 ;  /* 0x000000000000781c */ /* 0x000fe20003f4e818 */
[----:B------:R-:W-:Y:S01]  /*109d0*/  UISETP.NE.AND UP1, UPT, UR29, URZ, UPT ;  /* 0x0000003f1d00728c */ /* 0x000fe2000bf25270 */
[C---:B------:R-:W-:Y:S02]  /*109e0*/  ISETP.LT.OR P1, PT, R167.reuse, 0x9, P1 ;  /* 0x00000009a700780c */ /* 0x040fe40000f21670 */
[----:B------:R-:W-:Y:S02]  /*109f0*/  ISETP.LT.OR P0, PT, R167, 0x11, P0 ;  /* 0x00000011a700780c */ /* 0x000fe40000701670 */
[----:B------:R-:W-:Y:S02]  /*10a00*/  ISETP.GT.AND P2, PT, R3, 0x9, P2 ;  /* 0x000000090300780c */ /* 0x000fe40001744270 */
[----:B------:R-:W-:Y:S02]  /*10a10*/  FSEL R18, R18, -INF , !P1 ;  /* 0xff80000012127808 */ /* 0x000fe40004800000 */
[----:B------:R-:W-:Y:S01]  /*10a20*/  PLOP3.LUT P1, PT, PT, PT, UP6, 0x40, 0x0 ;  /* 0x000000000000781c */ /* 0x000fe20003f2e868 */
[----:B------:R-:W-:Y:S01]  /*10a30*/  UISETP.NE.AND UP6, UPT, UR4, URZ, UPT ;  /* 0x0000003f0400728c */ /* 0x000fe2000bfc5270 */
[----:B------:R-:W-:Y:S02]  /*10a40*/  FSEL R194, R22, -INF , !P0 ;  /* 0xff80000016c27808 */ /* 0x000fe40004000000 */
[----:B------:R-:W-:Y:S01]  /*10a50*/  PLOP3.LUT P0, PT, PT, PT, UP4, 0x40, 0x0 ;  /* 0x000000000000781c */ /* 0x000fe20003f0e848 */
[----:B------:R-:W-:Y:S01]  /*10a60*/  UP2UR UR29, UPR, URZ, 0x40 ;  /* 0x000000403f1d7883 */ /* 0x000fe20008000000 */
[----:B------:R-:W-:Y:S01]  /*10a70*/  ISETP.LT.OR P2, PT, R167, 0xa, P2 ;  /* 0x0000000aa700780c */ /* 0x000fe20001741670 */
[----:B------:R-:W-:Y:S01]  /*10a80*/  UISETP.NE.AND UP6, UPT, UR5, URZ, UPT ;  /* 0x0000003f0500728c */ /* 0x000fe2000bfc5270 */
[C---:B------:R-:W-:Y:S02]  /*10a90*/  ISETP.GT.AND P1, PT, R3.reuse, 0x11, P1 ;  /* 0x000000110300780c */ /* 0x040fe40000f24270 */
[----:B------:R-:W-:Y:S01]  /*10aa0*/  ISETP.GT.AND P0, PT, R3, 0x19, P0 ;  /* 0x000000190300780c */ /* 0x000fe20000704270 */
[----:B------:R-:W-:Y:S01]  /*10ab0*/  UP2UR UR30, UPR, URZ, 0x40 ;  /* 0x000000403f1e7883 */ /* 0x000fe20008000000 */
[----:B------:R-:W-:Y:S01]  /*10ac0*/  FSEL R19, R19, -INF , !P2 ;  /* 0xff80000013137808 */ /* 0x000fe20005000000 */
[----:B------:R-:W-:Y:S01]  /*10ad0*/  UISETP.NE.AND UP6, UPT, UR22, URZ, UPT ;  /* 0x0000003f1600728c */ /* 0x000fe2000bfc5270 */
[----:B------:R-:W-:Y:S02]  /*10ae0*/  PLOP3.LUT P2, PT, PT, PT, UP5, 0x40, 0x0 ;  /* 0x000000000000781c */ /* 0x000fe40003f4e858 */
[C---:B------:R-:W-:Y:S01]  /*10af0*/  ISETP.LT.OR P1, PT, R167.reuse, 0x12, P1 ;  /* 0x00000012a700780c */ /* 0x040fe20000f21670 */
[----:B------:R-:W-:Y:S01]  /*10b00*/  UP2UR UR31, UPR, URZ, 0x40 ;  /* 0x000000403f1f7883 */ /* 0x000fe20008000000 */
[----:B------:R-:W-:Y:S01]  /*10b10*/  ISETP.LT.OR P0, PT, R167, 0x1a, P0 ;  /* 0x0000001aa700780c */ /* 0x000fe20000701670 */
[----:B------:R-:W-:Y:S01]  /*10b20*/  UISETP.NE.AND UP6, UPT, UR26, URZ, UPT ;  /* 0x0000003f1a00728c */ /* 0x000fe2000bfc5270 */
[----:B------:R-:W-:Y:S02]  /*10b30*/  ISETP.GT.AND P2, PT, R3, 0x18, P2 ;  /* 0x000000180300780c */ /* 0x000fe40001744270 */
[----:B------:R-:W-:Y:S01]  /*10b40*/  FSEL R196, R23, -INF , !P1 ;  /* 0xff80000017c47808 */ /* 0x000fe20004800000 */
[----:B------:R-:W-:Y:S01]  /*10b50*/  UP2UR UR32, UPR, URZ, 0x40 ;  /* 0x000000403f207883 */ /* 0x000fe20008000000 */
[----:B------:R-:W-:Y:S01]  /*10b60*/  PLOP3.LUT P1, PT, PT, PT, UP3, 0x40, 0x0 ;  /* 0x000000000000781c */ /* 0x000fe20003f2e838 */
[----:B------:R-:W-:Y:S01]  /*10b70*/  UISETP.NE.AND UP6, UPT, UR27, URZ, UPT ;  /* 0x0000003f1b00728c */ /* 0x000fe2000bfc5270 */
[----:B------:R-:W-:Y:S02]  /*10b80*/  FSEL R199, R35, -INF , !P0 ;  /* 0xff80000023c77808 */ /* 0x000fe40004000000 */
[----:B------:R-:W-:Y:S02]  /*10b90*/  PLOP3.LUT P0, PT, PT, PT, UP2, 0x40, 0x0 ;  /* 0x000000000000781c */ /* 0x000fe40003f0e828 */
[----:B------:R-:W-:Y:S02]  /*10ba0*/  ISETP.LT.OR P2, PT, R167, 0x19, P2 ;  /* 0x00000019a700780c */ /* 0x000fe40001741670 */
[C---:B------:R-:W-:Y:S02]  /*10bb0*/  ISETP.GT.AND P1, PT, R3.reuse, 0x20, P1 ;  /* 0x000000200300780c */ /* 0x040fe40000f24270 */
[----:B------:R-:W-:Y:S02]  /*10bc0*/  ISETP.GT.AND P0, PT, R3, 0x21, P0 ;  /* 0x000000210300780c */ /* 0x000fe40000704270 */
[----:B------:R-:W-:Y:S02]  /*10bd0*/  FSEL R197, R34, -INF , !P2 ;  /* 0xff80000022c57808 */ /* 0x000fe40005000000 */
[----:B------:R-:W-:Y:S02]  /*10be0*/  PLOP3.LUT P2, PT, PT, PT, UP1, 0x40, 0x0 ;  /* 0x000000000000781c */ /* 0x000fe40003f4e818 */
[C---:B------:R-:W-:Y:S02]  /*10bf0*/  ISETP.LT.OR P1, PT, R167.reuse, 0x21, P1 ;  /* 0x00000021a700780c */ /* 0x040fe40000f21670 */
        /* <DEDUP_REMOVED lines=9> */
[----:B------:R-:W-:Y:S01]  /*10c90*/  FSEL R210, R50, -INF , !P2 ;  /* 0xff80000032d27808 */ /* 0x000fe20005000000 */
[----:B------:R-:W1:Y:S01]  /*10ca0*/  SHFL.IDX PT, R3, R169, 0x3, 0x1c1f ;  /* 0x007c1f00a9037f89 */ /* 0x000e6200000e0000 */
        /* <DEDUP_REMOVED lines=75> */
.L_x_3178:
[----:B------:R-:W-:Y:S04]  /*11160*/  MOV R4, c[0x0][0x32c] ;  /* 0x0000cb0000047a02 */ /* 0x000fe80000000f00 */
[----:B------:R-:W-:Y:S11]  /*11170*/  ISETP.NE.AND P0, PT, R4, 0x1, PT ;  /* 0x000000010400780c */ /* 0x000ff60003f05270 */
[----:B------:R-:W-:Y:S02]  /*11180*/  @!UPT UIADD3 URZ, URZ, URZ, URZ ;  /* 0x0000003f3f3ff290 */ /* 0x000fe4000fffe03f */
[----:B------:R-:W-:Y:S05]  /*11190*/  @P0 IMAD.HI.U32 R4, R3, c[0x0][0x330], RZ ;  /* 0x0000cc0003040a27 */ /* 0x000fea00078e00ff */
[----:B------:R-:W-:Y:S02]  /*111a0*/  @P0 SHF.R.U32.HI R3, RZ, c[0x0][0x334], R4 ;  /* 0x0000cd00ff030a19 */ /* 0x000fe40000011604 */
.L_x_3179:
[----:B------:R-:W-:Y:S05]  /*111b0*/  BSYNC B0 ;  /* 0x0000000000007941 */ /* 0x000fea0003800000 */
.L_x_3177:
[----:B------:R-:W-:Y:S05]  /*111c0*/  IMAD R173, R3, c[0x0][0x32c], R173 ;  /* 0x0000cb0003ad7a24 */ /* 0x000fea00078e02ad */
[----:B------:R-:W-:Y:S02]  /*111d0*/  IADD3 R3, R173, c[0x0][0x32c], RZ ;  /* 0x0000cb00ad037a10 */ /* 0x000fe40007ffe0ff */
[----:B------:R-:W-:Y:S02]  /*111e0*/  IMNMX R0, R0, R173, !PT ;  /* 0x000000ad00007217 */ /* 0x000fe40007800200 */
[----:B------:R-:W-:Y:S02]  /*111f0*/  IMNMX R2, R2, R3, PT ;  /* 0x0000000302027217 */ /* 0x000fe40003800200 */
.L_x_3176:
        /* <DEDUP_REMOVED lines=50> */
[----:B------:R-:W-:Y:S02]  /*11520*/  ISETP.GT.AND P2, PT, R0, 0x10, P2 ;  /* 0x000000100000780c */ /* 0x000fe40001744270 */
[----:B-1----:R-:W-:Y:S02]  /*11530*/  FMNMX.FTZ R169, R169, R5, !PT ;  /* 0x00000005a9a97209 */ /* 0x002fe40007810000 */
[----:B------:R-:W1:Y:S01]  /*11540*/  SHFL.BFLY PT, R5, R3, 0x2, 0x1f ;  /* 0x0c401f0003057f89 */ /* 0x000e6200000e0000 */
[----:B------:R-:W-:Y:S02]  /*11550*/  FMNMX.FTZ R4, R203, R4, !PT ;  /* 0x00000004cb047209 */ /* 0x000fe40007810000 */
[----:B------:R-:W-:Y:S02]  /*11560*/  ISETP.LT.OR P2, PT, R2, 0x11, P2 ;  /* 0x000000110200780c */ /* 0x000fe40001741670 */
[----:B------:R-:W-:Y:S02]  /*11570*/  FMNMX.FTZ R4, R211, R4, !PT ;  /* 0x00000004d3047209 */ /* 0x000fe40007810000 */
[----:B------:R-:W-:Y:S01]  /*11580*/  FSEL R41, R26, -INF , !P2 ;  /* 0xff8000001a297808 */ /* 0x000fe20005000000 */
[----:B------:R-:W2:Y:S01]  /*11590*/  SHFL.BFLY PT, R7, R169, 0x1, 0x1f ;  /* 0x0c201f00a9077f89 */ /* 0x000ea200000e0000 */
[----:B------:R-:W-:Y:S02]  /*115a0*/  FMNMX.FTZ R4, R212, R4, !PT ;  /* 0x00000004d4047209 */ /* 0x000fe40007810000 */
[----:B------:R-:W-:Y:S01]  /*115b0*/  PLOP3.LUT P0, PT, PT, PT, UP2, 0x40, 0x0 ;  /* 0x000000000000781c */ /* 0x000fe20003f0e828 */
[----:B------:R-:W-:Y:S01]  /*115c0*/  UISETP.NE.AND UP2, UPT, UR26, URZ, UPT ;  /* 0x0000003f1a00728c */ /* 0x000fe2000bf45270 */
[----:B------:R-:W-:Y:S02]  /*115d0*/  FMNMX.FTZ R4, R213, R4, !PT ;  /* 0x00000004d5047209 */ /* 0x000fe40007810000 */
[----:B------:R-:W-:Y:S02]  /*115e0*/  ISETP.GT.AND P0, PT, R0, 0x8, P0 ;  /* 0x000000080000780c */ /* 0x000fe40000704270 */
[----:B------:R-:W-:Y:S02]  /*115f0*/  FMNMX.FTZ R167, R216, R4, !PT ;  /* 0x00000004d8a77209 */ /* 0x000fe40007810000 */
[----:B------:R-:W-:Y:S02]  /*11600*/  ISETP.LT.OR P0, PT, R2, 0x9, P0 ;  /* 0x000000090200780c */ /* 0x000fe40000701670 */
[----:B------:R-:W-:Y:S01]  /*11610*/  PLOP3.LUT P1, PT, PT, PT, UP4, 0x40, 0x0 ;  /* 0x000000000000781c */ /* 0x000fe20003f2e848 */
[----:B------:R-:W-:Y:S01]  /*11620*/  UISETP.NE.AND UP4, UPT, UR28, URZ, UPT ;  /* 0x0000003f1c00728c */ /* 0x000fe2000bf85270 */
[----:B------:R-:W-:Y:S02]  /*11630*/  FSEL R14, R14, -INF , !P0 ;  /* 0xff8000000e0e7808 */ /* 0x000fe40004000000 */
[----:B-1----:R-:W-:Y:S02]  /*11640*/  FMNMX.FTZ R3, R3, R5, !PT ;  /* 0x0000000503037209 */ /* 0x002fe40007810000 */
[----:B------:R-:W-:Y:S02]  /*11650*/  PLOP3.LUT P0, PT, PT, PT, UP6, 0x40, 0x0 ;  /* 0x000000000000781c */ /* 0x000fe40003f0e868 */
[C---:B------:R-:W-:Y:S01]  /*11660*/  ISETP.GT.AND P1, PT, R0.reuse, RZ, P1 ;  /* 0x000000ff0000720c */ /* 0x040fe20000f24270 */
[----:B------:R-:W1:Y:S01]  /*11670*/  SHFL.BFLY PT, R9, R3, 0x1, 0x1f ;  /* 0x0c201f0003097f89 */ /* 0x000e6200000e0000 */
[----:B------:R-:W-:Y:S02]  /*11680*/  ISETP.GT.AND P0, PT, R0, 0x11, P0 ;  /* 0x000000110000780c */ /* 0x000fe40000704270 */
[----:B--2---:R-:W-:Y:S02]  /*11690*/  FMNMX.FTZ R169, R169, R7, !PT ;  /* 0x00000007a9a97209 */ /* 0x004fe40007810000 */
[----:B------:R-:W-:Y:S02]  /*116a0*/  ISETP.LT.OR P0, PT, R2, 0x12, P0 ;  /* 0x000000120200780c */ /* 0x000fe40000701670 */
[C---:B------:R-:W-:Y:S01]  /*116b0*/  FSETP.NEU.FTZ.AND P2, PT, R169.reuse, -INF , PT ;  /* 0xff800000a900780b */ /* 0x040fe20003f5d000 */
[----:B------:R-:W-:Y:S01]  /*116c0*/  FMUL.FTZ R23, R169, c[0x0][0x2d0] ;  /* 0x0000b400a9177a20 */ /* 0x000fe20000410000 */
[----:B------:R-:W-:Y:S01]  /*116d0*/  FSEL R44, R27, -INF , !P0 ;  /* 0xff8000001b2c7808 */ /* 0x000fe20004000000 */
[----:B------:R-:W2:Y:S01]  /*116e0*/  SHFL.BFLY PT, R7, R167, 0x2, 0x1f ;  /* 0x0c401f00a7077f89 */ /* 0x000ea200000e0000 */
[----:B------:R-:W-:Y:S02]  /*116f0*/  PLOP3.LUT P0, PT, PT, PT, UP4, 0x40, 0x0 ;  /* 0x000000000000781c */ /* 0x000fe40003f0e848 */
[----:B------:R-:W-:Y:S02]  /*11700*/  FSEL R23, R23, RZ, P2 ;  /* 0x000000ff17177208 */ /* 0x000fe40001000000 */
[----:B------:R-:W-:Y:S02]  /*11710*/  ISETP.GT.AND P0, PT, R0, 0x19, P0 ;  /* 0x000000190000780c */ /* 0x000fe40000704270 */
[----:B------:R-:W-:Y:S01]  /*11720*/  ISETP.LT.OR P1, PT, R2, 0x1, P1 ;  /* 0x000000010200780c */ /* 0x000fe20000f21670 */
[--C-:B------:R-:W-:Y:S01]  /*11730*/  FFMA.FTZ R4, R168, c[0x0][0x2d0], -R23.reuse ;  /* 0x0000b400a8047a23 */ /* 0x100fe20000010817 */
[----:B------:R-:W-:Y:S01]  /*11740*/  ISETP.LT.OR P0, PT, R2, 0x1a, P0 ;  /* 0x0000001a0200780c */ /* 0x000fe20000701670 */
[--C-:B------:R-:W-:Y:S01]  /*11750*/  FFMA.FTZ R40, R195, c[0x0][0x2d0], -R23.reuse ;  /* 0x0000b400c3287a23 */ /* 0x100fe20000010817 */
[----:B------:R-:W-:Y:S01]  /*11760*/  FSEL R10, R10, -INF , !P1 ;  /* 0xff8000000a0a7808 */ /* 0x000fe20004800000 */
[----:B------:R3:W-:Y:S01]  /*11770*/  MUFU.EX2 R32, R4 ;  /* 0x0000000400207308 */ /* 0x0007e20000000800 */
[----:B------:R-:W-:Y:S02]  /*11780*/  FSEL R171, R31, -INF , !P0 ;  /* 0xff8000001fab7808 */ /* 0x000fe40004000000 */
[----:B-1----:R-:W-:Y:S01]  /*11790*/  FMNMX.FTZ R168, R3, R9, !PT ;  /* 0x0000000903a87209 */ /* 0x002fe20007810000 */
[--C-:B------:R-:W-:Y:S01]  /*117a0*/  FFMA.FTZ R3, R175, c[0x0][0x2d0], -R23.reuse ;  /* 0x0000b400af037a23 */ /* 0x100fe20000010817 */
[----:B------:R-:W-:Y:S02]  /*117b0*/  PLOP3.LUT P0, PT, PT, PT, UP3, 0x40, 0x0 ;  /* 0x000000000000781c */ /* 0x000fe40003f0e838 */
[----:B------:R-:W-:Y:S01]  /*117c0*/  PLOP3.LUT P1, PT, PT, PT, UP1, 0x40, 0x0 ;  /* 0x000000000000781c */ /* 0x000fe20003f2e818 */
[----:B------:R-:W-:Y:S01]  /*117d0*/  UISETP.NE.AND UP1, UPT, UR22, URZ, UPT ;  /* 0x0000003f1600728c */ /* 0x000fe2000bf25270 */
[C---:B------:R-:W-:Y:S01]  /*117e0*/  ISETP.GT.AND P0, PT, R0.reuse, 0x20, P0 ;  /* 0x000000200000780c */ /* 0x040fe20000704270 */
[----:B------:R1:W4:Y:S01]  /*117f0*/  MUFU.EX2 R20, R3 ;  /* 0x0000000300147308 */ /* 0x0003220000000800 */
[----:B------:R-:W-:Y:S01]  /*11800*/  ISETP.GT.AND P1, PT, R0, 0x9, P1 ;  /* 0x000000090000780c */ /* 0x000fe20000f24270 */
[----:B------:R-:W-:Y:S01]  /*11810*/  FMUL.FTZ R48, R168, c[0x0][0x2d0] ;  /* 0x0000b400a8307a20 */ /* 0x000fe20000410000 */
[C---:B------:R-:W-:Y:S02]  /*11820*/  ISETP.LT.OR P0, PT, R2.reuse, 0x21, P0 ;  /* 0x000000210200780c */ /* 0x040fe40000701670 */
[----:B------:R-:W-:Y:S02]  /*11830*/  ISETP.LT.OR P1, PT, R2, 0xa, P1 ;  /* 0x0000000a0200780c */ /* 0x000fe40000f21670 */
[----:B------:R-:W-:Y:S02]  /*11840*/  FSEL R172, R42, -INF , !P0 ;  /* 0xff8000002aac7808 */ /* 0x000fe40004000000 */
[----:B------:R-:W-:Y:S01]  /*11850*/  FSEL R15, R15, -INF , !P1 ;  /* 0xff8000000f0f7808 */ /* 0x000fe20004800000 */
[----:B------:R-:W-:Y:S01]  /*11860*/  MUFU.EX2 R251, R40 ;  /* 0x0000002800fb7308 */ /* 0x000fe20000000800 */
[----:B------:R-:W-:Y:S02]  /*11870*/  PLOP3.LUT P1, PT, PT, PT, UP5, 0x40, 0x0 ;  /* 0x000000000000781c */ /* 0x000fe40003f2e858 */
[----:B------:R-:W-:Y:S01]  /*11880*/  FMNMX.FTZ R5, R10, R170, !PT ;  /* 0x000000aa0a057209 */ /* 0x000fe20007810000 */
[--C-:B---3--:R-:W-:Y:S01]  /*11890*/  FFMA.FTZ R4, R174, c[0x0][0x2d0], -R23.reuse ;  /* 0x0000b400ae047a23 */ /* 0x108fe20000010817 */
[----:B------:R-:W-:Y:S02]  /*118a0*/  ISETP.GT.AND P1, PT, R0, 0x18, P1 ;  /* 0x000000180000780c */ /* 0x000fe40000f24270 */
[----:B------:R-:W-:Y:S02]  /*118b0*/  PLOP3.LUT P0, PT, PT, PT, UP1, 0x40, 0x0 ;  /* 0x000000000000781c */ /* 0x000fe40003f0e818 */
[----:B------:R-:W-:Y:S01]  /*118c0*/  ISETP.LT.OR P1, PT, R2, 0x19, P1 ;  /* 0x000000190200780c */ /* 0x000fe20000f21670 */
[----:B------:R3:W-:Y:S01]  /*118d0*/  MUFU.EX2 R24, R4 ;  /* 0x0000000400187308 */ /* 0x0007e20000000800 */
[----:B--2---:R-:W-:Y:S02]  /*118e0*/  FMNMX.FTZ R167, R167, R7, !PT ;  /* 0x00000007a7a77209 */ /* 0x004fe40007810000 */
[----:B------:R-:W-:Y:S01]  /*118f0*/  FSEL R45, R30, -INF , !P1 ;  /* 0xff8000001e2d7808 */ /* 0x000fe20004800000 */
[--C-:B-1----:R-:W-:Y:S01]  /*11900*/  FFMA.FTZ R3, R192, c[0x0][0x2d0], -R23.reuse ;  /* 0x0000b400c0037a23 */ /* 0x102fe20000010817 */
[----:B------:R-:W-:Y:S01]  /*11910*/  PLOP3.LUT P1, PT, PT, PT, UP2, 0x40, 0x0 ;  /* 0x000000000000781c */ /* 0x000fe20003f2e828 */
[----:B------:R-:W-:Y:S01]  /*11920*/  LDSM.16.MT88.4 R28, [R225+0x2080] ;  /* 0x00208000e11c783b */ /* 0x000fe20000004200 */
[C---:B------:R-:W-:Y:S02]  /*11930*/  ISETP.GT.AND P0, PT, R0.reuse, 0x28, P0 ;  /* 0x000000280000780c */ /* 0x040fe40000704270 */
[----:B------:R-:W-:Y:S01]  /*11940*/  ISETP.GT.AND P1, PT, R0, 0x21, P1 ;  /* 0x000000210000780c */ /* 0x000fe20000f24270 */
[----:B------:R-:W1:Y:S01]  /*11950*/  MUFU.EX2 R42, R3 ;  /* 0x00000003002a7308 */ /* 0x000e620000000800 */
[C---:B------:R-:W-:Y:S02]  /*11960*/  ISETP.LT.OR P0, PT, R2.reuse, 0x29, P0 ;  /* 0x000000290200780c */ /* 0x040fe40000701670 */
[----:B------:R-:W-:Y:S02]  /*11970*/  ISETP.LT.OR P1, PT, R2, 0x22, P1 ;  /* 0x000000220200780c */ /* 0x000fe40000f21670 */
[----:B------:R-:W-:Y:S02]  /*11980*/  FSEL R173, R46, -INF , !P0 ;  /* 0xff8000002ead7808 */ /* 0x000fe40004000000 */
[----:B------:R-:W-:Y:S02]  /*11990*/  FSEL R174, R43, -INF , !P1 ;  /* 0xff8000002bae7808 */ /* 0x000fe40004800000 */
[----:B------:R-:W-:Y:S02]  /*119a0*/  FSETP.NEU.FTZ.AND P1, PT, R168, -INF , PT ;  /* 0xff800000a800780b */ /* 0x000fe40003f3d000 */
[----:B------:R-:W-:Y:S01]  /*119b0*/  PLOP3.LUT P0, PT, PT, PT, UP0, 0x40, 0x0 ;  /* 0x000000000000781c */ /* 0x000fe20003f0e808 */
[----:B------:R-:W-:Y:S01]  /*119c0*/  UISETP.GT.AND UP0, UPT, UR23, UR7, UPT ;  /* 0x000000071700728c */ /* 0x000fe2000bf04270 */
[----:B------:R-:W-:Y:S01]  /*119d0*/  FSEL R48, R48, RZ, P1 ;  /* 0x000000ff30307208 */ /* 0x000fe20000800000 */
[----:B------:R-:W-:Y:S01]  /*119e0*/  UIADD3 UR23, UR23, -0x1, URZ ;  /* 0xffffffff17177890 */ /* 0x000fe2000fffe03f */
[----:B---3--:R-:W-:Y:S02]  /*119f0*/  FMNMX.FTZ R4, R11, R5, !PT ;  /* 0x000000050b047209 */ /* 0x008fe40007810000 */
[----:B------:R-:W2:Y:S01]  /*11a00*/  SHFL.BFLY PT, R5, R167, 0x1, 0x1f ;  /* 0x0c201f00a7057f89 */ /* 0x000ea200000e0000 */
[----:B------:R-:W-:Y:S01]  /*11a10*/  ISETP.GT.AND P0, PT, R0, 0x29, P0 ;  /* 0x000000290000780c */ /* 0x000fe20000704270 */
[--C-:B------:R-:W-:Y:S01]  /*11a20*/  FFMA.FTZ R40, R194, c[0x0][0x2d0], -R48.reuse ;  /* 0x0000b400c2287a23 */ /* 0x100fe20000010830 */
[----:B------:R-:W-:Y:S02]  /*11a30*/  FMNMX.FTZ R4, R14, R4, !PT ;  /* 0x000000040e047209 */ /* 0x000fe40007810000 */
[----:B------:R-:W-:Y:S01]  /*11a40*/  ISETP.LT.OR P0, PT, R2, 0x2a, P0 ;  /* 0x0000002a0200780c */ /* 0x000fe20000701670 */
[--C-:B------:R-:W-:Y:S01]  /*11a50*/  FFMA.FTZ R2, R17, c[0x0][0x2d0], -R48.reuse ;  /* 0x0000b40011027a23 */ /* 0x100fe20000010830 */
[----:B------:R-:W-:Y:S01]  /*11a60*/  FMNMX.FTZ R4, R15, R4, !PT ;  /* 0x000000040f047209 */ /* 0x000fe20007810000 */
[----:B------:R3:W-:Y:S01]  /*11a70*/  MUFU.EX2 R250, R40 ;  /* 0x0000002800fa7308 */ /* 0x0007e20000000800 */
[----:B------:R-:W-:Y:S02]  /*11a80*/  FSEL R22, R47, -INF , !P0 ;  /* 0xff8000002f167808 */ /* 0x000fe40004000000 */
[----:B------:R-:W-:Y:S02]  /*11a90*/  FMNMX.FTZ R4, R41, R4, !PT ;  /* 0x0000000429047209 */ /* 0x000fe40007810000 */
[----:B----4-:R-:W-:Y:S02]  /*11aa0*/  MOV R47, R20 ;  /* 0x00000014002f7202 */ /* 0x010fe40000000f00 */
[----:B------:R-:W-:Y:S02]  /*11ab0*/  FMNMX.FTZ R4, R44, R4, !PT ;  /* 0x000000042c047209 */ /* 0x000fe40007810000 */
[----:B-1----:R-:W-:Y:S02]  /*11ac0*/  F2FP.PACK_AB R26, R42, R47 ;  /* 0x0000002f2a1a723e */ /* 0x002fe400000000ff */
[----:B------:R-:W-:Y:S01]  /*11ad0*/  FMNMX.FTZ R3, R45, R4, !PT ;  /* 0x000000042d037209 */ /* 0x000fe20007810000 */
[--C-:B------:R-:W-:Y:S02]  /*11ae0*/  FFMA.FTZ R4, R6, c[0x0][0x2d0], -R48.reuse ;  /* 0x0000b40006047a23 */ /* 0x100fe40000010830 */
[----:B------:R1:W-:Y:S01]  /*11af0*/  MUFU.EX2 R6, R2 ;  /* 0x0000000200067308 */ /* 0x0003e20000000800 */
        /* <DEDUP_REMOVED lines=8> */
[----:B---3--:R-:W-:Y:S02]  /*11b80*/  FFMA.FTZ R40, R200, c[0x0][0x2d0], -R23 ;  /* 0x0000b400c8287a23 */ /* 0x008fe40000010817 */
[----:B------:R-:W-:Y:S02]  /*11b90*/  FSEL R49, R49, RZ, P0 ;  /* 0x000000ff31317208 */ /* 0x000fe40000000000 */
[----:B------:R-:W-:Y:S04]  /*11ba0*/  FMNMX.FTZ R0, R173, R0, !PT ;  /* 0x00000000ad007209 */ /* 0x000fe80007810000 */
[----:B------:R-:W-:Y:S01]  /*11bb0*/  FMNMX.FTZ R0, R22, R0, !PT ;  /* 0x0000000016007209 */ /* 0x000fe20007810000 */
[----:B------:R3:W-:Y:S01]  /*11bc0*/  MUFU.EX2 R21, R4 ;  /* 0x0000000400157308 */ /* 0x0007e20000000800 */
[--C-:B-1----:R-:W-:Y:S09]  /*11bd0*/  FFMA.FTZ R2, R18, c[0x0][0x2d0], -R48.reuse ;  /* 0x0000b40012027a23 */ /* 0x102ff20000010830 */
[----:B------:R1:W4:Y:S01]  /*11be0*/  MUFU.EX2 R46, R2 ;  /* 0x00000002002e7308 */ /* 0x0003220000000800 */
[--C-:B--2---:R-:W-:Y:S09]  /*11bf0*/  FFMA.FTZ R3, R8, c[0x0][0x2d0], -R49.reuse ;  /* 0x0000b40008037a23 */ /* 0x104ff20000010831 */
[----:B------:R2:W-:Y:S01]  /*11c00*/  MUFU.EX2 R17, R3 ;  /* 0x0000000300117308 */ /* 0x0005e20000000800 */
[--C-:B---3--:R-:W-:Y:S09]  /*11c10*/  FFMA.FTZ R4, R12, c[0x0][0x2d0], -R49.reuse ;  /* 0x0000b4000c047a23 */ /* 0x108ff20000010831 */
[----:B------:R-:W-:Y:S01]  /*11c20*/  MUFU.EX2 R43, R4 ;  /* 0x00000004002b7308 */ /* 0x000fe20000000800 */
[----:B-1----:R-:W1:Y:S01]  /*11c30*/  SHFL.BFLY PT, R2, R0, 0x2, 0x1f ;  /* 0x0c401f0000027f89 */ /* 0x002e6200000e0000 */
[----:B----4-:R-:W-:Y:S08]  /*11c40*/  F2FP.PACK_AB R27, R7, R46 ;  /* 0x0000002e071b723e */ /* 0x010ff000000000ff */
[----:B------:R3:W-:Y:S01]  /*11c50*/  MUFU.EX2 R221, R40 ;  /* 0x0000002800dd7308 */ /* 0x0007e20000000800 */
[--C-:B--2---:R-:W-:Y:S09]  /*11c60*/  FFMA.FTZ R3, R16, c[0x0][0x2d0], -R49.reuse ;  /* 0x0000b40010037a23 */ /* 0x104ff20000010831 */
[----:B------:R1:W2:Y:S01]  /*11c70*/  MUFU.EX2 R20, R3 ;  /* 0x0000000300147308 */ /* 0x0002a20000000800 */
[----:B---3--:R-:W-:Y:S09]  /*11c80*/  FFMA.FTZ R40, R197, c[0x0][0x2d0], -R48 ;  /* 0x0000b400c5287a23 */ /* 0x008ff20000010830 */
[----:B------:R3:W-:Y:S01]  /*11c90*/  MUFU.EX2 R220, R40 ;  /* 0x0000002800dc7308 */ /* 0x0007e20000000800 */
[----:B-1----:R-:W-:Y:S01]  /*11ca0*/  FMNMX.FTZ R3, R0, R2, !PT ;  /* 0x0000000200037209 */ /* 0x002fe20007810000 */
[--C-:B------:R-:W-:Y:S01]  /*11cb0*/  FFMA.FTZ R2, R13, c[0x0][0x2d0], -R49.reuse ;  /* 0x0000b4000d027a23 */ /* 0x100fe20000010831 */
[----:B------:R-:W-:Y:S07]  /*11cc0*/  FSEL R0, R169, RZ, P2 ;  /* 0x000000ffa9007208 */ /* 0x000fee0001000000 */
[----:B------:R1:W-:Y:S01]  /*11cd0*/  MUFU.EX2 R9, R2 ;  /* 0x0000000200097308 */ /* 0x0003e20000000800 */
[----:B------:R-:W4:Y:S01]  /*11ce0*/  SHFL.BFLY PT, R4, R3, 0x1, 0x1f ;  /* 0x0c201f0003047f89 */ /* 0x000f2200000e0000 */
[----:B------:R-:W-:Y:S01]  /*11cf0*/  FADD.FTZ R0, -R0, R164 ;  /* 0x000000a400007221 */ /* 0x000fe20000010100 */
[----:B------:R-:W-:Y:S03]  /*11d00*/  MOV R164, R21 ;  /* 0x0000001500a47202 */ /* 0x000fe60000000f00 */
[----:B------:R-:W-:Y:S04]  /*11d10*/  FMUL.FTZ R0, R0, c[0x0][0x2d0] ;  /* 0x0000b40000007a20 */ /* 0x000fe80000410000 */
[----:B------:R5:W5:Y:S01]  /*11d20*/  MUFU.EX2 R21, R0 ;  /* 0x0000000000157308 */ /* 0x000b620000000800 */
[----:B---3--:R-:W-:Y:S09]  /*11d30*/  FFMA.FTZ R40, R201, c[0x0][0x2d0], -R49 ;  /* 0x0000b400c9287a23 */ /* 0x008ff20000010831 */
[----:B------:R-:W-:Y:S01]  /*11d40*/  MUFU.EX2 R201, R40 ;  /* 0x0000002800c97308 */ /* 0x000fe20000000800 */
[----:B-1----:R-:W-:Y:S02]  /*11d50*/  FSEL R2, R168, RZ, P1 ;  /* 0x000000ffa8027208 */ /* 0x002fe40000800000 */
[----:B----4-:R-:W-:Y:S03]  /*11d60*/  FMNMX.FTZ R3, R3, R4, !PT ;  /* 0x0000000403037209 */ /* 0x010fe60007810000 */
[----:B------:R-:W-:Y:S01]  /*11d70*/  FADD.FTZ R2, -R2, R165 ;  /* 0x000000a502027221 */ /* 0x000fe20000010100 */
[----:B--2---:R-:W-:Y:S01]  /*11d80*/  MOV R165, R20 ;  /* 0x0000001400a57202 */ /* 0x004fe20000000f00 */
[----:B------:R-:W-:Y:S02]  /*11d90*/  FMUL.FTZ R50, R3, c[0x0][0x2d0] ;  /* 0x0000b40003327a20 */ /* 0x000fe40000410000 */
[----:B------:R-:W-:Y:S01]  /*11da0*/  FMUL.FTZ R2, R2, c[0x0][0x2d0] ;  /* 0x0000b40002027a20 */ /* 0x000fe20000410000 */
[----:B-----5:R-:W-:Y:S01]  /*11db0*/  FSEL R0, R167, RZ, P0 ;  /* 0x000000ffa7007208 */ /* 0x020fe20000000000 */
[----:B------:R-:W-:Y:S01]  /*11dc0*/  FMUL.FTZ R5, R21, R177 ;  /* 0x000000b115057220 */ /* 0x000fe20000410000 */
[----:B------:R-:W-:Y:S01]  /*11dd0*/  FSETP.NEU.FTZ.AND P0, PT, R3, -INF , PT ;  /* 0xff8000000300780b */ /* 0x000fe20003f1d000 */
[----:B------:R-:W1:Y:S01]  /*11de0*/  MUFU.EX2 R20, R2 ;  /* 0x0000000200147308 */ /* 0x000e620000000800 */
[----:B------:R-:W-:Y:S01]  /*11df0*/  MOV R177, R7 ;  /* 0x0000000700b17202 */ /* 0x000fe20000000f00 */
[----:B------:R-:W-:Y:S01]  /*11e00*/  FADD.FTZ R0, -R0, R166 ;  /* 0x000000a600007221 */ /* 0x000fe20000010100 */
[----:B------:R-:W-:Y:S01]  /*11e10*/  FSEL R50, R50, RZ, P0 ;  /* 0x000000ff32327208 */ /* 0x000fe20000000000 */
[C---:B------:R-:W-:Y:S01]  /*11e20*/  FMUL.FTZ R16, R21.reuse, R188 ;  /* 0x000000bc15107220 */ /* 0x040fe20000410000 */
[----:B------:R-:W-:Y:S01]  /*11e30*/  MOV R166, R6 ;  /* 0x0000000600a67202 */ /* 0x000fe20000000f00 */
[----:B------:R-:W-:Y:S02]  /*11e40*/  FMUL.FTZ R0, R0, c[0x0][0x2d0] ;  /* 0x0000b40000007a20 */ /* 0x000fe40000410000 */
[--C-:B------:R-:W-:Y:S01]  /*11e50*/  FFMA.FTZ R4, R14, c[0x0][0x2d0], -R50.reuse ;  /* 0x0000b4000e047a23 */ /* 0x100fe20000010832 */
[----:B------:R-:W-:Y:S01]  /*11e60*/  F2FP.PACK_AB R25, R166, R164 ;  /* 0x000000a4a619723e */ /* 0x000fe200000000ff */
        /* <DEDUP_REMOVED lines=8> */
[C---:B------:R-:W-:Y:S02]  /*11ef0*/  FMUL.FTZ R160, R21.reuse, R160 ;  /* 0x000000a015a07220 */ /* 0x040fe40000410000 */
[C---:B-1----:R-:W-:Y:S01]  /*11f00*/  FMUL.FTZ R6, R20.reuse, R178 ;  /* 0x000000b214067220 */ /* 0x042fe20000410000 */
[----:B------:R-:W-:Y:S01]  /*11f10*/  MOV R178, R17 ;  /* 0x0000001100b27202 */ /* 0x000fe20000000f00 */
[C---:B------:R-:W-:Y:S01]  /*11f20*/  FMUL.FTZ R7, R20.reuse, R179 ;  /* 0x000000b314077220 */ /* 0x040fe20000410000 */
[----:B------:R-:W-:Y:S01]  /*11f30*/  MOV R179, R9 ;  /* 0x0000000900b37202 */ /* 0x000fe20000000f00 */
[----:B------:R-:W-:Y:S02]  /*11f40*/  FMUL.FTZ R17, R21, R189 ;  /* 0x000000bd15117220 */ /* 0x000fe40000410000 */
[C---:B------:R-:W-:Y:S01]  /*11f50*/  FMUL.FTZ R18, R20.reuse, R190 ;  /* 0x000000be14127220 */ /* 0x040fe20000410000 */
[----:B------:R-:W-:Y:S01]  /*11f60*/  F2FP.PACK_AB R34, R179, R43 ;  /* 0x0000002bb322723e */ /* 0x000fe200000000ff */
[----:B------:R-:W-:Y:S02]  /*11f70*/  FMUL.FTZ R19, R20, R191 ;  /* 0x000000bf14137220 */ /* 0x000fe40000410000 */
[--C-:B--2---:R-:W-:Y:S01]  /*11f80*/  FFMA.FTZ R0, R10, c[0x0][0x2d0], -R50.reuse ;  /* 0x0000b4000a007a23 */ /* 0x104fe20000010832 */
[----:B------:R-:W-:Y:S01]  /*11f90*/  LDSM.16.MT88.4 R188, [R225+0x3080] ;  /* 0x00308000e1bc783b */ /* 0x000fe20000004200 */
[C---:B---3--:R-:W-:Y:S01]  /*11fa0*/  FMUL.FTZ R8, R2.reuse, R180 ;  /* 0x000000b402087220 */ /* 0x048fe20000410000 */
[----:B------:R-:W-:Y:S01]  /*11fb0*/  MOV R180, R165 ;  /* 0x000000a500b47202 */ /* 0x000fe20000000f00 */
[----:B------:R1:W-:Y:S01]  /*11fc0*/  MUFU.EX2 R175, R0 ;  /* 0x0000000000af7308 */ /* 0x0003e20000000800 */
[C---:B------:R-:W-:Y:S01]  /*11fd0*/  FMUL.FTZ R9, R2.reuse, R181 ;  /* 0x000000b502097220 */ /* 0x040fe20000410000 */
[----:B------:R-:W-:Y:S01]  /*11fe0*/  MOV R181, R47 ;  /* 0x0000002f00b57202 */ /* 0x000fe20000000f00 */
[C---:B------:R-:W-:Y:S01]  /*11ff0*/  FMUL.FTZ R12, R2.reuse, R184 ;  /* 0x000000b8020c7220 */ /* 0x040fe20000410000 */
[----:B------:R-:W-:Y:S01]  /*12000*/  MOV R184, R42 ;  /* 0x0000002a00b87202 */ /* 0x000fe20000000f00 */
[--C-:B----4-:R-:W-:Y:S02]  /*12010*/  FFMA.FTZ R4, R15, c[0x0][0x2d0], -R50.reuse ;  /* 0x0000b4000f047a23 */ /* 0x110fe40000010832 */
[----:B------:R-:W-:Y:S02]  /*12020*/  FMUL.FTZ R13, R2, R185 ;  /* 0x000000b9020d7220 */ /* 0x000fe40000410000 */
[C---:B------:R-:W-:Y:S01]  /*12030*/  FMUL.FTZ R134, R20.reuse, R134 ;  /* 0x0000008614867220 */ /* 0x040fe20000410000 */
[----:B------:R2:W3:Y:S01]  /*12040*/  MUFU.EX2 R207, R4 ;  /* 0x0000000400cf7308 */ /* 0x0004e20000000800 */
[----:B------:R-:W-:Y:S02]  /*12050*/  FMUL.FTZ R135, R20, R135 ;  /* 0x0000008714877220 */ /* 0x000fe40000410000 */
[C---:B------:R-:W-:Y:S02]  /*12060*/  FMUL.FTZ R136, R2.reuse, R136 ;  /* 0x0000008802887220 */ /* 0x040fe40000410000 */
[C---:B------:R-:W-:Y:S02]  /*12070*/  FMUL.FTZ R137, R2.reuse, R137 ;  /* 0x0000008902897220 */ /* 0x040fe40000410000 */
[C---:B------:R-:W-:Y:S02]  /*12080*/  FMUL.FTZ R140, R2.reuse, R140 ;  /* 0x0000008c028c7220 */ /* 0x040fe40000410000 */
[----:B------:R-:W-:Y:S02]  /*12090*/  FMUL.FTZ R141, R2, R141 ;  /* 0x0000008d028d7220 */ /* 0x000fe40000410000 */
[C---:B------:R-:W-:Y:S02]  /*120a0*/  FMUL.FTZ R146, R20.reuse, R146 ;  /* 0x0000009214927220 */ /* 0x040fe40000410000 */
[C---:B------:R-:W-:Y:S02]  /*120b0*/  FMUL.FTZ R147, R20.reuse, R147 ;  /* 0x0000009314937220 */ /* 0x040fe40000410000 */
[----:B-1----:R-:W-:Y:S02]  /*120c0*/  FFMA.FTZ R0, R11, c[0x0][0x2d0], -R50 ;  /* 0x0000b4000b007a23 */ /* 0x002fe40000010832 */
[C---:B------:R-:W-:Y:S02]  /*120d0*/  FMUL.FTZ R150, R20.reuse, R150 ;  /* 0x0000009614967220 */ /* 0x040fe40000410000 */
[----:B------:R1:W4:Y:S01]  /*120e0*/  MUFU.EX2 R192, R0 ;  /* 0x0000000000c07308 */ /* 0x0003220000000800 */
[----:B------:R-:W-:Y:S02]  /*120f0*/  FMUL.FTZ R151, R20, R151 ;  /* 0x0000009714977220 */ /* 0x000fe40000410000 */
[C---:B------:R-:W-:Y:S02]  /*12100*/  FMUL.FTZ R152, R2.reuse, R152 ;  /* 0x0000009802987220 */ /* 0x040fe40000410000 */
[----:B--2---:R-:W-:Y:S01]  /*12110*/  FMUL.FTZ R4, R21, R176 ;  /* 0x000000b015047220 */ /* 0x004fe20000410000 */
[----:B------:R-:W-:Y:S01]  /*12120*/  MOV R176, R32 ;  /* 0x0000002000b07202 */ /* 0x000fe20000000f00 */
[C---:B------:R-:W-:Y:S01]  /*12130*/  FMUL.FTZ R153, R2.reuse, R153 ;  /* 0x0000009902997220 */ /* 0x040fe20000410000 */
[----:B---3--:R-:W-:Y:S01]  /*12140*/  F2FP.PACK_AB R35, R207, R206 ;  /* 0x000000cecf23723e */ /* 0x008fe200000000ff */
[C---:B------:R-:W-:Y:S02]  /*12150*/  FMUL.FTZ R156, R2.reuse, R156 ;  /* 0x0000009c029c7220 */ /* 0x040fe40000410000 */
[----:B------:R-:W-:Y:S02]  /*12160*/  FMUL.FTZ R157, R2, R157 ;  /* 0x0000009d029d7220 */ /* 0x000fe40000410000 */
[C---:B------:R-:W-:Y:S02]  /*12170*/  FMUL.FTZ R161, R21.reuse, R161 ;  /* 0x000000a115a17220 */ /* 0x040fe40000410000 */
[C---:B------:R-:W-:Y:S02]  /*12180*/  FMUL.FTZ R162, R20.reuse, R162 ;  /* 0x000000a214a27220 */ /* 0x040fe40000410000 */
[C---:B------:R-:W-:Y:S02]  /*12190*/  FMUL.FTZ R163, R20.reuse, R163 ;  /* 0x000000a314a37220 */ /* 0x040fe40000410000 */
[C---:B------:R-:W-:Y:S02]  /*121a0*/  FMUL.FTZ R52, R21.reuse, R52 ;  /* 0x0000003415347220 */ /* 0x040fe40000410000 */
[----:B------:R-:W-:Y:S02]  /*121b0*/  FMUL.FTZ R53, R21, R53 ;  /* 0x0000003515357220 */ /* 0x000fe40000410000 */
        /* <DEDUP_REMOVED lines=8> */
[----:B------:R-:W-:Y:S02]  /*12240*/  FMUL.FTZ R57, R2, R57 ;  /* 0x0000003902397220 */ /* 0x000fe40000410000 */
[----:B------:R-:W-:Y:S01]  /*12250*/  FMUL.FTZ R0, R0, c[0x0][0x2d0] ;  /* 0x0000b40000007a20 */ /* 0x000fe20000410000 */
[----:B------:R-:W-:Y:S01]  /*12260*/  F2FP.PACK_AB R24, R170, R32 ;  /* 0x00000020aa18723e */ /* 0x000fe200000000ff */
[C---:B------:R-:W-:Y:S01]  /*12270*/  FMUL.FTZ R60, R2.reuse, R60 ;  /* 0x0000003c023c7220 */ /* 0x040fe20000410000 */
[----:B------:R-:W-:Y:S01]  /*12280*/  F2FP.PACK_AB R32, R165, R178 ;  /* 0x000000b2a520723e */ /* 0x000fe200000000ff */
[----:B------:R-:W-:Y:S02]  /*12290*/  FMUL.FTZ R61, R2, R61 ;  /* 0x0000003d023d7220 */ /* 0x000fe40000410000 */
[----:B------:R-:W1:Y:S01]  /*122a0*/  MUFU.EX2 R0, R0 ;  /* 0x0000000000007308 */ /* 0x000e620000000800 */
[C---:B------:R-:W-:Y:S01]  /*122b0*/  FMUL.FTZ R64, R21.reuse, R64 ;  /* 0x0000004015407220 */ /* 0x040fe20000410000 */
[-C--:B------:R-:W-:Y:S05]  /*122c0*/  HMMA.16816.F32 R4, R24, R28.reuse, R4 ;  /* 0x0000001c1804723c */ /* 0x080fea0000001804 */
[C---:B------:R-:W-:Y:S02]  /*122d0*/  FMUL.FTZ R65, R21.reuse, R65 ;  /* 0x0000004115417220 */ /* 0x040fe40000410000 */
[C---:B------:R-:W-:Y:S02]  /*122e0*/  FMUL.FTZ R66, R20.reuse, R66 ;  /* 0x0000004214427220 */ /* 0x040fe40000410000 */
[C---:B------:R-:W-:Y:S03]  /*122f0*/  FMUL.FTZ R67, R20.reuse, R67 ;  /* 0x0000004314437220 */ /* 0x040fe60000410000 */
[C---:B------:R-:W-:Y:S02]  /*12300*/  FMUL.FTZ R68, R21.reuse, R68 ;  /* 0x0000004415447220 */ /* 0x040fe40000410000 */
[C---:B------:R-:W-:Y:S02]  /*12310*/  FMUL.FTZ R69, R21.reuse, R69 ;  /* 0x0000004515457220 */ /* 0x040fe40000410000 */
[C---:B------:R-:W-:Y:S02]  /*12320*/  FMUL.FTZ R70, R20.reuse, R70 ;  /* 0x0000004614467220 */ /* 0x040fe40000410000 */
[----:B------:R-:W-:Y:S02]  /*12330*/  FMUL.FTZ R71, R20, R71 ;  /* 0x0000004714477220 */ /* 0x000fe40000410000 */
[----:B------:R-:W-:Y:S02]  /*12340*/  FMUL.FTZ R72, R2, R72 ;  /* 0x0000004802487220 */ /* 0x000fe40000410000 */
[C---:B-1----:R-:W-:Y:S01]  /*12350*/  FMUL.FTZ R10, R0.reuse, R182 ;  /* 0x000000b6000a7220 */ /* 0x042fe20000410000 */
[----:B------:R-:W-:Y:S01]  /*12360*/  MOV R182, R46 ;  /* 0x0000002e00b67202 */ /* 0x000fe20000000f00 */
[C---:B------:R-:W-:Y:S01]  /*12370*/  FMUL.FTZ R11, R0.reuse, R183 ;  /* 0x000000b7000b7220 */ /* 0x040fe20000410000 */
[----:B------:R-:W-:Y:S01]  /*12380*/  MOV R183, R43 ;  /* 0x0000002b00b77202 */ /* 0x000fe20000000f00 */
[C---:B------:R-:W-:Y:S02]  /*12390*/  FMUL.FTZ R14, R0.reuse, R186 ;  /* 0x000000ba000e7220 */ /* 0x040fe40000410000 */
[C---:B------:R-:W-:Y:S02]  /*123a0*/  FMUL.FTZ R15, R0.reuse, R187 ;  /* 0x000000bb000f7220 */ /* 0x040fe40000410000 */
        /* <DEDUP_REMOVED lines=11> */
[-C--:B------:R-:W-:Y:S04]  /*12460*/  HMMA.16816.F32 R132, R24, R36.reuse, R132 ;  /* 0x000000241884723c */ /* 0x080fe80000001884 */
[C---:B------:R-:W-:Y:S02]  /*12470*/  FMUL.FTZ R159, R0.reuse, R159 ;  /* 0x0000009f009f7220 */ /* 0x040fe40000410000 */
[C---:B------:R-:W-:Y:S02]  /*12480*/  FMUL.FTZ R58, R0.reuse, R58 ;  /* 0x0000003a003a7220 */ /* 0x040fe40000410000 */
[C---:B------:R-:W-:Y:S04]  /*12490*/  HMMA.16816.F32 R136, R32.reuse, R36, R136 ;  /* 0x000000242088723c */ /* 0x040fe80000001888 */
[C---:B------:R-:W-:Y:S02]  /*124a0*/  FMUL.FTZ R59, R0.reuse, R59 ;  /* 0x0000003b003b7220 */ /* 0x040fe40000410000 */
[C---:B------:R-:W-:Y:S02]  /*124b0*/  FMUL.FTZ R62, R0.reuse, R62 ;  /* 0x0000003e003e7220 */ /* 0x040fe40000410000 */
[-C--:B------:R-:W-:Y:S04]  /*124c0*/  HMMA.16816.F32 R140, R32, R38.reuse, R140 ;  /* 0x00000026208c723c */ /* 0x080fe8000000188c */
[----:B------:R-:W-:Y:S02]  /*124d0*/  FMUL.FTZ R63, R0, R63 ;  /* 0x0000003f003f7220 */ /* 0x000fe40000410000 */
[----:B------:R-:W-:Y:S02]  /*124e0*/  FMUL.FTZ R73, R2, R73 ;  /* 0x0000004902497220 */ /* 0x000fe40000410000 */
[C---:B------:R-:W-:Y:S01]  /*124f0*/  HMMA.16816.F32 R144, R24.reuse, R38, R144 ;  /* 0x000000261890723c */ /* 0x040fe20000001890 */
[----:B------:R-:W2:Y:S03]  /*12500*/  LDSM.16.MT88.4 R36, [R227+0x2080] ;  /* 0x00208000e324783b */ /* 0x000ea60000004200 */
[C---:B------:R-:W-:Y:S02]  /*12510*/  FMUL.FTZ R74, R0.reuse, R74 ;  /* 0x0000004a004a7220 */ /* 0x040fe40000410000 */
[----:B------:R-:W-:Y:S02]  /*12520*/  FMUL.FTZ R75, R0, R75 ;  /* 0x0000004b004b7220 */ /* 0x000fe40000410000 */
[C---:B------:R-:W-:Y:S01]  /*12530*/  FMUL.FTZ R76, R2.reuse, R76 ;  /* 0x0000004c024c7220 */ /* 0x040fe20000410000 */
[-C--:B-1----:R-:W-:Y:S03]  /*12540*/  HMMA.16816.F32 R148, R24, R28.reuse, R148 ;  /* 0x0000001c1894723c */ /* 0x082fe60000001894 */
[----:B------:R-:W-:Y:S02]  /*12550*/  FMUL.FTZ R77, R2, R77 ;  /* 0x0000004d024d7220 */ /* 0x000fe40000410000 */
[C---:B------:R-:W-:Y:S02]  /*12560*/  FMUL.FTZ R78, R0.reuse, R78 ;  /* 0x0000004e004e7220 */ /* 0x040fe40000410000 */
        /* <DEDUP_REMOVED lines=10> */
[----:B------:R-:W-:Y:S02]  /*12610*/  FMUL.FTZ R85, R21, R85 ;  /* 0x0000005515557220 */ /* 0x000fe40000410000 */
[-C--:B--2---:R-:W-:Y:S04]  /*12620*/  HMMA.16816.F32 R52, R24, R36.reuse, R52 ;  /* 0x000000241834723c */ /* 0x084fe80000001834 */
[C---:B------:R-:W-:Y:S02]  /*12630*/  FMUL.FTZ R86, R20.reuse, R86 ;  /* 0x0000005614567220 */ /* 0x040fe40000410000 */
[----:B------:R-:W-:Y:S02]  /*12640*/  FMUL.FTZ R87, R20, R87 ;  /* 0x0000005714577220 */ /* 0x000fe40000410000 */
[C---:B------:R-:W-:Y:S04]  /*12650*/  HMMA.16816.F32 R56, R32.reuse, R36, R56 ;  /* 0x000000242038723c */ /* 0x040fe80000001838 */
[C---:B------:R-:W-:Y:S02]  /*12660*/  FMUL.FTZ R88, R2.reuse, R88 ;  /* 0x0000005802587220 */ /* 0x040fe40000410000 */
[----:B------:R-:W-:Y:S02]  /*12670*/  FMUL.FTZ R89, R2, R89 ;  /* 0x0000005902597220 */ /* 0x000fe40000410000 */
[-C--:B------:R-:W-:Y:S04]  /*12680*/  HMMA.16816.F32 R60, R32, R38.reuse, R60 ;  /* 0x00000026203c723c */ /* 0x080fe8000000183c */
[----:B------:R-:W-:Y:S02]  /*12690*/  FFMA.FTZ R36, R193, c[0x0][0x2d0], -R23 ;  /* 0x0000b400c1247a23 */ /* 0x000fe40000010817 */
[C---:B------:R-:W-:Y:S02]  /*126a0*/  FMUL.FTZ R90, R0.reuse, R90 ;  /* 0x0000005a005a7220 */ /* 0x040fe40000410000 */
[C---:B------:R-:W-:Y:S01]  /*126b0*/  HMMA.16816.F32 R64, R24.reuse, R38, R64 ;  /* 0x000000261840723c */ /* 0x040fe20000001840 */
[----:B------:R2:W-:Y:S03]  /*126c0*/  MUFU.EX2 R252, R36 ;  /* 0x0000002400fc7308 */ /* 0x0005e60000000800 */
[----:B------:R-:W-:Y:S02]  /*126d0*/  FMUL.FTZ R91, R0, R91 ;  /* 0x0000005b005b7220 */ /* 0x000fe40000410000 */
[C---:B------:R-:W-:Y:S02]  /*126e0*/  FMUL.FTZ R92, R2.reuse, R92 ;  /* 0x0000005c025c7220 */ /* 0x040fe40000410000 */
[----:B------:R-:W-:Y:S01]  /*126f0*/  FMUL.FTZ R93, R2, R93 ;  /* 0x0000005d025d7220 */ /* 0x000fe20000410000 */
[-C--:B-1----:R-:W-:Y:S03]  /*12700*/  HMMA.16816.F32 R68, R24, R28.reuse, R68 ;  /* 0x0000001c1844723c */ /* 0x082fe60000001844 */
[C---:B------:R-:W-:Y:S02]  /*12710*/  FMUL.FTZ R94, R0.reuse, R94 ;  /* 0x0000005e005e7220 */ /* 0x040fe40000410000 */
[----:B------:R-:W-:Y:S02]  /*12720*/  FMUL.FTZ R95, R0, R95 ;  /* 0x0000005f005f7220 */ /* 0x000fe40000410000 */
[C---:B------:R-:W-:Y:S01]  /*12730*/  FMUL.FTZ R96, R21.reuse, R96 ;  /* 0x0000006015607220 */ /* 0x040fe20000410000 */
[C---:B------:R-:W-:Y:S04]  /*12740*/  HMMA.16816.F32 R72, R32.reuse, R28, R72 ;  /* 0x0000001c2048723c */ /* 0x040fe80000001848 */
[C---:B------:R-:W-:Y:S02]  /*12750*/  FMUL.FTZ R97, R21.reuse, R97 ;  /* 0x0000006115617220 */ /* 0x040fe40000410000 */
[----:B------:R-:W-:Y:S02]  /*12760*/  FMUL.FTZ R98, R20, R98 ;  /* 0x0000006214627220 */ /* 0x000fe40000410000 */
[-C--:B------:R-:W-:Y:S01]  /*12770*/  HMMA.16816.F32 R76, R32, R30.reuse, R76 ;  /* 0x0000001e204c723c */ /* 0x080fe2000000184c */
[----:B--2---:R-:W1:Y:S03]  /*12780*/  LDSM.16.MT88.4 R36, [R226+0x3880] ;  /* 0x00388000e224783b */ /* 0x004e660000004200 */
[----:B------:R-:W-:Y:S02]  /*12790*/  FFMA.FTZ R28, R196, c[0x0][0x2d0], -R48 ;  /* 0x0000b400c41c7a23 */ /* 0x000fe40000010830 */
[C---:B------:R-:W-:Y:S02]  /*127a0*/  FMUL.FTZ R99, R20.reuse, R99 ;  /* 0x0000006314637220 */ /* 0x040fe40000410000 */
[C---:B------:R-:W-:Y:S01]  /*127b0*/  HMMA.16816.F32 R80, R24.reuse, R30, R80 ;  /* 0x0000001e1850723c */ /* 0x040fe20000001850 */
[----:B------:R2:W-:Y:S03]  /*127c0*/  MUFU.EX2 R223, R28 ;  /* 0x0000001c00df7308 */ /* 0x0005e60000000800 */
[C---:B------:R-:W-:Y:S02]  /*127d0*/  FMUL.FTZ R100, R21.reuse, R100 ;  /* 0x0000006415647220 */ /* 0x040fe40000410000 */
[C---:B------:R-:W-:Y:S02]  /*127e0*/  FMUL.FTZ R101, R21.reuse, R101 ;  /* 0x0000006515657220 */ /* 0x040fe40000410000 */
[C---:B------:R-:W-:Y:S04]  /*127f0*/  FMUL.FTZ R102, R20.reuse, R102 ;  /* 0x0000006614667220 */ /* 0x040fe80000410000 */
[----:B------:R-:W-:Y:S02]  /*12800*/  FMUL.FTZ R103, R20, R103 ;  /* 0x0000006714677220 */ /* 0x000fe40000410000 */
[C---:B------:R-:W-:Y:S02]  /*12810*/  FMUL.FTZ R104, R2.reuse, R104 ;  /* 0x0000006802687220 */ /* 0x040fe40000410000 */
[----:B------:R-:W-:Y:S02]  /*12820*/  FMUL.FTZ R105, R2, R105 ;  /* 0x0000006902697220 */ /* 0x000fe40000410000 */
[C---:B------:R-:W-:Y:S02]  /*12830*/  FMUL.FTZ R106, R0.reuse, R106 ;  /* 0x0000006a006a7220 */ /* 0x040fe40000410000 */
[----:B------:R-:W-:Y:S02]  /*12840*/  FMUL.FTZ R107, R0, R107 ;  /* 0x0000006b006b7220 */ /* 0x000fe40000410000 */
[----:B------:R-:W-:Y:S01]  /*12850*/  FFMA.FTZ R40, R202, c[0x0][0x2d0], -R49 ;  /* 0x0000b400ca287a23 */ /* 0x000fe20000010831 */
[----:B------:R-:W-:Y:S01]  /*12860*/  MOV R202, R179 ;  /* 0x000000b300ca7202 */ /* 0x000fe20000000f00 */
[----:B------:R-:W-:Y:S01]  /*12870*/  FMUL.FTZ R108, R2, R108 ;  /* 0x0000006c026c7220 */ /* 0x000fe20000410000 */
[----:B------:R-:W-:Y:S01]  /*12880*/  MOV R179, R166 ;  /* 0x000000a600b37202 */ /* 0x000fe20000000f00 */
[----:B--2---:R-:W-:Y:S01]  /*12890*/  FFMA.FTZ R28, R198, c[0x0][0x2d0], -R23 ;  /* 0x0000b400c61c7a23 */ /* 0x004fe20000010817 */
[----:B------:R2:W-:Y:S01]  /*128a0*/  MUFU.EX2 R200, R40 ;  /* 0x0000002800c87308 */ /* 0x0005e20000000800 */
[----:B------:R-:W-:Y:S02]  /*128b0*/  FMUL.FTZ R109, R2, R109 ;  /* 0x0000006d026d7220 */ /* 0x000fe40000410000 */
[C---:B------:R-:W-:Y:S02]  /*128c0*/  FMUL.FTZ R110, R0.reuse, R110 ;  /* 0x0000006e006e7220 */ /* 0x040fe40000410000 */
[----:B------:R-:W-:Y:S01]  /*128d0*/  FMUL.FTZ R111, R0, R111 ;  /* 0x0000006f006f7220 */ /* 0x000fe20000410000 */
[-C--:B-1----:R-:W-:Y:S03]  /*128e0*/  HMMA.16816.F32 R84, R24, R36.reuse, R84 ;  /* 0x000000241854723c */ /* 0x082fe60000001854 */
[C---:B------:R-:W-:Y:S01]  /*128f0*/  FMUL.FTZ R112, R21.reuse, R112 ;  /* 0x0000007015707220 */ /* 0x040fe20000410000 */
[----:B------:R1:W-:Y:S01]  /*12900*/  MUFU.EX2 R222, R28 ;  /* 0x0000001c00de7308 */ /* 0x0003e20000000800 */
[C---:B------:R-:W-:Y:S02]  /*12910*/  FMUL.FTZ R113, R21.reuse, R113 ;  /* 0x0000007115717220 */ /* 0x040fe40000410000 */
[C---:B------:R-:W-:Y:S01]  /*12920*/  FMUL.FTZ R114, R20.reuse, R114 ;  /* 0x0000007214727220 */ /* 0x040fe20000410000 */
[C---:B------:R-:W-:Y:S04]  /*12930*/  HMMA.16816.F32 R88, R32.reuse, R36, R88 ;  /* 0x000000242058723c */ /* 0x040fe80000001858 */
[C---:B------:R-:W-:Y:S02]  /*12940*/  FMUL.FTZ R115, R20.reuse, R115 ;  /* 0x0000007314737220 */ /* 0x040fe40000410000 */
[----:B------:R-:W-:Y:S02]  /*12950*/  FMUL.FTZ R116, R21, R116 ;  /* 0x0000007415747220 */ /* 0x000fe40000410000 */
[-C--:B------:R-:W-:Y:S04]  /*12960*/  HMMA.16816.F32 R92, R32, R38.reuse, R92 ;  /* 0x00000026205c723c */ /* 0x080fe8000000185c */
[----:B--2---:R-:W-:Y:S02]  /*12970*/  FFMA.FTZ R40, R45, c[0x0][0x2d0], -R50 ;  /* 0x0000b4002d287a23 */ /* 0x004fe40000010832 */
[----:B------:R-:W-:Y:S02]  /*12980*/  FFMA.FTZ R36, R199, c[0x0][0x2d0], -R48 ;  /* 0x0000b400c7247a23 */ /* 0x000fe40000010830 */
[C---:B------:R-:W-:Y:S02]  /*12990*/  HMMA.16816.F32 R96, R24.reuse, R38, R96 ;  /* 0x000000261860723c */ /* 0x040fe40000001860 */
[----:B------:R2:W-:Y:S01]  /*129a0*/  MUFU.EX2 R219, R36 ;  /* 0x0000002400db7308 */ /* 0x0005e20000000800 */
[----:B-1----:R-:W1:Y:S01]  /*129b0*/  LDSM.16.MT88.4 R28, [R228+0x3880] ;  /* 0x00388000e41c783b */ /* 0x002e620000004200 */
[----:B------:R-:W-:Y:S02]  /*129c0*/  FMUL.FTZ R117, R21, R117 ;  /* 0x0000007515757220 */ /* 0x000fe40000410000 */
[C---:B------:R-:W-:Y:S02]  /*129d0*/  FMUL.FTZ R118, R20.reuse, R118 ;  /* 0x0000007614767220 */ /* 0x040fe40000410000 */
[----:B------:R-:W-:Y:S04]  /*129e0*/  FMUL.FTZ R119, R20, R119 ;  /* 0x0000007714777220 */ /* 0x000fe80000410000 */
[C---:B------:R-:W-:Y:S02]  /*129f0*/  FMUL.FTZ R120, R2.reuse, R120 ;  /* 0x0000007802787220 */ /* 0x040fe40000410000 */
[----:B------:R-:W-:Y:S02]  /*12a00*/  FMUL.FTZ R121, R2, R121 ;  /* 0x0000007902797220 */ /* 0x000fe40000410000 */
[C---:B------:R-:W-:Y:S02]  /*12a10*/  FMUL.FTZ R122, R0.reuse, R122 ;  /* 0x0000007a007a7220 */ /* 0x040fe40000410000 */
[----:B------:R-:W-:Y:S02]  /*12a20*/  FMUL.FTZ R123, R0, R123 ;  /* 0x0000007b007b7220 */ /* 0x000fe40000410000 */
[C---:B------:R-:W-:Y:S02]  /*12a30*/  FMUL.FTZ R124, R2.reuse, R124 ;  /* 0x0000007c027c7220 */ /* 0x040fe40000410000 */
[----:B------:R-:W-:Y:S02]  /*12a40*/  FMUL.FTZ R125, R2, R125 ;  /* 0x0000007d027d7220 */ /* 0x000fe40000410000 */
[C---:B------:R-:W-:Y:S02]  /*12a50*/  FMUL.FTZ R126, R0.reuse, R126 ;  /* 0x0000007e007e7220 */ /* 0x040fe40000410000 */
[--C-:B--2---:R-:W-:Y:S02]  /*12a60*/  FFMA.FTZ R36, R51, c[0x0][0x2d0], -R49.reuse ;  /* 0x0000b40033247a23 */ /* 0x104fe40000010831 */
[----:B------:R-:W-:Y:S02]  /*12a70*/  FMUL.FTZ R127, R0, R127 ;  /* 0x0000007f007f7220 */ /* 0x000fe40000410000 */
[----:B------:R2:W3:Y:S01]  /*12a80*/  MUFU.EX2 R218, R36 ;  /* 0x0000002400da7308 */ /* 0x0004e20000000800 */
[C---:B------:R-:W-:Y:S02]  /*12a90*/  FMUL.FTZ R128, R21.reuse, R128 ;  /* 0x0000008015807220 */ /* 0x040fe40000410000 */
[----:B------:R-:W-:Y:S02]  /*12aa0*/  FMUL.FTZ R129, R21, R129 ;  /* 0x0000008115817220 */ /* 0x000fe40000410000 */
[C---:B------:R-:W-:Y:S02]  /*12ab0*/  FMUL.FTZ R130, R20.reuse, R130 ;  /* 0x0000008214827220 */ /* 0x040fe40000410000 */
[----:B------:R-:W-:Y:S01]  /*12ac0*/  FMUL.FTZ R131, R20, R131 ;  /* 0x0000008314837220 */ /* 0x000fe20000410000 */
[-C--:B-1----:R-:W-:Y:S08]  /*12ad0*/  HMMA.16816.F32 R100, R24, R28.reuse, R100 ;  /* 0x0000001c1864723c */ /* 0x082ff00000001864 */
[C---:B------:R-:W-:Y:S01]  /*12ae0*/  HMMA.16816.F32 R104, R32.reuse, R28, R104 ;  /* 0x0000001c2068723c */ /* 0x040fe20000001868 */
[----:B--2---:R-:W1:Y:S06]  /*12af0*/  LDSM.16.MT88.4 R36, [R227+0x3880] ;  /* 0x00388000e324783b */ /* 0x004e6c0000004200 */
[----:B------:R-:W-:Y:S01]  /*12b00*/  FFMA.FTZ R28, R203, c[0x0][0x2d0], -R49 ;  /* 0x0000b400cb1c7a23 */ /* 0x000fe20000010831 */
[-C--:B------:R-:W-:Y:S03]  /*12b10*/  HMMA.16816.F32 R108, R32, R30.reuse, R108 ;  /* 0x0000001e206c723c */ /* 0x080fe6000000186c */
[----:B------:R2:W4:Y:S01]  /*12b20*/  MUFU.EX2 R199, R28 ;  /* 0x0000001c00c77308 */ /* 0x0005220000000800 */
[----:B------:R-:W-:Y:S02]  /*12b30*/  MOV R203, R177 ;  /* 0x000000b100cb7202 */ /* 0x000fe40000000f00 */
[----:B------:R-:W-:Y:S02]  /*12b40*/  MOV R177, R164 ;  /* 0x000000a400b17202 */ /* 0x000fe40000000f00 */
[C---:B------:R-:W-:Y:S05]  /*12b50*/  HMMA.16816.F32 R112, R24.reuse, R30, R112 ;  /* 0x0000001e1870723c */ /* 0x040fea0000001870 */
[----:B------:R5:W-:Y:S01]  /*12b60*/  MUFU.EX2 R164, R40 ;  /* 0x0000002800a47308 */ /* 0x000be20000000800 */
[--C-:B--2---:R-:W-:Y:S09]  /*12b70*/  FFMA.FTZ R28, R41, c[0x0][0x2d0], -R50.reuse ;  /* 0x0000b400291c7a23 */ /* 0x104ff20000010832 */
[----:B------:R2:W-:Y:S01]  /*12b80*/  MUFU.EX2 R166, R28 ;  /* 0x0000001c00a67308 */ /* 0x0005e20000000800 */
[-C--:B-1----:R-:W-:Y:S01]  /*12b90*/  HMMA.16816.F32 R116, R24, R36.reuse, R116 ;  /* 0x000000241874723c */ /* 0x082fe20000001874 */
[----:B-----5:R-:W-:Y:S07]  /*12ba0*/  LDSM.16.MT88.4 R40, [R226+0x2880] ;  /* 0x00288000e228783b */ /* 0x020fee0000004200 */
[C---:B------:R-:W-:Y:S07]  /*12bb0*/  HMMA.16816.F32 R120, R32.reuse, R36, R120 ;  /* 0x000000242078723c */ /* 0x040fee0000001878 */
[--C-:B------:R-:W-:Y:S01]  /*12bc0*/  FFMA.FTZ R36, R171, c[0x0][0x2d0], -R50.reuse ;  /* 0x0000b400ab247a23 */ /* 0x100fe20000010832 */
[-C--:B------:R-:W-:Y:S03]  /*12bd0*/  HMMA.16816.F32 R124, R32, R38.reuse, R124 ;  /* 0x00000026207c723c */ /* 0x080fe6000000187c */
[----:B------:R-:W1:Y:S01]  /*12be0*/  MUFU.EX2 R51, R36 ;  /* 0x0000002400337308 */ /* 0x000e620000000800 */
[----:B--2---:R-:W-:Y:S02]  /*12bf0*/  FFMA.FTZ R28, R44, c[0x0][0x2d0], -R50 ;  /* 0x0000b4002c1c7a23 */ /* 0x004fe40000010832 */
[----:B------:R-:W-:Y:S02]  /*12c00*/  LDSM.16.MT88.4 R44, [R228+0x2880] ;  /* 0x00288000e42c783b */ /* 0x000fe40000004200 */
[----:B------:R-:W-:Y:S04]  /*12c10*/  HMMA.16816.F32 R128, R24, R38, R128 ;  /* 0x000000261880723c */ /* 0x000fe80000001880 */
[----:B---3--:R-:W-:Y:S01]  /*12c20*/  F2FP.PACK_AB R32, R201, R218 ;  /* 0x000000dac920723e */ /* 0x008fe200000000ff */
[----:B------:R2:W3:Y:S01]  /*12c30*/  MUFU.EX2 R165, R28 ;  /* 0x0000001c00a57308 */ /* 0x0004e20000000800 */
[----:B----4-:R-:W-:Y:S02]  /*12c40*/  F2FP.PACK_AB R34, R199, R200 ;  /* 0x000000c8c722723e */ /* 0x010fe400000000ff */
[----:B------:R-:W-:Y:S04]  /*12c50*/  F2FP.PACK_AB R24, R251, R252 ;  /* 0x000000fcfb18723e */ /* 0x000fe800000000ff */
[----:B------:R-:W-:Y:S02]  /*12c60*/  F2FP.PACK_AB R25, R223, R250 ;  /* 0x000000fadf19723e */ /* 0x000fe400000000ff */
[----:B------:R-:W-:Y:S02]  /*12c70*/  F2FP.PACK_AB R26, R221, R222 ;  /* 0x000000dedd1a723e */ /* 0x000fe400000000ff */
[----:B------:R-:W-:Y:S02]  /*12c80*/  F2FP.PACK_AB R27, R219, R220 ;  /* 0x000000dcdb1b723e */ /* 0x000fe400000000ff */
[----:B-1----:R-:W-:Y:S01]  /*12c90*/  F2FP.PACK_AB R35, R51, R164 ;  /* 0x000000a43323723e */ /* 0x002fe200000000ff */
[----:B------:R-:W-:Y:S08]  /*12ca0*/  LDSM.16.MT88.4 R36, [R227+0x2880] ;  /* 0x00288000e324783b */ /* 0x000ff00000004200 */
[----:B--2---:R-:W1:Y:S01]  /*12cb0*/  LDSM.16.MT88.4 R28, [R225+0x2880] ;  /* 0x00288000e11c783b */ /* 0x004e620000004200 */
[----:B---3--:R-:W-:Y:S01]  /*12cc0*/  F2FP.PACK_AB R33, R165, R166 ;  /* 0x000000a6a521723e */ /* 0x008fe200000000ff */
[-C--:B-1----:R-:W-:Y:S08]  /*12cd0*/  HMMA.16816.F32 R4, R24, R28.reuse, R4 ;  /* 0x0000001c1804723c */ /* 0x082ff00000001804 */
        /* <DEDUP_REMOVED lines=8> */
[----:B------:R2:W-:Y:S01]  /*12d60*/  MUFU.EX2 R197, R40 ;  /* 0x0000002800c57308 */ /* 0x0005e20000000800 */
[----:B------:R-:W-:Y:S04]  /*12d70*/  MOV R208, R184 ;  /* 0x000000b800d07202 */ /* 0x000fe80000000f00 */
[C---:B------:R-:W-:Y:S08]  /*12d80*/  HMMA.16816.F32 R144, R24.reuse, R42, R144 ;  /* 0x0000002a1890723c */ /* 0x040ff00000001890 */
[-C--:B------:R-:W-:Y:S08]  /*12d90*/  HMMA.16816.F32 R148, R24, R44.reuse, R148 ;  /* 0x0000002c1894723c */ /* 0x080ff00000001894 */
[C---:B------:R-:W-:Y:S04]  /*12da0*/  HMMA.16816.F32 R152, R32.reuse, R44, R152 ;  /* 0x0000002c2098723c */ /* 0x040fe80000001898 */
[--C-:B--2---:R-:W-:Y:S02]  /*12db0*/  FFMA.FTZ R40, R209, c[0x0][0x2d0], -R23.reuse ;  /* 0x0000b400d1287a23 */ /* 0x104fe40000010817 */
[----:B------:R-:W2:Y:S02]  /*12dc0*/  LDL.LU R209, [R1+0x18] ;  /* 0x0000180001d17983 */ /* 0x000ea40000300800 */
[-C--:B------:R-:W-:Y:S01]  /*12dd0*/  HMMA.16816.F32 R156, R32, R46.reuse, R156 ;  /* 0x0000002e209c723c */ /* 0x080fe2000000189c */
[----:B------:R3:W-:Y:S07]  /*12de0*/  MUFU.EX2 R198, R40 ;  /* 0x0000002800c67308 */ /* 0x0007ee0000000800 */
[C---:B------:R-:W-:Y:S08]  /*12df0*/  HMMA.16816.F32 R160, R24.reuse, R46, R160 ;  /* 0x0000002e18a0723c */ /* 0x040ff000000018a0 */
[-C--:B------:R-:W-:Y:S08]  /*12e00*/  HMMA.16816.F32 R52, R24, R36.reuse, R52 ;  /* 0x000000241834723c */ /* 0x080ff00000001834 */
[C---:B------:R-:W-:Y:S01]  /*12e10*/  HMMA.16816.F32 R56, R32.reuse, R36, R56 ;  /* 0x000000242038723c */ /* 0x040fe20000001838 */
[----:B---3--:R-:W3:Y:S06]  /*12e20*/  LDSM.16.MT88.4 R40, [R226+0x4080] ;  /* 0x00408000e228783b */ /* 0x008eec0000004200 */
[--C-:B------:R-:W-:Y:S01]  /*12e30*/  FFMA.FTZ R36, R204, c[0x0][0x2d0], -R48.reuse ;  /* 0x0000b400cc247a23 */ /* 0x100fe20000010830 */
[-C--:B------:R-:W-:Y:S03]  /*12e40*/  HMMA.16816.F32 R60, R32, R38.reuse, R60 ;  /* 0x00000026203c723c */ /* 0x080fe6000000183c */
[----:B------:R4:W-:Y:S01]  /*12e50*/  MUFU.EX2 R196, R36 ;  /* 0x0000002400c47308 */ /* 0x0009e20000000800 */
[----:B------:R-:W-:Y:S04]  /*12e60*/  MOV R204, R183 ;  /* 0x000000b700cc7202 */ /* 0x000fe80000000f00 */
[C---:B------:R-:W-:Y:S08]  /*12e70*/  HMMA.16816.F32 R64, R24.reuse, R38, R64 ;  /* 0x000000261840723c */ /* 0x040ff00000001840 */
[-C--:B-1----:R-:W-:Y:S08]  /*12e80*/  HMMA.16816.F32 R68, R24, R28.reuse, R68 ;  /* 0x0000001c1844723c */ /* 0x082ff00000001844 */
[C---:B------:R-:W-:Y:S04]  /*12e90*/  HMMA.16816.F32 R72, R32.reuse, R28, R72 ;  /* 0x0000001c2048723c */ /* 0x040fe80000001848 */
[--C-:B----4-:R-:W-:Y:S01]  /*12ea0*/  FFMA.FTZ R36, R205, c[0x0][0x2d0], -R48.reuse ;  /* 0x0000b400cd247a23 */ /* 0x110fe20000010830 */
[----:B------:R-:W-:Y:S03]  /*12eb0*/  MOV R205, R182 ;  /* 0x000000b600cd7202 */ /* 0x000fe60000000f00 */
[-C--:B------:R-:W-:Y:S01]  /*12ec0*/  HMMA.16816.F32 R76, R32, R30.reuse, R76 ;  /* 0x0000001e204c723c */ /* 0x080fe2000000184c */
[----:B------:R1:W-:Y:S07]  /*12ed0*/  MUFU.EX2 R195, R36 ;  /* 0x0000002400c37308 */ /* 0x0003ee0000000800 */
[C---:B------:R-:W-:Y:S01]  /*12ee0*/  HMMA.16816.F32 R80, R24.reuse, R30, R80 ;  /* 0x0000001e1850723c */ /* 0x040fe20000001850 */
[----:B------:R-:W-:Y:S07]  /*12ef0*/  LDSM.16.MT88.4 R28, [R227+0x4080] ;  /* 0x00408000e31c783b */ /* 0x000fee0000004200 */
[-C--:B---3--:R-:W-:Y:S08]  /*12f00*/  HMMA.16816.F32 R84, R24, R40.reuse, R84 ;  /* 0x000000281854723c */ /* 0x088ff00000001854 */
[C---:B------:R-:W-:Y:S04]  /*12f10*/  HMMA.16816.F32 R88, R32.reuse, R40, R88 ;  /* 0x000000282058723c */ /* 0x040fe80000001858 */
[--C-:B-1----:R-:W-:Y:S01]  /*12f20*/  FFMA.FTZ R36, R215, c[0x0][0x2d0], -R23.reuse ;  /* 0x0000b400d7247a23 */ /* 0x102fe20000010817 */
[----:B------:R-:W-:Y:S01]  /*12f30*/  MOV R215, R181 ;  /* 0x000000b500d77202 */ /* 0x000fe20000000f00 */
[----:B------:R-:W-:Y:S01]  /*12f40*/  FFMA.FTZ R23, R217, c[0x0][0x2d0], -R23 ;  /* 0x0000b400d9177a23 */ /* 0x000fe20000010817 */
[----:B------:R-:W-:Y:S01]  /*12f50*/  MOV R217, R180 ;  /* 0x000000b400d97202 */ /* 0x000fe20000000f00 */
[-C--:B------:R-:W-:Y:S01]  /*12f60*/  HMMA.16816.F32 R92, R32, R42.reuse, R92 ;  /* 0x0000002a205c723c */ /* 0x080fe2000000185c */
[----:B------:R1:W-:Y:S07]  /*12f70*/  MUFU.EX2 R194, R36 ;  /* 0x0000002400c27308 */ /* 0x0003ee0000000800 */
[C---:B------:R-:W-:Y:S01]  /*12f80*/  HMMA.16816.F32 R96, R24.reuse, R42, R96 ;  /* 0x0000002a1860723c */ /* 0x040fe20000001860 */
[----:B------:R-:W-:Y:S02]  /*12f90*/  LDSM.16.MT88.4 R40, [R227+0x3080] ;  /* 0x00308000e328783b */ /* 0x000fe40000004200 */
[----:B------:R3:W-:Y:S06]  /*12fa0*/  MUFU.EX2 R193, R23 ;  /* 0x0000001700c17308 */ /* 0x0007ec0000000800 */
[----:B-1----:R-:W1:Y:S03]  /*12fb0*/  LDSM.16.MT88.4 R36, [R228+0x4080] ;  /* 0x00408000e424783b */ /* 0x002e660000004200 */
[--C-:B---3--:R-:W-:Y:S01]  /*12fc0*/  FFMA.FTZ R23, R210, c[0x0][0x2d0], -R48.reuse ;  /* 0x0000b400d2177a23 */ /* 0x108fe20000010830 */
[----:B------:R-:W-:Y:S01]  /*12fd0*/  MOV R210, R179 ;  /* 0x000000b300d27202 */ /* 0x000fe20000000f00 */
[----:B------:R-:W-:Y:S01]  /*12fe0*/  FFMA.FTZ R48, R214, c[0x0][0x2d0], -R48 ;  /* 0x0000b400d6307a23 */ /* 0x000fe20000010830 */
[----:B------:R-:W-:Y:S01]  /*12ff0*/  MOV R214, R170 ;  /* 0x000000aa00d67202 */ /* 0x000fe20000000f00 */
[----:B------:R3:W-:Y:S10]  /*13000*/  MUFU.EX2 R171, R23 ;  /* 0x0000001700ab7308 */ /* 0x0007f40000000800 */
[----:B------:R-:W-:Y:S01]  /*13010*/  MUFU.EX2 R170, R48 ;  /* 0x0000003000aa7308 */ /* 0x000fe20000000800 */
[--C-:B---3--:R-:W-:Y:S01]  /*13020*/  FFMA.FTZ R23, R211, c[0x0][0x2d0], -R49.reuse ;  /* 0x0000b400d3177a23 */ /* 0x108fe20000010831 */
[-C--:B-1----:R-:W-:Y:S01]  /*13030*/  HMMA.16816.F32 R100, R24, R36.reuse, R100 ;  /* 0x000000241864723c */ /* 0x082fe20000001864 */
[----:B------:R-:W3:Y:S07]  /*13040*/  LDL.LU R211, [R1+0x14] ;  /* 0x0000140001d37983 */ /* 0x000eee0000300800 */
[----:B------:R1:W-:Y:S01]  /*13050*/  MUFU.EX2 R48, R23 ;  /* 0x0000001700307308 */ /* 0x0003e20000000800 */
[C---:B------:R-:W-:Y:S08]  /*13060*/  HMMA.16816.F32 R104, R32.reuse, R36, R104 ;  /* 0x000000242068723c */ /* 0x040ff00000001868 */
[-C--:B------:R-:W-:Y:S08]  /*13070*/  HMMA.16816.F32 R108, R32, R38.reuse, R108 ;  /* 0x00000026206c723c */ /* 0x080ff0000000186c */
[C---:B------:R-:W-:Y:S01]  /*13080*/  HMMA.16816.F32 R112, R24.reuse, R38, R112 ;  /* 0x000000261870723c */ /* 0x040fe20000001870 */
[----:B------:R-:W-:Y:S03]  /*13090*/  LDSM.16.MT88.4 R36, [R228+0x3080] ;  /* 0x00308000e424783b */ /* 0x000fe60000004200 */
[--C-:B-1----:R-:W-:Y:S01]  /*130a0*/  FFMA.FTZ R23, R212, c[0x0][0x2d0], -R49.reuse ;  /* 0x0000b400d4177a23 */ /* 0x102fe20000010831 */
[----:B------:R-:W-:Y:S03]  /*130b0*/  MOV R212, R178 ;  /* 0x000000b200d47202 */ /* 0x000fe60000000f00 */
[-C--:B------:R-:W-:Y:S01]  /*130c0*/  HMMA.16816.F32 R116, R24, R28.reuse, R116 ;  /* 0x0000001c1874723c */ /* 0x080fe20000001874 */
[----:B------:R1:W4:Y:S07]  /*130d0*/  MUFU.EX2 R47, R23 ;  /* 0x00000017002f7308 */ /* 0x00032e0000000800 */
[C---:B------:R-:W-:Y:S08]  /*130e0*/  HMMA.16816.F32 R120, R32.reuse, R28, R120 ;  /* 0x0000001c2078723c */ /* 0x040ff00000001878 */
[-C--:B------:R-:W-:Y:S01]  /*130f0*/  HMMA.16816.F32 R124, R32, R30.reuse, R124 ;  /* 0x0000001e207c723c */ /* 0x080fe2000000187c */
[----:B------:R-:W5:Y:S07]  /*13100*/  LDSM.16.MT88.4 R32, [R226+0x3080] ;  /* 0x00308000e220783b */ /* 0x000f6e0000004200 */
[----:B------:R-:W-:Y:S04]  /*13110*/  HMMA.16816.F32 R128, R24, R30, R128 ;  /* 0x0000001e1880723c */ /* 0x000fe80000001880 */
[--C-:B-1----:R-:W-:Y:S01]  /*13120*/  FFMA.FTZ R23, R213, c[0x0][0x2d0], -R49.reuse ;  /* 0x0000b400d5177a23 */ /* 0x102fe20000010831 */
[----:B----4-:R-:W-:Y:S01]  /*13130*/  F2FP.PACK_AB R28, R47, R48 ;  /* 0x000000302f1c723e */ /* 0x010fe200000000ff */
[----:B------:R-:W4:Y:S01]  /*13140*/  LDL.LU R213, [R1+0xc] ;  /* 0x00000c0001d57983 */ /* 0x000f220000300800 */
[----:B------:R-:W-:Y:S01]  /*13150*/  FFMA.FTZ R49, R216, c[0x0][0x2d0], -R49 ;  /* 0x0000b400d8317a23 */ /* 0x000fe20000010831 */
[----:B------:R1:W-:Y:S01]  /*13160*/  MUFU.EX2 R46, R23 ;  /* 0x00000017002e7308 */ /* 0x0003e20000000800 */
[----:B------:R-:W-:Y:S03]  /*13170*/  F2FP.PACK_AB R24, R198, R197 ;  /* 0x000000c5c618723e */ /* 0x000fe600000000ff */
[----:B------:R-:W-:Y:S02]  /*13180*/  F2FP.PACK_AB R25, R195, R196 ;  /* 0x000000c4c319723e */ /* 0x000fe400000000ff */
[----:B------:R-:W-:Y:S02]  /*13190*/  F2FP.PACK_AB R26, R193, R194 ;  /* 0x000000c2c11a723e */ /* 0x000fe400000000ff */
[----:B------:R-:W-:Y:S02]  /*131a0*/  F2FP.PACK_AB R27, R170, R171 ;  /* 0x000000abaa1b723e */ /* 0x000fe400000000ff */
[----:B------:R-:W5:Y:S01]  /*131b0*/  MUFU.EX2 R49, R49 ;  /* 0x0000003100317308 */ /* 0x000f620000000800 */
[----:B------:R-:W-:Y:S01]  /*131c0*/  MOV R216, R177 ;  /* 0x000000b100d87202 */ /* 0x000fe20000000f00 */
[--C-:B-1----:R-:W-:Y:S02]  /*131d0*/  FFMA.FTZ R23, R172, c[0x0][0x2d0], -R50.reuse ;  /* 0x0000b400ac177a23 */ /* 0x102fe40000010832 */
[----:B------:R-:W4:Y:S06]  /*131e0*/  LDL.LU R172, [R1+0x10] ;  /* 0x0000100001ac7983 */ /* 0x000f2c0000300800 */
[----:B------:R1:W-:Y:S01]  /*131f0*/  MUFU.EX2 R44, R23 ;  /* 0x00000017002c7308 */ /* 0x0003e20000000800 */
[----:B-----5:R-:W-:Y:S01]  /*13200*/  F2FP.PACK_AB R30, R49, R46 ;  /* 0x0000002e311e723e */ /* 0x020fe200000000ff */
[--C-:B-1----:R-:W-:Y:S01]  /*13210*/  FFMA.FTZ R23, R174, c[0x0][0x2d0], -R50.reuse ;  /* 0x0000b400ae177a23 */ /* 0x102fe20000010832 */
[----:B------:R-:W-:Y:S02]  /*13220*/  MOV R174, R176 ;  /* 0x000000b000ae7202 */ /* 0x000fe40000000f00 */
[-C--:B------:R-:W-:Y:S05]  /*13230*/  HMMA.16816.F32 R176, R24, R188.reuse, R4 ;  /* 0x000000bc18b0723c */ /* 0x080fea0000001804 */
[----:B------:R1:W5:Y:S01]  /*13240*/  MUFU.EX2 R45, R23 ;  /* 0x00000017002d7308 */ /* 0x0003620000000800 */
[----:B------:R-:W2:Y:S01]  /*13250*/  LDSM.16.MT88.4 R4, [R225+0x4880] ;  /* 0x00488000e104783b */ /* 0x000ea20000004200 */
[--C-:B-1----:R-:W-:Y:S01]  /*13260*/  FFMA.FTZ R23, R173, c[0x0][0x2d0], -R50.reuse ;  /* 0x0000b400ad177a23 */ /* 0x102fe20000010832 */
[----:B-----5:R-:W-:Y:S01]  /*13270*/  F2FP.PACK_AB R29, R45, R44 ;  /* 0x0000002c2d1d723e */ /* 0x020fe200000000ff */
[----:B------:R-:W-:Y:S06]  /*13280*/  FFMA.FTZ R50, R22, c[0x0][0x2d0], -R50 ;  /* 0x0000b40016327a23 */ /* 0x000fec0000010832 */
[----:B------:R-:W-:Y:S10]  /*13290*/  MUFU.EX2 R23, R23 ;  /* 0x0000001700177308 */ /* 0x000ff40000000800 */
[----:B------:R-:W1:Y:S02]  /*132a0*/  MUFU.EX2 R50, R50 ;  /* 0x0000003200327308 */ /* 0x000e640000000800 */
[----:B-1----:R-:W-:Y:S07]  /*132b0*/  F2FP.PACK_AB R31, R50, R23 ;  /* 0x00000017321f723e */ /* 0x002fee00000000ff */
[C---:B------:R-:W-:Y:S01]  /*132c0*/  HMMA.16816.F32 R180, R28.reuse, R188, R8 ;  /* 0x000000bc1cb4723c */ /* 0x040fe20000001808 */
[----:B------:R-:W1:Y:S07]  /*132d0*/  LDSM.16.MT88.4 R8, [R226+0x4880] ;  /* 0x00488000e208783b */ /* 0x000e6e0000004200 */
[-C--:B------:R-:W-:Y:S01]  /*132e0*/  HMMA.16816.F32 R184, R28, R190.reuse, R12 ;  /* 0x000000be1cb8723c */ /* 0x080fe2000000180c */
[----:B------:R-:W5:Y:S07]  /*132f0*/  LDSM.16.MT88.4 R12, [R228+0x4880] ;  /* 0x00488000e40c783b */ /* 0x000f6e0000004200 */
[C---:B------:R-:W-:Y:S01]  /*13300*/  HMMA.16816.F32 R188, R24.reuse, R190, R16 ;  /* 0x000000be18bc723c */ /* 0x040fe20000001810 */
[----:B------:R-:W1:Y:S07]  /*13310*/  LDSM.16.MT88.4 R16, [R227+0x4880] ;  /* 0x00488000e310783b */ /* 0x000e6e0000004200 */
        /* <DEDUP_REMOVED lines=14> */
[----:B---3--:R-:W-:Y:S01]  /*13400*/  FFMA.FTZ R4, R2, R211, R212 ;  /* 0x000000d302047223 */ /* 0x008fe200000100d4 */
[-C--:B------:R-:W-:Y:S04]  /*13410*/  HMMA.16816.F32 R76, R28, R6.reuse, R76 ;  /* 0x000000061c4c723c */ /* 0x080fe8000000184c */
[----:B------:R-:W-:Y:S04]  /*13420*/  FADD.FTZ R4, R217, R4 ;  /* 0x00000004d9047221 */ /* 0x000fe80000010000 */
[C---:B------:R-:W-:Y:S04]  /*13430*/  HMMA.16816.F32 R80, R24.reuse, R6, R80 ;  /* 0x000000061850723c */ /* 0x040fe80000001850 */
[----:B------:R-:W-:Y:S02]  /*13440*/  FADD.FTZ R5, R204, R4 ;  /* 0x00000004cc057221 */ /* 0x000fe40000010000 */
[----:B------:R-:W-:Y:S02]  /*13450*/  FFMA.FTZ R4, R0, R209, R175 ;  /* 0x000000d100047223 */ /* 0x000fe400000100af */
[-C--:B-1----:R-:W-:Y:S04]  /*13460*/  HMMA.16816.F32 R84, R24, R8.reuse, R84 ;  /* 0x000000081854723c */ /* 0x082fe80000001854 */
[----:B------:R-:W-:Y:S02]  /*13470*/  FADD.FTZ R0, R202, R5 ;  /* 0x00000005ca007221 */ /* 0x000fe40000010000 */
[----:B------:R-:W-:Y:S02]  /*13480*/  FADD.FTZ R4, R192, R4 ;  /* 0x00000004c0047221 */ /* 0x000fe40000010000 */
[C---:B------:R-:W-:Y:S04]  /*13490*/  HMMA.16816.F32 R88, R28.reuse, R8, R88 ;  /* 0x000000081c58723c */ /* 0x040fe80000001858 */
[----:B------:R-:W-:Y:S02]  /*134a0*/  FADD.FTZ R4, R206, R4 ;  /* 0x00000004ce047221 */ /* 0x000fe40000010000 */
[----:B------:R-:W-:Y:S02]  /*134b0*/  FADD.FTZ R5, R218, R0 ;  /* 0x00000000da057221 */ /* 0x000fe40000010000 */
[-C--:B------:R-:W-:Y:S04]  /*134c0*/  HMMA.16816.F32 R92, R28, R10.reuse, R92 ;  /* 0x0000000a1c5c723c */ /* 0x080fe8000000185c */
[----:B----4-:R-:W-:Y:S02]  /*134d0*/  FFMA.FTZ R20, R20, R213, R216 ;  /* 0x000000d514147223 */ /* 0x010fe400000100d8 */
[----:B------:R-:W-:Y:S02]  /*134e0*/  FADD.FTZ R4, R207, R4 ;  /* 0x00000004cf047221 */ /* 0x000fe40000010000 */
[----:B------:R-:W-:Y:S01]  /*134f0*/  FADD.FTZ R20, R210, R20 ;  /* 0x00000014d2147221 */ /* 0x000fe20000010000 */
[C---:B------:R-:W-:Y:S04]  /*13500*/  HMMA.16816.F32 R96, R24.reuse, R10, R96 ;  /* 0x0000000a1860723c */ /* 0x040fe80000001860 */
[----:B------:R-:W-:Y:S02]  /*13510*/  FADD.FTZ R20, R205, R20 ;  /* 0x00000014cd147221 */ /* 0x000fe40000010000 */
[----:B------:R-:W-:Y:S01]  /*13520*/  FADD.FTZ R4, R166, R4 ;  /* 0x00000004a6047221 */ /* 0x000fe20000010000 */
[----:B------:R-:W-:Y:S01]  /*13530*/  MOV R166, R167 ;  /* 0x000000a700a67202 */ /* 0x000fe20000000f00 */
[----:B------:R-:W-:Y:S01]  /*13540*/  FADD.FTZ R5, R201, R5 ;  /* 0x00000005c9057221 */ /* 0x000fe20000010000 */
[-C--:B-----5:R-:W-:Y:S03]  /*13550*/  HMMA.16816.F32 R100, R24, R12.reuse, R100 ;  /* 0x0000000c1864723c */ /* 0x0a0fe60000001864 */
[----:B------:R-:W-:Y:S01]  /*13560*/  FADD.FTZ R4, R165, R4 ;  /* 0x00000004a5047221 */ /* 0x000fe20000010000 */
[----:B------:R-:W-:Y:S03]  /*13570*/  MOV R165, R168 ;  /* 0x000000a800a57202 */ /* 0x000fe60000000f00 */
[----:B------:R-:W-:Y:S01]  /*13580*/  FADD.FTZ R4, R164, R4 ;  /* 0x00000004a4047221 */ /* 0x000fe20000010000 */
[C---:B------:R-:W-:Y:S04]  /*13590*/  HMMA.16816.F32 R104, R28.reuse, R12, R104 ;  /* 0x0000000c1c68723c */ /* 0x040fe80000001868 */
[----:B------:R-:W-:Y:S01]  /*135a0*/  FADD.FTZ R4, R51, R4 ;  /* 0x0000000433047221 */ /* 0x000fe20000010000 */
[----:B------:R-:W-:Y:S01]  /*135b0*/  MOV R164, R169 ;  /* 0x000000a900a47202 */ /* 0x000fe20000000f00 */
[----:B------:R-:W-:Y:S02]  /*135c0*/  FFMA.FTZ R21, R21, R172, R174 ;  /* 0x000000ac15157223 */ /* 0x000fe400000100ae */
        /* <DEDUP_REMOVED lines=8> */
[-C--:B------:R-:W-:Y:S03]  /*13650*/  HMMA.16816.F32 R116, R24, R16.reuse, R116 ;  /* 0x000000101874723c */ /* 0x080fe60000001874 */
[----:B------:R-:W-:Y:S02]  /*13660*/  FADD.FTZ R7, R250, R2 ;  /* 0x00000002fa077221 */ /* 0x000fe40000010000 */
[----:B------:R-:W-:Y:S02]  /*13670*/  FADD.FTZ R2, R251, R6 ;  /* 0x00000006fb027221 */ /* 0x000fe40000010000 */
        /* <DEDUP_REMOVED lines=20> */
[----:B------:R1:W-:Y:S01]  /*137c0*/  STL [R1+0x10], R5 ;  /* 0x0000100501007387 */ /* 0x0003e20000100800 */
[----:B------:R-:W-:Y:S02]  /*137d0*/  FADD.FTZ R2, R46, R2 ;  /* 0x000000022e027221 */ /* 0x000fe40000010000 */
[----:B------:R-:W-:Y:S01]  /*137e0*/  FADD.FTZ R4, R170, R4 ;  /* 0x00000004aa047221 */ /* 0x000fe20000010000 */
[----:B------:R-:W-:Y:S01]  /*137f0*/  MOV R170, R3 ;  /* 0x0000000300aa7202 */ /* 0x000fe20000000f00 */
[----:B------:R-:W-:Y:S02]  /*13800*/  FADD.FTZ R2, R49, R2 ;  /* 0x0000000231027221 */ /* 0x000fe40000010000 */
[----:B------:R-:W-:Y:S01]  /*13810*/  FADD.FTZ R0, R23, R0 ;  /* 0x0000000017007221 */ /* 0x000fe20000010000 */
[----:B------:R1:W-:Y:S03]  /*13820*/  STL [R1+0xc], R4 ;  /* 0x00000c0401007387 */ /* 0x0003e60000100800 */
[----:B------:R-:W-:Y:S01]  /*13830*/  FADD.FTZ R0, R50, R0 ;  /* 0x0000000032007221 */ /* 0x000fe20000010000 */
[----:B------:R1:W-:Y:S04]  /*13840*/  STL [R1+0x14], R2 ;  /* 0x0000140201007387 */ /* 0x0003e80000100800 */
[----:B------:R1:W-:Y:S01]  /*13850*/  STL [R1+0x18], R0 ;  /* 0x0000180001007387 */ /* 0x0003e20000100800 */
[----:B------:R-:W-:-:S05]  /*13860*/  @P0 BRA `(.L_x_3180) ;  /* 0xffffb5d000000947 */ /* 0x000fca000383ffff */
.L_x_3162:
        /* <DEDUP_REMOVED lines=185> */
.L_x_3114:
        /* <DEDUP_REMOVED lines=318> */
.L_x_3183:
[----:B--2-4-:R-:W-:Y:S05]  /*157e0*/  BSYNC B0 ;  /* 0x0000000000007941 */ /* 0x014fea0003800000 */
.L_x_3182:
        /* <DEDUP_REMOVED lines=16> */
.L_x_3185:
[----:B------:R-:W-:Y:S05]  /*158f0*/  BSYNC B0 ;  /* 0x0000000000007941 */ /* 0x000fea0003800000 */
.L_x_3184:
        /* <DEDUP_REMOVED lines=16> */
.L_x_3187:
[----:B------:R-:W-:Y:S05]  /*15a00*/  BSYNC B0 ;  /* 0x0000000000007941 */ /* 0x000fea0003800000 */
.L_x_3186:
        /* <DEDUP_REMOVED lines=16> */
.L_x_3189:
[----:B------:R-:W-:Y:S05]  /*15b10*/  BSYNC B0 ;  /* 0x0000000000007941 */ /* 0x000fea0003800000 */
.L_x_3188:
        /* <DEDUP_REMOVED lines=16> */
.L_x_3191:
[----:B------:R-:W-:Y:S05]  /*15c20*/  BSYNC B0 ;  /* 0x0000000000007941 */ /* 0x000fea0003800000 */
.L_x_3190:
        /* <DEDUP_REMOVED lines=16> */
.L_x_3193:
[----:B------:R-:W-:Y:S05]  /*15d30*/  BSYNC B0 ;  /* 0x0000000000007941 */ /* 0x000fea0003800000 */
.L_x_3192:
        /* <DEDUP_REMOVED lines=16> */
.L_x_3195:
[----:B------:R-:W-:Y:S05]  /*15e40*/  BSYNC B0 ;  /* 0x0000000000007941 */ /* 0x000fea0003800000 */
.L_x_3194:
        /* <DEDUP_REMOVED lines=17> */
.L_x_3181:
        /* <DEDUP_REMOVED lines=41> */
.L_x_3197:
[----:B------:R-:W-:Y:S05]  /*161f0*/  BSYNC B0 ;  /* 0x0000000000007941 */ /* 0x000fea0003800000 */
.L_x_3196:
        /* <DEDUP_REMOVED lines=57> */
.L_x_3199:
[----:B------:R-:W-:Y:S05]  /*16590*/  BSYNC B0 ;  /* 0x0000000000007941 */ /* 0x000fea0003800000 */
.L_x_3198:
        /* <DEDUP_REMOVED lines=15> */
.L_x_3201:
[----:B------:R-:W-:Y:S05]  /*16690*/  BSYNC B0 ;  /* 0x0000000000007941 */ /* 0x000fea0003800000 */
.L_x_3200:
        /* <DEDUP_REMOVED lines=15> */
.L_x_3203:
[----:B------:R-:W-:Y:S05]  /*16790*/  BSYNC B0 ;  /* 0x0000000000007941 */ /* 0x000fea0003800000 */
.L_x_3202:
        /* <DEDUP_REMOVED lines=15> */
.L_x_3205:
[----:B------:R-:W-:Y:S05]  /*16890*/  BSYNC B0 ;  /* 0x0000000000007941 */ /* 0x000fea0003800000 */
.L_x_3204:
        /* <DEDUP_REMOVED lines=15> */
.L_x_3207:
[----:B------:R-:W-:Y:S05]  /*16990*/  BSYNC B0 ;  /* 0x0000000000007941 */ /* 0x000fea0003800000 */
.L_x_3206:
        /* <DEDUP_REMOVED lines=15> */
.L_x_3209:
[----:B------:R-:W-:Y:S05]  /*16a90*/  BSYNC B0 ;  /* 0x0000000000007941 */ /* 0x000fea0003800000 */
.L_x_3208:
        /* <DEDUP_REMOVED lines=15> */
.L_x_3211:
[----:B------:R-:W-:Y:S05]  /*16b90*/  BSYNC B0 ;  /* 0x0000000000007941 */ /* 0x000fea0003800000 */
.L_x_3210:
        /* <DEDUP_REMOVED lines=16> */
.L_x_3212:
        /* <DEDUP_REMOVED lines=14> */
.L_x_4372:


//--------------------- .text._ZN7cutlass13device_kernelIN5flash19enable_sm80_to_sm89INS1_16FlashAttnFwdSm80INS1_25CollectiveMainloopFwdSm80ILi4ELi1ELb0EN4cute5tupleIJNS5_1CILi128EEENS7_ILi48EEES8_EEELi128ENS_6half_tEfNS_4arch4Sm80ELb0ELb1ELb0ELb1ELb1ELb0ELb1ELb0EEENS1_21CollectiveEpilogueFwdINS6_IJS8_S8_S9_EEENS6_IJNS7_ILi1EEESH_SH_EEESB_SD_Li128ELb1ELb1ELb0ELb0EEENS1_19SingleTileSchedulerILb1ELb0ELb1ELi128EEEEEEEEEvNT_6ParamsE --------------------------
	.section	.text._ZN7cutlass13device_kernelIN5flash19enable_sm80_to_sm89INS1_16FlashAttnFwdSm80INS1_25CollectiveMainloopFwdSm80ILi4ELi1ELb0EN4cute5tupleIJNS5_1CILi128EEENS7_ILi48EEES8_EEELi128ENS_6half_tEfNS_4arch4Sm80ELb0ELb1ELb0ELb1ELb1ELb0ELb1ELb0EEENS1_21CollectiveEpilogueFwdINS6_IJS8_S8_S9_EEENS6_IJNS7_ILi1EEESH_SH_EEESB_SD_Li128ELb1ELb1ELb0ELb0EEENS1_19SingleTileSchedulerILb1ELb0ELb1ELi128EEEEEEEEEvNT_6ParamsE,"ax",@progbits
	.sectioninfo	@"SHI_REGISTERS=255"
	.align	128
.text._ZN7cutlass13device_kernelIN5flash19enable_sm80_to_sm89INS1_16FlashAttnFwdSm80INS1_25CollectiveMainloopFwdSm80ILi4ELi1ELb0EN4cute5tupleIJNS5_1CILi128EEENS7_ILi48EEES8_EEELi128ENS_6half_tEfNS_4arch4Sm80ELb0ELb1ELb0ELb1ELb1ELb0ELb1ELb0EEENS1_21CollectiveEpilogueFwdINS6_IJS8_S8_S9_EEENS6_IJNS7_ILi1EEESH_SH_EEESB_SD_Li128ELb1ELb1ELb0ELb0EEENS1_19SingleTileSchedulerILb1ELb0ELb1ELi128EEEEEEEEEvNT_6ParamsE:
        .type           _ZN7cutlass13device_kernelIN5flash19enable_sm80_to_sm89INS1_16FlashAttnFwdSm80INS1_25CollectiveMainloopFwdSm80ILi4ELi1ELb0EN4cute5tupleIJNS5_1CILi128EEENS7_ILi48EEES8_EEELi128ENS_6half_tEfNS_4arch4Sm80ELb0ELb1ELb0ELb1ELb1ELb0ELb1ELb0EEENS1_21CollectiveEpilogueFwdINS6_IJS8_S8_S9_EEENS6_IJNS7_ILi1EEESH_SH_EEESB_SD_Li128ELb1ELb1ELb0ELb0EEENS1_19SingleTileSchedulerILb1ELb0ELb1ELi128EEEEEEEEEvNT_6ParamsE,@function
        .size           _ZN7cutlass13device_kernelIN5flash19enable_sm80_to_sm89INS1_16FlashAttnFwdSm80INS1_25CollectiveMainloopFwdSm80ILi4ELi1ELb0EN4cute5tupleIJNS5_1CILi128EEENS7_ILi48EEES8_EEELi128ENS_6half_tEfNS_4arch4Sm80ELb0ELb1ELb0ELb1ELb1ELb0ELb1ELb0EEENS1_21CollectiveEpilogueFwdINS6_IJS8_S8_S9_EEENS6_IJNS7_ILi1EEESH_SH_EEESB_SD_Li128ELb1ELb1ELb0ELb0EEENS1_19SingleTileSchedulerILb1ELb0ELb1ELi128EEEEEEEEEvNT_6ParamsE,(.L_x_4373 - _ZN7cutlass13device_kernelIN5flash19enable_sm80_to_sm89INS1_16FlashAttnFwdSm80INS1_25CollectiveMainloopFwdSm80ILi4ELi1ELb0EN4cute5tupleIJNS5_1CILi128EEENS7_ILi48EEES8_EEELi128ENS_6half_tEfNS_4arch4Sm80ELb0ELb1ELb0ELb1ELb1ELb0ELb1ELb0EEENS1_21CollectiveEpilogueFwdINS6_IJS8_S8_S9_EEENS6_IJNS7_ILi1EEESH_SH_EEESB_SD_Li128ELb1ELb1ELb0ELb0EEENS1_19SingleTileSchedulerILb1ELb0ELb1ELi128EEEEEEEEEvNT_6ParamsE)
        .other          _ZN7cutlass13device_kernelIN5flash19enable_sm80_to_sm89INS1_16FlashAttnFwdSm80INS1_25CollectiveMainloopFwdSm80ILi4ELi1ELb0EN4cute5tupleIJNS5_1CILi128EEENS7_ILi48EEES8_EEELi128ENS_6half_tEfNS_4arch4Sm80ELb0ELb1ELb0ELb1ELb1ELb0ELb1ELb0EEENS1_21CollectiveEpilogueFwdINS6_IJS8_S8_S9_EEENS6_IJNS7_ILi1EEESH_SH_EEESB_SD_Li128ELb1ELb1ELb0ELb0EEENS1_19SingleTileSchedulerILb1ELb0ELb1ELi128EEEEEEEEEvNT_6ParamsE,@"STO_CUDA_ENTRY STV_DEFAULT"
_ZN7cutlass13device_kernelIN5flash19enable_sm80_to_sm89INS1_16FlashAttnFwdSm80INS1_25CollectiveMainloopFwdSm80ILi4ELi1ELb0EN4cute5tupleIJNS5_1CILi128EEENS7_ILi48EEES8_EEELi128ENS_6half_tEfNS_4arch4Sm80ELb0ELb1ELb0ELb1ELb1ELb0ELb1ELb0EEENS1_21CollectiveEpilogueFwdINS6_IJS8_S8_S9_EEENS6_IJNS7_ILi1EEESH_SH_EEESB_SD_Li128ELb1ELb1ELb0ELb0EEENS1_19SingleTileSchedulerILb1ELb0ELb1ELi128EEEEEEEEEvNT_6ParamsE:
        /* <DEDUP_REMOVED lines=21> */
.L_x_3214:
        /* <DEDUP_REMOVED lines=13> */
.L_x_3216:
[----:B------:R-:W-:Y:S02]  /*0220*/  ULDC UR5, c[0x0][0x54c] ;  /* 0x0001530000057ab9 */ /* 0x000fe40000000800 */
.L_x_3215:
[----:B------:R-:W-:Y:S02]  /*0230*/  ULDC UR4, c[0x0][0x548] ;  /* 0x0001520000047ab9 */ /* 0x000fe40000000800 */
[----:B------:R-:W-:-:S02]  /*0240*/  USHF.L.U32 UR28, UR28, 0x7, URZ ;  /* 0x000000071c1c7899 */ /* 0x000fc4000800063f */
[----:B------:R-:W-:-:S04]  /*0250*/  UIMAD UR4, UR5, UR4, URZ ;  /* 0x00000004050472a4 */ /* 0x000fc8000f8e023f */
[----:B------:R-:W-:-:S04]  /*0260*/  UISETP.GE.AND UP0, UPT, UR28, UR4, UPT ;  /* 0x000000041c00728c */ /* 0x000fc8000bf06270 */
[----:B------:R-:W-:Y:S01]  /*0270*/  USEL UR13, UR13, 0xffffffff, !UP0 ;  /* 0xffffffff0d0d7887 */ /* 0x000fe2000c000000 */
[----:B------:R-:W-:Y:S05]  /*0280*/  BRA `(.L_x_3217) ;  /* 0x000001b000007947 */ /* 0x000fea0003800000 */
.L_x_3213:
        /* <DEDUP_REMOVED lines=8> */
.L_x_3218:
        /* <DEDUP_REMOVED lines=13> */
.L_x_3220:
[----:B------:R-:W-:Y:S02]  /*03e0*/  ULDC UR5, c[0x0][0x54c] ;  /* 0x0001530000057ab9 */ /* 0x000fe40000000800 */
.L_x_3219:
[----:B------:R-:W-:Y:S02]  /*03f0*/  ULDC UR4, c[0x0][0x548] ;  /* 0x0001520000047ab9 */ /* 0x000fe40000000800 */
[----:B------:R-:W-:-:S02]  /*0400*/  USHF.L.U32 UR28, UR28, 0x7, URZ ;  /* 0x000000071c1c7899 */ /* 0x000fc4000800063f */
[----:B------:R-:W-:-:S04]  /*0410*/  UIMAD UR4, UR5, UR4, URZ ;  /* 0x00000004050472a4 */ /* 0x000fc8000f8e023f */
[----:B------:R-:W-:-:S04]  /*0420*/  UISETP.GE.AND UP0, UPT, UR28, UR4, UPT ;  /* 0x000000041c00728c */ /* 0x000fc8000bf06270 */
[----:B------:R-:W-:-:S06]  /*0430*/  USEL UR13, UR13, 0xffffffff, !UP0 ;  /* 0xffffffff0d0d7887 */ /* 0x000fcc000c000000 */
.L_x_3217:
        /* <DEDUP_REMOVED lines=47> */
.L_x_3221:
        /* <DEDUP_REMOVED lines=10> */
.L_x_3222:
        /* <DEDUP_REMOVED lines=12> */
.L_x_3223:
        /* <DEDUP_REMOVED lines=27> */
.L_x_3225:
[----:B------:R-:W-:Y:S02]  /*0a40*/  UISETP.NE.AND UP0, UPT, UR5, 0x1, UPT ;  /* 0x000000010500788c */ /* 0x000fe4000bf05270 */
[----:B------:R-:W-:Y:S02]  /*0a50*/  ULDC.64 UR6, c[0x0][0x330] ;  /* 0x0000cc0000067ab9 */ /* 0x000fe40000000a00 */
[----:B------:R-:W-:-:S07]  /*0a60*/  UIMAD.WIDE.U32 UR18, UR17, UR6, URZ ;  /* 0x00000006111272a5 */ /* 0x000fce000f8e003f */
[----:B------:R-:W-:Y:S02]  /*0a70*/  @UP0 USHF.R.U32.HI UR17, URZ, UR7, UR19 ;  /* 0x000000073f110299 */ /* 0x000fe40008011613 */
.L_x_3226:
[----:B------:R-:W-:Y:S02]  /*0a80*/  ULDC UR6, c[0x0][0x32c] ;  /* 0x0000cb0000067ab9 */ /* 0x000fe40000000800 */
[----:B------:R-:W-:-:S04]  /*0a90*/  UIMAD UR6, UR17, UR5, UR6 ;  /* 0x00000005110672a4 */ /* 0x000fc8000f8e0206 */
[----:B------:R-:W-:-:S04]  /*0aa0*/  UISETP.LT.AND UP0, UPT, UR4, UR6, UPT ;  /* 0x000000060400728c */ /* 0x000fc8000bf01270 */
[----:B------:R-:W-:Y:S02]  /*0ab0*/  USEL UR4, UR4, UR6, UP0 ;  /* 0x0000000604047287 */ /* 0x000fe40008000000 */
.L_x_3224:
        /* <DEDUP_REMOVED lines=36> */
.L_x_3228:
[----:B------:R-:W-:-:S03]  /*0d00*/  UISETP.NE.AND UP0, UPT, UR5, 0x1, UPT ;  /* 0x000000010500788c */ /* 0x000fc6000bf05270 */
[----:B------:R-:W-:Y:S02]  /*0d10*/  ULDC.64 UR4, c[0x0][0x330] ;  /* 0x0000cc0000047ab9 */ /* 0x000fe40000000a00 */
[----:B------:R-:W-:-:S07]  /*0d20*/  UIMAD.WIDE.U32 UR18, UR7, UR4, URZ ;  /* 0x00000004071272a5 */ /* 0x000fce000f8e003f */
[----:B------:R-:W-:Y:S02]  /*0d30*/  @UP0 UMOV UR17, UR19 ;  /* 0x0000001300110c82 */ /* 0x000fe40008000000 */
[----:B------:R-:W-:Y:S02]  /*0d40*/  @UP0 USHF.R.U32.HI UR7, URZ, UR5, UR17 ;  /* 0x000000053f070299 */ /* 0x000fe40008011611 */
.L_x_3229:
[----:B------:R-:W-:Y:S02]  /*0d50*/  ULDC UR4, c[0x0][0x32c] ;  /* 0x0000cb0000047ab9 */ /* 0x000fe40000000800 */
[----:B------:R-:W-:-:S04]  /*0d60*/  UIMAD UR4, UR7, UR4, URZ ;  /* 0x00000004070472a4 */ /* 0x000fc8000f8e023f */
[----:B------:R-:W-:-:S04]  /*0d70*/  UISETP.LT.AND UP0, UPT, UR6, UR4, UPT ;  /* 0x000000040600728c */ /* 0x000fc8000bf01270 */
[----:B------:R-:W-:-:S04]  /*0d80*/  USEL UR6, UR6, UR4, !UP0 ;  /* 0x0000000406067287 */ /* 0x000fc8000c000000 */
.L_x_3227:
        /* <DEDUP_REMOVED lines=140> */
[----:B------:R1:W-:Y:S01]  /*1650*/  STL [R1], R129 ;  /* 0x0000008101007387 */ /* 0x0003e20000100800 */
        /* <DEDUP_REMOVED lines=53> */
.L_x_3232:
[----:B---34-:R-:W-:Y:S05]  /*19b0*/  BSYNC B0 ;  /* 0x0000000000007941 */ /* 0x018fea0003800000 */
.L_x_3231:
        /* <DEDUP_REMOVED lines=15> */
.L_x_3234:
[----:B------:R-:W-:Y:S05]  /*1ab0*/  BSYNC B0 ;  /* 0x0000000000007941 */ /* 0x000fea0003800000 */
.L_x_3233:
        /* <DEDUP_REMOVED lines=15> */
.L_x_3236:
[----:B------:R-:W-:Y:S05]  /*1bb0*/  BSYNC B0 ;  /* 0x0000000000007941 */ /* 0x000fea0003800000 */
.L_x_3235:
        /* <DEDUP_REMOVED lines=15> */
.L_x_3238:
[----:B------:R-:W-:Y:S05]  /*1cb0*/  BSYNC B0 ;  /* 0x0000000000007941 */ /* 0x000fea0003800000 */
.L_x_3237:
        /* <DEDUP_REMOVED lines=15> */
.L_x_3240:
[----:B------:R-:W-:Y:S05]  /*1db0*/  BSYNC B0 ;  /* 0x0000000000007941 */ /* 0x000fea0003800000 */
.L_x_3239:
        /* <DEDUP_REMOVED lines=15> */
.L_x_3242:
[----:B------:R-:W-:Y:S05]  /*1eb0*/  BSYNC B0 ;  /* 0x0000000000007941 */ /* 0x000fea0003800000 */
.L_x_3241:
        /* <DEDUP_REMOVED lines=15> */
.L_x_3244:
[----:B------:R-:W-:Y:S05]  /*1fb0*/  BSYNC B0 ;  /* 0x0000000000007941 */ /* 0x000fea0003800000 */
.L_x_3243:
        /* <DEDUP_REMOVED lines=10> */
[----:B------:R-:W-:Y:S01]  /*2060*/  IADD3 R0, R131, UR21, RZ ;  /* 0x0000001583007c10 */ /* 0x000fe2000fffe0ff */
[----:B------:R-:W-:Y:S01]  /*2070*/  ULDC.64 UR4, c[0x0][0x2b0] ;  /* 0x0000ac0000047ab9 */ /* 0x000fe20000000a00 */
[----:B------:R-:W-:Y:S01]  /*2080*/  SHF.R.S32.HI R7, RZ, 0x1f, R23 ;  /* 0x0000001fff077819 */ /* 0x000fe20000011417 */
[----:B------:R-:W-:Y:S01]  /*2090*/  UIMAD UR9, UR9, UR4, URZ ;  /* 0x00000004090972a4 */ /* 0x000fe2000f8e023f */
[C---:B------:R-:W-:Y:S01]  /*20a0*/  IADD3 R8, R0.reuse, UR11, RZ ;  /* 0x0000000b00087c10 */ /* 0x040fe2000fffe0ff */
[----:B------:R-:W-:Y:S01]  /*20b0*/  UIMAD.WIDE.U32 UR16, UR18, UR4, URZ ;  /* 0x00000004121072a5 */ /* 0x000fe2000f8e003f */
[----:B------:R-:W-:Y:S01]  /*20c0*/  ISETP.GE.AND P5, PT, R0, UR8, PT ;  /* 0x0000000800007c0c */ /* 0x000fe2000bfa6270 */
[----:B------:R-:W-:Y:S01]  /*20d0*/  UIMAD UR5, UR18, UR5, UR9 ;  /* 0x00000005120572a4 */ /* 0x000fe2000f8e0209 */
[----:B------:R-:W-:-:S02]  /*20e0*/  IMAD.MOV.U32 R242, RZ, RZ, RZ ;  /* 0x000000fffff27224 */ /* 0x000fc400078e00ff */
[----:B------:R-:W-:Y:S01]  /*20f0*/  @P4 IMAD.HI.U32 R6, R8, c[0x0][0x2bc], RZ ;  /* 0x0000af0008064a27 */ /* 0x000fe200078e00ff */
[----:B------:R-:W-:Y:S01]  /*2100*/  ISETP.GT.OR P5, PT, R131, 0x2f, P5 ;  /* 0x0000002f8300780c */ /* 0x000fe20002fa4670 */
[----:B------:R-:W-:Y:S02]  /*2110*/  UIADD3 UR6, UR17, UR5, URZ ;  /* 0x0000000511067290 */ /* 0x000fe4000fffe03f */
[----:B------:R-:W-:Y:S01]  /*2120*/  IMAD.MOV.U32 R0, RZ, RZ, R8 ;  /* 0x000000ffff007224 */ /* 0x000fe200078e0008 */
[----:B------:R-:W-:Y:S01]  /*2130*/  @P4 SHF.R.U32.HI R0, RZ, c[0x0][0x2c0], R6 ;  /* 0x0000b000ff004a19 */ /* 0x000fe20000011606 */
[----:B------:R-:W-:Y:S01]  /*2140*/  ULDC.64 UR4, c[0x0][0x1e8] ;  /* 0x00007a0000047ab9 */ /* 0x000fe20000000a00 */
[----:B------:R-:W-:-:S04]  /*2150*/  LEA.HI R6, R7, R23, RZ, 0x3 ;  /* 0x0000001707067211 */ /* 0x000fc800078f18ff */
[----:B------:R-:W-:Y:S01]  /*2160*/  LOP3.LUT R126, R6, 0xfffffff8, RZ, 0xc0, !PT ;  /* 0xfffffff8067e7812 */ /* 0x000fe200078ec0ff */
[--C-:B-123--:R-:W-:Y:S02]  /*2170*/  @!P2 IMAD.WIDE R10, R129, 0x2, R4.reuse ;  /* 0x00000002810aa825 */ /* 0x10efe400078e0204 */
        /* <DEDUP_REMOVED lines=11> */
[----:B------:R-:W-:Y:S02]  /*2230*/  UIMAD UR9, UR10, UR5, UR9 ;  /* 0x000000050a0972a4 */ /* 0x000fe4000f8e0209 */
[----:B------:R-:W-:Y:S02]  /*2240*/  UIMAD.WIDE.U32 UR18, UR10, UR4, URZ ;  /* 0x000000040a1272a5 */ /* 0x000fe4000f8e003f */
[----:B------:R-:W-:Y:S01]  /*2250*/  UIMAD UR32, UR26, -0x30, UR32 ;  /* 0xffffffd01a2078a4 */ /* 0x000fe2000f8e0220 */
[----:B------:R-:W-:Y:S01]  /*2260*/  ISETP.GE.AND P6, PT, R129, c[0x0][0x1d4], PT ;  /* 0x0000750081007a0c */ /* 0x000fe20003fc6270 */
[----:B------:R-:W-:Y:S01]  /*2270*/  UIADD3 UR9, UR19, UR9, URZ ;  /* 0x0000000913097290 */ /* 0x000fe2000fffe03f */
[----:B------:R-:W-:Y:S01]  /*2280*/  SHF.R.S32.HI R12, RZ, 0x4, R13 ;  /* 0x00000004ff0c7819 */ /* 0x000fe2000001140d */
[----:B------:R-:W-:Y:S01]  /*2290*/  UIADD3 UR29, UR8, UR32, URZ ;  /* 0x00000020081d7290 */ /* 0x000fe2000fffe03f */
[----:B------:R-:W-:Y:S01]  /*22a0*/  LEA.HI R123, R124, R127, RZ, 0x5 ;  /* 0x0000007f7c7b7211 */ /* 0x000fe200078f28ff */
[----:B------:R-:W-:Y:S01]  /*22b0*/  ULDC.64 UR4, c[0x0][0x210] ;  /* 0x0000840000047ab9 */ /* 0x000fe20000000a00 */
[----:B------:R-:W-:Y:S01]  /*22c0*/  SHF.R.S32.HI R130, RZ, 0x1f, R129 ;  /* 0x0000001fff827819 */ /* 0x000fe20000011481 */
[----:B------:R-:W-:Y:S02]  /*22d0*/  STL [R1+0x24], R126 ;  /* 0x0000247e01007387 */ /* 0x000fe40000100800 */
[----:B------:R-:W-:-:S04]  /*22e0*/  IADD3 R37, -R15, UR29, RZ ;  /* 0x0000001d0f257c10 */ /* 0x000fc8000fffe1ff */
[C---:B------:R-:W-:Y:S01]  /*22f0*/  ISETP.GE.AND P2, PT, R37.reuse, 0x1, PT ;  /* 0x000000012500780c */ /* 0x040fe20003f46270 */
[----:B------:R3:W4:Y:S01]  /*2300*/  @!P5 LDG.E R242, [R6.64] ;  /* 0x0000001606f2d981 */ /* 0x000722000c1e1900 */
[----:B------:R-:W-:Y:S01]  /*2310*/  IMAD.MOV R0, RZ, RZ, -R0 ;  /* 0x000000ffff007224 */ /* 0x000fe200078e0a00 */
[----:B------:R-:W-:Y:S01]  /*2320*/  ISETP.GE.AND P1, PT, R37, 0x11, PT ;  /* 0x000000112500780c */ /* 0x000fe20003f26270 */
[----:B------:R-:W-:Y:S01]  /*2330*/  UIMAD UR20, UR20, UR4, URZ ;  /* 0x00000004141472a4 */ /* 0x000fe2000f8e023f */
[----:B------:R-:W-:Y:S01]  /*2340*/  ISETP.GE.AND P5, PT, R23, c[0x0][0x1d4], PT ;  /* 0x0000750017007a0c */ /* 0x000fe20003fa6270 */
[----:B------:R-:W-:Y:S01]  /*2350*/  IMAD R243, R0, c[0x0][0x2b8], R8 ;  /* 0x0000ae0000f37a24 */ /* 0x000fe200078e0208 */
[----:B------:R-:W-:Y:S01]  /*2360*/  SHF.R.S32.HI R122, RZ, 0x5, R123 ;  /* 0x00000005ff7a7819 */ /* 0x000fe2000001147b */
[----:B------:R-:W-:Y:S01]  /*2370*/  UIMAD.WIDE.U32 UR24, UR10, UR4, URZ ;  /* 0x000000040a1872a5 */ /* 0x000fe2000f8e003f */
[----:B------:R-:W-:Y:S01]  /*2380*/  SHF.R.S32.HI R128, RZ, 0x1f, R126 ;  /* 0x0000001fff807819 */ /* 0x000fe2000001147e */
[C---:B--2---:R-:W-:Y:S01]  /*2390*/  IMAD.WIDE.U32 R4, R243.reuse, c[0x0][0x1e0], RZ ;  /* 0x00007800f3047a25 */ /* 0x044fe200078e00ff */
[----:B------:R-:W-:Y:S01]  /*23a0*/  SHF.R.S32.HI R16, RZ, 0x1f, R243 ;  /* 0x0000001fff107819 */ /* 0x000fe200000114f3 */
[----:B------:R-:W-:Y:S01]  /*23b0*/  UIMAD UR20, UR10, UR5, UR20 ;  /* 0x000000050a1472a4 */ /* 0x000fe2000f8e0214 */
[----:B------:R-:W-:Y:S01]  /*23c0*/  STL [R1+0x2c], R130 ;  /* 0x00002c8201007387 */ /* 0x000fe20000100800 */
[----:B------:R-:W-:Y:S01]  /*23d0*/  UIADD3 UR4, UR26, -0x1, URZ ;  /* 0xffffffff1a047890 */ /* 0x000fe2000fffe03f */
[----:B------:R-:W-:Y:S01]  /*23e0*/  SEL R125, RZ, 0x10, P5 ;  /* 0x00000010ff7d7807 */ /* 0x000fe20002800000 */
[----:B------:R-:W-:Y:S01]  /*23f0*/  IMAD R0, R16, c[0x0][0x1e0], RZ ;  /* 0x0000780010007a24 */ /* 0x000fe200078e02ff */
[----:B------:R-:W-:Y:S01]  /*2400*/  UIADD3 UR20, UR25, UR20, URZ ;  /* 0x0000001419147290 */ /* 0x000fe2000fffe03f */
[----:B------:R-:W-:Y:S01]  /*2410*/  STL [R1+0x28], R128 ;  /* 0x0000288001007387 */ /* 0x000fe20000100800 */
[----:B------:R-:W-:Y:S01]  /*2420*/  UISETP.GT.AND UP0, UPT, UR4, UR7, UPT ;  /* 0x000000070400728c */ /* 0x000fe2000bf04270 */
[----:B------:R-:W-:Y:S01]  /*2430*/  IMAD R0, R243, c[0x0][0x1e4], R0 ;  /* 0x00007900f3007a24 */ /* 0x000fe200078e0200 */
[----:B------:R-:W-:-:S03]  /*2440*/  IADD3 R245, R244, 0x2080, RZ ;  /* 0x00002080f4f57810 */ /* 0x000fc60007ffe0ff */
        /* <DEDUP_REMOVED lines=150> */
[----:B------:R-:W-:Y:S01]  /*2db0*/  HMMA.16816.F32 R96, R16, R40, R60 ;  /* 0x000000281060723c */ /* 0x000fe2000000183c */
[----:B------:R2:W-:Y:S01]  /*2dc0*/  LDGSTS.E.BYPASS.LTC128B.128 [R244+0x4880], [R4.64], !P2 ;  /* 0x0488000004f47fae */ /* 0x0005e2000d101d56 */
[----:B------:R-:W-:-:S03]  /*2dd0*/  IMAD.IADD R229, R0, 0x1, R235 ;  /* 0x0000000100e57824 */ /* 0x000fc600078e02eb */
        /* <DEDUP_REMOVED lines=12> */
[----:B------:R-:W-:Y:S03]  /*2ea0*/  LDSM.16.M88.4 R64, [R229+0x1000] ;  /* 0x00100000e540783b */ /* 0x000fe60000000200 */
[C---:B------:R-:W-:Y:S01]  /*2eb0*/  HMMA.16816.F32 R44, R20.reuse, R46, R116 ;  /* 0x0000002e142c723c */ /* 0x040fe20000001874 */
[----:B------:R-:W0:Y:S07]  /*2ec0*/  LDGDEPBAR ;  /* 0x00000000000079af */ /* 0x000e2e0000000000 */
[C---:B------:R-:W-:Y:S08]  /*2ed0*/  HMMA.16816.F32 R16, R20.reuse, R42, R104 ;  /* 0x0000002a1410723c */ /* 0x040ff00000001868 */
[C---:B------:R-:W-:Y:S08]  /*2ee0*/  HMMA.16816.F32 R56, R20.reuse, R40, R92 ;  /* 0x000000281438723c */ /* 0x040ff0000000185c */
[----:B------:R-:W-:Y:S01]  /*2ef0*/  HMMA.16816.F32 R52, R20, R54, R100 ;  /* 0x000000361434723c */ /* 0x000fe20000001864 */
[----:B------:R-:W5:Y:S07]  /*2f00*/  LDSM.16.M88.4 R20, [R234+0x8080] ;  /* 0x00808000ea14783b */ /* 0x000f6e0000000200 */
        /* <DEDUP_REMOVED lines=9> */
[C---:B------:R-:W-:Y:S01]  /*2fa0*/  HMMA.16816.F32 R104, R12.reuse, R26, R16 ;  /* 0x0000001a0c68723c */ /* 0x040fe20000001810 */
[----:B------:R-:W1:Y:S07]  /*2fb0*/  LDSM.16.M88.4 R16, [R231+0xe080] ;  /* 0x00e08000e710783b */ /* 0x000e6e0000000200 */
[C---:B------:R-:W-:Y:S01]  /*2fc0*/  HMMA.16816.F32 R56, R12.reuse, R24, R56 ;  /* 0x000000180c38723c */ /* 0x040fe20000001838 */
[----:B------:R-:W3:Y:S07]  /*2fd0*/  LDSM.16.M88.4 R24, [R224+0x7080] ;  /* 0x00708000e018783b */ /* 0x000eee0000000200 */
[C---:B------:R-:W-:Y:S01]  /*2fe0*/  HMMA.16816.F32 R108, R12.reuse, R32, R48 ;  /* 0x000000200c6c723c */ /* 0x040fe20000001830 */
[----:B------:R-:W-:Y:S07]  /*2ff0*/  LDSM.16.M88.4 R48, [R235+0x1800] ;  /* 0x00180000eb30783b */ /* 0x000fee0000000200 */
[----:B------:R-:W-:Y:S01]  /*3000*/  HMMA.16816.F32 R52, R12, R34, R52 ;  /* 0x000000220c34723c */ /* 0x000fe20000001834 */
[----:B------:R-:W1:Y:S07]  /*3010*/  LDSM.16.M88.4 R12, [R224+0x7880] ;  /* 0x00788000e00c783b */ /* 0x000e6e0000000200 */
[C---:B--2---:R-:W-:Y:S08]  /*3020*/  HMMA.16816.F32 R40, R4.reuse, R36, R40 ;  /* 0x000000240428723c */ /* 0x044ff00000001828 */
[----:B----4-:R-:W-:Y:S08]  /*3030*/  HMMA.16816.F32 R68, R4, R60, R92 ;  /* 0x0000003c0444723c */ /* 0x010ff0000000185c */
[----:B-----5:R-:W-:Y:S01]  /*3040*/  HMMA.16816.F32 R92, R20, R36, R8 ;  /* 0x00000024145c723c */ /* 0x020fe20000001808 */
[----:B------:R-:W2:Y:S07]  /*3050*/  LDSM.16.M88.4 R8, [R231+0xc080] ;  /* 0x00c08000e708783b */ /* 0x000eae0000000200 */
[C---:B------:R-:W-:Y:S08]  /*3060*/  HMMA.16816.F32 R32, R4.reuse, R38, R80 ;  /* 0x000000260420723c */ /* 0x040ff00000001850 */
[C---:B------:R-:W-:Y:S08]  /*3070*/  HMMA.16816.F32 R72, R4.reuse, R62, R84 ;  /* 0x0000003e0448723c */ /* 0x040ff00000001854 */
[C---:B------:R-:W-:Y:S08]  /*3080*/  HMMA.16816.F32 R100, R4.reuse, R64, R88 ;  /* 0x000000400464723c */ /* 0x040ff00000001858 */
        /* <DEDUP_REMOVED lines=11> */
[C---:B---3--:R-:W-:Y:S08]  /*3140*/  HMMA.16816.F32 R40, R16.reuse, R24, R68 ;  /* 0x000000181028723c */ /* 0x048ff00000001844 */
[C---:B------:R-:W-:Y:S08]  /*3150*/  HMMA.16816.F32 R52, R16.reuse, R30, R32 ;  /* 0x0000001e1034723c */ /* 0x040ff00000001820 */
[C---:B------:R-:W-:Y:S08]  /*3160*/  HMMA.16816.F32 R36, R16.reuse, R26, R72 ;  /* 0x0000001a1024723c */ /* 0x040ff00000001848 */
[----:B------:R-:W-:Y:S08]  /*3170*/  HMMA.16816.F32 R32, R16, R12, R100 ;  /* 0x0000000c1020723c */ /* 0x000ff00000001864 */
[C---:B--2---:R-:W-:Y:S08]  /*3180*/  HMMA.16816.F32 R72, R8.reuse, R28, R92 ;  /* 0x0000001c0848723c */ /* 0x044ff0000000185c */
[C---:B------:R-:W-:Y:S08]  /*3190*/  HMMA.16816.F32 R68, R8.reuse, R30, R84 ;  /* 0x0000001e0844723c */ /* 0x040ff00000001854 */
[----:B------:R-:W-:Y:S08]  /*31a0*/  HMMA.16816.F32 R60, R8, R24, R88 ;  /* 0x00000018083c723c */ /* 0x000ff00000001858 */
[----:B------:R-:W-:Y:S01]  /*31b0*/  HMMA.16816.F32 R64, R16, R14, R96 ;  /* 0x0000000e1040723c */ /* 0x000fe20000001860 */
[----:B------:R-:W-:Y:S07]  /*31c0*/  LDSM.16.M88.4 R16, [R232+0xe080] ;  /* 0x00e08000e810783b */ /* 0x000fee0000000200 */
        /* <DEDUP_REMOVED lines=41> */
[C---:B-----5:R-:W-:Y:S08]  /*3460*/  HMMA.16816.F32 R92, R4.reuse, R20, R64 ;  /* 0x00000014045c723c */ /* 0x060ff00000001840 */
        /* <DEDUP_REMOVED lines=50> */
[-C--:B------:R-:W-:Y:S02]  /*3790*/  IADD3 R16, P1, P0, R4, R6.reuse, R15 ;  /* 0x0000000604107210 */ /* 0x080fe4000783e00f */
        /* <DEDUP_REMOVED lines=20> */
.L_x_3245:
        /* <DEDUP_REMOVED lines=9> */
[----:B------:R-:W-:Y:S01]  /*3970*/  ULOP3.LUT UR21, URZ, UR21, URZ, 0x33, !UPT ;  /* 0x000000153f157292 */ /* 0x000fe2000f8e333f */
[----:B-1----:R-:W-:Y:S01]  /*3980*/  SHF.R.S32.HI R6, RZ, 0x1f, R0 ;  /* 0x0000001fff067819 */ /* 0x002fe20000011400 */
[----:B------:R-:W-:Y:S01]  /*3990*/  IMAD.IADD R5, R127, 0x1, -R5 ;  /* 0x000000017f057824 */ /* 0x000fe200078e0a05 */
[----:B------:R-:W-:Y:S01]  /*39a0*/  LOP3.LUT R7, R4, 0xffffffc, RZ, 0xc0, !PT ;  /* 0x0ffffffc04077812 */ /* 0x000fe200078ec0ff */
[----:B------:R-:W0:Y:S01]  /*39b0*/  LDGDEPBAR ;  /* 0x00000000000079af */ /* 0x000e220000000000 */
[----:B------:R-:W-:-:S02]  /*39c0*/  LEA.HI R6, R6, R0, RZ, 0x2 ;  /* 0x0000000006067211 */ /* 0x000fc400078f10ff */
[----:B------:R-:W-:Y:S01]  /*39d0*/  LEA.HI R4, R5, R5, RZ, 0x1 ;  /* 0x0000000505047211 */ /* 0x000fe200078f08ff */
[----:B------:R-:W-:Y:S01]  /*39e0*/  IMAD.IADD R8, R122, 0x1, -R7 ;  /* 0x000000017a087824 */ /* 0x000fe200078e0a07 */
[----:B------:R-:W-:Y:S02]  /*39f0*/  LEA.HI.SX32 R7, R6, UR28, 0x1e ;  /* 0x0000001c06077c11 */ /* 0x000fe4000f8ff2ff */
[----:B------:R-:W-:Y:S01]  /*3a00*/  PLOP3.LUT P1, PT, PT, PT, UP1, 0x80, 0x0 ;  /* 0x000000000000781c */ /* 0x000fe20003f2f018 */
[C---:B------:R-:W-:Y:S01]  /*3a10*/  IMAD.SHL.U32 R9, R4.reuse, 0x20, RZ ;  /* 0x0000002004097824 */ /* 0x040fe200078e00ff */
[----:B------:R-:W-:Y:S01]  /*3a20*/  LOP3.LUT R4, R4, 0x1ffffffe, RZ, 0xc0, !PT ;  /* 0x1ffffffe04047812 */ /* 0x000fe200078ec0ff */
[----:B------:R-:W-:Y:S01]  /*3a30*/  IMAD R8, R8, 0x10, R7 ;  /* 0x0000001008087824 */ /* 0x000fe200078e0207 */
[----:B------:R-:W-:Y:S02]  /*3a40*/  PLOP3.LUT P0, PT, PT, PT, UP1, 0x80, 0x0 ;  /* 0x000000000000781c */ /* 0x000fe40003f0f018 */
        /* <DEDUP_REMOVED lines=13> */
[----:B------:R-:W-:Y:S02]  /*3b20*/  IMAD.SHL.U32 R7, R4, 0x2, RZ ;  /* 0x0000000204077824 */ /* 0x000fe400078e00ff */
[----:B------:R-:W-:-:S03]  /*3b30*/  IMAD.U32 R4, RZ, RZ, UR32 ;  /* 0x00000020ff047e24 */ /* 0x000fc6000f8e00ff */
[----:B------:R3:W-:Y:S01]  /*3b40*/  STL [R1+0x8], R7 ;  /* 0x0000080701007387 */ /* 0x0007e20000100800 */
[C---:B------:R-:W-:Y:S02]  /*3b50*/  IADD3 R0, -R7.reuse, 0x1, R0 ;  /* 0x0000000107007810 */ /* 0x040fe40007ffe100 */
[C---:B------:R-:W-:Y:S02]  /*3b60*/  IADD3 R11, -R7.reuse, UR8, R4 ;  /* 0x00000008070b7c10 */ /* 0x040fe4000fffe104 */
[----:B------:R-:W-:Y:S02]  /*3b70*/  IADD3 R0, R0, -UR12, RZ ;  /* 0x8000000c00007c10 */ /* 0x000fe4000fffe0ff */
        /* <DEDUP_REMOVED lines=20> */
.L_x_3248:
[----:B------:R-:W-:-:S04]  /*3cc0*/  MOV R7, c[0x0][0x32c] ;  /* 0x0000cb0000077a02 */ /* 0x000fc80000000f00 */
[----:B------:R-:W-:-:S13]  /*3cd0*/  ISETP.NE.AND P0, PT, R7, 0x1, PT ;  /* 0x000000010700780c */ /* 0x000fda0003f05270 */
[----:B------:R-:W-:-:S05]  /*3ce0*/  @P0 IMAD.HI.U32 R7, R6, c[0x0][0x330], RZ ;  /* 0x0000cc0006070a27 */ /* 0x000fca00078e00ff */
[----:B------:R-:W-:Y:S02]  /*3cf0*/  @P0 SHF.R.U32.HI R6, RZ, c[0x0][0x334], R7 ;  /* 0x0000cd00ff060a19 */ /* 0x000fe40000011607 */
.L_x_3249:
[----:B------:R-:W-:Y:S05]  /*3d00*/  BSYNC B0 ;  /* 0x0000000000007941 */ /* 0x000fea0003800000 */
.L_x_3247:
[----:B------:R-:W-:-:S05]  /*3d10*/  IMAD R6, R6, c[0x0][0x32c], R13 ;  /* 0x0000cb0006067a24 */ /* 0x000fca00078e020d */
[----:B------:R-:W-:Y:S02]  /*3d20*/  IADD3 R7, R6, c[0x0][0x32c], RZ ;  /* 0x0000cb0006077a10 */ /* 0x000fe40007ffe0ff */
[----:B------:R-:W-:Y:S02]  /*3d30*/  IMNMX R4, R4, R6, !PT ;  /* 0x0000000604047217 */ /* 0x000fe40007800200 */
[----:B------:R-:W-:Y:S02]  /*3d40*/  IMNMX R5, R5, R7, PT ;  /* 0x0000000705057217 */ /* 0x000fe40003800200 */
.L_x_3246:
        /* <DEDUP_REMOVED lines=19> */
.L_x_3252:
[----:B------:R-:W-:-:S04]  /*3e80*/  MOV R14, c[0x0][0x32c] ;  /* 0x0000cb00000e7a02 */ /* 0x000fc80000000f00 */
[----:B------:R-:W-:-:S13]  /*3e90*/  ISETP.NE.AND P0, PT, R14, 0x1, PT ;  /* 0x000000010e00780c */ /* 0x000fda0003f05270 */
[----:B------:R-:W-:-:S05]  /*3ea0*/  @P0 IMAD.HI.U32 R14, R8, c[0x0][0x330], RZ ;  /* 0x0000cc00080e0a27 */ /* 0x000fca00078e00ff */
[----:B------:R-:W-:Y:S02]  /*3eb0*/  @P0 SHF.R.U32.HI R8, RZ, c[0x0][0x334], R14 ;  /* 0x0000cd00ff080a19 */ /* 0x000fe4000001160e */
.L_x_3253:
[----:B------:R-:W-:Y:S05]  /*3ec0*/  BSYNC B0 ;  /* 0x0000000000007941 */ /* 0x000fea0003800000 */
.L_x_3251:
[----:B------:R-:W-:-:S05]  /*3ed0*/  IMAD R8, R8, c[0x0][0x32c], R13 ;  /* 0x0000cb0008087a24 */ /* 0x000fca00078e020d */
[----:B------:R-:W-:Y:S02]  /*3ee0*/  IADD3 R14, R8, c[0x0][0x32c], RZ ;  /* 0x0000cb00080e7a10 */ /* 0x000fe40007ffe0ff */
[----:B------:R-:W-:Y:S02]  /*3ef0*/  IMNMX R6, R6, R8, !PT ;  /* 0x0000000806067217 */ /* 0x000fe40007800200 */
[----:B------:R-:W-:Y:S02]  /*3f00*/  IMNMX R7, R7, R14, PT ;  /* 0x0000000e07077217 */ /* 0x000fe40003800200 */
.L_x_3250:
        /* <DEDUP_REMOVED lines=86> */
.L_x_3256:
[----:B------:R-:W-:-:S04]  /*4470*/  MOV R14, c[0x0][0x32c] ;  /* 0x0000cb00000e7a02 */ /* 0x000fc80000000f00 */
[----:B------:R-:W-:-:S13]  /*4480*/  ISETP.NE.AND P0, PT, R14, 0x1, PT ;  /* 0x000000010e00780c */ /* 0x000fda0003f05270 */
[----:B------:R-:W-:-:S05]  /*4490*/  @P0 IMAD.HI.U32 R14, R8, c[0x0][0x330], RZ ;  /* 0x0000cc00080e0a27 */ /* 0x000fca00078e00ff */
[----:B------:R-:W-:Y:S02]  /*44a0*/  @P0 SHF.R.U32.HI R8, RZ, c[0x0][0x334], R14 ;  /* 0x0000cd00ff080a19 */ /* 0x000fe4000001160e */
.L_x_3257:
[----:B------:R-:W-:Y:S05]  /*44b0*/  BSYNC B0 ;  /* 0x0000000000007941 */ /* 0x000fea0003800000 */
.L_x_3255:
[----:B------:R-:W-:-:S05]  /*44c0*/  IMAD R8, R8, c[0x0][0x32c], R13 ;  /* 0x0000cb0008087a24 */ /* 0x000fca00078e020d */
[----:B------:R-:W-:Y:S02]  /*44d0*/  IADD3 R14, R8, c[0x0][0x32c], RZ ;  /* 0x0000cb00080e7a10 */ /* 0x000fe40007ffe0ff */
[----:B------:R-:W-:Y:S02]  /*44e0*/  IMNMX R4, R4, R8, !PT ;  /* 0x0000000804047217 */ /* 0x000fe40007800200 */
[----:B------:R-:W-:Y:S02]  /*44f0*/  IMNMX R5, R5, R14, PT ;  /* 0x0000000e05057217 */ /* 0x000fe40003800200 */
.L_x_3254:
        /* <DEDUP_REMOVED lines=135> */
.L_x_3260:
[----:B------:R-:W-:-:S04]  /*4d70*/  MOV R7, c[0x0][0x32c] ;  /* 0x0000cb0000077a02 */ /* 0x000fc80000000f00 */
[----:B------:R-:W-:-:S13]  /*4d80*/  ISETP.NE.AND P0, PT, R7, 0x1, PT ;  /* 0x000000010700780c */ /* 0x000fda0003f05270 */
[----:B------:R-:W-:-:S05]  /*4d90*/  @P0 IMAD.HI.U32 R7, R6, c[0x0][0x330], RZ ;  /* 0x0000cc0006070a27 */ /* 0x000fca00078e00ff */
[----:B------:R-:W-:Y:S02]  /*4da0*/  @P0 SHF.R.U32.HI R6, RZ, c[0x0][0x334], R7 ;  /* 0x0000cd00ff060a19 */ /* 0x000fe40000011607 */
.L_x_3261:
[----:B------:R-:W-:Y:S05]  /*4db0*/  BSYNC B0 ;  /* 0x0000000000007941 */ /* 0x000fea0003800000 */
.L_x_3259:
[----:B------:R-:W-:-:S05]  /*4dc0*/  IMAD R6, R6, c[0x0][0x32c], R13 ;  /* 0x0000cb0006067a24 */ /* 0x000fca00078e020d */
[----:B------:R-:W-:Y:S02]  /*4dd0*/  IADD3 R7, R6, c[0x0][0x32c], RZ ;  /* 0x0000cb0006077a10 */ /* 0x000fe40007ffe0ff */
[----:B------:R-:W-:Y:S02]  /*4de0*/  IMNMX R4, R4, R6, !PT ;  /* 0x0000000604047217 */ /* 0x000fe40007800200 */
[----:B------:R-:W-:Y:S02]  /*4df0*/  IMNMX R5, R5, R7, PT ;  /* 0x0000000705057217 */ /* 0x000fe40003800200 */
.L_x_3258:
        /* <DEDUP_REMOVED lines=93> */
[----:B--2---:R-:W-:Y:S01]  /*53d0*/  FMNMX.FTZ R168, R6, R168, !PT ;  /* 0x000000a806a87209 */ /* 0x004fe20007810000 */
[----:B------:R-:W-:Y:S01]  /*53e0*/  FMUL.FTZ R13, R169, c[0x0][0x2d0] ;  /* 0x0000b400a90d7a20 */ /* 0x000fe20000410000 */
[----:B------:R-:W-:Y:S01]  /*53f0*/  FMNMX.FTZ R6, R59, R7, !PT ;  /* 0x000000073b067209 */ /* 0x000fe20007810000 */
[----:B------:R-:W-:Y:S01]  /*5400*/  STL [R1+0x30], R224 ;  /* 0x000030e001007387 */ /* 0x000fe20000100800 */
[----:B------:R-:W-:Y:S01]  /*5410*/  FSETP.NEU.FTZ.AND P0, PT, R169, -INF , PT ;  /* 0xff800000a900780b */ /* 0x000fe20003f1d000 */
[----:B------:R-:W-:Y:S01]  /*5420*/  FMUL.FTZ R12, R168, c[0x0][0x2d0] ;  /* 0x0000b400a80c7a20 */ /* 0x000fe20000410000 */
[----:B------:R-:W-:Y:S02]  /*5430*/  FMNMX.FTZ R6, R68, R6, !PT ;  /* 0x0000000644067209 */ /* 0x000fe40007810000 */
[----:B------:R-:W-:Y:S01]  /*5440*/  PLOP3.LUT P2, PT, PT, PT, UP6, 0x40, 0x0 ;  /* 0x000000000000781c */ /* 0x000fe20003f4e868 */
[----:B------:R-:W-:Y:S01]  /*5450*/  UISETP.NE.AND UP6, UPT, UR14, URZ, UPT ;  /* 0x0000003f0e00728c */ /* 0x000fe2000bfc5270 */
[----:B------:R-:W-:-:S02]  /*5460*/  FMNMX.FTZ R6, R72, R6, !PT ;  /* 0x0000000648067209 */ /* 0x000fc40007810000 */
[----:B------:R-:W-:Y:S02]  /*5470*/  FMNMX.FTZ R8, R50, R51, !PT ;  /* 0x0000003332087209 */ /* 0x000fe40007810000 */
[----:B------:R-:W-:Y:S02]  /*5480*/  FMNMX.FTZ R6, R73, R6, !PT ;  /* 0x0000000649067209 */ /* 0x000fe40007810000 */
[----:B------:R-:W-:Y:S02]  /*5490*/  ISETP.GT.AND P1, PT, R4, 0x18, P1 ;  /* 0x000000180400780c */ /* 0x000fe40000f24270 */
[----:B------:R-:W-:Y:S02]  /*54a0*/  FMNMX.FTZ R6, R74, R6, !PT ;  /* 0x000000064a067209 */ /* 0x000fe40007810000 */
[----:B------:R-:W-:Y:S02]  /*54b0*/  FSEL R13, R13, RZ, P0 ;  /* 0x000000ff0d0d7208 */ /* 0x000fe40000000000 */
[----:B------:R-:W-:-:S02]  /*54c0*/  PLOP3.LUT P0, PT, PT, PT, UP3, 0x40, 0x0 ;  /* 0x000000000000781c */ /* 0x000fc40003f0e838 */
[----:B------:R-:W-:Y:S01]  /*54d0*/  ISETP.GT.AND P2, PT, R4, 0x11, P2 ;  /* 0x000000110400780c */ /* 0x000fe20001744270 */
[----:B------:R-:W-:Y:S01]  /*54e0*/  FFMA.FTZ R7, R15, c[0x0][0x2d0], -R13 ;  /* 0x0000b4000f077a23 */ /* 0x000fe2000001080d */
[----:B------:R-:W-:Y:S02]  /*54f0*/  FMNMX.FTZ R8, R52, R8, !PT ;  /* 0x0000000834087209 */ /* 0x000fe40007810000 */
[----:B------:R-:W-:Y:S01]  /*5500*/  FMNMX.FTZ R6, R126, R6, !PT ;  /* 0x000000067e067209 */ /* 0x000fe20007810000 */
[----:B------:R1:W-:Y:S01]  /*5510*/  MUFU.EX2 R239, R7 ;  /* 0x0000000700ef7308 */ /* 0x0003e20000000800 */
[C---:B------:R-:W-:Y:S02]  /*5520*/  ISETP.LT.OR P1, PT, R5.reuse, 0x19, P1 ;  /* 0x000000190500780c */ /* 0x040fe40000f21670 */
[----:B------:R-:W-:Y:S02]  /*5530*/  ISETP.GT.AND P0, PT, R4, 0x20, P0 ;  /* 0x000000200400780c */ /* 0x000fe40000704270 */
[----:B------:R-:W-:-:S02]  /*5540*/  ISETP.LT.OR P2, PT, R5, 0x12, P2 ;  /* 0x000000120500780c */ /* 0x000fc40001741670 */
[----:B------:R-:W-:Y:S02]  /*5550*/  FMNMX.FTZ R8, R53, R8, !PT ;  /* 0x0000000835087209 */ /* 0x000fe40007810000 */
[----:B------:R-:W-:Y:S02]  /*5560*/  FMNMX.FTZ R6, R144, R6, !PT ;  /* 0x0000000690067209 */ /* 0x000fe40007810000 */
[----:B------:R-:W-:Y:S02]  /*5570*/  FSEL R48, R86, -INF , !P1 ;  /* 0xff80000056307808 */ /* 0x000fe40004800000 */
[----:B------:R-:W-:Y:S02]  /*5580*/  FSETP.NEU.FTZ.AND P1, PT, R168, -INF , PT ;  /* 0xff800000a800780b */ /* 0x000fe40003f3d000 */
[----:B------:R-:W-:Y:S01]  /*5590*/  ISETP.LT.OR P0, PT, R5, 0x21, P0 ;  /* 0x000000210500780c */ /* 0x000fe20000701670 */
[----:B-1----:R-:W-:Y:S01]  /*55a0*/  FFMA.FTZ R7, R16, c[0x0][0x2d0], -R13 ;  /* 0x0000b40010077a23 */ /* 0x002fe2000001080d */
[----:B------:R-:W-:-:S02]  /*55b0*/  FSEL R57, R35, -INF , !P2 ;  /* 0xff80000023397808 */ /* 0x000fc40005000000 */
[----:B------:R-:W-:Y:S01]  /*55c0*/  FMNMX.FTZ R8, R49, R8, !PT ;  /* 0x0000000831087209 */ /* 0x000fe20007810000 */
[----:B------:R1:W2:Y:S01]  /*55d0*/  MUFU.EX2 R238, R7 ;  /* 0x0000000700ee7308 */ /* 0x0002a20000000800 */
[----:B------:R-:W-:Y:S01]  /*55e0*/  FMNMX.FTZ R6, R145, R6, !PT ;  /* 0x0000000691067209 */ /* 0x000fe20007810000 */
[----:B------:R-:W-:Y:S01]  /*55f0*/  LDSM.16.MT88.4 R32, [R225+0x2080] ;  /* 0x00208000e120783b */ /* 0x000fe20000004200 */
[----:B------:R-:W-:Y:S02]  /*5600*/  FSEL R12, R12, RZ, P1 ;  /* 0x000000ff0c0c7208 */ /* 0x000fe40000800000 */
[----:B------:R-:W-:Y:S02]  /*5610*/  FSEL R89, R94, -INF , !P0 ;  /* 0xff8000005e597808 */ /* 0x000fe40004000000 */
[----:B------:R-:W-:Y:S02]  /*5620*/  PLOP3.LUT P2, PT, PT, PT, UP2, 0x40, 0x0 ;  /* 0x000000000000781c */ /* 0x000fe40003f4e828 */
[----:B------:R-:W-:-:S02]  /*5630*/  PLOP3.LUT P1, PT, PT, PT, UP1, 0x40, 0x0 ;  /* 0x000000000000781c */ /* 0x000fc40003f2e818 */
[----:B------:R-:W-:Y:S02]  /*5640*/  PLOP3.LUT P0, PT, PT, PT, UP0, 0x40, 0x0 ;  /* 0x000000000000781c */ /* 0x000fe40003f0e808 */
[----:B------:R-:W-:Y:S02]  /*5650*/  FMNMX.FTZ R8, R57, R8, !PT ;  /* 0x0000000839087209 */ /* 0x000fe40007810000 */
[----:B------:R-:W-:Y:S01]  /*5660*/  FMNMX.FTZ R6, R127, R6, !PT ;  /* 0x000000067f067209 */ /* 0x000fe20007810000 */
[----:B-1----:R-:W-:Y:S01]  /*5670*/  FFMA.FTZ R7, R18, c[0x0][0x2d0], -R13 ;  /* 0x0000b40012077a23 */ /* 0x002fe2000001080d */
[C---:B------:R-:W-:Y:S02]  /*5680*/  ISETP.GT.AND P2, PT, R4.reuse, 0x21, P2 ;  /* 0x000000210400780c */ /* 0x040fe40001744270 */
[C---:B------:R-:W-:Y:S01]  /*5690*/  ISETP.GT.AND P1, PT, R4.reuse, 0x28, P1 ;  /* 0x000000280400780c */ /* 0x040fe20000f24270 */
[----:B------:R1:W-:Y:S01]  /*56a0*/  MUFU.EX2 R240, R7 ;  /* 0x0000000700f07308 */ /* 0x0003e20000000800 */
[----:B------:R-:W-:-:S02]  /*56b0*/  ISETP.GT.AND P0, PT, R4, 0x29, P0 ;  /* 0x000000290400780c */ /* 0x000fc40000704270 */
[----:B------:R-:W-:Y:S02]  /*56c0*/  FMNMX.FTZ R4, R48, R8, !PT ;  /* 0x0000000830047209 */ /* 0x000fe40007810000 */
[----:B------:R-:W4:Y:S01]  /*56d0*/  SHFL.BFLY PT, R8, R6, 0x2, 0x1f ;  /* 0x0c401f0006087f89 */ /* 0x000f2200000e0000 */
[----:B------:R-:W-:Y:S02]  /*56e0*/  ISETP.LT.OR P2, PT, R5, 0x22, P2 ;  /* 0x000000220500780c */ /* 0x000fe40001741670 */
[----:B------:R-:W-:Y:S02]  /*56f0*/  FMNMX.FTZ R4, R56, R4, !PT ;  /* 0x0000000438047209 */ /* 0x000fe40007810000 */
[----:B------:R-:W-:Y:S02]  /*5700*/  FSEL R88, R95, -INF , !P2 ;  /* 0xff8000005f587808 */ /* 0x000fe40005000000 */
        /* <DEDUP_REMOVED lines=508> */
.L_x_3263:
[----:B------:R-:W-:Y:S02]  /*76d0*/  UMOV UR5, 0x1 ;  /* 0x0000000100057882 */ /* 0x000fe40000000000 */
[----:B------:R-:W-:Y:S02]  /*76e0*/  ULDC UR4, c[0x0][0x32c] ;  /* 0x0000cb0000047ab9 */ /* 0x000fe40000000800 */
[----:B------:R-:W-:-:S03]  /*76f0*/  UISETP.NE.AND UP0, UPT, UR5, UR4, UPT ;  /* 0x000000040500728c */ /* 0x000fc6000bf05270 */
[----:B------:R-:W-:Y:S02]  /*7700*/  ULDC.64 UR4, c[0x0][0x330] ;  /* 0x0000cc0000047ab9 */ /* 0x000fe40000000a00 */
[----:B------:R-:W-:-:S07]  /*7710*/  UIMAD.WIDE.U32 UR30, UR28, UR4, URZ ;  /* 0x000000041c1e72a5 */ /* 0x000fce000f8e003f */
[----:B------:R-:W-:Y:S02]  /*7720*/  @UP0 UMOV UR29, UR31 ;  /* 0x0000001f001d0c82 */ /* 0x000fe40008000000 */
[----:B------:R-:W-:Y:S02]  /*7730*/  @UP0 USHF.R.U32.HI UR28, URZ, UR5, UR29 ;  /* 0x000000053f1c0299 */ /* 0x000fe4000801161d */
.L_x_3264:
[----:B------:R-:W-:Y:S02]  /*7740*/  ULDC UR4, c[0x0][0x32c] ;  /* 0x0000cb0000047ab9 */ /* 0x000fe40000000800 */
[----:B------:R-:W-:-:S04]  /*7750*/  UIMAD UR4, UR28, UR4, UR4 ;  /* 0x000000041c0472a4 */ /* 0x000fc8000f8e0204 */
[----:B------:R-:W-:-:S04]  /*7760*/  UISETP.LT.AND UP0, UPT, UR27, UR4, UPT ;  /* 0x000000041b00728c */ /* 0x000fc8000bf01270 */
[----:B------:R-:W-:-:S04]  /*7770*/  USEL UR27, UR27, UR4, UP0 ;  /* 0x000000041b1b7287 */ /* 0x000fc80008000000 */
.L_x_3262:
        /* <DEDUP_REMOVED lines=21> */
.L_x_3284:
        /* <DEDUP_REMOVED lines=57> */
.L_x_3266:
        /* <DEDUP_REMOVED lines=187> */
.L_x_3267:
[----:B-1----:R-:W2:Y:S01]  /*8810*/  LDL R2, [R1+0x1c] ;  /* 0x00001c0001027983 */ /* 0x002ea20000100800 */
        /* <DEDUP_REMOVED lines=35> */
.L_x_3270:
[----:B------:R-:W-:Y:S04]  /*8a50*/  MOV R2, c[0x0][0x32c] ;  /* 0x0000cb0000027a02 */ /* 0x000fe80000000f00 */
[----:B------:R-:W-:Y:S11]  /*8a60*/  ISETP.NE.AND P0, PT, R2, 0x1, PT ;  /* 0x000000010200780c */ /* 0x000ff60003f05270 */
[----:B------:R-:W-:Y:S02]  /*8a70*/  @!UPT UIADD3 URZ, URZ, URZ, URZ ;  /* 0x0000003f3f3ff290 */ /* 0x000fe4000fffe03f */
[----:B------:R-:W-:Y:S05]  /*8a80*/  @P0 IMAD.HI.U32 R2, R0, c[0x0][0x330], RZ ;  /* 0x0000cc0000020a27 */ /* 0x000fea00078e00ff */
[----:B------:R-:W-:Y:S02]  /*8a90*/  @P0 SHF.R.U32.HI R0, RZ, c[0x0][0x334], R2 ;  /* 0x0000cd00ff000a19 */ /* 0x000fe40000011602 */
.L_x_3271:
[----:B------:R-:W-:Y:S05]  /*8aa0*/  BSYNC B0 ;  /* 0x0000000000007941 */ /* 0x000fea0003800000 */
.L_x_3269:
[----:B------:R-:W-:Y:S05]  /*8ab0*/  IADD3 R2, -R194, UR4, RZ ;  /* 0x00000004c2027c10 */ /* 0x000fea000fffe1ff */
[----:B------:R-:W-:Y:S05]  /*8ac0*/  IMAD R0, R0, c[0x0][0x32c], R2 ;  /* 0x0000cb0000007a24 */ /* 0x000fea00078e0202 */
[----:B------:R-:W-:Y:S02]  /*8ad0*/  IADD3 R2, R0, c[0x0][0x32c], RZ ;  /* 0x0000cb0000027a10 */ /* 0x000fe40007ffe0ff */
[----:B------:R-:W-:Y:S02]  /*8ae0*/  IMNMX R167, R167, R0, !PT ;  /* 0x00000000a7a77217 */ /* 0x000fe40007800200 */
[----:B------:R-:W-:Y:S02]  /*8af0*/  IMNMX R168, R168, R2, PT ;  /* 0x00000002a8a87217 */ /* 0x000fe40003800200 */
.L_x_3268:
[----:B------:R-:W1:Y:S01]  /*8b00*/  SHFL.IDX PT, R0, R172, 0x1, 0x1c1f ;  /* 0x003c1f00ac007f89 */ /* 0x000e6200000e0000 */
[----:B------:R-:W-:Y:S06]  /*8b10*/  UISETP.NE.AND UP0, UPT, UR14, URZ, UPT ;  /* 0x0000003f0e00728c */ /* 0x000fec000bf05270 */
[----:B------:R-:W-:Y:S02]  /*8b20*/  PLOP3.LUT P0, PT, PT, PT, UP0, 0x40, 0x0 ;  /* 0x000000000000781c */ /* 0x000fe40003f0e808 */
[----:B-1----:R-:W-:Y:S01]  /*8b30*/  IADD3 R3, R174, R0, RZ ;  /* 0x00000000ae037210 */ /* 0x002fe20007ffe0ff */
[----:B------:R-:W-:Y:S10]  /*8b40*/  IMAD.IADD R165, R173, 0x1, R0 ;  /* 0x00000001ada57824 */ /* 0x000ff400078e0200 */
        /* <DEDUP_REMOVED lines=15> */
.L_x_3274:
[----:B------:R-:W-:Y:S04]  /*8c40*/  MOV R2, c[0x0][0x32c] ;  /* 0x0000cb0000027a02 */ /* 0x000fe80000000f00 */
[----:B------:R-:W-:Y:S11]  /*8c50*/  ISETP.NE.AND P0, PT, R2, 0x1, PT ;  /* 0x000000010200780c */ /* 0x000ff60003f05270 */
[----:B------:R-:W-:Y:S02]  /*8c60*/  @!UPT UIADD3 URZ, URZ, URZ, URZ ;  /* 0x0000003f3f3ff290 */ /* 0x000fe4000fffe03f */
[----:B------:R-:W-:Y:S05]  /*8c70*/  @P0 IMAD.HI.U32 R2, R0, c[0x0][0x330], RZ ;  /* 0x0000cc0000020a27 */ /* 0x000fea00078e00ff */
[----:B------:R-:W-:Y:S02]  /*8c80*/  @P0 SHF.R.U32.HI R0, RZ, c[0x0][0x334], R2 ;  /* 0x0000cd00ff000a19 */ /* 0x000fe40000011602 */
.L_x_3275:
[----:B------:R-:W-:Y:S05]  /*8c90*/  BSYNC B0 ;  /* 0x0000000000007941 */ /* 0x000fea0003800000 */
.L_x_3273:
[----:B------:R-:W-:Y:S05]  /*8ca0*/  IADD3 R2, -R194, UR4, RZ ;  /* 0x00000004c2027c10 */ /* 0x000fea000fffe1ff */
[----:B------:R-:W-:Y:S05]  /*8cb0*/  IMAD R0, R0, c[0x0][0x32c], R2 ;  /* 0x0000cb0000007a24 */ /* 0x000fea00078e0202 */
[----:B------:R-:W-:Y:S02]  /*8cc0*/  IADD3 R2, R0, c[0x0][0x32c], RZ ;  /* 0x0000cb0000027a10 */ /* 0x000fe40007ffe0ff */
[----:B------:R-:W-:Y:S02]  /*8cd0*/  IMNMX R3, R3, R0, !PT ;  /* 0x0000000003037217 */ /* 0x000fe40007800200 */
[----:B------:R-:W-:Y:S02]  /*8ce0*/  IMNMX R165, R165, R2, PT ;  /* 0x00000002a5a57217 */ /* 0x000fe40003800200 */
.L_x_3272:
        /* <DEDUP_REMOVED lines=20> */
.L_x_3278:
[----:B------:R-:W-:Y:S04]  /*8e30*/  MOV R175, c[0x0][0x32c] ;  /* 0x0000cb0000af7a02 */ /* 0x000fe80000000f00 */
[----:B------:R-:W-:Y:S11]  /*8e40*/  ISETP.NE.AND P0, PT, R175, 0x1, PT ;  /* 0x00000001af00780c */ /* 0x000ff60003f05270 */
[----:B------:R-:W-:Y:S02]  /*8e50*/  @!UPT UIADD3 URZ, URZ, URZ, URZ ;  /* 0x0000003f3f3ff290 */ /* 0x000fe4000fffe03f */
[----:B------:R-:W-:Y:S05]  /*8e60*/  @P0 IMAD.HI.U32 R175, R169, c[0x0][0x330], RZ ;  /* 0x0000cc00a9af0a27 */ /* 0x000fea00078e00ff */
[----:B------:R-:W-:Y:S02]  /*8e70*/  @P0 SHF.R.U32.HI R169, RZ, c[0x0][0x334], R175 ;  /* 0x0000cd00ffa90a19 */ /* 0x000fe400000116af */
.L_x_3279:
[----:B------:R-:W-:Y:S05]  /*8e80*/  BSYNC B0 ;  /* 0x0000000000007941 */ /* 0x000fea0003800000 */
.L_x_3277:
[----:B------:R-:W-:Y:S05]  /*8e90*/  IADD3 R175, -R194, UR4, RZ ;  /* 0x00000004c2af7c10 */ /* 0x000fea000fffe1ff */
[----:B------:R-:W-:Y:S05]  /*8ea0*/  IMAD R169, R169, c[0x0][0x32c], R175 ;  /* 0x0000cb00a9a97a24 */ /* 0x000fea00078e02af */
[----:B------:R-:W-:Y:S02]  /*8eb0*/  IADD3 R175, R169, c[0x0][0x32c], RZ ;  /* 0x0000cb00a9af7a10 */ /* 0x000fe40007ffe0ff */
[----:B------:R-:W-:Y:S02]  /*8ec0*/  IMNMX R0, R0, R169, !PT ;  /* 0x000000a900007217 */ /* 0x000fe40007800200 */
[----:B------:R-:W-:Y:S02]  /*8ed0*/  IMNMX R2, R2, R175, PT ;  /* 0x000000af02027217 */ /* 0x000fe40003800200 */
.L_x_3276:
        /* <DEDUP_REMOVED lines=198> */
.L_x_3282:
[----:B------:R-:W-:Y:S04]  /*9b40*/  MOV R4, c[0x0][0x32c] ;  /* 0x0000cb0000047a02 */ /* 0x000fe80000000f00 */
[----:B------:R-:W-:Y:S11]  /*9b50*/  ISETP.NE.AND P0, PT, R4, 0x1, PT ;  /* 0x000000010400780c */ /* 0x000ff60003f05270 */
[----:B------:R-:W-:Y:S02]  /*9b60*/  @!UPT UIADD3 URZ, URZ, URZ, URZ ;  /* 0x0000003f3f3ff290 */ /* 0x000fe4000fffe03f */
[----:B------:R-:W-:Y:S05]  /*9b70*/  @P0 IMAD.HI.U32 R4, R3, c[0x0][0x330], RZ ;  /* 0x0000cc0003040a27 */ /* 0x000fea00078e00ff */
[----:B------:R-:W-:Y:S02]  /*9b80*/  @P0 SHF.R.U32.HI R3, RZ, c[0x0][0x334], R4 ;  /* 0x0000cd00ff030a19 */ /* 0x000fe40000011604 */
.L_x_3283:
[----:B------:R-:W-:Y:S05]  /*9b90*/  BSYNC B0 ;  /* 0x0000000000007941 */ /* 0x000fea0003800000 */
.L_x_3281:
[----:B------:R-:W-:Y:S05]  /*9ba0*/  IADD3 R4, -R194, UR4, RZ ;  /* 0x00000004c2047c10 */ /* 0x000fea000fffe1ff */
[----:B------:R-:W-:Y:S05]  /*9bb0*/  IMAD R3, R3, c[0x0][0x32c], R4 ;  /* 0x0000cb0003037a24 */ /* 0x000fea00078e0204 */
[----:B------:R-:W-:Y:S02]  /*9bc0*/  IADD3 R4, R3, c[0x0][0x32c], RZ ;  /* 0x0000cb0003047a10 */ /* 0x000fe40007ffe0ff */
[----:B------:R-:W-:Y:S02]  /*9bd0*/  IMNMX R0, R0, R3, !PT ;  /* 0x0000000300007217 */ /* 0x000fe40007800200 */
[----:B------:R-:W-:Y:S02]  /*9be0*/  IMNMX R2, R2, R4, PT ;  /* 0x0000000402027217 */ /* 0x000fe40003800200 */
.L_x_3280:
        /* <DEDUP_REMOVED lines=35> */
[----:B------:R-:W-:Y:S01]  /*9e20*/  PLOP3.LUT P2, PT, PT, PT, UP3, 0x40, 0x0 ;  /* 0x000000000000781c */ /* 0x000fe20003f4e838 */
[----:B------:R-:W1:Y:S01]  /*9e30*/  SHFL.BFLY PT, R5, R169, 0x2, 0x1f ;  /* 0x0c401f00a9057f89 */ /* 0x000e6200000e0000 */
[----:B------:R-:W-:Y:S01]  /*9e40*/  FMNMX.FTZ R4, R8, R170, !PT ;  /* 0x000000aa08047209 */ /* 0x000fe20007810000 */
[----:B------:R-:W-:Y:S01]  /*9e50*/  UISETP.NE.AND UP3, UPT, UR31, URZ, UPT ;  /* 0x0000003f1f00728c */ /* 0x000fe2000bf65270 */
[----:B------:R-:W-:Y:S02]  /*9e60*/  FMNMX.FTZ R3, R41, R3, !PT ;  /* 0x0000000329037209 */ /* 0x000fe40007810000 */
[----:B------:R-:W-:Y:S02]  /*9e70*/  ISETP.GT.AND P2, PT, R0, 0x1, P2 ;  /* 0x000000010000780c */ /* 0x000fe40001744270 */
[----:B------:R-:W-:Y:S01]  /*9e80*/  FMNMX.FTZ R4, R9, R4, !PT ;  /* 0x0000000409047209 */ /* 0x000fe20007810000 */
[----:B------:R-:W2:Y:S01]  /*9e90*/  SHFL.BFLY PT, R168, R3, 0x2, 0x1f ;  /* 0x0c401f0003a87f89 */ /* 0x000ea200000e0000 */
[----:B------:R-:W-:Y:S02]  /*9ea0*/  ISETP.LT.OR P2, PT, R2, 0x2, P2 ;  /* 0x000000020200780c */ /* 0x000fe40001741670 */
[----:B------:R-:W-:Y:S02]  /*9eb0*/  FMNMX.FTZ R4, R12, R4, !PT ;  /* 0x000000040c047209 */ /* 0x000fe40007810000 */
[----:B------:R-:W-:Y:S02]  /*9ec0*/  FSEL R11, R11, -INF , !P2 ;  /* 0xff8000000b0b7808 */ /* 0x000fe40005000000 */
        /* <DEDUP_REMOVED lines=8> */
[----:B------:R-:W-:Y:S02]  /*9f50*/  FMNMX.FTZ R4, R210, R4, !PT ;  /* 0x00000004d2047209 */ /* 0x000fe40007810000 */
[----:B------:R-:W-:Y:S01]  /*9f60*/  PLOP3.LUT P0, PT, PT, PT, UP2, 0x40, 0x0 ;  /* 0x000000000000781c */ /* 0x000fe20003f0e828 */
[----:B------:R-:W-:Y:S01]  /*9f70*/  UISETP.NE.AND UP2, UPT, UR30, URZ, UPT ;  /* 0x0000003f1e00728c */ /* 0x000fe2000bf45270 */
[----:B-1----:R-:W-:Y:S02]  /*9f80*/  FMNMX.FTZ R169, R169, R5, !PT ;  /* 0x00000005a9a97209 */ /* 0x002fe40007810000 */
[----:B------:R-:W-:Y:S02]  /*9f90*/  FMNMX.FTZ R4, R211, R4, !PT ;  /* 0x00000004d3047209 */ /* 0x000fe40007810000 */
[----:B--2---:R-:W-:Y:S01]  /*9fa0*/  FMNMX.FTZ R168, R3, R168, !PT ;  /* 0x000000a803a87209 */ /* 0x004fe20007810000 */
[----:B------:R-:W1:Y:S01]  /*9fb0*/  SHFL.BFLY PT, R5, R169, 0x1, 0x1f ;  /* 0x0c201f00a9057f89 */ /* 0x000e6200000e0000 */
[----:B------:R-:W-:Y:S02]  /*9fc0*/  FMNMX.FTZ R3, R247, R4, !PT ;  /* 0x00000004f7037209 */ /* 0x000fe40007810000 */
[----:B------:R-:W-:Y:S02]  /*9fd0*/  ISETP.GT.AND P0, PT, R0, 0x8, P0 ;  /* 0x000000080000780c */ /* 0x000fe40000704270 */
[----:B------:R-:W-:Y:S02]  /*9fe0*/  FMNMX.FTZ R3, R251, R3, !PT ;  /* 0x00000003fb037209 */ /* 0x000fe40007810000 */
[----:B------:R-:W-:Y:S01]  /*9ff0*/  PLOP3.LUT P1, PT, PT, PT, UP4, 0x40, 0x0 ;  /* 0x000000000000781c */ /* 0x000fe20003f2e848 */
[----:B------:R-:W-:Y:S01]  /*a000*/  UISETP.NE.AND UP4, UPT, UR4, URZ, UPT ;  /* 0x0000003f0400728c */ /* 0x000fe2000bf85270 */
[----:B------:R-:W-:Y:S01]  /*a010*/  FMNMX.FTZ R3, R34, R3, !PT ;  /* 0x0000000322037209 */ /* 0x000fe20007810000 */
[----:B------:R-:W-:Y:S01]  /*a020*/  SHFL.BFLY PT, R7, R168, 0x1, 0x1f ;  /* 0x0c201f00a8077f89 */ /* 0x000fe200000e0000 */
[----:B------:R-:W-:Y:S02]  /*a030*/  ISETP.LT.OR P0, PT, R2, 0x9, P0 ;  /* 0x000000090200780c */ /* 0x000fe40000701670 */
[----:B------:R-:W-:Y:S02]  /*a040*/  FMNMX.FTZ R3, R35, R3, !PT ;  /* 0x0000000323037209 */ /* 0x000fe40007810000 */
[----:B------:R-:W-:Y:S02]  /*a050*/  ISETP.GT.AND P1, PT, R0, RZ, P1 ;  /* 0x000000ff0000720c */ /* 0x000fe40000f24270 */
[----:B------:R-:W-:Y:S02]  /*a060*/  FSEL R14, R14, -INF , !P0 ;  /* 0xff8000000e0e7808 */ /* 0x000fe40004000000 */
[----:B------:R-:W-:Y:S02]  /*a070*/  PLOP3.LUT P0, PT, PT, PT, UP6, 0x40, 0x0 ;  /* 0x000000000000781c */ /* 0x000fe40003f0e868 */
[----:B------:R-:W-:Y:S02]  /*a080*/  ISETP.LT.OR P1, PT, R2, 0x1, P1 ;  /* 0x000000010200780c */ /* 0x000fe40000f21670 */
[----:B------:R-:W-:Y:S02]  /*a090*/  ISETP.GT.AND P0, PT, R0, 0x11, P0 ;  /* 0x000000110000780c */ /* 0x000fe40000704270 */
[----:B-1----:R-:W-:Y:S02]  /*a0a0*/  FMNMX.FTZ R169, R169, R5, !PT ;  /* 0x00000005a9a97209 */ /* 0x002fe40007810000 */
[----:B------:R-:W-:Y:S02]  /*a0b0*/  FSEL R10, R10, -INF , !P1 ;  /* 0xff8000000a0a7808 */ /* 0x000fe40004800000 */
[C---:B------:R-:W-:Y:S01]  /*a0c0*/  FSETP.NEU.FTZ.AND P2, PT, R169.reuse, -INF , PT ;  /* 0xff800000a900780b */ /* 0x040fe20003f5d000 */
[----:B------:R-:W-:Y:S01]  /*a0d0*/  FMUL.FTZ R173, R169, c[0x0][0x2d0] ;  /* 0x0000b400a9ad7a20 */ /* 0x000fe20000410000 */
[----:B------:R-:W-:Y:S01]  /*a0e0*/  PLOP3.LUT P1, PT, PT, PT, UP1, 0x40, 0x0 ;  /* 0x000000000000781c */ /* 0x000fe20003f2e818 */
[----:B------:R-:W-:Y:S01]  /*a0f0*/  UISETP.NE.AND UP1, UPT, UR29, URZ, UPT ;  /* 0x0000003f1d00728c */ /* 0x000fe2000bf25270 */
[----:B------:R-:W-:Y:S02]  /*a100*/  ISETP.LT.OR P0, PT, R2, 0x12, P0 ;  /* 0x000000120200780c */ /* 0x000fe40000701670 */
[----:B------:R-:W-:Y:S02]  /*a110*/  FSEL R173, R173, RZ, P2 ;  /* 0x000000ffadad7208 */ /* 0x000fe40001000000 */
[----:B------:R-:W-:Y:S02]  /*a120*/  ISETP.GT.AND P1, PT, R0, 0x9, P1 ;  /* 0x000000090000780c */ /* 0x000fe40000f24270 */
[----:B------:R-:W-:Y:S01]  /*a130*/  FSEL R203, R27, -INF , !P0 ;  /* 0xff8000001bcb7808 */ /* 0x000fe20004000000 */
[--C-:B------:R-:W-:Y:S01]  /*a140*/  FFMA.FTZ R4, R6, c[0x0][0x2d0], -R173.reuse ;  /* 0x0000b40006047a23 */ /* 0x100fe200000108ad */
[----:B------:R-:W-:Y:S01]  /*a150*/  PLOP3.LUT P0, PT, PT, PT, UP4, 0x40, 0x0 ;  /* 0x000000000000781c */ /* 0x000fe20003f0e848 */
[----:B------:R-:W1:Y:S01]  /*a160*/  SHFL.BFLY PT, R6, R3, 0x2, 0x1f ;  /* 0x0c401f0003067f89 */ /* 0x000e6200000e0000 */
[----:B------:R-:W-:Y:S01]  /*a170*/  ISETP.LT.OR P1, PT, R2, 0xa, P1 ;  /* 0x0000000a0200780c */ /* 0x000fe20000f21670 */
[----:B------:R2:W3:Y:S01]  /*a180*/  MUFU.EX2 R20, R4 ;  /* 0x0000000400147308 */ /* 0x0004e20000000800 */
[----:B------:R-:W-:Y:S02]  /*a190*/  ISETP.GT.AND P0, PT, R0, 0x19, P0 ;  /* 0x000000190000780c */ /* 0x000fe40000704270 */
[----:B------:R-:W-:Y:S02]  /*a1a0*/  FSEL R15, R15, -INF , !P1 ;  /* 0xff8000000f0f7808 */ /* 0x000fe40004800000 */
[----:B------:R-:W-:Y:S02]  /*a1b0*/  PLOP3.LUT P1, PT, PT, PT, UP5, 0x40, 0x0 ;  /* 0x000000000000781c */ /* 0x000fe40003f2e858 */
[----:B------:R-:W-:Y:S02]  /*a1c0*/  ISETP.LT.OR P0, PT, R2, 0x1a, P0 ;  /* 0x0000001a0200780c */ /* 0x000fe40000701670 */
[----:B------:R-:W-:Y:S02]  /*a1d0*/  ISETP.GT.AND P1, PT, R0, 0x18, P1 ;  /* 0x000000180000780c */ /* 0x000fe40000f24270 */
[----:B------:R-:W-:Y:S02]  /*a1e0*/  FSEL R207, R31, -INF , !P0 ;  /* 0xff8000001fcf7808 */ /* 0x000fe40004000000 */
[----:B------:R-:W-:Y:S02]  /*a1f0*/  PLOP3.LUT P0, PT, PT, PT, UP3, 0x40, 0x0 ;  /* 0x000000000000781c */ /* 0x000fe40003f0e838 */
[----:B------:R-:W-:Y:S02]  /*a200*/  ISETP.LT.OR P1, PT, R2, 0x19, P1 ;  /* 0x000000190200780c */ /* 0x000fe40000f21670 */
[----:B------:R-:W-:Y:S02]  /*a210*/  ISETP.GT.AND P0, PT, R0, 0x20, P0 ;  /* 0x000000200000780c */ /* 0x000fe40000704270 */
[----:B------:R-:W-:Y:S02]  /*a220*/  FSEL R204, R30, -INF , !P1 ;  /* 0xff8000001ecc7808 */ /* 0x000fe40004800000 */
[----:B------:R-:W-:Y:S02]  /*a230*/  PLOP3.LUT P1, PT, PT, PT, UP2, 0x40, 0x0 ;  /* 0x000000000000781c */ /* 0x000fe40003f2e828 */
[----:B-1----:R-:W-:Y:S01]  /*a240*/  FMNMX.FTZ R3, R3, R6, !PT ;  /* 0x0000000603037209 */ /* 0x002fe20007810000 */
[--C-:B--2---:R-:W-:Y:S01]  /*a250*/  FFMA.FTZ R4, R175, c[0x0][0x2d0], -R173.reuse ;  /* 0x0000b400af047a23 */ /* 0x104fe200000108ad */
[----:B------:R-:W-:Y:S02]  /*a260*/  ISETP.LT.OR P0, PT, R2, 0x21, P0 ;  /* 0x000000210200780c */ /* 0x000fe40000701670 */
[----:B------:R-:W-:Y:S01]  /*a270*/  ISETP.GT.AND P1, PT, R0, 0x21, P1 ;  /* 0x000000210000780c */ /* 0x000fe20000f24270 */
[----:B------:R1:W-:Y:S01]  /*a280*/  MUFU.EX2 R24, R4 ;  /* 0x0000000400187308 */ /* 0x0003e20000000800 */
[----:B------:R-:W2:Y:S01]  /*a290*/  SHFL.BFLY PT, R167, R3, 0x1, 0x1f ;  /* 0x0c201f0003a77f89 */ /* 0x000ea200000e0000 */
[----:B------:R-:W-:Y:S02]  /*a2a0*/  FSEL R212, R42, -INF , !P0 ;  /* 0xff8000002ad47808 */ /* 0x000fe40004000000 */
[----:B------:R-:W-:Y:S02]  /*a2b0*/  PLOP3.LUT P0, PT, PT, PT, UP1, 0x40, 0x0 ;  /* 0x000000000000781c */ /* 0x000fe40003f0e818 */
[----:B------:R-:W-:Y:S02]  /*a2c0*/  FMNMX.FTZ R168, R168, R7, !PT ;  /* 0x00000007a8a87209 */ /* 0x000fe40007810000 */
[----:B------:R-:W-:Y:S02]  /*a2d0*/  ISETP.LT.OR P1, PT, R2, 0x22, P1 ;  /* 0x000000220200780c */ /* 0x000fe40000f21670 */
[----:B------:R-:W-:Y:S01]  /*a2e0*/  ISETP.GT.AND P0, PT, R0, 0x28, P0 ;  /* 0x000000280000780c */ /* 0x000fe20000704270 */
[C---:B------:R-:W-:Y:S01]  /*a2f0*/  FMUL.FTZ R174, R168.reuse, c[0x0][0x2d0] ;  /* 0x0000b400a8ae7a20 */ /* 0x040fe20000410000 */
[----:B------:R-:W-:Y:S02]  /*a300*/  FSEL R214, R43, -INF , !P1 ;  /* 0xff8000002bd67808 */ /* 0x000fe40004800000 */
[----:B------:R-:W-:Y:S02]  /*a310*/  FSETP.NEU.FTZ.AND P1, PT, R168, -INF , PT ;  /* 0xff800000a800780b */ /* 0x000fe40003f3d000 */
[----:B------:R-:W-:Y:S02]  /*a320*/  ISETP.LT.OR P0, PT, R2, 0x29, P0 ;  /* 0x000000290200780c */ /* 0x000fe40000701670 */
[----:B------:R-:W-:Y:S02]  /*a330*/  FSEL R174, R174, RZ, P1 ;  /* 0x000000ffaeae7208 */ /* 0x000fe40000800000 */
[----:B------:R-:W-:Y:S02]  /*a340*/  FSEL R213, R46, -INF , !P0 ;  /* 0xff8000002ed57808 */ /* 0x000fe40004000000 */
[----:B------:R-:W-:Y:S01]  /*a350*/  PLOP3.LUT P0, PT, PT, PT, UP0, 0x40, 0x0 ;  /* 0x000000000000781c */ /* 0x000fe20003f0e808 */
[----:B------:R-:W-:Y:S01]  /*a360*/  UISETP.GT.AND UP0, UPT, UR26, UR5, UPT ;  /* 0x000000051a00728c */ /* 0x000fe2000bf04270 */
[--C-:B-1----:R-:W-:Y:S01]  /*a370*/  FFMA.FTZ R4, R16, c[0x0][0x2d0], -R173.reuse ;  /* 0x0000b40010047a23 */ /* 0x102fe200000108ad */
[----:B--2---:R-:W-:Y:S01]  /*a380*/  FMNMX.FTZ R167, R3, R167, !PT ;  /* 0x000000a703a77209 */ /* 0x004fe20007810000 */
[--C-:B------:R-:W-:Y:S01]  /*a390*/  FFMA.FTZ R3, R19, c[0x0][0x2d0], -R174.reuse ;  /* 0x0000b40013037a23 */ /* 0x100fe200000108ae */
[----:B------:R-:W-:Y:S01]  /*a3a0*/  ISETP.GT.AND P0, PT, R0, 0x29, P0 ;  /* 0x000000290000780c */ /* 0x000fe20000704270 */
[----:B------:R1:W2:Y:S01]  /*a3b0*/  MUFU.EX2 R21, R4 ;  /* 0x0000000400157308 */ /* 0x0002a20000000800 */
[----:B------:R-:W-:Y:S01]  /*a3c0*/  FMNMX.FTZ R5, R10, R171, !PT ;  /* 0x000000ab0a057209 */ /* 0x000fe20007810000 */
[----:B------:R-:W-:Y:S01]  /*a3d0*/  FMUL.FTZ R175, R167, c[0x0][0x2d0] ;  /* 0x0000b400a7af7a20 */ /* 0x000fe20000410000 */
[----:B------:R-:W-:Y:S01]  /*a3e0*/  ISETP.LT.OR P0, PT, R2, 0x2a, P0 ;  /* 0x0000002a0200780c */ /* 0x000fe20000701670 */
[--C-:B------:R-:W-:Y:S01]  /*a3f0*/  FFMA.FTZ R2, R193, c[0x0][0x2d0], -R174.reuse ;  /* 0x0000b400c1027a23 */ /* 0x100fe200000108ae */
[----:B------:R-:W-:Y:S01]  /*a400*/  FMNMX.FTZ R5, R11, R5, !PT ;  /* 0x000000050b057209 */ /* 0x000fe20007810000 */
[----:B------:R-:W-:Y:S01]  /*a410*/  UIADD3 UR26, UR26, -0x1, URZ ;  /* 0xffffffff1a1a7890 */ /* 0x000fe2000fffe03f */
[----:B------:R-:W-:Y:S02]  /*a420*/  FSEL R172, R47, -INF , !P0 ;  /* 0xff8000002fac7808 */ /* 0x000fe40004000000 */
[----:B------:R-:W-:Y:S01]  /*a430*/  FSETP.NEU.FTZ.AND P0, PT, R167, -INF , PT ;  /* 0xff800000a700780b */ /* 0x000fe20003f1d000 */
[----:B------:R4:W-:Y:S01]  /*a440*/  MUFU.EX2 R49, R3 ;  /* 0x0000000300317308 */ /* 0x0009e20000000800 */
[----:B------:R-:W-:Y:S02]  /*a450*/  FMNMX.FTZ R5, R14, R5, !PT ;  /* 0x000000050e057209 */ /* 0x000fe40007810000 */
[----:B------:R-:W-:Y:S02]  /*a460*/  FSEL R175, R175, RZ, P0 ;  /* 0x000000ffafaf7208 */ /* 0x000fe40000000000 */
[----:B------:R-:W-:Y:S02]  /*a470*/  FMNMX.FTZ R5, R15, R5, !PT ;  /* 0x000000050f057209 */ /* 0x000fe40007810000 */
[----:B---3--:R-:W-:Y:S02]  /*a480*/  MOV R43, R20 ;  /* 0x00000014002b7202 */ /* 0x008fe40000000f00 */
[----:B------:R-:W-:Y:S01]  /*a490*/  FMNMX.FTZ R5, R200, R5, !PT ;  /* 0x00000005c8057209 */ /* 0x000fe20007810000 */
[----:B------:R3:W-:Y:S01]  /*a4a0*/  MUFU.EX2 R6, R2 ;  /* 0x0000000200067308 */ /* 0x0007e20000000800 */
[----:B------:R-:W-:Y:S02]  /*a4b0*/  MOV R42, R34 ;  /* 0x00000022002a7202 */ /* 0x000fe40000000f00 */
[----:B------:R-:W-:Y:S01]  /*a4c0*/  FMNMX.FTZ R5, R203, R5, !PT ;  /* 0x00000005cb057209 */ /* 0x000fe20007810000 */
[----:B-1----:R-:W-:Y:S01]  /*a4d0*/  FFMA.FTZ R4, R17, c[0x0][0x2d0], -R173 ;  /* 0x0000b40011047a23 */ /* 0x002fe200000108ad */
[----:B--2---:R-:W-:Y:S02]  /*a4e0*/  MOV R46, R21 ;  /* 0x00000015002e7202 */ /* 0x004fe40000000f00 */
[----:B------:R-:W-:Y:S03]  /*a4f0*/  LDSM.16.MT88.4 R20, [R225+0x2080] ;  /* 0x00208000e114783b */ /* 0x000fe60000004200 */
[----:B------:R1:W2:Y:S01]  /*a500*/  MUFU.EX2 R51, R4 ;  /* 0x0000000400337308 */ /* 0x0002a20000000800 */
[--C-:B----4-:R-:W-:Y:S09]  /*a510*/  FFMA.FTZ R3, R8, c[0x0][0x2d0], -R175.reuse ;  /* 0x0000b40008037a23 */ /* 0x110ff200000108af */
[----:B------:R4:W-:Y:S01]  /*a520*/  MUFU.EX2 R44, R3 ;  /* 0x00000003002c7308 */ /* 0x0009e20000000800 */
[--C-:B---3--:R-:W-:Y:S09]  /*a530*/  FFMA.FTZ R2, R18, c[0x0][0x2d0], -R174.reuse ;  /* 0x0000b40012027a23 */ /* 0x108ff200000108ae */
[----:B------:R-:W3:Y:S01]  /*a540*/  MUFU.EX2 R50, R2 ;  /* 0x0000000200327308 */ /* 0x000ee20000000800 */
[----:B-1----:R-:W-:Y:S01]  /*a550*/  FMNMX.FTZ R4, R204, R5, !PT ;  /* 0x00000005cc047209 */ /* 0x002fe20007810000 */
[----:B------:R-:W-:Y:S01]  /*a560*/  FFMA.FTZ R5, R192, c[0x0][0x2d0], -R174 ;  /* 0x0000b400c0057a23 */ /* 0x000fe200000108ae */
[----:B------:R-:W-:Y:S02]  /*a570*/  F2FP.PACK_AB R192, R24, R43 ;  /* 0x0000002b18c0723e */ /* 0x000fe400000000ff */
[----:B------:R-:W-:Y:S05]  /*a580*/  FMNMX.FTZ R4, R207, R4, !PT ;  /* 0x00000004cf047209 */ /* 0x000fea0007810000 */
[----:B------:R-:W-:Y:S01]  /*a590*/  MUFU.EX2 R45, R5 ;  /* 0x00000005002d7308 */ /* 0x000fe20000000800 */
[----:B--2---:R-:W-:Y:S02]  /*a5a0*/  F2FP.PACK_AB R194, R51, R46 ;  /* 0x0000002e33c2723e */ /* 0x004fe400000000ff */
[----:B------:R-:W-:Y:S01]  /*a5b0*/  FMNMX.FTZ R0, R212, R4, !PT ;  /* 0x00000004d4007209 */ /* 0x000fe20007810000 */
[--C-:B----4-:R-:W-:Y:S02]  /*a5c0*/  FFMA.FTZ R3, R9, c[0x0][0x2d0], -R175.reuse ;  /* 0x0000b40009037a23 */ /* 0x110fe400000108af */
[--C-:B------:R-:W-:Y:S01]  /*a5d0*/  FFMA.FTZ R4, R12, c[0x0][0x2d0], -R175.reuse ;  /* 0x0000b4000c047a23 */ /* 0x100fe200000108af */
[----:B------:R-:W-:Y:S03]  /*a5e0*/  FMNMX.FTZ R0, R214, R0, !PT ;  /* 0x00000000d6007209 */ /* 0x000fe60007810000 */
[----:B------:R1:W-:Y:S01]  /*a5f0*/  MUFU.EX2 R47, R3 ;  /* 0x00000003002f7308 */ /* 0x0003e20000000800 */
[----:B------:R-:W-:Y:S02]  /*a600*/  FMNMX.FTZ R0, R213, R0, !PT ;  /* 0x00000000d5007209 */ /* 0x000fe40007810000 */
[----:B---3--:R-:W-:Y:S02]  /*a610*/  F2FP.PACK_AB R195, R49, R50 ;  /* 0x0000003231c3723e */ /* 0x008fe400000000ff */
[----:B------:R-:W-:Y:S05]  /*a620*/  FMNMX.FTZ R0, R172, R0, !PT ;  /* 0x00000000ac007209 */ /* 0x000fea0007810000 */
[----:B------:R2:W-:Y:S01]  /*a630*/  MUFU.EX2 R7, R4 ;  /* 0x0000000400077308 */ /* 0x0005e20000000800 */
[----:B------:R-:W1:Y:S02]  /*a640*/  SHFL.BFLY PT, R2, R0, 0x2, 0x1f ;  /* 0x0c401f0000027f89 */ /* 0x000e6400000e0000 */
[----:B-1----:R-:W-:Y:S01]  /*a650*/  FMNMX.FTZ R3, R0, R2, !PT ;  /* 0x0000000200037209 */ /* 0x002fe20007810000 */
[----:B------:R-:W-:Y:S01]  /*a660*/  FFMA.FTZ R2, R13, c[0x0][0x2d0], -R175 ;  /* 0x0000b4000d027a23 */ /* 0x000fe200000108af */
[----:B------:R-:W-:Y:S05]  /*a670*/  FSEL R0, R169, RZ, P2 ;  /* 0x000000ffa9007208 */ /* 0x000fea0001000000 */
[----:B------:R1:W-:Y:S01]  /*a680*/  MUFU.EX2 R48, R2 ;  /* 0x0000000200307308 */ /* 0x0003e20000000800 */
[----:B--2---:R-:W2:Y:S01]  /*a690*/  SHFL.BFLY PT, R4, R3, 0x1, 0x1f ;  /* 0x0c201f0003047f89 */ /* 0x004ea200000e0000 */
        /* <DEDUP_REMOVED lines=218> */
[----:B---3--:R-:W-:Y:S01]  /*b440*/  FFMA.FTZ R132, R201, c[0x0][0x2d0], -R173 ;  /* 0x0000b400c9847a23 */ /* 0x008fe200000108ad */
[----:B------:R-:W-:Y:S01]  /*b450*/  MOV R201, R153 ;  /* 0x0000009900c97202 */ /* 0x000fe20000000f00 */
        /* <DEDUP_REMOVED lines=13> */
[--C-:B---3--:R-:W-:Y:S04]  /*b530*/  FFMA.FTZ R136, R205, c[0x0][0x2d0], -R175.reuse ;  /* 0x0000b400cd887a23 */ /* 0x108fe800000108af */
        /* <DEDUP_REMOVED lines=251> */
.L_x_3265:
        /* <DEDUP_REMOVED lines=28> */
.L_x_3286:
[----:B------:R-:W-:Y:S02]  /*c6b0*/  UMOV UR5, 0x1 ;  /* 0x0000000100057882 */ /* 0x000fe40000000000 */
[----:B------:R-:W-:Y:S02]  /*c6c0*/  ULDC UR4, c[0x0][0x32c] ;  /* 0x0000cb0000047ab9 */ /* 0x000fe40000000800 */
[----:B------:R-:W-:-:S03]  /*c6d0*/  UISETP.NE.AND UP0, UPT, UR5, UR4, UPT ;  /* 0x000000040500728c */ /* 0x000fc6000bf05270 */
[----:B------:R-:W-:Y:S02]  /*c6e0*/  ULDC.64 UR4, c[0x0][0x330] ;  /* 0x0000cc0000047ab9 */ /* 0x000fe40000000a00 */
[----:B------:R-:W-:-:S07]  /*c6f0*/  UIMAD.WIDE.U32 UR30, UR28, UR4, URZ ;  /* 0x000000041c1e72a5 */ /* 0x000fce000f8e003f */
[----:B------:R-:W-:Y:S02]  /*c700*/  @UP0 UMOV UR29, UR31 ;  /* 0x0000001f001d0c82 */ /* 0x000fe40008000000 */
[----:B------:R-:W-:Y:S02]  /*c710*/  @UP0 USHF.R.U32.HI UR28, URZ, UR5, UR29 ;  /* 0x000000053f1c0299 */ /* 0x000fe4000801161d */
.L_x_3287:
[----:B------:R-:W-:Y:S02]  /*c720*/  ULDC UR4, c[0x0][0x32c] ;  /* 0x0000cb0000047ab9 */ /* 0x000fe40000000800 */
[----:B------:R-:W-:-:S04]  /*c730*/  UIMAD UR4, UR28, UR4, URZ ;  /* 0x000000041c0472a4 */ /* 0x000fc8000f8e023f */
[----:B------:R-:W-:-:S04]  /*c740*/  UISETP.LT.AND UP0, UPT, UR27, UR4, UPT ;  /* 0x000000041b00728c */ /* 0x000fc8000bf01270 */
[----:B------:R-:W-:-:S04]  /*c750*/  USEL UR27, UR27, UR4, !UP0 ;  /* 0x000000041b1b7287 */ /* 0x000fc8000c000000 */
.L_x_3285:
        /* <DEDUP_REMOVED lines=21> */
.L_x_3291:
        /* <DEDUP_REMOVED lines=56> */
.L_x_3289:
        /* <DEDUP_REMOVED lines=187> */
.L_x_3290:
        /* <DEDUP_REMOVED lines=43> */
[----:B------:R-:W3:Y:S01]  /*da90*/  SHFL.BFLY PT, R167, R2, 0x2, 0x1f ;  /* 0x0c401f0002a77f89 */ /* 0x000ee200000e0000 */
[----:B------:R-:W-:Y:S07]  /*daa0*/  FMNMX.FTZ R3, R51, R3, !PT ;  /* 0x0000000333037209 */ /* 0x000fee0007810000 */
[----:B------:R-:W4:Y:S01]  /*dab0*/  SHFL.BFLY PT, R166, R3, 0x2, 0x1f ;  /* 0x0c401f0003a67f89 */ /* 0x000f2200000e0000 */
[----:B-1----:R-:W-:Y:S02]  /*dac0*/  FMNMX.FTZ R169, R169, R165, !PT ;  /* 0x000000a5a9a97209 */ /* 0x002fe40007810000 */
[----:B------:R-:W-:Y:S04]  /*dad0*/  FMNMX.FTZ R165, R10, R171, !PT ;  /* 0x000000ab0aa57209 */ /* 0x000fe80007810000 */
[----:B------:R-:W-:Y:S01]  /*dae0*/  FMNMX.FTZ R165, R11, R165, !PT ;  /* 0x000000a50ba57209 */ /* 0x000fe20007810000 */
[----:B------:R-:W1:Y:S03]  /*daf0*/  SHFL.BFLY PT, R172, R169, 0x1, 0x1f ;  /* 0x0c201f00a9ac7f89 */ /* 0x000e6600000e0000 */
[----:B------:R-:W-:Y:S04]  /*db00*/  FMNMX.FTZ R165, R14, R165, !PT ;  /* 0x000000a50ea57209 */ /* 0x000fe80007810000 */
[----:B------:R-:W-:Y:S02]  /*db10*/  FMNMX.FTZ R165, R15, R165, !PT ;  /* 0x000000a50fa57209 */ /* 0x000fe40007810000 */
[----:B---3--:R-:W-:Y:S02]  /*db20*/  FMNMX.FTZ R167, R2, R167, !PT ;  /* 0x000000a702a77209 */ /* 0x008fe40007810000 */
[----:B------:R-:W-:Y:S03]  /*db30*/  FMNMX.FTZ R165, R26, R165, !PT ;  /* 0x000000a51aa57209 */ /* 0x000fe60007810000 */
[----:B------:R-:W3:Y:S01]  /*db40*/  SHFL.BFLY PT, R173, R167, 0x1, 0x1f ;  /* 0x0c201f00a7ad7f89 */ /* 0x000ee200000e0000 */
[----:B------:R-:W-:Y:S02]  /*db50*/  FMNMX.FTZ R2, R27, R165, !PT ;  /* 0x000000a51b027209 */ /* 0x000fe40007810000 */
[----:B----4-:R-:W-:Y:S02]  /*db60*/  FMNMX.FTZ R3, R3, R166, !PT ;  /* 0x000000a603037209 */ /* 0x010fe40007810000 */
[----:B------:R-:W-:Y:S03]  /*db70*/  FMNMX.FTZ R2, R30, R2, !PT ;  /* 0x000000021e027209 */ /* 0x000fe60007810000 */
[----:B------:R-:W4:Y:S01]  /*db80*/  SHFL.BFLY PT, R168, R3, 0x1, 0x1f ;  /* 0x0c201f0003a87f89 */ /* 0x000f2200000e0000 */
[----:B------:R-:W-:Y:S02]  /*db90*/  FMNMX.FTZ R2, R31, R2, !PT ;  /* 0x000000021f027209 */ /* 0x000fe40007810000 */
[----:B-1----:R-:W-:Y:S02]  /*dba0*/  FMNMX.FTZ R169, R169, R172, !PT ;  /* 0x000000aca9a97209 */ /* 0x002fe40007810000 */
[----:B------:R-:W-:Y:S03]  /*dbb0*/  FMNMX.FTZ R165, R42, R2, !PT ;  /* 0x000000022aa57209 */ /* 0x000fe60007810000 */
[----:B------:R-:W-:Y:S04]  /*dbc0*/  FADD.FTZ R0, -R169, R0 ;  /* 0x00000000a9007221 */ /* 0x000fe80000010100 */
[----:B------:R-:W-:Y:S01]  /*dbd0*/  FMUL.FTZ R2, R0, c[0x0][0x2d0] ;  /* 0x0000b40000027a20 */ /* 0x000fe20000410000 */
[----:B------:R-:W-:Y:S03]  /*dbe0*/  FMNMX.FTZ R0, R43, R165, !PT ;  /* 0x000000a52b007209 */ /* 0x000fe60007810000 */
[----:B------:R1:W5:Y:S01]  /*dbf0*/  MUFU.EX2 R166, R2 ;  /* 0x0000000200a67308 */ /* 0x0003620000000800 */
[----:B------:R-:W-:Y:S02]  /*dc00*/  FMNMX.FTZ R0, R46, R0, !PT ;  /* 0x000000002e007209 */ /* 0x000fe40007810000 */
[----:B---3--:R-:W-:Y:S02]  /*dc10*/  FMNMX.FTZ R167, R167, R173, !PT ;  /* 0x000000ada7a77209 */ /* 0x008fe40007810000 */
[----:B------:R-:W-:Y:S02]  /*dc20*/  FMNMX.FTZ R0, R47, R0, !PT ;  /* 0x000000002f007209 */ /* 0x000fe40007810000 */
[----:B----4-:R-:W-:Y:S03]  /*dc30*/  FMNMX.FTZ R168, R3, R168, !PT ;  /* 0x000000a803a87209 */ /* 0x010fe60007810000 */
[----:B------:R-:W3:Y:S02]  /*dc40*/  SHFL.BFLY PT, R3, R0, 0x2, 0x1f ;  /* 0x0c401f0000037f89 */ /* 0x000ee400000e0000 */
[----:B------:R-:W-:Y:S04]  /*dc50*/  FMUL.FTZ R200, R168, c[0x0][0x2d0] ;  /* 0x0000b400a8c87a20 */ /* 0x000fe80000410000 */
[--C-:B------:R-:W-:Y:S02]  /*dc60*/  FFMA.FTZ R6, R6, c[0x0][0x2d0], -R200.reuse ;  /* 0x0000b40006067a23 */ /* 0x100fe400000108c8 */
[--C-:B------:R-:W-:Y:S02]  /*dc70*/  FFMA.FTZ R7, R7, c[0x0][0x2d0], -R200.reuse ;  /* 0x0000b40007077a23 */ /* 0x100fe400000108c8 */
[--C-:B------:R-:W-:Y:S01]  /*dc80*/  FFMA.FTZ R18, R18, c[0x0][0x2d0], -R200.reuse ;  /* 0x0000b40012127a23 */ /* 0x100fe200000108c8 */
[----:B------:R-:W-:Y:S01]  /*dc90*/  MUFU.EX2 R218, R6 ;  /* 0x0000000600da7308 */ /* 0x000fe20000000800 */
[----:B------:R-:W-:Y:S02]  /*dca0*/  FFMA.FTZ R19, R19, c[0x0][0x2d0], -R200 ;  /* 0x0000b40013137a23 */ /* 0x000fe400000108c8 */
[----:B-1----:R-:W-:Y:S02]  /*dcb0*/  FADD.FTZ R2, -R168, R164 ;  /* 0x000000a4a8027221 */ /* 0x002fe40000010100 */
[----:B-----5:R-:W-:Y:S02]  /*dcc0*/  FMUL.FTZ R132, R166, R132 ;  /* 0x00000084a6847220 */ /* 0x020fe40000410000 */
[----:B------:R-:W-:Y:S02]  /*dcd0*/  FMUL.FTZ R2, R2, c[0x0][0x2d0] ;  /* 0x0000b40002027a20 */ /* 0x000fe40000410000 */
[C---:B------:R-:W-:Y:S01]  /*dce0*/  FMUL.FTZ R133, R166.reuse, R133 ;  /* 0x00000085a6857220 */ /* 0x040fe20000410000 */
[----:B------:R-:W1:Y:S01]  /*dcf0*/  MUFU.EX2 R219, R7 ;  /* 0x0000000700db7308 */ /* 0x000e620000000800 */
[----:B------:R-:W-:Y:S01]  /*dd00*/  FMUL.FTZ R144, R166, R144 ;  /* 0x00000090a6907220 */ /* 0x000fe20000410000 */
[----:B---3--:R-:W-:Y:S01]  /*dd10*/  FMNMX.FTZ R0, R0, R3, !PT ;  /* 0x0000000300007209 */ /* 0x008fe20007810000 */
[----:B------:R-:W-:Y:S02]  /*dd20*/  FMUL.FTZ R145, R166, R145 ;  /* 0x00000091a6917220 */ /* 0x000fe40000410000 */
[--C-:B------:R-:W-:Y:S02]  /*dd30*/  FFMA.FTZ R22, R22, c[0x0][0x2d0], -R200.reuse ;  /* 0x0000b40016167a23 */ /* 0x100fe400000108c8 */
[--C-:B------:R-:W-:Y:S02]  /*dd40*/  FFMA.FTZ R23, R23, c[0x0][0x2d0], -R200.reuse ;  /* 0x0000b40017177a23 */ /* 0x100fe400000108c8 */
[--C-:B------:R-:W-:Y:S01]  /*dd50*/  FFMA.FTZ R34, R34, c[0x0][0x2d0], -R200.reuse ;  /* 0x0000b40022227a23 */ /* 0x100fe200000108c8 */
[----:B------:R3:W4:Y:S01]  /*dd60*/  MUFU.EX2 R165, R2 ;  /* 0x0000000200a57308 */ /* 0x0007220000000800 */
[--C-:B------:R-:W-:Y:S02]  /*dd70*/  FFMA.FTZ R35, R35, c[0x0][0x2d0], -R200.reuse ;  /* 0x0000b40023237a23 */ /* 0x100fe400000108c8 */
[--C-:B------:R-:W-:Y:S02]  /*dd80*/  FFMA.FTZ R38, R38, c[0x0][0x2d0], -R200.reuse ;  /* 0x0000b40026267a23 */ /* 0x100fe400000108c8 */
[--C-:B------:R-:W-:Y:S02]  /*dd90*/  FFMA.FTZ R39, R39, c[0x0][0x2d0], -R200.reuse ;  /* 0x0000b40027277a23 */ /* 0x100fe400000108c8 */
[--C-:B------:R-:W-:Y:S02]  /*dda0*/  FFMA.FTZ R50, R50, c[0x0][0x2d0], -R200.reuse ;  /* 0x0000b40032327a23 */ /* 0x100fe400000108c8 */
[----:B------:R-:W-:Y:S01]  /*ddb0*/  FFMA.FTZ R51, R51, c[0x0][0x2d0], -R200 ;  /* 0x0000b40033337a23 */ /* 0x000fe200000108c8 */
        /* <DEDUP_REMOVED lines=10> */
[----:B---3--:R-:W-:Y:S02]  /*de60*/  FADD.FTZ R2, -R167, R170 ;  /* 0x000000aaa7027221 */ /* 0x008fe40000010100 */
[----:B------:R-:W-:Y:S02]  /*de70*/  FMUL.FTZ R170, R169, c[0x0][0x2d0] ;  /* 0x0000b400a9aa7a20 */ /* 0x000fe40000410000 */
[----:B------:R-:W-:Y:S01]  /*de80*/  FMUL.FTZ R2, R2, c[0x0][0x2d0] ;  /* 0x0000b40002027a20 */ /* 0x000fe20000410000 */
[----:B------:R-:W-:Y:S01]  /*de90*/  MUFU.EX2 R207, R22 ;  /* 0x0000001600cf7308 */ /* 0x000fe20000000800 */
[--C-:B------:R-:W-:Y:S02]  /*dea0*/  FFMA.FTZ R4, R4, c[0x0][0x2d0], -R170.reuse ;  /* 0x0000b40004047a23 */ /* 0x100fe400000108aa */
[--C-:B------:R-:W-:Y:S02]  /*deb0*/  FFMA.FTZ R5, R5, c[0x0][0x2d0], -R170.reuse ;  /* 0x0000b40005057a23 */ /* 0x100fe400000108aa */
[--C-:B------:R-:W-:Y:S02]  /*dec0*/  FFMA.FTZ R16, R16, c[0x0][0x2d0], -R170.reuse ;  /* 0x0000b40010107a23 */ /* 0x100fe400000108aa */
[--C-:B------:R-:W-:Y:S02]  /*ded0*/  FFMA.FTZ R17, R17, c[0x0][0x2d0], -R170.reuse ;  /* 0x0000b40011117a23 */ /* 0x100fe400000108aa */
[C---:B----4-:R-:W-:Y:S01]  /*dee0*/  FMUL.FTZ R6, R165.reuse, R178 ;  /* 0x000000b2a5067220 */ /* 0x050fe20000410000 */
[----:B------:R3:W4:Y:S01]  /*def0*/  MUFU.EX2 R164, R2 ;  /* 0x0000000200a47308 */ /* 0x0007220000000800 */
[C---:B------:R-:W-:Y:S02]  /*df00*/  FMUL.FTZ R7, R165.reuse, R179 ;  /* 0x000000b3a5077220 */ /* 0x040fe40000410000 */
[----:B-----5:R-:W-:Y:S01]  /*df10*/  FMUL.FTZ R18, R165, R190 ;  /* 0x000000bea5127220 */ /* 0x020fe20000410000 */
[----:B-1----:R-:W-:Y:S01]  /*df20*/  F2FP.PACK_AB R175, R223, R246 ;  /* 0x000000f6dfaf723e */ /* 0x002fe200000000ff */
        /* <DEDUP_REMOVED lines=12> */
[----:B---3--:R-:W3:Y:S01]  /*dff0*/  SHFL.BFLY PT, R2, R0, 0x1, 0x1f ;  /* 0x0c201f0000027f89 */ /* 0x008ee200000e0000 */
[C---:B----4-:R-:W-:Y:S02]  /*e000*/  FMUL.FTZ R136, R164.reuse, R136 ;  /* 0x00000088a4887220 */ /* 0x050fe40000410000 */
[C---:B------:R-:W-:Y:S02]  /*e010*/  FMUL.FTZ R137, R164.reuse, R137 ;  /* 0x00000089a4897220 */ /* 0x040fe40000410000 */
[C---:B------:R-:W-:Y:S01]  /*e020*/  FMUL.FTZ R140, R164.reuse, R140 ;  /* 0x0000008ca48c7220 */ /* 0x040fe20000410000 */
[----:B------:R-:W-:Y:S01]  /*e030*/  MUFU.EX2 R248, R16 ;  /* 0x0000001000f87308 */ /* 0x000fe20000000800 */
[----:B------:R-:W-:Y:S02]  /*e040*/  FMUL.FTZ R141, R164, R141 ;  /* 0x0000008da48d7220 */ /* 0x000fe40000410000 */
[--C-:B------:R-:W-:Y:S02]  /*e050*/  FFMA.FTZ R37, R37, c[0x0][0x2d0], -R170.reuse ;  /* 0x0000b40025257a23 */ /* 0x100fe400000108aa */
[----:B-1----:R-:W-:Y:S02]  /*e060*/  FMUL.FTZ R4, R166, R176 ;  /* 0x000000b0a6047220 */ /* 0x002fe40000410000 */
[--C-:B------:R-:W-:Y:S02]  /*e070*/  FFMA.FTZ R48, R48, c[0x0][0x2d0], -R170.reuse ;  /* 0x0000b40030307a23 */ /* 0x100fe400000108aa */
[----:B------:R-:W-:Y:S01]  /*e080*/  FFMA.FTZ R49, R49, c[0x0][0x2d0], -R170 ;  /* 0x0000b40031317a23 */ /* 0x000fe200000108aa */
[----:B------:R-:W1:Y:S01]  /*e090*/  MUFU.EX2 R250, R17 ;  /* 0x0000001100fa7308 */ /* 0x000e620000000800 */
[----:B------:R-:W4:Y:S01]  /*e0a0*/  LDL.LU R170, [R1+0x14] ;  /* 0x0000140001aa7983 */ /* 0x000f220000300800 */
[----:B------:R-:W-:Y:S01]  /*e0b0*/  FMUL.FTZ R150, R165, R150 ;  /* 0x00000096a5967220 */ /* 0x000fe20000410000 */
[----:B-----5:R-:W-:Y:S01]  /*e0c0*/  F2FP.PACK_AB R172, R249, R247 ;  /* 0x000000f7f9ac723e */ /* 0x020fe200000000ff */
[----:B------:R-:W-:Y:S01]  /*e0d0*/  FMUL.FTZ R5, R166, R177 ;  /* 0x000000b1a6057220 */ /* 0x000fe20000410000 */
[----:B------:R-:W5:Y:S01]  /*e0e0*/  LDL.LU R200, [R1+0xc] ;  /* 0x00000c0001c87983 */ /* 0x000f620000300800 */
[----:B------:R-:W-:Y:S01]  /*e0f0*/  FMUL.FTZ R151, R165, R151 ;  /* 0x00000097a5977220 */ /* 0x000fe20000410000 */
[----:B---3--:R-:W-:Y:S01]  /*e100*/  FMNMX.FTZ R3, R2, R0, !PT ;  /* 0x0000000002037209 */ /* 0x008fe20007810000 */
[C---:B------:R-:W-:Y:S02]  /*e110*/  FMUL.FTZ R152, R164.reuse, R152 ;  /* 0x00000098a4987220 */ /* 0x040fe40000410000 */
[----:B------:R-:W-:Y:S01]  /*e120*/  MUFU.EX2 R209, R20 ;  /* 0x0000001400d17308 */ /* 0x000fe20000000800 */
[----:B------:R-:W-:Y:S02]  /*e130*/  FMUL.FTZ R153, R164, R153 ;  /* 0x00000099a4997220 */ /* 0x000fe40000410000 */
[----:B------:R-:W-:Y:S02]  /*e140*/  FADD.FTZ R0, -R3, R171 ;  /* 0x000000ab03007221 */ /* 0x000fe40000010100 */
[----:B------:R-:W-:Y:S02]  /*e150*/  FMUL.FTZ R171, R167, c[0x0][0x2d0] ;  /* 0x0000b400a7ab7a20 */ /* 0x000fe40000410000 */
[----:B------:R-:W-:Y:S02]  /*e160*/  FMUL.FTZ R2, R3, c[0x0][0x2d0] ;  /* 0x0000b40003027a20 */ /* 0x000fe40000410000 */
[----:B------:R-:W-:Y:S01]  /*e170*/  FMUL.FTZ R0, R0, c[0x0][0x2d0] ;  /* 0x0000b40000007a20 */ /* 0x000fe20000410000 */
[----:B------:R-:W-:Y:S01]  /*e180*/  MUFU.EX2 R208, R21 ;  /* 0x0000001500d07308 */ /* 0x000fe20000000800 */
[--C-:B------:R-:W-:Y:S02]  /*e190*/  FFMA.FTZ R8, R8, c[0x0][0x2d0], -R171.reuse ;  /* 0x0000b40008087a23 */ /* 0x100fe400000108ab */
[--C-:B------:R-:W-:Y:S01]  /*e1a0*/  FFMA.FTZ R9, R9, c[0x0][0x2d0], -R171.reuse ;  /* 0x0000b40009097a23 */ /* 0x100fe200000108ab */
[----:B-1----:R-:W-:Y:S01]  /*e1b0*/  F2FP.PACK_AB R174, R250, R248 ;  /* 0x000000f8faae723e */ /* 0x002fe200000000ff */
[--C-:B------:R-:W-:Y:S02]  /*e1c0*/  FFMA.FTZ R12, R12, c[0x0][0x2d0], -R171.reuse ;  /* 0x0000b4000c0c7a23 */ /* 0x100fe400000108ab */
[--C-:B------:R-:W-:Y:S02]  /*e1d0*/  FFMA.FTZ R13, R13, c[0x0][0x2d0], -R171.reuse ;  /* 0x0000b4000d0d7a23 */ /* 0x100fe400000108ab */
[--C-:B------:R-:W-:Y:S01]  /*e1e0*/  FFMA.FTZ R10, R10, c[0x0][0x2d0], -R2.reuse ;  /* 0x0000b4000a0a7a23 */ /* 0x100fe20000010802 */
[----:B------:R-:W1:Y:S01]  /*e1f0*/  MUFU.EX2 R0, R0 ;  /* 0x0000000000007308 */ /* 0x000e620000000800 */
[-C--:B------:R-:W-:Y:S05]  /*e200*/  HMMA.16816.F32 R4, R172, R192.reuse, R4 ;  /* 0x000000c0ac04723c */ /* 0x080fea0000001804 */
[--C-:B------:R-:W-:Y:S02]  /*e210*/  FFMA.FTZ R11, R11, c[0x0][0x2d0], -R2.reuse ;  /* 0x0000b4000b0b7a23 */ /* 0x100fe40000010802 */
[--C-:B------:R-:W-:Y:S02]  /*e220*/  FFMA.FTZ R14, R14, c[0x0][0x2d0], -R2.reuse ;  /* 0x0000b4000e0e7a23 */ /* 0x100fe40000010802 */
[--C-:B------:R-:W-:Y:S01]  /*e230*/  FFMA.FTZ R15, R15, c[0x0][0x2d0], -R2.reuse ;  /* 0x0000b4000f0f7a23 */ /* 0x100fe20000010802 */
[----:B------:R3:W-:Y:S02]  /*e240*/  MUFU.EX2 R214, R8 ;  /* 0x0000000800d67308 */ /* 0x0007e40000000800 */
[C---:B------:R-:W-:Y:S02]  /*e250*/  FMUL.FTZ R16, R166.reuse, R188 ;  /* 0x000000bca6107220 */ /* 0x040fe40000410000 */
[----:B------:R-:W-:Y:S02]  /*e260*/  FMUL.FTZ R17, R166, R189 ;  /* 0x000000bda6117220 */ /* 0x000fe40000410000 */
[----:B------:R-:W-:Y:S01]  /*e270*/  LDSM.16.MT88.4 R188, [R225+0x3080] ;  /* 0x00308000e1bc783b */ /* 0x000fe20000004200 */
[--C-:B------:R-:W-:Y:S02]  /*e280*/  FFMA.FTZ R24, R24, c[0x0][0x2d0], -R171.reuse ;  /* 0x0000b40018187a23 */ /* 0x100fe400000108ab */
[--C-:B------:R-:W-:Y:S01]  /*e290*/  FFMA.FTZ R25, R25, c[0x0][0x2d0], -R171.reuse ;  /* 0x0000b40019197a23 */ /* 0x100fe200000108ab */
[----:B------:R-:W2:Y:S01]  /*e2a0*/  MUFU.EX2 R215, R9 ;  /* 0x0000000900d77308 */ /* 0x000ea20000000800 */
[--C-:B------:R-:W-:Y:S02]  /*e2b0*/  FFMA.FTZ R26, R26, c[0x0][0x2d0], -R2.reuse ;  /* 0x0000b4001a1a7a23 */ /* 0x100fe40000010802 */
[C---:B-1----:R-:W-:Y:S02]  /*e2c0*/  FMUL.FTZ R138, R0.reuse, R138 ;  /* 0x0000008a008a7220 */ /* 0x042fe40000410000 */
[C---:B------:R-:W-:Y:S02]  /*e2d0*/  FMUL.FTZ R139, R0.reuse, R139 ;  /* 0x0000008b008b7220 */ /* 0x040fe40000410000 */
[C---:B------:R-:W-:Y:S02]  /*e2e0*/  FMUL.FTZ R142, R0.reuse, R142 ;  /* 0x0000008e008e7220 */ /* 0x040fe40000410000 */
[C---:B------:R-:W-:Y:S01]  /*e2f0*/  FMUL.FTZ R143, R0.reuse, R143 ;  /* 0x0000008f008f7220 */ /* 0x040fe20000410000 */
[----:B------:R1:W-:Y:S01]  /*e300*/  MUFU.EX2 R216, R12 ;  /* 0x0000000c00d87308 */ /* 0x0003e20000000800 */
[--C-:B------:R-:W-:Y:S02]  /*e310*/  FFMA.FTZ R27, R27, c[0x0][0x2d0], -R2.reuse ;  /* 0x0000b4001b1b7a23 */ /* 0x100fe40000010802 */
[----:B------:R-:W-:Y:S02]  /*e320*/  FMUL.FTZ R154, R0, R154 ;  /* 0x0000009a009a7220 */ /* 0x000fe40000410000 */
[----:B---3--:R-:W-:Y:S02]  /*e330*/  FMUL.FTZ R8, R164, R180 ;  /* 0x000000b4a4087220 */ /* 0x008fe40000410000 */
[----:B------:R-:W-:Y:S02]  /*e340*/  FMUL.FTZ R155, R0, R155 ;  /* 0x0000009b009b7220 */ /* 0x000fe40000410000 */
[C---:B------:R-:W-:Y:S01]  /*e350*/  FMUL.FTZ R156, R164.reuse, R156 ;  /* 0x0000009ca49c7220 */ /* 0x040fe20000410000 */
[----:B------:R-:W3:Y:S01]  /*e360*/  MUFU.EX2 R217, R13 ;  /* 0x0000000d00d97308 */ /* 0x000ee20000000800 */
[----:B------:R-:W-:Y:S02]  /*e370*/  FMUL.FTZ R157, R164, R157 ;  /* 0x0000009da49d7220 */ /* 0x000fe40000410000 */
[----:B------:R-:W-:Y:S01]  /*e380*/  FMUL.FTZ R158, R0, R158 ;  /* 0x0000009e009e7220 */ /* 0x000fe20000410000 */
[----:B--2---:R-:W-:Y:S01]  /*e390*/  F2FP.PACK_AB R176, R215, R214 ;  /* 0x000000d6d7b0723e */ /* 0x004fe200000000ff */
[----:B------:R-:W-:Y:S02]  /*e3a0*/  FMUL.FTZ R9, R164, R181 ;  /* 0x000000b5a4097220 */ /* 0x000fe40000410000 */
[----:B------:R-:W-:Y:S02]  /*e3b0*/  FMUL.FTZ R159, R0, R159 ;  /* 0x0000009f009f7220 */ /* 0x000fe40000410000 */
[C---:B------:R-:W-:Y:S01]  /*e3c0*/  FMUL.FTZ R162, R165.reuse, R162 ;  /* 0x000000a2a5a27220 */ /* 0x040fe20000410000 */
[----:B------:R2:W-:Y:S01]  /*e3d0*/  MUFU.EX2 R210, R10 ;  /* 0x0000000a00d27308 */ /* 0x0005e20000000800 */
[C---:B------:R-:W-:Y:S02]  /*e3e0*/  FMUL.FTZ R163, R165.reuse, R163 ;  /* 0x000000a3a5a37220 */ /* 0x040fe40000410000 */
[C---:B------:R-:W-:Y:S02]  /*e3f0*/  FMUL.FTZ R54, R165.reuse, R54 ;  /* 0x00000036a5367220 */ /* 0x040fe40000410000 */
[C---:B-1----:R-:W-:Y:S02]  /*e400*/  FMUL.FTZ R12, R164.reuse, R184 ;  /* 0x000000b8a40c7220 */ /* 0x042fe40000410000 */
[----:B------:R-:W-:Y:S02]  /*e410*/  FMUL.FTZ R55, R165, R55 ;  /* 0x00000037a5377220 */ /* 0x000fe40000410000 */
[C---:B------:R-:W-:Y:S01]  /*e420*/  FMUL.FTZ R56, R164.reuse, R56 ;  /* 0x00000038a4387220 */ /* 0x040fe20000410000 */
[----:B------:R-:W1:Y:S01]  /*e430*/  MUFU.EX2 R211, R11 ;  /* 0x0000000b00d37308 */ /* 0x000e620000000800 */
[----:B------:R-:W-:Y:S02]  /*e440*/  FMUL.FTZ R57, R164, R57 ;  /* 0x00000039a4397220 */ /* 0x000fe40000410000 */
[----:B------:R-:W-:Y:S01]  /*e450*/  FMUL.FTZ R58, R0, R58 ;  /* 0x0000003a003a7220 */ /* 0x000fe20000410000 */
[----:B---3--:R-:W-:Y:S01]  /*e460*/  F2FP.PACK_AB R178, R217, R216 ;  /* 0x000000d8d9b2723e */ /* 0x008fe200000000ff */
[----:B------:R-:W-:Y:S02]  /*e470*/  FMUL.FTZ R13, R164, R185 ;  /* 0x000000b9a40d7220 */ /* 0x000fe40000410000 */
[----:B------:R-:W-:Y:S02]  /*e480*/  FMUL.FTZ R59, R0, R59 ;  /* 0x0000003b003b7220 */ /* 0x000fe40000410000 */
[C---:B------:R-:W-:Y:S01]  /*e490*/  FMUL.FTZ R60, R164.reuse, R60 ;  /* 0x0000003ca43c7220 */ /* 0x040fe20000410000 */
[----:B------:R3:W-:Y:S01]  /*e4a0*/  MUFU.EX2 R212, R14 ;  /* 0x0000000e00d47308 */ /* 0x0007e20000000800 */
[----:B------:R-:W-:Y:S02]  /*e4b0*/  FMUL.FTZ R61, R164, R61 ;  /* 0x0000003da43d7220 */ /* 0x000fe40000410000 */
[C---:B------:R-:W-:Y:S02]  /*e4c0*/  FMUL.FTZ R62, R0.reuse, R62 ;  /* 0x0000003e003e7220 */ /* 0x040fe40000410000 */
[C---:B--2---:R-:W-:Y:S02]  /*e4d0*/  FMUL.FTZ R10, R0.reuse, R182 ;  /* 0x000000b6000a7220 */ /* 0x044fe40000410000 */
[----:B------:R-:W-:Y:S02]  /*e4e0*/  FMUL.FTZ R63, R0, R63 ;  /* 0x0000003f003f7220 */ /* 0x000fe40000410000 */
[----:B------:R-:W-:Y:S01]  /*e4f0*/  FMUL.FTZ R65, R166, R65 ;  /* 0x00000041a6417220 */ /* 0x000fe20000410000 */
[----:B------:R-:W2:Y:S01]  /*e500*/  MUFU.EX2 R213, R15 ;  /* 0x0000000f00d57308 */ /* 0x000ea20000000800 */
[C---:B------:R-:W-:Y:S02]  /*e510*/  FMUL.FTZ R66, R165.reuse, R66 ;  /* 0x00000042a5427220 */ /* 0x040fe40000410000 */
[----:B------:R-:W-:Y:S01]  /*e520*/  FMUL.FTZ R67, R165, R67 ;  /* 0x00000043a5437220 */ /* 0x000fe20000410000 */
[----:B-1----:R-:W-:Y:S01]  /*e530*/  F2FP.PACK_AB R177, R211, R210 ;  /* 0x000000d2d3b1723e */ /* 0x002fe200000000ff */
[----:B------:R-:W-:Y:S02]  /*e540*/  FMUL.FTZ R11, R0, R183 ;  /* 0x000000b7000b7220 */ /* 0x000fe40000410000 */
[----:B------:R-:W1:Y:S01]  /*e550*/  LDSM.16.MT88.4 R180, [R228+0x2080] ;  /* 0x00208000e4b4783b */ /* 0x000e620000004200 */
[C---:B------:R-:W-:Y:S02]  /*e560*/  FMUL.FTZ R68, R166.reuse, R68 ;  /* 0x00000044a6447220 */ /* 0x040fe40000410000 */
[----:B------:R2:W-:Y:S01]  /*e570*/  MUFU.EX2 R206, R23 ;  /* 0x0000001700ce7308 */ /* 0x0005e20000000800 */
[----:B------:R-:W-:Y:S02]  /*e580*/  FMUL.FTZ R69, R166, R69 ;  /* 0x00000045a6457220 */ /* 0x000fe40000410000 */
[C---:B------:R-:W-:Y:S02]  /*e590*/  FMUL.FTZ R70, R165.reuse, R70 ;  /* 0x00000046a5467220 */ /* 0x040fe40000410000 */
[----:B---3--:R-:W-:Y:S02]  /*e5a0*/  FMUL.FTZ R14, R0, R186 ;  /* 0x000000ba000e7220 */ /* 0x008fe40000410000 */
[----:B------:R-:W-:Y:S02]  /*e5b0*/  FMUL.FTZ R71, R165, R71 ;  /* 0x00000047a5477220 */ /* 0x000fe40000410000 */
[C---:B------:R-:W-:Y:S01]  /*e5c0*/  FMUL.FTZ R72, R164.reuse, R72 ;  /* 0x00000048a4487220 */ /* 0x040fe20000410000 */
[----:B------:R-:W-:Y:S01]  /*e5d0*/  MUFU.EX2 R205, R32 ;  /* 0x0000002000cd7308 */ /* 0x000fe20000000800 */
[----:B------:R-:W-:Y:S02]  /*e5e0*/  FMUL.FTZ R73, R164, R73 ;  /* 0x00000049a4497220 */ /* 0x000fe40000410000 */
[C---:B------:R-:W-:Y:S01]  /*e5f0*/  FMUL.FTZ R74, R0.reuse, R74 ;  /* 0x0000004a004a7220 */ /* 0x040fe20000410000 */
[----:B--2---:R-:W-:Y:S01]  /*e600*/  F2FP.PACK_AB R179, R213, R212 ;  /* 0x000000d4d5b3723e */ /* 0x004fe200000000ff */
[C---:B------:R-:W-:Y:S02]  /*e610*/  FMUL.FTZ R15, R0.reuse, R187 ;  /* 0x000000bb000f7220 */ /* 0x040fe40000410000 */
[----:B------:R-:W2:Y:S01]  /*e620*/  LDSM.16.MT88.4 R184, [R227+0x2080] ;  /* 0x00208000e3b8783b */ /* 0x000ea20000004200 */
[----:B------:R-:W-:Y:S02]  /*e630*/  FMUL.FTZ R75, R0, R75 ;  /* 0x0000004b004b7220 */ /* 0x000fe40000410000 */
[----:B------:R-:W-:Y:S01]  /*e640*/  MUFU.EX2 R204, R33 ;  /* 0x0000002100cc7308 */ /* 0x000fe20000000800 */
[C---:B------:R-:W-:Y:S04]  /*e650*/  HMMA.16816.F32 R8, R176.reuse, R192, R8 ;  /* 0x000000c0b008723c */ /* 0x040fe80000001808 */
[----:B------:R-:W-:Y:S01]  /*e660*/  LDSM.16.MT88.4 R20, [R228+0x3880] ;  /* 0x00388000e414783b */ /* 0x000fe20000004200 */
[C---:B------:R-:W-:Y:S02]  /*e670*/  FMUL.FTZ R76, R164.reuse, R76 ;  /* 0x0000004ca44c7220 */ /* 0x040fe40000410000 */
[----:B------:R-:W-:Y:S01]  /*e680*/  FMUL.FTZ R77, R164, R77 ;  /* 0x0000004da44d7220 */ /* 0x000fe20000410000 */
[-C--:B------:R-:W-:Y:S01]  /*e690*/  HMMA.16816.F32 R12, R176, R194.reuse, R12 ;  /* 0x000000c2b00c723c */ /* 0x080fe2000000180c */
[----:B------:R-:W-:Y:S03]  /*e6a0*/  MUFU.EX2 R203, R34 ;  /* 0x0000002200cb7308 */ /* 0x000fe60000000800 */
[C---:B------:R-:W-:Y:S02]  /*e6b0*/  FMUL.FTZ R78, R0.reuse, R78 ;  /* 0x0000004e004e7220 */ /* 0x040fe40000410000 */
[----:B------:R-:W-:Y:S02]  /*e6c0*/  FMUL.FTZ R79, R0, R79 ;  /* 0x0000004f004f7220 */ /* 0x000fe40000410000 */
[C---:B------:R-:W-:Y:S03]  /*e6d0*/  HMMA.16816.F32 R16, R172.reuse, R194, R16 ;  /* 0x000000c2ac10723c */ /* 0x040fe60000001810 */
[----:B------:R3:W-:Y:S01]  /*e6e0*/  MUFU.EX2 R202, R35 ;  /* 0x0000002300ca7308 */ /* 0x0007e20000000800 */
[C---:B------:R-:W-:Y:S02]  /*e6f0*/  FMUL.FTZ R80, R166.reuse, R80 ;  /* 0x00000050a6507220 */ /* 0x040fe40000410000 */
[C---:B------:R-:W-:Y:S02]  /*e700*/  FMUL.FTZ R81, R166.reuse, R81 ;  /* 0x00000051a6517220 */ /* 0x040fe40000410000 */
[-C--:B------:R-:W-:Y:S04]  /*e710*/  HMMA.16816.F32 R132, R172, R196.reuse, R132 ;  /* 0x000000c4ac84723c */ /* 0x080fe80000001884 */
[C---:B------:R-:W-:Y:S01]  /*e720*/  FMUL.FTZ R82, R165.reuse, R82 ;  /* 0x00000052a5527220 */ /* 0x040fe20000410000 */
[----:B------:R-:W-:Y:S01]  /*e730*/  MUFU.EX2 R201, R24 ;  /* 0x0000001800c97308 */ /* 0x000fe20000000800 */
[C---:B------:R-:W-:Y:S02]  /*e740*/  FMUL.FTZ R83, R165.reuse, R83 ;  /* 0x00000053a5537220 */ /* 0x040fe40000410000 */
[C---:B------:R-:W-:Y:S04]  /*e750*/  HMMA.16816.F32 R136, R176.reuse, R196, R136 ;  /* 0x000000c4b088723c */ /* 0x040fe80000001888 */
[C---:B------:R-:W-:Y:S02]  /*e760*/  FMUL.FTZ R84, R166.reuse, R84 ;  /* 0x00000054a6547220 */ /* 0x040fe40000410000 */
[----:B------:R-:W-:Y:S01]  /*e770*/  FMUL.FTZ R85, R166, R85 ;  /* 0x00000055a6557220 */ /* 0x000fe20000410000 */
[----:B------:R-:W-:Y:S01]  /*e780*/  MUFU.EX2 R197, R27 ;  /* 0x0000001b00c57308 */ /* 0x000fe20000000800 */
[-C--:B------:R-:W-:Y:S01]  /*e790*/  HMMA.16816.F32 R140, R176, R198.reuse, R140 ;  /* 0x000000c6b08c723c */ /* 0x080fe2000000188c */
[----:B---3--:R-:W-:Y:S03]  /*e7a0*/  LDSM.16.MT88.4 R32, [R227+0x3880] ;  /* 0x00388000e320783b */ /* 0x008fe60000004200 */
[C---:B------:R-:W-:Y:S02]  /*e7b0*/  FMUL.FTZ R86, R165.reuse, R86 ;  /* 0x00000056a5567220 */ /* 0x040fe40000410000 */
[C---:B------:R-:W-:Y:S02]  /*e7c0*/  FMUL.FTZ R87, R165.reuse, R87 ;  /* 0x00000057a5577220 */ /* 0x040fe40000410000 */
[C---:B------:R-:W-:Y:S01]  /*e7d0*/  HMMA.16816.F32 R144, R172.reuse, R198, R144 ;  /* 0x000000c6ac90723c */ /* 0x040fe20000001890 */
[----:B------:R-:W3:Y:S03]  /*e7e0*/  MUFU.EX2 R199, R25 ;  /* 0x0000001900c77308 */ /* 0x000ee60000000800 */
[C---:B------:R-:W-:Y:S02]  /*e7f0*/  FMUL.FTZ R88, R164.reuse, R88 ;  /* 0x00000058a4587220 */ /* 0x040fe40000410000 */
[----:B------:R-:W-:Y:S02]  /*e800*/  FMUL.FTZ R89, R164, R89 ;  /* 0x00000059a4597220 */ /* 0x000fe40000410000 */
[-C--:B-1----:R-:W-:Y:S03]  /*e810*/  HMMA.16816.F32 R148, R172, R180.reuse, R148 ;  /* 0x000000b4ac94723c */ /* 0x082fe60000001894 */
[----:B------:R1:W1:Y:S01]  /*e820*/  MUFU.EX2 R198, R26 ;  /* 0x0000001a00c67308 */ /* 0x0002620000000800 */
[C---:B------:R-:W-:Y:S02]  /*e830*/  FMUL.FTZ R90, R0.reuse, R90 ;  /* 0x0000005a005a7220 */ /* 0x040fe40000410000 */
[----:B------:R-:W-:Y:S02]  /*e840*/  FMUL.FTZ R91, R0, R91 ;  /* 0x0000005b005b7220 */ /* 0x000fe40000410000 */
[C---:B------:R-:W-:Y:S04]  /*e850*/  HMMA.16816.F32 R152, R176.reuse, R180, R152 ;  /* 0x000000b4b098723c */ /* 0x040fe80000001898 */
[C---:B------:R-:W-:Y:S01]  /*e860*/  FMUL.FTZ R92, R164.reuse, R92 ;  /* 0x0000005ca45c7220 */ /* 0x040fe20000410000 */
[----:B------:R-:W-:Y:S01]  /*e870*/  MUFU.EX2 R49, R49 ;  /* 0x0000003100317308 */ /* 0x000fe20000000800 */
[----:B------:R-:W-:Y:S02]  /*e880*/  FMUL.FTZ R93, R164, R93 ;  /* 0x0000005da45d7220 */ /* 0x000fe40000410000 */
[-C--:B------:R-:W-:Y:S04]  /*e890*/  HMMA.16816.F32 R156, R176, R182.reuse, R156 ;  /* 0x000000b6b09c723c */ /* 0x080fe8000000189c */
[C---:B------:R-:W-:Y:S02]  /*e8a0*/  FMUL.FTZ R94, R0.reuse, R94 ;  /* 0x0000005e005e7220 */ /* 0x040fe40000410000 */
[----:B------:R-:W-:Y:S01]  /*e8b0*/  FMUL.FTZ R95, R0, R95 ;  /* 0x0000005f005f7220 */ /* 0x000fe20000410000 */
[----:B------:R-:W-:Y:S01]  /*e8c0*/  MUFU.EX2 R51, R51 ;  /* 0x0000003300337308 */ /* 0x000fe20000000800 */
[C---:B------:R-:W-:Y:S01]  /*e8d0*/  HMMA.16816.F32 R160, R172.reuse, R182, R160 ;  /* 0x000000b6aca0723c */ /* 0x040fe200000018a0 */
[----:B------:R-:W3:Y:S03]  /*e8e0*/  LDSM.16.MT88.4 R180, [R225+0x3880] ;  /* 0x00388000e1b4783b */ /* 0x000ee60000004200 */
[C---:B------:R-:W-:Y:S02]  /*e8f0*/  FMUL.FTZ R96, R166.reuse, R96 ;  /* 0x00000060a6607220 */ /* 0x040fe40000410000 */
[C---:B------:R-:W-:Y:S02]  /*e900*/  FMUL.FTZ R97, R166.reuse, R97 ;  /* 0x00000061a6617220 */ /* 0x040fe40000410000 */
[-C--:B--2---:R-:W-:Y:S01]  /*e910*/  HMMA.16816.F32 R52, R172, R184.reuse, R52 ;  /* 0x000000b8ac34723c */ /* 0x084fe20000001834 */
[----:B-1----:R-:W-:Y:S01]  /*e920*/  LDSM.16.MT88.4 R24, [R225+0x2880] ;  /* 0x00288000e118783b */ /* 0x002fe20000004200 */
        /* <DEDUP_REMOVED lines=14> */
[C---:B------:R-:W-:Y:S02]  /*ea10*/  FMUL.FTZ R113, R166.reuse, R113 ;  /* 0x00000071a6717220 */ /* 0x040fe40000410000 */
[C---:B------:R-:W-:Y:S01]  /*ea20*/  FMUL.FTZ R114, R165.reuse, R114 ;  /* 0x00000072a5727220 */ /* 0x040fe20000410000 */
[-C--:B---3--:R-:W-:Y:S01]  /*ea30*/  HMMA.16816.F32 R68, R172, R180.reuse, R68 ;  /* 0x000000b4ac44723c */ /* 0x088fe20000001844 */
[----:B------:R-:W-:Y:S02]  /*ea40*/  MUFU.EX2 R39, R39 ;  /* 0x0000002700277308 */ /* 0x000fe40000000800 */
[C---:B------:R-:W-:Y:S02]  /*ea50*/  FMUL.FTZ R115, R165.reuse, R115 ;  /* 0x00000073a5737220 */ /* 0x040fe40000410000 */
[C---:B------:R-:W-:Y:S02]  /*ea60*/  FMUL.FTZ R116, R166.reuse, R116 ;  /* 0x00000074a6747220 */ /* 0x040fe40000410000 */
[----:B------:R-:W-:Y:S01]  /*ea70*/  FMUL.FTZ R117, R166, R117 ;  /* 0x00000075a6757220 */ /* 0x000fe20000410000 */
[C---:B------:R-:W-:Y:S03]  /*ea80*/  HMMA.16816.F32 R72, R176.reuse, R180, R72 ;  /* 0x000000b4b048723c */ /* 0x040fe60000001848 */
[----:B------:R-:W-:Y:S01]  /*ea90*/  MUFU.EX2 R48, R48 ;  /* 0x0000003000307308 */ /* 0x000fe20000000800 */
[C---:B------:R-:W-:Y:S02]  /*eaa0*/  FMUL.FTZ R118, R165.reuse, R118 ;  /* 0x00000076a5767220 */ /* 0x040fe40000410000 */
[----:B------:R-:W-:Y:S02]  /*eab0*/  FMUL.FTZ R119, R165, R119 ;  /* 0x00000077a5777220 */ /* 0x000fe40000410000 */
[-C--:B------:R-:W-:Y:S04]  /*eac0*/  HMMA.16816.F32 R76, R176, R182.reuse, R76 ;  /* 0x000000b6b04c723c */ /* 0x080fe8000000184c */
[C---:B------:R-:W-:Y:S01]  /*ead0*/  FMUL.FTZ R120, R164.reuse, R120 ;  /* 0x00000078a4787220 */ /* 0x040fe20000410000 */
[----:B------:R-:W-:Y:S01]  /*eae0*/  MUFU.EX2 R50, R50 ;  /* 0x0000003200327308 */ /* 0x000fe20000000800 */
[----:B------:R-:W-:Y:S02]  /*eaf0*/  FMUL.FTZ R121, R164, R121 ;  /* 0x00000079a4797220 */ /* 0x000fe40000410000 */
[C---:B------:R-:W-:Y:S01]  /*eb00*/  HMMA.16816.F32 R80, R172.reuse, R182, R80 ;  /* 0x000000b6ac50723c */ /* 0x040fe20000001850 */
[----:B------:R-:W2:Y:S03]  /*eb10*/  LDSM.16.MT88.4 R180, [R226+0x2880] ;  /* 0x00288000e2b4783b */ /* 0x000ea60000004200 */
[C---:B------:R-:W-:Y:S02]  /*eb20*/  FMUL.FTZ R122, R0.reuse, R122 ;  /* 0x0000007a007a7220 */ /* 0x040fe40000410000 */
[----:B------:R-:W-:Y:S02]  /*eb30*/  FMUL.FTZ R123, R0, R123 ;  /* 0x0000007b007b7220 */ /* 0x000fe40000410000 */
[-C--:B-1----:R-:W-:Y:S04]  /*eb40*/  HMMA.16816.F32 R84, R172, R184.reuse, R84 ;  /* 0x000000b8ac54723c */ /* 0x082fe80000001854 */
[--C-:B------:R-:W-:Y:S02]  /*eb50*/  FFMA.FTZ R28, R28, c[0x0][0x2d0], -R171.reuse ;  /* 0x0000b4001c1c7a23 */ /* 0x100fe400000108ab */
[--C-:B------:R-:W-:Y:S02]  /*eb60*/  FFMA.FTZ R29, R29, c[0x0][0x2d0], -R171.reuse ;  /* 0x0000b4001d1d7a23 */ /* 0x100fe400000108ab */
[C---:B------:R-:W-:Y:S01]  /*eb70*/  HMMA.16816.F32 R88, R176.reuse, R184, R88 ;  /* 0x000000b8b058723c */ /* 0x040fe20000001858 */
[----:B------:R1:W-:Y:S03]  /*eb80*/  MUFU.EX2 R196, R28 ;  /* 0x0000001c00c47308 */ /* 0x0003e60000000800 */
[--C-:B------:R-:W-:Y:S02]  /*eb90*/  FFMA.FTZ R30, R30, c[0x0][0x2d0], -R2.reuse ;  /* 0x0000b4001e1e7a23 */ /* 0x100fe40000010802 */
[--C-:B------:R-:W-:Y:S02]  /*eba0*/  FFMA.FTZ R31, R31, c[0x0][0x2d0], -R2.reuse ;  /* 0x0000b4001f1f7a23 */ /* 0x100fe40000010802 */
[-C--:B------:R-:W-:Y:S03]  /*ebb0*/  HMMA.16816.F32 R92, R176, R186.reuse, R92 ;  /* 0x000000bab05c723c */ /* 0x080fe6000000185c */
[----:B------:R3:W2:Y:S01]  /*ebc0*/  MUFU.EX2 R195, R29 ;  /* 0x0000001d00c37308 */ /* 0x0006a20000000800 */
[C---:B------:R-:W-:Y:S02]  /*ebd0*/  FMUL.FTZ R124, R164.reuse, R124 ;  /* 0x0000007ca47c7220 */ /* 0x040fe40000410000 */
[----:B------:R-:W-:Y:S02]  /*ebe0*/  FMUL.FTZ R125, R164, R125 ;  /* 0x0000007da47d7220 */ /* 0x000fe40000410000 */
[C---:B------:R-:W-:Y:S01]  /*ebf0*/  HMMA.16816.F32 R96, R172.reuse, R186, R96 ;  /* 0x000000baac60723c */ /* 0x040fe20000001860 */
[----:B------:R-:W4:Y:S03]  /*ec00*/  LDSM.16.MT88.4 R184, [R228+0x2880] ;  /* 0x00288000e4b8783b */ /* 0x000f260000004200 */
[C---:B------:R-:W-:Y:S01]  /*ec10*/  FMUL.FTZ R126, R0.reuse, R126 ;  /* 0x0000007e007e7220 */ /* 0x040fe20000410000 */
[----:B------:R2:W-:Y:S01]  /*ec20*/  MUFU.EX2 R194, R30 ;  /* 0x0000001e00c27308 */ /* 0x0005e20000000800 */
[----:B------:R-:W-:Y:S02]  /*ec30*/  FMUL.FTZ R127, R0, R127 ;  /* 0x0000007f007f7220 */ /* 0x000fe40000410000 */
[-C--:B------:R-:W-:Y:S04]  /*ec40*/  HMMA.16816.F32 R100, R172, R20.reuse, R100 ;  /* 0x00000014ac64723c */ /* 0x080fe80000001864 */
[C---:B------:R-:W-:Y:S01]  /*ec50*/  FMUL.FTZ R104, R164.reuse, R104 ;  /* 0x00000068a4687220 */ /* 0x040fe20000410000 */
[----:B-1----:R-:W-:Y:S01]  /*ec60*/  F2FP.PACK_AB R28, R199, R201 ;  /* 0x000000c9c71c723e */ /* 0x002fe200000000ff */
[----:B------:R-:W-:Y:S01]  /*ec70*/  FMUL.FTZ R105, R164, R105 ;  /* 0x00000069a4697220 */ /* 0x000fe20000410000 */
[----:B------:R-:W1:Y:S01]  /*ec80*/  MUFU.EX2 R193, R31 ;  /* 0x0000001f00c17308 */ /* 0x000e620000000800 */
[C---:B------:R-:W-:Y:S04]  /*ec90*/  FMUL.FTZ R106, R0.reuse, R106 ;  /* 0x0000006a006a7220 */ /* 0x040fe80000410000 */
[----:B------:R-:W-:Y:S01]  /*eca0*/  FMUL.FTZ R107, R0, R107 ;  /* 0x0000006b006b7220 */ /* 0x000fe20000410000 */
[----:B---3--:R-:W-:Y:S01]  /*ecb0*/  F2FP.PACK_AB R29, R197, R198 ;  /* 0x000000c6c51d723e */ /* 0x008fe200000000ff */
[C---:B------:R-:W-:Y:S02]  /*ecc0*/  FMUL.FTZ R128, R166.reuse, R128 ;  /* 0x00000080a6807220 */ /* 0x040fe40000410000 */
[----:B------:R-:W-:Y:S02]  /*ecd0*/  FMUL.FTZ R129, R166, R129 ;  /* 0x00000081a6817220 */ /* 0x000fe40000410000 */
[----:B------:R-:W-:Y:S01]  /*ece0*/  FMUL.FTZ R130, R165, R130 ;  /* 0x00000082a5827220 */ /* 0x000fe20000410000 */
[C---:B------:R-:W-:Y:S04]  /*ecf0*/  HMMA.16816.F32 R104, R176.reuse, R20, R104 ;  /* 0x00000014b068723c */ /* 0x040fe80000001868 */
[C---:B------:R-:W-:Y:S01]  /*ed00*/  FMUL.FTZ R108, R164.reuse, R108 ;  /* 0x0000006ca46c7220 */ /* 0x040fe20000410000 */
[----:B--2---:R-:W-:Y:S01]  /*ed10*/  F2FP.PACK_AB R30, R195, R196 ;  /* 0x000000c4c31e723e */ /* 0x004fe200000000ff */
[----:B------:R-:W-:Y:S01]  /*ed20*/  FMUL.FTZ R109, R164, R109 ;  /* 0x0000006da46d7220 */ /* 0x000fe20000410000 */
[----:B------:R-:W-:Y:S01]  /*ed30*/  F2FP.PACK_AB R20, R208, R209 ;  /* 0x000000d1d014723e */ /* 0x000fe200000000ff */
[----:B------:R-:W-:Y:S01]  /*ed40*/  FMUL.FTZ R110, R0, R110 ;  /* 0x0000006e006e7220 */ /* 0x000fe20000410000 */
[----:B------:R-:W-:Y:S03]  /*ed50*/  F2FP.PACK_AB R21, R206, R207 ;  /* 0x000000cfce15723e */ /* 0x000fe600000000ff */
[----:B------:R-:W-:Y:S01]  /*ed60*/  FMUL.FTZ R111, R0, R111 ;  /* 0x0000006f006f7220 */ /* 0x000fe20000410000 */
[----:B-1----:R-:W-:Y:S01]  /*ed70*/  F2FP.PACK_AB R31, R193, R194 ;  /* 0x000000c2c11f723e */ /* 0x002fe200000000ff */
[----:B------:R-:W-:Y:S02]  /*ed80*/  FMUL.FTZ R131, R165, R131 ;  /* 0x00000083a5837220 */ /* 0x000fe40000410000 */
[--C-:B------:R-:W-:Y:S02]  /*ed90*/  FFMA.FTZ R45, R45, c[0x0][0x2d0], -R171.reuse ;  /* 0x0000b4002d2d7a23 */ /* 0x100fe400000108ab */
[--C-:B------:R-:W-:Y:S01]  /*eda0*/  FFMA.FTZ R40, R40, c[0x0][0x2d0], -R171.reuse ;  /* 0x0000b40028287a23 */ /* 0x100fe200000108ab */
[-C--:B------:R-:W-:Y:S03]  /*edb0*/  HMMA.16816.F32 R108, R176, R22.reuse, R108 ;  /* 0x00000016b06c723c */ /* 0x080fe6000000186c */
[----:B------:R-:W-:Y:S01]  /*edc0*/  MUFU.EX2 R45, R45 ;  /* 0x0000002d002d7308 */ /* 0x000fe20000000800 */
[--C-:B------:R-:W-:Y:S02]  /*edd0*/  FFMA.FTZ R41, R41, c[0x0][0x2d0], -R171.reuse ;  /* 0x0000b40029297a23 */ /* 0x100fe400000108ab */
[--C-:B------:R-:W-:Y:S02]  /*ede0*/  FFMA.FTZ R42, R42, c[0x0][0x2d0], -R2.reuse ;  /* 0x0000b4002a2a7a23 */ /* 0x100fe40000010802 */
[C---:B------:R-:W-:Y:S04]  /*edf0*/  HMMA.16816.F32 R112, R172.reuse, R22, R112 ;  /* 0x00000016ac70723c */ /* 0x040fe80000001870 */
[--C-:B------:R-:W-:Y:S01]  /*ee00*/  FFMA.FTZ R43, R43, c[0x0][0x2d0], -R2.reuse ;  /* 0x0000b4002b2b7a23 */ /* 0x100fe20000010802 */
[----:B------:R-:W-:Y:S01]  /*ee10*/  MUFU.EX2 R40, R40 ;  /* 0x0000002800287308 */ /* 0x000fe20000000800 */
[----:B------:R-:W-:Y:S01]  /*ee20*/  FFMA.FTZ R44, R44, c[0x0][0x2d0], -R171 ;  /* 0x0000b4002c2c7a23 */ /* 0x000fe200000108ab */
[----:B------:R-:W-:Y:S01]  /*ee30*/  F2FP.PACK_AB R22, R204, R205 ;  /* 0x000000cdcc16723e */ /* 0x000fe200000000ff */
[-C--:B------:R-:W-:Y:S04]  /*ee40*/  HMMA.16816.F32 R116, R172, R32.reuse, R116 ;  /* 0x00000020ac74723c */ /* 0x080fe80000001874 */
[----:B------:R-:W-:Y:S01]  /*ee50*/  F2FP.PACK_AB R23, R202, R203 ;  /* 0x000000cbca17723e */ /* 0x000fe200000000ff */
[--C-:B------:R-:W-:Y:S01]  /*ee60*/  FFMA.FTZ R46, R46, c[0x0][0x2d0], -R2.reuse ;  /* 0x0000b4002e2e7a23 */ /* 0x100fe20000010802 */
[----:B------:R-:W-:Y:S01]  /*ee70*/  MOV R171, R3 ;  /* 0x0000000300ab7202 */ /* 0x000fe20000000f00 */
[----:B------:R-:W-:Y:S01]  /*ee80*/  FFMA.FTZ R2, R47, c[0x0][0x2d0], -R2 ;  /* 0x0000b4002f027a23 */ /* 0x000fe20000010802 */
[C---:B------:R-:W-:Y:S01]  /*ee90*/  HMMA.16816.F32 R120, R176.reuse, R32, R120 ;  /* 0x00000020b078723c */ /* 0x040fe20000001878 */
[----:B------:R-:W1:Y:S03]  /*eea0*/  MUFU.EX2 R41, R41 ;  /* 0x0000002900297308 */ /* 0x000e660000000800 */
[----:B------:R-:W-:Y:S02]  /*eeb0*/  FFMA.FTZ R0, R0, R252, R210 ;  /* 0x000000fc00007223 */ /* 0x000fe400000100d2 */
[----:B-----5:R-:W-:Y:S02]  /*eec0*/  FFMA.FTZ R165, R165, R200, R218 ;  /* 0x000000c8a5a57223 */ /* 0x020fe400000100da */
[-C--:B------:R-:W-:Y:S03]  /*eed0*/  HMMA.16816.F32 R124, R176, R34.reuse, R124 ;  /* 0x00000022b07c723c */ /* 0x080fe6000000187c */
[----:B------:R2:W-:Y:S01]  /*eee0*/  MUFU.EX2 R36, R2 ;  /* 0x0000000200247308 */ /* 0x0005e20000000800 */
[----:B------:R-:W-:Y:S02]  /*eef0*/  FADD.FTZ R0, R211, R0 ;  /* 0x00000000d3007221 */ /* 0x000fe40000010000 */
[----:B----4-:R-:W-:Y:S01]  /*ef00*/  FFMA.FTZ R164, R164, R170, R214 ;  /* 0x000000aaa4a47223 */ /* 0x010fe200000100d6 */
[----:B------:R-:W-:Y:S01]  /*ef10*/  MOV R170, R167 ;  /* 0x000000a700aa7202 */ /* 0x000fe20000000f00 */
[----:B------:R-:W-:Y:S01]  /*ef20*/  HMMA.16816.F32 R128, R172, R34, R128 ;  /* 0x00000022ac80723c */ /* 0x000fe20000001880 */
[----:B------:R-:W3:Y:S03]  /*ef30*/  LDSM.16.MT88.4 R32, [R227+0x2880] ;  /* 0x00288000e320783b */ /* 0x000ee60000004200 */
[----:B------:R-:W-:Y:S01]  /*ef40*/  FADD.FTZ R0, R212, R0 ;  /* 0x00000000d4007221 */ /* 0x000fe20000010000 */
[----:B------:R-:W-:Y:S03]  /*ef50*/  MUFU.EX2 R42, R42 ;  /* 0x0000002a002a7308 */ /* 0x000fe60000000800 */
[-C--:B------:R-:W-:Y:S01]  /*ef60*/  HMMA.16816.F32 R4, R20, R24.reuse, R4 ;  /* 0x000000181404723c */ /* 0x080fe20000001804 */
[----:B------:R-:W-:Y:S04]  /*ef70*/  LDSM.16.MT88.4 R172, [R226+0x4080] ;  /* 0x00408000e2ac783b */ /* 0x000fe80000004200 */
[----:B------:R-:W-:Y:S02]  /*ef80*/  FADD.FTZ R0, R213, R0 ;  /* 0x00000000d5007221 */ /* 0x000fe40000010000 */
[----:B------:R-:W4:Y:S01]  /*ef90*/  MUFU.EX2 R43, R43 ;  /* 0x0000002b002b7308 */ /* 0x000f220000000800 */
[C---:B------:R-:W-:Y:S04]  /*efa0*/  HMMA.16816.F32 R8, R28.reuse, R24, R8 ;  /* 0x000000181c08723c */ /* 0x040fe80000001808 */
[----:B--2---:R-:W-:Y:S04]  /*efb0*/  FADD.FTZ R2, R198, R0 ;  /* 0x00000000c6027221 */ /* 0x004fe80000010000 */
[-C--:B------:R-:W-:Y:S01]  /*efc0*/  HMMA.16816.F32 R12, R28, R26.reuse, R12 ;  /* 0x0000001a1c0c723c */ /* 0x080fe2000000180c */
[----:B------:R-:W3:Y:S07]  /*efd0*/  MUFU.EX2 R44, R44 ;  /* 0x0000002c002c7308 */ /* 0x000eee0000000800 */
[C---:B------:R-:W-:Y:S01]  /*efe0*/  HMMA.16816.F32 R16, R20.reuse, R26, R16 ;  /* 0x0000001a1410723c */ /* 0x040fe20000001810 */
[----:B------:R-:W5:Y:S02]  /*eff0*/  LDSM.16.MT88.4 R24, [R225+0x4080] ;  /* 0x00408000e118783b */ /* 0x000f640000004200 */
[----:B------:R-:W1:Y:S05]  /*f000*/  MUFU.EX2 R46, R46 ;  /* 0x0000002e002e7308 */ /* 0x000e6a0000000800 */
        /* <DEDUP_REMOVED lines=8> */
[-C--:B---3--:R-:W-:Y:S08]  /*f090*/  HMMA.16816.F32 R52, R20, R32.reuse, R52 ;  /* 0x000000201434723c */ /* 0x088ff00000001834 */
[C---:B------:R-:W-:Y:S08]  /*f0a0*/  HMMA.16816.F32 R56, R28.reuse, R32, R56 ;  /* 0x000000201c38723c */ /* 0x040ff00000001838 */
[-C--:B------:R-:W-:Y:S08]  /*f0b0*/  HMMA.16816.F32 R60, R28, R34.reuse, R60 ;  /* 0x000000221c3c723c */ /* 0x080ff0000000183c */
[C---:B------:R-:W-:Y:S01]  /*f0c0*/  HMMA.16816.F32 R64, R20.reuse, R34, R64 ;  /* 0x000000221440723c */ /* 0x040fe20000001840 */
[----:B------:R-:W3:Y:S07]  /*f0d0*/  LDSM.16.MT88.4 R32, [R228+0x4080] ;  /* 0x00408000e420783b */ /* 0x000eee0000004200 */
[-C--:B-----5:R-:W-:Y:S08]  /*f0e0*/  HMMA.16816.F32 R68, R20, R24.reuse, R68 ;  /* 0x000000181444723c */ /* 0x0a0ff00000001844 */
[C---:B------:R-:W-:Y:S08]  /*f0f0*/  HMMA.16816.F32 R72, R28.reuse, R24, R72 ;  /* 0x000000181c48723c */ /* 0x040ff00000001848 */
[-C--:B------:R-:W-:Y:S08]  /*f100*/  HMMA.16816.F32 R76, R28, R26.reuse, R76 ;  /* 0x0000001a1c4c723c */ /* 0x080ff0000000184c */
[C---:B------:R-:W-:Y:S01]  /*f110*/  HMMA.16816.F32 R80, R20.reuse, R26, R80 ;  /* 0x0000001a1450723c */ /* 0x040fe20000001850 */
[----:B------:R-:W5:Y:S07]  /*f120*/  LDSM.16.MT88.4 R24, [R227+0x4080] ;  /* 0x00408000e318783b */ /* 0x000f6e0000004200 */
[-C--:B------:R-:W-:Y:S08]  /*f130*/  HMMA.16816.F32 R84, R20, R172.reuse, R84 ;  /* 0x000000ac1454723c */ /* 0x080ff00000001854 */
[C---:B------:R-:W-:Y:S01]  /*f140*/  HMMA.16816.F32 R88, R28.reuse, R172, R88 ;  /* 0x000000ac1c58723c */ /* 0x040fe20000001858 */
[----:B------:R-:W2:Y:S07]  /*f150*/  LDL.LU R173, [R1+0x10] ;  /* 0x0000100001ad7983 */ /* 0x000eae0000300800 */
        /* <DEDUP_REMOVED lines=8> */
[C---:B------:R-:W-:Y:S07]  /*f1e0*/  HMMA.16816.F32 R120, R28.reuse, R24, R120 ;  /* 0x000000181c78723c */ /* 0x040fee0000001878 */
[----:B-1----:R-:W-:Y:S01]  /*f1f0*/  F2FP.PACK_AB R24, R41, R40 ;  /* 0x000000282918723e */ /* 0x002fe200000000ff */
[-C--:B------:R-:W-:Y:S01]  /*f200*/  HMMA.16816.F32 R124, R28, R26.reuse, R124 ;  /* 0x0000001a1c7c723c */ /* 0x080fe2000000187c */
[----:B------:R-:W-:Y:S03]  /*f210*/  LDSM.16.MT88.4 R28, [R228+0x4880] ;  /* 0x00488000e41c783b */ /* 0x000fe60000004200 */
[----:B----4-:R-:W-:Y:S04]  /*f220*/  F2FP.PACK_AB R25, R43, R42 ;  /* 0x0000002a2b19723e */ /* 0x010fe800000000ff */
[----:B------:R-:W-:Y:S07]  /*f230*/  HMMA.16816.F32 R128, R20, R26, R128 ;  /* 0x0000001a1480723c */ /* 0x000fee0000001880 */
[----:B------:R-:W-:Y:S02]  /*f240*/  F2FP.PACK_AB R20, R37, R192 ;  /* 0x000000c02514723e */ /* 0x000fe400000000ff */
[----:B------:R-:W-:Y:S03]  /*f250*/  F2FP.PACK_AB R21, R39, R38 ;  /* 0x000000262715723e */ /* 0x000fe600000000ff */
[----:B------:R-:W-:Y:S02]  /*f260*/  F2FP.PACK_AB R22, R49, R48 ;  /* 0x000000303116723e */ /* 0x000fe400000000ff */
[----:B------:R-:W-:Y:S02]  /*f270*/  F2FP.PACK_AB R23, R51, R50 ;  /* 0x000000323317723e */ /* 0x000fe400000000ff */
[----:B------:R-:W-:Y:S02]  /*f280*/  F2FP.PACK_AB R26, R45, R44 ;  /* 0x0000002c2d1a723e */ /* 0x000fe400000000ff */
[----:B------:R-:W-:Y:S03]  /*f290*/  F2FP.PACK_AB R27, R36, R46 ;  /* 0x0000002e241b723e */ /* 0x000fe600000000ff */
[-C--:B------:R-:W-:Y:S01]  /*f2a0*/  HMMA.16816.F32 R176, R20, R188.reuse, R4 ;  /* 0x000000bc14b0723c */ /* 0x080fe20000001804 */
[----:B------:R-:W1:Y:S07]  /*f2b0*/  LDSM.16.MT88.4 R4, [R228+0x3080] ;  /* 0x00308000e404783b */ /* 0x000e6e0000004200 */
[C---:B------:R-:W-:Y:S01]  /*f2c0*/  HMMA.16816.F32 R180, R24.reuse, R188, R8 ;  /* 0x000000bc18b4723c */ /* 0x040fe20000001808 */
[----:B------:R-:W4:Y:S07]  /*f2d0*/  LDSM.16.MT88.4 R8, [R227+0x3080] ;  /* 0x00308000e308783b */ /* 0x000f2e0000004200 */
[-C--:B------:R-:W-:Y:S01]  /*f2e0*/  HMMA.16816.F32 R184, R24, R190.reuse, R12 ;  /* 0x000000be18b8723c */ /* 0x080fe2000000180c */
[----:B------:R-:W5:Y:S07]  /*f2f0*/  LDSM.16.MT88.4 R12, [R225+0x4880] ;  /* 0x00488000e10c783b */ /* 0x000f6e0000004200 */
[C---:B------:R-:W-:Y:S01]  /*f300*/  HMMA.16816.F32 R188, R20.reuse, R190, R16 ;  /* 0x000000be14bc723c */ /* 0x040fe20000001810 */
[----:B------:R-:W4:Y:S07]  /*f310*/  LDSM.16.MT88.4 R16, [R226+0x4880] ;  /* 0x00488000e210783b */ /* 0x000f2e0000004200 */
        /* <DEDUP_REMOVED lines=9> */
[-C--:B----4-:R-:W-:Y:S08]  /*f3b0*/  HMMA.16816.F32 R52, R20, R8.reuse, R52 ;  /* 0x000000081434723c */ /* 0x090ff00000001834 */
        /* <DEDUP_REMOVED lines=23> */
[----:B--2---:R-:W-:Y:S04]  /*f530*/  FFMA.FTZ R166, R166, R173, R247 ;  /* 0x000000ada6a67223 */ /* 0x004fe800000100f7 */
        /* <DEDUP_REMOVED lines=43> */
.L_x_3288:
        /* <DEDUP_REMOVED lines=15> */
.L_x_3310:
        /* <DEDUP_REMOVED lines=236> */
.L_x_3293:
        /* <DEDUP_REMOVED lines=37> */
.L_x_3296:
[----:B------:R-:W-:Y:S04]  /*109f0*/  MOV R167, c[0x0][0x32c] ;  /* 0x0000cb0000a77a02 */ /* 0x000fe80000000f00 */
[----:B------:R-:W-:Y:S11]  /*10a00*/  ISETP.NE.AND P0, PT, R167, 0x1, PT ;  /* 0x00000001a700780c */ /* 0x000ff60003f05270 */
[----:B------:R-:W-:Y:S02]  /*10a10*/  @!UPT UIADD3 URZ, URZ, URZ, URZ ;  /* 0x0000003f3f3ff290 */ /* 0x000fe4000fffe03f */
[----:B------:R-:W-:Y:S05]  /*10a20*/  @P0 IMAD.HI.U32 R167, R3, c[0x0][0x330], RZ ;  /* 0x0000cc0003a70a27 */ /* 0x000fea00078e00ff */
[----:B------:R-:W-:Y:S02]  /*10a30*/  @P0 SHF.R.U32.HI R3, RZ, c[0x0][0x334], R167 ;  /* 0x0000cd00ff030a19 */ /* 0x000fe400000116a7 */
.L_x_3297:
[----:B------:R-:W-:Y:S05]  /*10a40*/  BSYNC B0 ;  /* 0x0000000000007941 */ /* 0x000fea0003800000 */
.L_x_3295:
[----:B------:R-:W-:Y:S05]  /*10a50*/  IMAD R3, R3, c[0x0][0x32c], R173 ;  /* 0x0000cb0003037a24 */ /* 0x000fea00078e02ad */
[----:B------:R-:W-:Y:S02]  /*10a60*/  IADD3 R167, R3, c[0x0][0x32c], RZ ;  /* 0x0000cb0003a77a10 */ /* 0x000fe40007ffe0ff */
[----:B------:R-:W-:Y:S02]  /*10a70*/  IMNMX R0, R0, R3, !PT ;  /* 0x0000000300007217 */ /* 0x000fe40007800200 */
[----:B------:R-:W-:Y:S02]  /*10a80*/  IMNMX R2, R2, R167, PT ;  /* 0x000000a702027217 */ /* 0x000fe40003800200 */
.L_x_3294:
        /* <DEDUP_REMOVED lines=20> */
.L_x_3300:
[----:B------:R-:W-:Y:S04]  /*10bd0*/  MOV R174, c[0x0][0x32c] ;  /* 0x0000cb0000ae7a02 */ /* 0x000fe80000000f00 */
[----:B------:R-:W-:Y:S11]  /*10be0*/  ISETP.NE.AND P0, PT, R174, 0x1, PT ;  /* 0x00000001ae00780c */ /* 0x000ff60003f05270 */
[----:B------:R-:W-:Y:S02]  /*10bf0*/  @!UPT UIADD3 URZ, URZ, URZ, URZ ;  /* 0x0000003f3f3ff290 */ /* 0x000fe4000fffe03f */
[----:B------:R-:W-:Y:S05]  /*10c00*/  @P0 IMAD.HI.U32 R174, R168, c[0x0][0x330], RZ ;  /* 0x0000cc00a8ae0a27 */ /* 0x000fea00078e00ff */
[----:B------:R-:W-:Y:S02]  /*10c10*/  @P0 SHF.R.U32.HI R168, RZ, c[0x0][0x334], R174 ;  /* 0x0000cd00ffa80a19 */ /* 0x000fe400000116ae */
.L_x_3301:
[----:B------:R-:W-:Y:S05]  /*10c20*/  BSYNC B0 ;  /* 0x0000000000007941 */ /* 0x000fea0003800000 */
.L_x_3299:
[----:B------:R-:W-:Y:S05]  /*10c30*/  IMAD R168, R168, c[0x0][0x32c], R173 ;  /* 0x0000cb00a8a87a24 */ /* 0x000fea00078e02ad */
[----:B------:R-:W-:Y:S02]  /*10c40*/  IADD3 R174, R168, c[0x0][0x32c], RZ ;  /* 0x0000cb00a8ae7a10 */ /* 0x000fe40007ffe0ff */
[----:B------:R-:W-:Y:S02]  /*10c50*/  IMNMX R3, R3, R168, !PT ;  /* 0x000000a803037217 */ /* 0x000fe40007800200 */
[----:B------:R-:W-:Y:S02]  /*10c60*/  IMNMX R167, R167, R174, PT ;  /* 0x000000aea7a77217 */ /* 0x000fe40003800200 */
.L_x_3298:
        /* <DEDUP_REMOVED lines=87> */
.L_x_3304:
[----:B------:R-:W-:Y:S04]  /*111e0*/  MOV R5, c[0x0][0x32c] ;  /* 0x0000cb0000057a02 */ /* 0x000fe80000000f00 */
[----:B------:R-:W-:Y:S11]  /*111f0*/  ISETP.NE.AND P0, PT, R5, 0x1, PT ;  /* 0x000000010500780c */ /* 0x000ff60003f05270 */
[----:B------:R-:W-:Y:S02]  /*11200*/  @!UPT UIADD3 URZ, URZ, URZ, URZ ;  /* 0x0000003f3f3ff290 */ /* 0x000fe4000fffe03f */
[----:B------:R-:W-:Y:S05]  /*11210*/  @P0 IMAD.HI.U32 R5, R4, c[0x0][0x330], RZ ;  /* 0x0000cc0004050a27 */ /* 0x000fea00078e00ff */
[----:B------:R-:W-:Y:S02]  /*11220*/  @P0 SHF.R.U32.HI R4, RZ, c[0x0][0x334], R5 ;  /* 0x0000cd00ff040a19 */ /* 0x000fe40000011605 */
.L_x_3305:
[----:B------:R-:W-:Y:S05]  /*11230*/  BSYNC B0 ;  /* 0x0000000000007941 */ /* 0x000fea0003800000 */
.L_x_3303:
[----:B------:R-:W-:Y:S05]  /*11240*/  IMAD R4, R4, c[0x0][0x32c], R173 ;  /* 0x0000cb0004047a24 */ /* 0x000fea00078e02ad */
[----:B------:R-:W-:Y:S02]  /*11250*/  IADD3 R5, R4, c[0x0][0x32c], RZ ;  /* 0x0000cb0004057a10 */ /* 0x000fe40007ffe0ff */
[----:B------:R-:W-:Y:S02]  /*11260*/  IMNMX R0, R0, R4, !PT ;  /* 0x0000000400007217 */ /* 0x000fe40007800200 */
[----:B------:R-:W-:Y:S02]  /*11270*/  IMNMX R2, R2, R5, PT ;  /* 0x0000000502027217 */ /* 0x000fe40003800200 */
.L_x_3302:
        /* <DEDUP_REMOVED lines=148> */
.L_x_3308:
[----:B------:R-:W-:Y:S04]  /*11bc0*/  MOV R4, c[0x0][0x32c] ;  /* 0x0000cb0000047a02 */ /* 0x000fe80000000f00 */
[----:B------:R-:W-:Y:S11]  /*11bd0*/  ISETP.NE.AND P0, PT, R4, 0x1, PT ;  /* 0x000000010400780c */ /* 0x000ff60003f05270 */
[----:B------:R-:W-:Y:S02]  /*11be0*/  @!UPT UIADD3 URZ, URZ, URZ, URZ ;  /* 0x0000003f3f3ff290 */ /* 0x000fe4000fffe03f */
[----:B------:R-:W-:Y:S05]  /*11bf0*/  @P0 IMAD.HI.U32 R4, R3, c[0x0][0x330], RZ ;  /* 0x0000cc0003040a27 */ /* 0x000fea00078e00ff */
[----:B------:R-:W-:Y:S02]  /*11c00*/  @P0 SHF.R.U32.HI R3, RZ, c[0x0][0x334], R4 ;  /* 0x0000cd00ff030a19 */ /* 0x000fe40000011604 */
.L_x_3309:
[----:B------:R-:W-:Y:S05]  /*11c10*/  BSYNC B0 ;  /* 0x0000000000007941 */ /* 0x000fea0003800000 */
.L_x_3307:
[----:B------:R-:W-:Y:S05]  /*11c20*/  IMAD R173, R3, c[0x0][0x32c], R173 ;  /* 0x0000cb0003ad7a24 */ /* 0x000fea00078e02ad */
[----:B------:R-:W-:Y:S02]  /*11c30*/  IADD3 R3, R173, c[0x0][0x32c], RZ ;  /* 0x0000cb00ad037a10 */ /* 0x000fe40007ffe0ff */
[----:B------:R-:W-:Y:S02]  /*11c40*/  IMNMX R0, R0, R173, !PT ;  /* 0x000000ad00007217 */ /* 0x000fe40007800200 */
[----:B------:R-:W-:Y:S02]  /*11c50*/  IMNMX R2, R2, R3, PT ;  /* 0x0000000302027217 */ /* 0x000fe40003800200 */
.L_x_3306:
        /* <DEDUP_REMOVED lines=33> */
[----:B------:R-:W-:Y:S01]  /*11e70*/  UISETP.NE.AND UP3, UPT, UR29, URZ, UPT ;  /* 0x0000003f1d00728c */ /* 0x000fe2000bf65270 */
[----:B------:R-:W-:Y:S02]  /*11e80*/  FMNMX.FTZ R169, R217, R169, !PT ;  /* 0x000000a9d9a97209 */ /* 0x000fe40007810000 */
[----:B------:R-:W-:Y:S02]  /*11e90*/  FMNMX.FTZ R3, R210, R3, !PT ;  /* 0x00000003d2037209 */ /* 0x000fe40007810000 */
[----:B------:R-:W-:Y:S01]  /*11ea0*/  FMNMX.FTZ R4, R8, R166, !PT ;  /* 0x000000a608047209 */ /* 0x000fe20007810000 */
[----:B------:R-:W1:Y:S01]  /*11eb0*/  SHFL.BFLY PT, R5, R169, 0x2, 0x1f ;  /* 0x0c401f00a9057f89 */ /* 0x000e6200000e0000 */
[----:B------:R-:W-:Y:S02]  /*11ec0*/  ISETP.GT.AND P2, PT, R0, 0x1, P2 ;  /* 0x000000010000780c */ /* 0x000fe40001744270 */
[----:B------:R-:W-:Y:S02]  /*11ed0*/  FMNMX.FTZ R3, R214, R3, !PT ;  /* 0x00000003d6037209 */ /* 0x000fe40007810000 */
[----:B------:R-:W-:Y:S02]  /*11ee0*/  FMNMX.FTZ R4, R9, R4, !PT ;  /* 0x0000000409047209 */ /* 0x000fe40007810000 */
[----:B------:R-:W-:Y:S01]  /*11ef0*/  ISETP.LT.OR P2, PT, R2, 0x2, P2 ;  /* 0x000000020200780c */ /* 0x000fe20001741670 */
[----:B------:R-:W2:Y:S01]  /*11f00*/  SHFL.BFLY PT, R168, R3, 0x2, 0x1f ;  /* 0x0c401f0003a87f89 */ /* 0x000ea200000e0000 */
        /* <DEDUP_REMOVED lines=15> */
[----:B--2---:R-:W-:Y:S02]  /*12000*/  FMNMX.FTZ R168, R3, R168, !PT ;  /* 0x000000a803a87209 */ /* 0x004fe40007810000 */
[----:B------:R-:W-:Y:S01]  /*12010*/  FMNMX.FTZ R3, R211, R4, !PT ;  /* 0x00000004d3037209 */ /* 0x000fe20007810000 */
[----:B------:R-:W1:Y:S01]  /*12020*/  SHFL.BFLY PT, R5, R169, 0x1, 0x1f ;  /* 0x0c201f00a9057f89 */ /* 0x000e6200000e0000 */
[----:B------:R-:W-:Y:S02]  /*12030*/  ISETP.GT.AND P0, PT, R0, 0x8, P0 ;  /* 0x000000080000780c */ /* 0x000fe40000704270 */
[----:B------:R-:W-:Y:S02]  /*12040*/  FMNMX.FTZ R3, R212, R3, !PT ;  /* 0x00000003d4037209 */ /* 0x000fe40007810000 */
[----:B------:R-:W-:Y:S02]  /*12050*/  ISETP.LT.OR P0, PT, R2, 0x9, P0 ;  /* 0x000000090200780c */ /* 0x000fe40000701670 */
[----:B------:R-:W-:Y:S01]  /*12060*/  FMNMX.FTZ R3, R213, R3, !PT ;  /* 0x00000003d5037209 */ /* 0x000fe20007810000 */
[----:B------:R-:W-:Y:S01]  /*12070*/  SHFL.BFLY PT, R6, R168, 0x1, 0x1f ;  /* 0x0c201f00a8067f89 */ /* 0x000fe200000e0000 */
[----:B------:R-:W-:Y:S02]  /*12080*/  FSEL R14, R14, -INF , !P0 ;  /* 0xff8000000e0e7808 */ /* 0x000fe40004000000 */
[----:B------:R-:W-:Y:S02]  /*12090*/  PLOP3.LUT P0, PT, PT, PT, UP6, 0x40, 0x0 ;  /* 0x000000000000781c */ /* 0x000fe40003f0e868 */
[----:B------:R-:W-:Y:S02]  /*120a0*/  FMNMX.FTZ R3, R216, R3, !PT ;  /* 0x00000003d8037209 */ /* 0x000fe40007810000 */
[----:B------:R-:W-:Y:S01]  /*120b0*/  PLOP3.LUT P1, PT, PT, PT, UP4, 0x40, 0x0 ;  /* 0x000000000000781c */ /* 0x000fe20003f2e848 */
[----:B------:R-:W-:Y:S01]  /*120c0*/  UISETP.NE.AND UP4, UPT, UR30, URZ, UPT ;  /* 0x0000003f1e00728c */ /* 0x000fe2000bf85270 */
[C---:B------:R-:W-:Y:S01]  /*120d0*/  ISETP.GT.AND P0, PT, R0.reuse, 0x11, P0 ;  /* 0x000000110000780c */ /* 0x040fe20000704270 */
[----:B------:R-:W2:Y:S01]  /*120e0*/  SHFL.BFLY PT, R7, R3, 0x2, 0x1f ;  /* 0x0c401f0003077f89 */ /* 0x000ea200000e0000 */
[----:B------:R-:W-:Y:S02]  /*120f0*/  ISETP.GT.AND P1, PT, R0, RZ, P1 ;  /* 0x000000ff0000720c */ /* 0x000fe40000f24270 */
[C---:B------:R-:W-:Y:S02]  /*12100*/  ISETP.LT.OR P0, PT, R2.reuse, 0x12, P0 ;  /* 0x000000120200780c */ /* 0x040fe40000701670 */
[----:B------:R-:W-:Y:S02]  /*12110*/  ISETP.LT.OR P1, PT, R2, 0x1, P1 ;  /* 0x000000010200780c */ /* 0x000fe40000f21670 */
[----:B-1----:R-:W-:Y:S02]  /*12120*/  FMNMX.FTZ R169, R169, R5, !PT ;  /* 0x00000005a9a97209 */ /* 0x002fe40007810000 */
[----:B------:R-:W-:Y:S02]  /*12130*/  FSEL R44, R27, -INF , !P0 ;  /* 0xff8000001b2c7808 */ /* 0x000fe40004000000 */
[C---:B------:R-:W-:Y:S01]  /*12140*/  FSETP.NEU.FTZ.AND P2, PT, R169.reuse, -INF , PT ;  /* 0xff800000a900780b */ /* 0x040fe20003f5d000 */
[----:B------:R-:W-:Y:S01]  /*12150*/  FMUL.FTZ R23, R169, c[0x0][0x2d0] ;  /* 0x0000b400a9177a20 */ /* 0x000fe20000410000 */
[----:B------:R-:W-:Y:S02]  /*12160*/  PLOP3.LUT P0, PT, PT, PT, UP4, 0x40, 0x0 ;  /* 0x000000000000781c */ /* 0x000fe40003f0e848 */
[----:B------:R-:W-:Y:S02]  /*12170*/  FSEL R10, R10, -INF , !P1 ;  /* 0xff8000000a0a7808 */ /* 0x000fe40004800000 */
[----:B------:R-:W-:Y:S02]  /*12180*/  FSEL R23, R23, RZ, P2 ;  /* 0x000000ff17177208 */ /* 0x000fe40001000000 */
[----:B------:R-:W-:Y:S01]  /*12190*/  PLOP3.LUT P1, PT, PT, PT, UP1, 0x40, 0x0 ;  /* 0x000000000000781c */ /* 0x000fe20003f2e818 */
[----:B------:R-:W-:Y:S01]  /*121a0*/  UISETP.NE.AND UP1, UPT, UR27, URZ, UPT ;  /* 0x0000003f1b00728c */ /* 0x000fe2000bf25270 */
[----:B------:R-:W-:Y:S01]  /*121b0*/  ISETP.GT.AND P0, PT, R0, 0x19, P0 ;  /* 0x000000190000780c */ /* 0x000fe20000704270 */
[--C-:B------:R-:W-:Y:S01]  /*121c0*/  FFMA.FTZ R4, R174, c[0x0][0x2d0], -R23.reuse ;  /* 0x0000b400ae047a23 */ /* 0x100fe20000010817 */
[----:B------:R-:W-:Y:S01]  /*121d0*/  ISETP.GT.AND P1, PT, R0, 0x9, P1 ;  /* 0x000000090000780c */ /* 0x000fe20000f24270 */
[--C-:B------:R-:W-:Y:S01]  /*121e0*/  FFMA.FTZ R40, R197, c[0x0][0x2d0], -R23.reuse ;  /* 0x0000b400c5287a23 */ /* 0x100fe20000010817 */
[C---:B------:R-:W-:Y:S01]  /*121f0*/  ISETP.LT.OR P0, PT, R2.reuse, 0x1a, P0 ;  /* 0x0000001a0200780c */ /* 0x040fe20000701670 */
[----:B------:R1:W-:Y:S01]  /*12200*/  MUFU.EX2 R32, R4 ;  /* 0x0000000400207308 */ /* 0x0003e20000000800 */
[----:B------:R-:W-:Y:S02]  /*12210*/  ISETP.LT.OR P1, PT, R2, 0xa, P1 ;  /* 0x0000000a0200780c */ /* 0x000fe40000f21670 */
[----:B------:R-:W-:Y:S02]  /*12220*/  FSEL R171, R31, -INF , !P0 ;  /* 0xff8000001fab7808 */ /* 0x000fe40004000000 */
[----:B------:R-:W-:Y:S02]  /*12230*/  PLOP3.LUT P0, PT, PT, PT, UP3, 0x40, 0x0 ;  /* 0x000000000000781c */ /* 0x000fe40003f0e838 */
[----:B------:R-:W-:Y:S02]  /*12240*/  FSEL R15, R15, -INF , !P1 ;  /* 0xff8000000f0f7808 */ /* 0x000fe40004800000 */
[----:B------:R-:W-:Y:S01]  /*12250*/  PLOP3.LUT P1, PT, PT, PT, UP5, 0x40, 0x0 ;  /* 0x000000000000781c */ /* 0x000fe20003f2e858 */
[----:B------:R-:W-:Y:S01]  /*12260*/  MUFU.EX2 R251, R40 ;  /* 0x0000002800fb7308 */ /* 0x000fe20000000800 */
[C---:B------:R-:W-:Y:S02]  /*12270*/  ISETP.GT.AND P0, PT, R0.reuse, 0x20, P0 ;  /* 0x000000200000780c */ /* 0x040fe40000704270 */
[----:B------:R-:W-:Y:S02]  /*12280*/  ISETP.GT.AND P1, PT, R0, 0x18, P1 ;  /* 0x000000180000780c */ /* 0x000fe40000f24270 */
[----:B--2---:R-:W-:Y:S02]  /*12290*/  FMNMX.FTZ R3, R3, R7, !PT ;  /* 0x0000000703037209 */ /* 0x004fe40007810000 */
[C---:B------:R-:W-:Y:S02]  /*122a0*/  ISETP.LT.OR P0, PT, R2.reuse, 0x21, P0 ;  /* 0x000000210200780c */ /* 0x040fe40000701670 */
[----:B------:R-:W-:Y:S01]  /*122b0*/  ISETP.LT.OR P1, PT, R2, 0x19, P1 ;  /* 0x000000190200780c */ /* 0x000fe20000f21670 */
[----:B------:R-:W2:Y:S01]  /*122c0*/  SHFL.BFLY PT, R167, R3, 0x1, 0x1f ;  /* 0x0c201f0003a77f89 */ /* 0x000ea200000e0000 */
[----:B------:R-:W-:Y:S02]  /*122d0*/  FSEL R172, R42, -INF , !P0 ;  /* 0xff8000002aac7808 */ /* 0x000fe40004000000 */
[----:B------:R-:W-:Y:S01]  /*122e0*/  FMNMX.FTZ R5, R10, R170, !PT ;  /* 0x000000aa0a057209 */ /* 0x000fe20007810000 */
[--C-:B-1----:R-:W-:Y:S01]  /*122f0*/  FFMA.FTZ R4, R175, c[0x0][0x2d0], -R23.reuse ;  /* 0x0000b400af047a23 */ /* 0x102fe20000010817 */
[----:B------:R-:W-:Y:S02]  /*12300*/  FSEL R45, R30, -INF , !P1 ;  /* 0xff8000001e2d7808 */ /* 0x000fe40004800000 */
[----:B------:R-:W-:Y:S01]  /*12310*/  PLOP3.LUT P1, PT, PT, PT, UP2, 0x40, 0x0 ;  /* 0x000000000000781c */ /* 0x000fe20003f2e828 */
[----:B------:R1:W-:Y:S01]  /*12320*/  MUFU.EX2 R24, R4 ;  /* 0x0000000400187308 */ /* 0x0003e20000000800 */
[----:B------:R-:W-:Y:S01]  /*12330*/  FMNMX.FTZ R5, R11, R5, !PT ;  /* 0x000000050b057209 */ /* 0x000fe20007810000 */
[----:B------:R-:W-:Y:S01]  /*12340*/  LDSM.16.MT88.4 R28, [R225+0x2080] ;  /* 0x00208000e11c783b */ /* 0x000fe20000004200 */
[----:B------:R-:W-:Y:S02]  /*12350*/  ISETP.GT.AND P1, PT, R0, 0x21, P1 ;  /* 0x000000210000780c */ /* 0x000fe40000f24270 */
[----:B------:R-:W-:Y:S02]  /*12360*/  PLOP3.LUT P0, PT, PT, PT, UP1, 0x40, 0x0 ;  /* 0x000000000000781c */ /* 0x000fe40003f0e818 */
[----:B------:R-:W-:Y:S02]  /*12370*/  FMNMX.FTZ R168, R168, R6, !PT ;  /* 0x00000006a8a87209 */ /* 0x000fe40007810000 */
[----:B------:R-:W-:Y:S02]  /*12380*/  FMNMX.FTZ R5, R14, R5, !PT ;  /* 0x000000050e057209 */ /* 0x000fe40007810000 */
[----:B------:R-:W-:Y:S01]  /*12390*/  ISETP.LT.OR P1, PT, R2, 0x22, P1 ;  /* 0x000000220200780c */ /* 0x000fe20000f21670 */
[----:B------:R-:W-:Y:S01]  /*123a0*/  FMUL.FTZ R48, R168, c[0x0][0x2d0] ;  /* 0x0000b400a8307a20 */ /* 0x000fe20000410000 */
[----:B------:R-:W-:Y:S02]  /*123b0*/  ISETP.GT.AND P0, PT, R0, 0x28, P0 ;  /* 0x000000280000780c */ /* 0x000fe40000704270 */
[----:B------:R-:W-:Y:S02]  /*123c0*/  FMNMX.FTZ R5, R15, R5, !PT ;  /* 0x000000050f057209 */ /* 0x000fe40007810000 */
[----:B------:R-:W-:Y:S02]  /*123d0*/  FSEL R174, R43, -INF , !P1 ;  /* 0xff8000002bae7808 */ /* 0x000fe40004800000 */
[----:B------:R-:W-:Y:S02]  /*123e0*/  FSETP.NEU.FTZ.AND P1, PT, R168, -INF , PT ;  /* 0xff800000a800780b */ /* 0x000fe40003f3d000 */
[----:B------:R-:W-:Y:S02]  /*123f0*/  ISETP.LT.OR P0, PT, R2, 0x29, P0 ;  /* 0x000000290200780c */ /* 0x000fe40000701670 */
[----:B------:R-:W-:Y:S01]  /*12400*/  FMNMX.FTZ R5, R41, R5, !PT ;  /* 0x0000000529057209 */ /* 0x000fe20007810000 */
[--C-:B-1----:R-:W-:Y:S01]  /*12410*/  FFMA.FTZ R4, R192, c[0x0][0x2d0], -R23.reuse ;  /* 0x0000b400c0047a23 */ /* 0x102fe20000010817 */
[----:B------:R-:W-:Y:S02]  /*12420*/  FSEL R48, R48, RZ, P1 ;  /* 0x000000ff30307208 */ /* 0x000fe40000800000 */
[----:B------:R-:W-:Y:S01]  /*12430*/  FSEL R173, R46, -INF , !P0 ;  /* 0xff8000002ead7808 */ /* 0x000fe20004000000 */
[----:B------:R1:W3:Y:S01]  /*12440*/  MUFU.EX2 R21, R4 ;  /* 0x0000000400157308 */ /* 0x0002e20000000800 */
[----:B------:R-:W-:Y:S01]  /*12450*/  PLOP3.LUT P0, PT, PT, PT, UP0, 0x40, 0x0 ;  /* 0x000000000000781c */ /* 0x000fe20003f0e808 */
[--C-:B------:R-:W-:Y:S01]  /*12460*/  FFMA.FTZ R40, R194, c[0x0][0x2d0], -R48.reuse ;  /* 0x0000b400c2287a23 */ /* 0x100fe20000010830 */
[----:B------:R-:W-:Y:S01]  /*12470*/  FMNMX.FTZ R5, R44, R5, !PT ;  /* 0x000000052c057209 */ /* 0x000fe20007810000 */
[----:B------:R-:W-:Y:S01]  /*12480*/  UISETP.GT.AND UP0, UPT, UR26, UR7, UPT ;  /* 0x000000071a00728c */ /* 0x000fe2000bf04270 */
[----:B------:R-:W-:Y:S01]  /*12490*/  ISETP.GT.AND P0, PT, R0, 0x29, P0 ;  /* 0x000000290000780c */ /* 0x000fe20000704270 */
[----:B------:R-:W-:Y:S01]  /*124a0*/  UIADD3 UR26, UR26, -0x1, URZ ;  /* 0xffffffff1a1a7890 */ /* 0x000fe2000fffe03f */
[----:B--2---:R-:W-:Y:S01]  /*124b0*/  FMNMX.FTZ R167, R3, R167, !PT ;  /* 0x000000a703a77209 */ /* 0x004fe20007810000 */
[--C-:B------:R-:W-:Y:S01]  /*124c0*/  FFMA.FTZ R3, R19, c[0x0][0x2d0], -R48.reuse ;  /* 0x0000b40013037a23 */ /* 0x100fe20000010830 */
[----:B------:R-:W-:Y:S01]  /*124d0*/  ISETP.LT.OR P0, PT, R2, 0x2a, P0 ;  /* 0x0000002a0200780c */ /* 0x000fe20000701670 */
[--C-:B------:R-:W-:Y:S01]  /*124e0*/  FFMA.FTZ R2, R17, c[0x0][0x2d0], -R48.reuse ;  /* 0x0000b40011027a23 */ /* 0x100fe20000010830 */
[----:B------:R2:W-:Y:S01]  /*124f0*/  MUFU.EX2 R250, R40 ;  /* 0x0000002800fa7308 */ /* 0x0005e20000000800 */
[----:B------:R-:W-:Y:S01]  /*12500*/  FMUL.FTZ R49, R167, c[0x0][0x2d0] ;  /* 0x0000b400a7317a20 */ /* 0x000fe20000410000 */
[----:B------:R-:W-:Y:S02]  /*12510*/  FSEL R22, R47, -INF , !P0 ;  /* 0xff8000002f167808 */ /* 0x000fe40004000000 */
[----:B------:R-:W-:Y:S04]  /*12520*/  FSETP.NEU.FTZ.AND P0, PT, R167, -INF , PT ;  /* 0xff800000a700780b */ /* 0x000fe80003f1d000 */
[----:B------:R-:W-:Y:S02]  /*12530*/  FSEL R49, R49, RZ, P0 ;  /* 0x000000ff31317208 */ /* 0x000fe40000000000 */
[----:B------:R4:W-:Y:S01]  /*12540*/  MUFU.EX2 R7, R3 ;  /* 0x0000000300077308 */ /* 0x0009e20000000800 */
[--C-:B-1----:R-:W-:Y:S01]  /*12550*/  FFMA.FTZ R4, R193, c[0x0][0x2d0], -R23.reuse ;  /* 0x0000b400c1047a23 */ /* 0x102fe20000010817 */
[----:B---3--:R-:W-:Y:S08]  /*12560*/  MOV R47, R21 ;  /* 0x00000015002f7202 */ /* 0x008ff00000000f00 */
[----:B------:R1:W3:Y:S01]  /*12570*/  MUFU.EX2 R42, R4 ;  /* 0x00000004002a7308 */ /* 0x0002e20000000800 */
[----:B--2---:R-:W-:Y:S09]  /*12580*/  FFMA.FTZ R40, R201, c[0x0][0x2d0], -R23 ;  /* 0x0000b400c9287a23 */ /* 0x004ff20000010817 */
[----:B------:R2:W-:Y:S01]  /*12590*/  MUFU.EX2 R221, R40 ;  /* 0x0000002800dd7308 */ /* 0x0005e20000000800 */
[--C-:B----4-:R-:W-:Y:S09]  /*125a0*/  FFMA.FTZ R3, R8, c[0x0][0x2d0], -R49.reuse ;  /* 0x0000b40008037a23 */ /* 0x110ff20000010831 */
[----:B------:R4:W-:Y:S01]  /*125b0*/  MUFU.EX2 R17, R3 ;  /* 0x0000000300117308 */ /* 0x0009e20000000800 */
[----:B-1----:R-:W-:Y:S01]  /*125c0*/  FMNMX.FTZ R4, R45, R5, !PT ;  /* 0x000000052d047209 */ /* 0x002fe20007810000 */
[--C-:B------:R-:W-:Y:S01]  /*125d0*/  FFMA.FTZ R5, R16, c[0x0][0x2d0], -R48.reuse ;  /* 0x0000b40010057a23 */ /* 0x100fe20000010830 */
[----:B---3--:R-:W-:Y:S02]  /*125e0*/  F2FP.PACK_AB R26, R42, R47 ;  /* 0x0000002f2a1a723e */ /* 0x008fe400000000ff */
[----:B------:R-:W-:Y:S05]  /*125f0*/  FMNMX.FTZ R4, R171, R4, !PT ;  /* 0x00000004ab047209 */ /* 0x000fea0007810000 */
[----:B------:R-:W-:Y:S01]  /*12600*/  MUFU.EX2 R20, R5 ;  /* 0x0000000500147308 */ /* 0x000fe20000000800 */
[----:B------:R-:W-:Y:S01]  /*12610*/  FMNMX.FTZ R0, R172, R4, !PT ;  /* 0x00000004ac007209 */ /* 0x000fe20007810000 */
[--C-:B------:R-:W-:Y:S02]  /*12620*/  FFMA.FTZ R4, R12, c[0x0][0x2d0], -R49.reuse ;  /* 0x0000b4000c047a23 */ /* 0x100fe40000010831 */
[--C-:B--2---:R-:W-:Y:S01]  /*12630*/  FFMA.FTZ R40, R198, c[0x0][0x2d0], -R48.reuse ;  /* 0x0000b400c6287a23 */ /* 0x104fe20000010830 */
[----:B------:R-:W-:Y:S05]  /*12640*/  FMNMX.FTZ R0, R174, R0, !PT ;  /* 0x00000000ae007209 */ /* 0x000fea0007810000 */
[----:B------:R1:W-:Y:S01]  /*12650*/  MUFU.EX2 R5, R2 ;  /* 0x0000000200057308 */ /* 0x0003e20000000800 */
[----:B------:R-:W-:Y:S01]  /*12660*/  FMNMX.FTZ R0, R173, R0, !PT ;  /* 0x00000000ad007209 */ /* 0x000fe20007810000 */
[--C-:B----4-:R-:W-:Y:S03]  /*12670*/  FFMA.FTZ R3, R9, c[0x0][0x2d0], -R49.reuse ;  /* 0x0000b40009037a23 */ /* 0x110fe60000010831 */
[----:B------:R-:W-:Y:S05]  /*12680*/  FMNMX.FTZ R0, R22, R0, !PT ;  /* 0x0000000016007209 */ /* 0x000fea0007810000 */
[----:B------:R-:W-:Y:S10]  /*12690*/  MUFU.EX2 R6, R3 ;  /* 0x0000000300067308 */ /* 0x000ff40000000800 */
[----:B------:R-:W-:Y:S01]  /*126a0*/  MUFU.EX2 R43, R4 ;  /* 0x00000004002b7308 */ /* 0x000fe20000000800 */
[----:B-1----:R-:W-:Y:S09]  /*126b0*/  FFMA.FTZ R2, R18, c[0x0][0x2d0], -R48 ;  /* 0x0000b40012027a23 */ /* 0x002ff20000010830 */
[----:B------:R1:W2:Y:S10]  /*126c0*/  MUFU.EX2 R46, R2 ;  /* 0x00000002002e7308 */ /* 0x0002b40000000800 */
[----:B------:R3:W-:Y:S01]  /*126d0*/  MUFU.EX2 R220, R40 ;  /* 0x0000002800dc7308 */ /* 0x0007e20000000800 */
[----:B-1----:R-:W1:Y:S01]  /*126e0*/  SHFL.BFLY PT, R2, R0, 0x2, 0x1f ;  /* 0x0c401f0000027f89 */ /* 0x002e6200000e0000 */
[----:B--2---:R-:W-:Y:S01]  /*126f0*/  F2FP.PACK_AB R27, R7, R46 ;  /* 0x0000002e071b723e */ /* 0x004fe200000000ff */
[--C-:B---3--:R-:W-:Y:S07]  /*12700*/  FFMA.FTZ R40, R202, c[0x0][0x2d0], -R49.reuse ;  /* 0x0000b400ca287a23 */ /* 0x108fee0000010831 */
[----:B------:R2:W-:Y:S01]  /*12710*/  MUFU.EX2 R202, R40 ;  /* 0x0000002800ca7308 */ /* 0x0005e20000000800 */
[----:B-1----:R-:W-:Y:S01]  /*12720*/  FMNMX.FTZ R3, R0, R2, !PT ;  /* 0x0000000200037209 */ /* 0x002fe20007810000 */
[--C-:B------:R-:W-:Y:S01]  /*12730*/  FFMA.FTZ R2, R13, c[0x0][0x2d0], -R49.reuse ;  /* 0x0000b4000d027a23 */ /* 0x100fe20000010831 */
[----:B------:R-:W-:Y:S07]  /*12740*/  FSEL R0, R169, RZ, P2 ;  /* 0x000000ffa9007208 */ /* 0x000fee0001000000 */
[----:B------:R1:W-:Y:S01]  /*12750*/  MUFU.EX2 R16, R2 ;  /* 0x0000000200107308 */ /* 0x0003e20000000800 */
[----:B------:R-:W3:Y:S01]  /*12760*/  SHFL.BFLY PT, R4, R3, 0x1, 0x1f ;  /* 0x0c201f0003047f89 */ /* 0x000ee200000e0000 */
[----:B------:R-:W-:Y:S01]  /*12770*/  FADD.FTZ R0, -R0, R164 ;  /* 0x000000a400007221 */ /* 0x000fe20000010100 */
[----:B------:R-:W-:Y:S03]  /*12780*/  MOV R164, R20 ;  /* 0x0000001400a47202 */ /* 0x000fe60000000f00 */
[----:B------:R-:W-:Y:S02]  /*12790*/  FMUL.FTZ R0, R0, c[0x0][0x2d0] ;  /* 0x0000b40000007a20 */ /* 0x000fe40000410000 */
[----:B--2---:R-:W-:Y:S02]  /*127a0*/  FFMA.FTZ R40, R203, c[0x0][0x2d0], -R49 ;  /* 0x0000b400cb287a23 */ /* 0x004fe40000010831 */
[----:B------:R2:W4:Y:S10]  /*127b0*/  MUFU.EX2 R21, R0 ;  /* 0x0000000000157308 */ /* 0x0005340000000800 */
[----:B------:R-:W-:Y:S01]  /*127c0*/  MUFU.EX2 R201, R40 ;  /* 0x0000002800c97308 */ /* 0x000fe20000000800 */
[----:B-1----:R-:W-:Y:S02]  /*127d0*/  FSEL R2, R168, RZ, P1 ;  /* 0x000000ffa8027208 */ /* 0x002fe40000800000 */
[----:B---3--:R-:W-:Y:S03]  /*127e0*/  FMNMX.FTZ R3, R4, R3, !PT ;  /* 0x0000000304037209 */ /* 0x008fe60007810000 */
[----:B------:R-:W-:Y:S01]  /*127f0*/  FADD.FTZ R2, -R2, R165 ;  /* 0x000000a502027221 */ /* 0x000fe20000010100 */
[----:B------:R-:W-:Y:S01]  /*12800*/  MOV R165, R6 ;  /* 0x0000000600a57202 */ /* 0x000fe20000000f00 */
[----:B------:R-:W-:Y:S02]  /*12810*/  FMUL.FTZ R50, R3, c[0x0][0x2d0] ;  /* 0x0000b40003327a20 */ /* 0x000fe40000410000 */
[----:B------:R-:W-:Y:S01]  /*12820*/  FMUL.FTZ R2, R2, c[0x0][0x2d0] ;  /* 0x0000b40002027a20 */ /* 0x000fe20000410000 */
[----:B--2---:R-:W-:Y:S01]  /*12830*/  FSEL R0, R167, RZ, P0 ;  /* 0x000000ffa7007208 */ /* 0x004fe20000000000 */
        /* <DEDUP_REMOVED lines=12> */
[C---:B------:R-:W-:Y:S01]  /*12900*/  FMUL.FTZ R5, R21.reuse, R177 ;  /* 0x000000b115057220 */ /* 0x040fe20000410000 */
[----:B------:R-:W-:Y:S01]  /*12910*/  MOV R177, R7 ;  /* 0x0000000700b17202 */ /* 0x000fe20000000f00 */
[C---:B------:R-:W-:Y:S02]  /*12920*/  FMUL.FTZ R145, R21.reuse, R145 ;  /* 0x0000009115917220 */ /* 0x040fe40000410000 */
[C---:B------:R-:W-:Y:S02]  /*12930*/  FMUL.FTZ R148, R21.reuse, R148 ;  /* 0x0000009415947220 */ /* 0x040fe40000410000 */
[C---:B------:R-:W-:Y:S02]  /*12940*/  FMUL.FTZ R149, R21.reuse, R149 ;  /* 0x0000009515957220 */ /* 0x040fe40000410000 */
[C---:B------:R-:W-:Y:S01]  /*12950*/  FMUL.FTZ R160, R21.reuse, R160 ;  /* 0x000000a015a07220 */ /* 0x040fe20000410000 */
[----:B------:R4:W-:Y:S01]  /*12960*/  MUFU.EX2 R193, R4 ;  /* 0x0000000400c17308 */ /* 0x0009e20000000800 */
[C---:B------:R-:W-:Y:S02]  /*12970*/  FMUL.FTZ R161, R21.reuse, R161 ;  /* 0x000000a115a17220 */ /* 0x040fe40000410000 */
[C---:B-1----:R-:W-:Y:S01]  /*12980*/  FMUL.FTZ R6, R20.reuse, R178 ;  /* 0x000000b214067220 */ /* 0x042fe20000410000 */
[----:B------:R-:W-:Y:S01]  /*12990*/  MOV R178, R17 ;  /* 0x0000001100b27202 */ /* 0x000fe20000000f00 */
[C---:B------:R-:W-:Y:S01]  /*129a0*/  FMUL.FTZ R7, R20.reuse, R179 ;  /* 0x000000b314077220 */ /* 0x040fe20000410000 */
[----:B------:R-:W-:Y:S01]  /*129b0*/  MOV R179, R16 ;  /* 0x0000001000b37202 */ /* 0x000fe20000000f00 */
[C---:B------:R-:W-:Y:S02]  /*129c0*/  FMUL.FTZ R16, R21.reuse, R188 ;  /* 0x000000bc15107220 */ /* 0x040fe40000410000 */
[----:B------:R-:W-:Y:S01]  /*129d0*/  FMUL.FTZ R17, R21, R189 ;  /* 0x000000bd15117220 */ /* 0x000fe20000410000 */
[----:B------:R-:W-:Y:S01]  /*129e0*/  F2FP.PACK_AB R34, R179, R43 ;  /* 0x0000002bb322723e */ /* 0x000fe200000000ff */
[C---:B------:R-:W-:Y:S01]  /*129f0*/  FMUL.FTZ R18, R20.reuse, R190 ;  /* 0x000000be14127220 */ /* 0x040fe20000410000 */
[----:B------:R-:W-:Y:S01]  /*12a00*/  MOV R203, R179 ;  /* 0x000000b300cb7202 */ /* 0x000fe20000000f00 */
[----:B------:R-:W-:Y:S01]  /*12a10*/  FMUL.FTZ R19, R20, R191 ;  /* 0x000000bf14137220 */ /* 0x000fe20000410000 */
[----:B------:R-:W-:Y:S01]  /*12a20*/  MOV R179, R166 ;  /* 0x000000a600b37202 */ /* 0x000fe20000000f00 */
        /* <DEDUP_REMOVED lines=34> */
[----:B------:R-:W-:Y:S02]  /*12c50*/  FMUL.FTZ R53, R21, R53 ;  /* 0x0000003515357220 */ /* 0x000fe40000410000 */
[C---:B------:R-:W-:Y:S02]  /*12c60*/  FMUL.FTZ R54, R20.reuse, R54 ;  /* 0x0000003614367220 */ /* 0x040fe40000410000 */
[----:B------:R-:W-:Y:S01]  /*12c70*/  FMUL.FTZ R55, R20, R55 ;  /* 0x0000003714377220 */ /* 0x000fe20000410000 */
        /* <DEDUP_REMOVED lines=10> */
[----:B------:R-:W-:Y:S01]  /*12d20*/  FFMA.FTZ R40, R45, c[0x0][0x2d0], -R50 ;  /* 0x0000b4002d287a23 */ /* 0x000fe20000010832 */
        /* <DEDUP_REMOVED lines=65> */
[--C-:B------:R-:W-:Y:S02]  /*13140*/  FFMA.FTZ R36, R195, c[0x0][0x2d0], -R23.reuse ;  /* 0x0000b400c3247a23 */ /* 0x100fe40000010817 */
        /* <DEDUP_REMOVED lines=15> */
[--C-:B------:R-:W-:Y:S02]  /*13240*/  FFMA.FTZ R28, R196, c[0x0][0x2d0], -R48.reuse ;  /* 0x0000b400c41c7a23 */ /* 0x100fe40000010830 */
[C---:B------:R-:W-:Y:S02]  /*13250*/  FMUL.FTZ R99, R20.reuse, R99 ;  /* 0x0000006314637220 */ /* 0x040fe40000410000 */
[C---:B------:R-:W-:Y:S01]  /*13260*/  HMMA.16816.F32 R80, R24.reuse, R30, R80 ;  /* 0x0000001e1850723c */ /* 0x040fe20000001850 */
[----:B------:R2:W-:Y:S03]  /*13270*/  MUFU.EX2 R223, R28 ;  /* 0x0000001c00df7308 */ /* 0x0005e60000000800 */
[C---:B------:R-:W-:Y:S02]  /*13280*/  FMUL.FTZ R100, R21.reuse, R100 ;  /* 0x0000006415647220 */ /* 0x040fe40000410000 */
[----:B------:R-:W-:Y:S02]  /*13290*/  FMUL.FTZ R101, R21, R101 ;  /* 0x0000006515657220 */ /* 0x000fe40000410000 */
[C---:B------:R-:W-:Y:S04]  /*132a0*/  FMUL.FTZ R102, R20.reuse, R102 ;  /* 0x0000006614667220 */ /* 0x040fe80000410000 */
[----:B------:R-:W-:Y:S02]  /*132b0*/  FMUL.FTZ R103, R20, R103 ;  /* 0x0000006714677220 */ /* 0x000fe40000410000 */
[C---:B------:R-:W-:Y:S02]  /*132c0*/  FMUL.FTZ R104, R2.reuse, R104 ;  /* 0x0000006802687220 */ /* 0x040fe40000410000 */
[----:B------:R-:W-:Y:S02]  /*132d0*/  FMUL.FTZ R105, R2, R105 ;  /* 0x0000006902697220 */ /* 0x000fe40000410000 */
[C---:B------:R-:W-:Y:S02]  /*132e0*/  FMUL.FTZ R106, R0.reuse, R106 ;  /* 0x0000006a006a7220 */ /* 0x040fe40000410000 */
[----:B------:R-:W-:Y:S02]  /*132f0*/  FMUL.FTZ R107, R0, R107 ;  /* 0x0000006b006b7220 */ /* 0x000fe40000410000 */
[C---:B------:R-:W-:Y:S02]  /*13300*/  FMUL.FTZ R108, R2.reuse, R108 ;  /* 0x0000006c026c7220 */ /* 0x040fe40000410000 */
[----:B------:R-:W-:Y:S02]  /*13310*/  FMUL.FTZ R109, R2, R109 ;  /* 0x0000006d026d7220 */ /* 0x000fe40000410000 */
[----:B--2---:R-:W-:Y:S02]  /*13320*/  FFMA.FTZ R28, R199, c[0x0][0x2d0], -R23 ;  /* 0x0000b400c71c7a23 */ /* 0x004fe40000010817 */
[C---:B------:R-:W-:Y:S02]  /*13330*/  FMUL.FTZ R110, R0.reuse, R110 ;  /* 0x0000006e006e7220 */ /* 0x040fe40000410000 */
[----:B------:R2:W-:Y:S01]  /*13340*/  MUFU.EX2 R222, R28 ;  /* 0x0000001c00de7308 */ /* 0x0005e20000000800 */
[----:B------:R-:W-:Y:S01]  /*13350*/  FMUL.FTZ R111, R0, R111 ;  /* 0x0000006f006f7220 */ /* 0x000fe20000410000 */
[-C--:B-1----:R-:W-:Y:S03]  /*13360*/  HMMA.16816.F32 R84, R24, R36.reuse, R84 ;  /* 0x000000241854723c */ /* 0x082fe60000001854 */
[C---:B------:R-:W-:Y:S02]  /*13370*/  FMUL.FTZ R112, R21.reuse, R112 ;  /* 0x0000007015707220 */ /* 0x040fe40000410000 */
[C---:B------:R-:W-:Y:S02]  /*13380*/  FMUL.FTZ R113, R21.reuse, R113 ;  /* 0x0000007115717220 */ /* 0x040fe40000410000 */
[C---:B------:R-:W-:Y:S01]  /*13390*/  FMUL.FTZ R114, R20.reuse, R114 ;  /* 0x0000007214727220 */ /* 0x040fe20000410000 */
[C---:B------:R-:W-:Y:S04]  /*133a0*/  HMMA.16816.F32 R88, R32.reuse, R36, R88 ;  /* 0x000000242058723c */ /* 0x040fe80000001858 */
[----:B------:R-:W-:Y:S02]  /*133b0*/  FMUL.FTZ R115, R20, R115 ;  /* 0x0000007314737220 */ /* 0x000fe40000410000 */
[C---:B------:R-:W-:Y:S02]  /*133c0*/  FMUL.FTZ R116, R21.reuse, R116 ;  /* 0x0000007415747220 */ /* 0x040fe40000410000 */
[-C--:B------:R-:W-:Y:S04]  /*133d0*/  HMMA.16816.F32 R92, R32, R38.reuse, R92 ;  /* 0x00000026205c723c */ /* 0x080fe8000000185c */
[----:B------:R-:W-:Y:S01]  /*133e0*/  FFMA.FTZ R36, R200, c[0x0][0x2d0], -R48 ;  /* 0x0000b400c8247a23 */ /* 0x000fe20000010830 */
[----:B--2---:R-:W1:Y:S01]  /*133f0*/  LDSM.16.MT88.4 R28, [R228+0x3880] ;  /* 0x00388000e41c783b */ /* 0x004e620000004200 */
[----:B------:R-:W-:Y:S02]  /*13400*/  FMUL.FTZ R117, R21, R117 ;  /* 0x0000007515757220 */ /* 0x000fe40000410000 */
        /* <DEDUP_REMOVED lines=12> */
[--C-:B--2---:R-:W-:Y:S02]  /*134d0*/  FFMA.FTZ R36, R51, c[0x0][0x2d0], -R49.reuse ;  /* 0x0000b40033247a23 */ /* 0x104fe40000010831 */
[C---:B------:R-:W-:Y:S02]  /*134e0*/  FMUL.FTZ R128, R21.reuse, R128 ;  /* 0x0000008015807220 */ /* 0x040fe40000410000 */
[----:B------:R2:W3:Y:S01]  /*134f0*/  MUFU.EX2 R218, R36 ;  /* 0x0000002400da7308 */ /* 0x0004e20000000800 */
[----:B------:R-:W-:Y:S02]  /*13500*/  FMUL.FTZ R129, R21, R129 ;  /* 0x0000008115817220 */ /* 0x000fe40000410000 */
[C---:B------:R-:W-:Y:S02]  /*13510*/  FMUL.FTZ R130, R20.reuse, R130 ;  /* 0x0000008214827220 */ /* 0x040fe40000410000 */
[----:B------:R-:W-:Y:S01]  /*13520*/  FMUL.FTZ R131, R20, R131 ;  /* 0x0000008314837220 */ /* 0x000fe20000410000 */
[-C--:B-1----:R-:W-:Y:S08]  /*13530*/  HMMA.16816.F32 R100, R24, R28.reuse, R100 ;  /* 0x0000001c1864723c */ /* 0x082ff00000001864 */
[C---:B------:R-:W-:Y:S07]  /*13540*/  HMMA.16816.F32 R104, R32.reuse, R28, R104 ;  /* 0x0000001c2068723c */ /* 0x040fee0000001868 */
[----:B------:R-:W-:Y:S01]  /*13550*/  FFMA.FTZ R28, R204, c[0x0][0x2d0], -R49 ;  /* 0x0000b400cc1c7a23 */ /* 0x000fe20000010831 */
[-C--:B------:R-:W-:Y:S01]  /*13560*/  HMMA.16816.F32 R108, R32, R30.reuse, R108 ;  /* 0x0000001e206c723c */ /* 0x080fe2000000186c */
[----:B--2---:R-:W1:Y:S02]  /*13570*/  LDSM.16.MT88.4 R36, [R227+0x3880] ;  /* 0x00388000e324783b */ /* 0x004e640000004200 */
[----:B------:R2:W4:Y:S01]  /*13580*/  MUFU.EX2 R200, R28 ;  /* 0x0000001c00c87308 */ /* 0x0005220000000800 */
[----:B------:R-:W-:Y:S02]  /*13590*/  MOV R204, R177 ;  /* 0x000000b100cc7202 */ /* 0x000fe40000000f00 */
[----:B------:R-:W-:Y:S02]  /*135a0*/  MOV R177, R164 ;  /* 0x000000a400b17202 */ /* 0x000fe40000000f00 */
[C---:B------:R-:W-:Y:S05]  /*135b0*/  HMMA.16816.F32 R112, R24.reuse, R30, R112 ;  /* 0x0000001e1870723c */ /* 0x040fea0000001870 */
[----:B------:R5:W-:Y:S01]  /*135c0*/  MUFU.EX2 R164, R40 ;  /* 0x0000002800a47308 */ /* 0x000be20000000800 */
[--C-:B--2---:R-:W-:Y:S09]  /*135d0*/  FFMA.FTZ R28, R41, c[0x0][0x2d0], -R50.reuse ;  /* 0x0000b400291c7a23 */ /* 0x104ff20000010832 */
[----:B------:R2:W-:Y:S01]  /*135e0*/  MUFU.EX2 R166, R28 ;  /* 0x0000001c00a67308 */ /* 0x0005e20000000800 */
[----:B-----5:R-:W-:Y:S01]  /*135f0*/  LDSM.16.MT88.4 R40, [R226+0x2880] ;  /* 0x00288000e228783b */ /* 0x020fe20000004200 */
[-C--:B-1----:R-:W-:Y:S08]  /*13600*/  HMMA.16816.F32 R116, R24, R36.reuse, R116 ;  /* 0x000000241874723c */ /* 0x082ff00000001874 */
[C---:B------:R-:W-:Y:S04]  /*13610*/  HMMA.16816.F32 R120, R32.reuse, R36, R120 ;  /* 0x000000242078723c */ /* 0x040fe80000001878 */
[--C-:B--2---:R-:W-:Y:S04]  /*13620*/  FFMA.FTZ R28, R44, c[0x0][0x2d0], -R50.reuse ;  /* 0x0000b4002c1c7a23 */ /* 0x104fe80000010832 */
[-C--:B------:R-:W-:Y:S01]  /*13630*/  HMMA.16816.F32 R124, R32, R38.reuse, R124 ;  /* 0x00000026207c723c */ /* 0x080fe2000000187c */
[----:B------:R-:W-:Y:S01]  /*13640*/  LDSM.16.MT88.4 R44, [R228+0x2880] ;  /* 0x00288000e42c783b */ /* 0x000fe20000004200 */
[----:B------:R1:W2:Y:S02]  /*13650*/  MUFU.EX2 R165, R28 ;  /* 0x0000001c00a57308 */ /* 0x0002a40000000800 */
[----:B------:R-:W-:Y:S03]  /*13660*/  FFMA.FTZ R36, R171, c[0x0][0x2d0], -R50 ;  /* 0x0000b400ab247a23 */ /* 0x000fe60000010832 */
[----:B---3--:R-:W-:Y:S01]  /*13670*/  F2FP.PACK_AB R32, R202, R218 ;  /* 0x000000daca20723e */ /* 0x008fe200000000ff */
[----:B------:R-:W-:Y:S04]  /*13680*/  HMMA.16816.F32 R128, R24, R38, R128 ;  /* 0x000000261880723c */ /* 0x000fe80000001880 */
[----:B------:R3:W5:Y:S01]  /*13690*/  MUFU.EX2 R51, R36 ;  /* 0x0000002400337308 */ /* 0x0007620000000800 */
[----:B----4-:R-:W-:Y:S02]  /*136a0*/  F2FP.PACK_AB R34, R200, R201 ;  /* 0x000000c9c822723e */ /* 0x010fe400000000ff */
[----:B------:R-:W-:Y:S02]  /*136b0*/  F2FP.PACK_AB R24, R251, R252 ;  /* 0x000000fcfb18723e */ /* 0x000fe400000000ff */
[----:B------:R-:W-:Y:S03]  /*136c0*/  F2FP.PACK_AB R25, R223, R250 ;  /* 0x000000fadf19723e */ /* 0x000fe600000000ff */
[----:B------:R-:W-:Y:S02]  /*136d0*/  F2FP.PACK_AB R26, R221, R222 ;  /* 0x000000dedd1a723e */ /* 0x000fe400000000ff */
[----:B------:R-:W-:Y:S01]  /*136e0*/  F2FP.PACK_AB R27, R219, R220 ;  /* 0x000000dcdb1b723e */ /* 0x000fe200000000ff */
[----:B-1----:R-:W1:Y:S01]  /*136f0*/  LDSM.16.MT88.4 R28, [R225+0x2880] ;  /* 0x00288000e11c783b */ /* 0x002e620000004200 */
[----:B--2---:R-:W-:Y:S07]  /*13700*/  F2FP.PACK_AB R33, R165, R166 ;  /* 0x000000a6a521723e */ /* 0x004fee00000000ff */
[----:B---3--:R-:W2:Y:S01]  /*13710*/  LDSM.16.MT88.4 R36, [R227+0x2880] ;  /* 0x00288000e324783b */ /* 0x008ea20000004200 */
[----:B-----5:R-:W-:Y:S01]  /*13720*/  F2FP.PACK_AB R35, R51, R164 ;  /* 0x000000a43323723e */ /* 0x020fe200000000ff */
        /* <DEDUP_REMOVED lines=14> */
[--C-:B---3--:R-:W-:Y:S02]  /*13810*/  FFMA.FTZ R40, R209, c[0x0][0x2d0], -R23.reuse ;  /* 0x0000b400d1287a23 */ /* 0x108fe40000010817 */
[----:B------:R-:W3:Y:S02]  /*13820*/  LDL.LU R209, [R1+0x18] ;  /* 0x0000180001d17983 */ /* 0x000ee40000300800 */
[-C--:B------:R-:W-:Y:S01]  /*13830*/  HMMA.16816.F32 R156, R32, R46.reuse, R156 ;  /* 0x0000002e209c723c */ /* 0x080fe2000000189c */
[----:B------:R4:W-:Y:S07]  /*13840*/  MUFU.EX2 R199, R40 ;  /* 0x0000002800c77308 */ /* 0x0009ee0000000800 */
[C---:B------:R-:W-:Y:S08]  /*13850*/  HMMA.16816.F32 R160, R24.reuse, R46, R160 ;  /* 0x0000002e18a0723c */ /* 0x040ff000000018a0 */
[-C--:B--2---:R-:W-:Y:S08]  /*13860*/  HMMA.16816.F32 R52, R24, R36.reuse, R52 ;  /* 0x000000241834723c */ /* 0x084ff00000001834 */
[C---:B------:R-:W-:Y:S01]  /*13870*/  HMMA.16816.F32 R56, R32.reuse, R36, R56 ;  /* 0x000000242038723c */ /* 0x040fe20000001838 */
[----:B----4-:R-:W2:Y:S06]  /*13880*/  LDSM.16.MT88.4 R40, [R226+0x4080] ;  /* 0x00408000e228783b */ /* 0x010eac0000004200 */
        /* <DEDUP_REMOVED lines=13> */
[-C--:B--2---:R-:W-:Y:S08]  /*13960*/  HMMA.16816.F32 R84, R24, R40.reuse, R84 ;  /* 0x000000281854723c */ /* 0x084ff00000001854 */
        /* <DEDUP_REMOVED lines=11> */
[--C-:B--2---:R-:W-:Y:S01]  /*13a20*/  FFMA.FTZ R23, R210, c[0x0][0x2d0], -R48.reuse ;  /* 0x0000b400d2177a23 */ /* 0x104fe20000010830 */
[----:B------:R-:W-:Y:S01]  /*13a30*/  MOV R210, R179 ;  /* 0x000000b300d27202 */ /* 0x000fe20000000f00 */
[----:B------:R-:W-:Y:S01]  /*13a40*/  FFMA.FTZ R48, R214, c[0x0][0x2d0], -R48 ;  /* 0x0000b400d6307a23 */ /* 0x000fe20000010830 */
[----:B------:R-:W-:Y:S01]  /*13a50*/  MOV R214, R170 ;  /* 0x000000aa00d67202 */ /* 0x000fe20000000f00 */
[----:B------:R2:W-:Y:S10]  /*13a60*/  MUFU.EX2 R171, R23 ;  /* 0x0000001700ab7308 */ /* 0x0005f40000000800 */
[----:B------:R-:W-:Y:S01]  /*13a70*/  MUFU.EX2 R170, R48 ;  /* 0x0000003000aa7308 */ /* 0x000fe20000000800 */
[--C-:B--2---:R-:W-:Y:S01]  /*13a80*/  FFMA.FTZ R23, R211, c[0x0][0x2d0], -R49.reuse ;  /* 0x0000b400d3177a23 */ /* 0x104fe20000010831 */
[-C--:B-1----:R-:W-:Y:S01]  /*13a90*/  HMMA.16816.F32 R100, R24, R36.reuse, R100 ;  /* 0x000000241864723c */ /* 0x082fe20000001864 */
[----:B------:R-:W2:Y:S07]  /*13aa0*/  LDL.LU R211, [R1+0x14] ;  /* 0x0000140001d37983 */ /* 0x000eae0000300800 */
        /* <DEDUP_REMOVED lines=59> */
[----:B------:R-:W-:Y:S01]  /*13e60*/  FFMA.FTZ R4, R2, R211, R212 ;  /* 0x000000d302047223 */ /* 0x000fe200000100d4 */
[-C--:B------:R-:W-:Y:S04]  /*13e70*/  HMMA.16816.F32 R76, R28, R6.reuse, R76 ;  /* 0x000000061c4c723c */ /* 0x080fe8000000184c */
[----:B------:R-:W-:Y:S04]  /*13e80*/  FADD.FTZ R4, R217, R4 ;  /* 0x00000004d9047221 */ /* 0x000fe80000010000 */
[C---:B------:R-:W-:Y:S04]  /*13e90*/  HMMA.16816.F32 R80, R24.reuse, R6, R80 ;  /* 0x000000061850723c */ /* 0x040fe80000001850 */
[----:B------:R-:W-:Y:S02]  /*13ea0*/  FADD.FTZ R5, R205, R4 ;  /* 0x00000004cd057221 */ /* 0x000fe40000010000 */
[----:B---3--:R-:W-:Y:S02]  /*13eb0*/  FFMA.FTZ R4, R0, R209, R175 ;  /* 0x000000d100047223 */ /* 0x008fe400000100af */
        /* <DEDUP_REMOVED lines=65> */
.L_x_3292:
[----:B-1----:R-:W2:Y:S04]  /*142d0*/  LDL.LU R0, [R1+0x10] ;  /* 0x0000100001007983 */ /* 0x002ea80000300800 */
        /* <DEDUP_REMOVED lines=184> */
.L_x_3230:
        /* <DEDUP_REMOVED lines=197> */
.L_x_3312:
        /* <DEDUP_REMOVED lines=158> */
.L_x_3314:
[----:B--234-:R-:W-:Y:S05]  /*16490*/  BSYNC B0 ;  /* 0x0000000000007941 */ /* 0x01cfea0003800000 */
.L_x_3313:
        /* <DEDUP_REMOVED lines=16> */
.L_x_3316:
[----:B------:R-:W-:Y:S05]  /*165a0*/  BSYNC B0 ;  /* 0x0000000000007941 */ /* 0x000fea0003800000 */
.L_x_3315:
        /* <DEDUP_REMOVED lines=16> */
.L_x_3318:
[----:B------:R-:W-:Y:S05]  /*166b0*/  BSYNC B0 ;  /* 0x0000000000007941 */ /* 0x000fea0003800000 */
.L_x_3317:
        /* <DEDUP_REMOVED lines=16> */
.L_x_3320:
[----:B------:R-:W-:Y:S05]  /*167c0*/  BSYNC B0 ;  /* 0x0000000000007941 */ /* 0x000fea0003800000 */
.L_x_3319:
        /* <DEDUP_REMOVED lines=16> */
.L_x_3322:
[----:B------:R-:W-:Y:S05]  /*168d0*/  BSYNC B0 ;  /* 0x0000000000007941 */ /* 0x000fea0003800000 */
.L_x_3321:
        /* <DEDUP_REMOVED lines=16> */
.L_x_3324:
[----:B------:R-:W-:Y:S05]  /*169e0*/  BSYNC B0 ;  /* 0x0000000000007941 */ /* 0x000fea0003800000 */
.L_x_3323:
        /* <DEDUP_REMOVED lines=16> */
.L_x_3326:
[----:B------:R-:W-:Y:S05]  /*16af0*/  BSYNC B0 ;  /* 0x0000000000007941 */ /* 0x000fea0003800000 */
.L_x_3325:
        /* <DEDUP_REMOVED lines=17> */
.L_x_3311:
        /* <DEDUP_REMOVED lines=31> */
.L_x_3327:
        /* <DEDUP_REMOVED lines=43> */
.L_x_3329:
[----:B------:R-:W-:Y:S05]  /*170b0*/  BSYNC B0 ;  /* 0x0000000000007941 */ /* 0x000fea0003800000 */
.L_x_3328:
        /* <DEDUP_REMOVED lines=63> */
.L_x_3331:
[----:B------:R-:W-:Y:S05]  /*174b0*/  BSYNC B0 ;  /* 0x0000000000007941 */ /* 0x000fea0003800000 */
.L_x_3330:
        /* <DEDUP_REMOVED lines=15> */
.L_x_3333:
[----:B------:R-:W-:Y:S05]  /*175b0*/  BSYNC B0 ;  /* 0x0000000000007941 */ /* 0x000fea0003800000 */
.L_x_3332:
        /* <DEDUP_REMOVED lines=15> */
.L_x_3335:
[----:B------:R-:W-:Y:S05]  /*176b0*/  BSYNC B0 ;  /* 0x0000000000007941 */ /* 0x000fea0003800000 */
.L_x_3334:
        /* <DEDUP_REMOVED lines=15> */
.L_x_3337:
[----:B------:R-:W-:Y:S05]  /*177b0*/  BSYNC B0 ;  /* 0x0000000000007941 */ /* 0x000fea0003800000 */
.L_x_3336:
        /* <DEDUP_REMOVED lines=15> */
.L_x_3339:
[----:B------:R-:W-:Y:S05]  /*178b0*/  BSYNC B0 ;  /* 0x0000000000007941 */ /* 0x000fea0003800000 */
.L_x_3338:
        /* <DEDUP_REMOVED lines=15> */
.L_x_3341:
[----:B------:R-:W-:Y:S05]  /*179b0*/  BSYNC B0 ;  /* 0x0000000000007941 */ /* 0x000fea0003800000 */
.L_x_3340:
        /* <DEDUP_REMOVED lines=15> */
.L_x_3343:
[----:B------:R-:W-:Y:S05]  /*17ab0*/  BSYNC B0 ;  /* 0x0000000000007941 */ /* 0x000fea0003800000 */
.L_x_3342:
        /* <DEDUP_REMOVED lines=16> */
.L_x_3344:
        /* <DEDUP_REMOVED lines=12> */
.L_x_4373:


//--------------------- .text._ZN7cutlass13device_kernelIN5flash19enable_sm80_to_sm89INS1_16FlashAttnFwdSm80INS1_25CollectiveMainloopFwdSm80ILi4ELi1ELb0EN4cute5tupleIJNS5_1CILi128EEENS7_ILi48EEES8_EEELi128ENS_6half_tEfNS_4arch4Sm80ELb0ELb1ELb0ELb1ELb1ELb1ELb1ELb0EEENS1_21CollectiveEpilogueFwdINS6_IJS8_S8_S9_EEENS6_IJNS7_ILi1EEESH_SH_EEESB_SD_Li128ELb1ELb1ELb0ELb0EEENS1_19SingleTileSchedulerILb1ELb0ELb1ELi128EEEEEEEEEvNT_6ParamsE --------------------------
	.section	.text._ZN7cutlass13device_kernelIN5flash19enable_sm80_to_sm89INS1_16FlashAttnFwdSm80INS1_25CollectiveMainloopFwdSm80ILi4ELi1ELb0EN4cute5tupleIJNS5_1CILi128EEENS7_ILi48EEES8_EEELi128ENS_6half_tEfNS_4arch4Sm80ELb0ELb1ELb0ELb1ELb1ELb1ELb1ELb0EEENS1_21CollectiveEpilogueFwdINS6_IJS8_S8_S9_EEENS6_IJNS7_ILi1EEESH_SH_EEESB_SD_Li128ELb1ELb1ELb0ELb0EEENS1_19SingleTileSchedulerILb1ELb0ELb1ELi128EEEEEEEEEvNT_6ParamsE,"ax",@progbits
	.sectioninfo	@"SHI_REGISTERS=255"
	.align	128
.text._ZN7cutlass13device_kernelIN5flash19enable_sm80_to_sm89INS1_16FlashAttnFwdSm80INS1_25CollectiveMainloopFwdSm80ILi4ELi1ELb0EN4cute5tupleIJNS5_1CILi128EEENS7_ILi48EEES8_EEELi128ENS_6half_tEfNS_4arch4Sm80ELb0ELb1ELb0ELb1ELb1ELb1ELb1ELb0EEENS1_21CollectiveEpilogueFwdINS6_IJS8_S8_S9_EEENS6_IJNS7_ILi1EEESH_SH_EEESB_SD_Li128ELb1ELb1ELb0ELb0EEENS1_19SingleTileSchedulerILb1ELb0ELb1ELi128EEEEEEEEEvNT_6ParamsE:
        .type           _ZN7cutlass13device_kernelIN5flash19enable_sm80_to_sm89INS1_16FlashAttnFwdSm80INS1_25CollectiveMainloopFwdSm80ILi4ELi1ELb0EN4cute5tupleIJNS5_1CILi128EEENS7_ILi48EEES8_EEELi128ENS_6half_tEfNS_4arch4Sm80ELb0ELb1ELb0ELb1ELb1ELb1ELb1ELb0EEENS1_21CollectiveEpilogueFwdINS6_IJS8_S8_S9_EEENS6_IJNS7_ILi1EEESH_SH_EEESB_SD_Li128ELb1ELb1ELb0ELb0EEENS1_19SingleTileSchedulerILb1ELb0ELb1ELi128EEEEEEEEEvNT_6ParamsE,@function
        .size           _ZN7cutlass13device_kernelIN5flash19enable_sm80_to_sm89INS1_16FlashAttnFwdSm80INS1_25CollectiveMainloopFwdSm80ILi4ELi1ELb0EN4cute5tupleIJNS5_1CILi128EEENS7_ILi48EEES8_EEELi128ENS_6half_tEfNS_4arch4Sm80ELb0ELb1ELb0ELb1ELb1ELb1ELb1ELb0EEENS1_21CollectiveEpilogueFwdINS6_IJS8_S8_S9_EEENS6_IJNS7_ILi1EEESH_SH_EEESB_SD_Li128ELb1ELb1ELb0ELb0EEENS1_19SingleTileSchedulerILb1ELb0ELb1ELi128EEEEEEEEEvNT_6ParamsE,(.L_x_4374 - _ZN7cutlass13device_kernelIN5flash19enable_sm80_to_sm89INS1_16FlashAttnFwdSm80INS1_25CollectiveMainloopFwdSm80ILi4ELi1ELb0EN4cute5tupleIJNS5_1CILi128EEENS7_ILi48EEES8_EEELi128ENS_6half_tEfNS_4arch4Sm80ELb0ELb1ELb0ELb1ELb1ELb1ELb1ELb0EEENS1_21CollectiveEpilogueFwdINS6_IJS8_S8_S9_EEENS6_IJNS7_ILi1EEESH_SH_EEESB_SD_Li128ELb1ELb1ELb0ELb0EEENS1_19SingleTileSchedulerILb1ELb0ELb1ELi128EEEEEEEEEvNT_6ParamsE)
        .other          _ZN7cutlass13device_kernelIN5flash19enable_sm80_to_sm89INS1_16FlashAttnFwdSm80INS1_25CollectiveMainloopFwdSm80ILi4ELi1ELb0EN4cute5tupleIJNS5_1CILi128EEENS7_ILi48EEES8_EEELi128ENS_6half_tEfNS_4arch4Sm80ELb0ELb1ELb0ELb1ELb1ELb1ELb1ELb0EEENS1_21CollectiveEpilogueFwdINS6_IJS8_S8_S9_EEENS6_IJNS7_ILi1EEESH_SH_EEESB_SD_Li128ELb1ELb1ELb0ELb0EEENS1_19SingleTileSchedulerILb1ELb0ELb1ELi128EEEEEEEEEvNT_6ParamsE,@"STO_CUDA_ENTRY STV_DEFAULT"
_ZN7cutlass13device_kernelIN5flash19enable_sm80_to_sm89INS1_16FlashAttnFwdSm80INS1_25CollectiveMainloopFwdSm80ILi4ELi1ELb0EN4cute5tupleIJNS5_1CILi128EEENS7_ILi48EEES8_EEELi128ENS_6half_tEfNS_4arch4Sm80ELb0ELb1ELb0ELb1ELb1ELb1ELb1ELb0EEENS1_21CollectiveEpilogueFwdINS6_IJS8_S8_S9_EEENS6_IJNS7_ILi1EEESH_SH_EEESB_SD_Li128ELb1ELb1ELb0ELb0EEENS1_19SingleTileSchedulerILb1ELb0ELb1ELi128EEEEEEEEEvNT_6ParamsE:
        /* <DEDUP_REMOVED lines=17> */
.L_x_3346:
        /* <DEDUP_REMOVED lines=8> */
.L_x_3348:
[----:B------:R-:W-:-:S05]  /*0190*/  MOV R0, c[0x0][0x54c] ;  /* 0x0001530000007a02 */ /* 0x000fca0000000f00 */
.L_x_3347:
[----:B-----5:R-:W-:Y:S01]  /*01a0*/  IMAD R0, R0, c[0x0][0x548], RZ ;  /* 0x0001520000007a24 */ /* 0x020fe200078e02ff */
[----:B------:R-:W-:-:S04]  /*01b0*/  SHF.L.U32 R137, R177, 0x7, RZ ;  /* 0x00000007b1897819 */ /* 0x000fc800000006ff */
[----:B------:R-:W-:-:S04]  /*01c0*/  ISETP.GE.AND P0, PT, R137, R0, PT ;  /* 0x000000008900720c */ /* 0x000fc80003f06270 */
[----:B------:R-:W-:-:S05]  /*01d0*/  SEL R0, R5, 0xffffffff, !P0 ;  /* 0xffffffff05007807 */ /* 0x000fca0004000000 */
[----:B------:R2:W-:Y:S01]  /*01e0*/  STL [R1+0xd0], R0 ;  /* 0x0000d00001007387 */ /* 0x0005e20000100800 */
[----:B------:R-:W-:Y:S05]  /*01f0*/  BRA `(.L_x_3349) ;  /* 0x0000013000007947 */ /* 0x000fea0003800000 */
.L_x_3345:
[----:B---3--:R-:W-:-:S04]  /*0200*/  ISETP.NE.U32.AND P0, PT, RZ, c[0x0][0x568], PT ;  /* 0x00015a00ff007a0c */ /* 0x008fc80003f05070 */
[----:B------:R-:W-:-:S13]  /*0210*/  ISETP.NE.AND.EX P0, PT, RZ, c[0x0][0x56c], PT, P0 ;  /* 0x00015b00ff007a0c */ /* 0x000fda0003f05300 */
[----:B------:R-:W-:Y:S05]  /*0220*/  @!P0 BRA `(.L_x_3350) ;  /* 0x0000002000008947 */ /* 0x000fea0003800000 */
[----:B------:R1:W5:Y:S01]  /*0230*/  LDG.E R0, [R2.64] ;  /* 0x0000000602007981 */ /* 0x000362000c1e1900 */
[----:B------:R-:W-:Y:S05]  /*0240*/  BRA `(.L_x_3351) ;  /* 0x0000009000007947 */ /* 0x000fea0003800000 */
.L_x_3350:
        /* <DEDUP_REMOVED lines=8> */
.L_x_3352:
[----:B------:R-:W-:-:S05]  /*02d0*/  MOV R0, c[0x0][0x54c] ;  /* 0x0001530000007a02 */ /* 0x000fca0000000f00 */
.L_x_3351:
[----:B-----5:R-:W-:Y:S01]  /*02e0*/  IMAD R0, R0, c[0x0][0x548], RZ ;  /* 0x0001520000007a24 */ /* 0x020fe200078e02ff */
[----:B------:R-:W-:-:S04]  /*02f0*/  SHF.L.U32 R137, R177, 0x7, RZ ;  /* 0x00000007b1897819 */ /* 0x000fc800000006ff */
[----:B------:R-:W-:-:S04]  /*0300*/  ISETP.GE.AND P0, PT, R137, R0, PT ;  /* 0x000000008900720c */ /* 0x000fc80003f06270 */
[----:B------:R-:W-:-:S05]  /*0310*/  SEL R0, R5, 0xffffffff, !P0 ;  /* 0xffffffff05007807 */ /* 0x000fca0004000000 */
[----:B------:R2:W-:Y:S04]  /*0320*/  STL [R1+0xd0], R0 ;  /* 0x0000d00001007387 */ /* 0x0005e80000100800 */
.L_x_3349:
        /* <DEDUP_REMOVED lines=43> */
.L_x_3353:
[----:B-----5:R1:W-:Y:S01]  /*05e0*/  STL [R1+0x58], R13 ;  /* 0x0000580d01007387 */ /* 0x0203e20000100800 */
[----:B------:R-:W-:-:S04]  /*05f0*/  ISETP.NE.U32.AND P0, PT, RZ, c[0x0][0x368], PT ;  /* 0x0000da00ff007a0c */ /* 0x000fc80003f05070 */
[----:B------:R-:W-:-:S13]  /*0600*/  ISETP.NE.AND.EX P0, PT, RZ, c[0x0][0x36c], PT, P0 ;  /* 0x0000db00ff007a0c */ /* 0x000fda0003f05300 */
[----:B------:R-:W-:Y:S05]  /*0610*/  @!P0 BRA `(.L_x_3354) ;  /* 0x0000003000008947 */ /* 0x000fea0003800000 */
[----:B------:R-:W-:-:S05]  /*0620*/  IMAD.WIDE R6, R36, R29, c[0x0][0x368] ;  /* 0x0000da0024067625 */ /* 0x000fca00078e021d */
[----:B------:R2:W5:Y:S01]  /*0630*/  LDG.E R11, [R6.64] ;  /* 0x00000006060b7981 */ /* 0x000562000c1e1900 */
[----:B------:R-:W-:Y:S05]  /*0640*/  BRA `(.L_x_3355) ;  /* 0x0000004000007947 */ /* 0x000fea0003800000 */
.L_x_3354:
[----:B------:R-:W-:Y:S05]  /*0650*/  @!P2 BRA `(.L_x_3355) ;  /* 0x000000300000a947 */ /* 0x000fea0003800000 */
[----:B------:R2:W3:Y:S04]  /*0660*/  LDG.E R0, [R6.64] ;  /* 0x0000000606007981 */ /* 0x0004e8000c1e1900 */
[----:B--2---:R-:W3:Y:S02]  /*0670*/  LDG.E R6, [R6.64+0x4] ;  /* 0x0000040606067981 */ /* 0x004ee4000c1e1900 */
[----:B---3--:R-:W-:Y:S02]  /*0680*/  IADD3 R11, -R0, R6, RZ ;  /* 0x00000006000b7210 */ /* 0x008fe40007ffe1ff */
.L_x_3355:
        /* <DEDUP_REMOVED lines=37> */
.L_x_3357:
[----:B------:R-:W-:-:S13]  /*08e0*/  ISETP.NE.AND P0, PT, R8, 0x1, PT ;  /* 0x000000010800780c */ /* 0x000fda0003f05270 */
[----:B------:R-:W-:-:S05]  /*08f0*/  @P0 IMAD.HI.U32 R2, R0, c[0x0][0x330], RZ ;  /* 0x0000cc0000020a27 */ /* 0x000fca00078e00ff */
[----:B------:R-:W-:-:S05]  /*0900*/  @P0 SHF.R.U32.HI R0, RZ, c[0x0][0x334], R2 ;  /* 0x0000cd00ff000a19 */ /* 0x000fca0000011602 */
.L_x_3358:
[----:B------:R-:W-:-:S05]  /*0910*/  IMAD R0, R0, R8, c[0x0][0x32c] ;  /* 0x0000cb0000007624 */ /* 0x000fca00078e0208 */
[----:B------:R-:W-:Y:S02]  /*0920*/  IMNMX R6, R6, R0, PT ;  /* 0x0000000006067217 */ /* 0x000fe40003800200 */
.L_x_3356:
        /* <DEDUP_REMOVED lines=14> */
.L_x_3360:
[----:B------:R-:W-:-:S13]  /*0a10*/  ISETP.NE.AND P0, PT, R8, 0x1, PT ;  /* 0x000000010800780c */ /* 0x000fda0003f05270 */
[----:B------:R-:W-:-:S05]  /*0a20*/  @P0 IMAD.HI.U32 R2, R0, c[0x0][0x330], RZ ;  /* 0x0000cc0000020a27 */ /* 0x000fca00078e00ff */
[----:B------:R-:W-:-:S05]  /*0a30*/  @P0 SHF.R.U32.HI R0, RZ, c[0x0][0x334], R2 ;  /* 0x0000cd00ff000a19 */ /* 0x000fca0000011602 */
.L_x_3361:
[----:B------:R-:W-:-:S05]  /*0a40*/  IMAD R0, R0, c[0x0][0x32c], RZ ;  /* 0x0000cb0000007a24 */ /* 0x000fca00078e02ff */
[----:B------:R-:W-:-:S04]  /*0a50*/  IMNMX R3, R3, R0, !PT ;  /* 0x0000000003037217 */ /* 0x000fc80007800200 */
.L_x_3359:
        /* <DEDUP_REMOVED lines=240> */
.L_x_3397:
[----:B-1----:R-:W-:Y:S01]  /*1960*/  IMAD R2, R41, 0x30, R0 ;  /* 0x0000003029027824 */ /* 0x002fe200078e0200 */
        /* <DEDUP_REMOVED lines=9> */
[----:B------:R-:W-:Y:S05]  /*1a00*/  @P1 IMAD.HI.U32 R5, R3, c[0x0][0x2bc], RZ ;  /* 0x0000af0003051a27 */ /* 0x000fea00078e00ff */
[----:B------:R-:W-:Y:S06]  /*1a10*/  @P1 SHF.R.U32.HI R2, RZ, c[0x0][0x2c0], R5 ;  /* 0x0000b000ff021a19 */ /* 0x000fec0000011605 */
        /* <DEDUP_REMOVED lines=19> */
[C---:B----4-:R-:W-:Y:S04]  /*1b50*/  LEA R87, P0, R2.reuse, c[0x0][0x1c8], 0x1 ;  /* 0x0000720002577a11 */ /* 0x050fe800078008ff */
        /* <DEDUP_REMOVED lines=43> */
.L_x_3367:
[----:B------:R-:W-:Y:S05]  /*1e10*/  BSYNC B0 ;  /* 0x0000000000007941 */ /* 0x000fea0003800000 */
.L_x_3366:
        /* <DEDUP_REMOVED lines=39> */
.L_x_3369:
[----:B------:R-:W-:Y:S05]  /*2090*/  BSYNC B0 ;  /* 0x0000000000007941 */ /* 0x000fea0003800000 */
.L_x_3368:
        /* <DEDUP_REMOVED lines=37> */
.L_x_3371:
[----:B------:R-:W-:Y:S05]  /*22f0*/  BSYNC B0 ;  /* 0x0000000000007941 */ /* 0x000fea0003800000 */
.L_x_3370:
        /* <DEDUP_REMOVED lines=72> */
.L_x_3375:
[----:B------:R-:W-:Y:S05]  /*2780*/  BSYNC B0 ;  /* 0x0000000000007941 */ /* 0x000fea0003800000 */
.L_x_3374:
        /* <DEDUP_REMOVED lines=57> */
.L_x_3373:
[----:B------:R-:W-:Y:S05]  /*2b20*/  BSYNC B1 ;  /* 0x0000000000017941 */ /* 0x000fea0003800000 */
.L_x_3372:
        /* <DEDUP_REMOVED lines=60> */
.L_x_3379:
[----:B------:R-:W-:Y:S05]  /*2ef0*/  BSYNC B0 ;  /* 0x0000000000007941 */ /* 0x000fea0003800000 */
.L_x_3378:
        /* <DEDUP_REMOVED lines=57> */
.L_x_3377:
[----:B------:R-:W-:Y:S05]  /*3290*/  BSYNC B1 ;  /* 0x0000000000017941 */ /* 0x000fea0003800000 */
.L_x_3376:
        /* <DEDUP_REMOVED lines=59> */
.L_x_3382:
[----:B------:R-:W-:Y:S05]  /*3650*/  BSYNC B0 ;  /* 0x0000000000007941 */ /* 0x000fea0003800000 */
.L_x_3381:
        /* <DEDUP_REMOVED lines=58> */
.L_x_3365:
        /* <DEDUP_REMOVED lines=205> */
.L_x_3384:
[----:B-1----:R-:W-:Y:S05]  /*46d0*/  BSYNC B0 ;  /* 0x0000000000007941 */ /* 0x002fea0003800000 */
.L_x_3383:
        /* <DEDUP_REMOVED lines=122> */
.L_x_3386:
[----:B------:R-:W-:Y:S05]  /*4e80*/  BSYNC B0 ;  /* 0x0000000000007941 */ /* 0x000fea0003800000 */
.L_x_3385:
        /* <DEDUP_REMOVED lines=124> */
.L_x_3364:
        /* <DEDUP_REMOVED lines=19> */
.L_x_3388:
[----:B-12---:R-:W-:Y:S05]  /*5780*/  BSYNC B0 ;  /* 0x0000000000007941 */ /* 0x006fea0003800000 */
.L_x_3387:
        /* <DEDUP_REMOVED lines=15> */
.L_x_3390:
[----:B------:R-:W-:Y:S05]  /*5880*/  BSYNC B0 ;  /* 0x0000000000007941 */ /* 0x000fea0003800000 */
.L_x_3389:
[----:B------:R4:W1:Y:S01]  /*5890*/  SHFL.IDX PT, R6, R86, 0x2, 0x181f ;  /* 0x00581f0056067f89 */ /* 0x00086200000e0000 */
[----:B------:R-:W-:Y:S03]  /*58a0*/  ISETP.GE.AND P0, PT, R10, 0x21, PT ;  /* 0x000000210a00780c */ /* 0x000fe60003f06270 */
[----:B--2---:R4:W2:Y:S10]  /*58b0*/  SHFL.IDX PT, R5, R87, 0x2, 0x181f ;  /* 0x00581f0057057f89 */ /* 0x0048b400000e0000 */
[----:B------:R-:W-:-:S05]  /*58c0*/  @!P0 BRA `(.L_x_3380) ;  /* 0x000000a000008947 */ /* 0x000fca0003800000 */
[----:B------:R-:W5:Y:S01]  /*58d0*/  @!P5 LDS.128 R16, [R74+0x6080] ;  /* 0x006080004a10d984 */ /* 0x000f620000000c00 */
[CC--:B--2---:R-:W-:Y:S04]  /*58e0*/  @!P5 LEA R2, P0, R26.reuse, R5.reuse, 0x1 ;  /* 0x000000051a02d211 */ /* 0x0c4fe800078008ff */
[-C--:B-1----:R-:W-:Y:S02]  /*58f0*/  @!P5 LEA.HI.X R3, R26, R6.reuse, R27, 0x1, P0 ;  /* 0x000000061a03d211 */ /* 0x082fe400000f0c1b */
[----:B------:R-:W-:Y:S11]  /*5900*/  ISETP.GE.AND P0, PT, R88, c[0x0][0x1d4], PT ;  /* 0x0000750058007a0c */ /* 0x000ff60003f06270 */
[----:B------:R-:W-:Y:S02]  /*5910*/  @!UPT UIADD3 URZ, URZ, URZ, URZ ;  /* 0x0000003f3f3ff290 */ /* 0x000fe4000fffe03f */
[C---:B---3--:R-:W-:Y:S04]  /*5920*/  @!P0 LEA R8, P1, R83.reuse, R5, 0x1 ;  /* 0x0000000553088211 */ /* 0x048fe800078208ff */
[----:B------:R-:W-:Y:S01]  /*5930*/  @!P0 LEA.HI.X R9, R83, R6, R89, 0x1, P1 ;  /* 0x0000000653098211 */ /* 0x000fe200008f0c59 */
[----:B-----5:R-:W-:Y:S04]  /*5940*/  @!P5 ST.E.128 [R2.64], R16 ;  /* 0x000000100200d985 */ /* 0x020fe8000c101d06 */
[----:B------:R-:W1:Y:S04]  /*5950*/  @!P0 LDS.128 R16, [R74+0x7880] ;  /* 0x007880004a108984 */ /* 0x000e680000000c00 */
[----:B-1----:R1:W-:Y:S02]  /*5960*/  @!P0 ST.E.128 [R8.64], R16 ;  /* 0x0000001008008985 */ /* 0x0023e4000c101d06 */
.L_x_3380:
[----:B------:R-:W-:Y:S05]  /*5970*/  BSYNC B2 ;  /* 0x0000000000027941 */ /* 0x000fea0003800000 */
.L_x_3363:
        /* <DEDUP_REMOVED lines=17> */
[----:B------:R-:W-:Y:S04]  /*5a90*/  @P3 IMAD.MOV.U32 R3, RZ, RZ, R105 ;  /* 0x000000ffff033224 */ /* 0x000fe800078e0069 */
        /* <DEDUP_REMOVED lines=41> */
[C---:B------:R-:W-:Y:S04]  /*5d30*/  LEA R20, P0, R2.reuse, c[0x0][0x1f8], 0x1 ;  /* 0x00007e0002147a11 */ /* 0x040fe800078008ff */
[----:B-1----:R-:W-:Y:S01]  /*5d40*/  LEA.HI.X R15, R2, c[0x0][0x1fc], R3, 0x1, P0 ;  /* 0x00007f00020f7a11 */ /* 0x002fe200000f0c03 */
[----:B------:R2:W1:Y:S01]  /*5d50*/  SHFL.IDX PT, R5, R20, RZ, 0x181f ;  /* 0x00181fff14057589 */ /* 0x00046200000e0000 */
[----:B------:R-:W-:Y:S04]  /*5d60*/  IADD3 R2, R17, R4, RZ ;  /* 0x0000000411027210 */ /* 0x000fe80007ffe0ff */
[----:B------:R2:W3:Y:S01]  /*5d70*/  SHFL.IDX PT, R6, R15, RZ, 0x181f ;  /* 0x00181fff0f067589 */ /* 0x0004e200000e0000 */
[----:B------:R-:W-:Y:S05]  /*5d80*/  IMNMX R2, R2, 0x30, PT ;  /* 0x0000003002027817 */ /* 0x000fea0003800200 */
[----:B------:R-:W-:Y:S01]  /*5d90*/  IMAD.IADD R14, R2, 0x1, -R37 ;  /* 0x00000001020e7824 */ /* 0x000fe200078e0a25 */
[----:B------:R-:W-:Y:S04]  /*5da0*/  DEPBAR.LE SB0, 0x0 ;  /* 0x000080000000791a */ /* 0x000fe80000000000 */
[----:B------:R-:W-:Y:S01]  /*5db0*/  BAR.SYNC.DEFER_BLOCKING 0x0 ;  /* 0x0000000000007b1d */ /* 0x000fe20000010000 */
        /* <DEDUP_REMOVED lines=13> */
.L_x_3392:
[----:B-123--:R-:W-:Y:S05]  /*5e90*/  BSYNC B0 ;  /* 0x0000000000007941 */ /* 0x00efea0003800000 */
.L_x_3391:
[----:B------:R1:W2:Y:S01]  /*5ea0*/  SHFL.IDX PT, R3, R15, 0x1, 0x181f ;  /* 0x00381f000f037f89 */ /* 0x0002a200000e0000 */
[----:B------:R-:W-:Y:S01]  /*5eb0*/  ISETP.GE.AND P0, PT, R14, 0x11, PT ;  /* 0x000000110e00780c */ /* 0x000fe20003f06270 */
[----:B------:R-:W-:Y:S02]  /*5ec0*/  BSSY B0, `(.L_x_3393) ;  /* 0x000000d000007945 */ /* 0x000fe40003800000 */
[----:B------:R1:W3:Y:S10]  /*5ed0*/  SHFL.IDX PT, R2, R20, 0x1, 0x181f ;  /* 0x00381f0014027f89 */ /* 0x0002f400000e0000 */
[----:B------:R-:W-:-:S05]  /*5ee0*/  @!P0 BRA `(.L_x_3394) ;  /* 0x000000a000008947 */ /* 0x000fca0003800000 */
[----:B------:R-:W5:Y:S01]  /*5ef0*/  @!P5 LDS.128 R16, [R74+0x2880] ;  /* 0x002880004a10d984 */ /* 0x000f620000000c00 */
[CC--:B---3--:R-:W-:Y:S04]  /*5f00*/  @!P5 LEA R8, P0, R26.reuse, R2.reuse, 0x1 ;  /* 0x000000021a08d211 */ /* 0x0c8fe800078008ff */
[-C--:B--2---:R-:W-:Y:S02]  /*5f10*/  @!P5 LEA.HI.X R9, R26, R3.reuse, R27, 0x1, P0 ;  /* 0x000000031a09d211 */ /* 0x084fe400000f0c1b */
[----:B------:R-:W-:Y:S11]  /*5f20*/  ISETP.GE.AND P0, PT, R88, c[0x0][0x1d4], PT ;  /* 0x0000750058007a0c */ /* 0x000ff60003f06270 */
[----:B------:R-:W-:Y:S02]  /*5f30*/  @!UPT UIADD3 URZ, URZ, URZ, URZ ;  /* 0x0000003f3f3ff290 */ /* 0x000fe4000fffe03f */
[C---:B------:R-:W-:Y:S04]  /*5f40*/  @!P0 LEA R2, P1, R83.reuse, R2, 0x1 ;  /* 0x0000000253028211 */ /* 0x040fe800078208ff */
[----:B------:R-:W-:Y:S01]  /*5f50*/  @!P0 LEA.HI.X R3, R83, R3, R89, 0x1, P1 ;  /* 0x0000000353038211 */ /* 0x000fe200008f0c59 */
[----:B-----5:R-:W-:Y:S04]  /*5f60*/  @!P5 ST.E.128 [R8.64], R16 ;  /* 0x000000100800d985 */ /* 0x020fe8000c101d06 */
[----:B------:R-:W2:Y:S04]  /*5f70*/  @!P0 LDS.128 R8, [R74+0x4080] ;  /* 0x004080004a088984 */ /* 0x000ea80000000c00 */
[----:B--2---:R2:W-:Y:S02]  /*5f80*/  @!P0 ST.E.128 [R2.64], R8 ;  /* 0x0000000802008985 */ /* 0x0045e4000c101d06 */
.L_x_3394:
[----:B------:R-:W-:Y:S05]  /*5f90*/  BSYNC B0 ;  /* 0x0000000000007941 */ /* 0x000fea0003800000 */
.L_x_3393:
[----:B--2---:R2:W1:Y:S01]  /*5fa0*/  SHFL.IDX PT, R3, R15, 0x2, 0x181f ;  /* 0x00581f000f037f89 */ /* 0x00446200000e0000 */
[----:B------:R-:W-:Y:S01]  /*5fb0*/  ISETP.GE.AND P0, PT, R14, 0x21, PT ;  /* 0x000000210e00780c */ /* 0x000fe20003f06270 */
[----:B------:R-:W-:Y:S02]  /*5fc0*/  BSSY B0, `(.L_x_3395) ;  /* 0x000000d000007945 */ /* 0x000fe40003800000 */
[----:B---3--:R2:W3:Y:S10]  /*5fd0*/  SHFL.IDX PT, R2, R20, 0x2, 0x181f ;  /* 0x00581f0014027f89 */ /* 0x0084f400000e0000 */
[----:B------:R-:W-:-:S05]  /*5fe0*/  @!P0 BRA `(.L_x_3396) ;  /* 0x000000a000008947 */ /* 0x000fca0003800000 */
[----:B------:R-:W5:Y:S01]  /*5ff0*/  @!P5 LDS.128 R16, [R74+0x3080] ;  /* 0x003080004a10d984 */ /* 0x000f620000000c00 */
[CC--:B---3--:R-:W-:Y:S04]  /*6000*/  @!P5 LEA R8, P0, R26.reuse, R2.reuse, 0x1 ;  /* 0x000000021a08d211 */ /* 0x0c8fe800078008ff */
[-C--:B-1----:R-:W-:Y:S02]  /*6010*/  @!P5 LEA.HI.X R9, R26, R3.reuse, R27, 0x1, P0 ;  /* 0x000000031a09d211 */ /* 0x082fe400000f0c1b */
[----:B------:R-:W-:Y:S11]  /*6020*/  ISETP.GE.AND P0, PT, R88, c[0x0][0x1d4], PT ;  /* 0x0000750058007a0c */ /* 0x000ff60003f06270 */
[----:B------:R-:W-:Y:S02]  /*6030*/  @!UPT UIADD3 URZ, URZ, URZ, URZ ;  /* 0x0000003f3f3ff290 */ /* 0x000fe4000fffe03f */
[C---:B------:R-:W-:Y:S04]  /*6040*/  @!P0 LEA R2, P1, R83.reuse, R2, 0x1 ;  /* 0x0000000253028211 */ /* 0x040fe800078208ff */
[----:B------:R-:W-:Y:S01]  /*6050*/  @!P0 LEA.HI.X R3, R83, R3, R89, 0x1, P1 ;  /* 0x0000000353038211 */ /* 0x000fe200008f0c59 */
[----:B-----5:R-:W-:Y:S04]  /*6060*/  @!P5 ST.E.128 [R8.64], R16 ;  /* 0x000000100800d985 */ /* 0x020fe8000c101d06 */
[----:B------:R-:W1:Y:S04]  /*6070*/  @!P0 LDS.128 R8, [R74+0x4880] ;  /* 0x004880004a088984 */ /* 0x000e680000000c00 */
[----:B-1----:R1:W-:Y:S02]  /*6080*/  @!P0 ST.E.128 [R2.64], R8 ;  /* 0x0000000802008985 */ /* 0x0023e4000c101d06 */
.L_x_3396:
[----:B------:R-:W-:Y:S05]  /*6090*/  BSYNC B0 ;  /* 0x0000000000007941 */ /* 0x000fea0003800000 */
.L_x_3395:
        /* <DEDUP_REMOVED lines=22> */
[C---:B--2---:R-:W-:Y:S01]  /*6200*/  @P0 IMAD.X R15, R9.reuse, 0x1, R135, P1 ;  /* 0x00000001090f0824 */ /* 0x044fe200008e0687 */
        /* <DEDUP_REMOVED lines=12> */
[----:B-1----:R-:W-:-:S04]  /*62d0*/  SHF.R.U32.HI R2, RZ, 0x1f, R0 ;  /* 0x0000001fff027819 */ /* 0x002fc80000011600 */
[----:B------:R-:W-:Y:S02]  /*62e0*/  LEA.HI.SX32 R7, R0, R2, 0x1d ;  /* 0x0000000200077211 */ /* 0x000fe400078feaff */
.L_x_3362:
[----:B---3--:R-:W-:Y:S01]  /*62f0*/  IMAD.MOV.U32 R0, RZ, RZ, c[0x0][0x2c4] ;  /* 0x0000b100ff007624 */ /* 0x008fe200078e00ff */
[----:B------:R2:W-:Y:S01]  /*6300*/  STL.64 [R1], R176 ;  /* 0x000000b001007387 */ /* 0x0005e20000100a00 */
[----:B-1----:R-:W-:-:S03]  /*6310*/  IMAD.MOV.U32 R4, RZ, RZ, c[0x0][0x32c] ;  /* 0x0000cb00ff047624 */ /* 0x002fc600078e00ff */
        /* <DEDUP_REMOVED lines=9> */
[C---:B--2---:R-:W-:Y:S01]  /*63b0*/  ISETP.GT.AND P0, PT, R2.reuse, RZ, PT ;  /* 0x000000ff0200720c */ /* 0x044fe20003f04270 */
        /* <DEDUP_REMOVED lines=9> */
.L_x_3400:
[----:B------:R-:W-:-:S13]  /*6450*/  ISETP.NE.AND P0, PT, R4, 0x1, PT ;  /* 0x000000010400780c */ /* 0x000fda0003f05270 */
[----:B------:R-:W-:-:S05]  /*6460*/  @P0 IMAD.HI.U32 R2, R0, c[0x0][0x330], RZ ;  /* 0x0000cc0000020a27 */ /* 0x000fca00078e00ff */
[----:B------:R-:W-:Y:S02]  /*6470*/  @P0 SHF.R.U32.HI R0, RZ, c[0x0][0x334], R2 ;  /* 0x0000cd00ff000a19 */ /* 0x000fe40000011602 */
.L_x_3401:
[----:B------:R-:W-:Y:S05]  /*6480*/  BSYNC B0 ;  /* 0x0000000000007941 */ /* 0x000fea0003800000 */
.L_x_3399:
[----:B------:R-:W-:-:S05]  /*6490*/  IMAD R0, R0, R4, c[0x0][0x32c] ;  /* 0x0000cb0000007624 */ /* 0x000fca00078e0204 */
[----:B------:R-:W-:-:S04]  /*64a0*/  IMNMX R3, R3, R0, PT ;  /* 0x0000000003037217 */ /* 0x000fc80003800200 */
.L_x_3398:
[----:B--2---:R-:W-:Y:S01]  /*64b0*/  IADD3 R3, R3, 0x2f, RZ ;  /* 0x0000002f03037810 */ /* 0x004fe20007ffe0ff */
        /* <DEDUP_REMOVED lines=19> */
.L_x_3404:
[----:B------:R-:W-:-:S13]  /*65f0*/  ISETP.NE.AND P0, PT, R4, 0x1, PT ;  /* 0x000000010400780c */ /* 0x000fda0003f05270 */
[----:B------:R-:W-:-:S05]  /*6600*/  @P0 IMAD.HI.U32 R2, R0, c[0x0][0x330], RZ ;  /* 0x0000cc0000020a27 */ /* 0x000fca00078e00ff */
[----:B------:R-:W-:Y:S02]  /*6610*/  @P0 SHF.R.U32.HI R0, RZ, c[0x0][0x334], R2 ;  /* 0x0000cd00ff000a19 */ /* 0x000fe40000011602 */
.L_x_3405:
[----:B------:R-:W-:Y:S05]  /*6620*/  BSYNC B0 ;  /* 0x0000000000007941 */ /* 0x000fea0003800000 */
.L_x_3403:
[----:B------:R-:W-:-:S05]  /*6630*/  IMAD R0, R0, c[0x0][0x32c], RZ ;  /* 0x0000cb0000007a24 */ /* 0x000fca00078e02ff */
[----:B------:R-:W-:-:S05]  /*6640*/  IMNMX R3, R3, R0, !PT ;  /* 0x0000000003037217 */ /* 0x000fca0007800200 */
.L_x_3402:
        /* <DEDUP_REMOVED lines=39> */
[----:B----4-:R-:W-:Y:S01]  /*68c0*/  CS2R R30, SRZ ;  /* 0x00000000001e7805 */ /* 0x010fe2000001ff00 */
        /* <DEDUP_REMOVED lines=142> */
.L_x_3589:
[----:B------:R-:W-:Y:S05]  /*71b0*/  BRA.DIV ~URZ, `(.L_x_3408) ;  /* 0x00015bb27f007947 */ /* 0x000fea000b800000 */
[----:B------:R3:W4:Y:S02]  /*71c0*/  SHFL.IDX PT, R2, R14, RZ, 0x181f ;  /* 0x00181fff0e027589 */ /* 0x00072400000e0000 */
.L_x_3590:
        /* <DEDUP_REMOVED lines=17> */
.L_x_3410:
[----:B------:R-:W-:Y:S05]  /*72e0*/  BSYNC B0 ;  /* 0x0000000000007941 */ /* 0x000fea0003800000 */
.L_x_3409:
[----:B------:R-:W-:Y:S05]  /*72f0*/  BRA.DIV ~URZ, `(.L_x_3411) ;  /* 0x00015af27f007947 */ /* 0x000fea000b800000 */
[----:B------:R1:W2:Y:S04]  /*7300*/  SHFL.IDX PT, R4, R12, 0x1, 0x181f ;  /* 0x00381f000c047f89 */ /* 0x0002a800000e0000 */
[----:B--2-4-:R1:W2:Y:S02]  /*7310*/  SHFL.IDX PT, R2, R14, 0x1, 0x181f ;  /* 0x00381f000e027f89 */ /* 0x0142a400000e0000 */
.L_x_3591:
        /* <DEDUP_REMOVED lines=16> */
.L_x_3413:
[----:B------:R-:W-:Y:S05]  /*7420*/  BSYNC B0 ;  /* 0x0000000000007941 */ /* 0x000fea0003800000 */
.L_x_3412:
[----:B------:R-:W-:Y:S05]  /*7430*/  BRA.DIV ~URZ, `(.L_x_3414) ;  /* 0x00015aa27f007947 */ /* 0x000fea000b800000 */
[----:B------:R4:W1:Y:S02]  /*7440*/  SHFL.IDX PT, R4, R12, 0x2, 0x181f ;  /* 0x00581f000c047f89 */ /* 0x00086400000e0000 */
.L_x_3592:
[----:B------:R-:W-:Y:S05]  /*7450*/  BRA.DIV ~URZ, `(.L_x_3415) ;  /* 0x00015b027f007947 */ /* 0x000fea000b800000 */
[----:B--2---:R2:W3:Y:S02]  /*7460*/  SHFL.IDX PT, R2, R14, 0x2, 0x181f ;  /* 0x00581f000e027f89 */ /* 0x0044e400000e0000 */
.L_x_3593:
        /* <DEDUP_REMOVED lines=16> */
.L_x_3417:
[----:B------:R-:W-:Y:S05]  /*7570*/  BSYNC B0 ;  /* 0x0000000000007941 */ /* 0x000fea0003800000 */
.L_x_3416:
[----:B------:R-:W-:Y:S05]  /*7580*/  BRA.DIV ~URZ, `(.L_x_3418) ;  /* 0x00015a527f007947 */ /* 0x000fea000b800000 */
[----:B------:R1:W2:Y:S04]  /*7590*/  SHFL.IDX PT, R4, R12, 0x3, 0x181f ;  /* 0x00781f000c047f89 */ /* 0x0002a800000e0000 */
[----:B-1-3--:R1:W3:Y:S02]  /*75a0*/  SHFL.IDX PT, R2, R14, 0x3, 0x181f ;  /* 0x00781f000e027f89 */ /* 0x00a2e400000e0000 */
.L_x_3594:
        /* <DEDUP_REMOVED lines=16> */
.L_x_3420:
[----:B------:R-:W-:Y:S05]  /*76b0*/  BSYNC B0 ;  /* 0x0000000000007941 */ /* 0x000fea0003800000 */
.L_x_3419:
[----:B------:R-:W-:Y:S05]  /*76c0*/  BRA.DIV ~URZ, `(.L_x_3421) ;  /* 0x00015a027f007947 */ /* 0x000fea000b800000 */
[----:B------:R1:W2:Y:S02]  /*76d0*/  SHFL.IDX PT, R4, R12, 0x4, 0x181f ;  /* 0x00981f000c047f89 */ /* 0x0002a400000e0000 */
.L_x_3595:
[----:B------:R-:W-:Y:S05]  /*76e0*/  BRA.DIV ~URZ, `(.L_x_3422) ;  /* 0x00015a627f007947 */ /* 0x000fea000b800000 */
[----:B--23--:R2:W3:Y:S02]  /*76f0*/  SHFL.IDX PT, R2, R14, 0x4, 0x181f ;  /* 0x00981f000e027f89 */ /* 0x00c4e400000e0000 */
.L_x_3596:
        /* <DEDUP_REMOVED lines=16> */
.L_x_3424:
[----:B------:R-:W-:Y:S05]  /*7800*/  BSYNC B0 ;  /* 0x0000000000007941 */ /* 0x000fea0003800000 */
.L_x_3423:
[----:B------:R-:W-:Y:S05]  /*7810*/  BRA.DIV ~URZ, `(.L_x_3425) ;  /* 0x000159b27f007947 */ /* 0x000fea000b800000 */
[----:B------:R1:W2:Y:S04]  /*7820*/  SHFL.IDX PT, R4, R12, 0x5, 0x181f ;  /* 0x00b81f000c047f89 */ /* 0x0002a800000e0000 */
[----:B---3--:R1:W3:Y:S02]  /*7830*/  SHFL.IDX PT, R2, R14, 0x5, 0x181f ;  /* 0x00b81f000e027f89 */ /* 0x0082e400000e0000 */
.L_x_3597:
        /* <DEDUP_REMOVED lines=16> */
.L_x_3427:
[----:B------:R-:W-:Y:S05]  /*7940*/  BSYNC B0 ;  /* 0x0000000000007941 */ /* 0x000fea0003800000 */
.L_x_3426:
[----:B------:R-:W-:Y:S05]  /*7950*/  BRA.DIV ~URZ, `(.L_x_3428) ;  /* 0x000159627f007947 */ /* 0x000fea000b800000 */
[----:B------:R1:W2:Y:S02]  /*7960*/  SHFL.IDX PT, R4, R12, 0x6, 0x181f ;  /* 0x00d81f000c047f89 */ /* 0x0002a400000e0000 */
.L_x_3598:
[----:B------:R-:W-:Y:S05]  /*7970*/  BRA.DIV ~URZ, `(.L_x_3429) ;  /* 0x000159c27f007947 */ /* 0x000fea000b800000 */
[----:B--23--:R2:W3:Y:S02]  /*7980*/  SHFL.IDX PT, R2, R14, 0x6, 0x181f ;  /* 0x00d81f000e027f89 */ /* 0x00c4e400000e0000 */
.L_x_3599:
        /* <DEDUP_REMOVED lines=16> */
.L_x_3431:
[----:B------:R-:W-:Y:S05]  /*7a90*/  BSYNC B0 ;  /* 0x0000000000007941 */ /* 0x000fea0003800000 */
.L_x_3430:
[----:B------:R-:W-:Y:S05]  /*7aa0*/  BRA.DIV ~URZ, `(.L_x_3432) ;  /* 0x000159127f007947 */ /* 0x000fea000b800000 */
[----:B------:R1:W2:Y:S04]  /*7ab0*/  SHFL.IDX PT, R4, R12, 0x7, 0x181f ;  /* 0x00f81f000c047f89 */ /* 0x0002a800000e0000 */
[----:B---3--:R1:W3:Y:S02]  /*7ac0*/  SHFL.IDX PT, R0, R14, 0x7, 0x181f ;  /* 0x00f81f000e007f89 */ /* 0x0082e400000e0000 */
.L_x_3600:
[----:B----4-:R-:W4:Y:S04]  /*7ad0*/  LDL R18, [R1] ;  /* 0x0000000001127983 */ /* 0x010f280000100800 */
[----:B---3--:R-:W3:Y:S04]  /*7ae0*/  LDL R29, [R1+0x48] ;  /* 0x00004800011d7983 */ /* 0x008ee80000100800 */
[----:B------:R1:W5:Y:S01]  /*7af0*/  LDL R23, [R1+0x64] ;  /* 0x0000640001177983 */ /* 0x0003620000100800 */
[----:B------:R-:W-:Y:S01]  /*7b00*/  IADD3 R2, R10, 0x70, RZ ;  /* 0x000000700a027810 */ /* 0x000fe20007ffe0ff */
[----:B-12---:R-:W-:Y:S01]  /*7b10*/  IMAD.MOV.U32 R14, RZ, RZ, R0 ;  /* 0x000000ffff0e7224 */ /* 0x006fe200078e0000 */
[----:B------:R-:W-:-:S02]  /*7b20*/  ULDC.64 UR4, c[0x0][0x40] ;  /* 0x0000100000047ab9 */ /* 0x000fc40000000a00 */
[----:B------:R-:W-:Y:S02]  /*7b30*/  ISETP.GE.AND P0, PT, R2, R13, PT ;  /* 0x0000000d0200720c */ /* 0x000fe40003f06270 */
[----:B------:R-:W-:Y:S01]  /*7b40*/  IADD3 R2, P1, R1, c[0x0][0x20], RZ ;  /* 0x0000080001027a10 */ /* 0x000fe20007f3e0ff */
[----:B------:R-:W-:-:S04]  /*7b50*/  IMAD.MOV.U32 R15, RZ, RZ, R4 ;  /* 0x000000ffff0f7224 */ /* 0x000fc800078e0004 */
[----:B------:R-:W-:Y:S01]  /*7b60*/  IMAD.X R3, RZ, RZ, c[0x0][0x24], P1 ;  /* 0x00000900ff037624 */ /* 0x000fe200008e06ff */
[----:B------:R-:W-:Y:S02]  /*7b70*/  IADD3 R10, P1, R2, 0x4, RZ ;  /* 0x00000004020a7810 */ /* 0x000fe40007f3e0ff */
[----:B------:R-:W-:-:S03]  /*7b80*/  SHF.R.S32.HI R13, RZ, 0x4, R22 ;  /* 0x00000004ff0d7819 */ /* 0x000fc60000011416 */
[----:B------:R-:W-:Y:S02]  /*7b90*/  @!P0 IMAD.SHL.U32 R17, R17, 0x2, RZ ;  /* 0x0000000211118824 */ /* 0x000fe400078e00ff */
[----:B------:R-:W-:-:S04]  /*7ba0*/  @!P0 IMAD.WIDE R6, R11, 0x2, R14 ;  /* 0x000000020b068825 */ /* 0x000fc800078e020e */
[----:B------:R-:W-:Y:S01]  /*7bb0*/  IMAD.X R11, RZ, RZ, R3, P1 ;  /* 0x000000ffff0b7224 */ /* 0x000fe200008e0603 */
[----:B------:R-:W-:Y:S01]  /*7bc0*/  @!PT LDS RZ, [RZ] ;  /* 0x00000000fffff984 */ /* 0x000fe20000000800 */
[----:B------:R-:W-:Y:S01]  /*7bd0*/  @!PT LDS RZ, [RZ] ;  /* 0x00000000fffff984 */ /* 0x000fe20000000800 */
[----:B------:R-:W-:Y:S01]  /*7be0*/  @!PT LDS RZ, [RZ] ;  /* 0x00000000fffff984 */ /* 0x000fe20000000800 */
[----:B------:R1:W-:Y:S01]  /*7bf0*/  @!P0 LDGSTS.E.BYPASS.LTC128B.128 [R17+0xb880], [R6.64], !P3 ;  /* 0x0b88000006118fae */ /* 0x0003e2000d901d46 */
[----:B------:R-:W-:Y:S01]  /*7c00*/  LEA.HI R4, R22, R13, RZ, 0x1 ;  /* 0x0000000d16047211 */ /* 0x000fe200078f08ff */
[----:B------:R-:W-:Y:S02]  /*7c10*/  UIADD3 UR4, UP0, UR4, 0x160, URZ ;  /* 0x0000016004047890 */ /* 0x000fe4000ff1e03f */
[----:B------:R2:W-:Y:S01]  /*7c20*/  STL.64 [R1+0x38], R10 ;  /* 0x0000380a01007387 */ /* 0x0005e20000100a00 */
[----:B------:R-:W-:Y:S01]  /*7c30*/  @!P0 SHF.R.S32.HI R0, RZ, 0x1f, R16 ;  /* 0x0000001fff008819 */ /* 0x000fe20000011410 */
[----:B------:R-:W-:Y:S01]  /*7c40*/  UIADD3.X UR5, URZ, UR5, URZ, UP0, !UPT ;  /* 0x000000053f057290 */ /* 0x000fe200087fe43f */
[----:B------:R-:W-:Y:S01]  /*7c50*/  LOP3.LUT R4, R4, 0xfffffffe, RZ, 0xc0, !PT ;  /* 0xfffffffe04047812 */ /* 0x000fe200078ec0ff */
[----:B------:R-:W2:Y:S01]  /*7c60*/  S2R R28, SR_CTAID.Y ;  /* 0x00000000001c7919 */ /* 0x000ea20000002600 */
[----:B------:R-:W-:-:S02]  /*7c70*/  IADD3 R12, P3, R2, 0x10, RZ ;  /* 0x00000010020c7810 */ /* 0x000fc40007f7e0ff */
[----:B------:R-:W-:Y:S01]  /*7c80*/  @!P0 LEA.HI R16, R0, R16, RZ, 0x3 ;  /* 0x0000001000108211 */ /* 0x000fe200078f18ff */
[----:B------:R-:W-:Y:S02]  /*7c90*/  IMAD.IADD R24, R13, 0x1, -R4 ;  /* 0x000000010d187824 */ /* 0x000fe400078e0a04 */
[----:B------:R-:W-:Y:S02]  /*7ca0*/  IMAD.SHL.U32 R0, R20, 0x40, RZ ;  /* 0x0000004014007824 */ /* 0x000fe400078e00ff */
[----:B------:R-:W-:Y:S01]  /*7cb0*/  IMAD.X R13, RZ, RZ, R3, P3 ;  /* 0x000000ffff0d7224 */ /* 0x000fe200018e0603 */
[C---:B-1----:R-:W-:Y:S02]  /*7cc0*/  IADD3 R6, P2, R2.reuse, 0x8, RZ ;  /* 0x0000000802067810 */ /* 0x042fe40007f5e0ff */
[----:B--2---:R-:W-:-:S03]  /*7cd0*/  IADD3 R10, P1, R2, 0x48, RZ ;  /* 0x00000048020a7810 */ /* 0x004fc60007f3e0ff */
[--C-:B------:R-:W-:Y:S02]  /*7ce0*/  IMAD.X R7, RZ, RZ, R3.reuse, P2 ;  /* 0x000000ffff077224 */ /* 0x100fe400010e0603 */
[----:B------:R-:W-:-:S03]  /*7cf0*/  IMAD.X R11, RZ, RZ, R3, P1 ;  /* 0x000000ffff0b7224 */ /* 0x000fc600008e0603 */
[----:B------:R1:W-:Y:S01]  /*7d00*/  STL.64 [R1+0x40], R6 ;  /* 0x0000400601007387 */ /* 0x0003e20000100a00 */
[----:B------:R-:W-:-:S03]  /*7d10*/  @!P0 LOP3.LUT R4, R16, 0xfffffff8, RZ, 0xc0, !PT ;  /* 0xfffffff810048812 */ /* 0x000fc600078ec0ff */
[----:B------:R2:W-:Y:S01]  /*7d20*/  STL.64 [R1+0x30], R10 ;  /* 0x0000300a01007387 */ /* 0x0005e20000100a00 */
[----:B------:R-:W-:-:S03]  /*7d30*/  LOP3.LUT R0, R0, 0x1c0, RZ, 0xc0, !PT ;  /* 0x000001c000007812 */ /* 0x000fc600078ec0ff */
[----:B------:R-:W-:Y:S04]  /*7d40*/  STL.64 [R1+0x28], R12 ;  /* 0x0000280c01007387 */ /* 0x000fe80000100a00 */
[----:B------:R-:W2:Y:S01]  /*7d50*/  S2R R36, SR_CTAID.Y ;  /* 0x0000000000247919 */ /* 0x000ea20000002600 */
[----:B-1----:R-:W-:Y:S02]  /*7d60*/  IMAD.U32 R6, RZ, RZ, UR4 ;  /* 0x00000004ff067e24 */ /* 0x002fe4000f8e00ff */
[----:B------:R-:W-:Y:S02]  /*7d70*/  IMAD.U32 R7, RZ, RZ, UR5 ;  /* 0x00000005ff077e24 */ /* 0x000fe4000f8e00ff */
[----:B--2---:R-:W-:-:S03]  /*7d80*/  IMAD.SHL.U32 R10, R24, 0x8, RZ ;  /* 0x00000008180a7824 */ /* 0x004fc600078e00ff */
[----:B------:R1:W-:Y:S01]  /*7d90*/  STL.64 [R1+0x18], R6 ;  /* 0x0000180601007387 */ /* 0x0003e20000100a00 */
[----:B-----5:R-:W-:Y:S02]  /*7da0*/  SHF.R.S32.HI R11, RZ, 0x1f, R19 ;  /* 0x0000001fff0b7819 */ /* 0x020fe40000011413 */
[----:B------:R-:W-:Y:S01]  /*7db0*/  SHF.R.S32.HI R28, RZ, 0x1f, R28 ;  /* 0x0000001fff1c7819 */ /* 0x000fe2000001141c */
[----:B-1----:R-:W-:Y:S01]  /*7dc0*/  @!P0 IMAD.WIDE R6, R4, 0x2, R14 ;  /* 0x0000000204068825 */ /* 0x002fe200078e020e */
[----:B------:R-:W-:Y:S02]  /*7dd0*/  LOP3.LUT R4, R0, 0x8, R10, 0xf8, !PT ;  /* 0x0000000800047812 */ /* 0x000fe400078ef80a */
[----:B------:R-:W-:Y:S02]  /*7de0*/  SHF.R.U32.HI R0, RZ, 0x3, R0 ;  /* 0x00000003ff007819 */ /* 0x000fe40000011600 */
[----:B------:R1:W-:Y:S02]  /*7df0*/  @!P0 LDGSTS.E.BYPASS.LTC128B.128 [R17+0xf880], [R6.64], !P4 ;  /* 0x0f88000006118fae */ /* 0x0003e4000e101d46 */
[----:B------:R-:W-:Y:S01]  /*7e00*/  LOP3.LUT R22, R4, R0, RZ, 0x3c, !PT ;  /* 0x0000000004167212 */ /* 0x000fe200078e3cff */
[----:B------:R-:W-:-:S02]  /*7e10*/  IMAD R0, R11, c[0x0][0x2b0], RZ ;  /* 0x0000ac000b007a24 */ /* 0x000fc400078e02ff */
[----:B------:R-:W-:-:S04]  /*7e20*/  IMAD.WIDE.U32 R30, R36, c[0x0][0x1e8], RZ ;  /* 0x00007a00241e7a25 */ /* 0x000fc800078e00ff */
[----:B------:R-:W-:-:S04]  /*7e30*/  IMAD.WIDE.U32 R34, R36, c[0x0][0x210], RZ ;  /* 0x0000840024227a25 */ /* 0x000fc800078e00ff */
[----:B------:R-:W-:-:S04]  /*7e40*/  IMAD.WIDE.U32 R32, R19, c[0x0][0x2b0], RZ ;  /* 0x0000ac0013207a25 */ /* 0x000fc800078e00ff */
[----:B-1----:R-:W-:Y:S01]  /*7e50*/  IMAD R7, R28, c[0x0][0x1e8], RZ ;  /* 0x00007a001c077a24 */ /* 0x002fe200078e02ff */
[----:B------:R1:W-:Y:S01]  /*7e60*/  STL.64 [R1+0x20], R2 ;  /* 0x0000200201007387 */ /* 0x0003e20000100a00 */
[----:B------:R-:W-:Y:S02]  /*7e70*/  IMAD R11, R19, c[0x0][0x2b4], R0 ;  /* 0x0000ad00130b7a24 */ /* 0x000fe400078e0200 */
        /* <DEDUP_REMOVED lines=65> */
[----:B------:R-:W-:-:S02]  /*8290*/  SHF.R.S32.HI R139, RZ, 0x1f, R240 ;  /* 0x0000001fff8b7819 */ /* 0x000fc400000114f0 */
[----:B------:R-:W-:Y:S02]  /*82a0*/  LOP3.LUT R229, R229, 0xffffff7f, RZ, 0xc0, !PT ;  /* 0xffffff7fe5e57812 */ /* 0x000fe400078ec0ff */
[----:B------:R-:W-:Y:S01]  /*82b0*/  MOV R143, 0x86b0 ;  /* 0x000086b0008f7802 */ /* 0x000fe20000000f00 */
[----:B------:R-:W-:-:S04]  /*82c0*/  IMAD R0, R139, c[0x0][0x1e0], RZ ;  /* 0x000078008b007a24 */ /* 0x000fc800078e02ff */
[C---:B------:R-:W-:Y:S02]  /*82d0*/  IMAD R0, R240.reuse, c[0x0][0x1e4], R0 ;  /* 0x00007900f0007a24 */ /* 0x040fe400078e0200 */
[----:B-1----:R-:W-:-:S04]  /*82e0*/  IMAD.WIDE.U32 R10, R240, c[0x0][0x1e0], RZ ;  /* 0x00007800f00a7a25 */ /* 0x002fc800078e00ff */
[----:B------:R-:W-:Y:S01]  /*82f0*/  IMAD.IADD R11, R11, 0x1, R0 ;  /* 0x000000010b0b7824 */ /* 0x000fe200078e0200 */
        /* <DEDUP_REMOVED lines=58> */
[----:B---3--:R-:W-:Y:S05]  /*86a0*/  CALL.REL.NOINC `($_ZN7cutlass13device_kernelIN5flash19enable_sm80_to_sm89INS1_16FlashAttnFwdSm80INS1_25CollectiveMainloopFwdSm80ILi4ELi1ELb0EN4cute5tupleIJNS5_1CILi128EEENS7_ILi48EEES8_EEELi128ENS_6half_tEfNS_4arch4Sm80ELb0ELb1ELb0ELb1ELb1ELb1ELb1ELb0EEENS1_21CollectiveEpilogueFwdINS6_IJS8_S8_S9_EEENS6_IJNS7_ILi1EEESH_SH_EEESB_SD_Li128ELb1ELb1ELb0ELb0EEENS1_19SingleTileSchedulerILb1ELb0ELb1ELi128EEEEEEEEEvNT_6ParamsE$_ZZN5flash25CollectiveMainloopFwdSm80ILi4ELi1ELb0EN4cute5tupleIJNS1_1CILi128EEENS3_ILi48EEES4_EEELi128EN7cutlass6half_tEfNS7_4arch4Sm80ELb0ELb1ELb0ELb1ELb1ELb1ELb1ELb0EE3mmaINS_16FlashAttnFwdSm80ISB_NS_21CollectiveEpilogueFwdINS2_IJS4_S4_S5_EEENS2_IJNS3_ILi1EEESG_SG_EEES8_SA_Li128ELb1ELb1ELb0ELb0EEENS_19SingleTileSchedulerILb1ELb0ELb1ELi128EEEE13SharedStorageENS1_6TensorINS1_11ArrayEngineIfLm128EEENS1_6LayoutINS2_IJNS2_IJNS3_ILi2EEESR_EEESR_NS3_ILi16EEEEEENS2_IJNS2_IJSG_SR_EEENS3_ILi4EEENS3_ILi8EEEEEEEEEENS_7SoftmaxILi4ELi0EEEEEbRKNSB_6ParamsERT0_RT1_iRKNS_16SeqlenInfoQKNewKILb1ELb1EEENS2_IJiiiiEEERT_ENKUlvE_clEv) ;  /* 0x0001882000007944 */ /* 0x008fea0003c00000 */
[----:B------:R-:W-:Y:S05]  /*86b0*/  BSYNC B2 ;  /* 0x0000000000027941 */ /* 0x000fea0003800000 */
.L_x_3433:
[----:B------:R-:W2:Y:S01]  /*86c0*/  LDL R29, [R1+0x10] ;  /* 0x00001000011d7983 */ /* 0x000ea20000100800 */
[----:B------:R-:W-:-:S04]  /*86d0*/  DEPBAR.LE SB0, 0x0 ;  /* 0x000080000000791a */ /* 0x000fc80000000000 */
[----:B------:R3:W5:Y:S01]  /*86e0*/  LDL R120, [R1] ;  /* 0x0000000001787983 */ /* 0x0007620000100800 */
[----:B------:R-:W-:Y:S03]  /*86f0*/  WARPSYNC 0xffffffff ;  /* 0xffffffff00007948 */ /* 0x000fe60003800000 */
[----:B------:R-:W4:Y:S01]  /*8700*/  S2R R28, SR_CTAID.Y ;  /* 0x00000000001c7919 */ /* 0x000f220000002600 */
[----:B------:R-:W-:-:S03]  /*8710*/  SHF.L.U32 R216, R7, 0x1, RZ ;  /* 0x0000000107d87819 */ /* 0x000fc600000006ff */
[----:B------:R-:W-:Y:S01]  /*8720*/  BAR.SYNC.DEFER_BLOCKING 0x0 ;  /* 0x0000000000007b1d */ /* 0x000fe20000010000 */
[----:B------:R-:W-:-:S05]  /*8730*/  SHF.L.U32 R224, R0, 0x1, RZ ;  /* 0x0000000100e07819 */ /* 0x000fca00000006ff */
[----:B------:R-:W1:Y:S01]  /*8740*/  S2R R11, SR_CTAID.Y ;  /* 0x00000000000b7919 */ /* 0x000e620000002600 */
[----:B------:R-:W-:Y:S02]  /*8750*/  IMAD R0, R4, 0x2, R216 ;  /* 0x0000000204007824 */ /* 0x000fe400078e02d8 */
[----:B------:R-:W-:Y:S01]  /*8760*/  IMAD.WIDE.U32 R2, R240, c[0x0][0x208], RZ ;  /* 0x00008200f0027a25 */ /* 0x000fe200078e00ff */
[----:B----4-:R-:W-:Y:S02]  /*8770*/  SHF.R.S32.HI R28, RZ, 0x1f, R28 ;  /* 0x0000001fff1c7819 */ /* 0x010fe4000001141c */
[----:B------:R-:W4:Y:S04]  /*8780*/  LDSM.16.M88.4 R72, [R0+0x5080] ;  /* 0x005080000048783b */ /* 0x000f280000000200 */
[----:B------:R-:W2:Y:S04]  /*8790*/  LDSM.16.M88.4 R80, [R0+0x5880] ;  /* 0x005880000050783b */ /* 0x000ea80000000200 */
[----:B------:R3:W2:Y:S01]  /*87a0*/  LDSM.16.M88.4 R88, [R0+0x6080] ;  /* 0x006080000058783b */ /* 0x0006a20000000200 */
[----:B------:R-:W-:-:S02]  /*87b0*/  IMAD R28, R28, c[0x0][0x210], RZ ;  /* 0x000084001c1c7a24 */ /* 0x000fc400078e02ff */
[C---:B-1----:R-:W-:Y:S01]  /*87c0*/  IMAD.WIDE.U32 R30, R11.reuse, c[0x0][0x210], RZ ;  /* 0x000084000b1e7a25 */ /* 0x042fe200078e00ff */
[----:B------:R1:W1:Y:S03]  /*87d0*/  LDSM.16.M88.4 R16, [R224+0x8080] ;  /* 0x00808000e010783b */ /* 0x0002660000000200 */
[----:B------:R-:W-:Y:S01]  /*87e0*/  IMAD R28, R11, c[0x0][0x214], R28 ;  /* 0x000085000b1c7a24 */ /* 0x000fe200078e021c */
[----:B------:R1:W1:Y:S04]  /*87f0*/  LDSM.16.M88.4 R12, [R224+0xa080] ;  /* 0x00a08000e00c783b */ /* 0x0002680000000200 */
[----:B------:R1:W1:Y:S04]  /*8800*/  LDSM.16.M88.4 R48, [R216+0x5080] ;  /* 0x00508000d830783b */ /* 0x0002680000000200 */
[----:B------:R1:W1:Y:S04]  /*8810*/  LDSM.16.M88.4 R44, [R216+0x5880] ;  /* 0x00588000d82c783b */ /* 0x0002680000000200 */
[----:B------:R1:W1:Y:S01]  /*8820*/  LDSM.16.M88.4 R40, [R216+0x6080] ;  /* 0x00608000d828783b */ /* 0x0002620000000200 */
[----:B---3--:R-:W-:-:S04]  /*8830*/  IMAD R0, R139, c[0x0][0x208], RZ ;  /* 0x000082008b007a24 */ /* 0x008fc800078e02ff */
[----:B------:R-:W-:-:S04]  /*8840*/  IMAD R0, R240, c[0x0][0x20c], R0 ;  /* 0x00008300f0007a24 */ /* 0x000fc800078e0200 */
[----:B------:R-:W-:Y:S02]  /*8850*/  IMAD.IADD R3, R3, 0x1, R0 ;  /* 0x0000000103037824 */ /* 0x000fe400078e0200 */
[----:B------:R-:W-:Y:S02]  /*8860*/  IMAD R0, R140, c[0x0][0x218], RZ ;  /* 0x000086008c007a24 */ /* 0x000fe400078e02ff */
[----:B------:R-:W-:Y:S01]  /*8870*/  IMAD.WIDE.U32 R2, R237, c[0x0][0x218], R2 ;  /* 0x00008600ed027a25 */ /* 0x000fe200078e0002 */
[----:B------:R-:W-:Y:S02]  /*8880*/  LEA R226, R9, R224, 0x1 ;  /* 0x000000e009e27211 */ /* 0x000fe400078e08ff */
[----:B------:R-:W-:Y:S01]  /*8890*/  IADD3 R28, R31, R28, RZ ;  /* 0x0000001c1f1c7210 */ /* 0x000fe20007ffe0ff */
[----:B------:R-:W-:Y:S01]  /*88a0*/  IMAD R11, R237, c[0x0][0x21c], R0 ;  /* 0x00008700ed0b7a24 */ /* 0x000fe200078e0200 */
[----:B------:R-:W-:Y:S01]  /*88b0*/  IADD3 R2, P1, R30, R2, RZ ;  /* 0x000000021e027210 */ /* 0x000fe20007f3e0ff */
[----:B------:R3:W1:Y:S01]  /*88c0*/  LDSM.16.M88.4 R24, [R226+0x8080] ;  /* 0x00808000e218783b */ /* 0x0006620000000200 */
[----:B------:R-:W-:-:S02]  /*88d0*/  IADD3 R0, R216, 0x5080, RZ ;  /* 0x00005080d8007810 */ /* 0x000fc40007ffe0ff */
[----:B------:R-:W-:Y:S01]  /*88e0*/  LEA R7, P0, R2, c[0x0][0x1f8], 0x1 ;  /* 0x00007e0002077a11 */ /* 0x000fe200078008ff */
[----:B------:R3:W1:Y:S01]  /*88f0*/  LDSM.16.M88.4 R20, [R226+0xa080] ;  /* 0x00a08000e214783b */ /* 0x0006620000000200 */
[----:B------:R-:W-:Y:S02]  /*8900*/  IADD3.X R3, R28, R3, R11, P1, !PT ;  /* 0x000000031c037210 */ /* 0x000fe40000ffe40b */
[----:B------:R-:W-:Y:S02]  /*8910*/  LEA R223, R4, R0, 0x1 ;  /* 0x0000000004df7211 */ /* 0x000fe400078e08ff */
[----:B------:R-:W-:Y:S01]  /*8920*/  LEA.HI.X R4, R2, c[0x0][0x1fc], R3, 0x1, P0 ;  /* 0x00007f0002047a11 */ /* 0x000fe200000f0c03 */
[----:B--2---:R3:W-:Y:S01]  /*8930*/  STL [R1+0x70], R29 ;  /* 0x0000701d01007387 */ /* 0x0047e20000100800 */
[----:B------:R-:W-:Y:S05]  /*8940*/  BRA.DIV ~URZ, `(.L_x_3434) ;  /* 0x00014b627f007947 */ /* 0x000fea000b800000 */
[----:B-1--4-:R-:W2:Y:S04]  /*8950*/  LDL R35, [R1+0x80] ;  /* 0x0000800001237983 */ /* 0x012ea80000100800 */
[----:B------:R-:W4:Y:S04]  /*8960*/  LDL R30, [R1+0xd8] ;  /* 0x0000d800011e7983 */ /* 0x000f280000100800 */
[----:B---3--:R-:W3:Y:S04]  /*8970*/  LDL R2, [R1+0xcc] ;  /* 0x0000cc0001027983 */ /* 0x008ee80000100800 */
[----:B------:R-:W1:Y:S04]  /*8980*/  SHFL.IDX PT, R11, R7, RZ, 0x181f ;  /* 0x00181fff070b7589 */ /* 0x000e6800000e0000 */
[----:B------:R-:W1:Y:S04]  /*8990*/  SHFL.IDX PT, R33, R4, RZ, 0x181f ;  /* 0x00181fff04217589 */ /* 0x000e6800000e0000 */
[----:B------:R-:W1:Y:S04]  /*89a0*/  SHFL.IDX PT, R32, R7, 0x1, 0x181f ;  /* 0x00381f0007207f89 */ /* 0x000e6800000e0000 */
[----:B------:R-:W1:Y:S01]  /*89b0*/  SHFL.IDX PT, R34, R4, 0x1, 0x181f ;  /* 0x00381f0004227f89 */ /* 0x000e6200000e0000 */
[----:B------:R-:W-:-:S04]  /*89c0*/  IMAD.SHL.U32 R0, R238, 0x2, RZ ;  /* 0x00000002ee007824 */ /* 0x000fc800078e00ff */
[----:B------:R-:W-:Y:S01]  /*89d0*/  IMAD.MOV.U32 R238, RZ, RZ, R0 ;  /* 0x000000ffffee7224 */ /* 0x000fe200078e0000 */
[----:B------:R-:W-:Y:S01]  /*89e0*/  IADD3 R239, R0, 0x2080, RZ ;  /* 0x0000208000ef7810 */ /* 0x000fe20007ffe0ff */
[C---:B--2---:R-:W-:Y:S01]  /*89f0*/  IMAD.WIDE R36, R35.reuse, 0x2, RZ ;  /* 0x0000000223247825 */ /* 0x044fe200078e02ff */
[----:B------:R-:W-:-:S04]  /*8a00*/  ISETP.GE.AND P1, PT, R35, c[0x0][0x1d4], PT ;  /* 0x0000750023007a0c */ /* 0x000fc80003f26270 */
[-C--:B-1----:R-:W-:Y:S02]  /*8a10*/  IADD3 R28, P0, R11, R36.reuse, RZ ;  /* 0x000000240b1c7210 */ /* 0x082fe40007f1e0ff */
[----:B------:R-:W-:Y:S02]  /*8a20*/  ISETP.LT.OR P3, PT, R116, 0x1, P1 ;  /* 0x000000017400780c */ /* 0x000fe40000f61670 */
[----:B----4-:R-:W-:Y:S01]  /*8a30*/  ISETP.GE.AND P2, PT, R30, c[0x0][0x1d4], PT ;  /* 0x000075001e007a0c */ /* 0x010fe20003f46270 */
[----:B------:R-:W-:Y:S01]  /*8a40*/  IMAD.X R29, R33, 0x1, R37, P0 ;  /* 0x00000001211d7824 */ /* 0x000fe200000e0625 */
[----:B------:R-:W-:Y:S01]  /*8a50*/  IADD3 R30, P0, R32, R36, RZ ;  /* 0x00000024201e7210 */ /* 0x000fe20007f1e0ff */
[----:B---3--:R-:W-:-:S04]  /*8a60*/  IMAD.WIDE R2, R2, 0x2, RZ ;  /* 0x0000000202027825 */ /* 0x008fc800078e02ff */
[----:B------:R-:W-:Y:S01]  /*8a70*/  IMAD.X R31, R34, 0x1, R37, P0 ;  /* 0x00000001221f7824 */ /* 0x000fe200000e0625 */
[----:B------:R-:W-:-:S03]  /*8a80*/  ISETP.LT.OR P0, PT, R116, 0x1, P2 ;  /* 0x000000017400780c */ /* 0x000fc60001701670 */
[----:B------:R1:W-:Y:S01]  /*8a90*/  LDGSTS.E.BYPASS.LTC128B.128 [R0+0x2080], [R28.64], !P3 ;  /* 0x020800001c007fae */ /* 0x0003e2000d901d46 */
[----:B------:R-:W-:Y:S01]  /*8aa0*/  ISETP.LT.OR P4, PT, R116, 0x11, P1 ;  /* 0x000000117400780c */ /* 0x000fe20000f81670 */
[--C-:B------:R-:W-:Y:S01]  /*8ab0*/  IMAD.MOV.U32 R38, RZ, RZ, R35.reuse ;  /* 0x000000ffff267224 */ /* 0x100fe200078e0023 */
[----:B------:R-:W-:Y:S02]  /*8ac0*/  SHF.R.S32.HI R39, RZ, 0x1f, R35 ;  /* 0x0000001fff277819 */ /* 0x000fe40000011423 */
        /* <DEDUP_REMOVED lines=8> */
[----:B-1----:R-:W-:-:S05]  /*8b50*/  IADD3 R28, P0, R32, R2, RZ ;  /* 0x00000002201c7210 */ /* 0x002fca0007f1e0ff */
[----:B------:R-:W-:-:S05]  /*8b60*/  IMAD.X R29, R34, 0x1, R3, P0 ;  /* 0x00000001221d7824 */ /* 0x000fca00000e0603 */
[----:B------:R2:W-:Y:S01]  /*8b70*/  LDGSTS.E.BYPASS.LTC128B.128 [R0+0x4080], [R28.64], !P3 ;  /* 0x040800001c007fae */ /* 0x0005e2000d901d46 */
[----:B------:R-:W-:Y:S01]  /*8b80*/  PLOP3.LUT P0, PT, P2, PT, PT, 0x80, 0x0 ;  /* 0x000000000000781c */ /* 0x000fe2000170f070 */
[----:B------:R-:W-:Y:S02]  /*8b90*/  IMAD.MOV.U32 R60, RZ, RZ, R36 ;  /* 0x000000ffff3c7224 */ /* 0x000fe400078e0024 */
[----:B------:R-:W-:Y:S02]  /*8ba0*/  IMAD.MOV.U32 R63, RZ, RZ, R37 ;  /* 0x000000ffff3f7224 */ /* 0x000fe400078e0025 */
[----:B------:R-:W-:Y:S02]  /*8bb0*/  IMAD.MOV.U32 R62, RZ, RZ, R2 ;  /* 0x000000ffff3e7224 */ /* 0x000fe400078e0002 */
[----:B------:R-:W-:Y:S02]  /*8bc0*/  IMAD.MOV.U32 R61, RZ, RZ, R3 ;  /* 0x000000ffff3d7224 */ /* 0x000fe400078e0003 */
.L_x_3601:
[----:B--234-:R-:W2:Y:S01]  /*8bd0*/  LDL R0, [R1+0x98] ;  /* 0x0000980001007983 */ /* 0x01cea20000100800 */
[C---:B------:R-:W-:Y:S01]  /*8be0*/  HMMA.16816.F32 R36, R12.reuse, R48, RZ ;  /* 0x000000300c24723c */ /* 0x040fe200000018ff */
[----:B------:R-:W-:Y:S01]  /*8bf0*/  ISETP.LT.OR P3, PT, R116, 0x21, P1 ;  /* 0x000000217400780c */ /* 0x000fe20000f61670 */
[----:B------:R-:W-:Y:S01]  /*8c00*/  IMAD R225, R8, 0x2, R224 ;  /* 0x0000000208e17824 */ /* 0x000fe200078e02e0 */
[----:B------:R-:W-:Y:S01]  /*8c10*/  ISETP.LT.OR P1, PT, R116, 0x21, P0 ;  /* 0x000000217400780c */ /* 0x000fe20000721670 */
[----:B------:R-:W-:Y:S01]  /*8c20*/  IMAD R227, R8, 0x2, R226 ;  /* 0x0000000208e37824 */ /* 0x000fe200078e02e2 */
[----:B------:R-:W-:Y:S01]  /*8c30*/  IADD3 R2, P2, R4, R60, RZ ;  /* 0x0000003c04027210 */ /* 0x000fe20007f5e0ff */
[C---:B------:R-:W-:Y:S01]  /*8c40*/  IMAD R221, R6.reuse, 0x2, R223 ;  /* 0x0000000206dd7824 */ /* 0x040fe200078e02df */
[----:B------:R-:W-:Y:S01]  /*8c50*/  LEA R222, R6, R216, 0x1 ;  /* 0x000000d806de7211 */ /* 0x000fe200078e08ff */
[C---:B------:R-:W-:Y:S01]  /*8c60*/  HMMA.16816.F32 R32, R12.reuse, R44, RZ ;  /* 0x0000002c0c20723c */ /* 0x040fe200000018ff */
[----:B------:R-:W-:Y:S01]  /*8c70*/  LEA R228, R9, R225, 0x1 ;  /* 0x000000e109e47211 */ /* 0x000fe200078e08ff */
[C---:B------:R-:W-:Y:S01]  /*8c80*/  IMAD.X R3, R11.reuse, 0x1, R63, P2 ;  /* 0x000000010b037824 */ /* 0x040fe200010e063f */
[----:B------:R-:W-:Y:S04]  /*8c90*/  BSSY B0, `(.L_x_3435) ;  /* 0x00000e6000007945 */ /* 0x000fe80003800000 */
[----:B------:R-:W-:Y:S01]  /*8ca0*/  @!PT LDS RZ, [RZ] ;  /* 0x00000000fffff984 */ /* 0x000fe20000000800 */
[----:B------:R-:W-:Y:S01]  /*8cb0*/  @!PT LDS RZ, [RZ] ;  /* 0x00000000fffff984 */ /* 0x000fe20000000800 */
[----:B------:R-:W-:Y:S01]  /*8cc0*/  @!PT LDS RZ, [RZ] ;  /* 0x00000000fffff984 */ /* 0x000fe20000000800 */
[----:B------:R1:W-:Y:S01]  /*8cd0*/  LDGSTS.E.BYPASS.LTC128B.128 [R238+0x3080], [R2.64], !P3 ;  /* 0x0308000002ee7fae */ /* 0x0003e2000d901d46 */
[C---:B------:R-:W-:Y:S08]  /*8ce0*/  HMMA.16816.F32 R52, R12.reuse, R50, RZ ;  /* 0x000000320c34723c */ /* 0x040ff000000018ff */
[C---:B------:R-:W-:Y:S08]  /*8cf0*/  HMMA.16816.F32 R28, R12.reuse, R40, RZ ;  /* 0x000000280c1c723c */ /* 0x040ff000000018ff */
[C---:B------:R-:W-:Y:S08]  /*8d00*/  HMMA.16816.F32 R56, R12.reuse, R46, RZ ;  /* 0x0000002e0c38723c */ /* 0x040ff000000018ff */
[----:B------:R-:W-:Y:S07]  /*8d10*/  HMMA.16816.F32 R64, R12, R42, RZ ;  /* 0x0000002a0c40723c */ /* 0x000fee00000018ff */
[----:B------:R-:W-:Y:S01]  /*8d20*/  IADD3 R12, P0, R4, R62, RZ ;  /* 0x0000003e040c7210 */ /* 0x000fe20007f1e0ff */
[----:B------:R-:W-:Y:S04]  /*8d30*/  HMMA.16816.F32 R68, R16, R48, RZ ;  /* 0x000000301044723c */ /* 0x000fe800000018ff */
[----:B------:R-:W-:-:S04]  /*8d40*/  IMAD.X R13, R11, 0x1, R61, P0 ;  /* 0x000000010b0d7824 */ /* 0x000fc800000e063d */
[C---:B------:R-:W-:Y:S01]  /*8d50*/  HMMA.16816.F32 R76, R16.reuse, R44, RZ ;  /* 0x0000002c104c723c */ /* 0x040fe200000018ff */
[----:B------:R3:W-:Y:S04]  /*8d60*/  LDGSTS.E.BYPASS.LTC128B.128 [R238+0x4880], [R12.64], !P1 ;  /* 0x048800000cee7fae */ /* 0x0007e8000c901d46 */
[----:B------:R-:W0:Y:S03]  /*8d70*/  LDGDEPBAR ;  /* 0x00000000000079af */ /* 0x000e260000000000 */
[C---:B------:R-:W-:Y:S08]  /*8d80*/  HMMA.16816.F32 R48, R16.reuse, R50, RZ ;  /* 0x000000321030723c */ /* 0x040ff000000018ff */
[C---:B------:R-:W-:Y:S08]  /*8d90*/  HMMA.16816.F32 R84, R16.reuse, R40, RZ ;  /* 0x000000281054723c */ /* 0x040ff000000018ff */
[C---:B------:R-:W-:Y:S01]  /*8da0*/  HMMA.16816.F32 R44, R16.reuse, R46, RZ ;  /* 0x0000002e102c723c */ /* 0x040fe200000018ff */
[----:B---3--:R-:W-:Y:S07]  /*8db0*/  LDSM.16.M88.4 R12, [R227+0xa080] ;  /* 0x00a08000e30c783b */ /* 0x008fee0000000200 */
[----:B------:R-:W-:Y:S01]  /*8dc0*/  HMMA.16816.F32 R96, R16, R42, RZ ;  /* 0x0000002a1060723c */ /* 0x000fe200000018ff */
[----:B------:R-:W-:Y:S04]  /*8dd0*/  LDSM.16.M88.4 R16, [R225+0xa080] ;  /* 0x00a08000e110783b */ /* 0x000fe80000000200 */
[----:B------:R-:W-:Y:S03]  /*8de0*/  LDSM.16.M88.4 R40, [R222+0x6080] ;  /* 0x00608000de28783b */ /* 0x000fe60000000200 */
[C---:B------:R-:W-:Y:S01]  /*8df0*/  HMMA.16816.F32 R112, R20.reuse, R72, R36 ;  /* 0x000000481470723c */ /* 0x040fe20000001824 */
[----:B------:R-:W3:Y:S07]  /*8e00*/  LDSM.16.M88.4 R36, [R222+0x5080] ;  /* 0x00508000de24783b */ /* 0x000eee0000000200 */
[C---:B------:R-:W-:Y:S01]  /*8e10*/  HMMA.16816.F32 R108, R20.reuse, R80, R32 ;  /* 0x00000050146c723c */ /* 0x040fe20000001820 */
[----:B------:R-:W4:Y:S07]  /*8e20*/  LDSM.16.M88.4 R32, [R222+0x5880] ;  /* 0x00588000de20783b */ /* 0x000f2e0000000200 */
        /* <DEDUP_REMOVED lines=10> */
[----:B------:R-:W1:Y:S07]  /*8ed0*/  LDSM.16.M88.4 R44, [R221] ;  /* 0x00000000dd2c783b */ /* 0x000e6e0000000200 */
[C---:B------:R-:W-:Y:S01]  /*8ee0*/  HMMA.16816.F32 R60, R24.reuse, R80, R76 ;  /* 0x00000050183c723c */ /* 0x040fe2000000184c */
[----:B------:R-:W1:Y:S07]  /*8ef0*/  LDSM.16.M88.4 R76, [R221+0x1000] ;  /* 0x00100000dd4c783b */ /* 0x000e6e0000000200 */
[C---:B------:R-:W-:Y:S08]  /*8f00*/  HMMA.16816.F32 R56, R24.reuse, R88, R84 ;  /* 0x000000581838723c */ /* 0x040ff00000001854 */
[----:B------:R-:W-:Y:S01]  /*8f10*/  HMMA.16816.F32 R80, R24, R90, R96 ;  /* 0x0000005a1850723c */ /* 0x000fe20000001860 */
[----:B------:R-:W-:Y:S07]  /*8f20*/  LDSM.16.M88.4 R24, [R224+0xe080] ;  /* 0x00e08000e018783b */ /* 0x000fee0000000200 */
[C---:B---3--:R-:W-:Y:S08]  /*8f30*/  HMMA.16816.F32 R84, R16.reuse, R36, R112 ;  /* 0x000000241054723c */ /* 0x048ff00000001870 */
[C---:B----4-:R-:W-:Y:S08]  /*8f40*/  HMMA.16816.F32 R96, R16.reuse, R32, R108 ;  /* 0x000000201060723c */ /* 0x050ff0000000186c */
[C---:B------:R-:W-:Y:S08]  /*8f50*/  HMMA.16816.F32 R88, R16.reuse, R38, R92 ;  /* 0x000000261058723c */ /* 0x040ff0000000185c */
[C---:B------:R-:W-:Y:S08]  /*8f60*/  HMMA.16816.F32 R104, R16.reuse, R40, R104 ;  /* 0x000000281068723c */ /* 0x040ff00000001868 */
[----:B------:R-:W-:Y:S08]  /*8f70*/  HMMA.16816.F32 R100, R16, R34, R100 ;  /* 0x000000221064723c */ /* 0x000ff00000001864 */
[C---:B-1----:R-:W-:Y:S08]  /*8f80*/  HMMA.16816.F32 R92, R20.reuse, R36, R68 ;  /* 0x00000024145c723c */ /* 0x042ff00000001844 */
[----:B------:R-:W-:Y:S01]  /*8f90*/  HMMA.16816.F32 R64, R20, R38, R64 ;  /* 0x000000261440723c */ /* 0x000fe20000001840 */
[----:B------:R-:W1:Y:S07]  /*8fa0*/  LDSM.16.M88.4 R36, [R216+0x6880] ;  /* 0x00688000d824783b */ /* 0x000e6e0000000200 */
        /* <DEDUP_REMOVED lines=8> */
[----:B------:R-:W4:Y:S07]  /*9030*/  LDSM.16.M88.4 R20, [R216+0x7880] ;  /* 0x00788000d814783b */ /* 0x000f2e0000000200 */
[C---:B------:R-:W-:Y:S08]  /*9040*/  HMMA.16816.F32 R48, R12.reuse, R44, R84 ;  /* 0x0000002c0c30723c */ /* 0x040ff00000001854 */
[----:B------:R-:W-:Y:S01]  /*9050*/  HMMA.16816.F32 R40, R12, R46, R88 ;  /* 0x0000002e0c28723c */ /* 0x000fe20000001858 */
[----:B--2---:R-:W-:-:S07]  /*9060*/  ISETP.GT.AND P0, PT, R142, R0, PT ;  /* 0x000000008e00720c */ /* 0x004fce0003f04270 */
[C---:B------:R-:W-:Y:S08]  /*9070*/  HMMA.16816.F32 R68, R12.reuse, R72, R96 ;  /* 0x000000480c44723c */ /* 0x040ff00000001860 */
[C---:B------:R-:W-:Y:S08]  /*9080*/  HMMA.16816.F32 R80, R12.reuse, R74, R100 ;  /* 0x0000004a0c50723c */ /* 0x040ff00000001864 */
[C---:B------:R-:W-:Y:S08]  /*9090*/  HMMA.16816.F32 R84, R12.reuse, R76, R104 ;  /* 0x0000004c0c54723c */ /* 0x040ff00000001868 */
[----:B------:R-:W-:Y:S01]  /*90a0*/  HMMA.16816.F32 R100, R12, R78, R52 ;  /* 0x0000004e0c64723c */ /* 0x000fe20000001834 */
[----:B------:R-:W-:Y:S04]  /*90b0*/  LDSM.16.M88.4 R12, [R226+0xe080] ;  /* 0x00e08000e20c783b */ /* 0x000fe80000000200 */
[----:B------:R-:W2:Y:S03]  /*90c0*/  LDSM.16.M88.4 R52, [R223+0x2000] ;  /* 0x00200000df34783b */ /* 0x000ea60000000200 */
[C---:B------:R-:W-:Y:S01]  /*90d0*/  HMMA.16816.F32 R104, R28.reuse, R46, R64 ;  /* 0x0000002e1c68723c */ /* 0x040fe20000001840 */
[----:B------:R-:W1:Y:S07]  /*90e0*/  LDSM.16.M88.4 R64, [R223+0x2800] ;  /* 0x00280000df40783b */ /* 0x000e6e0000000200 */
[C---:B------:R-:W-:Y:S08]  /*90f0*/  HMMA.16816.F32 R92, R28.reuse, R44, R92 ;  /* 0x0000002c1c5c723c */ /* 0x040ff0000000185c */
[C---:B------:R-:W-:Y:S08]  /*9100*/  HMMA.16816.F32 R108, R28.reuse, R72, R108 ;  /* 0x000000481c6c723c */ /* 0x040ff0000000186c */
        /* <DEDUP_REMOVED lines=8> */
[----:B----4-:R-:W-:Y:S08]  /*9190*/  HMMA.16816.F32 R40, R24, R20, R84 ;  /* 0x000000141828723c */ /* 0x010ff00000001854 */
[C---:B------:R-:W-:Y:S08]  /*91a0*/  HMMA.16816.F32 R80, R16.reuse, R36, R92 ;  /* 0x000000241050723c */ /* 0x040ff0000000185c */
[----:B------:R-:W-:Y:S08]  /*91b0*/  HMMA.16816.F32 R76, R16, R38, R104 ;  /* 0x00000026104c723c */ /* 0x000ff00000001868 */
[----:B------:R-:W-:Y:S01]  /*91c0*/  HMMA.16816.F32 R72, R24, R22, R100 ;  /* 0x000000161848723c */ /* 0x000fe20000001864 */
[----:B------:R-:W-:Y:S07]  /*91d0*/  LDSM.16.M88.4 R24, [R225+0xe080] ;  /* 0x00e08000e118783b */ /* 0x000fee0000000200 */
[C---:B------:R-:W-:Y:S08]  /*91e0*/  HMMA.16816.F32 R68, R16.reuse, R32, R108 ;  /* 0x000000201044723c */ /* 0x040ff0000000186c */
[C---:B------:R-:W-:Y:S08]  /*91f0*/  HMMA.16816.F32 R36, R16.reuse, R34, R112 ;  /* 0x000000221024723c */ /* 0x040ff00000001870 */
[C---:B------:R-:W-:Y:S08]  /*9200*/  HMMA.16816.F32 R32, R16.reuse, R20, R116 ;  /* 0x000000141020723c */ /* 0x040ff00000001874 */
[----:B------:R-:W-:Y:S01]  /*9210*/  HMMA.16816.F32 R16, R16, R22, R96 ;  /* 0x000000161010723c */ /* 0x000fe20000001860 */
[----:B------:R-:W-:Y:S07]  /*9220*/  LDSM.16.M88.4 R20, [R225+0xc080] ;  /* 0x00c08000e114783b */ /* 0x000fee0000000200 */
[C---:B--2---:R-:W-:Y:S01]  /*9230*/  HMMA.16816.F32 R116, R12.reuse, R52, R48 ;  /* 0x000000340c74723c */ /* 0x044fe20000001830 */
        /* <DEDUP_REMOVED lines=8> */
[----:B------:R-:W-:Y:S08]  /*92c0*/  HMMA.16816.F32 R100, R28, R58, R76 ;  /* 0x0000003a1c64723c */ /* 0x000ff0000000184c */
[----:B------:R-:W-:Y:S01]  /*92d0*/  HMMA.16816.F32 R60, R12, R66, R72 ;  /* 0x000000420c3c723c */ /* 0x000fe20000001848 */
[----:B------:R-:W-:Y:S07]  /*92e0*/  LDSM.16.M88.4 R12, [R228+0xe080] ;  /* 0x00e08000e40c783b */ /* 0x000fee0000000200 */
[C---:B------:R-:W-:Y:S08]  /*92f0*/  HMMA.16816.F32 R96, R28.reuse, R52, R68 ;  /* 0x000000341c60723c */ /* 0x040ff00000001844 */
        /* <DEDUP_REMOVED lines=13> */
[C---:B------:R-:W-:Y:S08]  /*93d0*/  HMMA.16816.F32 R76, R24.reuse, R46, R112 ;  /* 0x0000002e184c723c */ /* 0x040ff00000001870 */
[C---:B---3--:R-:W-:Y:S08]  /*93e0*/  HMMA.16816.F32 R72, R24.reuse, R40, R108 ;  /* 0x000000281848723c */ /* 0x048ff0000000186c */
        /* <DEDUP_REMOVED lines=43> */
[----:B------:R-:W-:-:S05]  /*96a0*/  SHF.R.S32.HI R0, RZ, 0x1f, R240 ;  /* 0x0000001fff007819 */ /* 0x000fca00000114f0 */
[----:B------:R-:W-:-:S04]  /*96b0*/  IMAD R0, R0, c[0x0][0x1e0], RZ ;  /* 0x0000780000007a24 */ /* 0x000fc800078e02ff */
[----:B------:R-:W-:-:S04]  /*96c0*/  IMAD R0, R240, c[0x0][0x1e4], R0 ;  /* 0x00007900f0007a24 */ /* 0x000fc800078e0200 */
[----:B------:R-:W-:Y:S01]  /*96d0*/  IMAD.IADD R3, R3, 0x1, R0 ;  /* 0x0000000103037824 */ /* 0x000fe200078e0200 */
[----:B-1----:R-:W-:Y:S01]  /*96e0*/  SHF.R.S32.HI R125, RZ, 0x1f, R122 ;  /* 0x0000001fff7d7819 */ /* 0x002fe2000001147a */
[----:B---3--:R-:W-:-:S04]  /*96f0*/  IMAD.WIDE.U32 R122, R124, c[0x0][0x1e8], RZ ;  /* 0x00007a007c7a7a25 */ /* 0x008fc800078e00ff */
[----:B------:R-:W-:-:S04]  /*9700*/  IMAD R11, R125, c[0x0][0x1e8], RZ ;  /* 0x00007a007d0b7a24 */ /* 0x000fc800078e02ff */
[----:B------:R-:W-:-:S05]  /*9710*/  IMAD R11, R124, c[0x0][0x1ec], R11 ;  /* 0x00007b007c0b7a24 */ /* 0x000fca00078e020b */
[----:B------:R-:W-:Y:S02]  /*9720*/  IADD3 R11, R123, R11, RZ ;  /* 0x0000000b7b0b7210 */ /* 0x000fe40007ffe0ff */
[----:B--2---:R-:W-:Y:S01]  /*9730*/  SHF.R.S32.HI R0, RZ, 0x1f, R237 ;  /* 0x0000001fff007819 */ /* 0x004fe200000114ed */
        /* <DEDUP_REMOVED lines=9> */
.L_x_3602:
[----:B------:R-:W-:Y:S05]  /*97d0*/  BRA.DIV ~URZ, `(.L_x_3438) ;  /* 0x000142427f007947 */ /* 0x000fea000b800000 */
[----:B------:R-:W3:Y:S04]  /*97e0*/  LDL.64 R24, [R1+0xa8] ;  /* 0x0000a80001187983 */ /* 0x000ee80000100a00 */
[----:B------:R-:W4:Y:S04]  /*97f0*/  LDL R2, [R1+0xcc] ;  /* 0x0000cc0001027983 */ /* 0x000f280000100800 */
[----:B--2---:R-:W2:Y:S04]  /*9800*/  LDL R21, [R1+0x80] ;  /* 0x0000800001157983 */ /* 0x004ea80000100800 */
[----:B------:R-:W2:Y:S04]  /*9810*/  LDL R20, [R1+0xd8] ;  /* 0x0000d80001147983 */ /* 0x000ea80000100800 */
[----:B------:R-:W2:Y:S04]  /*9820*/  LDL R22, [R1+0xd4] ;  /* 0x0000d40001167983 */ /* 0x000ea80000100800 */
[----:B------:R-:W1:Y:S04]  /*9830*/  SHFL.IDX PT, R6, R18, RZ, 0x181f ;  /* 0x00181fff12067589 */ /* 0x000e6800000e0000 */
[----:B------:R-:W1:Y:S04]  /*9840*/  SHFL.IDX PT, R7, R18, 0x1, 0x181f ;  /* 0x00381f0012077f89 */ /* 0x000e6800000e0000 */
[----:B------:R-:W1:Y:S01]  /*9850*/  SHFL.IDX PT, R11, R4, 0x1, 0x181f ;  /* 0x00381f00040b7f89 */ /* 0x000e6200000e0000 */
[----:B---3--:R-:W-:-:S02]  /*9860*/  IMAD.SHL.U32 R19, R24, 0x2, RZ ;  /* 0x0000000218137824 */ /* 0x008fc400078e00ff */
[----:B----4-:R-:W-:Y:S01]  /*9870*/  IMAD.SHL.U32 R0, R2, 0x2, RZ ;  /* 0x0000000202007824 */ /* 0x010fe200078e00ff */
[----:B------:R-:W-:Y:S02]  /*9880*/  SHF.L.U64.HI R3, R24, 0x1, R25 ;  /* 0x0000000118037819 */ /* 0x000fe40000010219 */
[----:B--2---:R-:W-:Y:S02]  /*9890*/  ISETP.GE.AND P3, PT, R21, c[0x0][0x1d4], PT ;  /* 0x0000750015007a0c */ /* 0x004fe40003f66270 */
[----:B-1----:R-:W-:Y:S02]  /*98a0*/  IADD3 R16, P0, R6, R19, RZ ;  /* 0x0000001306107210 */ /* 0x002fe40007f1e0ff */
        /* <DEDUP_REMOVED lines=21> */
.L_x_3603:
[----:B--234-:R-:W-:Y:S02]  /*9a00*/  IADD3 R0, -R11, 0x10, RZ ;  /* 0x000000100b007810 */ /* 0x01cfe40007ffe1ff */
[----:B-----5:R-:W-:Y:S02]  /*9a10*/  IADD3 R2, -R7, 0x10, RZ ;  /* 0x0000001007027810 */ /* 0x020fe40007ffe1ff */
[----:B------:R-:W-:Y:S02]  /*9a20*/  LOP3.LUT R0, R0, 0xf, RZ, 0xc0, !PT ;  /* 0x0000000f00007812 */ /* 0x000fe400078ec0ff */
[----:B------:R-:W-:Y:S02]  /*9a30*/  ISETP.NE.U32.AND P3, PT, R11, RZ, PT ;  /* 0x000000ff0b00720c */ /* 0x000fe40003f65070 */
[----:B------:R-:W-:-:S02]  /*9a40*/  IADD3 R6, P1, P0, R0, R4, R6 ;  /* 0x0000000400067210 */ /* 0x000fc4000783e006 */
        /* <DEDUP_REMOVED lines=10> */
.L_x_3436:
[----:B------:R-:W-:Y:S05]  /*9af0*/  BSYNC B0 ;  /* 0x0000000000007941 */ /* 0x000fea0003800000 */
.L_x_3435:
[----:B------:R-:W2:Y:S04]  /*9b00*/  LDL R12, [R1+0x4] ;  /* 0x00000400010c7983 */ /* 0x000ea80000100800 */
[----:B------:R-:W3:Y:S01]  /*9b10*/  LDL R15, [R1+0x70] ;  /* 0x00007000010f7983 */ /* 0x000ee20000100800 */
[----:B-----5:R-:W-:Y:S01]  /*9b20*/  SHF.R.S32.HI R0, RZ, 0x1f, R120 ;  /* 0x0000001fff007819 */ /* 0x020fe20000011478 */
[----:B------:R-:W-:Y:S02]  /*9b30*/  IMAD.MOV.U32 R14, RZ, RZ, 0x1 ;  /* 0x00000001ff0e7424 */ /* 0x000fe400078e00ff */
[----:B------:R-:W0:Y:S01]  /*9b40*/  LDGDEPBAR ;  /* 0x00000000000079af */ /* 0x000e220000000000 */
[CC--:B-1----:R-:W-:Y:S02]  /*9b50*/  LEA.HI R2, R0.reuse, R120.reuse, RZ, 0x2 ;  /* 0x0000007800027211 */ /* 0x0c2fe400078f10ff */
[----:B------:R-:W-:-:S02]  /*9b60*/  LEA.HI R0, R0, R120, RZ, 0x5 ;  /* 0x0000007800007211 */ /* 0x000fc400078f28ff */
        /* <DEDUP_REMOVED lines=17> */
[----:B------:R-:W-:Y:S02]  /*9c80*/  IMAD.IADD R3, R0, 0x1, -R3 ;  /* 0x0000000100037824 */ /* 0x000fe400078e0a03 */
[----:B------:R-:W-:Y:S02]  /*9c90*/  IMAD.SHL.U32 R16, R6, 0x10, RZ ;  /* 0x0000001006107824 */ /* 0x000fe400078e00ff */
[----:B------:R-:W-:Y:S01]  /*9ca0*/  IMAD.SHL.U32 R6, R3, 0x2, RZ ;  /* 0x0000000203067824 */ /* 0x000fe200078e00ff */
[----:B------:R-:W-:Y:S01]  /*9cb0*/  LOP3.LUT R11, R2, 0xffffffc0, RZ, 0xc0, !PT ;  /* 0xffffffc0020b7812 */ /* 0x000fe200078ec0ff */
[----:B------:R-:W-:Y:S01]  /*9cc0*/  STL [R1+0xc4], R17 ;  /* 0x0000c41101007387 */ /* 0x000fe20000100800 */
[----:B------:R-:W-:-:S03]  /*9cd0*/  ISETP.NE.AND P0, PT, R14, c[0x0][0x2c4], PT ;  /* 0x0000b1000e007a0c */ /* 0x000fc60003f05270 */
[----:B------:R-:W-:Y:S04]  /*9ce0*/  STL [R1+0xc0], R16 ;  /* 0x0000c01001007387 */ /* 0x000fe80000100800 */
[----:B------:R-:W-:Y:S01]  /*9cf0*/  STL [R1+0x90], R6 ;  /* 0x0000900601007387 */ /* 0x000fe20000100800 */
[----:B------:R-:W-:Y:S02]  /*9d00*/  IMAD.SHL.U32 R4, R7, 0x8, RZ ;  /* 0x0000000807047824 */ /* 0x000fe400078e00ff */
[----:B------:R-:W-:Y:S01]  /*9d10*/  IMAD.IADD R0, R121, 0x1, R5 ;  /* 0x0000000179007824 */ /* 0x000fe200078e0205 */
[----:B------:R1:W-:Y:S04]  /*9d20*/  STL [R1+0xbc], R11 ;  /* 0x0000bc0b01007387 */ /* 0x0003e80000100800 */
[----:B------:R4:W-:Y:S01]  /*9d30*/  STL [R1+0xb8], R4 ;  /* 0x0000b80401007387 */ /* 0x0009e20000100800 */
[----:B------:R-:W-:-:S02]  /*9d40*/  IMAD.IADD R14, R0, 0x1, -R6 ;  /* 0x00000001000e7824 */ /* 0x000fc400078e0a06 */
[----:B--2---:R-:W-:-:S05]  /*9d50*/  IMAD R2, R12, 0x80, R17 ;  /* 0x000000800c027824 */ /* 0x004fca00078e0211 */
[----:B------:R-:W-:-:S05]  /*9d60*/  IADD3 R2, R11, R2, R16 ;  /* 0x000000020b027210 */ /* 0x000fca0007ffe010 */
[----:B-1----:R-:W-:Y:S01]  /*9d70*/  IMAD.IADD R11, R4, 0x1, R2 ;  /* 0x00000001040b7824 */ /* 0x002fe200078e0202 */
[----:B------:R-:W-:Y:S02]  /*9d80*/  IADD3 R2, -R6, 0x1, R0 ;  /* 0x0000000106027810 */ /* 0x000fe40007ffe100 */
[----:B----4-:R-:W-:Y:S01]  /*9d90*/  LOP3.LUT R4, RZ, c[0x0][0x324], RZ, 0x33, !PT ;  /* 0x0000c900ff047a12 */ /* 0x010fe200078e33ff */
[----:B------:R-:W-:-:S04]  /*9da0*/  @P0 IMAD.HI.U32 R3, R11, c[0x0][0x2c8], RZ ;  /* 0x0000b2000b030a27 */ /* 0x000fc800078e00ff */
[----:B---3--:R-:W-:Y:S01]  /*9db0*/  IMAD.IADD R2, R2, 0x1, -R15 ;  /* 0x0000000102027824 */ /* 0x008fe200078e0a0f */
[----:B------:R-:W-:Y:S01]  /*9dc0*/  @P0 SHF.R.U32.HI R11, RZ, c[0x0][0x2cc], R3 ;  /* 0x0000b300ff0b0a19 */ /* 0x000fe20000011603 */
[----:B------:R-:W-:Y:S02]  /*9dd0*/  IMAD.IADD R15, R121, 0x1, -R6 ;  /* 0x00000001790f7824 */ /* 0x000fe400078e0a06 */
[C---:B------:R-:W-:Y:S01]  /*9de0*/  IMAD.IADD R13, R2.reuse, 0x1, R4 ;  /* 0x00000001020d7824 */ /* 0x040fe200078e0204 */
[----:B------:R-:W-:Y:S01]  /*9df0*/  IADD3 R12, R2, c[0x0][0x328], RZ ;  /* 0x0000ca00020c7a10 */ /* 0x000fe20007ffe0ff */
[----:B------:R-:W-:Y:S05]  /*9e00*/  BRA.DIV ~URZ, `(.L_x_3439) ;  /* 0x000140827f007947 */ /* 0x000fea000b800000 */
[----:B------:R1:W2:Y:S02]  /*9e10*/  SHFL.IDX PT, R2, R11, RZ, 0x1c1f ;  /* 0x001c1fff0b027589 */ /* 0x0002a400000e0000 */
.L_x_3604:
[----:B------:R-:W-:Y:S01]  /*9e20*/  IMAD.MOV.U32 R35, RZ, RZ, 0x1 ;  /* 0x00000001ff237424 */ /* 0x000fe200078e00ff */
[----:B------:R-:W-:Y:S01]  /*9e30*/  LOP3.LUT R229, R229, 0xfffffdff, RZ, 0xc0, !PT ;  /* 0xfffffdffe5e57812 */ /* 0x000fe200078ec0ff */
[--C-:B--2---:R-:W-:Y:S02]  /*9e40*/  IMAD.IADD R3, R12, 0x1, R2.reuse ;  /* 0x000000010c037824 */ /* 0x104fe400078e0202 */
[----:B------:R-:W-:Y:S01]  /*9e50*/  IMAD.IADD R0, R13, 0x1, R2 ;  /* 0x000000010d007824 */ /* 0x000fe200078e0202 */
[----:B------:R-:W-:-:S02]  /*9e60*/  ISETP.LE.AND P0, PT, R35, c[0x0][0x32c], PT ;  /* 0x0000cb0023007a0c */ /* 0x000fc40003f03270 */
[----:B------:R-:W-:-:S11]  /*9e70*/  IMNMX R4, R14, R3, PT ;  /* 0x000000030e047217 */ /* 0x000fd60003800200 */
[----:B------:R-:W-:Y:S01]  /*9e80*/  @P0 LOP3.LUT R229, R229, 0x200, RZ, 0xfc, !PT ;  /* 0x00000200e5e50812 */ /* 0x000fe200078efcff */
[----:B------:R-:W-:Y:S05]  /*9e90*/  @!P0 BRA `(.L_x_3440) ;  /* 0x0000013000008947 */ /* 0x000fea0003800000 */
[----:B------:R-:W2:Y:S01]  /*9ea0*/  LDL R6, [R1+0x70] ;  /* 0x0000700001067983 */ /* 0x000ea20000100800 */
        /* <DEDUP_REMOVED lines=10> */
.L_x_3442:
[----:B------:R-:W-:-:S13]  /*9f50*/  ISETP.NE.AND P0, PT, R35, c[0x0][0x32c], PT ;  /* 0x0000cb0023007a0c */ /* 0x000fda0003f05270 */
[----:B------:R-:W-:-:S05]  /*9f60*/  @P0 IMAD.HI.U32 R3, R2, c[0x0][0x330], RZ ;  /* 0x0000cc0002030a27 */ /* 0x000fca00078e00ff */
[----:B------:R-:W-:Y:S02]  /*9f70*/  @P0 SHF.R.U32.HI R2, RZ, c[0x0][0x334], R3 ;  /* 0x0000cd00ff020a19 */ /* 0x000fe40000011603 */
.L_x_3443:
[----:B------:R-:W-:Y:S05]  /*9f80*/  BSYNC B0 ;  /* 0x0000000000007941 */ /* 0x000fea0003800000 */
.L_x_3441:
[----:B------:R-:W-:-:S05]  /*9f90*/  IMAD R2, R2, c[0x0][0x32c], R15 ;  /* 0x0000cb0002027a24 */ /* 0x000fca00078e020f */
[----:B------:R-:W-:Y:S02]  /*9fa0*/  IADD3 R3, R2, c[0x0][0x32c], RZ ;  /* 0x0000cb0002037a10 */ /* 0x000fe40007ffe0ff */
[----:B------:R-:W-:Y:S02]  /*9fb0*/  IMNMX R0, R0, R2, !PT ;  /* 0x0000000200007217 */ /* 0x000fe40007800200 */
[----:B------:R-:W-:Y:S02]  /*9fc0*/  IMNMX R4, R4, R3, PT ;  /* 0x0000000304047217 */ /* 0x000fe40003800200 */
.L_x_3440:
[----:B------:R-:W-:Y:S05]  /*9fd0*/  BRA.DIV ~URZ, `(.L_x_3444) ;  /* 0x00013f327f007947 */ /* 0x000fea000b800000 */
[----:B------:R2:W3:Y:S02]  /*9fe0*/  SHFL.IDX PT, R2, R11, 0x1, 0x1c1f ;  /* 0x003c1f000b027f89 */ /* 0x0004e400000e0000 */
.L_x_3605:
[----:B------:R-:W-:Y:S01]  /*9ff0*/  ISETP.LE.AND P0, PT, R35, c[0x0][0x32c], PT ;  /* 0x0000cb0023007a0c */ /* 0x000fe20003f03270 */
[--C-:B---3--:R-:W-:Y:S02]  /*a000*/  IMAD.IADD R3, R12, 0x1, R2.reuse ;  /* 0x000000010c037824 */ /* 0x108fe400078e0202 */
[----:B------:R-:W-:-:S03]  /*a010*/  IMAD.IADD R6, R13, 0x1, R2 ;  /* 0x000000010d067824 */ /* 0x000fc600078e0202 */
[----:B------:R-:W-:-:S07]  /*a020*/  IMNMX R7, R14, R3, PT ;  /* 0x000000030e077217 */ /* 0x000fce0003800200 */
[----:B------:R-:W-:Y:S05]  /*a030*/  @!P0 BRA `(.L_x_3445) ;  /* 0x0000015000008947 */ /* 0x000fea0003800000 */
[----:B------:R-:W3:Y:S01]  /*a040*/  LDL R16, [R1+0x70] ;  /* 0x0000700001107983 */ /* 0x000ee20000100800 */
[----:B------:R-:W-:Y:S01]  /*a050*/  BSSY B0, `(.L_x_3446) ;  /* 0x000000f000007945 */ /* 0x000fe20003800000 */
[----:B---3--:R-:W-:-:S04]  /*a060*/  IADD3 R2, -R16, R5, R2 ;  /* 0x0000000510027210 */ /* 0x008fc80007ffe102 */
        /* <DEDUP_REMOVED lines=9> */
.L_x_3447:
[----:B------:R-:W-:-:S04]  /*a100*/  MOV R3, 0x1 ;  /* 0x0000000100037802 */ /* 0x000fc80000000f00 */
[----:B------:R-:W-:-:S13]  /*a110*/  ISETP.NE.AND P0, PT, R3, c[0x0][0x32c], PT ;  /* 0x0000cb0003007a0c */ /* 0x000fda0003f05270 */
[----:B------:R-:W-:-:S05]  /*a120*/  @P0 IMAD.HI.U32 R3, R2, c[0x0][0x330], RZ ;  /* 0x0000cc0002030a27 */ /* 0x000fca00078e00ff */
[----:B------:R-:W-:Y:S02]  /*a130*/  @P0 SHF.R.U32.HI R2, RZ, c[0x0][0x334], R3 ;  /* 0x0000cd00ff020a19 */ /* 0x000fe40000011603 */
.L_x_3448:
[----:B------:R-:W-:Y:S05]  /*a140*/  BSYNC B0 ;  /* 0x0000000000007941 */ /* 0x000fea0003800000 */
.L_x_3446:
[----:B------:R-:W-:-:S05]  /*a150*/  IMAD R2, R2, c[0x0][0x32c], R15 ;  /* 0x0000cb0002027a24 */ /* 0x000fca00078e020f */
[----:B------:R-:W-:Y:S02]  /*a160*/  IADD3 R3, R2, c[0x0][0x32c], RZ ;  /* 0x0000cb0002037a10 */ /* 0x000fe40007ffe0ff */
[----:B------:R-:W-:Y:S02]  /*a170*/  IMNMX R6, R6, R2, !PT ;  /* 0x0000000206067217 */ /* 0x000fe40007800200 */
[----:B------:R-:W-:Y:S02]  /*a180*/  IMNMX R7, R7, R3, PT ;  /* 0x0000000307077217 */ /* 0x000fe40003800200 */
.L_x_3445:
[----:B------:R-:W-:Y:S02]  /*a190*/  ISETP.GE.AND P0, PT, R121, 0x2, PT ;  /* 0x000000027900780c */ /* 0x000fe40003f06270 */
        /* <DEDUP_REMOVED lines=24> */
[----:B------:R-:W-:Y:S02]  /*a320*/  LOP3.LUT R229, R229, 0xfffffffb, RZ, 0xc0, !PT ;  /* 0xfffffffbe5e57812 */ /* 0x000fe400078ec0ff */
[----:B------:R-:W-:-:S02]  /*a330*/  FSEL R22, R48, -INF , !P0 ;  /* 0xff80000030167808 */ /* 0x000fc40004000000 */
        /* <DEDUP_REMOVED lines=9> */
[----:B------:R-:W-:Y:S02]  /*a3d0*/  ISETP.GT.AND P0, PT, R0, 0x20, !P2 ;  /* 0x000000200000780c */ /* 0x000fe40005704270 */
[----:B------:R-:W-:Y:S02]  /*a3e0*/  ISETP.GE.AND P2, PT, R121, 0x22, PT ;  /* 0x000000227900780c */ /* 0x000fe40003f46270 */
[----:B------:R-:W-:-:S04]  /*a3f0*/  ISETP.LT.OR P0, PT, R4, 0x21, P0 ;  /* 0x000000210400780c */ /* 0x000fc80000701670 */
[----:B------:R-:W-:Y:S02]  /*a400*/  FSEL R29, R36, -INF , !P0 ;  /* 0xff800000241d7808 */ /* 0x000fe40004000000 */
[----:B------:R-:W-:-:S04]  /*a410*/  ISETP.GT.AND P0, PT, R0, 0x21, !P2 ;  /* 0x000000210000780c */ /* 0x000fc80005704270 */
[----:B------:R-:W-:Y:S02]  /*a420*/  ISETP.LT.OR P0, PT, R4, 0x22, P0 ;  /* 0x000000220400780c */ /* 0x000fe40000701670 */
[----:B------:R-:W-:Y:S02]  /*a430*/  @P2 LOP3.LUT R229, R229, 0x4, RZ, 0xfc, !PT ;  /* 0x00000004e5e52812 */ /* 0x000fe400078efcff */
        /* <DEDUP_REMOVED lines=8> */
[----:B------:R-:W-:Y:S02]  /*a4c0*/  ISETP.GT.AND P0, PT, R0, RZ, !P2 ;  /* 0x000000ff0000720c */ /* 0x000fe40005704270 */
[----:B------:R-:W-:Y:S02]  /*a4d0*/  LOP3.LUT R229, R229, 0xffffffdf, RZ, 0xc0, !PT ;  /* 0xffffffdfe5e57812 */ /* 0x000fe400078ec0ff */
        /* <DEDUP_REMOVED lines=8> */
[----:B------:R3:W4:Y:S02]  /*a560*/  SHFL.IDX PT, R3, R11, 0x2, 0x1c1f ;  /* 0x005c1f000b037f89 */ /* 0x00072400000e0000 */
.L_x_3606:
[----:B------:R-:W-:Y:S01]  /*a570*/  ISETP.LE.AND P0, PT, R35, c[0x0][0x32c], PT ;  /* 0x0000cb0023007a0c */ /* 0x000fe20003f03270 */
[--C-:B----4-:R-:W-:Y:S02]  /*a580*/  IMAD.IADD R2, R12, 0x1, R3.reuse ;  /* 0x000000010c027824 */ /* 0x110fe400078e0203 */
[----:B------:R-:W-:-:S03]  /*a590*/  IMAD.IADD R0, R13, 0x1, R3 ;  /* 0x000000010d007824 */ /* 0x000fc600078e0203 */
[----:B------:R-:W-:-:S07]  /*a5a0*/  IMNMX R2, R14, R2, PT ;  /* 0x000000020e027217 */ /* 0x000fce0003800200 */
[----:B------:R-:W-:Y:S05]  /*a5b0*/  @!P0 BRA `(.L_x_3450) ;  /* 0x0000015000008947 */ /* 0x000fea0003800000 */
[----:B------:R-:W4:Y:S01]  /*a5c0*/  LDL R4, [R1+0x70] ;  /* 0x0000700001047983 */ /* 0x000f220000100800 */
[----:B------:R-:W-:Y:S01]  /*a5d0*/  BSSY B0, `(.L_x_3451) ;  /* 0x000000f000007945 */ /* 0x000fe20003800000 */
[----:B----4-:R-:W-:-:S04]  /*a5e0*/  IADD3 R3, -R4, R5, R3 ;  /* 0x0000000504037210 */ /* 0x010fc80007ffe103 */
        /* <DEDUP_REMOVED lines=9> */
.L_x_3452:
[----:B------:R-:W-:-:S04]  /*a680*/  MOV R4, 0x1 ;  /* 0x0000000100047802 */ /* 0x000fc80000000f00 */
[----:B------:R-:W-:-:S13]  /*a690*/  ISETP.NE.AND P0, PT, R4, c[0x0][0x32c], PT ;  /* 0x0000cb0004007a0c */ /* 0x000fda0003f05270 */
[----:B------:R-:W-:-:S05]  /*a6a0*/  @P0 IMAD.HI.U32 R4, R3, c[0x0][0x330], RZ ;  /* 0x0000cc0003040a27 */ /* 0x000fca00078e00ff */
[----:B------:R-:W-:Y:S02]  /*a6b0*/  @P0 SHF.R.U32.HI R3, RZ, c[0x0][0x334], R4 ;  /* 0x0000cd00ff030a19 */ /* 0x000fe40000011604 */
.L_x_3453:
[----:B------:R-:W-:Y:S05]  /*a6c0*/  BSYNC B0 ;  /* 0x0000000000007941 */ /* 0x000fea0003800000 */
.L_x_3451:
[----:B------:R-:W-:-:S05]  /*a6d0*/  IMAD R3, R3, c[0x0][0x32c], R15 ;  /* 0x0000cb0003037a24 */ /* 0x000fca00078e020f */
[----:B------:R-:W-:Y:S02]  /*a6e0*/  IADD3 R4, R3, c[0x0][0x32c], RZ ;  /* 0x0000cb0003047a10 */ /* 0x000fe40007ffe0ff */
[----:B------:R-:W-:Y:S02]  /*a6f0*/  IMNMX R0, R0, R3, !PT ;  /* 0x0000000300007217 */ /* 0x000fe40007800200 */
[----:B------:R-:W-:Y:S02]  /*a700*/  IMNMX R2, R2, R4, PT ;  /* 0x0000000402027217 */ /* 0x000fe40003800200 */
.L_x_3450:
[----:B------:R-:W-:Y:S02]  /*a710*/  LOP3.LUT P0, RZ, R229, 0x1, RZ, 0xc0, !PT ;  /* 0x00000001e5ff7812 */ /* 0x000fe4000780c0ff */
[----:B------:R-:W-:Y:S02]  /*a720*/  P2R R3, PR, RZ, 0x10 ;  /* 0x00000010ff037803 */ /* 0x000fe40000000000 */
        /* <DEDUP_REMOVED lines=41> */
[----:B------:R-:W-:-:S04]  /*a9c0*/  ISETP.GT.AND P0, PT, R0, RZ, !P2 ;  /* 0x000000ff0000720c */ /* 0x000fc80005704270 */
[----:B------:R-:W-:-:S04]  /*a9d0*/  ISETP.LT.OR P0, PT, R2, 0x1, P0 ;  /* 0x000000010200780c */ /* 0x000fc80000701670 */
[----:B------:R-:W-:Y:S02]  /*a9e0*/  FSEL R39, R88, -INF , !P0 ;  /* 0xff80000058277808 */ /* 0x000fe40004000000 */
[----:B------:R-:W-:Y:S02]  /*a9f0*/  ISETP.GT.AND P0, PT, R0, 0x1, !P4 ;  /* 0x000000010000780c */ /* 0x000fe40006704270 */
[----:B------:R-:W-:Y:S02]  /*aa00*/  ISETP.NE.AND P4, PT, R3, RZ, PT ;  /* 0x000000ff0300720c */ /* 0x000fe40003f85270 */
        /* <DEDUP_REMOVED lines=36> */
[----:B------:R-:W-:Y:S01]  /*ac50*/  FSEL R57, R61, -INF , !P0 ;  /* 0xff8000003d397808 */ /* 0x000fe20004000000 */
[----:B------:R-:W-:Y:S06]  /*ac60*/  BRA.DIV ~URZ, `(.L_x_3454) ;  /* 0x000133a27f007947 */ /* 0x000fec000b800000 */
[----:B------:R4:W1:Y:S02]  /*ac70*/  SHFL.IDX PT, R3, R11, 0x3, 0x1c1f ;  /* 0x007c1f000b037f89 */ /* 0x00086400000e0000 */
.L_x_3607:
[----:B------:R-:W-:Y:S01]  /*ac80*/  ISETP.LE.AND P0, PT, R35, c[0x0][0x32c], PT ;  /* 0x0000cb0023007a0c */ /* 0x000fe20003f03270 */
[--C-:B-1----:R-:W-:Y:S02]  /*ac90*/  IMAD.IADD R2, R12, 0x1, R3.reuse ;  /* 0x000000010c027824 */ /* 0x102fe400078e0203 */
[----:B------:R-:W-:-:S03]  /*aca0*/  IMAD.IADD R0, R13, 0x1, R3 ;  /* 0x000000010d007824 */ /* 0x000fc600078e0203 */
[----:B------:R-:W-:-:S07]  /*acb0*/  IMNMX R2, R14, R2, PT ;  /* 0x000000020e027217 */ /* 0x000fce0003800200 */
[----:B------:R-:W-:Y:S05]  /*acc0*/  @!P0 BRA `(.L_x_3455) ;  /* 0x0000015000008947 */ /* 0x000fea0003800000 */
[----:B------:R-:W5:Y:S01]  /*acd0*/  LDL R4, [R1+0x70] ;  /* 0x0000700001047983 */ /* 0x000f620000100800 */
[----:B------:R-:W-:Y:S01]  /*ace0*/  BSSY B0, `(.L_x_3456) ;  /* 0x000000f000007945 */ /* 0x000fe20003800000 */
[----:B-----5:R-:W-:-:S04]  /*acf0*/  IADD3 R3, -R4, R5, R3 ;  /* 0x0000000504037210 */ /* 0x020fc80007ffe103 */
        /* <DEDUP_REMOVED lines=9> */
.L_x_3457:
[----:B------:R-:W-:-:S04]  /*ad90*/  MOV R4, 0x1 ;  /* 0x0000000100047802 */ /* 0x000fc80000000f00 */
[----:B------:R-:W-:-:S13]  /*ada0*/  ISETP.NE.AND P0, PT, R4, c[0x0][0x32c], PT ;  /* 0x0000cb0004007a0c */ /* 0x000fda0003f05270 */
[----:B------:R-:W-:-:S05]  /*adb0*/  @P0 IMAD.HI.U32 R4, R3, c[0x0][0x330], RZ ;  /* 0x0000cc0003040a27 */ /* 0x000fca00078e00ff */
[----:B------:R-:W-:Y:S02]  /*adc0*/  @P0 SHF.R.U32.HI R3, RZ, c[0x0][0x334], R4 ;  /* 0x0000cd00ff030a19 */ /* 0x000fe40000011604 */
.L_x_3458:
[----:B------:R-:W-:Y:S05]  /*add0*/  BSYNC B0 ;  /* 0x0000000000007941 */ /* 0x000fea0003800000 */
.L_x_3456:
[----:B------:R-:W-:-:S05]  /*ade0*/  IMAD R3, R3, c[0x0][0x32c], R15 ;  /* 0x0000cb0003037a24 */ /* 0x000fca00078e020f */
[----:B------:R-:W-:Y:S02]  /*adf0*/  IADD3 R4, R3, c[0x0][0x32c], RZ ;  /* 0x0000cb0003047a10 */ /* 0x000fe40007ffe0ff */
[----:B------:R-:W-:Y:S02]  /*ae00*/  IMNMX R0, R0, R3, !PT ;  /* 0x0000000300007217 */ /* 0x000fe40007800200 */
[----:B------:R-:W-:Y:S02]  /*ae10*/  IMNMX R2, R2, R4, PT ;  /* 0x0000000402027217 */ /* 0x000fe40003800200 */
.L_x_3455:
[----:B------:R-:W-:Y:S02]  /*ae20*/  LOP3.LUT P0, RZ, R229, 0x1, RZ, 0xc0, !PT ;  /* 0x00000001e5ff7812 */ /* 0x000fe4000780c0ff */
[C---:B------:R-:W-:Y:S02]  /*ae30*/  ISETP.GT.AND P2, PT, R0.reuse, RZ, !P2 ;  /* 0x000000ff0000720c */ /* 0x040fe40005744270 */
[----:B------:R-:W-:Y:S02]  /*ae40*/  ISETP.GT.AND P0, PT, R0, 0x8, !P0 ;  /* 0x000000080000780c */ /* 0x000fe40004704270 */
[----:B------:R-:W-:-:S02]  /*ae50*/  ISETP.LT.OR P2, PT, R2, 0x1, P2 ;  /* 0x000000010200780c */ /* 0x000fc40001741670 */
[----:B------:R-:W-:Y:S02]  /*ae60*/  ISETP.LT.OR P0, PT, R2, 0x9, P0 ;  /* 0x000000090200780c */ /* 0x000fe40000701670 */
[----:B--234-:R-:W-:Y:S02]  /*ae70*/  FSEL R11, R90, -INF , !P2 ;  /* 0xff8000005a0b7808 */ /* 0x01cfe40005000000 */
[----:B------:R-:W-:Y:S02]  /*ae80*/  FSEL R13, R86, -INF , !P0 ;  /* 0xff800000560d7808 */ /* 0x000fe40004000000 */
[----:B------:R-:W-:Y:S02]  /*ae90*/  ISETP.GT.AND P0, PT, R0, 0x9, !P6 ;  /* 0x000000090000780c */ /* 0x000fe40007704270 */
[----:B------:R-:W-:Y:S02]  /*aea0*/  LOP3.LUT P6, RZ, R229, 0x20, RZ, 0xc0, !PT ;  /* 0x00000020e5ff7812 */ /* 0x000fe400078cc0ff */
[----:B------:R-:W-:-:S02]  /*aeb0*/  ISETP.LT.OR P0, PT, R2, 0xa, P0 ;  /* 0x0000000a0200780c */ /* 0x000fc40000701670 */
[----:B------:R-:W-:Y:S02]  /*aec0*/  FMNMX.FTZ R3, R39, R38, !PT ;  /* 0x0000002627037209 */ /* 0x000fe40007810000 */
[----:B------:R-:W-:Y:S02]  /*aed0*/  FSEL R14, R87, -INF , !P0 ;  /* 0xff800000570e7808 */ /* 0x000fe40004000000 */
[----:B------:R-:W-:Y:S02]  /*aee0*/  ISETP.GT.AND P0, PT, R0, 0x10, !P5 ;  /* 0x000000100000780c */ /* 0x000fe40006f04270 */
[----:B------:R-:W-:Y:S02]  /*aef0*/  LOP3.LUT P5, RZ, R229, 0x2, RZ, 0xc0, !PT ;  /* 0x00000002e5ff7812 */ /* 0x000fe400078ac0ff */
[----:B------:R-:W-:Y:S02]  /*af00*/  ISETP.LT.OR P0, PT, R2, 0x11, P0 ;  /* 0x000000110200780c */ /* 0x000fe40000701670 */
[----:B------:R-:W-:-:S02]  /*af10*/  FMNMX.FTZ R3, R48, R3, !PT ;  /* 0x0000000330037209 */ /* 0x000fc40007810000 */
[----:B------:R-:W-:Y:S02]  /*af20*/  FSEL R15, R82, -INF , !P0 ;  /* 0xff800000520f7808 */ /* 0x000fe40004000000 */
[----:B------:R-:W-:Y:S02]  /*af30*/  ISETP.GT.AND P0, PT, R0, 0x11, !P4 ;  /* 0x000000110000780c */ /* 0x000fe40006704270 */
[----:B------:R-:W-:Y:S02]  /*af40*/  LOP3.LUT P4, RZ, R229, 0x4, RZ, 0xc0, !PT ;  /* 0x00000004e5ff7812 */ /* 0x000fe4000788c0ff */
[----:B------:R-:W-:Y:S02]  /*af50*/  ISETP.LT.OR P0, PT, R2, 0x12, P0 ;  /* 0x000000120200780c */ /* 0x000fe40000701670 */
[----:B------:R-:W-:Y:S02]  /*af60*/  FMNMX.FTZ R3, R50, R3, !PT ;  /* 0x0000000332037209 */ /* 0x000fe40007810000 */
[----:B------:R-:W-:-:S02]  /*af70*/  FSEL R35, R83, -INF , !P0 ;  /* 0xff80000053237808 */ /* 0x000fc40004000000 */
[----:B------:R-:W-:Y:S02]  /*af80*/  ISETP.GT.AND P0, PT, R0, 0x18, !P3 ;  /* 0x000000180000780c */ /* 0x000fe40005f04270 */
[----:B------:R-:W-:Y:S02]  /*af90*/  LOP3.LUT P3, RZ, R229, 0x8, RZ, 0xc0, !PT ;  /* 0x00000008e5ff7812 */ /* 0x000fe4000786c0ff */
[----:B------:R-:W-:Y:S02]  /*afa0*/  ISETP.LT.OR P0, PT, R2, 0x19, P0 ;  /* 0x000000190200780c */ /* 0x000fe40000701670 */
[----:B------:R-:W-:Y:S02]  /*afb0*/  FMNMX.FTZ R3, R51, R3, !PT ;  /* 0x0000000333037209 */ /* 0x000fe40007810000 */
[----:B------:R-:W-:Y:S02]  /*afc0*/  FSEL R40, R78, -INF , !P0 ;  /* 0xff8000004e287808 */ /* 0x000fe40004000000 */
[----:B------:R-:W-:-:S02]  /*afd0*/  ISETP.GT.AND P0, PT, R0, 0x19, !P1 ;  /* 0x000000190000780c */ /* 0x000fc40004f04270 */
[----:B------:R-:W-:Y:S02]  /*afe0*/  LOP3.LUT P1, RZ, R229, 0x10, RZ, 0xc0, !PT ;  /* 0x00000010e5ff7812 */ /* 0x000fe4000782c0ff */
[----:B------:R-:W-:Y:S02]  /*aff0*/  ISETP.LT.OR P0, PT, R2, 0x1a, P0 ;  /* 0x0000001a0200780c */ /* 0x000fe40000701670 */
[----:B------:R-:W-:Y:S02]  /*b000*/  FMNMX.FTZ R3, R52, R3, !PT ;  /* 0x0000000334037209 */ /* 0x000fe40007810000 */
[----:B------:R-:W-:Y:S02]  /*b010*/  FSEL R42, R79, -INF , !P0 ;  /* 0xff8000004f2a7808 */ /* 0x000fe40004000000 */
[C---:B------:R-:W-:Y:S02]  /*b020*/  ISETP.GT.AND P0, PT, R0.reuse, 0x1, !P1 ;  /* 0x000000010000780c */ /* 0x040fe40004f04270 */
[----:B------:R-:W-:-:S02]  /*b030*/  ISETP.GT.AND P1, PT, R0, 0x21, !P4 ;  /* 0x000000210000780c */ /* 0x000fc40006724270 */
[C---:B------:R-:W-:Y:S02]  /*b040*/  ISETP.LT.OR P0, PT, R2.reuse, 0x2, P0 ;  /* 0x000000020200780c */ /* 0x040fe40000701670 */
[----:B------:R-:W-:Y:S02]  /*b050*/  ISETP.LT.OR P4, PT, R2, 0x22, P1 ;  /* 0x000000220200780c */ /* 0x000fe40000f81670 */
[----:B------:R-:W-:Y:S02]  /*b060*/  FSEL R12, R91, -INF , !P0 ;  /* 0xff8000005b0c7808 */ /* 0x000fe40004000000 */
[C---:B------:R-:W-:Y:S02]  /*b070*/  ISETP.GT.AND P0, PT, R0.reuse, 0x20, !P3 ;  /* 0x000000200000780c */ /* 0x040fe40005f04270 */
[----:B------:R-:W-:Y:S02]  /*b080*/  ISETP.GT.AND P3, PT, R0, 0x29, !P6 ;  /* 0x000000290000780c */ /* 0x000fe40007764270 */
[----:B------:R-:W-:-:S02]  /*b090*/  ISETP.LT.OR P0, PT, R2, 0x21, P0 ;  /* 0x000000210200780c */ /* 0x000fc40000701670 */
[----:B------:R-:W-:Y:S02]  /*b0a0*/  FMNMX.FTZ R6, R11, R12, !PT ;  /* 0x0000000c0b067209 */ /* 0x000fe40007810000 */
[----:B------:R-:W-:Y:S02]  /*b0b0*/  FSEL R46, R74, -INF , !P0 ;  /* 0xff8000004a2e7808 */ /* 0x000fe40004000000 */
[----:B------:R-:W-:Y:S02]  /*b0c0*/  ISETP.GT.AND P0, PT, R0, 0x28, !P5 ;  /* 0x000000280000780c */ /* 0x000fe40006f04270 */
[----:B------:R-:W-:Y:S02]  /*b0d0*/  FMNMX.FTZ R0, R18, R20, !PT ;  /* 0x0000001412007209 */ /* 0x000fe40007810000 */
[C---:B------:R-:W-:Y:S02]  /*b0e0*/  ISETP.LT.OR P1, PT, R2.reuse, 0x29, P0 ;  /* 0x000000290200780c */ /* 0x040fe40000721670 */
[----:B------:R-:W-:-:S02]  /*b0f0*/  ISETP.LT.OR P0, PT, R2, 0x2a, P3 ;  /* 0x0000002a0200780c */ /* 0x000fc40001f01670 */
        /* <DEDUP_REMOVED lines=27> */
[----:B------:R-:W-:Y:S02]  /*b2b0*/  FMNMX.FTZ R2, R41, R0, !PT ;  /* 0x0000000029027209 */ /* 0x000fe40007810000 */
[----:B------:R-:W-:Y:S02]  /*b2c0*/  FSEL R47, R62, -INF , !P1 ;  /* 0xff8000003e2f7808 */ /* 0x000fe40004800000 */
[----:B------:R-:W-:-:S02]  /*b2d0*/  FMNMX.FTZ R0, R56, R3, !PT ;  /* 0x0000000338007209 */ /* 0x000fc40007810000 */
[----:B------:R-:W-:Y:S02]  /*b2e0*/  FMNMX.FTZ R6, R45, R6, !PT ;  /* 0x000000062d067209 */ /* 0x000fe40007810000 */
[----:B------:R-:W-:Y:S02]  /*b2f0*/  FMNMX.FTZ R3, R34, R4, !PT ;  /* 0x0000000422037209 */ /* 0x000fe40007810000 */
[----:B------:R-:W-:Y:S02]  /*b300*/  FSEL R49, R63, -INF , !P0 ;  /* 0xff8000003f317808 */ /* 0x000fe40004000000 */
[----:B------:R-:W-:Y:S02]  /*b310*/  FMNMX.FTZ R2, R44, R2, !PT ;  /* 0x000000022c027209 */ /* 0x000fe40007810000 */
        /* <DEDUP_REMOVED lines=8> */
.L_x_3608:
        /* <DEDUP_REMOVED lines=15> */
.L_x_3609:
        /* <DEDUP_REMOVED lines=13> */
[----:B--2---:R-:W-:Y:S01]  /*b560*/  FADD.FTZ R4, R65, R16 ;  /* 0x0000001041047221 */ /* 0x004fe20000010000 */
[----:B------:R-:W-:-:S03]  /*b570*/  F2FP.PACK_AB R16, R16, R65 ;  /* 0x000000411010723e */ /* 0x000fc600000000ff */
[----:B------:R1:W2:Y:S02]  /*b580*/  MUFU.EX2 R64, R2 ;  /* 0x0000000200407308 */ /* 0x0002a40000000800 */
[----:B-1----:R-:W-:Y:S02]  /*b590*/  FFMA.FTZ R2, R21, c[0x0][0x2d0], -R0 ;  /* 0x0000b40015027a23 */ /* 0x002fe40000010800 */
[----:B--2---:R-:W-:-:S04]  /*b5a0*/  FADD.FTZ R4, R64, R4 ;  /* 0x0000000440047221 */ /* 0x004fc80000010000 */
        /* <DEDUP_REMOVED lines=23> */
[----:B-1----:R-:W-:-:S06]  /*b720*/  FFMA.FTZ R2, R20, c[0x0][0x2d0], -R0 ;  /* 0x0000b40014027a23 */ /* 0x002fcc0000010800 */
        /* <DEDUP_REMOVED lines=50> */
[--C-:B------:R-:W-:Y:S02]  /*ba50*/  FFMA.FTZ R3, R15, c[0x0][0x2d0], -R0.reuse ;  /* 0x0000b4000f037a23 */ /* 0x100fe40000010800 */
[--C-:B------:R-:W-:Y:S02]  /*ba60*/  FFMA.FTZ R6, R42, c[0x0][0x2d0], -R0.reuse ;  /* 0x0000b4002a067a23 */ /* 0x100fe40000010800 */
[--C-:B------:R-:W-:Y:S02]  /*ba70*/  FFMA.FTZ R15, R47, c[0x0][0x2d0], -R0.reuse ;  /* 0x0000b4002f0f7a23 */ /* 0x100fe40000010800 */
[----:B------:R-:W-:-:S04]  /*ba80*/  FFMA.FTZ R21, R49, c[0x0][0x2d0], -R0 ;  /* 0x0000b40031157a23 */ /* 0x000fc80000010800 */
[----:B------:R-:W-:Y:S01]  /*ba90*/  MUFU.EX2 R131, R21 ;  /* 0x0000001500837308 */ /* 0x000fe20000000800 */
[--C-:B-1----:R-:W-:Y:S02]  /*baa0*/  FFMA.FTZ R2, R11, c[0x0][0x2d0], -R0.reuse ;  /* 0x0000b4000b027a23 */ /* 0x102fe40000010800 */
[----:B------:R-:W-:-:S05]  /*bab0*/  FFMA.FTZ R11, R46, c[0x0][0x2d0], -R0 ;  /* 0x0000b4002e0b7a23 */ /* 0x000fca0000010800 */
[----:B------:R1:W-:Y:S08]  /*bac0*/  MUFU.EX2 R43, R2 ;  /* 0x00000002002b7308 */ /* 0x0003f00000000800 */
[----:B------:R-:W-:Y:S01]  /*bad0*/  MUFU.EX2 R29, R11 ;  /* 0x0000000b001d7308 */ /* 0x000fe20000000800 */
[----:B-1----:R-:W-:Y:S01]  /*bae0*/  FFMA.FTZ R2, R12, c[0x0][0x2d0], -R0 ;  /* 0x0000b4000c027a23 */ /* 0x002fe20000010800 */
[----:B--2---:R-:W-:-:S06]  /*baf0*/  F2FP.PACK_AB R12, R34, R37 ;  /* 0x00000025220c723e */ /* 0x004fcc00000000ff */
[----:B------:R1:W2:Y:S02]  /*bb00*/  MUFU.EX2 R41, R2 ;  /* 0x0000000200297308 */ /* 0x0002a40000000800 */
[--C-:B-1----:R-:W-:Y:S02]  /*bb10*/  FFMA.FTZ R2, R13, c[0x0][0x2d0], -R0.reuse ;  /* 0x0000b4000d027a23 */ /* 0x102fe40000010800 */
[----:B------:R-:W-:-:S04]  /*bb20*/  FFMA.FTZ R13, R45, c[0x0][0x2d0], -R0 ;  /* 0x0000b4002d0d7a23 */ /* 0x000fc80000010800 */
[----:B------:R1:W-:Y:S08]  /*bb30*/  MUFU.EX2 R39, R2 ;  /* 0x0000000200277308 */ /* 0x0003f00000000800 */
[----:B------:R2:W-:Y:S01]  /*bb40*/  MUFU.EX2 R129, R13 ;  /* 0x0000000d00817308 */ /* 0x0005e20000000800 */
[----:B-1----:R-:W-:Y:S01]  /*bb50*/  FFMA.FTZ R2, R14, c[0x0][0x2d0], -R0 ;  /* 0x0000b4000e027a23 */ /* 0x002fe20000010800 */
[----:B---3--:R-:W-:-:S06]  /*bb60*/  F2FP.PACK_AB R14, R33, R36 ;  /* 0x00000024210e723e */ /* 0x008fcc00000000ff */
[----:B------:R1:W-:Y:S01]  /*bb70*/  MUFU.EX2 R38, R2 ;  /* 0x0000000200267308 */ /* 0x0003e20000000800 */
[----:B--2---:R-:W-:Y:S01]  /*bb80*/  F2FP.PACK_AB R13, R41, R43 ;  /* 0x0000002b290d723e */ /* 0x004fe200000000ff */
[----:B-1----:R-:W-:-:S06]  /*bb90*/  FFMA.FTZ R2, R35, c[0x0][0x2d0], -R0 ;  /* 0x0000b40023027a23 */ /* 0x002fcc0000010800 */
[----:B------:R1:W-:Y:S08]  /*bba0*/  MUFU.EX2 R35, R3 ;  /* 0x0000000300237308 */ /* 0x0003f00000000800 */
[----:B------:R2:W3:Y:S01]  /*bbb0*/  MUFU.EX2 R31, R2 ;  /* 0x00000002001f7308 */ /* 0x0004e20000000800 */
[----:B-1----:R-:W-:-:S07]  /*bbc0*/  FFMA.FTZ R3, R40, c[0x0][0x2d0], -R0 ;  /* 0x0000b40028037a23 */ /* 0x002fce0000010800 */
[----:B------:R1:W4:Y:S01]  /*bbd0*/  MUFU.EX2 R30, R3 ;  /* 0x00000003001e7308 */ /* 0x0003220000000800 */
[----:B--2---:R-:W-:Y:S01]  /*bbe0*/  FADD.FTZ R2, R62, R4 ;  /* 0x000000043e027221 */ /* 0x004fe20000010000 */
[----:B---3--:R-:W-:Y:S01]  /*bbf0*/  F2FP.PACK_AB R21, R31, R35 ;  /* 0x000000231f15723e */ /* 0x008fe200000000ff */
[----:B------:R-:W-:Y:S01]  /*bc00*/  FADD.FTZ R4, R27, R17 ;  /* 0x000000111b047221 */ /* 0x000fe20000010000 */
[----:B------:R-:W-:Y:S01]  /*bc10*/  F2FP.PACK_AB R17, R17, R27 ;  /* 0x0000001b1111723e */ /* 0x000fe200000000ff */
[----:B------:R-:W-:Y:S01]  /*bc20*/  FADD.FTZ R0, R63, R2 ;  /* 0x000000023f007221 */ /* 0x000fe20000010000 */
[----:B------:R-:W-:Y:S01]  /*bc30*/  F2FP.PACK_AB R27, R59, R60 ;  /* 0x0000003c3b1b723e */ /* 0x000fe200000000ff */
[----:B------:R-:W-:Y:S02]  /*bc40*/  FADD.FTZ R2, R23, R4 ;  /* 0x0000000417027221 */ /* 0x000fe40000010000 */
[----:B------:R-:W-:Y:S02]  /*bc50*/  FADD.FTZ R0, R61, R0 ;  /* 0x000000003d007221 */ /* 0x000fe40000010000 */
[C---:B------:R-:W-:Y:S01]  /*bc60*/  FADD.FTZ R2, R19.reuse, R2 ;  /* 0x0000000213027221 */ /* 0x040fe20000010000 */
[----:B------:R-:W-:Y:S01]  /*bc70*/  F2FP.PACK_AB R19, R19, R23 ;  /* 0x000000171313723e */ /* 0x000fe200000000ff */
[----:B-1----:R-:W-:Y:S01]  /*bc80*/  FADD.FTZ R3, R37, R34 ;  /* 0x0000002225037221 */ /* 0x002fe20000010000 */
[----:B------:R1:W2:Y:S01]  /*bc90*/  MUFU.EX2 R23, R6 ;  /* 0x0000000600177308 */ /* 0x0002a20000000800 */
[----:B------:R-:W-:-:S02]  /*bca0*/  FADD.FTZ R2, R26, R2 ;  /* 0x000000021a027221 */ /* 0x000fc40000010000 */
[----:B------:R-:W-:Y:S02]  /*bcb0*/  FADD.FTZ R3, R36, R3 ;  /* 0x0000000324037221 */ /* 0x000fe40000010000 */
[----:B------:R-:W-:Y:S02]  /*bcc0*/  FADD.FTZ R0, R68, R0 ;  /* 0x0000000044007221 */ /* 0x000fe40000010000 */
[C---:B------:R-:W-:Y:S01]  /*bcd0*/  FADD.FTZ R2, R25.reuse, R2 ;  /* 0x0000000219027221 */ /* 0x040fe20000010000 */
[----:B------:R-:W-:Y:S01]  /*bce0*/  F2FP.PACK_AB R25, R25, R26 ;  /* 0x0000001a1919723e */ /* 0x000fe200000000ff */
[----:B------:R-:W-:Y:S01]  /*bcf0*/  FADD.FTZ R3, R33, R3 ;  /* 0x0000000321037221 */ /* 0x000fe20000010000 */
[C---:B------:R-:W-:Y:S01]  /*bd00*/  F2FP.PACK_AB R26, R67.reuse, R68 ;  /* 0x00000044431a723e */ /* 0x040fe200000000ff */
[----:B-1----:R-:W-:Y:S02]  /*bd10*/  FADD.FTZ R6, R67, R0 ;  /* 0x0000000043067221 */ /* 0x002fe40000010000 */
[----:B------:R-:W-:-:S02]  /*bd20*/  FADD.FTZ R0, R60, R2 ;  /* 0x000000023c007221 */ /* 0x000fc40000010000 */
[----:B------:R-:W-:Y:S02]  /*bd30*/  FADD.FTZ R2, R32, R3 ;  /* 0x0000000320027221 */ /* 0x000fe40000010000 */
[----:B------:R-:W-:Y:S02]  /*bd40*/  FADD.FTZ R3, R43, R41 ;  /* 0x000000292b037221 */ /* 0x000fe40000010000 */
[----:B------:R-:W-:Y:S02]  /*bd50*/  FADD.FTZ R4, R59, R0 ;  /* 0x000000003b047221 */ /* 0x000fe40000010000 */
[----:B------:R-:W-:Y:S02]  /*bd60*/  FADD.FTZ R3, R39, R3 ;  /* 0x0000000327037221 */ /* 0x000fe40000010000 */
[C---:B------:R-:W-:Y:S01]  /*bd70*/  FADD.FTZ R0, R20.reuse, R2 ;  /* 0x0000000214007221 */ /* 0x040fe20000010000 */
[----:B------:R-:W-:Y:S01]  /*bd80*/  F2FP.PACK_AB R20, R20, R32 ;  /* 0x000000201414723e */ /* 0x000fe200000000ff */
[----:B------:R-:W-:-:S02]  /*bd90*/  FADD.FTZ R3, R38, R3 ;  /* 0x0000000326037221 */ /* 0x000fc40000010000 */
[----:B------:R-:W-:Y:S02]  /*bda0*/  FADD.FTZ R0, R28, R0 ;  /* 0x000000001c007221 */ /* 0x000fe40000010000 */
[----:B------:R-:W-:Y:S02]  /*bdb0*/  FADD.FTZ R3, R35, R3 ;  /* 0x0000000323037221 */ /* 0x000fe40000010000 */
[C---:B------:R-:W-:Y:S01]  /*bdc0*/  FADD.FTZ R11, R22.reuse, R0 ;  /* 0x00000000160b7221 */ /* 0x040fe20000010000 */
[----:B------:R-:W-:Y:S01]  /*bdd0*/  F2FP.PACK_AB R22, R22, R28 ;  /* 0x0000001c1616723e */ /* 0x000fe200000000ff */
[----:B------:R-:W-:Y:S01]  /*bde0*/  FADD.FTZ R0, R70, R6 ;  /* 0x0000000646007221 */ /* 0x000fe20000010000 */
[----:B------:R1:W3:Y:S01]  /*bdf0*/  MUFU.EX2 R28, R15 ;  /* 0x0000000f001c7308 */ /* 0x0002e20000000800 */
[----:B------:R-:W-:Y:S02]  /*be00*/  FADD.FTZ R2, R66, R4 ;  /* 0x0000000442027221 */ /* 0x000fe40000010000 */
[----:B------:R-:W-:-:S02]  /*be10*/  FADD.FTZ R3, R31, R3 ;  /* 0x000000031f037221 */ /* 0x000fc40000010000 */
[C---:B------:R-:W-:Y:S01]  /*be20*/  FADD.FTZ R4, R132.reuse, R0 ;  /* 0x0000000084047221 */ /* 0x040fe20000010000 */
[----:B------:R-:W-:Y:S01]  /*be30*/  F2FP.PACK_AB R132, R132, R70 ;  /* 0x000000468484723e */ /* 0x000fe200000000ff */
[C---:B------:R-:W-:Y:S01]  /*be40*/  FADD.FTZ R6, R133.reuse, R2 ;  /* 0x0000000285067221 */ /* 0x040fe20000010000 */
[----:B------:R-:W-:Y:S01]  /*be50*/  F2FP.PACK_AB R133, R133, R66 ;  /* 0x000000428585723e */ /* 0x000fe200000000ff */
[----:B----4-:R-:W-:Y:S02]  /*be60*/  FADD.FTZ R2, R30, R3 ;  /* 0x000000031e027221 */ /* 0x010fe40000010000 */
[----:B------:R-:W-:Y:S02]  /*be70*/  FADD.FTZ R0, R48, R11 ;  /* 0x0000000b30007221 */ /* 0x000fe40000010000 */
[----:B------:R-:W-:Y:S02]  /*be80*/  FADD.FTZ R3, R71, R4 ;  /* 0x0000000447037221 */ /* 0x000fe40000010000 */
[----:B--2---:R-:W-:Y:S01]  /*be90*/  FADD.FTZ R4, R23, R2 ;  /* 0x0000000217047221 */ /* 0x004fe20000010000 */
[----:B-1----:R-:W-:Y:S01]  /*bea0*/  F2FP.PACK_AB R15, R38, R39 ;  /* 0x00000027260f723e */ /* 0x002fe200000000ff */
[C---:B------:R-:W-:Y:S01]  /*beb0*/  FADD.FTZ R2, R128.reuse, R0 ;  /* 0x0000000080027221 */ /* 0x040fe20000010000 */
[----:B------:R-:W-:Y:S01]  /*bec0*/  F2FP.PACK_AB R128, R128, R48 ;  /* 0x000000308080723e */ /* 0x000fe200000000ff */
[----:B------:R-:W-:Y:S01]  /*bed0*/  FADD.FTZ R0, R69, R6 ;  /* 0x0000000645007221 */ /* 0x000fe20000010000 */
[----:B------:R-:W-:Y:S01]  /*bee0*/  F2FP.PACK_AB R23, R23, R30 ;  /* 0x0000001e1717723e */ /* 0x000fe200000000ff */
        /* <DEDUP_REMOVED lines=8> */
[----:B---3--:R-:W-:Y:S01]  /*bf70*/  FADD.FTZ R4, R28, R4 ;  /* 0x000000041c047221 */ /* 0x008fe20000010000 */
        /* <DEDUP_REMOVED lines=36> */
[-C--:B------:R-:W-:Y:S03]  /*c1c0*/  HMMA.16816.F32 R120, R12, R30.reuse, RZ ;  /* 0x0000001e0c78723c */ /* 0x080fe600000018ff */
[----:B------:R-:W-:Y:S05]  /*c1d0*/  LDSM.16.MT88.4 R148, [R220+0x3080] ;  /* 0x00308000dc94783b */ /* 0x000fea0000004200 */
        /* <DEDUP_REMOVED lines=66> */
[-C--:B------:R-:W-:Y:S08]  /*c600*/  HMMA.16816.F32 R172, R132, R164.reuse, R136 ;  /* 0x000000a484ac723c */ /* 0x080ff00000001888 */
[C---:B------:R-:W-:Y:S08]  /*c610*/  HMMA.16816.F32 R176, R128.reuse, R164, R124 ;  /* 0x000000a480b0723c */ /* 0x040ff0000000187c */
[-C--:B------:R-:W-:Y:S08]  /*c620*/  HMMA.16816.F32 R180, R128, R166.reuse, R120 ;  /* 0x000000a680b4723c */ /* 0x080ff00000001878 */
[----:B------:R-:W-:Y:S01]  /*c630*/  HMMA.16816.F32 R164, R132, R166, R116 ;  /* 0x000000a684a4723c */ /* 0x000fe20000001874 */
[----:B------:R-:W1:Y:S07]  /*c640*/  LDSM.16.MT88.4 R116, [R220+0x4880] ;  /* 0x00488000dc74783b */ /* 0x000e6e0000004200 */
        /* <DEDUP_REMOVED lines=18> */
[-C--:B------:R-:W-:Y:S08]  /*c770*/  HMMA.16816.F32 R136, R132, R148.reuse, R208 ;  /* 0x000000948488723c */ /* 0x080ff000000018d0 */
        /* <DEDUP_REMOVED lines=8> */
[-C--:B-1----:R-:W-:Y:S08]  /*c800*/  HMMA.16816.F32 R104, R132, R116.reuse, R248 ;  /* 0x000000748468723c */ /* 0x082ff000000018f8 */
        /* <DEDUP_REMOVED lines=22> */
.L_x_3463:
[----:B------:R-:W-:-:S13]  /*c970*/  ISETP.NE.AND P0, PT, R152, c[0x0][0x32c], PT ;  /* 0x0000cb0098007a0c */ /* 0x000fda0003f05270 */
[----:B------:R-:W-:-:S05]  /*c980*/  @P0 IMAD.HI.U32 R0, R2, c[0x0][0x330], RZ ;  /* 0x0000cc0002000a27 */ /* 0x000fca00078e00ff */
[----:B------:R-:W-:Y:S02]  /*c990*/  @P0 SHF.R.U32.HI R2, RZ, c[0x0][0x334], R0 ;  /* 0x0000cd00ff020a19 */ /* 0x000fe40000011600 */
.L_x_3464:
[----:B------:R-:W-:Y:S05]  /*c9a0*/  BSYNC B0 ;  /* 0x0000000000007941 */ /* 0x000fea0003800000 */
.L_x_3462:
[----:B------:R-:W-:-:S05]  /*c9b0*/  MOV R0, c[0x0][0x32c] ;  /* 0x0000cb0000007a02 */ /* 0x000fca0000000f00 */
[----:B------:R-:W-:-:S05]  /*c9c0*/  IMAD R2, R2, R0, c[0x0][0x32c] ;  /* 0x0000cb0002027624 */ /* 0x000fca00078e0200 */
[----:B------:R-:W-:-:S04]  /*c9d0*/  IMNMX R4, R4, R2, PT ;  /* 0x0000000204047217 */ /* 0x000fc80003800200 */
.L_x_3461:
        /* <DEDUP_REMOVED lines=15> */
.L_x_3496:
        /* <DEDUP_REMOVED lines=18> */
[----:B-1-34-:R-:W-:Y:S01]  /*cbf0*/  IMAD.WIDE.U32 R2, R240, c[0x0][0x208], RZ ;  /* 0x00008200f0027a25 */ /* 0x01afe200078e00ff */
[----:B------:R-:W1:Y:S01]  /*cc00*/  S2R R6, SR_CTAID.Y ;  /* 0x0000000000067919 */ /* 0x000e620000002600 */
[----:B------:R-:W-:Y:S02]  /*cc10*/  SHF.R.S32.HI R0, RZ, 0x1f, R240 ;  /* 0x0000001fff007819 */ /* 0x000fe400000114f0 */
[----:B------:R-:W-:Y:S03]  /*cc20*/  SHF.R.S32.HI R4, RZ, 0x1f, R237 ;  /* 0x0000001fff047819 */ /* 0x000fe600000114ed */
[----:B------:R-:W-:Y:S02]  /*cc30*/  IMAD R0, R0, c[0x0][0x208], RZ ;  /* 0x0000820000007a24 */ /* 0x000fe400078e02ff */
[----:B------:R-:W-:Y:S01]  /*cc40*/  IMAD R4, R4, c[0x0][0x218], RZ ;  /* 0x0000860004047a24 */ /* 0x000fe200078e02ff */
[----:B------:R-:W2:Y:S01]  /*cc50*/  S2R R10, SR_CTAID.Y ;  /* 0x00000000000a7919 */ /* 0x000ea20000002600 */
[----:B------:R-:W-:Y:S05]  /*cc60*/  IMAD R0, R240, c[0x0][0x20c], R0 ;  /* 0x00008300f0007a24 */ /* 0x000fea00078e0200 */
[----:B------:R-:W-:Y:S05]  /*cc70*/  IADD3 R3, R3, R0, RZ ;  /* 0x0000000003037210 */ /* 0x000fea0007ffe0ff */
[C---:B------:R-:W-:Y:S01]  /*cc80*/  IMAD.WIDE.U32 R2, R237.reuse, c[0x0][0x218], R2 ;  /* 0x00008600ed027a25 */ /* 0x040fe200078e0002 */
[----:B-1----:R-:W-:Y:S05]  /*cc90*/  SHF.R.S32.HI R6, RZ, 0x1f, R6 ;  /* 0x0000001fff067819 */ /* 0x002fea0000011406 */
[----:B------:R-:W-:Y:S02]  /*cca0*/  IMAD R6, R6, c[0x0][0x210], RZ ;  /* 0x0000840006067a24 */ /* 0x000fe400078e02ff */
[C---:B--2---:R-:W-:Y:S04]  /*ccb0*/  IMAD.WIDE.U32 R8, R10.reuse, c[0x0][0x210], RZ ;  /* 0x000084000a087a25 */ /* 0x044fe800078e00ff */
[----:B------:R-:W-:Y:S01]  /*ccc0*/  IMAD R6, R10, c[0x0][0x214], R6 ;  /* 0x000085000a067a24 */ /* 0x000fe200078e0206 */
[----:B------:R-:W-:Y:S01]  /*ccd0*/  IADD3 R0, P1, R8, R2, RZ ;  /* 0x0000000208007210 */ /* 0x000fe20007f3e0ff */
[----:B------:R-:W-:Y:S03]  /*cce0*/  IMAD R2, R237, c[0x0][0x21c], R4 ;  /* 0x00008700ed027a24 */ /* 0x000fe600078e0204 */
[----:B------:R-:W-:Y:S02]  /*ccf0*/  IADD3 R6, R9, R6, RZ ;  /* 0x0000000609067210 */ /* 0x000fe40007ffe0ff */
[----:B------:R-:W-:Y:S02]  /*cd00*/  LEA R4, P0, R0, c[0x0][0x1f8], 0x1 ;  /* 0x00007e0000047a11 */ /* 0x000fe400078008ff */
[----:B------:R-:W-:Y:S04]  /*cd10*/  IADD3.X R2, R6, R3, R2, P1, !PT ;  /* 0x0000000306027210 */ /* 0x000fe80000ffe402 */
[----:B------:R-:W-:Y:S01]  /*cd20*/  LEA.HI.X R0, R0, c[0x0][0x1fc], R2, 0x1, P0 ;  /* 0x00007f0000007a11 */ /* 0x000fe200000f0c02 */
[----:B------:R-:W-:-:S05]  /*cd30*/  BRA.DIV ~URZ, `(.L_x_3468) ;  /* 0x000115f27f007947 */ /* 0x000fca000b800000 */
[----:B------:R1:W2:Y:S02]  /*cd40*/  SHFL.IDX PT, R6, R0, RZ, 0x181f ;  /* 0x00181fff00067589 */ /* 0x0002a400000e0000 */
.L_x_3610:
[----:B------:R-:W-:-:S05]  /*cd50*/  BRA.DIV ~URZ, `(.L_x_3469) ;  /* 0x000116527f007947 */ /* 0x000fca000b800000 */
[----:B------:R-:W3:Y:S04]  /*cd60*/  LDL R15, [R1+0x80] ;  /* 0x00008000010f7983 */ /* 0x000ee80000100800 */
[----:B------:R-:W4:Y:S04]  /*cd70*/  LDL R14, [R1+0xd8] ;  /* 0x0000d800010e7983 */ /* 0x000f280000100800 */
[----:B------:R-:W1:Y:S04]  /*cd80*/  SHFL.IDX PT, R2, R4, RZ, 0x181f ;  /* 0x00181fff04027589 */ /* 0x000e6800000e0000 */
[----:B------:R-:W2:Y:S04]  /*cd90*/  SHFL.IDX PT, R10, R4, 0x1, 0x181f ;  /* 0x00381f00040a7f89 */ /* 0x000ea800000e0000 */
[----:B------:R-:W1:Y:S04]  /*cda0*/  SHFL.IDX PT, R11, R0, 0x1, 0x181f ;  /* 0x00381f00000b7f89 */ /* 0x000e6800000e0000 */
[----:B-1----:R-:W1:Y:S01]  /*cdb0*/  SHFL.IDX PT, R0, R0, 0x2, 0x181f ;  /* 0x00581f0000007f89 */ /* 0x002e6200000e0000 */
[----:B----4-:R-:W-:Y:S02]  /*cdc0*/  ISETP.GE.AND P3, PT, R14, c[0x0][0x1d4], PT ;  /* 0x000075000e007a0c */ /* 0x010fe40003f66270 */
[C---:B------:R-:W-:Y:S02]  /*cdd0*/  IADD3 R12, P0, R2.reuse, R233, RZ ;  /* 0x000000e9020c7210 */ /* 0x040fe40007f1e0ff */
[----:B------:R-:W-:Y:S02]  /*cde0*/  IADD3 R8, P2, R2, R231, RZ ;  /* 0x000000e702087210 */ /* 0x000fe40007f5e0ff */
[----:B---3--:R-:W-:Y:S01]  /*cdf0*/  ISETP.GE.AND P4, PT, R15, c[0x0][0x1d4], PT ;  /* 0x000075000f007a0c */ /* 0x008fe20003f86270 */
[----:B--2---:R-:W-:Y:S01]  /*ce00*/  IMAD.X R13, R6, 0x1, R234, P0 ;  /* 0x00000001060d7824 */ /* 0x004fe200000e06ea */
[----:B------:R-:W-:Y:S01]  /*ce10*/  IADD3 R2, P1, R10, R233, RZ ;  /* 0x000000e90a027210 */ /* 0x000fe20007f3e0ff */
[----:B------:R-:W-:Y:S01]  /*ce20*/  IMAD.X R9, R6, 0x1, R232, P2 ;  /* 0x0000000106097824 */ /* 0x000fe200010e06e8 */
[----:B------:R-:W-:Y:S01]  /*ce30*/  IADD3 R10, P0, R10, R231, RZ ;  /* 0x000000e70a0a7210 */ /* 0x000fe20007f1e0ff */
[----:B------:R2:W5:Y:S02]  /*ce40*/  LDL R6, [R1+0x94] ;  /* 0x0000940001067983 */ /* 0x0005640000100800 */
[C---:B------:R-:W-:Y:S02]  /*ce50*/  IMAD.X R3, R11.reuse, 0x1, R234, P1 ;  /* 0x000000010b037824 */ /* 0x040fe400008e06ea */
[----:B------:R-:W-:Y:S04]  /*ce60*/  IMAD.X R11, R11, 0x1, R232, P0 ;  /* 0x000000010b0b7824 */ /* 0x000fe800000e06e8 */
[----:B------:R2:W-:Y:S04]  /*ce70*/  LDGSTS.E.BYPASS.LTC128B.128 [R239], [R12.64], !P4 ;  /* 0x000000000cef7fae */ /* 0x0005e8000e101d46 */
[----:B------:R2:W-:Y:S04]  /*ce80*/  LDGSTS.E.BYPASS.LTC128B.128 [R239+0x1800], [R8.64], !P3 ;  /* 0x0180000008ef7fae */ /* 0x0005e8000d901d46 */
[----:B------:R3:W-:Y:S04]  /*ce90*/  LDGSTS.E.BYPASS.LTC128B.128 [R239+0x800], [R2.64], !P4 ;  /* 0x0080000002ef7fae */ /* 0x0007e8000e101d46 */
[----:B------:R2:W-:Y:S04]  /*cea0*/  LDGSTS.E.BYPASS.LTC128B.128 [R239+0x2000], [R10.64], !P3 ;  /* 0x020000000aef7fae */ /* 0x0005e8000d901d46 */
[----:B---3--:R2:W3:Y:S02]  /*ceb0*/  SHFL.IDX PT, R2, R4, 0x2, 0x181f ;  /* 0x00581f0004027f89 */ /* 0x0084e400000e0000 */
.L_x_3611:
[----:B-12--5:R-:W-:Y:S01]  /*cec0*/  IADD3 R8, -R6, 0x10, RZ ;  /* 0x0000001006087810 */ /* 0x026fe20007ffe1ff */
[----:B------:R-:W2:Y:S03]  /*ced0*/  LDL R3, [R1+0x80] ;  /* 0x0000800001037983 */ /* 0x000ea60000100800 */
[----:B------:R-:W-:Y:S04]  /*cee0*/  LOP3.LUT R8, R8, 0xf, RZ, 0xc0, !PT ;  /* 0x0000000f08087812 */ /* 0x000fe800078ec0ff */
[----:B---3--:R-:W-:Y:S04]  /*cef0*/  IADD3 R8, P1, P0, R8, R2, R231 ;  /* 0x0000000208087210 */ /* 0x008fe8000783e0e7 */
[----:B------:R-:W-:Y:S02]  /*cf00*/  IADD3.X R9, RZ, R0, R232, P1, P0 ;  /* 0x00000000ff097210 */ /* 0x000fe40000fe04e8 */
[----:B------:R-:W-:Y:S02]  /*cf10*/  IADD3 R2, P0, R2, R233, RZ ;  /* 0x000000e902027210 */ /* 0x000fe40007f1e0ff */
[----:B------:R-:W-:Y:S02]  /*cf20*/  ISETP.NE.U32.AND P1, PT, R6, RZ, PT ;  /* 0x000000ff0600720c */ /* 0x000fe40003f25070 */
[----:B--2---:R-:W-:Y:S01]  /*cf30*/  ISETP.GE.AND P2, PT, R3, c[0x0][0x1d4], PT ;  /* 0x0000750003007a0c */ /* 0x004fe20003f46270 */
[----:B------:R-:W-:Y:S11]  /*cf40*/  IMAD.X R3, R0, 0x1, R234, P0 ;  /* 0x0000000100037824 */ /* 0x000ff600000e06ea */
[----:B------:R-:W-:Y:S01]  /*cf50*/  @!UPT UIADD3 URZ, URZ, URZ, URZ ;  /* 0x0000003f3f3ff290 */ /* 0x000fe2000fffe03f */
[----:B------:R-:W-:Y:S01]  /*cf60*/  @!PT LDS RZ, [RZ] ;  /* 0x00000000fffff984 */ /* 0x000fe20000000800 */
[----:B------:R-:W-:Y:S01]  /*cf70*/  @!PT LDS RZ, [RZ] ;  /* 0x00000000fffff984 */ /* 0x000fe20000000800 */
[----:B------:R-:W-:Y:S01]  /*cf80*/  @!PT LDS RZ, [RZ] ;  /* 0x00000000fffff984 */ /* 0x000fe20000000800 */
[----:B------:R1:W-:Y:S04]  /*cf90*/  LDGSTS.E.BYPASS.LTC128B.128 [R239+0x1000], [R2.64], !P2 ;  /* 0x0100000002ef7fae */ /* 0x0003e8000d101d46 */
[----:B------:R1:W-:Y:S02]  /*cfa0*/  LDGSTS.E.BYPASS.LTC128B.128.ZFILL [R239+0x2800], [R8.64], P1 ;  /* 0x0280000008ef7fae */ /* 0x0003e40008941d46 */
.L_x_3467:
[----:B-1-34-:R-:W-:Y:S05]  /*cfb0*/  BSYNC B0 ;  /* 0x0000000000007941 */ /* 0x01afea0003800000 */
.L_x_3466:
        /* <DEDUP_REMOVED lines=119> */
[----:B------:R-:W1:Y:S01]  /*d730*/  LDSM.16.M88.4 R208, [R221+0x2800] ;  /* 0x00280000ddd0783b */ /* 0x000e620000000200 */
[----:B------:R-:W-:Y:S07]  /*d740*/  DEPBAR.LE SB0, 0x0 ;  /* 0x000080000000791a */ /* 0x000fee0000000000 */
[----:B------:R-:W-:Y:S01]  /*d750*/  BAR.SYNC.DEFER_BLOCKING 0x0 ;  /* 0x0000000000007b1d */ /* 0x000fe20000010000 */
[C---:B--2---:R-:W-:Y:S08]  /*d760*/  HMMA.16816.F32 R12, R204.reuse, R200, R12 ;  /* 0x000000c8cc0c723c */ /* 0x044ff0000000180c */
[-C--:B------:R-:W-:Y:S08]  /*d770*/  HMMA.16816.F32 R16, R204, R202.reuse, R16 ;  /* 0x000000cacc10723c */ /* 0x080ff00000001810 */
[C---:B------:R-:W-:Y:S08]  /*d780*/  HMMA.16816.F32 R20, R196.reuse, R202, R20 ;  /* 0x000000cac414723c */ /* 0x040ff00000001814 */
[-C--:B---3--:R-:W-:Y:S08]  /*d790*/  HMMA.16816.F32 R24, R196, R192.reuse, R24 ;  /* 0x000000c0c418723c */ /* 0x088ff00000001818 */
[C---:B------:R-:W-:Y:S08]  /*d7a0*/  HMMA.16816.F32 R28, R204.reuse, R192, R28 ;  /* 0x000000c0cc1c723c */ /* 0x040ff0000000181c */
[-C--:B------:R-:W-:Y:S08]  /*d7b0*/  HMMA.16816.F32 R32, R204, R194.reuse, R32 ;  /* 0x000000c2cc20723c */ /* 0x080ff00000001820 */
[C---:B------:R-:W-:Y:S08]  /*d7c0*/  HMMA.16816.F32 R36, R196.reuse, R194, R36 ;  /* 0x000000c2c424723c */ /* 0x040ff00000001824 */
[-C--:B-1----:R-:W-:Y:S08]  /*d7d0*/  HMMA.16816.F32 R40, R196, R208.reuse, R40 ;  /* 0x000000d0c428723c */ /* 0x082ff00000001828 */
[C---:B------:R-:W-:Y:S08]  /*d7e0*/  HMMA.16816.F32 R44, R204.reuse, R208, R44 ;  /* 0x000000d0cc2c723c */ /* 0x040ff0000000182c */
[-C--:B------:R-:W-:Y:S08]  /*d7f0*/  HMMA.16816.F32 R48, R204, R210.reuse, R48 ;  /* 0x000000d2cc30723c */ /* 0x080ff00000001830 */
[----:B------:R-:W-:Y:S01]  /*d800*/  HMMA.16816.F32 R52, R196, R210, R52 ;  /* 0x000000d2c434723c */ /* 0x000fe20000001834 */
[----:B------:R-:W-:Y:S07]  /*d810*/  @!UPT UIADD3 URZ, URZ, URZ, URZ ;  /* 0x0000003f3f3ff290 */ /* 0x000fee000fffe03f */
[----:B------:R-:W-:-:S11]  /*d820*/  @!P0 BRA `(.L_x_3471) ;  /* 0x0000050000008947 */ /* 0x000fd60003800000 */
[----:B------:R-:W-:Y:S01]  /*d830*/  IMAD.MOV.U32 R0, RZ, RZ, 0x1 ;  /* 0x00000001ff007424 */ /* 0x000fe200078e00ff */
[----:B------:R-:W2:Y:S01]  /*d840*/  LDL R2, [R1+0xa0] ;  /* 0x0000a00001027983 */ /* 0x000ea20000100800 */
[----:B------:R-:W-:Y:S03]  /*d850*/  MOV R237, RZ ;  /* 0x000000ff00ed7202 */ /* 0x000fe60000000f00 */
[----:B------:R-:W3:Y:S01]  /*d860*/  LDL R3, [R1+0x9c] ;  /* 0x00009c0001037983 */ /* 0x000ee20000100800 */
[----:B------:R-:W-:Y:S03]  /*d870*/  ISETP.NE.AND P0, PT, R0, c[0x0][0x2b8], PT ;  /* 0x0000ae0000007a0c */ /* 0x000fe60003f05270 */
[----:B------:R-:W4:Y:S04]  /*d880*/  LDL.64 R152, [R1+0xb0] ;  /* 0x0000b00001987983 */ /* 0x000f280000100a00 */
[----:B------:R-:W5:Y:S04]  /*d890*/  LDL R4, [R1+0xc8] ;  /* 0x0000c80001047983 */ /* 0x000f680000100800 */
[----:B------:R-:W1:Y:S04]  /*d8a0*/  S2R R6, SR_CTAID.Y ;  /* 0x0000000000067919 */ /* 0x000e680000002600 */
[----:B------:R-:W1:Y:S02]  /*d8b0*/  S2R R154, SR_CTAID.Y ;  /* 0x00000000009a7919 */ /* 0x000e640000002600 */
[----:B-1----:R-:W-:Y:S01]  /*d8c0*/  IMAD.WIDE.U32 R158, R154, c[0x0][0x1e8], RZ ;  /* 0x00007a009a9e7a25 */ /* 0x002fe200078e00ff */
[----:B------:R-:W-:Y:S05]  /*d8d0*/  SHF.R.S32.HI R6, RZ, 0x1f, R6 ;  /* 0x0000001fff067819 */ /* 0x000fea0000011406 */
[----:B------:R-:W-:Y:S04]  /*d8e0*/  IMAD R6, R6, c[0x0][0x1e8], RZ ;  /* 0x00007a0006067a24 */ /* 0x000fe800078e02ff */
[----:B------:R-:W-:Y:S04]  /*d8f0*/  IMAD R6, R154, c[0x0][0x1ec], R6 ;  /* 0x00007b009a067a24 */ /* 0x000fe800078e0206 */
[----:B------:R-:W-:Y:S02]  /*d900*/  IMAD.IADD R6, R159, 0x1, R6 ;  /* 0x000000019f067824 */ /* 0x000fe400078e0206 */
[----:B--2---:R-:W-:Y:S01]  /*d910*/  IMAD R2, R230, 0x30, R2 ;  /* 0x00000030e6027824 */ /* 0x004fe200078e0202 */
[----:B---3--:R-:W-:Y:S04]  /*d920*/  ISETP.GT.AND P1, PT, R3, 0x2f, PT ;  /* 0x0000002f0300780c */ /* 0x008fe80003f24270 */
[----:B------:R-:W-:Y:S05]  /*d930*/  IADD3 R2, R2, -0x30, R3 ;  /* 0xffffffd002027810 */ /* 0x000fea0007ffe003 */
        /* <DEDUP_REMOVED lines=13> */
[----:B------:R-:W-:Y:S05]  /*da10*/  IMAD R0, R240, c[0x0][0x1e4], R0 ;  /* 0x00007900f0007a24 */ /* 0x000fea00078e0200 */
[----:B------:R-:W-:Y:S02]  /*da20*/  IADD3 R3, R3, R0, RZ ;  /* 0x0000000003037210 */ /* 0x000fe40007ffe0ff */
[----:B--2---:R-:W-:Y:S03]  /*da30*/  SHF.R.S32.HI R4, RZ, 0x1f, R237 ;  /* 0x0000001fff047819 */ /* 0x004fe600000114ed */
[C---:B------:R-:W-:Y:S04]  /*da40*/  IMAD.WIDE.U32 R2, R237.reuse, c[0x0][0x1f0], R2 ;  /* 0x00007c00ed027a25 */ /* 0x040fe800078e0002 */
[----:B------:R-:W-:Y:S01]  /*da50*/  IMAD R4, R4, c[0x0][0x1f0], RZ ;  /* 0x00007c0004047a24 */ /* 0x000fe200078e02ff */
[----:B------:R-:W-:Y:S03]  /*da60*/  IADD3 R0, P1, R158, R2, RZ ;  /* 0x000000029e007210 */ /* 0x000fe60007f3e0ff */
[----:B------:R-:W-:Y:S01]  /*da70*/  IMAD R2, R237, c[0x0][0x1f4], R4 ;  /* 0x00007d00ed027a24 */ /* 0x000fe200078e0204 */
[----:B------:R-:W-:Y:S04]  /*da80*/  LEA R4, P0, R0, c[0x0][0x1c8], 0x1 ;  /* 0x0000720000047a11 */ /* 0x000fe800078008ff */
[----:B------:R-:W-:Y:S04]  /*da90*/  IADD3.X R2, R6, R3, R2, P1, !PT ;  /* 0x0000000306027210 */ /* 0x000fe80000ffe402 */
[----:B------:R-:W-:Y:S01]  /*daa0*/  LEA.HI.X R0, R0, c[0x0][0x1cc], R2, 0x1, P0 ;  /* 0x0000730000007a11 */ /* 0x000fe200000f0c02 */
[----:B------:R-:W-:-:S05]  /*dab0*/  BRA.DIV ~URZ, `(.L_x_3472) ;  /* 0x00010ce27f007947 */ /* 0x000fca000b800000 */
[----:B------:R1:W2:Y:S02]  /*dac0*/  SHFL.IDX PT, R6, R0, RZ, 0x181f ;  /* 0x00181fff00067589 */ /* 0x0002a400000e0000 */
.L_x_3612:
        /* <DEDUP_REMOVED lines=18> */
[----:B------:R2:W-:Y:S04]  /*dbf0*/  LDGSTS.E.BYPASS.LTC128B.128 [R238+0x5080], [R192.64], !P4 ;  /* 0x05080000c0ee7fae */ /* 0x0005e8000e101d46 */
[----:B------:R2:W-:Y:S04]  /*dc00*/  LDGSTS.E.BYPASS.LTC128B.128 [R238+0x6880], [R152.64], !P3 ;  /* 0x0688000098ee7fae */ /* 0x0005e8000d901d46 */
[----:B------:R3:W-:Y:S04]  /*dc10*/  LDGSTS.E.BYPASS.LTC128B.128 [R238+0x5880], [R2.64], !P4 ;  /* 0x0588000002ee7fae */ /* 0x0007e8000e101d46 */
[----:B------:R2:W-:Y:S04]  /*dc20*/  LDGSTS.E.BYPASS.LTC128B.128 [R238+0x7080], [R158.64], !P3 ;  /* 0x070800009eee7fae */ /* 0x0005e8000d901d46 */
[----:B---3--:R2:W3:Y:S02]  /*dc30*/  SHFL.IDX PT, R2, R4, 0x2, 0x181f ;  /* 0x00581f0004027f89 */ /* 0x0084e400000e0000 */
.L_x_3613:
        /* <DEDUP_REMOVED lines=15> */
.L_x_3471:
[----:B------:R-:W-:Y:S05]  /*dd30*/  BSYNC B0 ;  /* 0x0000000000007941 */ /* 0x000fea0003800000 */
.L_x_3470:
        /* <DEDUP_REMOVED lines=9> */
[----:B------:R-:W3:Y:S04]  /*ddd0*/  LDL R2, [R1+0x70] ;  /* 0x0000700001027983 */ /* 0x000ee80000100800 */
[----:B------:R-:W0:Y:S01]  /*dde0*/  LDGDEPBAR ;  /* 0x00000000000079af */ /* 0x000e220000000000 */
[----:B-----5:R-:W-:Y:S01]  /*ddf0*/  IADD3 R192, -R3, 0x1, R4 ;  /* 0x0000000103c07810 */ /* 0x020fe20007ffe104 */
[----:B--2---:R-:W-:Y:S03]  /*de00*/  IMAD R0, R0, 0x80, R154 ;  /* 0x0000008000007824 */ /* 0x004fe600078e029a */
[----:B---3--:R-:W-:Y:S02]  /*de10*/  IADD3 R192, -R2, R192, R5 ;  /* 0x000000c002c07210 */ /* 0x008fe40007ffe105 */
[----:B------:R-:W-:Y:S05]  /*de20*/  IADD3 R0, R152, R0, R153 ;  /* 0x0000000098007210 */ /* 0x000fea0007ffe099 */
[----:B----4-:R-:W-:Y:S04]  /*de30*/  IMAD.IADD R158, R6, 0x1, R0 ;  /* 0x00000001069e7824 */ /* 0x010fe800078e0200 */
[----:B------:R-:W-:Y:S05]  /*de40*/  @P0 IMAD.HI.U32 R0, R158, c[0x0][0x2c8], RZ ;  /* 0x0000b2009e000a27 */ /* 0x000fea00078e00ff */
[----:B------:R-:W-:Y:S01]  /*de50*/  @P0 SHF.R.U32.HI R158, RZ, c[0x0][0x2cc], R0 ;  /* 0x0000b300ff9e0a19 */ /* 0x000fe20000011600 */
[----:B------:R-:W-:-:S05]  /*de60*/  BRA.DIV ~URZ, `(.L_x_3474) ;  /* 0x00010da27f007947 */ /* 0x000fca000b800000 */
[----:B------:R1:W2:Y:S02]  /*de70*/  SHFL.IDX PT, R2, R158, RZ, 0x1c1f ;  /* 0x001c1fff9e027589 */ /* 0x0002a400000e0000 */
.L_x_3614:
        /* <DEDUP_REMOVED lines=22> */
.L_x_3477:
[----:B------:R-:W-:Y:S04]  /*dfe0*/  MOV R3, c[0x0][0x32c] ;  /* 0x0000cb0000037a02 */ /* 0x000fe80000000f00 */
[----:B------:R-:W-:Y:S11]  /*dff0*/  ISETP.NE.AND P0, PT, R3, 0x1, PT ;  /* 0x000000010300780c */ /* 0x000ff60003f05270 */
[----:B------:R-:W-:Y:S02]  /*e000*/  @!UPT UIADD3 URZ, URZ, URZ, URZ ;  /* 0x0000003f3f3ff290 */ /* 0x000fe4000fffe03f */
[----:B------:R-:W-:Y:S05]  /*e010*/  @P0 IMAD.HI.U32 R3, R2, c[0x0][0x330], RZ ;  /* 0x0000cc0002030a27 */ /* 0x000fea00078e00ff */
[----:B------:R-:W-:Y:S02]  /*e020*/  @P0 SHF.R.U32.HI R2, RZ, c[0x0][0x334], R3 ;  /* 0x0000cd00ff020a19 */ /* 0x000fe40000011603 */
.L_x_3478:
[----:B------:R-:W-:Y:S05]  /*e030*/  BSYNC B0 ;  /* 0x0000000000007941 */ /* 0x000fea0003800000 */
.L_x_3476:
[----:B------:R-:W2:Y:S02]  /*e040*/  LDL R3, [R1+0x90] ;  /* 0x0000900001037983 */ /* 0x000ea40000100800 */
[----:B--2---:R-:W-:Y:S04]  /*e050*/  IMAD.IADD R3, R4, 0x1, -R3 ;  /* 0x0000000104037824 */ /* 0x004fe800078e0a03 */
[----:B------:R-:W-:Y:S05]  /*e060*/  IMAD R2, R2, c[0x0][0x32c], R3 ;  /* 0x0000cb0002027a24 */ /* 0x000fea00078e0203 */
[----:B------:R-:W-:Y:S02]  /*e070*/  IADD3 R3, R2, c[0x0][0x32c], RZ ;  /* 0x0000cb0002037a10 */ /* 0x000fe40007ffe0ff */
[----:B------:R-:W-:Y:S02]  /*e080*/  IMNMX R0, R0, R2, !PT ;  /* 0x0000000200007217 */ /* 0x000fe40007800200 */
[----:B------:R-:W-:Y:S02]  /*e090*/  IMNMX R153, R153, R3, PT ;  /* 0x0000000399997217 */ /* 0x000fe40003800200 */
.L_x_3475:
[----:B------:R-:W-:-:S05]  /*e0a0*/  BRA.DIV ~URZ, `(.L_x_3479) ;  /* 0x00010be27f007947 */ /* 0x000fca000b800000 */
[----:B------:R2:W3:Y:S02]  /*e0b0*/  SHFL.IDX PT, R2, R158, 0x1, 0x1c1f ;  /* 0x003c1f009e027f89 */ /* 0x0004e400000e0000 */
.L_x_3615:
[----:B---3--:R-:W-:Y:S01]  /*e0c0*/  IADD3 R152, R159, R2, RZ ;  /* 0x000000029f987210 */ /* 0x008fe20007ffe0ff */
[----:B------:R-:W-:Y:S02]  /*e0d0*/  IMAD.MOV.U32 R3, RZ, RZ, 0x1 ;  /* 0x00000001ff037424 */ /* 0x000fe400078e00ff */
[----:B------:R-:W-:Y:S03]  /*e0e0*/  IMAD.IADD R6, R192, 0x1, R2 ;  /* 0x00000001c0067824 */ /* 0x000fe600078e0202 */
[----:B------:R-:W-:Y:S11]  /*e0f0*/  ISETP.LE.AND P0, PT, R3, c[0x0][0x32c], PT ;  /* 0x0000cb0003007a0c */ /* 0x000ff60003f03270 */
[----:B------:R-:W-:Y:S02]  /*e100*/  @!UPT UIADD3 URZ, URZ, URZ, URZ ;  /* 0x0000003f3f3ff290 */ /* 0x000fe4000fffe03f */
        /* <DEDUP_REMOVED lines=15> */
.L_x_3482:
[----:B------:R-:W-:Y:S04]  /*e200*/  MOV R3, c[0x0][0x32c] ;  /* 0x0000cb0000037a02 */ /* 0x000fe80000000f00 */
[----:B------:R-:W-:Y:S11]  /*e210*/  ISETP.NE.AND P0, PT, R3, 0x1, PT ;  /* 0x000000010300780c */ /* 0x000ff60003f05270 */
[----:B------:R-:W-:Y:S02]  /*e220*/  @!UPT UIADD3 URZ, URZ, URZ, URZ ;  /* 0x0000003f3f3ff290 */ /* 0x000fe4000fffe03f */
[----:B------:R-:W-:Y:S05]  /*e230*/  @P0 IMAD.HI.U32 R3, R2, c[0x0][0x330], RZ ;  /* 0x0000cc0002030a27 */ /* 0x000fea00078e00ff */
[----:B------:R-:W-:Y:S02]  /*e240*/  @P0 SHF.R.U32.HI R2, RZ, c[0x0][0x334], R3 ;  /* 0x0000cd00ff020a19 */ /* 0x000fe40000011603 */
.L_x_3483:
[----:B------:R-:W-:Y:S05]  /*e250*/  BSYNC B0 ;  /* 0x0000000000007941 */ /* 0x000fea0003800000 */
.L_x_3481:
[----:B------:R-:W3:Y:S02]  /*e260*/  LDL R3, [R1+0x90] ;  /* 0x0000900001037983 */ /* 0x000ee40000100800 */
[----:B---3--:R-:W-:Y:S04]  /*e270*/  IMAD.IADD R3, R4, 0x1, -R3 ;  /* 0x0000000104037824 */ /* 0x008fe800078e0a03 */
[----:B------:R-:W-:Y:S05]  /*e280*/  IMAD R2, R2, c[0x0][0x32c], R3 ;  /* 0x0000cb0002027a24 */ /* 0x000fea00078e0203 */
[----:B------:R-:W-:Y:S02]  /*e290*/  IADD3 R3, R2, c[0x0][0x32c], RZ ;  /* 0x0000cb0002037a10 */ /* 0x000fe40007ffe0ff */
[----:B------:R-:W-:Y:S02]  /*e2a0*/  IMNMX R6, R6, R2, !PT ;  /* 0x0000000206067217 */ /* 0x000fe40007800200 */
[----:B------:R-:W-:Y:S02]  /*e2b0*/  IMNMX R152, R152, R3, PT ;  /* 0x0000000398987217 */ /* 0x000fe40003800200 */
.L_x_3480:
[----:B------:R-:W-:-:S05]  /*e2c0*/  BRA.DIV ~URZ, `(.L_x_3484) ;  /* 0x00010a427f007947 */ /* 0x000fca000b800000 */
[----:B------:R3:W4:Y:S02]  /*e2d0*/  SHFL.IDX PT, R154, R158, 0x2, 0x1c1f ;  /* 0x005c1f009e9a7f89 */ /* 0x00072400000e0000 */
.L_x_3616:
        /* <DEDUP_REMOVED lines=20> */
.L_x_3487:
[----:B------:R-:W-:Y:S04]  /*e420*/  MOV R193, c[0x0][0x32c] ;  /* 0x0000cb0000c17a02 */ /* 0x000fe80000000f00 */
[----:B------:R-:W-:Y:S11]  /*e430*/  ISETP.NE.AND P0, PT, R193, 0x1, PT ;  /* 0x00000001c100780c */ /* 0x000ff60003f05270 */
[----:B------:R-:W-:Y:S02]  /*e440*/  @!UPT UIADD3 URZ, URZ, URZ, URZ ;  /* 0x0000003f3f3ff290 */ /* 0x000fe4000fffe03f */
[----:B------:R-:W-:Y:S05]  /*e450*/  @P0 IMAD.HI.U32 R193, R154, c[0x0][0x330], RZ ;  /* 0x0000cc009ac10a27 */ /* 0x000fea00078e00ff */
[----:B------:R-:W-:Y:S02]  /*e460*/  @P0 SHF.R.U32.HI R154, RZ, c[0x0][0x334], R193 ;  /* 0x0000cd00ff9a0a19 */ /* 0x000fe400000116c1 */
.L_x_3488:
[----:B------:R-:W-:Y:S05]  /*e470*/  BSYNC B0 ;  /* 0x0000000000007941 */ /* 0x000fea0003800000 */
.L_x_3486:
[----:B------:R-:W4:Y:S02]  /*e480*/  LDL R193, [R1+0x90] ;  /* 0x0000900001c17983 */ /* 0x000f240000100800 */
[----:B----4-:R-:W-:Y:S04]  /*e490*/  IMAD.IADD R193, R4, 0x1, -R193 ;  /* 0x0000000104c17824 */ /* 0x010fe800078e0ac1 */
[----:B------:R-:W-:Y:S05]  /*e4a0*/  IMAD R154, R154, c[0x0][0x32c], R193 ;  /* 0x0000cb009a9a7a24 */ /* 0x000fea00078e02c1 */
[----:B------:R-:W-:Y:S02]  /*e4b0*/  IMNMX R2, R2, R154, !PT ;  /* 0x0000009a02027217 */ /* 0x000fe40007800200 */
[----:B------:R-:W-:Y:S04]  /*e4c0*/  IADD3 R154, R154, c[0x0][0x32c], RZ ;  /* 0x0000cb009a9a7a10 */ /* 0x000fe80007ffe0ff */
[----:B------:R-:W-:Y:S02]  /*e4d0*/  IMNMX R3, R3, R154, PT ;  /* 0x0000009a03037217 */ /* 0x000fe40003800200 */
.L_x_3485:
[C---:B------:R-:W-:Y:S02]  /*e4e0*/  ISETP.GE.AND P2, PT, R4.reuse, 0x9, PT ;  /* 0x000000090400780c */ /* 0x040fe40003f46270 */
[----:B------:R-:W-:Y:S02]  /*e4f0*/  ISETP.GE.AND P1, PT, R4, 0xa, PT ;  /* 0x0000000a0400780c */ /* 0x000fe40003f26270 */
[----:B------:R-:W-:Y:S02]  /*e500*/  ISETP.GT.AND P0, PT, R0, 0x8, !P2 ;  /* 0x000000080000780c */ /* 0x000fe40005704270 */
[----:B------:R-:W-:Y:S02]  /*e510*/  LOP3.LUT R229, R229, 0xffffffdf, RZ, 0xc0, !PT ;  /* 0xffffffdfe5e57812 */ /* 0x000fe400078ec0ff */
[----:B------:R-:W-:Y:S02]  /*e520*/  ISETP.LT.OR P0, PT, R153, 0x9, P0 ;  /* 0x000000099900780c */ /* 0x000fe40000701670 */
[----:B------:R-:W-:Y:S02]  /*e530*/  ISETP.GE.AND P6, PT, R4, 0x21, PT ;  /* 0x000000210400780c */ /* 0x000fe40003fc6270 */
[----:B------:R-:W-:Y:S02]  /*e540*/  FSEL R194, R20, -INF , !P0 ;  /* 0xff80000014c27808 */ /* 0x000fe40004000000 */
[----:B------:R-:W-:Y:S02]  /*e550*/  ISETP.GT.AND P0, PT, R0, 0x9, !P1 ;  /* 0x000000090000780c */ /* 0x000fe40004f04270 */
[----:B------:R-:W-:Y:S02]  /*e560*/  @P2 LOP3.LUT R229, R229, 0x20, RZ, 0xfc, !PT ;  /* 0x00000020e5e52812 */ /* 0x000fe400078efcff */
[----:B------:R-:W-:Y:S02]  /*e570*/  ISETP.LT.OR P0, PT, R153, 0xa, P0 ;  /* 0x0000000a9900780c */ /* 0x000fe40000701670 */
[----:B------:R-:W-:Y:S02]  /*e580*/  LOP3.LUT R229, R229, 0xffffffef, RZ, 0xc0, !PT ;  /* 0xffffffefe5e57812 */ /* 0x000fe400078ec0ff */
[----:B------:R-:W-:Y:S02]  /*e590*/  FSEL R193, R21, -INF , !P0 ;  /* 0xff80000015c17808 */ /* 0x000fe40004000000 */
[----:B------:R-:W-:Y:S02]  /*e5a0*/  ISETP.GT.AND P0, PT, R6, 0x8, !P2 ;  /* 0x000000080600780c */ /* 0x000fe40005704270 */
[----:B------:R-:W-:Y:S02]  /*e5b0*/  ISETP.GE.AND P2, PT, R4, 0x11, PT ;  /* 0x000000110400780c */ /* 0x000fe40003f46270 */
        /* <DEDUP_REMOVED lines=9> */
[----:B------:R-:W-:Y:S02]  /*e650*/  @P2 LOP3.LUT R229, R229, 0x8, RZ, 0xfc, !PT ;  /* 0x00000008e5e52812 */ /* 0x000fe400078efcff */
[----:B------:R-:W-:Y:S02]  /*e660*/  ISETP.LT.OR P0, PT, R153, 0x11, P0 ;  /* 0x000000119900780c */ /* 0x000fe40000701670 */
[----:B------:R-:W-:Y:S02]  /*e670*/  LOP3.LUT R229, R229, 0xfffffffb, RZ, 0xc0, !PT ;  /* 0xfffffffbe5e57812 */ /* 0x000fe400078ec0ff */
[----:B------:R-:W-:Y:S02]  /*e680*/  FSEL R24, R24, -INF , !P0 ;  /* 0xff80000018187808 */ /* 0x000fe40004000000 */
[----:B------:R-:W-:Y:S02]  /*e690*/  ISETP.GT.AND P0, PT, R0, 0x11, !P1 ;  /* 0x000000110000780c */ /* 0x000fe40004f04270 */
[----:B------:R-:W-:Y:S02]  /*e6a0*/  @P1 LOP3.LUT R229, R229, 0x4, RZ, 0xfc, !PT ;  /* 0x00000004e5e51812 */ /* 0x000fe400078efcff */
[----:B------:R-:W-:Y:S02]  /*e6b0*/  ISETP.LT.OR P0, PT, R153, 0x12, P0 ;  /* 0x000000129900780c */ /* 0x000fe40000701670 */
[----:B------:R-:W-:Y:S02]  /*e6c0*/  ISETP.GE.AND P5, PT, R4, 0x22, PT ;  /* 0x000000220400780c */ /* 0x000fe40003fa6270 */
        /* <DEDUP_REMOVED lines=12> */
[----:B------:R-:W-:Y:S02]  /*e790*/  LOP3.LUT R229, R229, 0xfffffffe, RZ, 0xc0, !PT ;  /* 0xfffffffee5e57812 */ /* 0x000fe400078ec0ff */
[----:B------:R-:W-:Y:S02]  /*e7a0*/  ISETP.LT.OR P0, PT, R153, 0x19, P0 ;  /* 0x000000199900780c */ /* 0x000fe40000701670 */
[----:B------:R-:W-:Y:S02]  /*e7b0*/  @P1 LOP3.LUT R229, R229, 0x1, RZ, 0xfc, !PT ;  /* 0x00000001e5e51812 */ /* 0x000fe400078efcff */
[----:B------:R-:W-:Y:S02]  /*e7c0*/  FSEL R36, R36, -INF , !P0 ;  /* 0xff80000024247808 */ /* 0x000fe40004000000 */
[----:B------:R-:W-:Y:S02]  /*e7d0*/  ISETP.GT.AND P0, PT, R0, 0x19, !P1 ;  /* 0x000000190000780c */ /* 0x000fe40004f04270 */
[C---:B------:R-:W-:Y:S02]  /*e7e0*/  ISETP.GE.AND P3, PT, R4.reuse, 0x29, PT ;  /* 0x000000290400780c */ /* 0x040fe40003f66270 */
[----:B------:R-:W-:Y:S02]  /*e7f0*/  ISETP.LT.OR P0, PT, R153, 0x1a, P0 ;  /* 0x0000001a9900780c */ /* 0x000fe40000701670 */
[----:B------:R-:W-:Y:S02]  /*e800*/  ISETP.GE.AND P4, PT, R4, 0x2a, PT ;  /* 0x0000002a0400780c */ /* 0x000fe40003f86270 */
[----:B------:R-:W-:Y:S02]  /*e810*/  FSEL R37, R37, -INF , !P0 ;  /* 0xff80000025257808 */ /* 0x000fe40004000000 */
[----:B------:R-:W-:Y:S02]  /*e820*/  ISETP.GT.AND P0, PT, R6, 0x18, !P2 ;  /* 0x000000180600780c */ /* 0x000fe40005704270 */
[----:B------:R-:W-:Y:S02]  /*e830*/  ISETP.GE.AND P2, PT, R4, 0x1, PT ;  /* 0x000000010400780c */ /* 0x000fe40003f46270 */
[----:B------:R-:W-:Y:S04]  /*e840*/  ISETP.LT.OR P0, PT, R152, 0x19, P0 ;  /* 0x000000199800780c */ /* 0x000fe80000701670 */
[----:B------:R-:W-:Y:S02]  /*e850*/  FSEL R38, R38, -INF , !P0 ;  /* 0xff80000026267808 */ /* 0x000fe40004000000 */
[----:B------:R-:W-:Y:S02]  /*e860*/  ISETP.GT.AND P0, PT, R6, 0x19, !P1 ;  /* 0x000000190600780c */ /* 0x000fe40004f04270 */
[----:B------:R-:W-:Y:S02]  /*e870*/  ISETP.GE.AND P1, PT, R4, 0x2, PT ;  /* 0x000000020400780c */ /* 0x000fe40003f26270 */
        /* <DEDUP_REMOVED lines=75> */
[C---:B------:R-:W-:Y:S04]  /*ed30*/  ISETP.LT.OR P0, PT, R3.reuse, 0x1, P0 ;  /* 0x000000010300780c */ /* 0x040fe80000701670 */
[----:B------:R-:W-:Y:S02]  /*ed40*/  FSEL R12, R12, -INF , !P0 ;  /* 0xff8000000c0c7808 */ /* 0x000fe40004000000 */
[----:B------:R-:W-:Y:S04]  /*ed50*/  ISETP.GT.AND P0, PT, R2, 0x29, !P4 ;  /* 0x000000290200780c */ /* 0x000fe80006704270 */
[----:B------:R-:W-:Y:S04]  /*ed60*/  ISETP.LT.OR P0, PT, R3, 0x2a, P0 ;  /* 0x0000002a0300780c */ /* 0x000fe80000701670 */
[----:B------:R-:W-:Y:S01]  /*ed70*/  FSEL R49, R49, -INF , !P0 ;  /* 0xff80000031317808 */ /* 0x000fe20004000000 */
[----:B------:R-:W-:-:S06]  /*ed80*/  BRA.DIV ~URZ, `(.L_x_3489) ;  /* 0x000100027f007947 */ /* 0x000fcc000b800000 */
[----:B------:R4:W1:Y:S02]  /*ed90*/  SHFL.IDX PT, R3, R158, 0x3, 0x1c1f ;  /* 0x007c1f009e037f89 */ /* 0x00086400000e0000 */
.L_x_3617:
        /* <DEDUP_REMOVED lines=20> */
.L_x_3492:
[----:B------:R-:W-:Y:S04]  /*eee0*/  MOV R6, c[0x0][0x32c] ;  /* 0x0000cb0000067a02 */ /* 0x000fe80000000f00 */
[----:B------:R-:W-:Y:S11]  /*eef0*/  ISETP.NE.AND P0, PT, R6, 0x1, PT ;  /* 0x000000010600780c */ /* 0x000ff60003f05270 */
[----:B------:R-:W-:Y:S02]  /*ef00*/  @!UPT UIADD3 URZ, URZ, URZ, URZ ;  /* 0x0000003f3f3ff290 */ /* 0x000fe4000fffe03f */
[----:B------:R-:W-:Y:S05]  /*ef10*/  @P0 IMAD.HI.U32 R6, R3, c[0x0][0x330], RZ ;  /* 0x0000cc0003060a27 */ /* 0x000fea00078e00ff */
[----:B------:R-:W-:Y:S02]  /*ef20*/  @P0 SHF.R.U32.HI R3, RZ, c[0x0][0x334], R6 ;  /* 0x0000cd00ff030a19 */ /* 0x000fe40000011606 */
.L_x_3493:
[----:B------:R-:W-:Y:S05]  /*ef30*/  BSYNC B0 ;  /* 0x0000000000007941 */ /* 0x000fea0003800000 */
.L_x_3491:
[----:B------:R-:W5:Y:S02]  /*ef40*/  LDL R6, [R1+0x90] ;  /* 0x0000900001067983 */ /* 0x000f640000100800 */
[----:B-----5:R-:W-:Y:S04]  /*ef50*/  IMAD.IADD R4, R4, 0x1, -R6 ;  /* 0x0000000104047824 */ /* 0x020fe800078e0a06 */
[----:B------:R-:W-:Y:S05]  /*ef60*/  IMAD R3, R3, c[0x0][0x32c], R4 ;  /* 0x0000cb0003037a24 */ /* 0x000fea00078e0204 */
[----:B------:R-:W-:Y:S02]  /*ef70*/  IADD3 R4, R3, c[0x0][0x32c], RZ ;  /* 0x0000cb0003047a10 */ /* 0x000fe40007ffe0ff */
[----:B------:R-:W-:Y:S02]  /*ef80*/  IMNMX R0, R0, R3, !PT ;  /* 0x0000000300007217 */ /* 0x000fe40007800200 */
[----:B------:R-:W-:Y:S02]  /*ef90*/  IMNMX R2, R2, R4, PT ;  /* 0x0000000402027217 */ /* 0x000fe40003800200 */
.L_x_3490:
[----:B------:R-:W-:Y:S02]  /*efa0*/  ISETP.GT.AND P0, PT, R0, RZ, !P2 ;  /* 0x000000ff0000720c */ /* 0x000fe40005704270 */
[C---:B------:R-:W-:Y:S02]  /*efb0*/  LOP3.LUT P2, RZ, R229.reuse, 0x1, RZ, 0xc0, !PT ;  /* 0x00000001e5ff7812 */ /* 0x040fe4000784c0ff */
[----:B------:R-:W-:Y:S02]  /*efc0*/  ISETP.LT.OR P0, PT, R2, 0x1, P0 ;  /* 0x000000010200780c */ /* 0x000fe40000701670 */
[----:B------:R-:W-:Y:S02]  /*efd0*/  FMNMX.FTZ R3, R12, R157, !PT ;  /* 0x0000009d0c037209 */ /* 0x000fe40007810000 */
[----:B------:R-:W-:Y:S02]  /*efe0*/  FSEL R14, R14, -INF , !P0 ;  /* 0xff8000000e0e7808 */ /* 0x000fe40004000000 */
        /* <DEDUP_REMOVED lines=46> */
[----:B------:R-:W-:Y:S02]  /*f2d0*/  FSEL R196, R50, -INF , !P1 ;  /* 0xff80000032c47808 */ /* 0x000fe40004800000 */
[----:B------:R-:W-:Y:S02]  /*f2e0*/  FSEL R198, R46, -INF , !P0 ;  /* 0xff8000002ec67808 */ /* 0x000fe40004000000 */
[----:B------:R-:W-:Y:S02]  /*f2f0*/  ISETP.GT.AND P0, PT, R0, 0x21, !P5 ;  /* 0x000000210000780c */ /* 0x000fe40006f04270 */
[----:B------:R-:W-:Y:S02]  /*f300*/  FMNMX.FTZ R6, R198, R6, !PT ;  /* 0x00000006c6067209 */ /* 0x000fe40007810000 */
        /* <DEDUP_REMOVED lines=37> */
.L_x_3618:
        /* <DEDUP_REMOVED lines=15> */
.L_x_3619:
[C---:B------:R-:W-:Y:S01]  /*f650*/  FMUL.FTZ R8, R154.reuse, c[0x0][0x2d0] ;  /* 0x0000b4009a087a20 */ /* 0x040fe20000410000 */
[----:B------:R-:W-:Y:S01]  /*f660*/  FSETP.NEU.FTZ.AND P0, PT, R154, -INF , PT ;  /* 0xff8000009a00780b */ /* 0x000fe20003f1d000 */
[C---:B------:R-:W-:Y:S01]  /*f670*/  FMUL.FTZ R9, R153.reuse, c[0x0][0x2d0] ;  /* 0x0000b40099097a20 */ /* 0x040fe20000410000 */
[----:B------:R-:W-:Y:S01]  /*f680*/  FSETP.NEU.FTZ.AND P1, PT, R153, -INF , PT ;  /* 0xff8000009900780b */ /* 0x000fe20003f3d000 */
[----:B------:R-:W2:Y:S01]  /*f690*/  LDL.LU R30, [R1+0x74] ;  /* 0x00007400011e7983 */ /* 0x000ea20000300800 */
[----:B------:R-:W-:Y:S01]  /*f6a0*/  FSEL R8, R8, RZ, P0 ;  /* 0x000000ff08087208 */ /* 0x000fe20000000000 */
[----:B------:R-:W-:Y:S01]  /*f6b0*/  WARPSYNC 0xffffffff ;  /* 0xffffffff00007948 */ /* 0x000fe20003800000 */
[----:B------:R-:W-:Y:S02]  /*f6c0*/  FSEL R9, R9, RZ, P1 ;  /* 0x000000ff09097208 */ /* 0x000fe40000800000 */
        /* <DEDUP_REMOVED lines=19> */
[----:B------:R-:W-:Y:S02]  /*f800*/  FMUL.FTZ R10, R152, c[0x0][0x2d0] ;  /* 0x0000b400980a7a20 */ /* 0x000fe40000410000 */
[--C-:B------:R-:W-:Y:S01]  /*f810*/  FFMA.FTZ R242, R42, c[0x0][0x2d0], -R9.reuse ;  /* 0x0000b4002af27a23 */ /* 0x100fe20000010809 */
[----:B------:R1:W-:Y:S01]  /*f820*/  MUFU.EX2 R34, R0 ;  /* 0x0000000000227308 */ /* 0x0003e20000000800 */
[--C-:B------:R-:W-:Y:S02]  /*f830*/  FFMA.FTZ R241, R43, c[0x0][0x2d0], -R9.reuse ;  /* 0x0000b4002bf17a23 */ /* 0x100fe40000010809 */
[--C-:B------:R-:W-:Y:S02]  /*f840*/  FFMA.FTZ R236, R54, c[0x0][0x2d0], -R9.reuse ;  /* 0x0000b40036ec7a23 */ /* 0x100fe40000010809 */
[--C-:B---3--:R-:W-:Y:S02]  /*f850*/  FFMA.FTZ R2, R23, c[0x0][0x2d0], -R9.reuse ;  /* 0x0000b40017027a23 */ /* 0x108fe40000010809 */
[--C-:B------:R-:W-:Y:S03]  /*f860*/  FFMA.FTZ R215, R55, c[0x0][0x2d0], -R9.reuse ;  /* 0x0000b40037d77a23 */ /* 0x100fe60000010809 */
        /* <DEDUP_REMOVED lines=33> */
[--C-:B------:R-:W-:Y:S01]  /*fa80*/  FFMA.FTZ R214, R48, c[0x0][0x2d0], -R10.reuse ;  /* 0x0000b40030d67a23 */ /* 0x100fe2000001080a */
[----:B------:R-:W3:Y:S01]  /*fa90*/  MUFU.EX2 R0, R0 ;  /* 0x0000000000007308 */ /* 0x000ee20000000800 */
[--C-:B------:R-:W-:Y:S02]  /*faa0*/  FFMA.FTZ R235, R49, c[0x0][0x2d0], -R10.reuse ;  /* 0x0000b40031eb7a23 */ /* 0x100fe4000001080a */
[--C-:B------:R-:W-:Y:S02]  /*fab0*/  FFMA.FTZ R193, R32, c[0x0][0x2d0], -R10.reuse ;  /* 0x0000b40020c17a23 */ /* 0x100fe4000001080a */
[--C-:B------:R-:W-:Y:S05]  /*fac0*/  FFMA.FTZ R203, R33, c[0x0][0x2d0], -R10.reuse ;  /* 0x0000b40021cb7a23 */ /* 0x100fea000001080a */
[----:B------:R-:W-:Y:S01]  /*fad0*/  MUFU.EX2 R51, R8 ;  /* 0x0000000800337308 */ /* 0x000fe20000000800 */
[--C-:B-1----:R-:W-:Y:S09]  /*fae0*/  FFMA.FTZ R2, R13, c[0x0][0x2d0], -R10.reuse ;  /* 0x0000b4000d027a23 */ /* 0x102ff2000001080a */
[----:B------:R1:W-:Y:S10]  /*faf0*/  MUFU.EX2 R250, R2 ;  /* 0x0000000200fa7308 */ /* 0x0003f40000000800 */
[----:B------:R-:W-:Y:S10]  /*fb00*/  MUFU.EX2 R235, R235 ;  /* 0x000000eb00eb7308 */ /* 0x000ff40000000800 */
[----:B------:R-:W-:Y:S01]  /*fb10*/  MUFU.EX2 R193, R193 ;  /* 0x000000c100c17308 */ /* 0x000fe20000000800 */
[--C-:B-1----:R-:W-:Y:S09]  /*fb20*/  FFMA.FTZ R2, R16, c[0x0][0x2d0], -R10.reuse ;  /* 0x0000b40010027a23 */ /* 0x102ff2000001080a */
[----:B------:R1:W4:Y:S10]  /*fb30*/  MUFU.EX2 R158, R2 ;  /* 0x00000002009e7308 */ /* 0x0003340000000800 */
[----:B------:R-:W-:Y:S10]  /*fb40*/  MUFU.EX2 R213, R213 ;  /* 0x000000d500d57308 */ /* 0x000ff40000000800 */
[----:B------:R-:W-:Y:S01]  /*fb50*/  MUFU.EX2 R212, R212 ;  /* 0x000000d400d47308 */ /* 0x000fe20000000800 */
[----:B-1----:R-:W-:Y:S09]  /*fb60*/  FFMA.FTZ R2, R17, c[0x0][0x2d0], -R10 ;  /* 0x0000b40011027a23 */ /* 0x002ff2000001080a */
[----:B------:R1:W-:Y:S10]  /*fb70*/  MUFU.EX2 R22, R2 ;  /* 0x0000000200167308 */ /* 0x0003f40000000800 */
[----:B------:R-:W-:Y:S01]  /*fb80*/  MUFU.EX2 R214, R214 ;  /* 0x000000d600d67308 */ /* 0x000fe20000000800 */
[----:B-1----:R-:W-:Y:S05]  /*fb90*/  FSEL R2, R153, RZ, P1 ;  /* 0x000000ff99027208 */ /* 0x002fea0000800000 */
[----:B------:R-:W-:Y:S04]  /*fba0*/  FADD.FTZ R2, -R2, R156 ;  /* 0x0000009c02027221 */ /* 0x000fe80000010100 */
[----:B------:R-:W-:Y:S02]  /*fbb0*/  FMUL.FTZ R2, R2, c[0x0][0x2d0] ;  /* 0x0000b40002027a20 */ /* 0x000fe40000410000 */
[C---:B---3--:R-:W-:Y:S02]  /*fbc0*/  FMUL.FTZ R8, R0.reuse, R172 ;  /* 0x000000ac00087220 */ /* 0x048fe40000410000 */
[----:B------:R1:W3:Y:S01]  /*fbd0*/  MUFU.EX2 R3, R2 ;  /* 0x0000000200037308 */ /* 0x0002e20000000800 */
[C---:B------:R-:W-:Y:S02]  /*fbe0*/  FMUL.FTZ R9, R0.reuse, R173 ;  /* 0x000000ad00097220 */ /* 0x040fe40000410000 */
[C---:B------:R-:W-:Y:S01]  /*fbf0*/  FMUL.FTZ R20, R0.reuse, R164 ;  /* 0x000000a400147220 */ /* 0x040fe20000410000 */
[----:B------:R-:W-:Y:S01]  /*fc00*/  MOV R164, R159 ;  /* 0x0000009f00a47202 */ /* 0x000fe20000000f00 */
[C---:B------:R-:W-:Y:S01]  /*fc10*/  FMUL.FTZ R21, R0.reuse, R165 ;  /* 0x000000a500157220 */ /* 0x040fe20000410000 */
[----:B----4-:R-:W-:Y:S01]  /*fc20*/  MOV R165, R158 ;  /* 0x0000009e00a57202 */ /* 0x010fe20000000f00 */
[C---:B------:R-:W-:Y:S02]  /*fc30*/  FMUL.FTZ R24, R0.reuse, R168 ;  /* 0x000000a800187220 */ /* 0x040fe40000410000 */
[C---:B------:R-:W-:Y:S01]  /*fc40*/  FMUL.FTZ R25, R0.reuse, R169 ;  /* 0x000000a900197220 */ /* 0x040fe20000410000 */
[----:B------:R-:W-:Y:S01]  /*fc50*/  MUFU.EX2 R172, R206 ;  /* 0x000000ce00ac7308 */ /* 0x000fe20000000800 */
[C---:B------:R-:W-:Y:S02]  /*fc60*/  FMUL.FTZ R36, R0.reuse, R160 ;  /* 0x000000a000247220 */ /* 0x040fe40000410000 */
[C---:B------:R-:W-:Y:S02]  /*fc70*/  FMUL.FTZ R37, R0.reuse, R161 ;  /* 0x000000a100257220 */ /* 0x040fe40000410000 */
[C---:B--2---:R-:W-:Y:S02]  /*fc80*/  FFMA.FTZ R161, R0.reuse, R30, R35 ;  /* 0x0000001e00a17223 */ /* 0x044fe40000010023 */
[C---:B------:R-:W-:Y:S01]  /*fc90*/  FMUL.FTZ R40, R0.reuse, R136 ;  /* 0x0000008800287220 */ /* 0x040fe20000410000 */
[----:B------:R-:W2:Y:S01]  /*fca0*/  LDSM.16.MT88.4 R28, [R217+0x2080] ;  /* 0x00208000d91c783b */ /* 0x000ea20000004200 */
[----:B------:R-:W-:Y:S01]  /*fcb0*/  FMUL.FTZ R41, R0, R137 ;  /* 0x0000008900297220 */ /* 0x000fe20000410000 */
[----:B------:R-:W-:Y:S01]  /*fcc0*/  F2FP.PACK_AB R136, R252, R35 ;  /* 0x00000023fc88723e */ /* 0x000fe200000000ff */
[C---:B------:R-:W-:Y:S01]  /*fcd0*/  FMUL.FTZ R52, R0.reuse, R148 ;  /* 0x0000009400347220 */ /* 0x040fe20000410000 */
[----:B------:R-:W-:Y:S01]  /*fce0*/  F2FP.PACK_AB R137, R251, R34 ;  /* 0x00000022fb89723e */ /* 0x000fe200000000ff */
[----:B------:R-:W-:Y:S01]  /*fcf0*/  FMUL.FTZ R53, R0, R149 ;  /* 0x0000009500357220 */ /* 0x000fe20000410000 */
[----:B------:R-:W-:Y:S01]  /*fd00*/  F2FP.PACK_AB R148, R250, R249 ;  /* 0x000000f9fa94723e */ /* 0x000fe200000000ff */
[----:B-1----:R-:W-:Y:S01]  /*fd10*/  FADD.FTZ R2, -R4, R157 ;  /* 0x0000009d04027221 */ /* 0x002fe20000010100 */
[----:B------:R-:W-:Y:S01]  /*fd20*/  MUFU.EX2 R173, R209 ;  /* 0x000000d100ad7308 */ /* 0x000fe20000000800 */
[----:B------:R-:W-:Y:S01]  /*fd30*/  FMUL.FTZ R56, R0, R56 ;  /* 0x0000003800387220 */ /* 0x000fe20000410000 */
[----:B------:R-:W-:Y:S01]  /*fd40*/  LDSM.16.MT88.4 R156, [R220+0x2080] ;  /* 0x00208000dc9c783b */ /* 0x000fe20000004200 */
[----:B------:R-:W-:Y:S02]  /*fd50*/  FMUL.FTZ R2, R2, c[0x0][0x2d0] ;  /* 0x0000b40002027a20 */ /* 0x000fe40000410000 */
[C---:B------:R-:W-:Y:S02]  /*fd60*/  FMUL.FTZ R57, R0.reuse, R57 ;  /* 0x0000003900397220 */ /* 0x040fe40000410000 */
[C---:B------:R-:W-:Y:S02]  /*fd70*/  FMUL.FTZ R68, R0.reuse, R68 ;  /* 0x0000004400447220 */ /* 0x040fe40000410000 */
[C---:B------:R-:W-:Y:S01]  /*fd80*/  FMUL.FTZ R69, R0.reuse, R69 ;  /* 0x0000004500457220 */ /* 0x040fe20000410000 */
[----:B------:R1:W4:Y:S01]  /*fd90*/  MUFU.EX2 R4, R2 ;  /* 0x0000000200047308 */ /* 0x0003220000000800 */
        /* <DEDUP_REMOVED lines=14> */
[--C-:B-1----:R-:W-:Y:S02]  /*fe80*/  FFMA.FTZ R2, R14, c[0x0][0x2d0], -R155.reuse ;  /* 0x0000b4000e027a23 */ /* 0x102fe4000001089b */
[C---:B------:R-:W-:Y:S02]  /*fe90*/  FMUL.FTZ R120, R0.reuse, R120 ;  /* 0x0000007800787220 */ /* 0x040fe40000410000 */
[C---:B------:R-:W-:Y:S01]  /*fea0*/  FMUL.FTZ R121, R0.reuse, R121 ;  /* 0x0000007900797220 */ /* 0x040fe20000410000 */
[----:B------:R1:W-:Y:S01]  /*feb0*/  MUFU.EX2 R247, R2 ;  /* 0x0000000200f77308 */ /* 0x0003e20000000800 */
[C---:B------:R-:W-:Y:S02]  /*fec0*/  FMUL.FTZ R132, R0.reuse, R132 ;  /* 0x0000008400847220 */ /* 0x040fe40000410000 */
[----:B------:R-:W-:Y:S02]  /*fed0*/  FMUL.FTZ R133, R0, R133 ;  /* 0x0000008500857220 */ /* 0x000fe40000410000 */
[C---:B---3--:R-:W-:Y:S01]  /*fee0*/  FMUL.FTZ R23, R3.reuse, R167 ;  /* 0x000000a703177220 */ /* 0x048fe20000410000 */
[----:B------:R-:W-:Y:S01]  /*fef0*/  MOV R167, R50 ;  /* 0x0000003200a77202 */ /* 0x000fe20000000f00 */
[C---:B------:R-:W-:Y:S01]  /*ff00*/  FMUL.FTZ R38, R3.reuse, R162 ;  /* 0x000000a203267220 */ /* 0x040fe20000410000 */
[----:B------:R-:W-:Y:S01]  /*ff10*/  MOV R162, R47 ;  /* 0x0000002f00a27202 */ /* 0x000fe20000000f00 */
[C---:B------:R-:W-:Y:S01]  /*ff20*/  FMUL.FTZ R39, R3.reuse, R163 ;  /* 0x000000a303277220 */ /* 0x040fe20000410000 */
[----:B------:R-:W-:Y:S01]  /*ff30*/  MOV R163, R46 ;  /* 0x0000002e00a37202 */ /* 0x000fe20000000f00 */
[C---:B------:R-:W-:Y:S01]  /*ff40*/  FMUL.FTZ R10, R3.reuse, R174 ;  /* 0x000000ae030a7220 */ /* 0x040fe20000410000 */
[----:B------:R-:W3:Y:S01]  /*ff50*/  LDSM.16.MT88.4 R44, [R218+0x2080] ;  /* 0x00208000da2c783b */ /* 0x000ee20000004200 */
[----:B------:R-:W-:Y:S01]  /*ff60*/  FMUL.FTZ R42, R3, R138 ;  /* 0x0000008a032a7220 */ /* 0x000fe20000410000 */
[----:B------:R-:W-:Y:S01]  /*ff70*/  F2FP.PACK_AB R138, R167, R163 ;  /* 0x000000a3a78a723e */ /* 0x000fe200000000ff */
[C---:B------:R-:W-:Y:S01]  /*ff80*/  FMUL.FTZ R43, R3.reuse, R139 ;  /* 0x0000008b032b7220 */ /* 0x040fe20000410000 */
[----:B------:R-:W-:Y:S01]  /*ff90*/  F2FP.PACK_AB R139, R162, R164 ;  /* 0x000000a4a28b723e */ /* 0x000fe200000000ff */
[C---:B----4-:R-:W-:Y:S02]  /*ffa0*/  FMUL.FTZ R13, R4.reuse, R177 ;  /* 0x000000b1040d7220 */ /* 0x050fe40000410000 */
[C---:B------:R-:W-:Y:S01]  /*ffb0*/  FMUL.FTZ R54, R3.reuse, R150 ;  /* 0x0000009603367220 */ /* 0x040fe20000410000 */
[----:B------:R-:W4:Y:S01]  /*ffc0*/  LDL.LU R177, [R1+0x84] ;  /* 0x0000840001b17983 */ /* 0x000f220000300800 */
[----:B------:R-:W-:Y:S02]  /*ffd0*/  FMUL.FTZ R55, R3, R151 ;  /* 0x0000009703377220 */ /* 0x000fe40000410000 */
[C---:B------:R-:W-:Y:S02]  /*ffe0*/  FMUL.FTZ R12, R4.reuse, R176 ;  /* 0x000000b0040c7220 */ /* 0x040fe40000410000 */
[----:B-1----:R-:W-:Y:S01]  /*fff0*/  FFMA.FTZ R2, R15, c[0x0][0x2d0], -R155 ;  /* 0x0000b4000f027a23 */ /* 0x002fe2000001089b */
[----:B------:R-:W-:Y:S01]  /*10000*/  MUFU.EX2 R176, R208 ;  /* 0x000000d000b07308 */ /* 0x000fe20000000800 */
[C---:B------:R-:W-:Y:S01]  /*10010*/  FMUL.FTZ R16, R4.reuse, R180 ;  /* 0x000000b404107220 */ /* 0x040fe20000410000 */
[----:B------:R-:W-:Y:S01]  /*10020*/  MOV R180, R164 ;  /* 0x000000a400b47202 */ /* 0x000fe20000000f00 */
        /* <DEDUP_REMOVED lines=18> */
[C---:B------:R-:W-:Y:S01]  /*10150*/  FMUL.FTZ R74, R3.reuse, R74 ;  /* 0x0000004a034a7220 */ /* 0x040fe20000410000 */
[----:B-1----:R-:W-:Y:S01]  /*10160*/  FSEL R2, R6, RZ, P0 ;  /* 0x000000ff06027208 */ /* 0x002fe20000000000 */
[----:B------:R-:W-:Y:S01]  /*10170*/  FMUL.FTZ R75, R3, R75 ;  /* 0x0000004b034b7220 */ /* 0x000fe20000410000 */
[----:B-----5:R-:W-:Y:S01]  /*10180*/  F2FP.PACK_AB R149, R248, R247 ;  /* 0x000000f7f895723e */ /* 0x020fe200000000ff */
[----:B------:R-:W-:Y:S02]  /*10190*/  FMUL.FTZ R76, R4, R76 ;  /* 0x0000004c044c7220 */ /* 0x000fe40000410000 */
[----:B------:R-:W-:Y:S01]  /*101a0*/  FADD.FTZ R2, -R2, R7 ;  /* 0x0000000702027221 */ /* 0x000fe20000010100 */
[----:B------:R1:W-:Y:S01]  /*101b0*/  MUFU.EX2 R210, R194 ;  /* 0x000000c200d27308 */ /* 0x0003e20000000800 */
[--C-:B------:R-:W-:Y:S02]  /*101c0*/  FFMA.FTZ R7, R19, c[0x0][0x2d0], -R155.reuse ;  /* 0x0000b40013077a23 */ /* 0x100fe4000001089b */
[----:B------:R-:W-:Y:S02]  /*101d0*/  FMUL.FTZ R2, R2, c[0x0][0x2d0] ;  /* 0x0000b40002027a20 */ /* 0x000fe40000410000 */
[C---:B------:R-:W-:Y:S02]  /*101e0*/  FMUL.FTZ R77, R4.reuse, R77 ;  /* 0x0000004d044d7220 */ /* 0x040fe40000410000 */
[C---:B------:R-:W-:Y:S02]  /*101f0*/  FMUL.FTZ R80, R4.reuse, R80 ;  /* 0x0000005004507220 */ /* 0x040fe40000410000 */
[C---:B------:R-:W-:Y:S01]  /*10200*/  FMUL.FTZ R81, R4.reuse, R81 ;  /* 0x0000005104517220 */ /* 0x040fe20000410000 */
[----:B------:R5:W2:Y:S01]  /*10210*/  MUFU.EX2 R0, R2 ;  /* 0x0000000200007308 */ /* 0x000aa20000000800 */
[C---:B------:R-:W-:Y:S02]  /*10220*/  FMUL.FTZ R86, R3.reuse, R86 ;  /* 0x0000005603567220 */ /* 0x040fe40000410000 */
[C---:B------:R-:W-:Y:S02]  /*10230*/  FMUL.FTZ R87, R3.reuse, R87 ;  /* 0x0000005703577220 */ /* 0x040fe40000410000 */
[C---:B------:R-:W-:Y:S02]  /*10240*/  FMUL.FTZ R90, R3.reuse, R90 ;  /* 0x0000005a035a7220 */ /* 0x040fe40000410000 */
[----:B------:R-:W-:Y:S02]  /*10250*/  FMUL.FTZ R91, R3, R91 ;  /* 0x0000005b035b7220 */ /* 0x000fe40000410000 */
[C---:B------:R-:W-:Y:S01]  /*10260*/  FMUL.FTZ R92, R4.reuse, R92 ;  /* 0x0000005c045c7220 */ /* 0x040fe20000410000 */
[----:B------:R-:W3:Y:S01]  /*10270*/  MUFU.EX2 R11, R7 ;  /* 0x00000007000b7308 */ /* 0x000ee20000000800 */
[C---:B------:R-:W-:Y:S02]  /*10280*/  FMUL.FTZ R93, R4.reuse, R93 ;  /* 0x0000005d045d7220 */ /* 0x040fe40000410000 */
[C---:B------:R-:W-:Y:S01]  /*10290*/  FMUL.FTZ R96, R4.reuse, R96 ;  /* 0x0000006004607220 */ /* 0x040fe20000410000 */
[----:B-1----:R-:W-:Y:S01]  /*102a0*/  F2FP.PACK_AB R194, R235, R214 ;  /* 0x000000d6ebc2723e */ /* 0x002fe200000000ff */
[----:B------:R-:W-:Y:S02]  /*102b0*/  FMUL.FTZ R97, R4, R97 ;  /* 0x0000006104617220 */ /* 0x000fe40000410000 */
[C---:B------:R-:W-:Y:S02]  /*102c0*/  FMUL.FTZ R102, R3.reuse, R102 ;  /* 0x0000006603667220 */ /* 0x040fe40000410000 */
[C---:B------:R-:W-:Y:S01]  /*102d0*/  FMUL.FTZ R103, R3.reuse, R103 ;  /* 0x0000006703677220 */ /* 0x040fe20000410000 */
[----:B------:R-:W-:Y:S01]  /*102e0*/  MUFU.EX2 R208, R203 ;  /* 0x000000cb00d07308 */ /* 0x000fe20000000800 */
[C---:B------:R-:W-:Y:S02]  /*102f0*/  FMUL.FTZ R106, R3.reuse, R106 ;  /* 0x0000006a036a7220 */ /* 0x040fe40000410000 */
[C---:B------:R-:W-:Y:S01]  /*10300*/  FMUL.FTZ R107, R3.reuse, R107 ;  /* 0x0000006b036b7220 */ /* 0x040fe20000410000 */
[----:B-----5:R-:W5:Y:S01]  /*10310*/  LDL.LU R2, [R1+0x78] ;  /* 0x0000780001027983 */ /* 0x020f620000300800 */
[C---:B--2---:R-:W-:Y:S02]  /*10320*/  FMUL.FTZ R15, R0.reuse, R179 ;  /* 0x000000b3000f7220 */ /* 0x044fe40000410000 */
[C---:B------:R-:W-:Y:S01]  /*10330*/  FMUL.FTZ R14, R0.reuse, R178 ;  /* 0x000000b2000e7220 */ /* 0x040fe20000410000 */
[----:B------:R-:W2:Y:S01]  /*10340*/  LDL.LU R179, [R1+0x88] ;  /* 0x0000880001b37983 */ /* 0x000ea20000300800 */
[C---:B------:R-:W-:Y:S01]  /*10350*/  FMUL.FTZ R18, R0.reuse, R182 ;  /* 0x000000b600127220 */ /* 0x040fe20000410000 */
[----:B------:R-:W1:Y:S01]  /*10360*/  MUFU.EX2 R178, R204 ;  /* 0x000000cc00b27308 */ /* 0x000e620000000800 */
[C---:B------:R-:W-:Y:S02]  /*10370*/  FMUL.FTZ R19, R0.reuse, R183 ;  /* 0x000000b700137220 */ /* 0x040fe40000410000 */
[C---:B------:R-:W-:Y:S01]  /*10380*/  FMUL.FTZ R35, R0.reuse, R191 ;  /* 0x000000bf00237220 */ /* 0x040fe20000410000 */
[----:B---3--:R-:W-:Y:S01]  /*10390*/  MOV R174, R11 ;  /* 0x0000000b00ae7202 */ /* 0x008fe20000000f00 */
[C---:B------:R-:W-:Y:S01]  /*103a0*/  FMUL.FTZ R11, R3.reuse, R175 ;  /* 0x000000af030b7220 */ /* 0x040fe20000410000 */
[----:B------:R-:W-:Y:S01]  /*103b0*/  MOV R175, R22 ;  /* 0x0000001600af7202 */ /* 0x000fe20000000f00 */
[----:B------:R-:W-:Y:S01]  /*103c0*/  FMUL.FTZ R22, R3, R166 ;  /* 0x000000a603167220 */ /* 0x000fe20000410000 */
[----:B------:R-:W-:Y:S01]  /*103d0*/  MOV R166, R51 ;  /* 0x0000003300a67202 */ /* 0x000fe20000000f00 */
[C---:B------:R-:W-:Y:S01]  /*103e0*/  FMUL.FTZ R50, R0.reuse, R146 ;  /* 0x0000009200327220 */ /* 0x040fe20000410000 */
[----:B------:R-:W-:Y:S01]  /*103f0*/  F2FP.PACK_AB R150, R175, R165 ;  /* 0x000000a5af96723e */ /* 0x000fe200000000ff */
[----:B------:R-:W-:Y:S01]  /*10400*/  FMUL.FTZ R51, R0, R147 ;  /* 0x0000009300337220 */ /* 0x000fe20000410000 */
[-C--:B------:R-:W-:Y:S01]  /*10410*/  HMMA.16816.F32 R8, R136, R28.reuse, R8 ;  /* 0x0000001c8808723c */ /* 0x080fe20000001808 */
[----:B------:R-:W-:Y:S04]  /*10420*/  LDSM.16.MT88.4 R144, [R217+0x2880] ;  /* 0x00288000d990783b */ /* 0x000fe80000004200 */
[----:B------:R-:W-:Y:S01]  /*10430*/  F2FP.PACK_AB R151, R174, R166 ;  /* 0x000000a6ae97723e */ /* 0x000fe200000000ff */
[--C-:B------:R-:W-:Y:S02]  /*10440*/  FFMA.FTZ R160, R196, c[0x0][0x2d0], -R155.reuse ;  /* 0x0000b400c4a07a23 */ /* 0x100fe4000001089b */
[--C-:B------:R-:W-:Y:S04]  /*10450*/  FFMA.FTZ R7, R197, c[0x0][0x2d0], -R155.reuse ;  /* 0x0000b400c5077a23 */ /* 0x100fe8000001089b */
[C---:B------:R-:W-:Y:S01]  /*10460*/  HMMA.16816.F32 R12, R148.reuse, R28, R12 ;  /* 0x0000001c940c723c */ /* 0x040fe2000000180c */
[----:B------:R-:W-:Y:S03]  /*10470*/  MUFU.EX2 R203, R7 ;  /* 0x0000000700cb7308 */ /* 0x000fe60000000800 */
[C---:B------:R-:W-:Y:S02]  /*10480*/  FMUL.FTZ R62, R0.reuse, R62 ;  /* 0x0000003e003e7220 */ /* 0x040fe40000410000 */
[----:B------:R-:W-:Y:S02]  /*10490*/  FMUL.FTZ R63, R0, R63 ;  /* 0x0000003f003f7220 */ /* 0x000fe40000410000 */
[-C--:B------:R-:W-:Y:S04]  /*104a0*/  HMMA.16816.F32 R16, R148, R30.reuse, R16 ;  /* 0x0000001e9410723c */ /* 0x080fe80000001810 */
[C---:B------:R-:W-:Y:S02]  /*104b0*/  FMUL.FTZ R28, R4.reuse, R184 ;  /* 0x000000b8041c7220 */ /* 0x040fe40000410000 */
[----:B------:R-:W-:Y:S02]  /*104c0*/  FMUL.FTZ R29, R4, R185 ;  /* 0x000000b9041d7220 */ /* 0x000fe40000410000 */
[C---:B------:R-:W-:Y:S04]  /*104d0*/  HMMA.16816.F32 R20, R136.reuse, R30, R20 ;  /* 0x0000001e8814723c */ /* 0x040fe80000001814 */
[C---:B------:R-:W-:Y:S02]  /*104e0*/  FMUL.FTZ R66, R0.reuse, R66 ;  /* 0x0000004200427220 */ /* 0x040fe40000410000 */
[C---:B------:R-:W-:Y:S02]  /*104f0*/  FMUL.FTZ R67, R0.reuse, R67 ;  /* 0x0000004300437220 */ /* 0x040fe40000410000 */
[-C--:B------:R-:W-:Y:S04]  /*10500*/  HMMA.16816.F32 R24, R136, R44.reuse, R24 ;  /* 0x0000002c8818723c */ /* 0x080fe80000001818 */
[C---:B------:R-:W-:Y:S02]  /*10510*/  FMUL.FTZ R30, R0.reuse, R186 ;  /* 0x000000ba001e7220 */ /* 0x040fe40000410000 */
[C---:B------:R-:W-:Y:S02]  /*10520*/  FMUL.FTZ R31, R0.reuse, R187 ;  /* 0x000000bb001f7220 */ /* 0x040fe40000410000 */
[C---:B------:R-:W-:Y:S04]  /*10530*/  FMUL.FTZ R78, R0.reuse, R78 ;  /* 0x0000004e004e7220 */ /* 0x040fe80000410000 */
[C---:B------:R-:W-:Y:S01]  /*10540*/  FMUL.FTZ R79, R0.reuse, R79 ;  /* 0x0000004f004f7220 */ /* 0x040fe20000410000 */
[C---:B------:R-:W-:Y:S04]  /*10550*/  HMMA.16816.F32 R28, R148.reuse, R44, R28 ;  /* 0x0000002c941c723c */ /* 0x040fe8000000181c */
[C---:B------:R-:W-:Y:S02]  /*10560*/  FMUL.FTZ R82, R0.reuse, R82 ;  /* 0x0000005200527220 */ /* 0x040fe40000410000 */
[----:B------:R-:W-:Y:S02]  /*10570*/  FMUL.FTZ R83, R0, R83 ;  /* 0x0000005300537220 */ /* 0x000fe40000410000 */
[C---:B------:R-:W-:Y:S04]  /*10580*/  FMUL.FTZ R44, R4.reuse, R140 ;  /* 0x0000008c042c7220 */ /* 0x040fe80000410000 */
[----:B------:R-:W-:Y:S02]  /*10590*/  FMUL.FTZ R45, R4, R141 ;  /* 0x0000008d042d7220 */ /* 0x000fe40000410000 */
        /* <DEDUP_REMOVED lines=26> */
[----:B-----5:R-:W-:Y:S02]  /*10740*/  FFMA.FTZ R168, R3, R2, R34 ;  /* 0x0000000203a87223 */ /* 0x020fe40000010022 */
[----:B------:R-:W-:Y:S02]  /*10750*/  FMUL.FTZ R34, R0, R190 ;  /* 0x000000be00227220 */ /* 0x000fe40000410000 */
[----:B------:R-:W-:Y:S02]  /*10760*/  FFMA.FTZ R3, R198, c[0x0][0x2d0], -R155 ;  /* 0x0000b400c6037a23 */ /* 0x000fe4000001089b */
[----:B--2---:R-:W-:Y:S01]  /*10770*/  FFMA.FTZ R4, R4, R179, R249 ;  /* 0x000000b304047223 */ /* 0x004fe200000100f9 */
[----:B------:R-:W-:Y:S01]  /*10780*/  MOV R179, R165 ;  /* 0x000000a500b37202 */ /* 0x000fe20000000f00 */
[----:B------:R-:W-:Y:S01]  /*10790*/  FADD.FTZ R168, R251, R168 ;  /* 0x000000a8fba87221 */ /* 0x000fe20000010000 */
[-C--:B------:R-:W-:Y:S01]  /*107a0*/  HMMA.16816.F32 R32, R148, R46.reuse, R32 ;  /* 0x0000002e9420723c */ /* 0x080fe20000001820 */
[----:B------:R2:W-:Y:S02]  /*107b0*/  MUFU.EX2 R202, R3 ;  /* 0x0000000300ca7308 */ /* 0x0005e40000000800 */
[----:B-1----:R-:W-:Y:S01]  /*107c0*/  MOV R249, R178 ;  /* 0x000000b200f97202 */ /* 0x002fe20000000f00 */
[----:B------:R-:W-:Y:S01]  /*107d0*/  FFMA.FTZ R2, R192, c[0x0][0x2d0], -R155 ;  /* 0x0000b400c0027a23 */ /* 0x000fe2000001089b */
[----:B------:R-:W-:Y:S01]  /*107e0*/  MOV R178, R166 ;  /* 0x000000a600b27202 */ /* 0x000fe20000000f00 */
[----:B------:R-:W-:Y:S01]  /*107f0*/  FADD.FTZ R4, R250, R4 ;  /* 0x00000004fa047221 */ /* 0x000fe20000010000 */
[----:B------:R-:W-:Y:S01]  /*10800*/  MOV R250, R173 ;  /* 0x000000ad00fa7202 */ /* 0x000fe20000000f00 */
[C---:B------:R-:W-:Y:S03]  /*10810*/  HMMA.16816.F32 R36, R136.reuse, R46, R36 ;  /* 0x0000002e8824723c */ /* 0x040fe60000001824 */
[----:B------:R1:W-:Y:S01]  /*10820*/  MUFU.EX2 R206, R2 ;  /* 0x0000000200ce7308 */ /* 0x0003e20000000800 */
[----:B------:R-:W-:Y:S02]  /*10830*/  F2FP.PACK_AB R192, R212, R213 ;  /* 0x000000d5d4c0723e */ /* 0x000fe400000000ff */
[----:B------:R-:W-:Y:S01]  /*10840*/  MOV R251, R169 ;  /* 0x000000a900fb7202 */ /* 0x000fe20000000f00 */
[C---:B------:R-:W-:Y:S01]  /*10850*/  FMUL.FTZ R46, R0.reuse, R142 ;  /* 0x0000008e002e7220 */ /* 0x040fe20000410000 */
[-C--:B------:R-:W-:Y:S04]  /*10860*/  HMMA.16816.F32 R40, R136, R156.reuse, R40 ;  /* 0x0000009c8828723c */ /* 0x080fe80000001828 */
[----:B------:R-:W-:Y:S02]  /*10870*/  FMUL.FTZ R47, R0, R143 ;  /* 0x0000008f002f7220 */ /* 0x000fe40000410000 */
[----:B------:R-:W3:Y:S01]  /*10880*/  LDSM.16.MT88.4 R140, [R219+0x2080] ;  /* 0x00208000db8c783b */ /* 0x000ee20000004200 */
[----:B--2---:R-:W-:Y:S04]  /*10890*/  FADD.FTZ R3, R179, R4 ;  /* 0x00000004b3037221 */ /* 0x004fe80000010000 */
[C---:B------:R-:W-:Y:S04]  /*108a0*/  HMMA.16816.F32 R44, R148.reuse, R156, R44 ;  /* 0x0000009c942c723c */ /* 0x040fe8000000182c */
[----:B------:R-:W-:Y:S01]  /*108b0*/  FADD.FTZ R7, R175, R3 ;  /* 0x00000003af077221 */ /* 0x000fe20000010000 */
[----:B------:R-:W-:Y:S03]  /*108c0*/  MOV R3, R170 ;  /* 0x000000aa00037202 */ /* 0x000fe60000000f00 */
[-C--:B------:R-:W-:Y:S04]  /*108d0*/  HMMA.16816.F32 R48, R148, R158.reuse, R48 ;  /* 0x0000009e9430723c */ /* 0x080fe80000001830 */
[--C-:B-1----:R-:W-:Y:S02]  /*108e0*/  FFMA.FTZ R2, R201, c[0x0][0x2d0], -R155.reuse ;  /* 0x0000b400c9027a23 */ /* 0x102fe4000001089b */
[----:B------:R-:W-:Y:S02]  /*108f0*/  MUFU.EX2 R201, R160 ;  /* 0x000000a000c97308 */ /* 0x000fe40000000800 */
[C---:B------:R-:W-:Y:S01]  /*10900*/  HMMA.16816.F32 R52, R136.reuse, R158, R52 ;  /* 0x0000009e8834723c */ /* 0x040fe20000001834 */
[----:B------:R-:W-:Y:S07]  /*10910*/  LDSM.16.MT88.4 R156, [R220+0x2880] ;  /* 0x00288000dc9c783b */ /* 0x000fee0000004200 */
[----:B------:R1:W-:Y:S01]  /*10920*/  MUFU.EX2 R204, R2 ;  /* 0x0000000200cc7308 */ /* 0x0003e20000000800 */
[-C--:B---3--:R-:W-:Y:S08]  /*10930*/  HMMA.16816.F32 R56, R136, R140.reuse, R56 ;  /* 0x0000008c8838723c */ /* 0x088ff00000001838 */
[C---:B------:R-:W-:Y:S04]  /*10940*/  HMMA.16816.F32 R60, R148.reuse, R140, R60 ;  /* 0x0000008c943c723c */ /* 0x040fe8000000183c */
[--C-:B-1----:R-:W-:Y:S04]  /*10950*/  FFMA.FTZ R2, R200, c[0x0][0x2d0], -R155.reuse ;  /* 0x0000b400c8027a23 */ /* 0x102fe8000001089b */
[-C--:B------:R-:W-:Y:S01]  /*10960*/  HMMA.16816.F32 R64, R148, R142.reuse, R64 ;  /* 0x0000008e9440723c */ /* 0x080fe20000001840 */
[----:B------:R1:W-:Y:S07]  /*10970*/  MUFU.EX2 R205, R2 ;  /* 0x0000000200cd7308 */ /* 0x0003ee0000000800 */
[C---:B------:R-:W-:Y:S01]  /*10980*/  HMMA.16816.F32 R68, R136.reuse, R142, R68 ;  /* 0x0000008e8844723c */ /* 0x040fe20000001844 */
[----:B------:R-:W2:Y:S03]  /*10990*/  LDSM.16.MT88.4 R140, [R217+0x3880] ;  /* 0x00388000d98c783b */ /* 0x000ea60000004200 */
[--C-:B-1----:R-:W-:Y:S05]  /*109a0*/  FFMA.FTZ R2, R199, c[0x0][0x2d0], -R155.reuse ;  /* 0x0000b400c7027a23 */ /* 0x102fea000001089b */
[----:B------:R-:W-:Y:S03]  /*109b0*/  LDSM.16.MT88.4 R196, [R220+0x3080] ;  /* 0x00308000dcc4783b */ /* 0x000fe60000004200 */
[----:B------:R-:W-:Y:S01]  /*109c0*/  FFMA.FTZ R155, R195, c[0x0][0x2d0], -R155 ;  /* 0x0000b400c39b7a23 */ /* 0x000fe2000001089b */
[----:B------:R4:W-:Y:S10]  /*109d0*/  MUFU.EX2 R207, R2 ;  /* 0x0000000200cf7308 */ /* 0x0009f40000000800 */
[----:B------:R-:W1:Y:S01]  /*109e0*/  MUFU.EX2 R200, R155 ;  /* 0x0000009b00c87308 */ /* 0x000e620000000800 */
[-C--:B--2---:R-:W-:Y:S03]  /*109f0*/  HMMA.16816.F32 R72, R136, R140.reuse, R72 ;  /* 0x0000008c8848723c */ /* 0x084fe60000001848 */
[----:B----4-:R-:W-:Y:S01]  /*10a00*/  FFMA.FTZ R2, R0, R177, R247 ;  /* 0x000000b100027223 */ /* 0x010fe200000100f7 */
[----:B------:R-:W-:Y:S01]  /*10a10*/  MOV R177, R167 ;  /* 0x000000a700b17202 */ /* 0x000fe20000000f00 */
[----:B------:R-:W-:Y:S01]  /*10a20*/  FADD.FTZ R0, R252, R161 ;  /* 0x000000a1fc007221 */ /* 0x000fe20000010000 */
[----:B------:R-:W-:Y:S02]  /*10a30*/  LDSM.16.MT88.4 R164, [R217+0x3080] ;  /* 0x00308000d9a4783b */ /* 0x000fe40000004200 */
[C---:B------:R-:W-:Y:S04]  /*10a40*/  HMMA.16816.F32 R76, R148.reuse, R140, R76 ;  /* 0x0000008c944c723c */ /* 0x040fe8000000184c */
[----:B------:R-:W-:Y:S01]  /*10a50*/  MOV R247, R176 ;  /* 0x000000b000f77202 */ /* 0x000fe20000000f00 */
[----:B------:R-:W-:Y:S01]  /*10a60*/  FADD.FTZ R169, R248, R2 ;  /* 0x00000002f8a97221 */ /* 0x000fe20000010000 */
[----:B------:R-:W-:Y:S01]  /*10a70*/  MOV R176, R162 ;  /* 0x000000a200b07202 */ /* 0x000fe20000000f00 */
[----:B------:R-:W-:Y:S01]  /*10a80*/  FADD.FTZ R2, R163, R0 ;  /* 0x00000000a3027221 */ /* 0x000fe20000010000 */
[-C--:B------:R-:W-:Y:S01]  /*10a90*/  HMMA.16816.F32 R80, R148, R142.reuse, R80 ;  /* 0x0000008e9450723c */ /* 0x080fe20000001850 */
[----:B------:R-:W-:Y:S03]  /*10aa0*/  LDSM.16.MT88.4 R160, [R218+0x3080] ;  /* 0x00308000daa0783b */ /* 0x000fe60000004200 */
[----:B------:R-:W-:Y:S01]  /*10ab0*/  FADD.FTZ R0, R180, R168 ;  /* 0x000000a8b4007221 */ /* 0x000fe20000010000 */
[----:B------:R-:W-:Y:S01]  /*10ac0*/  MOV R248, R172 ;  /* 0x000000ac00f87202 */ /* 0x000fe20000000f00 */
[----:B------:R-:W-:Y:S01]  /*10ad0*/  FADD.FTZ R4, R178, R169 ;  /* 0x000000a9b2047221 */ /* 0x000fe20000010000 */
[----:B-1----:R-:W-:Y:S01]  /*10ae0*/  F2FP.PACK_AB R195, R200, R201 ;  /* 0x000000c9c8c3723e */ /* 0x002fe200000000ff */
[C---:B------:R-:W-:Y:S01]  /*10af0*/  HMMA.16816.F32 R84, R136.reuse, R142, R84 ;  /* 0x0000008e8854723c */ /* 0x040fe20000001854 */
[----:B------:R-:W1:Y:S03]  /*10b00*/  LDSM.16.MT88.4 R140, [R218+0x3880] ;  /* 0x00388000da8c783b */ /* 0x000e660000004200 */
[----:B------:R-:W-:Y:S01]  /*10b10*/  FADD.FTZ R155, R176, R0 ;  /* 0x00000000b09b7221 */ /* 0x000fe20000010000 */
[----:B------:R-:W-:Y:S01]  /*10b20*/  MOV R252, R193 ;  /* 0x000000c100fc7202 */ /* 0x000fe20000000f00 */
[----:B------:R-:W-:Y:S01]  /*10b30*/  FADD.FTZ R0, R174, R4 ;  /* 0x00000004ae007221 */ /* 0x000fe20000010000 */
[----:B------:R-:W-:Y:S01]  /*10b40*/  F2FP.PACK_AB R193, R203, R202 ;  /* 0x000000cacbc1723e */ /* 0x000fe200000000ff */
[----:B------:R-:W-:Y:S04]  /*10b50*/  FADD.FTZ R2, R177, R2 ;  /* 0x00000002b1027221 */ /* 0x000fe80000010000 */
        /* <DEDUP_REMOVED lines=29> */
[----:B------:R-:W-:Y:S01]  /*10d30*/  MOV R211, R171 ;  /* 0x000000ab00d37202 */ /* 0x000fe20000000f00 */
[-C--:B------:R-:W-:Y:S08]  /*10d40*/  HMMA.16816.F32 R8, R136, R144.reuse, R8 ;  /* 0x000000908808723c */ /* 0x080ff00000001808 */
        /* <DEDUP_REMOVED lines=25> */
[C---:B------:R-:W-:Y:S07]  /*10ee0*/  HMMA.16816.F32 R92, R140.reuse, R156, R92 ;  /* 0x0000009c8c5c723c */ /* 0x040fee000000185c */
[----:B------:R-:W-:Y:S01]  /*10ef0*/  F2FP.PACK_AB R156, R245, R246 ;  /* 0x000000f6f59c723e */ /* 0x000fe200000000ff */
[-C--:B------:R-:W-:Y:S04]  /*10f00*/  HMMA.16816.F32 R96, R140, R158.reuse, R96 ;  /* 0x0000009e8c60723c */ /* 0x080fe80000001860 */
[----:B------:R-:W-:Y:S04]  /*10f10*/  F2FP.PACK_AB R157, R241, R242 ;  /* 0x000000f2f19d723e */ /* 0x000fe800000000ff */
[C---:B------:R-:W-:Y:S07]  /*10f20*/  HMMA.16816.F32 R100, R136.reuse, R158, R100 ;  /* 0x0000009e8864723c */ /* 0x040fee0000001864 */
[----:B------:R-:W-:Y:S01]  /*10f30*/  F2FP.PACK_AB R158, R243, R244 ;  /* 0x000000f4f39e723e */ /* 0x000fe200000000ff */
[-C--:B--2---:R-:W-:Y:S04]  /*10f40*/  HMMA.16816.F32 R104, R136, R144.reuse, R104 ;  /* 0x000000908868723c */ /* 0x084fe80000001868 */
[----:B------:R-:W-:Y:S04]  /*10f50*/  F2FP.PACK_AB R159, R215, R236 ;  /* 0x000000ecd79f723e */ /* 0x000fe800000000ff */
[C---:B------:R-:W-:Y:S08]  /*10f60*/  HMMA.16816.F32 R108, R140.reuse, R144, R108 ;  /* 0x000000908c6c723c */ /* 0x040ff0000000186c */
[-C--:B------:R-:W-:Y:S08]  /*10f70*/  HMMA.16816.F32 R112, R140, R146.reuse, R112 ;  /* 0x000000928c70723c */ /* 0x080ff00000001870 */
[C---:B------:R-:W-:Y:S08]  /*10f80*/  HMMA.16816.F32 R116, R136.reuse, R146, R116 ;  /* 0x000000928874723c */ /* 0x040ff00000001874 */
[-C--:B-1----:R-:W-:Y:S08]  /*10f90*/  HMMA.16816.F32 R120, R136, R148.reuse, R120 ;  /* 0x000000948878723c */ /* 0x082ff00000001878 */
[C---:B------:R-:W-:Y:S08]  /*10fa0*/  HMMA.16816.F32 R124, R140.reuse, R148, R124 ;  /* 0x000000948c7c723c */ /* 0x040ff0000000187c */
[-C--:B------:R-:W-:Y:S08]  /*10fb0*/  HMMA.16816.F32 R128, R140, R150.reuse, R128 ;  /* 0x000000968c80723c */ /* 0x080ff00000001880 */
[----:B------:R-:W-:Y:S08]  /*10fc0*/  HMMA.16816.F32 R132, R136, R150, R132 ;  /* 0x000000968884723c */ /* 0x000ff00000001884 */
[-C--:B------:R-:W-:Y:S01]  /*10fd0*/  HMMA.16816.F32 R172, R156, R164.reuse, R8 ;  /* 0x000000a49cac723c */ /* 0x080fe20000001808 */
        /* <DEDUP_REMOVED lines=51> */
[-C--:B----4-:R-:W-:Y:S04]  /*11310*/  HMMA.16816.F32 R104, R156, R20.reuse, R104 ;  /* 0x000000149c68723c */ /* 0x090fe80000001868 */
[----:B------:R-:W-:Y:S04]  /*11320*/  FADD.FTZ R2, R212, R8 ;  /* 0x00000008d4027221 */ /* 0x000fe80000010000 */
[C---:B------:R-:W-:Y:S04]  /*11330*/  HMMA.16816.F32 R108, R192.reuse, R20, R108 ;  /* 0x00000014c06c723c */ /* 0x040fe8000000186c */
[----:B------:R-:W-:Y:S02]  /*11340*/  FADD.FTZ R3, R214, R2 ;  /* 0x00000002d6037221 */ /* 0x000fe40000010000 */
[----:B------:R-:W-:Y:S01]  /*11350*/  FADD.FTZ R2, R201, R0 ;  /* 0x00000000c9027221 */ /* 0x000fe20000010000 */
[----:B------:R-:W-:Y:S01]  /*11360*/  IADD3 R0, R230, -0x1, RZ ;  /* 0xffffffffe6007810 */ /* 0x000fe20007ffe0ff */
[-C--:B------:R-:W-:Y:S04]  /*11370*/  HMMA.16816.F32 R112, R192, R22.reuse, R112 ;  /* 0x00000016c070723c */ /* 0x080fe80000001870 */
[----:B-1----:R-:W-:Y:S01]  /*11380*/  FADD.FTZ R4, R215, R7 ;  /* 0x00000007d7047221 */ /* 0x002fe20000010000 */
[----:B------:R-:W-:Y:S01]  /*11390*/  MOV R7, R6 ;  /* 0x0000000600077202 */ /* 0x000fe20000000f00 */
[----:B------:R-:W-:Y:S02]  /*113a0*/  FADD.FTZ R3, R235, R3 ;  /* 0x00000003eb037221 */ /* 0x000fe40000010000 */
[C---:B------:R-:W-:Y:S01]  /*113b0*/  HMMA.16816.F32 R116, R156.reuse, R22, R116 ;  /* 0x000000169c74723c */ /* 0x040fe20000001874 */
[----:B------:R1:W-:Y:S03]  /*113c0*/  STL [R1+0x78], R4 ;  /* 0x0000780401007387 */ /* 0x0003e60000100800 */
[----:B------:R-:W-:Y:S01]  /*113d0*/  FADD.FTZ R2, R200, R2 ;  /* 0x00000002c8027221 */ /* 0x000fe20000010000 */
[----:B------:R1:W-:Y:S03]  /*113e0*/  STL [R1+0x88], R3 ;  /* 0x0000880301007387 */ /* 0x0003e60000100800 */
[-C--:B------:R-:W-:Y:S01]  /*113f0*/  HMMA.16816.F32 R120, R156, R24.reuse, R120 ;  /* 0x000000189c78723c */ /* 0x080fe20000001878 */
[----:B------:R1:W-:Y:S07]  /*11400*/  STL [R1+0x84], R2 ;  /* 0x0000840201007387 */ /* 0x0003ee0000100800 */
[C---:B------:R-:W-:Y:S08]  /*11410*/  HMMA.16816.F32 R124, R192.reuse, R24, R124 ;  /* 0x00000018c07c723c */ /* 0x040ff0000000187c */
[-C--:B------:R-:W-:Y:S08]  /*11420*/  HMMA.16816.F32 R128, R192, R26.reuse, R128 ;  /* 0x0000001ac080723c */ /* 0x080ff00000001880 */
[----:B------:R-:W-:Y:S07]  /*11430*/  HMMA.16816.F32 R132, R156, R26, R132 ;  /* 0x0000001a9c84723c */ /* 0x000fee0000001884 */
[----:B------:R-:W-:Y:S02]  /*11440*/  MOV R156, R153 ;  /* 0x00000099009c7202 */ /* 0x000fe40000000f00 */
[----:B------:R-:W-:Y:S02]  /*11450*/  MOV R157, R152 ;  /* 0x00000098009d7202 */ /* 0x000fe40000000f00 */
[----:B-----5:R-:W-:Y:S02]  /*11460*/  ISETP.GT.AND P0, PT, R230, R10, PT ;  /* 0x0000000ae600720c */ /* 0x020fe40003f04270 */
[----:B------:R-:W-:Y:S11]  /*11470*/  MOV R230, R0 ;  /* 0x0000000000e67202 */ /* 0x000ff60000000f00 */
[----:B-1----:R-:W-:-:S05]  /*11480*/  @P0 BRA `(.L_x_3496) ;  /* 0xffffb64000000947 */ /* 0x002fca000383ffff */
[----:B------:R-:W2:Y:S01]  /*11490*/  LDL R3, [R1+0x4] ;  /* 0x0000040001037983 */ /* 0x000ea20000100800 */
[----:B------:R-:W-:Y:S01]  /*114a0*/  IMAD.MOV.U32 R156, RZ, RZ, R153 ;  /* 0x000000ffff9c7224 */ /* 0x000fe200078e0099 */
[----:B------:R-:W-:Y:S01]  /*114b0*/  MOV R7, R6 ;  /* 0x0000000600077202 */ /* 0x000fe20000000f00 */
[----:B------:R-:W-:Y:S01]  /*114c0*/  IMAD.MOV.U32 R155, RZ, RZ, R154 ;  /* 0x000000ffff9b7224 */ /* 0x000fe200078e009a */
[----:B------:R-:W-:Y:S01]  /*114d0*/  MOV R230, R0 ;  /* 0x0000000000e67202 */ /* 0x000fe20000000f00 */
[----:B------:R-:W-:Y:S01]  /*114e0*/  IMAD.MOV.U32 R157, RZ, RZ, R152 ;  /* 0x000000ffff9d7224 */ /* 0x000fe200078e0098 */
[----:B--2---:R-:W-:-:S02]  /*114f0*/  SHF.L.U32 R3, R3, 0x7, RZ ;  /* 0x0000000703037819 */ /* 0x004fc400000006ff */
.L_x_3465:
        /* <DEDUP_REMOVED lines=26> */
.L_x_3499:
[----:B------:R-:W-:-:S13]  /*116a0*/  ISETP.NE.AND P0, PT, R6, c[0x0][0x32c], PT ;  /* 0x0000cb0006007a0c */ /* 0x000fda0003f05270 */
[----:B------:R-:W-:-:S05]  /*116b0*/  @P0 IMAD.HI.U32 R3, R0, c[0x0][0x330], RZ ;  /* 0x0000cc0000030a27 */ /* 0x000fca00078e00ff */
[----:B------:R-:W-:Y:S02]  /*116c0*/  @P0 SHF.R.U32.HI R0, RZ, c[0x0][0x334], R3 ;  /* 0x0000cd00ff000a19 */ /* 0x000fe40000011603 */
.L_x_3500:
[----:B------:R-:W-:Y:S05]  /*116d0*/  BSYNC B0 ;  /* 0x0000000000007941 */ /* 0x000fea0003800000 */
.L_x_3498:
[----:B------:R-:W-:-:S05]  /*116e0*/  IMAD R0, R0, c[0x0][0x32c], RZ ;  /* 0x0000cb0000007a24 */ /* 0x000fca00078e02ff */
[----:B------:R-:W-:-:S03]  /*116f0*/  IMNMX R2, R2, R0, !PT ;  /* 0x0000000002027217 */ /* 0x000fc60007800200 */
.L_x_3497:
        /* <DEDUP_REMOVED lines=16> */
[----:B--2---:R-:W-:Y:S01]  /*11800*/  ISETP.GE.AND P3, PT, R6, c[0x0][0x1d4], PT ;  /* 0x0000750006007a0c */ /* 0x004fe20003f66270 */
[----:B------:R-:W-:Y:S01]  /*11810*/  IMAD.MOV.U32 R6, RZ, RZ, R156 ;  /* 0x000000ffff067224 */ /* 0x000fe200078e009c */
[----:B---3--:R-:W-:-:S02]  /*11820*/  SHF.L.U64.HI R215, R8, 0x1, R9 ;  /* 0x0000000108d77819 */ /* 0x008fc40000010209 */
[----:B------:R-:W-:Y:S02]  /*11830*/  SHF.L.U32 R214, R8, 0x1, RZ ;  /* 0x0000000108d67819 */ /* 0x000fe400000006ff */
[C---:B----4-:R-:W-:Y:S01]  /*11840*/  SHF.L.U64.HI R213, R3.reuse, 0x1, R4 ;  /* 0x0000000103d57819 */ /* 0x050fe20000010204 */
[----:B------:R-:W-:Y:S02]  /*11850*/  IMAD.SHL.U32 R212, R3, 0x2, RZ ;  /* 0x0000000203d47824 */ /* 0x000fe400078e00ff */
.L_x_3512:
        /* <DEDUP_REMOVED lines=18> */
[----:B-1-34-:R-:W1:Y:S01]  /*11980*/  S2R R8, SR_CTAID.Y ;  /* 0x0000000000087919 */ /* 0x01ae620000002600 */
[----:B------:R-:W-:Y:S02]  /*11990*/  SHF.R.S32.HI R2, RZ, 0x1f, R240 ;  /* 0x0000001fff027819 */ /* 0x000fe400000114f0 */
[----:B------:R-:W-:Y:S03]  /*119a0*/  SHF.R.S32.HI R7, RZ, 0x1f, R237 ;  /* 0x0000001fff077819 */ /* 0x000fe600000114ed */
[----:B------:R-:W-:Y:S02]  /*119b0*/  IMAD R4, R2, c[0x0][0x208], RZ ;  /* 0x0000820002047a24 */ /* 0x000fe400078e02ff */
[C---:B------:R-:W-:Y:S01]  /*119c0*/  IMAD.WIDE.U32 R2, R240.reuse, c[0x0][0x208], RZ ;  /* 0x00008200f0027a25 */ /* 0x040fe200078e00ff */
[----:B------:R-:W2:Y:S03]  /*119d0*/  S2R R9, SR_CTAID.Y ;  /* 0x0000000000097919 */ /* 0x000ea60000002600 */
[----:B------:R-:W-:Y:S02]  /*119e0*/  IMAD R4, R240, c[0x0][0x20c], R4 ;  /* 0x00008300f0047a24 */ /* 0x000fe400078e0204 */
[----:B------:R-:W-:Y:S03]  /*119f0*/  IMAD R7, R7, c[0x0][0x218], RZ ;  /* 0x0000860007077a24 */ /* 0x000fe600078e02ff */
[----:B------:R-:W-:Y:S05]  /*11a00*/  IADD3 R3, R3, R4, RZ ;  /* 0x0000000403037210 */ /* 0x000fea0007ffe0ff */
[----:B------:R-:W-:Y:S01]  /*11a10*/  IMAD.WIDE.U32 R2, R237, c[0x0][0x218], R2 ;  /* 0x00008600ed027a25 */ /* 0x000fe200078e0002 */
        /* <DEDUP_REMOVED lines=12> */
.L_x_3620:
[----:B------:R-:W-:-:S05]  /*11ae0*/  BRA.DIV ~URZ, `(.L_x_3505) ;  /* 0x0000d6027f007947 */ /* 0x000fca000b800000 */
[----:B------:R-:W3:Y:S04]  /*11af0*/  LDL R14, [R1+0xd8] ;  /* 0x0000d800010e7983 */ /* 0x000ee80000100800 */
[----:B------:R-:W4:Y:S04]  /*11b00*/  SHFL.IDX PT, R2, R7, RZ, 0x181f ;  /* 0x00181fff07027589 */ /* 0x000f2800000e0000 */
[----:B------:R-:W1:Y:S04]  /*11b10*/  SHFL.IDX PT, R10, R7, 0x1, 0x181f ;  /* 0x00381f00070a7f89 */ /* 0x000e6800000e0000 */
[----:B------:R-:W2:Y:S04]  /*11b20*/  SHFL.IDX PT, R11, R4, 0x1, 0x181f ;  /* 0x00381f00040b7f89 */ /* 0x000ea800000e0000 */
[----:B-1----:R-:W1:Y:S01]  /*11b30*/  SHFL.IDX PT, R4, R4, 0x2, 0x181f ;  /* 0x00581f0004047f89 */ /* 0x002e6200000e0000 */
[----:B---3--:R-:W-:Y:S02]  /*11b40*/  ISETP.GE.AND P4, PT, R14, c[0x0][0x1d4], PT ;  /* 0x000075000e007a0c */ /* 0x008fe40003f86270 */
[C---:B----4-:R-:W-:Y:S02]  /*11b50*/  IADD3 R12, P0, R2.reuse, R214, RZ ;  /* 0x000000d6020c7210 */ /* 0x050fe40007f1e0ff */
[----:B------:R-:W-:Y:S02]  /*11b60*/  IADD3 R8, P2, R2, R212, RZ ;  /* 0x000000d402087210 */ /* 0x000fe40007f5e0ff */
[C---:B------:R-:W-:Y:S01]  /*11b70*/  IADD3 R2, P1, R10.reuse, R214, RZ ;  /* 0x000000d60a027210 */ /* 0x040fe20007f3e0ff */
[C---:B--2---:R-:W-:Y:S01]  /*11b80*/  IMAD.X R13, R9.reuse, 0x1, R215, P0 ;  /* 0x00000001090d7824 */ /* 0x044fe200000e06d7 */
[----:B------:R-:W-:Y:S01]  /*11b90*/  IADD3 R10, P0, R10, R212, RZ ;  /* 0x000000d40a0a7210 */ /* 0x000fe20007f1e0ff */
[----:B------:R-:W-:Y:S02]  /*11ba0*/  IMAD.X R9, R9, 0x1, R213, P2 ;  /* 0x0000000109097824 */ /* 0x000fe400010e06d5 */
[C---:B------:R-:W-:Y:S01]  /*11bb0*/  IMAD.X R3, R11.reuse, 0x1, R215, P1 ;  /* 0x000000010b037824 */ /* 0x040fe200008e06d7 */
[----:B------:R2:W-:Y:S01]  /*11bc0*/  LDGSTS.E.BYPASS.LTC128B.128 [R239], [R12.64], !P3 ;  /* 0x000000000cef7fae */ /* 0x0005e2000d901d46 */
[----:B------:R-:W-:Y:S03]  /*11bd0*/  IMAD.X R11, R11, 0x1, R213, P0 ;  /* 0x000000010b0b7824 */ /* 0x000fe600000e06d5 */
[----:B------:R3:W-:Y:S04]  /*11be0*/  LDGSTS.E.BYPASS.LTC128B.128 [R239+0x1800], [R8.64], !P4 ;  /* 0x0180000008ef7fae */ /* 0x0007e8000e101d46 */
[----:B------:R4:W-:Y:S04]  /*11bf0*/  LDGSTS.E.BYPASS.LTC128B.128 [R239+0x800], [R2.64], !P3 ;  /* 0x0080000002ef7fae */ /* 0x0009e8000d901d46 */
[----:B------:R2:W-:Y:S04]  /*11c00*/  LDGSTS.E.BYPASS.LTC128B.128 [R239+0x2000], [R10.64], !P4 ;  /* 0x020000000aef7fae */ /* 0x0005e8000e101d46 */
[----:B---3--:R2:W5:Y:S04]  /*11c10*/  LDL R8, [R1+0x94] ;  /* 0x0000940001087983 */ /* 0x0085680000100800 */
[----:B----4-:R2:W3:Y:S02]  /*11c20*/  SHFL.IDX PT, R2, R7, 0x2, 0x181f ;  /* 0x00581f0007027f89 */ /* 0x0104e400000e0000 */
.L_x_3621:
[----:B-12--5:R-:W-:Y:S04]  /*11c30*/  IADD3 R10, -R8, 0x10, RZ ;  /* 0x00000010080a7810 */ /* 0x026fe80007ffe1ff */
        /* <DEDUP_REMOVED lines=9> */
[----:B------:R1:W-:Y:S05]  /*11cd0*/  LDGSTS.E.BYPASS.LTC128B.128 [R239+0x1000], [R2.64], !P3 ;  /* 0x0100000002ef7fae */ /* 0x0003ea000d901d46 */
[----:B------:R1:W-:Y:S02]  /*11ce0*/  LDGSTS.E.BYPASS.LTC128B.128.ZFILL [R239+0x2800], [R10.64], P1 ;  /* 0x028000000aef7fae */ /* 0x0003e40008941d46 */
.L_x_3503:
[----:B-1-34-:R-:W-:Y:S05]  /*11cf0*/  BSYNC B0 ;  /* 0x0000000000007941 */ /* 0x01afea0003800000 */
.L_x_3502:
        /* <DEDUP_REMOVED lines=143> */
[----:B------:R-:W1:Y:S01]  /*125f0*/  S2R R231, SR_CTAID.Y ;  /* 0x0000000000e77919 */ /* 0x000e620000002600 */
[----:B--2---:R-:W-:Y:S01]  /*12600*/  IMAD R3, R230, 0x30, R3 ;  /* 0x00000030e6037824 */ /* 0x004fe200078e0203 */
[----:B-1----:R-:W-:Y:S01]  /*12610*/  SHF.R.S32.HI R234, RZ, 0x1f, R232 ;  /* 0x0000001fffea7819 */ /* 0x002fe200000114e8 */
[----:B------:R-:W-:Y:S01]  /*12620*/  IMAD.WIDE.U32 R232, R231, c[0x0][0x1e8], RZ ;  /* 0x00007a00e7e87a25 */ /* 0x000fe200078e00ff */
[----:B---3--:R-:W-:Y:S03]  /*12630*/  ISETP.GT.AND P1, PT, R4, 0x2f, PT ;  /* 0x0000002f0400780c */ /* 0x008fe60003f24270 */
[----:B------:R-:W-:Y:S01]  /*12640*/  IMAD R156, R234, c[0x0][0x1e8], RZ ;  /* 0x00007a00ea9c7a24 */ /* 0x000fe200078e02ff */
[----:B------:R-:W-:Y:S03]  /*12650*/  IADD3 R3, R3, -0x30, R4 ;  /* 0xffffffd003037810 */ /* 0x000fe60007ffe004 */
[----:B------:R-:W-:Y:S02]  /*12660*/  IMAD R156, R231, c[0x0][0x1ec], R156 ;  /* 0x00007b00e79c7a24 */ /* 0x000fe400078e029c */
[----:B------:R-:W-:Y:S04]  /*12670*/  @P0 IMAD.HI.U32 R4, R3, c[0x0][0x2bc], RZ ;  /* 0x0000af0003040a27 */ /* 0x000fe800078e00ff */
[--C-:B------:R-:W-:Y:S01]  /*12680*/  IMAD.MOV.U32 R2, RZ, RZ, R3.reuse ;  /* 0x000000ffff027224 */ /* 0x100fe200078e0003 */
[----:B------:R-:W-:Y:S01]  /*12690*/  @P0 SHF.R.U32.HI R2, RZ, c[0x0][0x2c0], R4 ;  /* 0x0000b000ff020a19 */ /* 0x000fe20000011604 */
[----:B------:R-:W-:Y:S03]  /*126a0*/  IMAD.IADD R156, R233, 0x1, R156 ;  /* 0x00000001e99c7824 */ /* 0x000fe600078e029c */
[C---:B----4-:R-:W-:Y:S04]  /*126b0*/  @!P1 IADD3 R4, P0, R2.reuse, R154, RZ ;  /* 0x0000009a02049210 */ /* 0x050fe80007f1e0ff */
[----:B-----5:R-:W-:Y:S01]  /*126c0*/  @!P1 LEA.HI.X.SX32 R7, R2, R7, 0x1, P0 ;  /* 0x0000000702079211 */ /* 0x020fe200000f0eff */
[----:B------:R-:W-:Y:S01]  /*126d0*/  IMAD.MOV R2, RZ, RZ, -R2 ;  /* 0x000000ffff027224 */ /* 0x000fe200078e0a02 */
[----:B------:R-:W-:Y:S03]  /*126e0*/  @!P1 LEA R154, P0, R4, c[0x0][0x2a0], 0x2 ;  /* 0x0000a800049a9a11 */ /* 0x000fe600078010ff */
[----:B------:R-:W-:Y:S01]  /*126f0*/  IMAD R240, R2, c[0x0][0x2b8], R3 ;  /* 0x0000ae0002f07a24 */ /* 0x000fe200078e0203 */
[----:B------:R-:W-:Y:S04]  /*12700*/  @!P1 LEA.HI.X R155, R4, c[0x0][0x2a4], R7, 0x2, P0 ;  /* 0x0000a900049b9a11 */ /* 0x000fe800000f1407 */
[----:B------:R-:W-:Y:S01]  /*12710*/  SHF.R.S32.HI R2, RZ, 0x1f, R240 ;  /* 0x0000001fff027819 */ /* 0x000fe200000114f0 */
[----:B------:R-:W2:Y:S04]  /*12720*/  @!P1 LDG.E R237, [R154.64] ;  /* 0x000000069aed9981 */ /* 0x000ea8000c1e1900 */
[----:B------:R-:W-:Y:S02]  /*12730*/  IMAD R4, R2, c[0x0][0x1e0], RZ ;  /* 0x0000780002047a24 */ /* 0x000fe400078e02ff */
[C---:B------:R-:W-:Y:S04]  /*12740*/  IMAD.WIDE.U32 R2, R240.reuse, c[0x0][0x1e0], RZ ;  /* 0x00007800f0027a25 */ /* 0x040fe800078e00ff */
[----:B------:R-:W-:Y:S05]  /*12750*/  IMAD R4, R240, c[0x0][0x1e4], R4 ;  /* 0x00007900f0047a24 */ /* 0x000fea00078e0204 */
[----:B------:R-:W-:Y:S02]  /*12760*/  IADD3 R3, R3, R4, RZ ;  /* 0x0000000403037210 */ /* 0x000fe40007ffe0ff */
[----:B--2---:R-:W-:Y:S03]  /*12770*/  SHF.R.S32.HI R7, RZ, 0x1f, R237 ;  /* 0x0000001fff077819 */ /* 0x004fe600000114ed */
        /* <DEDUP_REMOVED lines=9> */
.L_x_3622:
        /* <DEDUP_REMOVED lines=14> */
[----:B------:R2:W-:Y:S01]  /*128f0*/  LDGSTS.E.BYPASS.LTC128B.128 [R238+0x5080], [R158.64], !P3 ;  /* 0x050800009eee7fae */ /* 0x0005e2000d901d46 */
[----:B------:R-:W-:Y:S03]  /*12900*/  IMAD.X R157, R157, 0x1, R213, P0 ;  /* 0x000000019d9d7824 */ /* 0x000fe600000e06d5 */
[----:B------:R3:W-:Y:S04]  /*12910*/  LDGSTS.E.BYPASS.LTC128B.128 [R238+0x6880], [R154.64], !P4 ;  /* 0x068800009aee7fae */ /* 0x0007e8000e101d46 */
[----:B------:R4:W-:Y:S04]  /*12920*/  LDGSTS.E.BYPASS.LTC128B.128 [R238+0x5880], [R2.64], !P3 ;  /* 0x0588000002ee7fae */ /* 0x0009e8000d901d46 */
[----:B------:R2:W-:Y:S04]  /*12930*/  LDGSTS.E.BYPASS.LTC128B.128 [R238+0x7080], [R156.64], !P4 ;  /* 0x070800009cee7fae */ /* 0x0005e8000e101d46 */
[----:B---3--:R2:W5:Y:S04]  /*12940*/  LDL R154, [R1+0x94] ;  /* 0x00009400019a7983 */ /* 0x0085680000100800 */
[----:B----4-:R2:W3:Y:S02]  /*12950*/  SHFL.IDX PT, R2, R7, 0x2, 0x181f ;  /* 0x00581f0007027f89 */ /* 0x0104e400000e0000 */
.L_x_3623:
        /* <DEDUP_REMOVED lines=12> */
.L_x_3507:
[----:B------:R-:W-:Y:S05]  /*12a20*/  BSYNC B0 ;  /* 0x0000000000007941 */ /* 0x000fea0003800000 */
.L_x_3506:
        /* <DEDUP_REMOVED lines=51> */
.L_x_3624:
        /* <DEDUP_REMOVED lines=15> */
.L_x_3625:
[----:B------:R-:W2:Y:S01]  /*12e50*/  LDL.LU R243, [R1+0x74] ;  /* 0x0000740001f37983 */ /* 0x000ea20000300800 */
[C---:B------:R-:W-:Y:S01]  /*12e60*/  FADD.FTZ R0, -R155.reuse, R0 ;  /* 0x000000009b007221 */ /* 0x040fe20000010100 */
[----:B------:R-:W-:Y:S01]  /*12e70*/  FMNMX.FTZ R2, R2, R4, !PT ;  /* 0x0000000402027209 */ /* 0x000fe20007810000 */
[----:B------:R-:W-:Y:S01]  /*12e80*/  FMUL.FTZ R158, R155, c[0x0][0x2d0] ;  /* 0x0000b4009b9e7a20 */ /* 0x000fe20000410000 */
[----:B------:R-:W-:Y:S01]  /*12e90*/  WARPSYNC 0xffffffff ;  /* 0xffffffff00007948 */ /* 0x000fe20003800000 */
[----:B------:R-:W-:Y:S02]  /*12ea0*/  FMUL.FTZ R0, R0, c[0x0][0x2d0] ;  /* 0x0000b40000007a20 */ /* 0x000fe40000410000 */
[--C-:B------:R-:W-:Y:S02]  /*12eb0*/  FFMA.FTZ R8, R8, c[0x0][0x2d0], -R158.reuse ;  /* 0x0000b40008087a23 */ /* 0x100fe4000001089e */
[----:B------:R1:W3:Y:S01]  /*12ec0*/  MUFU.EX2 R3, R0 ;  /* 0x0000000000037308 */ /* 0x0002e20000000800 */
        /* <DEDUP_REMOVED lines=13> */
[C---:B------:R-:W-:Y:S02]  /*12fa0*/  FMUL.FTZ R154, R156.reuse, c[0x0][0x2d0] ;  /* 0x0000b4009c9a7a20 */ /* 0x040fe40000410000 */
[----:B-1----:R-:W-:Y:S02]  /*12fb0*/  FADD.FTZ R0, -R156, R6 ;  /* 0x000000069c007221 */ /* 0x002fe40000010100 */
[--C-:B------:R-:W-:Y:S02]  /*12fc0*/  FFMA.FTZ R192, R38, c[0x0][0x2d0], -R154.reuse ;  /* 0x0000b40026c07a23 */ /* 0x100fe4000001089a */
[----:B------:R-:W-:Y:S01]  /*12fd0*/  FMUL.FTZ R0, R0, c[0x0][0x2d0] ;  /* 0x0000b40000007a20 */ /* 0x000fe20000410000 */
[----:B------:R-:W-:Y:S01]  /*12fe0*/  MUFU.EX2 R236, R20 ;  /* 0x0000001400ec7308 */ /* 0x000fe20000000800 */
[--C-:B------:R-:W-:Y:S02]  /*12ff0*/  FFMA.FTZ R159, R39, c[0x0][0x2d0], -R154.reuse ;  /* 0x0000b400279f7a23 */ /* 0x100fe4000001089a */
[----:B------:R-:W1:Y:S01]  /*13000*/  LDSM.16.MT88.4 R36, [R217+0x2080] ;  /* 0x00208000d924783b */ /* 0x000e620000004200 */
[----:B----4-:R-:W-:Y:S02]  /*13010*/  FMUL.FTZ R8, R157, c[0x0][0x2d0] ;  /* 0x0000b4009d087a20 */ /* 0x010fe40000410000 */
[----:B------:R-:W-:Y:S02]  /*13020*/  FFMA.FTZ R10, R10, c[0x0][0x2d0], -R154 ;  /* 0x0000b4000a0a7a23 */ /* 0x000fe4000001089a */
[--C-:B------:R-:W-:Y:S02]  /*13030*/  FFMA.FTZ R202, R44, c[0x0][0x2d0], -R8.reuse ;  /* 0x0000b4002cca7a23 */ /* 0x100fe40000010808 */
[----:B------:R4:W-:Y:S01]  /*13040*/  MUFU.EX2 R6, R0 ;  /* 0x0000000000067308 */ /* 0x0009e20000000800 */
[--C-:B------:R-:W-:Y:S01]  /*13050*/  FFMA.FTZ R201, R45, c[0x0][0x2d0], -R8.reuse ;  /* 0x0000b4002dc97a23 */ /* 0x100fe20000010808 */
[----:B------:R-:W5:Y:S01]  /*13060*/  LDL.LU R44, [R1+0x88] ;  /* 0x00008800012c7983 */ /* 0x000f620000300800 */
        /* <DEDUP_REMOVED lines=10> */
[----:B------:R-:W-:Y:S01]  /*13110*/  MUFU.EX2 R199, R10 ;  /* 0x0000000a00c77308 */ /* 0x000fe20000000800 */
[--C-:B------:R-:W-:Y:S02]  /*13120*/  FFMA.FTZ R11, R11, c[0x0][0x2d0], -R154.reuse ;  /* 0x0000b4000b0b7a23 */ /* 0x100fe4000001089a */
[----:B------:R-:W-:Y:S02]  /*13130*/  FFMA.FTZ R23, R23, c[0x0][0x2d0], -R154 ;  /* 0x0000b40017177a23 */ /* 0x000fe4000001089a */
[----:B----4-:R-:W-:Y:S02]  /*13140*/  FADD.FTZ R0, -R157, R152 ;  /* 0x000000989d007221 */ /* 0x010fe40000010100 */
[----:B------:R-:W-:Y:S02]  /*13150*/  FFMA.FTZ R152, R28, c[0x0][0x2d0], -R8 ;  /* 0x0000b4001c987a23 */ /* 0x000fe40000010808 */
[----:B------:R-:W-:Y:S01]  /*13160*/  FMUL.FTZ R0, R0, c[0x0][0x2d0] ;  /* 0x0000b40000007a20 */ /* 0x000fe20000410000 */
[----:B------:R-:W-:Y:S01]  /*13170*/  MUFU.EX2 R234, R11 ;  /* 0x0000000b00ea7308 */ /* 0x000fe20000000800 */
[--C-:B------:R-:W-:Y:S02]  /*13180*/  FFMA.FTZ R22, R22, c[0x0][0x2d0], -R154.reuse ;  /* 0x0000b40016167a23 */ /* 0x100fe4000001089a */
[--C-:B------:R-:W-:Y:S02]  /*13190*/  FFMA.FTZ R194, R26, c[0x0][0x2d0], -R154.reuse ;  /* 0x0000b4001ac27a23 */ /* 0x100fe4000001089a */
[--C-:B------:R-:W-:Y:S02]  /*131a0*/  FFMA.FTZ R193, R27, c[0x0][0x2d0], -R154.reuse ;  /* 0x0000b4001bc17a23 */ /* 0x100fe4000001089a */
[--C-:B------:R-:W-:Y:S02]  /*131b0*/  FFMA.FTZ R206, R42, c[0x0][0x2d0], -R154.reuse ;  /* 0x0000b4002ace7a23 */ /* 0x100fe4000001089a */
[--C-:B------:R-:W-:Y:S01]  /*131c0*/  FFMA.FTZ R205, R43, c[0x0][0x2d0], -R154.reuse ;  /* 0x0000b4002bcd7a23 */ /* 0x100fe2000001089a */
[----:B------:R4:W-:Y:S01]  /*131d0*/  MUFU.EX2 R7, R0 ;  /* 0x0000000000077308 */ /* 0x0009e20000000800 */
[--C-:B------:R-:W-:Y:S02]  /*131e0*/  FFMA.FTZ R204, R54, c[0x0][0x2d0], -R154.reuse ;  /* 0x0000b40036cc7a23 */ /* 0x100fe4000001089a */
[----:B------:R-:W-:Y:S07]  /*131f0*/  FFMA.FTZ R154, R55, c[0x0][0x2d0], -R154 ;  /* 0x0000b400379a7a23 */ /* 0x000fee000001089a */
[----:B------:R-:W-:Y:S10]  /*13200*/  MUFU.EX2 R242, R23 ;  /* 0x0000001700f27308 */ /* 0x000ff40000000800 */
[----:B------:R-:W-:Y:S01]  /*13210*/  MUFU.EX2 R252, R22 ;  /* 0x0000001600fc7308 */ /* 0x000fe20000000800 */
[C---:B----4-:R-:W-:Y:S02]  /*13220*/  FADD.FTZ R0, -R2.reuse, R153 ;  /* 0x0000009902007221 */ /* 0x050fe40000010100 */
[----:B------:R-:W-:Y:S02]  /*13230*/  FMUL.FTZ R153, R2, c[0x0][0x2d0] ;  /* 0x0000b40002997a20 */ /* 0x000fe40000410000 */
[----:B------:R-:W-:Y:S02]  /*13240*/  FMUL.FTZ R0, R0, c[0x0][0x2d0] ;  /* 0x0000b40000007a20 */ /* 0x000fe40000410000 */
[--C-:B------:R-:W-:Y:S03]  /*13250*/  FFMA.FTZ R14, R14, c[0x0][0x2d0], -R153.reuse ;  /* 0x0000b4000e0e7a23 */ /* 0x100fe60000010899 */
        /* <DEDUP_REMOVED lines=8> */
[--C-:B------:R-:W-:Y:S07]  /*132e0*/  FFMA.FTZ R35, R35, c[0x0][0x2d0], -R153.reuse ;  /* 0x0000b40023237a23 */ /* 0x100fee0000010899 */
        /* <DEDUP_REMOVED lines=11> */
[----:B------:R-:W4:Y:S10]  /*133a0*/  MUFU.EX2 R249, R195 ;  /* 0x000000c300f97308 */ /* 0x000f340000000800 */
[----:B------:R-:W-:Y:S10]  /*133b0*/  MUFU.EX2 R245, R192 ;  /* 0x000000c000f57308 */ /* 0x000ff40000000800 */
[----:B------:R-:W-:Y:S10]  /*133c0*/  MUFU.EX2 R192, R154 ;  /* 0x0000009a00c07308 */ /* 0x000ff40000000800 */
[----:B------:R-:W-:Y:S10]  /*133d0*/  MUFU.EX2 R248, R159 ;  /* 0x0000009f00f87308 */ /* 0x000ff40000000800 */
[----:B------:R4:W-:Y:S10]  /*133e0*/  MUFU.EX2 R196, R30 ;  /* 0x0000001e00c47308 */ /* 0x0009f40000000800 */
[----:B------:R-:W-:Y:S10]  /*133f0*/  MUFU.EX2 R195, R34 ;  /* 0x0000002200c37308 */ /* 0x000ff40000000800 */
        /* <DEDUP_REMOVED lines=10> */
[----:B---3--:R-:W-:Y:S01]  /*134a0*/  FMUL.FTZ R8, R3, R172 ;  /* 0x000000ac03087220 */ /* 0x008fe20000410000 */
[----:B----4-:R-:W-:Y:S01]  /*134b0*/  F2FP.PACK_AB R30, R249, R247 ;  /* 0x000000f7f91e723e */ /* 0x010fe200000000ff */
[----:B------:R-:W-:Y:S01]  /*134c0*/  FMUL.FTZ R9, R3, R173 ;  /* 0x000000ad03097220 */ /* 0x000fe20000410000 */
[----:B-1----:R-:W-:Y:S01]  /*134d0*/  F2FP.PACK_AB R35, R197, R195 ;  /* 0x000000c3c523723e */ /* 0x002fe200000000ff */
[----:B------:R-:W-:Y:S01]  /*134e0*/  FMUL.FTZ R20, R3, R164 ;  /* 0x000000a403147220 */ /* 0x000fe20000410000 */
[----:B------:R-:W-:Y:S01]  /*134f0*/  F2FP.PACK_AB R164, R233, R232 ;  /* 0x000000e8e9a4723e */ /* 0x000fe200000000ff */
[----:B------:R-:W-:Y:S01]  /*13500*/  FMUL.FTZ R21, R3, R165 ;  /* 0x000000a503157220 */ /* 0x000fe20000410000 */
[----:B------:R-:W-:Y:S01]  /*13510*/  F2FP.PACK_AB R165, R231, R211 ;  /* 0x000000d3e7a5723e */ /* 0x000fe200000000ff */
[C---:B------:R-:W-:Y:S01]  /*13520*/  FMUL.FTZ R24, R3.reuse, R168 ;  /* 0x000000a803187220 */ /* 0x040fe20000410000 */
[----:B------:R-:W-:Y:S01]  /*13530*/  MUFU.EX2 R173, R18 ;  /* 0x0000001200ad7308 */ /* 0x000fe20000000800 */
[C---:B------:R-:W-:Y:S02]  /*13540*/  FMUL.FTZ R25, R3.reuse, R169 ;  /* 0x000000a903197220 */ /* 0x040fe40000410000 */
[----:B------:R-:W-:Y:S01]  /*13550*/  FMUL.FTZ R52, R3, R160 ;  /* 0x000000a003347220 */ /* 0x000fe20000410000 */
[----:B------:R-:W-:Y:S01]  /*13560*/  F2FP.PACK_AB R160, R235, R200 ;  /* 0x000000c8eba0723e */ /* 0x000fe200000000ff */
[C---:B------:R-:W-:Y:S01]  /*13570*/  FMUL.FTZ R53, R3.reuse, R161 ;  /* 0x000000a103357220 */ /* 0x040fe20000410000 */
[----:B------:R-:W-:Y:S01]  /*13580*/  F2FP.PACK_AB R161, R234, R199 ;  /* 0x000000c7eaa1723e */ /* 0x000fe200000000ff */
[C---:B------:R-:W-:Y:S02]  /*13590*/  FMUL.FTZ R136, R3.reuse, R136 ;  /* 0x0000008803887220 */ /* 0x040fe40000410000 */
        /* <DEDUP_REMOVED lines=22> */
[C---:B--2---:R-:W-:Y:S02]  /*13700*/  FFMA.FTZ R29, R3.reuse, R243, R200 ;  /* 0x000000f3031d7223 */ /* 0x044fe400000100c8 */
[C---:B------:R-:W-:Y:S01]  /*13710*/  FMUL.FTZ R132, R3.reuse, R132 ;  /* 0x0000008403847220 */ /* 0x040fe20000410000 */
[----:B------:R-:W-:Y:S01]  /*13720*/  MUFU.EX2 R200, R152 ;  /* 0x0000009800c87308 */ /* 0x000fe20000000800 */
[----:B------:R-:W-:Y:S02]  /*13730*/  FMUL.FTZ R133, R3, R133 ;  /* 0x0000008503857220 */ /* 0x000fe40000410000 */
[----:B------:R-:W2:Y:S01]  /*13740*/  LDL.LU R3, [R1+0x78] ;  /* 0x0000780001037983 */ /* 0x000ea20000300800 */
[C---:B------:R-:W-:Y:S01]  /*13750*/  FMUL.FTZ R10, R6.reuse, R174 ;  /* 0x000000ae060a7220 */ /* 0x040fe20000410000 */
[----:B------:R-:W-:Y:S01]  /*13760*/  MOV R174, R242 ;  /* 0x000000f200ae7202 */ /* 0x000fe20000000f00 */
[C---:B------:R-:W-:Y:S01]  /*13770*/  FMUL.FTZ R11, R6.reuse, R175 ;  /* 0x000000af060b7220 */ /* 0x040fe20000410000 */
[----:B------:R-:W-:Y:S01]  /*13780*/  MOV R175, R241 ;  /* 0x000000f100af7202 */ /* 0x000fe20000000f00 */
[C---:B------:R-:W-:Y:S02]  /*13790*/  FMUL.FTZ R26, R6.reuse, R170 ;  /* 0x000000aa061a7220 */ /* 0x040fe40000410000 */
[C---:B------:R-:W-:Y:S01]  /*137a0*/  FMUL.FTZ R27, R6.reuse, R171 ;  /* 0x000000ab061b7220 */ /* 0x040fe20000410000 */
[----:B------:R3:W4:Y:S01]  /*137b0*/  MUFU.EX2 R242, R4 ;  /* 0x0000000400f27308 */ /* 0x0007220000000800 */
[----:B------:R-:W4:Y:S01]  /*137c0*/  LDSM.16.MT88.4 R168, [R218+0x2080] ;  /* 0x00208000daa8783b */ /* 0x000f220000004200 */
[C---:B------:R-:W-:Y:S01]  /*137d0*/  FMUL.FTZ R54, R6.reuse, R162 ;  /* 0x000000a206367220 */ /* 0x040fe20000410000 */
[----:B------:R-:W-:Y:S01]  /*137e0*/  F2FP.PACK_AB R162, R175, R236 ;  /* 0x000000ecafa2723e */ /* 0x000fe200000000ff */
[----:B------:R-:W-:Y:S01]  /*137f0*/  FMUL.FTZ R55, R6, R163 ;  /* 0x000000a306377220 */ /* 0x000fe20000410000 */
[----:B------:R-:W-:Y:S01]  /*13800*/  F2FP.PACK_AB R163, R174, R252 ;  /* 0x000000fcaea3723e */ /* 0x000fe200000000ff */
[C---:B------:R-:W-:Y:S01]  /*13810*/  FMUL.FTZ R22, R6.reuse, R166 ;  /* 0x000000a606167220 */ /* 0x040fe20000410000 */
[----:B------:R-:W-:Y:S01]  /*13820*/  F2FP.PACK_AB R166, R251, R250 ;  /* 0x000000fafba6723e */ /* 0x000fe200000000ff */
[----:B------:R-:W-:Y:S01]  /*13830*/  FMUL.FTZ R23, R6, R167 ;  /* 0x000000a706177220 */ /* 0x000fe20000410000 */
[----:B-1----:R-:W-:Y:S01]  /*13840*/  F2FP.PACK_AB R167, R172, R173 ;  /* 0x000000adaca7723e */ /* 0x002fe200000000ff */
[C---:B------:R-:W-:Y:S01]  /*13850*/  FMUL.FTZ R12, R7.reuse, R176 ;  /* 0x000000b0070c7220 */ /* 0x040fe20000410000 */
[----:B------:R-:W-:Y:S01]  /*13860*/  MUFU.EX2 R241, R194 ;  /* 0x000000c200f17308 */ /* 0x000fe20000000800 */
[-C--:B------:R-:W-:Y:S05]  /*13870*/  HMMA.16816.F32 R8, R160, R36.reuse, R8 ;  /* 0x00000024a008723c */ /* 0x080fea0000001808 */
[C---:B------:R-:W-:Y:S02]  /*13880*/  FMUL.FTZ R13, R7.reuse, R177 ;  /* 0x000000b1070d7220 */ /* 0x040fe40000410000 */
[C---:B------:R-:W-:Y:S02]  /*13890*/  FMUL.FTZ R14, R0.reuse, R178 ;  /* 0x000000b2000e7220 */ /* 0x040fe40000410000 */
[----:B------:R-:W-:Y:S01]  /*138a0*/  FMUL.FTZ R15, R0, R179 ;  /* 0x000000b3000f7220 */ /* 0x000fe20000410000 */
[----:B------:R1:W-:Y:S02]  /*138b0*/  MUFU.EX2 R194, R31 ;  /* 0x0000001f00c27308 */ /* 0x0003e40000000800 */
[--C-:B---3--:R-:W-:Y:S02]  /*138c0*/  FFMA.FTZ R4, R46, c[0x0][0x2d0], -R153.reuse ;  /* 0x0000b4002e047a23 */ /* 0x108fe40000010899 */
[----:B------:R-:W-:Y:S02]  /*138d0*/  FFMA.FTZ R152, R50, c[0x0][0x2d0], -R153 ;  /* 0x0000b40032987a23 */ /* 0x000fe40000010899 */
[C---:B------:R-:W-:Y:S04]  /*138e0*/  HMMA.16816.F32 R12, R164.reuse, R36, R12 ;  /* 0x00000024a40c723c */ /* 0x040fe8000000180c */
[C---:B------:R-:W-:Y:S01]  /*138f0*/  FMUL.FTZ R16, R7.reuse, R180 ;  /* 0x000000b407107220 */ /* 0x040fe20000410000 */
[----:B------:R4:W-:Y:S01]  /*13900*/  MUFU.EX2 R243, R32 ;  /* 0x0000002000f37308 */ /* 0x0009e20000000800 */
[C---:B------:R-:W-:Y:S02]  /*13910*/  FMUL.FTZ R17, R7.reuse, R181 ;  /* 0x000000b507117220 */ /* 0x040fe40000410000 */
[C---:B------:R-:W-:Y:S04]  /*13920*/  FMUL.FTZ R18, R0.reuse, R182 ;  /* 0x000000b600127220 */ /* 0x040fe80000410000 */
[----:B------:R-:W-:Y:S02]  /*13930*/  FMUL.FTZ R19, R0, R183 ;  /* 0x000000b700137220 */ /* 0x000fe40000410000 */
[C---:B------:R-:W-:Y:S01]  /*13940*/  FMUL.FTZ R36, R7.reuse, R184 ;  /* 0x000000b807247220 */ /* 0x040fe20000410000 */
[----:B------:R-:W-:Y:S01]  /*13950*/  MUFU.EX2 R154, R4 ;  /* 0x00000004009a7308 */ /* 0x000fe20000000800 */
[C---:B------:R-:W-:Y:S02]  /*13960*/  FMUL.FTZ R37, R7.reuse, R185 ;  /* 0x000000b907257220 */ /* 0x040fe40000410000 */
[C---:B------:R-:W-:Y:S01]  /*13970*/  FMUL.FTZ R40, R7.reuse, R188 ;  /* 0x000000bc07287220 */ /* 0x040fe20000410000 */
[-C--:B------:R-:W-:Y:S03]  /*13980*/  HMMA.16816.F32 R16, R164, R38.reuse, R16 ;  /* 0x00000026a410723c */ /* 0x080fe60000001810 */
[C---:B------:R-:W-:Y:S01]  /*13990*/  FMUL.FTZ R41, R7.reuse, R189 ;  /* 0x000000bd07297220 */ /* 0x040fe20000410000 */
[----:B-1----:R-:W-:Y:S01]  /*139a0*/  F2FP.PACK_AB R31, R248, R245 ;  /* 0x000000f5f81f723e */ /* 0x002fe200000000ff */
[C---:B------:R-:W-:Y:S01]  /*139b0*/  FMUL.FTZ R42, R0.reuse, R190 ;  /* 0x000000be002a7220 */ /* 0x040fe20000410000 */
[----:B------:R-:W-:Y:S01]  /*139c0*/  MUFU.EX2 R152, R152 ;  /* 0x0000009800987308 */ /* 0x000fe20000000800 */
[----:B------:R-:W-:Y:S01]  /*139d0*/  FMUL.FTZ R43, R0, R191 ;  /* 0x000000bf002b7220 */ /* 0x000fe20000410000 */
[C---:B------:R-:W-:Y:S04]  /*139e0*/  HMMA.16816.F32 R20, R160.reuse, R38, R20 ;  /* 0x00000026a014723c */ /* 0x040fe80000001814 */
[----:B------:R-:W-:Y:S01]  /*139f0*/  FMUL.FTZ R138, R6, R138 ;  /* 0x0000008a068a7220 */ /* 0x000fe20000410000 */
[----:B----4-:R-:W-:Y:S01]  /*13a00*/  F2FP.PACK_AB R32, R242, R200 ;  /* 0x000000c8f220723e */ /* 0x010fe200000000ff */
[----:B------:R-:W-:Y:S02]  /*13a10*/  FMUL.FTZ R139, R6, R139 ;  /* 0x0000008b068b7220 */ /* 0x000fe40000410000 */
[-C--:B------:R-:W-:Y:S04]  /*13a20*/  HMMA.16816.F32 R24, R160, R168.reuse, R24 ;  /* 0x000000a8a018723c */ /* 0x080fe80000001818 */
[C---:B------:R-:W-:Y:S02]  /*13a30*/  FMUL.FTZ R38, R0.reuse, R186 ;  /* 0x000000ba00267220 */ /* 0x040fe40000410000 */
[C---:B------:R-:W-:Y:S02]  /*13a40*/  FMUL.FTZ R39, R0.reuse, R187 ;  /* 0x000000bb00277220 */ /* 0x040fe40000410000 */
[C---:B------:R-:W-:Y:S04]  /*13a50*/  FMUL.FTZ R140, R7.reuse, R140 ;  /* 0x0000008c078c7220 */ /* 0x040fe80000410000 */
        /* <DEDUP_REMOVED lines=11> */
[C---:B------:R-:W-:Y:S04]  /*13b10*/  FMUL.FTZ R150, R6.reuse, R150 ;  /* 0x0000009606967220 */ /* 0x040fe80000410000 */
        /* <DEDUP_REMOVED lines=14> */
[----:B------:R-:W-:Y:S01]  /*13c00*/  FMUL.FTZ R75, R6, R75 ;  /* 0x0000004b064b7220 */ /* 0x000fe20000410000 */
[-C--:B-1----:R-:W-:Y:S03]  /*13c10*/  HMMA.16816.F32 R136, R160, R168.reuse, R136 ;  /* 0x000000a8a088723c */ /* 0x082fe60000001888 */
        /* <DEDUP_REMOVED lines=11> */
[----:B------:R-:W-:Y:S02]  /*13cd0*/  FMUL.FTZ R83, R0, R83 ;  /* 0x0000005300537220 */ /* 0x000fe40000410000 */
[C---:B------:R-:W-:Y:S02]  /*13ce0*/  FMUL.FTZ R86, R6.reuse, R86 ;  /* 0x0000005606567220 */ /* 0x040fe40000410000 */
[C---:B------:R-:W-:Y:S04]  /*13cf0*/  FMUL.FTZ R87, R6.reuse, R87 ;  /* 0x0000005706577220 */ /* 0x040fe80000410000 */
        /* <DEDUP_REMOVED lines=34> */
[C---:B------:R-:W-:Y:S02]  /*13f20*/  FMUL.FTZ R127, R0.reuse, R127 ;  /* 0x0000007f007f7220 */ /* 0x040fe40000410000 */
[C---:B------:R-:W-:Y:S02]  /*13f30*/  FMUL.FTZ R128, R7.reuse, R128 ;  /* 0x0000008007807220 */ /* 0x040fe40000410000 */
[C---:B------:R-:W-:Y:S02]  /*13f40*/  FMUL.FTZ R129, R7.reuse, R129 ;  /* 0x0000008107817220 */ /* 0x040fe40000410000 */
[----:B-----5:R-:W-:Y:S02]  /*13f50*/  FFMA.FTZ R7, R7, R44, R232 ;  /* 0x0000002c07077223 */ /* 0x020fe400000100e8 */
[C---:B------:R-:W-:Y:S02]  /*13f60*/  FMUL.FTZ R130, R0.reuse, R130 ;  /* 0x0000008200827220 */ /* 0x040fe40000410000 */
[----:B------:R-:W-:Y:S02]  /*13f70*/  FMUL.FTZ R131, R0, R131 ;  /* 0x0000008300837220 */ /* 0x000fe40000410000 */
[C---:B------:R-:W-:Y:S02]  /*13f80*/  FMUL.FTZ R134, R6.reuse, R134 ;  /* 0x0000008606867220 */ /* 0x040fe40000410000 */
[C---:B------:R-:W-:Y:S02]  /*13f90*/  FMUL.FTZ R135, R6.reuse, R135 ;  /* 0x0000008706877220 */ /* 0x040fe40000410000 */
[----:B------:R-:W-:Y:S01]  /*13fa0*/  FADD.FTZ R159, R233, R7 ;  /* 0x00000007e99f7221 */ /* 0x000fe20000010000 */
[-C--:B-1----:R-:W-:Y:S08]  /*13fb0*/  HMMA.16816.F32 R72, R160, R168.reuse, R72 ;  /* 0x000000a8a048723c */ /* 0x082ff00000001848 */
[C---:B------:R-:W-:Y:S08]  /*13fc0*/  HMMA.16816.F32 R76, R164.reuse, R168, R76 ;  /* 0x000000a8a44c723c */ /* 0x040ff0000000184c */
[-C--:B------:R-:W-:Y:S08]  /*13fd0*/  HMMA.16816.F32 R80, R164, R170.reuse, R80 ;  /* 0x000000aaa450723c */ /* 0x080ff00000001850 */
[C---:B------:R-:W-:Y:S01]  /*13fe0*/  HMMA.16816.F32 R84, R160.reuse, R170, R84 ;  /* 0x000000aaa054723c */ /* 0x040fe20000001854 */
[----:B------:R-:W1:Y:S03]  /*13ff0*/  LDSM.16.MT88.4 R168, [R218+0x3880] ;  /* 0x00388000daa8783b */ /* 0x000e660000004200 */
[----:B--2---:R-:W-:Y:S02]  /*14000*/  FFMA.FTZ R28, R6, R3, R199 ;  /* 0x00000003061c7223 */ /* 0x004fe400000100c7 */
[--C-:B------:R-:W-:Y:S01]  /*14010*/  FFMA.FTZ R6, R47, c[0x0][0x2d0], -R153.reuse ;  /* 0x0000b4002f067a23 */ /* 0x100fe20000010899 */
[----:B------:R-:W2:Y:S02]  /*14020*/  MUFU.EX2 R199, R33 ;  /* 0x0000002100c77308 */ /* 0x000ea40000000800 */
[----:B------:R-:W3:Y:S03]  /*14030*/  LDL.LU R3, [R1+0x84] ;  /* 0x0000840001037983 */ /* 0x000ee60000300800 */
[----:B------:R-:W-:Y:S01]  /*14040*/  FFMA.FTZ R153, R51, c[0x0][0x2d0], -R153 ;  /* 0x0000b40033997a23 */ /* 0x000fe20000010899 */
[----:B------:R-:W-:Y:S05]  /*14050*/  LDSM.16.MT88.4 R44, [R218+0x2880] ;  /* 0x00288000da2c783b */ /* 0x000fea0000004200 */
[----:B------:R-:W-:Y:S03]  /*14060*/  MUFU.EX2 R153, R153 ;  /* 0x0000009900997308 */ /* 0x000fe60000000800 */
[----:B------:R-:W-:Y:S07]  /*14070*/  LDSM.16.MT88.4 R48, [R220+0x2880] ;  /* 0x00288000dc30783b */ /* 0x000fee0000004200 */
[----:B------:R4:W5:Y:S01]  /*14080*/  MUFU.EX2 R158, R6 ;  /* 0x00000006009e7308 */ /* 0x0009620000000800 */
[----:B--2---:R-:W-:Y:S02]  /*14090*/  F2FP.PACK_AB R34, R199, R243 ;  /* 0x000000f3c722723e */ /* 0x004fe400000000ff */
[----:B------:R-:W-:Y:S01]  /*140a0*/  F2FP.PACK_AB R33, R194, R196 ;  /* 0x000000c4c221723e */ /* 0x000fe200000000ff */
[-C--:B-1----:R-:W-:Y:S08]  /*140b0*/  HMMA.16816.F32 R88, R160, R168.reuse, R88 ;  /* 0x000000a8a058723c */ /* 0x082ff00000001858 */
[C---:B------:R-:W-:Y:S04]  /*140c0*/  HMMA.16816.F32 R92, R164.reuse, R168, R92 ;  /* 0x000000a8a45c723c */ /* 0x040fe8000000185c */
[----:B----4-:R-:W-:Y:S04]  /*140d0*/  FADD.FTZ R6, R250, R159 ;  /* 0x0000009ffa067221 */ /* 0x010fe80000010000 */
        /* <DEDUP_REMOVED lines=10> */
[----:B------:R-:W-:Y:S01]  /*14180*/  FADD.FTZ R168, R234, R28 ;  /* 0x0000001ceaa87221 */ /* 0x000fe20000010000 */
[-C--:B------:R-:W-:Y:S01]  /*14190*/  HMMA.16816.F32 R128, R164, R170.reuse, R128 ;  /* 0x000000aaa480723c */ /* 0x080fe20000001880 */
[----:B------:R-:W1:Y:S03]  /*141a0*/  LDSM.16.MT88.4 R164, [R217+0x2880] ;  /* 0x00288000d9a4783b */ /* 0x000e660000004200 */
[----:B------:R-:W-:Y:S04]  /*141b0*/  F2FP.PACK_AB R28, R246, R198 ;  /* 0x000000c6f61c723e */ /* 0x000fe800000000ff */
[----:B------:R-:W-:Y:S01]  /*141c0*/  HMMA.16816.F32 R132, R160, R170, R132 ;  /* 0x000000aaa084723c */ /* 0x000fe20000001884 */
[----:B------:R-:W2:Y:S03]  /*141d0*/  LDSM.16.MT88.4 R160, [R219+0x2880] ;  /* 0x00288000dba0783b */ /* 0x000ea60000004200 */
[----:B---3--:R-:W-:Y:S02]  /*141e0*/  FFMA.FTZ R0, R0, R3, R211 ;  /* 0x0000000300007223 */ /* 0x008fe400000100d3 */
[----:B------:R-:W-:Y:S01]  /*141f0*/  FADD.FTZ R3, R235, R29 ;  /* 0x0000001deb037221 */ /* 0x000fe20000010000 */
[----:B------:R-:W-:Y:S01]  /*14200*/  F2FP.PACK_AB R29, R244, R241 ;  /* 0x000000f1f41d723e */ /* 0x000fe200000000ff */
[----:B------:R-:W-:Y:S04]  /*14210*/  FADD.FTZ R7, R231, R0 ;  /* 0x00000000e7077221 */ /* 0x000fe80000010000 */
[----:B------:R-:W-:Y:S02]  /*14220*/  FADD.FTZ R0, R236, R3 ;  /* 0x00000003ec007221 */ /* 0x000fe40000010000 */
[----:B------:R-:W-:Y:S01]  /*14230*/  FADD.FTZ R3, R252, R168 ;  /* 0x000000a8fc037221 */ /* 0x000fe20000010000 */
[-C--:B-1----:R-:W-:Y:S05]  /*14240*/  HMMA.16816.F32 R8, R28, R164.reuse, R8 ;  /* 0x000000a41c08723c */ /* 0x082fea0000001808 */
[----:B------:R-:W-:Y:S02]  /*14250*/  FADD.FTZ R4, R173, R7 ;  /* 0x00000007ad047221 */ /* 0x000fe40000010000 */
[----:B------:R-:W-:Y:S01]  /*14260*/  FADD.FTZ R0, R175, R0 ;  /* 0x00000000af007221 */ /* 0x000fe20000010000 */
[C---:B------:R-:W-:Y:S04]  /*14270*/  HMMA.16816.F32 R12, R32.reuse, R164, R12 ;  /* 0x000000a4200c723c */ /* 0x040fe8000000180c */
[----:B------:R-:W-:Y:S02]  /*14280*/  FADD.FTZ R7, R251, R6 ;  /* 0x00000006fb077221 */ /* 0x000fe40000010000 */
[----:B------:R-:W-:Y:S02]  /*14290*/  FADD.FTZ R0, R198, R0 ;  /* 0x00000000c6007221 */ /* 0x000fe40000010000 */
[-C--:B------:R-:W-:Y:S04]  /*142a0*/  HMMA.16816.F32 R16, R32, R166.reuse, R16 ;  /* 0x000000a62010723c */ /* 0x080fe80000001810 */
[----:B------:R-:W-:Y:S04]  /*142b0*/  FADD.FTZ R0, R246, R0 ;  /* 0x00000000f6007221 */ /* 0x000fe80000010000 */
        /* <DEDUP_REMOVED lines=27> */
[-C--:B--2---:R-:W-:Y:S08]  /*14470*/  HMMA.16816.F32 R104, R28, R160.reuse, R104 ;  /* 0x000000a01c68723c */ /* 0x084ff00000001868 */
[C---:B------:R-:W-:Y:S08]  /*14480*/  HMMA.16816.F32 R108, R32.reuse, R160, R108 ;  /* 0x000000a0206c723c */ /* 0x040ff0000000186c */
[-C--:B------:R-:W-:Y:S08]  /*14490*/  HMMA.16816.F32 R112, R32, R162.reuse, R112 ;  /* 0x000000a22070723c */ /* 0x080ff00000001870 */
[C---:B------:R-:W-:Y:S01]  /*144a0*/  HMMA.16816.F32 R116, R28.reuse, R162, R116 ;  /* 0x000000a21c74723c */ /* 0x040fe20000001874 */
[----:B------:R-:W2:Y:S07]  /*144b0*/  LDSM.16.MT88.4 R160, [R218+0x3080] ;  /* 0x00308000daa0783b */ /* 0x000eae0000004200 */
[-C--:B-1----:R-:W-:Y:S08]  /*144c0*/  HMMA.16816.F32 R120, R28, R44.reuse, R120 ;  /* 0x0000002c1c78723c */ /* 0x082ff00000001878 */
[C---:B------:R-:W-:Y:S01]  /*144d0*/  HMMA.16816.F32 R124, R32.reuse, R44, R124 ;  /* 0x0000002c207c723c */ /* 0x040fe2000000187c */
[----:B------:R-:W3:Y:S06]  /*144e0*/  LDL R45, [R1+0x7c] ;  /* 0x00007c00012d7983 */ /* 0x000eec0000100800 */
[----:B------:R-:W-:Y:S01]  /*144f0*/  FADD.FTZ R44, R174, R3 ;  /* 0x00000003ae2c7221 */ /* 0x000fe20000010000 */
[-C--:B------:R-:W-:Y:S04]  /*14500*/  HMMA.16816.F32 R128, R32, R46.reuse, R128 ;  /* 0x0000002e2080723c */ /* 0x080fe80000001880 */
[----:B------:R-:W-:Y:S02]  /*14510*/  FADD.FTZ R3, R172, R4 ;  /* 0x00000004ac037221 */ /* 0x000fe40000010000 */
[----:B------:R-:W-:Y:S01]  /*14520*/  FADD.FTZ R6, R241, R44 ;  /* 0x0000002cf1067221 */ /* 0x000fe20000010000 */
[----:B------:R-:W-:Y:S01]  /*14530*/  F2FP.PACK_AB R32, R201, R202 ;  /* 0x000000cac920723e */ /* 0x000fe200000000ff */
[----:B------:R-:W-:Y:S04]  /*14540*/  HMMA.16816.F32 R132, R28, R46, R132 ;  /* 0x0000002e1c84723c */ /* 0x000fe80000001884 */
[----:B------:R-:W-:Y:S01]  /*14550*/  F2FP.PACK_AB R34, R207, R203 ;  /* 0x000000cbcf22723e */ /* 0x000fe200000000ff */
[----:B------:R-:W-:Y:S01]  /*14560*/  FADD.FTZ R4, R200, R7 ;  /* 0x00000007c8047221 */ /* 0x000fe20000010000 */
[----:B-----5:R-:W-:Y:S01]  /*14570*/  F2FP.PACK_AB R33, R158, R154 ;  /* 0x0000009a9e21723e */ /* 0x020fe200000000ff */
[----:B------:R-:W-:Y:S01]  /*14580*/  FADD.FTZ R3, R196, R3 ;  /* 0x00000003c4037221 */ /* 0x000fe20000010000 */
[----:B------:R-:W-:Y:S04]  /*14590*/  F2FP.PACK_AB R28, R209, R210 ;  /* 0x000000d2d11c723e */ /* 0x000fe800000000ff */
[----:B------:R-:W-:Y:S01]  /*145a0*/  F2FP.PACK_AB R29, R205, R206 ;  /* 0x000000cecd1d723e */ /* 0x000fe200000000ff */
[----:B------:R-:W-:Y:S01]  /*145b0*/  FADD.FTZ R7, R194, R3 ;  /* 0x00000003c2077221 */ /* 0x000fe20000010000 */
[----:B------:R-:W-:Y:S02]  /*145c0*/  F2FP.PACK_AB R30, R193, R208 ;  /* 0x000000d0c11e723e */ /* 0x000fe400000000ff */
[----:B------:R-:W-:Y:S02]  /*145d0*/  F2FP.PACK_AB R31, R192, R204 ;  /* 0x000000ccc01f723e */ /* 0x000fe400000000ff */
[----:B------:R-:W-:Y:S05]  /*145e0*/  F2FP.PACK_AB R35, R153, R152 ;  /* 0x000000989923723e */ /* 0x000fea00000000ff */
[-C--:B------:R-:W-:Y:S01]  /*145f0*/  HMMA.16816.F32 R172, R28, R164.reuse, R8 ;  /* 0x000000a41cac723c */ /* 0x080fe20000001808 */
[----:B------:R-:W1:Y:S07]  /*14600*/  LDSM.16.MT88.4 R8, [R219+0x3080] ;  /* 0x00308000db08783b */ /* 0x000e6e0000004200 */
[C---:B------:R-:W-:Y:S01]  /*14610*/  HMMA.16816.F32 R176, R32.reuse, R164, R12 ;  /* 0x000000a420b0723c */ /* 0x040fe2000000180c */
[----:B------:R-:W4:Y:S07]  /*14620*/  LDSM.16.MT88.4 R12, [R217+0x4880] ;  /* 0x00488000d90c783b */ /* 0x000f2e0000004200 */
[-C--:B------:R-:W-:Y:S01]  /*14630*/  HMMA.16816.F32 R180, R32, R166.reuse, R16 ;  /* 0x000000a620b4723c */ /* 0x080fe20000001810 */
[----:B------:R-:W5:Y:S07]  /*14640*/  LDSM.16.MT88.4 R16, [R218+0x4880] ;  /* 0x00488000da10783b */ /* 0x000f6e0000004200 */
[C---:B------:R-:W-:Y:S01]  /*14650*/  HMMA.16816.F32 R164, R28.reuse, R166, R20 ;  /* 0x000000a61ca4723c */ /* 0x040fe20000001814 */
[----:B------:R-:W1:Y:S07]  /*14660*/  LDSM.16.MT88.4 R20, [R220+0x4880] ;  /* 0x00488000dc14783b */ /* 0x000e6e0000004200 */
[-C--:B--2---:R-:W-:Y:S01]  /*14670*/  HMMA.16816.F32 R168, R28, R160.reuse, R24 ;  /* 0x000000a01ca8723c */ /* 0x084fe20000001818 */
        /* <DEDUP_REMOVED lines=42> */
[-C--:B------:R-:W-:Y:S01]  /*14920*/  HMMA.16816.F32 R104, R28, R20.reuse, R104 ;  /* 0x000000141c68723c */ /* 0x080fe20000001868 */
[----:B------:R-:W-:Y:S03]  /*14930*/  STL [R1+0x78], R4 ;  /* 0x0000780401007387 */ /* 0x000fe60000100800 */
[----:B------:R-:W-:Y:S02]  /*14940*/  FADD.FTZ R3, R203, R3 ;  /* 0x00000003cb037221 */ /* 0x000fe40000010000 */
[----:B------:R-:W-:Y:S01]  /*14950*/  FADD.FTZ R0, R158, R7 ;  /* 0x000000079e007221 */ /* 0x000fe20000010000 */
[----:B------:R-:W-:Y:S01]  /*14960*/  MOV R7, R2 ;  /* 0x0000000200077202 */ /* 0x000fe20000000f00 */
[C---:B------:R-:W-:Y:S04]  /*14970*/  HMMA.16816.F32 R108, R32.reuse, R20, R108 ;  /* 0x00000014206c723c */ /* 0x040fe8000000186c */
[----:B------:R-:W-:Y:S02]  /*14980*/  FADD.FTZ R3, R207, R3 ;  /* 0x00000003cf037221 */ /* 0x000fe40000010000 */
[----:B------:R-:W-:Y:S01]  /*14990*/  FADD.FTZ R0, R152, R0 ;  /* 0x0000000098007221 */ /* 0x000fe20000010000 */
[----:B------:R-:W-:Y:S01]  /*149a0*/  MOV R152, R157 ;  /* 0x0000009d00987202 */ /* 0x000fe20000000f00 */
[-C--:B------:R-:W-:Y:S01]  /*149b0*/  HMMA.16816.F32 R112, R32, R22.reuse, R112 ;  /* 0x000000162070723c */ /* 0x080fe20000001870 */
[----:B------:R-:W-:Y:S03]  /*149c0*/  STL [R1+0x88], R3 ;  /* 0x0000880301007387 */ /* 0x000fe60000100800 */
[----:B------:R-:W-:Y:S01]  /*149d0*/  FADD.FTZ R0, R153, R0 ;  /* 0x0000000099007221 */ /* 0x000fe20000010000 */
[----:B-1----:R-:W-:Y:S02]  /*149e0*/  MOV R6, R156 ;  /* 0x0000009c00067202 */ /* 0x002fe40000000f00 */
[----:B------:R-:W-:Y:S01]  /*149f0*/  MOV R153, R2 ;  /* 0x0000000200997202 */ /* 0x000fe20000000f00 */
[C---:B------:R-:W-:Y:S01]  /*14a00*/  HMMA.16816.F32 R116, R28.reuse, R22, R116 ;  /* 0x000000161c74723c */ /* 0x040fe20000001874 */
[----:B------:R1:W-:Y:S07]  /*14a10*/  STL [R1+0x84], R0 ;  /* 0x0000840001007387 */ /* 0x0003ee0000100800 */
[-C--:B--2---:R-:W-:Y:S08]  /*14a20*/  HMMA.16816.F32 R120, R28, R24.reuse, R120 ;  /* 0x000000181c78723c */ /* 0x084ff00000001878 */
[C---:B------:R-:W-:Y:S08]  /*14a30*/  HMMA.16816.F32 R124, R32.reuse, R24, R124 ;  /* 0x00000018207c723c */ /* 0x040ff0000000187c */
[-C--:B------:R-:W-:Y:S04]  /*14a40*/  HMMA.16816.F32 R128, R32, R26.reuse, R128 ;  /* 0x0000001a2080723c */ /* 0x080fe80000001880 */
[----:B-1----:R-:W-:Y:S04]  /*14a50*/  MOV R0, R155 ;  /* 0x0000009b00007202 */ /* 0x002fe80000000f00 */
[----:B------:R-:W-:Y:S04]  /*14a60*/  HMMA.16816.F32 R132, R28, R26, R132 ;  /* 0x0000001a1c84723c */ /* 0x000fe80000001884 */
[C---:B---3--:R-:W-:Y:S02]  /*14a70*/  ISETP.GT.AND P0, PT, R230.reuse, R45, PT ;  /* 0x0000002de600720c */ /* 0x048fe40003f04270 */
[----:B------:R-:W-:Y:S11]  /*14a80*/  IADD3 R230, R230, -0x1, RZ ;  /* 0xffffffffe6e67810 */ /* 0x000ff60007ffe0ff */
[----:B------:R-:W-:-:S05]  /*14a90*/  @P0 BRA `(.L_x_3512) ;  /* 0xffffcdc000000947 */ /* 0x000fca000383ffff */
.L_x_3501:
        /* <DEDUP_REMOVED lines=11> */
.L_x_3541:
[----:B------:R-:W2:Y:S01]  /*14b50*/  S2R R7, SR_CTAID.Y ;  /* 0x0000000000077919 */ /* 0x000ea20000002600 */
[----:B------:R-:W-:Y:S04]  /*14b60*/  DEPBAR.LE SB0, 0x0 ;  /* 0x000080000000791a */ /* 0x000fe80000000000 */
[----:B------:R-:W3:Y:S01]  /*14b70*/  S2R R10, SR_CTAID.Y ;  /* 0x00000000000a7919 */ /* 0x000ee20000002600 */
[----:B------:R-:W-:Y:S01]  /*14b80*/  WARPSYNC 0xffffffff ;  /* 0xffffffff00007948 */ /* 0x000fe20003800000 */
[----:B------:R-:W-:Y:S01]  /*14b90*/  SHF.R.S32.HI R0, RZ, 0x1f, R240 ;  /* 0x0000001fff007819 */ /* 0x000fe200000114f0 */
[----:B-1----:R-:W-:Y:S01]  /*14ba0*/  IMAD.WIDE.U32 R2, R240, c[0x0][0x208], RZ ;  /* 0x00008200f0027a25 */ /* 0x002fe200078e00ff */
[----:B------:R-:W-:Y:S01]  /*14bb0*/  BAR.SYNC.DEFER_BLOCKING 0x0 ;  /* 0x0000000000007b1d */ /* 0x000fe20000010000 */
[----:B------:R-:W-:Y:S02]  /*14bc0*/  SHF.R.S32.HI R4, RZ, 0x1f, R237 ;  /* 0x0000001fff047819 */ /* 0x000fe400000114ed */
[----:B------:R-:W-:Y:S03]  /*14bd0*/  IMAD R0, R0, c[0x0][0x208], RZ ;  /* 0x0000820000007a24 */ /* 0x000fe600078e02ff */
[----:B------:R-:W-:Y:S02]  /*14be0*/  IMAD R4, R4, c[0x0][0x218], RZ ;  /* 0x0000860004047a24 */ /* 0x000fe400078e02ff */
[----:B------:R-:W-:Y:S05]  /*14bf0*/  IMAD R0, R240, c[0x0][0x20c], R0 ;  /* 0x00008300f0007a24 */ /* 0x000fea00078e0200 */
[----:B------:R-:W-:Y:S05]  /*14c00*/  IADD3 R3, R3, R0, RZ ;  /* 0x0000000003037210 */ /* 0x000fea0007ffe0ff */
[----:B------:R-:W-:Y:S04]  /*14c10*/  IMAD.WIDE.U32 R2, R237, c[0x0][0x218], R2 ;  /* 0x00008600ed027a25 */ /* 0x000fe800078e0002 */
[----:B---3--:R-:W-:Y:S01]  /*14c20*/  IMAD.WIDE.U32 R8, R10, c[0x0][0x210], RZ ;  /* 0x000084000a087a25 */ /* 0x008fe200078e00ff */
[----:B--2---:R-:W-:Y:S01]  /*14c30*/  SHF.R.S32.HI R7, RZ, 0x1f, R7 ;  /* 0x0000001fff077819 */ /* 0x004fe20000011407 */
[----:B------:R1:W2:Y:S03]  /*14c40*/  LDSM.16.M88.4 R52, [R224+0x8080] ;  /* 0x00808000e034783b */ /* 0x0002a60000000200 */
[----:B------:R-:W-:Y:S01]  /*14c50*/  IADD3 R0, P1, R8, R2, RZ ;  /* 0x0000000208007210 */ /* 0x000fe20007f3e0ff */
[----:B------:R1:W3:Y:S01]  /*14c60*/  LDSM.16.M88.4 R48, [R224+0xa080] ;  /* 0x00a08000e030783b */ /* 0x0002e20000000200 */
[----:B------:R-:W-:Y:S02]  /*14c70*/  IMAD R7, R7, c[0x0][0x210], RZ ;  /* 0x0000840007077a24 */ /* 0x000fe400078e02ff */
[----:B------:R-:W-:Y:S01]  /*14c80*/  IMAD R2, R237, c[0x0][0x21c], R4 ;  /* 0x00008700ed027a24 */ /* 0x000fe200078e0204 */
[----:B------:R1:W4:Y:S01]  /*14c90*/  LDSM.16.M88.4 R20, [R216+0x5080] ;  /* 0x00508000d814783b */ /* 0x0003220000000200 */
[----:B------:R-:W-:Y:S01]  /*14ca0*/  IMAD R7, R10, c[0x0][0x214], R7 ;  /* 0x000085000a077a24 */ /* 0x000fe200078e0207 */
[C---:B------:R-:W-:Y:S02]  /*14cb0*/  LEA R4, P0, R0.reuse, c[0x0][0x1f8], 0x1 ;  /* 0x00007e0000047a11 */ /* 0x040fe400078008ff */
[----:B------:R1:W1:Y:S02]  /*14cc0*/  LDSM.16.M88.4 R36, [R216+0x5880] ;  /* 0x00588000d824783b */ /* 0x0002640000000200 */
[----:B------:R-:W-:Y:S02]  /*14cd0*/  IADD3 R7, R9, R7, RZ ;  /* 0x0000000709077210 */ /* 0x000fe40007ffe0ff */
[----:B------:R1:W1:Y:S02]  /*14ce0*/  LDSM.16.M88.4 R156, [R216+0x6080] ;  /* 0x00608000d89c783b */ /* 0x0002640000000200 */
[----:B------:R-:W-:Y:S02]  /*14cf0*/  IADD3.X R2, R7, R3, R2, P1, !PT ;  /* 0x0000000307027210 */ /* 0x000fe40000ffe402 */
[----:B------:R1:W1:Y:S02]  /*14d00*/  LDSM.16.M88.4 R192, [R226+0x8080] ;  /* 0x00808000e2c0783b */ /* 0x0002640000000200 */
[----:B------:R-:W-:Y:S02]  /*14d10*/  LEA.HI.X R0, R0, c[0x0][0x1fc], R2, 0x1, P0 ;  /* 0x00007f0000007a11 */ /* 0x000fe400000f0c02 */
[----:B------:R1:W1:Y:S04]  /*14d20*/  LDSM.16.M88.4 R200, [R226+0xa080] ;  /* 0x00a08000e2c8783b */ /* 0x0002680000000200 */
[----:B------:R1:W1:Y:S04]  /*14d30*/  LDSM.16.M88.4 R196, [R223] ;  /* 0x00000000dfc4783b */ /* 0x0002680000000200 */
[----:B------:R1:W1:Y:S04]  /*14d40*/  LDSM.16.M88.4 R204, [R223+0x800] ;  /* 0x00080000dfcc783b */ /* 0x0002680000000200 */
[----:B------:R1:W1:Y:S01]  /*14d50*/  LDSM.16.M88.4 R208, [R223+0x1000] ;  /* 0x00100000dfd0783b */ /* 0x0002620000000200 */
[----:B------:R-:W-:-:S05]  /*14d60*/  BRA.DIV ~URZ, `(.L_x_3514) ;  /* 0x0000adc27f007947 */ /* 0x000fca000b800000 */
[----:B------:R4:W3:Y:S02]  /*14d70*/  SHFL.IDX PT, R7, R0, RZ, 0x181f ;  /* 0x00181fff00077589 */ /* 0x0008e400000e0000 */
.L_x_3626:
[-C--:B--2-4-:R-:W-:Y:S01]  /*14d80*/  HMMA.16816.F32 R8, R52, R20.reuse, RZ ;  /* 0x000000143408723c */ /* 0x094fe200000018ff */
[----:B------:R-:W2:Y:S01]  /*14d90*/  LDL.64 R26, [R1+0xa8] ;  /* 0x0000a800011a7983 */ /* 0x000ea20000100a00 */
[----:B------:R-:W-:Y:S05]  /*14da0*/  BSSY B0, `(.L_x_3515) ;  /* 0x00000f4000007945 */ /* 0x000fea0003800000 */
[----:B------:R-:W4:Y:S01]  /*14db0*/  LDL R30, [R1+0x80] ;  /* 0x00008000011e7983 */ /* 0x000f220000100800 */
[C---:B---3--:R-:W-:Y:S05]  /*14dc0*/  HMMA.16816.F32 R12, R48.reuse, R20, RZ ;  /* 0x00000014300c723c */ /* 0x048fea00000018ff */
[----:B------:R-:W3:Y:S03]  /*14dd0*/  LDL R24, [R1+0xcc] ;  /* 0x0000cc0001187983 */ /* 0x000ee60000100800 */
[-C--:B------:R-:W-:Y:S03]  /*14de0*/  HMMA.16816.F32 R16, R48, R22.reuse, RZ ;  /* 0x000000163010723c */ /* 0x080fe600000018ff */
[----:B------:R-:W5:Y:S05]  /*14df0*/  LDL R29, [R1+0xd8] ;  /* 0x0000d800011d7983 */ /* 0x000f6a0000100800 */
[C---:B------:R-:W-:Y:S01]  /*14e00*/  HMMA.16816.F32 R20, R52.reuse, R22, RZ ;  /* 0x000000163414723c */ /* 0x040fe200000018ff */
[----:B------:R-:W3:Y:S06]  /*14e10*/  LDL R25, [R1+0xd4] ;  /* 0x0000d40001197983 */ /* 0x000eec0000100800 */
[----:B------:R-:W1:Y:S06]  /*14e20*/  SHFL.IDX PT, R3, R4, RZ, 0x181f ;  /* 0x00181fff04037589 */ /* 0x000e6c00000e0000 */
[----:B------:R-:W1:Y:S06]  /*14e30*/  SHFL.IDX PT, R40, R4, 0x1, 0x181f ;  /* 0x00381f0004287f89 */ /* 0x000e6c00000e0000 */
[----:B------:R-:W1:Y:S06]  /*14e40*/  SHFL.IDX PT, R28, R0, 0x1, 0x181f ;  /* 0x00381f00001c7f89 */ /* 0x000e6c00000e0000 */
[----:B------:R-:W1:Y:S06]  /*14e50*/  SHFL.IDX PT, R4, R4, 0x2, 0x181f ;  /* 0x00581f0004047f89 */ /* 0x000e6c00000e0000 */
[----:B------:R-:W1:Y:S01]  /*14e60*/  SHFL.IDX PT, R0, R0, 0x2, 0x181f ;  /* 0x00581f0000007f89 */ /* 0x000e6200000e0000 */
[----:B---3--:R-:W-:Y:S01]  /*14e70*/  SHF.L.U64.HI R214, R24, 0x1, R25 ;  /* 0x0000000118d67819 */ /* 0x008fe20000010219 */
[----:B--2---:R-:W-:Y:S01]  /*14e80*/  IMAD.SHL.U32 R213, R26, 0x2, RZ ;  /* 0x000000021ad57824 */ /* 0x004fe200078e00ff */
[----:B----4-:R-:W-:Y:S01]  /*14e90*/  ISETP.GE.AND P4, PT, R30, c[0x0][0x1d4], PT ;  /* 0x000075001e007a0c */ /* 0x010fe20003f86270 */
[----:B------:R-:W-:Y:S01]  /*14ea0*/  IMAD.SHL.U32 R212, R24, 0x2, RZ ;  /* 0x0000000218d47824 */ /* 0x000fe200078e00ff */
[----:B------:R-:W-:Y:S02]  /*14eb0*/  SHF.L.U64.HI R215, R26, 0x1, R27 ;  /* 0x000000011ad77819 */ /* 0x000fe4000001021b */
[-C--:B-1----:R-:W-:Y:S01]  /*14ec0*/  HMMA.16816.F32 R24, R52, R36.reuse, RZ ;  /* 0x000000243418723c */ /* 0x082fe200000018ff */
[-C--:B------:R-:W-:Y:S02]  /*14ed0*/  IADD3 R2, P0, R3, R213.reuse, RZ ;  /* 0x000000d503027210 */ /* 0x080fe40007f1e0ff */
[----:B-----5:R-:W-:Y:S02]  /*14ee0*/  ISETP.GE.AND P3, PT, R29, c[0x0][0x1d4], PT ;  /* 0x000075001d007a0c */ /* 0x020fe40003f66270 */
[-C--:B------:R-:W-:Y:S01]  /*14ef0*/  IADD3 R34, P2, R3, R212.reuse, RZ ;  /* 0x000000d403227210 */ /* 0x080fe20007f5e0ff */
[C-C-:B------:R-:W-:Y:S01]  /*14f00*/  IMAD.X R3, R7.reuse, 0x1, R215.reuse, P0 ;  /* 0x0000000107037824 */ /* 0x140fe200000e06d7 */
[CC--:B------:R-:W-:Y:S02]  /*14f10*/  IADD3 R32, P1, R40.reuse, R213.reuse, RZ ;  /* 0x000000d528207210 */ /* 0x0c0fe40007f3e0ff */
[-C--:B------:R-:W-:Y:S02]  /*14f20*/  IADD3 R40, P0, R40, R212.reuse, RZ ;  /* 0x000000d428287210 */ /* 0x080fe40007f1e0ff */
[----:B------:R1:W-:Y:S01]  /*14f30*/  LDGSTS.E.BYPASS.LTC128B.128 [R239], [R2.64], !P4 ;  /* 0x0000000002ef7fae */ /* 0x0003e2000e101d46 */
[--C-:B------:R-:W-:Y:S02]  /*14f40*/  IMAD.X R35, R7, 0x1, R214.reuse, P2 ;  /* 0x0000000107237824 */ /* 0x100fe400010e06d6 */
[C-C-:B------:R-:W-:Y:S02]  /*14f50*/  IMAD.X R33, R28.reuse, 0x1, R215.reuse, P1 ;  /* 0x000000011c217824 */ /* 0x140fe400008e06d7 */
[--C-:B------:R-:W-:Y:S01]  /*14f60*/  IMAD.X R41, R28, 0x1, R214.reuse, P0 ;  /* 0x000000011c297824 */ /* 0x100fe200000e06d6 */
[----:B------:R2:W-:Y:S01]  /*14f70*/  LDGSTS.E.BYPASS.LTC128B.128 [R239+0x1800], [R34.64], !P3 ;  /* 0x0180000022ef7fae */ /* 0x0005e2000d901d46 */
[C---:B------:R-:W-:Y:S05]  /*14f80*/  HMMA.16816.F32 R28, R48.reuse, R36, RZ ;  /* 0x00000024301c723c */ /* 0x040fea00000018ff */
[----:B------:R2:W-:Y:S06]  /*14f90*/  LDGSTS.E.BYPASS.LTC128B.128 [R239+0x800], [R32.64], !P4 ;  /* 0x0080000020ef7fae */ /* 0x0005ec000e101d46 */
[----:B------:R3:W-:Y:S06]  /*14fa0*/  LDGSTS.E.BYPASS.LTC128B.128 [R239+0x2000], [R40.64], !P3 ;  /* 0x0200000028ef7fae */ /* 0x0007ec000d901d46 */
[----:B------:R-:W4:Y:S01]  /*14fb0*/  LDL R7, [R1+0x98] ;  /* 0x0000980001077983 */ /* 0x000f220000100800 */
[----:B-1----:R-:W-:Y:S05]  /*14fc0*/  IADD3 R2, P0, R4, R213, RZ ;  /* 0x000000d504027210 */ /* 0x002fea0007f1e0ff */
[----:B------:R-:W-:Y:S05]  /*14fd0*/  IMAD.X R3, R0, 0x1, R215, P0 ;  /* 0x0000000100037824 */ /* 0x000fea00000e06d7 */
[----:B------:R1:W-:Y:S01]  /*14fe0*/  LDGSTS.E.BYPASS.LTC128B.128 [R239+0x1000], [R2.64], !P4 ;  /* 0x0100000002ef7fae */ /* 0x0003e2000e101d46 */
[-C--:B--2---:R-:W-:Y:S01]  /*14ff0*/  HMMA.16816.F32 R32, R48, R38.reuse, RZ ;  /* 0x000000263020723c */ /* 0x084fe200000018ff */
[----:B---3--:R-:W-:Y:S07]  /*15000*/  IADD3 R40, P0, R4, R212, RZ ;  /* 0x000000d404287210 */ /* 0x008fee0007f1e0ff */
[C---:B------:R-:W-:Y:S04]  /*15010*/  HMMA.16816.F32 R36, R52.reuse, R38, RZ ;  /* 0x000000263424723c */ /* 0x040fe800000018ff */
[----:B------:R-:W-:Y:S05]  /*15020*/  IMAD.X R41, R0, 0x1, R214, P0 ;  /* 0x0000000100297824 */ /* 0x000fea00000e06d6 */
[----:B------:R2:W-:Y:S06]  /*15030*/  LDGSTS.E.BYPASS.LTC128B.128 [R239+0x2800], [R40.64], !P3 ;  /* 0x0280000028ef7fae */ /* 0x0005ec000d901d46 */
[----:B------:R-:W0:Y:S01]  /*15040*/  LDGDEPBAR ;  /* 0x00000000000079af */ /* 0x000e220000000000 */
        /* <DEDUP_REMOVED lines=20> */
[----:B------:R-:W5:Y:S07]  /*15190*/  LDSM.16.M88.4 R192, [R222+0x5880] ;  /* 0x00588000dec0783b */ /* 0x000f6e0000000200 */
[-C--:B--2---:R-:W-:Y:S08]  /*151a0*/  HMMA.16816.F32 R8, R156, R196.reuse, R8 ;  /* 0x000000c49c08723c */ /* 0x084ff00000001808 */
[C---:B---3--:R-:W-:Y:S08]  /*151b0*/  HMMA.16816.F32 R12, R200.reuse, R196, R12 ;  /* 0x000000c4c80c723c */ /* 0x048ff0000000180c */
[-C--:B------:R-:W-:Y:S08]  /*151c0*/  HMMA.16816.F32 R16, R200, R198.reuse, R16 ;  /* 0x000000c6c810723c */ /* 0x080ff00000001810 */
[C---:B------:R-:W-:Y:S01]  /*151d0*/  HMMA.16816.F32 R20, R156.reuse, R198, R20 ;  /* 0x000000c69c14723c */ /* 0x040fe20000001814 */
[----:B------:R-:W-:Y:S07]  /*151e0*/  LDSM.16.M88.4 R196, [R221] ;  /* 0x00000000ddc4783b */ /* 0x000fee0000000200 */
[-C--:B-----5:R-:W-:Y:S08]  /*151f0*/  HMMA.16816.F32 R24, R156, R192.reuse, R24 ;  /* 0x000000c09c18723c */ /* 0x0a0ff00000001818 */
[C---:B------:R-:W-:Y:S08]  /*15200*/  HMMA.16816.F32 R28, R200.reuse, R192, R28 ;  /* 0x000000c0c81c723c */ /* 0x040ff0000000181c */
[-C--:B------:R-:W-:Y:S08]  /*15210*/  HMMA.16816.F32 R32, R200, R194.reuse, R32 ;  /* 0x000000c2c820723c */ /* 0x080ff00000001820 */
[C---:B------:R-:W-:Y:S01]  /*15220*/  HMMA.16816.F32 R36, R156.reuse, R194, R36 ;  /* 0x000000c29c24723c */ /* 0x040fe20000001824 */
[----:B------:R-:W2:Y:S07]  /*15230*/  LDSM.16.M88.4 R192, [R227+0x8080] ;  /* 0x00808000e3c0783b */ /* 0x000eae0000000200 */
[-C--:B------:R-:W-:Y:S08]  /*15240*/  HMMA.16816.F32 R40, R156, R204.reuse, R40 ;  /* 0x000000cc9c28723c */ /* 0x080ff00000001828 */
[C---:B------:R-:W-:Y:S08]  /*15250*/  HMMA.16816.F32 R44, R200.reuse, R204, R44 ;  /* 0x000000ccc82c723c */ /* 0x040ff0000000182c */
[-C--:B------:R-:W-:Y:S01]  /*15260*/  HMMA.16816.F32 R48, R200, R206.reuse, R48 ;  /* 0x000000cec830723c */ /* 0x080fe20000001830 */
[----:B------:R-:W3:Y:S07]  /*15270*/  LDSM.16.M88.4 R200, [R227+0xa080] ;  /* 0x00a08000e3c8783b */ /* 0x000eee0000000200 */
[----:B------:R-:W-:Y:S01]  /*15280*/  HMMA.16816.F32 R52, R156, R206, R52 ;  /* 0x000000ce9c34723c */ /* 0x000fe20000001834 */
[----:B------:R-:W5:Y:S06]  /*15290*/  LDSM.16.M88.4 R156, [R221+0x800] ;  /* 0x00080000dd9c783b */ /* 0x000f6c0000000200 */
[----:B------:R-:W1:Y:S01]  /*152a0*/  LDSM.16.M88.4 R204, [R221+0x1000] ;  /* 0x00100000ddcc783b */ /* 0x000e620000000200 */
[----:B----4-:R-:W-:Y:S01]  /*152b0*/  ISETP.GT.AND P0, PT, R230, R7, PT ;  /* 0x00000007e600720c */ /* 0x010fe20003f04270 */
[-C--:B--2---:R-:W-:Y:S08]  /*152c0*/  HMMA.16816.F32 R8, R192, R196.reuse, R8 ;  /* 0x000000c4c008723c */ /* 0x084ff00000001808 */
[C---:B---3--:R-:W-:Y:S08]  /*152d0*/  HMMA.16816.F32 R12, R200.reuse, R196, R12 ;  /* 0x000000c4c80c723c */ /* 0x048ff0000000180c */
[-C--:B------:R-:W-:Y:S08]  /*152e0*/  HMMA.16816.F32 R16, R200, R198.reuse, R16 ;  /* 0x000000c6c810723c */ /* 0x080ff00000001810 */
[C---:B------:R-:W-:Y:S01]  /*152f0*/  HMMA.16816.F32 R20, R192.reuse, R198, R20 ;  /* 0x000000c6c014723c */ /* 0x040fe20000001814 */
[----:B------:R-:W-:Y:S07]  /*15300*/  LDSM.16.M88.4 R196, [R216+0x6880] ;  /* 0x00688000d8c4783b */ /* 0x000fee0000000200 */
[-C--:B-----5:R-:W-:Y:S08]  /*15310*/  HMMA.16816.F32 R24, R192, R156.reuse, R24 ;  /* 0x0000009cc018723c */ /* 0x0a0ff00000001818 */
        /* <DEDUP_REMOVED lines=9> */
[----:B------:R-:W3:Y:S06]  /*153b0*/  LDSM.16.M88.4 R192, [R216+0x7080] ;  /* 0x00708000d8c0783b */ /* 0x000eec0000000200 */
[----:B------:R-:W4:Y:S01]  /*153c0*/  LDSM.16.M88.4 R204, [R216+0x7880] ;  /* 0x00788000d8cc783b */ /* 0x000f220000000200 */
[-C--:B--2---:R-:W-:Y:S08]  /*153d0*/  HMMA.16816.F32 R8, R156, R196.reuse, R8 ;  /* 0x000000c49c08723c */ /* 0x084ff00000001808 */
        /* <DEDUP_REMOVED lines=50> */
[----:B------:R-:W-:Y:S04]  /*15700*/  DEPBAR.LE SB0, 0x0 ;  /* 0x000080000000791a */ /* 0x000fe80000000000 */
[-C--:B-1----:R-:W-:Y:S01]  /*15710*/  HMMA.16816.F32 R8, R192, R196.reuse, R8 ;  /* 0x000000c4c008723c */ /* 0x082fe20000001808 */
[----:B------:R-:W-:Y:S07]  /*15720*/  BAR.SYNC.DEFER_BLOCKING 0x0 ;  /* 0x0000000000007b1d */ /* 0x000fee0000010000 */
[C---:B--2---:R-:W-:Y:S08]  /*15730*/  HMMA.16816.F32 R12, R200.reuse, R196, R12 ;  /* 0x000000c4c80c723c */ /* 0x044ff0000000180c */
        /* <DEDUP_REMOVED lines=18> */
[----:B------:R-:W5:Y:S01]  /*15860*/  LDL R7, [R1+0xc8] ;  /* 0x0000c80001077983 */ /* 0x000f620000100800 */
[----:B--2---:R-:W-:Y:S03]  /*15870*/  IMAD R2, R230, 0x30, R231 ;  /* 0x00000030e6027824 */ /* 0x004fe600078e02e7 */
[----:B------:R-:W1:Y:S01]  /*15880*/  S2R R231, SR_CTAID.Y ;  /* 0x0000000000e77919 */ /* 0x000e620000002600 */
[----:B---3--:R-:W-:Y:S02]  /*15890*/  ISETP.GT.AND P1, PT, R155, 0x2f, PT ;  /* 0x0000002f9b00780c */ /* 0x008fe40003f24270 */
[----:B------:R-:W-:Y:S02]  /*158a0*/  IADD3 R2, R2, -0x30, R155 ;  /* 0xffffffd002027810 */ /* 0x000fe40007ffe09b */
[----:B------:R-:W2:Y:S03]  /*158b0*/  S2R R155, SR_CTAID.Y ;  /* 0x00000000009b7919 */ /* 0x000ea60000002600 */
[----:B------:R-:W-:Y:S04]  /*158c0*/  @P0 IMAD.HI.U32 R3, R2, c[0x0][0x2bc], RZ ;  /* 0x0000af0002030a27 */ /* 0x000fe800078e00ff */
[----:B------:R-:W-:Y:S01]  /*158d0*/  IMAD.MOV.U32 R0, RZ, RZ, R2 ;  /* 0x000000ffff007224 */ /* 0x000fe200078e0002 */
[----:B------:R-:W-:Y:S04]  /*158e0*/  @P0 SHF.R.U32.HI R0, RZ, c[0x0][0x2c0], R3 ;  /* 0x0000b000ff000a19 */ /* 0x000fe80000011603 */
[C---:B----4-:R-:W-:Y:S04]  /*158f0*/  @!P1 IADD3 R3, P0, R0.reuse, R232, RZ ;  /* 0x000000e800039210 */ /* 0x050fe80007f1e0ff */
[----:B-----5:R-:W-:Y:S01]  /*15900*/  @!P1 LEA.HI.X.SX32 R4, R0, R7, 0x1, P0 ;  /* 0x0000000700049211 */ /* 0x020fe200000f0eff */
[----:B------:R-:W-:Y:S01]  /*15910*/  IMAD.MOV R0, RZ, RZ, -R0 ;  /* 0x000000ffff007224 */ /* 0x000fe200078e0a00 */
[C---:B------:R-:W-:Y:S02]  /*15920*/  @!P1 LEA R156, P0, R3.reuse, c[0x0][0x2a0], 0x2 ;  /* 0x0000a800039c9a11 */ /* 0x040fe400078010ff */
[----:B-1----:R-:W-:Y:S01]  /*15930*/  SHF.R.S32.HI R7, RZ, 0x1f, R231 ;  /* 0x0000001fff077819 */ /* 0x002fe200000114e7 */
[----:B------:R-:W-:Y:S01]  /*15940*/  IMAD R240, R0, c[0x0][0x2b8], R2 ;  /* 0x0000ae0000f07a24 */ /* 0x000fe200078e0202 */
[----:B------:R-:W-:Y:S01]  /*15950*/  @!P1 LEA.HI.X R157, R3, c[0x0][0x2a4], R4, 0x2, P0 ;  /* 0x0000a900039d9a11 */ /* 0x000fe200000f1404 */
[----:B--2---:R-:W-:Y:S03]  /*15960*/  IMAD.WIDE.U32 R232, R155, c[0x0][0x1e8], RZ ;  /* 0x00007a009be87a25 */ /* 0x004fe600078e00ff */
[----:B------:R-:W-:Y:S01]  /*15970*/  SHF.R.S32.HI R0, RZ, 0x1f, R240 ;  /* 0x0000001fff007819 */ /* 0x000fe200000114f0 */
[----:B------:R-:W2:Y:S01]  /*15980*/  @!P1 LDG.E R237, [R156.64] ;  /* 0x000000069ced9981 */ /* 0x000ea2000c1e1900 */
[----:B------:R-:W-:Y:S04]  /*15990*/  IMAD.WIDE.U32 R2, R240, c[0x0][0x1e0], RZ ;  /* 0x00007800f0027a25 */ /* 0x000fe800078e00ff */
[----:B------:R-:W-:Y:S02]  /*159a0*/  IMAD R0, R0, c[0x0][0x1e0], RZ ;  /* 0x0000780000007a24 */ /* 0x000fe400078e02ff */
[----:B------:R-:W-:Y:S02]  /*159b0*/  IMAD R7, R7, c[0x0][0x1e8], RZ ;  /* 0x00007a0007077a24 */ /* 0x000fe400078e02ff */
[----:B------:R-:W-:Y:S02]  /*159c0*/  IMAD R0, R240, c[0x0][0x1e4], R0 ;  /* 0x00007900f0007a24 */ /* 0x000fe400078e0200 */
[----:B------:R-:W-:Y:S03]  /*159d0*/  IMAD R7, R155, c[0x0][0x1ec], R7 ;  /* 0x00007b009b077a24 */ /* 0x000fe600078e0207 */
[----:B------:R-:W-:Y:S01]  /*159e0*/  IADD3 R3, R3, R0, RZ ;  /* 0x0000000003037210 */ /* 0x000fe20007ffe0ff */
[----:B------:R-:W-:Y:S01]  /*159f0*/  IMAD.IADD R7, R233, 0x1, R7 ;  /* 0x00000001e9077824 */ /* 0x000fe200078e0207 */
[----:B--2---:R-:W-:Y:S03]  /*15a00*/  SHF.R.S32.HI R4, RZ, 0x1f, R237 ;  /* 0x0000001fff047819 */ /* 0x004fe600000114ed */
[C---:B------:R-:W-:Y:S04]  /*15a10*/  IMAD.WIDE.U32 R2, R237.reuse, c[0x0][0x1f0], R2 ;  /* 0x00007c00ed027a25 */ /* 0x040fe800078e0002 */
[----:B------:R-:W-:Y:S01]  /*15a20*/  IMAD R4, R4, c[0x0][0x1f0], RZ ;  /* 0x00007c0004047a24 */ /* 0x000fe200078e02ff */
[----:B------:R-:W-:Y:S03]  /*15a30*/  IADD3 R0, P1, R232, R2, RZ ;  /* 0x00000002e8007210 */ /* 0x000fe60007f3e0ff */
[----:B------:R-:W-:Y:S01]  /*15a40*/  IMAD R2, R237, c[0x0][0x1f4], R4 ;  /* 0x00007d00ed027a24 */ /* 0x000fe200078e0204 */
[C---:B------:R-:W-:Y:S04]  /*15a50*/  LEA R4, P0, R0.reuse, c[0x0][0x1c8], 0x1 ;  /* 0x0000720000047a11 */ /* 0x040fe800078008ff */
[----:B------:R-:W-:Y:S04]  /*15a60*/  IADD3.X R2, R7, R3, R2, P1, !PT ;  /* 0x0000000307027210 */ /* 0x000fe80000ffe402 */
[----:B------:R-:W-:Y:S01]  /*15a70*/  LEA.HI.X R0, R0, c[0x0][0x1cc], R2, 0x1, P0 ;  /* 0x0000730000007a11 */ /* 0x000fe200000f0c02 */
[----:B------:R-:W-:-:S05]  /*15a80*/  BRA.DIV ~URZ, `(.L_x_3517) ;  /* 0x0000a1227f007947 */ /* 0x000fca000b800000 */
[----:B------:R1:W2:Y:S02]  /*15a90*/  SHFL.IDX PT, R7, R0, RZ, 0x181f ;  /* 0x00181fff00077589 */ /* 0x0002a400000e0000 */
.L_x_3627:
[----:B------:R-:W-:-:S05]  /*15aa0*/  BRA.DIV ~URZ, `(.L_x_3518) ;  /* 0x0000a1827f007947 */ /* 0x000fca000b800000 */
[----:B------:R-:W3:Y:S04]  /*15ab0*/  LDL R159, [R1+0x80] ;  /* 0x00008000019f7983 */ /* 0x000ee80000100800 */
[----:B------:R-:W4:Y:S04]  /*15ac0*/  LDL R194, [R1+0xd8] ;  /* 0x0000d80001c27983 */ /* 0x000f280000100800 */
[----:B------:R-:W5:Y:S04]  /*15ad0*/  SHFL.IDX PT, R2, R4, RZ, 0x181f ;  /* 0x00181fff04027589 */ /* 0x000f6800000e0000 */
[----:B------:R-:W1:Y:S04]  /*15ae0*/  SHFL.IDX PT, R158, R4, 0x1, 0x181f ;  /* 0x00381f00049e7f89 */ /* 0x000e6800000e0000 */
[----:B------:R-:W2:Y:S04]  /*15af0*/  SHFL.IDX PT, R155, R0, 0x1, 0x181f ;  /* 0x00381f00009b7f89 */ /* 0x000ea800000e0000 */
[----:B-1----:R-:W1:Y:S04]  /*15b00*/  SHFL.IDX PT, R0, R0, 0x2, 0x181f ;  /* 0x00581f0000007f89 */ /* 0x002e6800000e0000 */
[----:B------:R-:W1:Y:S01]  /*15b10*/  SHFL.IDX PT, R4, R4, 0x2, 0x181f ;  /* 0x00581f0004047f89 */ /* 0x000e6200000e0000 */
[----:B----4-:R-:W-:Y:S02]  /*15b20*/  ISETP.GE.AND P3, PT, R194, c[0x0][0x1d4], PT ;  /* 0x00007500c2007a0c */ /* 0x010fe40003f66270 */
[----:B---3--:R-:W-:Y:S02]  /*15b30*/  ISETP.GE.AND P4, PT, R159, c[0x0][0x1d4], PT ;  /* 0x000075009f007a0c */ /* 0x008fe40003f86270 */
[CC--:B-----5:R-:W-:Y:S02]  /*15b40*/  IADD3 R192, P0, R2.reuse, R213.reuse, RZ ;  /* 0x000000d502c07210 */ /* 0x0e0fe40007f1e0ff */
[-C--:B------:R-:W-:Y:S02]  /*15b50*/  IADD3 R156, P2, R2, R212.reuse, RZ ;  /* 0x000000d4029c7210 */ /* 0x080fe40007f5e0ff */
[C---:B------:R-:W-:Y:S01]  /*15b60*/  IADD3 R2, P1, R158.reuse, R213, RZ ;  /* 0x000000d59e027210 */ /* 0x040fe20007f3e0ff */
[C-C-:B--2---:R-:W-:Y:S01]  /*15b70*/  IMAD.X R193, R7.reuse, 0x1, R215.reuse, P0 ;  /* 0x0000000107c17824 */ /* 0x144fe200000e06d7 */
[----:B------:R-:W-:Y:S01]  /*15b80*/  IADD3 R158, P0, R158, R212, RZ ;  /* 0x000000d49e9e7210 */ /* 0x000fe20007f1e0ff */
[--C-:B------:R-:W-:Y:S02]  /*15b90*/  IMAD.X R157, R7, 0x1, R214.reuse, P2 ;  /* 0x00000001079d7824 */ /* 0x100fe400010e06d6 */
[C---:B------:R-:W-:Y:S02]  /*15ba0*/  IMAD.X R3, R155.reuse, 0x1, R215, P1 ;  /* 0x000000019b037824 */ /* 0x040fe400008e06d7 */
[----:B------:R2:W-:Y:S01]  /*15bb0*/  LDGSTS.E.BYPASS.LTC128B.128 [R238+0x5080], [R192.64], !P4 ;  /* 0x05080000c0ee7fae */ /* 0x0005e2000e101d46 */
[----:B------:R-:W-:Y:S03]  /*15bc0*/  IMAD.X R159, R155, 0x1, R214, P0 ;  /* 0x000000019b9f7824 */ /* 0x000fe600000e06d6 */
[----:B------:R2:W-:Y:S04]  /*15bd0*/  LDGSTS.E.BYPASS.LTC128B.128 [R238+0x6880], [R156.64], !P3 ;  /* 0x068800009cee7fae */ /* 0x0005e8000d901d46 */
[----:B------:R2:W-:Y:S04]  /*15be0*/  LDGSTS.E.BYPASS.LTC128B.128 [R238+0x5880], [R2.64], !P4 ;  /* 0x0588000002ee7fae */ /* 0x0005e8000e101d46 */
[----:B------:R2:W-:Y:S02]  /*15bf0*/  LDGSTS.E.BYPASS.LTC128B.128 [R238+0x7080], [R158.64], !P3 ;  /* 0x070800009eee7fae */ /* 0x0005e4000d901d46 */
.L_x_3628:
[----:B-1----:R-:W3:Y:S01]  /*15c00*/  LDL R155, [R1+0x80] ;  /* 0x00008000019b7983 */ /* 0x002ee20000100800 */
[C---:B--2---:R-:W-:Y:S02]  /*15c10*/  IADD3 R156, P1, R4.reuse, R213, RZ ;  /* 0x000000d5049c7210 */ /* 0x044fe40007f3e0ff */
[----:B------:R-:W-:Y:S01]  /*15c20*/  IADD3 R2, P0, R4, R212, RZ ;  /* 0x000000d404027210 */ /* 0x000fe20007f1e0ff */
[----:B------:R-:W2:Y:S02]  /*15c30*/  LDL R7, [R1+0xd8] ;  /* 0x0000d80001077983 */ /* 0x000ea40000100800 */
[C---:B------:R-:W-:Y:S02]  /*15c40*/  IMAD.X R157, R0.reuse, 0x1, R215, P1 ;  /* 0x00000001009d7824 */ /* 0x040fe400008e06d7 */
[----:B------:R-:W-:Y:S01]  /*15c50*/  IMAD.X R3, R0, 0x1, R214, P0 ;  /* 0x0000000100037824 */ /* 0x000fe200000e06d6 */
[----:B--2---:R-:W-:Y:S02]  /*15c60*/  ISETP.GE.AND P2, PT, R7, c[0x0][0x1d4], PT ;  /* 0x0000750007007a0c */ /* 0x004fe40003f46270 */
[----:B---3--:R-:W-:Y:S11]  /*15c70*/  ISETP.GE.AND P3, PT, R155, c[0x0][0x1d4], PT ;  /* 0x000075009b007a0c */ /* 0x008ff60003f66270 */
[----:B------:R-:W-:Y:S02]  /*15c80*/  @!UPT UIADD3 URZ, URZ, URZ, URZ ;  /* 0x0000003f3f3ff290 */ /* 0x000fe4000fffe03f */
[----:B------:R-:W-:Y:S01]  /*15c90*/  @!PT LDS RZ, [RZ] ;  /* 0x00000000fffff984 */ /* 0x000fe20000000800 */
[----:B------:R-:W-:Y:S01]  /*15ca0*/  @!PT LDS RZ, [RZ] ;  /* 0x00000000fffff984 */ /* 0x000fe20000000800 */
[----:B------:R-:W-:Y:S01]  /*15cb0*/  @!PT LDS RZ, [RZ] ;  /* 0x00000000fffff984 */ /* 0x000fe20000000800 */
[----:B------:R1:W-:Y:S04]  /*15cc0*/  LDGSTS.E.BYPASS.LTC128B.128 [R238+0x6080], [R156.64], !P3 ;  /* 0x060800009cee7fae */ /* 0x0003e8000d901d46 */
[----:B------:R1:W-:Y:S02]  /*15cd0*/  LDGSTS.E.BYPASS.LTC128B.128 [R238+0x7880], [R2.64], !P2 ;  /* 0x0788000002ee7fae */ /* 0x0003e4000d101d46 */
.L_x_3516:
[----:B------:R-:W-:Y:S05]  /*15ce0*/  BSYNC B0 ;  /* 0x0000000000007941 */ /* 0x000fea0003800000 */
.L_x_3515:
[----:B-1----:R-:W2:Y:S01]  /*15cf0*/  LDL R157, [R1+0xc4] ;  /* 0x0000c400019d7983 */ /* 0x002ea20000100800 */
[----:B------:R-:W-:Y:S03]  /*15d00*/  IMAD.MOV.U32 R7, RZ, RZ, 0x1 ;  /* 0x00000001ff077424 */ /* 0x000fe600078e00ff */
[----:B------:R-:W2:Y:S02]  /*15d10*/  LDL R0, [R1+0x4] ;  /* 0x0000040001007983 */ /* 0x000ea40000100800 */
[----:B------:R-:W-:Y:S01]  /*15d20*/  ISETP.NE.AND P0, PT, R7, c[0x0][0x2c4], PT ;  /* 0x0000b10007007a0c */ /* 0x000fe20003f05270 */
[----:B------:R-:W-:Y:S01]  /*15d30*/  IMAD R7, R230, -0x30, RZ ;  /* 0xffffffd0e6077824 */ /* 0x000fe200078e02ff */
[----:B------:R-:W3:Y:S04]  /*15d40*/  LDL R156, [R1+0xc0] ;  /* 0x0000c000019c7983 */ /* 0x000ee80000100800 */
[----:B------:R-:W3:Y:S04]  /*15d50*/  LDL R155, [R1+0xbc] ;  /* 0x0000bc00019b7983 */ /* 0x000ee80000100800 */
[----:B------:R-:W4:Y:S04]  /*15d60*/  LDL R4, [R1+0xb8] ;  /* 0x0000b80001047983 */ /* 0x000f280000100800 */
[----:B------:R-:W5:Y:S04]  /*15d70*/  LDL R3, [R1+0x90] ;  /* 0x0000900001037983 */ /* 0x000f680000100800 */
[----:B------:R-:W3:Y:S04]  /*15d80*/  LDL R2, [R1+0x70] ;  /* 0x0000700001027983 */ /* 0x000ee80000100800 */
[----:B------:R-:W0:Y:S01]  /*15d90*/  LDGDEPBAR ;  /* 0x00000000000079af */ /* 0x000e220000000000 */
[----:B-----5:R-:W-:Y:S01]  /*15da0*/  IADD3 R159, -R3, 0x1, R7 ;  /* 0x00000001039f7810 */ /* 0x020fe20007ffe107 */
[----:B--2---:R-:W-:Y:S02]  /*15db0*/  IMAD R0, R0, 0x80, R157 ;  /* 0x0000008000007824 */ /* 0x004fe400078e029d */
[----:B------:R-:W-:Y:S01]  /*15dc0*/  IMAD.IADD R192, R7, 0x1, -R3 ;  /* 0x0000000107c07824 */ /* 0x000fe200078e0a03 */
[----:B---3--:R-:W-:Y:S02]  /*15dd0*/  IADD3 R159, -R2, R159, R5 ;  /* 0x0000009f029f7210 */ /* 0x008fe40007ffe105 */
[----:B------:R-:W-:Y:S02]  /*15de0*/  IADD3 R0, R155, R0, R156 ;  /* 0x000000009b007210 */ /* 0x000fe40007ffe09c */
[----:B------:R-:W-:Y:S02]  /*15df0*/  LOP3.LUT R2, RZ, c[0x0][0x324], RZ, 0x33, !PT ;  /* 0x0000c900ff027a12 */ /* 0x000fe400078e33ff */
[----:B------:R-:W-:Y:S01]  /*15e00*/  IADD3 R158, R159, c[0x0][0x328], RZ ;  /* 0x0000ca009f9e7a10 */ /* 0x000fe20007ffe0ff */
[----:B----4-:R-:W-:Y:S02]  /*15e10*/  IMAD.IADD R157, R4, 0x1, R0 ;  /* 0x00000001049d7824 */ /* 0x010fe400078e0200 */
[----:B------:R-:W-:Y:S02]  /*15e20*/  IMAD.IADD R159, R2, 0x1, R159 ;  /* 0x00000001029f7824 */ /* 0x000fe400078e029f */
[----:B------:R-:W-:Y:S05]  /*15e30*/  @P0 IMAD.HI.U32 R0, R157, c[0x0][0x2c8], RZ ;  /* 0x0000b2009d000a27 */ /* 0x000fea00078e00ff */
[----:B------:R-:W-:Y:S01]  /*15e40*/  @P0 SHF.R.U32.HI R157, RZ, c[0x0][0x2cc], R0 ;  /* 0x0000b300ff9d0a19 */ /* 0x000fe20000011600 */
[----:B------:R-:W-:-:S05]  /*15e50*/  BRA.DIV ~URZ, `(.L_x_3519) ;  /* 0x0000a1927f007947 */ /* 0x000fca000b800000 */
[----:B------:R1:W2:Y:S02]  /*15e60*/  SHFL.IDX PT, R2, R157, RZ, 0x1c1f ;  /* 0x001c1fff9d027589 */ /* 0x0002a400000e0000 */
.L_x_3629:
        /* <DEDUP_REMOVED lines=20> */
.L_x_3522:
[----:B------:R-:W-:Y:S04]  /*15fb0*/  MOV R3, c[0x0][0x32c] ;  /* 0x0000cb0000037a02 */ /* 0x000fe80000000f00 */
[----:B------:R-:W-:Y:S11]  /*15fc0*/  ISETP.NE.AND P0, PT, R3, 0x1, PT ;  /* 0x000000010300780c */ /* 0x000ff60003f05270 */
[----:B------:R-:W-:Y:S02]  /*15fd0*/  @!UPT UIADD3 URZ, URZ, URZ, URZ ;  /* 0x0000003f3f3ff290 */ /* 0x000fe4000fffe03f */
[----:B------:R-:W-:Y:S05]  /*15fe0*/  @P0 IMAD.HI.U32 R3, R2, c[0x0][0x330], RZ ;  /* 0x0000cc0002030a27 */ /* 0x000fea00078e00ff */
[----:B------:R-:W-:Y:S02]  /*15ff0*/  @P0 SHF.R.U32.HI R2, RZ, c[0x0][0x334], R3 ;  /* 0x0000cd00ff020a19 */ /* 0x000fe40000011603 */
.L_x_3523:
[----:B------:R-:W-:Y:S05]  /*16000*/  BSYNC B0 ;  /* 0x0000000000007941 */ /* 0x000fea0003800000 */
.L_x_3521:
[----:B------:R-:W-:Y:S05]  /*16010*/  IMAD R2, R2, c[0x0][0x32c], R192 ;  /* 0x0000cb0002027a24 */ /* 0x000fea00078e02c0 */
[----:B------:R-:W-:Y:S02]  /*16020*/  IADD3 R3, R2, c[0x0][0x32c], RZ ;  /* 0x0000cb0002037a10 */ /* 0x000fe40007ffe0ff */
[----:B------:R-:W-:Y:S02]  /*16030*/  IMNMX R0, R0, R2, !PT ;  /* 0x0000000200007217 */ /* 0x000fe40007800200 */
[----:B------:R-:W-:Y:S02]  /*16040*/  IMNMX R155, R155, R3, PT ;  /* 0x000000039b9b7217 */ /* 0x000fe40003800200 */
.L_x_3520:
[----:B------:R-:W-:-:S05]  /*16050*/  BRA.DIV ~URZ, `(.L_x_3524) ;  /* 0x0000a0127f007947 */ /* 0x000fca000b800000 */
[----:B------:R2:W3:Y:S02]  /*16060*/  SHFL.IDX PT, R2, R157, 0x1, 0x1c1f ;  /* 0x003c1f009d027f89 */ /* 0x0004e400000e0000 */
.L_x_3630:
        /* <DEDUP_REMOVED lines=20> */
.L_x_3527:
[----:B------:R-:W-:Y:S04]  /*161b0*/  MOV R3, c[0x0][0x32c] ;  /* 0x0000cb0000037a02 */ /* 0x000fe80000000f00 */
[----:B------:R-:W-:Y:S11]  /*161c0*/  ISETP.NE.AND P0, PT, R3, 0x1, PT ;  /* 0x000000010300780c */ /* 0x000ff60003f05270 */
[----:B------:R-:W-:Y:S02]  /*161d0*/  @!UPT UIADD3 URZ, URZ, URZ, URZ ;  /* 0x0000003f3f3ff290 */ /* 0x000fe4000fffe03f */
[----:B------:R-:W-:Y:S05]  /*161e0*/  @P0 IMAD.HI.U32 R3, R2, c[0x0][0x330], RZ ;  /* 0x0000cc0002030a27 */ /* 0x000fea00078e00ff */
[----:B------:R-:W-:Y:S02]  /*161f0*/  @P0 SHF.R.U32.HI R2, RZ, c[0x0][0x334], R3 ;  /* 0x0000cd00ff020a19 */ /* 0x000fe40000011603 */
.L_x_3528:
[----:B------:R-:W-:Y:S05]  /*16200*/  BSYNC B0 ;  /* 0x0000000000007941 */ /* 0x000fea0003800000 */
.L_x_3526:
[----:B------:R-:W-:Y:S05]  /*16210*/  IMAD R2, R2, c[0x0][0x32c], R192 ;  /* 0x0000cb0002027a24 */ /* 0x000fea00078e02c0 */
[----:B------:R-:W-:Y:S02]  /*16220*/  IADD3 R3, R2, c[0x0][0x32c], RZ ;  /* 0x0000cb0002037a10 */ /* 0x000fe40007ffe0ff */
[----:B------:R-:W-:Y:S02]  /*16230*/  IMNMX R4, R4, R2, !PT ;  /* 0x0000000204047217 */ /* 0x000fe40007800200 */
[----:B------:R-:W-:Y:S02]  /*16240*/  IMNMX R156, R156, R3, PT ;  /* 0x000000039c9c7217 */ /* 0x000fe40003800200 */
.L_x_3525:
        /* <DEDUP_REMOVED lines=8> */
[C---:B------:R-:W-:Y:S02]  /*162d0*/  ISETP.GT.AND P0, PT, R0.reuse, 0x1, !P0 ;  /* 0x000000010000780c */ /* 0x040fe40004704270 */
        /* <DEDUP_REMOVED lines=9> */
[C---:B------:R-:W-:Y:S02]  /*16370*/  ISETP.GT.AND P0, PT, R0.reuse, 0x9, !P1 ;  /* 0x000000090000780c */ /* 0x040fe40004f04270 */
        /* <DEDUP_REMOVED lines=43> */
[----:B------:R3:W4:Y:S02]  /*16630*/  SHFL.IDX PT, R3, R157, 0x2, 0x1c1f ;  /* 0x005c1f009d037f89 */ /* 0x00072400000e0000 */
.L_x_3631:
        /* <DEDUP_REMOVED lines=20> */
.L_x_3532:
[----:B------:R-:W-:Y:S04]  /*16780*/  MOV R7, c[0x0][0x32c] ;  /* 0x0000cb0000077a02 */ /* 0x000fe80000000f00 */
[----:B------:R-:W-:Y:S11]  /*16790*/  ISETP.NE.AND P0, PT, R7, 0x1, PT ;  /* 0x000000010700780c */ /* 0x000ff60003f05270 */
[----:B------:R-:W-:Y:S02]  /*167a0*/  @!UPT UIADD3 URZ, URZ, URZ, URZ ;  /* 0x0000003f3f3ff290 */ /* 0x000fe4000fffe03f */
[----:B------:R-:W-:Y:S05]  /*167b0*/  @P0 IMAD.HI.U32 R7, R3, c[0x0][0x330], RZ ;  /* 0x0000cc0003070a27 */ /* 0x000fea00078e00ff */
[----:B------:R-:W-:Y:S02]  /*167c0*/  @P0 SHF.R.U32.HI R3, RZ, c[0x0][0x334], R7 ;  /* 0x0000cd00ff030a19 */ /* 0x000fe40000011607 */
.L_x_3533:
[----:B------:R-:W-:Y:S05]  /*167d0*/  BSYNC B0 ;  /* 0x0000000000007941 */ /* 0x000fea0003800000 */
.L_x_3531:
[----:B------:R-:W-:Y:S05]  /*167e0*/  IMAD R3, R3, c[0x0][0x32c], R192 ;  /* 0x0000cb0003037a24 */ /* 0x000fea00078e02c0 */
[----:B------:R-:W-:Y:S02]  /*167f0*/  IADD3 R7, R3, c[0x0][0x32c], RZ ;  /* 0x0000cb0003077a10 */ /* 0x000fe40007ffe0ff */
[----:B------:R-:W-:Y:S02]  /*16800*/  IMNMX R0, R0, R3, !PT ;  /* 0x0000000300007217 */ /* 0x000fe40007800200 */
[----:B------:R-:W-:Y:S02]  /*16810*/  IMNMX R2, R2, R7, PT ;  /* 0x0000000702027217 */ /* 0x000fe40003800200 */
.L_x_3530:
        /* <DEDUP_REMOVED lines=28> */
[----:B------:R-:W-:Y:S04]  /*169e0*/  LOP3.LUT P0, RZ, R229, 0x10, RZ, 0xc0, !PT ;  /* 0x00000010e5ff7812 */ /* 0x000fe8000780c0ff */
[----:B------:R-:W-:Y:S04]  /*169f0*/  ISETP.GT.AND P0, PT, R4, 0x1, !P0 ;  /* 0x000000010400780c */ /* 0x000fe80004704270 */
[----:B------:R-:W-:Y:S04]  /*16a00*/  ISETP.LT.OR P0, PT, R156, 0x2, P0 ;  /* 0x000000029c00780c */ /* 0x000fe80000701670 */
[----:B------:R-:W-:Y:S02]  /*16a10*/  FSEL R11, R11, -INF , !P0 ;  /* 0xff8000000b0b7808 */ /* 0x000fe40004000000 */
[----:B------:R-:W-:Y:S04]  /*16a20*/  ISETP.GT.AND P0, PT, R4, RZ, !P1 ;  /* 0x000000ff0400720c */ /* 0x000fe80004f04270 */
        /* <DEDUP_REMOVED lines=53> */
.L_x_3632:
        /* <DEDUP_REMOVED lines=20> */
.L_x_3537:
[----:B------:R-:W-:Y:S04]  /*16ec0*/  MOV R4, c[0x0][0x32c] ;  /* 0x0000cb0000047a02 */ /* 0x000fe80000000f00 */
[----:B------:R-:W-:Y:S11]  /*16ed0*/  ISETP.NE.AND P0, PT, R4, 0x1, PT ;  /* 0x000000010400780c */ /* 0x000ff60003f05270 */
[----:B------:R-:W-:Y:S02]  /*16ee0*/  @!UPT UIADD3 URZ, URZ, URZ, URZ ;  /* 0x0000003f3f3ff290 */ /* 0x000fe4000fffe03f */
[----:B------:R-:W-:Y:S05]  /*16ef0*/  @P0 IMAD.HI.U32 R4, R3, c[0x0][0x330], RZ ;  /* 0x0000cc0003040a27 */ /* 0x000fea00078e00ff */
[----:B------:R-:W-:Y:S02]  /*16f00*/  @P0 SHF.R.U32.HI R3, RZ, c[0x0][0x334], R4 ;  /* 0x0000cd00ff030a19 */ /* 0x000fe40000011604 */
.L_x_3538:
[----:B------:R-:W-:Y:S05]  /*16f10*/  BSYNC B0 ;  /* 0x0000000000007941 */ /* 0x000fea0003800000 */
.L_x_3536:
[----:B------:R-:W-:Y:S05]  /*16f20*/  IMAD R192, R3, c[0x0][0x32c], R192 ;  /* 0x0000cb0003c07a24 */ /* 0x000fea00078e02c0 */
[----:B------:R-:W-:Y:S02]  /*16f30*/  IADD3 R3, R192, c[0x0][0x32c], RZ ;  /* 0x0000cb00c0037a10 */ /* 0x000fe40007ffe0ff */
[----:B------:R-:W-:Y:S02]  /*16f40*/  IMNMX R0, R0, R192, !PT ;  /* 0x000000c000007217 */ /* 0x000fe40007800200 */
[----:B------:R-:W-:Y:S02]  /*16f50*/  IMNMX R2, R2, R3, PT ;  /* 0x0000000302027217 */ /* 0x000fe40003800200 */
.L_x_3535:
[----:B------:R-:W-:Y:S02]  /*16f60*/  ISETP.GT.AND P0, PT, R0, RZ, !P1 ;  /* 0x000000ff0000720c */ /* 0x000fe40004f04270 */
[C---:B------:R-:W-:Y:S02]  /*16f70*/  LOP3.LUT P1, RZ, R229.reuse, 0x1, RZ, 0xc0, !PT ;  /* 0x00000001e5ff7812 */ /* 0x040fe4000782c0ff */
        /* <DEDUP_REMOVED lines=86> */
[----:B--234-:R-:W-:Y:S02]  /*174e0*/  FMNMX.FTZ R157, R210, R0, !PT ;  /* 0x00000000d29d7209 */ /* 0x01cfe40007810000 */
[----:B------:R-:W-:Y:S01]  /*174f0*/  FMNMX.FTZ R0, R209, R3, !PT ;  /* 0x00000003d1007209 */ /* 0x000fe20007810000 */
[----:B------:R-:W-:-:S05]  /*17500*/  BRA.DIV ~URZ, `(.L_x_3539) ;  /* 0x00008ce27f007947 */ /* 0x000fca000b800000 */
[----:B------:R1:W2:Y:S02]  /*17510*/  SHFL.BFLY PT, R155, R4, 0x2, 0x1f ;  /* 0x0c401f00049b7f89 */ /* 0x0002a400000e0000 */
.L_x_3633:
        /* <DEDUP_REMOVED lines=15> */
.L_x_3634:
[C---:B------:R-:W-:Y:S01]  /*17610*/  FMUL.FTZ R52, R155.reuse, c[0x0][0x2d0] ;  /* 0x0000b4009b347a20 */ /* 0x040fe20000410000 */
[----:B------:R-:W-:Y:S01]  /*17620*/  FSETP.NEU.FTZ.AND P0, PT, R155, -INF , PT ;  /* 0xff8000009b00780b */ /* 0x000fe20003f1d000 */
[C---:B------:R-:W-:Y:S01]  /*17630*/  FMUL.FTZ R159, R156.reuse, c[0x0][0x2d0] ;  /* 0x0000b4009c9f7a20 */ /* 0x040fe20000410000 */
[----:B------:R-:W-:Y:S01]  /*17640*/  FSETP.NEU.FTZ.AND P1, PT, R156, -INF , PT ;  /* 0xff8000009c00780b */ /* 0x000fe20003f3d000 */
[----:B------:R-:W-:Y:S01]  /*17650*/  FMUL.FTZ R158, R157, c[0x0][0x2d0] ;  /* 0x0000b4009d9e7a20 */ /* 0x000fe20000410000 */
[----:B------:R-:W-:Y:S01]  /*17660*/  FSEL R52, R52, RZ, P0 ;  /* 0x000000ff34347208 */ /* 0x000fe20000000000 */
[----:B------:R-:W-:Y:S01]  /*17670*/  WARPSYNC 0xffffffff ;  /* 0xffffffff00007948 */ /* 0x000fe20003800000 */
[----:B------:R-:W-:Y:S01]  /*17680*/  FSEL R159, R159, RZ, P1 ;  /* 0x000000ff9f9f7208 */ /* 0x000fe20000800000 */
[----:B------:R-:W1:Y:S01]  /*17690*/  LDSM.16.MT88.4 R24, [R217+0x2080] ;  /* 0x00208000d918783b */ /* 0x000e620000004200 */
[----:B----4-:R-:W-:Y:S01]  /*176a0*/  FMNMX.FTZ R7, R3, R4, !PT ;  /* 0x0000000403077209 */ /* 0x010fe20007810000 */
[--C-:B------:R-:W-:Y:S02]  /*176b0*/  FFMA.FTZ R0, R9, c[0x0][0x2d0], -R52.reuse ;  /* 0x0000b40009007a23 */ /* 0x100fe40000010834 */
[--C-:B------:R-:W-:Y:S02]  /*176c0*/  FFMA.FTZ R2, R20, c[0x0][0x2d0], -R52.reuse ;  /* 0x0000b40014027a23 */ /* 0x100fe40000010834 */
[----:B------:R2:W-:Y:S02]  /*176d0*/  MUFU.EX2 R242, R0 ;  /* 0x0000000000f27308 */ /* 0x0005e40000000800 */
[----:B------:R-:W3:Y:S08]  /*176e0*/  LDSM.16.MT88.4 R48, [R218+0x2080] ;  /* 0x00208000da30783b */ /* 0x000ef00000004200 */
[----:B------:R4:W-:Y:S01]  /*176f0*/  MUFU.EX2 R8, R2 ;  /* 0x0000000200087308 */ /* 0x0009e20000000800 */
[--C-:B--2---:R-:W-:Y:S09]  /*17700*/  FFMA.FTZ R0, R193, c[0x0][0x2d0], -R52.reuse ;  /* 0x0000b400c1007a23 */ /* 0x104ff20000010834 */
[----:B------:R2:W5:Y:S01]  /*17710*/  MUFU.EX2 R30, R0 ;  /* 0x00000000001e7308 */ /* 0x0005620000000800 */
[--C-:B----4-:R-:W-:Y:S09]  /*17720*/  FFMA.FTZ R2, R23, c[0x0][0x2d0], -R159.reuse ;  /* 0x0000b40017027a23 */ /* 0x110ff2000001089f */
[----:B------:R-:W-:Y:S01]  /*17730*/  MUFU.EX2 R34, R2 ;  /* 0x0000000200227308 */ /* 0x000fe20000000800 */
[--C-:B--2---:R-:W-:Y:S09]  /*17740*/  FFMA.FTZ R0, R10, c[0x0][0x2d0], -R159.reuse ;  /* 0x0000b4000a007a23 */ /* 0x104ff2000001089f */
[----:B------:R2:W-:Y:S02]  /*17750*/  MUFU.EX2 R193, R0 ;  /* 0x0000000000c17308 */ /* 0x0005e40000000800 */
[--C-:B--2---:R-:W-:Y:S01]  /*17760*/  FFMA.FTZ R0, R11, c[0x0][0x2d0], -R159.reuse ;  /* 0x0000b4000b007a23 */ /* 0x104fe2000001089f */
[----:B-----5:R-:W-:Y:S07]  /*17770*/  F2FP.PACK_AB R40, R30, R242 ;  /* 0x000000f21e28723e */ /* 0x020fee00000000ff */
[----:B------:R2:W4:Y:S02]  /*17780*/  MUFU.EX2 R31, R0 ;  /* 0x00000000001f7308 */ /* 0x0005240000000800 */
[----:B--2---:R-:W-:Y:S01]  /*17790*/  FFMA.FTZ R0, R21, c[0x0][0x2d0], -R52 ;  /* 0x0000b40015007a23 */ /* 0x004fe20000010834 */
[----:B----4-:R-:W-:Y:S07]  /*177a0*/  F2FP.PACK_AB R41, R31, R193 ;  /* 0x000000c11f29723e */ /* 0x010fee00000000ff */
[----:B------:R2:W-:Y:S02]  /*177b0*/  MUFU.EX2 R33, R0 ;  /* 0x0000000000217308 */ /* 0x0005e40000000800 */
[----:B--2---:R-:W-:Y:S08]  /*177c0*/  FFMA.FTZ R0, R22, c[0x0][0x2d0], -R159 ;  /* 0x0000b40016007a23 */ /* 0x004ff0000001089f */
[----:B------:R2:W4:Y:S02]  /*177d0*/  MUFU.EX2 R35, R0 ;  /* 0x0000000000237308 */ /* 0x0005240000000800 */
[----:B--2---:R-:W-:Y:S02]  /*177e0*/  FSEL R0, R155, RZ, P0 ;  /* 0x000000ff9b007208 */ /* 0x004fe40000000000 */
[----:B------:R-:W-:Y:S02]  /*177f0*/  FSETP.NEU.FTZ.AND P0, PT, R157, -INF , PT ;  /* 0xff8000009d00780b */ /* 0x000fe40003f1d000 */
[----:B----4-:R-:W-:Y:S01]  /*17800*/  F2FP.PACK_AB R43, R34, R35 ;  /* 0x00000023222b723e */ /* 0x010fe200000000ff */
        /* <DEDUP_REMOVED lines=10> */
[C---:B------:R-:W-:Y:S02]  /*178b0*/  FMUL.FTZ R137, R6.reuse, R137 ;  /* 0x0000008906897220 */ /* 0x040fe40000410000 */
[--C-:B----4-:R-:W-:Y:S02]  /*178c0*/  FFMA.FTZ R2, R13, c[0x0][0x2d0], -R158.reuse ;  /* 0x0000b4000d027a23 */ /* 0x110fe4000001089e */
        /* <DEDUP_REMOVED lines=26> */
[----:B--2---:R-:W-:Y:S04]  /*17a70*/  FFMA.FTZ R2, R17, c[0x0][0x2d0], -R158 ;  /* 0x0000b40011027a23 */ /* 0x004fe8000001089e */
[----:B------:R2:W-:Y:S02]  /*17a80*/  MUFU.EX2 R38, R2 ;  /* 0x0000000200267308 */ /* 0x0005e40000000800 */
[----:B--2---:R-:W-:Y:S05]  /*17a90*/  FSEL R2, R156, RZ, P1 ;  /* 0x000000ff9c027208 */ /* 0x004fea0000800000 */
[----:B------:R-:W-:Y:S01]  /*17aa0*/  FADD.FTZ R0, -R2, R152 ;  /* 0x0000009802007221 */ /* 0x000fe20000010100 */
[----:B------:R-:W-:Y:S01]  /*17ab0*/  FSEL R2, R157, RZ, P0 ;  /* 0x000000ff9d027208 */ /* 0x000fe20000000000 */
[C---:B------:R-:W-:Y:S01]  /*17ac0*/  FMUL.FTZ R152, R7.reuse, c[0x0][0x2d0] ;  /* 0x0000b40007987a20 */ /* 0x040fe20000410000 */
[----:B------:R-:W-:Y:S01]  /*17ad0*/  FSETP.NEU.FTZ.AND P0, PT, R7, -INF , PT ;  /* 0xff8000000700780b */ /* 0x000fe20003f1d000 */
[----:B------:R-:W-:Y:S03]  /*17ae0*/  FMUL.FTZ R0, R0, c[0x0][0x2d0] ;  /* 0x0000b40000007a20 */ /* 0x000fe60000410000 */
[----:B------:R-:W-:Y:S01]  /*17af0*/  FSEL R152, R152, RZ, P0 ;  /* 0x000000ff98987208 */ /* 0x000fe20000000000 */
[----:B------:R2:W4:Y:S04]  /*17b00*/  MUFU.EX2 R3, R0 ;  /* 0x0000000000037308 */ /* 0x0005280000000800 */
[--C-:B------:R-:W-:Y:S02]  /*17b10*/  FFMA.FTZ R4, R15, c[0x0][0x2d0], -R152.reuse ;  /* 0x0000b4000f047a23 */ /* 0x100fe40000010898 */
[----:B--2---:R-:W-:Y:S04]  /*17b20*/  FADD.FTZ R0, -R2, R153 ;  /* 0x0000009902007221 */ /* 0x004fe80000010100 */
[----:B------:R2:W-:Y:S01]  /*17b30*/  MUFU.EX2 R153, R4 ;  /* 0x0000000400997308 */ /* 0x0005e20000000800 */
[C---:B----4-:R-:W-:Y:S01]  /*17b40*/  FMUL.FTZ R10, R3.reuse, R174 ;  /* 0x000000ae030a7220 */ /* 0x050fe20000410000 */
[----:B------:R-:W-:Y:S01]  /*17b50*/  MOV R174, R38 ;  /* 0x0000002600ae7202 */ /* 0x000fe20000000f00 */
[----:B------:R-:W-:Y:S02]  /*17b60*/  FMUL.FTZ R0, R0, c[0x0][0x2d0] ;  /* 0x0000b40000007a20 */ /* 0x000fe40000410000 */
[C---:B------:R-:W-:Y:S01]  /*17b70*/  FMUL.FTZ R11, R3.reuse, R175 ;  /* 0x000000af030b7220 */ /* 0x040fe20000410000 */
[----:B------:R-:W-:Y:S01]  /*17b80*/  MOV R175, R37 ;  /* 0x0000002500af7202 */ /* 0x000fe20000000f00 */
[C---:B------:R-:W-:Y:S02]  /*17b90*/  FMUL.FTZ R22, R3.reuse, R166 ;  /* 0x000000a603167220 */ /* 0x040fe40000410000 */
[C---:B------:R-:W-:Y:S01]  /*17ba0*/  FMUL.FTZ R23, R3.reuse, R167 ;  /* 0x000000a703177220 */ /* 0x040fe20000410000 */
[----:B------:R4:W5:Y:S01]  /*17bb0*/  MUFU.EX2 R2, R0 ;  /* 0x0000000000027308 */ /* 0x0009620000000800 */
[----:B------:R-:W-:Y:S01]  /*17bc0*/  F2FP.PACK_AB R46, R174, R175 ;  /* 0x000000afae2e723e */ /* 0x000fe200000000ff */
        /* <DEDUP_REMOVED lines=8> */
[----:B------:R-:W2:Y:S01]  /*17c50*/  MUFU.EX2 R39, R4 ;  /* 0x0000000400277308 */ /* 0x000ea20000000800 */
[C---:B------:R-:W-:Y:S02]  /*17c60*/  FMUL.FTZ R59, R3.reuse, R59 ;  /* 0x0000003b033b7220 */ /* 0x040fe40000410000 */
[C---:B------:R-:W-:Y:S02]  /*17c70*/  FMUL.FTZ R70, R3.reuse, R70 ;  /* 0x0000004603467220 */ /* 0x040fe40000410000 */
[C---:B------:R-:W-:Y:S02]  /*17c80*/  FMUL.FTZ R71, R3.reuse, R71 ;  /* 0x0000004703477220 */ /* 0x040fe40000410000 */
[--C-:B----4-:R-:W-:Y:S02]  /*17c90*/  FFMA.FTZ R0, R14, c[0x0][0x2d0], -R152.reuse ;  /* 0x0000b4000e007a23 */ /* 0x110fe40000010898 */
[C---:B-----5:R-:W-:Y:S02]  /*17ca0*/  FMUL.FTZ R12, R2.reuse, R176 ;  /* 0x000000b0020c7220 */ /* 0x060fe40000410000 */
[----:B------:R4:W5:Y:S01]  /*17cb0*/  MUFU.EX2 R29, R0 ;  /* 0x00000000001d7308 */ /* 0x0009620000000800 */
[C---:B------:R-:W-:Y:S01]  /*17cc0*/  FMUL.FTZ R13, R2.reuse, R177 ;  /* 0x000000b1020d7220 */ /* 0x040fe20000410000 */
[----:B------:R-:W-:Y:S01]  /*17cd0*/  MOV R177, R33 ;  /* 0x0000002100b17202 */ /* 0x000fe20000000f00 */
[C---:B------:R-:W-:Y:S01]  /*17ce0*/  FMUL.FTZ R16, R2.reuse, R180 ;  /* 0x000000b402107220 */ /* 0x040fe20000410000 */
[----:B------:R-:W-:Y:S01]  /*17cf0*/  MOV R180, R31 ;  /* 0x0000001f00b47202 */ /* 0x000fe20000000f00 */
[C---:B------:R-:W-:Y:S01]  /*17d00*/  FMUL.FTZ R17, R2.reuse, R181 ;  /* 0x000000b502117220 */ /* 0x040fe20000410000 */
[----:B------:R-:W-:Y:S01]  /*17d10*/  MOV R181, R30 ;  /* 0x0000001e00b57202 */ /* 0x000fe20000000f00 */
[C---:B------:R-:W-:Y:S02]  /*17d20*/  FMUL.FTZ R140, R2.reuse, R140 ;  /* 0x0000008c028c7220 */ /* 0x040fe40000410000 */
[C---:B------:R-:W-:Y:S02]  /*17d30*/  FMUL.FTZ R141, R2.reuse, R141 ;  /* 0x0000008d028d7220 */ /* 0x040fe40000410000 */
[C---:B------:R-:W-:Y:S01]  /*17d40*/  FMUL.FTZ R144, R2.reuse, R144 ;  /* 0x0000009002907220 */ /* 0x040fe20000410000 */
[----:B--2---:R-:W-:Y:S01]  /*17d50*/  MOV R173, R39 ;  /* 0x0000002700ad7202 */ /* 0x004fe20000000f00 */
[----:B------:R-:W-:Y:S02]  /*17d60*/  FMUL.FTZ R39, R3, R163 ;  /* 0x000000a303277220 */ /* 0x000fe40000410000 */
[C---:B------:R-:W-:Y:S02]  /*17d70*/  FMUL.FTZ R145, R2.reuse, R145 ;  /* 0x0000009102917220 */ /* 0x040fe40000410000 */
[C---:B------:R-:W-:Y:S02]  /*17d80*/  FMUL.FTZ R60, R2.reuse, R60 ;  /* 0x0000003c023c7220 */ /* 0x040fe40000410000 */
[C---:B------:R-:W-:Y:S02]  /*17d90*/  FMUL.FTZ R61, R2.reuse, R61 ;  /* 0x0000003d023d7220 */ /* 0x040fe40000410000 */
[----:B------:R-:W-:Y:S02]  /*17da0*/  FMUL.FTZ R64, R2, R64 ;  /* 0x0000004002407220 */ /* 0x000fe40000410000 */
[----:B----4-:R-:W-:Y:S01]  /*17db0*/  FFMA.FTZ R0, R18, c[0x0][0x2d0], -R152 ;  /* 0x0000b40012007a23 */ /* 0x010fe20000010898 */
[----:B-----5:R-:W-:Y:S01]  /*17dc0*/  F2FP.PACK_AB R45, R153, R29 ;  /* 0x0000001d992d723e */ /* 0x020fe200000000ff */
[C---:B------:R-:W-:Y:S02]  /*17dd0*/  FMUL.FTZ R65, R2.reuse, R65 ;  /* 0x0000004102417220 */ /* 0x040fe40000410000 */
[----:B------:R2:W4:Y:S01]  /*17de0*/  MUFU.EX2 R36, R0 ;  /* 0x0000000000247308 */ /* 0x0005220000000800 */
        /* <DEDUP_REMOVED lines=12> */
[----:B--2---:R-:W-:Y:S01]  /*17eb0*/  FSEL R0, R7, RZ, P0 ;  /* 0x000000ff07007208 */ /* 0x004fe20000000000 */
[----:B------:R-:W-:Y:S01]  /*17ec0*/  FMUL.FTZ R96, R2, R96 ;  /* 0x0000006002607220 */ /* 0x000fe20000410000 */
[----:B----4-:R-:W-:Y:S01]  /*17ed0*/  MOV R176, R36 ;  /* 0x0000002400b07202 */ /* 0x010fe20000000f00 */
[----:B------:R-:W-:Y:S02]  /*17ee0*/  FMUL.FTZ R36, R6, R160 ;  /* 0x000000a006247220 */ /* 0x000fe40000410000 */
[----:B------:R-:W-:Y:S01]  /*17ef0*/  FADD.FTZ R0, -R0, R154 ;  /* 0x0000009a00007221 */ /* 0x000fe20000010100 */
[----:B------:R-:W-:Y:S01]  /*17f00*/  MOV R154, R8 ;  /* 0x00000008009a7202 */ /* 0x000fe20000000f00 */
[----:B------:R-:W-:Y:S01]  /*17f10*/  FMUL.FTZ R8, R6, R172 ;  /* 0x000000ac06087220 */ /* 0x000fe20000410000 */
[----:B------:R-:W-:Y:S01]  /*17f20*/  F2FP.PACK_AB R47, R173, R176 ;  /* 0x000000b0ad2f723e */ /* 0x000fe200000000ff */
[----:B------:R-:W-:Y:S01]  /*17f30*/  FMUL.FTZ R0, R0, c[0x0][0x2d0] ;  /* 0x0000b40000007a20 */ /* 0x000fe20000410000 */
[----:B------:R-:W-:Y:S01]  /*17f40*/  F2FP.PACK_AB R42, R33, R154 ;  /* 0x0000009a212a723e */ /* 0x000fe200000000ff */
[----:B------:R-:W-:Y:S01]  /*17f50*/  LDSM.16.MT88.4 R160, [R220+0x2880] ;  /* 0x00288000dca0783b */ /* 0x000fe20000004200 */
[C---:B------:R-:W-:Y:S01]  /*17f60*/  FMUL.FTZ R102, R3.reuse, R102 ;  /* 0x0000006603667220 */ /* 0x040fe20000410000 */
[----:B------:R-:W-:Y:S01]  /*17f70*/  MOV R172, R35 ;  /* 0x0000002300ac7202 */ /* 0x000fe20000000f00 */
[C---:B------:R-:W-:Y:S01]  /*17f80*/  FMUL.FTZ R103, R3.reuse, R103 ;  /* 0x0000006703677220 */ /* 0x040fe20000410000 */
[----:B------:R-:W2:Y:S01]  /*17f90*/  MUFU.EX2 R0, R0 ;  /* 0x0000000000007308 */ /* 0x000ea20000000800 */
[C---:B------:R-:W-:Y:S01]  /*17fa0*/  FMUL.FTZ R106, R3.reuse, R106 ;  /* 0x0000006a036a7220 */ /* 0x040fe20000410000 */
[-C--:B-1----:R-:W-:Y:S05]  /*17fb0*/  HMMA.16816.F32 R8, R40, R24.reuse, R8 ;  /* 0x000000182808723c */ /* 0x082fea0000001808 */
[C---:B------:R-:W-:Y:S02]  /*17fc0*/  FMUL.FTZ R33, R2.reuse, R189 ;  /* 0x000000bd02217220 */ /* 0x040fe40000410000 */
[----:B------:R-:W-:Y:S02]  /*17fd0*/  FMUL.FTZ R97, R2, R97 ;  /* 0x0000006102617220 */ /* 0x000fe40000410000 */
[C---:B------:R-:W-:Y:S03]  /*17fe0*/  FMUL.FTZ R107, R3.reuse, R107 ;  /* 0x0000006b036b7220 */ /* 0x040fe60000410000 */
[--C-:B------:R-:W-:Y:S02]  /*17ff0*/  FFMA.FTZ R4, R196, c[0x0][0x2d0], -R52.reuse ;  /* 0x0000b400c4047a23 */ /* 0x100fe40000010834 */
[C---:B------:R-:W-:Y:S02]  /*18000*/  FMUL.FTZ R108, R2.reuse, R108 ;  /* 0x0000006c026c7220 */ /* 0x040fe40000410000 */
[----:B------:R1:W-:Y:S01]  /*18010*/  MUFU.EX2 R164, R4 ;  /* 0x0000000400a47308 */ /* 0x0003e20000000800 */
[C---:B------:R-:W-:Y:S02]  /*18020*/  FMUL.FTZ R109, R2.reuse, R109 ;  /* 0x0000006d026d7220 */ /* 0x040fe40000410000 */
[C---:B------:R-:W-:Y:S02]  /*18030*/  FMUL.FTZ R112, R2.reuse, R112 ;  /* 0x0000007002707220 */ /* 0x040fe40000410000 */
[----:B------:R-:W-:Y:S02]  /*18040*/  FMUL.FTZ R113, R2, R113 ;  /* 0x0000007102717220 */ /* 0x000fe40000410000 */
[C---:B--2---:R-:W-:Y:S01]  /*18050*/  FMUL.FTZ R14, R0.reuse, R178 ;  /* 0x000000b2000e7220 */ /* 0x044fe20000410000 */
[----:B------:R-:W-:Y:S01]  /*18060*/  MOV R178, R34 ;  /* 0x0000002200b27202 */ /* 0x000fe20000000f00 */
[C---:B------:R-:W-:Y:S01]  /*18070*/  FMUL.FTZ R15, R0.reuse, R179 ;  /* 0x000000b3000f7220 */ /* 0x040fe20000410000 */
[----:B------:R-:W-:Y:S01]  /*18080*/  MOV R179, R32 ;  /* 0x0000002000b37202 */ /* 0x000fe20000000f00 */
[C---:B------:R-:W-:Y:S02]  /*18090*/  FMUL.FTZ R118, R3.reuse, R118 ;  /* 0x0000007603767220 */ /* 0x040fe40000410000 */
[C---:B------:R-:W-:Y:S02]  /*180a0*/  FMUL.FTZ R119, R3.reuse, R119 ;  /* 0x0000007703777220 */ /* 0x040fe40000410000 */
[----:B------:R-:W-:Y:S01]  /*180b0*/  FMUL.FTZ R122, R3, R122 ;  /* 0x0000007a037a7220 */ /* 0x000fe20000410000 */
[C---:B------:R-:W-:Y:S04]  /*180c0*/  HMMA.16816.F32 R12, R44.reuse, R24, R12 ;  /* 0x000000182c0c723c */ /* 0x040fe8000000180c */
[C---:B------:R-:W-:Y:S01]  /*180d0*/  FMUL.FTZ R18, R0.reuse, R182 ;  /* 0x000000b600127220 */ /* 0x040fe20000410000 */
[----:B------:R-:W-:Y:S01]  /*180e0*/  MOV R182, R29 ;  /* 0x0000001d00b67202 */ /* 0x000fe20000000f00 */
[----:B------:R-:W-:Y:S01]  /*180f0*/  FMUL.FTZ R19, R0, R183 ;  /* 0x000000b700137220 */ /* 0x000fe20000410000 */
[----:B------:R-:W-:Y:S01]  /*18100*/  MOV R183, R28 ;  /* 0x0000001c00b77202 */ /* 0x000fe20000000f00 */
[--C-:B-1----:R-:W-:Y:S04]  /*18110*/  FFMA.FTZ R4, R195, c[0x0][0x2d0], -R52.reuse ;  /* 0x0000b400c3047a23 */ /* 0x102fe80000010834 */
[C---:B------:R-:W-:Y:S01]  /*18120*/  FMUL.FTZ R123, R3.reuse, R123 ;  /* 0x0000007b037b7220 */ /* 0x040fe20000410000 */
[-C--:B------:R-:W-:Y:S01]  /*18130*/  HMMA.16816.F32 R16, R44, R26.reuse, R16 ;  /* 0x0000001a2c10723c */ /* 0x080fe20000001810 */
[----:B------:R-:W1:Y:S02]  /*18140*/  MUFU.EX2 R165, R4 ;  /* 0x0000000400a57308 */ /* 0x000e640000000800 */
[C---:B------:R-:W-:Y:S02]  /*18150*/  FMUL.FTZ R134, R3.reuse, R134 ;  /* 0x0000008603867220 */ /* 0x040fe40000410000 */
[----:B------:R-:W-:Y:S02]  /*18160*/  FMUL.FTZ R135, R3, R135 ;  /* 0x0000008703877220 */ /* 0x000fe40000410000 */
[--C-:B------:R-:W-:Y:S01]  /*18170*/  FFMA.FTZ R167, R233, c[0x0][0x2d0], -R52.reuse ;  /* 0x0000b400e9a77a23 */ /* 0x100fe20000010834 */
[C---:B------:R-:W-:Y:S04]  /*18180*/  HMMA.16816.F32 R20, R40.reuse, R26, R20 ;  /* 0x0000001a2814723c */ /* 0x040fe80000001814 */
[C---:B------:R-:W-:Y:S02]  /*18190*/  FMUL.FTZ R24, R6.reuse, R168 ;  /* 0x000000a806187220 */ /* 0x040fe40000410000 */
[----:B------:R-:W-:Y:S02]  /*181a0*/  FMUL.FTZ R25, R6, R169 ;  /* 0x000000a906197220 */ /* 0x000fe40000410000 */
[C---:B------:R-:W-:Y:S04]  /*181b0*/  FMUL.FTZ R26, R3.reuse, R170 ;  /* 0x000000aa031a7220 */ /* 0x040fe80000410000 */
[----:B------:R-:W-:Y:S02]  /*181c0*/  FMUL.FTZ R27, R3, R171 ;  /* 0x000000ab031b7220 */ /* 0x000fe40000410000 */
[--C-:B------:R-:W-:Y:S02]  /*181d0*/  FFMA.FTZ R170, R235, c[0x0][0x2d0], -R52.reuse ;  /* 0x0000b400ebaa7a23 */ /* 0x100fe40000010834 */
[--C-:B------:R-:W-:Y:S01]  /*181e0*/  FFMA.FTZ R169, R234, c[0x0][0x2d0], -R52.reuse ;  /* 0x0000b400eaa97a23 */ /* 0x100fe20000010834 */
[----:B-1----:R-:W-:Y:S01]  /*181f0*/  MOV R235, R165 ;  /* 0x000000a500eb7202 */ /* 0x002fe20000000f00 */
[----:B------:R-:W-:Y:S01]  /*18200*/  FFMA.FTZ R168, R236, c[0x0][0x2d0], -R52 ;  /* 0x0000b400eca87a23 */ /* 0x000fe20000010834 */
[-C--:B---3--:R-:W-:Y:S01]  /*18210*/  HMMA.16816.F32 R24, R40, R48.reuse, R24 ;  /* 0x000000302818723c */ /* 0x088fe20000001818 */
[----:B------:R-:W-:Y:S02]  /*18220*/  MUFU.EX2 R195, R170 ;  /* 0x000000aa00c37308 */ /* 0x000fe40000000800 */
[C---:B------:R-:W-:Y:S01]  /*18230*/  FMUL.FTZ R28, R2.reuse, R184 ;  /* 0x000000b8021c7220 */ /* 0x040fe20000410000 */
[----:B------:R-:W-:Y:S01]  /*18240*/  MOV R184, R179 ;  /* 0x000000b300b87202 */ /* 0x000fe20000000f00 */
[----:B------:R-:W-:Y:S01]  /*18250*/  FMUL.FTZ R29, R2, R185 ;  /* 0x000000b9021d7220 */ /* 0x000fe20000410000 */
[----:B------:R-:W-:Y:S01]  /*18260*/  MOV R179, R174 ;  /* 0x000000ae00b37202 */ /* 0x000fe20000000f00 */
[C---:B------:R-:W-:Y:S01]  /*18270*/  FMUL.FTZ R30, R0.reuse, R186 ;  /* 0x000000ba001e7220 */ /* 0x040fe20000410000 */
[----:B------:R-:W-:Y:S01]  /*18280*/  MOV R234, R164 ;  /* 0x000000a400ea7202 */ /* 0x000fe20000000f00 */
[----:B------:R-:W-:Y:S03]  /*18290*/  FMUL.FTZ R31, R0, R187 ;  /* 0x000000bb001f7220 */ /* 0x000fe60000410000 */
[--C-:B------:R-:W-:Y:S01]  /*182a0*/  FFMA.FTZ R166, R232, c[0x0][0x2d0], -R159.reuse ;  /* 0x0000b400e8a67a23 */ /* 0x100fe2000001089f */
[----:B------:R-:W-:Y:S01]  /*182b0*/  MOV R233, R179 ;  /* 0x000000b300e97202 */ /* 0x000fe20000000f00 */
[--C-:B------:R-:W-:Y:S01]  /*182c0*/  FFMA.FTZ R165, R231, c[0x0][0x2d0], -R159.reuse ;  /* 0x0000b400e7a57a23 */ /* 0x100fe2000001089f */
[----:B------:R-:W-:Y:S01]  /*182d0*/  MOV R232, R178 ;  /* 0x000000b200e87202 */ /* 0x000fe20000000f00 */
[C---:B------:R-:W-:Y:S02]  /*182e0*/  HMMA.16816.F32 R28, R44.reuse, R48, R28 ;  /* 0x000000302c1c723c */ /* 0x040fe4000000181c */
[----:B------:R-:W-:Y:S02]  /*182f0*/  MUFU.EX2 R196, R165 ;  /* 0x000000a500c47308 */ /* 0x000fe40000000800 */
[----:B------:R-:W-:Y:S01]  /*18300*/  FMUL.FTZ R32, R2, R188 ;  /* 0x000000bc02207220 */ /* 0x000fe20000410000 */
[----:B------:R-:W-:Y:S01]  /*18310*/  MOV R188, R183 ;  /* 0x000000b700bc7202 */ /* 0x000fe20000000f00 */
[C---:B------:R-:W-:Y:S01]  /*18320*/  FMUL.FTZ R34, R0.reuse, R190 ;  /* 0x000000be00227220 */ /* 0x040fe20000410000 */
[----:B------:R-:W-:Y:S01]  /*18330*/  MOV R183, R153 ;  /* 0x0000009900b77202 */ /* 0x000fe20000000f00 */
[C---:B------:R-:W-:Y:S01]  /*18340*/  FMUL.FTZ R35, R0.reuse, R191 ;  /* 0x000000bf00237220 */ /* 0x040fe20000410000 */
[----:B------:R-:W-:Y:S02]  /*18350*/  MOV R189, R188 ;  /* 0x000000bc00bd7202 */ /* 0x000fe40000000f00 */
[----:B------:R-:W2:Y:S01]  /*18360*/  LDL.LU R188, [R1+0x88] ;  /* 0x0000880001bc7983 */ /* 0x000ea20000300800 */
[--C-:B------:R-:W-:Y:S01]  /*18370*/  FFMA.FTZ R164, R215, c[0x0][0x2d0], -R159.reuse ;  /* 0x0000b400d7a47a23 */ /* 0x100fe2000001089f */
[----:B------:R-:W-:Y:S01]  /*18380*/  MOV R231, R177 ;  /* 0x000000b100e77202 */ /* 0x000fe20000000f00 */
[C---:B------:R-:W-:Y:S01]  /*18390*/  FMUL.FTZ R142, R0.reuse, R142 ;  /* 0x0000008e008e7220 */ /* 0x040fe20000410000 */
[-C--:B------:R-:W-:Y:S03]  /*183a0*/  HMMA.16816.F32 R32, R44, R50.reuse, R32 ;  /* 0x000000322c20723c */ /* 0x080fe60000001820 */
[C---:B------:R-:W-:Y:S01]  /*183b0*/  FMUL.FTZ R143, R0.reuse, R143 ;  /* 0x0000008f008f7220 */ /* 0x040fe20000410000 */
[----:B------:R-:W-:Y:S01]  /*183c0*/  MOV R215, R176 ;  /* 0x000000b000d77202 */ /* 0x000fe20000000f00 */
[C---:B------:R-:W-:Y:S01]  /*183d0*/  FMUL.FTZ R146, R0.reuse, R146 ;  /* 0x0000009200927220 */ /* 0x040fe20000410000 */
[----:B------:R-:W-:Y:S01]  /*183e0*/  MOV R187, R182 ;  /* 0x000000b600bb7202 */ /* 0x000fe20000000f00 */
[C---:B------:R-:W-:Y:S01]  /*183f0*/  FMUL.FTZ R147, R0.reuse, R147 ;  /* 0x0000009300937220 */ /* 0x040fe20000410000 */
[C---:B------:R-:W-:Y:S01]  /*18400*/  HMMA.16816.F32 R36, R40.reuse, R50, R36 ;  /* 0x000000322824723c */ /* 0x040fe20000001824 */
[----:B------:R-:W1:Y:S03]  /*18410*/  LDSM.16.MT88.4 R48, [R220+0x2080] ;  /* 0x00208000dc30783b */ /* 0x000e660000004200 */
[C---:B------:R-:W-:Y:S01]  /*18420*/  FMUL.FTZ R62, R0.reuse, R62 ;  /* 0x0000003e003e7220 */ /* 0x040fe20000410000 */
[----:B------:R-:W-:Y:S01]  /*18430*/  MOV R182, R154 ;  /* 0x0000009a00b67202 */ /* 0x000fe20000000f00 */
[C---:B------:R-:W-:Y:S01]  /*18440*/  FMUL.FTZ R63, R0.reuse, R63 ;  /* 0x0000003f003f7220 */ /* 0x040fe20000410000 */
[----:B------:R-:W-:Y:S01]  /*18450*/  MOV R186, R181 ;  /* 0x000000b500ba7202 */ /* 0x000fe20000000f00 */
[C---:B------:R-:W-:Y:S01]  /*18460*/  FMUL.FTZ R66, R0.reuse, R66 ;  /* 0x0000004200427220 */ /* 0x040fe20000410000 */
[----:B------:R-:W-:Y:S03]  /*18470*/  MOV R181, R172 ;  /* 0x000000ac00b57202 */ /* 0x000fe60000000f00 */
[C---:B------:R-:W-:Y:S01]  /*18480*/  FMUL.FTZ R67, R0.reuse, R67 ;  /* 0x0000004300437220 */ /* 0x040fe20000410000 */
[----:B------:R-:W-:Y:S01]  /*18490*/  MOV R185, R180 ;  /* 0x000000b400b97202 */ /* 0x000fe20000000f00 */
[C---:B------:R-:W-:Y:S01]  /*184a0*/  FMUL.FTZ R78, R0.reuse, R78 ;  /* 0x0000004e004e7220 */ /* 0x040fe20000410000 */
[----:B------:R-:W-:Y:S01]  /*184b0*/  MOV R180, R173 ;  /* 0x000000ad00b47202 */ /* 0x000fe20000000f00 */
        /* <DEDUP_REMOVED lines=13> */
[--C-:B------:R-:W-:Y:S01]  /*18590*/  FFMA.FTZ R53, R204, c[0x0][0x2d0], -R159.reuse ;  /* 0x0000b400cc357a23 */ /* 0x100fe2000001089f */
[-C--:B-1----:R-:W-:Y:S01]  /*185a0*/  HMMA.16816.F32 R136, R40, R48.reuse, R136 ;  /* 0x000000302888723c */ /* 0x082fe20000001888 */
[----:B------:R1:W-:Y:S02]  /*185b0*/  MUFU.EX2 R252, R4 ;  /* 0x0000000400fc7308 */ /* 0x0003e40000000800 */
[C---:B------:R-:W-:Y:S02]  /*185c0*/  FMUL.FTZ R124, R2.reuse, R124 ;  /* 0x0000007c027c7220 */ /* 0x040fe40000410000 */
[----:B------:R-:W-:Y:S02]  /*185d0*/  FMUL.FTZ R125, R2, R125 ;  /* 0x0000007d027d7220 */ /* 0x000fe40000410000 */
[C---:B------:R-:W-:Y:S01]  /*185e0*/  FMUL.FTZ R126, R0.reuse, R126 ;  /* 0x0000007e007e7220 */ /* 0x040fe20000410000 */
[C---:B------:R-:W-:Y:S03]  /*185f0*/  HMMA.16816.F32 R140, R44.reuse, R48, R140 ;  /* 0x000000302c8c723c */ /* 0x040fe6000000188c */
[----:B------:R-:W-:Y:S01]  /*18600*/  MUFU.EX2 R247, R53 ;  /* 0x0000003500f77308 */ /* 0x000fe20000000800 */
[----:B------:R-:W-:Y:S02]  /*18610*/  FMUL.FTZ R127, R0, R127 ;  /* 0x0000007f007f7220 */ /* 0x000fe40000410000 */
[C---:B------:R-:W-:Y:S02]  /*18620*/  FMUL.FTZ R128, R2.reuse, R128 ;  /* 0x0000008002807220 */ /* 0x040fe40000410000 */
[-C--:B------:R-:W-:Y:S04]  /*18630*/  HMMA.16816.F32 R144, R44, R50.reuse, R144 ;  /* 0x000000322c90723c */ /* 0x080fe80000001890 */
[----:B------:R-:W-:Y:S02]  /*18640*/  FMUL.FTZ R129, R2, R129 ;  /* 0x0000008102817220 */ /* 0x000fe40000410000 */
[----:B------:R-:W-:Y:S02]  /*18650*/  FMUL.FTZ R130, R0, R130 ;  /* 0x0000008200827220 */ /* 0x000fe40000410000 */
[C---:B------:R-:W-:Y:S01]  /*18660*/  HMMA.16816.F32 R148, R40.reuse, R50, R148 ;  /* 0x000000322894723c */ /* 0x040fe20000001894 */
[----:B------:R-:W3:Y:S03]  /*18670*/  LDSM.16.MT88.4 R48, [R219+0x2080] ;  /* 0x00208000db30783b */ /* 0x000ee60000004200 */
[--C-:B-1----:R-:W-:Y:S02]  /*18680*/  FFMA.FTZ R4, R194, c[0x0][0x2d0], -R159.reuse ;  /* 0x0000b400c2047a23 */ /* 0x102fe4000001089f */
[----:B------:R-:W-:Y:S01]  /*18690*/  MUFU.EX2 R194, R166 ;  /* 0x000000a600c27308 */ /* 0x000fe20000000800 */
[----:B------:R-:W-:Y:S02]  /*186a0*/  FMUL.FTZ R131, R0, R131 ;  /* 0x0000008300837220 */ /* 0x000fe40000410000 */
[--C-:B------:R-:W-:Y:S03]  /*186b0*/  FFMA.FTZ R171, R208, c[0x0][0x2d0], -R152.reuse ;  /* 0x0000b400d0ab7a23 */ /* 0x100fe60000010898 */
[--C-:B------:R-:W-:Y:S02]  /*186c0*/  FFMA.FTZ R172, R207, c[0x0][0x2d0], -R152.reuse ;  /* 0x0000b400cfac7a23 */ /* 0x100fe40000010898 */
[----:B------:R-:W-:Y:S02]  /*186d0*/  FFMA.FTZ R173, R206, c[0x0][0x2d0], -R152 ;  /* 0x0000b400cead7a23 */ /* 0x000fe40000010898 */
[----:B------:R1:W4:Y:S01]  /*186e0*/  MUFU.EX2 R251, R4 ;  /* 0x0000000400fb7308 */ /* 0x0003220000000800 */
[--C-:B------:R-:W-:Y:S02]  /*186f0*/  FFMA.FTZ R154, R213, c[0x0][0x2d0], -R158.reuse ;  /* 0x0000b400d59a7a23 */ /* 0x100fe4000001089e */
[----:B------:R-:W-:Y:S02]  /*18700*/  FFMA.FTZ R153, R212, c[0x0][0x2d0], -R158 ;  /* 0x0000b400d4997a23 */ /* 0x000fe4000001089e */
[--C-:B-1----:R-:W-:Y:S01]  /*18710*/  FFMA.FTZ R4, R202, c[0x0][0x2d0], -R52.reuse ;  /* 0x0000b400ca047a23 */ /* 0x102fe20000010834 */
[-C--:B---3--:R-:W-:Y:S04]  /*18720*/  HMMA.16816.F32 R56, R40, R48.reuse, R56 ;  /* 0x000000302838723c */ /* 0x088fe80000001838 */
[----:B------:R-:W-:Y:S04]  /*18730*/  MUFU.EX2 R202, R167 ;  /* 0x000000a700ca7308 */ /* 0x000fe80000000800 */
[C---:B------:R-:W-:Y:S06]  /*18740*/  HMMA.16816.F32 R60, R44.reuse, R48, R60 ;  /* 0x000000302c3c723c */ /* 0x040fec000000183c */
[----:B------:R1:W-:Y:S02]  /*18750*/  MUFU.EX2 R250, R4 ;  /* 0x0000000400fa7308 */ /* 0x0003e40000000800 */
[-C--:B------:R-:W-:Y:S08]  /*18760*/  HMMA.16816.F32 R64, R44, R50.reuse, R64 ;  /* 0x000000322c40723c */ /* 0x080ff00000001840 */
[C---:B------:R-:W-:Y:S01]  /*18770*/  HMMA.16816.F32 R68, R40.reuse, R50, R68 ;  /* 0x000000322844723c */ /* 0x040fe20000001844 */
[----:B------:R-:W3:Y:S03]  /*18780*/  LDSM.16.MT88.4 R48, [R217+0x3880] ;  /* 0x00388000d930783b */ /* 0x000ee60000004200 */
[----:B-1----:R-:W-:Y:S04]  /*18790*/  FFMA.FTZ R4, R205, c[0x0][0x2d0], -R52 ;  /* 0x0000b400cd047a23 */ /* 0x002fe80000010834 */
[----:B------:R1:W5:Y:S04]  /*187a0*/  MUFU.EX2 R249, R4 ;  /* 0x0000000400f97308 */ /* 0x0003680000000800 */
[--C-:B-1----:R-:W-:Y:S01]  /*187b0*/  FFMA.FTZ R4, R203, c[0x0][0x2d0], -R159.reuse ;  /* 0x0000b400cb047a23 */ /* 0x102fe2000001089f */
[-C--:B---3--:R-:W-:Y:S05]  /*187c0*/  HMMA.16816.F32 R72, R40, R48.reuse, R72 ;  /* 0x000000302848723c */ /* 0x088fea0000001848 */
[----:B------:R1:W3:Y:S01]  /*187d0*/  MUFU.EX2 R248, R4 ;  /* 0x0000000400f87308 */ /* 0x0002e20000000800 */
[----:B------:R-:W-:Y:S01]  /*187e0*/  FFMA.FTZ R159, R214, c[0x0][0x2d0], -R159 ;  /* 0x0000b400d69f7a23 */ /* 0x000fe2000001089f */
[----:B------:R-:W-:Y:S01]  /*187f0*/  MOV R214, R175 ;  /* 0x000000af00d67202 */ /* 0x000fe20000000f00 */
[C---:B------:R-:W-:Y:S08]  /*18800*/  HMMA.16816.F32 R76, R44.reuse, R48, R76 ;  /* 0x000000302c4c723c */ /* 0x040ff0000000184c */
[-C--:B------:R-:W-:Y:S08]  /*18810*/  HMMA.16816.F32 R80, R44, R50.reuse, R80 ;  /* 0x000000322c50723c */ /* 0x080ff00000001850 */
[C---:B------:R-:W-:Y:S01]  /*18820*/  HMMA.16816.F32 R84, R40.reuse, R50, R84 ;  /* 0x000000322854723c */ /* 0x040fe20000001854 */
[----:B------:R-:W3:Y:S03]  /*18830*/  LDSM.16.MT88.4 R48, [R218+0x3880] ;  /* 0x00388000da30783b */ /* 0x000ee60000004200 */
[--C-:B-1----:R-:W-:Y:S02]  /*18840*/  FFMA.FTZ R4, R200, c[0x0][0x2d0], -R158.reuse ;  /* 0x0000b400c8047a23 */ /* 0x102fe4000001089e */
[----:B------:R-:W-:Y:S10]  /*18850*/  MUFU.EX2 R200, R168 ;  /* 0x000000a800c87308 */ /* 0x000ff40000000800 */
[----:B------:R1:W-:Y:S02]  /*18860*/  MUFU.EX2 R243, R4 ;  /* 0x0000000400f37308 */ /* 0x0003e40000000800 */
[--C-:B-1----:R-:W-:Y:S01]  /*18870*/  FFMA.FTZ R4, R199, c[0x0][0x2d0], -R158.reuse ;  /* 0x0000b400c7047a23 */ /* 0x102fe2000001089e */
[-C--:B---3--:R-:W-:Y:S07]  /*18880*/  HMMA.16816.F32 R88, R40, R48.reuse, R88 ;  /* 0x000000302858723c */ /* 0x088fee0000001858 */
[----:B------:R1:W-:Y:S01]  /*18890*/  MUFU.EX2 R199, R164 ;  /* 0x000000a400c77308 */ /* 0x0003e20000000800 */
[C---:B------:R-:W-:Y:S09]  /*188a0*/  HMMA.16816.F32 R92, R44.reuse, R48, R92 ;  /* 0x000000302c5c723c */ /* 0x040ff2000000185c */
[----:B------:R3:W-:Y:S01]  /*188b0*/  MUFU.EX2 R244, R4 ;  /* 0x0000000400f47308 */ /* 0x0007e20000000800 */
[-C--:B------:R-:W-:Y:S08]  /*188c0*/  HMMA.16816.F32 R96, R44, R50.reuse, R96 ;  /* 0x000000322c60723c */ /* 0x080ff00000001860 */
[C---:B------:R-:W-:Y:S01]  /*188d0*/  HMMA.16816.F32 R100, R40.reuse, R50, R100 ;  /* 0x000000322864723c */ /* 0x040fe20000001864 */
[----:B------:R-:W4:Y:S08]  /*188e0*/  LDSM.16.MT88.4 R48, [R220+0x3880] ;  /* 0x00388000dc30783b */ /* 0x000f300000004200 */
[----:B-1----:R-:W-:Y:S03]  /*188f0*/  LDSM.16.MT88.4 R164, [R217+0x3080] ;  /* 0x00308000d9a4783b */ /* 0x002fe60000004200 */
[--C-:B---3--:R-:W-:Y:S04]  /*18900*/  FFMA.FTZ R4, R198, c[0x0][0x2d0], -R158.reuse ;  /* 0x0000b400c6047a23 */ /* 0x108fe8000001089e */
[----:B------:R1:W-:Y:S01]  /*18910*/  MUFU.EX2 R245, R4 ;  /* 0x0000000400f57308 */ /* 0x0003e20000000800 */
[----:B--2---:R-:W-:Y:S02]  /*18920*/  FFMA.FTZ R2, R2, R188, R189 ;  /* 0x000000bc02027223 */ /* 0x004fe400000100bd */
[----:B-1----:R-:W-:Y:S01]  /*18930*/  FFMA.FTZ R4, R197, c[0x0][0x2d0], -R158 ;  /* 0x0000b400c5047a23 */ /* 0x002fe2000001089e */
[-C--:B----4-:R-:W-:Y:S06]  /*18940*/  HMMA.16816.F32 R104, R40, R48.reuse, R104 ;  /* 0x000000302868723c */ /* 0x090fec0000001868 */
[----:B------:R-:W-:Y:S02]  /*18950*/  MUFU.EX2 R197, R169 ;  /* 0x000000a900c57308 */ /* 0x000fe40000000800 */
[C---:B------:R-:W-:Y:S08]  /*18960*/  HMMA.16816.F32 R108, R44.reuse, R48, R108 ;  /* 0x000000302c6c723c */ /* 0x040ff0000000186c */
[----:B------:R1:W2:Y:S01]  /*18970*/  MUFU.EX2 R246, R4 ;  /* 0x0000000400f67308 */ /* 0x0002a20000000800 */
[-C--:B------:R-:W-:Y:S08]  /*18980*/  HMMA.16816.F32 R112, R44, R50.reuse, R112 ;  /* 0x000000322c70723c */ /* 0x080ff00000001870 */
[C---:B------:R-:W-:Y:S01]  /*18990*/  HMMA.16816.F32 R116, R40.reuse, R50, R116 ;  /* 0x000000322874723c */ /* 0x040fe20000001874 */
[----:B------:R-:W3:Y:S03]  /*189a0*/  LDSM.16.MT88.4 R48, [R219+0x3880] ;  /* 0x00388000db30783b */ /* 0x000ee60000004200 */
[--C-:B-1----:R-:W-:Y:S04]  /*189b0*/  FFMA.FTZ R4, R54, c[0x0][0x2d0], -R152.reuse ;  /* 0x0000b40036047a23 */ /* 0x102fe80000010898 */
[----:B------:R1:W-:Y:S04]  /*189c0*/  MUFU.EX2 R241, R4 ;  /* 0x0000000400f17308 */ /* 0x0003e80000000800 */
[--C-:B-1----:R-:W-:Y:S01]  /*189d0*/  FFMA.FTZ R4, R55, c[0x0][0x2d0], -R152.reuse ;  /* 0x0000b40037047a23 */ /* 0x102fe20000010898 */
[-C--:B---3--:R-:W-:Y:S01]  /*189e0*/  HMMA.16816.F32 R120, R40, R48.reuse, R120 ;  /* 0x000000302878723c */ /* 0x088fe20000001878 */
[----:B------:R-:W-:Y:S04]  /*189f0*/  LDSM.16.MT88.4 R52, [R218+0x2880] ;  /* 0x00288000da34783b */ /* 0x000fe80000004200 */
[----:B------:R1:W-:Y:S03]  /*18a00*/  MUFU.EX2 R205, R4 ;  /* 0x0000000400cd7308 */ /* 0x0003e60000000800 */
[C---:B------:R-:W-:Y:S01]  /*18a10*/  HMMA.16816.F32 R124, R44.reuse, R48, R124 ;  /* 0x000000302c7c723c */ /* 0x040fe2000000187c */
[----:B------:R-:W3:Y:S04]  /*18a20*/  LDL.LU R49, [R1+0x74] ;  /* 0x0000740001317983 */ /* 0x000ee80000300800 */
[----:B------:R-:W4:Y:S03]  /*18a30*/  LDL.LU R48, [R1+0x78] ;  /* 0x0000780001307983 */ /* 0x000f260000300800 */
[-C--:B------:R-:W-:Y:S01]  /*18a40*/  HMMA.16816.F32 R128, R44, R50.reuse, R128 ;  /* 0x000000322c80723c */ /* 0x080fe20000001880 */
[----:B------:R-:W2:Y:S07]  /*18a50*/  LDSM.16.MT88.4 R44, [R217+0x2880] ;  /* 0x00288000d92c783b */ /* 0x000eae0000004200 */
[----:B------:R-:W-:Y:S04]  /*18a60*/  HMMA.16816.F32 R132, R40, R50, R132 ;  /* 0x000000322884723c */ /* 0x000fe80000001884 */
[--C-:B-1----:R-:W-:Y:S03]  /*18a70*/  FFMA.FTZ R4, R192, c[0x0][0x2d0], -R152.reuse ;  /* 0x0000b400c0047a23 */ /* 0x102fe60000010898 */
[----:B------:R-:W-:Y:S01]  /*18a80*/  F2FP.PACK_AB R40, R235, R234 ;  /* 0x000000eaeb28723e */ /* 0x000fe200000000ff */
[----:B------:R1:W-:Y:S01]  /*18a90*/  MUFU.EX2 R204, R4 ;  /* 0x0000000400cc7308 */ /* 0x0003e20000000800 */
[----:B------:R-:W-:Y:S03]  /*18aa0*/  F2FP.PACK_AB R41, R251, R252 ;  /* 0x000000fcfb29723e */ /* 0x000fe600000000ff */
[----:B-----5:R-:W-:Y:S02]  /*18ab0*/  F2FP.PACK_AB R42, R249, R250 ;  /* 0x000000faf92a723e */ /* 0x020fe400000000ff */
[----:B------:R-:W-:Y:S02]  /*18ac0*/  F2FP.PACK_AB R43, R248, R247 ;  /* 0x000000f7f82b723e */ /* 0x000fe400000000ff */
[----:B--2---:R-:W-:Y:S01]  /*18ad0*/  F2FP.PACK_AB R50, R246, R245 ;  /* 0x000000f5f632723e */ /* 0x004fe200000000ff */
[--C-:B-1----:R-:W-:Y:S04]  /*18ae0*/  FFMA.FTZ R4, R201, c[0x0][0x2d0], -R152.reuse ;  /* 0x0000b400c9047a23 */ /* 0x102fe80000010898 */
[-C--:B------:R-:W-:Y:S01]  /*18af0*/  HMMA.16816.F32 R8, R40, R44.reuse, R8 ;  /* 0x0000002c2808723c */ /* 0x080fe20000001808 */
[----:B------:R-:W-:Y:S02]  /*18b00*/  MUFU.EX2 R201, R159 ;  /* 0x0000009f00c97308 */ /* 0x000fe40000000800 */
[----:B------:R-:W-:Y:S08]  /*18b10*/  FFMA.FTZ R152, R209, c[0x0][0x2d0], -R152 ;  /* 0x0000b400d1987a23 */ /* 0x000ff00000010898 */
[----:B------:R-:W1:Y:S10]  /*18b20*/  MUFU.EX2 R203, R4 ;  /* 0x0000000400cb7308 */ /* 0x000e740000000800 */
[----:B------:R-:W-:Y:S10]  /*18b30*/  MUFU.EX2 R152, R152 ;  /* 0x0000009800987308 */ /* 0x000ff40000000800 */
[----:B------:R-:W-:Y:S01]  /*18b40*/  MUFU.EX2 R159, R154 ;  /* 0x0000009a009f7308 */ /* 0x000fe20000000800 */
[----:B-1----:R-:W-:Y:S01]  /*18b50*/  F2FP.PACK_AB R51, R203, R204 ;  /* 0x000000cccb33723e */ /* 0x002fe200000000ff */
[--C-:B------:R-:W-:Y:S02]  /*18b60*/  FFMA.FTZ R4, R211, c[0x0][0x2d0], -R158.reuse ;  /* 0x0000b400d3047a23 */ /* 0x100fe4000001089e */
[----:B------:R-:W-:Y:S06]  /*18b70*/  FFMA.FTZ R158, R210, c[0x0][0x2d0], -R158 ;  /* 0x0000b400d29e7a23 */ /* 0x000fec000001089e */
[----:B------:R-:W-:Y:S10]  /*18b80*/  MUFU.EX2 R154, R172 ;  /* 0x000000ac009a7308 */ /* 0x000ff40000000800 */
[----:B------:R-:W-:Y:S10]  /*18b90*/  MUFU.EX2 R192, R158 ;  /* 0x0000009e00c07308 */ /* 0x000ff40000000800 */
[----:B------:R-:W-:Y:S10]  /*18ba0*/  MUFU.EX2 R158, R171 ;  /* 0x000000ab009e7308 */ /* 0x000ff40000000800 */
[----:B------:R-:W-:Y:S01]  /*18bb0*/  MUFU.EX2 R198, R4 ;  /* 0x0000000400c67308 */ /* 0x000fe20000000800 */
[----:B---3--:R-:W-:Y:S01]  /*18bc0*/  FFMA.FTZ R174, R6, R49, R242 ;  /* 0x0000003106ae7223 */ /* 0x008fe200000100f2 */
[----:B------:R-:W-:Y:S01]  /*18bd0*/  F2FP.PACK_AB R49, R205, R241 ;  /* 0x000000f1cd31723e */ /* 0x000fe200000000ff */
[----:B----4-:R-:W-:Y:S01]  /*18be0*/  FFMA.FTZ R6, R3, R48, R193 ;  /* 0x0000003003067223 */ /* 0x010fe200000100c1 */
[----:B------:R-:W-:Y:S01]  /*18bf0*/  F2FP.PACK_AB R48, R244, R243 ;  /* 0x000000f3f430723e */ /* 0x000fe200000000ff */
[----:B------:R-:W2:Y:S05]  /*18c00*/  LDL.LU R3, [R1+0x84] ;  /* 0x0000840001037983 */ /* 0x000eaa0000300800 */
[----:B------:R-:W1:Y:S01]  /*18c10*/  MUFU.EX2 R193, R153 ;  /* 0x0000009900c17308 */ /* 0x000e620000000800 */
[C---:B------:R-:W-:Y:S09]  /*18c20*/  HMMA.16816.F32 R12, R48.reuse, R44, R12 ;  /* 0x0000002c300c723c */ /* 0x040ff2000000180c */
[----:B------:R-:W3:Y:S01]  /*18c30*/  MUFU.EX2 R153, R173 ;  /* 0x000000ad00997308 */ /* 0x000ee20000000800 */
[-C--:B------:R-:W-:Y:S08]  /*18c40*/  HMMA.16816.F32 R16, R48, R46.reuse, R16 ;  /* 0x0000002e3010723c */ /* 0x080ff00000001810 */
[C---:B------:R-:W-:Y:S01]  /*18c50*/  HMMA.16816.F32 R20, R40.reuse, R46, R20 ;  /* 0x0000002e2814723c */ /* 0x040fe20000001814 */
[----:B------:R-:W4:Y:S07]  /*18c60*/  LDSM.16.MT88.4 R44, [R219+0x2880] ;  /* 0x00288000db2c783b */ /* 0x000f2e0000004200 */
[-C--:B------:R-:W-:Y:S08]  /*18c70*/  HMMA.16816.F32 R24, R40, R52.reuse, R24 ;  /* 0x000000342818723c */ /* 0x080ff00000001818 */
[C---:B------:R-:W-:Y:S08]  /*18c80*/  HMMA.16816.F32 R28, R48.reuse, R52, R28 ;  /* 0x00000034301c723c */ /* 0x040ff0000000181c */
[-C--:B------:R-:W-:Y:S08]  /*18c90*/  HMMA.16816.F32 R32, R48, R54.reuse, R32 ;  /* 0x000000363020723c */ /* 0x080ff00000001820 */
[C---:B------:R-:W-:Y:S01]  /*18ca0*/  HMMA.16816.F32 R36, R40.reuse, R54, R36 ;  /* 0x000000362824723c */ /* 0x040fe20000001824 */
[----:B------:R-:W5:Y:S07]  /*18cb0*/  LDSM.16.MT88.4 R52, [R217+0x4080] ;  /* 0x00408000d934783b */ /* 0x000f6e0000004200 */
[-C--:B------:R-:W-:Y:S08]  /*18cc0*/  HMMA.16816.F32 R136, R40, R160.reuse, R136 ;  /* 0x000000a02888723c */ /* 0x080ff00000001888 */
        /* <DEDUP_REMOVED lines=9> */
[-C--:B-----5:R-:W-:Y:S08]  /*18d60*/  HMMA.16816.F32 R72, R40, R52.reuse, R72 ;  /* 0x000000342848723c */ /* 0x0a0ff00000001848 */
[C---:B------:R-:W-:Y:S08]  /*18d70*/  HMMA.16816.F32 R76, R48.reuse, R52, R76 ;  /* 0x00000034304c723c */ /* 0x040ff0000000184c */
[-C--:B------:R-:W-:Y:S08]  /*18d80*/  HMMA.16816.F32 R80, R48, R54.reuse, R80 ;  /* 0x000000363050723c */ /* 0x080ff00000001850 */
[C---:B------:R-:W-:Y:S01]  /*18d90*/  HMMA.16816.F32 R84, R40.reuse, R54, R84 ;  /* 0x000000362854723c */ /* 0x040fe20000001854 */
[----:B------:R-:W5:Y:S07]  /*18da0*/  LDSM.16.MT88.4 R52, [R219+0x4080] ;  /* 0x00408000db34783b */ /* 0x000f6e0000004200 */
[-C--:B-1----:R-:W-:Y:S08]  /*18db0*/  HMMA.16816.F32 R88, R40, R160.reuse, R88 ;  /* 0x000000a02858723c */ /* 0x082ff00000001858 */
[C---:B------:R-:W-:Y:S08]  /*18dc0*/  HMMA.16816.F32 R92, R48.reuse, R160, R92 ;  /* 0x000000a0305c723c */ /* 0x040ff0000000185c */
[-C--:B------:R-:W-:Y:S08]  /*18dd0*/  HMMA.16816.F32 R96, R48, R162.reuse, R96 ;  /* 0x000000a23060723c */ /* 0x080ff00000001860 */
[C---:B------:R-:W-:Y:S01]  /*18de0*/  HMMA.16816.F32 R100, R40.reuse, R162, R100 ;  /* 0x000000a22864723c */ /* 0x040fe20000001864 */
[----:B------:R-:W1:Y:S07]  /*18df0*/  LDSM.16.MT88.4 R160, [R218+0x3080] ;  /* 0x00308000daa0783b */ /* 0x000e6e0000004200 */
[-C--:B----4-:R-:W-:Y:S08]  /*18e00*/  HMMA.16816.F32 R104, R40, R44.reuse, R104 ;  /* 0x0000002c2868723c */ /* 0x090ff00000001868 */
[C---:B------:R-:W-:Y:S07]  /*18e10*/  HMMA.16816.F32 R108, R48.reuse, R44, R108 ;  /* 0x0000002c306c723c */ /* 0x040fee000000186c */
[----:B------:R-:W-:Y:S01]  /*18e20*/  F2FP.PACK_AB R44, R193, R159 ;  /* 0x0000009fc12c723e */ /* 0x000fe200000000ff */
[-C--:B------:R-:W-:Y:S04]  /*18e30*/  HMMA.16816.F32 R112, R48, R46.reuse, R112 ;  /* 0x0000002e3070723c */ /* 0x080fe80000001870 */
[----:B------:R-:W-:Y:S04]  /*18e40*/  F2FP.PACK_AB R45, R154, R158 ;  /* 0x0000009e9a2d723e */ /* 0x000fe800000000ff */
[C---:B------:R-:W-:Y:S07]  /*18e50*/  HMMA.16816.F32 R116, R40.reuse, R46, R116 ;  /* 0x0000002e2874723c */ /* 0x040fee0000001874 */
[----:B------:R-:W-:Y:S01]  /*18e60*/  F2FP.PACK_AB R46, R192, R198 ;  /* 0x000000c6c02e723e */ /* 0x000fe200000000ff */
[-C--:B-----5:R-:W-:Y:S04]  /*18e70*/  HMMA.16816.F32 R120, R40, R52.reuse, R120 ;  /* 0x000000342878723c */ /* 0x0a0fe80000001878 */
[----:B---3--:R-:W-:Y:S04]  /*18e80*/  F2FP.PACK_AB R47, R152, R153 ;  /* 0x00000099982f723e */ /* 0x008fe800000000ff */
[C---:B------:R-:W-:Y:S08]  /*18e90*/  HMMA.16816.F32 R124, R48.reuse, R52, R124 ;  /* 0x00000034307c723c */ /* 0x040ff0000000187c */
[-C--:B------:R-:W-:Y:S01]  /*18ea0*/  HMMA.16816.F32 R128, R48, R54.reuse, R128 ;  /* 0x000000363080723c */ /* 0x080fe20000001880 */
[----:B------:R-:W3:Y:S07]  /*18eb0*/  LDSM.16.MT88.4 R48, [R220+0x3080] ;  /* 0x00308000dc30783b */ /* 0x000eee0000004200 */
[----:B------:R-:W-:Y:S07]  /*18ec0*/  HMMA.16816.F32 R132, R40, R54, R132 ;  /* 0x000000362884723c */ /* 0x000fee0000001884 */
[----:B------:R-:W-:Y:S02]  /*18ed0*/  F2FP.PACK_AB R40, R197, R195 ;  /* 0x000000c3c528723e */ /* 0x000fe400000000ff */
[----:B------:R-:W-:Y:S03]  /*18ee0*/  F2FP.PACK_AB R41, R196, R194 ;  /* 0x000000c2c429723e */ /* 0x000fe600000000ff */
[----:B------:R-:W-:Y:S02]  /*18ef0*/  F2FP.PACK_AB R42, R202, R200 ;  /* 0x000000c8ca2a723e */ /* 0x000fe400000000ff */
[----:B------:R-:W-:Y:S01]  /*18f00*/  F2FP.PACK_AB R43, R201, R199 ;  /* 0x000000c7c92b723e */ /* 0x000fe200000000ff */
[----:B--2---:R-:W-:Y:S02]  /*18f10*/  FFMA.FTZ R4, R0, R3, R187 ;  /* 0x0000000300047223 */ /* 0x004fe400000100bb */
[----:B------:R-:W-:Y:S04]  /*18f20*/  FADD.FTZ R3, R186, R174 ;  /* 0x000000aeba037221 */ /* 0x000fe80000010000 */
[-C--:B------:R-:W-:Y:S01]  /*18f30*/  HMMA.16816.F32 R172, R40, R164.reuse, R8 ;  /* 0x000000a428ac723c */ /* 0x080fe20000001808 */
[----:B------:R-:W2:Y:S02]  /*18f40*/  LDSM.16.MT88.4 R8, [R219+0x3080] ;  /* 0x00308000db08783b */ /* 0x000ea40000004200 */
[----:B------:R-:W-:Y:S02]  /*18f50*/  FADD.FTZ R52, R183, R4 ;  /* 0x00000004b7347221 */ /* 0x000fe40000010000 */
[----:B------:R-:W-:Y:S02]  /*18f60*/  FADD.FTZ R0, R185, R6 ;  /* 0x00000006b9007221 */ /* 0x000fe40000010000 */
[----:B------:R-:W-:Y:S01]  /*18f70*/  FADD.FTZ R6, R184, R2 ;  /* 0x00000002b8067221 */ /* 0x000fe20000010000 */
[C---:B------:R-:W-:Y:S01]  /*18f80*/  HMMA.16816.F32 R176, R44.reuse, R164, R12 ;  /* 0x000000a42cb0723c */ /* 0x040fe2000000180c */
[----:B------:R-:W4:Y:S03]  /*18f90*/  LDSM.16.MT88.4 R12, [R217+0x4880] ;  /* 0x00488000d90c783b */ /* 0x000f260000004200 */
[----:B------:R-:W-:Y:S02]  /*18fa0*/  FADD.FTZ R2, R182, R3 ;  /* 0x00000003b6027221 */ /* 0x000fe40000010000 */
[----:B------:R-:W-:Y:S02]  /*18fb0*/  FADD.FTZ R0, R181, R0 ;  /* 0x00000000b5007221 */ /* 0x000fe40000010000 */
[-C--:B------:R-:W-:Y:S01]  /*18fc0*/  HMMA.16816.F32 R180, R44, R166.reuse, R16 ;  /* 0x000000a62cb4723c */ /* 0x080fe20000001810 */
[----:B------:R-:W5:Y:S03]  /*18fd0*/  LDSM.16.MT88.4 R16, [R218+0x4880] ;  /* 0x00488000da10783b */ /* 0x000f660000004200 */
[----:B------:R-:W-:Y:S02]  /*18fe0*/  FADD.FTZ R2, R231, R2 ;  /* 0x00000002e7027221 */ /* 0x000fe40000010000 */
[----:B------:R-:W-:Y:S02]  /*18ff0*/  FADD.FTZ R4, R214, R6 ;  /* 0x00000006d6047221 */ /* 0x000fe40000010000 */
[C---:B------:R-:W-:Y:S01]  /*19000*/  HMMA.16816.F32 R164, R40.reuse, R166, R20 ;  /* 0x000000a628a4723c */ /* 0x040fe20000001814 */
[----:B------:R-:W2:Y:S03]  /*19010*/  LDSM.16.MT88.4 R20, [R220+0x4880] ;  /* 0x00488000dc14783b */ /* 0x000ea60000004200 */
[----:B------:R-:W-:Y:S02]  /*19020*/  FADD.FTZ R6, R234, R2 ;  /* 0x00000002ea067221 */ /* 0x000fe40000010000 */
[----:B------:R-:W-:Y:S02]  /*19030*/  FADD.FTZ R0, R232, R0 ;  /* 0x00000000e8007221 */ /* 0x000fe40000010000 */
[-C--:B-1----:R-:W-:Y:S01]  /*19040*/  HMMA.16816.F32 R168, R40, R160.reuse, R24 ;  /* 0x000000a028a8723c */ /* 0x082fe20000001818 */
[----:B------:R-:W1:Y:S03]  /*19050*/  LDSM.16.MT88.4 R24, [R219+0x4880] ;  /* 0x00488000db18783b */ /* 0x000e660000004200 */
[----:B------:R-:W-:Y:S04]  /*19060*/  FADD.FTZ R3, R215, R52 ;  /* 0x00000034d7037221 */ /* 0x000fe80000010000 */
[C---:B------:R-:W-:Y:S08]  /*19070*/  HMMA.16816.F32 R184, R44.reuse, R160, R28 ;  /* 0x000000a02cb8723c */ /* 0x040ff0000000181c */
[-C--:B------:R-:W-:Y:S08]  /*19080*/  HMMA.16816.F32 R188, R44, R162.reuse, R32 ;  /* 0x000000a22cbc723c */ /* 0x080ff00000001820 */
[C---:B------:R-:W-:Y:S08]  /*19090*/  HMMA.16816.F32 R160, R40.reuse, R162, R36 ;  /* 0x000000a228a0723c */ /* 0x040ff00000001824 */
[-C--:B---3--:R-:W-:Y:S08]  /*190a0*/  HMMA.16816.F32 R136, R40, R48.reuse, R136 ;  /* 0x000000302888723c */ /* 0x088ff00000001888 */
        /* <DEDUP_REMOVED lines=53> */
[----:B---3--:R-:W-:Y:S02]  /*19400*/  FADD.FTZ R3, R192, R4 ;  /* 0x00000004c0037221 */ /* 0x008fe40000010000 */
[C---:B------:R-:W-:Y:S01]  /*19410*/  HMMA.16816.F32 R124, R44.reuse, R24, R124 ;  /* 0x000000182c7c723c */ /* 0x040fe2000000187c */
[----:B------:R1:W-:Y:S03]  /*19420*/  STL [R1+0x78], R6 ;  /* 0x0000780601007387 */ /* 0x0003e60000100800 */
[----:B------:R-:W-:Y:S01]  /*19430*/  FADD.FTZ R2, R153, R0 ;  /* 0x0000000099027221 */ /* 0x000fe20000010000 */
[----:B------:R3:W-:Y:S01]  /*19440*/  STL [R1+0x88], R3 ;  /* 0x0000880301007387 */ /* 0x0007e20000100800 */
[----:B------:R-:W-:Y:S02]  /*19450*/  IADD3 R0, R230, -0x1, RZ ;  /* 0xffffffffe6007810 */ /* 0x000fe40007ffe0ff */
        /* <DEDUP_REMOVED lines=10> */
.L_x_3513:
[----:B------:R-:W-:Y:S05]  /*19500*/  BRA.DIV ~URZ, `(.L_x_3542) ;  /* 0x00006f427f007947 */ /* 0x000fea000b800000 */
[----:B------:R-:W2:Y:S04]  /*19510*/  LDL R0, [R1+0x74] ;  /* 0x0000740001007983 */ /* 0x000ea80000100800 */
[----:B--2---:R2:W3:Y:S02]  /*19520*/  SHFL.BFLY PT, R6, R0, 0x2, 0x1f ;  /* 0x0c401f0000067f89 */ /* 0x0044e400000e0000 */
.L_x_3635:
        /* <DEDUP_REMOVED lines=19> */
.L_x_3636:
        /* <DEDUP_REMOVED lines=165> */
.L_x_3406:
        /* <DEDUP_REMOVED lines=185> */
.L_x_3545:
        /* <DEDUP_REMOVED lines=150> */
.L_x_3547:
[----:B--234-:R-:W-:Y:S05]  /*1b5a0*/  BSYNC B0 ;  /* 0x0000000000007941 */ /* 0x01cfea0003800000 */
.L_x_3546:
        /* <DEDUP_REMOVED lines=16> */
.L_x_3549:
[----:B------:R-:W-:Y:S05]  /*1b6b0*/  BSYNC B0 ;  /* 0x0000000000007941 */ /* 0x000fea0003800000 */
.L_x_3548:
        /* <DEDUP_REMOVED lines=16> */
.L_x_3551:
[----:B------:R-:W-:Y:S05]  /*1b7c0*/  BSYNC B0 ;  /* 0x0000000000007941 */ /* 0x000fea0003800000 */
.L_x_3550:
        /* <DEDUP_REMOVED lines=16> */
.L_x_3553:
[----:B------:R-:W-:Y:S05]  /*1b8d0*/  BSYNC B0 ;  /* 0x0000000000007941 */ /* 0x000fea0003800000 */
.L_x_3552:
        /* <DEDUP_REMOVED lines=16> */
.L_x_3555:
[----:B------:R-:W-:Y:S05]  /*1b9e0*/  BSYNC B0 ;  /* 0x0000000000007941 */ /* 0x000fea0003800000 */
.L_x_3554:
        /* <DEDUP_REMOVED lines=16> */
.L_x_3557:
[----:B------:R-:W-:Y:S05]  /*1baf0*/  BSYNC B0 ;  /* 0x0000000000007941 */ /* 0x000fea0003800000 */
.L_x_3556:
        /* <DEDUP_REMOVED lines=16> */
.L_x_3559:
[----:B------:R-:W-:Y:S05]  /*1bc00*/  BSYNC B0 ;  /* 0x0000000000007941 */ /* 0x000fea0003800000 */
.L_x_3558:
        /* <DEDUP_REMOVED lines=17> */
.L_x_3544:
        /* <DEDUP_REMOVED lines=19> */
.L_x_3560:
        /* <DEDUP_REMOVED lines=43> */
.L_x_3562:
[----:B---3--:R-:W-:Y:S05]  /*1c100*/  BSYNC B0 ;  /* 0x0000000000007941 */ /* 0x008fea0003800000 */
.L_x_3561:
        /* <DEDUP_REMOVED lines=44> */
.L_x_3637:
[----:B------:R-:W-:Y:S05]  /*1c3d0*/  BRA.DIV ~URZ, `(.L_x_3564) ;  /* 0x000043b27f007947 */ /* 0x000fea000b800000 */
[----:B------:R3:W4:Y:S02]  /*1c3e0*/  SHFL.IDX PT, R2, R11, RZ, 0x181f ;  /* 0x00181fff0b027589 */ /* 0x00072400000e0000 */
.L_x_3638:
        /* <DEDUP_REMOVED lines=14> */
.L_x_3566:
[----:B------:R-:W-:Y:S05]  /*1c4d0*/  BSYNC B0 ;  /* 0x0000000000007941 */ /* 0x000fea0003800000 */
.L_x_3565:
[----:B------:R-:W-:Y:S05]  /*1c4e0*/  BRA.DIV ~URZ, `(.L_x_3567) ;  /* 0x000043227f007947 */ /* 0x000fea000b800000 */
[----:B------:R1:W2:Y:S04]  /*1c4f0*/  SHFL.IDX PT, R0, R9, 0x1, 0x181f ;  /* 0x00381f0009007f89 */ /* 0x0002a800000e0000 */
[----:B--2-4-:R1:W2:Y:S02]  /*1c500*/  SHFL.IDX PT, R2, R11, 0x1, 0x181f ;  /* 0x00381f000b027f89 */ /* 0x0142a400000e0000 */
.L_x_3639:
        /* <DEDUP_REMOVED lines=14> */
.L_x_3569:
[----:B------:R-:W-:Y:S05]  /*1c5f0*/  BSYNC B0 ;  /* 0x0000000000007941 */ /* 0x000fea0003800000 */
.L_x_3568:
[----:B------:R-:W-:Y:S05]  /*1c600*/  BRA.DIV ~URZ, `(.L_x_3570) ;  /* 0x000042f27f007947 */ /* 0x000fea000b800000 */
[----:B------:R4:W1:Y:S02]  /*1c610*/  SHFL.IDX PT, R0, R9, 0x2, 0x181f ;  /* 0x00581f0009007f89 */ /* 0x00086400000e0000 */
.L_x_3640:
[----:B------:R-:W-:Y:S05]  /*1c620*/  BRA.DIV ~URZ, `(.L_x_3571) ;  /* 0x000043527f007947 */ /* 0x000fea000b800000 */
[----:B--2---:R2:W3:Y:S02]  /*1c630*/  SHFL.IDX PT, R2, R11, 0x2, 0x181f ;  /* 0x00581f000b027f89 */ /* 0x0044e400000e0000 */
.L_x_3641:
        /* <DEDUP_REMOVED lines=14> */
.L_x_3573:
[----:B------:R-:W-:Y:S05]  /*1c720*/  BSYNC B0 ;  /* 0x0000000000007941 */ /* 0x000fea0003800000 */
.L_x_3572:
[----:B------:R-:W-:Y:S05]  /*1c730*/  BRA.DIV ~URZ, `(.L_x_3574) ;  /* 0x000042c27f007947 */ /* 0x000fea000b800000 */
[----:B------:R1:W2:Y:S04]  /*1c740*/  SHFL.IDX PT, R0, R9, 0x3, 0x181f ;  /* 0x00781f0009007f89 */ /* 0x0002a800000e0000 */
[----:B-1-3--:R1:W3:Y:S02]  /*1c750*/  SHFL.IDX PT, R2, R11, 0x3, 0x181f ;  /* 0x00781f000b027f89 */ /* 0x00a2e400000e0000 */
.L_x_3642:
        /* <DEDUP_REMOVED lines=14> */
.L_x_3576:
[----:B------:R-:W-:Y:S05]  /*1c840*/  BSYNC B0 ;  /* 0x0000000000007941 */ /* 0x000fea0003800000 */
.L_x_3575:
[----:B------:R-:W-:Y:S05]  /*1c850*/  BRA.DIV ~URZ, `(.L_x_3577) ;  /* 0x000042927f007947 */ /* 0x000fea000b800000 */
[----:B------:R1:W2:Y:S02]  /*1c860*/  SHFL.IDX PT, R0, R9, 0x4, 0x181f ;  /* 0x00981f0009007f89 */ /* 0x0002a400000e0000 */
.L_x_3643:
[----:B------:R-:W-:Y:S05]  /*1c870*/  BRA.DIV ~URZ, `(.L_x_3578) ;  /* 0x000042f27f007947 */ /* 0x000fea000b800000 */
[----:B--23--:R2:W3:Y:S02]  /*1c880*/  SHFL.IDX PT, R2, R11, 0x4, 0x181f ;  /* 0x00981f000b027f89 */ /* 0x00c4e400000e0000 */
.L_x_3644:
        /* <DEDUP_REMOVED lines=14> */
.L_x_3580:
[----:B------:R-:W-:Y:S05]  /*1c970*/  BSYNC B0 ;  /* 0x0000000000007941 */ /* 0x000fea0003800000 */
.L_x_3579:
[----:B------:R-:W-:Y:S05]  /*1c980*/  BRA.DIV ~URZ, `(.L_x_3581) ;  /* 0x000042627f007947 */ /* 0x000fea000b800000 */
[----:B------:R1:W2:Y:S04]  /*1c990*/  SHFL.IDX PT, R0, R9, 0x5, 0x181f ;  /* 0x00b81f0009007f89 */ /* 0x0002a800000e0000 */
[----:B---3--:R1:W3:Y:S02]  /*1c9a0*/  SHFL.IDX PT, R2, R11, 0x5, 0x181f ;  /* 0x00b81f000b027f89 */ /* 0x0082e400000e0000 */
.L_x_3645:
        /* <DEDUP_REMOVED lines=14> */
.L_x_3583:
[----:B------:R-:W-:Y:S05]  /*1ca90*/  BSYNC B0 ;  /* 0x0000000000007941 */ /* 0x000fea0003800000 */
.L_x_3582:
[----:B------:R-:W-:Y:S05]  /*1caa0*/  BRA.DIV ~URZ, `(.L_x_3584) ;  /* 0x000042327f007947 */ /* 0x000fea000b800000 */
[----:B------:R1:W2:Y:S02]  /*1cab0*/  SHFL.IDX PT, R0, R9, 0x6, 0x181f ;  /* 0x00d81f0009007f89 */ /* 0x0002a400000e0000 */
.L_x_3646:
[----:B------:R-:W-:Y:S05]  /*1cac0*/  BRA.DIV ~URZ, `(.L_x_3585) ;  /* 0x000042927f007947 */ /* 0x000fea000b800000 */
[----:B--23--:R2:W3:Y:S02]  /*1cad0*/  SHFL.IDX PT, R2, R11, 0x6, 0x181f ;  /* 0x00d81f000b027f89 */ /* 0x00c4e400000e0000 */
.L_x_3647:
        /* <DEDUP_REMOVED lines=14> */
.L_x_3587:
[----:B------:R-:W-:Y:S05]  /*1cbc0*/  BSYNC B0 ;  /* 0x0000000000007941 */ /* 0x000fea0003800000 */
.L_x_3586:
[----:B------:R-:W-:Y:S05]  /*1cbd0*/  BRA.DIV ~URZ, `(.L_x_3588) ;  /* 0x000042027f007947 */ /* 0x000fea000b800000 */
[----:B------:R1:W2:Y:S04]  /*1cbe0*/  SHFL.IDX PT, R0, R9, 0x7, 0x181f ;  /* 0x00f81f0009007f89 */ /* 0x0002a800000e0000 */
[----:B---3--:R1:W3:Y:S02]  /*1cbf0*/  SHFL.IDX PT, R2, R11, 0x7, 0x181f ;  /* 0x00f81f000b027f89 */ /* 0x0082e400000e0000 */
.L_x_3648:
        /* <DEDUP_REMOVED lines=15> */
.L_x_3407:
[----:B------:R-:W-:Y:S01]  /*1ccf0*/  IMAD.MOV.U32 R241, RZ, RZ, R12 ;  /* 0x000000fffff17224 */ /* 0x000fe200078e000c */
[----:B------:R-:W-:Y:S01]  /*1cd00*/  MOV R3, 0x181f ;  /* 0x0000181f00037802 */ /* 0x000fe20000000f00 */
[----:B------:R-:W-:Y:S01]  /*1cd10*/  IMAD.MOV.U32 R242, RZ, RZ, RZ ;  /* 0x000000fffff27224 */ /* 0x000fe200078e00ff */
[----:B------:R-:W-:Y:S02]  /*1cd20*/  MOV R243, 0xffffffff ;  /* 0xffffffff00f37802 */ /* 0x000fe40000000f00 */
[----:B------:R-:W-:Y:S02]  /*1cd30*/  MOV R2, 0x1cd50 ;  /* 0x0001cd5000027802 */ /* 0x000fe40000000f00 */
[----:B-----5:R-:W-:Y:S05]  /*1cd40*/  CALL.REL.NOINC `($__internal_11_$__cuda_sm70_shflsync_idx_p) ;  /* 0x0000fe0000007944 */ /* 0x020fea0003c00000 */
[----:B------:R-:W-:Y:S01]  /*1cd50*/  MOV R0, R244 ;  /* 0x000000f400007202 */ /* 0x000fe20000000f00 */
[----:B------:R-:W-:Y:S05]  /*1cd60*/  BRA `(.L_x_3589) ;  /* 0xfffea44000007947 */ /* 0x000fea000383ffff */
.L_x_3408:
[----:B------:R-:W-:Y:S01]  /*1cd70*/  IMAD.MOV.U32 R241, RZ, RZ, R14 ;  /* 0x000000fffff17224 */ /* 0x000fe200078e000e */
[----:B------:R-:W-:Y:S01]  /*1cd80*/  MOV R3, 0x181f ;  /* 0x0000181f00037802 */ /* 0x000fe20000000f00 */
[----:B------:R-:W-:Y:S01]  /*1cd90*/  IMAD.MOV.U32 R242, RZ, RZ, RZ ;  /* 0x000000fffff27224 */ /* 0x000fe200078e00ff */
[----:B------:R-:W-:-:S02]  /*1cda0*/  MOV R243, 0xffffffff ;  /* 0xffffffff00f37802 */ /* 0x000fc40000000f00 */
[----:B------:R-:W-:Y:S02]  /*1cdb0*/  MOV R2, 0x1cdd0 ;  /* 0x0001cdd000027802 */ /* 0x000fe40000000f00 */
[----:B-12--5:R-:W-:Y:S05]  /*1cdc0*/  CALL.REL.NOINC `($__internal_11_$__cuda_sm70_shflsync_idx_p) ;  /* 0x0000fd8000007944 */ /* 0x026fea0003c00000 */
[----:B------:R-:W-:Y:S01]  /*1cdd0*/  MOV R2, R244 ;  /* 0x000000f400027202 */ /* 0x000fe20000000f00 */
[----:B------:R-:W-:Y:S05]  /*1cde0*/  BRA `(.L_x_3590) ;  /* 0xfffea3e000007947 */ /* 0x000fea000383ffff */
.L_x_3411:
[----:B------:R-:W-:Y:S01]  /*1cdf0*/  IMAD.MOV.U32 R241, RZ, RZ, R12 ;  /* 0x000000fffff17224 */ /* 0x000fe200078e000c */
[----:B--2---:R-:W-:Y:S01]  /*1ce00*/  MOV R3, 0x181f ;  /* 0x0000181f00037802 */ /* 0x004fe20000000f00 */
[----:B------:R-:W-:Y:S01]  /*1ce10*/  IMAD.MOV.U32 R242, RZ, RZ, 0x1 ;  /* 0x00000001fff27424 */ /* 0x000fe200078e00ff */
[----:B------:R-:W-:Y:S02]  /*1ce20*/  MOV R243, 0xffffffff ;  /* 0xffffffff00f37802 */ /* 0x000fe40000000f00 */
[----:B----4-:R-:W-:Y:S02]  /*1ce30*/  MOV R2, 0x1ce50 ;  /* 0x0001ce5000027802 */ /* 0x010fe40000000f00 */
[----:B-1-3-5:R-:W-:Y:S05]  /*1ce40*/  CALL.REL.NOINC `($__internal_11_$__cuda_sm70_shflsync_idx_p) ;  /* 0x0000fd0000007944 */ /* 0x02afea0003c00000 */
[----:B------:R-:W-:Y:S01]  /*1ce50*/  IMAD.MOV.U32 R4, RZ, RZ, R244 ;  /* 0x000000ffff047224 */ /* 0x000fe200078e00f4 */
[----:B------:R-:W-:Y:S01]  /*1ce60*/  MOV R241, R14 ;  /* 0x0000000e00f17202 */ /* 0x000fe20000000f00 */
[----:B------:R-:W-:Y:S01]  /*1ce70*/  IMAD.MOV.U32 R242, RZ, RZ, 0x1 ;  /* 0x00000001fff27424 */ /* 0x000fe200078e00ff */
[----:B------:R-:W-:Y:S01]  /*1ce80*/  MOV R3, 0x181f ;  /* 0x0000181f00037802 */ /* 0x000fe20000000f00 */
[----:B------:R-:W-:Y:S01]  /*1ce90*/  IMAD.MOV.U32 R243, RZ, RZ, -0x1 ;  /* 0xfffffffffff37424 */ /* 0x000fe200078e00ff */
[----:B------:R-:W-:-:S02]  /*1cea0*/  MOV R2, 0x1cec0 ;  /* 0x0001cec000027802 */ /* 0x000fc40000000f00 */
[----:B------:R-:W-:Y:S05]  /*1ceb0*/  CALL.REL.NOINC `($__internal_11_$__cuda_sm70_shflsync_idx_p) ;  /* 0x0000fc9000007944 */ /* 0x000fea0003c00000 */
[----:B------:R-:W-:Y:S01]  /*1cec0*/  MOV R2, R244 ;  /* 0x000000f400027202 */ /* 0x000fe20000000f00 */
[----:B------:R-:W-:Y:S05]  /*1ced0*/  BRA `(.L_x_3591) ;  /* 0xfffea44000007947 */ /* 0x000fea000383ffff */
.L_x_3414:
[----:B------:R-:W-:Y:S01]  /*1cee0*/  IMAD.MOV.U32 R241, RZ, RZ, R12 ;  /* 0x000000fffff17224 */ /* 0x000fe200078e000c */
[----:B--2---:R-:W-:Y:S01]  /*1cef0*/  MOV R3, 0x181f ;  /* 0x0000181f00037802 */ /* 0x004fe20000000f00 */
[----:B------:R-:W-:Y:S01]  /*1cf00*/  IMAD.MOV.U32 R242, RZ, RZ, 0x2 ;  /* 0x00000002fff27424 */ /* 0x000fe200078e00ff */
[----:B------:R-:W-:-:S02]  /*1cf10*/  MOV R243, 0xffffffff ;  /* 0xffffffff00f37802 */ /* 0x000fc40000000f00 */
[----:B------:R-:W-:Y:S02]  /*1cf20*/  MOV R2, 0x1cf40 ;  /* 0x0001cf4000027802 */ /* 0x000fe40000000f00 */
[----:B-1-3-5:R-:W-:Y:S05]  /*1cf30*/  CALL.REL.NOINC `($__internal_11_$__cuda_sm70_shflsync_idx_p) ;  /* 0x0000fc1000007944 */ /* 0x02afea0003c00000 */
[----:B------:R-:W-:Y:S01]  /*1cf40*/  MOV R4, R244 ;  /* 0x000000f400047202 */ /* 0x000fe20000000f00 */
[----:B------:R-:W-:Y:S05]  /*1cf50*/  BRA `(.L_x_3592) ;  /* 0xfffea4f000007947 */ /* 0x000fea000383ffff */
.L_x_3415:
[----:B------:R-:W-:Y:S01]  /*1cf60*/  IMAD.MOV.U32 R241, RZ, RZ, R14 ;  /* 0x000000fffff17224 */ /* 0x000fe200078e000e */
[----:B--2---:R-:W-:Y:S01]  /*1cf70*/  MOV R3, 0x181f ;  /* 0x0000181f00037802 */ /* 0x004fe20000000f00 */
[----:B------:R-:W-:Y:S01]  /*1cf80*/  IMAD.MOV.U32 R242, RZ, RZ, 0x2 ;  /* 0x00000002fff27424 */ /* 0x000fe200078e00ff */
[----:B------:R-:W-:Y:S02]  /*1cf90*/  MOV R243, 0xffffffff ;  /* 0xffffffff00f37802 */ /* 0x000fe40000000f00 */
[----:B------:R-:W-:Y:S02]  /*1cfa0*/  MOV R2, 0x1cfc0 ;  /* 0x0001cfc000027802 */ /* 0x000fe40000000f00 */
[----:B-1-345:R-:W-:Y:S05]  /*1cfb0*/  CALL.REL.NOINC `($__internal_11_$__cuda_sm70_shflsync_idx_p) ;  /* 0x0000fb9000007944 */ /* 0x03afea0003c00000 */
[----:B------:R-:W-:Y:S01]  /*1cfc0*/  MOV R2, R244 ;  /* 0x000000f400027202 */ /* 0x000fe20000000f00 */
[----:B------:R-:W-:Y:S05]  /*1cfd0*/  BRA `(.L_x_3593) ;  /* 0xfffea49000007947 */ /* 0x000fea000383ffff */
.L_x_3418:
[----:B------:R-:W-:Y:S01]  /*1cfe0*/  IMAD.MOV.U32 R241, RZ, RZ, R12 ;  /* 0x000000fffff17224 */ /* 0x000fe200078e000c */
[----:B-1----:R-:W-:Y:S01]  /*1cff0*/  MOV R3, 0x181f ;  /* 0x0000181f00037802 */ /* 0x002fe20000000f00 */
[----:B------:R-:W-:Y:S01]  /*1d000*/  IMAD.MOV.U32 R242, RZ, RZ, 0x3 ;  /* 0x00000003fff27424 */ /* 0x000fe200078e00ff */
[----:B------:R-:W-:-:S02]  /*1d010*/  MOV R243, 0xffffffff ;  /* 0xffffffff00f37802 */ /* 0x000fc40000000f00 */
[----:B---3--:R-:W-:Y:S02]  /*1d020*/  MOV R2, 0x1d040 ;  /* 0x0001d04000027802 */ /* 0x008fe40000000f00 */
[----:B--2-45:R-:W-:Y:S05]  /*1d030*/  CALL.REL.NOINC `($__internal_11_$__cuda_sm70_shflsync_idx_p) ;  /* 0x0000fb1000007944 */ /* 0x034fea0003c00000 */
[----:B------:R-:W-:Y:S01]  /*1d040*/  IMAD.MOV.U32 R4, RZ, RZ, R244 ;  /* 0x000000ffff047224 */ /* 0x000fe200078e00f4 */
[----:B------:R-:W-:Y:S01]  /*1d050*/  MOV R241, R14 ;  /* 0x0000000e00f17202 */ /* 0x000fe20000000f00 */
[----:B------:R-:W-:Y:S01]  /*1d060*/  IMAD.MOV.U32 R242, RZ, RZ, 0x3 ;  /* 0x00000003fff27424 */ /* 0x000fe200078e00ff */
[----:B------:R-:W-:Y:S01]  /*1d070*/  MOV R3, 0x181f ;  /* 0x0000181f00037802 */ /* 0x000fe20000000f00 */
[----:B------:R-:W-:Y:S01]  /*1d080*/  IMAD.MOV.U32 R243, RZ, RZ, -0x1 ;  /* 0xfffffffffff37424 */ /* 0x000fe200078e00ff */
[----:B------:R-:W-:Y:S02]  /*1d090*/  MOV R2, 0x1d0b0 ;  /* 0x0001d0b000027802 */ /* 0x000fe40000000f00 */
[----:B------:R-:W-:Y:S05]  /*1d0a0*/  CALL.REL.NOINC `($__internal_11_$__cuda_sm70_shflsync_idx_p) ;  /* 0x0000faa000007944 */ /* 0x000fea0003c00000 */
[----:B------:R-:W-:Y:S01]  /*1d0b0*/  MOV R2, R244 ;  /* 0x000000f400027202 */ /* 0x000fe20000000f00 */
[----:B------:R-:W-:Y:S05]  /*1d0c0*/  BRA `(.L_x_3594) ;  /* 0xfffea4e000007947 */ /* 0x000fea000383ffff */
.L_x_3421:
[----:B------:R-:W-:Y:S01]  /*1d0d0*/  IMAD.MOV.U32 R241, RZ, RZ, R12 ;  /* 0x000000fffff17224 */ /* 0x000fe200078e000c */
[----:B--2---:R-:W-:Y:S01]  /*1d0e0*/  MOV R3, 0x181f ;  /* 0x0000181f00037802 */ /* 0x004fe20000000f00 */
[----:B------:R-:W-:Y:S01]  /*1d0f0*/  IMAD.MOV.U32 R242, RZ, RZ, 0x4 ;  /* 0x00000004fff27424 */ /* 0x000fe200078e00ff */
[----:B------:R-:W-:Y:S02]  /*1d100*/  MOV R243, 0xffffffff ;  /* 0xffffffff00f37802 */ /* 0x000fe40000000f00 */
[----:B---3--:R-:W-:-:S02]  /*1d110*/  MOV R2, 0x1d130 ;  /* 0x0001d13000027802 */ /* 0x008fc40000000f00 */
[----:B-1--45:R-:W-:Y:S05]  /*1d120*/  CALL.REL.NOINC `($__internal_11_$__cuda_sm70_shflsync_idx_p) ;  /* 0x0000fa2000007944 */ /* 0x032fea0003c00000 */
[----:B------:R-:W-:Y:S01]  /*1d130*/  MOV R4, R244 ;  /* 0x000000f400047202 */ /* 0x000fe20000000f00 */
[----:B------:R-:W-:Y:S05]  /*1d140*/  BRA `(.L_x_3595) ;  /* 0xfffea59000007947 */ /* 0x000fea000383ffff */
.L_x_3422:
[----:B------:R-:W-:Y:S01]  /*1d150*/  IMAD.MOV.U32 R241, RZ, RZ, R14 ;  /* 0x000000fffff17224 */ /* 0x000fe200078e000e */
[----:B--2---:R-:W-:Y:S01]  /*1d160*/  MOV R3, 0x181f ;  /* 0x0000181f00037802 */ /* 0x004fe20000000f00 */
[----:B------:R-:W-:Y:S01]  /*1d170*/  IMAD.MOV.U32 R242, RZ, RZ, 0x4 ;  /* 0x00000004fff27424 */ /* 0x000fe200078e00ff */
[----:B------:R-:W-:-:S02]  /*1d180*/  MOV R243, 0xffffffff ;  /* 0xffffffff00f37802 */ /* 0x000fc40000000f00 */
[----:B---3--:R-:W-:Y:S02]  /*1d190*/  MOV R2, 0x1d1b0 ;  /* 0x0001d1b000027802 */ /* 0x008fe40000000f00 */
[----:B-1--45:R-:W-:Y:S05]  /*1d1a0*/  CALL.REL.NOINC `($__internal_11_$__cuda_sm70_shflsync_idx_p) ;  /* 0x0000f9a000007944 */ /* 0x032fea0003c00000 */
[----:B------:R-:W-:Y:S01]  /*1d1b0*/  MOV R2, R244 ;  /* 0x000000f400027202 */ /* 0x000fe20000000f00 */
[----:B------:R-:W-:Y:S05]  /*1d1c0*/  BRA `(.L_x_3596) ;  /* 0xfffea53000007947 */ /* 0x000fea000383ffff */
.L_x_3425:
[----:B------:R-:W-:Y:S01]  /*1d1d0*/  IMAD.MOV.U32 R241, RZ, RZ, R12 ;  /* 0x000000fffff17224 */ /* 0x000fe200078e000c */
[----:B---3--:R-:W-:Y:S01]  /*1d1e0*/  MOV R3, 0x181f ;  /* 0x0000181f00037802 */ /* 0x008fe20000000f00 */
[----:B------:R-:W-:Y:S01]  /*1d1f0*/  IMAD.MOV.U32 R242, RZ, RZ, 0x5 ;  /* 0x00000005fff27424 */ /* 0x000fe200078e00ff */
[----:B------:R-:W-:Y:S02]  /*1d200*/  MOV R243, 0xffffffff ;  /* 0xffffffff00f37802 */ /* 0x000fe40000000f00 */
[----:B------:R-:W-:Y:S02]  /*1d210*/  MOV R2, 0x1d230 ;  /* 0x0001d23000027802 */ /* 0x000fe40000000f00 */
[----:B-12-45:R-:W-:Y:S05]  /*1d220*/  CALL.REL.NOINC `($__internal_11_$__cuda_sm70_shflsync_idx_p) ;  /* 0x0000f92000007944 */ /* 0x036fea0003c00000 */
        /* <DEDUP_REMOVED lines=9> */
.L_x_3428:
        /* <DEDUP_REMOVED lines=8> */
.L_x_3429:
[----:B------:R-:W-:Y:S01]  /*1d340*/  IMAD.MOV.U32 R241, RZ, RZ, R14 ;  /* 0x000000fffff17224 */ /* 0x000fe200078e000e */
[----:B--2---:R-:W-:Y:S01]  /*1d350*/  MOV R3, 0x181f ;  /* 0x0000181f00037802 */ /* 0x004fe20000000f00 */
[----:B------:R-:W-:Y:S01]  /*1d360*/  IMAD.MOV.U32 R242, RZ, RZ, 0x6 ;  /* 0x00000006fff27424 */ /* 0x000fe200078e00ff */
[----:B------:R-:W-:Y:S02]  /*1d370*/  MOV R243, 0xffffffff ;  /* 0xffffffff00f37802 */ /* 0x000fe40000000f00 */
[----:B---3--:R-:W-:Y:S02]  /*1d380*/  MOV R2, 0x1d3a0 ;  /* 0x0001d3a000027802 */ /* 0x008fe40000000f00 */
[----:B-1--45:R-:W-:Y:S05]  /*1d390*/  CALL.REL.NOINC `($__internal_11_$__cuda_sm70_shflsync_idx_p) ;  /* 0x0000f7b000007944 */ /* 0x032fea0003c00000 */
[----:B------:R-:W-:Y:S01]  /*1d3a0*/  MOV R2, R244 ;  /* 0x000000f400027202 */ /* 0x000fe20000000f00 */
[----:B------:R-:W-:Y:S05]  /*1d3b0*/  BRA `(.L_x_3599) ;  /* 0xfffea5d000007947 */ /* 0x000fea000383ffff */
.L_x_3432:
[----:B------:R-:W-:Y:S01]  /*1d3c0*/  IMAD.MOV.U32 R241, RZ, RZ, R12 ;  /* 0x000000fffff17224 */ /* 0x000fe200078e000c */
[----:B---3--:R-:W-:Y:S01]  /*1d3d0*/  MOV R3, 0x181f ;  /* 0x0000181f00037802 */ /* 0x008fe20000000f00 */
[----:B------:R-:W-:Y:S01]  /*1d3e0*/  IMAD.MOV.U32 R242, RZ, RZ, 0x7 ;  /* 0x00000007fff27424 */ /* 0x000fe200078e00ff */
[----:B------:R-:W-:-:S02]  /*1d3f0*/  MOV R243, 0xffffffff ;  /* 0xffffffff00f37802 */ /* 0x000fc40000000f00 */
[----:B------:R-:W-:Y:S02]  /*1d400*/  MOV R2, 0x1d420 ;  /* 0x0001d42000027802 */ /* 0x000fe40000000f00 */
[----:B-12-45:R-:W-:Y:S05]  /*1d410*/  CALL.REL.NOINC `($__internal_11_$__cuda_sm70_shflsync_idx_p) ;  /* 0x0000f73000007944 */ /* 0x036fea0003c00000 */
        /* <DEDUP_REMOVED lines=9> */
.L_x_3434:
[----:B-1--4-:R-:W-:Y:S01]  /*1d4b0*/  IMAD.MOV.U32 R241, RZ, RZ, R4 ;  /* 0x000000fffff17224 */ /* 0x012fe200078e0004 */
[----:B------:R-:W-:Y:S01]  /*1d4c0*/  MOV R3, 0x181f ;  /* 0x0000181f00037802 */ /* 0x000fe20000000f00 */
[----:B------:R-:W-:Y:S01]  /*1d4d0*/  IMAD.MOV.U32 R242, RZ, RZ, RZ ;  /* 0x000000fffff27224 */ /* 0x000fe200078e00ff */
[----:B------:R-:W-:Y:S02]  /*1d4e0*/  MOV R243, 0xffffffff ;  /* 0xffffffff00f37802 */ /* 0x000fe40000000f00 */
[----:B------:R-:W-:-:S02]  /*1d4f0*/  MOV R2, 0x1d510 ;  /* 0x0001d51000027802 */ /* 0x000fc40000000f00 */
[----:B---3-5:R-:W-:Y:S05]  /*1d500*/  CALL.REL.NOINC `($__internal_11_$__cuda_sm70_shflsync_idx_p) ;  /* 0x0000f64000007944 */ /* 0x028fea0003c00000 */
[----:B------:R-:W-:Y:S01]  /*1d510*/  IMAD.MOV.U32 R0, RZ, RZ, R244 ;  /* 0x000000ffff007224 */ /* 0x000fe200078e00f4 */
[----:B------:R-:W-:Y:S01]  /*1d520*/  MOV R241, R7 ;  /* 0x0000000700f17202 */ /* 0x000fe20000000f00 */
[----:B------:R-:W-:Y:S01]  /*1d530*/  IMAD.MOV.U32 R242, RZ, RZ, RZ ;  /* 0x000000fffff27224 */ /* 0x000fe200078e00ff */
[----:B------:R-:W-:Y:S01]  /*1d540*/  MOV R3, 0x181f ;  /* 0x0000181f00037802 */ /* 0x000fe20000000f00 */
[----:B------:R-:W-:Y:S01]  /*1d550*/  IMAD.MOV.U32 R243, RZ, RZ, -0x1 ;  /* 0xfffffffffff37424 */ /* 0x000fe200078e00ff */
[----:B------:R-:W-:-:S02]  /*1d560*/  MOV R2, 0x1d580 ;  /* 0x0001d58000027802 */ /* 0x000fc40000000f00 */
[----:B------:R-:W-:Y:S05]  /*1d570*/  CALL.REL.NOINC `($__internal_11_$__cuda_sm70_shflsync_idx_p) ;  /* 0x0000f5d000007944 */ /* 0x000fea0003c00000 */
[----:B------:R-:W2:Y:S04]  /*1d580*/  LDL R11, [R1+0x80] ;  /* 0x00008000010b7983 */ /* 0x000ea80000100800 */
[----:B------:R-:W3:Y:S04]  /*1d590*/  LDL R2, [R1+0xcc] ;  /* 0x0000cc0001027983 */ /* 0x000ee80000100800 */
[----:B------:R-:W4:Y:S01]  /*1d5a0*/  LDL R35, [R1+0xd8] ;  /* 0x0000d80001237983 */ /* 0x000f220000100800 */
[----:B------:R-:W-:-:S02]  /*1d5b0*/  IMAD.SHL.U32 R238, R238, 0x2, RZ ;  /* 0x00000002eeee7824 */ /* 0x000fc400078e00ff */
[----:B------:R-:W-:Y:S02]  /*1d5c0*/  IMAD.MOV.U32 R241, RZ, RZ, R4 ;  /* 0x000000fffff17224 */ /* 0x000fe400078e0004 */
[----:B------:R-:W-:Y:S01]  /*1d5d0*/  IMAD.MOV.U32 R242, RZ, RZ, 0x1 ;  /* 0x00000001fff27424 */ /* 0x000fe200078e00ff */
[----:B------:R-:W-:Y:S01]  /*1d5e0*/  IADD3 R239, R238, 0x2080, RZ ;  /* 0x00002080eeef7810 */ /* 0x000fe20007ffe0ff */
[----:B------:R-:W-:Y:S02]  /*1d5f0*/  IMAD.MOV.U32 R243, RZ, RZ, -0x1 ;  /* 0xfffffffffff37424 */ /* 0x000fe400078e00ff */
[----:B--2---:R-:W-:-:S04]  /*1d600*/  IMAD.WIDE R32, R11, 0x2, RZ ;  /* 0x000000020b207825 */ /* 0x004fc800078e02ff */
[----:B---3--:R-:W-:Y:S01]  /*1d610*/  IMAD.WIDE R2, R2, 0x2, RZ ;  /* 0x0000000202027825 */ /* 0x008fe200078e02ff */
[-C--:B------:R-:W-:Y:S02]  /*1d620*/  IADD3 R30, P3, R32, R244.reuse, RZ ;  /* 0x000000f4201e7210 */ /* 0x080fe40007f7e0ff */
[----:B------:R-:W-:Y:S02]  /*1d630*/  ISETP.GE.AND P1, PT, R11, c[0x0][0x1d4], PT ;  /* 0x000075000b007a0c */ /* 0x000fe40003f26270 */
[----:B------:R-:W-:Y:S02]  /*1d640*/  IADD3 R28, P2, R2, R244, RZ ;  /* 0x000000f4021c7210 */ /* 0x000fe40007f5e0ff */
[----:B----4-:R-:W-:Y:S01]  /*1d650*/  ISETP.GE.AND P0, PT, R35, c[0x0][0x1d4], PT ;  /* 0x0000750023007a0c */ /* 0x010fe20003f06270 */
[----:B------:R-:W-:Y:S01]  /*1d660*/  IMAD.X R31, R0, 0x1, R33, P3 ;  /* 0x00000001001f7824 */ /* 0x000fe200018e0621 */
[----:B------:R-:W-:Y:S01]  /*1d670*/  ISETP.LT.OR P3, PT, R116, 0x1, P1 ;  /* 0x000000017400780c */ /* 0x000fe20000f61670 */
[----:B------:R-:W-:Y:S01]  /*1d680*/  IMAD.X R29, R0, 0x1, R3, P2 ;  /* 0x00000001001d7824 */ /* 0x000fe200010e0603 */
[----:B------:R-:W-:-:S02]  /*1d690*/  ISETP.LT.OR P2, PT, R116, 0x1, P0 ;  /* 0x000000017400780c */ /* 0x000fc40000741670 */
[----:B------:R-:W-:Y:S02]  /*1d6a0*/  SHF.R.S32.HI R35, RZ, 0x1f, R11 ;  /* 0x0000001fff237819 */ /* 0x000fe4000001140b */
[----:B------:R-:W-:-:S05]  /*1d6b0*/  MOV R34, R11 ;  /* 0x0000000b00227202 */ /* 0x000fca0000000f00 */
[----:B------:R1:W-:Y:S04]  /*1d6c0*/  STL.64 [R1+0xa8], R34 ;  /* 0x0000a82201007387 */ /* 0x0003e80000100a00 */
[----:B------:R-:W-:Y:S01]  /*1d6d0*/  @!PT LDS RZ, [RZ] ;  /* 0x00000000fffff984 */ /* 0x000fe20000000800 */
[----:B------:R-:W-:Y:S01]  /*1d6e0*/  @!PT LDS RZ, [RZ] ;  /* 0x00000000fffff984 */ /* 0x000fe20000000800 */
[----:B------:R-:W-:Y:S01]  /*1d6f0*/  @!PT LDS RZ, [RZ] ;  /* 0x00000000fffff984 */ /* 0x000fe20000000800 */
[----:B------:R1:W-:Y:S04]  /*1d700*/  LDGSTS.E.BYPASS.LTC128B.128 [R238+0x2080], [R30.64], !P3 ;  /* 0x020800001eee7fae */ /* 0x0003e8000d901d46 */
[----:B------:R1:W-:Y:S01]  /*1d710*/  LDGSTS.E.BYPASS.LTC128B.128 [R238+0x3880], [R28.64], !P2 ;  /* 0x038800001cee7fae */ /* 0x0003e2000d101d46 */
[----:B------:R-:W-:Y:S01]  /*1d720*/  IMAD.MOV.U32 R62, RZ, RZ, R2 ;  /* 0x000000ffff3e7224 */ /* 0x000fe200078e0002 */
[----:B------:R-:W-:Y:S01]  /*1d730*/  MOV R61, R3 ;  /* 0x00000003003d7202 */ /* 0x000fe20000000f00 */
[----:B------:R-:W-:Y:S01]  /*1d740*/  IMAD.MOV.U32 R63, RZ, RZ, R33 ;  /* 0x000000ffff3f7224 */ /* 0x000fe200078e0021 */
[----:B------:R-:W-:-:S02]  /*1d750*/  MOV R60, R32 ;  /* 0x00000020003c7202 */ /* 0x000fc40000000f00 */
[----:B------:R-:W-:Y:S02]  /*1d760*/  MOV R3, 0x181f ;  /* 0x0000181f00037802 */ /* 0x000fe40000000f00 */
[----:B------:R-:W-:Y:S02]  /*1d770*/  MOV R2, 0x1d790 ;  /* 0x0001d79000027802 */ /* 0x000fe40000000f00 */
[----:B-1----:R-:W-:Y:S05]  /*1d780*/  CALL.REL.NOINC `($__internal_11_$__cuda_sm70_shflsync_idx_p) ;  /* 0x0000f3c000007944 */ /* 0x002fea0003c00000 */
[----:B------:R-:W-:Y:S01]  /*1d790*/  IMAD.MOV.U32 R0, RZ, RZ, R244 ;  /* 0x000000ffff007224 */ /* 0x000fe200078e00f4 */
[----:B------:R-:W-:Y:S01]  /*1d7a0*/  MOV R241, R7 ;  /* 0x0000000700f17202 */ /* 0x000fe20000000f00 */
[----:B------:R-:W-:Y:S01]  /*1d7b0*/  IMAD.MOV.U32 R242, RZ, RZ, 0x1 ;  /* 0x00000001fff27424 */ /* 0x000fe200078e00ff */
[----:B------:R-:W-:Y:S01]  /*1d7c0*/  MOV R3, 0x181f ;  /* 0x0000181f00037802 */ /* 0x000fe20000000f00 */
[----:B------:R-:W-:Y:S01]  /*1d7d0*/  IMAD.MOV.U32 R243, RZ, RZ, -0x1 ;  /* 0xfffffffffff37424 */ /* 0x000fe200078e00ff */
[----:B------:R-:W-:Y:S02]  /*1d7e0*/  MOV R2, 0x1d800 ;  /* 0x0001d80000027802 */ /* 0x000fe40000000f00 */
[----:B------:R-:W-:Y:S05]  /*1d7f0*/  CALL.REL.NOINC `($__internal_11_$__cuda_sm70_shflsync_idx_p) ;  /* 0x0000f35000007944 */ /* 0x000fea0003c00000 */
[C---:B------:R-:W-:Y:S01]  /*1d800*/  IADD3 R28, P3, R244.reuse, R60, RZ ;  /* 0x0000003cf41c7210 */ /* 0x040fe20007f7e0ff */
[----:B------:R-:W-:Y:S01]  /*1d810*/  IMAD.MOV.U32 R241, RZ, RZ, R4 ;  /* 0x000000fffff17224 */ /* 0x000fe200078e0004 */
[----:B------:R-:W-:Y:S02]  /*1d820*/  IADD3 R2, P2, R244, R62, RZ ;  /* 0x0000003ef4027210 */ /* 0x000fe40007f5e0ff */
[----:B------:R-:W-:Y:S01]  /*1d830*/  MOV R242, 0x2 ;  /* 0x0000000200f27802 */ /* 0x000fe20000000f00 */
[----:B------:R-:W-:Y:S01]  /*1d840*/  IMAD.X R29, R0, 0x1, R63, P3 ;  /* 0x00000001001d7824 */ /* 0x000fe200018e063f */
[----:B------:R-:W-:Y:S01]  /*1d850*/  ISETP.LT.OR P3, PT, R116, 0x11, P1 ;  /* 0x000000117400780c */ /* 0x000fe20000f61670 */
[----:B------:R-:W-:Y:S01]  /*1d860*/  IMAD.X R3, R0, 0x1, R61, P2 ;  /* 0x0000000100037824 */ /* 0x000fe200010e063d */
[----:B------:R-:W-:-:S02]  /*1d870*/  ISETP.LT.OR P2, PT, R116, 0x11, P0 ;  /* 0x000000117400780c */ /* 0x000fc40000741670 */
[----:B------:R-:W-:-:S09]  /*1d880*/  MOV R243, 0xffffffff ;  /* 0xffffffff00f37802 */ /* 0x000fd20000000f00 */
[----:B------:R-:W-:Y:S01]  /*1d890*/  @!PT LDS RZ, [RZ] ;  /* 0x00000000fffff984 */ /* 0x000fe20000000800 */
[----:B------:R-:W-:Y:S01]  /*1d8a0*/  @!PT LDS RZ, [RZ] ;  /* 0x00000000fffff984 */ /* 0x000fe20000000800 */
[----:B------:R-:W-:Y:S01]  /*1d8b0*/  @!PT LDS RZ, [RZ] ;  /* 0x00000000fffff984 */ /* 0x000fe20000000800 */
[----:B------:R1:W-:Y:S04]  /*1d8c0*/  LDGSTS.E.BYPASS.LTC128B.128 [R238+0x2880], [R28.64], !P3 ;  /* 0x028800001cee7fae */ /* 0x0003e8000d901d46 */
[----:B------:R2:W-:Y:S02]  /*1d8d0*/  LDGSTS.E.BYPASS.LTC128B.128 [R238+0x4080], [R2.64], !P2 ;  /* 0x0408000002ee7fae */ /* 0x0005e4000d101d46 */
[----:B--2---:R-:W-:Y:S01]  /*1d8e0*/  IMAD.MOV.U32 R3, RZ, RZ, 0x181f ;  /* 0x0000181fff037424 */ /* 0x004fe200078e00ff */
[----:B------:R-:W-:Y:S02]  /*1d8f0*/  MOV R2, 0x1d910 ;  /* 0x0001d91000027802 */ /* 0x000fe40000000f00 */
[----:B-1----:R-:W-:Y:S05]  /*1d900*/  CALL.REL.NOINC `($__internal_11_$__cuda_sm70_shflsync_idx_p) ;  /* 0x0000f24000007944 */ /* 0x002fea0003c00000 */
        /* <DEDUP_REMOVED lines=9> */
.L_x_3437:
[----:B------:R-:W-:Y:S01]  /*1d9a0*/  IMAD.MOV.U32 R241, RZ, RZ, R4 ;  /* 0x000000fffff17224 */ /* 0x000fe200078e0004 */
[----:B------:R-:W-:Y:S01]  /*1d9b0*/  MOV R3, 0x181f ;  /* 0x0000181f00037802 */ /* 0x000fe20000000f00 */
[----:B------:R-:W-:Y:S01]  /*1d9c0*/  IMAD.MOV.U32 R242, RZ, RZ, RZ ;  /* 0x000000fffff27224 */ /* 0x000fe200078e00ff */
[----:B------:R-:W-:-:S02]  /*1d9d0*/  MOV R243, 0xffffffff ;  /* 0xffffffff00f37802 */ /* 0x000fc40000000f00 */
[----:B------:R-:W-:Y:S02]  /*1d9e0*/  MOV R2, 0x1da00 ;  /* 0x0001da0000027802 */ /* 0x000fe40000000f00 */
[----:B-----5:R-:W-:Y:S05]  /*1d9f0*/  CALL.REL.NOINC `($__internal_11_$__cuda_sm70_shflsync_idx_p) ;  /* 0x0000f15000007944 */ /* 0x020fea0003c00000 */
[----:B------:R-:W-:Y:S01]  /*1da00*/  MOV R13, R244 ;  /* 0x000000f4000d7202 */ /* 0x000fe20000000f00 */
[----:B------:R-:W-:Y:S05]  /*1da10*/  BRA `(.L_x_3602) ;  /* 0xfffebdb000007947 */ /* 0x000fea000383ffff */
.L_x_3438:
[----:B------:R-:W-:Y:S01]  /*1da20*/  IMAD.MOV.U32 R241, RZ, RZ, R18 ;  /* 0x000000fffff17224 */ /* 0x000fe200078e0012 */
[----:B------:R-:W-:Y:S01]  /*1da30*/  MOV R3, 0x181f ;  /* 0x0000181f00037802 */ /* 0x000fe20000000f00 */
[----:B------:R-:W-:Y:S01]  /*1da40*/  IMAD.MOV.U32 R242, RZ, RZ, RZ ;  /* 0x000000fffff27224 */ /* 0x000fe200078e00ff */
[----:B------:R-:W-:Y:S02]  /*1da50*/  MOV R243, 0xffffffff ;  /* 0xffffffff00f37802 */ /* 0x000fe40000000f00 */
[----:B------:R-:W-:Y:S02]  /*1da60*/  MOV R2, 0x1da80 ;  /* 0x0001da8000027802 */ /* 0x000fe40000000f00 */
[----:B-12--5:R-:W-:Y:S05]  /*1da70*/  CALL.REL.NOINC `($__internal_11_$__cuda_sm70_shflsync_idx_p) ;  /* 0x0000f0d000007944 */ /* 0x026fea0003c00000 */
[----:B------:R-:W2:Y:S04]  /*1da80*/  LDL.64 R16, [R1+0xa8] ;  /* 0x0000a80001107983 */ /* 0x000ea80000100a00 */
[----:B------:R-:W3:Y:S04]  /*1da90*/  LDL R7, [R1+0xd4] ;  /* 0x0000d40001077983 */ /* 0x000ee80000100800 */
[----:B------:R-:W3:Y:S04]  /*1daa0*/  LDL R3, [R1+0xcc] ;  /* 0x0000cc0001037983 */ /* 0x000ee80000100800 */
[----:B------:R-:W4:Y:S04]  /*1dab0*/  LDL R2, [R1+0x80] ;  /* 0x0000800001027983 */ /* 0x000f280000100800 */
[----:B------:R-:W4:Y:S01]  /*1dac0*/  LDL R0, [R1+0xd8] ;  /* 0x0000d80001007983 */ /* 0x000f220000100800 */
[C---:B--2---:R-:W-:Y:S01]  /*1dad0*/  IMAD.SHL.U32 R6, R16.reuse, 0x2, RZ ;  /* 0x0000000210067824 */ /* 0x044fe200078e00ff */
[----:B------:R-:W-:-:S04]  /*1dae0*/  SHF.L.U64.HI R15, R16, 0x1, R17 ;  /* 0x00000001100f7819 */ /* 0x000fc80000010211 */
[----:B------:R-:W-:Y:S02]  /*1daf0*/  IADD3 R20, P1, R244, R6, RZ ;  /* 0x00000006f4147210 */ /* 0x000fe40007f3e0ff */
[C---:B---3--:R-:W-:Y:S01]  /*1db00*/  SHF.L.U64.HI R16, R3.reuse, 0x1, R7 ;  /* 0x0000000103107819 */ /* 0x048fe20000010207 */
[----:B------:R-:W-:Y:S01]  /*1db10*/  IMAD.SHL.U32 R14, R3, 0x2, RZ ;  /* 0x00000002030e7824 */ /* 0x000fe200078e00ff */
[----:B------:R1:W5:Y:S01]  /*1db20*/  LDL R7, [R1+0x94] ;  /* 0x0000940001077983 */ /* 0x0003620000100800 */
[C---:B------:R-:W-:Y:S01]  /*1db30*/  IMAD.X R21, R13.reuse, 0x1, R15, P1 ;  /* 0x000000010d157824 */ /* 0x040fe200008e060f */
[----:B----4-:R-:W-:Y:S02]  /*1db40*/  ISETP.GE.AND P2, PT, R2, c[0x0][0x1d4], PT ;  /* 0x0000750002007a0c */ /* 0x010fe40003f46270 */
[----:B------:R-:W-:Y:S02]  /*1db50*/  IADD3 R2, P0, R244, R14, RZ ;  /* 0x0000000ef4027210 */ /* 0x000fe40007f1e0ff */
[----:B------:R-:W-:Y:S01]  /*1db60*/  ISETP.GE.AND P3, PT, R0, c[0x0][0x1d4], PT ;  /* 0x0000750000007a0c */ /* 0x000fe20003f66270 */
[----:B------:R-:W-:Y:S01]  /*1db70*/  IMAD.MOV.U32 R241, RZ, RZ, R4 ;  /* 0x000000fffff17224 */ /* 0x000fe200078e0004 */
[----:B------:R-:W-:Y:S01]  /*1db80*/  SEL R11, RZ, 0x10, P2 ;  /* 0x00000010ff0b7807 */ /* 0x000fe20001000000 */
[----:B------:R-:W-:-:S02]  /*1db90*/  IMAD.X R3, R13, 0x1, R16, P0 ;  /* 0x000000010d037824 */ /* 0x000fc400000e0610 */
[----:B------:R-:W-:Y:S02]  /*1dba0*/  IMAD.MOV.U32 R242, RZ, RZ, 0x1 ;  /* 0x00000001fff27424 */ /* 0x000fe400078e00ff */
[----:B------:R-:W-:Y:S02]  /*1dbb0*/  IMAD.MOV.U32 R243, RZ, RZ, -0x1 ;  /* 0xfffffffffff37424 */ /* 0x000fe400078e00ff */
[----:B------:R-:W-:Y:S01]  /*1dbc0*/  @!PT LDS RZ, [RZ] ;  /* 0x00000000fffff984 */ /* 0x000fe20000000800 */
[----:B------:R-:W-:Y:S01]  /*1dbd0*/  @!PT LDS RZ, [RZ] ;  /* 0x00000000fffff984 */ /* 0x000fe20000000800 */
[----:B------:R-:W-:Y:S01]  /*1dbe0*/  @!PT LDS RZ, [RZ] ;  /* 0x00000000fffff984 */ /* 0x000fe20000000800 */
[----:B------:R1:W-:Y:S04]  /*1dbf0*/  LDGSTS.E.BYPASS.LTC128B.128 [R238+0x5080], [R20.64], !P2 ;  /* 0x0508000014ee7fae */ /* 0x0003e8000d101d46 */
[----:B------:R2:W-:Y:S02]  /*1dc00*/  LDGSTS.E.BYPASS.LTC128B.128 [R238+0x6880], [R2.64], !P3 ;  /* 0x0688000002ee7fae */ /* 0x0005e4000d901d46 */
[----:B--2---:R-:W-:Y:S01]  /*1dc10*/  IMAD.MOV.U32 R3, RZ, RZ, 0x181f ;  /* 0x0000181fff037424 */ /* 0x004fe200078e00ff */
[----:B------:R-:W-:-:S02]  /*1dc20*/  MOV R2, 0x1dc40 ;  /* 0x0001dc4000027802 */ /* 0x000fc40000000f00 */
[----:B-1---5:R-:W-:Y:S05]  /*1dc30*/  CALL.REL.NOINC `($__internal_11_$__cuda_sm70_shflsync_idx_p) ;  /* 0x0000ef1000007944 */ /* 0x022fea0003c00000 */
[----:B------:R-:W-:Y:S01]  /*1dc40*/  IMAD.MOV.U32 R0, RZ, RZ, R244 ;  /* 0x000000ffff007224 */ /* 0x000fe200078e00f4 */
[----:B------:R-:W-:Y:S01]  /*1dc50*/  MOV R241, R18 ;  /* 0x0000001200f17202 */ /* 0x000fe20000000f00 */
[----:B------:R-:W-:Y:S01]  /*1dc60*/  IMAD.MOV.U32 R242, RZ, RZ, 0x1 ;  /* 0x00000001fff27424 */ /* 0x000fe200078e00ff */
[----:B------:R-:W-:Y:S01]  /*1dc70*/  MOV R3, 0x181f ;  /* 0x0000181f00037802 */ /* 0x000fe20000000f00 */
[----:B------:R-:W-:Y:S01]  /*1dc80*/  IMAD.MOV.U32 R243, RZ, RZ, -0x1 ;  /* 0xfffffffffff37424 */ /* 0x000fe200078e00ff */
[----:B------:R-:W-:-:S02]  /*1dc90*/  MOV R2, 0x1dcb0 ;  /* 0x0001dcb000027802 */ /* 0x000fc40000000f00 */
[----:B------:R-:W-:Y:S05]  /*1dca0*/  CALL.REL.NOINC `($__internal_11_$__cuda_sm70_shflsync_idx_p) ;  /* 0x0000eea000007944 */ /* 0x000fea0003c00000 */
[----:B------:R-:W-:Y:S01]  /*1dcb0*/  IADD3 R12, -R11, 0x10, RZ ;  /* 0x000000100b0c7810 */ /* 0x000fe20007ffe1ff */
[----:B------:R-:W-:Y:S01]  /*1dcc0*/  IMAD.MOV.U32 R241, RZ, RZ, R4 ;  /* 0x000000fffff17224 */ /* 0x000fe200078e0004 */
[----:B------:R-:W-:Y:S01]  /*1dcd0*/  IADD3 R2, -R7, 0x10, RZ ;  /* 0x0000001007027810 */ /* 0x000fe20007ffe1ff */
[----:B------:R-:W-:Y:S01]  /*1dce0*/  IMAD.MOV.U32 R242, RZ, RZ, 0x2 ;  /* 0x00000002fff27424 */ /* 0x000fe200078e00ff */
[----:B------:R-:W-:Y:S01]  /*1dcf0*/  LOP3.LUT R12, R12, 0xf, RZ, 0xc0, !PT ;  /* 0x0000000f0c0c7812 */ /* 0x000fe200078ec0ff */
[----:B------:R-:W-:Y:S01]  /*1dd00*/  IMAD.MOV.U32 R243, RZ, RZ, -0x1 ;  /* 0xfffffffffff37424 */ /* 0x000fe200078e00ff */
[----:B------:R-:W-:-:S02]  /*1dd10*/  ISETP.NE.U32.AND P3, PT, R11, RZ, PT ;  /* 0x000000ff0b00720c */ /* 0x000fc40003f65070 */
        /* <DEDUP_REMOVED lines=23> */
.L_x_3439:
[----:B------:R-:W-:Y:S01]  /*1de90*/  IMAD.MOV.U32 R241, RZ, RZ, R11 ;  /* 0x000000fffff17224 */ /* 0x000fe200078e000b */
[----:B------:R-:W-:Y:S01]  /*1dea0*/  MOV R3, 0x1c1f ;  /* 0x00001c1f00037802 */ /* 0x000fe20000000f00 */
[----:B------:R-:W-:Y:S01]  /*1deb0*/  IMAD.MOV.U32 R242, RZ, RZ, RZ ;  /* 0x000000fffff27224 */ /* 0x000fe200078e00ff */
[----:B------:R-:W-:-:S02]  /*1dec0*/  MOV R243, 0xffffffff ;  /* 0xffffffff00f37802 */ /* 0x000fc40000000f00 */
[----:B------:R-:W-:Y:S02]  /*1ded0*/  MOV R2, 0x1def0 ;  /* 0x0001def000027802 */ /* 0x000fe40000000f00 */
[----:B------:R-:W-:Y:S05]  /*1dee0*/  CALL.REL.NOINC `($__internal_11_$__cuda_sm70_shflsync_idx_p) ;  /* 0x0000ec6000007944 */ /* 0x000fea0003c00000 */
[----:B------:R-:W-:Y:S01]  /*1def0*/  MOV R2, R244 ;  /* 0x000000f400027202 */ /* 0x000fe20000000f00 */
[----:B------:R-:W-:Y:S05]  /*1df00*/  BRA `(.L_x_3604) ;  /* 0xfffebf1000007947 */ /* 0x000fea000383ffff */
.L_x_3444:
[----:B------:R-:W-:Y:S01]  /*1df10*/  IMAD.MOV.U32 R241, RZ, RZ, R11 ;  /* 0x000000fffff17224 */ /* 0x000fe200078e000b */
[----:B------:R-:W-:Y:S01]  /*1df20*/  MOV R3, 0x1c1f ;  /* 0x00001c1f00037802 */ /* 0x000fe20000000f00 */
[----:B------:R-:W-:Y:S01]  /*1df30*/  IMAD.MOV.U32 R242, RZ, RZ, 0x1 ;  /* 0x00000001fff27424 */ /* 0x000fe200078e00ff */
[----:B------:R-:W-:Y:S02]  /*1df40*/  MOV R243, 0xffffffff ;  /* 0xffffffff00f37802 */ /* 0x000fe40000000f00 */
[----:B------:R-:W-:Y:S02]  /*1df50*/  MOV R2, 0x1df70 ;  /* 0x0001df7000027802 */ /* 0x000fe40000000f00 */
[----:B-1----:R-:W-:Y:S05]  /*1df60*/  CALL.REL.NOINC `($__internal_11_$__cuda_sm70_shflsync_idx_p) ;  /* 0x0000ebe000007944 */ /* 0x002fea0003c00000 */
[----:B------:R-:W-:Y:S01]  /*1df70*/  MOV R2, R244 ;  /* 0x000000f400027202 */ /* 0x000fe20000000f00 */
[----:B------:R-:W-:Y:S05]  /*1df80*/  BRA `(.L_x_3605) ;  /* 0xfffec06000007947 */ /* 0x000fea000383ffff */
.L_x_3449:
[----:B------:R-:W-:Y:S01]  /*1df90*/  IMAD.MOV.U32 R241, RZ, RZ, R11 ;  /* 0x000000fffff17224 */ /* 0x000fe200078e000b */
[----:B------:R-:W-:Y:S01]  /*1dfa0*/  MOV R3, 0x1c1f ;  /* 0x00001c1f00037802 */ /* 0x000fe20000000f00 */
[----:B------:R-:W-:Y:S01]  /*1dfb0*/  IMAD.MOV.U32 R242, RZ, RZ, 0x2 ;  /* 0x00000002fff27424 */ /* 0x000fe200078e00ff */
[----:B------:R-:W-:-:S02]  /*1dfc0*/  MOV R243, 0xffffffff ;  /* 0xffffffff00f37802 */ /* 0x000fc40000000f00 */
[----:B------:R-:W-:Y:S02]  /*1dfd0*/  MOV R2, 0x1dff0 ;  /* 0x0001dff000027802 */ /* 0x000fe40000000f00 */
[----:B-12---:R-:W-:Y:S05]  /*1dfe0*/  CALL.REL.NOINC `($__internal_11_$__cuda_sm70_shflsync_idx_p) ;  /* 0x0000eb6000007944 */ /* 0x006fea0003c00000 */
[----:B------:R-:W-:Y:S01]  /*1dff0*/  MOV R3, R244 ;  /* 0x000000f400037202 */ /* 0x000fe20000000f00 */
[----:B------:R-:W-:Y:S05]  /*1e000*/  BRA `(.L_x_3606) ;  /* 0xfffec56000007947 */ /* 0x000fea000383ffff */
.L_x_3454:
[----:B------:R-:W-:Y:S01]  /*1e010*/  IMAD.MOV.U32 R241, RZ, RZ, R11 ;  /* 0x000000fffff17224 */ /* 0x000fe200078e000b */
[----:B------:R-:W-:Y:S01]  /*1e020*/  MOV R3, 0x1c1f ;  /* 0x00001c1f00037802 */ /* 0x000fe20000000f00 */
[----:B------:R-:W-:Y:S01]  /*1e030*/  IMAD.MOV.U32 R242, RZ, RZ, 0x3 ;  /* 0x00000003fff27424 */ /* 0x000fe200078e00ff */
[----:B------:R-:W-:Y:S02]  /*1e040*/  MOV R243, 0xffffffff ;  /* 0xffffffff00f37802 */ /* 0x000fe40000000f00 */
[----:B------:R-:W-:Y:S02]  /*1e050*/  MOV R2, 0x1e070 ;  /* 0x0001e07000027802 */ /* 0x000fe40000000f00 */
[----:B-123--:R-:W-:Y:S05]  /*1e060*/  CALL.REL.NOINC `($__internal_11_$__cuda_sm70_shflsync_idx_p) ;  /* 0x0000eae000007944 */ /* 0x00efea0003c00000 */
[----:B------:R-:W-:Y:S01]  /*1e070*/  MOV R3, R244 ;  /* 0x000000f400037202 */ /* 0x000fe20000000f00 */
[----:B------:R-:W-:Y:S05]  /*1e080*/  BRA `(.L_x_3607) ;  /* 0xfffecbf000007947 */ /* 0x000fea000383ffff */
.L_x_3459:
[----:B------:R-:W-:Y:S01]  /*1e090*/  IMAD.MOV.U32 R4, RZ, RZ, R0 ;  /* 0x000000ffff047224 */ /* 0x000fe200078e0000 */
[----:B------:R-:W-:Y:S02]  /*1e0a0*/  MOV R3, 0x2 ;  /* 0x0000000200037802 */ /* 0x000fe40000000f00 */
[----:B------:R-:W-:-:S02]  /*1e0b0*/  MOV R2, 0x1e0d0 ;  /* 0x0001e0d000027802 */ /* 0x000fc40000000f00 */
[----:B------:R-:W-:Y:S05]  /*1e0c0*/  CALL.REL.NOINC `($__internal_10_$__cuda_sm70_shflsync_bfly_p) ;  /* 0x0000ea2000007944 */ /* 0x000fea0003c00000 */
[----:B------:R-:W-:Y:S01]  /*1e0d0*/  MOV R155, R158 ;  /* 0x0000009e009b7202 */ /* 0x000fe20000000f00 */
[----:B------:R-:W-:Y:S05]  /*1e0e0*/  BRA `(.L_x_3608) ;  /* 0xfffed2b000007947 */ /* 0x000fea000383ffff */
.L_x_3460:
[----:B------:R-:W-:Y:S01]  /*1e0f0*/  IMAD.MOV.U32 R4, RZ, RZ, R155 ;  /* 0x000000ffff047224 */ /* 0x000fe200078e009b */
[----:B------:R-:W-:-:S02]  /*1e100*/  MOV R3, 0x1 ;  /* 0x0000000100037802 */ /* 0x000fc40000000f00 */
[----:B------:R-:W-:Y:S02]  /*1e110*/  MOV R2, 0x1e130 ;  /* 0x0001e13000027802 */ /* 0x000fe40000000f00 */
[----:B-1----:R-:W-:Y:S05]  /*1e120*/  CALL.REL.NOINC `($__internal_10_$__cuda_sm70_shflsync_bfly_p) ;  /* 0x0000e9c000007944 */ /* 0x002fea0003c00000 */
[----:B------:R-:W-:Y:S01]  /*1e130*/  FMNMX.FTZ R155, R155, R158, !PT ;  /* 0x0000009e9b9b7209 */ /* 0x000fe20007810000 */
[----:B------:R-:W-:Y:S01]  /*1e140*/  IMAD.MOV.U32 R4, RZ, RZ, R156 ;  /* 0x000000ffff047224 */ /* 0x000fe200078e009c */
[----:B------:R-:W-:Y:S01]  /*1e150*/  MOV R2, 0x1e180 ;  /* 0x0001e18000027802 */ /* 0x000fe20000000f00 */
[----:B------:R-:W-:Y:S02]  /*1e160*/  IMAD.MOV.U32 R3, RZ, RZ, 0x2 ;  /* 0x00000002ff037424 */ /* 0x000fe400078e00ff */
[----:B------:R-:W-:Y:S05]  /*1e170*/  CALL.REL.NOINC `($__internal_10_$__cuda_sm70_shflsync_bfly_p) ;  /* 0x0000e97000007944 */ /* 0x000fea0003c00000 */
[----:B------:R-:W-:Y:S01]  /*1e180*/  FMNMX.FTZ R156, R156, R158, !PT ;  /* 0x0000009e9c9c7209 */ /* 0x000fe20007810000 */
[----:B------:R-:W-:Y:S01]  /*1e190*/  IMAD.MOV.U32 R3, RZ, RZ, 0x1 ;  /* 0x00000001ff037424 */ /* 0x000fe200078e00ff */
[----:B------:R-:W-:-:S03]  /*1e1a0*/  MOV R2, 0x1e1d0 ;  /* 0x0001e1d000027802 */ /* 0x000fc60000000f00 */
[----:B------:R-:W-:Y:S02]  /*1e1b0*/  IMAD.MOV.U32 R4, RZ, RZ, R156 ;  /* 0x000000ffff047224 */ /* 0x000fe400078e009c */
[----:B------:R-:W-:Y:S05]  /*1e1c0*/  CALL.REL.NOINC `($__internal_10_$__cuda_sm70_shflsync_bfly_p) ;  /* 0x0000e92000007944 */ /* 0x000fea0003c00000 */
        /* <DEDUP_REMOVED lines=20> */
[----:B------:R-:W-:Y:S01]  /*1e310*/  MOV R7, R158 ;  /* 0x0000009e00077202 */ /* 0x000fe20000000f00 */
[----:B------:R-:W-:Y:S05]  /*1e320*/  BRA `(.L_x_3609) ;  /* 0xfffed16000007947 */ /* 0x000fea000383ffff */
.L_x_3468:
[----:B------:R-:W-:Y:S01]  /*1e330*/  MOV R3, 0x181f ;  /* 0x0000181f00037802 */ /* 0x000fe20000000f00 */
[----:B------:R-:W-:Y:S01]  /*1e340*/  IMAD.MOV.U32 R241, RZ, RZ, R0 ;  /* 0x000000fffff17224 */ /* 0x000fe200078e0000 */
[----:B------:R-:W-:Y:S01]  /*1e350*/  MOV R243, 0xffffffff ;  /* 0xffffffff00f37802 */ /* 0x000fe20000000f00 */
[----:B------:R-:W-:Y:S01]  /*1e360*/  IMAD.MOV.U32 R242, RZ, RZ, RZ ;  /* 0x000000fffff27224 */ /* 0x000fe200078e00ff */
[----:B------:R-:W-:Y:S02]  /*1e370*/  MOV R2, 0x1e390 ;  /* 0x0001e39000027802 */ /* 0x000fe40000000f00 */
[----:B------:R-:W-:Y:S05]  /*1e380*/  CALL.REL.NOINC `($__internal_11_$__cuda_sm70_shflsync_idx_p) ;  /* 0x0000e7c000007944 */ /* 0x000fea0003c00000 */
[----:B------:R-:W-:Y:S01]  /*1e390*/  MOV R6, R244 ;  /* 0x000000f400067202 */ /* 0x000fe20000000f00 */
[----:B------:R-:W-:-:S05]  /*1e3a0*/  BRA `(.L_x_3610) ;  /* 0xfffee9a000007947 */ /* 0x000fca000383ffff */
.L_x_3469:
[----:B------:R-:W-:Y:S01]  /*1e3b0*/  MOV R3, 0x181f ;  /* 0x0000181f00037802 */ /* 0x000fe20000000f00 */
[----:B------:R-:W-:Y:S01]  /*1e3c0*/  IMAD.MOV.U32 R241, RZ, RZ, R4 ;  /* 0x000000fffff17224 */ /* 0x000fe200078e0004 */
[----:B------:R-:W-:Y:S01]  /*1e3d0*/  MOV R243, 0xffffffff ;  /* 0xffffffff00f37802 */ /* 0x000fe20000000f00 */
[----:B------:R-:W-:Y:S01]  /*1e3e0*/  IMAD.MOV.U32 R242, RZ, RZ, RZ ;  /* 0x000000fffff27224 */ /* 0x000fe200078e00ff */
[----:B------:R-:W-:Y:S02]  /*1e3f0*/  MOV R2, 0x1e410 ;  /* 0x0001e41000027802 */ /* 0x000fe40000000f00 */
[----:B-12---:R-:W-:Y:S05]  /*1e400*/  CALL.REL.NOINC `($__internal_11_$__cuda_sm70_shflsync_idx_p) ;  /* 0x0000e74000007944 */ /* 0x006fea0003c00000 */
[----:B------:R-:W2:Y:S01]  /*1e410*/  LDL R2, [R1+0xd8] ;  /* 0x0000d80001027983 */ /* 0x000ea20000100800 */
[----:B------:R-:W-:Y:S01]  /*1e420*/  IADD3 R8, P0, R244, R233, RZ ;  /* 0x000000e9f4087210 */ /* 0x000fe20007f1e0ff */
[----:B------:R-:W-:Y:S01]  /*1e430*/  IMAD.MOV.U32 R241, RZ, RZ, R0 ;  /* 0x000000fffff17224 */ /* 0x000fe200078e0000 */
[----:B------:R-:W-:Y:S01]  /*1e440*/  MOV R242, 0x1 ;  /* 0x0000000100f27802 */ /* 0x000fe20000000f00 */
[----:B------:R-:W3:Y:S01]  /*1e450*/  LDL R3, [R1+0x80] ;  /* 0x0000800001037983 */ /* 0x000ee20000100800 */
[----:B------:R-:W-:Y:S01]  /*1e460*/  MOV R243, 0xffffffff ;  /* 0xffffffff00f37802 */ /* 0x000fe20000000f00 */
[----:B------:R-:W-:Y:S01]  /*1e470*/  IMAD.X R9, R6, 0x1, R234, P0 ;  /* 0x0000000106097824 */ /* 0x000fe200000e06ea */
[----:B---3--:R-:W-:Y:S02]  /*1e480*/  ISETP.GE.AND P2, PT, R3, c[0x0][0x1d4], PT ;  /* 0x0000750003007a0c */ /* 0x008fe40003f46270 */
[----:B--2---:R-:W-:Y:S02]  /*1e490*/  ISETP.GE.AND P1, PT, R2, c[0x0][0x1d4], PT ;  /* 0x0000750002007a0c */ /* 0x004fe40003f26270 */
[----:B------:R-:W-:Y:S05]  /*1e4a0*/  IADD3 R2, P0, R244, R231, RZ ;  /* 0x000000e7f4027210 */ /* 0x000fea0007f1e0ff */
[----:B------:R-:W-:Y:S02]  /*1e4b0*/  IMAD.X R3, R6, 0x1, R232, P0 ;  /* 0x0000000106037824 */ /* 0x000fe400000e06e8 */
[----:B------:R1:W5:Y:S04]  /*1e4c0*/  LDL R6, [R1+0x94] ;  /* 0x0000940001067983 */ /* 0x0003680000100800 */
[----:B------:R-:W-:Y:S01]  /*1e4d0*/  @!PT LDS RZ, [RZ] ;  /* 0x00000000fffff984 */ /* 0x000fe20000000800 */
[----:B------:R-:W-:Y:S01]  /*1e4e0*/  @!PT LDS RZ, [RZ] ;  /* 0x00000000fffff984 */ /* 0x000fe20000000800 */
[----:B------:R-:W-:Y:S01]  /*1e4f0*/  @!PT LDS RZ, [RZ] ;  /* 0x00000000fffff984 */ /* 0x000fe20000000800 */
[----:B------:R1:W-:Y:S04]  /*1e500*/  LDGSTS.E.BYPASS.LTC128B.128 [R239], [R8.64], !P2 ;  /* 0x0000000008ef7fae */ /* 0x0003e8000d101d46 */
[----:B------:R2:W-:Y:S02]  /*1e510*/  LDGSTS.E.BYPASS.LTC128B.128 [R239+0x1800], [R2.64], !P1 ;  /* 0x0180000002ef7fae */ /* 0x0005e4000c901d46 */
[----:B--2---:R-:W-:Y:S01]  /*1e520*/  MOV R2, 0x1e550 ;  /* 0x0001e55000027802 */ /* 0x004fe20000000f00 */
[----:B------:R-:W-:Y:S02]  /*1e530*/  IMAD.MOV.U32 R3, RZ, RZ, 0x181f ;  /* 0x0000181fff037424 */ /* 0x000fe400078e00ff */
[----:B-1---5:R-:W-:Y:S05]  /*1e540*/  CALL.REL.NOINC `($__internal_11_$__cuda_sm70_shflsync_idx_p) ;  /* 0x0000e60000007944 */ /* 0x022fea0003c00000 */
[----:B------:R-:W-:Y:S01]  /*1e550*/  MOV R241, R4 ;  /* 0x0000000400f17202 */ /* 0x000fe20000000f00 */
[----:B------:R-:W-:Y:S01]  /*1e560*/  IMAD.MOV.U32 R8, RZ, RZ, R244 ;  /* 0x000000ffff087224 */ /* 0x000fe200078e00f4 */
[----:B------:R-:W-:Y:S01]  /*1e570*/  MOV R3, 0x181f ;  /* 0x0000181f00037802 */ /* 0x000fe20000000f00 */
[----:B------:R-:W-:Y:S01]  /*1e580*/  IMAD.MOV.U32 R242, RZ, RZ, 0x1 ;  /* 0x00000001fff27424 */ /* 0x000fe200078e00ff */
[----:B------:R-:W-:Y:S01]  /*1e590*/  MOV R2, 0x1e5c0 ;  /* 0x0001e5c000027802 */ /* 0x000fe20000000f00 */
[----:B------:R-:W-:Y:S02]  /*1e5a0*/  IMAD.MOV.U32 R243, RZ, RZ, -0x1 ;  /* 0xfffffffffff37424 */ /* 0x000fe400078e00ff */
[----:B------:R-:W-:Y:S05]  /*1e5b0*/  CALL.REL.NOINC `($__internal_11_$__cuda_sm70_shflsync_idx_p) ;  /* 0x0000e59000007944 */ /* 0x000fea0003c00000 */
[----:B------:R-:W2:Y:S01]  /*1e5c0*/  LDL R2, [R1+0x80] ;  /* 0x0000800001027983 */ /* 0x000ea20000100800 */
[----:B------:R-:W-:Y:S02]  /*1e5d0*/  IMAD.MOV.U32 R241, RZ, RZ, R0 ;  /* 0x000000fffff17224 */ /* 0x000fe400078e0000 */
[----:B------:R-:W-:Y:S02]  /*1e5e0*/  IMAD.MOV.U32 R242, RZ, RZ, 0x2 ;  /* 0x00000002fff27424 */ /* 0x000fe400078e00ff */
[----:B------:R-:W-:Y:S01]  /*1e5f0*/  IMAD.MOV.U32 R243, RZ, RZ, -0x1 ;  /* 0xfffffffffff37424 */ /* 0x000fe200078e00ff */
[----:B--2---:R-:W-:Y:S02]  /*1e600*/  ISETP.GE.AND P1, PT, R2, c[0x0][0x1d4], PT ;  /* 0x0000750002007a0c */ /* 0x004fe40003f26270 */
[----:B------:R-:W-:Y:S05]  /*1e610*/  IADD3 R2, P0, R244, R233, RZ ;  /* 0x000000e9f4027210 */ /* 0x000fea0007f1e0ff */
[----:B------:R-:W-:Y:S06]  /*1e620*/  IMAD.X R3, R8, 0x1, R234, P0 ;  /* 0x0000000108037824 */ /* 0x000fec00000e06ea */
[----:B------:R-:W-:Y:S01]  /*1e630*/  @!PT LDS RZ, [RZ] ;  /* 0x00000000fffff984 */ /* 0x000fe20000000800 */
[----:B------:R-:W-:Y:S01]  /*1e640*/  @!PT LDS RZ, [RZ] ;  /* 0x00000000fffff984 */ /* 0x000fe20000000800 */
[----:B------:R-:W-:Y:S01]  /*1e650*/  @!PT LDS RZ, [RZ] ;  /* 0x00000000fffff984 */ /* 0x000fe20000000800 */
[----:B------:R1:W-:Y:S02]  /*1e660*/  LDGSTS.E.BYPASS.LTC128B.128 [R239+0x800], [R2.64], !P1 ;  /* 0x0080000002ef7fae */ /* 0x0003e4000c901d46 */
[----:B-1----:R-:W-:Y:S04]  /*1e670*/  IADD3 R2, -R6, 0x10, RZ ;  /* 0x0000001006027810 */ /* 0x002fe80007ffe1ff */
[----:B------:R-:W-:Y:S04]  /*1e680*/  LOP3.LUT R2, R2, 0xf, RZ, 0xc0, !PT ;  /* 0x0000000f02027812 */ /* 0x000fe800078ec0ff */
[----:B------:R-:W-:Y:S04]  /*1e690*/  IADD3 R2, P1, P0, R2, R244, R231 ;  /* 0x000000f402027210 */ /* 0x000fe8000783e0e7 */
[----:B------:R-:W-:Y:S02]  /*1e6a0*/  IADD3.X R3, RZ, R8, R232, P1, P0 ;  /* 0x00000008ff037210 */ /* 0x000fe40000fe04e8 */
[----:B------:R-:W-:Y:S11]  /*1e6b0*/  ISETP.NE.U32.AND P0, PT, R6, RZ, PT ;  /* 0x000000ff0600720c */ /* 0x000ff60003f05070 */
[----:B------:R-:W-:Y:S02]  /*1e6c0*/  @!UPT UIADD3 URZ, URZ, URZ, URZ ;  /* 0x0000003f3f3ff290 */ /* 0x000fe4000fffe03f */
[----:B------:R1:W-:Y:S02]  /*1e6d0*/  LDGSTS.E.BYPASS.LTC128B.128.ZFILL [R239+0x2000], [R2.64], P0 ;  /* 0x0200000002ef7fae */ /* 0x0003e40008141d46 */
[----:B-1----:R-:W-:Y:S01]  /*1e6e0*/  MOV R2, 0x1e710 ;  /* 0x0001e71000027802 */ /* 0x002fe20000000f00 */
[----:B------:R-:W-:Y:S02]  /*1e6f0*/  IMAD.MOV.U32 R3, RZ, RZ, 0x181f ;  /* 0x0000181fff037424 */ /* 0x000fe400078e00ff */
[----:B------:R-:W-:Y:S05]  /*1e700*/  CALL.REL.NOINC `($__internal_11_$__cuda_sm70_shflsync_idx_p) ;  /* 0x0000e44000007944 */ /* 0x000fea0003c00000 */
[----:B------:R-:W-:Y:S01]  /*1e710*/  MOV R241, R4 ;  /* 0x0000000400f17202 */ /* 0x000fe20000000f00 */
[----:B------:R-:W-:Y:S01]  /*1e720*/  IMAD.MOV.U32 R0, RZ, RZ, R244 ;  /* 0x000000ffff007224 */ /* 0x000fe200078e00f4 */
[----:B------:R-:W-:Y:S01]  /*1e730*/  MOV R3, 0x181f ;  /* 0x0000181f00037802 */ /* 0x000fe20000000f00 */
[----:B------:R-:W-:Y:S01]  /*1e740*/  IMAD.MOV.U32 R242, RZ, RZ, 0x2 ;  /* 0x00000002fff27424 */ /* 0x000fe200078e00ff */
[----:B------:R-:W-:Y:S01]  /*1e750*/  MOV R2, 0x1e780 ;  /* 0x0001e78000027802 */ /* 0x000fe20000000f00 */
[----:B------:R-:W-:Y:S02]  /*1e760*/  IMAD.MOV.U32 R243, RZ, RZ, -0x1 ;  /* 0xfffffffffff37424 */ /* 0x000fe400078e00ff */
[----:B------:R-:W-:Y:S05]  /*1e770*/  CALL.REL.NOINC `($__internal_11_$__cuda_sm70_shflsync_idx_p) ;  /* 0x0000e3d000007944 */ /* 0x000fea0003c00000 */
[----:B------:R-:W-:Y:S01]  /*1e780*/  MOV R2, R244 ;  /* 0x000000f400027202 */ /* 0x000fe20000000f00 */
[----:B------:R-:W-:-:S05]  /*1e790*/  BRA `(.L_x_3611) ;  /* 0xfffee72000007947 */ /* 0x000fca000383ffff */
.L_x_3472:
        /* <DEDUP_REMOVED lines=8> */
.L_x_3473:
        /* <DEDUP_REMOVED lines=21> */
[----:B------:R1:W-:Y:S04]  /*1e970*/  LDGSTS.E.BYPASS.LTC128B.128 [R238+0x5080], [R152.64], !P2 ;  /* 0x0508000098ee7fae */ /* 0x0003e8000d101d46 */
        /* <DEDUP_REMOVED lines=41> */
.L_x_3474:
        /* <DEDUP_REMOVED lines=8> */
.L_x_3479:
[----:B------:R-:W-:Y:S01]  /*1ec90*/  MOV R3, 0x1c1f ;  /* 0x00001c1f00037802 */ /* 0x000fe20000000f00 */
[----:B------:R-:W-:Y:S01]  /*1eca0*/  IMAD.MOV.U32 R241, RZ, RZ, R158 ;  /* 0x000000fffff17224 */ /* 0x000fe200078e009e */
[----:B------:R-:W-:Y:S01]  /*1ecb0*/  MOV R243, 0xffffffff ;  /* 0xffffffff00f37802 */ /* 0x000fe20000000f00 */
[----:B------:R-:W-:Y:S01]  /*1ecc0*/  IMAD.MOV.U32 R242, RZ, RZ, 0x1 ;  /* 0x00000001fff27424 */ /* 0x000fe200078e00ff */
[----:B------:R-:W-:Y:S02]  /*1ecd0*/  MOV R2, 0x1ecf0 ;  /* 0x0001ecf000027802 */ /* 0x000fe40000000f00 */
[----:B-1----:R-:W-:Y:S05]  /*1ece0*/  CALL.REL.NOINC `($__internal_11_$__cuda_sm70_shflsync_idx_p) ;  /* 0x0000de6000007944 */ /* 0x002fea0003c00000 */
[----:B------:R-:W-:Y:S01]  /*1ecf0*/  MOV R2, R244 ;  /* 0x000000f400027202 */ /* 0x000fe20000000f00 */
[----:B------:R-:W-:-:S05]  /*1ed00*/  BRA `(.L_x_3615) ;  /* 0xfffef3b000007947 */ /* 0x000fca000383ffff */
.L_x_3484:
[----:B------:R-:W-:Y:S01]  /*1ed10*/  MOV R3, 0x1c1f ;  /* 0x00001c1f00037802 */ /* 0x000fe20000000f00 */
[----:B------:R-:W-:Y:S01]  /*1ed20*/  IMAD.MOV.U32 R241, RZ, RZ, R158 ;  /* 0x000000fffff17224 */ /* 0x000fe200078e009e */
[----:B------:R-:W-:Y:S01]  /*1ed30*/  MOV R243, 0xffffffff ;  /* 0xffffffff00f37802 */ /* 0x000fe20000000f00 */
[----:B------:R-:W-:Y:S01]  /*1ed40*/  IMAD.MOV.U32 R242, RZ, RZ, 0x2 ;  /* 0x00000002fff27424 */ /* 0x000fe200078e00ff */
[----:B------:R-:W-:Y:S02]  /*1ed50*/  MOV R2, 0x1ed70 ;  /* 0x0001ed7000027802 */ /* 0x000fe40000000f00 */
[----:B-12---:R-:W-:Y:S05]  /*1ed60*/  CALL.REL.NOINC `($__internal_11_$__cuda_sm70_shflsync_idx_p) ;  /* 0x0000dde000007944 */ /* 0x006fea0003c00000 */
[----:B------:R-:W-:Y:S01]  /*1ed70*/  MOV R154, R244 ;  /* 0x000000f4009a7202 */ /* 0x000fe20000000f00 */
[----:B------:R-:W-:-:S05]  /*1ed80*/  BRA `(.L_x_3616) ;  /* 0xfffef55000007947 */ /* 0x000fca000383ffff */
.L_x_3489:
[----:B------:R-:W-:Y:S01]  /*1ed90*/  MOV R3, 0x1c1f ;  /* 0x00001c1f00037802 */ /* 0x000fe20000000f00 */
[----:B------:R-:W-:Y:S01]  /*1eda0*/  IMAD.MOV.U32 R241, RZ, RZ, R158 ;  /* 0x000000fffff17224 */ /* 0x000fe200078e009e */
[----:B------:R-:W-:Y:S01]  /*1edb0*/  MOV R243, 0xffffffff ;  /* 0xffffffff00f37802 */ /* 0x000fe20000000f00 */
[----:B------:R-:W-:Y:S01]  /*1edc0*/  IMAD.MOV.U32 R242, RZ, RZ, 0x3 ;  /* 0x00000003fff27424 */ /* 0x000fe200078e00ff */
[----:B------:R-:W-:Y:S02]  /*1edd0*/  MOV R2, 0x1edf0 ;  /* 0x0001edf000027802 */ /* 0x000fe40000000f00 */
[----:B-123--:R-:W-:Y:S05]  /*1ede0*/  CALL.REL.NOINC `($__internal_11_$__cuda_sm70_shflsync_idx_p) ;  /* 0x0000dd6000007944 */ /* 0x00efea0003c00000 */
[----:B------:R-:W-:Y:S01]  /*1edf0*/  MOV R3, R244 ;  /* 0x000000f400037202 */ /* 0x000fe20000000f00 */
[----:B------:R-:W-:-:S05]  /*1ee00*/  BRA `(.L_x_3617) ;  /* 0xfffeff9000007947 */ /* 0x000fca000383ffff */
.L_x_3494:
[----:B------:R-:W-:Y:S02]  /*1ee10*/  MOV R3, 0x2 ;  /* 0x0000000200037802 */ /* 0x000fe40000000f00 */
[----:B------:R-:W-:Y:S02]  /*1ee20*/  MOV R2, 0x1ee40 ;  /* 0x0001ee4000027802 */ /* 0x000fe40000000f00 */
[----:B--234-:R-:W-:Y:S05]  /*1ee30*/  CALL.REL.NOINC `($__internal_10_$__cuda_sm70_shflsync_bfly_p) ;  /* 0x0000dcb000007944 */ /* 0x01cfea0003c00000 */
[----:B------:R-:W-:Y:S01]  /*1ee40*/  MOV R0, R158 ;  /* 0x0000009e00007202 */ /* 0x000fe20000000f00 */
[----:B------:R-:W-:-:S05]  /*1ee50*/  BRA `(.L_x_3618) ;  /* 0xffff070000007947 */ /* 0x000fca000383ffff */
.L_x_3495:
[----:B------:R-:W-:Y:S02]  /*1ee60*/  MOV R3, 0x1 ;  /* 0x0000000100037802 */ /* 0x000fe40000000f00 */
[----:B------:R-:W-:Y:S02]  /*1ee70*/  MOV R2, 0x1ee90 ;  /* 0x0001ee9000027802 */ /* 0x000fe40000000f00 */
[----:B---34-:R-:W-:Y:S05]  /*1ee80*/  CALL.REL.NOINC `($__internal_10_$__cuda_sm70_shflsync_bfly_p) ;  /* 0x0000dc6000007944 */ /* 0x018fea0003c00000 */
[----:B------:R-:W-:Y:S01]  /*1ee90*/  IMAD.MOV.U32 R3, RZ, RZ, 0x2 ;  /* 0x00000002ff037424 */ /* 0x000fe200078e00ff */
[----:B------:R-:W-:Y:S01]  /*1eea0*/  FMNMX.FTZ R154, R4, R158, !PT ;  /* 0x0000009e049a7209 */ /* 0x000fe20007810000 */
[----:B------:R-:W-:Y:S01]  /*1eeb0*/  IMAD.MOV.U32 R4, RZ, RZ, R153 ;  /* 0x000000ffff047224 */ /* 0x000fe200078e0099 */
[----:B------:R-:W-:Y:S02]  /*1eec0*/  MOV R2, 0x1eee0 ;  /* 0x0001eee000027802 */ /* 0x000fe40000000f00 */
[----:B------:R-:W-:Y:S05]  /*1eed0*/  CALL.REL.NOINC `($__internal_10_$__cuda_sm70_shflsync_bfly_p) ;  /* 0x0000dc1000007944 */ /* 0x000fea0003c00000 */
[----:B------:R-:W-:Y:S01]  /*1eee0*/  FMNMX.FTZ R4, R153, R158, !PT ;  /* 0x0000009e99047209 */ /* 0x000fe20007810000 */
[----:B------:R-:W-:Y:S01]  /*1eef0*/  IMAD.MOV.U32 R3, RZ, RZ, 0x1 ;  /* 0x00000001ff037424 */ /* 0x000fe200078e00ff */
[----:B------:R-:W-:Y:S02]  /*1ef00*/  MOV R2, 0x1ef20 ;  /* 0x0001ef2000027802 */ /* 0x000fe40000000f00 */
[----:B------:R-:W-:Y:S05]  /*1ef10*/  CALL.REL.NOINC `($__internal_10_$__cuda_sm70_shflsync_bfly_p) ;  /* 0x0000dbd000007944 */ /* 0x000fea0003c00000 */
        /* <DEDUP_REMOVED lines=14> */
[----:B------:R-:W-:Y:S01]  /*1f000*/  IMAD.MOV.U32 R3, RZ, RZ, 0x1 ;  /* 0x00000001ff037424 */ /* 0x000fe200078e00ff */
[----:B------:R-:W-:Y:S02]  /*1f010*/  FMNMX.FTZ R6, R6, R158, !PT ;  /* 0x0000009e06067209 */ /* 0x000fe40007810000 */
[----:B------:R-:W-:Y:S03]  /*1f020*/  MOV R2, 0x1f050 ;  /* 0x0001f05000027802 */ /* 0x000fe60000000f00 */
[----:B------:R-:W-:Y:S02]  /*1f030*/  IMAD.MOV.U32 R4, RZ, RZ, R6 ;  /* 0x000000ffff047224 */ /* 0x000fe400078e0006 */
[----:B------:R-:W-:Y:S05]  /*1f040*/  CALL.REL.NOINC `($__internal_10_$__cuda_sm70_shflsync_bfly_p) ;  /* 0x0000daa000007944 */ /* 0x000fea0003c00000 */
[----:B------:R-:W-:Y:S01]  /*1f050*/  MOV R3, R158 ;  /* 0x0000009e00037202 */ /* 0x000fe20000000f00 */
[----:B------:R-:W-:-:S05]  /*1f060*/  BRA `(.L_x_3619) ;  /* 0xffff05e000007947 */ /* 0x000fca000383ffff */
.L_x_3504:
        /* <DEDUP_REMOVED lines=8> */
.L_x_3505:
        /* <DEDUP_REMOVED lines=10> */
[----:B------:R1:W5:Y:S01]  /*1f190*/  LDL R8, [R1+0x94] ;  /* 0x0000940001087983 */ /* 0x0003620000100800 */
[----:B------:R-:W-:Y:S01]  /*1f1a0*/  MOV R243, 0xffffffff ;  /* 0xffffffff00f37802 */ /* 0x000fe20000000f00 */
[C---:B------:R-:W-:Y:S05]  /*1f1b0*/  IMAD.X R11, R9.reuse, 0x1, R215, P0 ;  /* 0x00000001090b7824 */ /* 0x040fea00000e06d7 */
[----:B------:R-:W-:Y:S01]  /*1f1c0*/  @!PT LDS RZ, [RZ] ;  /* 0x00000000fffff984 */ /* 0x000fe20000000800 */
[----:B------:R-:W-:Y:S01]  /*1f1d0*/  @!PT LDS RZ, [RZ] ;  /* 0x00000000fffff984 */ /* 0x000fe20000000800 */
[----:B------:R-:W-:Y:S01]  /*1f1e0*/  @!PT LDS RZ, [RZ] ;  /* 0x00000000fffff984 */ /* 0x000fe20000000800 */
[----:B------:R1:W-:Y:S01]  /*1f1f0*/  LDGSTS.E.BYPASS.LTC128B.128 [R239], [R10.64], !P3 ;  /* 0x000000000aef7fae */ /* 0x0003e2000d901d46 */
[----:B--2---:R-:W-:Y:S02]  /*1f200*/  ISETP.GE.AND P1, PT, R2, c[0x0][0x1d4], PT ;  /* 0x0000750002007a0c */ /* 0x004fe40003f26270 */
[----:B------:R-:W-:Y:S05]  /*1f210*/  IADD3 R2, P0, R244, R212, RZ ;  /* 0x000000d4f4027210 */ /* 0x000fea0007f1e0ff */
[----:B------:R-:W-:Y:S06]  /*1f220*/  IMAD.X R3, R9, 0x1, R213, P0 ;  /* 0x0000000109037824 */ /* 0x000fec00000e06d5 */
        /* <DEDUP_REMOVED lines=11> */
[----:B------:R-:W-:Y:S01]  /*1f2e0*/  IADD3 R2, P0, R244, R214, RZ ;  /* 0x000000d6f4027210 */ /* 0x000fe20007f1e0ff */
[----:B------:R-:W-:Y:S02]  /*1f2f0*/  IMAD.MOV.U32 R241, RZ, RZ, R4 ;  /* 0x000000fffff17224 */ /* 0x000fe400078e0004 */
[----:B------:R-:W-:Y:S02]  /*1f300*/  IMAD.MOV.U32 R242, RZ, RZ, 0x2 ;  /* 0x00000002fff27424 */ /* 0x000fe400078e00ff */
[----:B------:R-:W-:Y:S02]  /*1f310*/  IMAD.X R3, R9, 0x1, R215, P0 ;  /* 0x0000000109037824 */ /* 0x000fe400000e06d7 */
[----:B------:R-:W-:Y:S03]  /*1f320*/  IMAD.MOV.U32 R243, RZ, RZ, -0x1 ;  /* 0xfffffffffff37424 */ /* 0x000fe600078e00ff */
        /* <DEDUP_REMOVED lines=23> */
.L_x_3508:
        /* <DEDUP_REMOVED lines=8> */
.L_x_3509:
        /* <DEDUP_REMOVED lines=16> */
[----:B------:R1:W-:Y:S01]  /*1f620*/  LDGSTS.E.BYPASS.LTC128B.128 [R238+0x5080], [R156.64], !P3 ;  /* 0x050800009cee7fae */ /* 0x0003e2000d901d46 */
        /* <DEDUP_REMOVED lines=42> */
.L_x_3510:
[----:B------:R-:W-:Y:S02]  /*1f8d0*/  MOV R3, 0x2 ;  /* 0x0000000200037802 */ /* 0x000fe40000000f00 */
[----:B------:R-:W-:Y:S02]  /*1f8e0*/  MOV R2, 0x1f900 ;  /* 0x0001f90000027802 */ /* 0x000fe40000000f00 */
[----:B------:R-:W-:Y:S05]  /*1f8f0*/  CALL.REL.NOINC `($__internal_10_$__cuda_sm70_shflsync_bfly_p) ;  /* 0x0000d1f000007944 */ /* 0x000fea0003c00000 */
[----:B------:R-:W-:Y:S01]  /*1f900*/  MOV R155, R158 ;  /* 0x0000009e009b7202 */ /* 0x000fe20000000f00 */
[----:B------:R-:W-:-:S05]  /*1f910*/  BRA `(.L_x_3624) ;  /* 0xffff344000007947 */ /* 0x000fca000383ffff */
.L_x_3511:
[----:B------:R-:W-:Y:S01]  /*1f920*/  MOV R3, 0x1 ;  /* 0x0000000100037802 */ /* 0x000fe20000000f00 */
[----:B-1----:R-:W-:Y:S01]  /*1f930*/  IMAD.MOV.U32 R4, RZ, RZ, R155 ;  /* 0x000000ffff047224 */ /* 0x002fe200078e009b */
[----:B------:R-:W-:Y:S02]  /*1f940*/  MOV R2, 0x1f960 ;  /* 0x0001f96000027802 */ /* 0x000fe40000000f00 */
[----:B------:R-:W-:Y:S05]  /*1f950*/  CALL.REL.NOINC `($__internal_10_$__cuda_sm70_shflsync_bfly_p) ;  /* 0x0000d19000007944 */ /* 0x000fea0003c00000 */
[----:B------:R-:W-:Y:S01]  /*1f960*/  IMAD.MOV.U32 R4, RZ, RZ, R156 ;  /* 0x000000ffff047224 */ /* 0x000fe200078e009c */
[----:B------:R-:W-:Y:S01]  /*1f970*/  FMNMX.FTZ R155, R155, R158, !PT ;  /* 0x0000009e9b9b7209 */ /* 0x000fe20007810000 */
[----:B------:R-:W-:Y:S01]  /*1f980*/  IMAD.MOV.U32 R3, RZ, RZ, 0x2 ;  /* 0x00000002ff037424 */ /* 0x000fe200078e00ff */
        /* <DEDUP_REMOVED lines=24> */
[----:B------:R-:W-:Y:S01]  /*1fb10*/  MOV R2, R158 ;  /* 0x0000009e00027202 */ /* 0x000fe20000000f00 */
[----:B------:R-:W-:-:S05]  /*1fb20*/  BRA `(.L_x_3625) ;  /* 0xffff332000007947 */ /* 0x000fca000383ffff */
.L_x_3514:
[----:B------:R-:W-:Y:S01]  /*1fb30*/  MOV R3, 0x181f ;  /* 0x0000181f00037802 */ /* 0x000fe20000000f00 */
[----:B------:R-:W-:Y:S01]  /*1fb40*/  IMAD.MOV.U32 R241, RZ, RZ, R0 ;  /* 0x000000fffff17224 */ /* 0x000fe200078e0000 */
[----:B------:R-:W-:Y:S01]  /*1fb50*/  MOV R243, 0xffffffff ;  /* 0xffffffff00f37802 */ /* 0x000fe20000000f00 */
[----:B------:R-:W-:Y:S01]  /*1fb60*/  IMAD.MOV.U32 R242, RZ, RZ, RZ ;  /* 0x000000fffff27224 */ /* 0x000fe200078e00ff */
[----:B------:R-:W-:Y:S02]  /*1fb70*/  MOV R2, 0x1fb90 ;  /* 0x0001fb9000027802 */ /* 0x000fe40000000f00 */
[----:B-1234-:R-:W-:Y:S05]  /*1fb80*/  CALL.REL.NOINC `($__internal_11_$__cuda_sm70_shflsync_idx_p) ;  /* 0x0000cfc000007944 */ /* 0x01efea0003c00000 */
[----:B------:R-:W-:Y:S01]  /*1fb90*/  MOV R7, R244 ;  /* 0x000000f400077202 */ /* 0x000fe20000000f00 */
[----:B------:R-:W-:-:S05]  /*1fba0*/  BRA `(.L_x_3626) ;  /* 0xffff51d000007947 */ /* 0x000fca000383ffff */
.L_x_3517:
        /* <DEDUP_REMOVED lines=8> */
.L_x_3518:
        /* <DEDUP_REMOVED lines=16> */
[----:B------:R-:W-:Y:S06]  /*1fd30*/  IMAD.X R3, R7, 0x1, R214, P0 ;  /* 0x0000000107037824 */ /* 0x000fec00000e06d6 */
[----:B------:R-:W-:Y:S01]  /*1fd40*/  @!PT LDS RZ, [RZ] ;  /* 0x00000000fffff984 */ /* 0x000fe20000000800 */
[----:B------:R-:W-:Y:S01]  /*1fd50*/  @!PT LDS RZ, [RZ] ;  /* 0x00000000fffff984 */ /* 0x000fe20000000800 */
[----:B------:R-:W-:Y:S01]  /*1fd60*/  @!PT LDS RZ, [RZ] ;  /* 0x00000000fffff984 */ /* 0x000fe20000000800 */
[----:B------:R1:W-:Y:S04]  /*1fd70*/  LDGSTS.E.BYPASS.LTC128B.128 [R238+0x5080], [R156.64], !P2 ;  /* 0x050800009cee7fae */ /* 0x0003e8000d101d46 */
[----:B------:R2:W-:Y:S02]  /*1fd80*/  LDGSTS.E.BYPASS.LTC128B.128 [R238+0x6880], [R2.64], !P1 ;  /* 0x0688000002ee7fae */ /* 0x0005e4000c901d46 */
[----:B--2---:R-:W-:Y:S01]  /*1fd90*/  MOV R2, 0x1fdc0 ;  /* 0x0001fdc000027802 */ /* 0x004fe20000000f00 */
[----:B------:R-:W-:Y:S02]  /*1fda0*/  IMAD.MOV.U32 R3, RZ, RZ, 0x181f ;  /* 0x0000181fff037424 */ /* 0x000fe400078e00ff */
[----:B-1----:R-:W-:Y:S05]  /*1fdb0*/  CALL.REL.NOINC `($__internal_11_$__cuda_sm70_shflsync_idx_p) ;  /* 0x0000cd9000007944 */ /* 0x002fea0003c00000 */
        /* <DEDUP_REMOVED lines=35> */
.L_x_3519:
        /* <DEDUP_REMOVED lines=8> */
.L_x_3524:
        /* <DEDUP_REMOVED lines=8> */
.L_x_3529:
        /* <DEDUP_REMOVED lines=8> */
.L_x_3534:
        /* <DEDUP_REMOVED lines=8> */
.L_x_3539:
[----:B------:R-:W-:Y:S02]  /*201f0*/  MOV R3, 0x2 ;  /* 0x0000000200037802 */ /* 0x000fe40000000f00 */
[----:B------:R-:W-:Y:S02]  /*20200*/  MOV R2, 0x20220 ;  /* 0x0002022000027802 */ /* 0x000fe40000000f00 */
[----:B------:R-:W-:Y:S05]  /*20210*/  CALL.REL.NOINC `($__internal_10_$__cuda_sm70_shflsync_bfly_p) ;  /* 0x0000c8d000007944 */ /* 0x000fea0003c00000 */
[----:B------:R-:W-:Y:S01]  /*20220*/  MOV R155, R158 ;  /* 0x0000009e009b7202 */ /* 0x000fe20000000f00 */
[----:B------:R-:W-:-:S05]  /*20230*/  BRA `(.L_x_3633) ;  /* 0xffff72e000007947 */ /* 0x000fca000383ffff */
.L_x_3540:
        /* <DEDUP_REMOVED lines=33> */
.L_x_3542:
[----:B------:R2:W5:Y:S01]  /*20450*/  LDL R4, [R1+0x74] ;  /* 0x0000740001047983 */ /* 0x0005620000100800 */
[----:B-1----:R-:W-:-:S02]  /*20460*/  MOV R3, 0x2 ;  /* 0x0000000200037802 */ /* 0x002fc40000000f00 */
[----:B------:R-:W-:Y:S02]  /*20470*/  MOV R2, 0x20490 ;  /* 0x0002049000027802 */ /* 0x000fe40000000f00 */
[----:B--2--5:R-:W-:Y:S05]  /*20480*/  CALL.REL.NOINC `($__internal_10_$__cuda_sm70_shflsync_bfly_p) ;  /* 0x0000c66000007944 */ /* 0x024fea0003c00000 */
[----:B------:R-:W-:Y:S01]  /*20490*/  MOV R6, R158 ;  /* 0x0000009e00067202 */ /* 0x000fe20000000f00 */
[----:B------:R-:W-:Y:S05]  /*204a0*/  BRA `(.L_x_3635) ;  /* 0xffff908000007947 */ /* 0x000fea000383ffff */
.L_x_3543:
[----:B------:R-:W-:Y:S01]  /*204b0*/  IMAD.MOV.U32 R4, RZ, RZ, R6 ;  /* 0x000000ffff047224 */ /* 0x000fe200078e0006 */
[----:B-1----:R-:W-:Y:S02]  /*204c0*/  MOV R3, 0x1 ;  /* 0x0000000100037802 */ /* 0x002fe40000000f00 */
[----:B------:R-:W-:Y:S02]  /*204d0*/  MOV R2, 0x204f0 ;  /* 0x000204f000027802 */ /* 0x000fe40000000f00 */
[----:B------:R-:W-:Y:S05]  /*204e0*/  CALL.REL.NOINC `($__internal_10_$__cuda_sm70_shflsync_bfly_p) ;  /* 0x0000c60000007944 */ /* 0x000fea0003c00000 */
[----:B------:R1:W5:Y:S01]  /*204f0*/  LDL R4, [R1+0x78] ;  /* 0x0000780001047983 */ /* 0x0003620000100800 */
[----:B------:R-:W-:Y:S01]  /*20500*/  FADD.FTZ R6, R6, R158 ;  /* 0x0000009e06067221 */ /* 0x000fe20000010000 */
[----:B------:R-:W-:Y:S02]  /*20510*/  MOV R3, 0x2 ;  /* 0x0000000200037802 */ /* 0x000fe40000000f00 */
[----:B------:R-:W-:Y:S02]  /*20520*/  MOV R2, 0x20540 ;  /* 0x0002054000027802 */ /* 0x000fe40000000f00 */
[----:B-1---5:R-:W-:Y:S05]  /*20530*/  CALL.REL.NOINC `($__internal_10_$__cuda_sm70_shflsync_bfly_p) ;  /* 0x0000c5b000007944 */ /* 0x022fea0003c00000 */
[----:B------:R-:W2:Y:S01]  /*20540*/  LDL.LU R0, [R1+0x78] ;  /* 0x0000780001007983 */ /* 0x000ea20000300800 */
[----:B------:R-:W-:Y:S02]  /*20550*/  MOV R3, 0x1 ;  /* 0x0000000100037802 */ /* 0x000fe40000000f00 */
[----:B------:R-:W-:Y:S01]  /*20560*/  MOV R2, 0x205a0 ;  /* 0x000205a000027802 */ /* 0x000fe20000000f00 */
[----:B--2---:R-:W-:-:S05]  /*20570*/  FADD.FTZ R5, R0, R158 ;  /* 0x0000009e00057221 */ /* 0x004fca0000010000 */
[----:B------:R-:W-:Y:S02]  /*20580*/  MOV R4, R5 ;  /* 0x0000000500047202 */ /* 0x000fe40000000f00 */
        /* <DEDUP_REMOVED lines=23> */
[----:B------:R-:W-:Y:S05]  /*20700*/  BRA `(.L_x_3636) ;  /* 0xffff8f5000007947 */ /* 0x000fea000383ffff */
.L_x_3563:
        /* <DEDUP_REMOVED lines=8> */
.L_x_3564:
[----:B------:R-:W-:Y:S01]  /*20790*/  IMAD.MOV.U32 R241, RZ, RZ, R11 ;  /* 0x000000fffff17224 */ /* 0x000fe200078e000b */
[----:B------:R-:W-:Y:S01]  /*207a0*/  MOV R3, 0x181f ;  /* 0x0000181f00037802 */ /* 0x000fe20000000f00 */
[----:B------:R-:W-:Y:S01]  /*207b0*/  IMAD.MOV.U32 R242, RZ, RZ, RZ ;  /* 0x000000fffff27224 */ /* 0x000fe200078e00ff */
[----:B------:R-:W-:Y:S02]  /*207c0*/  MOV R243, 0xffffffff ;  /* 0xffffffff00f37802 */ /* 0x000fe40000000f00 */
[----:B------:R-:W-:-:S02]  /*207d0*/  MOV R2, 0x207f0 ;  /* 0x000207f000027802 */ /* 0x000fc40000000f00 */
[----:B-12--5:R-:W-:Y:S05]  /*207e0*/  CALL.REL.NOINC `($__internal_11_$__cuda_sm70_shflsync_idx_p) ;  /* 0x0000c36000007944 */ /* 0x026fea0003c00000 */
[----:B------:R-:W-:Y:S01]  /*207f0*/  MOV R2, R244 ;  /* 0x000000f400027202 */ /* 0x000fe20000000f00 */
[----:B------:R-:W-:Y:S05]  /*20800*/  BRA `(.L_x_3638) ;  /* 0xffffbbe000007947 */ /* 0x000fea000383ffff */
.L_x_3567:
[----:B------:R-:W-:Y:S01]  /*20810*/  IMAD.MOV.U32 R241, RZ, RZ, R9 ;  /* 0x000000fffff17224 */ /* 0x000fe200078e0009 */
[----:B--2---:R-:W-:Y:S01]  /*20820*/  MOV R3, 0x181f ;  /* 0x0000181f00037802 */ /* 0x004fe20000000f00 */
[----:B------:R-:W-:Y:S01]  /*20830*/  IMAD.MOV.U32 R242, RZ, RZ, 0x1 ;  /* 0x00000001fff27424 */ /* 0x000fe200078e00ff */
[----:B------:R-:W-:-:S02]  /*20840*/  MOV R243, 0xffffffff ;  /* 0xffffffff00f37802 */ /* 0x000fc40000000f00 */
[----:B----4-:R-:W-:Y:S02]  /*20850*/  MOV R2, 0x20870 ;  /* 0x0002087000027802 */ /* 0x010fe40000000f00 */
[----:B-1-3--:R-:W-:Y:S05]  /*20860*/  CALL.REL.NOINC `($__internal_11_$__cuda_sm70_shflsync_idx_p) ;  /* 0x0000c2e000007944 */ /* 0x00afea0003c00000 */
        /* <DEDUP_REMOVED lines=9> */
.L_x_3570:
[----:B------:R-:W-:Y:S01]  /*20900*/  IMAD.MOV.U32 R241, RZ, RZ, R9 ;  /* 0x000000fffff17224 */ /* 0x000fe200078e0009 */
[----:B--2---:R-:W-:Y:S01]  /*20910*/  MOV R3, 0x181f ;  /* 0x0000181f00037802 */ /* 0x004fe20000000f00 */
[----:B------:R-:W-:Y:S01]  /*20920*/  IMAD.MOV.U32 R242, RZ, RZ, 0x2 ;  /* 0x00000002fff27424 */ /* 0x000fe200078e00ff */
[----:B------:R-:W-:Y:S02]  /*20930*/  MOV R243, 0xffffffff ;  /* 0xffffffff00f37802 */ /* 0x000fe40000000f00 */
[----:B------:R-:W-:-:S02]  /*20940*/  MOV R2, 0x20960 ;  /* 0x0002096000027802 */ /* 0x000fc40000000f00 */
[----:B-1-3--:R-:W-:Y:S05]  /*20950*/  CALL.REL.NOINC `($__internal_11_$__cuda_sm70_shflsync_idx_p) ;  /* 0x0000c1f000007944 */ /* 0x00afea0003c00000 */
[----:B------:R-:W-:Y:S01]  /*20960*/  MOV R0, R244 ;  /* 0x000000f400007202 */ /* 0x000fe20000000f00 */
[----:B------:R-:W-:Y:S05]  /*20970*/  BRA `(.L_x_3640) ;  /* 0xffffbca000007947 */ /* 0x000fea000383ffff */
.L_x_3571:
[----:B------:R-:W-:Y:S01]  /*20980*/  IMAD.MOV.U32 R241, RZ, RZ, R11 ;  /* 0x000000fffff17224 */ /* 0x000fe200078e000b */
[----:B--2---:R-:W-:Y:S01]  /*20990*/  MOV R3, 0x181f ;  /* 0x0000181f00037802 */ /* 0x004fe20000000f00 */
[----:B------:R-:W-:Y:S01]  /*209a0*/  IMAD.MOV.U32 R242, RZ, RZ, 0x2 ;  /* 0x00000002fff27424 */ /* 0x000fe200078e00ff */
[----:B------:R-:W-:-:S02]  /*209b0*/  MOV R243, 0xffffffff ;  /* 0xffffffff00f37802 */ /* 0x000fc40000000f00 */
[----:B------:R-:W-:Y:S02]  /*209c0*/  MOV R2, 0x209e0 ;  /* 0x000209e000027802 */ /* 0x000fe40000000f00 */
[----:B-1-34-:R-:W-:Y:S05]  /*209d0*/  CALL.REL.NOINC `($__internal_11_$__cuda_sm70_shflsync_idx_p) ;  /* 0x0000c17000007944 */ /* 0x01afea0003c00000 */
[----:B------:R-:W-:Y:S01]  /*209e0*/  MOV R2, R244 ;  /* 0x000000f400027202 */ /* 0x000fe20000000f00 */
[----:B------:R-:W-:Y:S05]  /*209f0*/  BRA `(.L_x_3641) ;  /* 0xffffbc4000007947 */ /* 0x000fea000383ffff */
.L_x_3574:
[----:B------:R-:W-:Y:S01]  /*20a00*/  IMAD.MOV.U32 R241, RZ, RZ, R9 ;  /* 0x000000fffff17224 */ /* 0x000fe200078e0009 */
[----:B-1----:R-:W-:Y:S01]  /*20a10*/  MOV R3, 0x181f ;  /* 0x0000181f00037802 */ /* 0x002fe20000000f00 */
[----:B------:R-:W-:Y:S01]  /*20a20*/  IMAD.MOV.U32 R242, RZ, RZ, 0x3 ;  /* 0x00000003fff27424 */ /* 0x000fe200078e00ff */
[----:B------:R-:W-:Y:S02]  /*20a30*/  MOV R243, 0xffffffff ;  /* 0xffffffff00f37802 */ /* 0x000fe40000000f00 */
[----:B---3--:R-:W-:Y:S02]  /*20a40*/  MOV R2, 0x20a60 ;  /* 0x00020a6000027802 */ /* 0x008fe40000000f00 */
[----:B--2-4-:R-:W-:Y:S05]  /*20a50*/  CALL.REL.NOINC `($__internal_11_$__cuda_sm70_shflsync_idx_p) ;  /* 0x0000c0f000007944 */ /* 0x014fea0003c00000 */
        /* <DEDUP_REMOVED lines=9> */
.L_x_3577:
[----:B------:R-:W-:Y:S01]  /*20af0*/  IMAD.MOV.U32 R241, RZ, RZ, R9 ;  /* 0x000000fffff17224 */ /* 0x000fe200078e0009 */
[----:B--2---:R-:W-:Y:S01]  /*20b00*/  MOV R3, 0x181f ;  /* 0x0000181f00037802 */ /* 0x004fe20000000f00 */
[----:B------:R-:W-:Y:S01]  /*20b10*/  IMAD.MOV.U32 R242, RZ, RZ, 0x4 ;  /* 0x00000004fff27424 */ /* 0x000fe200078e00ff */
[----:B------:R-:W-:-:S02]  /*20b20*/  MOV R243, 0xffffffff ;  /* 0xffffffff00f37802 */ /* 0x000fc40000000f00 */
[----:B---3--:R-:W-:Y:S02]  /*20b30*/  MOV R2, 0x20b50 ;  /* 0x00020b5000027802 */ /* 0x008fe40000000f00 */
[----:B-1--4-:R-:W-:Y:S05]  /*20b40*/  CALL.REL.NOINC `($__internal_11_$__cuda_sm70_shflsync_idx_p) ;  /* 0x0000c00000007944 */ /* 0x012fea0003c00000 */
[----:B------:R-:W-:Y:S01]  /*20b50*/  MOV R0, R244 ;  /* 0x000000f400007202 */ /* 0x000fe20000000f00 */
[----:B------:R-:W-:Y:S05]  /*20b60*/  BRA `(.L_x_3643) ;  /* 0xffffbd0000007947 */ /* 0x000fea000383ffff */
.L_x_3578:
[----:B------:R-:W-:Y:S01]  /*20b70*/  IMAD.MOV.U32 R241, RZ, RZ, R11 ;  /* 0x000000fffff17224 */ /* 0x000fe200078e000b */
[----:B--2---:R-:W-:Y:S01]  /*20b80*/  MOV R3, 0x181f ;  /* 0x0000181f00037802 */ /* 0x004fe20000000f00 */
[----:B------:R-:W-:Y:S01]  /*20b90*/  IMAD.MOV.U32 R242, RZ, RZ, 0x4 ;  /* 0x00000004fff27424 */ /* 0x000fe200078e00ff */
[----:B------:R-:W-:Y:S02]  /*20ba0*/  MOV R243, 0xffffffff ;  /* 0xffffffff00f37802 */ /* 0x000fe40000000f00 */
[----:B---3--:R-:W-:Y:S02]  /*20bb0*/  MOV R2, 0x20bd0 ;  /* 0x00020bd000027802 */ /* 0x008fe40000000f00 */
[----:B-1--4-:R-:W-:Y:S05]  /*20bc0*/  CALL.REL.NOINC `($__internal_11_$__cuda_sm70_shflsync_idx_p) ;  /* 0x0000bf8000007944 */ /* 0x012fea0003c00000 */
[----:B------:R-:W-:Y:S01]  /*20bd0*/  MOV R2, R244 ;  /* 0x000000f400027202 */ /* 0x000fe20000000f00 */
[----:B------:R-:W-:Y:S05]  /*20be0*/  BRA `(.L_x_3644) ;  /* 0xffffbca000007947 */ /* 0x000fea000383ffff */
.L_x_3581:
[----:B------:R-:W-:Y:S01]  /*20bf0*/  IMAD.MOV.U32 R241, RZ, RZ, R9 ;  /* 0x000000fffff17224 */ /* 0x000fe200078e0009 */
[----:B---3--:R-:W-:Y:S01]  /*20c00*/  MOV R3, 0x181f ;  /* 0x0000181f00037802 */ /* 0x008fe20000000f00 */
[----:B------:R-:W-:Y:S01]  /*20c10*/  IMAD.MOV.U32 R242, RZ, RZ, 0x5 ;  /* 0x00000005fff27424 */ /* 0x000fe200078e00ff */
[----:B------:R-:W-:-:S02]  /*20c20*/  MOV R243, 0xffffffff ;  /* 0xffffffff00f37802 */ /* 0x000fc40000000f00 */
[----:B------:R-:W-:Y:S02]  /*20c30*/  MOV R2, 0x20c50 ;  /* 0x00020c5000027802 */ /* 0x000fe40000000f00 */
[----:B-12-4-:R-:W-:Y:S05]  /*20c40*/  CALL.REL.NOINC `($__internal_11_$__cuda_sm70_shflsync_idx_p) ;  /* 0x0000bf0000007944 */ /* 0x016fea0003c00000 */
        /* <DEDUP_REMOVED lines=9> */
.L_x_3584:
[----:B------:R-:W-:Y:S01]  /*20ce0*/  IMAD.MOV.U32 R241, RZ, RZ, R9 ;  /* 0x000000fffff17224 */ /* 0x000fe200078e0009 */
[----:B--2---:R-:W-:Y:S01]  /*20cf0*/  MOV R3, 0x181f ;  /* 0x0000181f00037802 */ /* 0x004fe20000000f00 */
[----:B------:R-:W-:Y:S01]  /*20d00*/  IMAD.MOV.U32 R242, RZ, RZ, 0x6 ;  /* 0x00000006fff27424 */ /* 0x000fe200078e00ff */
[----:B------:R-:W-:Y:S02]  /*20d10*/  MOV R243, 0xffffffff ;  /* 0xffffffff00f37802 */ /* 0x000fe40000000f00 */
[----:B---3--:R-:W-:-:S02]  /*20d20*/  MOV R2, 0x20d40 ;  /* 0x00020d4000027802 */ /* 0x008fc40000000f00 */
[----:B-1--4-:R-:W-:Y:S05]  /*20d30*/  CALL.REL.NOINC `($__internal_11_$__cuda_sm70_shflsync_idx_p) ;  /* 0x0000be1000007944 */ /* 0x012fea0003c00000 */
[----:B------:R-:W-:Y:S01]  /*20d40*/  MOV R0, R244 ;  /* 0x000000f400007202 */ /* 0x000fe20000000f00 */
[----:B------:R-:W-:Y:S05]  /*20d50*/  BRA `(.L_x_3646) ;  /* 0xffffbd6000007947 */ /* 0x000fea000383ffff */
.L_x_3585:
        /* <DEDUP_REMOVED lines=8> */
.L_x_3588:
[----:B------:R-:W-:Y:S01]  /*20de0*/  IMAD.MOV.U32 R241, RZ, RZ, R9 ;  /* 0x000000fffff17224 */ /* 0x000fe200078e0009 */
[----:B---3--:R-:W-:Y:S01]  /*20df0*/  MOV R3, 0x181f ;  /* 0x0000181f00037802 */ /* 0x008fe20000000f00 */
[----:B------:R-:W-:Y:S01]  /*20e00*/  IMAD.MOV.U32 R242, RZ, RZ, 0x7 ;  /* 0x00000007fff27424 */ /* 0x000fe200078e00ff */
[----:B------:R-:W-:Y:S02]  /*20e10*/  MOV R243, 0xffffffff ;  /* 0xffffffff00f37802 */ /* 0x000fe40000000f00 */
[----:B------:R-:W-:Y:S02]  /*20e20*/  MOV R2, 0x20e40 ;  /* 0x00020e4000027802 */ /* 0x000fe40000000f00 */
[----:B-12-4-:R-:W-:Y:S05]  /*20e30*/  CALL.REL.NOINC `($__internal_11_$__cuda_sm70_shflsync_idx_p) ;  /* 0x0000bd1000007944 */ /* 0x016fea0003c00000 */
        /* <DEDUP_REMOVED lines=9> */
        .type           $_ZN7cutlass13device_kernelIN5flash19enable_sm80_to_sm89INS1_16FlashAttnFwdSm80INS1_25CollectiveMainloopFwdSm80ILi4ELi1ELb0EN4cute5tupleIJNS5_1CILi128EEENS7_ILi48EEES8_EEELi128ENS_6half_tEfNS_4arch4Sm80ELb0ELb1ELb0ELb1ELb1ELb1ELb1ELb0EEENS1_21CollectiveEpilogueFwdINS6_IJS8_S8_S9_EEENS6_IJNS7_ILi1EEESH_SH_EEESB_SD_Li128ELb1ELb1ELb0ELb0EEENS1_19SingleTileSchedulerILb1ELb0ELb1ELi128EEEEEEEEEvNT_6ParamsE$_ZZN5flash25CollectiveMainloopFwdSm80ILi4ELi1ELb0EN4cute5tupleIJNS1_1CILi128EEENS3_ILi48EEES4_EEELi128EN7cutlass6half_tEfNS7_4arch4Sm80ELb0ELb1ELb0ELb1ELb1ELb1ELb1ELb0EE3mmaINS_16FlashAttnFwdSm80ISB_NS_21CollectiveEpilogueFwdINS2_IJS4_S4_S5_EEENS2_IJNS3_ILi1EEESG_SG_EEES8_SA_Li128ELb1ELb1ELb0ELb0EEENS_19SingleTileSchedulerILb1ELb0ELb1ELi128EEEE13SharedStorageENS1_6TensorINS1_11ArrayEngineIfLm128EEENS1_6LayoutINS2_IJNS2_IJNS3_ILi2EEESR_EEESR_NS3_ILi16EEEEEENS2_IJNS2_IJSG_SR_EEENS3_ILi4EEENS3_ILi8EEEEEEEEEENS_7SoftmaxILi4ELi0EEEEEbRKNSB_6ParamsERT0_RT1_iRKNS_16SeqlenInfoQKNewKILb1ELb1EEENS2_IJiiiiEEERT_ENKUlvE_clEv,@function
        .size           $_ZN7cutlass13device_kernelIN5flash19enable_sm80_to_sm89INS1_16FlashAttnFwdSm80INS1_25CollectiveMainloopFwdSm80ILi4ELi1ELb0EN4cute5tupleIJNS5_1CILi128EEENS7_ILi48EEES8_EEELi128ENS_6half_tEfNS_4arch4Sm80ELb0ELb1ELb0ELb1ELb1ELb1ELb1ELb0EEENS1_21CollectiveEpilogueFwdINS6_IJS8_S8_S9_EEENS6_IJNS7_ILi1EEESH_SH_EEESB_SD_Li128ELb1ELb1ELb0ELb0EEENS1_19SingleTileSchedulerILb1ELb0ELb1ELi128EEEEEEEEEvNT_6ParamsE$_ZZN5flash25CollectiveMainloopFwdSm80ILi4ELi1ELb0EN4cute5tupleIJNS1_1CILi128EEENS3_ILi48EEES4_EEELi128EN7cutlass6half_tEfNS7_4arch4Sm80ELb0ELb1ELb0ELb1ELb1ELb1ELb1ELb0EE3mmaINS_16FlashAttnFwdSm80ISB_NS_21CollectiveEpilogueFwdINS2_IJS4_S4_S5_EEENS2_IJNS3_ILi1EEESG_SG_EEES8_SA_Li128ELb1ELb1ELb0ELb0EEENS_19SingleTileSchedulerILb1ELb0ELb1ELi128EEEE13SharedStorageENS1_6TensorINS1_11ArrayEngineIfLm128EEENS1_6LayoutINS2_IJNS2_IJNS3_ILi2EEESR_EEESR_NS3_ILi16EEEEEENS2_IJNS2_IJSG_SR_EEENS3_ILi4EEENS3_ILi8EEEEEEEEEENS_7SoftmaxILi4ELi0EEEEEbRKNSB_6ParamsERT0_RT1_iRKNS_16SeqlenInfoQKNewKILb1ELb1EEENS2_IJiiiiEEERT_ENKUlvE_clEv,($__internal_10_$__cuda_sm70_shflsync_bfly_p - $_ZN7cutlass13device_kernelIN5flash19enable_sm80_to_sm89INS1_16FlashAttnFwdSm80INS1_25CollectiveMainloopFwdSm80ILi4ELi1ELb0EN4cute5tupleIJNS5_1CILi128EEENS7_ILi48EEES8_EEELi128ENS_6half_tEfNS_4arch4Sm80ELb0ELb1ELb0ELb1ELb1ELb1ELb1ELb0EEENS1_21CollectiveEpilogueFwdINS6_IJS8_S8_S9_EEENS6_IJNS7_ILi1EEESH_SH_EEESB_SD_Li128ELb1ELb1ELb0ELb0EEENS1_19SingleTileSchedulerILb1ELb0ELb1ELi128EEEEEEEEEvNT_6ParamsE$_ZZN5flash25CollectiveMainloopFwdSm80ILi4ELi1ELb0EN4cute5tupleIJNS1_1CILi128EEENS3_ILi48EEES4_EEELi128EN7cutlass6half_tEfNS7_4arch4Sm80ELb0ELb1ELb0ELb1ELb1ELb1ELb1ELb0EE3mmaINS_16FlashAttnFwdSm80ISB_NS_21CollectiveEpilogueFwdINS2_IJS4_S4_S5_EEENS2_IJNS3_ILi1EEESG_SG_EEES8_SA_Li128ELb1ELb1ELb0ELb0EEENS_19SingleTileSchedulerILb1ELb0ELb1ELi128EEEE13SharedStorageENS1_6TensorINS1_11ArrayEngineIfLm128EEENS1_6LayoutINS2_IJNS2_IJNS3_ILi2EEESR_EEESR_NS3_ILi16EEEEEENS2_IJNS2_IJSG_SR_EEENS3_ILi4EEENS3_ILi8EEEEEEEEEENS_7SoftmaxILi4ELi0EEEEEbRKNSB_6ParamsERT0_RT1_iRKNS_16SeqlenInfoQKNewKILb1ELb1EEENS2_IJiiiiEEERT_ENKUlvE_clEv)
$_ZN7cutlass13device_kernelIN5flash19enable_sm80_to_sm89INS1_16FlashAttnFwdSm80INS1_25CollectiveMainloopFwdSm80ILi4ELi1ELb0EN4cute5tupleIJNS5_1CILi128EEENS7_ILi48EEES8_EEELi128ENS_6half_tEfNS_4arch4Sm80ELb0ELb1ELb0ELb1ELb1ELb1ELb1ELb0EEENS1_21CollectiveEpilogueFwdINS6_IJS8_S8_S9_EEENS6_IJNS7_ILi1EEESH_SH_EEESB_SD_Li128ELb1ELb1ELb0ELb0EEENS1_19SingleTileSchedulerILb1ELb0ELb1ELi128EEEEEEEEEvNT_6ParamsE$_ZZN5flash25CollectiveMainloopFwdSm80ILi4ELi1ELb0EN4cute5tupleIJNS1_1CILi128EEENS3_ILi48EEES4_EEELi128EN7cutlass6half_tEfNS7_4arch4Sm80ELb0ELb1ELb0ELb1ELb1ELb1ELb1ELb0EE3mmaINS_16FlashAttnFwdSm80ISB_NS_21CollectiveEpilogueFwdINS2_IJS4_S4_S5_EEENS2_IJNS3_ILi1EEESG_SG_EEES8_SA_Li128ELb1ELb1ELb0ELb0EEENS_19SingleTileSchedulerILb1ELb0ELb1ELi128EEEE13SharedStorageENS1_6TensorINS1_11ArrayEngineIfLm128EEENS1_6LayoutINS2_IJNS2_IJNS3_ILi2EEESR_EEESR_NS3_ILi16EEEEEENS2_IJNS2_IJSG_SR_EEENS3_ILi4EEENS3_ILi8EEEEEEEEEENS_7SoftmaxILi4ELi0EEEEEbRKNSB_6ParamsERT0_RT1_iRKNS_16SeqlenInfoQKNewKILb1ELb1EEENS2_IJiiiiEEERT_ENKUlvE_clEv:
        /* <DEDUP_REMOVED lines=9> */
[----:B------:R-:W-:Y:S05]  /*20f60*/  RET.REL.NODEC R2 `(_ZN7cutlass13device_kernelIN5flash19enable_sm80_to_sm89INS1_16FlashAttnFwdSm80INS1_25CollectiveMainloopFwdSm80ILi4ELi1ELb0EN4cute5tupleIJNS5_1CILi128EEENS7_ILi48EEES8_EEELi128ENS_6half_tEfNS_4arch4Sm80ELb0ELb1ELb0ELb1ELb1ELb1ELb1ELb0EEENS1_21CollectiveEpilogueFwdINS6_IJS8_S8_S9_EEENS6_IJNS7_ILi1EEESH_SH_EEESB_SD_Li128ELb1ELb1ELb0ELb0EEENS1_19SingleTileSchedulerILb1ELb0ELb1ELi128EEEEEEEEEvNT_6ParamsE) ;  /* 0xfffdf09002007950 */ /* 0x000fea0003c3ffff */
.L_x_3649:
        /* <DEDUP_REMOVED lines=47> */
.L_x_3652:
[----:B------:R-:W-:Y:S05]  /*21260*/  BSYNC B0 ;  /* 0x0000000000007941 */ /* 0x000fea0003800000 */
.L_x_3651:
        /* <DEDUP_REMOVED lines=17> */
.L_x_3751:
[----:B------:R-:W-:Y:S05]  /*21380*/  BRA.DIV ~URZ, `(.L_x_3654) ;  /* 0x000099727f007947 */ /* 0x000fea000b800000 */
[----:B------:R3:W4:Y:S01]  /*21390*/  SHFL.IDX PT, R12, R18, RZ, 0x181f ;  /* 0x00181fff120c7589 */ /* 0x00072200000e0000 */
[----:B--2---:R-:W-:-:S03]  /*213a0*/  MOV R13, R11 ;  /* 0x0000000b000d7202 */ /* 0x004fc60000000f00 */
[----:B------:R3:W2:Y:S04]  /*213b0*/  SHFL.IDX PT, R14, R24, RZ, 0x181f ;  /* 0x00181fff180e7589 */ /* 0x0006a800000e0000 */
[----:B------:R3:W1:Y:S02]  /*213c0*/  SHFL.IDX PT, R2, R19, RZ, 0x181f ;  /* 0x00181fff13027589 */ /* 0x00066400000e0000 */
.L_x_3752:
        /* <DEDUP_REMOVED lines=28> */
.L_x_3656:
[----:B------:R-:W-:Y:S05]  /*21590*/  BSYNC B0 ;  /* 0x0000000000007941 */ /* 0x000fea0003800000 */
.L_x_3655:
        /* <DEDUP_REMOVED lines=21> */
.L_x_3753:
        /* <DEDUP_REMOVED lines=26> */
.L_x_3659:
[----:B------:R-:W-:Y:S05]  /*21890*/  BSYNC B0 ;  /* 0x0000000000007941 */ /* 0x000fea0003800000 */
.L_x_3658:
        /* <DEDUP_REMOVED lines=18> */
.L_x_3754:
[----:B------:R-:W-:Y:S05]  /*219c0*/  BRA.DIV ~URZ, `(.L_x_3661) ;  /* 0x000097027f007947 */ /* 0x000fea000b800000 */
[----:B------:R3:W4:Y:S01]  /*219d0*/  SHFL.IDX PT, R12, R18, 0x2, 0x181f ;  /* 0x00581f00120c7f89 */ /* 0x00072200000e0000 */
[----:B--2---:R-:W-:-:S03]  /*219e0*/  MOV R13, R11 ;  /* 0x0000000b000d7202 */ /* 0x004fc60000000f00 */
[----:B------:R3:W2:Y:S04]  /*219f0*/  SHFL.IDX PT, R14, R24, 0x2, 0x181f ;  /* 0x00581f00180e7f89 */ /* 0x0006a800000e0000 */
[----:B------:R3:W1:Y:S02]  /*21a00*/  SHFL.IDX PT, R2, R19, 0x2, 0x181f ;  /* 0x00581f0013027f89 */ /* 0x00066400000e0000 */
.L_x_3755:
        /* <DEDUP_REMOVED lines=28> */
.L_x_3663:
[----:B------:R-:W-:Y:S05]  /*21bd0*/  BSYNC B0 ;  /* 0x0000000000007941 */ /* 0x000fea0003800000 */
.L_x_3662:
        /* <DEDUP_REMOVED lines=21> */
.L_x_3756:
        /* <DEDUP_REMOVED lines=26> */
.L_x_3666:
[----:B------:R-:W-:Y:S05]  /*21ed0*/  BSYNC B0 ;  /* 0x0000000000007941 */ /* 0x000fea0003800000 */
.L_x_3665:
        /* <DEDUP_REMOVED lines=18> */
.L_x_3757:
[----:B------:R-:W-:Y:S05]  /*22000*/  BRA.DIV ~URZ, `(.L_x_3668) ;  /* 0x000094927f007947 */ /* 0x000fea000b800000 */
[----:B------:R3:W4:Y:S01]  /*22010*/  SHFL.IDX PT, R12, R18, 0x4, 0x181f ;  /* 0x00981f00120c7f89 */ /* 0x00072200000e0000 */
[----:B--2---:R-:W-:-:S03]  /*22020*/  MOV R13, R11 ;  /* 0x0000000b000d7202 */ /* 0x004fc60000000f00 */
[----:B------:R3:W2:Y:S04]  /*22030*/  SHFL.IDX PT, R14, R24, 0x4, 0x181f ;  /* 0x00981f00180e7f89 */ /* 0x0006a800000e0000 */
[----:B------:R3:W1:Y:S02]  /*22040*/  SHFL.IDX PT, R2, R19, 0x4, 0x181f ;  /* 0x00981f0013027f89 */ /* 0x00066400000e0000 */
.L_x_3758:
        /* <DEDUP_REMOVED lines=28> */
.L_x_3670:
[----:B------:R-:W-:Y:S05]  /*22210*/  BSYNC B0 ;  /* 0x0000000000007941 */ /* 0x000fea0003800000 */
.L_x_3669:
        /* <DEDUP_REMOVED lines=19> */
.L_x_3759:
[----:B------:R-:W-:Y:S05]  /*22350*/  BRA.DIV ~URZ, `(.L_x_3672) ;  /* 0x000093327f007947 */ /* 0x000fea000b800000 */
[----:B------:R4:W1:Y:S01]  /*22360*/  SHFL.IDX PT, R12, R18, 0x5, 0x181f ;  /* 0x00b81f00120c7f89 */ /* 0x00086200000e0000 */
[----:B--2---:R-:W-:-:S03]  /*22370*/  MOV R13, R11 ;  /* 0x0000000b000d7202 */ /* 0x004fc60000000f00 */
[----:B------:R4:W2:Y:S04]  /*22380*/  SHFL.IDX PT, R14, R24, 0x5, 0x181f ;  /* 0x00b81f00180e7f89 */ /* 0x0008a800000e0000 */
[----:B------:R4:W3:Y:S02]  /*22390*/  SHFL.IDX PT, R2, R19, 0x5, 0x181f ;  /* 0x00b81f0013027f89 */ /* 0x0008e400000e0000 */
.L_x_3760:
        /* <DEDUP_REMOVED lines=27> */
.L_x_3674:
[----:B------:R-:W-:Y:S05]  /*22550*/  BSYNC B0 ;  /* 0x0000000000007941 */ /* 0x000fea0003800000 */
.L_x_3673:
        /* <DEDUP_REMOVED lines=18> */
.L_x_3761:
        /* <DEDUP_REMOVED lines=8> */
.L_x_3762:
        /* <DEDUP_REMOVED lines=28> */
.L_x_3678:
[----:B------:R-:W-:Y:S05]  /*228c0*/  BSYNC B0 ;  /* 0x0000000000007941 */ /* 0x000fea0003800000 */
.L_x_3677:
        /* <DEDUP_REMOVED lines=19> */
.L_x_3763:
        /* <DEDUP_REMOVED lines=8> */
.L_x_3764:
        /* <DEDUP_REMOVED lines=27> */
.L_x_3682:
[----:B------:R-:W-:Y:S05]  /*22c30*/  BSYNC B0 ;  /* 0x0000000000007941 */ /* 0x000fea0003800000 */
.L_x_3681:
        /* <DEDUP_REMOVED lines=88> */
.L_x_3686:
[----:B------:R-:W-:Y:S05]  /*231c0*/  BSYNC B0 ;  /* 0x0000000000007941 */ /* 0x000fea0003800000 */
.L_x_3685:
        /* <DEDUP_REMOVED lines=45> */
.L_x_3684:
[----:B------:R-:W-:Y:S05]  /*234a0*/  BSYNC B1 ;  /* 0x0000000000017941 */ /* 0x000fea0003800000 */
.L_x_3683:
        /* <DEDUP_REMOVED lines=49> */
.L_x_3690:
[----:B------:R-:W-:Y:S05]  /*237c0*/  BSYNC B0 ;  /* 0x0000000000007941 */ /* 0x000fea0003800000 */
.L_x_3689:
        /* <DEDUP_REMOVED lines=45> */
.L_x_3688:
[----:B------:R-:W-:Y:S05]  /*23aa0*/  BSYNC B1 ;  /* 0x0000000000017941 */ /* 0x000fea0003800000 */
.L_x_3687:
        /* <DEDUP_REMOVED lines=49> */
.L_x_3694:
[----:B------:R-:W-:Y:S05]  /*23dc0*/  BSYNC B0 ;  /* 0x0000000000007941 */ /* 0x000fea0003800000 */
.L_x_3693:
        /* <DEDUP_REMOVED lines=45> */
.L_x_3692:
[----:B------:R-:W-:Y:S05]  /*240a0*/  BSYNC B1 ;  /* 0x0000000000017941 */ /* 0x000fea0003800000 */
.L_x_3691:
        /* <DEDUP_REMOVED lines=49> */
.L_x_3698:
[----:B------:R-:W-:Y:S05]  /*243c0*/  BSYNC B0 ;  /* 0x0000000000007941 */ /* 0x000fea0003800000 */
.L_x_3697:
        /* <DEDUP_REMOVED lines=45> */
.L_x_3696:
[----:B------:R-:W-:Y:S05]  /*246a0*/  BSYNC B1 ;  /* 0x0000000000017941 */ /* 0x000fea0003800000 */
.L_x_3695:
        /* <DEDUP_REMOVED lines=49> */
.L_x_3702:
[----:B------:R-:W-:Y:S05]  /*249c0*/  BSYNC B0 ;  /* 0x0000000000007941 */ /* 0x000fea0003800000 */
.L_x_3701:
        /* <DEDUP_REMOVED lines=45> */
.L_x_3700:
[----:B------:R-:W-:Y:S05]  /*24ca0*/  BSYNC B1 ;  /* 0x0000000000017941 */ /* 0x000fea0003800000 */
.L_x_3699:
        /* <DEDUP_REMOVED lines=49> */
.L_x_3706:
[----:B------:R-:W-:Y:S05]  /*24fc0*/  BSYNC B0 ;  /* 0x0000000000007941 */ /* 0x000fea0003800000 */
.L_x_3705:
        /* <DEDUP_REMOVED lines=45> */
.L_x_3704:
[----:B------:R-:W-:Y:S05]  /*252a0*/  BSYNC B1 ;  /* 0x0000000000017941 */ /* 0x000fea0003800000 */
.L_x_3703:
        /* <DEDUP_REMOVED lines=49> */
.L_x_3710:
[----:B------:R-:W-:Y:S05]  /*255c0*/  BSYNC B0 ;  /* 0x0000000000007941 */ /* 0x000fea0003800000 */
.L_x_3709:
        /* <DEDUP_REMOVED lines=45> */
.L_x_3708:
[----:B------:R-:W-:Y:S05]  /*258a0*/  BSYNC B1 ;  /* 0x0000000000017941 */ /* 0x000fea0003800000 */
.L_x_3707:
[----:B------:R-:W-:Y:S01]  /*258b0*/  IADD3 R2, R68, 0x70, RZ ;  /* 0x0000007044027810 */ /* 0x000fe20007ffe0ff */
[----:B------:R-:W-:-:S03]  /*258c0*/  IMAD.MOV.U32 R3, RZ, RZ, 0x0 ;  /* 0x00000000ff037424 */ /* 0x000fc600078e00ff */
[----:B------:R-:W-:Y:S01]  /*258d0*/  ISETP.GE.AND P0, PT, R2, R30, PT ;  /* 0x0000001e0200720c */ /* 0x000fe20003f06270 */
[----:B------:R-:W-:-:S12]  /*258e0*/  IMAD.MOV.U32 R2, RZ, RZ, R143 ;  /* 0x000000ffff027224 */ /* 0x000fd800078e008f */
[----:B------:R-:W-:Y:S05]  /*258f0*/  @P0 RET.REL.NODEC R2 `(_ZN7cutlass13device_kernelIN5flash19enable_sm80_to_sm89INS1_16FlashAttnFwdSm80INS1_25CollectiveMainloopFwdSm80ILi4ELi1ELb0EN4cute5tupleIJNS5_1CILi128EEENS7_ILi48EEES8_EEELi128ENS_6half_tEfNS_4arch4Sm80ELb0ELb1ELb0ELb1ELb1ELb1ELb1ELb0EEENS1_21CollectiveEpilogueFwdINS6_IJS8_S8_S9_EEENS6_IJNS7_ILi1EEESH_SH_EEESB_SD_Li128ELb1ELb1ELb0ELb0EEENS1_19SingleTileSchedulerILb1ELb0ELb1ELi128EEEEEEEEEvNT_6ParamsE) ;  /* 0xfffda70002000950 */ /* 0x000fea0003c3ffff */
        /* <DEDUP_REMOVED lines=45> */
.L_x_3712:
[----:B------:R-:W-:Y:S05]  /*25bd0*/  BSYNC B0 ;  /* 0x0000000000007941 */ /* 0x000fea0003800000 */
.L_x_3711:
[----:B------:R-:W-:Y:S01]  /*25be0*/  IADD3 R2, R32, 0x20, RZ ;  /* 0x0000002020027810 */ /* 0x000fe20007ffe0ff */
[----:B------:R-:W-:-:S03]  /*25bf0*/  IMAD.MOV.U32 R3, RZ, RZ, 0x0 ;  /* 0x00000000ff037424 */ /* 0x000fc600078e00ff */
[----:B------:R-:W-:Y:S01]  /*25c00*/  ISETP.GE.AND P0, PT, R2, R39, PT ;  /* 0x000000270200720c */ /* 0x000fe20003f06270 */
[----:B------:R-:W-:-:S12]  /*25c10*/  IMAD.MOV.U32 R2, RZ, RZ, R143 ;  /* 0x000000ffff027224 */ /* 0x000fd800078e008f */
[----:B------:R-:W-:Y:S05]  /*25c20*/  @P0 RET.REL.NODEC R2 `(_ZN7cutlass13device_kernelIN5flash19enable_sm80_to_sm89INS1_16FlashAttnFwdSm80INS1_25CollectiveMainloopFwdSm80ILi4ELi1ELb0EN4cute5tupleIJNS5_1CILi128EEENS7_ILi48EEES8_EEELi128ENS_6half_tEfNS_4arch4Sm80ELb0ELb1ELb0ELb1ELb1ELb1ELb1ELb0EEENS1_21CollectiveEpilogueFwdINS6_IJS8_S8_S9_EEENS6_IJNS7_ILi1EEESH_SH_EEESB_SD_Li128ELb1ELb1ELb0ELb0EEENS1_19SingleTileSchedulerILb1ELb0ELb1ELi128EEEEEEEEEvNT_6ParamsE) ;  /* 0xfffda3d002000950 */ /* 0x000fea0003c3ffff */
        /* <DEDUP_REMOVED lines=44> */
[----:B------:R-:W-:Y:S05]  /*25ef0*/  RET.REL.NODEC R2 `(_ZN7cutlass13device_kernelIN5flash19enable_sm80_to_sm89INS1_16FlashAttnFwdSm80INS1_25CollectiveMainloopFwdSm80ILi4ELi1ELb0EN4cute5tupleIJNS5_1CILi128EEENS7_ILi48EEES8_EEELi128ENS_6half_tEfNS_4arch4Sm80ELb0ELb1ELb0ELb1ELb1ELb1ELb1ELb0EEENS1_21CollectiveEpilogueFwdINS6_IJS8_S8_S9_EEENS6_IJNS7_ILi1EEESH_SH_EEESB_SD_Li128ELb1ELb1ELb0ELb0EEENS1_19SingleTileSchedulerILb1ELb0ELb1ELi128EEEEEEEEEvNT_6ParamsE) ;  /* 0xfffda10002007950 */ /* 0x000fea0003c3ffff */
.L_x_3650:
        /* <DEDUP_REMOVED lines=8> */
.L_x_3714:
[----:B------:R-:W-:Y:S05]  /*25f80*/  BSYNC B0 ;  /* 0x0000000000007941 */ /* 0x000fea0003800000 */
.L_x_3713:
        /* <DEDUP_REMOVED lines=18> */
.L_x_3765:
[----:B------:R-:W-:Y:S05]  /*260b0*/  BRA.DIV ~URZ, `(.L_x_3716) ;  /* 0x00005b827f007947 */ /* 0x000fea000b800000 */
[----:B------:R3:W4:Y:S01]  /*260c0*/  SHFL.IDX PT, R12, R18, RZ, 0x181f ;  /* 0x00181fff120c7589 */ /* 0x00072200000e0000 */
[----:B--2---:R-:W-:-:S03]  /*260d0*/  MOV R13, R11 ;  /* 0x0000000b000d7202 */ /* 0x004fc60000000f00 */
[----:B------:R3:W2:Y:S04]  /*260e0*/  SHFL.IDX PT, R15, R16, RZ, 0x181f ;  /* 0x00181fff100f7589 */ /* 0x0006a800000e0000 */
[----:B------:R3:W1:Y:S02]  /*260f0*/  SHFL.IDX PT, R14, R19, RZ, 0x181f ;  /* 0x00181fff130e7589 */ /* 0x00066400000e0000 */
.L_x_3766:
        /* <DEDUP_REMOVED lines=38> */
.L_x_3767:
        /* <DEDUP_REMOVED lines=20> */
.L_x_3719:
[----:B------:R-:W-:Y:S05]  /*264a0*/  BSYNC B0 ;  /* 0x0000000000007941 */ /* 0x000fea0003800000 */
.L_x_3718:
        /* <DEDUP_REMOVED lines=18> */
.L_x_3768:
[----:B------:R-:W-:Y:S05]  /*265d0*/  BRA.DIV ~URZ, `(.L_x_3721) ;  /* 0x00005a327f007947 */ /* 0x000fea000b800000 */
[----:B------:R4:W1:Y:S01]  /*265e0*/  SHFL.IDX PT, R12, R18, 0x2, 0x181f ;  /* 0x00581f00120c7f89 */ /* 0x00086200000e0000 */
[----:B--23--:R-:W-:-:S03]  /*265f0*/  MOV R13, R11 ;  /* 0x0000000b000d7202 */ /* 0x00cfc60000000f00 */
[----:B------:R4:W2:Y:S04]  /*26600*/  SHFL.IDX PT, R15, R16, 0x2, 0x181f ;  /* 0x00581f00100f7f89 */ /* 0x0008a800000e0000 */
[----:B------:R4:W3:Y:S02]  /*26610*/  SHFL.IDX PT, R14, R19, 0x2, 0x181f ;  /* 0x00581f00130e7f89 */ /* 0x0008e400000e0000 */
.L_x_3769:
        /* <DEDUP_REMOVED lines=37> */
.L_x_3770:
        /* <DEDUP_REMOVED lines=20> */
.L_x_3724:
[----:B------:R-:W-:Y:S05]  /*269b0*/  BSYNC B0 ;  /* 0x0000000000007941 */ /* 0x000fea0003800000 */
.L_x_3723:
        /* <DEDUP_REMOVED lines=18> */
.L_x_3771:
[----:B------:R-:W-:Y:S05]  /*26ae0*/  BRA.DIV ~URZ, `(.L_x_3726) ;  /* 0x000058f27f007947 */ /* 0x000fea000b800000 */
[----:B------:R4:W1:Y:S01]  /*26af0*/  SHFL.IDX PT, R12, R18, 0x4, 0x181f ;  /* 0x00981f00120c7f89 */ /* 0x00086200000e0000 */
[----:B--23--:R-:W-:-:S03]  /*26b00*/  MOV R13, R11 ;  /* 0x0000000b000d7202 */ /* 0x00cfc60000000f00 */
[----:B------:R4:W2:Y:S04]  /*26b10*/  SHFL.IDX PT, R15, R16, 0x4, 0x181f ;  /* 0x00981f00100f7f89 */ /* 0x0008a800000e0000 */
[----:B------:R4:W3:Y:S02]  /*26b20*/  SHFL.IDX PT, R14, R19, 0x4, 0x181f ;  /* 0x00981f00130e7f89 */ /* 0x0008e400000e0000 */
.L_x_3772:
        /* <DEDUP_REMOVED lines=37> */
.L_x_3773:
        /* <DEDUP_REMOVED lines=20> */
.L_x_3729:
[----:B------:R-:W-:Y:S05]  /*26ec0*/  BSYNC B0 ;  /* 0x0000000000007941 */ /* 0x000fea0003800000 */
.L_x_3728:
        /* <DEDUP_REMOVED lines=18> */
.L_x_3774:
[----:B------:R-:W-:Y:S05]  /*26ff0*/  BRA.DIV ~URZ, `(.L_x_3731) ;  /* 0x000057b27f007947 */ /* 0x000fea000b800000 */
[----:B------:R4:W1:Y:S01]  /*27000*/  SHFL.IDX PT, R12, R18, 0x6, 0x181f ;  /* 0x00d81f00120c7f89 */ /* 0x00086200000e0000 */
[----:B--23--:R-:W-:-:S03]  /*27010*/  MOV R13, R11 ;  /* 0x0000000b000d7202 */ /* 0x00cfc60000000f00 */
[----:B------:R4:W2:Y:S04]  /*27020*/  SHFL.IDX PT, R14, R16, 0x6, 0x181f ;  /* 0x00d81f00100e7f89 */ /* 0x0008a800000e0000 */
[----:B------:R4:W3:Y:S02]  /*27030*/  SHFL.IDX PT, R2, R19, 0x6, 0x181f ;  /* 0x00d81f0013027f89 */ /* 0x0008e400000e0000 */
.L_x_3775:
        /* <DEDUP_REMOVED lines=20> */
.L_x_3733:
[----:B------:R-:W-:Y:S05]  /*27180*/  BSYNC B0 ;  /* 0x0000000000007941 */ /* 0x000fea0003800000 */
.L_x_3732:
        /* <DEDUP_REMOVED lines=22> */
.L_x_3776:
        /* <DEDUP_REMOVED lines=19> */
.L_x_3736:
[----:B------:R-:W-:Y:S05]  /*27420*/  BSYNC B0 ;  /* 0x0000000000007941 */ /* 0x000fea0003800000 */
.L_x_3735:
        /* <DEDUP_REMOVED lines=134> */
.L_x_3738:
[----:B------:R-:W-:Y:S05]  /*27c90*/  BSYNC B0 ;  /* 0x0000000000007941 */ /* 0x000fea0003800000 */
.L_x_3737:
        /* <DEDUP_REMOVED lines=108> */
.L_x_3740:
[----:B------:R-:W-:Y:S05]  /*28360*/  BSYNC B0 ;  /* 0x0000000000007941 */ /* 0x000fea0003800000 */
.L_x_3739:
        /* <DEDUP_REMOVED lines=108> */
.L_x_3742:
[----:B------:R-:W-:Y:S05]  /*28a30*/  BSYNC B0 ;  /* 0x0000000000007941 */ /* 0x000fea0003800000 */
.L_x_3741:
        /* <DEDUP_REMOVED lines=108> */
.L_x_3744:
[----:B------:R-:W-:Y:S05]  /*29100*/  BSYNC B0 ;  /* 0x0000000000007941 */ /* 0x000fea0003800000 */
.L_x_3743:
        /* <DEDUP_REMOVED lines=108> */
.L_x_3746:
[----:B------:R-:W-:Y:S05]  /*297d0*/  BSYNC B0 ;  /* 0x0000000000007941 */ /* 0x000fea0003800000 */
.L_x_3745:
        /* <DEDUP_REMOVED lines=108> */
.L_x_3748:
[----:B------:R-:W-:Y:S05]  /*29ea0*/  BSYNC B0 ;  /* 0x0000000000007941 */ /* 0x000fea0003800000 */
.L_x_3747:
        /* <DEDUP_REMOVED lines=108> */
.L_x_3750:
[----:B------:R-:W-:Y:S05]  /*2a570*/  BSYNC B0 ;  /* 0x0000000000007941 */ /* 0x000fea0003800000 */
.L_x_3749:
[----:B------:R-:W-:Y:S01]  /*2a580*/  IADD3 R2, R68, 0x70, RZ ;  /* 0x0000007044027810 */ /* 0x000fe20007ffe0ff */
[----:B-1----:R-:W-:-:S02]  /*2a590*/  IMAD.MOV.U32 R12, RZ, RZ, R143 ;  /* 0x000000ffff0c7224 */ /* 0x002fc400078e008f */
[----:B------:R-:W-:Y:S01]  /*2a5a0*/  IMAD.MOV.U32 R13, RZ, RZ, 0x0 ;  /* 0x00000000ff0d7424 */ /* 0x000fe200078e00ff */
[----:B------:R-:W-:-:S13]  /*2a5b0*/  ISETP.GE.OR P0, PT, R2, R70, P1 ;  /* 0x000000460200720c */ /* 0x000fda0000f06670 */
[----:B------:R-:W-:Y:S05]  /*2a5c0*/  @P0 RET.REL.NODEC R12 `(_ZN7cutlass13device_kernelIN5flash19enable_sm80_to_sm89INS1_16FlashAttnFwdSm80INS1_25CollectiveMainloopFwdSm80ILi4ELi1ELb0EN4cute5tupleIJNS5_1CILi128EEENS7_ILi48EEES8_EEELi128ENS_6half_tEfNS_4arch4Sm80ELb0ELb1ELb0ELb1ELb1ELb1ELb1ELb0EEENS1_21CollectiveEpilogueFwdINS6_IJS8_S8_S9_EEENS6_IJNS7_ILi1EEESH_SH_EEESB_SD_Li128ELb1ELb1ELb0ELb0EEENS1_19SingleTileSchedulerILb1ELb0ELb1ELi128EEEEEEEEEvNT_6ParamsE) ;  /* 0xfffd5a300c000950 */ /* 0x000fea0003c3ffff */
        /* <DEDUP_REMOVED lines=106> */
[----:B------:R-:W-:Y:S05]  /*2ac70*/  RET.REL.NODEC R2 `(_ZN7cutlass13device_kernelIN5flash19enable_sm80_to_sm89INS1_16FlashAttnFwdSm80INS1_25CollectiveMainloopFwdSm80ILi4ELi1ELb0EN4cute5tupleIJNS5_1CILi128EEENS7_ILi48EEES8_EEELi128ENS_6half_tEfNS_4arch4Sm80ELb0ELb1ELb0ELb1ELb1ELb1ELb1ELb0EEENS1_21CollectiveEpilogueFwdINS6_IJS8_S8_S9_EEENS6_IJNS7_ILi1EEESH_SH_EEESB_SD_Li128ELb1ELb1ELb0ELb0EEENS1_19SingleTileSchedulerILb1ELb0ELb1ELi128EEEEEEEEEvNT_6ParamsE) ;  /* 0xfffd538002007950 */ /* 0x000fea0003c3ffff */
.L_x_3653:
        /* <DEDUP_REMOVED lines=8> */
.L_x_3654:
[----:B------:R-:W-:Y:S01]  /*2ad00*/  IMAD.MOV.U32 R241, RZ, RZ, R18 ;  /* 0x000000fffff17224 */ /* 0x000fe200078e0012 */
[----:B------:R-:W-:Y:S01]  /*2ad10*/  MOV R3, 0x181f ;  /* 0x0000181f00037802 */ /* 0x000fe20000000f00 */
[----:B------:R-:W-:Y:S01]  /*2ad20*/  IMAD.MOV.U32 R242, RZ, RZ, RZ ;  /* 0x000000fffff27224 */ /* 0x000fe200078e00ff */
[----:B------:R-:W-:Y:S02]  /*2ad30*/  MOV R243, 0xffffffff ;  /* 0xffffffff00f37802 */ /* 0x000fe40000000f00 */
[----:B------:R-:W-:Y:S02]  /*2ad40*/  MOV R2, 0x2ad60 ;  /* 0x0002ad6000027802 */ /* 0x000fe40000000f00 */
[----:B-12---:R-:W-:Y:S05]  /*2ad50*/  CALL.REL.NOINC `($__internal_11_$__cuda_sm70_shflsync_idx_p) ;  /* 0x00001df000007944 */ /* 0x006fea0003c00000 */
[----:B------:R-:W-:Y:S01]  /*2ad60*/  IMAD.MOV.U32 R241, RZ, RZ, R24 ;  /* 0x000000fffff17224 */ /* 0x000fe200078e0018 */
[----:B------:R-:W-:Y:S01]  /*2ad70*/  MOV R3, 0x181f ;  /* 0x0000181f00037802 */ /* 0x000fe20000000f00 */
[----:B------:R-:W-:Y:S01]  /*2ad80*/  IMAD.MOV.U32 R242, RZ, RZ, RZ ;  /* 0x000000fffff27224 */ /* 0x000fe200078e00ff */
[----:B------:R-:W-:Y:S01]  /*2ad90*/  MOV R12, R244 ;  /* 0x000000f4000c7202 */ /* 0x000fe20000000f00 */
[----:B------:R-:W-:Y:S01]  /*2ada0*/  IMAD.MOV.U32 R243, RZ, RZ, -0x1 ;  /* 0xfffffffffff37424 */ /* 0x000fe200078e00ff */
[----:B------:R-:W-:-:S02]  /*2adb0*/  MOV R13, R11 ;  /* 0x0000000b000d7202 */ /* 0x000fc40000000f00 */
[----:B------:R-:W-:Y:S02]  /*2adc0*/  MOV R2, 0x2ade0 ;  /* 0x0002ade000027802 */ /* 0x000fe40000000f00 */
[----:B------:R-:W-:Y:S05]  /*2add0*/  CALL.REL.NOINC `($__internal_11_$__cuda_sm70_shflsync_idx_p) ;  /* 0x00001d7000007944 */ /* 0x000fea0003c00000 */
[----:B------:R-:W-:Y:S01]  /*2ade0*/  IMAD.MOV.U32 R14, RZ, RZ, R244 ;  /* 0x000000ffff0e7224 */ /* 0x000fe200078e00f4 */
[----:B------:R-:W-:Y:S01]  /*2adf0*/  MOV R241, R19 ;  /* 0x0000001300f17202 */ /* 0x000fe20000000f00 */
[----:B------:R-:W-:Y:S01]  /*2ae00*/  IMAD.MOV.U32 R242, RZ, RZ, RZ ;  /* 0x000000fffff27224 */ /* 0x000fe200078e00ff */
[----:B------:R-:W-:Y:S01]  /*2ae10*/  MOV R3, 0x181f ;  /* 0x0000181f00037802 */ /* 0x000fe20000000f00 */
[----:B------:R-:W-:Y:S01]  /*2ae20*/  IMAD.MOV.U32 R243, RZ, RZ, -0x1 ;  /* 0xfffffffffff37424 */ /* 0x000fe200078e00ff */
[----:B------:R-:W-:Y:S02]  /*2ae30*/  MOV R2, 0x2ae50 ;  /* 0x0002ae5000027802 */ /* 0x000fe40000000f00 */
[----:B------:R-:W-:Y:S05]  /*2ae40*/  CALL.REL.NOINC `($__internal_11_$__cuda_sm70_shflsync_idx_p) ;  /* 0x00001d0000007944 */ /* 0x000fea0003c00000 */
[----:B------:R-:W-:Y:S01]  /*2ae50*/  MOV R2, R244 ;  /* 0x000000f400027202 */ /* 0x000fe20000000f00 */
[----:B------:R-:W-:Y:S05]  /*2ae60*/  BRA `(.L_x_3752) ;  /* 0xffff656000007947 */ /* 0x000fea000383ffff */
.L_x_3657:
[----:B------:R-:W-:Y:S01]  /*2ae70*/  IMAD.MOV.U32 R241, RZ, RZ, R20 ;  /* 0x000000fffff17224 */ /* 0x000fe200078e0014 */
[----:B------:R-:W-:Y:S01]  /*2ae80*/  MOV R3, 0x181f ;  /* 0x0000181f00037802 */ /* 0x000fe20000000f00 */
[----:B------:R-:W-:Y:S01]  /*2ae90*/  IMAD.MOV.U32 R242, RZ, RZ, 0x1 ;  /* 0x00000001fff27424 */ /* 0x000fe200078e00ff */
[----:B------:R-:W-:Y:S02]  /*2aea0*/  MOV R243, 0xffffffff ;  /* 0xffffffff00f37802 */ /* 0x000fe40000000f00 */
[----:B------:R-:W-:-:S02]  /*2aeb0*/  MOV R2, 0x2aed0 ;  /* 0x0002aed000027802 */ /* 0x000fc40000000f00 */
[----:B---3--:R-:W-:Y:S05]  /*2aec0*/  CALL.REL.NOINC `($__internal_11_$__cuda_sm70_shflsync_idx_p) ;  /* 0x00001c8000007944 */ /* 0x008fea0003c00000 */
[----:B------:R-:W-:Y:S01]  /*2aed0*/  IMAD.MOV.U32 R11, RZ, RZ, R244 ;  /* 0x000000ffff0b7224 */ /* 0x000fe200078e00f4 */
[----:B------:R-:W-:Y:S01]  /*2aee0*/  MOV R241, R18 ;  /* 0x0000001200f17202 */ /* 0x000fe20000000f00 */
[----:B------:R-:W-:Y:S01]  /*2aef0*/  IMAD.MOV.U32 R242, RZ, RZ, 0x1 ;  /* 0x00000001fff27424 */ /* 0x000fe200078e00ff */
[----:B------:R-:W-:Y:S01]  /*2af00*/  MOV R3, 0x181f ;  /* 0x0000181f00037802 */ /* 0x000fe20000000f00 */
[----:B------:R-:W-:Y:S01]  /*2af10*/  IMAD.MOV.U32 R243, RZ, RZ, -0x1 ;  /* 0xfffffffffff37424 */ /* 0x000fe200078e00ff */
[----:B------:R-:W-:-:S02]  /*2af20*/  MOV R2, 0x2af40 ;  /* 0x0002af4000027802 */ /* 0x000fc40000000f00 */
[----:B------:R-:W-:Y:S05]  /*2af30*/  CALL.REL.NOINC `($__internal_11_$__cuda_sm70_shflsync_idx_p) ;  /* 0x00001c1000007944 */ /* 0x000fea0003c00000 */
[----:B------:R-:W-:Y:S01]  /*2af40*/  IMAD.MOV.U32 R241, RZ, RZ, R24 ;  /* 0x000000fffff17224 */ /* 0x000fe200078e0018 */
[----:B------:R-:W-:Y:S01]  /*2af50*/  MOV R3, 0x181f ;  /* 0x0000181f00037802 */ /* 0x000fe20000000f00 */
[----:B------:R-:W-:Y:S01]  /*2af60*/  IMAD.MOV.U32 R242, RZ, RZ, 0x1 ;  /* 0x00000001fff27424 */ /* 0x000fe200078e00ff */
[----:B------:R-:W-:Y:S01]  /*2af70*/  MOV R12, R244 ;  /* 0x000000f4000c7202 */ /* 0x000fe20000000f00 */
[----:B------:R-:W-:Y:S01]  /*2af80*/  IMAD.MOV.U32 R243, RZ, RZ, -0x1 ;  /* 0xfffffffffff37424 */ /* 0x000fe200078e00ff */
[----:B------:R-:W-:-:S02]  /*2af90*/  MOV R13, R11 ;  /* 0x0000000b000d7202 */ /* 0x000fc40000000f00 */
[----:B------:R-:W-:Y:S02]  /*2afa0*/  MOV R2, 0x2afc0 ;  /* 0x0002afc000027802 */ /* 0x000fe40000000f00 */
[----:B------:R-:W-:Y:S05]  /*2afb0*/  CALL.REL.NOINC `($__internal_11_$__cuda_sm70_shflsync_idx_p) ;  /* 0x00001b9000007944 */ /* 0x000fea0003c00000 */
        /* <DEDUP_REMOVED lines=9> */
.L_x_3660:
[----:B------:R-:W-:Y:S01]  /*2b050*/  IMAD.MOV.U32 R241, RZ, RZ, R20 ;  /* 0x000000fffff17224 */ /* 0x000fe200078e0014 */
[----:B------:R-:W-:Y:S01]  /*2b060*/  MOV R3, 0x181f ;  /* 0x0000181f00037802 */ /* 0x000fe20000000f00 */
[----:B------:R-:W-:Y:S01]  /*2b070*/  IMAD.MOV.U32 R242, RZ, RZ, 0x2 ;  /* 0x00000002fff27424 */ /* 0x000fe200078e00ff */
[----:B------:R-:W-:Y:S02]  /*2b080*/  MOV R243, 0xffffffff ;  /* 0xffffffff00f37802 */ /* 0x000fe40000000f00 */
[----:B------:R-:W-:-:S02]  /*2b090*/  MOV R2, 0x2b0b0 ;  /* 0x0002b0b000027802 */ /* 0x000fc40000000f00 */
[----:B------:R-:W-:Y:S05]  /*2b0a0*/  CALL.REL.NOINC `($__internal_11_$__cuda_sm70_shflsync_idx_p) ;  /* 0x00001aa000007944 */ /* 0x000fea0003c00000 */
[----:B------:R-:W-:Y:S01]  /*2b0b0*/  MOV R11, R244 ;  /* 0x000000f4000b7202 */ /* 0x000fe20000000f00 */
[----:B------:R-:W-:Y:S05]  /*2b0c0*/  BRA `(.L_x_3754) ;  /* 0xffff68f000007947 */ /* 0x000fea000383ffff */
.L_x_3661:
[----:B------:R-:W-:Y:S01]  /*2b0d0*/  IMAD.MOV.U32 R241, RZ, RZ, R18 ;  /* 0x000000fffff17224 */ /* 0x000fe200078e0012 */
[----:B------:R-:W-:Y:S01]  /*2b0e0*/  MOV R3, 0x181f ;  /* 0x0000181f00037802 */ /* 0x000fe20000000f00 */
[----:B------:R-:W-:Y:S01]  /*2b0f0*/  IMAD.MOV.U32 R242, RZ, RZ, 0x2 ;  /* 0x00000002fff27424 */ /* 0x000fe200078e00ff */
[----:B------:R-:W-:-:S02]  /*2b100*/  MOV R243, 0xffffffff ;  /* 0xffffffff00f37802 */ /* 0x000fc40000000f00 */
[----:B------:R-:W-:Y:S02]  /*2b110*/  MOV R2, 0x2b130 ;  /* 0x0002b13000027802 */ /* 0x000fe40000000f00 */
[----:B-12---:R-:W-:Y:S05]  /*2b120*/  CALL.REL.NOINC `($__internal_11_$__cuda_sm70_shflsync_idx_p) ;  /* 0x00001a2000007944 */ /* 0x006fea0003c00000 */
[----:B------:R-:W-:Y:S01]  /*2b130*/  IMAD.MOV.U32 R241, RZ, RZ, R24 ;  /* 0x000000fffff17224 */ /* 0x000fe200078e0018 */
[----:B------:R-:W-:Y:S01]  /*2b140*/  MOV R3, 0x181f ;  /* 0x0000181f00037802 */ /* 0x000fe20000000f00 */
[----:B------:R-:W-:Y:S01]  /*2b150*/  IMAD.MOV.U32 R242, RZ, RZ, 0x2 ;  /* 0x00000002fff27424 */ /* 0x000fe200078e00ff */
[----:B------:R-:W-:Y:S01]  /*2b160*/  MOV R12, R244 ;  /* 0x000000f4000c7202 */ /* 0x000fe20000000f00 */
[----:B------:R-:W-:Y:S01]  /*2b170*/  IMAD.MOV.U32 R243, RZ, RZ, -0x1 ;  /* 0xfffffffffff37424 */ /* 0x000fe200078e00ff */
[----:B------:R-:W-:Y:S02]  /*2b180*/  MOV R13, R11 ;  /* 0x0000000b000d7202 */ /* 0x000fe40000000f00 */
[----:B------:R-:W-:Y:S02]  /*2b190*/  MOV R2, 0x2b1b0 ;  /* 0x0002b1b000027802 */ /* 0x000fe40000000f00 */
[----:B------:R-:W-:Y:S05]  /*2b1a0*/  CALL.REL.NOINC `($__internal_11_$__cuda_sm70_shflsync_idx_p) ;  /* 0x000019a000007944 */ /* 0x000fea0003c00000 */
        /* <DEDUP_REMOVED lines=9> */
.L_x_3664:
[----:B------:R-:W-:Y:S01]  /*2b240*/  IMAD.MOV.U32 R241, RZ, RZ, R20 ;  /* 0x000000fffff17224 */ /* 0x000fe200078e0014 */
[----:B------:R-:W-:Y:S01]  /*2b250*/  MOV R3, 0x181f ;  /* 0x0000181f00037802 */ /* 0x000fe20000000f00 */
[----:B------:R-:W-:Y:S01]  /*2b260*/  IMAD.MOV.U32 R242, RZ, RZ, 0x3 ;  /* 0x00000003fff27424 */ /* 0x000fe200078e00ff */
[----:B------:R-:W-:-:S02]  /*2b270*/  MOV R243, 0xffffffff ;  /* 0xffffffff00f37802 */ /* 0x000fc40000000f00 */
[----:B------:R-:W-:Y:S02]  /*2b280*/  MOV R2, 0x2b2a0 ;  /* 0x0002b2a000027802 */ /* 0x000fe40000000f00 */
[----:B---3--:R-:W-:Y:S05]  /*2b290*/  CALL.REL.NOINC `($__internal_11_$__cuda_sm70_shflsync_idx_p) ;  /* 0x000018b000007944 */ /* 0x008fea0003c00000 */
[----:B------:R-:W-:Y:S01]  /*2b2a0*/  IMAD.MOV.U32 R11, RZ, RZ, R244 ;  /* 0x000000ffff0b7224 */ /* 0x000fe200078e00f4 */
[----:B------:R-:W-:Y:S01]  /*2b2b0*/  MOV R241, R18 ;  /* 0x0000001200f17202 */ /* 0x000fe20000000f00 */
[----:B------:R-:W-:Y:S01]  /*2b2c0*/  IMAD.MOV.U32 R242, RZ, RZ, 0x3 ;  /* 0x00000003fff27424 */ /* 0x000fe200078e00ff */
[----:B------:R-:W-:Y:S01]  /*2b2d0*/  MOV R3, 0x181f ;  /* 0x0000181f00037802 */ /* 0x000fe20000000f00 */
[----:B------:R-:W-:Y:S01]  /*2b2e0*/  IMAD.MOV.U32 R243, RZ, RZ, -0x1 ;  /* 0xfffffffffff37424 */ /* 0x000fe200078e00ff */
[----:B------:R-:W-:Y:S02]  /*2b2f0*/  MOV R2, 0x2b310 ;  /* 0x0002b31000027802 */ /* 0x000fe40000000f00 */
        /* <DEDUP_REMOVED lines=18> */
.L_x_3667:
        /* <DEDUP_REMOVED lines=8> */
.L_x_3668:
        /* <DEDUP_REMOVED lines=23> */
.L_x_3671:
[----:B------:R-:W-:Y:S01]  /*2b610*/  IMAD.MOV.U32 R241, RZ, RZ, R20 ;  /* 0x000000fffff17224 */ /* 0x000fe200078e0014 */
[----:B------:R-:W-:Y:S01]  /*2b620*/  MOV R3, 0x181f ;  /* 0x0000181f00037802 */ /* 0x000fe20000000f00 */
[----:B------:R-:W-:Y:S01]  /*2b630*/  IMAD.MOV.U32 R242, RZ, RZ, 0x5 ;  /* 0x00000005fff27424 */ /* 0x000fe200078e00ff */
[----:B------:R-:W-:-:S02]  /*2b640*/  MOV R243, 0xffffffff ;  /* 0xffffffff00f37802 */ /* 0x000fc40000000f00 */
[----:B------:R-:W-:Y:S02]  /*2b650*/  MOV R2, 0x2b670 ;  /* 0x0002b67000027802 */ /* 0x000fe40000000f00 */
[----:B---3--:R-:W-:Y:S05]  /*2b660*/  CALL.REL.NOINC `($__internal_11_$__cuda_sm70_shflsync_idx_p) ;  /* 0x000014e000007944 */ /* 0x008fea0003c00000 */
[----:B------:R-:W-:Y:S01]  /*2b670*/  MOV R11, R244 ;  /* 0x000000f4000b7202 */ /* 0x000fe20000000f00 */
[----:B------:R-:W-:Y:S05]  /*2b680*/  BRA `(.L_x_3759) ;  /* 0xffff6cc000007947 */ /* 0x000fea000383ffff */
.L_x_3672:
[----:B------:R-:W-:Y:S01]  /*2b690*/  IMAD.MOV.U32 R241, RZ, RZ, R18 ;  /* 0x000000fffff17224 */ /* 0x000fe200078e0012 */
[----:B------:R-:W-:Y:S01]  /*2b6a0*/  MOV R3, 0x181f ;  /* 0x0000181f00037802 */ /* 0x000fe20000000f00 */
[----:B------:R-:W-:Y:S01]  /*2b6b0*/  IMAD.MOV.U32 R242, RZ, RZ, 0x5 ;  /* 0x00000005fff27424 */ /* 0x000fe200078e00ff */
[----:B------:R-:W-:Y:S02]  /*2b6c0*/  MOV R243, 0xffffffff ;  /* 0xffffffff00f37802 */ /* 0x000fe40000000f00 */
[----:B------:R-:W-:Y:S02]  /*2b6d0*/  MOV R2, 0x2b6f0 ;  /* 0x0002b6f000027802 */ /* 0x000fe40000000f00 */
[----:B-123--:R-:W-:Y:S05]  /*2b6e0*/  CALL.REL.NOINC `($__internal_11_$__cuda_sm70_shflsync_idx_p) ;  /* 0x0000146000007944 */ /* 0x00efea0003c00000 */
        /* <DEDUP_REMOVED lines=17> */
.L_x_3675:
[----:B------:R-:W-:Y:S01]  /*2b800*/  IMAD.MOV.U32 R241, RZ, RZ, R20 ;  /* 0x000000fffff17224 */ /* 0x000fe200078e0014 */
[----:B------:R-:W-:Y:S01]  /*2b810*/  MOV R3, 0x181f ;  /* 0x0000181f00037802 */ /* 0x000fe20000000f00 */
[----:B------:R-:W-:Y:S01]  /*2b820*/  IMAD.MOV.U32 R242, RZ, RZ, 0x6 ;  /* 0x00000006fff27424 */ /* 0x000fe200078e00ff */
[----:B------:R-:W-:Y:S02]  /*2b830*/  MOV R243, 0xffffffff ;  /* 0xffffffff00f37802 */ /* 0x000fe40000000f00 */
[----:B------:R-:W-:-:S02]  /*2b840*/  MOV R2, 0x2b860 ;  /* 0x0002b86000027802 */ /* 0x000fc40000000f00 */
[----:B----4-:R-:W-:Y:S05]  /*2b850*/  CALL.REL.NOINC `($__internal_11_$__cuda_sm70_shflsync_idx_p) ;  /* 0x000012f000007944 */ /* 0x010fea0003c00000 */
[----:B------:R-:W-:Y:S01]  /*2b860*/  MOV R13, R244 ;  /* 0x000000f4000d7202 */ /* 0x000fe20000000f00 */
[----:B------:R-:W-:Y:S05]  /*2b870*/  BRA `(.L_x_3761) ;  /* 0xffff6e0000007947 */ /* 0x000fea000383ffff */
.L_x_3676:
[----:B------:R-:W-:Y:S01]  /*2b880*/  IMAD.MOV.U32 R241, RZ, RZ, R18 ;  /* 0x000000fffff17224 */ /* 0x000fe200078e0012 */
[----:B------:R-:W-:Y:S01]  /*2b890*/  MOV R3, 0x181f ;  /* 0x0000181f00037802 */ /* 0x000fe20000000f00 */
[----:B------:R-:W-:Y:S01]  /*2b8a0*/  IMAD.MOV.U32 R242, RZ, RZ, 0x6 ;  /* 0x00000006fff27424 */ /* 0x000fe200078e00ff */
[----:B------:R-:W-:-:S02]  /*2b8b0*/  MOV R243, 0xffffffff ;  /* 0xffffffff00f37802 */ /* 0x000fc40000000f00 */
[----:B------:R-:W-:Y:S02]  /*2b8c0*/  MOV R2, 0x2b8e0 ;  /* 0x0002b8e000027802 */ /* 0x000fe40000000f00 */
[----:B-12-4-:R-:W-:Y:S05]  /*2b8d0*/  CALL.REL.NOINC `($__internal_11_$__cuda_sm70_shflsync_idx_p) ;  /* 0x0000127000007944 */ /* 0x016fea0003c00000 */
[----:B------:R-:W-:Y:S01]  /*2b8e0*/  IMAD.MOV.U32 R241, RZ, RZ, R24 ;  /* 0x000000fffff17224 */ /* 0x000fe200078e0018 */
[----:B------:R-:W-:Y:S01]  /*2b8f0*/  MOV R242, 0x6 ;  /* 0x0000000600f27802 */ /* 0x000fe20000000f00 */
[----:B------:R-:W-:Y:S01]  /*2b900*/  IMAD.MOV.U32 R3, RZ, RZ, 0x181f ;  /* 0x0000181fff037424 */ /* 0x000fe200078e00ff */
[----:B------:R-:W-:Y:S01]  /*2b910*/  MOV R243, 0xffffffff ;  /* 0xffffffff00f37802 */ /* 0x000fe20000000f00 */
[----:B------:R-:W-:Y:S01]  /*2b920*/  IMAD.MOV.U32 R12, RZ, RZ, R244 ;  /* 0x000000ffff0c7224 */ /* 0x000fe200078e00f4 */
        /* <DEDUP_REMOVED lines=11> */
.L_x_3679:
        /* <DEDUP_REMOVED lines=8> */
.L_x_3680:
        /* <DEDUP_REMOVED lines=9> */
[----:B------:R-:W-:Y:S01]  /*2baf0*/  MOV R243, 0xffffffff ;  /* 0xffffffff00f37802 */ /* 0x000fe20000000f00 */
[----:B------:R-:W-:Y:S01]  /*2bb00*/  IMAD.MOV.U32 R12, RZ, RZ, R244 ;  /* 0x000000ffff0c7224 */ /* 0x000fe200078e00f4 */
[----:B------:R-:W-:-:S02]  /*2bb10*/  MOV R2, 0x2bb30 ;  /* 0x0002bb3000027802 */ /* 0x000fc40000000f00 */
        /* <DEDUP_REMOVED lines=10> */
.L_x_3715:
        /* <DEDUP_REMOVED lines=8> */
.L_x_3716:
        /* <DEDUP_REMOVED lines=23> */
.L_x_3717:
        /* <DEDUP_REMOVED lines=30> */
.L_x_3720:
[----:B------:R-:W-:Y:S01]  /*2bf90*/  IMAD.MOV.U32 R241, RZ, RZ, R17 ;  /* 0x000000fffff17224 */ /* 0x000fe200078e0011 */
[----:B------:R-:W-:Y:S01]  /*2bfa0*/  MOV R3, 0x181f ;  /* 0x0000181f00037802 */ /* 0x000fe20000000f00 */
[----:B------:R-:W-:Y:S01]  /*2bfb0*/  IMAD.MOV.U32 R242, RZ, RZ, 0x2 ;  /* 0x00000002fff27424 */ /* 0x000fe200078e00ff */
[----:B------:R-:W-:Y:S02]  /*2bfc0*/  MOV R243, 0xffffffff ;  /* 0xffffffff00f37802 */ /* 0x000fe40000000f00 */
[----:B------:R-:W-:-:S02]  /*2bfd0*/  MOV R2, 0x2bff0 ;  /* 0x0002bff000027802 */ /* 0x000fc40000000f00 */
[----:B--2---:R-:W-:Y:S05]  /*2bfe0*/  CALL.REL.NOINC `($__internal_11_$__cuda_sm70_shflsync_idx_p) ;  /* 0x00000b6000007944 */ /* 0x004fea0003c00000 */
[----:B------:R-:W-:Y:S01]  /*2bff0*/  MOV R11, R244 ;  /* 0x000000f4000b7202 */ /* 0x000fe20000000f00 */
[----:B------:R-:W-:Y:S05]  /*2c000*/  BRA `(.L_x_3768) ;  /* 0xffffa5c000007947 */ /* 0x000fea000383ffff */
.L_x_3721:
[----:B------:R-:W-:Y:S01]  /*2c010*/  IMAD.MOV.U32 R241, RZ, RZ, R18 ;  /* 0x000000fffff17224 */ /* 0x000fe200078e0012 */
[----:B------:R-:W-:Y:S01]  /*2c020*/  MOV R3, 0x181f ;  /* 0x0000181f00037802 */ /* 0x000fe20000000f00 */
[----:B------:R-:W-:Y:S01]  /*2c030*/  IMAD.MOV.U32 R242, RZ, RZ, 0x2 ;  /* 0x00000002fff27424 */ /* 0x000fe200078e00ff */
[----:B------:R-:W-:-:S02]  /*2c040*/  MOV R243, 0xffffffff ;  /* 0xffffffff00f37802 */ /* 0x000fc40000000f00 */
[----:B------:R-:W-:Y:S02]  /*2c050*/  MOV R2, 0x2c070 ;  /* 0x0002c07000027802 */ /* 0x000fe40000000f00 */
[----:B-123--:R-:W-:Y:S05]  /*2c060*/  CALL.REL.NOINC `($__internal_11_$__cuda_sm70_shflsync_idx_p) ;  /* 0x00000ae000007944 */ /* 0x00efea0003c00000 */
        /* <DEDUP_REMOVED lines=17> */
.L_x_3722:
[----:B------:R-:W-:Y:S01]  /*2c180*/  IMAD.MOV.U32 R241, RZ, RZ, R17 ;  /* 0x000000fffff17224 */ /* 0x000fe200078e0011 */
[----:B------:R-:W-:Y:S01]  /*2c190*/  MOV R3, 0x181f ;  /* 0x0000181f00037802 */ /* 0x000fe20000000f00 */
[----:B------:R-:W-:Y:S01]  /*2c1a0*/  IMAD.MOV.U32 R242, RZ, RZ, 0x3 ;  /* 0x00000003fff27424 */ /* 0x000fe200078e00ff */
[----:B------:R-:W-:-:S02]  /*2c1b0*/  MOV R243, 0xffffffff ;  /* 0xffffffff00f37802 */ /* 0x000fc40000000f00 */
[----:B------:R-:W-:Y:S02]  /*2c1c0*/  MOV R2, 0x2c1e0 ;  /* 0x0002c1e000027802 */ /* 0x000fe40000000f00 */
[----:B----4-:R-:W-:Y:S05]  /*2c1d0*/  CALL.REL.NOINC `($__internal_11_$__cuda_sm70_shflsync_idx_p) ;  /* 0x0000097000007944 */ /* 0x010fea0003c00000 */
        /* <DEDUP_REMOVED lines=24> */
.L_x_3725:
        /* <DEDUP_REMOVED lines=8> */
.L_x_3726:
        /* <DEDUP_REMOVED lines=23> */
.L_x_3727:
        /* <DEDUP_REMOVED lines=30> */
.L_x_3730:
        /* <DEDUP_REMOVED lines=8> */
.L_x_3731:
        /* <DEDUP_REMOVED lines=23> */
.L_x_3734:
[----:B------:R-:W-:Y:S01]  /*2c920*/  IMAD.MOV.U32 R241, RZ, RZ, R17 ;  /* 0x000000fffff17224 */ /* 0x000fe200078e0011 */
[----:B------:R-:W-:Y:S01]  /*2c930*/  MOV R3, 0x181f ;  /* 0x0000181f00037802 */ /* 0x000fe20000000f00 */
[----:B------:R-:W-:Y:S01]  /*2c940*/  IMAD.MOV.U32 R242, RZ, RZ, 0x7 ;  /* 0x00000007fff27424 */ /* 0x000fe200078e00ff */
[----:B------:R-:W-:-:S02]  /*2c950*/  MOV R243, 0xffffffff ;  /* 0xffffffff00f37802 */ /* 0x000fc40000000f00 */
[----:B------:R-:W-:Y:S02]  /*2c960*/  MOV R2, 0x2c980 ;  /* 0x0002c98000027802 */ /* 0x000fe40000000f00 */
[----:B--2-4-:R-:W-:Y:S05]  /*2c970*/  CALL.REL.NOINC `($__internal_11_$__cuda_sm70_shflsync_idx_p) ;  /* 0x000001d000007944 */ /* 0x014fea0003c00000 */
        /* <DEDUP_REMOVED lines=23> */
        .weak           $__internal_10_$__cuda_sm70_shflsync_bfly_p
        .type           $__internal_10_$__cuda_sm70_shflsync_bfly_p,@function
        .size           $__internal_10_$__cuda_sm70_shflsync_bfly_p,($__internal_11_$__cuda_sm70_shflsync_idx_p - $__internal_10_$__cuda_sm70_shflsync_bfly_p)
$__internal_10_$__cuda_sm70_shflsync_bfly_p:
[----:B------:R-:W-:Y:S02]  /*2caf0*/  MOV R158, 0x1f ;  /* 0x0000001f009e7802 */ /* 0x000fe40000000f00 */
[----:B------:R-:W-:-:S04]  /*2cb00*/  MOV R159, 0xffffffff ;  /* 0xffffffff009f7802 */ /* 0x000fc80000000f00 */
[----:B------:R-:W-:Y:S04]  /*2cb10*/  WARPSYNC R159 ;  /* 0x0000009f00007348 */ /* 0x000fe80003800000 */
[----:B------:R1:W2:Y:S02]  /*2cb20*/  SHFL.BFLY PT, R158, R4, R3, R158 ;  /* 0x0c000003049e7389 */ /* 0x0002a400000e009e */
[----:B-1----:R-:W-:-:S04]  /*2cb30*/  MOV R3, 0x0 ;  /* 0x0000000000037802 */ /* 0x002fc80000000f00 */
[----:B--2---:R-:W-:Y:S05]  /*2cb40*/  RET.REL.NODEC R2 `(_ZN7cutlass13device_kernelIN5flash19enable_sm80_to_sm89INS1_16FlashAttnFwdSm80INS1_25CollectiveMainloopFwdSm80ILi4ELi1ELb0EN4cute5tupleIJNS5_1CILi128EEENS7_ILi48EEES8_EEELi128ENS_6half_tEfNS_4arch4Sm80ELb0ELb1ELb0ELb1ELb1ELb1ELb1ELb0EEENS1_21CollectiveEpilogueFwdINS6_IJS8_S8_S9_EEENS6_IJNS7_ILi1EEESH_SH_EEESB_SD_Li128ELb1ELb1ELb0ELb0EEENS1_19SingleTileSchedulerILb1ELb0ELb1ELi128EEEEEEEEEvNT_6ParamsE) ;  /* 0xfffd34b002007950 */ /* 0x004fea0003c3ffff */
        .weak           $__internal_11_$__cuda_sm70_shflsync_idx_p
        .type           $__internal_11_$__cuda_sm70_shflsync_idx_p,@function
        .size           $__internal_11_$__cuda_sm70_shflsync_idx_p,(.L_x_4374 - $__internal_11_$__cuda_sm70_shflsync_idx_p)
$__internal_11_$__cuda_sm70_shflsync_idx_p:
[----:B------:R-:W-:Y:S04]  /*2cb50*/  WARPSYNC R243 ;  /* 0x000000f300007348 */ /* 0x000fe80003800000 */
[----:B------:R1:W2:Y:S02]  /*2cb60*/  SHFL.IDX PT, R244, R241, R242, R3 ;  /* 0x000000f2f1f47389 */ /* 0x0002a400000e0003 */
[----:B-1----:R-:W-:-:S04]  /*2cb70*/  MOV R3, 0x0 ;  /* 0x0000000000037802 */ /* 0x002fc80000000f00 */
[----:B--2---:R-:W-:Y:S05]  /*2cb80*/  RET.REL.NODEC R2 `(_ZN7cutlass13device_kernelIN5flash19enable_sm80_to_sm89INS1_16FlashAttnFwdSm80INS1_25CollectiveMainloopFwdSm80ILi4ELi1ELb0EN4cute5tupleIJNS5_1CILi128EEENS7_ILi48EEES8_EEELi128ENS_6half_tEfNS_4arch4Sm80ELb0ELb1ELb0ELb1ELb1ELb1ELb1ELb0EEENS1_21CollectiveEpilogueFwdINS6_IJS8_S8_S9_EEENS6_IJNS7_ILi1EEESH_SH_EEESB_SD_Li128ELb1ELb1ELb0ELb0EEENS1_19SingleTileSchedulerILb1ELb0ELb1ELi128EEEEEEEEEvNT_6ParamsE) ;  /* 0xfffd347002007950 */ /* 0x004fea0003c3ffff */
.L_x_3777:
        /* <DEDUP_REMOVED lines=15> */
.L_x_4374:


//--------------------- .text._ZN7cutlass13device_kernelIN5flash19enable_sm80_to_sm89INS1_16FlashAttnFwdSm80INS1_25CollectiveMainloopFwdSm80ILi4ELi1ELb0EN4cute5tupleIJNS5_1CILi128EEENS7_ILi64EEES8_EEELi128ENS_6half_tEfNS_4arch4Sm80ELb1ELb0ELb0ELb0ELb1ELb0ELb1ELb0EEENS1_21CollectiveEpilogueFwdINS6_IJS8_S8_S9_EEENS6_IJNS7_ILi1EEESH_SH_EEESB_SD_Li128ELb0ELb1ELb0ELb0EEENS1_30DynamicPersistentTileSchedulerILi128ELi128ELb0ELb1ELb0EEEEEEEEEvNT_6ParamsE --------------------------
	.section	.text._ZN7cutlass13device_kernelIN5flash19enable_sm80_to_sm89INS1_16FlashAttnFwdSm80INS1_25CollectiveMainloopFwdSm80ILi4ELi1ELb0EN4cute5tupleIJNS5_1CILi128EEENS7_ILi64EEES8_EEELi128ENS_6half_tEfNS_4arch4Sm80ELb1ELb0ELb0ELb0ELb1ELb0ELb1ELb0EEENS1_21CollectiveEpilogueFwdINS6_IJS8_S8_S9_EEENS6_IJNS7_ILi1EEESH_SH_EEESB_SD_Li128ELb0ELb1ELb0ELb0EEENS1_30DynamicPersistentTileSchedulerILi128ELi128ELb0ELb1ELb0EEEEEEEEEvNT_6ParamsE,"ax",@progbits
	.sectioninfo	@"SHI_REGISTERS=255"
	.align	128
.text._ZN7cutlass13device_kernelIN5flash19enable_sm80_to_sm89INS1_16FlashAttnFwdSm80INS1_25CollectiveMainloopFwdSm80ILi4ELi1ELb0EN4cute5tupleIJNS5_1CILi128EEENS7_ILi64EEES8_EEELi128ENS_6half_tEfNS_4arch4Sm80ELb1ELb0ELb0ELb0ELb1ELb0ELb1ELb0EEENS1_21CollectiveEpilogueFwdINS6_IJS8_S8_S9_EEENS6_IJNS7_ILi1EEESH_SH_EEESB_SD_Li128ELb0ELb1ELb0ELb0EEENS1_30DynamicPersistentTileSchedulerILi128ELi128ELb0ELb1ELb0EEEEEEEEEvNT_6ParamsE:
        .type           _ZN7cutlass13device_kernelIN5flash19enable_sm80_to_sm89INS1_16FlashAttnFwdSm80INS1_25CollectiveMainloopFwdSm80ILi4ELi1ELb0EN4cute5tupleIJNS5_1CILi128EEENS7_ILi64EEES8_EEELi128ENS_6half_tEfNS_4arch4Sm80ELb1ELb0ELb0ELb0ELb1ELb0ELb1ELb0EEENS1_21CollectiveEpilogueFwdINS6_IJS8_S8_S9_EEENS6_IJNS7_ILi1EEESH_SH_EEESB_SD_Li128ELb0ELb1ELb0ELb0EEENS1_30DynamicPersistentTileSchedulerILi128ELi128ELb0ELb1ELb0EEEEEEEEEvNT_6ParamsE,@function
        .size           _ZN7cutlass13device_kernelIN5flash19enable_sm80_to_sm89INS1_16FlashAttnFwdSm80INS1_25CollectiveMainloopFwdSm80ILi4ELi1ELb0EN4cute5tupleIJNS5_1CILi128EEENS7_ILi64EEES8_EEELi128ENS_6half_tEfNS_4arch4Sm80ELb1ELb0ELb0ELb0ELb1ELb0ELb1ELb0EEENS1_21CollectiveEpilogueFwdINS6_IJS8_S8_S9_EEENS6_IJNS7_ILi1EEESH_SH_EEESB_SD_Li128ELb0ELb1ELb0ELb0EEENS1_30DynamicPersistentTileSchedulerILi128ELi128ELb0ELb1ELb0EEEEEEEEEvNT_6ParamsE,(.L_x_4378 - _ZN7cutlass13device_kernelIN5flash19enable_sm80_to_sm89INS1_16FlashAttnFwdSm80INS1_25CollectiveMainloopFwdSm80ILi4ELi1ELb0EN4cute5tupleIJNS5_1CILi128EEENS7_ILi64EEES8_EEELi128ENS_6half_tEfNS_4arch4Sm80ELb1ELb0ELb0ELb0ELb1ELb0ELb1ELb0EEENS1_21CollectiveEpilogueFwdINS6_IJS8_S8_S9_EEENS6_IJNS7_ILi1EEESH_SH_EEESB_SD_Li128ELb0ELb1ELb0ELb0EEENS1_30DynamicPersistentTileSchedulerILi128ELi128ELb0ELb1ELb0EEEEEEEEEvNT_6ParamsE)
        .other          _ZN7cutlass13device_kernelIN5flash19enable_sm80_to_sm89INS1_16FlashAttnFwdSm80INS1_25CollectiveMainloopFwdSm80ILi4ELi1ELb0EN4cute5tupleIJNS5_1CILi128EEENS7_ILi64EEES8_EEELi128ENS_6half_tEfNS_4arch4Sm80ELb1ELb0ELb0ELb0ELb1ELb0ELb1ELb0EEENS1_21CollectiveEpilogueFwdINS6_IJS8_S8_S9_EEENS6_IJNS7_ILi1EEESH_SH_EEESB_SD_Li128ELb0ELb1ELb0ELb0EEENS1_30DynamicPersistentTileSchedulerILi128ELi128ELb0ELb1ELb0EEEEEEEEEvNT_6ParamsE,@"STO_CUDA_ENTRY STV_DEFAULT"
_ZN7cutlass13device_kernelIN5flash19enable_sm80_to_sm89INS1_16FlashAttnFwdSm80INS1_25CollectiveMainloopFwdSm80ILi4ELi1ELb0EN4cute5tupleIJNS5_1CILi128EEENS7_ILi64EEES8_EEELi128ENS_6half_tEfNS_4arch4Sm80ELb1ELb0ELb0ELb0ELb1ELb0ELb1ELb0EEENS1_21CollectiveEpilogueFwdINS6_IJS8_S8_S9_EEENS6_IJNS7_ILi1EEESH_SH_EEESB_SD_Li128ELb0ELb1ELb0ELb0EEENS1_30DynamicPersistentTileSchedulerILi128ELi128ELb0ELb1ELb0EEEEEEEEEvNT_6ParamsE:
        /* <DEDUP_REMOVED lines=15> */
[CC--:B------:R-:W-:Y:S02]  /*00f0*/  LEA.HI R12, R15.reuse, R21.reuse, RZ, 0x3 ;  /* 0x000000150f0c7211 */ /* 0x0c0fe400078f18ff */
[----:B------:R-:W-:Y:S02]  /*0100*/  SHF.R.S32.HI R3, RZ, 0x4, R2 ;  /* 0x00000004ff037819 */ /* 0x000fe40000011402 */
[----:B------:R-:W-:-:S02]  /*0110*/  LEA.HI R9, R15, R21, RZ, 0x2 ;  /* 0x000000150f097211 */ /* 0x000fc400078f10ff */
[----:B------:R-:W-:Y:S02]  /*0120*/  LEA.HI R0, R2, R3, RZ, 0x1 ;  /* 0x0000000302007211 */ /* 0x000fe400078f08ff */
[----:B------:R-:W-:Y:S02]  /*0130*/  SHF.R.S32.HI R20, RZ, 0x3, R12 ;  /* 0x00000003ff147819 */ /* 0x000fe4000001140c */
[----:B------:R-:W-:Y:S02]  /*0140*/  LOP3.LUT R0, R0, 0xfffffffe, RZ, 0xc0, !PT ;  /* 0xfffffffe00007812 */ /* 0x000fe400078ec0ff */
[----:B------:R-:W-:Y:S01]  /*0150*/  LOP3.LUT R5, R12, 0xfffffff8, RZ, 0xc0, !PT ;  /* 0xfffffff80c057812 */ /* 0x000fe200078ec0ff */
[----:B------:R-:W-:Y:S01]  /*0160*/  IMAD.SHL.U32 R4, R20, 0x40, RZ ;  /* 0x0000004014047824 */ /* 0x000fe200078e00ff */
[----:B------:R-:W-:Y:S01]  /*0170*/  SHF.R.S32.HI R7, RZ, 0x2, R9 ;  /* 0x00000002ff077819 */ /* 0x000fe20000011409 */
[----:B------:R-:W-:Y:S01]  /*0180*/  IMAD.IADD R13, R3, 0x1, -R0 ;  /* 0x00000001030d7824 */ /* 0x000fe200078e0a00 */
[----:B------:R-:W-:Y:S01]  /*0190*/  LOP3.LUT R0, R2, 0xfffffff0, RZ, 0xc0, !PT ;  /* 0xfffffff002007812 */ /* 0x000fe200078ec0ff */
[----:B------:R-:W-:Y:S01]  /*01a0*/  IMAD.IADD R19, R21, 0x1, -R5 ;  /* 0x0000000115137824 */ /* 0x000fe200078e0a05 */
[----:B------:R-:W-:Y:S01]  /*01b0*/  SHF.R.S32.HI R3, RZ, 0x1f, R9 ;  /* 0x0000001fff037819 */ /* 0x000fe20000011409 */
[----:B------:R-:W-:-:S02]  /*01c0*/  IMAD.SHL.U32 R236, R13, 0x8, RZ ;  /* 0x000000080dec7824 */ /* 0x000fc400078e00ff */
[----:B------:R-:W-:Y:S01]  /*01d0*/  IMAD.IADD R2, R21, 0x1, -R0 ;  /* 0x0000000115027824 */ /* 0x000fe200078e0a00 */
[----:B------:R-:W-:Y:S01]  /*01e0*/  LEA.HI R0, R3, R7, RZ, 0x3 ;  /* 0x0000000703007211 */ /* 0x000fe200078f18ff */
[C---:B------:R-:W-:Y:S02]  /*01f0*/  IMAD.SHL.U32 R250, R19.reuse, 0x8, RZ ;  /* 0x0000000813fa7824 */ /* 0x040fe400078e00ff */
[----:B------:R-:W-:Y:S01]  /*0200*/  IMAD.SHL.U32 R8, R19, 0x40, RZ ;  /* 0x0000004013087824 */ /* 0x000fe200078e00ff */
[----:B------:R-:W-:Y:S02]  /*0210*/  SHF.R.S32.HI R5, RZ, 0x1f, R2 ;  /* 0x0000001fff057819 */ /* 0x000fe40000011402 */
[----:B------:R-:W-:Y:S02]  /*0220*/  LOP3.LUT R3, R0, 0xfffffff8, RZ, 0xc0, !PT ;  /* 0xfffffff800037812 */ /* 0x000fe400078ec0ff */
[----:B------:R-:W-:Y:S02]  /*0230*/  LOP3.LUT R0, R4, 0x1c0, RZ, 0xc0, !PT ;  /* 0x000001c004007812 */ /* 0x000fe400078ec0ff */
[----:B------:R-:W-:Y:S01]  /*0240*/  LEA.HI R10, R5, R2, RZ, 0x3 ;  /* 0x00000002050a7211 */ /* 0x000fe200078f18ff */
[----:B------:R-:W-:Y:S01]  /*0250*/  IMAD.IADD R7, R7, 0x1, -R3 ;  /* 0x0000000107077824 */ /* 0x000fe200078e0a03 */
[----:B------:R-:W-:-:S02]  /*0260*/  SHF.R.U32.HI R6, RZ, 0x3, R0 ;  /* 0x00000003ff067819 */ /* 0x000fc40000011600 */
[----:B------:R-:W-:Y:S02]  /*0270*/  LOP3.LUT R4, R0, 0x38, R250, 0xf8, !PT ;  /* 0x0000003800047812 */ /* 0x000fe400078ef8fa */
[----:B------:R-:W-:Y:S02]  /*0280*/  LOP3.LUT R5, R10, 0xfffffff8, RZ, 0xc0, !PT ;  /* 0xfffffff80a057812 */ /* 0x000fe400078ec0ff */
[----:B------:R-:W-:Y:S02]  /*0290*/  LOP3.LUT R0, R8, 0x1c0, RZ, 0xc0, !PT ;  /* 0x000001c008007812 */ /* 0x000fe400078ec0ff */
[----:B------:R-:W-:Y:S01]  /*02a0*/  LOP3.LUT R3, R9, 0xfffffffc, RZ, 0xc0, !PT ;  /* 0xfffffffc09037812 */ /* 0x000fe200078ec0ff */
[----:B------:R-:W-:Y:S01]  /*02b0*/  IMAD.IADD R8, R2, 0x1, -R5 ;  /* 0x0000000102087824 */ /* 0x000fe200078e0a05 */
[----:B------:R-:W-:Y:S01]  /*02c0*/  LOP3.LUT R11, R4, R6, RZ, 0x3c, !PT ;  /* 0x00000006040b7212 */ /* 0x000fe200078e3cff */
[----:B------:R-:W-:Y:S01]  /*02d0*/  IMAD.SHL.U32 R5, R10, 0x40, RZ ;  /* 0x000000400a057824 */ /* 0x000fe200078e00ff */
[----:B------:R-:W-:Y:S01]  /*02e0*/  LOP3.LUT R4, R0, 0x8, R12, 0xf8, !PT ;  /* 0x0000000800047812 */ /* 0x000fe200078ef80c */
[----:B------:R-:W-:Y:S01]  /*02f0*/  IMAD.IADD R6, R21, 0x1, -R3 ;  /* 0x0000000115067824 */ /* 0x000fe200078e0a03 */
[----:B------:R-:W-:-:S02]  /*0300*/  LOP3.LUT R2, R7, 0x1, RZ, 0xc0, !PT ;  /* 0x0000000107027812 */ /* 0x000fc400078ec0ff */
[----:B------:R-:W-:Y:S02]  /*0310*/  SHF.R.U32.HI R0, RZ, 0x3, R0 ;  /* 0x00000003ff007819 */ /* 0x000fe40000011600 */
[----:B------:R-:W-:Y:S02]  /*0320*/  LEA.HI R3, R15, R21, RZ, 0x5 ;  /* 0x000000150f037211 */ /* 0x000fe400078f28ff */
[----:B------:R-:W-:Y:S02]  /*0330*/  ISETP.NE.U32.AND P0, PT, R2, 0x1, PT ;  /* 0x000000010200780c */ /* 0x000fe40003f05070 */
[----:B------:R-:W-:Y:S02]  /*0340*/  LOP3.LUT R12, R4, R0, RZ, 0x3c, !PT ;  /* 0x00000000040c7212 */ /* 0x000fe400078e3cff */
[----:B------:R-:W-:Y:S02]  /*0350*/  LEA.HI R0, R6, R6, RZ, 0x1 ;  /* 0x0000000606007211 */ /* 0x000fe400078f08ff */
[----:B------:R-:W-:-:S02]  /*0360*/  LOP3.LUT R2, R3, 0xffffffe0, RZ, 0xc0, !PT ;  /* 0xffffffe003027812 */ /* 0x000fc400078ec0ff */
[--C-:B------:R-:W-:Y:S02]  /*0370*/  SHF.R.S32.HI R240, RZ, 0x5, R3.reuse ;  /* 0x00000005fff07819 */ /* 0x100fe40000011403 */
[----:B------:R-:W-:Y:S01]  /*0380*/  SHF.R.S32.HI R3, RZ, 0x1f, R3 ;  /* 0x0000001fff037819 */ /* 0x000fe20000011403 */
[----:B------:R-:W-:Y:S01]  /*0390*/  IMAD.IADD R18, R21, 0x1, -R2 ;  /* 0x0000000115127824 */ /* 0x000fe200078e0a02 */
[C---:B------:R-:W-:Y:S01]  /*03a0*/  LOP3.LUT R4, R0.reuse, 0x1ffffffe, RZ, 0xc0, !PT ;  /* 0x1ffffffe00047812 */ /* 0x040fe200078ec0ff */
[----:B------:R-:W-:Y:S01]  /*03b0*/  IMAD.SHL.U32 R0, R0, 0x20, RZ ;  /* 0x0000002000007824 */ /* 0x000fe200078e00ff */
[----:B------:R-:W-:Y:S02]  /*03c0*/  LEA.HI R2, R3, R240, RZ, 0x2 ;  /* 0x000000f003027211 */ /* 0x000fe400078f10ff */
[----:B------:R-:W-:Y:S01]  /*03d0*/  SHF.R.S32.HI R9, RZ, 0x1f, R18 ;  /* 0x0000001fff097819 */ /* 0x000fe20000011412 */
[----:B------:R-:W-:Y:S01]  /*03e0*/  IMAD.IADD R3, R6, 0x1, -R4 ;  /* 0x0000000106037824 */ /* 0x000fe200078e0a04 */
[----:B------:R-:W-:-:S02]  /*03f0*/  LOP3.LUT R0, R0, 0xffffffc0, RZ, 0xc0, !PT ;  /* 0xffffffc000007812 */ /* 0x000fc400078ec0ff */
[----:B------:R-:W-:Y:S02]  /*0400*/  LOP3.LUT R2, R2, 0xffffffc, RZ, 0xc0, !PT ;  /* 0x0ffffffc02027812 */ /* 0x000fe400078ec0ff */
[----:B------:R-:W-:Y:S01]  /*0410*/  LEA.HI R9, R9, R18, RZ, 0x2 ;  /* 0x0000001209097211 */ /* 0x000fe200078f10ff */
[----:B------:R-:W-:Y:S01]  /*0420*/  IMAD R14, R3, 0x8, R0 ;  /* 0x00000008030e7824 */ /* 0x000fe200078e0200 */
[----:B------:R-:W-:Y:S01]  /*0430*/  LEA.HI R4, R15, R21, RZ, 0x6 ;  /* 0x000000150f047211 */ /* 0x000fe200078f30ff */
[----:B------:R-:W-:Y:S01]  /*0440*/  IMAD.SHL.U32 R0, R8, 0x40, RZ ;  /* 0x0000004008007824 */ /* 0x000fe200078e00ff */
[----:B------:R-:W-:Y:S01]  /*0450*/  R2P PR, R7, 0x6 ;  /* 0x0000000607007804 */ /* 0x000fe20000000000 */
[----:B------:R-:W-:Y:S01]  /*0460*/  IMAD.IADD R3, R240, 0x1, -R2 ;  /* 0x00000001f0037824 */ /* 0x000fe200078e0a02 */
[----:B------:R-:W-:Y:S01]  /*0470*/  SHF.R.S32.HI R2, RZ, 0x2, R9 ;  /* 0x00000002ff027819 */ /* 0x000fe20000011409 */
[----:B------:R-:W-:Y:S01]  /*0480*/  IMAD.SHL.U32 R4, R4, 0x8, RZ ;  /* 0x0000000804047824 */ /* 0x000fe200078e00ff */
[----:B------:R-:W-:Y:S01]  /*0490*/  LOP3.LUT R0, R0, 0x1c0, RZ, 0xc0, !PT ;  /* 0x000001c000007812 */ /* 0x000fe200078ec0ff */
[----:B------:R-:W-:Y:S01]  /*04a0*/  IMAD.SHL.U32 R240, R240, 0x400, RZ ;  /* 0x00000400f0f07824 */ /* 0x000fe200078e00ff */
[----:B------:R-:W-:Y:S01]  /*04b0*/  LOP3.LUT P4, RZ, R8, 0x2, RZ, 0xc0, !PT ;  /* 0x0000000208ff7812 */ /* 0x000fe2000788c0ff */
[----:B------:R-:W-:Y:S01]  /*04c0*/  IMAD R17, R3, 0x10, R2 ;  /* 0x0000001003117824 */ /* 0x000fe200078e0202 */
[----:B------:R-:W-:Y:S01]  /*04d0*/  LOP3.LUT R236, R0, 0x8, R236, 0xf8, !PT ;  /* 0x0000000800ec7812 */ /* 0x000fe200078ef8ec */
[----:B------:R-:W-:Y:S01]  /*04e0*/  IMAD.SHL.U32 R2, R7, 0x40, RZ ;  /* 0x0000004007027824 */ /* 0x000fe200078e00ff */
[----:B------:R-:W-:-:S02]  /*04f0*/  SHF.R.U32.HI R0, RZ, 0x3, R0 ;  /* 0x00000003ff007819 */ /* 0x000fc40000011600 */
[----:B------:R-:W-:Y:S01]  /*0500*/  LOP3.LUT R11, R11, 0x7ffffe00, R4, 0xf8, !PT ;  /* 0x7ffffe000b0b7812 */ /* 0x000fe200078ef804 */
[----:B------:R-:W-:Y:S01]  /*0510*/  IMAD R4, R6, 0x2, R240 ;  /* 0x0000000206047824 */ /* 0x000fe200078e02f0 */
[----:B------:R-:W-:Y:S01]  /*0520*/  LOP3.LUT R3, R2, 0x1c0, RZ, 0xc0, !PT ;  /* 0x000001c002037812 */ /* 0x000fe200078ec0ff */
[----:B------:R-:W-:Y:S01]  /*0530*/  IMAD.MOV.U32 R6, RZ, RZ, 0x20 ;  /* 0x00000020ff067424 */ /* 0x000fe200078e00ff */
[----:B------:R-:W-:Y:S01]  /*0540*/  LOP3.LUT R236, R236, R0, RZ, 0x3c, !PT ;  /* 0x00000000ecec7212 */ /* 0x000fe200078e3cff */
[----:B------:R-:W-:Y:S01]  /*0550*/  STL [R1+0x80], R17 ;  /* 0x0000801101007387 */ /* 0x000fe20000100800 */
[----:B------:R-:W-:Y:S01]  /*0560*/  LOP3.LUT R2, R5, 0xfffffe00, RZ, 0xc0, !PT ;  /* 0xfffffe0005027812 */ /* 0x000fe200078ec0ff */
[----:B------:R-:W-:Y:S01]  /*0570*/  IMAD R0, R13, 0x200, R12 ;  /* 0x000002000d007824 */ /* 0x000fe200078e020c */
[----:B------:R-:W-:Y:S01]  /*0580*/  LEA.HI R3, R3, R3, RZ, 0x1d ;  /* 0x0000000303037211 */ /* 0x000fe200078fe8ff */
[----:B------:R-:W-:Y:S01]  /*0590*/  STL [R1+0x58], R16 ;  /* 0x0000581001007387 */ /* 0x000fe20000100800 */
[CC--:B------:R-:W-:Y:S01]  /*05a0*/  IADD3 R240, R236.reuse, R2.reuse, R240 ;  /* 0x00000002ecf07210 */ /* 0x0c0fe20007ffe0f0 */
[----:B------:R-:W-:Y:S01]  /*05b0*/  IMAD.SHL.U32 R247, R11, 0x2, RZ ;  /* 0x000000020bf77824 */ /* 0x000fe200078e00ff */
[----:B------:R-:W-:Y:S01]  /*05c0*/  LOP3.LUT R236, R236, R2, RZ, 0xfc, !PT ;  /* 0x00000002ecec7212 */ /* 0x000fe200078efcff */
[----:B------:R-:W-:Y:S01]  /*05d0*/  IMAD.IADD R5, R4, 0x1, R3 ;  /* 0x0000000104057824 */ /* 0x000fe200078e0203 */
[----:B------:R-:W-:-:S02]  /*05e0*/  LEA.HI R2, R15, R21, RZ, 0x7 ;  /* 0x000000150f027211 */ /* 0x000fc400078f38ff */
[----:B------:R-:W-:Y:S02]  /*05f0*/  LOP3.LUT P3, RZ, R8, 0x4, RZ, 0xc0, !PT ;  /* 0x0000000408ff7812 */ /* 0x000fe4000786c0ff */
[----:B------:R-:W-:Y:S01]  /*0600*/  SHF.R.S32.HI R3, RZ, 0x7, R2 ;  /* 0x00000007ff037819 */ /* 0x000fe20000011402 */
[----:B------:R-:W-:Y:S01]  /*0610*/  IMAD R3, R19, 0x10, R20 ;  /* 0x0000001013037824 */ /* 0x000fe200078e0214 */
[----:B------:R-:W-:Y:S02]  /*0620*/  LOP3.LUT R2, R9, 0x7ffffffc, RZ, 0xc0, !PT ;  /* 0x7ffffffc09027812 */ /* 0x000fe400078ec0ff */
[----:B------:R-:W-:Y:S02]  /*0630*/  IADD3 R251, R250, 0x40, RZ ;  /* 0x00000040fafb7810 */ /* 0x000fe40007ffe0ff */
[----:B------:R-:W-:Y:S01]  /*0640*/  LEA R8, R5, 0x80, 0x1 ;  /* 0x0000008005087811 */ /* 0x000fe200078e08ff */
[----:B------:R1:W-:Y:S01]  /*0650*/  STL [R1+0x10], R3 ;  /* 0x0000100301007387 */ /* 0x0003e20000100800 */
[----:B------:R-:W-:Y:S01]  /*0660*/  IMAD.IADD R5, R17, 0x1, R14 ;  /* 0x0000000111057824 */ /* 0x000fe200078e020e */
[----:B------:R-:W-:-:S02]  /*0670*/  SHF.R.S32.HI R4, RZ, 0x1f, R251 ;  /* 0x0000001fff047819 */ /* 0x000fc400000114fb */
[----:B------:R-:W-:Y:S01]  /*0680*/  SEL R4, R238, 0xffffffc0, !P2 ;  /* 0xffffffc0ee047807 */ /* 0x000fe20005000000 */
[----:B------:R-:W-:Y:S01]  /*0690*/  STL [R1+0x5c], R8 ;  /* 0x00005c0801007387 */ /* 0x000fe20000100800 */
[----:B------:R-:W-:Y:S02]  /*06a0*/  SHF.R.S32.HI R7, RZ, 0x1f, R250 ;  /* 0x0000001fff077819 */ /* 0x000fe400000114fa */
[----:B------:R-:W-:Y:S01]  /*06b0*/  LEA R233, R0, 0x4100, 0x1 ;  /* 0x0000410000e97811 */ /* 0x000fe200078e08ff */
[----:B------:R2:W-:Y:S01]  /*06c0*/  STL [R1+0x54], R5 ;  /* 0x0000540501007387 */ /* 0x0005e20000100800 */
[----:B------:R-:W-:Y:S02]  /*06d0*/  SEL R0, R6, 0xffffffe0, !P4 ;  /* 0xffffffe006007807 */ /* 0x000fe40006000000 */
[----:B------:R-:W-:Y:S02]  /*06e0*/  LEA R240, R240, 0x8100, 0x1 ;  /* 0x00008100f0f07811 */ /* 0x000fe400078e08ff */
[----:B------:R-:W-:-:S02]  /*06f0*/  SEL R238, R238, 0xffffffc0, !P3 ;  /* 0xffffffc0eeee7807 */ /* 0x000fc40005800000 */
[----:B------:R-:W-:Y:S01]  /*0700*/  LEA R236, R236, 0x100, 0x1 ;  /* 0x00000100ecec7811 */ /* 0x000fe200078e08ff */
[C---:B------:R-:W-:Y:S02]  /*0710*/  IMAD.IADD R242, R240.reuse, 0x1, R0 ;  /* 0x00000001f0f27824 */ /* 0x040fe400078e0200 */
[----:B------:R-:W-:Y:S02]  /*0720*/  IMAD.IADD R241, R240, 0x1, R238 ;  /* 0x00000001f0f17824 */ /* 0x000fe400078e02ee */
[--C-:B------:R-:W-:Y:S02]  /*0730*/  IMAD.IADD R237, R0, 0x1, R236.reuse ;  /* 0x0000000100ed7824 */ /* 0x100fe400078e02ec */
[----:B------:R-:W-:Y:S02]  /*0740*/  IMAD.IADD R239, R238, 0x1, R236 ;  /* 0x00000001eeef7824 */ /* 0x000fe400078e02ec */
[----:B-1----:R-:W-:Y:S01]  /*0750*/  IMAD.IADD R3, R18, 0x1, -R2 ;  /* 0x0000000112037824 */ /* 0x002fe200078e0a02 */
[----:B------:R-:W-:Y:S01]  /*0760*/  SEL R2, R6, 0xffffffe0, !P1 ;  /* 0xffffffe006027807 */ /* 0x000fe20004800000 */
[----:B------:R-:W-:-:S02]  /*0770*/  IMAD.IADD R6, R8, 0x1, R4 ;  /* 0x0000000108067824 */ /* 0x000fc400078e0204 */
[----:B------:R-:W-:Y:S02]  /*0780*/  IMAD.SHL.U32 R3, R3, 0x2, RZ ;  /* 0x0000000203037824 */ /* 0x000fe400078e00ff */
[----:B------:R-:W-:Y:S02]  /*0790*/  IMAD.IADD R7, R8, 0x1, R2 ;  /* 0x0000000108077824 */ /* 0x000fe400078e0202 */
[----:B------:R-:W-:Y:S01]  /*07a0*/  IMAD.IADD R243, R242, 0x1, R238 ;  /* 0x00000001f2f37824 */ /* 0x000fe200078e02ee */
[C---:B--2---:R-:W-:Y:S01]  /*07b0*/  IADD3 R5, R8.reuse, -0x10, RZ ;  /* 0xfffffff008057810 */ /* 0x044fe20007ffe0ff */
[----:B------:R1:W-:Y:S01]  /*07c0*/  STL [R1+0x50], R3 ;  /* 0x0000500301007387 */ /* 0x0003e20000100800 */
[----:B------:R-:W-:Y:S01]  /*07d0*/  @P0 IADD3 R5, R8, 0x10, RZ ;  /* 0x0000001008050810 */ /* 0x000fe20007ffe0ff */
[----:B------:R-:W-:Y:S02]  /*07e0*/  IMAD.IADD R244, R0, 0x1, R241 ;  /* 0x0000000100f47824 */ /* 0x000fe400078e02f1 */
[----:B------:R-:W-:Y:S01]  /*07f0*/  STL [R1+0x68], R7 ;  /* 0x0000680701007387 */ /* 0x000fe20000100800 */
[----:B------:R-:W-:-:S02]  /*0800*/  IMAD.IADD R238, R238, 0x1, R237 ;  /* 0x00000001eeee7824 */ /* 0x000fc400078e02ed */
[----:B------:R-:W-:Y:S01]  /*0810*/  IMAD.IADD R2, R2, 0x1, R5 ;  /* 0x0000000102027824 */ /* 0x000fe200078e0205 */
[----:B------:R-:W-:Y:S04]  /*0820*/  STL [R1+0x78], R6 ;  /* 0x0000780601007387 */ /* 0x000fe80000100800 */
[----:B------:R-:W-:Y:S01]  /*0830*/  STL [R1+0x60], R5 ;  /* 0x0000600501007387 */ /* 0x000fe20000100800 */
[----:B-1----:R-:W-:-:S05]  /*0840*/  IMAD.IADD R3, R7, 0x1, R4 ;  /* 0x0000000107037824 */ /* 0x002fca00078e0204 */
[----:B------:R1:W-:Y:S04]  /*0850*/  STL [R1+0x74], R3 ;  /* 0x0000740301007387 */ /* 0x0003e80000100800 */
[----:B------:R2:W-:Y:S01]  /*0860*/  STL [R1+0x64], R2 ;  /* 0x0000640201007387 */ /* 0x0005e20000100800 */
[----:B-1----:R-:W-:Y:S02]  /*0870*/  IMAD.IADD R3, R4, 0x1, R5 ;  /* 0x0000000104037824 */ /* 0x002fe400078e0205 */
[----:B--2---:R-:W-:-:S03]  /*0880*/  IMAD.IADD R2, R2, 0x1, R4 ;  /* 0x0000000102027824 */ /* 0x004fc600078e0204 */
[----:B------:R1:W-:Y:S04]  /*0890*/  STL [R1+0x70], R3 ;  /* 0x0000700301007387 */ /* 0x0003e80000100800 */
[----:B------:R1:W-:Y:S02]  /*08a0*/  STL [R1+0x6c], R2 ;  /* 0x00006c0201007387 */ /* 0x0003e40000100800 */
.L_x_3887:
[----:B------:R-:W2:Y:S01]  /*08b0*/  LDL R4, [R1+0x58] ;  /* 0x0000580001047983 */ /* 0x000ea20000100800 */
[----:B------:R-:W-:Y:S01]  /*08c0*/  IMAD.MOV.U32 R0, RZ, RZ, c[0x0][0x560] ;  /* 0x00015800ff007624 */ /* 0x000fe200078e00ff */
[----:B------:R-:W-:Y:S01]  /*08d0*/  YIELD ;  /* 0x0000000000007946 */ /* 0x000fe20003800000 */
[----:B------:R-:W-:Y:S03]  /*08e0*/  BSSY B0, `(.L_x_3778) ;  /* 0x0000016000007945 */ /* 0x000fe60003800000 */
[----:B------:R-:W-:-:S13]  /*08f0*/  ISETP.NE.AND P0, PT, R0, 0x1, PT ;  /* 0x000000010000780c */ /* 0x000fda0003f05270 */
[----:B--2---:R-:W-:Y:S01]  /*0900*/  @P0 IMAD.HI.U32 R0, R4, c[0x0][0x564], RZ ;  /* 0x0001590004000a27 */ /* 0x004fe200078e00ff */
[----:B-1----:R-:W-:-:S04]  /*0910*/  MOV R3, R4 ;  /* 0x0000000400037202 */ /* 0x002fc80000000f00 */
        /* <DEDUP_REMOVED lines=12> */
.L_x_3779:
[----:B------:R-:W-:-:S04]  /*09e0*/  MOV R0, c[0x0][0x554] ;  /* 0x0001550000007a02 */ /* 0x000fc80000000f00 */
[----:B------:R-:W-:Y:S02]  /*09f0*/  ISETP.NE.AND P0, PT, R0, 0x1, PT ;  /* 0x000000010000780c */ /* 0x000fe40003f05270 */
[----:B------:R-:W-:-:S11]  /*0a00*/  MOV R0, R2 ;  /* 0x0000000200007202 */ /* 0x000fd60000000f00 */
[----:B------:R-:W-:-:S05]  /*0a10*/  @P0 IMAD.HI.U32 R4, R2, c[0x0][0x558], RZ ;  /* 0x0001560002040a27 */ /* 0x000fca00078e00ff */
[----:B------:R-:W-:-:S05]  /*0a20*/  @P0 SHF.R.U32.HI R0, RZ, c[0x0][0x55c], R4 ;  /* 0x00015700ff000a19 */ /* 0x000fca0000011604 */
[----:B------:R-:W-:Y:S02]  /*0a30*/  IMAD R4, R0, c[0x0][0x554], RZ ;  /* 0x0001550000047a24 */ /* 0x000fe400078e02ff */
.L_x_3780:
[----:B------:R-:W-:Y:S05]  /*0a40*/  BSYNC B0 ;  /* 0x0000000000007941 */ /* 0x000fea0003800000 */
.L_x_3778:
        /* <DEDUP_REMOVED lines=13> */
[----:B------:R-:W-:Y:S04]  /*0b20*/  STL [R1+0x48], R62 ;  /* 0x0000483e01007387 */ /* 0x000fe80000100800 */
[----:B------:R1:W2:Y:S01]  /*0b30*/  @P0 LDG.E R6, [R2.64] ;  /* 0x0000000602060981 */ /* 0x0002a2000c1e1900 */
[----:B------:R-:W-:Y:S01]  /*0b40*/  IADD3 R0, R0, c[0x0][0x53c], RZ ;  /* 0x00014f0000007a10 */ /* 0x000fe20007ffe0ff */
[----:B------:R-:W-:Y:S01]  /*0b50*/  IMAD.MOV.U32 R5, RZ, RZ, 0x40 ;  /* 0x00000040ff057424 */ /* 0x000fe200078e00ff */
[----:B------:R-:W-:Y:S01]  /*0b60*/  CS2R R126, SRZ ;  /* 0x00000000007e7805 */ /* 0x000fe2000001ff00 */
[----:B------:R-:W-:Y:S01]  /*0b70*/  CS2R R124, SRZ ;  /* 0x00000000007c7805 */ /* 0x000fe2000001ff00 */
[----:B------:R-:W-:Y:S01]  /*0b80*/  CS2R R130, SRZ ;  /* 0x0000000000827805 */ /* 0x000fe2000001ff00 */
[----:B------:R-:W-:Y:S01]  /*0b90*/  IMAD.SHL.U32 R8, R0, 0x80, RZ ;  /* 0x0000008000087824 */ /* 0x000fe200078e00ff */
[----:B------:R-:W-:Y:S01]  /*0ba0*/  IADD3 R5, R5, -c[0x0][0x168], RZ ;  /* 0x80005a0005057a10 */ /* 0x000fe20007ffe0ff */
[----:B------:R-:W-:Y:S01]  /*0bb0*/  CS2R R128, SRZ ;  /* 0x0000000000807805 */ /* 0x000fe2000001ff00 */
[----:B------:R-:W-:Y:S01]  /*0bc0*/  IMAD.MOV.U32 R122, RZ, RZ, RZ ;  /* 0x000000ffff7a7224 */ /* 0x000fe200078e00ff */
[----:B------:R-:W-:Y:S01]  /*0bd0*/  CS2R R120, SRZ ;  /* 0x0000000000787805 */ /* 0x000fe2000001ff00 */
[----:B------:R-:W-:Y:S01]  /*0be0*/  IADD3 R0, R8, 0x7f, RZ ;  /* 0x0000007f08007810 */ /* 0x000fe20007ffe0ff */
[----:B------:R-:W-:Y:S01]  /*0bf0*/  STL [R1+0x44], R8 ;  /* 0x0000440801007387 */ /* 0x000fe20000100800 */
[----:B------:R-:W-:Y:S01]  /*0c00*/  CS2R R118, SRZ ;  /* 0x0000000000767805 */ /* 0x000fe2000001ff00 */
[----:B------:R-:W-:Y:S01]  /*0c10*/  CS2R R116, SRZ ;  /* 0x0000000000747805 */ /* 0x000fe2000001ff00 */
        /* <DEDUP_REMOVED lines=10> */
[----:B-1----:R-:W-:Y:S01]  /*0cc0*/  MOV R2, c[0x0][0x2c4] ;  /* 0x0000b10000027a02 */ /* 0x002fe20000000f00 */
[----:B------:R-:W-:Y:S01]  /*0cd0*/  CS2R R16, SRZ ;  /* 0x0000000000107805 */ /* 0x000fe2000001ff00 */
[----:B------:R-:W-:Y:S01]  /*0ce0*/  MOV R102, RZ ;  /* 0x000000ff00667202 */ /* 0x000fe20000000f00 */
[----:B------:R-:W-:Y:S01]  /*0cf0*/  IMAD.MOV.U32 R100, RZ, RZ, RZ ;  /* 0x000000ffff647224 */ /* 0x000fe200078e00ff */
[----:B------:R-:W-:Y:S01]  /*0d00*/  ISETP.NE.AND P4, PT, R2, 0x1, PT ;  /* 0x000000010200780c */ /* 0x000fe20003f85270 */
[----:B------:R-:W-:Y:S01]  /*0d10*/  IMAD.MOV.U32 R94, RZ, RZ, RZ ;  /* 0x000000ffff5e7224 */ /* 0x000fe200078e00ff */
[----:B------:R-:W-:Y:S01]  /*0d20*/  MOV R2, c[0x0][0x2ac] ;  /* 0x0000ab0000027a02 */ /* 0x000fe20000000f00 */
        /* <DEDUP_REMOVED lines=11> */
[----:B------:R-:W-:Y:S01]  /*0de0*/  @P4 IMAD.HI.U32 R3, R0, c[0x0][0x2c8], RZ ;  /* 0x0000b20000034a27 */ /* 0x000fe200078e00ff */
[----:B------:R-:W-:Y:S01]  /*0df0*/  CS2R R26, SRZ ;  /* 0x00000000001a7805 */ /* 0x000fe2000001ff00 */
[----:B------:R-:W-:Y:S01]  /*0e00*/  MOV R82, RZ ;  /* 0x000000ff00527202 */ /* 0x000fe20000000f00 */
[----:B------:R-:W-:Y:S01]  /*0e10*/  CS2R R28, SRZ ;  /* 0x00000000001c7805 */ /* 0x000fe2000001ff00 */
[----:B------:R-:W-:Y:S01]  /*0e20*/  IMAD.MOV.U32 R78, RZ, RZ, RZ ;  /* 0x000000ffff4e7224 */ /* 0x000fe200078e00ff */
[----:B------:R-:W-:Y:S01]  /*0e30*/  @P4 SHF.R.U32.HI R0, RZ, c[0x0][0x2cc], R3 ;  /* 0x0000b300ff004a19 */ /* 0x000fe20000011603 */
[----:B------:R-:W-:Y:S01]  /*0e40*/  IMAD.MOV.U32 R76, RZ, RZ, RZ ;  /* 0x000000ffff4c7224 */ /* 0x000fe200078e00ff */
[----:B------:R-:W-:Y:S01]  /*0e50*/  MOV R74, RZ ;  /* 0x000000ff004a7202 */ /* 0x000fe20000000f00 */
[----:B------:R-:W-:Y:S01]  /*0e60*/  IMAD.MOV.U32 R80, RZ, RZ, RZ ;  /* 0x000000ffff507224 */ /* 0x000fe200078e00ff */
        /* <DEDUP_REMOVED lines=51> */
[----:B--2---:R1:W-:Y:S02]  /*11a0*/  STL [R1+0x18], R6 ;  /* 0x0000180601007387 */ /* 0x0043e40000100800 */
[----:B-1----:R-:W-:-:S02]  /*11b0*/  IMAD R6, R2, c[0x0][0x1d0], RZ ;  /* 0x0000740002067a24 */ /* 0x002fc400078e02ff */
[----:B------:R-:W-:-:S03]  /*11c0*/  IMAD R2, R2, c[0x0][0x1d0], R5 ;  /* 0x0000740002027a24 */ /* 0x000fc600078e0205 */
[----:B------:R-:W-:Y:S01]  /*11d0*/  IADD3 R5, R6, 0x3f, RZ ;  /* 0x0000003f06057810 */ /* 0x000fe20007ffe0ff */
[----:B------:R-:W-:-:S03]  /*11e0*/  IMAD.IADD R0, R2, 0x1, R0 ;  /* 0x0000000102007824 */ /* 0x000fc600078e0200 */
[----:B------:R-:W-:Y:S02]  /*11f0*/  SHF.R.S32.HI R2, RZ, 0x1f, R5 ;  /* 0x0000001fff027819 */ /* 0x000fe40000011405 */
[----:B------:R-:W-:Y:S02]  /*1200*/  SHF.R.S32.HI R3, RZ, 0x1f, R0 ;  /* 0x0000001fff037819 */ /* 0x000fe40000011400 */
[----:B------:R-:W-:Y:S02]  /*1210*/  LEA.HI R2, R2, R5, RZ, 0x6 ;  /* 0x0000000502027211 */ /* 0x000fe400078f30ff */
[----:B------:R-:W-:Y:S01]  /*1220*/  LEA.HI R3, R3, R0, RZ, 0x6 ;  /* 0x0000000003037211 */ /* 0x000fe200078f30ff */
[----:B------:R-:W-:Y:S01]  /*1230*/  IMAD.MOV R0, RZ, RZ, -R62 ;  /* 0x000000ffff007224 */ /* 0x000fe200078e0a3e */
[----:B------:R-:W-:Y:S02]  /*1240*/  SHF.R.S32.HI R2, RZ, 0x6, R2 ;  /* 0x00000006ff027819 */ /* 0x000fe40000011402 */
[----:B------:R-:W-:Y:S01]  /*1250*/  SHF.R.S32.HI R3, RZ, 0x6, R3 ;  /* 0x00000006ff037819 */ /* 0x000fe20000011403 */
[----:B------:R-:W-:Y:S01]  /*1260*/  IMAD R6, R0, c[0x0][0x548], R4 ;  /* 0x0001520000067a24 */ /* 0x000fe200078e0204 */
[----:B------:R-:W-:-:S02]  /*1270*/  PRMT R0, RZ, 0x7610, R0 ;  /* 0x00007610ff007816 */ /* 0x000fc40000000000 */
[----:B------:R-:W-:Y:S02]  /*1280*/  IMNMX R224, R2, R3, PT ;  /* 0x0000000302e07217 */ /* 0x000fe40003800200 */
[----:B------:R1:W-:Y:S01]  /*1290*/  STL [R1+0x4c], R6 ;  /* 0x00004c0601007387 */ /* 0x0003e20000100800 */
[----:B------:R-:W-:Y:S02]  /*12a0*/  MOV R5, RZ ;  /* 0x000000ff00057202 */ /* 0x000fe40000000f00 */
[----:B------:R-:W-:-:S13]  /*12b0*/  ISETP.GE.AND P0, PT, R224, 0x1, PT ;  /* 0x00000001e000780c */ /* 0x000fda0003f06270 */
[----:B------:R-:W-:Y:S05]  /*12c0*/  @!P0 BRA `(.L_x_3781) ;  /* 0x0000ec0000008947 */ /* 0x000fea0003800000 */
[----:B------:R-:W2:Y:S01]  /*12d0*/  LDL R7, [R1+0x10] ;  /* 0x0000100001077983 */ /* 0x000ea20000100800 */
[----:B------:R-:W-:-:S04]  /*12e0*/  ISETP.NE.U32.AND P1, PT, RZ, c[0x0][0x340], PT ;  /* 0x0000d000ff007a0c */ /* 0x000fc80003f25070 */
[----:B------:R-:W-:-:S13]  /*12f0*/  ISETP.NE.AND.EX P1, PT, RZ, c[0x0][0x344], PT, P1 ;  /* 0x0000d100ff007a0c */ /* 0x000fda0003f25310 */
[----:B------:R-:W-:-:S05]  /*1300*/  @P1 MOV R2, 0x4 ;  /* 0x0000000400021802 */ /* 0x000fca0000000f00 */
[----:B------:R-:W-:-:S05]  /*1310*/  @P1 IMAD.WIDE R2, R62, R2, c[0x0][0x340] ;  /* 0x0000d0003e021625 */ /* 0x000fca00078e0202 */
[----:B------:R3:W5:Y:S01]  /*1320*/  @P1 LDG.E R10, [R2.64] ;  /* 0x00000006020a1981 */ /* 0x000762000c1e1900 */
[----:B------:R-:W-:Y:S02]  /*1330*/  SHF.R.S32.HI R21, RZ, 0x1f, R6 ;  /* 0x0000001fff157819 */ /* 0x000fe40000011406 */
[----:B------:R-:W-:Y:S02]  /*1340*/  ISETP.GE.AND P5, PT, R250, c[0x0][0x198], PT ;  /* 0x00006600fa007a0c */ /* 0x000fe40003fa6270 */
[----:B------:R-:W-:Y:S01]  /*1350*/  ISETP.GE.AND P3, PT, R251, c[0x0][0x198], PT ;  /* 0x00006600fb007a0c */ /* 0x000fe20003f66270 */
[----:B------:R-:W-:-:S04]  /*1360*/  IMAD R0, R21, c[0x0][0x1b8], RZ ;  /* 0x00006e0015007a24 */ /* 0x000fc800078e02ff */
[C---:B------:R-:W-:Y:S02]  /*1370*/  IMAD R5, R6.reuse, c[0x0][0x1bc], R0 ;  /* 0x00006f0006057a24 */ /* 0x040fe400078e0200 */
[----:B---3--:R-:W-:Y:S01]  /*1380*/  IMAD.WIDE.U32 R2, R6, c[0x0][0x1b8], RZ ;  /* 0x00006e0006027a25 */ /* 0x008fe200078e00ff */
[----:B-1----:R-:W-:-:S03]  /*1390*/  SHF.R.S32.HI R6, RZ, 0x1f, R62 ;  /* 0x0000001fff067819 */ /* 0x002fc6000001143e */
[----:B------:R-:W-:Y:S02]  /*13a0*/  IMAD.IADD R3, R3, 0x1, R5 ;  /* 0x0000000103037824 */ /* 0x000fe400078e0205 */
[----:B------:R-:W-:Y:S02]  /*13b0*/  IMAD R5, R6, c[0x0][0x1c0], RZ ;  /* 0x0000700006057a24 */ /* 0x000fe400078e02ff */
[----:B------:R-:W-:-:S04]  /*13c0*/  IMAD.WIDE.U32 R2, R62, c[0x0][0x1c0], R2 ;  /* 0x000070003e027a25 */ /* 0x000fc800078e0002 */
[----:B------:R-:W-:-:S05]  /*13d0*/  IMAD R5, R62, c[0x0][0x1c4], R5 ;  /* 0x000071003e057a24 */ /* 0x000fca00078e0205 */
[----:B------:R-:W-:Y:S02]  /*13e0*/  IADD3 R3, R3, R5, RZ ;  /* 0x0000000503037210 */ /* 0x000fe40007ffe0ff */
[----:B--2---:R-:W-:-:S04]  /*13f0*/  IADD3 R4, R7, R8, RZ ;  /* 0x0000000807047210 */ /* 0x004fc80007ffe0ff */
        /* <DEDUP_REMOVED lines=9> */
[----:B------:R-:W-:Y:S01]  /*1490*/  SHF.R.S32.HI R0, RZ, 0x1f, R4 ;  /* 0x0000001fff007819 */ /* 0x000fe20000011404 */
[----:B------:R-:W-:Y:S01]  /*14a0*/  IMAD.IADD R3, R3, 0x1, R5 ;  /* 0x0000000103037824 */ /* 0x000fe200078e0205 */
[----:B------:R-:W-:-:S03]  /*14b0*/  @!P1 MOV R10, R62 ;  /* 0x0000003e000a9202 */ /* 0x000fc60000000f00 */
        /* <DEDUP_REMOVED lines=8> */
.L_x_3888:
[----:B------:R-:W-:Y:S05]  /*1540*/  BRA.DIV ~URZ, `(.L_x_3783) ;  /* 0x000112a27f007947 */ /* 0x000fea000b800000 */
[----:B------:R3:W4:Y:S02]  /*1550*/  SHFL.IDX PT, R0, R8, RZ, 0x181f ;  /* 0x00181fff08007589 */ /* 0x00072400000e0000 */
.L_x_3889:
[----:B---3--:R-:W3:Y:S04]  /*1560*/  LDL R3, [R1+0x44] ;  /* 0x0000440001037983 */ /* 0x008ee80000100800 */
[----:B------:R-:W1:Y:S01]  /*1570*/  S2R R4, SR_TID.X ;  /* 0x0000000000047919 */ /* 0x000e620000002100 */
[----:B------:R-:W-:-:S04]  /*1580*/  IMAD.MOV.U32 R11, RZ, RZ, c[0x0][0x2c4] ;  /* 0x0000b100ff0b7624 */ /* 0x000fc800078e00ff */
[----:B------:R-:W-:Y:S01]  /*1590*/  IMAD R11, R11, c[0x0][0x168], RZ ;  /* 0x00005a000b0b7a24 */ /* 0x000fe200078e02ff */
[----:B-1----:R-:W-:-:S04]  /*15a0*/  SHF.R.S32.HI R2, RZ, 0x1f, R4 ;  /* 0x0000001fff027819 */ /* 0x002fc80000011404 */
[----:B------:R-:W-:-:S04]  /*15b0*/  LEA.HI R2, R2, R4, RZ, 0x3 ;  /* 0x0000000402027211 */ /* 0x000fc800078f18ff */
[----:B------:R-:W-:Y:S01]  /*15c0*/  SHF.R.S32.HI R2, RZ, 0x3, R2 ;  /* 0x00000003ff027819 */ /* 0x000fe20000011402 */
[----:B------:R-:W-:Y:S04]  /*15d0*/  BSSY B0, `(.L_x_3784) ;  /* 0x000000f000007945 */ /* 0x000fe80003800000 */
[----:B---3--:R-:W-:-:S05]  /*15e0*/  IMAD.IADD R6, R2, 0x1, R3 ;  /* 0x0000000102067824 */ /* 0x008fca00078e0203 */
[----:B------:R-:W-:-:S13]  /*15f0*/  ISETP.GE.AND P0, PT, R6, R11, PT ;  /* 0x0000000b0600720c */ /* 0x000fda0003f06270 */
[----:B------:R-:W-:Y:S05]  /*1600*/  @P0 BRA `(.L_x_3785) ;  /* 0x000000b000000947 */ /* 0x000fea0003800000 */
[----:B------:R-:W-:Y:S02]  /*1610*/  SHF.R.S32.HI R13, RZ, 0x1f, R250 ;  /* 0x0000001fff0d7819 */ /* 0x000fe400000114fa */
[CC--:B----4-:R-:W-:Y:S02]  /*1620*/  LEA R4, P1, R250.reuse, R0.reuse, 0x1 ;  /* 0x00000000fa047211 */ /* 0x0d0fe400078208ff */
[----:B------:R-:W-:Y:S02]  /*1630*/  SHF.R.S32.HI R12, RZ, 0x1f, R251 ;  /* 0x0000001fff0c7819 */ /* 0x000fe400000114fb */
[C---:B------:R-:W-:Y:S02]  /*1640*/  LEA R2, P0, R251.reuse, R0, 0x1 ;  /* 0x00000000fb027211 */ /* 0x040fe400078008ff */
[-C--:B--2---:R-:W-:Y:S02]  /*1650*/  LEA.HI.X R5, R250, R9.reuse, R13, 0x1, P1 ;  /* 0x00000009fa057211 */ /* 0x084fe400008f0c0d */
[----:B------:R-:W-:-:S03]  /*1660*/  LEA.HI.X R3, R251, R9, R12, 0x1, P0 ;  /* 0x00000009fb037211 */ /* 0x000fc600000f0c0c */
[----:B------:R-:W-:Y:S01]  /*1670*/  @!PT LDS RZ, [RZ] ;  /* 0x00000000fffff984 */ /* 0x000fe20000000800 */
[----:B------:R-:W-:Y:S01]  /*1680*/  @!PT LDS RZ, [RZ] ;  /* 0x00000000fffff984 */ /* 0x000fe20000000800 */
[----:B------:R-:W-:Y:S01]  /*1690*/  @!PT LDS RZ, [RZ] ;  /* 0x00000000fffff984 */ /* 0x000fe20000000800 */
[----:B------:R1:W-:Y:S04]  /*16a0*/  LDGSTS.E.BYPASS.LTC128B.128 [R247+0x8100], [R4.64], !P5 ;  /* 0x0810000004f77fae */ /* 0x0003e8000e901d46 */
[----:B------:R1:W-:Y:S02]  /*16b0*/  LDGSTS.E.BYPASS.LTC128B.128 [R247+0xc100], [R2.64], !P3 ;  /* 0x0c10000002f77fae */ /* 0x0003e4000d901d46 */
.L_x_3785:
[----:B------:R-:W-:Y:S05]  /*16c0*/  BSYNC B0 ;  /* 0x0000000000007941 */ /* 0x000fea0003800000 */
.L_x_3784:
[----:B------:R-:W-:Y:S05]  /*16d0*/  BRA.DIV ~URZ, `(.L_x_3786) ;  /* 0x000111827f007947 */ /* 0x000fea000b800000 */
[----:B--2---:R2:W3:Y:S04]  /*16e0*/  SHFL.IDX PT, R9, R7, 0x1, 0x181f ;  /* 0x00381f0007097f89 */ /* 0x0044e800000e0000 */
[----:B----4-:R2:W4:Y:S02]  /*16f0*/  SHFL.IDX PT, R0, R8, 0x1, 0x181f ;  /* 0x00381f0008007f89 */ /* 0x01052400000e0000 */
.L_x_3890:
[----:B-1----:R-:W-:Y:S01]  /*1700*/  IADD3 R2, R6, 0x10, RZ ;  /* 0x0000001006027810 */ /* 0x002fe20007ffe0ff */
[----:B------:R-:W-:Y:S03]  /*1710*/  BSSY B0, `(.L_x_3787) ;  /* 0x000000e000007945 */ /* 0x000fe60003800000 */
[----:B------:R-:W-:-:S13]  /*1720*/  ISETP.GE.AND P0, PT, R2, R11, PT ;  /* 0x0000000b0200720c */ /* 0x000fda0003f06270 */
[----:B------:R-:W-:Y:S05]  /*1730*/  @P0 BRA `(.L_x_3788) ;  /* 0x000000b000000947 */ /* 0x000fea0003800000 */
[----:B------:R-:W-:Y:S02]  /*1740*/  SHF.R.S32.HI R13, RZ, 0x1f, R250 ;  /* 0x0000001fff0d7819 */ /* 0x000fe400000114fa */
[CC--:B----4-:R-:W-:Y:S02]  /*1750*/  LEA R4, P1, R250.reuse, R0.reuse, 0x1 ;  /* 0x00000000fa047211 */ /* 0x0d0fe400078208ff */
[----:B------:R-:W-:Y:S02]  /*1760*/  SHF.R.S32.HI R12, RZ, 0x1f, R251 ;  /* 0x0000001fff0c7819 */ /* 0x000fe400000114fb */
[C---:B------:R-:W-:Y:S02]  /*1770*/  LEA R2, P0, R251.reuse, R0, 0x1 ;  /* 0x00000000fb027211 */ /* 0x040fe400078008ff */
[-C--:B---3--:R-:W-:Y:S02]  /*1780*/  LEA.HI.X R5, R250, R9.reuse, R13, 0x1, P1 ;  /* 0x00000009fa057211 */ /* 0x088fe400008f0c0d */
[----:B------:R-:W-:-:S03]  /*1790*/  LEA.HI.X R3, R251, R9, R12, 0x1, P0 ;  /* 0x00000009fb037211 */ /* 0x000fc600000f0c0c */
[----:B------:R-:W-:Y:S01]  /*17a0*/  @!PT LDS RZ, [RZ] ;  /* 0x00000000fffff984 */ /* 0x000fe20000000800 */
[----:B------:R-:W-:Y:S01]  /*17b0*/  @!PT LDS RZ, [RZ] ;  /* 0x00000000fffff984 */ /* 0x000fe20000000800 */
[----:B------:R-:W-:Y:S01]  /*17c0*/  @!PT LDS RZ, [RZ] ;  /* 0x00000000fffff984 */ /* 0x000fe20000000800 */
[----:B------:R1:W-:Y:S04]  /*17d0*/  LDGSTS.E.BYPASS.LTC128B.128 [R247+0x8900], [R4.64], !P5 ;  /* 0x0890000004f77fae */ /* 0x0003e8000e901d46 */
[----:B------:R1:W-:Y:S02]  /*17e0*/  LDGSTS.E.BYPASS.LTC128B.128 [R247+0xc900], [R2.64], !P3 ;  /* 0x0c90000002f77fae */ /* 0x0003e4000d901d46 */
.L_x_3788:
[----:B------:R-:W-:Y:S05]  /*17f0*/  BSYNC B0 ;  /* 0x0000000000007941 */ /* 0x000fea0003800000 */
.L_x_3787:
[----:B------:R-:W-:Y:S05]  /*1800*/  BRA.DIV ~URZ, `(.L_x_3789) ;  /* 0x000111227f007947 */ /* 0x000fea000b800000 */
[----:B---3--:R3:W1:Y:S02]  /*1810*/  SHFL.IDX PT, R9, R7, 0x2, 0x181f ;  /* 0x00581f0007097f89 */ /* 0x00866400000e0000 */
.L_x_3891:
[----:B------:R-:W-:Y:S05]  /*1820*/  BRA.DIV ~URZ, `(.L_x_3790) ;  /* 0x000111727f007947 */ /* 0x000fea000b800000 */
[----:B----4-:R4:W2:Y:S02]  /*1830*/  SHFL.IDX PT, R0, R8, 0x2, 0x181f ;  /* 0x00581f0008007f89 */ /* 0x0108a400000e0000 */
.L_x_3892:
[----:B-1----:R-:W-:Y:S01]  /*1840*/  IADD3 R2, R6, 0x20, RZ ;  /* 0x0000002006027810 */ /* 0x002fe20007ffe0ff */
[----:B------:R-:W-:Y:S03]  /*1850*/  BSSY B0, `(.L_x_3791) ;  /* 0x000000e000007945 */ /* 0x000fe60003800000 */
[----:B------:R-:W-:-:S13]  /*1860*/  ISETP.GE.AND P0, PT, R2, R11, PT ;  /* 0x0000000b0200720c */ /* 0x000fda0003f06270 */
[----:B------:R-:W-:Y:S05]  /*1870*/  @P0 BRA `(.L_x_3792) ;  /* 0x000000b000000947 */ /* 0x000fea0003800000 */
[----:B------:R-:W-:Y:S02]  /*1880*/  SHF.R.S32.HI R13, RZ, 0x1f, R250 ;  /* 0x0000001fff0d7819 */ /* 0x000fe400000114fa */
[CC--:B--2---:R-:W-:Y:S02]  /*1890*/  LEA R4, P1, R250.reuse, R0.reuse, 0x1 ;  /* 0x00000000fa047211 */ /* 0x0c4fe400078208ff */
[----:B------:R-:W-:Y:S02]  /*18a0*/  SHF.R.S32.HI R12, RZ, 0x1f, R251 ;  /* 0x0000001fff0c7819 */ /* 0x000fe400000114fb */
[C---:B------:R-:W-:Y:S02]  /*18b0*/  LEA R2, P0, R251.reuse, R0, 0x1 ;  /* 0x00000000fb027211 */ /* 0x040fe400078008ff */
[-C--:B------:R-:W-:Y:S02]  /*18c0*/  LEA.HI.X R5, R250, R9.reuse, R13, 0x1, P1 ;  /* 0x00000009fa057211 */ /* 0x080fe400008f0c0d */
[----:B------:R-:W-:-:S03]  /*18d0*/  LEA.HI.X R3, R251, R9, R12, 0x1, P0 ;  /* 0x00000009fb037211 */ /* 0x000fc600000f0c0c */
[----:B------:R-:W-:Y:S01]  /*18e0*/  @!PT LDS RZ, [RZ] ;  /* 0x00000000fffff984 */ /* 0x000fe20000000800 */
[----:B------:R-:W-:Y:S01]  /*18f0*/  @!PT LDS RZ, [RZ] ;  /* 0x00000000fffff984 */ /* 0x000fe20000000800 */
[----:B------:R-:W-:Y:S01]  /*1900*/  @!PT LDS RZ, [RZ] ;  /* 0x00000000fffff984 */ /* 0x000fe20000000800 */
[----:B------:R1:W-:Y:S04]  /*1910*/  LDGSTS.E.BYPASS.LTC128B.128 [R247+0x9100], [R4.64], !P5 ;  /* 0x0910000004f77fae */ /* 0x0003e8000e901d46 */
[----:B------:R1:W-:Y:S02]  /*1920*/  LDGSTS.E.BYPASS.LTC128B.128 [R247+0xd100], [R2.64], !P3 ;  /* 0x0d10000002f77fae */ /* 0x0003e4000d901d46 */
.L_x_3792:
[----:B------:R-:W-:Y:S05]  /*1930*/  BSYNC B0 ;  /* 0x0000000000007941 */ /* 0x000fea0003800000 */
.L_x_3791:
[----:B------:R-:W-:Y:S05]  /*1940*/  BRA.DIV ~URZ, `(.L_x_3793) ;  /* 0x000110c27f007947 */ /* 0x000fea000b800000 */
[----:B------:R1:W3:Y:S04]  /*1950*/  SHFL.IDX PT, R9, R7, 0x3, 0x181f ;  /* 0x00781f0007097f89 */ /* 0x0002e800000e0000 */
[----:B--2---:R1:W2:Y:S02]  /*1960*/  SHFL.IDX PT, R0, R8, 0x3, 0x181f ;  /* 0x00781f0008007f89 */ /* 0x0042a400000e0000 */
.L_x_3893:
        /* <DEDUP_REMOVED lines=15> */
.L_x_3795:
[----:B------:R-:W-:Y:S05]  /*1a60*/  BSYNC B0 ;  /* 0x0000000000007941 */ /* 0x000fea0003800000 */
.L_x_3794:
[----:B------:R-:W-:Y:S05]  /*1a70*/  BRA.DIV ~URZ, `(.L_x_3796) ;  /* 0x000110627f007947 */ /* 0x000fea000b800000 */
[----:B---3--:R3:W1:Y:S02]  /*1a80*/  SHFL.IDX PT, R9, R7, 0x4, 0x181f ;  /* 0x00981f0007097f89 */ /* 0x00866400000e0000 */
.L_x_3894:
[----:B------:R-:W-:Y:S05]  /*1a90*/  BRA.DIV ~URZ, `(.L_x_3797) ;  /* 0x000110b27f007947 */ /* 0x000fea000b800000 */
[----:B--2---:R2:W3:Y:S02]  /*1aa0*/  SHFL.IDX PT, R0, R8, 0x4, 0x181f ;  /* 0x00981f0008007f89 */ /* 0x0044e400000e0000 */
.L_x_3895:
[----:B-1----:R-:W-:Y:S01]  /*1ab0*/  IADD3 R2, R6, 0x40, RZ ;  /* 0x0000004006027810 */ /* 0x002fe20007ffe0ff */
[----:B------:R-:W-:Y:S03]  /*1ac0*/  BSSY B0, `(.L_x_3798) ;  /* 0x000000e000007945 */ /* 0x000fe60003800000 */
[----:B------:R-:W-:-:S13]  /*1ad0*/  ISETP.GE.AND P0, PT, R2, R11, PT ;  /* 0x0000000b0200720c */ /* 0x000fda0003f06270 */
[----:B------:R-:W-:Y:S05]  /*1ae0*/  @P0 BRA `(.L_x_3799) ;  /* 0x000000b000000947 */ /* 0x000fea0003800000 */
[----:B------:R-:W-:Y:S02]  /*1af0*/  SHF.R.S32.HI R13, RZ, 0x1f, R250 ;  /* 0x0000001fff0d7819 */ /* 0x000fe400000114fa */
[CC--:B---3--:R-:W-:Y:S02]  /*1b00*/  LEA R4, P1, R250.reuse, R0.reuse, 0x1 ;  /* 0x00000000fa047211 */ /* 0x0c8fe400078208ff */
        /* <DEDUP_REMOVED lines=9> */
.L_x_3799:
[----:B------:R-:W-:Y:S05]  /*1ba0*/  BSYNC B0 ;  /* 0x0000000000007941 */ /* 0x000fea0003800000 */
.L_x_3798:
[----:B------:R-:W-:Y:S05]  /*1bb0*/  BRA.DIV ~URZ, `(.L_x_3800) ;  /* 0x000110027f007947 */ /* 0x000fea000b800000 */
[----:B------:R1:W2:Y:S04]  /*1bc0*/  SHFL.IDX PT, R9, R7, 0x5, 0x181f ;  /* 0x00b81f0007097f89 */ /* 0x0002a800000e0000 */
[----:B---3--:R1:W3:Y:S02]  /*1bd0*/  SHFL.IDX PT, R0, R8, 0x5, 0x181f ;  /* 0x00b81f0008007f89 */ /* 0x0082e400000e0000 */
.L_x_3896:
        /* <DEDUP_REMOVED lines=15> */
.L_x_3802:
[----:B------:R-:W-:Y:S05]  /*1cd0*/  BSYNC B0 ;  /* 0x0000000000007941 */ /* 0x000fea0003800000 */
.L_x_3801:
[----:B------:R-:W-:Y:S05]  /*1ce0*/  BRA.DIV ~URZ, `(.L_x_3803) ;  /* 0x00010fa27f007947 */ /* 0x000fea000b800000 */
[----:B--2---:R2:W1:Y:S02]  /*1cf0*/  SHFL.IDX PT, R9, R7, 0x6, 0x181f ;  /* 0x00d81f0007097f89 */ /* 0x00446400000e0000 */
.L_x_3897:
[----:B------:R-:W-:Y:S05]  /*1d00*/  BRA.DIV ~URZ, `(.L_x_3804) ;  /* 0x00010ff27f007947 */ /* 0x000fea000b800000 */
[----:B---3--:R3:W2:Y:S02]  /*1d10*/  SHFL.IDX PT, R0, R8, 0x6, 0x181f ;  /* 0x00d81f0008007f89 */ /* 0x0086a400000e0000 */
.L_x_3898:
        /* <DEDUP_REMOVED lines=15> */
.L_x_3806:
[----:B------:R-:W-:Y:S05]  /*1e10*/  BSYNC B0 ;  /* 0x0000000000007941 */ /* 0x000fea0003800000 */
.L_x_3805:
[----:B------:R-:W-:Y:S05]  /*1e20*/  BRA.DIV ~URZ, `(.L_x_3807) ;  /* 0x00010f427f007947 */ /* 0x000fea000b800000 */
[----:B--2---:R-:W2:Y:S04]  /*1e30*/  SHFL.IDX PT, R7, R7, 0x7, 0x181f ;  /* 0x00f81f0007077f89 */ /* 0x004ea800000e0000 */
[----:B------:R1:W3:Y:S02]  /*1e40*/  SHFL.IDX PT, R0, R8, 0x7, 0x181f ;  /* 0x00f81f0008007f89 */ /* 0x0002e400000e0000 */
.L_x_3899:
[----:B------:R-:W-:Y:S01]  /*1e50*/  IADD3 R6, R6, 0x70, RZ ;  /* 0x0000007006067810 */ /* 0x000fe20007ffe0ff */
[----:B-----5:R-:W-:Y:S01]  /*1e60*/  IMAD.WIDE.U32 R158, R10, c[0x0][0x2b0], RZ ;  /* 0x0000ac000a9e7a25 */ /* 0x020fe200078e00ff */
[----:B------:R-:W-:-:S02]  /*1e70*/  SHF.R.S32.HI R23, RZ, 0x1f, R250 ;  /* 0x0000001fff177819 */ /* 0x000fc400000114fa */
[----:B------:R-:W-:Y:S02]  /*1e80*/  ISETP.GE.AND P2, PT, R6, R11, PT ;  /* 0x0000000b0600720c */ /* 0x000fe40003f46270 */
[----:B------:R1:W-:Y:S01]  /*1e90*/  STL.64 [R1+0x28], R158 ;  /* 0x0000289e01007387 */ /* 0x0003e20000100a00 */
[----:B------:R-:W-:-:S10]  /*1ea0*/  SHF.R.S32.HI R22, RZ, 0x1f, R251 ;  /* 0x0000001fff167819 */ /* 0x000fd400000114fb */
[CC--:B-1-3--:R-:W-:Y:S02]  /*1eb0*/  @!P2 LEA R4, P1, R250.reuse, R0.reuse, 0x1 ;  /* 0x00000000fa04a211 */ /* 0x0cafe400078208ff */
[C---:B------:R-:W-:Y:S02]  /*1ec0*/  @!P2 LEA R2, P0, R251.reuse, R0, 0x1 ;  /* 0x00000000fb02a211 */ /* 0x040fe400078008ff */
[----:B------:R-:W-:Y:S02]  /*1ed0*/  SHF.R.S32.HI R0, RZ, 0x1f, R10 ;  /* 0x0000001fff007819 */ /* 0x000fe4000001140a */
[-C--:B--2---:R-:W-:Y:S02]  /*1ee0*/  @!P2 LEA.HI.X R5, R250, R7.reuse, R23, 0x1, P1 ;  /* 0x00000007fa05a211 */ /* 0x084fe400008f0c17 */
[----:B------:R-:W-:Y:S01]  /*1ef0*/  @!P2 LEA.HI.X R3, R251, R7, R22, 0x1, P0 ;  /* 0x00000007fb03a211 */ /* 0x000fe200000f0c16 */
[----:B------:R-:W-:Y:S02]  /*1f00*/  IMAD R0, R0, c[0x0][0x2b0], RZ ;  /* 0x0000ac0000007a24 */ /* 0x000fe400078e02ff */
[----:B------:R-:W-:Y:S01]  /*1f10*/  @!PT LDS RZ, [RZ] ;  /* 0x00000000fffff984 */ /* 0x000fe20000000800 */
[----:B------:R-:W-:Y:S01]  /*1f20*/  @!PT LDS RZ, [RZ] ;  /* 0x00000000fffff984 */ /* 0x000fe20000000800 */
[----:B------:R-:W-:Y:S01]  /*1f30*/  @!PT LDS RZ, [RZ] ;  /* 0x00000000fffff984 */ /* 0x000fe20000000800 */
[----:B------:R1:W-:Y:S02]  /*1f40*/  @!P2 LDGSTS.E.BYPASS.LTC128B.128 [R247+0xb900], [R4.64], !P5 ;  /* 0x0b90000004f7afae */ /* 0x0003e4000e901d46 */
[----:B------:R-:W-:-:S02]  /*1f50*/  IMAD R0, R10, c[0x0][0x2b4], R0 ;  /* 0x0000ad000a007a24 */ /* 0x000fc400078e0200 */
[----:B------:R1:W-:Y:S02]  /*1f60*/  @!P2 LDGSTS.E.BYPASS.LTC128B.128 [R247+0xf900], [R2.64], !P3 ;  /* 0x0f90000002f7afae */ /* 0x0003e4000d901d46 */
[----:B------:R-:W-:Y:S02]  /*1f70*/  IMAD.IADD R156, R159, 0x1, R0 ;  /* 0x000000019f9c7824 */ /* 0x000fe400078e0200 */
[----:B------:R-:W0:Y:S01]  /*1f80*/  LDGDEPBAR ;  /* 0x00000000000079af */ /* 0x000e220000000000 */
[----:B------:R-:W-:Y:S03]  /*1f90*/  WARPSYNC 0xffffffff ;  /* 0xffffffff00007948 */ /* 0x000fe60003800000 */
[----:B------:R1:W-:Y:S02]  /*1fa0*/  STL [R1+0x3c], R156 ;  /* 0x00003c9c01007387 */ /* 0x0003e40000100800 */
[----:B------:R-:W2:Y:S04]  /*1fb0*/  LDL R157, [R1+0x10] ;  /* 0x00001000019d7983 */ /* 0x000ea80000100800 */
[----:B------:R-:W3:Y:S01]  /*1fc0*/  LDL R160, [R1+0x18] ;  /* 0x0000180001a07983 */ /* 0x000ee20000100800 */
[----:B------:R-:W-:-:S02]  /*1fd0*/  IMAD.MOV.U32 R0, RZ, RZ, c[0x0][0x2b8] ;  /* 0x0000ae00ff007624 */ /* 0x000fc400078e00ff */
[----:B------:R-:W-:Y:S01]  /*1fe0*/  IMAD.MOV.U32 R9, RZ, RZ, c[0x0][0x2ac] ;  /* 0x0000ab00ff097624 */ /* 0x000fe200078e00ff */
[----:B------:R-:W5:Y:S02]  /*1ff0*/  LDL R26, [R1+0x4c] ;  /* 0x00004c00011a7983 */ /* 0x000f640000100800 */
[----:B------:R-:W-:Y:S01]  /*2000*/  ISETP.NE.AND P3, PT, R0, 0x1, PT ;  /* 0x000000010000780c */ /* 0x000fe20003f65270 */
[----:B------:R-:W-:Y:S02]  /*2010*/  IMAD R9, R9, c[0x0][0x1d0], RZ ;  /* 0x0000740009097a24 */ /* 0x000fe400078e02ff */
[----:B------:R-:W-:Y:S01]  /*2020*/  IMAD.MOV.U32 R246, RZ, RZ, RZ ;  /* 0x000000fffff67224 */ /* 0x000fe200078e00ff */
[----:B------:R-:W-:Y:S01]  /*2030*/  BAR.SYNC.DEFER_BLOCKING 0x0 ;  /* 0x0000000000007b1d */ /* 0x000fe20000010000 */
[----:B-12---:R-:W-:-:S05]  /*2040*/  IMAD R2, R224, 0x40, R157 ;  /* 0x00000040e0027824 */ /* 0x006fca00078e029d */
[----:B------:R-:W-:-:S04]  /*2050*/  IADD3 R2, R2, -0x40, RZ ;  /* 0xffffffc002027810 */ /* 0x000fc80007ffe0ff */
[C---:B------:R-:W-:Y:S01]  /*2060*/  ISETP.GE.AND P1, PT, R2.reuse, R9, PT ;  /* 0x000000090200720c */ /* 0x040fe20003f26270 */
[----:B---3--:R-:W-:-:S03]  /*2070*/  IMAD.IADD R2, R2, 0x1, R160 ;  /* 0x0000000102027824 */ /* 0x008fc600078e02a0 */
        /* <DEDUP_REMOVED lines=8> */
[----:B------:R-:W2:Y:S01]  /*2100*/  @!P1 LDG.E R246, [R4.64] ;  /* 0x0000000604f69981 */ /* 0x000ea2000c1e1900 */
[----:B------:R-:W-:-:S04]  /*2110*/  IMAD.MOV R0, RZ, RZ, -R0 ;  /* 0x000000ffff007224 */ /* 0x000fc800078e0a00 */
[----:B------:R-:W-:Y:S01]  /*2120*/  IMAD R249, R0, c[0x0][0x2b8], R2 ;  /* 0x0000ae0000f97a24 */ /* 0x000fe200078e0202 */
[----:B------:R-:W1:Y:S04]  /*2130*/  S2R R12, SR_TID.X ;  /* 0x00000000000c7919 */ /* 0x000e680000002100 */
[----:B------:R-:W-:Y:S01]  /*2140*/  SHF.R.S32.HI R13, RZ, 0x1f, R249 ;  /* 0x0000001fff0d7819 */ /* 0x000fe200000114f9 */
[----:B------:R-:W-:-:S04]  /*2150*/  IMAD.WIDE.U32 R2, R249, c[0x0][0x1e0], RZ ;  /* 0x00007800f9027a25 */ /* 0x000fc800078e00ff */
[----:B------:R-:W-:-:S04]  /*2160*/  IMAD R0, R13, c[0x0][0x1e0], RZ ;  /* 0x000078000d007a24 */ /* 0x000fc800078e02ff */
[----:B------:R-:W-:-:S04]  /*2170*/  IMAD R0, R249, c[0x0][0x1e4], R0 ;  /* 0x00007900f9007a24 */ /* 0x000fc800078e0200 */
[----:B------:R-:W-:Y:S02]  /*2180*/  IMAD.IADD R3, R3, 0x1, R0 ;  /* 0x0000000103037824 */ /* 0x000fe400078e0200 */
[----:B------:R-:W-:Y:S02]  /*2190*/  IMAD R0, R21, c[0x0][0x1e8], RZ ;  /* 0x00007a0015007a24 */ /* 0x000fe400078e02ff */
[----:B-----5:R-:W-:-:S04]  /*21a0*/  IMAD.WIDE.U32 R154, R26, c[0x0][0x1e8], RZ ;  /* 0x00007a001a9a7a25 */ /* 0x020fc800078e00ff */
[----:B------:R-:W-:Y:S01]  /*21b0*/  IMAD R0, R26, c[0x0][0x1ec], R0 ;  /* 0x00007b001a007a24 */ /* 0x000fe200078e0200 */
[----:B-1--4-:R-:W-:-:S03]  /*21c0*/  SHF.R.S32.HI R8, RZ, 0x1f, R12 ;  /* 0x0000001fff087819 */ /* 0x012fc6000001140c */
[----:B------:R-:W-:Y:S01]  /*21d0*/  IMAD.IADD R153, R155, 0x1, R0 ;  /* 0x000000019b997824 */ /* 0x000fe200078e0200 */
[----:B------:R-:W-:-:S04]  /*21e0*/  LEA.HI R8, R8, R12, RZ, 0x3 ;  /* 0x0000000c08087211 */ /* 0x000fc800078f18ff */
[----:B------:R-:W-:Y:S01]  /*21f0*/  SHF.R.S32.HI R8, RZ, 0x3, R8 ;  /* 0x00000003ff087819 */ /* 0x000fe20000011408 */
[----:B------:R-:W-:Y:S01]  /*2200*/  IMAD.WIDE.U32 R24, R26, c[0x0][0x210], RZ ;  /* 0x000084001a187a25 */ /* 0x000fe200078e00ff */
[----:B------:R-:W-:Y:S04]  /*2210*/  STL.64 [R1+0x20], R154 ;  /* 0x0000209a01007387 */ /* 0x000fe80000100a00 */
[----:B------:R-:W-:Y:S04]  /*2220*/  STL [R1+0x38], R153 ;  /* 0x0000389901007387 */ /* 0x000fe80000100800 */
[----:B------:R-:W-:Y:S01]  /*2230*/  STL.64 [R1+0x30], R24 ;  /* 0x0000301801007387 */ /* 0x000fe20000100a00 */
[----:B------:R-:W-:-:S02]  /*2240*/  IMAD.SHL.U32 R67, R250, 0x2, RZ ;  /* 0x00000002fa437824 */ /* 0x000fc400078e00ff */
[----:B------:R-:W-:Y:S01]  /*2250*/  IMAD.SHL.U32 R152, R251, 0x2, RZ ;  /* 0x00000002fb987824 */ /* 0x000fe200078e00ff */
[----:B------:R-:W-:Y:S02]  /*2260*/  IADD3 R232, R233, 0x20, RZ ;  /* 0x00000020e9e87810 */ /* 0x000fe40007ffe0ff */
[----:B------:R-:W-:Y:S02]  /*2270*/  SHF.L.U64.HI R64, R250, 0x1, R23 ;  /* 0x00000001fa407819 */ /* 0x000fe40000010217 */
[----:B------:R-:W-:Y:S02]  /*2280*/  SHF.L.U64.HI R65, R251, 0x1, R22 ;  /* 0x00000001fb417819 */ /* 0x000fe40000010216 */
[----:B--2---:R-:W-:Y:S01]  /*2290*/  SHF.R.S32.HI R20, RZ, 0x1f, R246 ;  /* 0x0000001fff147819 */ /* 0x004fe200000114f6 */
[----:B------:R-:W-:-:S04]  /*22a0*/  IMAD.WIDE.U32 R2, R246, c[0x0][0x1f0], R2 ;  /* 0x00007c00f6027a25 */ /* 0x000fc800078e0002 */
[----:B------:R-:W-:Y:S01]  /*22b0*/  IMAD R4, R20, c[0x0][0x1f0], RZ ;  /* 0x00007c0014047a24 */ /* 0x000fe200078e02ff */
[----:B------:R-:W-:-:S03]  /*22c0*/  IADD3 R2, P0, R2, R154, RZ ;  /* 0x0000009a02027210 */ /* 0x000fc60007f1e0ff */
[----:B------:R-:W-:Y:S01]  /*22d0*/  IMAD R0, R246, c[0x0][0x1f4], R4 ;  /* 0x00007d00f6007a24 */ /* 0x000fe200078e0204 */
[----:B------:R-:W-:-:S04]  /*22e0*/  LEA R4, R224, 0xffffffc0, 0x6 ;  /* 0xffffffc0e0047811 */ /* 0x000fc800078e30ff */
[----:B------:R-:W-:Y:S02]  /*22f0*/  IADD3.X R3, R153, R3, R0, P0, !PT ;  /* 0x0000000399037210 */ /* 0x000fe400007fe400 */
[----:B------:R-:W-:Y:S01]  /*2300*/  LEA R0, P0, R2, c[0x0][0x1c8], 0x1 ;  /* 0x0000720002007a11 */ /* 0x000fe200078008ff */
[----:B------:R-:W-:-:S03]  /*2310*/  IMAD.IADD R66, R9, 0x1, -R4 ;  /* 0x0000000109427824 */ /* 0x000fc600078e0a04 */
[----:B------:R-:W-:Y:S01]  /*2320*/  LEA.HI.X R12, R2, c[0x0][0x1cc], R3, 0x1, P0 ;  /* 0x00007300020c7a11 */ /* 0x000fe200000f0c03 */
[----:B------:R-:W1:Y:S01]  /*2330*/  SHFL.IDX PT, R4, R0, RZ, 0x181f ;  /* 0x00181fff00047589 */ /* 0x000e6200000e0000 */
[----:B------:R-:W-:-:S03]  /*2340*/  IMAD.IADD R28, R66, 0x1, -R8 ;  /* 0x00000001421c7824 */ /* 0x000fc600078e0a08 */
[----:B------:R-:W2:Y:S02]  /*2350*/  SHFL.IDX PT, R7, R12, RZ, 0x181f ;  /* 0x00181fff0c077589 */ /* 0x000ea400000e0000 */
[C---:B------:R-:W-:Y:S02]  /*2360*/  ISETP.GE.AND P5, PT, R28.reuse, 0x1, PT ;  /* 0x000000011c00780c */ /* 0x040fe40003fa6270 */
[----:B------:R-:W3:Y:S04]  /*2370*/  SHFL.IDX PT, R5, R0, 0x1, 0x181f ;  /* 0x00381f0000057f89 */ /* 0x000ee800000e0000 */
[----:B------:R-:W4:Y:S01]  /*2380*/  SHFL.IDX PT, R10, R12, 0x1, 0x181f ;  /* 0x00381f000c0a7f89 */ /* 0x000f2200000e0000 */
[----:B------:R-:W-:-:S06]  /*2390*/  ISETP.GE.AND P2, PT, R28, 0x11, PT ;  /* 0x000000111c00780c */ /* 0x000fcc0003f46270 */
[C---:B------:R-:W-:Y:S02]  /*23a0*/  @P5 ISETP.GE.AND P1, PT, R250.reuse, c[0x0][0x1d4], PT ;  /* 0x00007500fa005a0c */ /* 0x040fe40003f26270 */
[C---:B-1----:R-:W-:Y:S01]  /*23b0*/  @P5 LEA R2, P0, R250.reuse, R4, 0x1 ;  /* 0x00000004fa025211 */ /* 0x042fe200078008ff */
[----:B------:R-:W1:Y:S03]  /*23c0*/  SHFL.IDX PT, R9, R0, 0x2, 0x181f ;  /* 0x00581f0000097f89 */ /* 0x000e6600000e0000 */
[C---:B--2---:R-:W-:Y:S01]  /*23d0*/  @P5 LEA.HI.X R3, R250.reuse, R7, R23, 0x1, P0 ;  /* 0x00000007fa035211 */ /* 0x044fe200000f0c17 */
[----:B------:R-:W2:Y:S06]  /*23e0*/  SHFL.IDX PT, R11, R12, 0x2, 0x181f ;  /* 0x00581f000c0b7f89 */ /* 0x000eac00000e0000 */
[----:B------:R5:W-:Y:S01]  /*23f0*/  @P5 LDGSTS.E.BYPASS.LTC128B.128 [R247+0x4100], [R2.64], !P1 ;  /* 0x0410000002f75fae */ /* 0x000be2000c901d46 */
[----:B---3--:R-:W-:-:S02]  /*2400*/  @P2 LEA R6, P6, R250, R5, 0x1 ;  /* 0x00000005fa062211 */ /* 0x008fc400078c08ff */
[C---:B------:R-:W-:Y:S01]  /*2410*/  @P5 ISETP.GE.AND P0, PT, R251.reuse, c[0x0][0x1d4], PT ;  /* 0x00007500fb005a0c */ /* 0x040fe20003f06270 */
[----:B------:R-:W3:Y:S04]  /*2420*/  SHFL.IDX PT, R8, R0, 0x3, 0x181f ;  /* 0x00781f0000087f89 */ /* 0x000ee800000e0000 */
[----:B------:R-:W1:Y:S01]  /*2430*/  SHFL.IDX PT, R0, R12, 0x3, 0x181f ;  /* 0x00781f000c007f89 */ /* 0x000e6200000e0000 */
[----:B-----5:R-:W-:-:S04]  /*2440*/  @P5 LEA R2, P1, R251, R4, 0x1 ;  /* 0x00000004fb025211 */ /* 0x020fc800078208ff */
[C---:B------:R-:W-:Y:S02]  /*2450*/  @P5 LEA.HI.X R3, R251.reuse, R7, R22, 0x1, P1 ;  /* 0x00000007fb035211 */ /* 0x040fe400008f0c16 */
[----:B----4-:R-:W-:Y:S02]  /*2460*/  @P2 LEA.HI.X R7, R250, R10, R23, 0x1, P6 ;  /* 0x0000000afa072211 */ /* 0x010fe400030f0c17 */
[----:B------:R-:W-:Y:S01]  /*2470*/  ISETP.GE.AND P6, PT, R28, 0x21, PT ;  /* 0x000000211c00780c */ /* 0x000fe20003fc6270 */
[----:B------:R1:W-:Y:S01]  /*2480*/  @P5 LDGSTS.E.BYPASS.LTC128B.128 [R247+0x6100], [R2.64], !P0 ;  /* 0x0610000002f75fae */ /* 0x0003e2000c101d46 */
[----:B------:R-:W-:Y:S02]  /*2490*/  @P2 ISETP.GE.AND P1, PT, R250, c[0x0][0x1d4], PT ;  /* 0x00007500fa002a0c */ /* 0x000fe40003f26270 */
[----:B------:R-:W-:-:S04]  /*24a0*/  @P2 LEA R4, P0, R251, R5, 0x1 ;  /* 0x00000005fb042211 */ /* 0x000fc800078008ff */
[----:B------:R-:W-:-:S07]  /*24b0*/  @P2 LEA.HI.X R5, R251, R10, R22, 0x1, P0 ;  /* 0x0000000afb052211 */ /* 0x000fce00000f0c16 */
[----:B------:R4:W-:Y:S01]  /*24c0*/  @P2 LDGSTS.E.BYPASS.LTC128B.128 [R247+0x4900], [R6.64], !P1 ;  /* 0x0490000006f72fae */ /* 0x0009e2000c901d46 */
[----:B------:R-:W-:Y:S02]  /*24d0*/  @P2 ISETP.GE.AND P1, PT, R251, c[0x0][0x1d4], PT ;  /* 0x00007500fb002a0c */ /* 0x000fe40003f26270 */
[C---:B------:R-:W-:Y:S02]  /*24e0*/  @P6 ISETP.GE.AND P0, PT, R250.reuse, c[0x0][0x1d4], PT ;  /* 0x00007500fa006a0c */ /* 0x040fe40003f06270 */
[----:B-1----:R-:W-:-:S09]  /*24f0*/  @P6 LEA R2, P5, R250, R9, 0x1 ;  /* 0x00000009fa026211 */ /* 0x002fd200078a08ff */
[----:B------:R3:W-:Y:S01]  /*2500*/  @P2 LDGSTS.E.BYPASS.LTC128B.128 [R247+0x6900], [R4.64], !P1 ;  /* 0x0690000004f72fae */ /* 0x0007e2000c901d46 */
[----:B--2---:R-:W-:Y:S02]  /*2510*/  @P6 LEA.HI.X R3, R250, R11, R23, 0x1, P5 ;  /* 0x0000000bfa036211 */ /* 0x004fe400028f0c17 */
[----:B------:R-:W-:-:S03]  /*2520*/  ISETP.GE.AND P5, PT, R28, 0x31, PT ;  /* 0x000000311c00780c */ /* 0x000fc60003fa6270 */
[----:B------:R1:W-:Y:S01]  /*2530*/  @P6 LDGSTS.E.BYPASS.LTC128B.128 [R247+0x5100], [R2.64], !P0 ;  /* 0x0510000002f76fae */ /* 0x0003e2000c101d46 */
[----:B----4-:R-:W-:-:S04]  /*2540*/  @P6 LEA R6, P2, R251, R9, 0x1 ;  /* 0x00000009fb066211 */ /* 0x010fc800078408ff */
[C---:B------:R-:W-:Y:S02]  /*2550*/  @P6 LEA.HI.X R7, R251.reuse, R11, R22, 0x1, P2 ;  /* 0x0000000bfb076211 */ /* 0x040fe400010f0c16 */
[----:B------:R-:W-:-:S03]  /*2560*/  @P6 ISETP.GE.AND P2, PT, R251, c[0x0][0x1d4], PT ;  /* 0x00007500fb006a0c */ /* 0x000fc60003f46270 */
[----:B---3--:R-:W-:-:S04]  /*2570*/  @P5 LEA R4, P1, R250, R8, 0x1 ;  /* 0x00000008fa045211 */ /* 0x008fc800078208ff */
[----:B------:R-:W-:-:S06]  /*2580*/  @P5 LEA.HI.X R5, R250, R0, R23, 0x1, P1 ;  /* 0x00000000fa055211 */ /* 0x000fcc00008f0c17 */
[----:B------:R2:W-:Y:S01]  /*2590*/  @P6 LDGSTS.E.BYPASS.LTC128B.128 [R247+0x7100], [R6.64], !P2 ;  /* 0x0710000006f76fae */ /* 0x0005e2000d101d46 */
[C---:B-1----:R-:W-:Y:S02]  /*25a0*/  @P5 LEA R2, P0, R251.reuse, R8, 0x1 ;  /* 0x00000008fb025211 */ /* 0x042fe400078008ff */
[----:B------:R-:W-:Y:S02]  /*25b0*/  @P5 ISETP.GE.AND P1, PT, R250, c[0x0][0x1d4], PT ;  /* 0x00007500fa005a0c */ /* 0x000fe40003f26270 */
[C---:B------:R-:W-:Y:S02]  /*25c0*/  @P5 LEA.HI.X R3, R251.reuse, R0, R22, 0x1, P0 ;  /* 0x00000000fb035211 */ /* 0x040fe400000f0c16 */
[----:B------:R-:W-:-:S09]  /*25d0*/  @P5 ISETP.GE.AND P0, PT, R251, c[0x0][0x1d4], PT ;  /* 0x00007500fb005a0c */ /* 0x000fd20003f06270 */
[----:B------:R2:W-:Y:S04]  /*25e0*/  @P5 LDGSTS.E.BYPASS.LTC128B.128 [R247+0x5900], [R4.64], !P1 ;  /* 0x0590000004f75fae */ /* 0x0005e8000c901d46 */
[----:B------:R1:W-:Y:S04]  /*25f0*/  @P5 LDGSTS.E.BYPASS.LTC128B.128 [R247+0x7900], [R2.64], !P0 ;  /* 0x0790000002f75fae */ /* 0x0003e8000c101d46 */
[----:B------:R-:W0:Y:S01]  /*2600*/  LDGDEPBAR ;  /* 0x00000000000079af */ /* 0x000e220000000000 */
[----:B------:R-:W-:-:S04]  /*2610*/  IMAD R0, R13, c[0x0][0x208], RZ ;  /* 0x000082000d007a24 */ /* 0x000fc800078e02ff */
[C---:B------:R-:W-:Y:S02]  /*2620*/  IMAD R0, R249.reuse, c[0x0][0x20c], R0 ;  /* 0x00008300f9007a24 */ /* 0x040fe400078e0200 */
[----:B-1----:R-:W-:Y:S01]  /*2630*/  IMAD.WIDE.U32 R2, R249, c[0x0][0x208], RZ ;  /* 0x00008200f9027a25 */ /* 0x002fe200078e00ff */
[----:B------:R-:W-:-:S04]  /*2640*/  DEPBAR.LE SB0, 0x1 ;  /* 0x000080400000791a */ /* 0x000fc80000000000 */
[----:B------:R-:W-:Y:S01]  /*2650*/  IMAD.IADD R3, R3, 0x1, R0 ;  /* 0x0000000103037824 */ /* 0x000fe200078e0200 */
[----:B------:R-:W-:-:S04]  /*2660*/  DEPBAR.LE SB0, 0x0 ;  /* 0x000080000000791a */ /* 0x000fc80000000000 */
[----:B------:R-:W-:Y:S01]  /*2670*/  IMAD R0, R21, c[0x0][0x210], RZ ;  /* 0x0000840015007a24 */ /* 0x000fe200078e02ff */
[----:B------:R-:W-:Y:S03]  /*2680*/  BAR.SYNC.DEFER_BLOCKING 0x0 ;  /* 0x0000000000007b1d */ /* 0x000fe60000010000 */
[----:B------:R-:W-:-:S04]  /*2690*/  IMAD R0, R26, c[0x0][0x214], R0 ;  /* 0x000085001a007a24 */ /* 0x000fc800078e0200 */
[----:B------:R-:W-:Y:S02]  /*26a0*/  IMAD.IADD R9, R25, 0x1, R0 ;  /* 0x0000000119097824 */ /* 0x000fe400078e0200 */
[----:B------:R-:W1:Y:S01]  /*26b0*/  S2R R25, SR_TID.X ;  /* 0x0000000000197919 */ /* 0x000e620000002100 */
[----:B------:R-:W-:Y:S02]  /*26c0*/  IMAD R8, R20, c[0x0][0x218], RZ ;  /* 0x0000860014087a24 */ /* 0x000fe400078e02ff */
[----:B------:R-:W-:-:S04]  /*26d0*/  IMAD.WIDE.U32 R2, R246, c[0x0][0x218], R2 ;  /* 0x00008600f6027a25 */ /* 0x000fc800078e0002 */
[----:B------:R-:W-:Y:S01]  /*26e0*/  IMAD R0, R246, c[0x0][0x21c], R8 ;  /* 0x00008700f6007a24 */ /* 0x000fe200078e0208 */
[----:B------:R-:W-:-:S04]  /*26f0*/  IADD3 R2, P0, R2, R24, RZ ;  /* 0x0000001802027210 */ /* 0x000fc80007f1e0ff */
[----:B------:R-:W-:Y:S01]  /*2700*/  IADD3.X R3, R9, R3, R0, P0, !PT ;  /* 0x0000000309037210 */ /* 0x000fe200007fe400 */
[----:B--2---:R-:W-:Y:S04]  /*2710*/  LDSM.16.M88.4 R4, [R240+0x2000] ;  /* 0x00200000f004783b */ /* 0x004fe80000000200 */
[----:B------:R-:W-:Y:S04]  /*2720*/  LDSM.16.M88.4 R16, [R233] ;  /* 0x00000000e910783b */ /* 0x000fe80000000200 */
[----:B------:R-:W-:Y:S01]  /*2730*/  LDSM.16.M88.4 R12, [R240] ;  /* 0x00000000f00c783b */ /* 0x000fe20000000200 */
[----:B-1----:R-:W-:-:S02]  /*2740*/  SHF.R.S32.HI R24, RZ, 0x1f, R25 ;  /* 0x0000001fff187819 */ /* 0x002fc40000011419 */
[----:B------:R-:W-:Y:S01]  /*2750*/  LEA R0, P0, R2, c[0x0][0x1f8], 0x1 ;  /* 0x00007e0002007a11 */ /* 0x000fe200078008ff */
[----:B------:R-:W-:Y:S01]  /*2760*/  LDSM.16.M88.4 R32, [R233+0x800] ;  /* 0x00080000e920783b */ /* 0x000fe20000000200 */
[----:B------:R-:W-:Y:S02]  /*2770*/  LEA.HI R24, R24, R25, RZ, 0x3 ;  /* 0x0000001918187211 */ /* 0x000fe400078f18ff */
[----:B------:R-:W-:Y:S01]  /*2780*/  LEA.HI.X R20, R2, c[0x0][0x1fc], R3, 0x1, P0 ;  /* 0x00007f0002147a11 */ /* 0x000fe200000f0c03 */
[----:B------:R-:W-:Y:S01]  /*2790*/  LDSM.16.M88.4 R44, [R233+0x1000] ;  /* 0x00100000e92c783b */ /* 0x000fe20000000200 */
[----:B------:R-:W-:-:S03]  /*27a0*/  LOP3.LUT R24, R24, 0xfffffff8, RZ, 0xc0, !PT ;  /* 0xfffffff818187812 */ /* 0x000fc600078ec0ff */
[----:B------:R-:W1:Y:S02]  /*27b0*/  SHFL.IDX PT, R3, R0, RZ, 0x181f ;  /* 0x00181fff00037589 */ /* 0x000e6400000e0000 */
[----:B------:R-:W-:Y:S02]  /*27c0*/  IMAD.IADD R24, R25, 0x1, -R24 ;  /* 0x0000000119187824 */ /* 0x000fe400078e0a18 */
[----:B------:R-:W2:Y:S04]  /*27d0*/  SHFL.IDX PT, R8, R20, RZ, 0x181f ;  /* 0x00181fff14087589 */ /* 0x000ea800000e0000 */
[----:B------:R-:W-:Y:S04]  /*27e0*/  LDSM.16.M88.4 R48, [R233+0x1800] ;  /* 0x00180000e930783b */ /* 0x000fe80000000200 */
[----:B------:R-:W3:Y:S01]  /*27f0*/  SHFL.IDX PT, R2, R0, 0x1, 0x181f ;  /* 0x00381f0000027f89 */ /* 0x000ee200000e0000 */
[----:B------:R-:W-:-:S03]  /*2800*/  R2P PR, R24, 0x6 ;  /* 0x0000000618007804 */ /* 0x000fc60000000000 */
[----:B------:R-:W-:Y:S04]  /*2810*/  STL [R1+0x40], R9 ;  /* 0x0000400901007387 */ /* 0x000fe80000100800 */
[----:B------:R-:W4:Y:S04]  /*2820*/  SHFL.IDX PT, R10, R20, 0x1, 0x181f ;  /* 0x00381f00140a7f89 */ /* 0x000f2800000e0000 */
[----:B------:R-:W5:Y:S04]  /*2830*/  SHFL.IDX PT, R9, R0, 0x2, 0x181f ;  /* 0x00581f0000097f89 */ /* 0x000f6800000e0000 */
[----:B------:R-:W5:Y:S04]  /*2840*/  SHFL.IDX PT, R11, R20, 0x2, 0x181f ;  /* 0x00581f00140b7f89 */ /* 0x000f6800000e0000 */
[----:B------:R-:W5:Y:S01]  /*2850*/  SHFL.IDX PT, R0, R0, 0x3, 0x181f ;  /* 0x00781f0000007f89 */ /* 0x000f6200000e0000 */
[----:B-1----:R-:W-:-:S03]  /*2860*/  IADD3 R26, P0, R3, R67, RZ ;  /* 0x00000043031a7210 */ /* 0x002fc60007f1e0ff */
[----:B------:R1:W1:Y:S01]  /*2870*/  SHFL.IDX PT, R29, R20, 0x3, 0x181f ;  /* 0x00781f00141d7f89 */ /* 0x00026200000e0000 */
[----:B------:R-:W-:Y:S02]  /*2880*/  @P1 IADD3 R232, R233, -0x20, RZ ;  /* 0xffffffe0e9e81810 */ /* 0x000fe40007ffe0ff */
[----:B------:R-:W-:Y:S01]  /*2890*/  IADD3 R24, P1, R3, R152, RZ ;  /* 0x0000009803187210 */ /* 0x000fe20007f3e0ff */
[--C-:B--2---:R-:W-:Y:S01]  /*28a0*/  IMAD.X R27, R8, 0x1, R64.reuse, P0 ;  /* 0x00000001081b7824 */ /* 0x104fe200000e0640 */
[----:B---3--:R-:W-:Y:S01]  /*28b0*/  IADD3 R22, P0, R2, R67, RZ ;  /* 0x0000004302167210 */ /* 0x008fe20007f1e0ff */
[----:B------:R-:W-:Y:S01]  /*28c0*/  HMMA.16816.F32 R52, R4, R16, RZ ;  /* 0x000000100434723c */ /* 0x000fe200000018ff */
[----:B------:R-:W-:Y:S01]  /*28d0*/  ISETP.GE.AND P5, PT, R250, c[0x0][0x1d4], PT ;  /* 0x00007500fa007a0c */ /* 0x000fe20003fa6270 */
[----:B------:R-:W-:Y:S01]  /*28e0*/  IMAD.X R25, R8, 0x1, R65, P1 ;  /* 0x0000000108197824 */ /* 0x000fe200008e0641 */
[----:B------:R-:W-:Y:S01]  /*28f0*/  LDSM.16.M88.4 R60, [R232] ;  /* 0x00000000e83c783b */ /* 0x000fe20000000200 */
[----:B----4-:R-:W-:-:S04]  /*2900*/  IMAD.X R23, R10, 0x1, R64, P0 ;  /* 0x000000010a177824 */ /* 0x010fc800000e0640 */
[----:B------:R-:W-:Y:S01]  /*2910*/  HMMA.16816.F32 R128, R12, R16, RZ ;  /* 0x000000100c80723c */ /* 0x000fe200000018ff */
[----:B------:R-:W-:Y:S01]  /*2920*/  ISETP.LT.OR P6, PT, R28, 0x1, P5 ;  /* 0x000000011c00780c */ /* 0x000fe20002fc1670 */
[----:B------:R-:W-:Y:S04]  /*2930*/  LDSM.16.M88.4 R40, [R232+0x800] ;  /* 0x00080000e828783b */ /* 0x000fe80000000200 */
[----:B------:R-:W-:Y:S01]  /*2940*/  LDSM.16.M88.4 R36, [R232+0x1000] ;  /* 0x00100000e824783b */ /* 0x000fe20000000200 */
[----:B------:R-:W-:Y:S02]  /*2950*/  IADD3 R16, P1, R2, R152, RZ ;  /* 0x0000009802107210 */ /* 0x000fe40007f3e0ff */
[----:B-----5:R-:W-:-:S03]  /*2960*/  IADD3 R2, P0, R9, R67, RZ ;  /* 0x0000004309027210 */ /* 0x020fc60007f1e0ff */
[----:B------:R-:W-:Y:S01]  /*2970*/  IMAD.X R17, R10, 0x1, R65, P1 ;  /* 0x000000010a117824 */ /* 0x000fe200008e0641 */
[----:B-1----:R-:W-:Y:S01]  /*2980*/  IADD3 R20, P1, R9, R152, RZ ;  /* 0x0000009809147210 */ /* 0x002fe20007f3e0ff */
[----:B------:R-:W-:Y:S01]  /*2990*/  HMMA.16816.F32 R96, R4, R18, RZ ;  /* 0x000000120460723c */ /* 0x000fe200000018ff */
[----:B------:R-:W-:-:S03]  /*29a0*/  IMAD.X R3, R11, 0x1, R64, P0 ;  /* 0x000000010b037824 */ /* 0x000fc600000e0640 */
[----:B------:R-:W-:Y:S01]  /*29b0*/  IMAD.X R21, R11, 0x1, R65, P1 ;  /* 0x000000010b157824 */ /* 0x000fe200008e0641 */
[----:B------:R-:W-:Y:S01]  /*29c0*/  ISETP.GE.AND P1, PT, R251, c[0x0][0x1d4], PT ;  /* 0x00007500fb007a0c */ /* 0x000fe20003f26270 */
[----:B------:R-:W-:Y:S02]  /*29d0*/  LDSM.16.M88.4 R8, [R242] ;  /* 0x00000000f208783b */ /* 0x000fe40000000200 */
[----:B------:R-:W-:Y:S07]  /*29e0*/  HMMA.16816.F32 R100, R12, R18, RZ ;  /* 0x000000120c64723c */ /* 0x000fee00000018ff */
[----:B------:R-:W-:Y:S01]  /*29f0*/  IADD3 R18, P0, R0, R67, RZ ;  /* 0x0000004300127210 */ /* 0x000fe20007f1e0ff */
[----:B------:R-:W-:Y:S04]  /*2a00*/  HMMA.16816.F32 R68, R4, R32, RZ ;  /* 0x000000200444723c */ /* 0x000fe800000018ff */
[----:B------:R-:W-:Y:S01]  /*2a10*/  IMAD.X R19, R29, 0x1, R64, P0 ;  /* 0x000000011d137824 */ /* 0x000fe200000e0640 */
[----:B------:R-:W-:-:S03]  /*2a20*/  ISETP.LT.OR P0, PT, R28, 0x1, P1 ;  /* 0x000000011c00780c */ /* 0x000fc60000f01670 */
[C---:B------:R-:W-:Y:S08]  /*2a30*/  HMMA.16816.F32 R56, R4.reuse, R44, RZ ;  /* 0x0000002c0438723c */ /* 0x040ff000000018ff */
[C---:B------:R-:W-:Y:S08]  /*2a40*/  HMMA.16816.F32 R76, R4.reuse, R48, RZ ;  /* 0x00000030044c723c */ /* 0x040ff000000018ff */
[C---:B------:R-:W-:Y:S08]  /*2a50*/  HMMA.16816.F32 R116, R4.reuse, R34, RZ ;  /* 0x000000220474723c */ /* 0x040ff000000018ff */
[C---:B------:R-:W-:Y:S08]  /*2a60*/  HMMA.16816.F32 R120, R4.reuse, R46, RZ ;  /* 0x0000002e0478723c */ /* 0x040ff000000018ff */
[----:B------:R-:W-:Y:S01]  /*2a70*/  HMMA.16816.F32 R124, R4, R50, RZ ;  /* 0x00000032047c723c */ /* 0x000fe200000018ff */
[----:B------:R-:W1:Y:S07]  /*2a80*/  LDSM.16.M88.4 R4, [R242+0x2000] ;  /* 0x00200000f204783b */ /* 0x000e6e0000000200 */
[C---:B------:R-:W-:Y:S08]  /*2a90*/  HMMA.16816.F32 R88, R12.reuse, R32, RZ ;  /* 0x000000200c58723c */ /* 0x040ff000000018ff */
[----:B------:R-:W-:Y:S01]  /*2aa0*/  HMMA.16816.F32 R92, R12, R34, RZ ;  /* 0x000000220c5c723c */ /* 0x000fe200000018ff */
[----:B------:R-:W2:Y:S04]  /*2ab0*/  LDSM.16.M88.4 R32, [R232+0x1800] ;  /* 0x00180000e820783b */ /* 0x000ea80000000200 */
        /* <DEDUP_REMOVED lines=12> */
[----:B------:R-:W-:-:S05]  /*2b80*/  ISETP.LT.OR P1, PT, R28, 0x31, P1 ;  /* 0x000000311c00780c */ /* 0x000fca0000f21670 */
[----:B------:R1:W-:Y:S01]  /*2b90*/  LDGSTS.E.BYPASS.LTC128B.128 [R247+0x1100], [R2.64], !P6 ;  /* 0x0110000002f77fae */ /* 0x0003e2000f101d46 */
[C---:B------:R-:W-:Y:S03]  /*2ba0*/  HMMA.16816.F32 R84, R12.reuse, R44, RZ ;  /* 0x0000002c0c54723c */ /* 0x040fe600000018ff */
[----:B------:R4:W-:Y:S04]  /*2bb0*/  LDGSTS.E.BYPASS.LTC128B.128 [R247+0x3100], [R20.64], !P0 ;  /* 0x0310000014f77fae */ /* 0x0009e8000c101d46 */
[----:B------:R5:W-:Y:S01]  /*2bc0*/  LDGSTS.E.BYPASS.LTC128B.128 [R247+0x1900], [R18.64], !P5 ;  /* 0x0190000012f77fae */ /* 0x000be2000e901d46 */
[C---:B------:R-:W-:Y:S08]  /*2bd0*/  HMMA.16816.F32 R80, R12.reuse, R46, RZ ;  /* 0x0000002e0c50723c */ /* 0x040ff000000018ff */
[----:B------:R-:W-:Y:S01]  /*2be0*/  HMMA.16816.F32 R72, R12, R48, RZ ;  /* 0x000000300c48723c */ /* 0x000fe200000018ff */
[----:B-1----:R-:W-:Y:S01]  /*2bf0*/  IMAD.MOV.U32 R3, RZ, RZ, 0x40 ;  /* 0x00000040ff037424 */ /* 0x002fe200078e00ff */
[----:B------:R-:W-:-:S06]  /*2c00*/  IADD3 R2, P6, R0, R152, RZ ;  /* 0x0000009800027210 */ /* 0x000fcc0007fde0ff */
[----:B---3--:R-:W-:Y:S01]  /*2c10*/  HMMA.16816.F32 R24, R12, R50, RZ ;  /* 0x000000320c18723c */ /* 0x008fe200000018ff */
[----:B------:R-:W-:Y:S01]  /*2c20*/  SEL R0, R3, 0xffffffc0, !P2 ;  /* 0xffffffc003007807 */ /* 0x000fe20005000000 */
[----:B------:R-:W-:-:S04]  /*2c30*/  IMAD.X R3, R29, 0x1, R65, P6 ;  /* 0x000000011d037824 */ /* 0x000fc800030e0641 */
[----:B------:R-:W-:Y:S02]  /*2c40*/  IMAD.IADD R235, R233, 0x1, R0 ;  /* 0x00000001e9eb7824 */ /* 0x000fe400078e0200 */
[C---:B------:R-:W-:Y:S01]  /*2c50*/  HMMA.16816.F32 R140, R4.reuse, R36, R56 ;  /* 0x00000024048c723c */ /* 0x040fe20000001838 */
[----:B------:R1:W-:Y:S04]  /*2c60*/  LDGSTS.E.BYPASS.LTC128B.128 [R247+0x3900], [R2.64], !P1 ;  /* 0x0390000002f77fae */ /* 0x0003e8000c901d46 */
[----:B-----5:R-:W-:Y:S04]  /*2c70*/  LDSM.16.M88.4 R16, [R241+0x2000] ;  /* 0x00200000f110783b */ /* 0x020fe80000000200 */
[----:B------:R-:W3:Y:S01]  /*2c80*/  LDSM.16.M88.4 R56, [R235] ;  /* 0x00000000eb38783b */ /* 0x000ee20000000200 */
[C---:B------:R-:W-:Y:S03]  /*2c90*/  HMMA.16816.F32 R12, R4.reuse, R60, R52 ;  /* 0x0000003c040c723c */ /* 0x040fe60000001834 */
[----:B------:R-:W5:Y:S04]  /*2ca0*/  LDSM.16.M88.4 R52, [R235+0x800] ;  /* 0x00080000eb34783b */ /* 0x000f680000000200 */
[----:B------:R-:W1:Y:S01]  /*2cb0*/  LDSM.16.M88.4 R44, [R235+0x1800] ;  /* 0x00180000eb2c783b */ /* 0x000e620000000200 */
[C---:B------:R-:W-:Y:S03]  /*2cc0*/  HMMA.16816.F32 R68, R4.reuse, R40, R68 ;  /* 0x000000280444723c */ /* 0x040fe60000001844 */
[----:B------:R-:W-:Y:S04]  /*2cd0*/  LDSM.16.M88.4 R48, [R235+0x1000] ;  /* 0x00100000eb30783b */ /* 0x000fe80000000200 */
[----:B------:R-:W0:Y:S01]  /*2ce0*/  LDGDEPBAR ;  /* 0x00000000000079af */ /* 0x000e220000000000 */
[----:B------:R-:W-:Y:S08]  /*2cf0*/  HMMA.16816.F32 R116, R4, R42, R116 ;  /* 0x0000002a0474723c */ /* 0x000ff00000001874 */
[C---:B------:R-:W-:Y:S08]  /*2d00*/  HMMA.16816.F32 R132, R8.reuse, R40, R88 ;  /* 0x000000280884723c */ /* 0x040ff00000001858 */
[C---:B------:R-:W-:Y:S08]  /*2d10*/  HMMA.16816.F32 R128, R8.reuse, R60, R128 ;  /* 0x0000003c0880723c */ /* 0x040ff00000001880 */
[C---:B------:R-:W-:Y:S08]  /*2d20*/  HMMA.16816.F32 R144, R8.reuse, R36, R84 ;  /* 0x000000240890723c */ /* 0x040ff00000001854 */
[C---:B--2---:R-:W-:Y:S08]  /*2d30*/  HMMA.16816.F32 R148, R8.reuse, R32, R72 ;  /* 0x000000200894723c */ /* 0x044ff00000001848 */
[C---:B------:R-:W-:Y:S08]  /*2d40*/  HMMA.16816.F32 R88, R8.reuse, R62, R100 ;  /* 0x0000003e0858723c */ /* 0x040ff00000001864 */
[C---:B------:R-:W-:Y:S08]  /*2d50*/  HMMA.16816.F32 R40, R8.reuse, R42, R92 ;  /* 0x0000002a0828723c */ /* 0x040ff0000000185c */
[C---:B------:R-:W-:Y:S08]  /*2d60*/  HMMA.16816.F32 R112, R8.reuse, R38, R80 ;  /* 0x000000260870723c */ /* 0x040ff00000001850 */
[----:B------:R-:W-:Y:S01]  /*2d70*/  HMMA.16816.F32 R108, R8, R34, R24 ;  /* 0x00000022086c723c */ /* 0x000fe20000001818 */
[----:B------:R-:W2:Y:S01]  /*2d80*/  LDSM.16.M88.4 R8, [R241] ;  /* 0x00000000f108783b */ /* 0x000ea20000000200 */
[----:B-1----:R-:W-:-:S06]  /*2d90*/  IADD3 R2, R232, 0x2000, RZ ;  /* 0x00002000e8027810 */ /* 0x002fcc0007ffe0ff */
[----:B------:R-:W-:Y:S01]  /*2da0*/  HMMA.16816.F32 R76, R4, R32, R76 ;  /* 0x00000020044c723c */ /* 0x000fe2000000184c */
[----:B------:R-:W-:-:S05]  /*2db0*/  IMAD.IADD R234, R2, 0x1, R0 ;  /* 0x0000000102ea7824 */ /* 0x000fca00078e0200 */
[----:B------:R-:W-:Y:S02]  /*2dc0*/  LDSM.16.M88.4 R28, [R234+-0x2000] ;  /* 0xffe00000ea1c783b */ /* 0x000fe40000000200 */
[C---:B------:R-:W-:Y:S02]  /*2dd0*/  HMMA.16816.F32 R136, R4.reuse, R62, R96 ;  /* 0x0000003e0488723c */ /* 0x040fe40000001860 */
[----:B------:R-:W-:Y:S04]  /*2de0*/  LDSM.16.M88.4 R24, [R234+-0x1800] ;  /* 0xffe80000ea18783b */ /* 0x000fe80000000200 */
[----:B----4-:R-:W-:Y:S02]  /*2df0*/  LDSM.16.M88.4 R20, [R234+-0x1000] ;  /* 0xfff00000ea14783b */ /* 0x010fe40000000200 */
[C---:B------:R-:W-:Y:S02]  /*2e00*/  HMMA.16816.F32 R120, R4.reuse, R38, R120 ;  /* 0x000000260478723c */ /* 0x040fe40000001878 */
[----:B------:R-:W-:Y:S06]  /*2e10*/  LDSM.16.M88.4 R36, [R234+-0x800] ;  /* 0xfff80000ea24783b */ /* 0x000fec0000000200 */
[----:B------:R-:W-:Y:S01]  /*2e20*/  HMMA.16816.F32 R124, R4, R34, R124 ;  /* 0x00000022047c723c */ /* 0x000fe2000000187c */
[----:B------:R-:W1:Y:S07]  /*2e30*/  LDSM.16.M88.4 R4, [R243+0x2000] ;  /* 0x00200000f304783b */ /* 0x000e6e0000000200 */
[C---:B---3--:R-:W-:Y:S01]  /*2e40*/  HMMA.16816.F32 R104, R16.reuse, R56, R12 ;  /* 0x000000381068723c */ /* 0x048fe2000000180c */
[----:B------:R-:W3:Y:S07]  /*2e50*/  LDSM.16.M88.4 R12, [R243] ;  /* 0x00000000f30c783b */ /* 0x000eee0000000200 */
[C---:B-----5:R-:W-:Y:S08]  /*2e60*/  HMMA.16816.F32 R100, R16.reuse, R52, R68 ;  /* 0x000000341064723c */ /* 0x060ff00000001844 */
[C---:B------:R-:W-:Y:S08]  /*2e70*/  HMMA.16816.F32 R68, R16.reuse, R44, R76 ;  /* 0x0000002c1044723c */ /* 0x040ff0000000184c */
[----:B------:R-:W-:Y:S08]  /*2e80*/  HMMA.16816.F32 R84, R16, R58, R136 ;  /* 0x0000003a1054723c */ /* 0x000ff00000001888 */
[C---:B--2---:R-:W-:Y:S08]  /*2e90*/  HMMA.16816.F32 R92, R8.reuse, R56, R128 ;  /* 0x00000038085c723c */ /* 0x044ff00000001880 */
[----:B------:R-:W-:Y:S08]  /*2ea0*/  HMMA.16816.F32 R80, R8, R58, R88 ;  /* 0x0000003a0850723c */ /* 0x000ff00000001858 */
[----:B------:R-:W-:Y:S08]  /*2eb0*/  HMMA.16816.F32 R76, R16, R54, R116 ;  /* 0x00000036104c723c */ /* 0x000ff00000001874 */
[----:B------:R-:W-:Y:S08]  /*2ec0*/  HMMA.16816.F32 R56, R8, R52, R132 ;  /* 0x000000340838723c */ /* 0x000ff00000001884 */
        /* <DEDUP_REMOVED lines=8> */
[----:B------:R-:W-:Y:S01]  /*2f50*/  HMMA.16816.F32 R44, R8, R46, R108 ;  /* 0x0000002e082c723c */ /* 0x000fe2000000186c */
[----:B------:R-:W-:Y:S07]  /*2f60*/  LDSM.16.M88.4 R8, [R240+0x6000] ;  /* 0x00600000f008783b */ /* 0x000fee0000000200 */
[C---:B-1----:R-:W-:Y:S08]  /*2f70*/  HMMA.16816.F32 R132, R4.reuse, R36, R68 ;  /* 0x000000240484723c */ /* 0x042ff00000001844 */
[----:B------:R-:W-:Y:S08]  /*2f80*/  HMMA.16816.F32 R108, R4, R24, R100 ;  /* 0x00000018046c723c */ /* 0x000ff00000001864 */
[C---:B---3--:R-:W-:Y:S08]  /*2f90*/  HMMA.16816.F32 R124, R12.reuse, R28, R92 ;  /* 0x0000001c0c7c723c */ /* 0x048ff0000000185c */
        /* <DEDUP_REMOVED lines=28> */
[-C--:B------:R-:W-:Y:S08]  /*3160*/  HMMA.16816.F32 R76, R8, R48.reuse, R88 ;  /* 0x00000030084c723c */ /* 0x080ff00000001858 */
        /* <DEDUP_REMOVED lines=14> */
[C---:B---3--:R-:W-:Y:S01]  /*3250*/  HMMA.16816.F32 R116, R20.reuse, R26, R40 ;  /* 0x0000001a1474723c */ /* 0x048fe20000001828 */
        /* <DEDUP_REMOVED lines=19> */
[----:B------:R-:W3:Y:S07]  /*3390*/  LDSM.16.M88.4 R44, [R234] ;  /* 0x00000000ea2c783b */ /* 0x000eee0000000200 */
[C---:B------:R-:W-:Y:S08]  /*33a0*/  HMMA.16816.F32 R104, R20.reuse, R52, R100 ;  /* 0x000000341468723c */ /* 0x040ff00000001864 */
[----:B------:R-:W-:Y:S01]  /*33b0*/  HMMA.16816.F32 R72, R20, R54, R80 ;  /* 0x000000361448723c */ /* 0x000fe20000001850 */
[----:B------:R-:W4:Y:S01]  /*33c0*/  LDSM.16.M88.4 R20, [R234+0x1800] ;  /* 0x00180000ea14783b */ /* 0x000f220000000200 */
[----:B------:R-:W-:Y:S01]  /*33d0*/  ISETP.GE.AND P0, PT, R224, 0x2, PT ;  /* 0x00000002e000780c */ /* 0x000fe20003f06270 */
[----:B------:R-:W-:-:S05]  /*33e0*/  DEPBAR.LE SB0, 0x0 ;  /* 0x000080000000791a */ /* 0x000fca0000000000 */
        /* <DEDUP_REMOVED lines=15> */
[----:B------:R-:W-:Y:S01]  /*34e0*/  HMMA.16816.F32 R12, R12, R34, R72 ;  /* 0x000000220c0c723c */ /* 0x000fe20000001848 */
[----:B------:R-:W-:Y:S01]  /*34f0*/  BSSY B0, `(.L_x_3808) ;  /* 0x000005e000007945 */ /* 0x000fe20003800000 */
[----:B------:R-:W-:-:S06]  /*3500*/  ISETP.GT.AND P1, PT, R157, 0x3f, PT ;  /* 0x0000003f9d00780c */ /* 0x000fcc0003f24270 */
        /* <DEDUP_REMOVED lines=47> */
.L_x_3900:
[----:B------:R-:W-:Y:S05]  /*3800*/  BRA.DIV ~URZ, `(.L_x_3811) ;  /* 0x0000f6a27f007947 */ /* 0x000fea000b800000 */
[----:B------:R-:W3:Y:S01]  /*3810*/  SHFL.IDX PT, R2, R4, RZ, 0x181f ;  /* 0x00181fff04027589 */ /* 0x000ee200000e0000 */
[----:B------:R-:W-:Y:S02]  /*3820*/  ISETP.GE.AND P2, PT, R250, c[0x0][0x1d4], PT ;  /* 0x00007500fa007a0c */ /* 0x000fe40003f46270 */
[----:B------:R-:W-:Y:S01]  /*3830*/  ISETP.GE.AND P0, PT, R251, c[0x0][0x1d4], PT ;  /* 0x00007500fb007a0c */ /* 0x000fe20003f06270 */
[----:B------:R-:W4:Y:S04]  /*3840*/  SHFL.IDX PT, R5, R4, 0x1, 0x181f ;  /* 0x00381f0004057f89 */ /* 0x000f2800000e0000 */
[----:B------:R-:W5:Y:S04]  /*3850*/  SHFL.IDX PT, R9, R0, 0x1, 0x181f ;  /* 0x00381f0000097f89 */ /* 0x000f6800000e0000 */
[----:B------:R-:W1:Y:S04]  /*3860*/  SHFL.IDX PT, R12, R4, 0x2, 0x181f ;  /* 0x00581f00040c7f89 */ /* 0x000e6800000e0000 */
[----:B------:R-:W2:Y:S01]  /*3870*/  SHFL.IDX PT, R13, R0, 0x2, 0x181f ;  /* 0x00581f00000d7f89 */ /* 0x000ea200000e0000 */
        /* <DEDUP_REMOVED lines=13> */
[----:B-1----:R-:W-:-:S02]  /*3950*/  IADD3 R6, P5, R12, R152, RZ ;  /* 0x000000980c067210 */ /* 0x002fc40007fbe0ff */
[----:B--2---:R-:W-:-:S03]  /*3960*/  IADD3 R2, P6, R12, R67, RZ ;  /* 0x000000430c027210 */ /* 0x004fc60007fde0ff */
[C---:B------:R-:W-:Y:S02]  /*3970*/  IMAD.X R7, R13.reuse, 0x1, R65, P5 ;  /* 0x000000010d077824 */ /* 0x040fe400028e0641 */
[----:B------:R-:W-:Y:S01]  /*3980*/  IMAD.X R3, R13, 0x1, R64, P6 ;  /* 0x000000010d037824 */ /* 0x000fe200030e0640 */
[----:B----4-:R3:W1:Y:S04]  /*3990*/  SHFL.IDX PT, R8, R0, 0x3, 0x181f ;  /* 0x00781f0000087f89 */ /* 0x01066800000e0000 */
[----:B------:R3:W2:Y:S04]  /*39a0*/  SHFL.IDX PT, R0, R4, 0x3, 0x181f ;  /* 0x00781f0004007f89 */ /* 0x0006a800000e0000 */
[----:B------:R3:W-:Y:S04]  /*39b0*/  LDGSTS.E.BYPASS.LTC128B.128 [R247+0x5100], [R2.64], !P2 ;  /* 0x0510000002f77fae */ /* 0x0007e8000d101d46 */
[----:B------:R4:W-:Y:S02]  /*39c0*/  LDGSTS.E.BYPASS.LTC128B.128 [R247+0x7100], [R6.64], !P0 ;  /* 0x0710000006f77fae */ /* 0x0009e4000c101d46 */
[----:B----4-:R-:W-:-:S04]  /*39d0*/  SEL R6, RZ, 0x10, P2 ;  /* 0x00000010ff067807 */ /* 0x010fc80001000000 */
.L_x_3901:
[----:B-123--:R-:W-:Y:S02]  /*39e0*/  IADD3 R2, -R6, 0x10, RZ ;  /* 0x0000001006027810 */ /* 0x00efe40007ffe1ff */
        /* <DEDUP_REMOVED lines=14> */
.L_x_3809:
[----:B------:R-:W-:Y:S05]  /*3ad0*/  BSYNC B0 ;  /* 0x0000000000007941 */ /* 0x000fea0003800000 */
.L_x_3808:
[----:B-1----:R-:W2:Y:S04]  /*3ae0*/  LDL R3, [R1+0x44] ;  /* 0x0000440001037983 */ /* 0x002ea80000100800 */
[----:B------:R-:W2:Y:S04]  /*3af0*/  LDL R0, [R1+0x54] ;  /* 0x0000540001007983 */ /* 0x000ea80000100800 */
[----:B------:R-:W3:Y:S01]  /*3b00*/  LDL R6, [R1+0x50] ;  /* 0x0000500001067983 */ /* 0x000ee20000100800 */
[----:B------:R-:W-:Y:S02]  /*3b10*/  MOV R2, 0xffffffc0 ;  /* 0xffffffc000027802 */ /* 0x000fe40000000f00 */
[----:B------:R-:W-:Y:S01]  /*3b20*/  MOV R4, c[0x0][0x2ac] ;  /* 0x0000ab0000047a02 */ /* 0x000fe20000000f00 */
[----:B------:R-:W0:Y:S02]  /*3b30*/  LDGDEPBAR ;  /* 0x00000000000079af */ /* 0x000e240000000000 */
[----:B------:R-:W-:-:S04]  /*3b40*/  IMAD R2, R224, R2, 0x41 ;  /* 0x00000041e0027424 */ /* 0x000fc800078e0202 */
[----:B------:R-:W-:Y:S01]  /*3b50*/  IMAD R2, R4, c[0x0][0x1d0], R2 ;  /* 0x0000740004027a24 */ /* 0x000fe200078e0202 */
[----:B--2---:R-:W-:Y:S02]  /*3b60*/  IADD3 R0, R0, R3, RZ ;  /* 0x0000000300007210 */ /* 0x004fe40007ffe0ff */
[----:B---3--:R-:W-:-:S03]  /*3b70*/  IADD3 R5, -R6, R66, RZ ;  /* 0x0000004206057210 */ /* 0x008fc60007ffe1ff */
[----:B------:R-:W-:Y:S01]  /*3b80*/  @P4 IMAD.HI.U32 R3, R0, c[0x0][0x2c8], RZ ;  /* 0x0000b20000034a27 */ /* 0x000fe200078e00ff */
[----:B------:R-:W-:-:S04]  /*3b90*/  IADD3 R4, R2, -c[0x0][0x168], -R6 ;  /* 0x80005a0002047a10 */ /* 0x000fc80007ffe806 */
[----:B------:R-:W-:Y:S01]  /*3ba0*/  @P4 SHF.R.U32.HI R0, RZ, c[0x0][0x2cc], R3 ;  /* 0x0000b300ff004a19 */ /* 0x000fe20000011603 */
[----:B------:R-:W-:Y:S05]  /*3bb0*/  BRA.DIV ~URZ, `(.L_x_3812) ;  /* 0x0000f8227f007947 */ /* 0x000fea000b800000 */
[----:B------:R1:W2:Y:S02]  /*3bc0*/  SHFL.IDX PT, R2, R0, RZ, 0x1c1f ;  /* 0x001c1fff00027589 */ /* 0x0002a400000e0000 */
.L_x_3902:
        /* <DEDUP_REMOVED lines=42> */
[C---:B------:R-:W-:Y:S02]  /*3e70*/  ISETP.GT.AND P0, PT, R3.reuse, 0x9, PT ;  /* 0x000000090300780c */ /* 0x040fe40003f04270 */
[----:B------:R-:W-:Y:S02]  /*3e80*/  ISETP.GT.AND P2, PT, R3, 0x8, PT ;  /* 0x000000080300780c */ /* 0x000fe40003f44270 */
[----:B------:R-:W-:Y:S02]  /*3e90*/  FSEL R16, R59, -INF , P0 ;  /* 0xff8000003b107808 */ /* 0x000fe40000000000 */
[----:B------:R-:W-:Y:S02]  /*3ea0*/  ISETP.GT.AND P0, PT, R3, 0x19, PT ;  /* 0x000000190300780c */ /* 0x000fe40003f04270 */
[----:B------:R-:W-:Y:S02]  /*3eb0*/  IMNMX R2, R5, R2, PT ;  /* 0x0000000205027217 */ /* 0x000fe40003800200 */
[----:B------:R-:W-:-:S02]  /*3ec0*/  FSEL R26, R51, -INF , P0 ;  /* 0xff800000331a7808 */ /* 0x000fc40000000000 */
[C---:B------:R-:W-:Y:S02]  /*3ed0*/  ISETP.GT.AND P0, PT, R3.reuse, 0x29, PT ;  /* 0x000000290300780c */ /* 0x040fe40003f04270 */
[----:B------:R-:W-:Y:S02]  /*3ee0*/  ISETP.GT.AND P5, PT, R3, 0x1, PT ;  /* 0x000000010300780c */ /* 0x000fe40003fa4270 */
[----:B------:R-:W-:Y:S02]  /*3ef0*/  FSEL R146, R39, -INF , P0 ;  /* 0xff80000027927808 */ /* 0x000fe40000000000 */
[----:B------:R-:W-:Y:S02]  /*3f00*/  ISETP.GT.AND P0, PT, R3, 0x31, PT ;  /* 0x000000310300780c */ /* 0x000fe40003f04270 */
[----:B------:R-:W-:Y:S02]  /*3f10*/  FSEL R14, R58, -INF , P2 ;  /* 0xff8000003a0e7808 */ /* 0x000fe40001000000 */
[----:B------:R-:W-:-:S02]  /*3f20*/  FSEL R141, R35, -INF , P0 ;  /* 0xff800000238d7808 */ /* 0x000fc40000000000 */
[----:B------:R-:W-:Y:S02]  /*3f30*/  ISETP.GT.AND P2, PT, R3, 0x18, PT ;  /* 0x000000180300780c */ /* 0x000fe40003f44270 */
[----:B------:R-:W-:Y:S02]  /*3f40*/  ISETP.GT.AND P0, PT, R2, RZ, PT ;  /* 0x000000ff0200720c */ /* 0x000fe40003f04270 */
[----:B------:R-:W-:Y:S02]  /*3f50*/  IMNMX R0, R5, R0, PT ;  /* 0x0000000005007217 */ /* 0x000fe40003800200 */
[----:B------:R-:W-:Y:S02]  /*3f60*/  FSEL R10, R63, -INF , P5 ;  /* 0xff8000003f0a7808 */ /* 0x000fe40002800000 */
[----:B------:R-:W-:Y:S02]  /*3f70*/  ISETP.GT.AND P5, PT, R3, 0x11, PT ;  /* 0x000000110300780c */ /* 0x000fe40003fa4270 */
[----:B------:R-:W-:-:S02]  /*3f80*/  FSEL R25, R50, -INF , P2 ;  /* 0xff80000032197808 */ /* 0x000fc40001000000 */
[----:B------:R-:W-:Y:S02]  /*3f90*/  FSEL R22, R100, -INF , P0 ;  /* 0xff80000064167808 */ /* 0x000fe40000000000 */
[----:B------:R-:W-:Y:S02]  /*3fa0*/  ISETP.GT.AND P2, PT, R3, 0x28, PT ;  /* 0x000000280300780c */ /* 0x000fe40003f44270 */
[----:B------:R-:W-:Y:S02]  /*3fb0*/  ISETP.GT.AND P0, PT, R0, 0x1, PT ;  /* 0x000000010000780c */ /* 0x000fe40003f04270 */
[----:B------:R-:W-:Y:S02]  /*3fc0*/  FSEL R21, R55, -INF , P5 ;  /* 0xff80000037157808 */ /* 0x000fe40002800000 */
[----:B------:R-:W-:Y:S02]  /*3fd0*/  ISETP.GT.AND P5, PT, R3, 0x21, PT ;  /* 0x000000210300780c */ /* 0x000fe40003fa4270 */
[----:B------:R-:W-:-:S02]  /*3fe0*/  FSEL R147, R38, -INF , P2 ;  /* 0xff80000026937808 */ /* 0x000fc40001000000 */
[----:B------:R-:W-:Y:S02]  /*3ff0*/  FSEL R27, R103, -INF , P0 ;  /* 0xff800000671b7808 */ /* 0x000fe40000000000 */
[----:B------:R-:W-:Y:S02]  /*4000*/  ISETP.GT.AND P2, PT, R3, 0x39, PT ;  /* 0x000000390300780c */ /* 0x000fe40003f44270 */
[----:B------:R-:W-:Y:S02]  /*4010*/  ISETP.GT.AND P0, PT, R2, 0x9, PT ;  /* 0x000000090200780c */ /* 0x000fe40003f04270 */
[----:B------:R-:W-:Y:S02]  /*4020*/  FSEL R148, R43, -INF , P5 ;  /* 0xff8000002b947808 */ /* 0x000fe40002800000 */
[C---:B------:R-:W-:Y:S02]  /*4030*/  ISETP.GT.AND P6, PT, R3.reuse, RZ, PT ;  /* 0x000000ff0300720c */ /* 0x040fe40003fc4270 */
[----:B------:R-:W-:-:S02]  /*4040*/  ISETP.GT.AND P5, PT, R3, 0x38, PT ;  /* 0x000000380300780c */ /* 0x000fc40003fa4270 */
[----:B------:R-:W-:Y:S02]  /*4050*/  FSEL R130, R31, -INF , P2 ;  /* 0xff8000001f827808 */ /* 0x000fe40001000000 */
[----:B------:R-:W-:Y:S02]  /*4060*/  FSEL R29, R97, -INF , P0 ;  /* 0xff800000611d7808 */ /* 0x000fe40000000000 */
[C---:B------:R-:W-:Y:S02]  /*4070*/  ISETP.GT.AND P2, PT, R2.reuse, 0x1, PT ;  /* 0x000000010200780c */ /* 0x040fe40003f44270 */
[----:B------:R-:W-:Y:S02]  /*4080*/  ISETP.GT.AND P0, PT, R2, 0x10, PT ;  /* 0x000000100200780c */ /* 0x000fe40003f04270 */
[----:B------:R-:W-:Y:S02]  /*4090*/  FSEL R9, R62, -INF , P6 ;  /* 0xff8000003e097808 */ /* 0x000fe40003000000 */
[----:B------:R-:W-:-:S02]  /*40a0*/  FSEL R139, R30, -INF , P5 ;  /* 0xff8000001e8b7808 */ /* 0x000fc40002800000 */
[----:B------:R-:W-:Y:S02]  /*40b0*/  ISETP.GT.AND P6, PT, R3, 0x10, PT ;  /* 0x000000100300780c */ /* 0x000fe40003fc4270 */
[----:B------:R-:W-:Y:S02]  /*40c0*/  FSEL R24, R101, -INF , P2 ;  /* 0xff80000065187808 */ /* 0x000fe40001000000 */
[----:B------:R-:W-:Y:S02]  /*40d0*/  FSEL R30, R92, -INF , P0 ;  /* 0xff8000005c1e7808 */ /* 0x000fe40000000000 */
[----:B------:R-:W-:Y:S02]  /*40e0*/  ISETP.GT.AND P5, PT, R0, RZ, PT ;  /* 0x000000ff0000720c */ /* 0x000fe40003fa4270 */
[----:B------:R-:W-:Y:S02]  /*40f0*/  ISETP.GT.AND P2, PT, R2, 0x8, PT ;  /* 0x000000080200780c */ /* 0x000fe40003f44270 */
[----:B------:R-:W-:-:S02]  /*4100*/  ISETP.GT.AND P0, PT, R0, 0x11, PT ;  /* 0x000000110000780c */ /* 0x000fc40003f04270 */
[----:B------:R-:W-:Y:S02]  /*4110*/  FSEL R17, R54, -INF , P6 ;  /* 0xff80000036117808 */ /* 0x000fe40003000000 */
[----:B------:R-:W-:Y:S02]  /*4120*/  ISETP.GT.AND P6, PT, R3, 0x20, PT ;  /* 0x000000200300780c */ /* 0x000fe40003fc4270 */
[----:B------:R-:W-:Y:S02]  /*4130*/  FSEL R19, R102, -INF , P5 ;  /* 0xff80000066137808 */ /* 0x000fe40002800000 */
[----:B------:R-:W-:Y:S02]  /*4140*/  FSEL R28, R96, -INF , P2 ;  /* 0xff800000601c7808 */ /* 0x000fe40001000000 */
[----:B------:R-:W-:Y:S02]  /*4150*/  FSEL R37, R95, -INF , P0 ;  /* 0xff8000005f257808 */ /* 0x000fe40000000000 */
[----:B------:R-:W-:-:S02]  /*4160*/  ISETP.GT.AND P5, PT, R0, 0x8, PT ;  /* 0x000000080000780c */ /* 0x000fc40003fa4270 */
[----:B------:R-:W-:Y:S02]  /*4170*/  ISETP.GT.AND P2, PT, R0, 0x9, PT ;  /* 0x000000090000780c */ /* 0x000fe40003f44270 */
[----:B------:R-:W-:Y:S02]  /*4180*/  ISETP.GT.AND P0, PT, R2, 0x19, PT ;  /* 0x000000190200780c */ /* 0x000fe40003f04270 */
[----:B------:R-:W-:Y:S02]  /*4190*/  FSEL R149, R42, -INF , P6 ;  /* 0xff8000002a957808 */ /* 0x000fe40003000000 */
[----:B------:R-:W-:Y:S02]  /*41a0*/  ISETP.GT.AND P6, PT, R3, 0x30, PT ;  /* 0x000000300300780c */ /* 0x000fe40003fc4270 */
[----:B------:R-:W-:Y:S02]  /*41b0*/  FSEL R32, R98, -INF , P5 ;  /* 0xff80000062207808 */ /* 0x000fe40002800000 */
[----:B------:R-:W-:-:S02]  /*41c0*/  FSEL R33, R99, -INF , P2 ;  /* 0xff80000063217808 */ /* 0x000fc40001000000 */
[----:B------:R-:W-:Y:S02]  /*41d0*/  FSEL R36, R89, -INF , P0 ;  /* 0xff80000059247808 */ /* 0x000fe40000000000 */
[----:B------:R-:W-:Y:S02]  /*41e0*/  ISETP.GT.AND P5, PT, R2, 0x11, PT ;  /* 0x000000110200780c */ /* 0x000fe40003fa4270 */
[C---:B------:R-:W-:Y:S02]  /*41f0*/  ISETP.GT.AND P2, PT, R0.reuse, 0x10, PT ;  /* 0x000000100000780c */ /* 0x040fe40003f44270 */
[----:B------:R-:W-:Y:S02]  /*4200*/  ISETP.GT.AND P0, PT, R0, 0x18, PT ;  /* 0x000000180000780c */ /* 0x000fe40003f04270 */
[----:B------:R-:W-:Y:S02]  /*4210*/  FSEL R145, R34, -INF , P6 ;  /* 0xff80000022917808 */ /* 0x000fe40003000000 */
[----:B------:R-:W-:-:S02]  /*4220*/  FSEL R31, R93, -INF , P5 ;  /* 0xff8000005d1f7808 */ /* 0x000fc40002800000 */
[----:B------:R-:W-:Y:S02]  /*4230*/  FSEL R34, R94, -INF , P2 ;  /* 0xff8000005e227808 */ /* 0x000fe40001000000 */
[----:B------:R-:W-:Y:S02]  /*4240*/  FSEL R38, R90, -INF , P0 ;  /* 0xff8000005a267808 */ /* 0x000fe40000000000 */
[C---:B------:R-:W-:Y:S02]  /*4250*/  ISETP.GT.AND P5, PT, R2.reuse, 0x18, PT ;  /* 0x000000180200780c */ /* 0x040fe40003fa4270 */
[----:B------:R-:W-:Y:S02]  /*4260*/  ISETP.GT.AND P2, PT, R2, 0x20, PT ;  /* 0x000000200200780c */ /* 0x000fe40003f44270 */
[----:B------:R-:W-:Y:S02]  /*4270*/  ISETP.GT.AND P0, PT, R0, 0x21, PT ;  /* 0x000000210000780c */ /* 0x000fe40003f04270 */
[----:B------:R-:W-:-:S02]  /*4280*/  FSEL R35, R88, -INF , P5 ;  /* 0xff80000058237808 */ /* 0x000fc40002800000 */
[----:B------:R-:W-:Y:S02]  /*4290*/  FSEL R129, R84, -INF , P2 ;  /* 0xff80000054817808 */ /* 0x000fe40001000000 */
[----:B------:R-:W-:Y:S02]  /*42a0*/  FSEL R124, R87, -INF , P0 ;  /* 0xff800000577c7808 */ /* 0x000fe40000000000 */
[C---:B------:R-:W-:Y:S02]  /*42b0*/  ISETP.GT.AND P5, PT, R0.reuse, 0x19, PT ;  /* 0x000000190000780c */ /* 0x040fe40003fa4270 */
[----:B------:R-:W-:Y:S02]  /*42c0*/  ISETP.GT.AND P2, PT, R0, 0x20, PT ;  /* 0x000000200000780c */ /* 0x000fe40003f44270 */
        /* <DEDUP_REMOVED lines=15> */
[----:B------:R-:W-:Y:S02]  /*43c0*/  ISETP.GT.AND P2, PT, R2, 0x38, PT ;  /* 0x000000380200780c */ /* 0x000fe40003f44270 */
[----:B------:R-:W-:Y:S02]  /*43d0*/  FSEL R127, R82, -INF , P6 ;  /* 0xff800000527f7808 */ /* 0x000fe40003000000 */
[----:B------:R-:W-:Y:S02]  /*43e0*/  ISETP.GT.AND P0, PT, R0, 0x30, PT ;  /* 0x000000300000780c */ /* 0x000fe40003f04270 */
[----:B------:R-:W-:Y:S02]  /*43f0*/  ISETP.GT.AND P6, PT, R2, 0x39, PT ;  /* 0x000000390200780c */ /* 0x000fe40003fc4270 */
[----:B------:R-:W-:-:S02]  /*4400*/  FMNMX.FTZ R2, R11, R3, !PT ;  /* 0x000000030b027209 */ /* 0x000fc40007810000 */
[----:B------:R-:W-:Y:S02]  /*4410*/  FSEL R137, R77, -INF , P5 ;  /* 0xff8000004d897808 */ /* 0x000fe40002800000 */
[----:B------:R-:W-:Y:S02]  /*4420*/  FSEL R131, R68, -INF , P2 ;  /* 0xff80000044837808 */ /* 0x000fe40001000000 */
[----:B------:R-:W-:Y:S02]  /*4430*/  FSEL R125, R78, -INF , P0 ;  /* 0xff8000004e7d7808 */ /* 0x000fe40000000000 */
[C---:B------:R-:W-:Y:S02]  /*4440*/  ISETP.GT.AND P5, PT, R0.reuse, 0x31, PT ;  /* 0x000000310000780c */ /* 0x040fe40003fa4270 */
[C---:B------:R-:W-:Y:S02]  /*4450*/  ISETP.GT.AND P2, PT, R0.reuse, 0x38, PT ;  /* 0x000000380000780c */ /* 0x040fe40003f44270 */
[----:B------:R-:W-:-:S02]  /*4460*/  ISETP.GT.AND P0, PT, R0, 0x39, PT ;  /* 0x000000390000780c */ /* 0x000fc40003f04270 */
        /* <DEDUP_REMOVED lines=77> */
.L_x_3903:
[C---:B------:R-:W-:Y:S01]  /*4940*/  FMUL.FTZ R20, R136.reuse, c[0x0][0x2d0] ;  /* 0x0000b40088147a20 */ /* 0x040fe20000410000 */
[----:B------:R-:W-:Y:S01]  /*4950*/  FSETP.NEU.FTZ.AND P0, PT, R136, -INF , PT ;  /* 0xff8000008800780b */ /* 0x000fe20003f1d000 */
[----:B------:R-:W-:Y:S01]  /*4960*/  FMUL.FTZ R3, R135, c[0x0][0x2d0] ;  /* 0x0000b40087037a20 */ /* 0x000fe20000410000 */
[----:B----4-:R-:W-:Y:S01]  /*4970*/  FMNMX.FTZ R133, R133, R6, !PT ;  /* 0x0000000685857209 */ /* 0x010fe20007810000 */
[----:B------:R-:W-:Y:S01]  /*4980*/  WARPSYNC 0xffffffff ;  /* 0xffffffff00007948 */ /* 0x000fe20003800000 */
[----:B------:R-:W-:Y:S01]  /*4990*/  FSEL R20, R20, RZ, P0 ;  /* 0x000000ff14147208 */ /* 0x000fe20000000000 */
[----:B------:R-:W1:Y:S01]  /*49a0*/  LDSM.16.MT88.4 R68, [R237] ;  /* 0x00000000ed44783b */ /* 0x000e620000004200 */
[----:B------:R-:W-:-:S03]  /*49b0*/  FSETP.NEU.FTZ.AND P0, PT, R135, -INF , PT ;  /* 0xff8000008700780b */ /* 0x000fc60003f1d000 */
[--C-:B------:R-:W-:Y:S01]  /*49c0*/  FFMA.FTZ R0, R7, c[0x0][0x2d0], -R20.reuse ;  /* 0x0000b40007007a23 */ /* 0x100fe20000010814 */
[----:B------:R-:W-:Y:S01]  /*49d0*/  FSEL R3, R3, RZ, P0 ;  /* 0x000000ff03037208 */ /* 0x000fe20000000000 */
[--C-:B------:R-:W-:Y:S01]  /*49e0*/  FFMA.FTZ R2, R18, c[0x0][0x2d0], -R20.reuse ;  /* 0x0000b40012027a23 */ /* 0x100fe20000010814 */
[----:B------:R-:W-:Y:S01]  /*49f0*/  FSETP.NEU.FTZ.AND P0, PT, R134, -INF , PT ;  /* 0xff8000008600780b */ /* 0x000fe20003f1d000 */
[----:B------:R2:W-:Y:S01]  /*4a00*/  MUFU.EX2 R159, R0 ;  /* 0x00000000009f7308 */ /* 0x0005e20000000800 */
[----:B------:R-:W-:Y:S01]  /*4a10*/  LDSM.16.MT88.4 R64, [R237+0x800] ;  /* 0x00080000ed40783b */ /* 0x000fe20000004200 */
[--C-:B------:R-:W-:Y:S02]  /*4a20*/  FFMA.FTZ R4, R25, c[0x0][0x2d0], -R3.reuse ;  /* 0x0000b40019047a23 */ /* 0x100fe40000010803 */
[----:B------:R-:W-:Y:S01]  /*4a30*/  FFMA.FTZ R139, R139, c[0x0][0x2d0], -R3 ;  /* 0x0000b4008b8b7a23 */ /* 0x000fe20000010803 */
[----:B------:R-:W-:Y:S03]  /*4a40*/  LDSM.16.MT88.4 R84, [R239] ;  /* 0x00000000ef54783b */ /* 0x000fe60000004200 */
[----:B------:R3:W-:Y:S01]  /*4a50*/  MUFU.EX2 R61, R2 ;  /* 0x00000002003d7308 */ /* 0x0007e20000000800 */
[----:B------:R-:W4:Y:S04]  /*4a60*/  LDSM.16.MT88.4 R92, [R238] ;  /* 0x00000000ee5c783b */ /* 0x000f280000004200 */
[----:B------:R-:W-:Y:S01]  /*4a70*/  LDSM.16.MT88.4 R104, [R239+0x2000] ;  /* 0x00200000ef68783b */ /* 0x000fe20000004200 */
[----:B--2---:R-:W-:-:S02]  /*4a80*/  FFMA.FTZ R0, R8, c[0x0][0x2d0], -R20 ;  /* 0x0000b40008007a23 */ /* 0x004fc40000010814 */
[----:B------:R2:W-:Y:S01]  /*4a90*/  MUFU.EX2 R60, R4 ;  /* 0x00000004003c7308 */ /* 0x0005e20000000800 */
[----:B------:R-:W5:Y:S04]  /*4aa0*/  LDSM.16.MT88.4 R72, [R236+0x2000] ;  /* 0x00200000ec48783b */ /* 0x000f680000004200 */
[----:B------:R-:W1:Y:S01]  /*4ab0*/  LDSM.16.MT88.4 R80, [R237+0x2000] ;  /* 0x00200000ed50783b */ /* 0x000e620000004200 */
[----:B---3--:R-:W-:Y:S02]  /*4ac0*/  FMUL.FTZ R2, R134, c[0x0][0x2d0] ;  /* 0x0000b40086027a20 */ /* 0x008fe40000410000 */
[----:B------:R3:W-:Y:S01]  /*4ad0*/  MUFU.EX2 R158, R0 ;  /* 0x00000000009e7308 */ /* 0x0007e20000000800 */
[----:B------:R-:W-:Y:S02]  /*4ae0*/  LDSM.16.MT88.4 R76, [R238+0x800] ;  /* 0x00080000ee4c783b */ /* 0x000fe40000004200 */
[----:B------:R-:W-:-:S02]  /*4af0*/  FSEL R2, R2, RZ, P0 ;  /* 0x000000ff02027208 */ /* 0x000fc40000000000 */
[----:B------:R-:W-:Y:S01]  /*4b00*/  LDSM.16.MT88.4 R116, [R238+0x2000] ;  /* 0x00200000ee74783b */ /* 0x000fe20000004200 */
[----:B------:R-:W-:Y:S02]  /*4b10*/  FSETP.NEU.FTZ.AND P0, PT, R133, -INF , PT ;  /* 0xff8000008500780b */ /* 0x000fe40003f1d000 */
[--C-:B--2---:R-:W-:Y:S02]  /*4b20*/  FFMA.FTZ R4, R35, c[0x0][0x2d0], -R2.reuse ;  /* 0x0000b40023047a23 */ /* 0x104fe40000010802 */
[--C-:B------:R-:W-:Y:S02]  /*4b30*/  FFMA.FTZ R131, R131, c[0x0][0x2d0], -R2.reuse ;  /* 0x0000b40083837a23 */ /* 0x100fe40000010802 */
[----:B------:R2:W-:Y:S01]  /*4b40*/  MUFU.EX2 R59, R4 ;  /* 0x00000004003b7308 */ /* 0x0005e20000000800 */
[----:B------:R-:W-:Y:S02]  /*4b50*/  FFMA.FTZ R128, R128, c[0x0][0x2d0], -R2 ;  /* 0x0000b40080807a23 */ /* 0x000fe40000010802 */
[----:B---3--:R-:W-:-:S05]  /*4b60*/  FFMA.FTZ R0, R11, c[0x0][0x2d0], -R20 ;  /* 0x0000b4000b007a23 */ /* 0x008fca0000010814 */
[----:B------:R3:W-:Y:S01]  /*4b70*/  MUFU.EX2 R180, R0 ;  /* 0x0000000000b47308 */ /* 0x0007e20000000800 */
[----:B--2---:R-:W-:-:S07]  /*4b80*/  FFMA.FTZ R4, R36, c[0x0][0x2d0], -R2 ;  /* 0x0000b40024047a23 */ /* 0x004fce0000010802 */
[----:B------:R-:W2:Y:S01]  /*4b90*/  MUFU.EX2 R58, R4 ;  /* 0x00000004003a7308 */ /* 0x000ea20000000800 */
[----:B---3--:R-:W-:-:S07]  /*4ba0*/  FFMA.FTZ R0, R12, c[0x0][0x2d0], -R20 ;  /* 0x0000b4000c007a23 */ /* 0x008fce0000010814 */
[----:B------:R3:W1:Y:S01]  /*4bb0*/  MUFU.EX2 R245, R0 ;  /* 0x0000000000f57308 */ /* 0x0006620000000800 */
[----:B--2---:R-:W-:Y:S01]  /*4bc0*/  F2FP.PACK_AB R6, R58, R59 ;  /* 0x0000003b3a06723e */ /* 0x004fe200000000ff */
[----:B---3--:R-:W-:Y:S01]  /*4bd0*/  FFMA.FTZ R0, R13, c[0x0][0x2d0], -R20 ;  /* 0x0000b4000d007a23 */ /* 0x008fe20000010814 */
[----:B-1----:R-:W-:-:S05]  /*4be0*/  F2FP.PACK_AB R18, R245, R180 ;  /* 0x000000b4f512723e */ /* 0x002fca00000000ff */
[----:B------:R1:W-:Y:S02]  /*4bf0*/  MUFU.EX2 R248, R0 ;  /* 0x0000000000f87308 */ /* 0x0003e40000000800 */
[----:B-1----:R-:W-:-:S06]  /*4c00*/  FFMA.FTZ R0, R15, c[0x0][0x2d0], -R20 ;  /* 0x0000b4000f007a23 */ /* 0x002fcc0000010814 */
[----:B------:R1:W2:Y:S02]  /*4c10*/  MUFU.EX2 R252, R0 ;  /* 0x0000000000fc7308 */ /* 0x0002a40000000800 */
[----:B-1----:R-:W-:Y:S01]  /*4c20*/  FFMA.FTZ R0, R23, c[0x0][0x2d0], -R20 ;  /* 0x0000b40017007a23 */ /* 0x002fe20000010814 */
[----:B--2---:R-:W-:-:S05]  /*4c30*/  F2FP.PACK_AB R8, R252, R248 ;  /* 0x000000f8fc08723e */ /* 0x004fca00000000ff */
[----:B------:R1:W2:Y:S02]  /*4c40*/  MUFU.EX2 R88, R0 ;  /* 0x0000000000587308 */ /* 0x0002a40000000800 */
[----:B-1----:R-:W-:-:S06]  /*4c50*/  FFMA.FTZ R0, R9, c[0x0][0x2d0], -R3 ;  /* 0x0000b40009007a23 */ /* 0x002fcc0000010803 */
[----:B------:R1:W-:Y:S02]  /*4c60*/  MUFU.EX2 R143, R0 ;  /* 0x00000000008f7308 */ /* 0x0003e40000000800 */
[----:B-1----:R-:W-:Y:S01]  /*4c70*/  FFMA.FTZ R0, R10, c[0x0][0x2d0], -R3 ;  /* 0x0000b4000a007a23 */ /* 0x002fe20000010803 */
[----:B--2---:R-:W-:-:S05]  /*4c80*/  F2FP.PACK_AB R10, R88, R61 ;  /* 0x0000003d580a723e */ /* 0x004fca00000000ff */
[----:B------:R1:W2:Y:S02]  /*4c90*/  MUFU.EX2 R23, R0 ;  /* 0x0000000000177308 */ /* 0x0002a40000000800 */
[----:B-1----:R-:W-:-:S06]  /*4ca0*/  FFMA.FTZ R0, R14, c[0x0][0x2d0], -R3 ;  /* 0x0000b4000e007a23 */ /* 0x002fcc0000010803 */
[----:B------:R1:W-:Y:S02]  /*4cb0*/  MUFU.EX2 R225, R0 ;  /* 0x0000000000e17308 */ /* 0x0003e40000000800 */
[----:B-1----:R-:W-:Y:S01]  /*4cc0*/  FFMA.FTZ R0, R16, c[0x0][0x2d0], -R3 ;  /* 0x0000b40010007a23 */ /* 0x002fe20000010803 */
[----:B------:R-:W-:-:S05]  /*4cd0*/  F2FP.PACK_AB R16, R158, R159 ;  /* 0x0000009f9e10723e */ /* 0x000fca00000000ff */
[----:B------:R1:W-:Y:S02]  /*4ce0*/  MUFU.EX2 R226, R0 ;  /* 0x0000000000e27308 */ /* 0x0003e40000000800 */
[----:B-1----:R-:W-:Y:S01]  /*4cf0*/  FFMA.FTZ R0, R17, c[0x0][0x2d0], -R3 ;  /* 0x0000b40011007a23 */ /* 0x002fe20000010803 */
[----:B--2---:R-:W-:-:S05]  /*4d00*/  F2FP.PACK_AB R17, R23, R143 ;  /* 0x0000008f1711723e */ /* 0x004fca00000000ff */
        /* <DEDUP_REMOVED lines=18> */
[----:B-1----:R-:W-:Y:S02]  /*4e30*/  FFMA.FTZ R0, R31, c[0x0][0x2d0], -R2 ;  /* 0x0000b4001f007a23 */ /* 0x002fe40000010802 */
[----:B------:R-:W1:Y:S04]  /*4e40*/  LDSM.16.MT88.4 R28, [R236] ;  /* 0x00000000ec1c783b */ /* 0x000e680000004200 */
[----:B------:R2:W-:Y:S02]  /*4e50*/  MUFU.EX2 R41, R0 ;  /* 0x0000000000297308 */ /* 0x0005e40000000800 */
[----:B--2---:R-:W-:-:S05]  /*4e60*/  FMUL.FTZ R0, R133, c[0x0][0x2d0] ;  /* 0x0000b40085007a20 */ /* 0x004fca0000410000 */
[----:B------:R-:W-:-:S05]  /*4e70*/  FSEL R0, R0, RZ, P0 ;  /* 0x000000ff00007208 */ /* 0x000fca0000000000 */
[--C-:B------:R-:W-:Y:S01]  /*4e80*/  FFMA.FTZ R4, R19, c[0x0][0x2d0], -R0.reuse ;  /* 0x0000b40013047a23 */ /* 0x100fe20000010800 */
[----:B------:R-:W-:Y:S01]  /*4e90*/  F2FP.PACK_AB R19, R226, R225 ;  /* 0x000000e1e213723e */ /* 0x000fe200000000ff */
[--C-:B------:R-:W-:Y:S02]  /*4ea0*/  FFMA.FTZ R125, R125, c[0x0][0x2d0], -R0.reuse ;  /* 0x0000b4007d7d7a23 */ /* 0x100fe40000010800 */
[----:B------:R2:W-:Y:S04]  /*4eb0*/  MUFU.EX2 R182, R4 ;  /* 0x0000000400b67308 */ /* 0x0005e80000000800 */
[C---:B------:R-:W-:Y:S08]  /*4ec0*/  HMMA.16816.F32 R44, R16.reuse, R68, RZ ;  /* 0x00000044102c723c */ /* 0x040ff000000018ff */
[----:B----4-:R-:W-:Y:S01]  /*4ed0*/  HMMA.16816.F32 R52, R16, R92, RZ ;  /* 0x0000005c1034723c */ /* 0x010fe200000018ff */
[----:B--2---:R-:W-:-:S02]  /*4ee0*/  FFMA.FTZ R4, R27, c[0x0][0x2d0], -R0 ;  /* 0x0000b4001b047a23 */ /* 0x004fc40000010800 */
[----:B------:R-:W2:Y:S02]  /*4ef0*/  LDSM.16.MT88.4 R24, [R236+0x800] ;  /* 0x00080000ec18783b */ /* 0x000ea40000004200 */
[----:B------:R3:W4:Y:S03]  /*4f00*/  MUFU.EX2 R181, R4 ;  /* 0x0000000400b57308 */ /* 0x0007260000000800 */
[C---:B-----5:R-:W-:Y:S08]  /*4f10*/  HMMA.16816.F32 R112, R16.reuse, R72, RZ ;  /* 0x000000481070723c */ /* 0x060ff000000018ff */
[----:B------:R-:W-:Y:S01]  /*4f20*/  HMMA.16816.F32 R108, R16, R80, RZ ;  /* 0x00000050106c723c */ /* 0x000fe200000018ff */
[----:B---3--:R-:W-:Y:S01]  /*4f30*/  FFMA.FTZ R4, R32, c[0x0][0x2d0], -R0 ;  /* 0x0000b40020047a23 */ /* 0x008fe20000010800 */
[----:B----4-:R-:W-:-:S03]  /*4f40*/  F2FP.PACK_AB R13, R181, R182 ;  /* 0x000000b6b50d723e */ /* 0x010fc600000000ff */
[----:B------:R3:W-:Y:S02]  /*4f50*/  MUFU.EX2 R183, R4 ;  /* 0x0000000400b77308 */ /* 0x0007e40000000800 */
[----:B---3--:R-:W-:-:S06]  /*4f60*/  FFMA.FTZ R4, R33, c[0x0][0x2d0], -R0 ;  /* 0x0000b40021047a23 */ /* 0x008fcc0000010800 */
[----:B------:R3:W4:Y:S02]  /*4f70*/  MUFU.EX2 R204, R4 ;  /* 0x0000000400cc7308 */ /* 0x0007240000000800 */
[----:B---3--:R-:W-:Y:S01]  /*4f80*/  FFMA.FTZ R4, R34, c[0x0][0x2d0], -R0 ;  /* 0x0000b40022047a23 */ /* 0x008fe20000010800 */
[----:B----4-:R-:W-:-:S05]  /*4f90*/  F2FP.PACK_AB R15, R204, R183 ;  /* 0x000000b7cc0f723e */ /* 0x010fca00000000ff */
[----:B------:R3:W-:Y:S02]  /*4fa0*/  MUFU.EX2 R132, R4 ;  /* 0x0000000400847308 */ /* 0x0007e40000000800 */
[C---:B-1----:R-:W-:Y:S08]  /*4fb0*/  HMMA.16816.F32 R32, R12.reuse, R28, RZ ;  /* 0x0000001c0c20723c */ /* 0x042ff000000018ff */
[----:B------:R-:W-:Y:S01]  /*4fc0*/  HMMA.16816.F32 R48, R12, R84, RZ ;  /* 0x000000540c30723c */ /* 0x000fe200000018ff */
[----:B---3--:R-:W-:-:S04]  /*4fd0*/  FFMA.FTZ R4, R37, c[0x0][0x2d0], -R0 ;  /* 0x0000b40025047a23 */ /* 0x008fc80000010800 */
[----:B------:R1:W3:Y:S03]  /*4fe0*/  MUFU.EX2 R56, R4 ;  /* 0x0000000400387308 */ /* 0x0002e60000000800 */
[C---:B------:R-:W-:Y:S07]  /*4ff0*/  HMMA.16816.F32 R100, R12.reuse, R72, RZ ;  /* 0x000000480c64723c */ /* 0x040fee00000018ff */
[--C-:B------:R-:W-:Y:S01]  /*5000*/  FFMA.FTZ R72, R155, c[0x0][0x2d0], -R20.reuse ;  /* 0x0000b4009b487a23 */ /* 0x100fe20000010814 */
[----:B------:R-:W-:Y:S01]  /*5010*/  HMMA.16816.F32 R96, R12, R80, RZ ;  /* 0x000000500c60723c */ /* 0x000fe200000018ff */
[----:B------:R-:W-:-:S02]  /*5020*/  FFMA.FTZ R155, R153, c[0x0][0x2d0], -R20 ;  /* 0x0000b400999b7a23 */ /* 0x000fc40000010814 */
[--C-:B------:R-:W-:Y:S02]  /*5030*/  FFMA.FTZ R153, R151, c[0x0][0x2d0], -R20.reuse ;  /* 0x0000b40097997a23 */ /* 0x100fe40000010814 */
[----:B------:R-:W-:Y:S02]  /*5040*/  FFMA.FTZ R73, R156, c[0x0][0x2d0], -R20 ;  /* 0x0000b4009c497a23 */ /* 0x000fe40000010814 */
[----:B-1----:R-:W-:Y:S02]  /*5050*/  FFMA.FTZ R4, R38, c[0x0][0x2d0], -R0 ;  /* 0x0000b40026047a23 */ /* 0x002fe40000010800 */
[----:B------:R-:W-:Y:S01]  /*5060*/  HMMA.16816.F32 R36, R16, R28, RZ ;  /* 0x0000001c1024723c */ /* 0x000fe200000018ff */
[--C-:B------:R-:W-:Y:S01]  /*5070*/  FFMA.FTZ R81, R146, c[0x0][0x2d0], -R3.reuse ;  /* 0x0000b40092517a23 */ /* 0x100fe20000010803 */
[----:B------:R1:W-:Y:S01]  /*5080*/  MUFU.EX2 R62, R4 ;  /* 0x00000004003e7308 */ /* 0x0003e20000000800 */
[--C-:B------:R-:W-:Y:S02]  /*5090*/  FFMA.FTZ R146, R145, c[0x0][0x2d0], -R3.reuse ;  /* 0x0000b40091927a23 */ /* 0x100fe40000010803 */
[----:B------:R-:W-:-:S02]  /*50a0*/  FFMA.FTZ R145, R141, c[0x0][0x2d0], -R3 ;  /* 0x0000b4008d917a23 */ /* 0x000fc40000010803 */
[----:B------:R-:W-:Y:S01]  /*50b0*/  MOV R29, R5 ;  /* 0x00000005001d7202 */ /* 0x000fe20000000f00 */
[----:B------:R-:W-:Y:S01]  /*50c0*/  FFMA.FTZ R80, R157, c[0x0][0x2d0], -R20 ;  /* 0x0000b4009d507a23 */ /* 0x000fe20000010814 */
[----:B------:R-:W-:Y:S02]  /*50d0*/  MOV R28, R41 ;  /* 0x00000029001c7202 */ /* 0x000fe40000000f00 */
[----:B------:R-:W-:Y:S02]  /*50e0*/  F2FP.PACK_AB R9, R29, R227 ;  /* 0x000000e31d09723e */ /* 0x000fe400000000ff */
[----:B---3--:R-:W-:Y:S01]  /*50f0*/  F2FP.PACK_AB R5, R56, R132 ;  /* 0x000000843805723e */ /* 0x008fe200000000ff */
[----:B------:R-:W-:Y:S01]  /*5100*/  MUFU.EX2 R80, R80 ;  /* 0x0000005000507308 */ /* 0x000fe20000000800 */
[----:B-1----:R-:W-:-:S03]  /*5110*/  FFMA.FTZ R4, R40, c[0x0][0x2d0], -R0 ;  /* 0x0000b40028047a23 */ /* 0x002fc60000010800 */
[----:B------:R-:W-:Y:S04]  /*5120*/  HMMA.16816.F32 R184, R8, R64, R44 ;  /* 0x0000004008b8723c */ /* 0x000fe8000000182c */
[----:B------:R1:W3:Y:S04]  /*5130*/  MUFU.EX2 R63, R4 ;  /* 0x00000004003f7308 */ /* 0x0002e80000000800 */
[----:B------:R-:W-:Y:S07]  /*5140*/  HMMA.16816.F32 R40, R12, R68, RZ ;  /* 0x000000440c28723c */ /* 0x000fee00000018ff */
[----:B------:R-:W-:Y:S01]  /*5150*/  MOV R68, R56 ;  /* 0x0000003800447202 */ /* 0x000fe20000000f00 */
[----:B--2---:R-:W-:Y:S01]  /*5160*/  HMMA.16816.F32 R176, R8, R24, R36 ;  /* 0x0000001808b0723c */ /* 0x004fe20000001824 */
[--C-:B------:R-:W-:Y:S01]  /*5170*/  FFMA.FTZ R69, R154, c[0x0][0x2d0], -R20.reuse ;  /* 0x0000b4009a457a23 */ /* 0x100fe20000010814 */
[----:B-1----:R-:W-:Y:S01]  /*5180*/  F2FP.PACK_AB R4, R28, R207 ;  /* 0x000000cf1c04723e */ /* 0x002fe200000000ff */
[--C-:B------:R-:W-:Y:S01]  /*5190*/  FFMA.FTZ R154, R152, c[0x0][0x2d0], -R20.reuse ;  /* 0x0000b400989a7a23 */ /* 0x100fe20000010814 */
[----:B---3--:R-:W-:Y:S01]  /*51a0*/  F2FP.PACK_AB R7, R63, R62 ;  /* 0x0000003e3f07723e */ /* 0x008fe200000000ff */
[----:B------:R-:W-:Y:S01]  /*51b0*/  FFMA.FTZ R152, R150, c[0x0][0x2d0], -R20 ;  /* 0x0000b40096987a23 */ /* 0x000fe20000010814 */
[----:B------:R-:W-:-:S02]  /*51c0*/  MOV R151, R68 ;  /* 0x0000004400977202 */ /* 0x000fc40000000f00 */
[----:B------:R-:W-:Y:S01]  /*51d0*/  HMMA.16816.F32 R36, R16, R84, RZ ;  /* 0x000000541024723c */ /* 0x000fe200000018ff */
[----:B------:R-:W-:-:S06]  /*51e0*/  FFMA.FTZ R68, R149, c[0x0][0x2d0], -R3 ;  /* 0x0000b40095447a23 */ /* 0x000fcc0000010803 */
[----:B------:R-:W-:Y:S01]  /*51f0*/  MOV R84, R63 ;  /* 0x0000003f00547202 */ /* 0x000fe20000000f00 */
[----:B------:R-:W-:Y:S01]  /*5200*/  HMMA.16816.F32 R172, R4, R24, R32 ;  /* 0x0000001804ac723c */ /* 0x000fe20000001820 */
[----:B------:R-:W1:Y:S01]  /*5210*/  LDSM.16.MT88.4 R32, [R239+0x800] ;  /* 0x00080000ef20783b */ /* 0x000e620000004200 */
[----:B------:R-:W-:-:S05]  /*5220*/  MOV R85, R88 ;  /* 0x0000005800557202 */ /* 0x000fca0000000f00 */
[----:B------:R-:W-:Y:S01]  /*5230*/  MOV R24, R61 ;  /* 0x0000003d00187202 */ /* 0x000fe20000000f00 */
[----:B------:R-:W-:Y:S01]  /*5240*/  HMMA.16816.F32 R44, R12, R92, RZ ;  /* 0x0000005c0c2c723c */ /* 0x000fe200000018ff */
[----:B------:R-:W-:-:S04]  /*5250*/  MOV R25, R57 ;  /* 0x0000003900197202 */ /* 0x000fc80000000f00 */
[----:B------:R-:W-:Y:S01]  /*5260*/  MOV R149, R25 ;  /* 0x0000001900957202 */ /* 0x000fe20000000f00 */
[----:B------:R-:W-:Y:S01]  /*5270*/  FFMA.FTZ R25, R148, c[0x0][0x2d0], -R3 ;  /* 0x0000b40094197a23 */ /* 0x000fe20000010803 */
[----:B------:R-:W-:Y:S01]  /*5280*/  MOV R93, R62 ;  /* 0x0000003e005d7202 */ /* 0x000fe20000000f00 */
[----:B------:R-:W-:Y:S01]  /*5290*/  HMMA.16816.F32 R164, R4, R64, R40 ;  /* 0x0000004004a4723c */ /* 0x000fe20000001828 */
[----:B------:R-:W-:Y:S01]  /*52a0*/  MOV R92, R60 ;  /* 0x0000003c005c7202 */ /* 0x000fe20000000f00 */
[----:B------:R-:W-:Y:S04]  /*52b0*/  LDSM.16.MT88.4 R40, [R237+0x2800] ;  /* 0x00280000ed28783b */ /* 0x000fe80000004200 */
[----:B------:R-:W2:Y:S01]  /*52c0*/  LDSM.16.MT88.4 R60, [R239+0x2800] ;  /* 0x00280000ef3c783b */ /* 0x000ea20000004200 */
[----:B------:R-:W-:Y:S01]  /*52d0*/  MOV R65, R59 ;  /* 0x0000003b00417202 */ /* 0x000fe20000000f00 */
[----:B------:R-:W-:Y:S01]  /*52e0*/  HMMA.16816.F32 R88, R16, R104, RZ ;  /* 0x000000681058723c */ /* 0x000fe200000018ff */
[----:B------:R-:W-:-:S04]  /*52f0*/  MOV R64, R58 ;  /* 0x0000003a00407202 */ /* 0x000fc80000000f00 */
[----:B------:R-:W-:Y:S02]  /*5300*/  MOV R148, R64 ;  /* 0x0000004000947202 */ /* 0x000fe40000000f00 */
[----:B------:R-:W-:Y:S01]  /*5310*/  MOV R64, R24 ;  /* 0x0000001800407202 */ /* 0x000fe20000000f00 */
[----:B------:R-:W-:Y:S01]  /*5320*/  HMMA.16816.F32 R56, R12, R104, RZ ;  /* 0x000000680c38723c */ /* 0x000fe200000018ff */
[----:B------:R-:W-:Y:S02]  /*5330*/  FFMA.FTZ R24, R147, c[0x0][0x2d0], -R3 ;  /* 0x0000b40093187a23 */ /* 0x000fe40000010803 */
[----:B------:R-:W-:Y:S04]  /*5340*/  MUFU.EX2 R147, R25 ;  /* 0x0000001900937308 */ /* 0x000fe80000000800 */
[----:B------:R-:W-:Y:S01]  /*5350*/  FADD.FTZ R104, R22, R21 ;  /* 0x0000001516687221 */ /* 0x000fe20000010000 */
[C---:B------:R-:W-:Y:S08]  /*5360*/  HMMA.16816.F32 R200, R8.reuse, R76, R52 ;  /* 0x0000004c08c8723c */ /* 0x040ff00000001834 */
[-C--:B-1----:R-:W-:Y:S01]  /*5370*/  HMMA.16816.F32 R192, R8, R32.reuse, R36 ;  /* 0x0000002008c0723c */ /* 0x082fe20000001824 */
[----:B------:R-:W1:Y:S07]  /*5380*/  LDSM.16.MT88.4 R36, [R236+0x2800] ;  /* 0x00280000ec24783b */ /* 0x000e6e0000004200 */
[C---:B------:R-:W-:Y:S01]  /*5390*/  HMMA.16816.F32 R160, R4.reuse, R32, R48 ;  /* 0x0000002004a0723c */ /* 0x040fe20000001830 */
[----:B------:R-:W3:Y:S07]  /*53a0*/  LDSM.16.MT88.4 R48, [R238+0x2800] ;  /* 0x00280000ee30783b */ /* 0x000eee0000004200 */
[C---:B--2---:R-:W-:Y:S08]  /*53b0*/  HMMA.16816.F32 R220, R4.reuse, R60, R56 ;  /* 0x0000003c04dc723c */ /* 0x044ff00000001838 */
[C---:B------:R-:W-:Y:S08]  /*53c0*/  HMMA.16816.F32 R196, R4.reuse, R40, R96 ;  /* 0x0000002804c4723c */ /* 0x040ff00000001860 */
[C---:B------:R-:W-:Y:S08]  /*53d0*/  HMMA.16816.F32 R168, R4.reuse, R76, R44 ;  /* 0x0000004c04a8723c */ /* 0x040ff0000000182c */
[----:B------:R-:W-:Y:S01]  /*53e0*/  MOV R32, R220 ;  /* 0x000000dc00207202 */ /* 0x000fe20000000f00 */
[----:B-1----:R-:W-:Y:S01]  /*53f0*/  HMMA.16816.F32 R208, R4, R36, R100 ;  /* 0x0000002404d0723c */ /* 0x002fe20000001864 */
[----:B------:R-:W-:-:S02]  /*5400*/  MOV R33, R222 ;  /* 0x000000de00217202 */ /* 0x000fc40000000f00 */
[----:B------:R-:W-:Y:S02]  /*5410*/  MOV R150, R32 ;  /* 0x0000002000967202 */ /* 0x000fe40000000f00 */
[----:B------:R-:W-:Y:S02]  /*5420*/  MOV R32, R65 ;  /* 0x0000004100207202 */ /* 0x000fe40000000f00 */
[----:B------:R-:W-:Y:S01]  /*5430*/  MOV R65, R132 ;  /* 0x0000008400417202 */ /* 0x000fe20000000f00 */
[----:B------:R-:W-:Y:S01]  /*5440*/  FFMA.FTZ R132, R130, c[0x0][0x2d0], -R3 ;  /* 0x0000b40082847a23 */ /* 0x000fe20000010803 */
[----:B------:R-:W-:Y:S01]  /*5450*/  HMMA.16816.F32 R52, R16, R116, RZ ;  /* 0x000000741034723c */ /* 0x000fe200000018ff */
[----:B------:R-:W-:Y:S01]  /*5460*/  FADD.FTZ R3, R143, R23 ;  /* 0x000000178f037221 */ /* 0x000fe20000010000 */
[----:B------:R-:W-:Y:S01]  /*5470*/  MOV R105, R221 ;  /* 0x000000dd00697202 */ /* 0x000fe20000000f00 */
[--C-:B------:R-:W-:Y:S01]  /*5480*/  FFMA.FTZ R130, R142, c[0x0][0x2d0], -R2.reuse ;  /* 0x0000b4008e827a23 */ /* 0x100fe20000010802 */
[----:B------:R-:W-:Y:S01]  /*5490*/  MOV R156, R33 ;  /* 0x00000021009c7202 */ /* 0x000fe20000000f00 */
[----:B------:R-:W-:Y:S01]  /*54a0*/  FADD.FTZ R3, R225, R3 ;  /* 0x00000003e1037221 */ /* 0x000fe20000010000 */
[----:B------:R-:W-:Y:S01]  /*54b0*/  MOV R33, R92 ;  /* 0x0000005c00217202 */ /* 0x000fe20000000f00 */
[--C-:B------:R-:W-:Y:S01]  /*54c0*/  FFMA.FTZ R92, R129, c[0x0][0x2d0], -R2.reuse ;  /* 0x0000b400815c7a23 */ /* 0x100fe20000010802 */
[----:B------:R-:W-:Y:S01]  /*54d0*/  HMMA.16816.F32 R20, R12, R94, RZ ;  /* 0x0000005e0c14723c */ /* 0x000fe200000018ff */
[----:B------:R-:W-:Y:S01]  /*54e0*/  FFMA.FTZ R129, R137, c[0x0][0x2d0], -R2 ;  /* 0x0000b40089817a23 */ /* 0x000fe20000010802 */
[----:B------:R-:W-:Y:S01]  /*54f0*/  MOV R141, R65 ;  /* 0x00000041008d7202 */ /* 0x000fe20000000f00 */
[----:B------:R-:W-:Y:S01]  /*5500*/  FADD.FTZ R3, R226, R3 ;  /* 0x00000003e2037221 */ /* 0x000fe20000010000 */
[----:B------:R-:W-:Y:S01]  /*5510*/  MOV R143, R32 ;  /* 0x00000020008f7202 */ /* 0x000fe20000000f00 */
[----:B------:R-:W-:Y:S01]  /*5520*/  MUFU.EX2 R137, R69 ;  /* 0x0000004500897308 */ /* 0x000fe20000000800 */
[----:B------:R-:W-:-:S02]  /*5530*/  MOV R142, R33 ;  /* 0x00000021008e7202 */ /* 0x000fc40000000f00 */
[----:B------:R-:W-:Y:S05]  /*5540*/  HMMA.16816.F32 R44, R12, R116, RZ ;  /* 0x000000740c2c723c */ /* 0x000fea00000018ff */
[----:B------:R-:W-:Y:S02]  /*5550*/  MUFU.EX2 R92, R92 ;  /* 0x0000005c005c7308 */ /* 0x000fe40000000800 */
[----:B------:R-:W-:Y:S01]  /*5560*/  MOV R116, R28 ;  /* 0x0000001c00747202 */ /* 0x000fe20000000f00 */
[----:B------:R-:W-:Y:S01]  /*5570*/  HMMA.16816.F32 R188, R8, R36, R112 ;  /* 0x0000002408bc723c */ /* 0x000fe20000001870 */
[----:B------:R-:W-:-:S06]  /*5580*/  MOV R117, R29 ;  /* 0x0000001d00757202 */ /* 0x000fcc0000000f00 */
[----:B------:R-:W-:Y:S01]  /*5590*/  MOV R36, R223 ;  /* 0x000000df00247202 */ /* 0x000fe20000000f00 */
[----:B------:R-:W-:Y:S03]  /*55a0*/  HMMA.16816.F32 R96, R4, R78, R20 ;  /* 0x0000004e0460723c */ /* 0x000fe60000001814 */
[----:B------:R-:W-:-:S05]  /*55b0*/  MOV R157, R36 ;  /* 0x00000024009d7202 */ /* 0x000fca0000000f00 */
[----:B------:R-:W-:Y:S08]  /*55c0*/  HMMA.16816.F32 R20, R12, R74, RZ ;  /* 0x0000004a0c14723c */ /* 0x000ff000000018ff */
[C---:B------:R-:W-:Y:S08]  /*55d0*/  HMMA.16816.F32 R212, R8.reuse, R40, R108 ;  /* 0x0000002808d4723c */ /* 0x040ff0000000186c */
[----:B---3--:R-:W-:Y:S08]  /*55e0*/  HMMA.16816.F32 R220, R8, R48, R52 ;  /* 0x0000003008dc723c */ /* 0x008ff00000001834 */
[----:B------:R-:W-:Y:S08]  /*55f0*/  HMMA.16816.F32 R100, R4, R38, R20 ;  /* 0x000000260464723c */ /* 0x000ff00000001814 */
[----:B------:R-:W-:Y:S08]  /*5600*/  HMMA.16816.F32 R20, R12, R82, RZ ;  /* 0x000000520c14723c */ /* 0x000ff000000018ff */
[----:B------:R-:W-:Y:S08]  /*5610*/  HMMA.16816.F32 R228, R4, R48, R44 ;  /* 0x0000003004e4723c */ /* 0x000ff0000000182c */
[----:B------:R-:W-:Y:S08]  /*5620*/  HMMA.16816.F32 R56, R12, R30, RZ ;  /* 0x0000001e0c38723c */ /* 0x000ff000000018ff */
[----:B------:R-:W-:Y:S08]  /*5630*/  HMMA.16816.F32 R108, R4, R42, R20 ;  /* 0x0000002a046c723c */ /* 0x000ff00000001814 */
[C---:B------:R-:W-:Y:S08]  /*5640*/  HMMA.16816.F32 R52, R12.reuse, R70, RZ ;  /* 0x000000460c34723c */ /* 0x040ff000000018ff */
[C---:B------:R-:W-:Y:S08]  /*5650*/  HMMA.16816.F32 R44, R12.reuse, R86, RZ ;  /* 0x000000560c2c723c */ /* 0x040ff000000018ff */
[C---:B------:R-:W-:Y:S08]  /*5660*/  HMMA.16816.F32 R20, R12.reuse, R106, RZ ;  /* 0x0000006a0c14723c */ /* 0x040ff000000018ff */
[----:B------:R-:W-:Y:S08]  /*5670*/  HMMA.16816.F32 R12, R12, R118, RZ ;  /* 0x000000760c0c723c */ /* 0x000ff000000018ff */
[----:B------:R-:W-:Y:S07]  /*5680*/  HMMA.16816.F32 R216, R8, R60, R88 ;  /* 0x0000003c08d8723c */ /* 0x000fee0000001858 */
[--C-:B------:R-:W-:Y:S01]  /*5690*/  FFMA.FTZ R91, R138, c[0x0][0x2d0], -R2.reuse ;  /* 0x0000b4008a5b7a23 */ /* 0x100fe20000010802 */
[----:B------:R-:W-:Y:S01]  /*56a0*/  MOV R138, R84 ;  /* 0x00000054008a7202 */ /* 0x000fe20000000f00 */
[--C-:B------:R-:W-:Y:S01]  /*56b0*/  FFMA.FTZ R90, R140, c[0x0][0x2d0], -R2.reuse ;  /* 0x0000b4008c5a7a23 */ /* 0x100fe20000010802 */
[C---:B------:R-:W-:Y:S01]  /*56c0*/  HMMA.16816.F32 R56, R4.reuse, R26, R56 ;  /* 0x0000001a0438723c */ /* 0x040fe20000001838 */
[----:B------:R-:W-:Y:S01]  /*56d0*/  FFMA.FTZ R89, R144, c[0x0][0x2d0], -R2 ;  /* 0x0000b40090597a23 */ /* 0x000fe20000010802 */
[----:B------:R-:W-:Y:S01]  /*56e0*/  MOV R140, R64 ;  /* 0x00000040008c7202 */ /* 0x000fe20000000f00 */
[----:B------:R-:W-:Y:S01]  /*56f0*/  FADD.FTZ R2, R159, R158 ;  /* 0x0000009e9f027221 */ /* 0x000fe20000010000 */
[----:B------:R-:W-:Y:S01]  /*5700*/  MOV R158, R93 ;  /* 0x0000005d009e7202 */ /* 0x000fe20000000f00 */
[--C-:B------:R-:W-:Y:S01]  /*5710*/  FFMA.FTZ R84, R124, c[0x0][0x2d0], -R0.reuse ;  /* 0x0000b4007c547a23 */ /* 0x100fe20000010800 */
[----:B------:R-:W-:Y:S01]  /*5720*/  MOV R159, R85 ;  /* 0x00000055009f7202 */ /* 0x000fe20000000f00 */
[--C-:B------:R-:W-:Y:S01]  /*5730*/  FFMA.FTZ R88, R127, c[0x0][0x2d0], -R0.reuse ;  /* 0x0000b4007f587a23 */ /* 0x100fe20000010800 */
[----:B------:R-:W-:Y:S01]  /*5740*/  HMMA.16816.F32 R52, R4, R66, R52 ;  /* 0x000000420434723c */ /* 0x000fe20000001834 */
[--C-:B------:R-:W-:Y:S01]  /*5750*/  FFMA.FTZ R93, R126, c[0x0][0x2d0], -R0.reuse ;  /* 0x0000b4007e5d7a23 */ /* 0x100fe20000010800 */
[----:B------:R-:W1:Y:S01]  /*5760*/  MUFU.EX2 R89, R89 ;  /* 0x0000005900597308 */ /* 0x000e620000000800 */
[----:B------:R-:W-:-:S02]  /*5770*/  FFMA.FTZ R85, R123, c[0x0][0x2d0], -R0 ;  /* 0x0000b4007b557a23 */ /* 0x000fc40000010800 */
[--C-:B------:R-:W-:Y:S02]  /*5780*/  FFMA.FTZ R124, R122, c[0x0][0x2d0], -R0.reuse ;  /* 0x0000b4007a7c7a23 */ /* 0x100fe40000010800 */
[--C-:B------:R-:W-:Y:S01]  /*5790*/  FFMA.FTZ R126, R121, c[0x0][0x2d0], -R0.reuse ;  /* 0x0000b400797e7a23 */ /* 0x100fe20000010800 */
[C---:B------:R-:W-:Y:S01]  /*57a0*/  HMMA.16816.F32 R44, R4.reuse, R34, R44 ;  /* 0x00000022042c723c */ /* 0x040fe2000000182c */
[----:B------:R-:W-:Y:S01]  /*57b0*/  FFMA.FTZ R127, R120, c[0x0][0x2d0], -R0 ;  /* 0x0000b400787f7a23 */ /* 0x000fe20000010800 */
[----:B------:R-:W-:Y:S01]  /*57c0*/  MUFU.EX2 R84, R84 ;  /* 0x0000005400547308 */ /* 0x000fe20000000800 */
[----:B------:R-:W-:Y:S02]  /*57d0*/  FADD.FTZ R0, R180, R2 ;  /* 0x00000002b4007221 */ /* 0x000fe40000010000 */
[----:B------:R-:W-:Y:S02]  /*57e0*/  FADD.FTZ R2, R205, R104 ;  /* 0x00000068cd027221 */ /* 0x000fe40000010000 */
[----:B------:R-:W-:Y:S01]  /*57f0*/  FADD.FTZ R0, R245, R0 ;  /* 0x00000000f5007221 */ /* 0x000fe20000010000 */
[----:B------:R-:W-:Y:S01]  /*5800*/  HMMA.16816.F32 R120, R4, R62, R20 ;  /* 0x0000003e0478723c */ /* 0x000fe20000001814 */
[----:B------:R-:W-:Y:S01]  /*5810*/  FADD.FTZ R2, R206, R2 ;  /* 0x00000002ce027221 */ /* 0x000fe20000010000 */
[----:B------:R-:W2:Y:S01]  /*5820*/  MUFU.EX2 R180, R81 ;  /* 0x0000005100b47308 */ /* 0x000ea20000000800 */
[----:B------:R-:W-:Y:S01]  /*5830*/  FADD.FTZ R0, R248, R0 ;  /* 0x00000000f8007221 */ /* 0x000fe20000010000 */
[----:B-1----:R-:W-:-:S03]  /*5840*/  MOV R248, R89 ;  /* 0x0000005900f87202 */ /* 0x002fc60000000f00 */
[----:B------:R-:W-:Y:S01]  /*5850*/  FADD.FTZ R20, R227, R3 ;  /* 0x00000003e3147221 */ /* 0x000fe20000010000 */
[----:B------:R-:W-:Y:S01]  /*5860*/  HMMA.16816.F32 R112, R4, R50, R12 ;  /* 0x000000320470723c */ /* 0x000fe2000000180c */
[----:B------:R-:W1:Y:S01]  /*5870*/  LDSM.16.MT88.4 R12, [R236+0x1000] ;  /* 0x00100000ec0c783b */ /* 0x000e620000004200 */
[----:B------:R-:W-:Y:S01]  /*5880*/  MUFU.EX2 R144, R91 ;  /* 0x0000005b00907308 */ /* 0x000fe20000000800 */
[----:B------:R-:W-:Y:S01]  /*5890*/  MOV R22, R148 ;  /* 0x0000009400167202 */ /* 0x000fe20000000f00 */
[----:B------:R-:W-:Y:S01]  /*58a0*/  FADD.FTZ R3, R207, R2 ;  /* 0x00000002cf037221 */ /* 0x000fe20000010000 */
[----:B------:R-:W-:Y:S01]  /*58b0*/  MOV R148, R149 ;  /* 0x0000009500947202 */ /* 0x000fe20000000f00 */
[----:B------:R-:W-:Y:S01]  /*58c0*/  FADD.FTZ R2, R252, R0 ;  /* 0x00000000fc027221 */ /* 0x000fe20000010000 */
[----:B------:R-:W-:Y:S01]  /*58d0*/  MOV R149, R150 ;  /* 0x0000009600957202 */ /* 0x000fe20000000f00 */
[----:B------:R-:W-:Y:S01]  /*58e0*/  HMMA.16816.F32 R4, R16, R70, RZ ;  /* 0x000000461004723c */ /* 0x000fe200000018ff */
[----:B------:R-:W-:Y:S01]  /*58f0*/  MOV R23, R158 ;  /* 0x0000009e00177202 */ /* 0x000fe20000000f00 */
[----:B------:R-:W3:Y:S01]  /*5900*/  MUFU.EX2 R81, R90 ;  /* 0x0000005a00517308 */ /* 0x000ee20000000800 */
[----:B--2---:R-:W-:-:S02]  /*5910*/  MOV R227, R180 ;  /* 0x000000b400e37202 */ /* 0x004fc40000000f00 */
[----:B------:R-:W-:Y:S02]  /*5920*/  MOV R150, R156 ;  /* 0x0000009c00967202 */ /* 0x000fe40000000f00 */
[----:B------:R-:W-:Y:S01]  /*5930*/  MOV R71, R151 ;  /* 0x0000009700477202 */ /* 0x000fe20000000f00 */
[----:B------:R-:W-:Y:S01]  /*5940*/  HMMA.16816.F32 R28, R16, R30, RZ ;  /* 0x0000001e101c723c */ /* 0x000fe200000018ff */
[----:B------:R-:W-:Y:S01]  /*5950*/  MOV R70, R159 ;  /* 0x0000009f00467202 */ /* 0x000fe20000000f00 */
[----:B------:R-:W2:Y:S01]  /*5960*/  MUFU.EX2 R245, R85 ;  /* 0x0000005500f57308 */ /* 0x000ea20000000800 */
[----:B------:R-:W-:Y:S02]  /*5970*/  MOV R151, R157 ;  /* 0x0000009d00977202 */ /* 0x000fe40000000f00 */
[----:B------:R-:W-:Y:S02]  /*5980*/  MOV R252, R148 ;  /* 0x0000009400fc7202 */ /* 0x000fe40000000f00 */
[----:B------:R-:W-:-:S02]  /*5990*/  MOV R104, R149 ;  /* 0x0000009500687202 */ /* 0x000fc40000000f00 */
[----:B------:R-:W-:Y:S01]  /*59a0*/  MOV R0, R117 ;  /* 0x0000007500007202 */ /* 0x000fe20000000f00 */
[----:B------:R-:W-:Y:S04]  /*59b0*/  MUFU.EX2 R226, R88 ;  /* 0x0000005800e27308 */ /* 0x000fe80000000800 */
[----:B------:R-:W-:Y:S02]  /*59c0*/  FADD.FTZ R0, R0, R20 ;  /* 0x0000001400007221 */ /* 0x000fe40000010000 */
[----:B------:R-:W-:Y:S02]  /*59d0*/  HMMA.16816.F32 R64, R8, R66, R4 ;  /* 0x000000420840723c */ /* 0x000fe40000001804 */
[----:B------:R4:W5:Y:S06]  /*59e0*/  MUFU.EX2 R225, R93 ;  /* 0x0000005d00e17308 */ /* 0x00096c0000000800 */
[----:B------:R-:W-:Y:S02]  /*59f0*/  HMMA.16816.F32 R4, R16, R86, RZ ;  /* 0x000000561004723c */ /* 0x000fe400000018ff */
[----:B------:R-:W-:Y:S06]  /*5a00*/  MUFU.EX2 R20, R125 ;  /* 0x0000007d00147308 */ /* 0x000fec0000000800 */
[C---:B------:R-:W-:Y:S01]  /*5a10*/  HMMA.16816.F32 R28, R8.reuse, R26, R28 ;  /* 0x0000001a081c723c */ /* 0x040fe2000000181c */
[----:B----4-:R-:W-:Y:S11]  /*5a20*/  MOV R93, R84 ;  /* 0x00000054005d7202 */ /* 0x010ff60000000f00 */
[----:B------:R-:W-:Y:S04]  /*5a30*/  @!UPT UIADD3 URZ, URZ, URZ, URZ ;  /* 0x0000003f3f3ff290 */ /* 0x000fe8000fffe03f */
[----:B------:R-:W-:Y:S08]  /*5a40*/  HMMA.16816.F32 R32, R8, R34, R4 ;  /* 0x000000220820723c */ /* 0x000ff00000001804 */
[----:B------:R-:W-:Y:S01]  /*5a50*/  HMMA.16816.F32 R4, R16, R94, RZ ;  /* 0x0000005e1004723c */ /* 0x000fe200000018ff */
[----:B------:R-:W-:Y:S08]  /*5a60*/  MUFU.EX2 R95, R72 ;  /* 0x00000048005f7308 */ /* 0x000ff00000000800 */
[----:B------:R-:W-:Y:S11]  /*5a70*/  MUFU.EX2 R94, R24 ;  /* 0x00000018005e7308 */ /* 0x000ff60000000800 */
[----:B------:R-:W-:Y:S04]  /*5a80*/  @!UPT UIADD3 URZ, URZ, URZ, URZ ;  /* 0x0000003f3f3ff290 */ /* 0x000fe8000fffe03f */
[----:B------:R-:W-:Y:S08]  /*5a90*/  HMMA.16816.F32 R76, R8, R78, R4 ;  /* 0x0000004e084c723c */ /* 0x000ff00000001804 */
[----:B------:R-:W-:Y:S11]  /*5aa0*/  HMMA.16816.F32 R4, R16, R74, RZ ;  /* 0x0000004a1004723c */ /* 0x000ff600000018ff */
[----:B------:R-:W-:Y:S11]  /*5ab0*/  @!UPT UIADD3 URZ, URZ, URZ, URZ ;  /* 0x0000003f3f3ff290 */ /* 0x000ff6000fffe03f */
[----:B------:R-:W-:Y:S02]  /*5ac0*/  @!UPT UIADD3 URZ, URZ, URZ, URZ ;  /* 0x0000003f3f3ff290 */ /* 0x000fe4000fffe03f */
[----:B------:R-:W-:Y:S08]  /*5ad0*/  HMMA.16816.F32 R36, R8, R38, R4 ;  /* 0x000000260824723c */ /* 0x000ff00000001804 */
[----:B------:R-:W-:Y:S01]  /*5ae0*/  HMMA.16816.F32 R4, R16, R82, RZ ;  /* 0x000000521004723c */ /* 0x000fe200000018ff */
[----:B------:R-:W4:Y:S08]  /*5af0*/  MUFU.EX2 R83, R73 ;  /* 0x0000004900537308 */ /* 0x000f300000000800 */
[----:B------:R-:W1:Y:S11]  /*5b00*/  MUFU.EX2 R82, R68 ;  /* 0x0000004400527308 */ /* 0x000e760000000800 */
[----:B------:R-:W-:Y:S04]  /*5b10*/  @!UPT UIADD3 URZ, URZ, URZ, URZ ;  /* 0x0000003f3f3ff290 */ /* 0x000fe8000fffe03f */
[----:B------:R-:W-:Y:S08]  /*5b20*/  HMMA.16816.F32 R40, R8, R42, R4 ;  /* 0x0000002a0828723c */ /* 0x000ff00000001804 */
[C---:B------:R-:W-:Y:S07]  /*5b30*/  HMMA.16816.F32 R4, R16.reuse, R106, RZ ;  /* 0x0000006a1004723c */ /* 0x040fee00000018ff */
[----:B------:R-:W-:Y:S01]  /*5b40*/  MOV R106, R150 ;  /* 0x00000096006a7202 */ /* 0x000fe20000000f00 */
[----:B------:R-:W-:Y:S01]  /*5b50*/  HMMA.16816.F32 R16, R16, R118, RZ ;  /* 0x000000761010723c */ /* 0x000fe200000018ff */
[----:B------:R-:W-:Y:S11]  /*5b60*/  MOV R107, R151 ;  /* 0x00000097006b7202 */ /* 0x000ff60000000f00 */
[----:B------:R-:W-:Y:S04]  /*5b70*/  @!UPT UIADD3 URZ, URZ, URZ, URZ ;  /* 0x0000003f3f3ff290 */ /* 0x000fe8000fffe03f */
[C---:B------:R-:W-:Y:S07]  /*5b80*/  HMMA.16816.F32 R60, R8.reuse, R62, R4 ;  /* 0x0000003e083c723c */ /* 0x040fee0000001804 */
[----:B------:R-:W-:Y:S01]  /*5b90*/  FADD.FTZ R4, R182, R181 ;  /* 0x000000b5b6047221 */ /* 0x000fe20000010000 */
[----:B------:R-:W-:Y:S01]  /*5ba0*/  HMMA.16816.F32 R48, R8, R50, R16 ;  /* 0x000000320830723c */ /* 0x000fe20000001810 */
[----:B---3--:R-:W-:Y:S01]  /*5bb0*/  F2FP.PACK_AB R6, R248, R81 ;  /* 0x00000051f806723e */ /* 0x008fe200000000ff */
[----:B------:R-:W3:Y:S01]  /*5bc0*/  LDSM.16.MT88.4 R16, [R239+0x3000] ;  /* 0x00300000ef10783b */ /* 0x000ee20000004200 */
[----:B------:R-:W-:Y:S01]  /*5bd0*/  FADD.FTZ R4, R183, R4 ;  /* 0x00000004b7047221 */ /* 0x000fe20000010000 */
[----:B--2---:R-:W-:-:S02]  /*5be0*/  F2FP.PACK_AB R5, R93, R245 ;  /* 0x000000f55d05723e */ /* 0x004fc400000000ff */
[----:B-----5:R-:W-:Y:S01]  /*5bf0*/  F2FP.PACK_AB R7, R225, R226 ;  /* 0x000000e2e107723e */ /* 0x020fe200000000ff */
[----:B------:R-:W-:Y:S01]  /*5c00*/  FADD.FTZ R21, R204, R4 ;  /* 0x00000004cc157221 */ /* 0x000fe20000010000 */
[----:B----4-:R-:W-:Y:S02]  /*5c10*/  F2FP.PACK_AB R8, R83, R80 ;  /* 0x000000505308723e */ /* 0x010fe400000000ff */
[----:B-1----:R-:W-:Y:S02]  /*5c20*/  F2FP.PACK_AB R9, R147, R82 ;  /* 0x000000529309723e */ /* 0x002fe400000000ff */
[----:B------:R-:W-:Y:S02]  /*5c30*/  F2FP.PACK_AB R10, R137, R95 ;  /* 0x0000005f890a723e */ /* 0x000fe400000000ff */
[----:B------:R-:W-:Y:S02]  /*5c40*/  F2FP.PACK_AB R11, R227, R94 ;  /* 0x0000005ee30b723e */ /* 0x000fe400000000ff */
[----:B------:R-:W-:-:S05]  /*5c50*/  F2FP.PACK_AB R4, R144, R92 ;  /* 0x0000005c9004723e */ /* 0x000fca00000000ff */
[-C--:B------:R-:W-:Y:S08]  /*5c60*/  HMMA.16816.F32 R176, R8, R12.reuse, R176 ;  /* 0x0000000c08b0723c */ /* 0x080ff000000018b0 */
[----:B------:R-:W-:Y:S08]  /*5c70*/  HMMA.16816.F32 R172, R4, R12, R172 ;  /* 0x0000000c04ac723c */ /* 0x000ff000000018ac */
[-C--:B------:R-:W-:Y:S08]  /*5c80*/  HMMA.16816.F32 R180, R8, R14.reuse, R28 ;  /* 0x0000000e08b4723c */ /* 0x080ff0000000181c */
[----:B------:R-:W-:Y:S01]  /*5c90*/  HMMA.16816.F32 R24, R4, R14, R56 ;  /* 0x0000000e0418723c */ /* 0x000fe20000001838 */
[----:B------:R-:W1:Y:S07]  /*5ca0*/  LDSM.16.MT88.4 R12, [R237+0x1000] ;  /* 0x00100000ed0c783b */ /* 0x000e6e0000004200 */
[----:B---3--:R-:W-:Y:S08]  /*5cb0*/  HMMA.16816.F32 R60, R8, R18, R60 ;  /* 0x00000012083c723c */ /* 0x008ff0000000183c */
[----:B------:R-:W-:Y:S08]  /*5cc0*/  HMMA.16816.F32 R104, R4, R16, R104 ;  /* 0x000000100468723c */ /* 0x000ff00000001868 */
[-C--:B-1----:R-:W-:Y:S08]  /*5cd0*/  HMMA.16816.F32 R184, R8, R12.reuse, R184 ;  /* 0x0000000c08b8723c */ /* 0x082ff000000018b8 */
[----:B------:R-:W-:Y:S08]  /*5ce0*/  HMMA.16816.F32 R164, R4, R12, R164 ;  /* 0x0000000c04a4723c */ /* 0x000ff000000018a4 */
[-C--:B------:R-:W-:Y:S08]  /*5cf0*/  HMMA.16816.F32 R64, R8, R14.reuse, R64 ;  /* 0x0000000e0840723c */ /* 0x080ff00000001840 */
[----:B------:R-:W-:Y:S01]  /*5d00*/  HMMA.16816.F32 R28, R4, R14, R52 ;  /* 0x0000000e041c723c */ /* 0x000fe20000001834 */
[----:B------:R-:W1:Y:S07]  /*5d10*/  LDSM.16.MT88.4 R12, [R239+0x1000] ;  /* 0x00100000ef0c783b */ /* 0x000e6e0000004200 */
[-C--:B-1----:R-:W-:Y:S08]  /*5d20*/  HMMA.16816.F32 R192, R8, R12.reuse, R192 ;  /* 0x0000000c08c0723c */ /* 0x082ff000000018c0 */
[----:B------:R-:W-:Y:S07]  /*5d30*/  HMMA.16816.F32 R156, R4, R12, R160 ;  /* 0x0000000c049c723c */ /* 0x000fee00000018a0 */
[----:B------:R-:W-:Y:S01]  /*5d40*/  MOV R160, R70 ;  /* 0x0000004600a07202 */ /* 0x000fe20000000f00 */
[----:B------:R-:W-:Y:S01]  /*5d50*/  HMMA.16816.F32 R32, R8, R14, R32 ;  /* 0x0000000e0820723c */ /* 0x000fe20000001820 */
[----:B------:R-:W-:-:S02]  /*5d60*/  MOV R161, R252 ;  /* 0x000000fc00a17202 */ /* 0x000fc40000000f00 */
[----:B------:R-:W-:Y:S02]  /*5d70*/  MOV R162, R22 ;  /* 0x0000001600a27202 */ /* 0x000fe40000000f00 */
[----:B------:R-:W-:Y:S01]  /*5d80*/  MOV R163, R23 ;  /* 0x0000001700a37202 */ /* 0x000fe20000000f00 */
[----:B------:R-:W-:Y:S01]  /*5d90*/  MUFU.EX2 R22, R130 ;  /* 0x0000008200167308 */ /* 0x000fe20000000800 */
[----:B------:R-:W-:Y:S01]  /*5da0*/  MOV R252, R137 ;  /* 0x0000008900fc7202 */ /* 0x000fe20000000f00 */
[----:B------:R-:W-:Y:S01]  /*5db0*/  HMMA.16816.F32 R44, R4, R14, R44 ;  /* 0x0000000e042c723c */ /* 0x000fe2000000182c */
[----:B------:R-:W1:Y:S05]  /*5dc0*/  LDSM.16.MT88.4 R12, [R238+0x1000] ;  /* 0x00100000ee0c783b */ /* 0x000e6a0000004200 */
[----:B------:R-:W-:Y:S08]  /*5dd0*/  MUFU.EX2 R23, R146 ;  /* 0x0000009200177308 */ /* 0x000ff00000000800 */
[----:B------:R-:W2:Y:S01]  /*5de0*/  MUFU.EX2 R137, R145 ;  /* 0x0000009100897308 */ /* 0x000ea20000000800 */
[-C--:B-1----:R-:W-:Y:S08]  /*5df0*/  HMMA.16816.F32 R200, R8, R12.reuse, R200 ;  /* 0x0000000c08c8723c */ /* 0x082ff000000018c8 */
[----:B------:R-:W-:Y:S07]  /*5e00*/  HMMA.16816.F32 R148, R4, R12, R168 ;  /* 0x0000000c0494723c */ /* 0x000fee00000018a8 */
[----:B------:R-:W-:Y:S01]  /*5e10*/  MOV R171, R142 ;  /* 0x0000008e00ab7202 */ /* 0x000fe20000000f00 */
[----:B------:R-:W-:Y:S01]  /*5e20*/  HMMA.16816.F32 R204, R8, R14, R76 ;  /* 0x0000000e08cc723c */ /* 0x000fe2000000184c */
[----:B------:R-:W-:-:S02]  /*5e30*/  MOV R170, R140 ;  /* 0x0000008c00aa7202 */ /* 0x000fc40000000f00 */
[----:B------:R-:W-:Y:S01]  /*5e40*/  MOV R169, R141 ;  /* 0x0000008d00a97202 */ /* 0x000fe20000000f00 */
[----:B------:R-:W-:Y:S01]  /*5e50*/  FADD.FTZ R0, R171, R0 ;  /* 0x00000000ab007221 */ /* 0x000fe20000010000 */
[----:B------:R-:W-:Y:S01]  /*5e60*/  MOV R168, R116 ;  /* 0x0000007400a87202 */ /* 0x000fe20000000f00 */
[----:B------:R-:W-:Y:S01]  /*5e70*/  FADD.FTZ R2, R170, R2 ;  /* 0x00000002aa027221 */ /* 0x000fe20000010000 */
[----:B------:R-:W-:Y:S01]  /*5e80*/  MOV R78, R71 ;  /* 0x00000047004e7202 */ /* 0x000fe20000000f00 */
[----:B------:R-:W-:Y:S01]  /*5e90*/  HMMA.16816.F32 R72, R4, R14, R96 ;  /* 0x0000000e0448723c */ /* 0x000fe20000001860 */
[----:B------:R-:W1:Y:S01]  /*5ea0*/  LDSM.16.MT88.4 R12, [R236+0x3000] ;  /* 0x00300000ec0c783b */ /* 0x000e620000004200 */
[----:B------:R-:W-:Y:S01]  /*5eb0*/  MOV R77, R143 ;  /* 0x0000008f004d7202 */ /* 0x000fe20000000f00 */
[----:B------:R-:W-:Y:S01]  /*5ec0*/  FADD.FTZ R3, R168, R3 ;  /* 0x00000003a8037221 */ /* 0x000fe20000010000 */
[----:B------:R-:W-:Y:S02]  /*5ed0*/  MOV R79, R138 ;  /* 0x0000008a004f7202 */ /* 0x000fe40000000f00 */
[----:B------:R-:W-:Y:S01]  /*5ee0*/  MUFU.EX2 R138, R155 ;  /* 0x0000009b008a7308 */ /* 0x000fe20000000800 */
[----:B------:R-:W-:Y:S01]  /*5ef0*/  FADD.FTZ R3, R77, R3 ;  /* 0x000000034d037221 */ /* 0x000fe20000010000 */
[-C--:B-1----:R-:W-:Y:S08]  /*5f00*/  HMMA.16816.F32 R68, R8, R12.reuse, R188 ;  /* 0x0000000c0844723c */ /* 0x082ff000000018bc */
[----:B------:R-:W-:Y:S08]  /*5f10*/  HMMA.16816.F32 R208, R4, R12, R208 ;  /* 0x0000000c04d0723c */ /* 0x000ff000000018d0 */
[-C--:B------:R-:W-:Y:S08]  /*5f20*/  HMMA.16816.F32 R36, R8, R14.reuse, R36 ;  /* 0x0000000e0824723c */ /* 0x080ff00000001824 */
[----:B------:R-:W-:Y:S01]  /*5f30*/  HMMA.16816.F32 R88, R4, R14, R100 ;  /* 0x0000000e0458723c */ /* 0x000fe20000001864 */
[----:B------:R-:W1:Y:S07]  /*5f40*/  LDSM.16.MT88.4 R12, [R237+0x3000] ;  /* 0x00300000ed0c783b */ /* 0x000e6e0000004200 */
[----:B------:R-:W-:Y:S01]  /*5f50*/  HMMA.16816.F32 R100, R8, R16, R216 ;  /* 0x000000100864723c */ /* 0x000fe200000018d8 */
[----:B------:R-:W-:Y:S06]  /*5f60*/  MUFU.EX2 R217, R152 ;  /* 0x0000009800d97308 */ /* 0x000fec0000000800 */
[----:B------:R-:W-:Y:S01]  /*5f70*/  MOV R219, R93 ;  /* 0x0000005d00db7202 */ /* 0x000fe20000000f00 */
[----:B------:R-:W-:Y:S01]  /*5f80*/  HMMA.16816.F32 R16, R4, R18, R120 ;  /* 0x000000120410723c */ /* 0x000fe20000001878 */
[----:B------:R-:W-:Y:S01]  /*5f90*/  MUFU.EX2 R216, R132 ;  /* 0x0000008400d87308 */ /* 0x000fe20000000800 */
[----:B------:R-:W-:-:S07]  /*5fa0*/  MOV R218, R81 ;  /* 0x0000005100da7202 */ /* 0x000fce0000000f00 */
[----:B------:R2:W-:Y:S01]  /*5fb0*/  MUFU.EX2 R132, R129 ;  /* 0x0000008100847308 */ /* 0x0005e20000000800 */
[-C--:B-1----:R-:W-:Y:S07]  /*5fc0*/  HMMA.16816.F32 R84, R8, R12.reuse, R212 ;  /* 0x0000000c0854723c */ /* 0x082fee00000018d4 */
[----:B------:R-:W-:Y:S01]  /*5fd0*/  MUFU.EX2 R212, R154 ;  /* 0x0000009a00d47308 */ /* 0x000fe20000000800 */
[----:B--2---:R-:W-:Y:S01]  /*5fe0*/  F2FP.PACK_AB R129, R137, R23 ;  /* 0x000000178981723e */ /* 0x004fe200000000ff */
[----:B------:R-:W-:Y:S06]  /*5ff0*/  HMMA.16816.F32 R140, R4, R12, R196 ;  /* 0x0000000c048c723c */ /* 0x000fec00000018c4 */
[----:B------:R-:W1:Y:S02]  /*6000*/  MUFU.EX2 R215, R153 ;  /* 0x0000009900d77308 */ /* 0x000e640000000800 */
[-C--:B------:R-:W-:Y:S06]  /*6010*/  HMMA.16816.F32 R40, R8, R14.reuse, R40 ;  /* 0x0000000e0828723c */ /* 0x080fec0000001828 */
[----:B------:R-:W2:Y:S02]  /*6020*/  MUFU.EX2 R214, R139 ;  /* 0x0000008b00d67308 */ /* 0x000ea40000000800 */
[----:B------:R-:W-:Y:S01]  /*6030*/  HMMA.16816.F32 R56, R4, R14, R108 ;  /* 0x0000000e0438723c */ /* 0x000fe2000000186c */
[----:B------:R-:W3:Y:S05]  /*6040*/  LDSM.16.MT88.4 R12, [R238+0x3000] ;  /* 0x00300000ee0c783b */ /* 0x000eea0000004200 */
[----:B------:R2:W-:Y:S01]  /*6050*/  MUFU.EX2 R139, R131 ;  /* 0x00000083008b7308 */ /* 0x0005e20000000800 */
[----:B-1----:R-:W-:Y:S01]  /*6060*/  F2FP.PACK_AB R130, R217, R215 ;  /* 0x000000d7d982723e */ /* 0x002fe200000000ff */
[----:B------:R-:W-:Y:S04]  /*6070*/  LDSM.16.MT88.4 R152, [R239+0x1800] ;  /* 0x00180000ef98783b */ /* 0x000fe80000004200 */
[----:B------:R-:W-:Y:S02]  /*6080*/  LDSM.16.MT88.4 R108, [R239+0x3800] ;  /* 0x00380000ef6c783b */ /* 0x000fe40000004200 */
[----:B------:R1:W4:Y:S01]  /*6090*/  MUFU.EX2 R213, R128 ;  /* 0x0000008000d57308 */ /* 0x0003220000000800 */
[----:B--2---:R-:W-:-:S02]  /*60a0*/  F2FP.PACK_AB R131, R216, R214 ;  /* 0x000000d6d883723e */ /* 0x004fc400000000ff */
[----:B-1----:R-:W-:Y:S01]  /*60b0*/  F2FP.PACK_AB R128, R212, R138 ;  /* 0x0000008ad480723e */ /* 0x002fe200000000ff */
[C---:B---3--:R-:W-:Y:S08]  /*60c0*/  HMMA.16816.F32 R120, R4.reuse, R12, R228 ;  /* 0x0000000c0478723c */ /* 0x048ff000000018e4 */
[----:B------:R-:W-:Y:S07]  /*60d0*/  HMMA.16816.F32 R52, R4, R14, R112 ;  /* 0x0000000e0434723c */ /* 0x000fee0000001870 */
[----:B------:R-:W-:Y:S01]  /*60e0*/  FADD.FTZ R4, R169, R21 ;  /* 0x00000015a9047221 */ /* 0x000fe20000010000 */
[----:B------:R-:W-:Y:S01]  /*60f0*/  HMMA.16816.F32 R116, R8, R12, R220 ;  /* 0x0000000c0874723c */ /* 0x000fe200000018dc */
[----:B------:R-:W1:Y:S01]  /*6100*/  LDSM.16.MT88.4 R168, [R236+0x1800] ;  /* 0x00180000eca8783b */ /* 0x000e620000004200 */
[----:B------:R4:W-:Y:S01]  /*6110*/  MUFU.EX2 R13, R126 ;  /* 0x0000007e000d7308 */ /* 0x0009e20000000800 */
[----:B------:R-:W-:-:S02]  /*6120*/  FADD.FTZ R5, R78, R4 ;  /* 0x000000044e057221 */ /* 0x000fc40000010000 */
[----:B------:R-:W-:Y:S02]  /*6130*/  FADD.FTZ R4, R160, R2 ;  /* 0x00000002a0047221 */ /* 0x000fe40000010000 */
[----:B------:R-:W-:Y:S01]  /*6140*/  FADD.FTZ R2, R161, R0 ;  /* 0x00000000a1027221 */ /* 0x000fe20000010000 */
[----:B------:R-:W-:Y:S01]  /*6150*/  HMMA.16816.F32 R48, R8, R14, R48 ;  /* 0x0000000e0830723c */ /* 0x000fe20000001830 */
[----:B------:R-:W-:Y:S01]  /*6160*/  FADD.FTZ R0, R162, R3 ;  /* 0x00000003a2007221 */ /* 0x000fe20000010000 */
[----:B------:R-:W-:Y:S01]  /*6170*/  MOV R221, R144 ;  /* 0x0000009000dd7202 */ /* 0x000fe20000000f00 */
[----:B------:R-:W-:Y:S01]  /*6180*/  FADD.FTZ R5, R163, R5 ;  /* 0x00000005a3057221 */ /* 0x000fe20000010000 */
[----:B------:R-:W-:Y:S01]  /*6190*/  MOV R220, R147 ;  /* 0x0000009300dc7202 */ /* 0x000fe20000000f00 */
[----:B------:R-:W-:Y:S01]  /*61a0*/  FADD.FTZ R3, R80, R4 ;  /* 0x0000000450037221 */ /* 0x000fe20000010000 */
[----:B------:R-:W-:Y:S01]  /*61b0*/  LDSM.16.MT88.4 R144, [R238+0x1800] ;  /* 0x00180000ee90783b */ /* 0x000fe20000004200 */
[----:B------:R-:W-:Y:S01]  /*61c0*/  FADD.FTZ R10, R92, R0 ;  /* 0x000000005c0a7221 */ /* 0x000fe20000010000 */
[----:B------:R-:W-:Y:S01]  /*61d0*/  MOV R223, R94 ;  /* 0x0000005e00df7202 */ /* 0x000fe20000000f00 */
[----:B------:R-:W-:Y:S01]  /*61e0*/  FADD.FTZ R12, R79, R5 ;  /* 0x000000054f0c7221 */ /* 0x000fe20000010000 */
[----:B------:R-:W2:Y:S01]  /*61f0*/  LDL R0, [R1+0x44] ;  /* 0x0000440001007983 */ /* 0x000ea20000100800 */
[----:B------:R-:W-:Y:S01]  /*6200*/  MOV R222, R95 ;  /* 0x0000005f00de7202 */ /* 0x000fe20000000f00 */
[----:B------:R-:W-:Y:S01]  /*6210*/  FADD.FTZ R11, R82, R2 ;  /* 0x00000002520b7221 */ /* 0x000fe20000010000 */
[----:B------:R-:W-:Y:S01]  /*6220*/  MOV R8, c[0x0][0x2ac] ;  /* 0x0000ab0000087a02 */ /* 0x000fe20000000f00 */
[----:B------:R-:W3:Y:S01]  /*6230*/  LDSM.16.MT88.4 R4, [R238+0x3800] ;  /* 0x00380000ee04783b */ /* 0x000ee20000004200 */
[----:B------:R5:W1:Y:S03]  /*6240*/  MUFU.EX2 R15, R124 ;  /* 0x0000007c000f7308 */ /* 0x000a660000000800 */
[----:B------:R-:W3:Y:S04]  /*6250*/  LDSM.16.MT88.4 R76, [R236+0x3800] ;  /* 0x00380000ec4c783b */ /* 0x000ee80000004200 */
[----:B------:R-:W3:Y:S01]  /*6260*/  LDSM.16.MT88.4 R160, [R237+0x1800] ;  /* 0x00180000eda0783b */ /* 0x000ee20000004200 */
[----:B------:R-:W1:Y:S03]  /*6270*/  MUFU.EX2 R14, R127 ;  /* 0x0000007f000e7308 */ /* 0x000e660000000800 */
[----:B------:R-:W3:Y:S01]  /*6280*/  LDSM.16.MT88.4 R92, [R237+0x3800] ;  /* 0x00380000ed5c783b */ /* 0x000ee20000004200 */
[----:B------:R-:W-:Y:S01]  /*6290*/  IMAD R8, R8, c[0x0][0x1d0], RZ ;  /* 0x0000740008087a24 */ /* 0x000fe200078e02ff */
[----:B----4-:R-:W-:Y:S01]  /*62a0*/  F2FP.PACK_AB R126, R213, R139 ;  /* 0x0000008bd57e723e */ /* 0x010fe200000000ff */
[----:B------:R-:W-:Y:S01]  /*62b0*/  FADD.FTZ R9, R83, R3 ;  /* 0x0000000353097221 */ /* 0x000fe20000010000 */
[----:B-----5:R-:W-:-:S02]  /*62c0*/  F2FP.PACK_AB R124, R132, R22 ;  /* 0x00000016847c723e */ /* 0x020fc400000000ff */
[----:B-1----:R-:W-:Y:S01]  /*62d0*/  F2FP.PACK_AB R125, R15, R20 ;  /* 0x000000140f7d723e */ /* 0x002fe200000000ff */
[----:B------:R-:W-:Y:S01]  /*62e0*/  FADD.FTZ R3, R221, R10 ;  /* 0x0000000add037221 */ /* 0x000fe20000010000 */
[----:B------:R-:W-:-:S03]  /*62f0*/  F2FP.PACK_AB R127, R14, R13 ;  /* 0x0000000d0e7f723e */ /* 0x000fc600000000ff */
[----:B------:R-:W-:Y:S01]  /*6300*/  FADD.FTZ R3, R218, R3 ;  /* 0x00000003da037221 */ /* 0x000fe20000010000 */
[C---:B------:R-:W-:Y:S08]  /*6310*/  HMMA.16816.F32 R176, R128.reuse, R168, R176 ;  /* 0x000000a880b0723c */ /* 0x040ff000000018b0 */
[-C--:B---3--:R-:W-:Y:S08]  /*6320*/  HMMA.16816.F32 R116, R128, R4.reuse, R116 ;  /* 0x000000048074723c */ /* 0x088ff00000001874 */
[----:B------:R-:W-:Y:S07]  /*6330*/  HMMA.16816.F32 R120, R124, R4, R120 ;  /* 0x000000047c78723c */ /* 0x000fee0000001878 */
[----:B------:R-:W-:Y:S01]  /*6340*/  FADD.FTZ R4, R222, R9 ;  /* 0x00000009de047221 */ /* 0x000fe20000010000 */
[----:B------:R-:W-:Y:S03]  /*6350*/  HMMA.16816.F32 R200, R128, R144, R200 ;  /* 0x0000009080c8723c */ /* 0x000fe600000018c8 */
[----:B------:R-:W-:-:S05]  /*6360*/  FADD.FTZ R4, R252, R4 ;  /* 0x00000004fc047221 */ /* 0x000fca0000010000 */
[----:B------:R-:W-:Y:S01]  /*6370*/  HMMA.16816.F32 R204, R128, R146, R204 ;  /* 0x0000009280cc723c */ /* 0x000fe200000018cc */
[----:B------:R-:W-:-:S07]  /*6380*/  FADD.FTZ R4, R138, R4 ;  /* 0x000000048a047221 */ /* 0x000fce0000010000 */
[C---:B------:R-:W-:Y:S08]  /*6390*/  HMMA.16816.F32 R148, R124.reuse, R144, R148 ;  /* 0x000000907c94723c */ /* 0x040ff00000001894 */
[----:B------:R-:W-:Y:S01]  /*63a0*/  HMMA.16816.F32 R144, R124, R146, R72 ;  /* 0x000000927c90723c */ /* 0x000fe20000001848 */
[----:B------:R-:W-:-:S07]  /*63b0*/  FADD.FTZ R4, R212, R4 ;  /* 0x00000004d4047221 */ /* 0x000fce0000010000 */
[C---:B------:R-:W-:Y:S08]  /*63c0*/  HMMA.16816.F32 R68, R128.reuse, R76, R68 ;  /* 0x0000004c8044723c */ /* 0x040ff00000001844 */
[----:B------:R-:W-:Y:S08]  /*63d0*/  HMMA.16816.F32 R80, R128, R78, R36 ;  /* 0x0000004e8050723c */ /* 0x000ff00000001824 */
[C---:B------:R-:W-:Y:S08]  /*63e0*/  HMMA.16816.F32 R72, R124.reuse, R76, R208 ;  /* 0x0000004c7c48723c */ /* 0x040ff000000018d0 */
[C---:B------:R-:W-:Y:S08]  /*63f0*/  HMMA.16816.F32 R76, R124.reuse, R78, R88 ;  /* 0x0000004e7c4c723c */ /* 0x040ff00000001858 */
[----:B------:R-:W-:Y:S08]  /*6400*/  HMMA.16816.F32 R172, R124, R168, R172 ;  /* 0x000000a87cac723c */ /* 0x000ff000000018ac */
[C---:B------:R-:W-:Y:S08]  /*6410*/  HMMA.16816.F32 R180, R128.reuse, R170, R180 ;  /* 0x000000aa80b4723c */ /* 0x040ff000000018b4 */
[-C--:B------:R-:W-:Y:S08]  /*6420*/  HMMA.16816.F32 R184, R128, R160.reuse, R184 ;  /* 0x000000a080b8723c */ /* 0x080ff000000018b8 */
[----:B------:R-:W-:Y:S08]  /*6430*/  HMMA.16816.F32 R164, R124, R160, R164 ;  /* 0x000000a07ca4723c */ /* 0x000ff000000018a4 */
[C---:B------:R-:W-:Y:S08]  /*6440*/  HMMA.16816.F32 R188, R128.reuse, R162, R64 ;  /* 0x000000a280bc723c */ /* 0x040ff00000001840 */
[-C--:B------:R-:W-:Y:S08]  /*6450*/  HMMA.16816.F32 R192, R128, R152.reuse, R192 ;  /* 0x0000009880c0723c */ /* 0x080ff000000018c0 */
        /* <DEDUP_REMOVED lines=12> */
[----:B--2---:R-:W-:-:S05]  /*6520*/  @P4 IMAD.HI.U32 R2, R0, c[0x0][0x2c8], RZ ;  /* 0x0000b20000024a27 */ /* 0x004fca00078e00ff */
[----:B------:R-:W-:-:S04]  /*6530*/  @P4 SHF.R.U32.HI R0, RZ, c[0x0][0x2cc], R2 ;  /* 0x0000b300ff004a19 */ /* 0x000fc80000011602 */
[----:B------:R-:W-:-:S04]  /*6540*/  IADD3 R0, R0, -c[0x0][0x168], R8 ;  /* 0x80005a0000007a10 */ /* 0x000fc80007ffe008 */
[----:B------:R-:W-:-:S04]  /*6550*/  SHF.R.S32.HI R2, RZ, 0x1f, R0 ;  /* 0x0000001fff027819 */ /* 0x000fc80000011400 */
[----:B------:R-:W-:Y:S01]  /*6560*/  LEA.HI R8, R2, R0, RZ, 0x6 ;  /* 0x0000000002087211 */ /* 0x000fe200078f30ff */
        /* <DEDUP_REMOVED lines=9> */
[----:B------:R-:W-:Y:S01]  /*6600*/  FADD.FTZ R2, R225, R5 ;  /* 0x00000005e1027221 */ /* 0x000fe20000010000 */
[----:B------:R-:W-:Y:S01]  /*6610*/  HMMA.16816.F32 R108, R124, R110, R16 ;  /* 0x0000006e7c6c723c */ /* 0x000fe20000001810 */
[----:B------:R-:W-:Y:S02]  /*6620*/  FADD.FTZ R5, R132, R0 ;  /* 0x0000000084057221 */ /* 0x000fe40000010000 */
[----:B------:R-:W-:-:S05]  /*6630*/  FADD.FTZ R0, R20, R2 ;  /* 0x0000000214007221 */ /* 0x000fca0000010000 */
[----:B------:R-:W-:Y:S01]  /*6640*/  HMMA.16816.F32 R128, R128, R6, R48 ;  /* 0x000000068080723c */ /* 0x000fe20000001830 */
[----:B------:R-:W-:-:S07]  /*6650*/  FADD.FTZ R0, R15, R0 ;  /* 0x000000000f007221 */ /* 0x000fce0000010000 */
[----:B------:R-:W-:Y:S07]  /*6660*/  HMMA.16816.F32 R124, R124, R6, R52 ;  /* 0x000000067c7c723c */ /* 0x000fee0000001834 */
[----:B------:R-:W-:Y:S01]  /*6670*/  FADD.FTZ R6, R137, R3 ;  /* 0x0000000389067221 */ /* 0x000fe20000010000 */
[----:B------:R-:W-:Y:S01]  /*6680*/  SHF.R.S32.HI R3, RZ, 0x6, R8 ;  /* 0x00000006ff037819 */ /* 0x000fe20000011408 */
[----:B------:R-:W-:-:S03]  /*6690*/  FADD.FTZ R0, R13, R0 ;  /* 0x000000000d007221 */ /* 0x000fc60000010000 */
[----:B------:R-:W-:Y:S01]  /*66a0*/  IMNMX R7, RZ, R3, !PT ;  /* 0x00000003ff077217 */ /* 0x000fe20007800200 */
[----:B------:R-:W-:Y:S02]  /*66b0*/  FADD.FTZ R3, R215, R4 ;  /* 0x00000004d7037221 */ /* 0x000fe40000010000 */
[----:B------:R-:W-:Y:S02]  /*66c0*/  FADD.FTZ R2, R214, R6 ;  /* 0x00000006d6027221 */ /* 0x000fe40000010000 */
[----:B------:R-:W-:Y:S02]  /*66d0*/  FADD.FTZ R4, R139, R5 ;  /* 0x000000058b047221 */ /* 0x000fe40000010000 */
[----:B------:R-:W-:Y:S02]  /*66e0*/  FADD.FTZ R5, R217, R3 ;  /* 0x00000003d9057221 */ /* 0x000fe40000010000 */
[----:B------:R-:W-:Y:S02]  /*66f0*/  FADD.FTZ R3, R216, R2 ;  /* 0x00000002d8037221 */ /* 0x000fe40000010000 */
[----:B------:R-:W-:Y:S01]  /*6700*/  FADD.FTZ R0, R14, R0 ;  /* 0x000000000e007221 */ /* 0x000fe20000010000 */
[----:B------:R1:W-:Y:S01]  /*6710*/  STL [R1+0x14], R7 ;  /* 0x0000140701007387 */ /* 0x0003e20000100800 */
[----:B------:R-:W-:-:S03]  /*6720*/  FADD.FTZ R2, R213, R4 ;  /* 0x00000004d5027221 */ /* 0x000fc60000010000 */
[----:B------:R1:W-:Y:S01]  /*6730*/  STL [R1+0x4], R5 ;  /* 0x0000040501007387 */ /* 0x0003e20000100800 */
[----:B------:R-:W-:-:S03]  /*6740*/  IADD3 R248, R224, -0x2, RZ ;  /* 0xfffffffee0f87810 */ /* 0x000fc60007ffe0ff */
[----:B------:R1:W-:Y:S04]  /*6750*/  STL [R1], R3 ;  /* 0x0000000301007387 */ /* 0x0003e80000100800 */
[----:B------:R1:W-:Y:S04]  /*6760*/  STL [R1+0xc], R0 ;  /* 0x00000c0001007387 */ /* 0x0003e80000100800 */
[----:B------:R1:W-:Y:S01]  /*6770*/  STL [R1+0x8], R2 ;  /* 0x0000080201007387 */ /* 0x0003e20000100800 */
[----:B------:R-:W-:Y:S11]  /*6780*/  ISETP.GE.AND P0, PT, R248, R7, PT ;  /* 0x00000007f800720c */ /* 0x000ff60003f06270 */
[----:B------:R-:W-:Y:S02]  /*6790*/  @!UPT UIADD3 URZ, URZ, URZ, URZ ;  /* 0x0000003f3f3ff290 */ /* 0x000fe4000fffe03f */
[----:B------:R-:W-:Y:S05]  /*67a0*/  @!P0 BRA `(.L_x_3814) ;  /* 0x00004af000008947 */ /* 0x000fea0003800000 */
[----:B------:R-:W-:Y:S01]  /*67b0*/  IMAD.MOV.U32 R138, RZ, RZ, R135 ;  /* 0x000000ffff8a7224 */ /* 0x000fe200078e0087 */
[----:B------:R-:W-:Y:S01]  /*67c0*/  MOV R140, R133 ;  /* 0x00000085008c7202 */ /* 0x000fe20000000f00 */
[----:B------:R-:W-:Y:S01]  /*67d0*/  IMAD.MOV.U32 R137, RZ, RZ, R136 ;  /* 0x000000ffff897224 */ /* 0x000fe200078e0088 */
[----:B------:R-:W-:Y:S02]  /*67e0*/  MOV R139, R134 ;  /* 0x00000086008b7202 */ /* 0x000fe40000000f00 */
.L_x_3825:
[----:B------:R-:W-:Y:S04]  /*67f0*/  DEPBAR.LE SB0, 0x0 ;  /* 0x000080000000791a */ /* 0x000fe80000000000 */
[----:B------:R-:W-:Y:S01]  /*6800*/  WARPSYNC 0xffffffff ;  /* 0xffffffff00007948 */ /* 0x000fe20003800000 */
[----:B------:R-:W-:Y:S01]  /*6810*/  BAR.SYNC.DEFER_BLOCKING 0x0 ;  /* 0x0000000000007b1d */ /* 0x000fe20000010000 */
[----:B------:R-:W-:Y:S05]  /*6820*/  ISETP.GE.AND P0, PT, R248, RZ, PT ;  /* 0x000000fff800720c */ /* 0x000fea0003f06270 */
        /* <DEDUP_REMOVED lines=37> */
.L_x_3904:
[----:B------:R-:W-:-:S05]  /*6a80*/  BRA.DIV ~URZ, `(.L_x_3818) ;  /* 0x0000d7d27f007947 */ /* 0x000fca000b800000 */
[----:B------:R-:W4:Y:S01]  /*6a90*/  SHFL.IDX PT, R10, R4, RZ, 0x181f ;  /* 0x00181fff040a7589 */ /* 0x000f2200000e0000 */
[----:B------:R-:W-:Y:S02]  /*6aa0*/  ISETP.GE.AND P2, PT, R250, c[0x0][0x1d4], PT ;  /* 0x00007500fa007a0c */ /* 0x000fe40003f46270 */
[CC--:B----4-:R-:W-:Y:S02]  /*6ab0*/  IADD3 R2, P0, R10.reuse, R12.reuse, RZ ;  /* 0x0000000c0a027210 */ /* 0x0d0fe40007f1e0ff */
[-C--:B------:R-:W-:Y:S03]  /*6ac0*/  IADD3 R10, P5, R10, R13.reuse, RZ ;  /* 0x0000000d0a0a7210 */ /* 0x080fe60007fbe0ff */
[--C-:B---3--:R-:W-:Y:S01]  /*6ad0*/  IMAD.X R3, R7, 0x1, R5.reuse, P0 ;  /* 0x0000000107037824 */ /* 0x108fe200000e0605 */
[----:B------:R-:W-:Y:S01]  /*6ae0*/  ISETP.GE.AND P0, PT, R251, c[0x0][0x1d4], PT ;  /* 0x00007500fb007a0c */ /* 0x000fe20003f06270 */
[--C-:B------:R-:W-:Y:S02]  /*6af0*/  IMAD.X R11, R7, 0x1, R6.reuse, P5 ;  /* 0x00000001070b7824 */ /* 0x100fe400028e0606 */
[----:B------:R-:W-:Y:S04]  /*6b00*/  SHFL.IDX PT, R7, R4, 0x2, 0x181f ;  /* 0x00581f0004077f89 */ /* 0x000fe800000e0000 */
[----:B------:R-:W-:Y:S01]  /*6b10*/  @!PT LDS RZ, [RZ] ;  /* 0x00000000fffff984 */ /* 0x000fe20000000800 */
[----:B------:R3:W-:Y:S06]  /*6b20*/  LDGSTS.E.BYPASS.LTC128B.128 [R247+0x100], [R2.64], !P2 ;  /* 0x0010000002f77fae */ /* 0x0007ec000d101d46 */
[----:B------:R4:W-:Y:S04]  /*6b30*/  LDGSTS.E.BYPASS.LTC128B.128 [R247+0x2100], [R10.64], !P0 ;  /* 0x021000000af77fae */ /* 0x0009e8000c101d46 */
[----:B---3--:R-:W3:Y:S04]  /*6b40*/  SHFL.IDX PT, R2, R4, 0x1, 0x181f ;  /* 0x00381f0004027f89 */ /* 0x008ee800000e0000 */
[----:B------:R-:W5:Y:S01]  /*6b50*/  SHFL.IDX PT, R3, R0, 0x1, 0x181f ;  /* 0x00381f0000037f89 */ /* 0x000f6200000e0000 */
[CC--:B---3--:R-:W-:Y:S02]  /*6b60*/  IADD3 R8, P6, R2.reuse, R12.reuse, RZ ;  /* 0x0000000c02087210 */ /* 0x0c8fe40007fde0ff */
[-C--:B------:R-:W-:Y:S03]  /*6b70*/  IADD3 R2, P5, R2, R13.reuse, RZ ;  /* 0x0000000d02027210 */ /* 0x080fe60007fbe0ff */
[C-C-:B-----5:R-:W-:Y:S02]  /*6b80*/  IMAD.X R9, R3.reuse, 0x1, R5.reuse, P6 ;  /* 0x0000000103097824 */ /* 0x160fe400030e0605 */
[--C-:B------:R-:W-:Y:S03]  /*6b90*/  IMAD.X R3, R3, 0x1, R6.reuse, P5 ;  /* 0x0000000103037824 */ /* 0x100fe600028e0606 */
[----:B------:R3:W-:Y:S04]  /*6ba0*/  LDGSTS.E.BYPASS.LTC128B.128 [R247+0x900], [R8.64], !P2 ;  /* 0x0090000008f77fae */ /* 0x0007e8000d101d46 */
[----:B------:R5:W-:Y:S04]  /*6bb0*/  LDGSTS.E.BYPASS.LTC128B.128 [R247+0x2900], [R2.64], !P0 ;  /* 0x0290000002f77fae */ /* 0x000be8000c101d46 */
[----:B---3--:R-:W3:Y:S04]  /*6bc0*/  SHFL.IDX PT, R8, R0, 0x2, 0x181f ;  /* 0x00581f0000087f89 */ /* 0x008ee800000e0000 */
[----:B------:R4:W1:Y:S01]  /*6bd0*/  SHFL.IDX PT, R9, R0, 0x3, 0x181f ;  /* 0x00781f0000097f89 */ /* 0x00086200000e0000 */
[C---:B-----5:R-:W-:Y:S03]  /*6be0*/  IADD3 R2, P5, R7.reuse, R12, RZ ;  /* 0x0000000c07027210 */ /* 0x060fe60007fbe0ff */
[----:B-1----:R4:W1:Y:S02]  /*6bf0*/  SHFL.IDX PT, R0, R4, 0x3, 0x181f ;  /* 0x00781f0004007f89 */ /* 0x00286400000e0000 */
[C---:B---3--:R-:W-:Y:S05]  /*6c00*/  IMAD.X R3, R8.reuse, 0x1, R5, P5 ;  /* 0x0000000108037824 */ /* 0x048fea00028e0605 */
[----:B------:R3:W-:Y:S02]  /*6c10*/  LDGSTS.E.BYPASS.LTC128B.128 [R247+0x1100], [R2.64], !P2 ;  /* 0x0110000002f77fae */ /* 0x0007e4000d101d46 */
[----:B---3--:R-:W-:Y:S02]  /*6c20*/  IADD3 R2, P5, R7, R13, RZ ;  /* 0x0000000d07027210 */ /* 0x008fe40007fbe0ff */
[----:B------:R-:W-:Y:S03]  /*6c30*/  SEL R7, RZ, 0x10, P0 ;  /* 0x00000010ff077807 */ /* 0x000fe60000000000 */
[----:B------:R-:W-:Y:S01]  /*6c40*/  IMAD.X R3, R8, 0x1, R6, P5 ;  /* 0x0000000108037824 */ /* 0x000fe200028e0606 */
[----:B------:R-:W-:Y:S04]  /*6c50*/  SEL R8, RZ, 0x10, P2 ;  /* 0x00000010ff087807 */ /* 0x000fe80001000000 */
[----:B------:R4:W-:Y:S03]  /*6c60*/  LDGSTS.E.BYPASS.LTC128B.128 [R247+0x3100], [R2.64], !P0 ;  /* 0x0310000002f77fae */ /* 0x0009e6000c101d46 */
.L_x_3905:
[C---:B-1----:R-:W-:Y:S02]  /*6c70*/  ISETP.NE.U32.AND P6, PT, R8.reuse, RZ, PT ;  /* 0x000000ff0800720c */ /* 0x042fe40003fc5070 */
[----:B------:R-:W-:Y:S02]  /*6c80*/  IADD3 R8, -R8, 0x10, RZ ;  /* 0x0000001008087810 */ /* 0x000fe40007ffe1ff */
[C---:B----4-:R-:W-:Y:S02]  /*6c90*/  IADD3 R2, -R7.reuse, 0x10, RZ ;  /* 0x0000001007027810 */ /* 0x050fe40007ffe1ff */
[----:B------:R-:W-:Y:S02]  /*6ca0*/  LOP3.LUT R8, R8, 0xf, RZ, 0xc0, !PT ;  /* 0x0000000f08087812 */ /* 0x000fe400078ec0ff */
[----:B------:R-:W-:Y:S02]  /*6cb0*/  LOP3.LUT R2, R2, 0xf, RZ, 0xc0, !PT ;  /* 0x0000000f02027812 */ /* 0x000fe400078ec0ff */
[-C--:B------:R-:W-:Y:S02]  /*6cc0*/  IADD3 R4, P2, P0, R8, R0.reuse, R12 ;  /* 0x0000000008047210 */ /* 0x080fe4000785e00c */
[----:B------:R-:W-:Y:S02]  /*6cd0*/  ISETP.NE.U32.AND P5, PT, R7, RZ, PT ;  /* 0x000000ff0700720c */ /* 0x000fe40003fa5070 */
[-C--:B------:R-:W-:Y:S02]  /*6ce0*/  IADD3.X R5, RZ, R9.reuse, R5, P2, P0 ;  /* 0x00000009ff057210 */ /* 0x080fe400017e0405 */
[----:B------:R-:W-:Y:S03]  /*6cf0*/  IADD3 R2, P2, P0, R2, R0, R13 ;  /* 0x0000000002027210 */ /* 0x000fe6000785e00d */
[----:B------:R-:W-:Y:S01]  /*6d00*/  @!PT LDS RZ, [RZ] ;  /* 0x00000000fffff984 */ /* 0x000fe20000000800 */
[----:B------:R-:W-:Y:S01]  /*6d10*/  @!PT LDS RZ, [RZ] ;  /* 0x00000000fffff984 */ /* 0x000fe20000000800 */
[----:B------:R-:W-:Y:S01]  /*6d20*/  @!PT LDS RZ, [RZ] ;  /* 0x00000000fffff984 */ /* 0x000fe20000000800 */
[----:B------:R1:W-:Y:S01]  /*6d30*/  LDGSTS.E.BYPASS.LTC128B.128.ZFILL [R247+0x1900], [R4.64], P6 ;  /* 0x0190000004f77fae */ /* 0x0003e2000b141d46 */
[----:B------:R-:W-:Y:S05]  /*6d40*/  IADD3.X R3, RZ, R9, R6, P2, P0 ;  /* 0x00000009ff037210 */ /* 0x000fea00017e0406 */
[----:B------:R1:W-:Y:S04]  /*6d50*/  LDGSTS.E.BYPASS.LTC128B.128.ZFILL [R247+0x3900], [R2.64], P5 ;  /* 0x0390000002f77fae */ /* 0x0003e8000a941d46 */
.L_x_3816:
[----:B---34-:R-:W-:Y:S05]  /*6d60*/  BSYNC B0 ;  /* 0x0000000000007941 */ /* 0x018fea0003800000 */
.L_x_3815:
[----:B------:R-:W0:Y:S01]  /*6d70*/  LDGDEPBAR ;  /* 0x00000000000079af */ /* 0x000e220000000000 */
[----:B------:R-:W-:Y:S01]  /*6d80*/  WARPSYNC 0xffffffff ;  /* 0xffffffff00007948 */ /* 0x000fe20003800000 */
[-C--:B-1----:R-:W-:Y:S01]  /*6d90*/  HMMA.16816.F32 R4, R64, R16.reuse, RZ ;  /* 0x000000104004723c */ /* 0x082fe200000018ff */
[----:B------:R-:W-:Y:S02]  /*6da0*/  BSSY B0, `(.L_x_3819) ;  /* 0x00000fe000007945 */ /* 0x000fe40003800000 */
[----:B------:R-:W-:Y:S05]  /*6db0*/  ISETP.GE.AND P0, PT, R248, 0x1, PT ;  /* 0x00000001f800780c */ /* 0x000fea0003f06270 */
        /* <DEDUP_REMOVED lines=37> */
[-C--:B-1----:R-:W-:Y:S08]  /*7010*/  HMMA.16816.F32 R4, R132, R212.reuse, R4 ;  /* 0x000000d48404723c */ /* 0x082ff00000001804 */
[C---:B---3--:R-:W-:Y:S08]  /*7020*/  HMMA.16816.F32 R8, R220.reuse, R212, R8 ;  /* 0x000000d4dc08723c */ /* 0x048ff00000001808 */
[-C--:B------:R-:W-:Y:S08]  /*7030*/  HMMA.16816.F32 R12, R220, R214.reuse, R12 ;  /* 0x000000d6dc0c723c */ /* 0x080ff0000000180c */
[C---:B------:R-:W-:Y:S01]  /*7040*/  HMMA.16816.F32 R16, R132.reuse, R214, R16 ;  /* 0x000000d68410723c */ /* 0x040fe20000001810 */
[----:B------:R-:W-:Y:S07]  /*7050*/  LDSM.16.M88.4 R212, [R234+-0x2000] ;  /* 0xffe00000ead4783b */ /* 0x000fee0000000200 */
[-C--:B----4-:R-:W-:Y:S08]  /*7060*/  HMMA.16816.F32 R20, R132, R208.reuse, R20 ;  /* 0x000000d08414723c */ /* 0x090ff00000001814 */
        /* <DEDUP_REMOVED lines=58> */
[----:B------:R-:W3:Y:S07]  /*7410*/  LDSM.16.M88.4 R132, [R232+0x2800] ;  /* 0x00280000e884783b */ /* 0x000eee0000000200 */
[-C--:B-1----:R-:W-:Y:S01]  /*7420*/  HMMA.16816.F32 R4, R208, R212.reuse, R4 ;  /* 0x000000d4d004723c */ /* 0x082fe20000001804 */
[----:B------:R-:W1:Y:S07]  /*7430*/  LDSM.16.M88.4 R224, [R232+0x3800] ;  /* 0x00380000e8e0783b */ /* 0x000e6e0000000200 */
        /* <DEDUP_REMOVED lines=43> */
[----:B------:R-:W1:Y:S01]  /*76f0*/  LDSM.16.M88.4 R224, [R234+0x1800] ;  /* 0x00180000eae0783b */ /* 0x000e620000000200 */
[----:B------:R-:W-:Y:S06]  /*7700*/  DEPBAR.LE SB0, 0x0 ;  /* 0x000080000000791a */ /* 0x000fec0000000000 */
[C---:B----4-:R-:W-:Y:S01]  /*7710*/  HMMA.16816.F32 R8, R216.reuse, R212, R8 ;  /* 0x000000d4d808723c */ /* 0x050fe20000001808 */
[----:B------:R-:W-:Y:S07]  /*7720*/  BAR.SYNC.DEFER_BLOCKING 0x0 ;  /* 0x0000000000007b1d */ /* 0x000fee0000010000 */
        /* <DEDUP_REMOVED lines=16> */
[----:B------:R-:W-:Y:S01]  /*7830*/  IMAD.MOV.U32 R246, RZ, RZ, RZ ;  /* 0x000000fffff67224 */ /* 0x000fe200078e00ff */
[----:B------:R-:W3:Y:S01]  /*7840*/  LDL R2, [R1+0x18] ;  /* 0x0000180001027983 */ /* 0x000ee20000100800 */
[----:B------:R-:W-:Y:S03]  /*7850*/  IMAD.SHL.U32 R210, R251, 0x2, RZ ;  /* 0x00000002fbd27824 */ /* 0x000fe600078e00ff */
[----:B------:R-:W4:Y:S04]  /*7860*/  LDL R0, [R1+0x10] ;  /* 0x0000100001007983 */ /* 0x000f280000100800 */
        /* <DEDUP_REMOVED lines=12> */
[C---:B------:R-:W-:Y:S02]  /*7930*/  @!P1 LEA R132, P0, R3.reuse, c[0x0][0x2a0], 0x2 ;  /* 0x0000a80003849a11 */ /* 0x040fe400078010ff */
[----:B------:R-:W-:Y:S01]  /*7940*/  SHF.R.S32.HI R141, RZ, 0x1f, R251 ;  /* 0x0000001fff8d7819 */ /* 0x000fe200000114fb */
[----:B------:R-:W-:Y:S01]  /*7950*/  IMAD R249, R0, c[0x0][0x2b8], R2 ;  /* 0x0000ae0000f97a24 */ /* 0x000fe200078e0202 */
[----:B------:R-:W-:Y:S02]  /*7960*/  @!P1 LEA.HI.X R133, R3, c[0x0][0x2a4], R133, 0x2, P0 ;  /* 0x0000a90003859a11 */ /* 0x000fe400000f1485 */
[----:B------:R-:W-:Y:S01]  /*7970*/  SHF.L.U64.HI R134, R251, 0x1, R141 ;  /* 0x00000001fb867819 */ /* 0x000fe2000001028d */
[C---:B------:R-:W-:Y:S01]  /*7980*/  IMAD.WIDE.U32 R2, R249.reuse, c[0x0][0x1e0], RZ ;  /* 0x00007800f9027a25 */ /* 0x040fe200078e00ff */
[----:B------:R-:W-:Y:S01]  /*7990*/  SHF.R.S32.HI R0, RZ, 0x1f, R249 ;  /* 0x0000001fff007819 */ /* 0x000fe200000114f9 */
[----:B------:R-:W2:Y:S02]  /*79a0*/  @!P1 LDG.E R246, [R132.64] ;  /* 0x0000000684f69981 */ /* 0x000ea4000c1e1900 */
[----:B------:R-:W-:Y:S02]  /*79b0*/  IMAD.SHL.U32 R141, R250, 0x2, RZ ;  /* 0x00000002fa8d7824 */ /* 0x000fe400078e00ff */
        /* <DEDUP_REMOVED lines=15> */
.L_x_3906:
[----:B------:R-:W-:-:S05]  /*7ab0*/  BRA.DIV ~URZ, `(.L_x_3822) ;  /* 0x0000cd427f007947 */ /* 0x000fca000b800000 */
[----:B------:R-:W3:Y:S01]  /*7ac0*/  SHFL.IDX PT, R208, R132, RZ, 0x181f ;  /* 0x00181fff84d07589 */ /* 0x000ee200000e0000 */
[----:B------:R-:W-:Y:S03]  /*7ad0*/  ISETP.GE.AND P2, PT, R250, c[0x0][0x1d4], PT ;  /* 0x00007500fa007a0c */ /* 0x000fe60003f46270 */
[----:B------:R-:W-:Y:S01]  /*7ae0*/  SHFL.IDX PT, R136, R0, 0x2, 0x181f ;  /* 0x00581f0000887f89 */ /* 0x000fe200000e0000 */
[CC--:B---3--:R-:W-:Y:S02]  /*7af0*/  IADD3 R2, P0, R208.reuse, R141.reuse, RZ ;  /* 0x0000008dd0027210 */ /* 0x0c8fe40007f1e0ff */
[-C--:B------:R-:W-:Y:S03]  /*7b00*/  IADD3 R208, P5, R208, R210.reuse, RZ ;  /* 0x000000d2d0d07210 */ /* 0x080fe60007fbe0ff */
[--C-:B--2---:R-:W-:Y:S01]  /*7b10*/  IMAD.X R3, R135, 0x1, R133.reuse, P0 ;  /* 0x0000000187037824 */ /* 0x104fe200000e0685 */
[----:B------:R-:W-:Y:S01]  /*7b20*/  ISETP.GE.AND P0, PT, R251, c[0x0][0x1d4], PT ;  /* 0x00007500fb007a0c */ /* 0x000fe20003f06270 */
[--C-:B------:R-:W-:Y:S02]  /*7b30*/  IMAD.X R209, R135, 0x1, R134.reuse, P5 ;  /* 0x0000000187d17824 */ /* 0x100fe400028e0686 */
[----:B------:R-:W-:Y:S04]  /*7b40*/  SHFL.IDX PT, R135, R132, 0x2, 0x181f ;  /* 0x00581f0084877f89 */ /* 0x000fe800000e0000 */
[----:B------:R2:W-:Y:S06]  /*7b50*/  LDGSTS.E.BYPASS.LTC128B.128 [R247+0x4100], [R2.64], !P2 ;  /* 0x0410000002f77fae */ /* 0x0005ec000d101d46 */
[----:B------:R3:W-:Y:S04]  /*7b60*/  LDGSTS.E.BYPASS.LTC128B.128 [R247+0x6100], [R208.64], !P0 ;  /* 0x06100000d0f77fae */ /* 0x0007e8000c101d46 */
[----:B--2---:R-:W2:Y:S04]  /*7b70*/  SHFL.IDX PT, R2, R132, 0x1, 0x181f ;  /* 0x00381f0084027f89 */ /* 0x004ea800000e0000 */
[----:B------:R-:W4:Y:S04]  /*7b80*/  SHFL.IDX PT, R3, R0, 0x1, 0x181f ;  /* 0x00381f0000037f89 */ /* 0x000f2800000e0000 */
[----:B-1----:R-:W1:Y:S04]  /*7b90*/  SHFL.IDX PT, R0, R0, 0x3, 0x181f ;  /* 0x00781f0000007f89 */ /* 0x002e6800000e0000 */
[----:B------:R-:W1:Y:S01]  /*7ba0*/  SHFL.IDX PT, R132, R132, 0x3, 0x181f ;  /* 0x00781f0084847f89 */ /* 0x000e6200000e0000 */
[CC--:B--2---:R-:W-:Y:S02]  /*7bb0*/  IADD3 R142, P6, R2.reuse, R141.reuse, RZ ;  /* 0x0000008d028e7210 */ /* 0x0c4fe40007fde0ff */
[-C--:B------:R-:W-:Y:S03]  /*7bc0*/  IADD3 R2, P5, R2, R210.reuse, RZ ;  /* 0x000000d202027210 */ /* 0x080fe60007fbe0ff */
[C-C-:B----4-:R-:W-:Y:S02]  /*7bd0*/  IMAD.X R143, R3.reuse, 0x1, R133.reuse, P6 ;  /* 0x00000001038f7824 */ /* 0x150fe400030e0685 */
[--C-:B------:R-:W-:Y:S03]  /*7be0*/  IMAD.X R3, R3, 0x1, R134.reuse, P5 ;  /* 0x0000000103037824 */ /* 0x100fe600028e0686 */
[----:B------:R3:W-:Y:S04]  /*7bf0*/  LDGSTS.E.BYPASS.LTC128B.128 [R247+0x4900], [R142.64], !P2 ;  /* 0x049000008ef77fae */ /* 0x0007e8000d101d46 */
[----:B------:R2:W-:Y:S02]  /*7c00*/  LDGSTS.E.BYPASS.LTC128B.128 [R247+0x6900], [R2.64], !P0 ;  /* 0x0690000002f77fae */ /* 0x0005e4000c101d46 */
[C---:B--2---:R-:W-:Y:S05]  /*7c10*/  IADD3 R2, P5, R135.reuse, R141, RZ ;  /* 0x0000008d87027210 */ /* 0x044fea0007fbe0ff */
[C---:B------:R-:W-:Y:S05]  /*7c20*/  IMAD.X R3, R136.reuse, 0x1, R133, P5 ;  /* 0x0000000188037824 */ /* 0x040fea00028e0685 */
[----:B------:R2:W-:Y:S02]  /*7c30*/  LDGSTS.E.BYPASS.LTC128B.128 [R247+0x5100], [R2.64], !P2 ;  /* 0x0510000002f77fae */ /* 0x0005e4000d101d46 */
[----:B--2---:R-:W-:Y:S02]  /*7c40*/  IADD3 R2, P5, R135, R210, RZ ;  /* 0x000000d287027210 */ /* 0x004fe40007fbe0ff */
[----:B------:R-:W-:Y:S03]  /*7c50*/  SEL R135, RZ, 0x10, P2 ;  /* 0x00000010ff877807 */ /* 0x000fe60001000000 */
[----:B------:R-:W-:Y:S01]  /*7c60*/  IMAD.X R3, R136, 0x1, R134, P5 ;  /* 0x0000000188037824 */ /* 0x000fe200028e0686 */
[----:B------:R-:W-:Y:S04]  /*7c70*/  SEL R136, RZ, 0x10, P0 ;  /* 0x00000010ff887807 */ /* 0x000fe80000000000 */
[----:B------:R3:W-:Y:S03]  /*7c80*/  LDGSTS.E.BYPASS.LTC128B.128 [R247+0x7100], [R2.64], !P0 ;  /* 0x0710000002f77fae */ /* 0x0007e6000c101d46 */
.L_x_3907:
[C---:B-1----:R-:W-:Y:S02]  /*7c90*/  ISETP.NE.U32.AND P5, PT, R135.reuse, RZ, PT ;  /* 0x000000ff8700720c */ /* 0x042fe40003fa5070 */
[----:B------:R-:W-:Y:S04]  /*7ca0*/  IADD3 R135, -R135, 0x10, RZ ;  /* 0x0000001087877810 */ /* 0x000fe80007ffe1ff */
[----:B------:R-:W-:Y:S04]  /*7cb0*/  LOP3.LUT R135, R135, 0xf, RZ, 0xc0, !PT ;  /* 0x0000000f87877812 */ /* 0x000fe800078ec0ff */
[----:B---3--:R-:W-:Y:S04]  /*7cc0*/  IADD3 R2, P2, P0, R135, R132, R141 ;  /* 0x0000008487027210 */ /* 0x008fe8000785e08d */
[----:B------:R-:W-:Y:S05]  /*7cd0*/  IADD3.X R3, RZ, R0, R133, P2, P0 ;  /* 0x00000000ff037210 */ /* 0x000fea00017e0485 */
[----:B------:R-:W-:Y:S01]  /*7ce0*/  @!PT LDS RZ, [RZ] ;  /* 0x00000000fffff984 */ /* 0x000fe20000000800 */
[----:B------:R-:W-:Y:S01]  /*7cf0*/  @!PT LDS RZ, [RZ] ;  /* 0x00000000fffff984 */ /* 0x000fe20000000800 */
[----:B------:R-:W-:Y:S01]  /*7d00*/  @!PT LDS RZ, [RZ] ;  /* 0x00000000fffff984 */ /* 0x000fe20000000800 */
[----:B------:R1:W-:Y:S01]  /*7d10*/  LDGSTS.E.BYPASS.LTC128B.128.ZFILL [R247+0x5900], [R2.64], P5 ;  /* 0x0590000002f77fae */ /* 0x0003e2000a941d46 */
[C---:B------:R-:W-:Y:S02]  /*7d20*/  ISETP.NE.U32.AND P5, PT, R136.reuse, RZ, PT ;  /* 0x000000ff8800720c */ /* 0x040fe40003fa5070 */
[----:B------:R-:W-:Y:S04]  /*7d30*/  IADD3 R136, -R136, 0x10, RZ ;  /* 0x0000001088887810 */ /* 0x000fe80007ffe1ff */
[----:B------:R-:W-:Y:S04]  /*7d40*/  LOP3.LUT R136, R136, 0xf, RZ, 0xc0, !PT ;  /* 0x0000000f88887812 */ /* 0x000fe800078ec0ff */
[----:B-1----:R-:W-:Y:S04]  /*7d50*/  IADD3 R2, P2, P0, R136, R132, R210 ;  /* 0x0000008488027210 */ /* 0x002fe8000785e0d2 */
[----:B------:R-:W-:Y:S05]  /*7d60*/  IADD3.X R3, RZ, R0, R134, P2, P0 ;  /* 0x00000000ff037210 */ /* 0x000fea00017e0486 */
[----:B------:R1:W-:Y:S04]  /*7d70*/  LDGSTS.E.BYPASS.LTC128B.128.ZFILL [R247+0x7900], [R2.64], P5 ;  /* 0x0790000002f77fae */ /* 0x0003e8000a941d46 */
.L_x_3820:
[----:B------:R-:W-:Y:S05]  /*7d80*/  BSYNC B0 ;  /* 0x0000000000007941 */ /* 0x000fea0003800000 */
.L_x_3819:
[----:B-1----:R-:W3:Y:S01]  /*7d90*/  LDL R3, [R1+0x44] ;  /* 0x0000440001037983 */ /* 0x002ee20000100800 */
[----:B------:R-:W-:Y:S03]  /*7da0*/  MOV R133, 0xffffffc0 ;  /* 0xffffffc000857802 */ /* 0x000fe60000000f00 */
[----:B------:R-:W3:Y:S02]  /*7db0*/  LDL R0, [R1+0x54] ;  /* 0x0000540001007983 */ /* 0x000ee40000100800 */
[----:B------:R-:W-:Y:S02]  /*7dc0*/  IMAD R133, R248, R133, 0x1 ;  /* 0x00000001f8857424 */ /* 0x000fe400078e0285 */
[----:B------:R-:W4:Y:S04]  /*7dd0*/  LDL R2, [R1+0x50] ;  /* 0x0000500001027983 */ /* 0x000f280000100800 */
[----:B------:R-:W0:Y:S01]  /*7de0*/  LDGDEPBAR ;  /* 0x00000000000079af */ /* 0x000e220000000000 */
[----:B---3--:R-:W-:Y:S02]  /*7df0*/  IADD3 R132, R0, R3, RZ ;  /* 0x0000000300847210 */ /* 0x008fe40007ffe0ff */
[----:B----4-:R-:W-:Y:S03]  /*7e00*/  IADD3 R133, -R2, R133, RZ ;  /* 0x0000008502857210 */ /* 0x010fe60007ffe1ff */
[----:B------:R-:W-:Y:S05]  /*7e10*/  @P4 IMAD.HI.U32 R0, R132, c[0x0][0x2c8], RZ ;  /* 0x0000b20084004a27 */ /* 0x000fea00078e00ff */
[----:B------:R-:W-:Y:S02]  /*7e20*/  @P4 SHF.R.U32.HI R132, RZ, c[0x0][0x2cc], R0 ;  /* 0x0000b300ff844a19 */ /* 0x000fe40000011600 */
[----:B------:R-:W-:Y:S05]  /*7e30*/  MOV R0, c[0x0][0x2ac] ;  /* 0x0000ab0000007a02 */ /* 0x000fea0000000f00 */
[----:B------:R-:W-:Y:S05]  /*7e40*/  IMAD R133, R0, c[0x0][0x1d0], R133 ;  /* 0x0000740000857a24 */ /* 0x000fea00078e0285 */
[----:B------:R-:W-:Y:S01]  /*7e50*/  IADD3 R133, R133, -c[0x0][0x168], RZ ;  /* 0x80005a0085857a10 */ /* 0x000fe20007ffe0ff */
[----:B------:R-:W-:-:S05]  /*7e60*/  BRA.DIV ~URZ, `(.L_x_3823) ;  /* 0x0000cec27f007947 */ /* 0x000fca000b800000 */
[----:B------:R1:W3:Y:S02]  /*7e70*/  SHFL.IDX PT, R0, R132, RZ, 0x1c1f ;  /* 0x001c1fff84007589 */ /* 0x0002e400000e0000 */
.L_x_3908:
[----:B---3--:R-:W-:Y:S05]  /*7e80*/  IMAD.IADD R0, R133, 0x1, R0 ;  /* 0x0000000185007824 */ /* 0x008fea00078e0200 */
        /* <DEDUP_REMOVED lines=42> */
[----:B------:R-:W-:Y:S04]  /*8130*/  FMNMX.FTZ R136, R32, R136, !PT ;  /* 0x0000008820887209 */ /* 0x000fe80007810000 */
[----:B------:R-:W-:Y:S04]  /*8140*/  FMNMX.FTZ R136, R33, R136, !PT ;  /* 0x0000008821887209 */ /* 0x000fe80007810000 */
[----:B------:R-:W-:Y:S04]  /*8150*/  FMNMX.FTZ R136, R36, R136, !PT ;  /* 0x0000008824887209 */ /* 0x000fe80007810000 */
[----:B------:R-:W-:Y:S04]  /*8160*/  FMNMX.FTZ R136, R37, R136, !PT ;  /* 0x0000008825887209 */ /* 0x000fe80007810000 */
[----:B------:R-:W-:Y:S01]  /*8170*/  FMNMX.FTZ R136, R48, R136, !PT ;  /* 0x0000008830887209 */ /* 0x000fe20007810000 */
[C---:B---3--:R-:W-:Y:S02]  /*8180*/  IMAD.IADD R2, R133.reuse, 0x1, R2 ;  /* 0x0000000185027824 */ /* 0x048fe400078e0202 */
[----:B----4-:R-:W-:Y:S01]  /*8190*/  IMAD.IADD R0, R133, 0x1, R0 ;  /* 0x0000000185007824 */ /* 0x010fe200078e0200 */
[----:B------:R-:W-:Y:S01]  /*81a0*/  FMNMX.FTZ R136, R49, R136, !PT ;  /* 0x0000008831887209 */ /* 0x000fe20007810000 */
[----:B-1----:R-:W-:Y:S01]  /*81b0*/  IMAD.IADD R133, R133, 0x1, R132 ;  /* 0x0000000185857824 */ /* 0x002fe200078e0284 */
[C---:B------:R-:W-:Y:S02]  /*81c0*/  ISETP.GT.AND P6, PT, R2.reuse, RZ, PT ;  /* 0x000000ff0200720c */ /* 0x040fe40003fc4270 */
[C---:B------:R-:W-:Y:S02]  /*81d0*/  ISETP.GT.AND P5, PT, R2.reuse, 0x1, PT ;  /* 0x000000010200780c */ /* 0x040fe40003fa4270 */
[C---:B------:R-:W-:Y:S02]  /*81e0*/  ISETP.GT.AND P2, PT, R2.reuse, 0x8, PT ;  /* 0x000000080200780c */ /* 0x040fe40003f44270 */
[----:B------:R-:W-:Y:S02]  /*81f0*/  ISETP.GT.AND P0, PT, R2, 0x9, PT ;  /* 0x000000090200780c */ /* 0x000fe40003f04270 */
[----:B------:R-:W-:Y:S02]  /*8200*/  FSEL R6, R6, -INF , P6 ;  /* 0xff80000006067808 */ /* 0x000fe40003000000 */
[----:B------:R-:W-:Y:S02]  /*8210*/  FSEL R17, R7, -INF , P5 ;  /* 0xff80000007117808 */ /* 0x000fe40002800000 */
[----:B------:R-:W-:Y:S02]  /*8220*/  FSEL R18, R18, -INF , P2 ;  /* 0xff80000012127808 */ /* 0x000fe40001000000 */
[----:B------:R-:W-:Y:S02]  /*8230*/  FSEL R19, R19, -INF , P0 ;  /* 0xff80000013137808 */ /* 0x000fe40000000000 */
[C---:B------:R-:W-:Y:S02]  /*8240*/  ISETP.GT.AND P6, PT, R2.reuse, 0x10, PT ;  /* 0x000000100200780c */ /* 0x040fe40003fc4270 */
        /* <DEDUP_REMOVED lines=23> */
[C---:B------:R-:W-:Y:S02]  /*83c0*/  ISETP.GT.AND P6, PT, R0.reuse, RZ, PT ;  /* 0x000000ff0000720c */ /* 0x040fe40003fc4270 */
[----:B------:R-:W-:Y:S02]  /*83d0*/  ISETP.GT.AND P5, PT, R0, 0x1, PT ;  /* 0x000000010000780c */ /* 0x000fe40003fa4270 */
[C---:B------:R-:W-:Y:S02]  /*83e0*/  ISETP.GT.AND P2, PT, R133.reuse, RZ, PT ;  /* 0x000000ff8500720c */ /* 0x040fe40003f44270 */
[----:B------:R-:W-:Y:S02]  /*83f0*/  ISETP.GT.AND P0, PT, R133, 0x1, PT ;  /* 0x000000018500780c */ /* 0x000fe40003f04270 */
[----:B------:R-:W-:Y:S02]  /*8400*/  FSEL R16, R8, -INF , P6 ;  /* 0xff80000008107808 */ /* 0x000fe40003000000 */
[----:B------:R-:W-:Y:S02]  /*8410*/  FSEL R9, R9, -INF , P5 ;  /* 0xff80000009097808 */ /* 0x000fe40002800000 */
[----:B------:R-:W-:Y:S02]  /*8420*/  FSEL R10, R10, -INF , P2 ;  /* 0xff8000000a0a7808 */ /* 0x000fe40001000000 */
[----:B------:R-:W-:Y:S02]  /*8430*/  FSEL R11, R11, -INF , P0 ;  /* 0xff8000000b0b7808 */ /* 0x000fe40000000000 */
[C---:B------:R-:W-:Y:S02]  /*8440*/  ISETP.GT.AND P6, PT, R0.reuse, 0x8, PT ;  /* 0x000000080000780c */ /* 0x040fe40003fc4270 */
[----:B------:R-:W-:Y:S02]  /*8450*/  ISETP.GT.AND P5, PT, R0, 0x9, PT ;  /* 0x000000090000780c */ /* 0x000fe40003fa4270 */
[C---:B------:R-:W-:Y:S02]  /*8460*/  ISETP.GT.AND P2, PT, R133.reuse, 0x8, PT ;  /* 0x000000088500780c */ /* 0x040fe40003f44270 */
        /* <DEDUP_REMOVED lines=9> */
[----:B------:R-:W-:Y:S02]  /*8500*/  FMNMX.FTZ R136, R52, R136, !PT ;  /* 0x0000008834887209 */ /* 0x000fe40007810000 */
        /* <DEDUP_REMOVED lines=64> */
[----:B------:R-:W-:Y:S02]  /*8910*/  FSEL R56, R56, -INF , P6 ;  /* 0xff80000038387808 */ /* 0x000fe40003000000 */
[----:B------:R-:W-:Y:S02]  /*8920*/  FMNMX.FTZ R135, R67, R135, !PT ;  /* 0x0000008743877209 */ /* 0x000fe40007810000 */
[----:B------:R-:W-:Y:S02]  /*8930*/  FMNMX.FTZ R134, R45, R134, !PT ;  /* 0x000000862d867209 */ /* 0x000fe40007810000 */
[----:B-1----:R-:W-:Y:S02]  /*8940*/  FMNMX.FTZ R136, R136, R0, !PT ;  /* 0x0000000088887209 */ /* 0x002fe40007810000 */
[----:B------:R-:W-:Y:S01]  /*8950*/  FSEL R57, R57, -INF , P5 ;  /* 0xff80000039397808 */ /* 0x000fe20002800000 */
[----:B------:R-:W1:Y:S01]  /*8960*/  SHFL.BFLY PT, R0, R135, 0x2, 0x1f ;  /* 0x0c401f0087007f89 */ /* 0x000e6200000e0000 */
[----:B------:R-:W-:Y:S02]  /*8970*/  FMNMX.FTZ R134, R56, R134, !PT ;  /* 0x0000008638867209 */ /* 0x000fe40007810000 */
[----:B------:R-:W-:Y:S02]  /*8980*/  FSEL R60, R60, -INF , P2 ;  /* 0xff8000003c3c7808 */ /* 0x000fe40001000000 */
[----:B------:R-:W-:Y:S02]  /*8990*/  FMNMX.FTZ R134, R57, R134, !PT ;  /* 0x0000008639867209 */ /* 0x000fe40007810000 */
[----:B------:R-:W-:Y:S02]  /*89a0*/  FSEL R61, R61, -INF , P0 ;  /* 0xff8000003d3d7808 */ /* 0x000fe40000000000 */
[----:B------:R-:W-:Y:S02]  /*89b0*/  FMNMX.FTZ R134, R60, R134, !PT ;  /* 0x000000863c867209 */ /* 0x000fe40007810000 */
[----:B------:R-:W-:Y:S02]  /*89c0*/  ISETP.GT.AND P6, PT, R133, 0x30, PT ;  /* 0x000000308500780c */ /* 0x000fe40003fc4270 */
[----:B------:R-:W-:Y:S02]  /*89d0*/  FMNMX.FTZ R134, R61, R134, !PT ;  /* 0x000000863d867209 */ /* 0x000fe40007810000 */
[C---:B------:R-:W-:Y:S02]  /*89e0*/  ISETP.GT.AND P5, PT, R133.reuse, 0x31, PT ;  /* 0x000000318500780c */ /* 0x040fe40003fa4270 */
[----:B------:R-:W-:Y:S02]  /*89f0*/  FSEL R58, R58, -INF , P6 ;  /* 0xff8000003a3a7808 */ /* 0x000fe40003000000 */
[----:B------:R-:W-:Y:S02]  /*8a00*/  ISETP.GT.AND P2, PT, R133, 0x38, PT ;  /* 0x000000388500780c */ /* 0x000fe40003f44270 */
[----:B------:R-:W-:Y:S02]  /*8a10*/  FSEL R59, R59, -INF , P5 ;  /* 0xff8000003b3b7808 */ /* 0x000fe40002800000 */
[----:B------:R-:W-:Y:S02]  /*8a20*/  ISETP.GT.AND P0, PT, R133, 0x39, PT ;  /* 0x000000398500780c */ /* 0x000fe40003f04270 */
[----:B-1----:R-:W-:Y:S02]  /*8a30*/  FMNMX.FTZ R135, R135, R0, !PT ;  /* 0x0000000087877209 */ /* 0x002fe40007810000 */
[----:B------:R-:W-:Y:S02]  /*8a40*/  FSEL R62, R62, -INF , P2 ;  /* 0xff8000003e3e7808 */ /* 0x000fe40001000000 */
[----:B------:R-:W-:Y:S01]  /*8a50*/  FSEL R63, R63, -INF , P0 ;  /* 0xff8000003f3f7808 */ /* 0x000fe20000000000 */
        /* <DEDUP_REMOVED lines=24> */
[----:B------:R1:W3:Y:S02]  /*8be0*/  SHFL.BFLY PT, R0, R132, 0x1, 0x1f ;  /* 0x0c201f0084007f89 */ /* 0x0002e400000e0000 */
.L_x_3909:
[----:B------:R-:W4:Y:S01]  /*8bf0*/  LDL.LU R7, [R1+0x4] ;  /* 0x0000040001077983 */ /* 0x000f220000300800 */
[C---:B------:R-:W-:Y:S01]  /*8c00*/  FSETP.NEU.FTZ.AND P0, PT, R136.reuse, -INF , PT ;  /* 0xff8000008800780b */ /* 0x040fe20003f1d000 */
[----:B------:R-:W-:Y:S01]  /*8c10*/  FMUL.FTZ R2, R136, c[0x0][0x2d0] ;  /* 0x0000b40088027a20 */ /* 0x000fe20000410000 */
[----:B---3--:R-:W-:Y:S01]  /*8c20*/  FMNMX.FTZ R133, R0, R132, !PT ;  /* 0x0000008400857209 */ /* 0x008fe20007810000 */
[----:B------:R-:W3:Y:S01]  /*8c30*/  LDL.LU R213, [R1] ;  /* 0x0000000001d57983 */ /* 0x000ee20000300800 */
        /* <DEDUP_REMOVED lines=8> */
[----:B-1----:R-:W-:Y:S01]  /*8cc0*/  MUFU.EX2 R132, R0 ;  /* 0x0000000000847308 */ /* 0x002fe20000000800 */
        /* <DEDUP_REMOVED lines=14> */
[--C-:B------:R-:W-:Y:S02]  /*8db0*/  FFMA.FTZ R49, R49, c[0x0][0x2d0], -R2.reuse ;  /* 0x0000b40031317a23 */ /* 0x100fe40000010802 */
[----:B------:R-:W-:Y:S01]  /*8dc0*/  FFMA.FTZ R64, R65, c[0x0][0x2d0], -R2 ;  /* 0x0000b40041407a23 */ /* 0x000fe20000010802 */
[----:B------:R-:W-:Y:S01]  /*8dd0*/  MOV R65, R37 ;  /* 0x0000002500417202 */ /* 0x000fe20000000f00 */
[----:B------:R-:W-:Y:S01]  /*8de0*/  FMUL.FTZ R2, R135, c[0x0][0x2d0] ;  /* 0x0000b40087027a20 */ /* 0x000fe20000410000 */
[----:B------:R-:W-:Y:S04]  /*8df0*/  MUFU.EX2 R8, R8 ;  /* 0x0000000800087308 */ /* 0x000fe80000000800 */
[----:B------:R-:W-:Y:S05]  /*8e00*/  FSEL R2, R2, RZ, P0 ;  /* 0x000000ff02027208 */ /* 0x000fea0000000000 */
[--C-:B------:R-:W-:Y:S01]  /*8e10*/  FFMA.FTZ R224, R22, c[0x0][0x2d0], -R2.reuse ;  /* 0x0000b40016e07a23 */ /* 0x100fe20000010802 */
[----:B------:R-:W-:Y:S01]  /*8e20*/  MOV R22, R210 ;  /* 0x000000d200167202 */ /* 0x000fe20000000f00 */
[--C-:B------:R-:W-:Y:S01]  /*8e30*/  FFMA.FTZ R36, R19, c[0x0][0x2d0], -R2.reuse ;  /* 0x0000b40013247a23 */ /* 0x100fe20000010802 */
[----:B------:R5:W2:Y:S01]  /*8e40*/  MUFU.EX2 R210, R5 ;  /* 0x0000000500d27308 */ /* 0x000aa20000000800 */
        /* <DEDUP_REMOVED lines=12> */
[--C-:B------:R-:W-:Y:S01]  /*8f10*/  FFMA.FTZ R51, R51, c[0x0][0x2d0], -R2.reuse ;  /* 0x0000b40033337a23 */ /* 0x100fe20000010802 */
        /* <DEDUP_REMOVED lines=17> */
[----:B----4-:R-:W-:Y:S02]  /*9030*/  FFMA.FTZ R0, R132, R7, R3 ;  /* 0x0000000784007223 */ /* 0x010fe40000010003 */
[----:B------:R-:W-:Y:S02]  /*9040*/  FFMA.FTZ R3, R6, c[0x0][0x2d0], -R2 ;  /* 0x0000b40006037a23 */ /* 0x000fe40000010802 */
[----:B------:R-:W-:Y:S01]  /*9050*/  FADD.FTZ R7, R4, R0 ;  /* 0x0000000004077221 */ /* 0x000fe20000010000 */
[----:B------:R-:W-:Y:S01]  /*9060*/  FSEL R0, R135, RZ, P0 ;  /* 0x000000ff87007208 */ /* 0x000fe20000000000 */
[--C-:B------:R-:W-:Y:S01]  /*9070*/  FFMA.FTZ R4, R17, c[0x0][0x2d0], -R2.reuse ;  /* 0x0000b40011047a23 */ /* 0x100fe20000010802 */
[----:B------:R-:W-:Y:S01]  /*9080*/  FSETP.NEU.FTZ.AND P0, PT, R134, -INF , PT ;  /* 0xff8000008600780b */ /* 0x000fe20003f1d000 */
[----:B------:R-:W-:Y:S01]  /*9090*/  FFMA.FTZ R6, R18, c[0x0][0x2d0], -R2 ;  /* 0x0000b40012067a23 */ /* 0x000fe20000010802 */
[----:B------:R-:W-:Y:S01]  /*90a0*/  MUFU.EX2 R209, R3 ;  /* 0x0000000300d17308 */ /* 0x000fe20000000800 */
[----:B------:R-:W-:Y:S02]  /*90b0*/  FMUL.FTZ R2, R134, c[0x0][0x2d0] ;  /* 0x0000b40086027a20 */ /* 0x000fe40000410000 */
[----:B------:R-:W-:Y:S01]  /*90c0*/  FADD.FTZ R0, -R0, R138 ;  /* 0x0000008a00007221 */ /* 0x000fe20000010100 */
[----:B------:R-:W-:Y:S02]  /*90d0*/  MOV R138, R212 ;  /* 0x000000d4008a7202 */ /* 0x000fe40000000f00 */
[----:B------:R-:W-:Y:S01]  /*90e0*/  FSEL R2, R2, RZ, P0 ;  /* 0x000000ff02027208 */ /* 0x000fe20000000000 */
[----:B------:R-:W-:Y:S03]  /*90f0*/  FMUL.FTZ R0, R0, c[0x0][0x2d0] ;  /* 0x0000b40000007a20 */ /* 0x000fe60000410000 */
[----:B------:R-:W-:Y:S01]  /*9100*/  MUFU.EX2 R4, R4 ;  /* 0x0000000400047308 */ /* 0x000fe20000000800 */
[--C-:B-----5:R-:W-:Y:S02]  /*9110*/  FFMA.FTZ R5, R9, c[0x0][0x2d0], -R2.reuse ;  /* 0x0000b40009057a23 */ /* 0x120fe40000010802 */
[----:B------:R-:W4:Y:S01]  /*9120*/  LDL.LU R9, [R1+0x8] ;  /* 0x0000080001097983 */ /* 0x000f220000300800 */
[--C-:B------:R-:W-:Y:S02]  /*9130*/  FFMA.FTZ R54, R60, c[0x0][0x2d0], -R2.reuse ;  /* 0x0000b4003c367a23 */ /* 0x100fe40000010802 */
        /* <DEDUP_REMOVED lines=14> */
[----:B------:R-:W-:Y:S01]  /*9220*/  MUFU.EX2 R6, R6 ;  /* 0x0000000600067308 */ /* 0x000fe20000000800 */
[----:B--2---:R-:W-:Y:S01]  /*9230*/  FADD.FTZ R5, R210, R7 ;  /* 0x00000007d2057221 */ /* 0x004fe20000010000 */
[----:B------:R-:W-:Y:S02]  /*9240*/  MOV R7, R141 ;  /* 0x0000008d00077202 */ /* 0x000fe40000000f00 */
[C---:B------:R-:W-:Y:S01]  /*9250*/  F2FP.PACK_AB R210, R8.reuse, R210 ;  /* 0x000000d208d2723e */ /* 0x040fe200000000ff */
[----:B------:R-:W-:Y:S02]  /*9260*/  FADD.FTZ R212, R8, R5 ;  /* 0x0000000508d47221 */ /* 0x000fe40000010000 */
[----:B------:R-:W2:Y:S03]  /*9270*/  LDL.LU R5, [R1+0xc] ;  /* 0x00000c0001057983 */ /* 0x000ea60000300800 */
[----:B------:R-:W-:Y:S01]  /*9280*/  MUFU.EX2 R218, R218 ;  /* 0x000000da00da7308 */ /* 0x000fe20000000800 */
[C---:B---3--:R-:W-:Y:S01]  /*9290*/  FFMA.FTZ R0, R3.reuse, R213, R209 ;  /* 0x000000d503007223 */ /* 0x048fe200000100d1 */
[C---:B------:R-:W-:Y:S01]  /*92a0*/  F2FP.PACK_AB R209, R4.reuse, R209 ;  /* 0x000000d104d1723e */ /* 0x040fe200000000ff */
[----:B------:R-:W-:Y:S02]  /*92b0*/  FMUL.FTZ R70, R3, R70 ;  /* 0x0000004603467220 */ /* 0x000fe40000410000 */
[----:B------:R-:W-:Y:S01]  /*92c0*/  FADD.FTZ R33, R4, R0 ;  /* 0x0000000004217221 */ /* 0x000fe20000010000 */
[----:B------:R-:W-:Y:S01]  /*92d0*/  FSEL R0, R134, RZ, P0 ;  /* 0x000000ff86007208 */ /* 0x000fe20000000000 */
[--C-:B------:R-:W-:Y:S01]  /*92e0*/  FFMA.FTZ R4, R16, c[0x0][0x2d0], -R2.reuse ;  /* 0x0000b40010047a23 */ /* 0x100fe20000010802 */
[----:B------:R-:W-:Y:S01]  /*92f0*/  FSETP.NEU.FTZ.AND P0, PT, R133, -INF , PT ;  /* 0xff8000008500780b */ /* 0x000fe20003f1d000 */
[----:B------:R-:W-:Y:S01]  /*9300*/  FMUL.FTZ R71, R3, R71 ;  /* 0x0000004703477220 */ /* 0x000fe20000410000 */
[----:B------:R-:W-:Y:S01]  /*9310*/  MUFU.EX2 R231, R231 ;  /* 0x000000e700e77308 */ /* 0x000fe20000000800 */
[----:B------:R-:W-:Y:S02]  /*9320*/  FADD.FTZ R0, -R0, R139 ;  /* 0x0000008b00007221 */ /* 0x000fe40000010100 */
[----:B------:R-:W-:Y:S01]  /*9330*/  FFMA.FTZ R139, R56, c[0x0][0x2d0], -R2 ;  /* 0x0000b400388b7a23 */ /* 0x000fe20000010802 */
[----:B------:R-:W-:Y:S01]  /*9340*/  FSEL R2, R133, RZ, P0 ;  /* 0x000000ff85027208 */ /* 0x000fe20000000000 */
[----:B------:R-:W-:Y:S02]  /*9350*/  FMUL.FTZ R0, R0, c[0x0][0x2d0] ;  /* 0x0000b40000007a20 */ /* 0x000fe40000410000 */
[C---:B------:R-:W-:Y:S02]  /*9360*/  FMUL.FTZ R82, R3.reuse, R82 ;  /* 0x0000005203527220 */ /* 0x040fe40000410000 */
[----:B------:R-:W-:Y:S01]  /*9370*/  FADD.FTZ R2, -R2, R140 ;  /* 0x0000008c02027221 */ /* 0x000fe20000010100 */
[----:B------:R1:W-:Y:S01]  /*9380*/  MUFU.EX2 R21, R4 ;  /* 0x0000000400157308 */ /* 0x0003e20000000800 */
[C---:B------:R-:W-:Y:S02]  /*9390*/  FMUL.FTZ R83, R3.reuse, R83 ;  /* 0x0000005303537220 */ /* 0x040fe40000410000 */
[----:B------:R-:W-:Y:S02]  /*93a0*/  FMUL.FTZ R2, R2, c[0x0][0x2d0] ;  /* 0x0000b40002027a20 */ /* 0x000fe40000410000 */
        /* <DEDUP_REMOVED lines=9> */
[----:B------:R-:W5:Y:S01]  /*9440*/  MUFU.EX2 R2, R2 ;  /* 0x0000000200027308 */ /* 0x000f620000000800 */
[C---:B------:R-:W-:Y:S02]  /*9450*/  FMUL.FTZ R118, R3.reuse, R118 ;  /* 0x0000007603767220 */ /* 0x040fe40000410000 */
[----:B------:R-:W-:Y:S02]  /*9460*/  FMUL.FTZ R119, R3, R119 ;  /* 0x0000007703777220 */ /* 0x000fe40000410000 */
[----:B-1----:R-:W-:Y:S02]  /*9470*/  FMUL.FTZ R4, R133, c[0x0][0x2d0] ;  /* 0x0000b40085047a20 */ /* 0x002fe40000410000 */
[C---:B------:R-:W-:Y:S02]  /*9480*/  FMUL.FTZ R130, R3.reuse, R130 ;  /* 0x0000008203827220 */ /* 0x040fe40000410000 */
[----:B------:R-:W-:Y:S01]  /*9490*/  FMUL.FTZ R131, R3, R131 ;  /* 0x0000008303837220 */ /* 0x000fe20000410000 */
[----:B------:R-:W-:Y:S01]  /*94a0*/  FSEL R4, R4, RZ, P0 ;  /* 0x000000ff04047208 */ /* 0x000fe20000000000 */
[----:B------:R-:W-:Y:S01]  /*94b0*/  MUFU.EX2 R252, R252 ;  /* 0x000000fc00fc7308 */ /* 0x000fe20000000800 */
[----:B---3--:R-:W-:Y:S01]  /*94c0*/  FMUL.FTZ R13, R0, R169 ;  /* 0x000000a9000d7220 */ /* 0x008fe20000410000 */
[----:B------:R-:W-:Y:S02]  /*94d0*/  MOV R169, R23 ;  /* 0x0000001700a97202 */ /* 0x000fe40000000f00 */
        /* <DEDUP_REMOVED lines=15> */
[--C-:B------:R-:W-:Y:S01]  /*95d0*/  FFMA.FTZ R66, R46, c[0x0][0x2d0], -R4.reuse ;  /* 0x0000b4002e427a23 */ /* 0x100fe20000010804 */
[----:B------:R-:W-:Y:S01]  /*95e0*/  MUFU.EX2 R215, R215 ;  /* 0x000000d700d77308 */ /* 0x000fe20000000800 */
[----:B------:R-:W-:Y:S02]  /*95f0*/  FFMA.FTZ R142, R47, c[0x0][0x2d0], -R4 ;  /* 0x0000b4002f8e7a23 */ /* 0x000fe40000010804 */
[C---:B-----5:R-:W-:Y:S02]  /*9600*/  FMUL.FTZ R42, R2.reuse, R158 ;  /* 0x0000009e022a7220 */ /* 0x060fe40000410000 */
[C---:B-1----:R-:W-:Y:S01]  /*9610*/  FMUL.FTZ R10, R2.reuse, R174 ;  /* 0x000000ae020a7220 */ /* 0x042fe20000410000 */
[----:B------:R-:W-:Y:S01]  /*9620*/  MOV R174, R140 ;  /* 0x0000008c00ae7202 */ /* 0x000fe20000000f00 */
[----:B------:R-:W-:Y:S01]  /*9630*/  FMUL.FTZ R30, R2, R162 ;  /* 0x000000a2021e7220 */ /* 0x000fe20000410000 */
[----:B------:R-:W-:Y:S01]  /*9640*/  F2FP.PACK_AB R140, R20, R21 ;  /* 0x00000015148c723e */ /* 0x000fe200000000ff */
[----:B------:R-:W-:Y:S01]  /*9650*/  FMUL.FTZ R43, R2, R159 ;  /* 0x0000009f022b7220 */ /* 0x000fe20000410000 */
[----:B------:R-:W1:Y:S01]  /*9660*/  MUFU.EX2 R162, R36 ;  /* 0x0000002400a27308 */ /* 0x000e620000000800 */
[C---:B------:R-:W-:Y:S02]  /*9670*/  FMUL.FTZ R24, R0.reuse, R164 ;  /* 0x000000a400187220 */ /* 0x040fe40000410000 */
[C---:B------:R-:W-:Y:S02]  /*9680*/  FMUL.FTZ R28, R0.reuse, R160 ;  /* 0x000000a0001c7220 */ /* 0x040fe40000410000 */
[----:B------:R-:W-:Y:S02]  /*9690*/  FMUL.FTZ R29, R0, R161 ;  /* 0x000000a1001d7220 */ /* 0x000fe40000410000 */
[----:B------:R-:W-:Y:S02]  /*96a0*/  FMUL.FTZ R31, R2, R163 ;  /* 0x000000a3021f7220 */ /* 0x000fe40000410000 */
[C---:B------:R-:W-:Y:S01]  /*96b0*/  FMUL.FTZ R12, R0.reuse, R168 ;  /* 0x000000a8000c7220 */ /* 0x040fe20000410000 */
[----:B------:R3:W-:Y:S01]  /*96c0*/  MUFU.EX2 R159, R18 ;  /* 0x00000012009f7308 */ /* 0x0007e20000000800 */
[C---:B------:R-:W-:Y:S01]  /*96d0*/  FMUL.FTZ R25, R0.reuse, R165 ;  /* 0x000000a500197220 */ /* 0x040fe20000410000 */
[----:B------:R-:W-:Y:S01]  /*96e0*/  MOV R165, R211 ;  /* 0x000000d300a57202 */ /* 0x000fe20000000f00 */
[C---:B------:R-:W-:Y:S01]  /*96f0*/  FMUL.FTZ R40, R0.reuse, R156 ;  /* 0x0000009c00287220 */ /* 0x040fe20000410000 */
[----:B------:R-:W-:Y:S01]  /*9700*/  MOV R168, R7 ;  /* 0x0000000700a87202 */ /* 0x000fe20000000f00 */
[----:B------:R-:W-:Y:S02]  /*9710*/  FMUL.FTZ R41, R0, R157 ;  /* 0x0000009d00297220 */ /* 0x000fe40000410000 */
[----:B------:R-:W-:Y:S02]  /*9720*/  FADD.FTZ R157, R6, R33 ;  /* 0x00000021069d7221 */ /* 0x000fe40000010000 */
[C---:B------:R-:W-:Y:S01]  /*9730*/  FMUL.FTZ R7, R3.reuse, R179 ;  /* 0x000000b303077220 */ /* 0x040fe20000410000 */
[----:B------:R5:W-:Y:S01]  /*9740*/  MUFU.EX2 R164, R19 ;  /* 0x0000001300a47308 */ /* 0x000be20000000800 */
[----:B------:R-:W-:Y:S01]  /*9750*/  FMUL.FTZ R8, R0, R172 ;  /* 0x000000ac00087220 */ /* 0x000fe20000410000 */
[----:B------:R-:W-:Y:S01]  /*9760*/  MOV R172, R142 ;  /* 0x0000008e00ac7202 */ /* 0x000fe20000000f00 */
[----:B------:R-:W-:Y:S01]  /*9770*/  FMUL.FTZ R11, R2, R175 ;  /* 0x000000af020b7220 */ /* 0x000fe20000410000 */
[----:B-1----:R-:W-:Y:S01]  /*9780*/  F2FP.PACK_AB R211, R162, R6 ;  /* 0x00000006a2d3723e */ /* 0x002fe200000000ff */
[C---:B------:R-:W-:Y:S01]  /*9790*/  FMUL.FTZ R6, R3.reuse, R178 ;  /* 0x000000b203067220 */ /* 0x040fe20000410000 */
[----:B------:R-:W-:Y:S01]  /*97a0*/  MOV R178, R38 ;  /* 0x0000002600b27202 */ /* 0x000fe20000000f00 */
[C---:B------:R-:W-:Y:S01]  /*97b0*/  FMUL.FTZ R14, R2.reuse, R170 ;  /* 0x000000aa020e7220 */ /* 0x040fe20000410000 */
[----:B------:R-:W-:Y:S01]  /*97c0*/  MOV R179, R35 ;  /* 0x0000002300b37202 */ /* 0x000fe20000000f00 */
[C---:B------:R-:W-:Y:S01]  /*97d0*/  FMUL.FTZ R15, R2.reuse, R171 ;  /* 0x000000ab020f7220 */ /* 0x040fe20000410000 */
[----:B------:R1:W-:Y:S01]  /*97e0*/  MUFU.EX2 R163, R16 ;  /* 0x0000001000a37308 */ /* 0x0003e20000000800 */
[----:B------:R-:W-:Y:S01]  /*97f0*/  MOV R35, R64 ;  /* 0x0000004000237202 */ /* 0x000fe20000000f00 */
[C---:B------:R-:W-:Y:S01]  /*9800*/  FMUL.FTZ R26, R2.reuse, R166 ;  /* 0x000000a6021a7220 */ /* 0x040fe20000410000 */
[----:B------:R-:W-:Y:S01]  /*9810*/  MOV R64, R143 ;  /* 0x0000008f00407202 */ /* 0x000fe20000000f00 */
[C---:B---3--:R-:W-:Y:S01]  /*9820*/  FMUL.FTZ R18, R3.reuse, R182 ;  /* 0x000000b603127220 */ /* 0x048fe20000410000 */
[----:B------:R-:W-:Y:S01]  /*9830*/  MOV R182, R169 ;  /* 0x000000a900b67202 */ /* 0x000fe20000000f00 */
[----:B------:R-:W-:Y:S01]  /*9840*/  FMUL.FTZ R27, R2, R167 ;  /* 0x000000a7021b7220 */ /* 0x000fe20000410000 */
[----:B------:R-:W-:Y:S01]  /*9850*/  MOV R166, R54 ;  /* 0x0000003600a67202 */ /* 0x000fe20000000f00 */
[----:B------:R-:W-:Y:S01]  /*9860*/  FMUL.FTZ R33, R132, R189 ;  /* 0x000000bd84217220 */ /* 0x000fe20000410000 */
[----:B------:R-:W-:Y:S01]  /*9870*/  MOV R167, R53 ;  /* 0x0000003500a77202 */ /* 0x000fe20000000f00 */
[----:B------:R-:W3:Y:S01]  /*9880*/  MUFU.EX2 R161, R32 ;  /* 0x0000002000a17308 */ /* 0x000ee20000000800 */
[----:B------:R-:W-:Y:S01]  /*9890*/  MOV R189, R34 ;  /* 0x0000002200bd7202 */ /* 0x000fe20000000f00 */
[C---:B------:R-:W-:Y:S01]  /*98a0*/  FMUL.FTZ R34, R3.reuse, R190 ;  /* 0x000000be03227220 */ /* 0x040fe20000410000 */
[----:B------:R-:W-:Y:S01]  /*98b0*/  MOV R175, R51 ;  /* 0x0000003300af7202 */ /* 0x000fe20000000f00 */
[C---:B-----5:R-:W-:Y:S01]  /*98c0*/  FMUL.FTZ R19, R3.reuse, R183 ;  /* 0x000000b703137220 */ /* 0x060fe20000410000 */
[----:B------:R-:W-:Y:S01]  /*98d0*/  MOV R183, R35 ;  /* 0x0000002300b77202 */ /* 0x000fe20000000f00 */
[C---:B------:R-:W-:Y:S01]  /*98e0*/  FMUL.FTZ R35, R3.reuse, R191 ;  /* 0x000000bf03237220 */ /* 0x040fe20000410000 */
[----:B------:R-:W-:Y:S01]  /*98f0*/  MOV R191, R66 ;  /* 0x0000004200bf7202 */ /* 0x000fe20000000f00 */
[C---:B------:R-:W-:Y:S01]  /*9900*/  FMUL.FTZ R60, R0.reuse, R144 ;  /* 0x00000090003c7220 */ /* 0x040fe20000410000 */
[----:B------:R-:W-:Y:S01]  /*9910*/  MOV R190, R172 ;  /* 0x000000ac00be7202 */ /* 0x000fe20000000f00 */
[----:B------:R-:W5:Y:S01]  /*9920*/  MUFU.EX2 R160, R17 ;  /* 0x0000001100a07308 */ /* 0x000f620000000800 */
[----:B------:R-:W-:Y:S02]  /*9930*/  FMUL.FTZ R61, R0, R145 ;  /* 0x00000091003d7220 */ /* 0x000fe40000410000 */
[----:B------:R-:W-:Y:S02]  /*9940*/  FMUL.FTZ R62, R2, R146 ;  /* 0x00000092023e7220 */ /* 0x000fe40000410000 */
[----:B-1----:R-:W-:Y:S01]  /*9950*/  FMUL.FTZ R16, R132, R180 ;  /* 0x000000b484107220 */ /* 0x002fe20000410000 */
[----:B------:R-:W-:Y:S01]  /*9960*/  MOV R180, R67 ;  /* 0x0000004300b47202 */ /* 0x000fe20000000f00 */
[----:B------:R-:W-:Y:S02]  /*9970*/  FMUL.FTZ R63, R2, R147 ;  /* 0x00000093023f7220 */ /* 0x000fe40000410000 */
[----:B------:R-:W-:Y:S01]  /*9980*/  LDSM.16.MT88.4 R144, [R238] ;  /* 0x00000000ee90783b */ /* 0x000fe20000004200 */
[C---:B------:R-:W-:Y:S01]  /*9990*/  FMUL.FTZ R44, R0.reuse, R152 ;  /* 0x00000098002c7220 */ /* 0x040fe20000410000 */
[----:B------:R-:W-:Y:S01]  /*99a0*/  MUFU.EX2 R172, R223 ;  /* 0x000000df00ac7308 */ /* 0x000fe20000000800 */
[----:B------:R-:W-:Y:S01]  /*99b0*/  FMUL.FTZ R45, R0, R153 ;  /* 0x00000099002d7220 */ /* 0x000fe20000410000 */
[----:B---3--:R-:W-:Y:S01]  /*99c0*/  F2FP.PACK_AB R142, R164, R161 ;  /* 0x000000a1a48e723e */ /* 0x008fe200000000ff */
[----:B------:R-:W-:Y:S01]  /*99d0*/  FMUL.FTZ R32, R132, R188 ;  /* 0x000000bc84207220 */ /* 0x000fe20000410000 */
[----:B------:R-:W-:Y:S01]  /*99e0*/  MOV R188, R165 ;  /* 0x000000a500bc7202 */ /* 0x000fe20000000f00 */
[C---:B------:R-:W-:Y:S01]  /*99f0*/  FMUL.FTZ R46, R2.reuse, R154 ;  /* 0x0000009a022e7220 */ /* 0x040fe20000410000 */
[----:B------:R-:W-:Y:S01]  /*9a00*/  MOV R165, R55 ;  /* 0x0000003700a57202 */ /* 0x000fe20000000f00 */
[----:B------:R-:W-:Y:S02]  /*9a10*/  FMUL.FTZ R47, R2, R155 ;  /* 0x0000009b022f7220 */ /* 0x000fe40000410000 */
[----:B------:R-:W-:Y:S01]  /*9a20*/  FMUL.FTZ R51, R3, R199 ;  /* 0x000000c703337220 */ /* 0x000fe20000410000 */
[----:B------:R-:W-:Y:S01]  /*9a30*/  MOV R199, R64 ;  /* 0x0000004000c77202 */ /* 0x000fe20000000f00 */
[----:B------:R-:W-:Y:S01]  /*9a40*/  FMUL.FTZ R56, R0, R148 ;  /* 0x0000009400387220 */ /* 0x000fe20000410000 */
[----:B-----5:R-:W-:Y:S01]  /*9a50*/  F2FP.PACK_AB R143, R163, R160 ;  /* 0x000000a0a38f723e */ /* 0x020fe200000000ff */
[----:B------:R-:W-:Y:S01]  /*9a60*/  FMUL.FTZ R17, R132, R181 ;  /* 0x000000b584117220 */ /* 0x000fe20000410000 */
[----:B------:R-:W-:Y:S01]  /*9a70*/  MOV R181, R139 ;  /* 0x0000008b00b57202 */ /* 0x000fe20000000f00 */
[----:B------:R-:W-:Y:S01]  /*9a80*/  FMUL.FTZ R57, R0, R149 ;  /* 0x0000009500397220 */ /* 0x000fe20000410000 */
[----:B------:R-:W-:Y:S01]  /*9a90*/  MUFU.EX2 R139, R226 ;  /* 0x000000e2008b7308 */ /* 0x000fe20000000800 */
[C---:B------:R-:W-:Y:S01]  /*9aa0*/  FMUL.FTZ R58, R2.reuse, R150 ;  /* 0x00000096023a7220 */ /* 0x040fe20000410000 */
[----:B------:R-:W-:Y:S01]  /*9ab0*/  LDSM.16.MT88.4 R152, [R237+0x800] ;  /* 0x00080000ed98783b */ /* 0x000fe20000004200 */
[----:B------:R-:W-:Y:S02]  /*9ac0*/  FMUL.FTZ R59, R2, R151 ;  /* 0x00000097023b7220 */ /* 0x000fe40000410000 */
[----:B------:R-:W-:Y:S02]  /*9ad0*/  FMUL.FTZ R64, R132, R204 ;  /* 0x000000cc84407220 */ /* 0x000fe40000410000 */
[C---:B------:R-:W-:Y:S02]  /*9ae0*/  FMUL.FTZ R66, R3.reuse, R206 ;  /* 0x000000ce03427220 */ /* 0x040fe40000410000 */
[----:B------:R-:W-:Y:S01]  /*9af0*/  FMUL.FTZ R67, R3, R207 ;  /* 0x000000cf03437220 */ /* 0x000fe20000410000 */
[----:B------:R-:W-:Y:S01]  /*9b00*/  LDSM.16.MT88.4 R148, [R236+0x800] ;  /* 0x00080000ec94783b */ /* 0x000fe20000004200 */
        /* <DEDUP_REMOVED lines=36> */
[C---:B------:R-:W-:Y:S02]  /*9d50*/  FMUL.FTZ R124, R0.reuse, R124 ;  /* 0x0000007c007c7220 */ /* 0x040fe40000410000 */
[C---:B------:R-:W-:Y:S02]  /*9d60*/  FMUL.FTZ R125, R0.reuse, R125 ;  /* 0x0000007d007d7220 */ /* 0x040fe40000410000 */
[C---:B----4-:R-:W-:Y:S02]  /*9d70*/  FFMA.FTZ R4, R0.reuse, R9, R21 ;  /* 0x0000000900047223 */ /* 0x050fe40000010015 */
[----:B------:R-:W-:Y:S01]  /*9d80*/  FMUL.FTZ R9, R0, R173 ;  /* 0x000000ad00097220 */ /* 0x000fe20000410000 */
[----:B------:R-:W-:Y:S01]  /*9d90*/  MOV R173, R39 ;  /* 0x0000002700ad7202 */ /* 0x000fe20000000f00 */
[----:B------:R-:W-:Y:S01]  /*9da0*/  FADD.FTZ R158, R20, R4 ;  /* 0x00000004149e7221 */ /* 0x000fe20000010000 */
[----:B------:R-:W-:Y:S01]  /*9db0*/  MOV R39, R22 ;  /* 0x0000001600277202 */ /* 0x000fe20000000f00 */
[C---:B------:R-:W-:Y:S01]  /*9dc0*/  FMUL.FTZ R4, R132.reuse, R176 ;  /* 0x000000b084047220 */ /* 0x040fe20000410000 */
[----:B------:R-:W1:Y:S01]  /*9dd0*/  LDSM.16.MT88.4 R20, [R236] ;  /* 0x00000000ec14783b */ /* 0x000e620000004200 */
[----:B------:R-:W-:Y:S01]  /*9de0*/  MOV R176, R173 ;  /* 0x000000ad00b07202 */ /* 0x000fe20000000f00 */
[----:B------:R-:W-:Y:S01]  /*9df0*/  FADD.FTZ R0, R137, R212 ;  /* 0x000000d489007221 */ /* 0x000fe20000010000 */
[----:B------:R-:W-:Y:S02]  /*9e00*/  MOV R169, R39 ;  /* 0x0000002700a97202 */ /* 0x000fe40000000f00 */
[----:B------:R-:W-:Y:S01]  /*9e10*/  MOV R173, R50 ;  /* 0x0000003200ad7202 */ /* 0x000fe20000000f00 */
[----:B------:R-:W-:Y:S01]  /*9e20*/  FMUL.FTZ R50, R3, R198 ;  /* 0x000000c603327220 */ /* 0x000fe20000410000 */
[----:B------:R-:W-:Y:S01]  /*9e30*/  MOV R198, R65 ;  /* 0x0000004100c67202 */ /* 0x000fe20000000f00 */
[----:B------:R-:W-:Y:S01]  /*9e40*/  FMUL.FTZ R65, R132, R205 ;  /* 0x000000cd84417220 */ /* 0x000fe20000410000 */
[----:B------:R-:W-:Y:S01]  /*9e50*/  MUFU.EX2 R169, R169 ;  /* 0x000000a900a97308 */ /* 0x000fe20000000800 */
[----:B------:R-:W-:Y:S09]  /*9e60*/  LDSM.16.MT88.4 R204, [R238+0x1800] ;  /* 0x00180000eecc783b */ /* 0x000ff20000004200 */
[----:B------:R-:W-:Y:S10]  /*9e70*/  MUFU.EX2 R173, R173 ;  /* 0x000000ad00ad7308 */ /* 0x000ff40000000800 */
[----:B------:R-:W-:Y:S01]  /*9e80*/  MUFU.EX2 R216, R176 ;  /* 0x000000b000d87308 */ /* 0x000fe20000000800 */
[----:B--2---:R-:W-:Y:S01]  /*9e90*/  FFMA.FTZ R156, R2, R5, R141 ;  /* 0x00000005029c7223 */ /* 0x004fe2000001008d */
[----:B------:R-:W-:Y:S01]  /*9ea0*/  F2FP.PACK_AB R141, R159, R141 ;  /* 0x0000008d9f8d723e */ /* 0x000fe200000000ff */
[C---:B------:R-:W-:Y:S01]  /*9eb0*/  FMUL.FTZ R5, R132.reuse, R177 ;  /* 0x000000b184057220 */ /* 0x040fe20000410000 */
[----:B------:R-:W-:Y:S02]  /*9ec0*/  MOV R177, R37 ;  /* 0x0000002500b17202 */ /* 0x000fe40000000f00 */
[----:B------:R-:W2:Y:S04]  /*9ed0*/  LDSM.16.MT88.4 R36, [R237] ;  /* 0x00000000ed24783b */ /* 0x000ea80000004200 */
[----:B------:R-:W3:Y:S01]  /*9ee0*/  MUFU.EX2 R2, R227 ;  /* 0x000000e300027308 */ /* 0x000ee20000000800 */
[-C--:B-1----:R-:W-:Y:S08]  /*9ef0*/  HMMA.16816.F32 R4, R208, R20.reuse, R4 ;  /* 0x00000014d004723c */ /* 0x082ff00000001804 */
[C---:B------:R-:W-:Y:S01]  /*9f00*/  HMMA.16816.F32 R8, R140.reuse, R20, R8 ;  /* 0x000000148c08723c */ /* 0x040fe20000001808 */
[----:B------:R-:W-:Y:S06]  /*9f10*/  MUFU.EX2 R217, R177 ;  /* 0x000000b100d97308 */ /* 0x000fec0000000800 */
[C---:B------:R-:W-:Y:S01]  /*9f20*/  FMUL.FTZ R20, R132.reuse, R184 ;  /* 0x000000b884147220 */ /* 0x040fe20000410000 */
[-C--:B------:R-:W-:Y:S03]  /*9f30*/  HMMA.16816.F32 R12, R140, R22.reuse, R12 ;  /* 0x000000168c0c723c */ /* 0x080fe6000000180c */
[----:B------:R-:W-:Y:S01]  /*9f40*/  MUFU.EX2 R184, R213 ;  /* 0x000000d500b87308 */ /* 0x000fe20000000800 */
[----:B------:R-:W-:Y:S02]  /*9f50*/  FMUL.FTZ R21, R132, R185 ;  /* 0x000000b984157220 */ /* 0x000fe40000410000 */
[----:B---3--:R-:W-:Y:S02]  /*9f60*/  FADD.FTZ R0, R2, R0 ;  /* 0x0000000002007221 */ /* 0x008fe40000010000 */
[C---:B------:R-:W-:Y:S04]  /*9f70*/  HMMA.16816.F32 R16, R208.reuse, R22, R16 ;  /* 0x00000016d010723c */ /* 0x040fe80000001810 */
[----:B------:R-:W-:Y:S01]  /*9f80*/  FADD.FTZ R0, R139, R0 ;  /* 0x000000008b007221 */ /* 0x000fe20000010000 */
[----:B------:R-:W-:Y:S02]  /*9f90*/  MUFU.EX2 R185, R222 ;  /* 0x000000de00b97308 */ /* 0x000fe40000000800 */
[C---:B------:R-:W-:Y:S01]  /*9fa0*/  FMUL.FTZ R22, R3.reuse, R186 ;  /* 0x000000ba03167220 */ /* 0x040fe20000410000 */
[----:B------:R-:W-:Y:S01]  /*9fb0*/  MOV R186, R48 ;  /* 0x0000003000ba7202 */ /* 0x000fe20000000f00 */
[C---:B------:R-:W-:Y:S03]  /*9fc0*/  FMUL.FTZ R23, R3.reuse, R187 ;  /* 0x000000bb03177220 */ /* 0x040fe60000410000 */
[----:B------:R-:W-:Y:S01]  /*9fd0*/  MOV R187, R52 ;  /* 0x0000003400bb7202 */ /* 0x000fe20000000f00 */
[C---:B------:R-:W-:Y:S01]  /*9fe0*/  FMUL.FTZ R48, R132.reuse, R196 ;  /* 0x000000c484307220 */ /* 0x040fe20000410000 */
[----:B------:R-:W1:Y:S01]  /*9ff0*/  LDSM.16.MT88.4 R52, [R239] ;  /* 0x00000000ef34783b */ /* 0x000e620000004200 */
[----:B------:R-:W-:Y:S01]  /*a000*/  MOV R196, R49 ;  /* 0x0000003100c47202 */ /* 0x000fe20000000f00 */
[-C--:B--2---:R-:W-:Y:S01]  /*a010*/  HMMA.16816.F32 R20, R208, R36.reuse, R20 ;  /* 0x00000024d014723c */ /* 0x084fe20000001814 */
[----:B------:R-:W-:Y:S02]  /*a020*/  MUFU.EX2 R186, R186 ;  /* 0x000000ba00ba7308 */ /* 0x000fe40000000800 */
[C---:B------:R-:W-:Y:S01]  /*a030*/  FMUL.FTZ R49, R132.reuse, R197 ;  /* 0x000000c584317220 */ /* 0x040fe20000410000 */
[----:B------:R-:W-:Y:S04]  /*a040*/  MOV R197, R138 ;  /* 0x0000008a00c57202 */ /* 0x000fe80000000f00 */
[C---:B------:R-:W-:Y:S03]  /*a050*/  HMMA.16816.F32 R24, R140.reuse, R36, R24 ;  /* 0x000000248c18723c */ /* 0x040fe60000001818 */
[----:B------:R-:W2:Y:S04]  /*a060*/  MUFU.EX2 R138, R225 ;  /* 0x000000e1008a7308 */ /* 0x000ea80000000800 */
[C---:B------:R-:W-:Y:S01]  /*a070*/  FMUL.FTZ R36, R132.reuse, R192 ;  /* 0x000000c084247220 */ /* 0x040fe20000410000 */
[-C--:B------:R-:W-:Y:S04]  /*a080*/  HMMA.16816.F32 R28, R140, R38.reuse, R28 ;  /* 0x000000268c1c723c */ /* 0x080fe8000000181c */
[C---:B------:R-:W-:Y:S01]  /*a090*/  FMUL.FTZ R37, R132.reuse, R193 ;  /* 0x000000c184257220 */ /* 0x040fe20000410000 */
[----:B------:R-:W-:Y:S03]  /*a0a0*/  MUFU.EX2 R192, R220 ;  /* 0x000000dc00c07308 */ /* 0x000fe60000000800 */
[C---:B------:R-:W-:Y:S07]  /*a0b0*/  HMMA.16816.F32 R32, R208.reuse, R38, R32 ;  /* 0x00000026d020723c */ /* 0x040fee0000001820 */
[C---:B------:R-:W-:Y:S01]  /*a0c0*/  FMUL.FTZ R38, R3.reuse, R194 ;  /* 0x000000c203267220 */ /* 0x040fe20000410000 */
[----:B------:R-:W3:Y:S01]  /*a0d0*/  MUFU.EX2 R193, R221 ;  /* 0x000000dd00c17308 */ /* 0x000ee20000000800 */
[C---:B------:R-:W-:Y:S07]  /*a0e0*/  FMUL.FTZ R39, R3.reuse, R195 ;  /* 0x000000c303277220 */ /* 0x040fee0000410000 */
[-C--:B-1----:R-:W-:Y:S02]  /*a0f0*/  HMMA.16816.F32 R36, R208, R52.reuse, R36 ;  /* 0x00000034d024723c */ /* 0x082fe40000001824 */
[----:B------:R-:W-:Y:S06]  /*a100*/  MUFU.EX2 R194, R214 ;  /* 0x000000d600c27308 */ /* 0x000fec0000000800 */
[C---:B------:R-:W-:Y:S04]  /*a110*/  HMMA.16816.F32 R40, R140.reuse, R52, R40 ;  /* 0x000000348c28723c */ /* 0x040fe80000001828 */
[----:B------:R-:W1:Y:S03]  /*a120*/  MUFU.EX2 R195, R219 ;  /* 0x000000db00c37308 */ /* 0x000e660000000800 */
[C---:B------:R-:W-:Y:S01]  /*a130*/  FMUL.FTZ R52, R132.reuse, R200 ;  /* 0x000000c884347220 */ /* 0x040fe20000410000 */
[-C--:B------:R-:W-:Y:S04]  /*a140*/  HMMA.16816.F32 R44, R140, R54.reuse, R44 ;  /* 0x000000368c2c723c */ /* 0x080fe8000000182c */
[----:B------:R-:W-:Y:S02]  /*a150*/  FMUL.FTZ R53, R132, R201 ;  /* 0x000000c984357220 */ /* 0x000fe40000410000 */
[----:B------:R-:W-:Y:S01]  /*a160*/  FADD.FTZ R132, R162, R157 ;  /* 0x0000009da2847221 */ /* 0x000fe20000010000 */
[----:B------:R-:W-:Y:S01]  /*a170*/  MUFU.EX2 R219, R178 ;  /* 0x000000b200db7308 */ /* 0x000fe20000000800 */
[C---:B------:R-:W-:Y:S07]  /*a180*/  HMMA.16816.F32 R48, R208.reuse, R54, R48 ;  /* 0x00000036d030723c */ /* 0x040fee0000001830 */
[C---:B------:R-:W-:Y:S02]  /*a190*/  FMUL.FTZ R54, R3.reuse, R202 ;  /* 0x000000ca03367220 */ /* 0x040fe40000410000 */
[----:B------:R-:W-:Y:S01]  /*a1a0*/  FMUL.FTZ R55, R3, R203 ;  /* 0x000000cb03377220 */ /* 0x000fe20000410000 */
[----:B------:R-:W-:Y:S02]  /*a1b0*/  MUFU.EX2 R187, R187 ;  /* 0x000000bb00bb7308 */ /* 0x000fe40000000800 */
[----:B------:R-:W-:Y:S04]  /*a1c0*/  FADD.FTZ R3, R161, R158 ;  /* 0x0000009ea1037221 */ /* 0x000fe80000010000 */
[-C--:B------:R-:W-:Y:S04]  /*a1d0*/  HMMA.16816.F32 R52, R208, R144.reuse, R52 ;  /* 0x00000090d034723c */ /* 0x080fe80000001834 */
[----:B------:R-:W-:Y:S04]  /*a1e0*/  MUFU.EX2 R161, R197 ;  /* 0x000000c500a17308 */ /* 0x000fe80000000800 */
[C---:B------:R-:W-:Y:S06]  /*a1f0*/  HMMA.16816.F32 R56, R140.reuse, R144, R56 ;  /* 0x000000908c38723c */ /* 0x040fec0000001838 */
[----:B------:R-:W-:Y:S02]  /*a200*/  MUFU.EX2 R200, R230 ;  /* 0x000000e600c87308 */ /* 0x000fe40000000800 */
[-C--:B------:R-:W-:Y:S08]  /*a210*/  HMMA.16816.F32 R60, R140, R146.reuse, R60 ;  /* 0x000000928c3c723c */ /* 0x080ff0000000183c */
[C---:B------:R-:W-:Y:S01]  /*a220*/  HMMA.16816.F32 R64, R208.reuse, R146, R64 ;  /* 0x00000092d040723c */ /* 0x040fe20000001840 */
[----:B------:R-:W4:Y:S01]  /*a230*/  LDSM.16.MT88.4 R144, [R236+0x2000] ;  /* 0x00200000ec90783b */ /* 0x000f220000004200 */
[----:B------:R-:W-:Y:S06]  /*a240*/  MUFU.EX2 R230, R228 ;  /* 0x000000e400e67308 */ /* 0x000fec0000000800 */
[-C--:B----4-:R-:W-:Y:S08]  /*a250*/  HMMA.16816.F32 R68, R208, R144.reuse, R68 ;  /* 0x00000090d044723c */ /* 0x090ff00000001844 */
[C---:B------:R-:W-:Y:S08]  /*a260*/  HMMA.16816.F32 R72, R140.reuse, R144, R72 ;  /* 0x000000908c48723c */ /* 0x040ff00000001848 */
[-C--:B------:R-:W-:Y:S08]  /*a270*/  HMMA.16816.F32 R76, R140, R146.reuse, R76 ;  /* 0x000000928c4c723c */ /* 0x080ff0000000184c */
        /* <DEDUP_REMOVED lines=14> */
[----:B------:R-:W-:Y:S01]  /*a360*/  F2FP.PACK_AB R145, R215, R170 ;  /* 0x000000aad791723e */ /* 0x000fe200000000ff */
[-C--:B------:R-:W-:Y:S04]  /*a370*/  HMMA.16816.F32 R124, R140, R146.reuse, R124 ;  /* 0x000000928c7c723c */ /* 0x080fe8000000187c */
[----:B------:R-:W-:Y:S03]  /*a380*/  F2FP.PACK_AB R144, R171, R218 ;  /* 0x000000daab90723e */ /* 0x000fe600000000ff */
[----:B------:R-:W-:Y:S01]  /*a390*/  F2FP.PACK_AB R140, R2, R137 ;  /* 0x00000089028c723e */ /* 0x000fe200000000ff */
[----:B------:R-:W-:Y:S04]  /*a3a0*/  HMMA.16816.F32 R128, R208, R146, R128 ;  /* 0x00000092d080723c */ /* 0x000fe80000001880 */
[C---:B--2---:R-:W-:Y:S01]  /*a3b0*/  F2FP.PACK_AB R142, R138.reuse, R139 ;  /* 0x0000008b8a8e723e */ /* 0x044fe200000000ff */
[----:B------:R-:W-:Y:S01]  /*a3c0*/  FADD.FTZ R2, R138, R0 ;  /* 0x000000008a027221 */ /* 0x000fe20000010000 */
[----:B------:R-:W-:Y:S01]  /*a3d0*/  F2FP.PACK_AB R141, R172, R224 ;  /* 0x000000e0ac8d723e */ /* 0x000fe200000000ff */
[----:B------:R-:W-:Y:S01]  /*a3e0*/  FADD.FTZ R0, R159, R156 ;  /* 0x0000009c9f007221 */ /* 0x000fe20000010000 */
[----:B---3--:R-:W-:Y:S01]  /*a3f0*/  F2FP.PACK_AB R143, R193, R185 ;  /* 0x000000b9c18f723e */ /* 0x008fe200000000ff */
[----:B------:R-:W2:Y:S01]  /*a400*/  LDSM.16.MT88.4 R156, [R239+0x800] ;  /* 0x00080000ef9c783b */ /* 0x000ea20000004200 */
[----:B------:R-:W3:Y:S02]  /*a410*/  MUFU.EX2 R139, R199 ;  /* 0x000000c7008b7308 */ /* 0x000ee40000000800 */
[----:B-1----:R-:W-:Y:S01]  /*a420*/  F2FP.PACK_AB R146, R192, R195 ;  /* 0x000000c3c092723e */ /* 0x002fe200000000ff */
[----:B------:R-:W-:Y:S01]  /*a430*/  FADD.FTZ R137, R160, R0 ;  /* 0x00000000a0897221 */ /* 0x000fe20000010000 */
[----:B------:R-:W-:Y:S01]  /*a440*/  F2FP.PACK_AB R147, R184, R194 ;  /* 0x000000c2b893723e */ /* 0x000fe200000000ff */
[-C--:B------:R-:W-:Y:S05]  /*a450*/  HMMA.16816.F32 R4, R140, R148.reuse, R4 ;  /* 0x000000948c04723c */ /* 0x080fea0000001804 */
[----:B------:R1:W-:Y:S01]  /*a460*/  MUFU.EX2 R160, R196 ;  /* 0x000000c400a07308 */ /* 0x0003e20000000800 */
[----:B------:R-:W-:Y:S01]  /*a470*/  FADD.FTZ R137, R163, R137 ;  /* 0x00000089a3897221 */ /* 0x000fe20000010000 */
[----:B------:R-:W-:Y:S01]  /*a480*/  F2FP.PACK_AB R211, R216, R217 ;  /* 0x000000d9d8d3723e */ /* 0x000fe200000000ff */
[C---:B------:R-:W-:Y:S07]  /*a490*/  HMMA.16816.F32 R8, R144.reuse, R148, R8 ;  /* 0x000000949008723c */ /* 0x040fee0000001808 */
[----:B------:R-:W4:Y:S01]  /*a4a0*/  MUFU.EX2 R138, R198 ;  /* 0x000000c6008a7308 */ /* 0x000f220000000800 */
[-C--:B------:R-:W-:Y:S04]  /*a4b0*/  HMMA.16816.F32 R12, R144, R150.reuse, R12 ;  /* 0x00000096900c723c */ /* 0x080fe8000000180c */
[----:B---3--:R-:W-:Y:S04]  /*a4c0*/  FADD.FTZ R0, R139, R2 ;  /* 0x000000028b007221 */ /* 0x008fe80000010000 */
[C---:B------:R-:W-:Y:S01]  /*a4d0*/  HMMA.16816.F32 R16, R140.reuse, R150, R16 ;  /* 0x000000968c10723c */ /* 0x040fe20000001810 */
[----:B------:R-:W3:Y:S03]  /*a4e0*/  LDSM.16.MT88.4 R148, [R238+0x800] ;  /* 0x00080000ee94783b */ /* 0x000ee60000004200 */
[----:B-1----:R-:W-:Y:S02]  /*a4f0*/  MOV R196, R191 ;  /* 0x000000bf00c47202 */ /* 0x002fe40000000f00 */
[----:B------:R-:W-:Y:S02]  /*a500*/  MOV R191, R190 ;  /* 0x000000be00bf7202 */ /* 0x000fe40000000f00 */
[-C--:B------:R-:W-:Y:S02]  /*a510*/  HMMA.16816.F32 R20, R140, R152.reuse, R20 ;  /* 0x000000988c14723c */ /* 0x080fe40000001814 */
[----:B------:R1:W-:Y:S02]  /*a520*/  MUFU.EX2 R228, R191 ;  /* 0x000000bf00e47308 */ /* 0x0003e40000000800 */
[----:B------:R-:W-:Y:S02]  /*a530*/  MOV R190, R188 ;  /* 0x000000bc00be7202 */ /* 0x000fe40000000f00 */
[----:B------:R-:W-:Y:S01]  /*a540*/  MOV R188, R179 ;  /* 0x000000b300bc7202 */ /* 0x000fe20000000f00 */
[----:B----4-:R-:W-:Y:S01]  /*a550*/  FADD.FTZ R0, R138, R0 ;  /* 0x000000008a007221 */ /* 0x010fe20000010000 */
[C---:B------:R-:W-:Y:S04]  /*a560*/  HMMA.16816.F32 R24, R144.reuse, R152, R24 ;  /* 0x000000989018723c */ /* 0x040fe80000001818 */
[----:B------:R-:W-:Y:S01]  /*a570*/  FADD.FTZ R0, R161, R0 ;  /* 0x00000000a1007221 */ /* 0x000fe20000010000 */
[----:B------:R-:W-:Y:S01]  /*a580*/  MUFU.EX2 R225, R190 ;  /* 0x000000be00e17308 */ /* 0x000fe20000000800 */
[----:B------:R-:W-:Y:S02]  /*a590*/  MOV R179, R174 ;  /* 0x000000ae00b37202 */ /* 0x000fe40000000f00 */
[-C--:B------:R-:W-:Y:S04]  /*a5a0*/  HMMA.16816.F32 R28, R144, R154.reuse, R28 ;  /* 0x0000009a901c723c */ /* 0x080fe8000000181c */
[----:B------:R-:W-:Y:S02]  /*a5b0*/  FADD.FTZ R2, R160, R0 ;  /* 0x00000000a0027221 */ /* 0x000fe40000010000 */
[----:B------:R-:W-:Y:S01]  /*a5c0*/  FADD.FTZ R0, R164, R3 ;  /* 0x00000003a4007221 */ /* 0x000fe20000010000 */
[----:B------:R-:W-:Y:S01]  /*a5d0*/  MUFU.EX2 R174, R229 ;  /* 0x000000e500ae7308 */ /* 0x000fe20000000800 */
[C---:B------:R-:W-:Y:S01]  /*a5e0*/  HMMA.16816.F32 R32, R140.reuse, R154, R32 ;  /* 0x0000009a8c20723c */ /* 0x040fe20000001820 */
[----:B------:R-:W4:Y:S03]  /*a5f0*/  LDSM.16.MT88.4 R152, [R236+0x2800] ;  /* 0x00280000ec98783b */ /* 0x000f260000004200 */
[----:B-1----:R-:W-:Y:S01]  /*a600*/  MOV R191, R188 ;  /* 0x000000bc00bf7202 */ /* 0x002fe20000000f00 */
[----:B------:R-:W-:Y:S01]  /*a610*/  FADD.FTZ R3, R224, R132 ;  /* 0x00000084e0037221 */ /* 0x000fe20000010000 */
[----:B------:R-:W-:Y:S01]  /*a620*/  MOV R188, R182 ;  /* 0x000000b600bc7202 */ /* 0x000fe20000000f00 */
[----:B------:R-:W-:Y:S01]  /*a630*/  FADD.FTZ R132, R218, R0 ;  /* 0x00000000da847221 */ /* 0x000fe20000010000 */
[-C--:B--2---:R-:W-:Y:S01]  /*a640*/  HMMA.16816.F32 R36, R140, R156.reuse, R36 ;  /* 0x0000009c8c24723c */ /* 0x084fe20000001824 */
[----:B------:R-:W-:Y:S03]  /*a650*/  MUFU.EX2 R227, R191 ;  /* 0x000000bf00e37308 */ /* 0x000fe60000000800 */
[----:B------:R-:W-:Y:S01]  /*a660*/  MOV R182, R180 ;  /* 0x000000b400b67202 */ /* 0x000fe20000000f00 */
[----:B------:R-:W-:Y:S01]  /*a670*/  FADD.FTZ R0, R169, R2 ;  /* 0x00000002a9007221 */ /* 0x000fe20000010000 */
[----:B------:R-:W-:Y:S01]  /*a680*/  MOV R180, R165 ;  /* 0x000000a500b47202 */ /* 0x000fe20000000f00 */
[----:B------:R-:W-:Y:S01]  /*a690*/  FADD.FTZ R3, R172, R3 ;  /* 0x00000003ac037221 */ /* 0x000fe20000010000 */
[C---:B------:R-:W-:Y:S03]  /*a6a0*/  HMMA.16816.F32 R40, R144.reuse, R156, R40 ;  /* 0x0000009c9028723c */ /* 0x040fe60000001828 */
[----:B------:R-:W-:Y:S01]  /*a6b0*/  MUFU.EX2 R222, R182 ;  /* 0x000000b600de7308 */ /* 0x000fe20000000800 */
[----:B------:R-:W-:Y:S02]  /*a6c0*/  FADD.FTZ R0, R168, R0 ;  /* 0x00000000a8007221 */ /* 0x000fe40000010000 */
[----:B------:R-:W-:Y:S02]  /*a6d0*/  FADD.FTZ R132, R171, R132 ;  /* 0x00000084ab847221 */ /* 0x000fe40000010000 */
[-C--:B------:R-:W-:Y:S05]  /*a6e0*/  HMMA.16816.F32 R44, R144, R158.reuse, R44 ;  /* 0x0000009e902c723c */ /* 0x080fea000000182c */
[----:B------:R-:W-:Y:S03]  /*a6f0*/  MUFU.EX2 R220, R180 ;  /* 0x000000b400dc7308 */ /* 0x000fe60000000800 */
[C---:B------:R-:W-:Y:S01]  /*a700*/  HMMA.16816.F32 R48, R140.reuse, R158, R48 ;  /* 0x0000009e8c30723c */ /* 0x040fe20000001830 */
[----:B------:R-:W1:Y:S06]  /*a710*/  LDSM.16.MT88.4 R156, [R237+0x2800] ;  /* 0x00280000ed9c783b */ /* 0x000e6c0000004200 */
[----:B------:R2:W-:Y:S01]  /*a720*/  MUFU.EX2 R224, R188 ;  /* 0x000000bc00e07308 */ /* 0x0005e20000000800 */
[-C--:B---3--:R-:W-:Y:S08]  /*a730*/  HMMA.16816.F32 R52, R140, R148.reuse, R52 ;  /* 0x000000948c34723c */ /* 0x088ff00000001834 */
[C---:B------:R-:W-:Y:S01]  /*a740*/  HMMA.16816.F32 R56, R144.reuse, R148, R56 ;  /* 0x000000949038723c */ /* 0x040fe20000001838 */
[----:B------:R3:W-:Y:S07]  /*a750*/  MUFU.EX2 R229, R196 ;  /* 0x000000c400e57308 */ /* 0x0007ee0000000800 */
[-C--:B------:R-:W-:Y:S03]  /*a760*/  HMMA.16816.F32 R60, R144, R150.reuse, R60 ;  /* 0x00000096903c723c */ /* 0x080fe6000000183c */
[----:B------:R-:W5:Y:S01]  /*a770*/  MUFU.EX2 R218, R179 ;  /* 0x000000b300da7308 */ /* 0x000f620000000800 */
[----:B--2---:R-:W-:Y:S04]  /*a780*/  LDSM.16.MT88.4 R188, [R237+0x1800] ;  /* 0x00180000edbc783b */ /* 0x004fe80000004200 */
[C---:B------:R-:W-:Y:S04]  /*a790*/  HMMA.16816.F32 R64, R140.reuse, R150, R64 ;  /* 0x000000968c40723c */ /* 0x040fe80000001840 */
[----:B------:R-:W2:Y:S04]  /*a7a0*/  LDSM.16.MT88.4 R148, [R239+0x2800] ;  /* 0x00280000ef94783b */ /* 0x000ea80000004200 */
[-C--:B----4-:R-:W-:Y:S04]  /*a7b0*/  HMMA.16816.F32 R68, R140, R152.reuse, R68 ;  /* 0x000000988c44723c */ /* 0x090fe80000001844 */
[----:B---3--:R-:W-:Y:S02]  /*a7c0*/  MOV R196, R183 ;  /* 0x000000b700c47202 */ /* 0x008fe40000000f00 */
[----:B------:R-:W-:Y:S02]  /*a7d0*/  MOV R183, R181 ;  /* 0x000000b500b77202 */ /* 0x000fe40000000f00 */
[C---:B------:R-:W-:Y:S02]  /*a7e0*/  HMMA.16816.F32 R72, R144.reuse, R152, R72 ;  /* 0x000000989048723c */ /* 0x040fe40000001848 */
[----:B------:R-:W3:Y:S02]  /*a7f0*/  MUFU.EX2 R223, R183 ;  /* 0x000000b700df7308 */ /* 0x000ee40000000800 */
[----:B------:R-:W-:Y:S02]  /*a800*/  MOV R181, R166 ;  /* 0x000000a600b57202 */ /* 0x000fe40000000f00 */
[----:B-----5:R-:W-:Y:S02]  /*a810*/  F2FP.PACK_AB R209, R219, R218 ;  /* 0x000000dadbd1723e */ /* 0x020fe400000000ff */
[-C--:B------:R-:W-:Y:S04]  /*a820*/  HMMA.16816.F32 R76, R144, R154.reuse, R76 ;  /* 0x0000009a904c723c */ /* 0x080fe8000000184c */
[----:B------:R4:W5:Y:S04]  /*a830*/  MUFU.EX2 R221, R181 ;  /* 0x000000b500dd7308 */ /* 0x0009680000000800 */
[C---:B------:R-:W-:Y:S01]  /*a840*/  HMMA.16816.F32 R80, R140.reuse, R154, R80 ;  /* 0x0000009a8c50723c */ /* 0x040fe20000001850 */
[----:B------:R-:W2:Y:S07]  /*a850*/  LDSM.16.MT88.4 R152, [R238+0x2800] ;  /* 0x00280000ee98783b */ /* 0x000eae0000004200 */
[-C--:B-1----:R-:W-:Y:S04]  /*a860*/  HMMA.16816.F32 R84, R140, R156.reuse, R84 ;  /* 0x0000009c8c54723c */ /* 0x082fe80000001854 */
[----:B---3--:R-:W-:Y:S04]  /*a870*/  F2FP.PACK_AB R208, R222, R223 ;  /* 0x000000dfded0723e */ /* 0x008fe800000000ff */
[C---:B------:R-:W-:Y:S01]  /*a880*/  HMMA.16816.F32 R88, R144.reuse, R156, R88 ;  /* 0x0000009c9058723c */ /* 0x040fe20000001858 */
[----:B----4-:R-:W-:Y:S03]  /*a890*/  LDSM.16.MT88.4 R180, [R236+0x1800] ;  /* 0x00180000ecb4783b */ /* 0x010fe60000004200 */
[----:B-----5:R-:W-:Y:S04]  /*a8a0*/  F2FP.PACK_AB R210, R220, R221 ;  /* 0x000000dddcd2723e */ /* 0x020fe800000000ff */
        /* <DEDUP_REMOVED lines=8> */
[-C--:B------:R-:W-:Y:S08]  /*a930*/  HMMA.16816.F32 R116, R140, R152.reuse, R116 ;  /* 0x000000988c74723c */ /* 0x080ff00000001874 */
[C---:B------:R-:W-:Y:S08]  /*a940*/  HMMA.16816.F32 R120, R144.reuse, R152, R120 ;  /* 0x000000989078723c */ /* 0x040ff00000001878 */
[-C--:B------:R-:W-:Y:S07]  /*a950*/  HMMA.16816.F32 R124, R144, R154.reuse, R124 ;  /* 0x0000009a907c723c */ /* 0x080fee000000187c */
[----:B------:R-:W-:Y:S01]  /*a960*/  F2FP.PACK_AB R146, R160, R161 ;  /* 0x000000a1a092723e */ /* 0x000fe200000000ff */
[----:B------:R-:W-:Y:S01]  /*a970*/  HMMA.16816.F32 R128, R140, R154, R128 ;  /* 0x0000009a8c80723c */ /* 0x000fe20000001880 */
[----:B------:R-:W3:Y:S03]  /*a980*/  LDSM.16.MT88.4 R152, [R239+0x1000] ;  /* 0x00100000ef98783b */ /* 0x000ee60000004200 */
[----:B------:R-:W-:Y:S02]  /*a990*/  F2FP.PACK_AB R144, R138, R139 ;  /* 0x0000008b8a90723e */ /* 0x000fe400000000ff */
[----:B------:R-:W-:Y:S01]  /*a9a0*/  F2FP.PACK_AB R145, R187, R186 ;  /* 0x000000babb91723e */ /* 0x000fe200000000ff */
[----:B------:R4:W5:Y:S01]  /*a9b0*/  MUFU.EX2 R139, R167 ;  /* 0x000000a7008b7308 */ /* 0x0009620000000800 */
[----:B------:R-:W-:Y:S01]  /*a9c0*/  F2FP.PACK_AB R147, R175, R173 ;  /* 0x000000adaf93723e */ /* 0x000fe200000000ff */
[----:B------:R-:W-:Y:S03]  /*a9d0*/  LDSM.16.MT88.4 R160, [R236+0x3000] ;  /* 0x00300000eca0783b */ /* 0x000fe60000004200 */
[----:B------:R-:W-:Y:S02]  /*a9e0*/  F2FP.PACK_AB R140, R200, R231 ;  /* 0x000000e7c88c723e */ /* 0x000fe400000000ff */
[----:B------:R-:W-:Y:S01]  /*a9f0*/  F2FP.PACK_AB R142, R252, R174 ;  /* 0x000000aefc8e723e */ /* 0x000fe200000000ff */
[-C--:B-1----:R-:W-:Y:S02]  /*aa00*/  HMMA.16816.F32 R4, R144, R156.reuse, R4 ;  /* 0x0000009c9004723c */ /* 0x082fe40000001804 */
[----:B------:R1:W1:Y:S03]  /*aa10*/  MUFU.EX2 R138, R196 ;  /* 0x000000c4008a7308 */ /* 0x0002660000000800 */
[----:B------:R-:W-:Y:S02]  /*aa20*/  F2FP.PACK_AB R141, R245, R230 ;  /* 0x000000e6f58d723e */ /* 0x000fe400000000ff */
[----:B------:R-:W-:Y:S07]  /*aa30*/  F2FP.PACK_AB R143, R228, R229 ;  /* 0x000000e5e48f723e */ /* 0x000fee00000000ff */
[C---:B------:R-:W-:Y:S01]  /*aa40*/  HMMA.16816.F32 R8, R140.reuse, R156, R8 ;  /* 0x0000009c8c08723c */ /* 0x040fe20000001808 */
[----:B----4-:R-:W-:Y:S03]  /*aa50*/  LDSM.16.MT88.4 R164, [R237+0x3000] ;  /* 0x00300000eda4783b */ /* 0x010fe60000004200 */
[----:B-----5:R-:W-:Y:S04]  /*aa60*/  FADD.FTZ R0, R139, R0 ;  /* 0x000000008b007221 */ /* 0x020fe80000010000 */
[-C--:B------:R-:W-:Y:S01]  /*aa70*/  HMMA.16816.F32 R12, R140, R158.reuse, R12 ;  /* 0x0000009e8c0c723c */ /* 0x080fe2000000180c */
[----:B-1----:R-:W-:Y:S03]  /*aa80*/  LDSM.16.MT88.4 R196, [R239+0x1800] ;  /* 0x00180000efc4783b */ /* 0x002fe60000004200 */
[----:B------:R-:W-:Y:S04]  /*aa90*/  FADD.FTZ R0, R138, R0 ;  /* 0x000000008a007221 */ /* 0x000fe80000010000 */
[C---:B------:R-:W-:Y:S01]  /*aaa0*/  HMMA.16816.F32 R16, R144.reuse, R158, R16 ;  /* 0x0000009e9010723c */ /* 0x040fe20000001810 */
[----:B------:R-:W1:Y:S07]  /*aab0*/  LDSM.16.MT88.4 R156, [R238+0x1000] ;  /* 0x00100000ee9c783b */ /* 0x000e6e0000004200 */
[-C--:B--2---:R-:W-:Y:S01]  /*aac0*/  HMMA.16816.F32 R20, R144, R148.reuse, R20 ;  /* 0x000000949014723c */ /* 0x084fe20000001814 */
[----:B------:R2:W-:Y:S07]  /*aad0*/  STL [R1+0x4], R0 ;  /* 0x0000040001007387 */ /* 0x0005ee0000100800 */
[C---:B------:R-:W-:Y:S08]  /*aae0*/  HMMA.16816.F32 R24, R140.reuse, R148, R24 ;  /* 0x000000948c18723c */ /* 0x040ff00000001818 */
[-C--:B------:R-:W-:Y:S08]  /*aaf0*/  HMMA.16816.F32 R28, R140, R150.reuse, R28 ;  /* 0x000000968c1c723c */ /* 0x080ff0000000181c */
[C---:B------:R-:W-:Y:S01]  /*ab00*/  HMMA.16816.F32 R32, R144.reuse, R150, R32 ;  /* 0x000000969020723c */ /* 0x040fe20000001820 */
[----:B------:R-:W4:Y:S03]  /*ab10*/  LDSM.16.MT88.4 R148, [R239+0x3000] ;  /* 0x00300000ef94783b */ /* 0x000f260000004200 */
[----:B--2---:R-:W-:Y:S01]  /*ab20*/  FADD.FTZ R0, R170, R137 ;  /* 0x00000089aa007221 */ /* 0x004fe20000010000 */
[----:B------:R-:W-:Y:S03]  /*ab30*/  MOV R137, R173 ;  /* 0x000000ad00897202 */ /* 0x000fe60000000f00 */
[-C--:B---3--:R-:W-:Y:S04]  /*ab40*/  HMMA.16816.F32 R36, R144, R152.reuse, R36 ;  /* 0x000000989024723c */ /* 0x088fe80000001824 */
[----:B------:R-:W-:Y:S01]  /*ab50*/  FADD.FTZ R2, R215, R0 ;  /* 0x00000000d7027221 */ /* 0x000fe20000010000 */
[----:B------:R-:W-:Y:S01]  /*ab60*/  MOV R0, R185 ;  /* 0x000000b900007202 */ /* 0x000fe20000000f00 */
[----:B------:R-:W-:Y:S02]  /*ab70*/  LDSM.16.MT88.4 R212, [R236+0x3800] ;  /* 0x00380000ecd4783b */ /* 0x000fe40000004200 */
        /* <DEDUP_REMOVED lines=22> */
[C---:B------:R-:W-:Y:S08]  /*ace0*/  HMMA.16816.F32 R120, R140.reuse, R152, R120 ;  /* 0x000000988c78723c */ /* 0x040ff00000001878 */
[-C--:B------:R-:W-:Y:S07]  /*acf0*/  HMMA.16816.F32 R124, R140, R154.reuse, R124 ;  /* 0x0000009a8c7c723c */ /* 0x080fee000000187c */
[----:B------:R-:W-:Y:S01]  /*ad00*/  F2FP.PACK_AB R140, R168, R169 ;  /* 0x000000a9a88c723e */ /* 0x000fe200000000ff */
[----:B------:R-:W-:Y:S04]  /*ad10*/  HMMA.16816.F32 R128, R144, R154, R128 ;  /* 0x0000009a9080723c */ /* 0x000fe80000001880 */
[----:B------:R-:W-:Y:S02]  /*ad20*/  F2FP.PACK_AB R142, R138, R139 ;  /* 0x0000008b8a8e723e */ /* 0x000fe400000000ff */
[----:B------:R-:W-:Y:S02]  /*ad30*/  F2FP.PACK_AB R141, R225, R227 ;  /* 0x000000e3e18d723e */ /* 0x000fe400000000ff */
[----:B------:R-:W-:Y:S04]  /*ad40*/  F2FP.PACK_AB R143, R224, R226 ;  /* 0x000000e2e08f723e */ /* 0x000fe800000000ff */
[----:B------:R-:W-:Y:S02]  /*ad50*/  MOV R138, R175 ;  /* 0x000000af008a7202 */ /* 0x000fe40000000f00 */
[----:B------:R-:W-:Y:S01]  /*ad60*/  MOV R139, R174 ;  /* 0x000000ae008b7202 */ /* 0x000fe20000000f00 */
[-C--:B------:R-:W-:Y:S01]  /*ad70*/  HMMA.16816.F32 R176, R140, R180.reuse, R4 ;  /* 0x000000b48cb0723c */ /* 0x080fe20000001804 */
[----:B------:R-:W1:Y:S07]  /*ad80*/  LDSM.16.MT88.4 R4, [R237+0x3800] ;  /* 0x00380000ed04783b */ /* 0x000e6e0000004200 */
[C---:B------:R-:W-:Y:S01]  /*ad90*/  HMMA.16816.F32 R172, R208.reuse, R180, R8 ;  /* 0x000000b4d0ac723c */ /* 0x040fe20000001808 */
[----:B------:R-:W2:Y:S07]  /*ada0*/  LDSM.16.MT88.4 R8, [R239+0x3800] ;  /* 0x00380000ef08783b */ /* 0x000eae0000004200 */
[-C--:B------:R-:W-:Y:S01]  /*adb0*/  HMMA.16816.F32 R168, R208, R182.reuse, R12 ;  /* 0x000000b6d0a8723c */ /* 0x080fe2000000180c */
[----:B------:R-:W3:Y:S07]  /*adc0*/  LDSM.16.MT88.4 R12, [R238+0x3800] ;  /* 0x00380000ee0c783b */ /* 0x000eee0000004200 */
[C---:B------:R-:W-:Y:S07]  /*add0*/  HMMA.16816.F32 R180, R140.reuse, R182, R16 ;  /* 0x000000b68cb4723c */ /* 0x040fee0000001810 */
[----:B------:R-:W-:Y:S02]  /*ade0*/  MOV R18, R187 ;  /* 0x000000bb00127202 */ /* 0x000fe40000000f00 */
[----:B------:R-:W-:Y:S03]  /*adf0*/  MOV R17, R186 ;  /* 0x000000ba00117202 */ /* 0x000fe60000000f00 */
[----:B------:R-:W-:Y:S02]  /*ae00*/  MOV R16, R184 ;  /* 0x000000b800107202 */ /* 0x000fe40000000f00 */
[-C--:B------:R-:W-:Y:S03]  /*ae10*/  HMMA.16816.F32 R184, R140, R188.reuse, R20 ;  /* 0x000000bc8cb8723c */ /* 0x080fe60000001814 */
[----:B------:R-:W-:Y:S04]  /*ae20*/  MOV R19, R200 ;  /* 0x000000c800137202 */ /* 0x000fe80000000f00 */
[----:B------:R-:W-:Y:S01]  /*ae30*/  MOV R23, R192 ;  /* 0x000000c000177202 */ /* 0x000fe20000000f00 */
[C---:B------:R-:W-:Y:S04]  /*ae40*/  HMMA.16816.F32 R164, R208.reuse, R188, R24 ;  /* 0x000000bcd0a4723c */ /* 0x040fe80000001818 */
[----:B------:R-:W-:Y:S02]  /*ae50*/  MOV R20, R195 ;  /* 0x000000c300147202 */ /* 0x000fe40000000f00 */
[----:B------:R-:W-:Y:S02]  /*ae60*/  MOV R21, R194 ;  /* 0x000000c200157202 */ /* 0x000fe40000000f00 */
        /* <DEDUP_REMOVED lines=38> */
[-C--:B-1----:R-:W-:Y:S08]  /*b0d0*/  HMMA.16816.F32 R84, R140, R4.reuse, R84 ;  /* 0x000000048c54723c */ /* 0x082ff00000001854 */
[C---:B------:R-:W-:Y:S01]  /*b0e0*/  HMMA.16816.F32 R88, R208.reuse, R4, R88 ;  /* 0x00000004d058723c */ /* 0x040fe20000001858 */
[----:B------:R-:W4:Y:S06]  /*b0f0*/  LDL R5, [R1+0x14] ;  /* 0x0000140001057983 */ /* 0x000f2c0000100800 */
[----:B------:R-:W-:Y:S01]  /*b100*/  FADD.FTZ R4, R225, R0 ;  /* 0x00000000e1047221 */ /* 0x000fe20000010000 */
[-C--:B------:R-:W-:Y:S04]  /*b110*/  HMMA.16816.F32 R92, R208, R6.reuse, R92 ;  /* 0x00000006d05c723c */ /* 0x080fe8000000185c */
[----:B------:R-:W-:Y:S02]  /*b120*/  FADD.FTZ R4, R226, R4 ;  /* 0x00000004e2047221 */ /* 0x000fe40000010000 */
[----:B------:R-:W-:Y:S02]  /*b130*/  FADD.FTZ R0, R222, R3 ;  /* 0x00000003de007221 */ /* 0x000fe40000010000 */
[C---:B------:R-:W-:Y:S04]  /*b140*/  HMMA.16816.F32 R96, R140.reuse, R6, R96 ;  /* 0x000000068c60723c */ /* 0x040fe80000001860 */
        /* <DEDUP_REMOVED lines=8> */
[-C--:B------:R-:W-:Y:S01]  /*b1d0*/  HMMA.16816.F32 R108, R208, R10.reuse, R108 ;  /* 0x0000000ad06c723c */ /* 0x080fe2000000186c */
[----:B------:R1:W-:Y:S04]  /*b1e0*/  STL [R1], R3 ;  /* 0x0000000301007387 */ /* 0x0003e80000100800 */
[----:B------:R1:W-:Y:S03]  /*b1f0*/  STL [R1+0x8], R2 ;  /* 0x0000080201007387 */ /* 0x0003e60000100800 */
[C---:B------:R-:W-:Y:S01]  /*b200*/  HMMA.16816.F32 R112, R140.reuse, R10, R112 ;  /* 0x0000000a8c70723c */ /* 0x040fe20000001870 */
[----:B------:R1:W-:Y:S07]  /*b210*/  STL [R1+0xc], R0 ;  /* 0x00000c0001007387 */ /* 0x0003ee0000100800 */
[-C--:B---3--:R-:W-:Y:S08]  /*b220*/  HMMA.16816.F32 R116, R140, R12.reuse, R116 ;  /* 0x0000000c8c74723c */ /* 0x088ff00000001874 */
[C---:B------:R-:W-:Y:S08]  /*b230*/  HMMA.16816.F32 R120, R208.reuse, R12, R120 ;  /* 0x0000000cd078723c */ /* 0x040ff00000001878 */
[-C--:B------:R-:W-:Y:S08]  /*b240*/  HMMA.16816.F32 R124, R208, R14.reuse, R124 ;  /* 0x0000000ed07c723c */ /* 0x080ff0000000187c */
[----:B------:R-:W-:Y:S07]  /*b250*/  HMMA.16816.F32 R128, R140, R14, R128 ;  /* 0x0000000e8c80723c */ /* 0x000fee0000001880 */
[----:B------:R-:W-:Y:S02]  /*b260*/  MOV R140, R133 ;  /* 0x00000085008c7202 */ /* 0x000fe40000000f00 */
[C---:B----4-:R-:W-:Y:S03]  /*b270*/  ISETP.GT.AND P0, PT, R248.reuse, R5, PT ;  /* 0x00000005f800720c */ /* 0x050fe60003f04270 */
[----:B------:R-:W-:Y:S10]  /*b280*/  IADD3 R248, R248, -0x1, RZ ;  /* 0xfffffffff8f87810 */ /* 0x000ff40007ffe0ff */
[----:B-1----:R-:W-:-:S05]  /*b290*/  @P0 BRA `(.L_x_3825) ;  /* 0xffffb55000000947 */ /* 0x002fca000383ffff */
.L_x_3814:
[----:B------:R-:W-:-:S13]  /*b2a0*/  ISETP.GE.AND P0, PT, R248, RZ, PT ;  /* 0x000000fff800720c */ /* 0x000fda0003f06270 */
[----:B------:R-:W-:Y:S05]  /*b2b0*/  @!P0 BRA `(.L_x_3826) ;  /* 0x0000405000008947 */ /* 0x000fea0003800000 */
[----:B------:R-:W-:Y:S01]  /*b2c0*/  IMAD.MOV.U32 R138, RZ, RZ, R135 ;  /* 0x000000ffff8a7224 */ /* 0x000fe200078e0087 */
[----:B------:R-:W-:Y:S01]  /*b2d0*/  MOV R140, R133 ;  /* 0x00000085008c7202 */ /* 0x000fe20000000f00 */
[----:B------:R-:W-:Y:S01]  /*b2e0*/  IMAD.MOV.U32 R137, RZ, RZ, R136 ;  /* 0x000000ffff897224 */ /* 0x000fe200078e0088 */
[----:B------:R-:W-:Y:S02]  /*b2f0*/  MOV R139, R134 ;  /* 0x00000086008b7202 */ /* 0x000fe40000000f00 */
.L_x_3833:
        /* <DEDUP_REMOVED lines=11> */
[C---:B------:R-:W-:Y:S01]  /*b3b0*/  IADD3 R141, R232.reuse, 0x3000, RZ ;  /* 0x00003000e88d7810 */ /* 0x040fe20007ffe0ff */
[----:B------:R-:W-:Y:S01]  /*b3c0*/  IMAD R0, R249, c[0x0][0x20c], R0 ;  /* 0x00008300f9007a24 */ /* 0x000fe200078e0200 */
[----:B------:R-:W-:Y:S01]  /*b3d0*/  IADD3 R136, R232, 0x2800, RZ ;  /* 0x00002800e8887810 */ /* 0x000fe20007ffe0ff */
[----:B------:R-:W-:Y:S01]  /*b3e0*/  IMAD.SHL.U32 R55, R250, 0x2, RZ ;  /* 0x00000002fa377824 */ /* 0x000fe200078e00ff */
[----:B------:R-:W-:Y:S01]  /*b3f0*/  SHF.L.U64.HI R52, R251, 0x1, R5 ;  /* 0x00000001fb347819 */ /* 0x000fe20000010205 */
[----:B------:R-:W-:Y:S01]  /*b400*/  IMAD.IADD R3, R3, 0x1, R0 ;  /* 0x0000000103037824 */ /* 0x000fe200078e0200 */
[----:B------:R-:W-:Y:S03]  /*b410*/  SHF.R.S32.HI R0, RZ, 0x1f, R246 ;  /* 0x0000001fff007819 */ /* 0x000fe600000114f6 */
[----:B------:R-:W-:Y:S04]  /*b420*/  IMAD.WIDE.U32 R2, R246, c[0x0][0x218], R2 ;  /* 0x00008600f6027a25 */ /* 0x000fe800078e0002 */
[----:B------:R-:W-:Y:S04]  /*b430*/  IMAD R0, R0, c[0x0][0x218], RZ ;  /* 0x0000860000007a24 */ /* 0x000fe800078e02ff */
[----:B------:R-:W-:Y:S01]  /*b440*/  IMAD R0, R246, c[0x0][0x21c], R0 ;  /* 0x00008700f6007a24 */ /* 0x000fe200078e0200 */
[----:B------:R1:W4:Y:S04]  /*b450*/  LDSM.16.M88.4 R64, [R240] ;  /* 0x00000000f040783b */ /* 0x0003280000000200 */
        /* <DEDUP_REMOVED lines=20> */
.L_x_3910:
[-C--:B------:R-:W-:Y:S01]  /*b5a0*/  HMMA.16816.F32 R4, R64, R16.reuse, RZ ;  /* 0x000000104004723c */ /* 0x080fe200000018ff */
[----:B------:R-:W3:Y:S01]  /*b5b0*/  SHFL.IDX PT, R3, R28, RZ, 0x181f ;  /* 0x00181fff1c037589 */ /* 0x000ee200000e0000 */
[----:B------:R-:W-:Y:S01]  /*b5c0*/  BSSY B0, `(.L_x_3828) ;  /* 0x0000123000007945 */ /* 0x000fe20003800000 */
[----:B------:R-:W-:Y:S02]  /*b5d0*/  ISETP.GE.AND P2, PT, R250, c[0x0][0x1d4], PT ;  /* 0x00007500fa007a0c */ /* 0x000fe40003f46270 */
[----:B------:R-:W-:Y:S02]  /*b5e0*/  ISETP.GE.AND P0, PT, R251, c[0x0][0x1d4], PT ;  /* 0x00007500fb007a0c */ /* 0x000fe40003f06270 */
[----:B------:R-:W-:Y:S01]  /*b5f0*/  SEL R245, RZ, 0x10, P2 ;  /* 0x00000010fff57807 */ /* 0x000fe20001000000 */
[C---:B------:R-:W-:Y:S01]  /*b600*/  HMMA.16816.F32 R8, R60.reuse, R16, RZ ;  /* 0x000000103c08723c */ /* 0x040fe200000018ff */
[----:B------:R-:W4:Y:S02]  /*b610*/  SHFL.IDX PT, R40, R28, 0x1, 0x181f ;  /* 0x00381f001c287f89 */ /* 0x000f2400000e0000 */
[C---:B------:R-:W-:Y:S02]  /*b620*/  ISETP.NE.U32.AND P6, PT, R245.reuse, RZ, PT ;  /* 0x000000fff500720c */ /* 0x040fe40003fc5070 */
[----:B------:R-:W-:Y:S02]  /*b630*/  SEL R57, RZ, 0x10, P0 ;  /* 0x00000010ff397807 */ /* 0x000fe40000000000 */
[----:B------:R-:W-:Y:S01]  /*b640*/  IADD3 R54, -R245, 0x10, RZ ;  /* 0x00000010f5367810 */ /* 0x000fe20007ffe1ff */
[-C--:B------:R-:W-:Y:S01]  /*b650*/  HMMA.16816.F32 R12, R60, R18.reuse, RZ ;  /* 0x000000123c0c723c */ /* 0x080fe200000018ff */
[----:B------:R-:W5:Y:S03]  /*b660*/  SHFL.IDX PT, R37, R36, 0x1, 0x181f ;  /* 0x00381f0024257f89 */ /* 0x000f6600000e0000 */
[----:B------:R-:W-:Y:S04]  /*b670*/  LOP3.LUT R54, R54, 0xf, RZ, 0xc0, !PT ;  /* 0x0000000f36367812 */ /* 0x000fe800078ec0ff */
[C---:B------:R-:W-:Y:S01]  /*b680*/  HMMA.16816.F32 R16, R64.reuse, R18, RZ ;  /* 0x000000124010723c */ /* 0x040fe200000018ff */
[----:B------:R-:W1:Y:S07]  /*b690*/  SHFL.IDX PT, R45, R28, 0x2, 0x181f ;  /* 0x00581f001c2d7f89 */ /* 0x000e6e00000e0000 */
[-C--:B------:R-:W-:Y:S01]  /*b6a0*/  HMMA.16816.F32 R20, R64, R32.reuse, RZ ;  /* 0x000000204014723c */ /* 0x080fe200000018ff */
[----:B------:R-:W2:Y:S07]  /*b6b0*/  SHFL.IDX PT, R46, R36, 0x2, 0x181f ;  /* 0x00581f00242e7f89 */ /* 0x000eae00000e0000 */
[C---:B------:R-:W-:Y:S01]  /*b6c0*/  HMMA.16816.F32 R24, R60.reuse, R32, RZ ;  /* 0x000000203c18723c */ /* 0x040fe200000018ff */
[----:B------:R1:W2:Y:S08]  /*b6d0*/  SHFL.IDX PT, R56, R28, 0x3, 0x181f ;  /* 0x00781f001c387f89 */ /* 0x0002b000000e0000 */
[----:B------:R2:W2:Y:S03]  /*b6e0*/  SHFL.IDX PT, R53, R36, 0x3, 0x181f ;  /* 0x00781f0024357f89 */ /* 0x0004a600000e0000 */
[C---:B---3--:R-:W-:Y:S02]  /*b6f0*/  IADD3 R2, P4, R3.reuse, R55, RZ ;  /* 0x0000003703027210 */ /* 0x048fe40007f9e0ff */
[----:B------:R-:W-:Y:S03]  /*b700*/  IADD3 R38, P5, R3, R47, RZ ;  /* 0x0000002f03267210 */ /* 0x000fe60007fbe0ff */
[C---:B--2---:R-:W-:Y:S01]  /*b710*/  IMAD.X R3, R29.reuse, 0x1, R44, P4 ;  /* 0x000000011d037824 */ /* 0x044fe200020e062c */
[C---:B----4-:R-:W-:Y:S01]  /*b720*/  IADD3 R42, P4, R40.reuse, R55, RZ ;  /* 0x00000037282a7210 */ /* 0x050fe20007f9e0ff */
[----:B------:R-:W-:Y:S01]  /*b730*/  IMAD.X R39, R29, 0x1, R52, P5 ;  /* 0x000000011d277824 */ /* 0x000fe200028e0634 */
[----:B------:R-:W-:Y:S02]  /*b740*/  IADD3 R40, P5, R40, R47, RZ ;  /* 0x0000002f28287210 */ /* 0x000fe40007fbe0ff */
[----:B------:R2:W-:Y:S01]  /*b750*/  LDGSTS.E.BYPASS.LTC128B.128 [R247+0x100], [R2.64], !P2 ;  /* 0x0010000002f77fae */ /* 0x0005e2000d101d46 */
[C---:B-----5:R-:W-:Y:S01]  /*b760*/  IMAD.X R43, R37.reuse, 0x1, R44, P4 ;  /* 0x00000001252b7824 */ /* 0x060fe200020e062c */
[-C--:B-1----:R-:W-:Y:S01]  /*b770*/  HMMA.16816.F32 R28, R60, R34.reuse, RZ ;  /* 0x000000223c1c723c */ /* 0x082fe200000018ff */
[----:B------:R-:W-:Y:S01]  /*b780*/  IMAD.X R41, R37, 0x1, R52, P5 ;  /* 0x0000000125297824 */ /* 0x000fe200028e0634 */
[C---:B------:R-:W-:Y:S02]  /*b790*/  ISETP.NE.U32.AND P5, PT, R57.reuse, RZ, PT ;  /* 0x000000ff3900720c */ /* 0x040fe40003fa5070 */
[----:B------:R-:W-:Y:S02]  /*b7a0*/  IADD3 R57, -R57, 0x10, RZ ;  /* 0x0000001039397810 */ /* 0x000fe40007ffe1ff */
[----:B------:R1:W-:Y:S02]  /*b7b0*/  LDGSTS.E.BYPASS.LTC128B.128 [R247+0x2100], [R38.64], !P0 ;  /* 0x0210000026f77fae */ /* 0x0003e4000c101d46 */
[C---:B------:R-:W-:Y:S04]  /*b7c0*/  HMMA.16816.F32 R32, R64.reuse, R34, RZ ;  /* 0x000000224020723c */ /* 0x040fe800000018ff */
[----:B------:R-:W-:Y:S02]  /*b7d0*/  LOP3.LUT R57, R57, 0xf, RZ, 0xc0, !PT ;  /* 0x0000000f39397812 */ /* 0x000fe400078ec0ff */
[----:B------:R3:W-:Y:S08]  /*b7e0*/  LDGSTS.E.BYPASS.LTC128B.128 [R247+0x900], [R42.64], !P2 ;  /* 0x009000002af77fae */ /* 0x0007f0000d101d46 */
[----:B------:R3:W-:Y:S01]  /*b7f0*/  LDGSTS.E.BYPASS.LTC128B.128 [R247+0x2900], [R40.64], !P0 ;  /* 0x0290000028f77fae */ /* 0x0007e2000c101d46 */
[C---:B--2---:R-:W-:Y:S05]  /*b800*/  IADD3 R2, P4, R45.reuse, R55, RZ ;  /* 0x000000372d027210 */ /* 0x044fea0007f9e0ff */
[C---:B------:R-:W-:Y:S01]  /*b810*/  IMAD.X R3, R46.reuse, 0x1, R44, P4 ;  /* 0x000000012e037824 */ /* 0x040fe200020e062c */
[-C--:B-1----:R-:W-:Y:S04]  /*b820*/  HMMA.16816.F32 R36, R64, R48.reuse, RZ ;  /* 0x000000304024723c */ /* 0x082fe800000018ff */
[----:B------:R1:W-:Y:S04]  /*b830*/  LDGSTS.E.BYPASS.LTC128B.128 [R247+0x1100], [R2.64], !P2 ;  /* 0x0110000002f77fae */ /* 0x0003e8000d101d46 */
[C---:B---3--:R-:W-:Y:S04]  /*b840*/  HMMA.16816.F32 R40, R60.reuse, R48, RZ ;  /* 0x000000303c28723c */ /* 0x048fe800000018ff */
[----:B-1----:R-:W-:Y:S05]  /*b850*/  IADD3 R2, P2, R45, R47, RZ ;  /* 0x0000002f2d027210 */ /* 0x002fea0007f5e0ff */
[----:B------:R-:W-:Y:S03]  /*b860*/  IMAD.X R3, R46, 0x1, R52, P2 ;  /* 0x000000012e037824 */ /* 0x000fe600010e0634 */
[-C--:B------:R-:W-:Y:S02]  /*b870*/  IADD3 R54, P4, P2, R54, R56.reuse, R55 ;  /* 0x0000003836367210 */ /* 0x080fe40007a9e037 */
[----:B------:R1:W-:Y:S02]  /*b880*/  LDGSTS.E.BYPASS.LTC128B.128 [R247+0x3100], [R2.64], !P0 ;  /* 0x0310000002f77fae */ /* 0x0003e4000c101d46 */
[-C--:B------:R-:W-:Y:S02]  /*b890*/  IADD3.X R55, RZ, R53.reuse, R44, P4, P2 ;  /* 0x00000035ff377210 */ /* 0x080fe400027e442c */
[----:B------:R-:W-:Y:S02]  /*b8a0*/  IADD3 R56, P4, P2, R57, R56, R47 ;  /* 0x0000003839387210 */ /* 0x000fe40007a9e02f */
[-C--:B------:R-:W-:Y:S02]  /*b8b0*/  HMMA.16816.F32 R44, R60, R50.reuse, RZ ;  /* 0x000000323c2c723c */ /* 0x080fe400000018ff */
[----:B------:R-:W-:Y:S01]  /*b8c0*/  IADD3.X R57, RZ, R53, R52, P4, P2 ;  /* 0x00000035ff397210 */ /* 0x000fe200027e4434 */
[----:B------:R2:W-:Y:S01]  /*b8d0*/  LDGSTS.E.BYPASS.LTC128B.128.ZFILL [R247+0x1900], [R54.64], P6 ;  /* 0x0190000036f77fae */ /* 0x0005e2000b141d46 */
[----:B------:R-:W-:Y:S04]  /*b8e0*/  ISETP.GE.AND P2, PT, R248, 0x1, PT ;  /* 0x00000001f800780c */ /* 0x000fe80003f46270 */
[C---:B------:R-:W-:Y:S03]  /*b8f0*/  HMMA.16816.F32 R48, R64.reuse, R50, RZ ;  /* 0x000000324030723c */ /* 0x040fe600000018ff */
[----:B------:R3:W-:Y:S08]  /*b900*/  LDGSTS.E.BYPASS.LTC128B.128.ZFILL [R247+0x3900], [R56.64], P5 ;  /* 0x0390000038f77fae */ /* 0x0007f0000a941d46 */
[----:B------:R-:W0:Y:S01]  /*b910*/  LDGDEPBAR ;  /* 0x00000000000079af */ /* 0x000e220000000000 */
[-C--:B--2---:R-:W-:Y:S08]  /*b920*/  HMMA.16816.F32 R52, R64, R132.reuse, RZ ;  /* 0x000000844034723c */ /* 0x084ff000000018ff */
        /* <DEDUP_REMOVED lines=8> */
[----:B------:R-:W2:Y:S07]  /*b9b0*/  LDSM.16.M88.4 R212, [R235] ;  /* 0x00000000ebd4783b */ /* 0x000eae0000000200 */
        /* <DEDUP_REMOVED lines=16> */
[-C--:B--2---:R-:W-:Y:S01]  /*bac0*/  HMMA.16816.F32 R4, R132, R212.reuse, R4 ;  /* 0x000000d48404723c */ /* 0x084fe20000001804 */
[----:B------:R-:W-:Y:S07]  /*bad0*/  LDSM.16.M88.4 R228, [R141] ;  /* 0x000000008de4783b */ /* 0x000fee0000000200 */
        /* <DEDUP_REMOVED lines=20> */
[-C--:B--2---:R-:W-:Y:S01]  /*bc20*/  HMMA.16816.F32 R4, R208, R212.reuse, R4 ;  /* 0x000000d4d004723c */ /* 0x084fe20000001804 */
[----:B------:R-:W2:Y:S07]  /*bc30*/  LDSM.16.M88.4 R224, [R234+-0x800] ;  /* 0xfff80000eae0783b */ /* 0x000eae0000000200 */
        /* <DEDUP_REMOVED lines=22> */
[C---:B----4-:R-:W-:Y:S08]  /*bda0*/  HMMA.16816.F32 R8, R220.reuse, R212, R8 ;  /* 0x000000d4dc08723c */ /* 0x050ff00000001808 */
[-C--:B------:R-:W-:Y:S08]  /*bdb0*/  HMMA.16816.F32 R12, R220, R214.reuse, R12 ;  /* 0x000000d6dc0c723c */ /* 0x080ff0000000180c */
[C---:B------:R-:W-:Y:S01]  /*bdc0*/  HMMA.16816.F32 R16, R132.reuse, R214, R16 ;  /* 0x000000d68410723c */ /* 0x040fe20000001810 */
[----:B------:R-:W-:Y:S07]  /*bdd0*/  LDSM.16.M88.4 R212, [R0] ;  /* 0x0000000000d4783b */ /* 0x000fee0000000200 */
        /* <DEDUP_REMOVED lines=13> */
[----:B------:R-:W3:Y:S07]  /*beb0*/  LDSM.16.M88.4 R220, [R136] ;  /* 0x0000000088dc783b */ /* 0x000eee0000000200 */
[----:B------:R-:W-:Y:S01]  /*bec0*/  HMMA.16816.F32 R64, R132, R226, R64 ;  /* 0x000000e28440723c */ /* 0x000fe20000001840 */
[----:B------:R-:W5:Y:S07]  /*bed0*/  LDSM.16.M88.4 R132, [R142] ;  /* 0x000000008e84783b */ /* 0x000f6e0000000200 */
[-C--:B--2---:R-:W-:Y:S01]  /*bee0*/  HMMA.16816.F32 R4, R208, R212.reuse, R4 ;  /* 0x000000d4d004723c */ /* 0x084fe20000001804 */
[----:B------:R-:W-:Y:S07]  /*bef0*/  LDSM.16.M88.4 R224, [R241+0x6000] ;  /* 0x00600000f1e0783b */ /* 0x000fee0000000200 */
        /* <DEDUP_REMOVED lines=14> */
[-C--:B-----5:R-:W-:Y:S08]  /*bfe0*/  HMMA.16816.F32 R52, R208, R132.reuse, R52 ;  /* 0x00000084d034723c */ /* 0x0a0ff00000001834 */
[C---:B------:R-:W-:Y:S08]  /*bff0*/  HMMA.16816.F32 R56, R216.reuse, R132, R56 ;  /* 0x00000084d838723c */ /* 0x040ff00000001838 */
[-C--:B------:R-:W-:Y:S01]  /*c000*/  HMMA.16816.F32 R60, R216, R134.reuse, R60 ;  /* 0x00000086d83c723c */ /* 0x080fe2000000183c */
[----:B------:R-:W4:Y:S07]  /*c010*/  LDSM.16.M88.4 R216, [R235+0x3000] ;  /* 0x00300000ebd8783b */ /* 0x000f2e0000000200 */
[----:B------:R-:W-:Y:S01]  /*c020*/  HMMA.16816.F32 R64, R208, R134, R64 ;  /* 0x00000086d040723c */ /* 0x000fe20000001840 */
[----:B------:R-:W5:Y:S07]  /*c030*/  LDSM.16.M88.4 R132, [R235+0x3800] ;  /* 0x00380000eb84783b */ /* 0x000f6e0000000200 */
[-C--:B--2---:R-:W-:Y:S01]  /*c040*/  HMMA.16816.F32 R4, R212, R220.reuse, R4 ;  /* 0x000000dcd404723c */ /* 0x084fe20000001804 */
[----:B------:R-:W-:Y:S07]  /*c050*/  LDSM.16.M88.4 R208, [R243+0x4000] ;  /* 0x00400000f3d0783b */ /* 0x000fee0000000200 */
        /* <DEDUP_REMOVED lines=8> */
[----:B------:R-:W-:Y:S07]  /*c0e0*/  LDSM.16.M88.4 R228, [R234+0x1000] ;  /* 0x00100000eae4783b */ /* 0x000fee0000000200 */
[-C--:B----4-:R-:W-:Y:S08]  /*c0f0*/  HMMA.16816.F32 R36, R212, R216.reuse, R36 ;  /* 0x000000d8d424723c */ /* 0x090ff00000001824 */
[C---:B------:R-:W-:Y:S08]  /*c100*/  HMMA.16816.F32 R40, R224.reuse, R216, R40 ;  /* 0x000000d8e028723c */ /* 0x040ff00000001828 */
[-C--:B------:R-:W-:Y:S08]  /*c110*/  HMMA.16816.F32 R44, R224, R218.reuse, R44 ;  /* 0x000000dae02c723c */ /* 0x080ff0000000182c */
[C---:B------:R-:W-:Y:S01]  /*c120*/  HMMA.16816.F32 R48, R212.reuse, R218, R48 ;  /* 0x000000dad430723c */ /* 0x040fe20000001830 */
[----:B------:R-:W2:Y:S07]  /*c130*/  LDSM.16.M88.4 R216, [R234] ;  /* 0x00000000ead8783b */ /* 0x000eae0000000200 */
[-C--:B-----5:R-:W-:Y:S08]  /*c140*/  HMMA.16816.F32 R52, R212, R132.reuse, R52 ;  /* 0x00000084d434723c */ /* 0x0a0ff00000001834 */
[C---:B------:R-:W-:Y:S08]  /*c150*/  HMMA.16816.F32 R56, R224.reuse, R132, R56 ;  /* 0x00000084e038723c */ /* 0x040ff00000001838 */
[-C--:B------:R-:W-:Y:S01]  /*c160*/  HMMA.16816.F32 R60, R224, R134.reuse, R60 ;  /* 0x00000086e03c723c */ /* 0x080fe2000000183c */
[----:B------:R-:W3:Y:S07]  /*c170*/  LDSM.16.M88.4 R224, [R234+0x800] ;  /* 0x00080000eae0783b */ /* 0x000eee0000000200 */
[----:B------:R-:W-:Y:S01]  /*c180*/  HMMA.16816.F32 R64, R212, R134, R64 ;  /* 0x00000086d440723c */ /* 0x000fe20000001840 */
[----:B------:R-:W4:Y:S01]  /*c190*/  LDSM.16.M88.4 R132, [R234+0x1800] ;  /* 0x00180000ea84783b */ /* 0x000f220000000200 */
[----:B------:R-:W-:Y:S06]  /*c1a0*/  DEPBAR.LE SB0, 0x0 ;  /* 0x000080000000791a */ /* 0x000fec0000000000 */
[-C--:B--2---:R-:W-:Y:S01]  /*c1b0*/  HMMA.16816.F32 R4, R208, R216.reuse, R4 ;  /* 0x000000d8d004723c */ /* 0x084fe20000001804 */
[----:B------:R-:W-:Y:S07]  /*c1c0*/  BAR.SYNC.DEFER_BLOCKING 0x0 ;  /* 0x0000000000007b1d */ /* 0x000fee0000010000 */
        /* <DEDUP_REMOVED lines=17> */
[----:B-1----:R-:W-:Y:S01]  /*c2e0*/  IMAD.MOV.U32 R246, RZ, RZ, RZ ;  /* 0x000000fffff67224 */ /* 0x002fe200078e00ff */
        /* <DEDUP_REMOVED lines=39> */
.L_x_3911:
[----:B------:R-:W-:-:S05]  /*c560*/  BRA.DIV ~URZ, `(.L_x_3831) ;  /* 0x000096627f007947 */ /* 0x000fca000b800000 */
[----:B------:R-:W3:Y:S01]  /*c570*/  SHFL.IDX PT, R142, R132, RZ, 0x181f ;  /* 0x00181fff848e7589 */ /* 0x000ee200000e0000 */
[C---:B------:R-:W-:Y:S02]  /*c580*/  IADD3 R2, -R245.reuse, 0x10, RZ ;  /* 0x00000010f5027810 */ /* 0x040fe40007ffe1ff */
[----:B------:R-:W-:Y:S01]  /*c590*/  ISETP.NE.U32.AND P2, PT, R245, RZ, PT ;  /* 0x000000fff500720c */ /* 0x000fe20003f45070 */
[----:B------:R-:W4:Y:S01]  /*c5a0*/  SHFL.IDX PT, R3, R132, 0x1, 0x181f ;  /* 0x00381f0084037f89 */ /* 0x000f2200000e0000 */
[----:B------:R-:W-:Y:S03]  /*c5b0*/  LOP3.LUT R2, R2, 0xf, RZ, 0xc0, !PT ;  /* 0x0000000f02027812 */ /* 0x000fe600078ec0ff */
[----:B------:R-:W-:Y:S01]  /*c5c0*/  SHFL.IDX PT, R136, R0, 0x2, 0x181f ;  /* 0x00581f0000887f89 */ /* 0x000fe200000e0000 */
[----:B---3--:R-:W-:Y:S04]  /*c5d0*/  IADD3 R208, P5, P4, R2, R142, R141 ;  /* 0x0000008e02d07210 */ /* 0x008fe80007cbe08d */
[----:B--2---:R-:W-:Y:S02]  /*c5e0*/  IADD3.X R209, RZ, R135, R133, P5, P4 ;  /* 0x00000087ffd17210 */ /* 0x004fe40002fe8485 */
[-C--:B------:R-:W-:Y:S03]  /*c5f0*/  IADD3 R142, P4, R142, R210.reuse, RZ ;  /* 0x000000d28e8e7210 */ /* 0x080fe60007f9e0ff */
[----:B------:R2:W-:Y:S02]  /*c600*/  LDGSTS.E.BYPASS.LTC128B.128.ZFILL [R247+0x4100], [R208.64], P2 ;  /* 0x04100000d0f77fae */ /* 0x0005e40009141d46 */
[--C-:B------:R-:W-:Y:S02]  /*c610*/  IMAD.X R143, R135, 0x1, R134.reuse, P4 ;  /* 0x00000001878f7824 */ /* 0x100fe400020e0686 */
[----:B------:R-:W3:Y:S04]  /*c620*/  SHFL.IDX PT, R135, R0, 0x1, 0x181f ;  /* 0x00381f0000877f89 */ /* 0x000ee800000e0000 */
[----:B------:R4:W-:Y:S04]  /*c630*/  LDGSTS.E.BYPASS.LTC128B.128 [R247+0x6100], [R142.64], !P0 ;  /* 0x061000008ef77fae */ /* 0x0009e8000c101d46 */
[----:B-1----:R-:W-:Y:S01]  /*c640*/  SHFL.IDX PT, R0, R0, 0x3, 0x181f ;  /* 0x00781f0000007f89 */ /* 0x002fe200000e0000 */
[C---:B----4-:R-:W-:Y:S04]  /*c650*/  IADD3 R142, P5, P4, R2.reuse, R3, R141 ;  /* 0x00000003028e7210 */ /* 0x050fe80007cbe08d */
[----:B---3--:R-:W-:Y:S05]  /*c660*/  IADD3.X R143, RZ, R135, R133, P5, P4 ;  /* 0x00000087ff8f7210 */ /* 0x008fea0002fe8485 */
[----:B------:R1:W-:Y:S02]  /*c670*/  LDGSTS.E.BYPASS.LTC128B.128.ZFILL [R247+0x4900], [R142.64], P2 ;  /* 0x049000008ef77fae */ /* 0x0003e40009141d46 */
[----:B-1----:R-:W-:Y:S05]  /*c680*/  IADD3 R142, P4, R3, R210, RZ ;  /* 0x000000d2038e7210 */ /* 0x002fea0007f9e0ff */
[--C-:B------:R-:W-:Y:S02]  /*c690*/  IMAD.X R143, R135, 0x1, R134.reuse, P4 ;  /* 0x00000001878f7824 */ /* 0x100fe400020e0686 */
[----:B------:R-:W1:Y:S04]  /*c6a0*/  SHFL.IDX PT, R135, R132, 0x2, 0x181f ;  /* 0x00581f0084877f89 */ /* 0x000e6800000e0000 */
[----:B------:R2:W-:Y:S04]  /*c6b0*/  LDGSTS.E.BYPASS.LTC128B.128 [R247+0x6900], [R142.64], !P0 ;  /* 0x069000008ef77fae */ /* 0x0005e8000c101d46 */
[----:B------:R-:W3:Y:S01]  /*c6c0*/  SHFL.IDX PT, R132, R132, 0x3, 0x181f ;  /* 0x00781f0084847f89 */ /* 0x000ee200000e0000 */
[----:B-1----:R-:W-:Y:S04]  /*c6d0*/  IADD3 R2, P5, P4, R2, R135, R141 ;  /* 0x0000008702027210 */ /* 0x002fe80007cbe08d */
[----:B------:R-:W-:Y:S05]  /*c6e0*/  IADD3.X R3, RZ, R136, R133, P5, P4 ;  /* 0x00000088ff037210 */ /* 0x000fea0002fe8485 */
[----:B------:R1:W-:Y:S02]  /*c6f0*/  LDGSTS.E.BYPASS.LTC128B.128.ZFILL [R247+0x5100], [R2.64], P2 ;  /* 0x0510000002f77fae */ /* 0x0003e40009141d46 */
[----:B-1----:R-:W-:Y:S05]  /*c700*/  IADD3 R2, P2, R135, R210, RZ ;  /* 0x000000d287027210 */ /* 0x002fea0007f5e0ff */
[----:B------:R-:W-:Y:S05]  /*c710*/  IMAD.X R3, R136, 0x1, R134, P2 ;  /* 0x0000000188037824 */ /* 0x000fea00010e0686 */
[----:B------:R2:W-:Y:S03]  /*c720*/  LDGSTS.E.BYPASS.LTC128B.128 [R247+0x7100], [R2.64], !P0 ;  /* 0x0710000002f77fae */ /* 0x0005e6000c101d46 */
.L_x_3912:
[C---:B--23--:R-:W-:Y:S02]  /*c730*/  IADD3 R2, -R245.reuse, 0x10, RZ ;  /* 0x00000010f5027810 */ /* 0x04cfe40007ffe1ff */
[----:B------:R-:W-:Y:S02]  /*c740*/  ISETP.NE.U32.AND P2, PT, R245, RZ, PT ;  /* 0x000000fff500720c */ /* 0x000fe40003f45070 */
[----:B------:R-:W-:Y:S04]  /*c750*/  LOP3.LUT R2, R2, 0xf, RZ, 0xc0, !PT ;  /* 0x0000000f02027812 */ /* 0x000fe800078ec0ff */
[----:B------:R-:W-:Y:S04]  /*c760*/  IADD3 R2, P5, P4, R2, R132, R141 ;  /* 0x0000008402027210 */ /* 0x000fe80007cbe08d */
[----:B------:R-:W-:Y:S05]  /*c770*/  IADD3.X R3, RZ, R0, R133, P5, P4 ;  /* 0x00000000ff037210 */ /* 0x000fea0002fe8485 */
[----:B------:R-:W-:Y:S01]  /*c780*/  @!PT LDS RZ, [RZ] ;  /* 0x00000000fffff984 */ /* 0x000fe20000000800 */
[----:B------:R-:W-:Y:S01]  /*c790*/  @!PT LDS RZ, [RZ] ;  /* 0x00000000fffff984 */ /* 0x000fe20000000800 */
[----:B------:R-:W-:Y:S01]  /*c7a0*/  @!PT LDS RZ, [RZ] ;  /* 0x00000000fffff984 */ /* 0x000fe20000000800 */
[----:B------:R1:W-:Y:S02]  /*c7b0*/  LDGSTS.E.BYPASS.LTC128B.128.ZFILL [R247+0x5900], [R2.64], P2 ;  /* 0x0590000002f77fae */ /* 0x0003e40009141d46 */
[----:B-1----:R-:W-:Y:S05]  /*c7c0*/  IADD3 R2, P2, R132, R210, RZ ;  /* 0x000000d284027210 */ /* 0x002fea0007f5e0ff */
[----:B------:R-:W-:Y:S05]  /*c7d0*/  IMAD.X R3, R0, 0x1, R134, P2 ;  /* 0x0000000100037824 */ /* 0x000fea00010e0686 */
[----:B------:R1:W-:Y:S03]  /*c7e0*/  LDGSTS.E.BYPASS.LTC128B.128 [R247+0x7900], [R2.64], !P0 ;  /* 0x0790000002f77fae */ /* 0x0003e6000c101d46 */
.L_x_3829:
[----:B-1----:R-:W-:Y:S05]  /*c7f0*/  BSYNC B0 ;  /* 0x0000000000007941 */ /* 0x002fea0003800000 */
.L_x_3828:
        /* <DEDUP_REMOVED lines=67> */
[----:B-1----:R-:W-:Y:S02]  /*cc30*/  FMNMX.FTZ R132, R132, R0, !PT ;  /* 0x0000000084847209 */ /* 0x002fe40007810000 */
[----:B------:R-:W1:Y:S04]  /*cc40*/  SHFL.BFLY PT, R0, R135, 0x2, 0x1f ;  /* 0x0c401f0087007f89 */ /* 0x000e6800000e0000 */
[----:B------:R-:W2:Y:S01]  /*cc50*/  SHFL.BFLY PT, R136, R132, 0x1, 0x1f ;  /* 0x0c201f0084887f89 */ /* 0x000ea200000e0000 */
[----:B-1----:R-:W-:Y:S02]  /*cc60*/  FMNMX.FTZ R135, R135, R0, !PT ;  /* 0x0000000087877209 */ /* 0x002fe40007810000 */
[----:B--2---:R-:W-:Y:S03]  /*cc70*/  FMNMX.FTZ R136, R132, R136, !PT ;  /* 0x0000008884887209 */ /* 0x004fe60007810000 */
[----:B------:R-:W1:Y:S04]  /*cc80*/  SHFL.BFLY PT, R0, R135, 0x1, 0x1f ;  /* 0x0c201f0087007f89 */ /* 0x000e6800000e0000 */
[----:B------:R-:W2:Y:S01]  /*cc90*/  SHFL.BFLY PT, R132, R133, 0x2, 0x1f ;  /* 0x0c401f0085847f89 */ /* 0x000ea200000e0000 */
[----:B-1----:R-:W-:Y:S03]  /*cca0*/  FMNMX.FTZ R135, R135, R0, !PT ;  /* 0x0000000087877209 */ /* 0x002fe60007810000 */
[----:B------:R-:W1:Y:S01]  /*ccb0*/  SHFL.BFLY PT, R0, R134, 0x2, 0x1f ;  /* 0x0c401f0086007f89 */ /* 0x000e6200000e0000 */
[----:B--2---:R-:W-:Y:S02]  /*ccc0*/  FMNMX.FTZ R132, R133, R132, !PT ;  /* 0x0000008485847209 */ /* 0x004fe40007810000 */
[----:B-1----:R-:W-:Y:S05]  /*ccd0*/  FMNMX.FTZ R134, R134, R0, !PT ;  /* 0x0000000086867209 */ /* 0x002fea0007810000 */
[----:B------:R-:W1:Y:S02]  /*cce0*/  SHFL.BFLY PT, R0, R134, 0x1, 0x1f ;  /* 0x0c201f0086007f89 */ /* 0x000e6400000e0000 */
[----:B-1----:R-:W-:Y:S02]  /*ccf0*/  FMNMX.FTZ R134, R134, R0, !PT ;  /* 0x0000000086867209 */ /* 0x002fe40007810000 */
[----:B------:R1:W2:Y:S04]  /*cd00*/  SHFL.BFLY PT, R0, R132, 0x1, 0x1f ;  /* 0x0c201f0084007f89 */ /* 0x0002a800000e0000 */
.L_x_3913:
[----:B------:R-:W3:Y:S01]  /*cd10*/  LDL.LU R3, [R1+0x4] ;  /* 0x0000040001037983 */ /* 0x000ee20000300800 */
[----:B------:R-:W-:Y:S01]  /*cd20*/  FMUL.FTZ R2, R136, c[0x0][0x2d0] ;  /* 0x0000b40088027a20 */ /* 0x000fe20000410000 */
[----:B--2---:R-:W-:Y:S01]  /*cd30*/  FMNMX.FTZ R133, R0, R132, !PT ;  /* 0x0000008400857209 */ /* 0x004fe20007810000 */
[----:B------:R-:W-:Y:S01]  /*cd40*/  FADD.FTZ R0, -R136, R137 ;  /* 0x0000008988007221 */ /* 0x000fe20000010100 */
[----:B------:R-:W2:Y:S01]  /*cd50*/  LDL.LU R210, [R1] ;  /* 0x0000000001d27983 */ /* 0x000ea20000300800 */
[--C-:B------:R-:W-:Y:S01]  /*cd60*/  FFMA.FTZ R4, R4, c[0x0][0x2d0], -R2.reuse ;  /* 0x0000b40004047a23 */ /* 0x100fe20000010802 */
[----:B------:R-:W-:Y:S01]  /*cd70*/  WARPSYNC 0xffffffff ;  /* 0xffffffff00007948 */ /* 0x000fe20003800000 */
[----:B------:R-:W-:Y:S01]  /*cd80*/  FMUL.FTZ R0, R0, c[0x0][0x2d0] ;  /* 0x0000b40000007a20 */ /* 0x000fe20000410000 */
[----:B------:R-:W-:Y:S01]  /*cd90*/  ISETP.GT.AND P0, PT, R248, RZ, PT ;  /* 0x000000fff800720c */ /* 0x000fe20003f04270 */
[--C-:B------:R-:W-:Y:S02]  /*cda0*/  FFMA.FTZ R5, R5, c[0x0][0x2d0], -R2.reuse ;  /* 0x0000b40005057a23 */ /* 0x100fe40000010802 */
[----:B-1----:R-:W1:Y:S01]  /*cdb0*/  MUFU.EX2 R132, R0 ;  /* 0x0000000000847308 */ /* 0x002e620000000800 */
        /* <DEDUP_REMOVED lines=15> */
[----:B------:R-:W-:Y:S02]  /*ceb0*/  FFMA.FTZ R209, R64, c[0x0][0x2d0], -R2 ;  /* 0x0000b40040d17a23 */ /* 0x000fe40000010802 */
[----:B------:R-:W-:Y:S01]  /*cec0*/  FMUL.FTZ R2, R135, c[0x0][0x2d0] ;  /* 0x0000b40087027a20 */ /* 0x000fe20000410000 */
[----:B------:R-:W-:Y:S03]  /*ced0*/  MUFU.EX2 R20, R16 ;  /* 0x0000001000147308 */ /* 0x000fe60000000800 */
        /* <DEDUP_REMOVED lines=8> */
[--C-:B------:R-:W-:Y:S01]  /*cf60*/  FFMA.FTZ R222, R34, c[0x0][0x2d0], -R2.reuse ;  /* 0x0000b40022de7a23 */ /* 0x100fe20000010802 */
[----:B------:R-:W-:Y:S01]  /*cf70*/  MOV R34, R212 ;  /* 0x000000d400227202 */ /* 0x000fe20000000f00 */
[--C-:B------:R-:W-:Y:S01]  /*cf80*/  FFMA.FTZ R221, R35, c[0x0][0x2d0], -R2.reuse ;  /* 0x0000b40023dd7a23 */ /* 0x100fe20000010802 */
[----:B------:R-:W5:Y:S01]  /*cf90*/  MUFU.EX2 R7, R7 ;  /* 0x0000000700077308 */ /* 0x000f620000000800 */
[--C-:B------:R-:W-:Y:S02]  /*cfa0*/  FFMA.FTZ R51, R51, c[0x0][0x2d0], -R2.reuse ;  /* 0x0000b40033337a23 */ /* 0x100fe40000010802 */
[--C-:B------:R-:W-:Y:S02]  /*cfb0*/  FFMA.FTZ R143, R54, c[0x0][0x2d0], -R2.reuse ;  /* 0x0000b400368f7a23 */ /* 0x100fe40000010802 */
[--C-:B------:R-:W-:Y:S02]  /*cfc0*/  FFMA.FTZ R49, R55, c[0x0][0x2d0], -R2.reuse ;  /* 0x0000b40037317a23 */ /* 0x100fe40000010802 */
[--C-:B------:R-:W-:Y:S02]  /*cfd0*/  FFMA.FTZ R64, R66, c[0x0][0x2d0], -R2.reuse ;  /* 0x0000b40042407a23 */ /* 0x100fe40000010802 */
[--C-:B------:R-:W-:Y:S01]  /*cfe0*/  FFMA.FTZ R211, R18, c[0x0][0x2d0], -R2.reuse ;  /* 0x0000b40012d37a23 */ /* 0x100fe20000010802 */
[----:B------:R-:W-:Y:S01]  /*cff0*/  MUFU.EX2 R224, R224 ;  /* 0x000000e000e07308 */ /* 0x000fe20000000800 */
[--C-:B------:R-:W-:Y:S02]  /*d000*/  FFMA.FTZ R50, R50, c[0x0][0x2d0], -R2.reuse ;  /* 0x0000b40032327a23 */ /* 0x100fe40000010802 */
[----:B------:R-:W-:Y:S07]  /*d010*/  FFMA.FTZ R141, R67, c[0x0][0x2d0], -R2 ;  /* 0x0000b400438d7a23 */ /* 0x000fee0000010802 */
[----:B------:R-:W-:Y:S10]  /*d020*/  MUFU.EX2 R211, R211 ;  /* 0x000000d300d37308 */ /* 0x000ff40000000800 */
[----:B------:R-:W-:Y:S01]  /*d030*/  MUFU.EX2 R137, R137 ;  /* 0x0000008900897308 */ /* 0x000fe20000000800 */
        /* <DEDUP_REMOVED lines=16> */
[----:B---3--:R-:W-:Y:S04]  /*d140*/  FFMA.FTZ R0, R132, R3, R4 ;  /* 0x0000000384007223 */ /* 0x008fe80000010004 */
[C---:B----4-:R-:W-:Y:S01]  /*d150*/  FADD.FTZ R5, R208.reuse, R0 ;  /* 0x00000000d0057221 */ /* 0x050fe20000010000 */
[----:B------:R-:W-:Y:S01]  /*d160*/  F2FP.PACK_AB R208, R208, R4 ;  /* 0x00000004d0d0723e */ /* 0x000fe200000000ff */
[----:B------:R-:W-:Y:S01]  /*d170*/  FADD.FTZ R0, -R135, R138 ;  /* 0x0000008a87007221 */ /* 0x000fe20000010100 */
[----:B------:R-:W-:Y:S01]  /*d180*/  MOV R138, R209 ;  /* 0x000000d1008a7202 */ /* 0x000fe20000000f00 */
[----:B------:R-:W-:Y:S01]  /*d190*/  FMUL.FTZ R4, R134, c[0x0][0x2d0] ;  /* 0x0000b40086047a20 */ /* 0x000fe20000410000 */
[----:B-----5:R-:W-:Y:S01]  /*d1a0*/  F2FP.PACK_AB R209, R7, R6 ;  /* 0x0000000607d1723e */ /* 0x020fe200000000ff */
[----:B------:R-:W-:Y:S02]  /*d1b0*/  FMUL.FTZ R0, R0, c[0x0][0x2d0] ;  /* 0x0000b40000007a20 */ /* 0x000fe40000410000 */
[----:B------:R-:W-:Y:S02]  /*d1c0*/  FADD.FTZ R5, R20, R5 ;  /* 0x0000000514057221 */ /* 0x000fe40000010000 */
[----:B------:R-:W2:Y:S01]  /*d1d0*/  MUFU.EX2 R3, R0 ;  /* 0x0000000000037308 */ /* 0x000ea20000000800 */
[--C-:B------:R-:W-:Y:S02]  /*d1e0*/  FFMA.FTZ R54, R61, c[0x0][0x2d0], -R4.reuse ;  /* 0x0000b4003d367a23 */ /* 0x100fe40000010804 */
[--C-:B------:R-:W-:Y:S02]  /*d1f0*/  FFMA.FTZ R8, R8, c[0x0][0x2d0], -R4.reuse ;  /* 0x0000b40008087a23 */ /* 0x100fe40000010804 */
[--C-:B------:R-:W-:Y:S02]  /*d200*/  FFMA.FTZ R9, R9, c[0x0][0x2d0], -R4.reuse ;  /* 0x0000b40009097a23 */ /* 0x100fe40000010804 */
[--C-:B------:R-:W-:Y:S01]  /*d210*/  FFMA.FTZ R18, R12, c[0x0][0x2d0], -R4.reuse ;  /* 0x0000b4000c127a23 */ /* 0x100fe20000010804 */
[----:B------:R-:W-:Y:S01]  /*d220*/  MOV R12, R213 ;  /* 0x000000d5000c7202 */ /* 0x000fe20000000f00 */
        /* <DEDUP_REMOVED lines=10> */
[----:B--2---:R-:W-:Y:S02]  /*d2d0*/  FFMA.FTZ R0, R3, R210, R6 ;  /* 0x000000d203007223 */ /* 0x004fe40000010006 */
[----:B------:R-:W-:Y:S02]  /*d2e0*/  FFMA.FTZ R219, R29, c[0x0][0x2d0], -R4 ;  /* 0x0000b4001ddb7a23 */ /* 0x000fe40000010804 */
[----:B------:R-:W-:Y:S01]  /*d2f0*/  FADD.FTZ R32, R7, R0 ;  /* 0x0000000007207221 */ /* 0x000fe20000010000 */
[----:B------:R1:W2:Y:S01]  /*d300*/  MUFU.EX2 R210, R17 ;  /* 0x0000001100d27308 */ /* 0x0002a20000000800 */
[----:B------:R-:W-:Y:S02]  /*d310*/  FADD.FTZ R0, -R134, R139 ;  /* 0x0000008b86007221 */ /* 0x000fe40000010100 */
[--C-:B------:R-:W-:Y:S02]  /*d320*/  FFMA.FTZ R231, R40, c[0x0][0x2d0], -R4.reuse ;  /* 0x0000b40028e77a23 */ /* 0x100fe40000010804 */
[----:B------:R-:W-:Y:S02]  /*d330*/  FMUL.FTZ R0, R0, c[0x0][0x2d0] ;  /* 0x0000b40000007a20 */ /* 0x000fe40000410000 */
[--C-:B------:R-:W-:Y:S02]  /*d340*/  FFMA.FTZ R230, R41, c[0x0][0x2d0], -R4.reuse ;  /* 0x0000b40029e67a23 */ /* 0x100fe40000010804 */
        /* <DEDUP_REMOVED lines=10> */
[----:B-1----:R-:W-:Y:S02]  /*d3f0*/  FFMA.FTZ R17, R13, c[0x0][0x2d0], -R4 ;  /* 0x0000b4000d117a23 */ /* 0x002fe40000010804 */
[----:B------:R-:W5:Y:S01]  /*d400*/  LDL.LU R13, [R1+0x8] ;  /* 0x00000800010d7983 */ /* 0x000f620000300800 */
[C---:B--2---:R-:W-:Y:S01]  /*d410*/  FADD.FTZ R220, R210.reuse, R5 ;  /* 0x00000005d2dc7221 */ /* 0x044fe20000010000 */
[----:B------:R-:W-:Y:S01]  /*d420*/  F2FP.PACK_AB R210, R210, R20 ;  /* 0x00000014d2d2723e */ /* 0x000fe200000000ff */
[----:B------:R-:W-:Y:S01]  /*d430*/  FMUL.FTZ R4, R133, c[0x0][0x2d0] ;  /* 0x0000b40085047a20 */ /* 0x000fe20000410000 */
[----:B------:R-:W2:Y:S01]  /*d440*/  LDL.LU R20, [R1+0xc] ;  /* 0x00000c0001147983 */ /* 0x000ea20000300800 */
[----:B------:R-:W-:Y:S01]  /*d450*/  MOV R5, R141 ;  /* 0x0000008d00057202 */ /* 0x000fe20000000f00 */
[----:B------:R-:W-:Y:S01]  /*d460*/  FMUL.FTZ R102, R3, R102 ;  /* 0x0000006603667220 */ /* 0x000fe20000410000 */
[----:B------:R-:W-:Y:S01]  /*d470*/  MUFU.EX2 R216, R216 ;  /* 0x000000d800d87308 */ /* 0x000fe20000000800 */
[----:B---3--:R-:W-:Y:S01]  /*d480*/  FADD.FTZ R0, -R133, R140 ;  /* 0x0000008c85007221 */ /* 0x008fe20000010100 */
[----:B------:R-:W-:Y:S01]  /*d490*/  MOV R140, R12 ;  /* 0x0000000c008c7202 */ /* 0x000fe20000000f00 */
        /* <DEDUP_REMOVED lines=20> */
[C---:B----4-:R-:W-:Y:S01]  /*d5e0*/  FMUL.FTZ R12, R2.reuse, R168 ;  /* 0x000000a8020c7220 */ /* 0x050fe20000410000 */
[----:B------:R-:W-:Y:S01]  /*d5f0*/  MOV R168, R23 ;  /* 0x0000001700a87202 */ /* 0x000fe20000000f00 */
[C---:B------:R-:W-:Y:S01]  /*d600*/  FMUL.FTZ R29, R2.reuse, R161 ;  /* 0x000000a1021d7220 */ /* 0x040fe20000410000 */
[----:B------:R-:W-:Y:S01]  /*d610*/  MUFU.EX2 R215, R215 ;  /* 0x000000d700d77308 */ /* 0x000fe20000000800 */
[C---:B------:R-:W-:Y:S02]  /*d620*/  FMUL.FTZ R40, R2.reuse, R156 ;  /* 0x0000009c02287220 */ /* 0x040fe40000410000 */
[----:B------:R-:W-:Y:S01]  /*d630*/  FMUL.FTZ R8, R2, R172 ;  /* 0x000000ac02087220 */ /* 0x000fe20000410000 */
[----:B------:R-:W-:Y:S01]  /*d640*/  MOV R172, R140 ;  /* 0x0000008c00ac7202 */ /* 0x000fe20000000f00 */
[C---:B-1----:R-:W-:Y:S01]  /*d650*/  FMUL.FTZ R30, R0.reuse, R162 ;  /* 0x000000a2001e7220 */ /* 0x042fe20000410000 */
[----:B------:R-:W-:Y:S01]  /*d660*/  F2FP.PACK_AB R140, R21, R22 ;  /* 0x00000016158c723e */ /* 0x000fe200000000ff */
[----:B------:R-:W-:Y:S02]  /*d670*/  FMUL.FTZ R31, R0, R163 ;  /* 0x000000a3001f7220 */ /* 0x000fe40000410000 */
[C---:B------:R-:W-:Y:S01]  /*d680*/  FMUL.FTZ R28, R2.reuse, R160 ;  /* 0x000000a0021c7220 */ /* 0x040fe20000410000 */
[----:B------:R-:W1:Y:S01]  /*d690*/  MUFU.EX2 R162, R19 ;  /* 0x0000001300a27308 */ /* 0x000e620000000800 */
[----:B------:R-:W-:Y:S02]  /*d6a0*/  FMUL.FTZ R24, R2, R164 ;  /* 0x000000a402187220 */ /* 0x000fe40000410000 */
[C---:B------:R-:W-:Y:S02]  /*d6b0*/  FMUL.FTZ R42, R0.reuse, R158 ;  /* 0x0000009e002a7220 */ /* 0x040fe40000410000 */
[----:B------:R-:W-:Y:S02]  /*d6c0*/  FMUL.FTZ R43, R0, R159 ;  /* 0x0000009f002b7220 */ /* 0x000fe40000410000 */
[----:B------:R-:W-:Y:S02]  /*d6d0*/  FMUL.FTZ R41, R2, R157 ;  /* 0x0000009d02297220 */ /* 0x000fe40000410000 */
[----:B------:R-:W-:Y:S01]  /*d6e0*/  FADD.FTZ R157, R211, R32 ;  /* 0x00000020d39d7221 */ /* 0x000fe20000010000 */
[----:B------:R3:W-:Y:S01]  /*d6f0*/  MUFU.EX2 R163, R6 ;  /* 0x0000000600a37308 */ /* 0x0007e20000000800 */
        /* <DEDUP_REMOVED lines=9> */
[----:B------:R-:W4:Y:S01]  /*d790*/  MUFU.EX2 R160, R7 ;  /* 0x0000000700a07308 */ /* 0x000f220000000800 */
[----:B------:R-:W-:Y:S01]  /*d7a0*/  FMUL.FTZ R25, R2, R165 ;  /* 0x000000a502197220 */ /* 0x000fe20000410000 */
[----:B------:R-:W-:Y:S01]  /*d7b0*/  MOV R165, R54 ;  /* 0x0000003600a57202 */ /* 0x000fe20000000f00 */
[----:B------:R-:W-:Y:S01]  /*d7c0*/  FMUL.FTZ R26, R0, R166 ;  /* 0x000000a6001a7220 */ /* 0x000fe20000410000 */
[----:B-1----:R-:W-:Y:S01]  /*d7d0*/  F2FP.PACK_AB R211, R162, R211 ;  /* 0x000000d3a2d3723e */ /* 0x002fe200000000ff */
[C---:B------:R-:W-:Y:S01]  /*d7e0*/  FMUL.FTZ R19, R3.reuse, R183 ;  /* 0x000000b703137220 */ /* 0x040fe20000410000 */
[----:B------:R-:W-:Y:S01]  /*d7f0*/  MOV R183, R49 ;  /* 0x0000003100b77202 */ /* 0x000fe20000000f00 */
[----:B------:R-:W-:Y:S01]  /*d800*/  FMUL.FTZ R27, R0, R167 ;  /* 0x000000a7001b7220 */ /* 0x000fe20000410000 */
[----:B------:R-:W-:Y:S01]  /*d810*/  MOV R49, R36 ;  /* 0x0000002400317202 */ /* 0x000fe20000000f00 */
[----:B------:R-:W-:Y:S01]  /*d820*/  FMUL.FTZ R32, R132, R188 ;  /* 0x000000bc84207220 */ /* 0x000fe20000410000 */
[----:B------:R1:W-:Y:S01]  /*d830*/  MUFU.EX2 R159, R18 ;  /* 0x00000012009f7308 */ /* 0x0003e20000000800 */
[----:B------:R-:W-:Y:S01]  /*d840*/  MOV R188, R64 ;  /* 0x0000004000bc7202 */ /* 0x000fe20000000f00 */
[----:B------:R-:W-:Y:S01]  /*d850*/  FMUL.FTZ R60, R2, R144 ;  /* 0x00000090023c7220 */ /* 0x000fe20000410000 */
        /* <DEDUP_REMOVED lines=8> */
[----:B------:R-:W-:Y:S01]  /*d8e0*/  FMUL.FTZ R61, R2, R145 ;  /* 0x00000091023d7220 */ /* 0x000fe20000410000 */
[----:B------:R-:W-:Y:S01]  /*d8f0*/  MOV R167, R138 ;  /* 0x0000008a00a77202 */ /* 0x000fe20000000f00 */
[C---:B------:R-:W-:Y:S01]  /*d900*/  FMUL.FTZ R62, R0.reuse, R146 ;  /* 0x00000092003e7220 */ /* 0x040fe20000410000 */
[----:B----4-:R-:W-:Y:S01]  /*d910*/  F2FP.PACK_AB R143, R163, R160 ;  /* 0x000000a0a38f723e */ /* 0x010fe200000000ff */
[C---:B------:R-:W-:Y:S01]  /*d920*/  FMUL.FTZ R7, R3.reuse, R179 ;  /* 0x000000b303077220 */ /* 0x040fe20000410000 */
[----:B------:R-:W-:Y:S01]  /*d930*/  MOV R179, R66 ;  /* 0x0000004200b37202 */ /* 0x000fe20000000f00 */
[----:B------:R-:W-:Y:S01]  /*d940*/  FMUL.FTZ R63, R0, R147 ;  /* 0x00000093003f7220 */ /* 0x000fe20000410000 */
[----:B------:R-:W-:Y:S01]  /*d950*/  MOV R189, R139 ;  /* 0x0000008b00bd7202 */ /* 0x000fe20000000f00 */
[----:B------:R-:W-:Y:S01]  /*d960*/  LDSM.16.MT88.4 R144, [R238] ;  /* 0x00000000ee90783b */ /* 0x000fe20000004200 */
[----:B------:R4:W2:Y:S01]  /*d970*/  MUFU.EX2 R158, R16 ;  /* 0x00000010009e7308 */ /* 0x0008a20000000800 */
[C---:B------:R-:W-:Y:S02]  /*d980*/  FMUL.FTZ R44, R2.reuse, R152 ;  /* 0x00000098022c7220 */ /* 0x040fe40000410000 */
[----:B------:R-:W-:Y:S02]  /*d990*/  FMUL.FTZ R45, R2, R153 ;  /* 0x00000099022d7220 */ /* 0x000fe40000410000 */
[C---:B-1----:R-:W-:Y:S01]  /*d9a0*/  FMUL.FTZ R18, R3.reuse, R182 ;  /* 0x000000b603127220 */ /* 0x042fe20000410000 */
[----:B------:R-:W-:Y:S01]  /*d9b0*/  MOV R182, R34 ;  /* 0x0000002200b67202 */ /* 0x000fe20000000f00 */
[C---:B------:R-:W-:Y:S01]  /*d9c0*/  FMUL.FTZ R34, R3.reuse, R190 ;  /* 0x000000be03227220 */ /* 0x040fe20000410000 */
[----:B------:R-:W-:Y:S01]  /*d9d0*/  MOV R190, R55 ;  /* 0x0000003700be7202 */ /* 0x000fe20000000f00 */
[C---:B------:R-:W-:Y:S01]  /*d9e0*/  FMUL.FTZ R46, R0.reuse, R154 ;  /* 0x0000009a002e7220 */ /* 0x040fe20000410000 */
[----:B------:R-:W-:Y:S01]  /*d9f0*/  MUFU.EX2 R139, R226 ;  /* 0x000000e2008b7308 */ /* 0x000fe20000000800 */
[----:B------:R-:W-:Y:S02]  /*da00*/  FMUL.FTZ R47, R0, R155 ;  /* 0x0000009b002f7220 */ /* 0x000fe40000410000 */
[C---:B------:R-:W-:Y:S01]  /*da10*/  FMUL.FTZ R51, R3.reuse, R199 ;  /* 0x000000c703337220 */ /* 0x040fe20000410000 */
[----:B---3--:R-:W-:Y:S01]  /*da20*/  F2FP.PACK_AB R142, R164, R159 ;  /* 0x0000009fa48e723e */ /* 0x008fe200000000ff */
[C---:B------:R-:W-:Y:S01]  /*da30*/  FMUL.FTZ R17, R132.reuse, R181 ;  /* 0x000000b584117220 */ /* 0x040fe20000410000 */
[----:B------:R-:W-:Y:S01]  /*da40*/  LDSM.16.MT88.4 R152, [R237+0x800] ;  /* 0x00080000ed98783b */ /* 0x000fe20000004200 */
[C---:B------:R-:W-:Y:S01]  /*da50*/  FMUL.FTZ R48, R132.reuse, R196 ;  /* 0x000000c484307220 */ /* 0x040fe20000410000 */
[----:B------:R-:W-:Y:S01]  /*da60*/  MOV R196, R49 ;  /* 0x0000003100c47202 */ /* 0x000fe20000000f00 */
[----:B------:R-:W-:Y:S01]  /*da70*/  FMUL.FTZ R49, R132, R197 ;  /* 0x000000c584317220 */ /* 0x000fe20000410000 */
[----:B------:R-:W-:Y:S01]  /*da80*/  MUFU.EX2 R226, R188 ;  /* 0x000000bc00e27308 */ /* 0x000fe20000000800 */
[C---:B------:R-:W-:Y:S02]  /*da90*/  FMUL.FTZ R56, R2.reuse, R148 ;  /* 0x0000009402387220 */ /* 0x040fe40000410000 */
[----:B------:R-:W-:Y:S02]  /*daa0*/  FMUL.FTZ R57, R2, R149 ;  /* 0x0000009502397220 */ /* 0x000fe40000410000 */
[----:B----4-:R-:W-:Y:S01]  /*dab0*/  FMUL.FTZ R16, R132, R180 ;  /* 0x000000b484107220 */ /* 0x010fe20000410000 */
[----:B------:R-:W-:Y:S01]  /*dac0*/  MOV R180, R67 ;  /* 0x0000004300b47202 */ /* 0x000fe20000000f00 */
[C---:B------:R-:W-:Y:S02]  /*dad0*/  FMUL.FTZ R58, R0.reuse, R150 ;  /* 0x00000096003a7220 */ /* 0x040fe40000410000 */
[----:B------:R-:W-:Y:S01]  /*dae0*/  FMUL.FTZ R59, R0, R151 ;  /* 0x00000097003b7220 */ /* 0x000fe20000410000 */
[----:B------:R-:W-:Y:S01]  /*daf0*/  MUFU.EX2 R138, R225 ;  /* 0x000000e1008a7308 */ /* 0x000fe20000000800 */
[C---:B------:R-:W-:Y:S01]  /*db00*/  FMUL.FTZ R66, R3.reuse, R206 ;  /* 0x000000ce03427220 */ /* 0x040fe20000410000 */
[----:B------:R-:W-:Y:S01]  /*db10*/  LDSM.16.MT88.4 R148, [R236+0x800] ;  /* 0x00080000ec94783b */ /* 0x000fe20000004200 */
        /* <DEDUP_REMOVED lines=45> */
[C---:B-----5:R-:W-:Y:S02]  /*ddf0*/  FFMA.FTZ R4, R2.reuse, R13, R22 ;  /* 0x0000000d02047223 */ /* 0x060fe40000010016 */
[----:B------:R-:W-:Y:S01]  /*de00*/  FMUL.FTZ R13, R2, R169 ;  /* 0x000000a9020d7220 */ /* 0x000fe20000410000 */
[----:B------:R-:W-:Y:S01]  /*de10*/  MOV R169, R5 ;  /* 0x0000000500a97202 */ /* 0x000fe20000000f00 */
[----:B--2---:R-:W-:Y:S01]  /*de20*/  FFMA.FTZ R156, R0, R20, R141 ;  /* 0x00000014009c7223 */ /* 0x004fe2000001008d */
[----:B------:R-:W-:Y:S01]  /*de30*/  F2FP.PACK_AB R141, R158, R141 ;  /* 0x0000008d9e8d723e */ /* 0x000fe200000000ff */
[----:B------:R-:W-:Y:S01]  /*de40*/  FADD.FTZ R161, R21, R4 ;  /* 0x0000000415a17221 */ /* 0x000fe20000010000 */
[----:B------:R-:W-:Y:S01]  /*de50*/  MOV R181, R169 ;  /* 0x000000a900b57202 */ /* 0x000fe20000000f00 */
[----:B------:R-:W1:Y:S01]  /*de60*/  LDSM.16.MT88.4 R20, [R236] ;  /* 0x00000000ec14783b */ /* 0x000e620000004200 */
[C---:B------:R-:W-:Y:S01]  /*de70*/  FMUL.FTZ R4, R132.reuse, R176 ;  /* 0x000000b084047220 */ /* 0x040fe20000410000 */
[----:B------:R-:W-:Y:S01]  /*de80*/  MOV R176, R39 ;  /* 0x0000002700b07202 */ /* 0x000fe20000000f00 */
[C---:B------:R-:W-:Y:S01]  /*de90*/  FMUL.FTZ R5, R132.reuse, R177 ;  /* 0x000000b184057220 */ /* 0x040fe20000410000 */
[----:B------:R-:W-:Y:S01]  /*dea0*/  MOV R177, R65 ;  /* 0x0000004100b17202 */ /* 0x000fe20000000f00 */
[----:B------:R-:W-:Y:S01]  /*deb0*/  FADD.FTZ R161, R159, R161 ;  /* 0x000000a19fa17221 */ /* 0x000fe20000010000 */
[----:B------:R-:W-:Y:S01]  /*dec0*/  MOV R65, R37 ;  /* 0x0000002500417202 */ /* 0x000fe20000000f00 */
[----:B------:R-:W2:Y:S01]  /*ded0*/  MUFU.EX2 R2, R227 ;  /* 0x000000e300027308 */ /* 0x000ea20000000800 */
[----:B------:R-:W3:Y:S01]  /*dee0*/  LDSM.16.MT88.4 R36, [R237] ;  /* 0x00000000ed24783b */ /* 0x000ee20000004200 */
[----:B------:R-:W-:Y:S01]  /*def0*/  MOV R169, R172 ;  /* 0x000000ac00a97202 */ /* 0x000fe20000000f00 */
[----:B------:R-:W-:Y:S01]  /*df00*/  FADD.FTZ R0, R137, R220 ;  /* 0x000000dc89007221 */ /* 0x000fe20000010000 */
[----:B------:R-:W-:Y:S01]  /*df10*/  MOV R197, R65 ;  /* 0x0000004100c57202 */ /* 0x000fe20000000f00 */
[C---:B------:R-:W-:Y:S01]  /*df20*/  FMUL.FTZ R65, R132.reuse, R205 ;  /* 0x000000cd84417220 */ /* 0x040fe20000410000 */
[----:B------:R-:W-:Y:S01]  /*df30*/  MOV R172, R50 ;  /* 0x0000003200ac7202 */ /* 0x000fe20000000f00 */
[----:B------:R-:W-:Y:S01]  /*df40*/  FMUL.FTZ R50, R3, R198 ;  /* 0x000000c603327220 */ /* 0x000fe20000410000 */
[----:B------:R-:W-:Y:S01]  /*df50*/  MOV R198, R64 ;  /* 0x0000004000c67202 */ /* 0x000fe20000000f00 */
[----:B------:R-:W-:Y:S01]  /*df60*/  FMUL.FTZ R64, R132, R204 ;  /* 0x000000cc84407220 */ /* 0x000fe20000410000 */
[----:B------:R-:W-:Y:S01]  /*df70*/  MUFU.EX2 R169, R169 ;  /* 0x000000a900a97308 */ /* 0x000fe20000000800 */
[----:B------:R-:W-:Y:S09]  /*df80*/  LDSM.16.MT88.4 R204, [R238+0x1800] ;  /* 0x00180000eecc783b */ /* 0x000ff20000004200 */
[----:B------:R-:W-:Y:S01]  /*df90*/  MUFU.EX2 R172, R172 ;  /* 0x000000ac00ac7308 */ /* 0x000fe20000000800 */
[----:B--2---:R-:W-:Y:S04]  /*dfa0*/  FADD.FTZ R0, R2, R0 ;  /* 0x0000000002007221 */ /* 0x004fe80000010000 */
[----:B------:R-:W-:Y:S05]  /*dfb0*/  FADD.FTZ R0, R139, R0 ;  /* 0x000000008b007221 */ /* 0x000fea0000010000 */
[----:B------:R-:W-:Y:S01]  /*dfc0*/  MUFU.EX2 R217, R176 ;  /* 0x000000b000d97308 */ /* 0x000fe20000000800 */
[-C--:B-1----:R-:W-:Y:S08]  /*dfd0*/  HMMA.16816.F32 R4, R208, R20.reuse, R4 ;  /* 0x00000014d004723c */ /* 0x082ff00000001804 */
[C---:B------:R-:W-:Y:S07]  /*dfe0*/  HMMA.16816.F32 R8, R140.reuse, R20, R8 ;  /* 0x000000148c08723c */ /* 0x040fee0000001808 */
[C---:B------:R-:W-:Y:S01]  /*dff0*/  FMUL.FTZ R20, R132.reuse, R184 ;  /* 0x000000b884147220 */ /* 0x040fe20000410000 */
[-C--:B------:R-:W-:Y:S01]  /*e000*/  HMMA.16816.F32 R12, R140, R22.reuse, R12 ;  /* 0x000000168c0c723c */ /* 0x080fe2000000180c */
[----:B------:R-:W-:Y:S03]  /*e010*/  MUFU.EX2 R184, R212 ;  /* 0x000000d400b87308 */ /* 0x000fe60000000800 */
[C---:B------:R-:W-:Y:S04]  /*e020*/  FMUL.FTZ R21, R132.reuse, R185 ;  /* 0x000000b984157220 */ /* 0x040fe80000410000 */
[C---:B------:R-:W-:Y:S03]  /*e030*/  HMMA.16816.F32 R16, R208.reuse, R22, R16 ;  /* 0x00000016d010723c */ /* 0x040fe60000001810 */
[----:B------:R-:W-:Y:S04]  /*e040*/  MUFU.EX2 R185, R222 ;  /* 0x000000de00b97308 */ /* 0x000fe80000000800 */
[C---:B------:R-:W-:Y:S01]  /*e050*/  FMUL.FTZ R22, R3.reuse, R186 ;  /* 0x000000ba03167220 */ /* 0x040fe20000410000 */
[----:B------:R-:W-:Y:S01]  /*e060*/  MOV R186, R52 ;  /* 0x0000003400ba7202 */ /* 0x000fe20000000f00 */
[C---:B------:R-:W-:Y:S03]  /*e070*/  FMUL.FTZ R23, R3.reuse, R187 ;  /* 0x000000bb03177220 */ /* 0x040fe60000410000 */
[----:B------:R-:W-:Y:S02]  /*e080*/  MOV R187, R53 ;  /* 0x0000003500bb7202 */ /* 0x000fe40000000f00 */
[----:B------:R-:W1:Y:S01]  /*e090*/  LDSM.16.MT88.4 R52, [R239] ;  /* 0x00000000ef34783b */ /* 0x000e620000004200 */
[----:B------:R-:W-:Y:S01]  /*e0a0*/  MUFU.EX2 R186, R186 ;  /* 0x000000ba00ba7308 */ /* 0x000fe20000000800 */
[-C--:B---3--:R-:W-:Y:S08]  /*e0b0*/  HMMA.16816.F32 R20, R208, R36.reuse, R20 ;  /* 0x00000024d014723c */ /* 0x088ff00000001814 */
[C---:B------:R-:W-:Y:S01]  /*e0c0*/  HMMA.16816.F32 R24, R140.reuse, R36, R24 ;  /* 0x000000248c18723c */ /* 0x040fe20000001818 */
[----:B------:R-:W-:Y:S06]  /*e0d0*/  MUFU.EX2 R187, R187 ;  /* 0x000000bb00bb7308 */ /* 0x000fec0000000800 */
[C---:B------:R-:W-:Y:S01]  /*e0e0*/  FMUL.FTZ R36, R132.reuse, R192 ;  /* 0x000000c084247220 */ /* 0x040fe20000410000 */
[-C--:B------:R-:W-:Y:S03]  /*e0f0*/  HMMA.16816.F32 R28, R140, R38.reuse, R28 ;  /* 0x000000268c1c723c */ /* 0x080fe6000000181c */
[----:B------:R-:W-:Y:S01]  /*e100*/  MUFU.EX2 R192, R219 ;  /* 0x000000db00c07308 */ /* 0x000fe20000000800 */
[C---:B------:R-:W-:Y:S04]  /*e110*/  FMUL.FTZ R37, R132.reuse, R193 ;  /* 0x000000c184257220 */ /* 0x040fe80000410000 */
[C---:B------:R-:W-:Y:S05]  /*e120*/  HMMA.16816.F32 R32, R208.reuse, R38, R32 ;  /* 0x00000026d020723c */ /* 0x040fea0000001820 */
[----:B------:R-:W2:Y:S02]  /*e130*/  MUFU.EX2 R193, R221 ;  /* 0x000000dd00c17308 */ /* 0x000ea40000000800 */
[C---:B------:R-:W-:Y:S02]  /*e140*/  FMUL.FTZ R38, R3.reuse, R194 ;  /* 0x000000c203267220 */ /* 0x040fe40000410000 */
[C---:B------:R-:W-:Y:S06]  /*e150*/  FMUL.FTZ R39, R3.reuse, R195 ;  /* 0x000000c303277220 */ /* 0x040fec0000410000 */
[----:B------:R-:W-:Y:S01]  /*e160*/  MUFU.EX2 R194, R213 ;  /* 0x000000d500c27308 */ /* 0x000fe20000000800 */
[-C--:B-1----:R-:W-:Y:S08]  /*e170*/  HMMA.16816.F32 R36, R208, R52.reuse, R36 ;  /* 0x00000034d024723c */ /* 0x082ff00000001824 */
[C---:B------:R-:W-:Y:S01]  /*e180*/  HMMA.16816.F32 R40, R140.reuse, R52, R40 ;  /* 0x000000348c28723c */ /* 0x040fe20000001828 */
[----:B------:R-:W-:Y:S06]  /*e190*/  MUFU.EX2 R219, R177 ;  /* 0x000000b100db7308 */ /* 0x000fec0000000800 */
[C---:B------:R-:W-:Y:S01]  /*e1a0*/  FMUL.FTZ R52, R132.reuse, R200 ;  /* 0x000000c884347220 */ /* 0x040fe20000410000 */
[-C--:B------:R-:W-:Y:S03]  /*e1b0*/  HMMA.16816.F32 R44, R140, R54.reuse, R44 ;  /* 0x000000368c2c723c */ /* 0x080fe6000000182c */
[----:B------:R-:W1:Y:S01]  /*e1c0*/  MUFU.EX2 R195, R218 ;  /* 0x000000da00c37308 */ /* 0x000e620000000800 */
[----:B------:R-:W-:Y:S04]  /*e1d0*/  FMUL.FTZ R53, R132, R201 ;  /* 0x000000c984357220 */ /* 0x000fe80000410000 */
[C---:B------:R-:W-:Y:S05]  /*e1e0*/  HMMA.16816.F32 R48, R208.reuse, R54, R48 ;  /* 0x00000036d030723c */ /* 0x040fea0000001830 */
[----:B------:R-:W3:Y:S02]  /*e1f0*/  MUFU.EX2 R132, R198 ;  /* 0x000000c600847308 */ /* 0x000ee40000000800 */
[C---:B------:R-:W-:Y:S02]  /*e200*/  FMUL.FTZ R54, R3.reuse, R202 ;  /* 0x000000ca03367220 */ /* 0x040fe40000410000 */
[----:B------:R-:W-:Y:S06]  /*e210*/  FMUL.FTZ R55, R3, R203 ;  /* 0x000000cb03377220 */ /* 0x000fec0000410000 */
[----:B------:R-:W4:Y:S01]  /*e220*/  MUFU.EX2 R3, R197 ;  /* 0x000000c500037308 */ /* 0x000f220000000800 */
[-C--:B------:R-:W-:Y:S08]  /*e230*/  HMMA.16816.F32 R52, R208, R144.reuse, R52 ;  /* 0x00000090d034723c */ /* 0x080ff00000001834 */
[C---:B------:R-:W-:Y:S01]  /*e240*/  HMMA.16816.F32 R56, R140.reuse, R144, R56 ;  /* 0x000000908c38723c */ /* 0x040fe20000001838 */
[----:B------:R-:W-:Y:S07]  /*e250*/  MUFU.EX2 R200, R230 ;  /* 0x000000e600c87308 */ /* 0x000fee0000000800 */
[-C--:B------:R-:W-:Y:S03]  /*e260*/  HMMA.16816.F32 R60, R140, R146.reuse, R60 ;  /* 0x000000928c3c723c */ /* 0x080fe6000000183c */
[----:B------:R-:W-:Y:S05]  /*e270*/  MUFU.EX2 R230, R228 ;  /* 0x000000e400e67308 */ /* 0x000fea0000000800 */
[C---:B------:R-:W-:Y:S01]  /*e280*/  HMMA.16816.F32 R64, R208.reuse, R146, R64 ;  /* 0x00000092d040723c */ /* 0x040fe20000001840 */
[----:B------:R-:W5:Y:S07]  /*e290*/  LDSM.16.MT88.4 R144, [R236+0x2000] ;  /* 0x00200000ec90783b */ /* 0x000f6e0000004200 */
[-C--:B-----5:R-:W-:Y:S08]  /*e2a0*/  HMMA.16816.F32 R68, R208, R144.reuse, R68 ;  /* 0x00000090d044723c */ /* 0x0a0ff00000001844 */
[C---:B------:R-:W-:Y:S08]  /*e2b0*/  HMMA.16816.F32 R72, R140.reuse, R144, R72 ;  /* 0x000000908c48723c */ /* 0x040ff00000001848 */
[-C--:B------:R-:W-:Y:S08]  /*e2c0*/  HMMA.16816.F32 R76, R140, R146.reuse, R76 ;  /* 0x000000928c4c723c */ /* 0x080ff0000000184c */
        /* <DEDUP_REMOVED lines=13> */
[C---:B------:R-:W-:Y:S07]  /*e3a0*/  HMMA.16816.F32 R120, R140.reuse, R144, R120 ;  /* 0x000000908c78723c */ /* 0x040fee0000001878 */
[----:B------:R-:W-:Y:S01]  /*e3b0*/  F2FP.PACK_AB R144, R214, R216 ;  /* 0x000000d8d690723e */ /* 0x000fe200000000ff */
[-C--:B------:R-:W-:Y:S04]  /*e3c0*/  HMMA.16816.F32 R124, R140, R146.reuse, R124 ;  /* 0x000000928c7c723c */ /* 0x080fe8000000187c */
[----:B------:R-:W-:Y:S03]  /*e3d0*/  F2FP.PACK_AB R145, R215, R170 ;  /* 0x000000aad791723e */ /* 0x000fe600000000ff */
[----:B------:R-:W-:Y:S01]  /*e3e0*/  F2FP.PACK_AB R140, R2, R137 ;  /* 0x00000089028c723e */ /* 0x000fe200000000ff */
[----:B------:R-:W-:Y:S01]  /*e3f0*/  HMMA.16816.F32 R128, R208, R146, R128 ;  /* 0x00000092d080723c */ /* 0x000fe20000001880 */
[----:B------:R5:W-:Y:S03]  /*e400*/  MUFU.EX2 R137, R191 ;  /* 0x000000bf00897308 */ /* 0x000be60000000800 */
[----:B------:R-:W-:Y:S01]  /*e410*/  F2FP.PACK_AB R142, R138, R139 ;  /* 0x0000008b8a8e723e */ /* 0x000fe200000000ff */
[----:B------:R-:W-:Y:S01]  /*e420*/  FADD.FTZ R139, R162, R157 ;  /* 0x0000009da28b7221 */ /* 0x000fe20000010000 */
[----:B------:R-:W-:Y:S01]  /*e430*/  F2FP.PACK_AB R141, R171, R224 ;  /* 0x000000e0ab8d723e */ /* 0x000fe200000000ff */
[----:B------:R-:W-:Y:S01]  /*e440*/  FADD.FTZ R2, R138, R0 ;  /* 0x000000008a027221 */ /* 0x000fe20000010000 */
[----:B--2---:R-:W-:Y:S01]  /*e450*/  F2FP.PACK_AB R143, R193, R185 ;  /* 0x000000b9c18f723e */ /* 0x004fe200000000ff */
[----:B------:R-:W-:Y:S02]  /*e460*/  FADD.FTZ R0, R158, R156 ;  /* 0x0000009c9e007221 */ /* 0x000fe40000010000 */
[----:B------:R-:W2:Y:S01]  /*e470*/  LDSM.16.MT88.4 R156, [R239+0x800] ;  /* 0x00080000ef9c783b */ /* 0x000ea20000004200 */
[----:B------:R4:W4:Y:S01]  /*e480*/  MUFU.EX2 R138, R196 ;  /* 0x000000c4008a7308 */ /* 0x0009220000000800 */
[----:B------:R-:W-:Y:S01]  /*e490*/  FADD.FTZ R160, R160, R0 ;  /* 0x00000000a0a07221 */ /* 0x000fe20000010000 */
[----:B-1----:R-:W-:Y:S01]  /*e4a0*/  F2FP.PACK_AB R146, R192, R195 ;  /* 0x000000c3c092723e */ /* 0x002fe200000000ff */
[-C--:B------:R-:W-:Y:S05]  /*e4b0*/  HMMA.16816.F32 R4, R140, R148.reuse, R4 ;  /* 0x000000948c04723c */ /* 0x080fea0000001804 */
[----:B------:R-:W-:Y:S01]  /*e4c0*/  F2FP.PACK_AB R147, R184, R194 ;  /* 0x000000c2b893723e */ /* 0x000fe200000000ff */
[----:B---3--:R-:W-:Y:S06]  /*e4d0*/  FADD.FTZ R0, R132, R2 ;  /* 0x0000000284007221 */ /* 0x008fec0000010000 */
[C---:B------:R-:W-:Y:S04]  /*e4e0*/  HMMA.16816.F32 R8, R144.reuse, R148, R8 ;  /* 0x000000949008723c */ /* 0x040fe80000001808 */
[----:B-----5:R-:W-:Y:S01]  /*e4f0*/  MOV R191, R190 ;  /* 0x000000be00bf7202 */ /* 0x020fe20000000f00 */
[----:B----4-:R-:W-:Y:S01]  /*e500*/  FADD.FTZ R0, R3, R0 ;  /* 0x0000000003007221 */ /* 0x010fe20000010000 */
[----:B------:R-:W-:Y:S02]  /*e510*/  MOV R190, R189 ;  /* 0x000000bd00be7202 */ /* 0x000fe40000000f00 */
[-C--:B------:R-:W-:Y:S01]  /*e520*/  HMMA.16816.F32 R12, R144, R150.reuse, R12 ;  /* 0x00000096900c723c */ /* 0x080fe2000000180c */
[----:B------:R-:W-:Y:S01]  /*e530*/  LDSM.16.MT88.4 R196, [R239+0x1800] ;  /* 0x00180000efc4783b */ /* 0x000fe20000004200 */
[----:B------:R1:W-:Y:S02]  /*e540*/  MUFU.EX2 R228, R190 ;  /* 0x000000be00e47308 */ /* 0x0003e40000000800 */
[----:B------:R-:W-:Y:S01]  /*e550*/  MOV R189, R183 ;  /* 0x000000b700bd7202 */ /* 0x000fe20000000f00 */
[----:B------:R-:W-:Y:S01]  /*e560*/  FADD.FTZ R0, R138, R0 ;  /* 0x000000008a007221 */ /* 0x000fe20000010000 */
[----:B------:R-:W-:Y:S02]  /*e570*/  MOV R183, R178 ;  /* 0x000000b200b77202 */ /* 0x000fe40000000f00 */
[C---:B------:R-:W-:Y:S01]  /*e580*/  HMMA.16816.F32 R16, R140.reuse, R150, R16 ;  /* 0x000000968c10723c */ /* 0x040fe20000001810 */
[----:B------:R-:W3:Y:S03]  /*e590*/  LDSM.16.MT88.4 R148, [R238+0x800] ;  /* 0x00080000ee94783b */ /* 0x000ee60000004200 */
[----:B------:R-:W-:Y:S01]  /*e5a0*/  MUFU.EX2 R225, R189 ;  /* 0x000000bd00e17308 */ /* 0x000fe20000000800 */
[----:B------:R-:W-:Y:S01]  /*e5b0*/  MOV R178, R168 ;  /* 0x000000a800b27202 */ /* 0x000fe20000000f00 */
[----:B------:R-:W-:Y:S01]  /*e5c0*/  FADD.FTZ R2, R137, R0 ;  /* 0x0000000089027221 */ /* 0x000fe20000010000 */
[----:B------:R-:W-:Y:S01]  /*e5d0*/  MOV R168, R173 ;  /* 0x000000ad00a87202 */ /* 0x000fe20000000f00 */
[-C--:B------:R-:W-:Y:S04]  /*e5e0*/  HMMA.16816.F32 R20, R140, R152.reuse, R20 ;  /* 0x000000988c14723c */ /* 0x080fe80000001814 */
[----:B------:R-:W-:Y:S02]  /*e5f0*/  FADD.FTZ R0, R164, R161 ;  /* 0x000000a1a4007221 */ /* 0x000fe40000010000 */
[----:B------:R-:W-:Y:S02]  /*e600*/  MUFU.EX2 R173, R229 ;  /* 0x000000e500ad7308 */ /* 0x000fe40000000800 */
[C---:B------:R-:W-:Y:S04]  /*e610*/  HMMA.16816.F32 R24, R144.reuse, R152, R24 ;  /* 0x000000989018723c */ /* 0x040fe80000001818 */
[----:B-1----:R-:W-:Y:S02]  /*e620*/  MOV R190, R183 ;  /* 0x000000b700be7202 */ /* 0x002fe40000000f00 */
[----:B------:R-:W-:Y:S02]  /*e630*/  MOV R183, R181 ;  /* 0x000000b500b77202 */ /* 0x000fe40000000f00 */
[-C--:B------:R-:W-:Y:S01]  /*e640*/  HMMA.16816.F32 R28, R144, R154.reuse, R28 ;  /* 0x0000009a901c723c */ /* 0x080fe2000000181c */
[----:B------:R-:W-:Y:S03]  /*e650*/  MUFU.EX2 R227, R190 ;  /* 0x000000be00e37308 */ /* 0x000fe60000000800 */
[----:B------:R-:W-:Y:S02]  /*e660*/  MOV R181, R179 ;  /* 0x000000b300b57202 */ /* 0x000fe40000000f00 */
[----:B------:R-:W-:Y:S02]  /*e670*/  MOV R179, R165 ;  /* 0x000000a500b37202 */ /* 0x000fe40000000f00 */
[C---:B------:R-:W-:Y:S01]  /*e680*/  HMMA.16816.F32 R32, R140.reuse, R154, R32 ;  /* 0x0000009a8c20723c */ /* 0x040fe20000001820 */
[----:B------:R-:W1:Y:S02]  /*e690*/  LDSM.16.MT88.4 R152, [R236+0x2800] ;  /* 0x00280000ec98783b */ /* 0x000e640000004200 */
[----:B------:R-:W-:Y:S05]  /*e6a0*/  MUFU.EX2 R222, R181 ;  /* 0x000000b500de7308 */ /* 0x000fea0000000800 */
[-C--:B--2---:R-:W-:Y:S05]  /*e6b0*/  HMMA.16816.F32 R36, R140, R156.reuse, R36 ;  /* 0x0000009c8c24723c */ /* 0x084fea0000001824 */
[----:B------:R2:W-:Y:S03]  /*e6c0*/  MUFU.EX2 R229, R191 ;  /* 0x000000bf00e57308 */ /* 0x0005e60000000800 */
[C---:B------:R-:W-:Y:S07]  /*e6d0*/  HMMA.16816.F32 R40, R144.reuse, R156, R40 ;  /* 0x0000009c9028723c */ /* 0x040fee0000001828 */
[----:B------:R-:W-:Y:S01]  /*e6e0*/  MUFU.EX2 R168, R168 ;  /* 0x000000a800a87308 */ /* 0x000fe20000000800 */
[-C--:B------:R-:W-:Y:S08]  /*e6f0*/  HMMA.16816.F32 R44, R144, R158.reuse, R44 ;  /* 0x0000009e902c723c */ /* 0x080ff0000000182c */
[C---:B------:R-:W-:Y:S01]  /*e700*/  HMMA.16816.F32 R48, R140.reuse, R158, R48 ;  /* 0x0000009e8c30723c */ /* 0x040fe20000001830 */
[----:B------:R-:W4:Y:S01]  /*e710*/  LDSM.16.MT88.4 R156, [R237+0x2800] ;  /* 0x00280000ed9c783b */ /* 0x000f220000004200 */
[----:B------:R-:W-:Y:S02]  /*e720*/  MUFU.EX2 R220, R179 ;  /* 0x000000b300dc7308 */ /* 0x000fe40000000800 */
[----:B--2---:R-:W-:Y:S02]  /*e730*/  MOV R191, R182 ;  /* 0x000000b600bf7202 */ /* 0x004fe40000000f00 */
[----:B------:R-:W-:Y:S02]  /*e740*/  MOV R182, R180 ;  /* 0x000000b400b67202 */ /* 0x000fe40000000f00 */
[-C--:B---3--:R-:W-:Y:S04]  /*e750*/  HMMA.16816.F32 R52, R140, R148.reuse, R52 ;  /* 0x000000948c34723c */ /* 0x088fe80000001834 */
[----:B------:R-:W-:Y:S01]  /*e760*/  MOV R180, R166 ;  /* 0x000000a600b47202 */ /* 0x000fe20000000f00 */
[----:B------:R-:W2:Y:S03]  /*e770*/  MUFU.EX2 R223, R182 ;  /* 0x000000b600df7308 */ /* 0x000ea60000000800 */
[C---:B------:R-:W-:Y:S07]  /*e780*/  HMMA.16816.F32 R56, R144.reuse, R148, R56 ;  /* 0x000000949038723c */ /* 0x040fee0000001838 */
[----:B------:R-:W3:Y:S01]  /*e790*/  MUFU.EX2 R221, R180 ;  /* 0x000000b400dd7308 */ /* 0x000ee20000000800 */
[-C--:B------:R-:W-:Y:S08]  /*e7a0*/  HMMA.16816.F32 R60, R144, R150.reuse, R60 ;  /* 0x00000096903c723c */ /* 0x080ff0000000183c */
[C---:B------:R-:W-:Y:S01]  /*e7b0*/  HMMA.16816.F32 R64, R140.reuse, R150, R64 ;  /* 0x000000968c40723c */ /* 0x040fe20000001840 */
[----:B------:R-:W5:Y:S01]  /*e7c0*/  LDSM.16.MT88.4 R148, [R239+0x2800] ;  /* 0x00280000ef94783b */ /* 0x000f620000004200 */
[----:B------:R-:W4:Y:S02]  /*e7d0*/  MUFU.EX2 R218, R178 ;  /* 0x000000b200da7308 */ /* 0x000f240000000800 */
[----:B--2---:R-:W-:Y:S04]  /*e7e0*/  F2FP.PACK_AB R208, R222, R223 ;  /* 0x000000dfded0723e */ /* 0x004fe800000000ff */
[-C--:B-1----:R-:W-:Y:S04]  /*e7f0*/  HMMA.16816.F32 R68, R140, R152.reuse, R68 ;  /* 0x000000988c44723c */ /* 0x082fe80000001844 */
[----:B---3--:R-:W-:Y:S04]  /*e800*/  F2FP.PACK_AB R210, R220, R221 ;  /* 0x000000dddcd2723e */ /* 0x008fe800000000ff */
[C---:B------:R-:W-:Y:S08]  /*e810*/  HMMA.16816.F32 R72, R144.reuse, R152, R72 ;  /* 0x000000989048723c */ /* 0x040ff00000001848 */
[-C--:B------:R-:W-:Y:S04]  /*e820*/  HMMA.16816.F32 R76, R144, R154.reuse, R76 ;  /* 0x0000009a904c723c */ /* 0x080fe8000000184c */
[----:B----4-:R-:W-:Y:S04]  /*e830*/  F2FP.PACK_AB R209, R219, R218 ;  /* 0x000000dadbd1723e */ /* 0x010fe800000000ff */
[C---:B------:R-:W-:Y:S01]  /*e840*/  HMMA.16816.F32 R80, R140.reuse, R154, R80 ;  /* 0x0000009a8c50723c */ /* 0x040fe20000001850 */
[----:B------:R-:W1:Y:S07]  /*e850*/  LDSM.16.MT88.4 R152, [R238+0x2800] ;  /* 0x00280000ee98783b */ /* 0x000e6e0000004200 */
[-C--:B------:R-:W-:Y:S08]  /*e860*/  HMMA.16816.F32 R84, R140, R156.reuse, R84 ;  /* 0x0000009c8c54723c */ /* 0x080ff00000001854 */
[C---:B------:R-:W-:Y:S08]  /*e870*/  HMMA.16816.F32 R88, R144.reuse, R156, R88 ;  /* 0x0000009c9058723c */ /* 0x040ff00000001858 */
[-C--:B------:R-:W-:Y:S08]  /*e880*/  HMMA.16816.F32 R92, R144, R158.reuse, R92 ;  /* 0x0000009e905c723c */ /* 0x080ff0000000185c */
        /* <DEDUP_REMOVED lines=13> */
[----:B------:R-:W-:Y:S01]  /*e960*/  F2FP.PACK_AB R146, R137, R138 ;  /* 0x0000008a8992723e */ /* 0x000fe200000000ff */
[----:B------:R-:W-:Y:S01]  /*e970*/  FADD.FTZ R137, R163, R160 ;  /* 0x000000a0a3897221 */ /* 0x000fe20000010000 */
[----:B------:R-:W-:Y:S01]  /*e980*/  F2FP.PACK_AB R145, R187, R186 ;  /* 0x000000babb91723e */ /* 0x000fe200000000ff */
[----:B------:R4:W-:Y:S01]  /*e990*/  MUFU.EX2 R138, R191 ;  /* 0x000000bf008a7308 */ /* 0x0009e20000000800 */
[----:B------:R-:W-:Y:S01]  /*e9a0*/  F2FP.PACK_AB R147, R174, R172 ;  /* 0x000000acae93723e */ /* 0x000fe200000000ff */
[----:B------:R-:W-:Y:S03]  /*e9b0*/  LDSM.16.MT88.4 R160, [R236+0x3000] ;  /* 0x00300000eca0783b */ /* 0x000fe60000004200 */
[----:B------:R-:W-:Y:S01]  /*e9c0*/  F2FP.PACK_AB R140, R200, R231 ;  /* 0x000000e7c88c723e */ /* 0x000fe200000000ff */
[----:B------:R-:W-:Y:S01]  /*e9d0*/  FADD.FTZ R3, R224, R139 ;  /* 0x0000008be0037221 */ /* 0x000fe20000010000 */
[----:B------:R-:W-:Y:S01]  /*e9e0*/  F2FP.PACK_AB R142, R245, R173 ;  /* 0x000000adf58e723e */ /* 0x000fe200000000ff */
[-C--:B--2---:R-:W-:Y:S02]  /*e9f0*/  HMMA.16816.F32 R4, R144, R156.reuse, R4 ;  /* 0x0000009c9004723c */ /* 0x084fe40000001804 */
[----:B------:R2:W5:Y:S03]  /*ea00*/  MUFU.EX2 R139, R167 ;  /* 0x000000a7008b7308 */ /* 0x0005660000000800 */
[----:B------:R-:W-:Y:S01]  /*ea10*/  F2FP.PACK_AB R141, R252, R230 ;  /* 0x000000e6fc8d723e */ /* 0x000fe200000000ff */
[----:B------:R-:W-:Y:S01]  /*ea20*/  FADD.FTZ R132, R216, R0 ;  /* 0x00000000d8847221 */ /* 0x000fe20000010000 */
[----:B------:R-:W-:Y:S01]  /*ea30*/  F2FP.PACK_AB R143, R228, R229 ;  /* 0x000000e5e48f723e */ /* 0x000fe200000000ff */
[----:B------:R-:W-:Y:S04]  /*ea40*/  FADD.FTZ R0, R169, R2 ;  /* 0x00000002a9007221 */ /* 0x000fe80000010000 */
[----:B------:R1:W-:Y:S01]  /*ea50*/  MUFU.EX2 R224, R183 ;  /* 0x000000b700e07308 */ /* 0x0003e20000000800 */
[----:B------:R-:W-:Y:S01]  /*ea60*/  FADD.FTZ R132, R214, R132 ;  /* 0x00000084d6847221 */ /* 0x000fe20000010000 */
[C---:B------:R-:W-:Y:S01]  /*ea70*/  HMMA.16816.F32 R8, R140.reuse, R156, R8 ;  /* 0x0000009c8c08723c */ /* 0x040fe20000001808 */
[----:B----4-:R-:W-:Y:S03]  /*ea80*/  LDSM.16.MT88.4 R188, [R237+0x1800] ;  /* 0x00180000edbc783b */ /* 0x010fe60000004200 */
[----:B------:R-:W-:Y:S02]  /*ea90*/  FADD.FTZ R0, R168, R0 ;  /* 0x00000000a8007221 */ /* 0x000fe40000010000 */
[----:B------:R-:W-:Y:S02]  /*eaa0*/  FADD.FTZ R3, R171, R3 ;  /* 0x00000003ab037221 */ /* 0x000fe40000010000 */
[-C--:B------:R-:W-:Y:S01]  /*eab0*/  HMMA.16816.F32 R12, R140, R158.reuse, R12 ;  /* 0x0000009e8c0c723c */ /* 0x080fe2000000180c */
[----:B------:R-:W4:Y:S01]  /*eac0*/  MUFU.EX2 R216, R175 ;  /* 0x000000af00d87308 */ /* 0x000f220000000800 */
[----:B--2---:R-:W-:Y:S02]  /*ead0*/  LDSM.16.MT88.4 R164, [R237+0x3000] ;  /* 0x00300000eda4783b */ /* 0x004fe40000004200 */
[----:B-----5:R-:W-:Y:S04]  /*eae0*/  FADD.FTZ R0, R139, R0 ;  /* 0x000000008b007221 */ /* 0x020fe80000010000 */
[C---:B------:R-:W-:Y:S02]  /*eaf0*/  HMMA.16816.F32 R16, R144.reuse, R158, R16 ;  /* 0x0000009e9010723c */ /* 0x040fe40000001810 */
[----:B------:R-:W2:Y:S02]  /*eb00*/  LDSM.16.MT88.4 R156, [R238+0x1000] ;  /* 0x00100000ee9c783b */ /* 0x000ea40000004200 */
[----:B------:R-:W-:Y:S04]  /*eb10*/  FADD.FTZ R0, R138, R0 ;  /* 0x000000008a007221 */ /* 0x000fe80000010000 */
[-C--:B---3--:R-:W-:Y:S02]  /*eb20*/  HMMA.16816.F32 R20, R144, R148.reuse, R20 ;  /* 0x000000949014723c */ /* 0x088fe40000001814 */
[----:B-1----:R-:W-:Y:S06]  /*eb30*/  LDSM.16.MT88.4 R180, [R236+0x1800] ;  /* 0x00180000ecb4783b */ /* 0x002fec0000004200 */
[C---:B------:R-:W-:Y:S02]  /*eb40*/  HMMA.16816.F32 R24, R140.reuse, R148, R24 ;  /* 0x000000948c18723c */ /* 0x040fe40000001818 */
[----:B------:R1:W-:Y:S02]  /*eb50*/  STL [R1+0x4], R0 ;  /* 0x0000040001007387 */ /* 0x0003e40000100800 */
[----:B----4-:R-:W-:Y:S04]  /*eb60*/  F2FP.PACK_AB R211, R216, R217 ;  /* 0x000000d9d8d3723e */ /* 0x010fe800000000ff */
[-C--:B------:R-:W-:Y:S08]  /*eb70*/  HMMA.16816.F32 R28, R140, R150.reuse, R28 ;  /* 0x000000968c1c723c */ /* 0x080ff0000000181c */
[C---:B------:R-:W-:Y:S01]  /*eb80*/  HMMA.16816.F32 R32, R144.reuse, R150, R32 ;  /* 0x000000969020723c */ /* 0x040fe20000001820 */
[----:B------:R-:W3:Y:S07]  /*eb90*/  LDSM.16.MT88.4 R148, [R239+0x3000] ;  /* 0x00300000ef94783b */ /* 0x000eee0000004200 */
[-C--:B------:R-:W-:Y:S04]  /*eba0*/  HMMA.16816.F32 R36, R144, R152.reuse, R36 ;  /* 0x000000989024723c */ /* 0x080fe80000001824 */
[----:B-1----:R-:W-:Y:S01]  /*ebb0*/  FADD.FTZ R0, R170, R137 ;  /* 0x00000089aa007221 */ /* 0x002fe20000010000 */
[----:B------:R-:W-:Y:S03]  /*ebc0*/  MOV R137, R172 ;  /* 0x000000ac00897202 */ /* 0x000fe60000000f00 */
[C---:B------:R-:W-:Y:S04]  /*ebd0*/  HMMA.16816.F32 R40, R140.reuse, R152, R40 ;  /* 0x000000988c28723c */ /* 0x040fe80000001828 */
[----:B------:R-:W-:Y:S01]  /*ebe0*/  FADD.FTZ R2, R215, R0 ;  /* 0x00000000d7027221 */ /* 0x000fe20000010000 */
[----:B------:R-:W-:Y:S01]  /*ebf0*/  MOV R0, R185 ;  /* 0x000000b900007202 */ /* 0x000fe20000000f00 */
[----:B------:R-:W-:Y:S02]  /*ec00*/  LDSM.16.MT88.4 R212, [R236+0x3800] ;  /* 0x00380000ecd4783b */ /* 0x000fe40000004200 */
[-C--:B------:R-:W-:Y:S04]  /*ec10*/  HMMA.16816.F32 R44, R140, R154.reuse, R44 ;  /* 0x0000009a8c2c723c */ /* 0x080fe8000000182c */
[----:B------:R-:W-:Y:S04]  /*ec20*/  FADD.FTZ R0, R0, R3 ;  /* 0x0000000300007221 */ /* 0x000fe80000010000 */
[C---:B------:R-:W-:Y:S01]  /*ec30*/  HMMA.16816.F32 R48, R144.reuse, R154, R48 ;  /* 0x0000009a9030723c */ /* 0x040fe20000001830 */
[----:B------:R-:W1:Y:S07]  /*ec40*/  LDSM.16.MT88.4 R152, [R238+0x3000] ;  /* 0x00300000ee98783b */ /* 0x000e6e0000004200 */
[-C--:B--2---:R-:W-:Y:S08]  /*ec50*/  HMMA.16816.F32 R52, R144, R156.reuse, R52 ;  /* 0x0000009c9034723c */ /* 0x084ff00000001834 */
        /* <DEDUP_REMOVED lines=62> */
[----:B------:R-:W-:Y:S04]  /*f040*/  FADD.FTZ R0, R22, R0 ;  /* 0x0000000016007221 */ /* 0x000fe80000010000 */
        /* <DEDUP_REMOVED lines=23> */
[-C--:B--2---:R-:W-:Y:S01]  /*f1c0*/  HMMA.16816.F32 R100, R140, R8.reuse, R100 ;  /* 0x000000088c64723c */ /* 0x084fe20000001864 */
[----:B------:R1:W-:Y:S03]  /*f1d0*/  STL [R1], R4 ;  /* 0x0000000401007387 */ /* 0x0003e60000100800 */
[----:B------:R-:W-:Y:S02]  /*f1e0*/  FADD.FTZ R2, R222, R5 ;  /* 0x00000005de027221 */ /* 0x000fe40000010000 */
[----:B------:R-:W-:Y:S02]  /*f1f0*/  FADD.FTZ R0, R219, R3 ;  /* 0x00000003db007221 */ /* 0x000fe40000010000 */
[C---:B------:R-:W-:Y:S04]  /*f200*/  HMMA.16816.F32 R104, R208.reuse, R8, R104 ;  /* 0x00000008d068723c */ /* 0x040fe80000001868 */
[----:B------:R-:W-:Y:S02]  /*f210*/  FADD.FTZ R3, R221, R2 ;  /* 0x00000002dd037221 */ /* 0x000fe40000010000 */
[----:B------:R-:W-:Y:S01]  /*f220*/  FADD.FTZ R2, R217, R0 ;  /* 0x00000000d9027221 */ /* 0x000fe20000010000 */
[----:B------:R-:W-:Y:S01]  /*f230*/  IADD3 R0, R248, -0x1, RZ ;  /* 0xfffffffff8007810 */ /* 0x000fe20007ffe0ff */
[-C--:B------:R-:W-:Y:S04]  /*f240*/  HMMA.16816.F32 R108, R208, R10.reuse, R108 ;  /* 0x0000000ad06c723c */ /* 0x080fe8000000186c */
[----:B------:R-:W-:Y:S01]  /*f250*/  FADD.FTZ R3, R220, R3 ;  /* 0x00000003dc037221 */ /* 0x000fe20000010000 */
[----:B------:R-:W-:Y:S01]  /*f260*/  MOV R248, R0 ;  /* 0x0000000000f87202 */ /* 0x000fe20000000f00 */
[----:B------:R-:W-:Y:S02]  /*f270*/  FADD.FTZ R2, R216, R2 ;  /* 0x00000002d8027221 */ /* 0x000fe40000010000 */
[C---:B------:R-:W-:Y:S01]  /*f280*/  HMMA.16816.F32 R112, R140.reuse, R10, R112 ;  /* 0x0000000a8c70723c */ /* 0x040fe20000001870 */
[----:B------:R1:W-:Y:S04]  /*f290*/  STL [R1+0x8], R3 ;  /* 0x0000080301007387 */ /* 0x0003e80000100800 */
[----:B------:R1:W-:Y:S03]  /*f2a0*/  STL [R1+0xc], R2 ;  /* 0x00000c0201007387 */ /* 0x0003e60000100800 */
[-C--:B---3--:R-:W-:Y:S08]  /*f2b0*/  HMMA.16816.F32 R116, R140, R12.reuse, R116 ;  /* 0x0000000c8c74723c */ /* 0x088ff00000001874 */
[C---:B------:R-:W-:Y:S08]  /*f2c0*/  HMMA.16816.F32 R120, R208.reuse, R12, R120 ;  /* 0x0000000cd078723c */ /* 0x040ff00000001878 */
[-C--:B------:R-:W-:Y:S08]  /*f2d0*/  HMMA.16816.F32 R124, R208, R14.reuse, R124 ;  /* 0x0000000ed07c723c */ /* 0x080ff0000000187c */
[----:B------:R-:W-:Y:S07]  /*f2e0*/  HMMA.16816.F32 R128, R140, R14, R128 ;  /* 0x0000000e8c80723c */ /* 0x000fee0000001880 */
[----:B------:R-:W-:Y:S01]  /*f2f0*/  MOV R140, R133 ;  /* 0x00000085008c7202 */ /* 0x000fe20000000f00 */
[----:B-1----:R-:W-:-:S11]  /*f300*/  @P0 BRA `(.L_x_3833) ;  /* 0xffffbff000000947 */ /* 0x002fd6000383ffff */
.L_x_3826:
[----:B------:R-:W-:Y:S05]  /*f310*/  BRA.DIV ~URZ, `(.L_x_3834) ;  /* 0x00006fa27f007947 */ /* 0x000fea000b800000 */
[----:B-1----:R-:W2:Y:S04]  /*f320*/  LDL R0, [R1+0x4] ;  /* 0x0000040001007983 */ /* 0x002ea80000100800 */
[----:B--2---:R1:W2:Y:S02]  /*f330*/  SHFL.BFLY PT, R6, R0, 0x2, 0x1f ;  /* 0x0c401f0000067f89 */ /* 0x0042a400000e0000 */
.L_x_3914:
[----:B-1----:R-:W3:Y:S02]  /*f340*/  LDL.LU R0, [R1+0x4] ;  /* 0x0000040001007983 */ /* 0x002ee40000300800 */
[----:B--23--:R-:W-:Y:S01]  /*f350*/  FADD.FTZ R6, R6, R0 ;  /* 0x0000000006067221 */ /* 0x00cfe20000010000 */
[----:B------:R-:W-:Y:S05]  /*f360*/  BRA.DIV ~URZ, `(.L_x_3835) ;  /* 0x00006fb27f007947 */ /* 0x000fea000b800000 */
[----:B------:R-:W2:Y:S04]  /*f370*/  LDL.LU R2, [R1] ;  /* 0x0000000001027983 */ /* 0x000ea80000300800 */
        /* <DEDUP_REMOVED lines=14> */
[----:B---3--:R-:W-:Y:S02]  /*f460*/  FADD.FTZ R4, R4, R3 ;  /* 0x0000000304047221 */ /* 0x008fe40000010000 */
.L_x_3915:
        /* <DEDUP_REMOVED lines=24> */
[----:B------:R4:W5:Y:S01]  /*f5f0*/  @P2 MUFU.LG2 R6, R5 ;  /* 0x0000000500062308 */ /* 0x0009620000000c00 */
        /* <DEDUP_REMOVED lines=8> */
[----:B----4-:R-:W-:Y:S01]  /*f680*/  @P3 MOV R5, 0x3f317218 ;  /* 0x3f31721800053802 */ /* 0x010fe20000000f00 */
        /* <DEDUP_REMOVED lines=16> */
[----:B------:R4:W1:Y:S01]  /*f790*/  @P1 MUFU.LG2 R3, R4 ;  /* 0x0000000400031308 */ /* 0x0008620000000c00 */
[----:B--2---:R-:W-:-:S02]  /*f7a0*/  FMUL.FTZ R176, R0, R176 ;  /* 0x000000b000b07220 */ /* 0x004fc40000410000 */
        /* <DEDUP_REMOVED lines=32> */
[----:B------:R-:W-:Y:S01]  /*f9b0*/  MOV R0, RZ ;  /* 0x000000ff00007202 */ /* 0x000fe20000000f00 */
[C---:B---3--:R-:W-:Y:S02]  /*f9c0*/  FMUL.FTZ R172, R2.reuse, R172 ;  /* 0x000000ac02ac7220 */ /* 0x048fe40000410000 */
[C---:B------:R-:W-:Y:S02]  /*f9d0*/  FMUL.FTZ R55, R2.reuse, R173 ;  /* 0x000000ad02377220 */ /* 0x040fe40000410000 */
[C---:B------:R-:W-:Y:S01]  /*f9e0*/  FMUL.FTZ R168, R2.reuse, R168 ;  /* 0x000000a802a87220 */ /* 0x040fe20000410000 */
[----:B------:R-:W-:Y:S01]  /*f9f0*/  @P0 MUFU.RCP R0, R7 ;  /* 0x0000000700000308 */ /* 0x000fe20000001000 */
        /* <DEDUP_REMOVED lines=31> */
[----:B-----5:R-:W-:Y:S02]  /*fbf0*/  @P2 FMUL.FTZ R8, R6, 0.69314718246459960938 ;  /* 0x3f31721806082820 */ /* 0x020fe40000410000 */
[----:B------:R-:W-:-:S02]  /*fc00*/  @P1 FMUL.FTZ R6, R3, 0.69314718246459960938 ;  /* 0x3f31721803061820 */ /* 0x000fc40000410000 */
[----:B------:R-:W-:Y:S02]  /*fc10*/  @P1 FMUL.FTZ R3, R13, c[0x0][0x2d0] ;  /* 0x0000b4000d031a20 */ /* 0x000fe40000410000 */
[----:B------:R-:W-:Y:S02]  /*fc20*/  @P2 FMUL.FTZ R4, R4, c[0x0][0x2d0] ;  /* 0x0000b40004042a20 */ /* 0x000fe40000410000 */
[----:B------:R-:W-:Y:S01]  /*fc30*/  @P1 FFMA.FTZ R61, R3, R134, R6 ;  /* 0x00000086033d1223 */ /* 0x000fe20000010006 */
[----:B------:R-:W-:Y:S01]  /*fc40*/  @P0 MOV R3, 0x3f317218 ;  /* 0x3f31721800030802 */ /* 0x000fe20000000f00 */
[----:B------:R-:W-:Y:S02]  /*fc50*/  @P3 FMUL.FTZ R5, R5, c[0x0][0x2d0] ;  /* 0x0000b40005053a20 */ /* 0x000fe40000410000 */
[----:B------:R-:W-:Y:S01]  /*fc60*/  @P2 FFMA.FTZ R60, R4, R135, R8 ;  /* 0x00000087043c2223 */ /* 0x000fe20000010008 */
[----:B------:R-:W-:Y:S01]  /*fc70*/  MOV R4, 0x1 ;  /* 0x0000000100047802 */ /* 0x000fe20000000f00 */
        /* <DEDUP_REMOVED lines=35> */
[----:B------:R-:W-:Y:S01]  /*feb0*/  PRMT R0, R4, 0x7610, R0 ;  /* 0x0000761004007816 */ /* 0x000fe20000000000 */
[----:B------:R-:W-:Y:S02]  /*fec0*/  @P0 FFMA.FTZ R58, R3, R133, R2 ;  /* 0x00000085033a0223 */ /* 0x000fe40000010002 */
.L_x_3781:
[----:B------:R2:W5:Y:S01]  /*fed0*/  LDL R8, [R1+0x58] ;  /* 0x0000580001087983 */ /* 0x0005620000100800 */
[----:B------:R-:W-:Y:S03]  /*fee0*/  BSSY B0, `(.L_x_3836) ;  /* 0x0000012000007945 */ /* 0x000fe60003800000 */
[----:B------:R-:W3:Y:S02]  /*fef0*/  S2R R63, SR_TID.X ;  /* 0x00000000003f7919 */ /* 0x000ee40000002100 */
[----:B---3--:R-:W-:-:S13]  /*ff00*/  LOP3.LUT P4, RZ, R63, 0x7f, RZ, 0xc0, !PT ;  /* 0x0000007f3fff7812 */ /* 0x008fda000788c0ff */
[----:B------:R-:W-:Y:S05]  /*ff10*/  @P4 BRA `(.L_x_3837) ;  /* 0x000000e000004947 */ /* 0x000fea0003800000 */
[----:B--2---:R-:W2:Y:S01]  /*ff20*/  S2R R4, SR_LANEID ;  /* 0x0000000000047919 */ /* 0x004ea20000000000 */
[----:B------:R-:W-:Y:S01]  /*ff30*/  VOTEU.ANY UR4, UPT, PT ;  /* 0x0000000000047886 */ /* 0x000fe200038e0100 */
[----:B-1----:R-:W-:Y:S01]  /*ff40*/  IMAD.MOV.U32 R6, RZ, RZ, c[0x0][0x580] ;  /* 0x00016000ff067624 */ /* 0x002fe200078e00ff */
[----:B------:R-:W2:Y:S01]  /*ff50*/  FLO.U32 R3, UR4 ;  /* 0x0000000400037d00 */ /* 0x000ea200080e0000 */
[----:B------:R-:W-:-:S07]  /*ff60*/  IMAD.MOV.U32 R7, RZ, RZ, c[0x0][0x584] ;  /* 0x00016100ff077624 */ /* 0x000fce00078e00ff */
[----:B------:R-:W1:Y:S01]  /*ff70*/  POPC R2, UR4 ;  /* 0x0000000400027d09 */ /* 0x000e620008000000 */
[----:B--2---:R-:W-:-:S13]  /*ff80*/  ISETP.EQ.U32.AND P0, PT, R3, R4, PT ;  /* 0x000000040300720c */ /* 0x004fda0003f02070 */
[----:B-1----:R-:W2:Y:S04]  /*ff90*/  @P0 ATOMG.E.ADD.STRONG.GPU PT, R2, [R6.64], R2 ;  /* 0x00000002060209a8 */ /* 0x002ea800081ee1c6 */
[----:B------:R-:W1:Y:S04]  /*ffa0*/  S2R R4, SR_LTMASK ;  /* 0x0000000000047919 */ /* 0x000e680000003900 */
[----:B--2---:R1:W2:Y:S02]  /*ffb0*/  SHFL.IDX PT, R3, R2, R3, 0x1f ;  /* 0x00001f0302037589 */ /* 0x0042a400000e0000 */
[----:B-1----:R-:W-:-:S06]  /*ffc0*/  LOP3.LUT R2, R4, UR4, RZ, 0xc0, !PT ;  /* 0x0000000404027c12 */ /* 0x002fcc000f8ec0ff */
[----:B------:R-:W2:Y:S02]  /*ffd0*/  POPC R2, R2 ;  /* 0x0000000200027309 */ /* 0x000ea40000000000 */
[----:B--2--5:R-:W-:-:S05]  /*ffe0*/  IADD3 R8, R3, c[0x0][0xc], R2 ;  /* 0x0000030003087a10 */ /* 0x024fca0007ffe002 */
[----:B------:R1:W-:Y:S02]  /*fff0*/  STL [R1+0x58], R8 ;  /* 0x0000580801007387 */ /* 0x0003e40000100800 */
.L_x_3837:
[----:B--2---:R-:W-:Y:S05]  /*10000*/  BSYNC B0 ;  /* 0x0000000000007941 */ /* 0x004fea0003800000 */
.L_x_3836:
        /* <DEDUP_REMOVED lines=10> */
[----:B------:R-:W4:Y:S04]  /*100b0*/  LDL R65, [R1+0x70] ;  /* 0x0000700001417983 */ /* 0x000f280000100800 */
[----:B------:R-:W4:Y:S04]  /*100c0*/  LDL R64, [R1+0x74] ;  /* 0x0000740001407983 */ /* 0x000f280000100800 */
[----:B------:R-:W4:Y:S01]  /*100d0*/  LDL R62, [R1+0x6c] ;  /* 0x00006c00013e7983 */ /* 0x000f220000100800 */
        /* <DEDUP_REMOVED lines=58> */
[----:B-1----:R-:W-:Y:S02]  /*10480*/  F2FP.PACK_AB R8, R117, R116 ;  /* 0x000000747508723e */ /* 0x002fe400000000ff */
[----:B------:R-:W-:Y:S02]  /*10490*/  F2FP.PACK_AB R7, R119, R118 ;  /* 0x000000767707723e */ /* 0x000fe400000000ff */
[----:B------:R-:W-:Y:S02]  /*104a0*/  F2FP.PACK_AB R4, R129, R128 ;  /* 0x000000808104723e */ /* 0x000fe400000000ff */
[----:B------:R-:W-:Y:S02]  /*104b0*/  F2FP.PACK_AB R3, R131, R130 ;  /* 0x000000828303723e */ /* 0x000fe400000000ff */
[----:B------:R-:W-:-:S02]  /*104c0*/  F2FP.PACK_AB R6, R121, R120 ;  /* 0x000000787906723e */ /* 0x000fc400000000ff */
[----:B------:R-:W-:Y:S02]  /*104d0*/  F2FP.PACK_AB R5, R5, R122 ;  /* 0x0000007a0505723e */ /* 0x000fe400000000ff */
[----:B------:R-:W-:Y:S02]  /*104e0*/  F2FP.PACK_AB R2, R125, R124 ;  /* 0x0000007c7d02723e */ /* 0x000fe400000000ff */
[----:B------:R-:W-:Y:S01]  /*104f0*/  F2FP.PACK_AB R0, R127, R126 ;  /* 0x0000007e7f00723e */ /* 0x000fe200000000ff */
[----:B--2---:R1:W-:Y:S04]  /*10500*/  STS [R73], R57 ;  /* 0x0000003949007388 */ /* 0x0043e80000000800 */
[----:B------:R1:W-:Y:S04]  /*10510*/  STS [R73+0x400], R56 ;  /* 0x0004003849007388 */ /* 0x0003e80000000800 */
[----:B---3--:R1:W-:Y:S04]  /*10520*/  STS [R71], R54 ;  /* 0x0000003647007388 */ /* 0x0083e80000000800 */
        /* <DEDUP_REMOVED lines=70> */
[----:B------:R-:W-:Y:S05]  /*10990*/  CALL.REL.NOINC `($__internal_13_$__cuda_sm70_shflsync_idx_p) ;  /* 0x0000638000007944 */ /* 0x000fea0003c00000 */
.L_x_3840:
[----:B-1----:R-:W2:Y:S04]  /*109a0*/  LDL R2, [R1+0x54] ;  /* 0x0000540001027983 */ /* 0x002ea80000100800 */
[----:B------:R-:W3:Y:S04]  /*109b0*/  LDL.LU R11, [R1+0x4c] ;  /* 0x00004c00010b7983 */ /* 0x000ee80000300800 */
[----:B------:R-:W4:Y:S04]  /*109c0*/  LDL.LU R14, [R1+0x48] ;  /* 0x00004800010e7983 */ /* 0x000f280000300800 */
[----:B------:R-:W2:Y:S04]  /*109d0*/  LDL R12, [R1+0x10] ;  /* 0x00001000010c7983 */ /* 0x000ea80000100800 */
[----:B------:R-:W2:Y:S01]  /*109e0*/  LDL.LU R19, [R1+0x44] ;  /* 0x0000440001137983 */ /* 0x000ea20000300800 */
[----:B-----5:R-:W-:-:S03]  /*109f0*/  IMAD.MOV.U32 R0, RZ, RZ, 0x1 ;  /* 0x00000001ff007424 */ /* 0x020fc600078e00ff */
[----:B------:R-:W2:Y:S02]  /*10a00*/  LDL R13, [R1+0x80] ;  /* 0x00008000010d7983 */ /* 0x000ea40000100800 */
[----:B------:R-:W-:Y:S02]  /*10a10*/  ISETP.NE.AND P1, PT, R0, c[0x0][0x4e8], PT ;  /* 0x00013a0000007a0c */ /* 0x000fe40003f25270 */
[----:B------:R-:W1:Y:S01]  /*10a20*/  S2R R15, SR_TID.X ;  /* 0x00000000000f7919 */ /* 0x000e620000002100 */
[----:B------:R-:W-:Y:S02]  /*10a30*/  ULDC UR5, c[0x0][0x4e8] ;  /* 0x00013a0000057ab9 */ /* 0x000fe40000000800 */
[----:B------:R-:W-:Y:S02]  /*10a40*/  ULDC UR4, c[0x0][0x388] ;  /* 0x0000e20000047ab9 */ /* 0x000fe40000000800 */
[----:B------:R-:W-:Y:S01]  /*10a50*/  UIMAD UR4, UR5, UR4, URZ ;  /* 0x00000004050472a4 */ /* 0x000fe2000f8e023f */
[----:B------:R-:W1:Y:S02]  /*10a60*/  S2R R76, SR_TID.X ;  /* 0x00000000004c7919 */ /* 0x000e640000002100 */
[----:B-1----:R-:W-:-:S04]  /*10a70*/  SHF.R.S32.HI R18, RZ, 0x1f, R76 ;  /* 0x0000001fff127819 */ /* 0x002fc8000001144c */
[----:B------:R-:W-:-:S04]  /*10a80*/  LEA.HI R18, R18, R76, RZ, 0x3 ;  /* 0x0000004c12127211 */ /* 0x000fc800078f18ff */
[----:B------:R-:W-:Y:S01]  /*10a90*/  SHF.R.S32.HI R18, RZ, 0x3, R18 ;  /* 0x00000003ff127819 */ /* 0x000fe20000011412 */
[----:B------:R-:W-:Y:S01]  /*10aa0*/  BSSY B0, `(.L_x_3841) ;  /* 0x000006e000007945 */ /* 0x000fe20003800000 */
[----:B------:R-:W-:Y:S02]  /*10ab0*/  SHF.R.S32.HI R76, RZ, 0x1f, R251 ;  /* 0x0000001fff4c7819 */ /* 0x000fe400000114fb */
[----:B------:R-:W-:Y:S02]  /*10ac0*/  SHF.R.S32.HI R78, RZ, 0x1f, R250 ;  /* 0x0000001fff4e7819 */ /* 0x000fe400000114fa */
[----:B---3--:R-:W-:Y:S02]  /*10ad0*/  SHF.R.S32.HI R5, RZ, 0x1f, R11 ;  /* 0x0000001fff057819 */ /* 0x008fe4000001140b */
[----:B----4-:R-:W-:-:S03]  /*10ae0*/  SHF.R.S32.HI R9, RZ, 0x1f, R14 ;  /* 0x0000001fff097819 */ /* 0x010fc6000001140e */
[C---:B------:R-:W-:Y:S02]  /*10af0*/  IMAD R6, R5.reuse, c[0x0][0x490], RZ ;  /* 0x0001240005067a24 */ /* 0x040fe400078e02ff */
[----:B------:R-:W-:Y:S02]  /*10b00*/  IMAD R5, R5, c[0x0][0x3e8], RZ ;  /* 0x0000fa0005057a24 */ /* 0x000fe400078e02ff */
[C---:B------:R-:W-:Y:S02]  /*10b10*/  IMAD R6, R11.reuse, c[0x0][0x494], R6 ;  /* 0x000125000b067a24 */ /* 0x040fe400078e0206 */
[C---:B------:R-:W-:Y:S02]  /*10b20*/  IMAD R10, R11.reuse, c[0x0][0x3ec], R5 ;  /* 0x0000fb000b0a7a24 */ /* 0x040fe400078e0205 */
[----:B--2---:R-:W-:Y:S02]  /*10b30*/  IMAD.IADD R4, R2, 0x1, R19 ;  /* 0x0000000102047824 */ /* 0x004fe400078e0213 */
[----:B------:R-:W-:-:S03]  /*10b40*/  IMAD.WIDE.U32 R2, R11, c[0x0][0x490], RZ ;  /* 0x000124000b027a25 */ /* 0x000fc600078e00ff */
[----:B------:R-:W-:Y:S01]  /*10b50*/  MOV R0, R4 ;  /* 0x0000000400007202 */ /* 0x000fe20000000f00 */
[----:B------:R-:W-:-:S04]  /*10b60*/  @P1 IMAD.HI.U32 R7, R4, c[0x0][0x4ec], RZ ;  /* 0x00013b0004071a27 */ /* 0x000fc800078e00ff */
[----:B------:R-:W-:Y:S01]  /*10b70*/  IMAD.IADD R3, R3, 0x1, R6 ;  /* 0x0000000103037824 */ /* 0x000fe200078e0206 */
[----:B------:R-:W-:Y:S01]  /*10b80*/  @P1 SHF.R.U32.HI R0, RZ, c[0x0][0x4f0], R7 ;  /* 0x00013c00ff001a19 */ /* 0x000fe20000011607 */
[----:B------:R-:W-:-:S04]  /*10b90*/  IMAD.WIDE.U32 R6, R11, c[0x0][0x3e8], RZ ;  /* 0x0000fa000b067a25 */ /* 0x000fc800078e00ff */
[----:B------:R-:W-:Y:S02]  /*10ba0*/  IMAD.MOV R8, RZ, RZ, -R0 ;  /* 0x000000ffff087224 */ /* 0x000fe400078e0a00 */
[----:B------:R-:W-:Y:S02]  /*10bb0*/  IMAD R11, R9, c[0x0][0x498], RZ ;  /* 0x00012600090b7a24 */ /* 0x000fe400078e02ff */
[----:B------:R-:W-:Y:S02]  /*10bc0*/  IMAD R8, R8, c[0x0][0x4e8], R4 ;  /* 0x00013a0008087a24 */ /* 0x000fe400078e0204 */
[C---:B------:R-:W-:Y:S01]  /*10bd0*/  IMAD.WIDE.U32 R4, R14.reuse, c[0x0][0x498], R2 ;  /* 0x000126000e047a25 */ /* 0x040fe200078e0002 */
[----:B------:R-:W-:Y:S02]  /*10be0*/  IADD3 R3, R7, R10, RZ ;  /* 0x0000000a07037210 */ /* 0x000fe40007ffe0ff */
[----:B------:R-:W-:Y:S01]  /*10bf0*/  SHF.R.S32.HI R7, RZ, 0x1f, R0 ;  /* 0x0000001fff077819 */ /* 0x000fe20000011400 */
[----:B------:R-:W-:Y:S01]  /*10c00*/  IMAD R11, R14, c[0x0][0x49c], R11 ;  /* 0x000127000e0b7a24 */ /* 0x000fe200078e020b */
[----:B------:R-:W-:Y:S01]  /*10c10*/  IADD3 R4, P0, R0, R4, RZ ;  /* 0x0000000400047210 */ /* 0x000fe20007f1e0ff */
[----:B------:R-:W-:Y:S01]  /*10c20*/  IMAD R9, R9, c[0x0][0x3f0], RZ ;  /* 0x0000fc0009097a24 */ /* 0x000fe200078e02ff */
[----:B------:R-:W-:Y:S01]  /*10c30*/  SHF.R.S32.HI R0, RZ, 0x1f, R8 ;  /* 0x0000001fff007819 */ /* 0x000fe20000011408 */
[----:B------:R-:W-:Y:S01]  /*10c40*/  IMAD.MOV.U32 R2, RZ, RZ, R6 ;  /* 0x000000ffff027224 */ /* 0x000fe200078e0006 */
[----:B------:R-:W-:Y:S01]  /*10c50*/  IADD3.X R5, R7, R5, R11, P0, !PT ;  /* 0x0000000507057210 */ /* 0x000fe200007fe40b */
[----:B------:R-:W-:-:S02]  /*10c60*/  IMAD R10, R14, c[0x0][0x3f4], R9 ;  /* 0x0000fd000e0a7a24 */ /* 0x000fc400078e0209 */
[----:B------:R-:W-:-:S04]  /*10c70*/  IMAD.WIDE.U32 R6, R14, c[0x0][0x3f0], R2 ;  /* 0x0000fc000e067a25 */ /* 0x000fc800078e0002 */
[----:B------:R-:W-:Y:S01]  /*10c80*/  IMAD.IADD R14, R12, 0x1, R19 ;  /* 0x000000010c0e7824 */ /* 0x000fe200078e0213 */
[----:B------:R-:W-:Y:S01]  /*10c90*/  SHF.R.S32.HI R12, RZ, 0x1f, R15 ;  /* 0x0000001fff0c7819 */ /* 0x000fe2000001140f */
[----:B------:R-:W-:Y:S02]  /*10ca0*/  IMAD R0, R0, c[0x0][0x488], RZ ;  /* 0x0001220000007a24 */ /* 0x000fe400078e02ff */
[----:B------:R-:W-:Y:S01]  /*10cb0*/  IMAD.WIDE.U32 R2, R8, c[0x0][0x488], R4 ;  /* 0x0001220008027a25 */ /* 0x000fe200078e0004 */
[----:B------:R-:W-:-:S03]  /*10cc0*/  LEA.HI R12, R12, R15, RZ, 0x5 ;  /* 0x0000000f0c0c7211 */ /* 0x000fc600078f28ff */
[----:B------:R-:W-:Y:S02]  /*10cd0*/  IMAD R9, R8, c[0x0][0x48c], R0 ;  /* 0x0001230008097a24 */ /* 0x000fe400078e0200 */
[----:B------:R-:W-:Y:S01]  /*10ce0*/  @P1 IMAD.HI.U32 R5, R14, c[0x0][0x4ec], RZ ;  /* 0x00013b000e051a27 */ /* 0x000fe200078e00ff */
[----:B------:R-:W-:Y:S02]  /*10cf0*/  LOP3.LUT R12, R12, 0xffffffe0, RZ, 0xc0, !PT ;  /* 0xffffffe00c0c7812 */ /* 0x000fe400078ec0ff */
[----:B------:R-:W-:Y:S01]  /*10d00*/  LEA R4, P0, R2, c[0x0][0x450], 0x2 ;  /* 0x0001140002047a11 */ /* 0x000fe200078010ff */
[----:B------:R-:W-:Y:S01]  /*10d10*/  IMAD.IADD R3, R3, 0x1, R9 ;  /* 0x0000000103037824 */ /* 0x000fe200078e0209 */
[----:B------:R-:W-:Y:S02]  /*10d20*/  MOV R0, R14 ;  /* 0x0000000e00007202 */ /* 0x000fe40000000f00 */
[----:B------:R-:W-:Y:S02]  /*10d30*/  @P1 SHF.R.U32.HI R0, RZ, c[0x0][0x4f0], R5 ;  /* 0x00013c00ff001a19 */ /* 0x000fe40000011605 */
[----:B------:R-:W-:-:S02]  /*10d40*/  IADD3 R12, -R12, R15, RZ ;  /* 0x0000000f0c0c7210 */ /* 0x000fc40007ffe1ff */
[----:B------:R-:W-:Y:S02]  /*10d50*/  LEA.HI.X R3, R2, c[0x0][0x454], R3, 0x2, P0 ;  /* 0x0001150002037a11 */ /* 0x000fe400000f1403 */
[----:B------:R-:W-:Y:S01]  /*10d60*/  SHF.R.S32.HI R5, RZ, 0x1f, R0 ;  /* 0x0000001fff057819 */ /* 0x000fe20000011400 */
[----:B------:R-:W-:Y:S01]  /*10d70*/  IMAD.IADD R2, R13, 0x1, R19 ;  /* 0x000000010d027824 */ /* 0x000fe200078e0213 */
[----:B------:R-:W-:Y:S01]  /*10d80*/  LOP3.LUT P0, RZ, R12, 0x3, RZ, 0xc0, !PT ;  /* 0x000000030cff7812 */ /* 0x000fe2000780c0ff */
[----:B------:R-:W-:Y:S01]  /*10d90*/  IMAD.IADD R7, R7, 0x1, R10 ;  /* 0x0000000107077824 */ /* 0x000fe200078e020a */
[----:B------:R-:W-:Y:S01]  /*10da0*/  SHFL.IDX PT, R12, R4, RZ, 0x1c1f ;  /* 0x001c1fff040c7589 */ /* 0x000fe200000e0000 */
[----:B------:R-:W-:-:S03]  /*10db0*/  IMAD R15, R5, c[0x0][0x3e0], RZ ;  /* 0x0000f800050f7a24 */ /* 0x000fc600078e02ff */
[----:B------:R-:W1:Y:S04]  /*10dc0*/  SHFL.IDX PT, R13, R3, RZ, 0x1c1f ;  /* 0x001c1fff030d7589 */ /* 0x000e6800000e0000 */
[----:B------:R-:W-:Y:S04]  /*10dd0*/  SHFL.IDX PT, R10, R4, 0x1, 0x1c1f ;  /* 0x003c1f00040a7f89 */ /* 0x000fe800000e0000 */
[----:B------:R-:W2:Y:S04]  /*10de0*/  SHFL.IDX PT, R11, R3, 0x1, 0x1c1f ;  /* 0x003c1f00030b7f89 */ /* 0x000ea800000e0000 */
[----:B------:R-:W-:Y:S04]  /*10df0*/  SHFL.IDX PT, R8, R4, 0x2, 0x1c1f ;  /* 0x005c1f0004087f89 */ /* 0x000fe800000e0000 */
[----:B------:R-:W3:Y:S04]  /*10e00*/  SHFL.IDX PT, R9, R3, 0x2, 0x1c1f ;  /* 0x005c1f0003097f89 */ /* 0x000ee800000e0000 */
[----:B------:R-:W-:Y:S04]  /*10e10*/  SHFL.IDX PT, R4, R4, 0x3, 0x1c1f ;  /* 0x007c1f0004047f89 */ /* 0x000fe800000e0000 */
[----:B------:R4:W1:Y:S01]  /*10e20*/  SHFL.IDX PT, R5, R3, 0x3, 0x1c1f ;  /* 0x007c1f0003057f89 */ /* 0x00086200000e0000 */
[----:B------:R-:W-:-:S02]  /*10e30*/  IADD3 R17, R2, 0x8, RZ ;  /* 0x0000000802117810 */ /* 0x000fc40007ffe0ff */
[----:B------:R-:W-:Y:S02]  /*10e40*/  ISETP.GE.OR P3, PT, R2, UR4, P0 ;  /* 0x0000000402007c0c */ /* 0x000fe40008766670 */
[----:B------:R-:W-:Y:S02]  /*10e50*/  ISETP.GE.OR P2, PT, R17, UR4, P0 ;  /* 0x0000000411007c0c */ /* 0x000fe40008746670 */
[C---:B------:R-:W-:Y:S01]  /*10e60*/  IADD3 R16, -R0.reuse, RZ, RZ ;  /* 0x000000ff00107210 */ /* 0x040fe20007ffe1ff */
[----:B------:R-:W-:Y:S01]  /*10e70*/  IMAD R15, R0, c[0x0][0x3e4], R15 ;  /* 0x0000f900000f7a24 */ /* 0x000fe200078e020f */
[C---:B----4-:R-:W-:Y:S02]  /*10e80*/  IADD3 R3, R2.reuse, 0x40, RZ ;  /* 0x0000004002037810 */ /* 0x050fe40007ffe0ff */
[----:B------:R-:W-:Y:S02]  /*10e90*/  IADD3 R2, R2, 0x48, RZ ;  /* 0x0000004802027810 */ /* 0x000fe40007ffe0ff */
[----:B------:R-:W-:-:S02]  /*10ea0*/  ISETP.GE.OR P1, PT, R3, UR4, P0 ;  /* 0x0000000403007c0c */ /* 0x000fc40008726670 */
[----:B------:R-:W-:Y:S01]  /*10eb0*/  ISETP.GE.OR P0, PT, R2, UR4, P0 ;  /* 0x0000000402007c0c */ /* 0x000fe20008706670 */
[----:B------:R-:W-:Y:S01]  /*10ec0*/  IMAD.WIDE.U32 R6, R0, c[0x0][0x3e0], R6 ;  /* 0x0000f80000067a25 */ /* 0x000fe200078e0006 */
[----:B-1----:R-:W-:Y:S03]  /*10ed0*/  @!P3 ST.E [R12.64], R59 ;  /* 0x0000003b0c00b985 */ /* 0x002fe6000c101906 */
[----:B------:R-:W-:Y:S01]  /*10ee0*/  IMAD R0, R16, c[0x0][0x4e8], R14 ;  /* 0x00013a0010007a24 */ /* 0x000fe200078e020e */
[----:B--2---:R-:W-:Y:S01]  /*10ef0*/  @!P2 ST.E [R10.64], R60 ;  /* 0x0000003c0a00a985 */ /* 0x004fe2000c101906 */
[----:B------:R-:W-:-:S04]  /*10f00*/  IMAD.IADD R3, R7, 0x1, R15 ;  /* 0x0000000107037824 */ /* 0x000fc800078e020f */
[----:B---3--:R1:W-:Y:S01]  /*10f10*/  @!P1 ST.E [R8.64], R61 ;  /* 0x0000003d08009985 */ /* 0x0083e2000c101906 */
[----:B------:R-:W-:-:S03]  /*10f20*/  SHF.R.S32.HI R7, RZ, 0x1f, R0 ;  /* 0x0000001fff077819 */ /* 0x000fc60000011400 */
[----:B------:R2:W-:Y:S04]  /*10f30*/  @!P0 ST.E [R4.64], R58 ;  /* 0x0000003a04008985 */ /* 0x0005e8000c101906 */
[----:B------:R2:W3:Y:S04]  /*10f40*/  LDS.128 R24, [R247+0x880] ;  /* 0x00088000f7187984 */ /* 0x0004e80000000c00 */
[----:B------:R2:W4:Y:S04]  /*10f50*/  LDS.128 R32, [R247+0x1080] ;  /* 0x00108000f7207984 */ /* 0x0005280000000c00 */
[----:B------:R2:W1:Y:S04]  /*10f60*/  LDS.128 R40, [R247+0x1880] ;  /* 0x00188000f7287984 */ /* 0x0004680000000c00 */
[----:B------:R2:W1:Y:S04]  /*10f70*/  LDS.128 R48, [R247+0x2080] ;  /* 0x00208000f7307984 */ /* 0x0004680000000c00 */
[----:B------:R2:W1:Y:S04]  /*10f80*/  LDS.128 R56, [R247+0x2880] ;  /* 0x00288000f7387984 */ /* 0x0004680000000c00 */
        /* <DEDUP_REMOVED lines=8> */
[----:B------:R2:W2:Y:S01]  /*11010*/  LDS.128 R72, [R247+0x7880] ;  /* 0x00788000f7487984 */ /* 0x0004a20000000c00 */
[----:B------:R-:W-:Y:S01]  /*11020*/  MOV R2, R6 ;  /* 0x0000000600027202 */ /* 0x000fe20000000f00 */
[----:B------:R-:W-:-:S04]  /*11030*/  IMAD R6, R7, c[0x0][0x3d8], RZ ;  /* 0x0000f60007067a24 */ /* 0x000fc800078e02ff */
[C---:B------:R-:W-:Y:S02]  /*11040*/  IMAD R6, R0.reuse, c[0x0][0x3dc], R6 ;  /* 0x0000f70000067a24 */ /* 0x040fe400078e0206 */
[----:B------:R-:W-:-:S04]  /*11050*/  IMAD.WIDE.U32 R2, R0, c[0x0][0x3d8], R2 ;  /* 0x0000f60000027a25 */ /* 0x000fc800078e0002 */
[----:B------:R-:W-:Y:S01]  /*11060*/  IMAD.IADD R0, R3, 0x1, R6 ;  /* 0x0000000103007824 */ /* 0x000fe200078e0206 */
[----:B-1----:R-:W-:Y:S02]  /*11070*/  LEA R8, P0, R2, c[0x0][0x380], 0x1 ;  /* 0x0000e00002087a11 */ /* 0x002fe400078008ff */
[----:B------:R-:W-:Y:S02]  /*11080*/  IADD3 R6, R18, R19, RZ ;  /* 0x0000001312067210 */ /* 0x000fe40007ffe0ff */
[----:B------:R-:W-:Y:S02]  /*11090*/  LEA.HI.X R7, R2, c[0x0][0x384], R0, 0x1, P0 ;  /* 0x0000e10002077a11 */ /* 0x000fe400000f0c00 */
[----:B------:R-:W-:Y:S01]  /*110a0*/  ISETP.GE.AND P0, PT, R6, UR4, PT ;  /* 0x0000000406007c0c */ /* 0x000fe2000bf06270 */
[----:B------:R1:W1:Y:S04]  /*110b0*/  SHFL.IDX PT, R0, R8, RZ, 0x181f ;  /* 0x00181fff08007589 */ /* 0x00026800000e0000 */
[----:B------:R1:W1:Y:S08]  /*110c0*/  SHFL.IDX PT, R3, R7, RZ, 0x181f ;  /* 0x00181fff07037589 */ /* 0x00027000000e0000 */
[----:B------:R-:W-:Y:S05]  /*110d0*/  @P0 BRA `(.L_x_3842) ;  /* 0x000000a000000947 */ /* 0x000fea0003800000 */
[----:B---34-:R-:W3:Y:S01]  /*110e0*/  LDS.128 R16, [R247+0x80] ;  /* 0x00008000f7107984 */ /* 0x018ee20000000c00 */
[----:B------:R-:W-:-:S02]  /*110f0*/  ISETP.GE.AND P3, PT, R250, c[0x0][0x3c8], PT ;  /* 0x0000f200fa007a0c */ /* 0x000fc40003f66270 */
[----:B------:R-:W-:Y:S01]  /*11100*/  ISETP.GE.AND P2, PT, R251, c[0x0][0x3c8], PT ;  /* 0x0000f200fb007a0c */ /* 0x000fe20003f46270 */
[----:B------:R-:W4:Y:S10]  /*11110*/  LDS.128 R12, [R247+0x4080] ;  /* 0x00408000f70c7984 */ /* 0x000f340000000c00 */
[----:B-12---:R-:W-:-:S02]  /*11120*/  @!P3 LEA R4, P1, R250, R0, 0x1 ;  /* 0x00000000fa04b211 */ /* 0x006fc400078208ff */
[C---:B------:R-:W-:Y:S02]  /*11130*/  @!P2 LEA R2, P0, R251.reuse, R0, 0x1 ;  /* 0x00000000fb02a211 */ /* 0x040fe400078008ff */
[-C--:B------:R-:W-:Y:S02]  /*11140*/  @!P3 LEA.HI.X R5, R250, R3.reuse, R78, 0x1, P1 ;  /* 0x00000003fa05b211 */ /* 0x080fe400008f0c4e */
[----:B------:R-:W-:-:S03]  /*11150*/  @!P2 LEA.HI.X R3, R251, R3, R76, 0x1, P0 ;  /* 0x00000003fb03a211 */ /* 0x000fc600000f0c4c */
[----:B---3--:R1:W-:Y:S04]  /*11160*/  @!P3 ST.E.128 [R4.64], R16 ;  /* 0x000000100400b985 */ /* 0x0083e8000c101d06 */
[----:B----4-:R1:W-:Y:S02]  /*11170*/  @!P2 ST.E.128 [R2.64], R12 ;  /* 0x0000000c0200a985 */ /* 0x0103e4000c101d06 */
.L_x_3842:
[----:B---34-:R-:W-:Y:S05]  /*11180*/  BSYNC B0 ;  /* 0x0000000000007941 */ /* 0x018fea0003800000 */
.L_x_3841:
[----:B-1----:R-:W-:Y:S01]  /*11190*/  IADD3 R2, R6, 0x10, RZ ;  /* 0x0000001006027810 */ /* 0x002fe20007ffe0ff */
[----:B------:R1:W3:Y:S01]  /*111a0*/  SHFL.IDX PT, R3, R7, 0x1, 0x181f ;  /* 0x00381f0007037f89 */ /* 0x0002e200000e0000 */
[----:B------:R-:W-:Y:S02]  /*111b0*/  BSSY B0, `(.L_x_3843) ;  /* 0x000000c000007945 */ /* 0x000fe40003800000 */
[----:B------:R-:W-:Y:S01]  /*111c0*/  ISETP.GE.AND P0, PT, R2, UR4, PT ;  /* 0x0000000402007c0c */ /* 0x000fe2000bf06270 */
[----:B------:R1:W4:-:S12]  /*111d0*/  SHFL.IDX PT, R0, R8, 0x1, 0x181f ;  /* 0x00381f0008007f89 */ /* 0x00031800000e0000 */
        /* <DEDUP_REMOVED lines=9> */
.L_x_3844:
[----:B------:R-:W-:Y:S05]  /*11270*/  BSYNC B0 ;  /* 0x0000000000007941 */ /* 0x000fea0003800000 */
.L_x_3843:
        /* <DEDUP_REMOVED lines=14> */
.L_x_3846:
[----:B------:R-:W-:Y:S05]  /*11360*/  BSYNC B0 ;  /* 0x0000000000007941 */ /* 0x000fea0003800000 */
.L_x_3845:
[----:B---3--:R-:W-:Y:S01]  /*11370*/  IADD3 R2, R6, 0x30, RZ ;  /* 0x0000003006027810 */ /* 0x008fe20007ffe0ff */
[----:B------:R3:W1:Y:S01]  /*11380*/  SHFL.IDX PT, R3, R7, 0x3, 0x181f ;  /* 0x00781f0007037f89 */ /* 0x00066200000e0000 */
        /* <DEDUP_REMOVED lines=8> */
[-C--:B-1----:R-:W-:Y:S02]  /*11410*/  @!P1 LEA.HI.X R5, R250, R3.reuse, R78, 0x1, P3 ;  /* 0x00000003fa059211 */ /* 0x082fe400018f0c4e */
[----:B------:R-:W-:-:S03]  /*11420*/  @!P0 LEA.HI.X R3, R251, R3, R76, 0x1, P2 ;  /* 0x00000003fb038211 */ /* 0x000fc600010f0c4c */
[----:B------:R1:W-:Y:S04]  /*11430*/  @!P1 ST.E.128 [R4.64], R40 ;  /* 0x0000002804009985 */ /* 0x0003e8000c101d06 */
[----:B------:R1:W-:Y:S02]  /*11440*/  @!P0 ST.E.128 [R2.64], R36 ;  /* 0x0000002402008985 */ /* 0x0003e4000c101d06 */
.L_x_3848:
[----:B------:R-:W-:Y:S05]  /*11450*/  BSYNC B0 ;  /* 0x0000000000007941 */ /* 0x000fea0003800000 */
.L_x_3847:
[----:B-1----:R-:W-:Y:S01]  /*11460*/  IADD3 R2, R6, 0x40, RZ ;  /* 0x0000004006027810 */ /* 0x002fe20007ffe0ff */
[----:B------:R1:W2:Y:S01]  /*11470*/  SHFL.IDX PT, R3, R7, 0x4, 0x181f ;  /* 0x00981f0007037f89 */ /* 0x0002a200000e0000 */
        /* <DEDUP_REMOVED lines=8> */
[-C--:B--2---:R-:W-:Y:S02]  /*11500*/  @!P1 LEA.HI.X R5, R250, R3.reuse, R78, 0x1, P3 ;  /* 0x00000003fa059211 */ /* 0x084fe400018f0c4e */
[----:B------:R-:W-:-:S03]  /*11510*/  @!P0 LEA.HI.X R3, R251, R3, R76, 0x1, P2 ;  /* 0x00000003fb038211 */ /* 0x000fc600010f0c4c */
[----:B------:R2:W-:Y:S04]  /*11520*/  @!P1 ST.E.128 [R4.64], R48 ;  /* 0x0000003004009985 */ /* 0x0005e8000c101d06 */
[----:B------:R2:W-:Y:S02]  /*11530*/  @!P0 ST.E.128 [R2.64], R44 ;  /* 0x0000002c02008985 */ /* 0x0005e4000c101d06 */
.L_x_3850:
[----:B------:R-:W-:Y:S05]  /*11540*/  BSYNC B0 ;  /* 0x0000000000007941 */ /* 0x000fea0003800000 */
.L_x_3849:
[----:B--2---:R-:W-:Y:S01]  /*11550*/  IADD3 R2, R6, 0x50, RZ ;  /* 0x0000005006027810 */ /* 0x004fe20007ffe0ff */
        /* <DEDUP_REMOVED lines=13> */
.L_x_3852:
[----:B------:R-:W-:Y:S05]  /*11630*/  BSYNC B0 ;  /* 0x0000000000007941 */ /* 0x000fea0003800000 */
.L_x_3851:
        /* <DEDUP_REMOVED lines=14> */
.L_x_3854:
[----:B------:R-:W-:Y:S05]  /*11720*/  BSYNC B0 ;  /* 0x0000000000007941 */ /* 0x000fea0003800000 */
.L_x_3853:
[----:B--2---:R-:W-:Y:S01]  /*11730*/  IADD3 R2, R6, 0x70, RZ ;  /* 0x0000007006027810 */ /* 0x004fe20007ffe0ff */
        /* <DEDUP_REMOVED lines=14> */
.L_x_3839:
        /* <DEDUP_REMOVED lines=13> */
[----:B-1----:R-:W-:-:S03]  /*118f0*/  IADD3 R6, R13, R3, RZ ;  /* 0x000000030d067210 */ /* 0x002fc60007ffe0ff */
        /* <DEDUP_REMOVED lines=28> */
.L_x_3857:
[----:B------:R-:W-:Y:S05]  /*11ac0*/  BSYNC B0 ;  /* 0x0000000000007941 */ /* 0x000fea0003800000 */
.L_x_3856:
        /* <DEDUP_REMOVED lines=31> */
.L_x_3916:
[----:B------:R-:W-:Y:S05]  /*11cc0*/  BRA.DIV ~URZ, `(.L_x_3859) ;  /* 0x000049327f007947 */ /* 0x000fea000b800000 */
[----:B------:R3:W4:Y:S02]  /*11cd0*/  SHFL.IDX PT, R0, R8, RZ, 0x181f ;  /* 0x00181fff08007589 */ /* 0x00072400000e0000 */
.L_x_3917:
        /* <DEDUP_REMOVED lines=21> */
.L_x_3861:
[----:B------:R-:W-:Y:S05]  /*11e30*/  BSYNC B0 ;  /* 0x0000000000007941 */ /* 0x000fea0003800000 */
.L_x_3860:
[----:B------:R-:W-:Y:S05]  /*11e40*/  BRA.DIV ~URZ, `(.L_x_3862) ;  /* 0x000048227f007947 */ /* 0x000fea000b800000 */
[----:B--2---:R2:W1:Y:S04]  /*11e50*/  SHFL.IDX PT, R9, R7, 0x1, 0x181f ;  /* 0x00381f0007097f89 */ /* 0x00446800000e0000 */
[----:B----4-:R2:W4:Y:S02]  /*11e60*/  SHFL.IDX PT, R0, R8, 0x1, 0x181f ;  /* 0x00381f0008007f89 */ /* 0x01052400000e0000 */
.L_x_3918:
        /* <DEDUP_REMOVED lines=14> */
.L_x_3864:
[----:B------:R-:W-:Y:S05]  /*11f50*/  BSYNC B0 ;  /* 0x0000000000007941 */ /* 0x000fea0003800000 */
.L_x_3863:
[----:B------:R-:W-:Y:S05]  /*11f60*/  BRA.DIV ~URZ, `(.L_x_3865) ;  /* 0x000047d27f007947 */ /* 0x000fea000b800000 */
[----:B------:R1:W2:Y:S02]  /*11f70*/  SHFL.IDX PT, R9, R7, 0x2, 0x181f ;  /* 0x00581f0007097f89 */ /* 0x0002a400000e0000 */
.L_x_3919:
[----:B------:R-:W-:Y:S05]  /*11f80*/  BRA.DIV ~URZ, `(.L_x_3866) ;  /* 0x000048227f007947 */ /* 0x000fea000b800000 */
[----:B----4-:R4:W1:Y:S02]  /*11f90*/  SHFL.IDX PT, R0, R8, 0x2, 0x181f ;  /* 0x00581f0008007f89 */ /* 0x01086400000e0000 */
.L_x_3920:
        /* <DEDUP_REMOVED lines=14> */
.L_x_3868:
[----:B------:R-:W-:Y:S05]  /*12080*/  BSYNC B0 ;  /* 0x0000000000007941 */ /* 0x000fea0003800000 */
.L_x_3867:
[----:B------:R-:W-:Y:S05]  /*12090*/  BRA.DIV ~URZ, `(.L_x_3869) ;  /* 0x000047827f007947 */ /* 0x000fea000b800000 */
[----:B--2---:R2:W1:Y:S04]  /*120a0*/  SHFL.IDX PT, R9, R7, 0x3, 0x181f ;  /* 0x00781f0007097f89 */ /* 0x00446800000e0000 */
[----:B------:R2:W3:Y:S02]  /*120b0*/  SHFL.IDX PT, R0, R8, 0x3, 0x181f ;  /* 0x00781f0008007f89 */ /* 0x0004e400000e0000 */
.L_x_3921:
        /* <DEDUP_REMOVED lines=10> */
[-C--:B------:R-:W-:Y:S02]  /*12160*/  @!P1 LEA.HI.X R5, R250, R9.reuse, R12, 0x1, P3 ;  /* 0x00000009fa059211 */ /* 0x080fe400018f0c0c */
[----:B------:R-:W-:-:S03]  /*12170*/  @!P0 LEA.HI.X R3, R251, R9, R11, 0x1, P2 ;  /* 0x00000009fb038211 */ /* 0x000fc600010f0c0b */
[----:B------:R1:W-:Y:S04]  /*12180*/  @!P1 ST.E.128 [R4.64], RZ ;  /* 0x000000ff04009985 */ /* 0x0003e8000c101d06 */
[----:B------:R1:W-:Y:S02]  /*12190*/  @!P0 ST.E.128 [R2.64], RZ ;  /* 0x000000ff02008985 */ /* 0x0003e4000c101d06 */
.L_x_3871:
[----:B------:R-:W-:Y:S05]  /*121a0*/  BSYNC B0 ;  /* 0x0000000000007941 */ /* 0x000fea0003800000 */
.L_x_3870:
[----:B------:R-:W-:Y:S05]  /*121b0*/  BRA.DIV ~URZ, `(.L_x_3872) ;  /* 0x000047327f007947 */ /* 0x000fea000b800000 */
[----:B------:R1:W2:Y:S02]  /*121c0*/  SHFL.IDX PT, R9, R7, 0x4, 0x181f ;  /* 0x00981f0007097f89 */ /* 0x0002a400000e0000 */
.L_x_3922:
[----:B------:R-:W-:Y:S05]  /*121d0*/  BRA.DIV ~URZ, `(.L_x_3873) ;  /* 0x000047827f007947 */ /* 0x000fea000b800000 */
[----:B---3--:R3:W1:Y:S02]  /*121e0*/  SHFL.IDX PT, R0, R8, 0x4, 0x181f ;  /* 0x00981f0008007f89 */ /* 0x00866400000e0000 */
.L_x_3923:
        /* <DEDUP_REMOVED lines=14> */
.L_x_3875:
[----:B------:R-:W-:Y:S05]  /*122d0*/  BSYNC B0 ;  /* 0x0000000000007941 */ /* 0x000fea0003800000 */
.L_x_3874:
[----:B------:R-:W-:Y:S05]  /*122e0*/  BRA.DIV ~URZ, `(.L_x_3876) ;  /* 0x000046e27f007947 */ /* 0x000fea000b800000 */
[----:B--2---:R2:W1:Y:S04]  /*122f0*/  SHFL.IDX PT, R9, R7, 0x5, 0x181f ;  /* 0x00b81f0007097f89 */ /* 0x00446800000e0000 */
[----:B------:R2:W3:Y:S02]  /*12300*/  SHFL.IDX PT, R0, R8, 0x5, 0x181f ;  /* 0x00b81f0008007f89 */ /* 0x0004e400000e0000 */
.L_x_3924:
        /* <DEDUP_REMOVED lines=14> */
.L_x_3878:
[----:B------:R-:W-:Y:S05]  /*123f0*/  BSYNC B0 ;  /* 0x0000000000007941 */ /* 0x000fea0003800000 */
.L_x_3877:
[----:B------:R-:W-:Y:S05]  /*12400*/  BRA.DIV ~URZ, `(.L_x_3879) ;  /* 0x000046927f007947 */ /* 0x000fea000b800000 */
[----:B------:R1:W2:Y:S02]  /*12410*/  SHFL.IDX PT, R9, R7, 0x6, 0x181f ;  /* 0x00d81f0007097f89 */ /* 0x0002a400000e0000 */
.L_x_3925:
[----:B------:R-:W-:Y:S05]  /*12420*/  BRA.DIV ~URZ, `(.L_x_3880) ;  /* 0x000046e27f007947 */ /* 0x000fea000b800000 */
[----:B---3--:R3:W1:Y:S02]  /*12430*/  SHFL.IDX PT, R0, R8, 0x6, 0x181f ;  /* 0x00d81f0008007f89 */ /* 0x00866400000e0000 */
.L_x_3926:
        /* <DEDUP_REMOVED lines=14> */
.L_x_3882:
[----:B------:R-:W-:Y:S05]  /*12520*/  BSYNC B0 ;  /* 0x0000000000007941 */ /* 0x000fea0003800000 */
.L_x_3881:
[----:B------:R-:W-:Y:S05]  /*12530*/  BRA.DIV ~URZ, `(.L_x_3883) ;  /* 0x000046427f007947 */ /* 0x000fea000b800000 */
[----:B--2---:R-:W2:Y:S04]  /*12540*/  SHFL.IDX PT, R7, R7, 0x7, 0x181f ;  /* 0x00f81f0007077f89 */ /* 0x004ea800000e0000 */
[----:B------:R1:W3:Y:S02]  /*12550*/  SHFL.IDX PT, R0, R8, 0x7, 0x181f ;  /* 0x00f81f0008007f89 */ /* 0x0002e400000e0000 */
.L_x_3927:
[----:B------:R-:W-:-:S04]  /*12560*/  IADD3 R6, R6, 0x70, RZ ;  /* 0x0000007006067810 */ /* 0x000fc80007ffe0ff */
[----:B------:R-:W-:-:S13]  /*12570*/  ISETP.GE.AND P0, PT, R6, R10, PT ;  /* 0x0000000a0600720c */ /* 0x000fda0003f06270 */
[----:B------:R-:W-:Y:S05]  /*12580*/  @P0 BRA `(.L_x_3855) ;  /* 0x000000a000000947 */ /* 0x000fea0003800000 */
[----:B------:R-:W-:Y:S02]  /*12590*/  ISETP.GE.AND P1, PT, R250, c[0x0][0x3c8], PT ;  /* 0x0000f200fa007a0c */ /* 0x000fe40003f26270 */
[----:B------:R-:W-:Y:S02]  /*125a0*/  ISETP.GE.AND P0, PT, R251, c[0x0][0x3c8], PT ;  /* 0x0000f200fb007a0c */ /* 0x000fe40003f06270 */
[----:B------:R-:W-:Y:S02]  /*125b0*/  SHF.R.S32.HI R9, RZ, 0x1f, R250 ;  /* 0x0000001fff097819 */ /* 0x000fe400000114fa */
[----:B-1-34-:R-:W-:-:S07]  /*125c0*/  SHF.R.S32.HI R8, RZ, 0x1f, R251 ;  /* 0x0000001fff087819 */ /* 0x01afce00000114fb */
[CC--:B------:R-:W-:Y:S02]  /*125d0*/  @!P1 LEA R4, P3, R250.reuse, R0.reuse, 0x1 ;  /* 0x00000000fa049211 */ /* 0x0c0fe400078608ff */
[C---:B------:R-:W-:Y:S02]  /*125e0*/  @!P0 LEA R2, P2, R251.reuse, R0, 0x1 ;  /* 0x00000000fb028211 */ /* 0x040fe400078408ff */
[-C--:B--2---:R-:W-:Y:S02]  /*125f0*/  @!P1 LEA.HI.X R5, R250, R7.reuse, R9, 0x1, P3 ;  /* 0x00000007fa059211 */ /* 0x084fe400018f0c09 */
[----:B------:R-:W-:-:S03]  /*12600*/  @!P0 LEA.HI.X R3, R251, R7, R8, 0x1, P2 ;  /* 0x00000007fb038211 */ /* 0x000fc600010f0c08 */
[----:B------:R1:W-:Y:S04]  /*12610*/  @!P1 ST.E.128 [R4.64], RZ ;  /* 0x000000ff04009985 */ /* 0x0003e8000c101d06 */
[----:B------:R1:W-:Y:S02]  /*12620*/  @!P0 ST.E.128 [R2.64], RZ ;  /* 0x000000ff02008985 */ /* 0x0003e4000c101d06 */
.L_x_3855:
[----:B------:R-:W-:Y:S05]  /*12630*/  BSYNC B1 ;  /* 0x0000000000017941 */ /* 0x000fea0003800000 */
.L_x_3838:
        /* <DEDUP_REMOVED lines=9> */
[----:B---3--:R3:W4:Y:S02]  /*126d0*/  SHFL.IDX PT, R0, R77, RZ, 0x1f ;  /* 0x00001fff4d007589 */ /* 0x00872400000e0000 */
.L_x_3928:
[----:B------:R-:W-:Y:S01]  /*126e0*/  WARPSYNC 0xffffffff ;  /* 0xffffffff00007948 */ /* 0x000fe20003800000 */
[----:B------:R-:W-:Y:S06]  /*126f0*/  BAR.SYNC.DEFER_BLOCKING 0x4, 0x80 ;  /* 0x0102000000007b1d */ /* 0x000fec0000010000 */
[----:B----4-:R4:W-:Y:S04]  /*12700*/  STL [R1+0x58], R0 ;  /* 0x0000580001007387 */ /* 0x0109e80000100800 */
[----:B------:R4:W-:Y:S04]  /*12710*/  @!P4 STS [0x10100], R77 ;  /* 0x0101004dff00c388 */ /* 0x0009e80000000800 */
[----:B------:R-:W-:Y:S06]  /*12720*/  BAR.ARV 0x5, 0x80 ;  /* 0x0142000000007b1d */ /* 0x000fec0000002000 */
.L_x_3884:
[----:B---34-:R-:W3:Y:S02]  /*12730*/  LDL R0, [R1+0x58] ;  /* 0x0000580001007983 */ /* 0x018ee40000100800 */
[----:B---3--:R-:W-:-:S13]  /*12740*/  ISETP.GE.AND P0, PT, R0, c[0x0][0x538], PT ;  /* 0x00014e0000007a0c */ /* 0x008fda0003f06270 */
[----:B-12---:R-:W-:Y:S01]  /*12750*/  @P0 CALL.REL.NOINC `(.L_x_3886) ;  /* 0x0000001000000944 */ /* 0x006fe20003c00000 */
[----:B------:R-:W-:Y:S05]  /*12760*/  BRA `(.L_x_3887) ;  /* 0xfffee14000007947 */ /* 0x000fea000383ffff */
.L_x_3886:
[----:B------:R-:W-:Y:S05]  /*12770*/  EXIT ;  /* 0x000000000000794d */ /* 0x000fea0003800000 */
.L_x_3782:
[----:B------:R-:W-:Y:S01]  /*12780*/  IMAD.MOV.U32 R143, RZ, RZ, R7 ;  /* 0x000000ffff8f7224 */ /* 0x000fe200078e0007 */
[----:B------:R-:W-:Y:S01]  /*12790*/  MOV R252, RZ ;  /* 0x000000ff00fc7202 */ /* 0x000fe20000000f00 */
[----:B------:R-:W-:Y:S01]  /*127a0*/  IMAD.MOV.U32 R3, RZ, RZ, 0x181f ;  /* 0x0000181fff037424 */ /* 0x000fe200078e00ff */
[----:B------:R-:W-:Y:S02]  /*127b0*/  MOV R2, 0x127d0 ;  /* 0x000127d000027802 */ /* 0x000fe40000000f00 */
[----:B-----5:R-:W-:Y:S05]  /*127c0*/  CALL.REL.NOINC `($__internal_13_$__cuda_sm70_shflsync_idx_p) ;  /* 0x0000455000007944 */ /* 0x020fea0003c00000 */
[----:B------:R-:W-:Y:S01]  /*127d0*/  MOV R9, R143 ;  /* 0x0000008f00097202 */ /* 0x000fe20000000f00 */
[----:B-1---5:R-:W-:Y:S05]  /*127e0*/  BRA `(.L_x_3888) ;  /* 0xfffeed5000007947 */ /* 0x022fea000383ffff */
.L_x_3783:
[----:B------:R-:W-:Y:S01]  /*127f0*/  IMAD.MOV.U32 R143, RZ, RZ, R8 ;  /* 0x000000ffff8f7224 */ /* 0x000fe200078e0008 */
[----:B------:R-:W-:Y:S01]  /*12800*/  MOV R252, RZ ;  /* 0x000000ff00fc7202 */ /* 0x000fe20000000f00 */
[----:B------:R-:W-:Y:S01]  /*12810*/  IMAD.MOV.U32 R3, RZ, RZ, 0x181f ;  /* 0x0000181fff037424 */ /* 0x000fe200078e00ff */
[----:B------:R-:W-:Y:S02]  /*12820*/  MOV R2, 0x12840 ;  /* 0x0001284000027802 */ /* 0x000fe40000000f00 */
[----:B-12--5:R-:W-:Y:S05]  /*12830*/  CALL.REL.NOINC `($__internal_13_$__cuda_sm70_shflsync_idx_p) ;  /* 0x000044e000007944 */ /* 0x026fea0003c00000 */
[----:B-----5:R-:W-:Y:S01]  /*12840*/  MOV R0, R143 ;  /* 0x0000008f00007202 */ /* 0x020fe20000000f00 */
[----:B-1----:R-:W-:Y:S05]  /*12850*/  BRA `(.L_x_3889) ;  /* 0xfffeed0000007947 */ /* 0x002fea000383ffff */
.L_x_3786:
[----:B------:R-:W-:Y:S01]  /*12860*/  IMAD.MOV.U32 R143, RZ, RZ, R7 ;  /* 0x000000ffff8f7224 */ /* 0x000fe200078e0007 */
[----:B------:R-:W-:Y:S01]  /*12870*/  MOV R252, 0x1 ;  /* 0x0000000100fc7802 */ /* 0x000fe20000000f00 */
[----:B-1----:R-:W-:Y:S01]  /*12880*/  IMAD.MOV.U32 R3, RZ, RZ, 0x181f ;  /* 0x0000181fff037424 */ /* 0x002fe200078e00ff */
[----:B------:R-:W-:-:S02]  /*12890*/  MOV R2, 0x128b0 ;  /* 0x000128b000027802 */ /* 0x000fc40000000f00 */
[----:B--2-45:R-:W-:Y:S05]  /*128a0*/  CALL.REL.NOINC `($__internal_13_$__cuda_sm70_shflsync_idx_p) ;  /* 0x0000447000007944 */ /* 0x034fea0003c00000 */
[----:B------:R-:W-:Y:S01]  /*128b0*/  IMAD.MOV.U32 R9, RZ, RZ, R143 ;  /* 0x000000ffff097224 */ /* 0x000fe200078e008f */
[----:B------:R-:W-:Y:S01]  /*128c0*/  MOV R252, 0x1 ;  /* 0x0000000100fc7802 */ /* 0x000fe20000000f00 */
[----:B------:R-:W-:Y:S01]  /*128d0*/  IMAD.MOV.U32 R143, RZ, RZ, R8 ;  /* 0x000000ffff8f7224 */ /* 0x000fe200078e0008 */
[----:B------:R-:W-:-:S02]  /*128e0*/  MOV R3, 0x181f ;  /* 0x0000181f00037802 */ /* 0x000fc40000000f00 */
[----:B------:R-:W-:Y:S02]  /*128f0*/  MOV R2, 0x12910 ;  /* 0x0001291000027802 */ /* 0x000fe40000000f00 */
[----:B-1---5:R-:W-:Y:S05]  /*12900*/  CALL.REL.NOINC `($__internal_13_$__cuda_sm70_shflsync_idx_p) ;  /* 0x0000441000007944 */ /* 0x022fea0003c00000 */
[----:B-----5:R-:W-:Y:S01]  /*12910*/  MOV R0, R143 ;  /* 0x0000008f00007202 */ /* 0x020fe20000000f00 */
[----:B-1----:R-:W-:Y:S05]  /*12920*/  BRA `(.L_x_3890) ;  /* 0xfffeedd000007947 */ /* 0x002fea000383ffff */
.L_x_3789:
[----:B------:R-:W-:Y:S01]  /*12930*/  IMAD.MOV.U32 R143, RZ, RZ, R7 ;  /* 0x000000ffff8f7224 */ /* 0x000fe200078e0007 */
[----:B------:R-:W-:Y:S01]  /*12940*/  MOV R252, 0x2 ;  /* 0x0000000200fc7802 */ /* 0x000fe20000000f00 */
[----:B-1----:R-:W-:Y:S01]  /*12950*/  IMAD.MOV.U32 R3, RZ, RZ, 0x181f ;  /* 0x0000181fff037424 */ /* 0x002fe200078e00ff */
[----:B------:R-:W-:Y:S02]  /*12960*/  MOV R2, 0x12980 ;  /* 0x0001298000027802 */ /* 0x000fe40000000f00 */
[----:B--2345:R-:W-:Y:S05]  /*12970*/  CALL.REL.NOINC `($__internal_13_$__cuda_sm70_shflsync_idx_p) ;  /* 0x000043a000007944 */ /* 0x03cfea0003c00000 */
[----:B------:R-:W-:Y:S01]  /*12980*/  MOV R9, R143 ;  /* 0x0000008f00097202 */ /* 0x000fe20000000f00 */
[----:B-1---5:R-:W-:Y:S05]  /*12990*/  BRA `(.L_x_3891) ;  /* 0xfffeee8000007947 */ /* 0x022fea000383ffff */
.L_x_3790:
[----:B------:R-:W-:Y:S01]  /*129a0*/  IMAD.MOV.U32 R143, RZ, RZ, R8 ;  /* 0x000000ffff8f7224 */ /* 0x000fe200078e0008 */
[----:B------:R-:W-:Y:S01]  /*129b0*/  MOV R252, 0x2 ;  /* 0x0000000200fc7802 */ /* 0x000fe20000000f00 */
[----:B-1----:R-:W-:Y:S01]  /*129c0*/  IMAD.MOV.U32 R3, RZ, RZ, 0x181f ;  /* 0x0000181fff037424 */ /* 0x002fe200078e00ff */
[----:B------:R-:W-:Y:S02]  /*129d0*/  MOV R2, 0x129f0 ;  /* 0x000129f000027802 */ /* 0x000fe40000000f00 */
[----:B--2345:R-:W-:Y:S05]  /*129e0*/  CALL.REL.NOINC `($__internal_13_$__cuda_sm70_shflsync_idx_p) ;  /* 0x0000433000007944 */ /* 0x03cfea0003c00000 */
[----:B-----5:R-:W-:Y:S01]  /*129f0*/  MOV R0, R143 ;  /* 0x0000008f00007202 */ /* 0x020fe20000000f00 */
[----:B-1----:R-:W-:Y:S05]  /*12a00*/  BRA `(.L_x_3892) ;  /* 0xfffeee3000007947 */ /* 0x002fea000383ffff */
.L_x_3793:
[----:B------:R-:W-:Y:S01]  /*12a10*/  IMAD.MOV.U32 R143, RZ, RZ, R7 ;  /* 0x000000ffff8f7224 */ /* 0x000fe200078e0007 */
[----:B------:R-:W-:Y:S01]  /*12a20*/  MOV R252, 0x3 ;  /* 0x0000000300fc7802 */ /* 0x000fe20000000f00 */
[----:B-1----:R-:W-:Y:S01]  /*12a30*/  IMAD.MOV.U32 R3, RZ, RZ, 0x181f ;  /* 0x0000181fff037424 */ /* 0x002fe200078e00ff */
[----:B------:R-:W-:-:S02]  /*12a40*/  MOV R2, 0x12a60 ;  /* 0x00012a6000027802 */ /* 0x000fc40000000f00 */
[----:B--2345:R-:W-:Y:S05]  /*12a50*/  CALL.REL.NOINC `($__internal_13_$__cuda_sm70_shflsync_idx_p) ;  /* 0x000042c000007944 */ /* 0x03cfea0003c00000 */
        /* <DEDUP_REMOVED lines=8> */
.L_x_3796:
[----:B------:R-:W-:Y:S01]  /*12ae0*/  IMAD.MOV.U32 R143, RZ, RZ, R7 ;  /* 0x000000ffff8f7224 */ /* 0x000fe200078e0007 */
[----:B------:R-:W-:Y:S01]  /*12af0*/  MOV R252, 0x4 ;  /* 0x0000000400fc7802 */ /* 0x000fe20000000f00 */
[----:B-1----:R-:W-:Y:S01]  /*12b00*/  IMAD.MOV.U32 R3, RZ, RZ, 0x181f ;  /* 0x0000181fff037424 */ /* 0x002fe200078e00ff */
[----:B------:R-:W-:Y:S02]  /*12b10*/  MOV R2, 0x12b30 ;  /* 0x00012b3000027802 */ /* 0x000fe40000000f00 */
[----:B--2345:R-:W-:Y:S05]  /*12b20*/  CALL.REL.NOINC `($__internal_13_$__cuda_sm70_shflsync_idx_p) ;  /* 0x000041f000007944 */ /* 0x03cfea0003c00000 */
[----:B------:R-:W-:Y:S01]  /*12b30*/  MOV R9, R143 ;  /* 0x0000008f00097202 */ /* 0x000fe20000000f00 */
[----:B-1---5:R-:W-:Y:S05]  /*12b40*/  BRA `(.L_x_3894) ;  /* 0xfffeef4000007947 */ /* 0x022fea000383ffff */
.L_x_3797:
[----:B------:R-:W-:Y:S01]  /*12b50*/  IMAD.MOV.U32 R143, RZ, RZ, R8 ;  /* 0x000000ffff8f7224 */ /* 0x000fe200078e0008 */
[----:B------:R-:W-:Y:S01]  /*12b60*/  MOV R252, 0x4 ;  /* 0x0000000400fc7802 */ /* 0x000fe20000000f00 */
[----:B-1----:R-:W-:Y:S01]  /*12b70*/  IMAD.MOV.U32 R3, RZ, RZ, 0x181f ;  /* 0x0000181fff037424 */ /* 0x002fe200078e00ff */
[----:B------:R-:W-:Y:S02]  /*12b80*/  MOV R2, 0x12ba0 ;  /* 0x00012ba000027802 */ /* 0x000fe40000000f00 */
[----:B--2345:R-:W-:Y:S05]  /*12b90*/  CALL.REL.NOINC `($__internal_13_$__cuda_sm70_shflsync_idx_p) ;  /* 0x0000418000007944 */ /* 0x03cfea0003c00000 */
[----:B-----5:R-:W-:Y:S01]  /*12ba0*/  MOV R0, R143 ;  /* 0x0000008f00007202 */ /* 0x020fe20000000f00 */
[----:B-1----:R-:W-:Y:S05]  /*12bb0*/  BRA `(.L_x_3895) ;  /* 0xfffeeef000007947 */ /* 0x002fea000383ffff */
.L_x_3800:
        /* <DEDUP_REMOVED lines=13> */
.L_x_3803:
[----:B------:R-:W-:Y:S01]  /*12c90*/  IMAD.MOV.U32 R143, RZ, RZ, R7 ;  /* 0x000000ffff8f7224 */ /* 0x000fe200078e0007 */
[----:B------:R-:W-:Y:S01]  /*12ca0*/  MOV R252, 0x6 ;  /* 0x0000000600fc7802 */ /* 0x000fe20000000f00 */
[----:B-1----:R-:W-:Y:S01]  /*12cb0*/  IMAD.MOV.U32 R3, RZ, RZ, 0x181f ;  /* 0x0000181fff037424 */ /* 0x002fe200078e00ff */
[----:B------:R-:W-:Y:S02]  /*12cc0*/  MOV R2, 0x12ce0 ;  /* 0x00012ce000027802 */ /* 0x000fe40000000f00 */
[----:B--2345:R-:W-:Y:S05]  /*12cd0*/  CALL.REL.NOINC `($__internal_13_$__cuda_sm70_shflsync_idx_p) ;  /* 0x0000404000007944 */ /* 0x03cfea0003c00000 */
[----:B------:R-:W-:Y:S01]  /*12ce0*/  MOV R9, R143 ;  /* 0x0000008f00097202 */ /* 0x000fe20000000f00 */
[----:B-1---5:R-:W-:Y:S05]  /*12cf0*/  BRA `(.L_x_3897) ;  /* 0xfffef00000007947 */ /* 0x022fea000383ffff */
.L_x_3804:
[----:B------:R-:W-:Y:S01]  /*12d00*/  IMAD.MOV.U32 R143, RZ, RZ, R8 ;  /* 0x000000ffff8f7224 */ /* 0x000fe200078e0008 */
[----:B------:R-:W-:Y:S01]  /*12d10*/  MOV R252, 0x6 ;  /* 0x0000000600fc7802 */ /* 0x000fe20000000f00 */
[----:B-1----:R-:W-:Y:S01]  /*12d20*/  IMAD.MOV.U32 R3, RZ, RZ, 0x181f ;  /* 0x0000181fff037424 */ /* 0x002fe200078e00ff */
[----:B------:R-:W-:Y:S02]  /*12d30*/  MOV R2, 0x12d50 ;  /* 0x00012d5000027802 */ /* 0x000fe40000000f00 */
[----:B--2345:R-:W-:Y:S05]  /*12d40*/  CALL.REL.NOINC `($__internal_13_$__cuda_sm70_shflsync_idx_p) ;  /* 0x00003fd000007944 */ /* 0x03cfea0003c00000 */
[----:B-----5:R-:W-:Y:S01]  /*12d50*/  MOV R0, R143 ;  /* 0x0000008f00007202 */ /* 0x020fe20000000f00 */
[----:B-1----:R-:W-:Y:S05]  /*12d60*/  BRA `(.L_x_3898) ;  /* 0xfffeefb000007947 */ /* 0x002fea000383ffff */
.L_x_3807:
        /* <DEDUP_REMOVED lines=13> */
.L_x_3810:
[----:B------:R-:W-:Y:S01]  /*12e40*/  IMAD.MOV.U32 R143, RZ, RZ, R0 ;  /* 0x000000ffff8f7224 */ /* 0x000fe200078e0000 */
[----:B------:R-:W-:Y:S01]  /*12e50*/  MOV R252, RZ ;  /* 0x000000ff00fc7202 */ /* 0x000fe20000000f00 */
[----:B------:R-:W-:Y:S01]  /*12e60*/  IMAD.MOV.U32 R3, RZ, RZ, 0x181f ;  /* 0x0000181fff037424 */ /* 0x000fe200078e00ff */
[----:B------:R-:W-:Y:S02]  /*12e70*/  MOV R2, 0x12e90 ;  /* 0x00012e9000027802 */ /* 0x000fe40000000f00 */
[----:B------:R-:W-:Y:S05]  /*12e80*/  CALL.REL.NOINC `($__internal_13_$__cuda_sm70_shflsync_idx_p) ;  /* 0x00003e9000007944 */ /* 0x000fea0003c00000 */
[----:B------:R-:W-:Y:S01]  /*12e90*/  MOV R8, R143 ;  /* 0x0000008f00087202 */ /* 0x000fe20000000f00 */
[----:B-1---5:R-:W-:Y:S05]  /*12ea0*/  BRA `(.L_x_3900) ;  /* 0xffff095000007947 */ /* 0x022fea000383ffff */
.L_x_3811:
[----:B------:R-:W-:Y:S01]  /*12eb0*/  IMAD.MOV.U32 R143, RZ, RZ, R4 ;  /* 0x000000ffff8f7224 */ /* 0x000fe200078e0004 */
[----:B------:R-:W-:Y:S01]  /*12ec0*/  MOV R252, RZ ;  /* 0x000000ff00fc7202 */ /* 0x000fe20000000f00 */
[----:B------:R-:W-:Y:S01]  /*12ed0*/  IMAD.MOV.U32 R3, RZ, RZ, 0x181f ;  /* 0x0000181fff037424 */ /* 0x000fe200078e00ff */
[----:B------:R-:W-:Y:S02]  /*12ee0*/  MOV R2, 0x12f00 ;  /* 0x00012f0000027802 */ /* 0x000fe40000000f00 */
[----:B-12---:R-:W-:Y:S05]  /*12ef0*/  CALL.REL.NOINC `($__internal_13_$__cuda_sm70_shflsync_idx_p) ;  /* 0x00003e2000007944 */ /* 0x006fea0003c00000 */
[----:B------:R-:W-:Y:S01]  /*12f00*/  ISETP.GE.AND P2, PT, R250, c[0x0][0x1d4], PT ;  /* 0x00007500fa007a0c */ /* 0x000fe20003f46270 */
[----:B------:R-:W-:Y:S01]  /*12f10*/  IMAD.MOV.U32 R252, RZ, RZ, 0x1 ;  /* 0x00000001fffc7424 */ /* 0x000fe200078e00ff */
[----:B------:R-:W-:-:S02]  /*12f20*/  ISETP.GE.AND P0, PT, R251, c[0x0][0x1d4], PT ;  /* 0x00007500fb007a0c */ /* 0x000fc40003f06270 */
[C---:B------:R-:W-:Y:S02]  /*12f30*/  IADD3 R6, P6, R143.reuse, R67, RZ ;  /* 0x000000438f067210 */ /* 0x040fe40007fde0ff */
[----:B------:R-:W-:Y:S01]  /*12f40*/  IADD3 R2, P5, R143, R152, RZ ;  /* 0x000000988f027210 */ /* 0x000fe20007fbe0ff */
[----:B-----5:R-:W-:Y:S01]  /*12f50*/  IMAD.MOV.U32 R143, RZ, RZ, R0 ;  /* 0x000000ffff8f7224 */ /* 0x020fe200078e0000 */
        /* <DEDUP_REMOVED lines=8> */
[----:B--2---:R-:W-:Y:S01]  /*12fe0*/  SEL R6, RZ, 0x10, P2 ;  /* 0x00000010ff067807 */ /* 0x004fe20001000000 */
[----:B---3--:R-:W-:Y:S01]  /*12ff0*/  IMAD.MOV.U32 R3, RZ, RZ, 0x181f ;  /* 0x0000181fff037424 */ /* 0x008fe200078e00ff */
[----:B------:R-:W-:Y:S02]  /*13000*/  MOV R2, 0x13020 ;  /* 0x0001302000027802 */ /* 0x000fe40000000f00 */
[----:B-1----:R-:W-:Y:S05]  /*13010*/  CALL.REL.NOINC `($__internal_13_$__cuda_sm70_shflsync_idx_p) ;  /* 0x00003d0000007944 */ /* 0x002fea0003c00000 */
[----:B------:R-:W-:Y:S01]  /*13020*/  IMAD.MOV.U32 R7, RZ, RZ, R143 ;  /* 0x000000ffff077224 */ /* 0x000fe200078e008f */
[----:B------:R-:W-:Y:S01]  /*13030*/  MOV R252, 0x1 ;  /* 0x0000000100fc7802 */ /* 0x000fe20000000f00 */
[----:B------:R-:W-:Y:S01]  /*13040*/  IMAD.MOV.U32 R143, RZ, RZ, R4 ;  /* 0x000000ffff8f7224 */ /* 0x000fe200078e0004 */
[----:B------:R-:W-:-:S02]  /*13050*/  MOV R3, 0x181f ;  /* 0x0000181f00037802 */ /* 0x000fc40000000f00 */
[----:B------:R-:W-:Y:S02]  /*13060*/  MOV R2, 0x13080 ;  /* 0x0001308000027802 */ /* 0x000fe40000000f00 */
[----:B-1---5:R-:W-:Y:S05]  /*13070*/  CALL.REL.NOINC `($__internal_13_$__cuda_sm70_shflsync_idx_p) ;  /* 0x00003ca000007944 */ /* 0x022fea0003c00000 */
[----:B------:R-:W-:Y:S01]  /*13080*/  IADD3 R8, -R6, 0x10, RZ ;  /* 0x0000001006087810 */ /* 0x000fe20007ffe1ff */
[----:B------:R-:W-:Y:S01]  /*13090*/  IMAD.MOV.U32 R252, RZ, RZ, 0x2 ;  /* 0x00000002fffc7424 */ /* 0x000fe200078e00ff */
        /* <DEDUP_REMOVED lines=8> */
[----:B-----5:R-:W-:Y:S02]  /*13120*/  IMAD.MOV.U32 R143, RZ, RZ, R0 ;  /* 0x000000ffff8f7224 */ /* 0x020fe400078e0000 */
[----:B------:R-:W-:Y:S01]  /*13130*/  @!PT LDS RZ, [RZ] ;  /* 0x00000000fffff984 */ /* 0x000fe20000000800 */
[----:B------:R-:W-:Y:S01]  /*13140*/  @!PT LDS RZ, [RZ] ;  /* 0x00000000fffff984 */ /* 0x000fe20000000800 */
[----:B------:R-:W-:Y:S01]  /*13150*/  @!PT LDS RZ, [RZ] ;  /* 0x00000000fffff984 */ /* 0x000fe20000000800 */
[----:B------:R2:W-:Y:S01]  /*13160*/  LDGSTS.E.BYPASS.LTC128B.128.ZFILL [R247+0x4900], [R8.64], P6 ;  /* 0x0490000008f77fae */ /* 0x0005e2000b141d46 */
[----:B------:R-:W-:-:S05]  /*13170*/  IADD3.X R3, RZ, R7, R65, P2, P0 ;  /* 0x00000007ff037210 */ /* 0x000fca00017e0441 */
[----:B------:R3:W-:Y:S02]  /*13180*/  LDGSTS.E.BYPASS.LTC128B.128.ZFILL [R247+0x6900], [R2.64], P5 ;  /* 0x0690000002f77fae */ /* 0x0007e4000a941d46 */
[----:B---3--:R-:W-:Y:S01]  /*13190*/  IMAD.MOV.U32 R3, RZ, RZ, 0x181f ;  /* 0x0000181fff037424 */ /* 0x008fe200078e00ff */
[----:B------:R-:W-:Y:S02]  /*131a0*/  MOV R2, 0x131c0 ;  /* 0x000131c000027802 */ /* 0x000fe40000000f00 */
[----:B-12---:R-:W-:Y:S05]  /*131b0*/  CALL.REL.NOINC `($__internal_13_$__cuda_sm70_shflsync_idx_p) ;  /* 0x00003b6000007944 */ /* 0x006fea0003c00000 */
[----:B------:R-:W-:Y:S01]  /*131c0*/  IMAD.MOV.U32 R7, RZ, RZ, R143 ;  /* 0x000000ffff077224 */ /* 0x000fe200078e008f */
[----:B------:R-:W-:Y:S01]  /*131d0*/  MOV R252, 0x2 ;  /* 0x0000000200fc7802 */ /* 0x000fe20000000f00 */
[----:B------:R-:W-:Y:S01]  /*131e0*/  IMAD.MOV.U32 R143, RZ, RZ, R4 ;  /* 0x000000ffff8f7224 */ /* 0x000fe200078e0004 */
[----:B------:R-:W-:Y:S02]  /*131f0*/  MOV R3, 0x181f ;  /* 0x0000181f00037802 */ /* 0x000fe40000000f00 */
[----:B------:R-:W-:Y:S02]  /*13200*/  MOV R2, 0x13220 ;  /* 0x0001322000027802 */ /* 0x000fe40000000f00 */
[----:B-1---5:R-:W-:Y:S05]  /*13210*/  CALL.REL.NOINC `($__internal_13_$__cuda_sm70_shflsync_idx_p) ;  /* 0x00003b0000007944 */ /* 0x022fea0003c00000 */
[----:B------:R-:W-:Y:S01]  /*13220*/  IADD3 R8, -R6, 0x10, RZ ;  /* 0x0000001006087810 */ /* 0x000fe20007ffe1ff */
[----:B------:R-:W-:Y:S01]  /*13230*/  IMAD.MOV.U32 R252, RZ, RZ, 0x3 ;  /* 0x00000003fffc7424 */ /* 0x000fe200078e00ff */
        /* <DEDUP_REMOVED lines=24> */
[----:B-----5:R-:W-:Y:S01]  /*133c0*/  MOV R0, R143 ;  /* 0x0000008f00007202 */ /* 0x020fe20000000f00 */
[----:B-1----:R-:W-:Y:S05]  /*133d0*/  BRA `(.L_x_3901) ;  /* 0xffff060000007947 */ /* 0x002fea000383ffff */
.L_x_3812:
[----:B------:R-:W-:Y:S01]  /*133e0*/  IMAD.MOV.U32 R143, RZ, RZ, R0 ;  /* 0x000000ffff8f7224 */ /* 0x000fe200078e0000 */
[----:B------:R-:W-:Y:S01]  /*133f0*/  MOV R252, RZ ;  /* 0x000000ff00fc7202 */ /* 0x000fe20000000f00 */
[----:B------:R-:W-:Y:S01]  /*13400*/  IMAD.MOV.U32 R3, RZ, RZ, 0x1c1f ;  /* 0x00001c1fff037424 */ /* 0x000fe200078e00ff */
[----:B------:R-:W-:-:S02]  /*13410*/  MOV R2, 0x13430 ;  /* 0x0001343000027802 */ /* 0x000fc40000000f00 */
[----:B------:R-:W-:Y:S05]  /*13420*/  CALL.REL.NOINC `($__internal_13_$__cuda_sm70_shflsync_idx_p) ;  /* 0x000038f000007944 */ /* 0x000fea0003c00000 */
[----:B------:R-:W-:Y:S01]  /*13430*/  MOV R2, R143 ;  /* 0x0000008f00027202 */ /* 0x000fe20000000f00 */
[----:B-1---5:R-:W-:Y:S05]  /*13440*/  BRA `(.L_x_3902) ;  /* 0xffff078000007947 */ /* 0x022fea000383ffff */
.L_x_3813:
[----:B------:R-:W-:Y:S01]  /*13450*/  IMAD.MOV.U32 R143, RZ, RZ, R0 ;  /* 0x000000ffff8f7224 */ /* 0x000fe200078e0000 */
[----:B------:R-:W-:Y:S01]  /*13460*/  MOV R252, 0x1 ;  /* 0x0000000100fc7802 */ /* 0x000fe20000000f00 */
[----:B------:R-:W-:Y:S01]  /*13470*/  IMAD.MOV.U32 R3, RZ, RZ, 0x1c1f ;  /* 0x00001c1fff037424 */ /* 0x000fe200078e00ff */
[----:B------:R-:W-:-:S02]  /*13480*/  MOV R2, 0x134a0 ;  /* 0x000134a000027802 */ /* 0x000fc40000000f00 */
[----:B-1----:R-:W-:Y:S05]  /*13490*/  CALL.REL.NOINC `($__internal_13_$__cuda_sm70_shflsync_idx_p) ;  /* 0x0000388000007944 */ /* 0x002fea0003c00000 */
[----:B------:R-:W-:Y:S02]  /*134a0*/  IMAD.IADD R2, R4, 0x1, R143 ;  /* 0x0000000104027824 */ /* 0x000fe400078e028f */
[----:B-----5:R-:W-:-:S02]  /*134b0*/  IMAD.MOV.U32 R143, RZ, RZ, R0 ;  /* 0x000000ffff8f7224 */ /* 0x020fc400078e0000 */
[----:B------:R-:W-:Y:S01]  /*134c0*/  IMAD.MOV.U32 R252, RZ, RZ, 0x2 ;  /* 0x00000002fffc7424 */ /* 0x000fe200078e00ff */
[----:B------:R-:W-:Y:S01]  /*134d0*/  IMNMX R2, R5, R2, PT ;  /* 0x0000000205027217 */ /* 0x000fe20003800200 */
[----:B------:R-:W-:-:S03]  /*134e0*/  IMAD.MOV.U32 R3, RZ, RZ, 0x1c1f ;  /* 0x00001c1fff037424 */ /* 0x000fc600078e00ff */
        /* <DEDUP_REMOVED lines=32> */
[----:B------:R-:W-:Y:S02]  /*136f0*/  MOV R2, 0x13710 ;  /* 0x0001371000027802 */ /* 0x000fe40000000f00 */
[----:B-1----:R-:W-:Y:S05]  /*13700*/  CALL.REL.NOINC `($__internal_13_$__cuda_sm70_shflsync_idx_p) ;  /* 0x0000361000007944 */ /* 0x002fea0003c00000 */
[----:B------:R-:W-:Y:S02]  /*13710*/  IMAD.IADD R2, R4, 0x1, R143 ;  /* 0x0000000104027824 */ /* 0x000fe400078e028f */
[----:B-----5:R-:W-:Y:S02]  /*13720*/  IMAD.MOV.U32 R143, RZ, RZ, R0 ;  /* 0x000000ffff8f7224 */ /* 0x020fe400078e0000 */
        /* <DEDUP_REMOVED lines=37> */
[----:B------:R-:W-:Y:S01]  /*13980*/  IMAD.IADD R4, R4, 0x1, R143 ;  /* 0x0000000104047824 */ /* 0x000fe200078e028f */
[----:B------:R-:W-:Y:S01]  /*13990*/  FMNMX.FTZ R136, R7, R8, !PT ;  /* 0x0000000807887209 */ /* 0x000fe20007810000 */
[----:B-----5:R-:W-:Y:S01]  /*139a0*/  IMAD.MOV.U32 R0, RZ, RZ, 0x2 ;  /* 0x00000002ff007424 */ /* 0x020fe200078e00ff */
[----:B------:R-:W-:Y:S02]  /*139b0*/  FMNMX.FTZ R135, R9, R10, !PT ;  /* 0x0000000a09877209 */ /* 0x000fe40007810000 */
[----:B------:R-:W-:Y:S02]  /*139c0*/  IMNMX R5, R5, R4, PT ;  /* 0x0000000405057217 */ /* 0x000fe40003800200 */
[----:B------:R-:W-:-:S02]  /*139d0*/  FMNMX.FTZ R136, R11, R136, !PT ;  /* 0x000000880b887209 */ /* 0x000fc40007810000 */
        /* <DEDUP_REMOVED lines=8> */
[----:B------:R-:W-:Y:S02]  /*13a60*/  FMNMX.FTZ R6, R19, R27, !PT ;  /* 0x0000001b13067209 */ /* 0x000fe40007810000 */
[----:B------:R-:W-:Y:S02]  /*13a70*/  FMNMX.FTZ R136, R12, R136, !PT ;  /* 0x000000880c887209 */ /* 0x000fe40007810000 */
[----:B------:R-:W-:Y:S02]  /*13a80*/  FSEL R33, R99, -INF , P0 ;  /* 0xff80000063217808 */ /* 0x000fe40000000000 */
[----:B------:R-:W-:-:S02]  /*13a90*/  ISETP.GT.AND P6, PT, R5, 0x10, PT ;  /* 0x000000100500780c */ /* 0x000fc40003fc4270 */
        /* <DEDUP_REMOVED lines=79> */
[----:B-1----:R-:W-:Y:S05]  /*13f90*/  CALL.REL.NOINC `($__internal_12_$__cuda_sm70_shflsync_bfly_p) ;  /* 0x00002d2000007944 */ /* 0x002fea0003c00000 */
[----:B------:R-:W-:Y:S01]  /*13fa0*/  FMNMX.FTZ R136, R136, R0, !PT ;  /* 0x0000000088887209 */ /* 0x000fe20007810000 */
[----:B------:R-:W-:Y:S01]  /*13fb0*/  IMAD.MOV.U32 R0, RZ, RZ, 0x1 ;  /* 0x00000001ff007424 */ /* 0x000fe200078e00ff */
[----:B------:R-:W-:-:S03]  /*13fc0*/  MOV R2, 0x13ff0 ;  /* 0x00013ff000027802 */ /* 0x000fc60000000f00 */
[----:B------:R-:W-:Y:S02]  /*13fd0*/  IMAD.MOV.U32 R132, RZ, RZ, R136 ;  /* 0x000000ffff847224 */ /* 0x000fe400078e0088 */
[----:B------:R-:W-:Y:S05]  /*13fe0*/  CALL.REL.NOINC `($__internal_12_$__cuda_sm70_shflsync_bfly_p) ;  /* 0x00002cd000007944 */ /* 0x000fea0003c00000 */
[----:B------:R-:W-:Y:S01]  /*13ff0*/  FMNMX.FTZ R136, R136, R0, !PT ;  /* 0x0000000088887209 */ /* 0x000fe20007810000 */
[----:B------:R-:W-:Y:S01]  /*14000*/  IMAD.MOV.U32 R132, RZ, RZ, R135 ;  /* 0x000000ffff847224 */ /* 0x000fe200078e0087 */
[----:B------:R-:W-:Y:S01]  /*14010*/  MOV R2, 0x14040 ;  /* 0x0001404000027802 */ /* 0x000fe20000000f00 */
[----:B------:R-:W-:Y:S02]  /*14020*/  IMAD.MOV.U32 R0, RZ, RZ, 0x2 ;  /* 0x00000002ff007424 */ /* 0x000fe400078e00ff */
[----:B------:R-:W-:Y:S05]  /*14030*/  CALL.REL.NOINC `($__internal_12_$__cuda_sm70_shflsync_bfly_p) ;  /* 0x00002c8000007944 */ /* 0x000fea0003c00000 */
        /* <DEDUP_REMOVED lines=25> */
[----:B------:R-:W-:Y:S01]  /*141d0*/  MOV R133, R0 ;  /* 0x0000000000857202 */ /* 0x000fe20000000f00 */
[----:B------:R-:W-:Y:S05]  /*141e0*/  BRA `(.L_x_3903) ;  /* 0xffff075000007947 */ /* 0x000fea000383ffff */
.L_x_3817:
[----:B------:R-:W-:Y:S01]  /*141f0*/  MOV R252, RZ ;  /* 0x000000ff00fc7202 */ /* 0x000fe20000000f00 */
[----:B------:R-:W-:Y:S01]  /*14200*/  IMAD.MOV.U32 R143, RZ, RZ, R0 ;  /* 0x000000ffff8f7224 */ /* 0x000fe200078e0000 */
[----:B------:R-:W-:Y:S01]  /*14210*/  MOV R2, 0x14240 ;  /* 0x0001424000027802 */ /* 0x000fe20000000f00 */
[----:B------:R-:W-:Y:S02]  /*14220*/  IMAD.MOV.U32 R3, RZ, RZ, 0x181f ;  /* 0x0000181fff037424 */ /* 0x000fe400078e00ff */
[----:B--2---:R-:W-:Y:S05]  /*14230*/  CALL.REL.NOINC `($__internal_13_$__cuda_sm70_shflsync_idx_p) ;  /* 0x00002ae000007944 */ /* 0x004fea0003c00000 */
[----:B------:R-:W-:Y:S01]  /*14240*/  MOV R7, R143 ;  /* 0x0000008f00077202 */ /* 0x000fe20000000f00 */
[----:B-1---5:R-:W-:-:S05]  /*14250*/  BRA `(.L_x_3904) ;  /* 0xffff282000007947 */ /* 0x022fca000383ffff */
.L_x_3818:
[----:B------:R-:W-:Y:S01]  /*14260*/  MOV R252, RZ ;  /* 0x000000ff00fc7202 */ /* 0x000fe20000000f00 */
[----:B------:R-:W-:Y:S01]  /*14270*/  IMAD.MOV.U32 R143, RZ, RZ, R4 ;  /* 0x000000ffff8f7224 */ /* 0x000fe200078e0004 */
[----:B------:R-:W-:Y:S01]  /*14280*/  MOV R2, 0x142b0 ;  /* 0x000142b000027802 */ /* 0x000fe20000000f00 */
[----:B------:R-:W-:Y:S02]  /*14290*/  IMAD.MOV.U32 R3, RZ, RZ, 0x181f ;  /* 0x0000181fff037424 */ /* 0x000fe400078e00ff */
[----:B-123--:R-:W-:Y:S05]  /*142a0*/  CALL.REL.NOINC `($__internal_13_$__cuda_sm70_shflsync_idx_p) ;  /* 0x00002a7000007944 */ /* 0x00efea0003c00000 */
[----:B------:R-:W-:Y:S01]  /*142b0*/  ISETP.GE.AND P5, PT, R250, c[0x0][0x1d4], PT ;  /* 0x00007500fa007a0c */ /* 0x000fe20003fa6270 */
[----:B------:R-:W-:Y:S01]  /*142c0*/  IMAD.MOV.U32 R252, RZ, RZ, 0x1 ;  /* 0x00000001fffc7424 */ /* 0x000fe200078e00ff */
[----:B------:R-:W-:Y:S02]  /*142d0*/  IADD3 R8, P2, R143, R12, RZ ;  /* 0x0000000c8f087210 */ /* 0x000fe40007f5e0ff */
[----:B------:R-:W-:Y:S03]  /*142e0*/  ISETP.GE.AND P0, PT, R251, c[0x0][0x1d4], PT ;  /* 0x00007500fb007a0c */ /* 0x000fe60003f06270 */
[----:B------:R-:W-:Y:S01]  /*142f0*/  IMAD.X R9, R7, 0x1, R5, P2 ;  /* 0x0000000107097824 */ /* 0x000fe200010e0605 */
[----:B------:R-:W-:Y:S01]  /*14300*/  IADD3 R2, P2, R143, R13, RZ ;  /* 0x0000000d8f027210 */ /* 0x000fe20007f5e0ff */
[----:B-----5:R-:W-:Y:S04]  /*14310*/  IMAD.MOV.U32 R143, RZ, RZ, R0 ;  /* 0x000000ffff8f7224 */ /* 0x020fe800078e0000 */
[----:B------:R-:W-:Y:S01]  /*14320*/  @!PT LDS RZ, [RZ] ;  /* 0x00000000fffff984 */ /* 0x000fe20000000800 */
[----:B------:R-:W-:Y:S01]  /*14330*/  @!PT LDS RZ, [RZ] ;  /* 0x00000000fffff984 */ /* 0x000fe20000000800 */
[----:B------:R-:W-:Y:S01]  /*14340*/  @!PT LDS RZ, [RZ] ;  /* 0x00000000fffff984 */ /* 0x000fe20000000800 */
[----:B------:R2:W-:Y:S01]  /*14350*/  LDGSTS.E.BYPASS.LTC128B.128 [R247+0x100], [R8.64], !P5 ;  /* 0x0010000008f77fae */ /* 0x0005e2000e901d46 */
[----:B------:R-:W-:Y:S01]  /*14360*/  IMAD.X R3, R7, 0x1, R6, P2 ;  /* 0x0000000107037824 */ /* 0x000fe200010e0606 */
[----:B------:R-:W-:Y:S04]  /*14370*/  SEL R7, RZ, 0x10, P0 ;  /* 0x00000010ff077807 */ /* 0x000fe80000000000 */
[----:B------:R3:W-:Y:S01]  /*14380*/  LDGSTS.E.BYPASS.LTC128B.128 [R247+0x2100], [R2.64], !P0 ;  /* 0x0210000002f77fae */ /* 0x0007e2000c101d46 */
[----:B--2---:R-:W-:Y:S02]  /*14390*/  SEL R8, RZ, 0x10, P5 ;  /* 0x00000010ff087807 */ /* 0x004fe40002800000 */
[----:B---3--:R-:W-:Y:S01]  /*143a0*/  MOV R2, 0x143d0 ;  /* 0x000143d000027802 */ /* 0x008fe20000000f00 */
[----:B------:R-:W-:Y:S02]  /*143b0*/  IMAD.MOV.U32 R3, RZ, RZ, 0x181f ;  /* 0x0000181fff037424 */ /* 0x000fe400078e00ff */
[----:B-1----:R-:W-:Y:S05]  /*143c0*/  CALL.REL.NOINC `($__internal_13_$__cuda_sm70_shflsync_idx_p) ;  /* 0x0000295000007944 */ /* 0x002fea0003c00000 */
[----:B------:R-:W-:Y:S01]  /*143d0*/  MOV R252, 0x1 ;  /* 0x0000000100fc7802 */ /* 0x000fe20000000f00 */
[----:B------:R-:W-:Y:S01]  /*143e0*/  IMAD.MOV.U32 R9, RZ, RZ, R143 ;  /* 0x000000ffff097224 */ /* 0x000fe200078e008f */
[----:B------:R-:W-:Y:S01]  /*143f0*/  MOV R3, 0x181f ;  /* 0x0000181f00037802 */ /* 0x000fe20000000f00 */
[----:B------:R-:W-:Y:S01]  /*14400*/  IMAD.MOV.U32 R143, RZ, RZ, R4 ;  /* 0x000000ffff8f7224 */ /* 0x000fe200078e0004 */
[----:B------:R-:W-:Y:S02]  /*14410*/  MOV R2, 0x14430 ;  /* 0x0001443000027802 */ /* 0x000fe40000000f00 */
[----:B-1---5:R-:W-:Y:S05]  /*14420*/  CALL.REL.NOINC `($__internal_13_$__cuda_sm70_shflsync_idx_p) ;  /* 0x000028f000007944 */ /* 0x022fea0003c00000 */
[C---:B------:R-:W-:Y:S01]  /*14430*/  IADD3 R2, -R8.reuse, 0x10, RZ ;  /* 0x0000001008027810 */ /* 0x040fe20007ffe1ff */
[----:B------:R-:W-:Y:S01]  /*14440*/  IMAD.MOV.U32 R252, RZ, RZ, 0x2 ;  /* 0x00000002fffc7424 */ /* 0x000fe200078e00ff */
        /* <DEDUP_REMOVED lines=9> */
[----:B--2---:R-:W-:Y:S04]  /*144e0*/  IADD3 R2, -R7, 0x10, RZ ;  /* 0x0000001007027810 */ /* 0x004fe80007ffe1ff */
[----:B------:R-:W-:Y:S04]  /*144f0*/  LOP3.LUT R2, R2, 0xf, RZ, 0xc0, !PT ;  /* 0x0000000f02027812 */ /* 0x000fe800078ec0ff */
[----:B------:R-:W-:Y:S01]  /*14500*/  IADD3 R2, P2, P0, R2, R143, R13 ;  /* 0x0000008f02027210 */ /* 0x000fe2000785e00d */
[----:B-----5:R-:W-:Y:S03]  /*14510*/  IMAD.MOV.U32 R143, RZ, RZ, R0 ;  /* 0x000000ffff8f7224 */ /* 0x020fe600078e0000 */
[----:B------:R-:W-:Y:S05]  /*14520*/  IADD3.X R3, RZ, R9, R6, P2, P0 ;  /* 0x00000009ff037210 */ /* 0x000fea00017e0406 */
[----:B------:R2:W-:Y:S02]  /*14530*/  LDGSTS.E.BYPASS.LTC128B.128.ZFILL [R247+0x2900], [R2.64], P5 ;  /* 0x0290000002f77fae */ /* 0x0005e4000a941d46 */
[----:B--2---:R-:W-:Y:S01]  /*14540*/  MOV R2, 0x14570 ;  /* 0x0001457000027802 */ /* 0x004fe20000000f00 */
[----:B------:R-:W-:Y:S03]  /*14550*/  IMAD.MOV.U32 R3, RZ, RZ, 0x181f ;  /* 0x0000181fff037424 */ /* 0x000fe600078e00ff */
        /* <DEDUP_REMOVED lines=33> */
[----:B-----5:R-:W-:Y:S01]  /*14770*/  MOV R0, R143 ;  /* 0x0000008f00007202 */ /* 0x020fe20000000f00 */
[----:B-1----:R-:W-:-:S05]  /*14780*/  BRA `(.L_x_3905) ;  /* 0xffff24e000007947 */ /* 0x002fca000383ffff */
.L_x_3821:
[----:B------:R-:W-:Y:S01]  /*14790*/  MOV R252, RZ ;  /* 0x000000ff00fc7202 */ /* 0x000fe20000000f00 */
[----:B------:R-:W-:Y:S01]  /*147a0*/  IMAD.MOV.U32 R143, RZ, RZ, R0 ;  /* 0x000000ffff8f7224 */ /* 0x000fe200078e0000 */
[----:B------:R-:W-:Y:S01]  /*147b0*/  MOV R2, 0x147e0 ;  /* 0x000147e000027802 */ /* 0x000fe20000000f00 */
[----:B------:R-:W-:Y:S02]  /*147c0*/  IMAD.MOV.U32 R3, RZ, RZ, 0x181f ;  /* 0x0000181fff037424 */ /* 0x000fe400078e00ff */
[----:B------:R-:W-:Y:S05]  /*147d0*/  CALL.REL.NOINC `($__internal_13_$__cuda_sm70_shflsync_idx_p) ;  /* 0x0000254000007944 */ /* 0x000fea0003c00000 */
[----:B------:R-:W-:Y:S01]  /*147e0*/  MOV R135, R143 ;  /* 0x0000008f00877202 */ /* 0x000fe20000000f00 */
[----:B-1---5:R-:W-:-:S05]  /*147f0*/  BRA `(.L_x_3906) ;  /* 0xffff32b000007947 */ /* 0x022fca000383ffff */
.L_x_3822:
[----:B------:R-:W-:Y:S01]  /*14800*/  MOV R252, RZ ;  /* 0x000000ff00fc7202 */ /* 0x000fe20000000f00 */
[----:B------:R-:W-:Y:S01]  /*14810*/  IMAD.MOV.U32 R143, RZ, RZ, R132 ;  /* 0x000000ffff8f7224 */ /* 0x000fe200078e0084 */
[----:B------:R-:W-:Y:S01]  /*14820*/  MOV R2, 0x14850 ;  /* 0x0001485000027802 */ /* 0x000fe20000000f00 */
[----:B------:R-:W-:Y:S02]  /*14830*/  IMAD.MOV.U32 R3, RZ, RZ, 0x181f ;  /* 0x0000181fff037424 */ /* 0x000fe400078e00ff */
[----:B-12---:R-:W-:Y:S05]  /*14840*/  CALL.REL.NOINC `($__internal_13_$__cuda_sm70_shflsync_idx_p) ;  /* 0x000024d000007944 */ /* 0x006fea0003c00000 */
[----:B------:R-:W-:Y:S01]  /*14850*/  ISETP.GE.AND P5, PT, R250, c[0x0][0x1d4], PT ;  /* 0x00007500fa007a0c */ /* 0x000fe20003fa6270 */
[----:B------:R-:W-:Y:S01]  /*14860*/  IMAD.MOV.U32 R252, RZ, RZ, 0x1 ;  /* 0x00000001fffc7424 */ /* 0x000fe200078e00ff */
[----:B------:R-:W-:Y:S02]  /*14870*/  IADD3 R208, P2, R143, R141, RZ ;  /* 0x0000008d8fd07210 */ /* 0x000fe40007f5e0ff */
[----:B------:R-:W-:Y:S03]  /*14880*/  ISETP.GE.AND P0, PT, R251, c[0x0][0x1d4], PT ;  /* 0x00007500fb007a0c */ /* 0x000fe60003f06270 */
[----:B------:R-:W-:Y:S01]  /*14890*/  IMAD.X R209, R135, 0x1, R133, P2 ;  /* 0x0000000187d17824 */ /* 0x000fe200010e0685 */
[----:B------:R-:W-:Y:S01]  /*148a0*/  IADD3 R2, P2, R143, R210, RZ ;  /* 0x000000d28f027210 */ /* 0x000fe20007f5e0ff */
[----:B-----5:R-:W-:Y:S01]  /*148b0*/  IMAD.MOV.U32 R143, RZ, RZ, R0 ;  /* 0x000000ffff8f7224 */ /* 0x020fe200078e0000 */
[----:B------:R-:W-:Y:S03]  /*148c0*/  SEL R136, RZ, 0x10, P0 ;  /* 0x00000010ff887807 */ /* 0x000fe60000000000 */
[----:B------:R-:W-:Y:S01]  /*148d0*/  @!PT LDS RZ, [RZ] ;  /* 0x00000000fffff984 */ /* 0x000fe20000000800 */
[----:B------:R-:W-:Y:S01]  /*148e0*/  @!PT LDS RZ, [RZ] ;  /* 0x00000000fffff984 */ /* 0x000fe20000000800 */
[----:B------:R-:W-:Y:S01]  /*148f0*/  @!PT LDS RZ, [RZ] ;  /* 0x00000000fffff984 */ /* 0x000fe20000000800 */
[----:B------:R2:W-:Y:S01]  /*14900*/  LDGSTS.E.BYPASS.LTC128B.128 [R247+0x4100], [R208.64], !P5 ;  /* 0x04100000d0f77fae */ /* 0x0005e2000e901d46 */
[----:B------:R-:W-:Y:S01]  /*14910*/  IMAD.X R3, R135, 0x1, R134, P2 ;  /* 0x0000000187037824 */ /* 0x000fe200010e0686 */
[----:B------:R-:W-:Y:S04]  /*14920*/  SEL R135, RZ, 0x10, P5 ;  /* 0x00000010ff877807 */ /* 0x000fe80002800000 */
[----:B------:R3:W-:Y:S02]  /*14930*/  LDGSTS.E.BYPASS.LTC128B.128 [R247+0x6100], [R2.64], !P0 ;  /* 0x0610000002f77fae */ /* 0x0007e4000c101d46 */
[----:B---3--:R-:W-:Y:S01]  /*14940*/  MOV R2, 0x14970 ;  /* 0x0001497000027802 */ /* 0x008fe20000000f00 */
[----:B------:R-:W-:Y:S02]  /*14950*/  IMAD.MOV.U32 R3, RZ, RZ, 0x181f ;  /* 0x0000181fff037424 */ /* 0x000fe400078e00ff */
[----:B-12---:R-:W-:Y:S05]  /*14960*/  CALL.REL.NOINC `($__internal_13_$__cuda_sm70_shflsync_idx_p) ;  /* 0x000023b000007944 */ /* 0x006fea0003c00000 */
        /* <DEDUP_REMOVED lines=53> */
[----:B-----5:R-:W-:Y:S01]  /*14cc0*/  IMAD.MOV.U32 R0, RZ, RZ, R143 ;  /* 0x000000ffff007224 */ /* 0x020fe200078e008f */
[----:B------:R-:W-:Y:S01]  /*14cd0*/  MOV R3, 0x181f ;  /* 0x0000181f00037802 */ /* 0x000fe20000000f00 */
[----:B------:R-:W-:Y:S01]  /*14ce0*/  IMAD.MOV.U32 R143, RZ, RZ, R132 ;  /* 0x000000ffff8f7224 */ /* 0x000fe200078e0084 */
[----:B------:R-:W-:Y:S02]  /*14cf0*/  MOV R2, 0x14d10 ;  /* 0x00014d1000027802 */ /* 0x000fe40000000f00 */
[----:B-1----:R-:W-:Y:S05]  /*14d00*/  CALL.REL.NOINC `($__internal_13_$__cuda_sm70_shflsync_idx_p) ;  /* 0x0000201000007944 */ /* 0x002fea0003c00000 */
[----:B------:R-:W-:Y:S01]  /*14d10*/  MOV R132, R143 ;  /* 0x0000008f00847202 */ /* 0x000fe20000000f00 */
[----:B-1---5:R-:W-:-:S05]  /*14d20*/  BRA `(.L_x_3907) ;  /* 0xffff2f6000007947 */ /* 0x022fca000383ffff */
.L_x_3823:
[----:B------:R-:W-:Y:S01]  /*14d30*/  MOV R252, RZ ;  /* 0x000000ff00fc7202 */ /* 0x000fe20000000f00 */
[----:B------:R-:W-:Y:S01]  /*14d40*/  IMAD.MOV.U32 R143, RZ, RZ, R132 ;  /* 0x000000ffff8f7224 */ /* 0x000fe200078e0084 */
[----:B------:R-:W-:Y:S01]  /*14d50*/  MOV R2, 0x14d80 ;  /* 0x00014d8000027802 */ /* 0x000fe20000000f00 */
[----:B------:R-:W-:Y:S02]  /*14d60*/  IMAD.MOV.U32 R3, RZ, RZ, 0x1c1f ;  /* 0x00001c1fff037424 */ /* 0x000fe400078e00ff */
[----:B--2---:R-:W-:Y:S05]  /*14d70*/  CALL.REL.NOINC `($__internal_13_$__cuda_sm70_shflsync_idx_p) ;  /* 0x00001fa000007944 */ /* 0x004fea0003c00000 */
[----:B-----5:R-:W-:Y:S01]  /*14d80*/  MOV R0, R143 ;  /* 0x0000008f00007202 */ /* 0x020fe20000000f00 */
[----:B-1----:R-:W-:-:S05]  /*14d90*/  BRA `(.L_x_3908) ;  /* 0xffff30e000007947 */ /* 0x002fca000383ffff */
.L_x_3824:
[----:B------:R-:W-:Y:S01]  /*14da0*/  MOV R252, 0x1 ;  /* 0x0000000100fc7802 */ /* 0x000fe20000000f00 */
[----:B------:R-:W-:Y:S01]  /*14db0*/  IMAD.MOV.U32 R143, RZ, RZ, R132 ;  /* 0x000000ffff8f7224 */ /* 0x000fe200078e0084 */
[----:B------:R-:W-:Y:S01]  /*14dc0*/  MOV R2, 0x14df0 ;  /* 0x00014df000027802 */ /* 0x000fe20000000f00 */
[----:B------:R-:W-:Y:S02]  /*14dd0*/  IMAD.MOV.U32 R3, RZ, RZ, 0x1c1f ;  /* 0x00001c1fff037424 */ /* 0x000fe400078e00ff */
[----:B-12---:R-:W-:Y:S05]  /*14de0*/  CALL.REL.NOINC `($__internal_13_$__cuda_sm70_shflsync_idx_p) ;  /* 0x00001f3000007944 */ /* 0x006fea0003c00000 */
[----:B------:R-:W-:Y:S01]  /*14df0*/  MOV R2, 0x15050 ;  /* 0x0001505000027802 */ /* 0x000fe20000000f00 */
[----:B------:R-:W-:Y:S02]  /*14e00*/  IMAD.IADD R143, R133, 0x1, R143 ;  /* 0x00000001858f7824 */ /* 0x000fe400078e028f */
[----:B------:R-:W-:Y:S02]  /*14e10*/  IMAD.MOV.U32 R252, RZ, RZ, 0x2 ;  /* 0x00000002fffc7424 */ /* 0x000fe400078e00ff */
[----:B------:R-:W-:Y:S01]  /*14e20*/  IMAD.MOV.U32 R3, RZ, RZ, 0x1c1f ;  /* 0x00001c1fff037424 */ /* 0x000fe200078e00ff */
        /* <DEDUP_REMOVED lines=27> */
[----:B------:R-:W-:Y:S01]  /*14fe0*/  ISETP.GT.AND P0, PT, R143, 0x39, PT ;  /* 0x000000398f00780c */ /* 0x000fe20003f04270 */
[----:B------:R-:W-:Y:S01]  /*14ff0*/  IMAD.MOV.U32 R143, RZ, RZ, R132 ;  /* 0x000000ffff8f7224 */ /* 0x000fe200078e0084 */
[----:B------:R-:W-:Y:S02]  /*15000*/  FSEL R54, R54, -INF , P6 ;  /* 0xff80000036367808 */ /* 0x000fe40003000000 */
[----:B------:R-:W-:Y:S02]  /*15010*/  FSEL R55, R55, -INF , P5 ;  /* 0xff80000037377808 */ /* 0x000fe40002800000 */
[----:B------:R-:W-:Y:S02]  /*15020*/  FSEL R66, R66, -INF , P2 ;  /* 0xff80000042427808 */ /* 0x000fe40001000000 */
[----:B------:R-:W-:Y:S02]  /*15030*/  FSEL R67, R67, -INF , P0 ;  /* 0xff80000043437808 */ /* 0x000fe40000000000 */
[----:B-1---5:R-:W-:Y:S05]  /*15040*/  CALL.REL.NOINC `($__internal_13_$__cuda_sm70_shflsync_idx_p) ;  /* 0x00001cd000007944 */ /* 0x022fea0003c00000 */
[----:B------:R-:W-:Y:S01]  /*15050*/  MOV R2, 0x152b0 ;  /* 0x000152b000027802 */ /* 0x000fe20000000f00 */
[----:B------:R-:W-:Y:S02]  /*15060*/  IMAD.IADD R143, R133, 0x1, R143 ;  /* 0x00000001858f7824 */ /* 0x000fe400078e028f */
[----:B------:R-:W-:Y:S02]  /*15070*/  IMAD.MOV.U32 R252, RZ, RZ, 0x3 ;  /* 0x00000003fffc7424 */ /* 0x000fe400078e00ff */
[----:B------:R-:W-:Y:S01]  /*15080*/  IMAD.MOV.U32 R3, RZ, RZ, 0x1c1f ;  /* 0x00001c1fff037424 */ /* 0x000fe200078e00ff */
        /* <DEDUP_REMOVED lines=28> */
[----:B------:R-:W-:Y:S01]  /*15250*/  IMAD.MOV.U32 R143, RZ, RZ, R132 ;  /* 0x000000ffff8f7224 */ /* 0x000fe200078e0084 */
[----:B------:R-:W-:Y:S02]  /*15260*/  FSEL R56, R56, -INF , P6 ;  /* 0xff80000038387808 */ /* 0x000fe40003000000 */
[----:B------:R-:W-:Y:S02]  /*15270*/  FSEL R57, R57, -INF , P5 ;  /* 0xff80000039397808 */ /* 0x000fe40002800000 */
[----:B------:R-:W-:Y:S02]  /*15280*/  FSEL R60, R60, -INF , P2 ;  /* 0xff8000003c3c7808 */ /* 0x000fe40001000000 */
[----:B------:R-:W-:Y:S02]  /*15290*/  FSEL R61, R61, -INF , P0 ;  /* 0xff8000003d3d7808 */ /* 0x000fe40000000000 */
[----:B-1---5:R-:W-:Y:S05]  /*152a0*/  CALL.REL.NOINC `($__internal_13_$__cuda_sm70_shflsync_idx_p) ;  /* 0x00001a7000007944 */ /* 0x022fea0003c00000 */
[----:B------:R-:W-:Y:S01]  /*152b0*/  FMNMX.FTZ R132, R4, R137, !PT ;  /* 0x0000008904847209 */ /* 0x000fe20007810000 */
[----:B------:R-:W-:Y:S01]  /*152c0*/  IMAD.IADD R133, R133, 0x1, R143 ;  /* 0x0000000185857824 */ /* 0x000fe200078e028f */
[----:B------:R-:W-:Y:S01]  /*152d0*/  FMNMX.FTZ R7, R6, R138, !PT ;  /* 0x0000008a06077209 */ /* 0x000fe20007810000 */
[----:B-----5:R-:W-:Y:S01]  /*152e0*/  IMAD.MOV.U32 R0, RZ, RZ, 0x2 ;  /* 0x00000002ff007424 */ /* 0x020fe200078e00ff */
[----:B------:R-:W-:Y:S02]  /*152f0*/  FMNMX.FTZ R8, R16, R139, !PT ;  /* 0x0000008b10087209 */ /* 0x000fe40007810000 */
        /* <DEDUP_REMOVED lines=97> */
[----:B------:R-:W-:Y:S02]  /*15910*/  MOV R2, 0x15930 ;  /* 0x0001593000027802 */ /* 0x000fe40000000f00 */
        /* <DEDUP_REMOVED lines=28> */
[----:B------:R-:W-:-:S05]  /*15ae0*/  BRA `(.L_x_3909) ;  /* 0xffff310000007947 */ /* 0x000fca000383ffff */
.L_x_3827:
[----:B-1--4-:R-:W-:Y:S01]  /*15af0*/  MOV R252, RZ ;  /* 0x000000ff00fc7202 */ /* 0x012fe20000000f00 */
[----:B------:R-:W-:Y:S01]  /*15b00*/  IMAD.MOV.U32 R143, RZ, RZ, R36 ;  /* 0x000000ffff8f7224 */ /* 0x000fe200078e0024 */
[----:B------:R-:W-:Y:S01]  /*15b10*/  MOV R2, 0x15b40 ;  /* 0x00015b4000027802 */ /* 0x000fe20000000f00 */
[----:B------:R-:W-:Y:S02]  /*15b20*/  IMAD.MOV.U32 R3, RZ, RZ, 0x181f ;  /* 0x0000181fff037424 */ /* 0x000fe400078e00ff */
[----:B------:R-:W-:Y:S05]  /*15b30*/  CALL.REL.NOINC `($__internal_13_$__cuda_sm70_shflsync_idx_p) ;  /* 0x000011e000007944 */ /* 0x000fea0003c00000 */
[----:B------:R-:W-:Y:S01]  /*15b40*/  MOV R29, R143 ;  /* 0x0000008f001d7202 */ /* 0x000fe20000000f00 */
[----:B-1---5:R-:W-:-:S05]  /*15b50*/  BRA `(.L_x_3910) ;  /* 0xffff5a4000007947 */ /* 0x022fca000383ffff */
.L_x_3830:
[----:B------:R-:W-:Y:S01]  /*15b60*/  MOV R252, RZ ;  /* 0x000000ff00fc7202 */ /* 0x000fe20000000f00 */
[----:B------:R-:W-:Y:S01]  /*15b70*/  IMAD.MOV.U32 R143, RZ, RZ, R0 ;  /* 0x000000ffff8f7224 */ /* 0x000fe200078e0000 */
[----:B------:R-:W-:Y:S01]  /*15b80*/  MOV R2, 0x15bb0 ;  /* 0x00015bb000027802 */ /* 0x000fe20000000f00 */
[----:B------:R-:W-:Y:S02]  /*15b90*/  IMAD.MOV.U32 R3, RZ, RZ, 0x181f ;  /* 0x0000181fff037424 */ /* 0x000fe400078e00ff */
[----:B------:R-:W-:Y:S05]  /*15ba0*/  CALL.REL.NOINC `($__internal_13_$__cuda_sm70_shflsync_idx_p) ;  /* 0x0000117000007944 */ /* 0x000fea0003c00000 */
[----:B------:R-:W-:Y:S01]  /*15bb0*/  MOV R135, R143 ;  /* 0x0000008f00877202 */ /* 0x000fe20000000f00 */
[----:B-1---5:R-:W-:-:S05]  /*15bc0*/  BRA `(.L_x_3911) ;  /* 0xffff699000007947 */ /* 0x022fca000383ffff */
.L_x_3831:
[----:B------:R-:W-:Y:S01]  /*15bd0*/  MOV R252, RZ ;  /* 0x000000ff00fc7202 */ /* 0x000fe20000000f00 */
[----:B------:R-:W-:Y:S01]  /*15be0*/  IMAD.MOV.U32 R143, RZ, RZ, R132 ;  /* 0x000000ffff8f7224 */ /* 0x000fe200078e0084 */
[----:B------:R-:W-:Y:S01]  /*15bf0*/  MOV R2, 0x15c20 ;  /* 0x00015c2000027802 */ /* 0x000fe20000000f00 */
[----:B------:R-:W-:Y:S02]  /*15c00*/  IMAD.MOV.U32 R3, RZ, RZ, 0x181f ;  /* 0x0000181fff037424 */ /* 0x000fe400078e00ff */
[----:B-12---:R-:W-:Y:S05]  /*15c10*/  CALL.REL.NOINC `($__internal_13_$__cuda_sm70_shflsync_idx_p) ;  /* 0x0000110000007944 */ /* 0x006fea0003c00000 */
[C---:B------:R-:W-:Y:S01]  /*15c20*/  IADD3 R208, -R245.reuse, 0x10, RZ ;  /* 0x00000010f5d07810 */ /* 0x040fe20007ffe1ff */
[----:B------:R-:W-:Y:S01]  /*15c30*/  IMAD.MOV.U32 R252, RZ, RZ, 0x1 ;  /* 0x00000001fffc7424 */ /* 0x000fe200078e00ff */
[----:B------:R-:W-:Y:S02]  /*15c40*/  ISETP.NE.U32.AND P2, PT, R245, RZ, PT ;  /* 0x000000fff500720c */ /* 0x000fe40003f45070 */
[----:B------:R-:W-:Y:S04]  /*15c50*/  LOP3.LUT R208, R208, 0xf, RZ, 0xc0, !PT ;  /* 0x0000000fd0d07812 */ /* 0x000fe800078ec0ff */
[----:B------:R-:W-:Y:S04]  /*15c60*/  IADD3 R208, P5, P4, R208, R143, R141 ;  /* 0x0000008fd0d07210 */ /* 0x000fe80007cbe08d */
[----:B------:R-:W-:Y:S02]  /*15c70*/  IADD3.X R209, RZ, R135, R133, P5, P4 ;  /* 0x00000087ffd17210 */ /* 0x000fe40002fe8485 */
[----:B------:R-:W-:Y:S01]  /*15c80*/  IADD3 R2, P4, R143, R210, RZ ;  /* 0x000000d28f027210 */ /* 0x000fe20007f9e0ff */
[----:B-----5:R-:W-:Y:S02]  /*15c90*/  IMAD.MOV.U32 R143, RZ, RZ, R0 ;  /* 0x000000ffff8f7224 */ /* 0x020fe400078e0000 */
[----:B------:R-:W-:Y:S01]  /*15ca0*/  @!PT LDS RZ, [RZ] ;  /* 0x00000000fffff984 */ /* 0x000fe20000000800 */
[----:B------:R-:W-:Y:S01]  /*15cb0*/  @!PT LDS RZ, [RZ] ;  /* 0x00000000fffff984 */ /* 0x000fe20000000800 */
[----:B------:R-:W-:Y:S01]  /*15cc0*/  @!PT LDS RZ, [RZ] ;  /* 0x00000000fffff984 */ /* 0x000fe20000000800 */
[----:B------:R2:W-:Y:S02]  /*15cd0*/  LDGSTS.E.BYPASS.LTC128B.128.ZFILL [R247+0x4100], [R208.64], P2 ;  /* 0x04100000d0f77fae */ /* 0x0005e40009141d46 */
[----:B------:R-:W-:Y:S05]  /*15ce0*/  IMAD.X R3, R135, 0x1, R134, P4 ;  /* 0x0000000187037824 */ /* 0x000fea00020e0686 */
        /* <DEDUP_REMOVED lines=58> */
.L_x_3832:
[----:B------:R-:W-:Y:S02]  /*16090*/  MOV R0, 0x2 ;  /* 0x0000000200007802 */ /* 0x000fe40000000f00 */
[----:B------:R-:W-:Y:S02]  /*160a0*/  MOV R2, 0x160c0 ;  /* 0x000160c000027802 */ /* 0x000fe40000000f00 */
        /* <DEDUP_REMOVED lines=33> */
.L_x_3834:
[----:B------:R2:W5:Y:S01]  /*162c0*/  LDL R132, [R1+0x4] ;  /* 0x0000040001847983 */ /* 0x0005620000100800 */
[----:B-1----:R-:W-:-:S02]  /*162d0*/  MOV R0, 0x2 ;  /* 0x0000000200007802 */ /* 0x002fc40000000f00 */
[----:B------:R-:W-:Y:S02]  /*162e0*/  MOV R2, 0x16300 ;  /* 0x0001630000027802 */ /* 0x000fe40000000f00 */
[----:B--2--5:R-:W-:Y:S05]  /*162f0*/  CALL.REL.NOINC `($__internal_12_$__cuda_sm70_shflsync_bfly_p) ;  /* 0x000009c000007944 */ /* 0x024fea0003c00000 */
[----:B------:R-:W-:Y:S01]  /*16300*/  MOV R6, R0 ;  /* 0x0000000000067202 */ /* 0x000fe20000000f00 */
[----:B------:R-:W-:Y:S05]  /*16310*/  BRA `(.L_x_3914) ;  /* 0xffff902000007947 */ /* 0x000fea000383ffff */
.L_x_3835:
[----:B------:R-:W-:Y:S01]  /*16320*/  IMAD.MOV.U32 R132, RZ, RZ, R6 ;  /* 0x000000ffff847224 */ /* 0x000fe200078e0006 */
[----:B------:R-:W-:Y:S02]  /*16330*/  MOV R0, 0x1 ;  /* 0x0000000100007802 */ /* 0x000fe40000000f00 */
[----:B------:R-:W-:Y:S02]  /*16340*/  MOV R2, 0x16360 ;  /* 0x0001636000027802 */ /* 0x000fe40000000f00 */
[----:B------:R-:W-:Y:S05]  /*16350*/  CALL.REL.NOINC `($__internal_12_$__cuda_sm70_shflsync_bfly_p) ;  /* 0x0000096000007944 */ /* 0x000fea0003c00000 */
[----:B------:R1:W5:Y:S01]  /*16360*/  LDL R132, [R1] ;  /* 0x0000000001847983 */ /* 0x0003620000100800 */
[----:B------:R-:W-:Y:S01]  /*16370*/  FADD.FTZ R6, R6, R0 ;  /* 0x0000000006067221 */ /* 0x000fe20000010000 */
[----:B------:R-:W-:Y:S02]  /*16380*/  MOV R0, 0x2 ;  /* 0x0000000200007802 */ /* 0x000fe40000000f00 */
[----:B------:R-:W-:Y:S02]  /*16390*/  MOV R2, 0x163b0 ;  /* 0x000163b000027802 */ /* 0x000fe40000000f00 */
[----:B-1---5:R-:W-:Y:S05]  /*163a0*/  CALL.REL.NOINC `($__internal_12_$__cuda_sm70_shflsync_bfly_p) ;  /* 0x0000091000007944 */ /* 0x022fea0003c00000 */
[----:B------:R-:W2:Y:S02]  /*163b0*/  LDL.LU R2, [R1] ;  /* 0x0000000001027983 */ /* 0x000ea40000300800 */
[----:B--2---:R-:W-:Y:S01]  /*163c0*/  FADD.FTZ R5, R2, R0 ;  /* 0x0000000002057221 */ /* 0x004fe20000010000 */
[----:B------:R-:W-:-:S02]  /*163d0*/  MOV R0, 0x1 ;  /* 0x0000000100007802 */ /* 0x000fc40000000f00 */
[----:B------:R-:W-:Y:S02]  /*163e0*/  MOV R2, 0x16410 ;  /* 0x0001641000027802 */ /* 0x000fe40000000f00 */
[----:B------:R-:W-:Y:S02]  /*163f0*/  MOV R132, R5 ;  /* 0x0000000500847202 */ /* 0x000fe40000000f00 */
[----:B------:R-:W-:Y:S05]  /*16400*/  CALL.REL.NOINC `($__internal_12_$__cuda_sm70_shflsync_bfly_p) ;  /* 0x000008b000007944 */ /* 0x000fea0003c00000 */
[----:B------:R1:W5:Y:S01]  /*16410*/  LDL R132, [R1+0x8] ;  /* 0x0000080001847983 */ /* 0x0003620000100800 */
[----:B------:R-:W-:Y:S01]  /*16420*/  FADD.FTZ R5, R5, R0 ;  /* 0x0000000005057221 */ /* 0x000fe20000010000 */
[----:B------:R-:W-:Y:S02]  /*16430*/  MOV R0, 0x2 ;  /* 0x0000000200007802 */ /* 0x000fe40000000f00 */
[----:B------:R-:W-:Y:S02]  /*16440*/  MOV R2, 0x16460 ;  /* 0x0001646000027802 */ /* 0x000fe40000000f00 */
[----:B-1---5:R-:W-:Y:S05]  /*16450*/  CALL.REL.NOINC `($__internal_12_$__cuda_sm70_shflsync_bfly_p) ;  /* 0x0000086000007944 */ /* 0x022fea0003c00000 */
[----:B------:R-:W2:Y:S02]  /*16460*/  LDL.LU R2, [R1+0x8] ;  /* 0x0000080001027983 */ /* 0x000ea40000300800 */
[----:B--2---:R-:W-:Y:S01]  /*16470*/  FADD.FTZ R4, R2, R0 ;  /* 0x0000000002047221 */ /* 0x004fe20000010000 */
[----:B------:R-:W-:Y:S02]  /*16480*/  MOV R0, 0x1 ;  /* 0x0000000100007802 */ /* 0x000fe40000000f00 */
[----:B------:R-:W-:-:S02]  /*16490*/  MOV R2, 0x164c0 ;  /* 0x000164c000027802 */ /* 0x000fc40000000f00 */
        /* <DEDUP_REMOVED lines=10> */
[----:B------:R-:W-:Y:S02]  /*16540*/  MOV R2, 0x16570 ;  /* 0x0001657000027802 */ /* 0x000fe40000000f00 */
[----:B------:R-:W-:-:S02]  /*16550*/  MOV R132, R7 ;  /* 0x0000000700847202 */ /* 0x000fc40000000f00 */
[----:B------:R-:W-:Y:S05]  /*16560*/  CALL.REL.NOINC `($__internal_12_$__cuda_sm70_shflsync_bfly_p) ;  /* 0x0000075000007944 */ /* 0x000fea0003c00000 */
[----:B------:R-:W-:Y:S01]  /*16570*/  MOV R8, R0 ;  /* 0x0000000000087202 */ /* 0x000fe20000000f00 */
[----:B------:R-:W-:Y:S05]  /*16580*/  BRA `(.L_x_3915) ;  /* 0xffff8ee000007947 */ /* 0x000fea000383ffff */
.L_x_3858:
[----:B------:R-:W-:Y:S01]  /*16590*/  IMAD.MOV.U32 R143, RZ, RZ, R7 ;  /* 0x000000ffff8f7224 */ /* 0x000fe200078e0007 */
[----:B------:R-:W-:Y:S01]  /*165a0*/  MOV R252, RZ ;  /* 0x000000ff00fc7202 */ /* 0x000fe20000000f00 */
[----:B------:R-:W-:Y:S01]  /*165b0*/  IMAD.MOV.U32 R3, RZ, RZ, 0x181f ;  /* 0x0000181fff037424 */ /* 0x000fe200078e00ff */
[----:B------:R-:W-:-:S02]  /*165c0*/  MOV R2, 0x165e0 ;  /* 0x000165e000027802 */ /* 0x000fc40000000f00 */
[----:B------:R-:W-:Y:S05]  /*165d0*/  CALL.REL.NOINC `($__internal_13_$__cuda_sm70_shflsync_idx_p) ;  /* 0x0000074000007944 */ /* 0x000fea0003c00000 */
[----:B------:R-:W-:Y:S01]  /*165e0*/  MOV R9, R143 ;  /* 0x0000008f00097202 */ /* 0x000fe20000000f00 */
[----:B-1---5:R-:W-:Y:S05]  /*165f0*/  BRA `(.L_x_3916) ;  /* 0xffffb6c000007947 */ /* 0x022fea000383ffff */
.L_x_3859:
[----:B------:R-:W-:Y:S01]  /*16600*/  IMAD.MOV.U32 R143, RZ, RZ, R8 ;  /* 0x000000ffff8f7224 */ /* 0x000fe200078e0008 */
[----:B------:R-:W-:Y:S01]  /*16610*/  MOV R252, RZ ;  /* 0x000000ff00fc7202 */ /* 0x000fe20000000f00 */
[----:B------:R-:W-:Y:S01]  /*16620*/  IMAD.MOV.U32 R3, RZ, RZ, 0x181f ;  /* 0x0000181fff037424 */ /* 0x000fe200078e00ff */
[----:B------:R-:W-:-:S02]  /*16630*/  MOV R2, 0x16650 ;  /* 0x0001665000027802 */ /* 0x000fc40000000f00 */
[----:B-12---:R-:W-:Y:S05]  /*16640*/  CALL.REL.NOINC `($__internal_13_$__cuda_sm70_shflsync_idx_p) ;  /* 0x000006d000007944 */ /* 0x006fea0003c00000 */
[----:B-----5:R-:W-:Y:S01]  /*16650*/  MOV R0, R143 ;  /* 0x0000008f00007202 */ /* 0x020fe20000000f00 */
[----:B-1----:R-:W-:Y:S05]  /*16660*/  BRA `(.L_x_3917) ;  /* 0xffffb67000007947 */ /* 0x002fea000383ffff */
.L_x_3862:
[----:B------:R-:W-:Y:S01]  /*16670*/  IMAD.MOV.U32 R143, RZ, RZ, R7 ;  /* 0x000000ffff8f7224 */ /* 0x000fe200078e0007 */
[----:B------:R-:W-:Y:S01]  /*16680*/  MOV R252, 0x1 ;  /* 0x0000000100fc7802 */ /* 0x000fe20000000f00 */
[----:B-1----:R-:W-:Y:S01]  /*16690*/  IMAD.MOV.U32 R3, RZ, RZ, 0x181f ;  /* 0x0000181fff037424 */ /* 0x002fe200078e00ff */
[----:B------:R-:W-:-:S02]  /*166a0*/  MOV R2, 0x166c0 ;  /* 0x000166c000027802 */ /* 0x000fc40000000f00 */
[----:B--234-:R-:W-:Y:S05]  /*166b0*/  CALL.REL.NOINC `($__internal_13_$__cuda_sm70_shflsync_idx_p) ;  /* 0x0000066000007944 */ /* 0x01cfea0003c00000 */
        /* <DEDUP_REMOVED lines=8> */
.L_x_3865:
[----:B------:R-:W-:Y:S01]  /*16740*/  IMAD.MOV.U32 R143, RZ, RZ, R7 ;  /* 0x000000ffff8f7224 */ /* 0x000fe200078e0007 */
[----:B------:R-:W-:Y:S01]  /*16750*/  MOV R252, 0x2 ;  /* 0x0000000200fc7802 */ /* 0x000fe20000000f00 */
[----:B-1----:R-:W-:Y:S01]  /*16760*/  IMAD.MOV.U32 R3, RZ, RZ, 0x181f ;  /* 0x0000181fff037424 */ /* 0x002fe200078e00ff */
[----:B------:R-:W-:Y:S02]  /*16770*/  MOV R2, 0x16790 ;  /* 0x0001679000027802 */ /* 0x000fe40000000f00 */
[----:B--234-:R-:W-:Y:S05]  /*16780*/  CALL.REL.NOINC `($__internal_13_$__cuda_sm70_shflsync_idx_p) ;  /* 0x0000059000007944 */ /* 0x01cfea0003c00000 */
[----:B------:R-:W-:Y:S01]  /*16790*/  MOV R9, R143 ;  /* 0x0000008f00097202 */ /* 0x000fe20000000f00 */
[----:B-1---5:R-:W-:Y:S05]  /*167a0*/  BRA `(.L_x_3919) ;  /* 0xffffb7d000007947 */ /* 0x022fea000383ffff */
.L_x_3866:
[----:B------:R-:W-:Y:S01]  /*167b0*/  IMAD.MOV.U32 R143, RZ, RZ, R8 ;  /* 0x000000ffff8f7224 */ /* 0x000fe200078e0008 */
[----:B------:R-:W-:Y:S01]  /*167c0*/  MOV R252, 0x2 ;  /* 0x0000000200fc7802 */ /* 0x000fe20000000f00 */
[----:B-1----:R-:W-:Y:S01]  /*167d0*/  IMAD.MOV.U32 R3, RZ, RZ, 0x181f ;  /* 0x0000181fff037424 */ /* 0x002fe200078e00ff */
[----:B------:R-:W-:Y:S02]  /*167e0*/  MOV R2, 0x16800 ;  /* 0x0001680000027802 */ /* 0x000fe40000000f00 */
[----:B--234-:R-:W-:Y:S05]  /*167f0*/  CALL.REL.NOINC `($__internal_13_$__cuda_sm70_shflsync_idx_p) ;  /* 0x0000052000007944 */ /* 0x01cfea0003c00000 */
[----:B-----5:R-:W-:Y:S01]  /*16800*/  MOV R0, R143 ;  /* 0x0000008f00007202 */ /* 0x020fe20000000f00 */
[----:B-1----:R-:W-:Y:S05]  /*16810*/  BRA `(.L_x_3920) ;  /* 0xffffb78000007947 */ /* 0x002fea000383ffff */
.L_x_3869:
        /* <DEDUP_REMOVED lines=13> */
.L_x_3872:
[----:B------:R-:W-:Y:S01]  /*168f0*/  IMAD.MOV.U32 R143, RZ, RZ, R7 ;  /* 0x000000ffff8f7224 */ /* 0x000fe200078e0007 */
[----:B------:R-:W-:Y:S01]  /*16900*/  MOV R252, 0x4 ;  /* 0x0000000400fc7802 */ /* 0x000fe20000000f00 */
[----:B-1----:R-:W-:Y:S01]  /*16910*/  IMAD.MOV.U32 R3, RZ, RZ, 0x181f ;  /* 0x0000181fff037424 */ /* 0x002fe200078e00ff */
[----:B------:R-:W-:Y:S02]  /*16920*/  MOV R2, 0x16940 ;  /* 0x0001694000027802 */ /* 0x000fe40000000f00 */
[----:B--234-:R-:W-:Y:S05]  /*16930*/  CALL.REL.NOINC `($__internal_13_$__cuda_sm70_shflsync_idx_p) ;  /* 0x000003e000007944 */ /* 0x01cfea0003c00000 */
[----:B------:R-:W-:Y:S01]  /*16940*/  MOV R9, R143 ;  /* 0x0000008f00097202 */ /* 0x000fe20000000f00 */
[----:B-1---5:R-:W-:Y:S05]  /*16950*/  BRA `(.L_x_3922) ;  /* 0xffffb87000007947 */ /* 0x022fea000383ffff */
.L_x_3873:
[----:B------:R-:W-:Y:S01]  /*16960*/  IMAD.MOV.U32 R143, RZ, RZ, R8 ;  /* 0x000000ffff8f7224 */ /* 0x000fe200078e0008 */
[----:B------:R-:W-:Y:S01]  /*16970*/  MOV R252, 0x4 ;  /* 0x0000000400fc7802 */ /* 0x000fe20000000f00 */
[----:B-1----:R-:W-:Y:S01]  /*16980*/  IMAD.MOV.U32 R3, RZ, RZ, 0x181f ;  /* 0x0000181fff037424 */ /* 0x002fe200078e00ff */
[----:B------:R-:W-:Y:S02]  /*16990*/  MOV R2, 0x169b0 ;  /* 0x000169b000027802 */ /* 0x000fe40000000f00 */
[----:B--234-:R-:W-:Y:S05]  /*169a0*/  CALL.REL.NOINC `($__internal_13_$__cuda_sm70_shflsync_idx_p) ;  /* 0x0000037000007944 */ /* 0x01cfea0003c00000 */
[----:B-----5:R-:W-:Y:S01]  /*169b0*/  MOV R0, R143 ;  /* 0x0000008f00007202 */ /* 0x020fe20000000f00 */
[----:B-1----:R-:W-:Y:S05]  /*169c0*/  BRA `(.L_x_3923) ;  /* 0xffffb82000007947 */ /* 0x002fea000383ffff */
.L_x_3876:
        /* <DEDUP_REMOVED lines=13> */
.L_x_3879:
[----:B------:R-:W-:Y:S01]  /*16aa0*/  IMAD.MOV.U32 R143, RZ, RZ, R7 ;  /* 0x000000ffff8f7224 */ /* 0x000fe200078e0007 */
[----:B------:R-:W-:Y:S01]  /*16ab0*/  MOV R252, 0x6 ;  /* 0x0000000600fc7802 */ /* 0x000fe20000000f00 */
[----:B-1----:R-:W-:Y:S01]  /*16ac0*/  IMAD.MOV.U32 R3, RZ, RZ, 0x181f ;  /* 0x0000181fff037424 */ /* 0x002fe200078e00ff */
[----:B------:R-:W-:Y:S02]  /*16ad0*/  MOV R2, 0x16af0 ;  /* 0x00016af000027802 */ /* 0x000fe40000000f00 */
[----:B--234-:R-:W-:Y:S05]  /*16ae0*/  CALL.REL.NOINC `($__internal_13_$__cuda_sm70_shflsync_idx_p) ;  /* 0x0000023000007944 */ /* 0x01cfea0003c00000 */
[----:B------:R-:W-:Y:S01]  /*16af0*/  MOV R9, R143 ;  /* 0x0000008f00097202 */ /* 0x000fe20000000f00 */
[----:B-1---5:R-:W-:Y:S05]  /*16b00*/  BRA `(.L_x_3925) ;  /* 0xffffb91000007947 */ /* 0x022fea000383ffff */
.L_x_3880:
[----:B------:R-:W-:Y:S01]  /*16b10*/  IMAD.MOV.U32 R143, RZ, RZ, R8 ;  /* 0x000000ffff8f7224 */ /* 0x000fe200078e0008 */
[----:B------:R-:W-:Y:S01]  /*16b20*/  MOV R252, 0x6 ;  /* 0x0000000600fc7802 */ /* 0x000fe20000000f00 */
[----:B-1----:R-:W-:Y:S01]  /*16b30*/  IMAD.MOV.U32 R3, RZ, RZ, 0x181f ;  /* 0x0000181fff037424 */ /* 0x002fe200078e00ff */
[----:B------:R-:W-:Y:S02]  /*16b40*/  MOV R2, 0x16b60 ;  /* 0x00016b6000027802 */ /* 0x000fe40000000f00 */
[----:B--234-:R-:W-:Y:S05]  /*16b50*/  CALL.REL.NOINC `($__internal_13_$__cuda_sm70_shflsync_idx_p) ;  /* 0x000001c000007944 */ /* 0x01cfea0003c00000 */
[----:B-----5:R-:W-:Y:S01]  /*16b60*/  MOV R0, R143 ;  /* 0x0000008f00007202 */ /* 0x020fe20000000f00 */
[----:B-1----:R-:W-:Y:S05]  /*16b70*/  BRA `(.L_x_3926) ;  /* 0xffffb8c000007947 */ /* 0x002fea000383ffff */
.L_x_3883:
        /* <DEDUP_REMOVED lines=13> */
.L_x_3885:
[----:B------:R-:W-:Y:S01]  /*16c50*/  IMAD.MOV.U32 R143, RZ, RZ, R77 ;  /* 0x000000ffff8f7224 */ /* 0x000fe200078e004d */
[----:B------:R-:W-:Y:S01]  /*16c60*/  MOV R252, RZ ;  /* 0x000000ff00fc7202 */ /* 0x000fe20000000f00 */
[----:B-1----:R-:W-:Y:S01]  /*16c70*/  IMAD.MOV.U32 R3, RZ, RZ, 0x1f ;  /* 0x0000001fff037424 */ /* 0x002fe200078e00ff */
[----:B------:R-:W-:Y:S02]  /*16c80*/  MOV R2, 0x16ca0 ;  /* 0x00016ca000027802 */ /* 0x000fe40000000f00 */
[----:B--23--:R-:W-:Y:S05]  /*16c90*/  CALL.REL.NOINC `($__internal_13_$__cuda_sm70_shflsync_idx_p) ;  /* 0x0000008000007944 */ /* 0x00cfea0003c00000 */
[----:B-----5:R-:W-:Y:S01]  /*16ca0*/  MOV R0, R143 ;  /* 0x0000008f00007202 */ /* 0x020fe20000000f00 */
[----:B-1----:R-:W-:Y:S05]  /*16cb0*/  BRA `(.L_x_3928) ;  /* 0xffffba2000007947 */ /* 0x002fea000383ffff */
        .weak           $__internal_12_$__cuda_sm70_shflsync_bfly_p
        .type           $__internal_12_$__cuda_sm70_shflsync_bfly_p,@function
        .size           $__internal_12_$__cuda_sm70_shflsync_bfly_p,($__internal_13_$__cuda_sm70_shflsync_idx_p - $__internal_12_$__cuda_sm70_shflsync_bfly_p)
$__internal_12_$__cuda_sm70_shflsync_bfly_p:
[----:B------:R-:W-:Y:S02]  /*16cc0*/  MOV R143, 0xffffffff ;  /* 0xffffffff008f7802 */ /* 0x000fe40000000f00 */
[----:B------:R-:W-:Y:S02]  /*16cd0*/  MOV R3, 0x1f ;  /* 0x0000001f00037802 */ /* 0x000fe40000000f00 */
[----:B------:R-:W-:Y:S04]  /*16ce0*/  WARPSYNC R143 ;  /* 0x0000008f00007348 */ /* 0x000fe80003800000 */
[----:B------:R1:W2:Y:S02]  /*16cf0*/  SHFL.BFLY PT, R0, R132, R0, R3 ;  /* 0x0c00000084007389 */ /* 0x0002a400000e0003 */
[----:B-1----:R-:W-:-:S04]  /*16d00*/  MOV R3, 0x0 ;  /* 0x0000000000037802 */ /* 0x002fc80000000f00 */
[----:B--2---:R-:W-:Y:S05]  /*16d10*/  RET.REL.NODEC R2 `(_ZN7cutlass13device_kernelIN5flash19enable_sm80_to_sm89INS1_16FlashAttnFwdSm80INS1_25CollectiveMainloopFwdSm80ILi4ELi1ELb0EN4cute5tupleIJNS5_1CILi128EEENS7_ILi64EEES8_EEELi128ENS_6half_tEfNS_4arch4Sm80ELb1ELb0ELb0ELb0ELb1ELb0ELb1ELb0EEENS1_21CollectiveEpilogueFwdINS6_IJS8_S8_S9_EEENS6_IJNS7_ILi1EEESH_SH_EEESB_SD_Li128ELb0ELb1ELb0ELb0EEENS1_30DynamicPersistentTileSchedulerILi128ELi128ELb0ELb1ELb0EEEEEEEEEvNT_6ParamsE) ;  /* 0xfffe92e002007950 */ /* 0x004fea0003c3ffff */
        .weak           $__internal_13_$__cuda_sm70_shflsync_idx_p
        .type           $__internal_13_$__cuda_sm70_shflsync_idx_p,@function
        .size           $__internal_13_$__cuda_sm70_shflsync_idx_p,(.L_x_4378 - $__internal_13_$__cuda_sm70_shflsync_idx_p)
$__internal_13_$__cuda_sm70_shflsync_idx_p:
[----:B------:R1:W-:Y:S02]  /*16d20*/  STL [R1+0x84], R0 ;  /* 0x0000840001007387 */ /* 0x0003e40000100800 */
[----:B-1----:R-:W-:-:S04]  /*16d30*/  MOV R0, 0xffffffff ;  /* 0xffffffff00007802 */ /* 0x002fc80000000f00 */
[----:B------:R-:W-:Y:S04]  /*16d40*/  WARPSYNC R0 ;  /* 0x0000000000007348 */ /* 0x000fe80003800000 */
[----:B------:R1:W2:Y:S04]  /*16d50*/  SHFL.IDX PT, R143, R143, R252, R3 ;  /* 0x000000fc8f8f7389 */ /* 0x0002a800000e0003 */
[----:B-1----:R1:W5:Y:S01]  /*16d60*/  LDL.LU R0, [R1+0x84] ;  /* 0x0000840001007983 */ /* 0x0023620000300800 */
[----:B------:R-:W-:-:S04]  /*16d70*/  MOV R3, 0x0 ;  /* 0x0000000000037802 */ /* 0x000fc80000000f00 */
[----:B--2---:R-:W-:Y:S05]  /*16d80*/  RET.REL.NODEC R2 `(_ZN7cutlass13device_kernelIN5flash19enable_sm80_to_sm89INS1_16FlashAttnFwdSm80INS1_25CollectiveMainloopFwdSm80ILi4ELi1ELb0EN4cute5tupleIJNS5_1CILi128EEENS7_ILi64EEES8_EEELi128ENS_6half_tEfNS_4arch4Sm80ELb1ELb0ELb0ELb0ELb1ELb0ELb1ELb0EEENS1_21CollectiveEpilogueFwdINS6_IJS8_S8_S9_EEENS6_IJNS7_ILi1EEESH_SH_EEESB_SD_Li128ELb0ELb1ELb0ELb0EEENS1_30DynamicPersistentTileSchedulerILi128ELi128ELb0ELb1ELb0EEEEEEEEEvNT_6ParamsE) ;  /* 0xfffe927002007950 */ /* 0x004fea0003c3ffff */
.L_x_3929:
        /* <DEDUP_REMOVED lines=15> */
.L_x_4378:


//--------------------- .text._ZN7cutlass13device_kernelIN5flash19enable_sm80_to_sm89INS1_16FlashAttnFwdSm80INS1_25CollectiveMainloopFwdSm80ILi4ELi1ELb0EN4cute5tupleIJNS5_1CILi128EEENS7_ILi64EEES8_EEELi128ENS_6half_tEfNS_4arch4Sm80ELb1ELb0ELb0ELb1ELb1ELb0ELb1ELb0EEENS1_21CollectiveEpilogueFwdINS6_IJS8_S8_S9_EEENS6_IJNS7_ILi1EEESH_SH_EEESB_SD_Li128ELb1ELb1ELb0ELb0EEENS1_19SingleTileSchedulerILb1ELb0ELb1ELi128EEEEEEEEEvNT_6ParamsE --------------------------
	.section	.text._ZN7cutlass13device_kernelIN5flash19enable_sm80_to_sm89INS1_16FlashAttnFwdSm80INS1_25CollectiveMainloopFwdSm80ILi4ELi1ELb0EN4cute5tupleIJNS5_1CILi128EEENS7_ILi64EEES8_EEELi128ENS_6half_tEfNS_4arch4Sm80ELb1ELb0ELb0ELb1ELb1ELb0ELb1ELb0EEENS1_21CollectiveEpilogueFwdINS6_IJS8_S8_S9_EEENS6_IJNS7_ILi1EEESH_SH_EEESB_SD_Li128ELb1ELb1ELb0ELb0EEENS1_19SingleTileSchedulerILb1ELb0ELb1ELi128EEEEEEEEEvNT_6ParamsE,"ax",@progbits
	.sectioninfo	@"SHI_REGISTERS=255"
	.align	128
.text._ZN7cutlass13device_kernelIN5flash19enable_sm80_to_sm89INS1_16FlashAttnFwdSm80INS1_25CollectiveMainloopFwdSm80ILi4ELi1ELb0EN4cute5tupleIJNS5_1CILi128EEENS7_ILi64EEES8_EEELi128ENS_6half_tEfNS_4arch4Sm80ELb1ELb0ELb0ELb1ELb1ELb0ELb1ELb0EEENS1_21CollectiveEpilogueFwdINS6_IJS8_S8_S9_EEENS6_IJNS7_ILi1EEESH_SH_EEESB_SD_Li128ELb1ELb1ELb0ELb0EEENS1_19SingleTileSchedulerILb1ELb0ELb1ELi128EEEEEEEEEvNT_6ParamsE:
        .type           _ZN7cutlass13device_kernelIN5flash19enable_sm80_to_sm89INS1_16FlashAttnFwdSm80INS1_25CollectiveMainloopFwdSm80ILi4ELi1ELb0EN4cute5tupleIJNS5_1CILi128EEENS7_ILi64EEES8_EEELi128ENS_6half_tEfNS_4arch4Sm80ELb1ELb0ELb0ELb1ELb1ELb0ELb1ELb0EEENS1_21CollectiveEpilogueFwdINS6_IJS8_S8_S9_EEENS6_IJNS7_ILi1EEESH_SH_EEESB_SD_Li128ELb1ELb1ELb0ELb0EEENS1_19SingleTileSchedulerILb1ELb0ELb1ELi128EEEEEEEEEvNT_6ParamsE,@function
        .size           _ZN7cutlass13device_kernelIN5flash19enable_sm80_to_sm89INS1_16FlashAttnFwdSm80INS1_25CollectiveMainloopFwdSm80ILi4ELi1ELb0EN4cute5tupleIJNS5_1CILi128EEENS7_ILi64EEES8_EEELi128ENS_6half_tEfNS_4arch4Sm80ELb1ELb0ELb0ELb1ELb1ELb0ELb1ELb0EEENS1_21CollectiveEpilogueFwdINS6_IJS8_S8_S9_EEENS6_IJNS7_ILi1EEESH_SH_EEESB_SD_Li128ELb1ELb1ELb0ELb0EEENS1_19SingleTileSchedulerILb1ELb0ELb1ELi128EEEEEEEEEvNT_6ParamsE,(.L_x_4381 - _ZN7cutlass13device_kernelIN5flash19enable_sm80_to_sm89INS1_16FlashAttnFwdSm80INS1_25CollectiveMainloopFwdSm80ILi4ELi1ELb0EN4cute5tupleIJNS5_1CILi128EEENS7_ILi64EEES8_EEELi128ENS_6half_tEfNS_4arch4Sm80ELb1ELb0ELb0ELb1ELb1ELb0ELb1ELb0EEENS1_21CollectiveEpilogueFwdINS6_IJS8_S8_S9_EEENS6_IJNS7_ILi1EEESH_SH_EEESB_SD_Li128ELb1ELb1ELb0ELb0EEENS1_19SingleTileSchedulerILb1ELb0ELb1ELi128EEEEEEEEEvNT_6ParamsE)
        .other          _ZN7cutlass13device_kernelIN5flash19enable_sm80_to_sm89INS1_16FlashAttnFwdSm80INS1_25CollectiveMainloopFwdSm80ILi4ELi1ELb0EN4cute5tupleIJNS5_1CILi128EEENS7_ILi64EEES8_EEELi128ENS_6half_tEfNS_4arch4Sm80ELb1ELb0ELb0ELb1ELb1ELb0ELb1ELb0EEENS1_21CollectiveEpilogueFwdINS6_IJS8_S8_S9_EEENS6_IJNS7_ILi1EEESH_SH_EEESB_SD_Li128ELb1ELb1ELb0ELb0EEENS1_19SingleTileSchedulerILb1ELb0ELb1ELi128EEEEEEEEEvNT_6ParamsE,@"STO_CUDA_ENTRY STV_DEFAULT"
_ZN7cutlass13device_kernelIN5flash19enable_sm80_to_sm89INS1_16FlashAttnFwdSm80INS1_25CollectiveMainloopFwdSm80ILi4ELi1ELb0EN4cute5tupleIJNS5_1CILi128EEENS7_ILi64EEES8_EEELi128ENS_6half_tEfNS_4arch4Sm80ELb1ELb0ELb0ELb1ELb1ELb0ELb1ELb0EEENS1_21CollectiveEpilogueFwdINS6_IJS8_S8_S9_EEENS6_IJNS7_ILi1EEESH_SH_EEESB_SD_Li128ELb1ELb1ELb0ELb0EEENS1_19SingleTileSchedulerILb1ELb0ELb1ELi128EEEEEEEEEvNT_6ParamsE:
        /* <DEDUP_REMOVED lines=21> */
.L_x_3931:
        /* <DEDUP_REMOVED lines=13> */
.L_x_3933:
[----:B------:R-:W-:Y:S02]  /*0220*/  ULDC UR5, c[0x0][0x54c] ;  /* 0x0001530000057ab9 */ /* 0x000fe40000000800 */
.L_x_3932:
[----:B------:R-:W-:Y:S02]  /*0230*/  ULDC UR4, c[0x0][0x548] ;  /* 0x0001520000047ab9 */ /* 0x000fe40000000800 */
[----:B------:R-:W-:-:S02]  /*0240*/  USHF.L.U32 UR10, UR10, 0x7, URZ ;  /* 0x000000070a0a7899 */ /* 0x000fc4000800063f */
[----:B------:R-:W-:-:S04]  /*0250*/  UIMAD UR4, UR5, UR4, URZ ;  /* 0x00000004050472a4 */ /* 0x000fc8000f8e023f */
[----:B------:R-:W-:-:S04]  /*0260*/  UISETP.GE.AND UP0, UPT, UR10, UR4, UPT ;  /* 0x000000040a00728c */ /* 0x000fc8000bf06270 */
[----:B------:R-:W-:Y:S01]  /*0270*/  USEL UR13, UR13, 0xffffffff, !UP0 ;  /* 0xffffffff0d0d7887 */ /* 0x000fe2000c000000 */
[----:B------:R-:W-:Y:S05]  /*0280*/  BRA `(.L_x_3934) ;  /* 0x000001b000007947 */ /* 0x000fea0003800000 */
.L_x_3930:
        /* <DEDUP_REMOVED lines=8> */
.L_x_3935:
        /* <DEDUP_REMOVED lines=13> */
.L_x_3937:
[----:B------:R-:W-:Y:S02]  /*03e0*/  ULDC UR5, c[0x0][0x54c] ;  /* 0x0001530000057ab9 */ /* 0x000fe40000000800 */
.L_x_3936:
[----:B------:R-:W-:Y:S02]  /*03f0*/  ULDC UR4, c[0x0][0x548] ;  /* 0x0001520000047ab9 */ /* 0x000fe40000000800 */
[----:B------:R-:W-:-:S02]  /*0400*/  USHF.L.U32 UR10, UR10, 0x7, URZ ;  /* 0x000000070a0a7899 */ /* 0x000fc4000800063f */
[----:B------:R-:W-:-:S04]  /*0410*/  UIMAD UR4, UR5, UR4, URZ ;  /* 0x00000004050472a4 */ /* 0x000fc8000f8e023f */
[----:B------:R-:W-:-:S04]  /*0420*/  UISETP.GE.AND UP0, UPT, UR10, UR4, UPT ;  /* 0x000000040a00728c */ /* 0x000fc8000bf06270 */
[----:B------:R-:W-:-:S06]  /*0430*/  USEL UR13, UR13, 0xffffffff, !UP0 ;  /* 0xffffffff0d0d7887 */ /* 0x000fcc000c000000 */
.L_x_3934:
        /* <DEDUP_REMOVED lines=47> */
.L_x_3938:
        /* <DEDUP_REMOVED lines=10> */
.L_x_3939:
        /* <DEDUP_REMOVED lines=12> */
.L_x_3940:
        /* <DEDUP_REMOVED lines=160> */
[C---:B------:R-:W-:Y:S01]  /*1290*/  IADD3 R24, R165.reuse, 0x40, RZ ;  /* 0x00000040a5187810 */ /* 0x040fe20007ffe0ff */
        /* <DEDUP_REMOVED lines=56> */
.L_x_3943:
[----:B---3--:R-:W-:Y:S05]  /*1620*/  BSYNC B0 ;  /* 0x0000000000007941 */ /* 0x008fea0003800000 */
.L_x_3942:
        /* <DEDUP_REMOVED lines=15> */
.L_x_3945:
[----:B------:R-:W-:Y:S05]  /*1720*/  BSYNC B0 ;  /* 0x0000000000007941 */ /* 0x000fea0003800000 */
.L_x_3944:
        /* <DEDUP_REMOVED lines=15> */
.L_x_3947:
[----:B------:R-:W-:Y:S05]  /*1820*/  BSYNC B0 ;  /* 0x0000000000007941 */ /* 0x000fea0003800000 */
.L_x_3946:
        /* <DEDUP_REMOVED lines=15> */
.L_x_3949:
[----:B------:R-:W-:Y:S05]  /*1920*/  BSYNC B0 ;  /* 0x0000000000007941 */ /* 0x000fea0003800000 */
.L_x_3948:
        /* <DEDUP_REMOVED lines=15> */
.L_x_3951:
[----:B------:R-:W-:Y:S05]  /*1a20*/  BSYNC B0 ;  /* 0x0000000000007941 */ /* 0x000fea0003800000 */
.L_x_3950:
        /* <DEDUP_REMOVED lines=15> */
.L_x_3953:
[----:B------:R-:W-:Y:S05]  /*1b20*/  BSYNC B0 ;  /* 0x0000000000007941 */ /* 0x000fea0003800000 */
.L_x_3952:
        /* <DEDUP_REMOVED lines=15> */
.L_x_3955:
[----:B------:R-:W-:Y:S05]  /*1c20*/  BSYNC B0 ;  /* 0x0000000000007941 */ /* 0x000fea0003800000 */
.L_x_3954:
        /* <DEDUP_REMOVED lines=33> */
[----:B------:R-:W-:Y:S02]  /*1e40*/  @!P5 IADD3 R9, P1, R0, UR18, RZ ;  /* 0x000000120009dc10 */ /* 0x000fe4000ff3e0ff */
        /* <DEDUP_REMOVED lines=74> */
[----:B------:R-:W-:Y:S01]  /*22f0*/  @P1 IMAD.WIDE R10, R164, 0x2, R10 ;  /* 0x00000002a40a1825 */ /* 0x000fe200078e020a */
        /* <DEDUP_REMOVED lines=84> */
[----:B----4-:R-:W-:Y:S01]  /*2840*/  IMAD.X R29, R9, 0x1, R15, P3 ;  /* 0x00000001091d7824 */ /* 0x010fe200018e060f */
        /* <DEDUP_REMOVED lines=11> */
[C---:B------:R-:W-:Y:S01]  /*2900*/  IMAD.X R23, R7.reuse, 0x1, R15, P0 ;  /* 0x0000000107177824 */ /* 0x040fe200000e060f */
        /* <DEDUP_REMOVED lines=190> */
[C---:B------:R-:W-:Y:S08]  /*34f0*/  HMMA.16816.F32 R84, R8.reuse, R30, R84 ;  /* 0x0000001e0854723c */ /* 0x040ff00000001854 */
[C---:B------:R-:W-:Y:S08]  /*3500*/  HMMA.16816.F32 R80, R8.reuse, R24, R80 ;  /* 0x000000180850723c */ /* 0x040ff00000001850 */
[----:B------:R-:W-:Y:S01]  /*3510*/  HMMA.16816.F32 R68, R8, R26, R68 ;  /* 0x0000001a0844723c */ /* 0x000fe20000001844 */
[----:B------:R-:W-:Y:S06]  /*3520*/  BAR.SYNC.DEFER_BLOCKING 0x0 ;  /* 0x0000000000007b1d */ /* 0x000fec0000010000 */
[----:B------:R-:W-:Y:S05]  /*3530*/  @!P0 BRA `(.L_x_3956) ;  /* 0x0000048000008947 */ /* 0x000fea0003800000 */
[----:B-1----:R-:W-:Y:S01]  /*3540*/  ULEA UR4, UR6, UR11, 0x6 ;  /* 0x0000000b06047291 */ /* 0x002fe2000f8e303f */
        /* <DEDUP_REMOVED lines=71> */
.L_x_3956:
[----:B-1----:R-:W-:Y:S01]  /*39c0*/  LOP3.LUT R3, R159, 0xffffffe0, RZ, 0xc0, !PT ;  /* 0xffffffe09f037812 */ /* 0x002fe200078ec0ff */
[----:B------:R-:W-:Y:S01]  /*39d0*/  UMOV UR4, 0xffffffc0 ;  /* 0xffffffc000047882 */ /* 0x000fe20000000000 */
[----:B--2---:R-:W-:Y:S01]  /*39e0*/  LEA.HI R6, R160, R161, RZ, 0x2 ;  /* 0x000000a1a0067211 */ /* 0x004fe200078f10ff */
        /* <DEDUP_REMOVED lines=10> */
[----:B------:R-:W-:Y:S01]  /*3a90*/  IMAD R240, R2, 0x2, R237 ;  /* 0x0000000202f07824 */ /* 0x000fe200078e02ed */
[----:B------:R-:W-:-:S02]  /*3aa0*/  LEA.HI R7, R9, R5, RZ, 0x2 ;  /* 0x0000000509077211 */ /* 0x000fc400078f10ff */
[----:B------:R-:W-:Y:S01]  /*3ab0*/  LEA.HI R3, R6, R6, RZ, 0x1 ;  /* 0x0000000606037211 */ /* 0x000fe200078f08ff */
[----:B------:R-:W-:Y:S01]  /*3ac0*/  IMAD.IADD R9, R158, 0x1, -R8 ;  /* 0x000000019e097824 */ /* 0x000fe200078e0a08 */
[----:B------:R-:W-:Y:S01]  /*3ad0*/  LEA.HI.SX32 R8, R7, UR10, 0x1e ;  /* 0x0000000a07087c11 */ /* 0x000fe2000f8ff2ff */
[----:B------:R-:W-:Y:S01]  /*3ae0*/  LDSM.16.MT88.4 R76, [R240+0x100] ;  /* 0x00010000f04c783b */ /* 0x000fe20000004200 */
[----:B------:R-:W-:Y:S01]  /*3af0*/  PLOP3.LUT P1, PT, PT, PT, UP1, 0x80, 0x0 ;  /* 0x000000000000781c */ /* 0x000fe20003f2f018 */
[C---:B------:R-:W-:Y:S01]  /*3b00*/  IMAD.SHL.U32 R10, R3.reuse, 0x20, RZ ;  /* 0x00000020030a7824 */ /* 0x040fe200078e00ff */
[----:B------:R-:W-:Y:S01]  /*3b10*/  LOP3.LUT R3, R3, 0x1ffffffe, RZ, 0xc0, !PT ;  /* 0x1ffffffe03037812 */ /* 0x000fe200078ec0ff */
[----:B------:R-:W-:Y:S01]  /*3b20*/  IMAD R9, R9, 0x10, R8 ;  /* 0x0000001009097824 */ /* 0x000fe200078e0208 */
[----:B------:R-:W-:Y:S02]  /*3b30*/  PLOP3.LUT P0, PT, PT, PT, UP1, 0x80, 0x0 ;  /* 0x000000000000781c */ /* 0x000fe40003f0f018 */
[----:B------:R-:W-:-:S02]  /*3b40*/  LOP3.LUT R8, R10, 0xffffffc0, RZ, 0xc0, !PT ;  /* 0xffffffc00a087812 */ /* 0x000fc400078ec0ff */
[----:B------:R-:W-:Y:S02]  /*3b50*/  IADD3 R6, R6, -R3, RZ ;  /* 0x8000000306067210 */ /* 0x000fe40007ffe0ff */
[----:B------:R-:W-:Y:S01]  /*3b60*/  LOP3.LUT R7, R7, 0x7ffffffc, RZ, 0xc0, !PT ;  /* 0x7ffffffc07077812 */ /* 0x000fe200078ec0ff */
[----:B------:R-:W-:Y:S01]  /*3b70*/  IMAD.IADD R3, R8, 0x1, R9 ;  /* 0x0000000108037824 */ /* 0x000fe200078e0209 */
[----:B------:R-:W-:-:S03]  /*3b80*/  LEA R238, R4, R237, 0x1 ;  /* 0x000000ed04ee7211 */ /* 0x000fc600078e08ff */
[----:B------:R-:W-:Y:S02]  /*3b90*/  IMAD R11, R6, 0x8, R3 ;  /* 0x00000008060b7824 */ /* 0x000fe400078e0203 */
[----:B------:R-:W-:Y:S02]  /*3ba0*/  IMAD R239, R2, 0x2, R238 ;  /* 0x0000000202ef7824 */ /* 0x000fe400078e02ee */
[----:B------:R-:W-:Y:S01]  /*3bb0*/  @P1 IMAD.HI.U32 R6, R11, c[0x0][0x2c8], RZ ;  /* 0x0000b2000b061a27 */ /* 0x000fe200078e00ff */
[----:B------:R-:W-:Y:S03]  /*3bc0*/  STL [R1+0x48], R11 ;  /* 0x0000480b01007387 */ /* 0x000fe60000100800 */
[----:B------:R-:W-:Y:S01]  /*3bd0*/  IMAD.MOV.U32 R3, RZ, RZ, R11 ;  /* 0x000000ffff037224 */ /* 0x000fe200078e000b */
[----:B------:R-:W-:Y:S01]  /*3be0*/  @P0 SHF.R.U32.HI R3, RZ, c[0x0][0x2cc], R6 ;  /* 0x0000b300ff030a19 */ /* 0x000fe20000011606 */
[----:B------:R-:W-:Y:S04]  /*3bf0*/  LDSM.16.MT88.4 R72, [R239+0x100] ;  /* 0x00010000ef48783b */ /* 0x000fe80000004200 */
[----:B------:R-:W1:Y:S04]  /*3c00*/  SHFL.IDX PT, R8, R3, RZ, 0x1c1f ;  /* 0x001c1fff03087589 */ /* 0x000e6800000e0000 */
[----:B------:R-:W2:Y:S04]  /*3c10*/  SHFL.IDX PT, R9, R3, 0x1, 0x1c1f ;  /* 0x003c1f0003097f89 */ /* 0x000ea800000e0000 */
[----:B------:R-:W3:Y:S04]  /*3c20*/  SHFL.IDX PT, R11, R3, 0x2, 0x1c1f ;  /* 0x005c1f00030b7f89 */ /* 0x000ee800000e0000 */
[----:B------:R4:W5:Y:S02]  /*3c30*/  SHFL.IDX PT, R10, R3, 0x3, 0x1c1f ;  /* 0x007c1f00030a7f89 */ /* 0x00096400000e0000 */
[----:B----4-:R-:W-:-:S02]  /*3c40*/  IMAD.IADD R3, R5, 0x1, -R7 ;  /* 0x0000000105037824 */ /* 0x010fc400078e0a07 */
[----:B------:R-:W-:Y:S01]  /*3c50*/  IMAD.U32 R5, RZ, RZ, UR4 ;  /* 0x00000004ff057e24 */ /* 0x000fe2000f8e00ff */
[----:B------:R-:W-:Y:S02]  /*3c60*/  ULDC.64 UR4, c[0x0][0x2c8] ;  /* 0x0000b20000047ab9 */ /* 0x000fe40000000a00 */
[----:B------:R-:W-:-:S04]  /*3c70*/  SHF.L.U32 R12, R3, 0x1, RZ ;  /* 0x00000001030c7819 */ /* 0x000fc800000006ff */
[C---:B------:R-:W-:Y:S01]  /*3c80*/  IADD3 R3, -R12.reuse, UR7, R5 ;  /* 0x000000070c037c10 */ /* 0x040fe2000fffe105 */
[----:B------:R4:W-:Y:S01]  /*3c90*/  STL [R1+0x4c], R12 ;  /* 0x00004c0c01007387 */ /* 0x0009e20000100800 */
[----:B------:R-:W-:Y:S01]  /*3ca0*/  IADD3 R6, -R12, UR20, RZ ;  /* 0x000000140c067c10 */ /* 0x000fe2000fffe1ff */
[----:B------:R-:W-:Y:S01]  /*3cb0*/  UIMAD.WIDE.U32 UR20, UR10, UR4, URZ ;  /* 0x000000040a1472a5 */ /* 0x000fe2000f8e003f */
[----:B------:R-:W-:-:S03]  /*3cc0*/  IADD3 R3, R3, -UR12, RZ ;  /* 0x8000000c03037c10 */ /* 0x000fc6000fffe0ff */
[----:B------:R-:W-:Y:S02]  /*3cd0*/  @UP1 USHF.R.U32.HI UR10, URZ, UR5, UR21 ;  /* 0x000000053f0a1299 */ /* 0x000fe40008011615 */
[C---:B-1----:R-:W-:Y:S02]  /*3ce0*/  IMAD.IADD R5, R3.reuse, 0x1, R8 ;  /* 0x0000000103057824 */ /* 0x042fe400078e0208 */
[C---:B--2---:R-:W-:Y:S01]  /*3cf0*/  IMAD.IADD R7, R3.reuse, 0x1, R9 ;  /* 0x0000000103077824 */ /* 0x044fe200078e0209 */
[----:B------:R-:W-:Y:S01]  /*3d00*/  UIADD3 UR10, UR10, UR7, -UR12 ;  /* 0x000000070a0a7290 */ /* 0x000fe2000fffe80c */
[C---:B---3--:R-:W-:Y:S01]  /*3d10*/  IMAD.IADD R9, R3.reuse, 0x1, R11 ;  /* 0x0000000103097824 */ /* 0x048fe200078e020b */
[C---:B------:R-:W-:Y:S01]  /*3d20*/  IMNMX R5, R6.reuse, R5, PT ;  /* 0x0000000506057217 */ /* 0x040fe20003800200 */
[----:B-----5:R-:W-:Y:S01]  /*3d30*/  IMAD.IADD R8, R3, 0x1, R10 ;  /* 0x0000000103087824 */ /* 0x020fe200078e020a */
[----:B------:R-:W-:Y:S01]  /*3d40*/  IMNMX R3, R6, R7, PT ;  /* 0x0000000706037217 */ /* 0x000fe20003800200 */
[----:B------:R-:W-:Y:S01]  /*3d50*/  USHF.R.S32.HI UR4, URZ, 0x1f, UR10 ;  /* 0x0000001f3f047899 */ /* 0x000fe2000801140a */
[----:B------:R-:W-:-:S02]  /*3d60*/  ISETP.GT.AND P0, PT, R5, RZ, PT ;  /* 0x000000ff0500720c */ /* 0x000fc40003f04270 */
[----:B------:R-:W-:Y:S01]  /*3d70*/  ISETP.GT.AND P2, PT, R5, 0x1, PT ;  /* 0x000000010500780c */ /* 0x000fe20003f44270 */
[----:B------:R-:W-:Y:S01]  /*3d80*/  ULEA.HI UR4, UR4, UR10, URZ, 0x6 ;  /* 0x0000000a04047291 */ /* 0x000fe2000f8f303f */
[----:B------:R-:W-:Y:S01]  /*3d90*/  ISETP.GT.AND P1, PT, R3, RZ, PT ;  /* 0x000000ff0300720c */ /* 0x000fe20003f24270 */
[----:B------:R-:W-:Y:S01]  /*3da0*/  UIADD3 UR10, UR6, -0x2, URZ ;  /* 0xfffffffe060a7890 */ /* 0x000fe2000fffe03f */
[----:B------:R-:W-:Y:S01]  /*3db0*/  FSEL R10, R64, -INF , P0 ;  /* 0xff800000400a7808 */ /* 0x000fe20000000000 */
[----:B------:R-:W-:Y:S01]  /*3dc0*/  USHF.R.S32.HI UR5, URZ, 0x6, UR4 ;  /* 0x000000063f057899 */ /* 0x000fe20008011404 */
[----:B------:R-:W-:Y:S02]  /*3dd0*/  FSEL R11, R65, -INF , P2 ;  /* 0xff800000410b7808 */ /* 0x000fe40001000000 */
[----:B------:R-:W-:Y:S01]  /*3de0*/  ISETP.GT.AND P0, PT, R3, 0x1, PT ;  /* 0x000000010300780c */ /* 0x000fe20003f04270 */
[----:B------:R-:W-:Y:S01]  /*3df0*/  UISETP.LT.AND UP0, UPT, URZ, UR5, UPT ;  /* 0x000000053f00728c */ /* 0x000fe2000bf01270 */
[----:B------:R-:W-:-:S02]  /*3e00*/  ISETP.GT.AND P2, PT, R5, 0x8, PT ;  /* 0x000000080500780c */ /* 0x000fc40003f44270 */
[C---:B------:R-:W-:Y:S01]  /*3e10*/  IMNMX R7, R6.reuse, R9, PT ;  /* 0x0000000906077217 */ /* 0x040fe20003800200 */
[----:B------:R-:W-:Y:S01]  /*3e20*/  USEL UR5, URZ, UR5, !UP0 ;  /* 0x000000053f057287 */ /* 0x000fe2000c000000 */
[----:B------:R-:W-:Y:S02]  /*3e30*/  IMNMX R6, R6, R8, PT ;  /* 0x0000000806067217 */ /* 0x000fe40003800200 */
[----:B------:R-:W-:Y:S01]  /*3e40*/  FSEL R22, R66, -INF , P1 ;  /* 0xff80000042167808 */ /* 0x000fe20000800000 */
[----:B------:R-:W-:Y:S01]  /*3e50*/  UISETP.GE.AND UP0, UPT, UR10, UR5, UPT ;  /* 0x000000050a00728c */ /* 0x000fe2000bf06270 */
[----:B------:R-:W-:Y:S02]  /*3e60*/  ISETP.GT.AND P1, PT, R5, 0x9, PT ;  /* 0x000000090500780c */ /* 0x000fe40003f24270 */
[----:B------:R-:W-:Y:S02]  /*3e70*/  FSEL R25, R67, -INF , P0 ;  /* 0xff80000043197808 */ /* 0x000fe40000000000 */
[----:B----4-:R-:W-:Y:S01]  /*3e80*/  FSEL R12, R60, -INF , P2 ;  /* 0xff8000003c0c7808 */ /* 0x010fe20001000000 */
[----:B------:R-:W-:Y:S01]  /*3e90*/  LDSM.16.MT88.4 R64, [R238+0x2100] ;  /* 0x00210000ee40783b */ /* 0x000fe20000004200 */
[----:B------:R-:W-:-:S02]  /*3ea0*/  FMNMX.FTZ R8, R10, R11, !PT ;  /* 0x0000000b0a087209 */ /* 0x000fc40007810000 */
[----:B------:R-:W-:Y:S02]  /*3eb0*/  ISETP.GT.AND P0, PT, R3, 0x8, PT ;  /* 0x000000080300780c */ /* 0x000fe40003f04270 */
[----:B------:R-:W-:Y:S02]  /*3ec0*/  FSEL R13, R61, -INF , P1 ;  /* 0xff8000003d0d7808 */ /* 0x000fe40000800000 */
[C---:B------:R-:W-:Y:S02]  /*3ed0*/  ISETP.GT.AND P2, PT, R5.reuse, 0x10, PT ;  /* 0x000000100500780c */ /* 0x040fe40003f44270 */
[----:B------:R-:W-:Y:S02]  /*3ee0*/  FMNMX.FTZ R8, R12, R8, !PT ;  /* 0x000000080c087209 */ /* 0x000fe40007810000 */
[----:B------:R-:W-:Y:S02]  /*3ef0*/  FSEL R29, R62, -INF , P0 ;  /* 0xff8000003e1d7808 */ /* 0x000fe40000000000 */
[----:B------:R-:W-:-:S02]  /*3f00*/  ISETP.GT.AND P0, PT, R5, 0x11, PT ;  /* 0x000000110500780c */ /* 0x000fc40003f04270 */
[----:B------:R-:W-:Y:S02]  /*3f10*/  FSEL R14, R56, -INF , P2 ;  /* 0xff800000380e7808 */ /* 0x000fe40001000000 */
[----:B------:R-:W-:Y:S02]  /*3f20*/  FMNMX.FTZ R8, R13, R8, !PT ;  /* 0x000000080d087209 */ /* 0x000fe40007810000 */
[----:B------:R-:W-:Y:S02]  /*3f30*/  ISETP.GT.AND P1, PT, R3, 0x9, PT ;  /* 0x000000090300780c */ /* 0x000fe40003f24270 */
[----:B------:R-:W-:Y:S02]  /*3f40*/  FSEL R15, R57, -INF , P0 ;  /* 0xff800000390f7808 */ /* 0x000fe40000000000 */
[----:B------:R-:W-:Y:S02]  /*3f50*/  ISETP.GT.AND P0, PT, R3, 0x11, PT ;  /* 0x000000110300780c */ /* 0x000fe40003f04270 */
[----:B------:R-:W-:-:S02]  /*3f60*/  ISETP.GT.AND P2, PT, R5, 0x18, PT ;  /* 0x000000180500780c */ /* 0x000fc40003f44270 */
[----:B------:R-:W-:Y:S02]  /*3f70*/  FMNMX.FTZ R8, R14, R8, !PT ;  /* 0x000000080e087209 */ /* 0x000fe40007810000 */
[----:B------:R-:W-:Y:S02]  /*3f80*/  FSEL R30, R63, -INF , P1 ;  /* 0xff8000003f1e7808 */ /* 0x000fe40000800000 */
[----:B------:R-:W-:Y:S01]  /*3f90*/  ISETP.GT.AND P1, PT, R3, 0x10, PT ;  /* 0x000000100300780c */ /* 0x000fe20003f24270 */
[----:B------:R-:W-:Y:S01]  /*3fa0*/  LDSM.16.MT88.4 R60, [R237+0x900] ;  /* 0x00090000ed3c783b */ /* 0x000fe20000004200 */
[----:B------:R-:W-:Y:S02]  /*3fb0*/  FSEL R31, R59, -INF , P0 ;  /* 0xff8000003b1f7808 */ /* 0x000fe40000000000 */
[----:B------:R-:W-:Y:S02]  /*3fc0*/  ISETP.GT.AND P0, PT, R5, 0x19, PT ;  /* 0x000000190500780c */ /* 0x000fe40003f04270 */
[----:B------:R-:W-:-:S02]  /*3fd0*/  FSEL R16, R52, -INF , P2 ;  /* 0xff80000034107808 */ /* 0x000fc40001000000 */
[----:B------:R-:W-:Y:S02]  /*3fe0*/  FMNMX.FTZ R8, R15, R8, !PT ;  /* 0x000000080f087209 */ /* 0x000fe40007810000 */
[----:B------:R-:W-:Y:S02]  /*3ff0*/  FSEL R28, R58, -INF , P1 ;  /* 0xff8000003a1c7808 */ /* 0x000fe40000800000 */
[----:B------:R-:W-:Y:S01]  /*4000*/  ISETP.GT.AND P1, PT, R5, 0x20, PT ;  /* 0x000000200500780c */ /* 0x000fe20003f24270 */
[----:B------:R-:W-:Y:S01]  /*4010*/  LDSM.16.MT88.4 R56, [R240+0x900] ;  /* 0x00090000f038783b */ /* 0x000fe20000004200 */
[----:B------:R-:W-:Y:S02]  /*4020*/  FSEL R17, R53, -INF , P0 ;  /* 0xff80000035117808 */ /* 0x000fe40000000000 */
[----:B------:R-:W-:Y:S02]  /*4030*/  FMNMX.FTZ R8, R16, R8, !PT ;  /* 0x0000000810087209 */ /* 0x000fe40007810000 */
[----:B------:R-:W-:-:S02]  /*4040*/  FSEL R170, R44, -INF , P1 ;  /* 0xff8000002caa7808 */ /* 0x000fc40000800000 */
[C---:B------:R-:W-:Y:S02]  /*4050*/  ISETP.GT.AND P0, PT, R5.reuse, 0x21, PT ;  /* 0x000000210500780c */ /* 0x040fe40003f04270 */
[----:B------:R-:W-:Y:S02]  /*4060*/  ISETP.GT.AND P1, PT, R5, 0x28, PT ;  /* 0x000000280500780c */ /* 0x000fe40003f24270 */
[----:B------:R-:W-:Y:S02]  /*4070*/  FMNMX.FTZ R8, R17, R8, !PT ;  /* 0x0000000811087209 */ /* 0x000fe40007810000 */
[----:B------:R-:W-:Y:S02]  /*4080*/  FSEL R169, R45, -INF , P0 ;  /* 0xff8000002da97808 */ /* 0x000fe40000000000 */
[----:B------:R-:W-:Y:S02]  /*4090*/  FSEL R168, R40, -INF , P1 ;  /* 0xff80000028a87808 */ /* 0x000fe40000800000 */
[----:B------:R-:W-:-:S02]  /*40a0*/  FMNMX.FTZ R8, R170, R8, !PT ;  /* 0x00000008aa087209 */ /* 0x000fc40007810000 */
[C---:B------:R-:W-:Y:S02]  /*40b0*/  ISETP.GT.AND P1, PT, R5.reuse, 0x30, PT ;  /* 0x000000300500780c */ /* 0x040fe40003f24270 */
[----:B------:R-:W-:Y:S02]  /*40c0*/  ISETP.GT.AND P0, PT, R5, 0x29, PT ;  /* 0x000000290500780c */ /* 0x000fe40003f04270 */
[----:B------:R-:W-:Y:S02]  /*40d0*/  FMNMX.FTZ R8, R169, R8, !PT ;  /* 0x00000008a9087209 */ /* 0x000fe40007810000 */
[----:B------:R-:W-:Y:S02]  /*40e0*/  FSEL R115, R36, -INF , P1 ;  /* 0xff80000024737808 */ /* 0x000fe40000800000 */
[----:B------:R-:W-:Y:S02]  /*40f0*/  ISETP.GT.AND P1, PT, R3, 0x18, PT ;  /* 0x000000180300780c */ /* 0x000fe40003f24270 */
[----:B------:R-:W-:-:S02]  /*4100*/  FSEL R171, R41, -INF , P0 ;  /* 0xff80000029ab7808 */ /* 0x000fc40000000000 */
[----:B------:R-:W-:Y:S02]  /*4110*/  FMNMX.FTZ R8, R168, R8, !PT ;  /* 0x00000008a8087209 */ /* 0x000fe40007810000 */
[----:B------:R-:W-:Y:S02]  /*4120*/  FSEL R24, R54, -INF , P1 ;  /* 0xff80000036187808 */ /* 0x000fe40000800000 */
[C---:B------:R-:W-:Y:S02]  /*4130*/  ISETP.GT.AND P0, PT, R5.reuse, 0x31, PT ;  /* 0x000000310500780c */ /* 0x040fe40003f04270 */
[C---:B------:R-:W-:Y:S02]  /*4140*/  ISETP.GT.AND P2, PT, R5.reuse, 0x38, PT ;  /* 0x000000380500780c */ /* 0x040fe40003f44270 */
[----:B------:R-:W-:Y:S02]  /*4150*/  ISETP.GT.AND P1, PT, R5, 0x39, PT ;  /* 0x000000390500780c */ /* 0x000fe40003f24270 */
[----:B------:R-:W-:-:S02]  /*4160*/  FMNMX.FTZ R5, R171, R8, !PT ;  /* 0x00000008ab057209 */ /* 0x000fc40007810000 */
[----:B------:R-:W-:Y:S02]  /*4170*/  FSEL R223, R37, -INF , P0 ;  /* 0xff80000025df7808 */ /* 0x000fe40000000000 */
[----:B------:R-:W-:Y:S02]  /*4180*/  FMNMX.FTZ R5, R115, R5, !PT ;  /* 0x0000000573057209 */ /* 0x000fe40007810000 */
[----:B------:R-:W-:Y:S02]  /*4190*/  FSEL R222, R32, -INF , P2 ;  /* 0xff80000020de7808 */ /* 0x000fe40001000000 */
[----:B------:R-:W-:Y:S02]  /*41a0*/  FMNMX.FTZ R5, R223, R5, !PT ;  /* 0x00000005df057209 */ /* 0x000fe40007810000 */
[----:B------:R-:W-:Y:S02]  /*41b0*/  ISETP.GT.AND P0, PT, R3, 0x19, PT ;  /* 0x000000190300780c */ /* 0x000fe40003f04270 */
[----:B------:R-:W-:-:S02]  /*41c0*/  FSEL R220, R33, -INF , P1 ;  /* 0xff80000021dc7808 */ /* 0x000fc40000800000 */
[----:B------:R-:W-:Y:S02]  /*41d0*/  FMNMX.FTZ R5, R222, R5, !PT ;  /* 0x00000005de057209 */ /* 0x000fe40007810000 */
[----:B------:R-:W-:Y:S02]  /*41e0*/  FSEL R27, R55, -INF , P0 ;  /* 0xff800000371b7808 */ /* 0x000fe40000000000 */
[C---:B------:R-:W-:Y:S01]  /*41f0*/  ISETP.GT.AND P0, PT, R3.reuse, 0x20, PT ;  /* 0x000000200300780c */ /* 0x040fe20003f04270 */
[----:B------:R-:W-:Y:S01]  /*4200*/  LDSM.16.MT88.4 R52, [R239+0x900] ;  /* 0x00090000ef34783b */ /* 0x000fe20000004200 */
[----:B------:R-:W-:Y:S02]  /*4210*/  FMNMX.FTZ R5, R220, R5, !PT ;  /* 0x00000005dc057209 */ /* 0x000fe40007810000 */
[----:B------:R-:W-:Y:S02]  /*4220*/  FSEL R165, R46, -INF , P0 ;  /* 0xff8000002ea57808 */ /* 0x000fe40000000000 */
[C---:B------:R-:W-:Y:S01]  /*4230*/  ISETP.GT.AND P0, PT, R3.reuse, 0x29, PT ;  /* 0x000000290300780c */ /* 0x040fe20003f04270 */
[----:B------:R-:W1:Y:S01]  /*4240*/  SHFL.BFLY PT, R9, R5, 0x2, 0x1f ;  /* 0x0c401f0005097f89 */ /* 0x000e6200000e0000 */
[----:B------:R-:W-:-:S02]  /*4250*/  ISETP.GT.AND P2, PT, R3, 0x21, PT ;  /* 0x000000210300780c */ /* 0x000fc40003f44270 */
[----:B------:R-:W-:Y:S02]  /*4260*/  FSEL R166, R43, -INF , P0 ;  /* 0xff8000002ba67808 */ /* 0x000fe40000000000 */
[C---:B------:R-:W-:Y:S02]  /*4270*/  ISETP.GT.AND P1, PT, R3.reuse, 0x28, PT ;  /* 0x000000280300780c */ /* 0x040fe40003f24270 */
[----:B------:R-:W-:Y:S02]  /*4280*/  ISETP.GT.AND P0, PT, R3, 0x30, PT ;  /* 0x000000300300780c */ /* 0x000fe40003f04270 */
[----:B------:R-:W-:Y:S02]  /*4290*/  FSEL R164, R47, -INF , P2 ;  /* 0xff8000002fa47808 */ /* 0x000fe40001000000 */
[----:B------:R-:W-:Y:S02]  /*42a0*/  FSEL R167, R42, -INF , P1 ;  /* 0xff8000002aa77808 */ /* 0x000fe40000800000 */
[----:B------:R-:W-:Y:S01]  /*42b0*/  FSEL R108, R38, -INF , P0 ;  /* 0xff800000266c7808 */ /* 0x000fe20000000000 */
[----:B------:R-:W-:Y:S01]  /*42c0*/  LDSM.16.MT88.4 R40, [R237+0x100] ;  /* 0x00010000ed28783b */ /* 0x000fe20000004200 */
[----:B------:R-:W-:-:S02]  /*42d0*/  ISETP.GT.AND P1, PT, R3, 0x31, PT ;  /* 0x000000310300780c */ /* 0x000fc40003f24270 */
[C---:B------:R-:W-:Y:S02]  /*42e0*/  ISETP.GT.AND P2, PT, R3.reuse, 0x38, PT ;  /* 0x000000380300780c */ /* 0x040fe40003f44270 */
[----:B------:R-:W-:Y:S02]  /*42f0*/  ISETP.GT.AND P0, PT, R3, 0x39, PT ;  /* 0x000000390300780c */ /* 0x000fe40003f04270 */
[----:B------:R-:W-:Y:S02]  /*4300*/  FMNMX.FTZ R3, R22, R25, !PT ;  /* 0x0000001916037209 */ /* 0x000fe40007810000 */
[----:B------:R-:W-:Y:S02]  /*4310*/  FSEL R221, R35, -INF , P0 ;  /* 0xff80000023dd7808 */ /* 0x000fe40000000000 */
[----:B------:R-:W-:Y:S02]  /*4320*/  FMNMX.FTZ R3, R29, R3, !PT ;  /* 0x000000031d037209 */ /* 0x000fe40007810000 */
[----:B------:R-:W-:-:S02]  /*4330*/  ISETP.GT.AND P0, PT, R7, 0x1, PT ;  /* 0x000000010700780c */ /* 0x000fc40003f04270 */
[----:B------:R-:W-:Y:S02]  /*4340*/  FMNMX.FTZ R3, R30, R3, !PT ;  /* 0x000000031e037209 */ /* 0x000fe40007810000 */
[----:B------:R-:W-:Y:S02]  /*4350*/  FSEL R235, R39, -INF , P1 ;  /* 0xff80000027eb7808 */ /* 0x000fe40000800000 */
[----:B------:R-:W-:Y:S02]  /*4360*/  FMNMX.FTZ R8, R28, R3, !PT ;  /* 0x000000031c087209 */ /* 0x000fe40007810000 */
[----:B-1----:R-:W-:Y:S02]  /*4370*/  FMNMX.FTZ R3, R9, R5, !PT ;  /* 0x0000000509037209 */ /* 0x002fe40007810000 */
[----:B------:R-:W-:Y:S02]  /*4380*/  FMNMX.FTZ R5, R31, R8, !PT ;  /* 0x000000081f057209 */ /* 0x000fe40007810000 */
[----:B------:R-:W-:Y:S01]  /*4390*/  FSEL R19, R105, -INF , P0 ;  /* 0xff80000069137808 */ /* 0x000fe20000000000 */
[----:B------:R-:W1:Y:S01]  /*43a0*/  SHFL.BFLY PT, R9, R3, 0x1, 0x1f ;  /* 0x0c201f0003097f89 */ /* 0x000e6200000e0000 */
[----:B------:R-:W-:-:S02]  /*43b0*/  FMNMX.FTZ R5, R24, R5, !PT ;  /* 0x0000000518057209 */ /* 0x000fc40007810000 */
[----:B------:R-:W-:Y:S02]  /*43c0*/  ISETP.GT.AND P1, PT, R7, RZ, PT ;  /* 0x000000ff0700720c */ /* 0x000fe40003f24270 */
[----:B------:R-:W-:Y:S02]  /*43d0*/  ISETP.GT.AND P0, PT, R6, RZ, PT ;  /* 0x000000ff0600720c */ /* 0x000fe40003f04270 */
[----:B------:R-:W-:Y:S02]  /*43e0*/  FMNMX.FTZ R5, R27, R5, !PT ;  /* 0x000000051b057209 */ /* 0x000fe40007810000 */
[----:B------:R-:W-:Y:S02]  /*43f0*/  FSEL R18, R104, -INF , P1 ;  /* 0xff80000068127808 */ /* 0x000fe40000800000 */
[----:B------:R-:W-:Y:S02]  /*4400*/  FSEL R33, R106, -INF , P0 ;  /* 0xff8000006a217808 */ /* 0x000fe40000000000 */
[----:B------:R-:W-:-:S02]  /*4410*/  ISETP.GT.AND P1, PT, R7, 0x9, PT ;  /* 0x000000090700780c */ /* 0x000fc40003f24270 */
[C---:B------:R-:W-:Y:S02]  /*4420*/  ISETP.GT.AND P0, PT, R6.reuse, 0x9, PT ;  /* 0x000000090600780c */ /* 0x040fe40003f04270 */
[----:B------:R-:W-:Y:S02]  /*4430*/  FMNMX.FTZ R5, R165, R5, !PT ;  /* 0x00000005a5057209 */ /* 0x000fe40007810000 */
[----:B------:R-:W-:Y:S02]  /*4440*/  FSEL R26, R101, -INF , P1 ;  /* 0xff800000651a7808 */ /* 0x000fe40000800000 */
[----:B------:R-:W-:Y:S02]  /*4450*/  FSEL R36, R103, -INF , P0 ;  /* 0xff80000067247808 */ /* 0x000fe40000000000 */
[----:B------:R-:W-:Y:S02]  /*4460*/  ISETP.GT.AND P1, PT, R6, 0x8, PT ;  /* 0x000000080600780c */ /* 0x000fe40003f24270 */
[----:B------:R-:W-:-:S02]  /*4470*/  ISETP.GT.AND P0, PT, R7, 0x11, PT ;  /* 0x000000110700780c */ /* 0x000fc40003f04270 */
[----:B------:R-:W-:Y:S02]  /*4480*/  FMNMX.FTZ R5, R164, R5, !PT ;  /* 0x00000005a4057209 */ /* 0x000fe40007810000 */
[----:B------:R-:W-:Y:S02]  /*4490*/  FSEL R48, R34, -INF , P2 ;  /* 0xff80000022307808 */ /* 0x000fe40001000000 */
[----:B------:R-:W-:Y:S02]  /*44a0*/  FSEL R34, R102, -INF , P1 ;  /* 0xff80000066227808 */ /* 0x000fe40000800000 */
[----:B------:R-:W-:Y:S02]  /*44b0*/  FSEL R37, R97, -INF , P0 ;  /* 0xff80000061257808 */ /* 0x000fe40000000000 */
[----:B------:R-:W-:Y:S02]  /*44c0*/  ISETP.GT.AND P1, PT, R7, 0x10, PT ;  /* 0x000000100700780c */ /* 0x000fe40003f24270 */
[----:B------:R-:W-:-:S02]  /*44d0*/  ISETP.GT.AND P0, PT, R6, 0x11, PT ;  /* 0x000000110600780c */ /* 0x000fc40003f04270 */
[----:B------:R-:W-:Y:S02]  /*44e0*/  FMNMX.FTZ R5, R167, R5, !PT ;  /* 0x00000005a7057209 */ /* 0x000fe40007810000 */
[----:B------:R-:W-:Y:S02]  /*44f0*/  FSEL R35, R96, -INF , P1 ;  /* 0xff80000060237808 */ /* 0x000fe40000800000 */
[----:B------:R-:W-:Y:S02]  /*4500*/  FSEL R45, R99, -INF , P0 ;  /* 0xff800000632d7808 */ /* 0x000fe40000000000 */
[----:B------:R-:W-:Y:S02]  /*4510*/  FMNMX.FTZ R5, R166, R5, !PT ;  /* 0x00000005a6057209 */ /* 0x000fe40007810000 */
[----:B------:R-:W-:Y:S02]  /*4520*/  ISETP.GT.AND P1, PT, R6, 0x10, PT ;  /* 0x000000100600780c */ /* 0x000fe40003f24270 */
[----:B------:R-:W-:-:S02]  /*4530*/  ISETP.GT.AND P0, PT, R7, 0x19, PT ;  /* 0x000000190700780c */ /* 0x000fc40003f04270 */
[----:B------:R-:W-:Y:S02]  /*4540*/  ISETP.GT.AND P2, PT, R7, 0x8, PT ;  /* 0x000000080700780c */ /* 0x000fe40003f44270 */
[----:B------:R-:W-:Y:S02]  /*4550*/  FMNMX.FTZ R5, R108, R5, !PT ;  /* 0x000000056c057209 */ /* 0x000fe40007810000 */
[----:B------:R-:W-:Y:S02]  /*4560*/  FSEL R44, R98, -INF , P1 ;  /* 0xff800000622c7808 */ /* 0x000fe40000800000 */
[----:B------:R-:W-:Y:S02]  /*4570*/  FSEL R39, R93, -INF , P0 ;  /* 0xff8000005d277808 */ /* 0x000fe40000000000 */
[----:B------:R-:W-:Y:S02]  /*4580*/  FSEL R23, R100, -INF , P2 ;  /* 0xff80000064177808 */ /* 0x000fe40001000000 */
[----:B------:R-:W-:-:S02]  /*4590*/  ISETP.GT.AND P1, PT, R6, 0x18, PT ;  /* 0x000000180600780c */ /* 0x000fc40003f24270 */
[----:B------:R-:W-:Y:S02]  /*45a0*/  ISETP.GT.AND P0, PT, R6, 0x19, PT ;  /* 0x000000190600780c */ /* 0x000fe40003f04270 */
[----:B------:R-:W-:Y:S02]  /*45b0*/  FMNMX.FTZ R8, R18, R19, !PT ;  /* 0x0000001312087209 */ /* 0x000fe40007810000 */
[----:B------:R-:W-:Y:S02]  /*45c0*/  FMNMX.FTZ R5, R235, R5, !PT ;  /* 0x00000005eb057209 */ /* 0x000fe40007810000 */
[----:B------:R-:W-:Y:S02]  /*45d0*/  FSEL R46, R94, -INF , P1 ;  /* 0xff8000005e2e7808 */ /* 0x000fe40000800000 */
[----:B------:R-:W-:Y:S02]  /*45e0*/  FSEL R47, R95, -INF , P0 ;  /* 0xff8000005f2f7808 */ /* 0x000fe40000000000 */
[----:B------:R-:W-:-:S02]  /*45f0*/  FMNMX.FTZ R8, R23, R8, !PT ;  /* 0x0000000817087209 */ /* 0x000fc40007810000 */
[----:B------:R-:W-:Y:S02]  /*4600*/  ISETP.GT.AND P0, PT, R7, 0x21, PT ;  /* 0x000000210700780c */ /* 0x000fe40003f04270 */
[----:B------:R-:W-:Y:S02]  /*4610*/  ISETP.GT.AND P1, PT, R6, 0x20, PT ;  /* 0x000000200600780c */ /* 0x000fe40003f24270 */
[----:B-1----:R-:W-:Y:S02]  /*4620*/  FMNMX.FTZ R186, R3, R9, !PT ;  /* 0x0000000903ba7209 */ /* 0x002fe40007810000 */
[----:B------:R-:W-:Y:S02]  /*4630*/  FMNMX.FTZ R3, R48, R5, !PT ;  /* 0x0000000530037209 */ /* 0x000fe40007810000 */
[----:B------:R-:W-:Y:S02]  /*4640*/  ISETP.GT.AND P2, PT, R6, 0x1, PT ;  /* 0x000000010600780c */ /* 0x000fe40003f44270 */
[----:B------:R-:W-:-:S02]  /*4650*/  FMNMX.FTZ R5, R26, R8, !PT ;  /* 0x000000081a057209 */ /* 0x000fc40007810000 */
[----:B------:R-:W-:Y:S02]  /*4660*/  FSEL R161, R89, -INF , P0 ;  /* 0xff80000059a17808 */ /* 0x000fe40000000000 */
[----:B------:R-:W-:Y:S02]  /*4670*/  FSEL R162, R90, -INF , P1 ;  /* 0xff8000005aa27808 */ /* 0x000fe40000800000 */
[----:B------:R-:W-:Y:S02]  /*4680*/  ISETP.GT.AND P0, PT, R6, 0x21, PT ;  /* 0x000000210600780c */ /* 0x000fe40003f04270 */
[----:B------:R-:W-:Y:S02]  /*4690*/  ISETP.GT.AND P1, PT, R7, 0x29, PT ;  /* 0x000000290700780c */ /* 0x000fe40003f24270 */
[----:B------:R-:W-:Y:S02]  /*46a0*/  FMNMX.FTZ R3, R221, R3, !PT ;  /* 0x00000003dd037209 */ /* 0x000fe40007810000 */
[----:B------:R-:W-:-:S02]  /*46b0*/  FSEL R32, R107, -INF , P2 ;  /* 0xff8000006b207808 */ /* 0x000fc40001000000 */
[----:B------:R-:W-:Y:S01]  /*46c0*/  ISETP.GT.AND P2, PT, R7, 0x18, PT ;  /* 0x000000180700780c */ /* 0x000fe20003f44270 */
[----:B------:R-:W1:Y:S01]  /*46d0*/  SHFL.BFLY PT, R9, R3, 0x2, 0x1f ;  /* 0x0c401f0003097f89 */ /* 0x000e6200000e0000 */
[----:B------:R-:W-:Y:S01]  /*46e0*/  FMNMX.FTZ R8, R35, R5, !PT ;  /* 0x0000000523087209 */ /* 0x000fe20007810000 */
[C---:B------:R-:W-:Y:S01]  /*46f0*/  FMUL.FTZ R5, R186.reuse, c[0x0][0x2d0] ;  /* 0x0000b400ba057a20 */ /* 0x040fe20000410000 */
[----:B------:R-:W-:Y:S02]  /*4700*/  FSEL R163, R91, -INF , P0 ;  /* 0xff8000005ba37808 */ /* 0x000fe40000000000 */
[----:B------:R-:W-:Y:S02]  /*4710*/  FSEL R159, R85, -INF , P1 ;  /* 0xff800000559f7808 */ /* 0x000fe40000800000 */
[----:B------:R-:W-:Y:S02]  /*4720*/  ISETP.GT.AND P0, PT, R7, 0x28, PT ;  /* 0x000000280700780c */ /* 0x000fe40003f04270 */
[----:B------:R-:W-:-:S02]  /*4730*/  FSETP.NEU.FTZ.AND P1, PT, R186, -INF , PT ;  /* 0xff800000ba00780b */ /* 0x000fc40003f3d000 */
[----:B------:R-:W-:Y:S02]  /*4740*/  FSEL R38, R92, -INF , P2 ;  /* 0xff8000005c267808 */ /* 0x000fe40001000000 */
[----:B------:R-:W-:Y:S02]  /*4750*/  FMNMX.FTZ R8, R37, R8, !PT ;  /* 0x0000000825087209 */ /* 0x000fe40007810000 */
[----:B------:R-:W-:Y:S02]  /*4760*/  FSEL R157, R84, -INF , P0 ;  /* 0xff800000549d7808 */ /* 0x000fe40000000000 */
[----:B------:R-:W-:Y:S02]  /*4770*/  FSEL R21, R5, RZ, P1 ;  /* 0x000000ff05157208 */ /* 0x000fe40000800000 */
[C---:B------:R-:W-:Y:S02]  /*4780*/  ISETP.GT.AND P2, PT, R7.reuse, 0x20, PT ;  /* 0x000000200700780c */ /* 0x040fe40003f44270 */
[----:B------:R-:W-:-:S02]  /*4790*/  ISETP.GT.AND P0, PT, R7, 0x30, PT ;  /* 0x000000300700780c */ /* 0x000fc40003f04270 */
[----:B------:R-:W-:Y:S01]  /*47a0*/  FMNMX.FTZ R5, R38, R8, !PT ;  /* 0x0000000826057209 */ /* 0x000fe20007810000 */
[----:B------:R-:W-:Y:S01]  /*47b0*/  FFMA.FTZ R8, R10, c[0x0][0x2d0], -R21 ;  /* 0x0000b4000a087a23 */ /* 0x000fe20000010815 */
[----:B------:R-:W-:Y:S02]  /*47c0*/  FSEL R160, R88, -INF , P2 ;  /* 0xff80000058a07808 */ /* 0x000fe40001000000 */
[----:B------:R-:W-:Y:S01]  /*47d0*/  FSEL R199, R80, -INF , P0 ;  /* 0xff80000050c77808 */ /* 0x000fe20000000000 */
[----:B------:R2:W-:Y:S01]  /*47e0*/  MUFU.EX2 R234, R8 ;  /* 0x0000000800ea7308 */ /* 0x0005e20000000800 */
[----:B------:R-:W-:Y:S02]  /*47f0*/  FMNMX.FTZ R5, R39, R5, !PT ;  /* 0x0000000527057209 */ /* 0x000fe40007810000 */
[C---:B------:R-:W-:Y:S02]  /*4800*/  ISETP.GT.AND P0, PT, R7.reuse, 0x31, PT ;  /* 0x000000310700780c */ /* 0x040fe40003f04270 */
[----:B------:R-:W-:-:S02]  /*4810*/  ISETP.GT.AND P2, PT, R7, 0x38, PT ;  /* 0x000000380700780c */ /* 0x000fc40003f44270 */
[----:B------:R-:W-:Y:S02]  /*4820*/  ISETP.GT.AND P1, PT, R7, 0x39, PT ;  /* 0x000000390700780c */ /* 0x000fe40003f24270 */
[----:B------:R-:W-:Y:S02]  /*4830*/  FMNMX.FTZ R7, R33, R32, !PT ;  /* 0x0000002021077209 */ /* 0x000fe40007810000 */
[----:B------:R-:W-:Y:S02]  /*4840*/  FMNMX.FTZ R5, R160, R5, !PT ;  /* 0x00000005a0057209 */ /* 0x000fe40007810000 */
[----:B------:R-:W-:Y:S02]  /*4850*/  FMNMX.FTZ R7, R34, R7, !PT ;  /* 0x0000000722077209 */ /* 0x000fe40007810000 */
[----:B------:R-:W-:Y:S01]  /*4860*/  FMNMX.FTZ R5, R161, R5, !PT ;  /* 0x00000005a1057209 */ /* 0x000fe20007810000 */
[----:B--2---:R-:W-:Y:S01]  /*4870*/  FFMA.FTZ R8, R11, c[0x0][0x2d0], -R21 ;  /* 0x0000b4000b087a23 */ /* 0x004fe20000010815 */
[----:B-1----:R-:W-:-:S02]  /*4880*/  FMNMX.FTZ R3, R3, R9, !PT ;  /* 0x0000000903037209 */ /* 0x002fc40007810000 */
[----:B------:R-:W-:Y:S01]  /*4890*/  FSEL R198, R81, -INF , P0 ;  /* 0xff80000051c67808 */ /* 0x000fe20000000000 */
[----:B------:R1:W2:Y:S01]  /*48a0*/  MUFU.EX2 R232, R8 ;  /* 0x0000000800e87308 */ /* 0x0002a20000000800 */
[----:B------:R-:W-:Y:S01]  /*48b0*/  FSEL R197, R68, -INF , P2 ;  /* 0xff80000044c57808 */ /* 0x000fe20001000000 */
[----:B------:R-:W3:Y:S01]  /*48c0*/  SHFL.BFLY PT, R185, R3, 0x1, 0x1f ;  /* 0x0c201f0003b97f89 */ /* 0x000ee200000e0000 */
[----:B------:R-:W-:Y:S02]  /*48d0*/  ISETP.GT.AND P0, PT, R6, 0x28, PT ;  /* 0x000000280600780c */ /* 0x000fe40003f04270 */
[----:B------:R-:W-:Y:S02]  /*48e0*/  FSEL R196, R69, -INF , P1 ;  /* 0xff80000045c47808 */ /* 0x000fe40000800000 */
[----:B------:R-:W-:Y:S02]  /*48f0*/  FSEL R158, R86, -INF , P0 ;  /* 0xff800000569e7808 */ /* 0x000fe40000000000 */
[----:B------:R-:W-:-:S02]  /*4900*/  ISETP.GT.AND P0, PT, R6, 0x29, PT ;  /* 0x000000290600780c */ /* 0x000fc40003f04270 */
[C---:B------:R-:W-:Y:S02]  /*4910*/  ISETP.GT.AND P2, PT, R6.reuse, 0x31, PT ;  /* 0x000000310600780c */ /* 0x040fe40003f44270 */
[----:B------:R-:W-:Y:S02]  /*4920*/  FSEL R156, R87, -INF , P0 ;  /* 0xff800000579c7808 */ /* 0x000fe40000000000 */
[----:B------:R-:W-:Y:S01]  /*4930*/  ISETP.GT.AND P0, PT, R6, 0x30, PT ;  /* 0x000000300600780c */ /* 0x000fe20003f04270 */
[----:B------:R-:W-:Y:S01]  /*4940*/  LDSM.16.MT88.4 R84, [R240+0x2900] ;  /* 0x00290000f054783b */ /* 0x000fe20000004200 */
[----:B-1----:R-:W-:Y:S02]  /*4950*/  FMNMX.FTZ R8, R36, R7, !PT ;  /* 0x0000000724087209 */ /* 0x002fe40007810000 */
[----:B------:R-:W-:Y:S01]  /*4960*/  FMNMX.FTZ R7, R157, R5, !PT ;  /* 0x000000059d077209 */ /* 0x000fe20007810000 */
[----:B------:R-:W-:Y:S01]  /*4970*/  FFMA.FTZ R5, R12, c[0x0][0x2d0], -R21 ;  /* 0x0000b4000c057a23 */ /* 0x000fe20000010815 */
[----:B------:R-:W-:-:S02]  /*4980*/  FMNMX.FTZ R8, R44, R8, !PT ;  /* 0x000000082c087209 */ /* 0x000fc40007810000 */
[----:B------:R-:W-:Y:S01]  /*4990*/  FMNMX.FTZ R7, R159, R7, !PT ;  /* 0x000000079f077209 */ /* 0x000fe20007810000 */
[----:B------:R1:W-:Y:S01]  /*49a0*/  MUFU.EX2 R233, R5 ;  /* 0x0000000500e97308 */ /* 0x0003e20000000800 */
[----:B------:R-:W-:Y:S02]  /*49b0*/  FSEL R231, R82, -INF , P0 ;  /* 0xff80000052e77808 */ /* 0x000fe40000000000 */
[----:B------:R-:W-:Y:S01]  /*49c0*/  FMNMX.FTZ R184, R199, R7, !PT ;  /* 0x00000007c7b87209 */ /* 0x000fe20007810000 */
[--C-:B------:R-:W-:Y:S01]  /*49d0*/  FFMA.FTZ R7, R13, c[0x0][0x2d0], -R21.reuse ;  /* 0x0000b4000d077a23 */ /* 0x100fe20000010815 */
[----:B---3--:R-:W-:Y:S01]  /*49e0*/  FMNMX.FTZ R185, R3, R185, !PT ;  /* 0x000000b903b97209 */ /* 0x008fe20007810000 */
[----:B------:R-:W-:Y:S01]  /*49f0*/  FFMA.FTZ R3, R16, c[0x0][0x2d0], -R21 ;  /* 0x0000b40010037a23 */ /* 0x000fe20000010815 */
[----:B------:R-:W-:Y:S01]  /*4a00*/  FMNMX.FTZ R184, R198, R184, !PT ;  /* 0x000000b8c6b87209 */ /* 0x000fe20007810000 */
[----:B------:R3:W-:Y:S01]  /*4a10*/  MUFU.EX2 R116, R7 ;  /* 0x0000000700747308 */ /* 0x0007e20000000800 */
[----:B------:R-:W-:Y:S01]  /*4a20*/  ISETP.GT.AND P1, PT, R6, 0x38, PT ;  /* 0x000000380600780c */ /* 0x000fe20003f24270 */
[----:B------:R-:W-:Y:S01]  /*4a30*/  FMUL.FTZ R20, R185, c[0x0][0x2d0] ;  /* 0x0000b400b9147a20 */ /* 0x000fe20000410000 */
[----:B------:R-:W-:-:S02]  /*4a40*/  FMNMX.FTZ R184, R197, R184, !PT ;  /* 0x000000b8c5b87209 */ /* 0x000fc40007810000 */
[----:B------:R-:W-:Y:S02]  /*4a50*/  FSEL R229, R83, -INF , P2 ;  /* 0xff80000053e57808 */ /* 0x000fe40001000000 */
[----:B------:R-:W-:Y:S01]  /*4a60*/  FMNMX.FTZ R184, R196, R184, !PT ;  /* 0x000000b8c4b87209 */ /* 0x000fe20007810000 */
[----:B------:R-:W-:Y:S01]  /*4a70*/  MUFU.EX2 R111, R3 ;  /* 0x00000003006f7308 */ /* 0x000fe20000000800 */
[----:B-1----:R-:W-:Y:S01]  /*4a80*/  FMNMX.FTZ R5, R45, R8, !PT ;  /* 0x000000082d057209 */ /* 0x002fe20007810000 */
[----:B------:R-:W-:Y:S01]  /*4a90*/  LDSM.16.MT88.4 R80, [R239+0x2900] ;  /* 0x00290000ef50783b */ /* 0x000fe20000004200 */
[----:B------:R-:W-:Y:S02]  /*4aa0*/  ISETP.GT.AND P0, PT, R6, 0x39, PT ;  /* 0x000000390600780c */ /* 0x000fe40003f04270 */
[----:B------:R-:W-:Y:S01]  /*4ab0*/  FMNMX.FTZ R5, R46, R5, !PT ;  /* 0x000000052e057209 */ /* 0x000fe20007810000 */
[----:B------:R-:W1:Y:S01]  /*4ac0*/  SHFL.BFLY PT, R8, R184, 0x2, 0x1f ;  /* 0x0c401f00b8087f89 */ /* 0x000e6200000e0000 */
[----:B------:R-:W-:Y:S01]  /*4ad0*/  FSEL R228, R70, -INF , P1 ;  /* 0xff80000046e47808 */ /* 0x000fe20000800000 */
[----:B---3--:R-:W-:Y:S01]  /*4ae0*/  FFMA.FTZ R7, R14, c[0x0][0x2d0], -R21 ;  /* 0x0000b4000e077a23 */ /* 0x008fe20000010815 */
[----:B------:R-:W-:-:S02]  /*4af0*/  FMNMX.FTZ R5, R47, R5, !PT ;  /* 0x000000052f057209 */ /* 0x000fc40007810000 */
[----:B------:R-:W-:Y:S01]  /*4b00*/  FSEL R227, R71, -INF , P0 ;  /* 0xff80000047e37808 */ /* 0x000fe20000000000 */
[----:B------:R3:W-:Y:S01]  /*4b10*/  MUFU.EX2 R205, R7 ;  /* 0x0000000700cd7308 */ /* 0x0007e20000000800 */
[----:B------:R-:W-:Y:S01]  /*4b20*/  FMNMX.FTZ R5, R162, R5, !PT ;  /* 0x00000005a2057209 */ /* 0x000fe20007810000 */
[----:B------:R-:W-:Y:S01]  /*4b30*/  LDSM.16.MT88.4 R68, [R237+0x2100] ;  /* 0x00210000ed44783b */ /* 0x000fe20000004200 */
[----:B------:R-:W-:Y:S02]  /*4b40*/  FSETP.NEU.FTZ.AND P0, PT, R185, -INF , PT ;  /* 0xff800000b900780b */ /* 0x000fe40003f1d000 */
[----:B------:R-:W-:Y:S02]  /*4b50*/  FMNMX.FTZ R5, R163, R5, !PT ;  /* 0x00000005a3057209 */ /* 0x000fe40007810000 */
[----:B------:R-:W-:Y:S02]  /*4b60*/  FSEL R20, R20, RZ, P0 ;  /* 0x000000ff14147208 */ /* 0x000fe40000000000 */
[----:B------:R-:W-:-:S02]  /*4b70*/  FMNMX.FTZ R5, R158, R5, !PT ;  /* 0x000000059e057209 */ /* 0x000fc40007810000 */
[----:B--2---:R-:W-:Y:S02]  /*4b80*/  F2FP.PACK_AB R16, R232, R234 ;  /* 0x000000eae810723e */ /* 0x004fe400000000ff */
[----:B------:R-:W-:Y:S01]  /*4b90*/  FMNMX.FTZ R5, R156, R5, !PT ;  /* 0x000000059c057209 */ /* 0x000fe20007810000 */
[----:B---3--:R-:W-:-:S03]  /*4ba0*/  FFMA.FTZ R7, R15, c[0x0][0x2d0], -R21 ;  /* 0x0000b4000f077a23 */ /* 0x008fc60000010815 */
[----:B------:R-:W-:Y:S02]  /*4bb0*/  FMNMX.FTZ R5, R231, R5, !PT ;  /* 0x00000005e7057209 */ /* 0x000fe40007810000 */
[----:B-1----:R-:W-:Y:S01]  /*4bc0*/  FMNMX.FTZ R184, R184, R8, !PT ;  /* 0x00000008b8b87209 */ /* 0x002fe20007810000 */
[----:B------:R-:W1:Y:S01]  /*4bd0*/  MUFU.EX2 R209, R7 ;  /* 0x0000000700d17308 */ /* 0x000e620000000800 */
[----:B------:R-:W-:Y:S01]  /*4be0*/  FMNMX.FTZ R3, R229, R5, !PT ;  /* 0x00000005e5037209 */ /* 0x000fe20007810000 */
[----:B------:R-:W-:Y:S02]  /*4bf0*/  FFMA.FTZ R5, R17, c[0x0][0x2d0], -R21 ;  /* 0x0000b40011057a23 */ /* 0x000fe40000010815 */
[----:B------:R-:W2:Y:S01]  /*4c00*/  SHFL.BFLY PT, R6, R184, 0x1, 0x1f ;  /* 0x0c201f00b8067f89 */ /* 0x000ea200000e0000 */
[----:B------:R-:W-:-:S03]  /*4c10*/  FMNMX.FTZ R3, R228, R3, !PT ;  /* 0x00000003e4037209 */ /* 0x000fc60007810000 */
[----:B------:R3:W4:Y:S01]  /*4c20*/  MUFU.EX2 R112, R5 ;  /* 0x0000000500707308 */ /* 0x0007220000000800 */
[----:B------:R-:W-:-:S05]  /*4c30*/  FMNMX.FTZ R3, R227, R3, !PT ;  /* 0x00000003e3037209 */ /* 0x000fca0007810000 */
[----:B------:R-:W5:Y:S01]  /*4c40*/  SHFL.BFLY PT, R182, R3, 0x2, 0x1f ;  /* 0x0c401f0003b67f89 */ /* 0x000f6200000e0000 */
[----:B-1----:R-:W-:Y:S01]  /*4c50*/  F2FP.PACK_AB R8, R209, R205 ;  /* 0x000000cdd108723e */ /* 0x002fe200000000ff */
[----:B---3--:R-:W-:Y:S01]  /*4c60*/  FFMA.FTZ R5, R22, c[0x0][0x2d0], -R20 ;  /* 0x0000b40016057a23 */ /* 0x008fe20000010814 */
[----:B----4-:R-:W-:Y:S01]  /*4c70*/  F2FP.PACK_AB R10, R112, R111 ;  /* 0x0000006f700a723e */ /* 0x010fe200000000ff */
[----:B------:R-:W-:Y:S02]  /*4c80*/  IMAD.MOV.U32 R22, RZ, RZ, R48 ;  /* 0x000000ffff167224 */ /* 0x000fe400078e0030 */
[----:B------:R1:W-:Y:S01]  /*4c90*/  MUFU.EX2 R226, R5 ;  /* 0x0000000500e27308 */ /* 0x0003e20000000800 */
[----:B--2---:R-:W-:-:S04]  /*4ca0*/  FMNMX.FTZ R184, R184, R6, !PT ;  /* 0x00000006b8b87209 */ /* 0x004fc80007810000 */
[----:B------:R-:W-:Y:S02]  /*4cb0*/  FSETP.NEU.FTZ.AND P0, PT, R184, -INF , PT ;  /* 0xff800000b800780b */ /* 0x000fe40003f1d000 */
[----:B-----5:R-:W-:Y:S01]  /*4cc0*/  FMNMX.FTZ R182, R3, R182, !PT ;  /* 0x000000b603b67209 */ /* 0x020fe20007810000 */
[----:B------:R-:W-:-:S04]  /*4cd0*/  FFMA.FTZ R3, R31, c[0x0][0x2d0], -R20 ;  /* 0x0000b4001f037a23 */ /* 0x000fc80000010814 */
[----:B------:R-:W2:Y:S01]  /*4ce0*/  SHFL.BFLY PT, R6, R182, 0x1, 0x1f ;  /* 0x0c201f00b6067f89 */ /* 0x000ea200000e0000 */
[----:B-1----:R-:W-:Y:S01]  /*4cf0*/  FFMA.FTZ R5, R25, c[0x0][0x2d0], -R20 ;  /* 0x0000b40019057a23 */ /* 0x002fe20000010814 */
[----:B------:R1:W-:Y:S08]  /*4d00*/  MUFU.EX2 R211, R3 ;  /* 0x0000000300d37308 */ /* 0x0003f00000000800 */
[----:B------:R3:W4:Y:S01]  /*4d10*/  MUFU.EX2 R225, R5 ;  /* 0x0000000500e17308 */ /* 0x0007220000000800 */
[----:B-1----:R-:W-:-:S05]  /*4d20*/  FMUL.FTZ R3, R184, c[0x0][0x2d0] ;  /* 0x0000b400b8037a20 */ /* 0x002fca0000410000 */
[----:B------:R-:W-:Y:S02]  /*4d30*/  FSEL R3, R3, RZ, P0 ;  /* 0x000000ff03037208 */ /* 0x000fe40000000000 */
[----:B--2---:R-:W-:Y:S01]  /*4d40*/  FMNMX.FTZ R182, R6, R182, !PT ;  /* 0x000000b606b67209 */ /* 0x004fe20007810000 */
[----:B---3--:R-:W-:Y:S01]  /*4d50*/  FFMA.FTZ R5, R29, c[0x0][0x2d0], -R20 ;  /* 0x0000b4001d057a23 */ /* 0x008fe20000010814 */
[----:B----4-:R-:W-:Y:S01]  /*4d60*/  F2FP.PACK_AB R17, R225, R226 ;  /* 0x000000e2e111723e */ /* 0x010fe200000000ff */
[----:B------:R-:W-:Y:S01]  /*4d70*/  FFMA.FTZ R2, R37, c[0x0][0x2d0], -R3 ;  /* 0x0000b40025027a23 */ /* 0x000fe20000010803 */
[C---:B------:R-:W-:Y:S01]  /*4d80*/  FSETP.NEU.FTZ.AND P0, PT, R182.reuse, -INF , PT ;  /* 0xff800000b600780b */ /* 0x040fe20003f1d000 */
[----:B------:R1:W-:Y:S01]  /*4d90*/  MUFU.EX2 R230, R5 ;  /* 0x0000000500e67308 */ /* 0x0003e20000000800 */
[----:B------:R-:W-:-:S05]  /*4da0*/  FMUL.FTZ R6, R182, c[0x0][0x2d0] ;  /* 0x0000b400b6067a20 */ /* 0x000fca0000410000 */
[----:B------:R-:W-:Y:S02]  /*4db0*/  FSEL R0, R6, RZ, P0 ;  /* 0x000000ff06007208 */ /* 0x000fe40000000000 */
[----:B------:R2:W-:Y:S01]  /*4dc0*/  MUFU.EX2 R210, R2 ;  /* 0x0000000200d27308 */ /* 0x0005e20000000800 */
[----:B------:R-:W-:Y:S02]  /*4dd0*/  PLOP3.LUT P0, PT, PT, PT, UP0, 0x80, 0x0 ;  /* 0x000000000000781c */ /* 0x000fe40003f0f008 */
[----:B------:R-:W-:Y:S02]  /*4de0*/  FFMA.FTZ R4, R34, c[0x0][0x2d0], -R0 ;  /* 0x0000b40022047a23 */ /* 0x000fe40000010800 */
[----:B-1----:R-:W-:-:S04]  /*4df0*/  FFMA.FTZ R5, R30, c[0x0][0x2d0], -R20 ;  /* 0x0000b4001e057a23 */ /* 0x002fc80000010814 */
[----:B------:R1:W-:Y:S01]  /*4e00*/  MUFU.EX2 R114, R5 ;  /* 0x0000000500727308 */ /* 0x0003e20000000800 */
[----:B--2---:R-:W-:Y:S02]  /*4e10*/  FFMA.FTZ R2, R38, c[0x0][0x2d0], -R3 ;  /* 0x0000b40026027a23 */ /* 0x004fe40000010803 */
[--C-:B-1----:R-:W-:Y:S02]  /*4e20*/  FFMA.FTZ R5, R28, c[0x0][0x2d0], -R20.reuse ;  /* 0x0000b4001c057a23 */ /* 0x102fe40000010814 */
[----:B------:R-:W-:Y:S03]  /*4e30*/  LDSM.16.MT88.4 R28, [R238+0x900] ;  /* 0x00090000ee1c783b */ /* 0x000fe60000004200 */
[----:B------:R1:W2:Y:S02]  /*4e40*/  MUFU.EX2 R204, R5 ;  /* 0x0000000500cc7308 */ /* 0x0002a40000000800 */
[----:B-1----:R-:W-:Y:S01]  /*4e50*/  FFMA.FTZ R5, R24, c[0x0][0x2d0], -R20 ;  /* 0x0000b40018057a23 */ /* 0x002fe20000010814 */
[----:B--2---:R-:W-:-:S05]  /*4e60*/  F2FP.PACK_AB R9, R211, R204 ;  /* 0x000000ccd309723e */ /* 0x004fca00000000ff */
[----:B------:R1:W-:Y:S02]  /*4e70*/  MUFU.EX2 R49, R5 ;  /* 0x0000000500317308 */ /* 0x0003e40000000800 */
[----:B-1----:R-:W-:-:S06]  /*4e80*/  FFMA.FTZ R5, R27, c[0x0][0x2d0], -R20 ;  /* 0x0000b4001b057a23 */ /* 0x002fcc0000010814 */
[----:B------:R1:W-:Y:S02]  /*4e90*/  MUFU.EX2 R109, R5 ;  /* 0x00000005006d7308 */ /* 0x0003e40000000800 */
[----:B-1----:R-:W-:Y:S01]  /*4ea0*/  FFMA.FTZ R5, R18, c[0x0][0x2d0], -R3 ;  /* 0x0000b40012057a23 */ /* 0x002fe20000010803 */
[----:B------:R-:W-:-:S05]  /*4eb0*/  F2FP.PACK_AB R18, R116, R233 ;  /* 0x000000e97412723e */ /* 0x000fca00000000ff */
[----:B------:R1:W-:Y:S02]  /*4ec0*/  MUFU.EX2 R187, R5 ;  /* 0x0000000500bb7308 */ /* 0x0003e40000000800 */
[----:B-1----:R-:W-:Y:S01]  /*4ed0*/  FFMA.FTZ R5, R19, c[0x0][0x2d0], -R3 ;  /* 0x0000b40013057a23 */ /* 0x002fe20000010803 */
[----:B------:R-:W-:-:S05]  /*4ee0*/  F2FP.PACK_AB R19, R114, R230 ;  /* 0x000000e67213723e */ /* 0x000fca00000000ff */
[----:B------:R1:W2:Y:S02]  /*4ef0*/  MUFU.EX2 R183, R5 ;  /* 0x0000000500b77308 */ /* 0x0002a40000000800 */
[----:B------:R-:W-:Y:S01]  /*4f00*/  HMMA.16816.F32 R100, R16, R40, RZ ;  /* 0x000000281064723c */ /* 0x000fe200000018ff */
[----:B-1----:R-:W-:Y:S01]  /*4f10*/  FFMA.FTZ R5, R23, c[0x0][0x2d0], -R3 ;  /* 0x0000b40017057a23 */ /* 0x002fe20000010803 */
[----:B--2---:R-:W-:-:S04]  /*4f20*/  F2FP.PACK_AB R12, R183, R187 ;  /* 0x000000bbb70c723e */ /* 0x004fc800000000ff */
[----:B------:R1:W-:Y:S08]  /*4f30*/  MUFU.EX2 R23, R4 ;  /* 0x0000000400177308 */ /* 0x0003f00000000800 */
[----:B------:R2:W-:Y:S01]  /*4f40*/  MUFU.EX2 R224, R5 ;  /* 0x0000000500e07308 */ /* 0x0005e20000000800 */
[----:B-1----:R-:W-:-:S07]  /*4f50*/  FFMA.FTZ R4, R36, c[0x0][0x2d0], -R0 ;  /* 0x0000b40024047a23 */ /* 0x002fce0000010800 */
[----:B------:R-:W1:Y:S01]  /*4f60*/  MUFU.EX2 R206, R4 ;  /* 0x0000000400ce7308 */ /* 0x000e620000000800 */
[--C-:B--2---:R-:W-:Y:S02]  /*4f70*/  FFMA.FTZ R5, R26, c[0x0][0x2d0], -R3.reuse ;  /* 0x0000b4001a057a23 */ /* 0x104fe40000010803 */
[----:B------:R-:W2:Y:S05]  /*4f80*/  LDSM.16.MT88.4 R24, [R238+0x100] ;  /* 0x00010000ee18783b */ /* 0x000eaa0000004200 */
[----:B------:R3:W4:Y:S01]  /*4f90*/  MUFU.EX2 R207, R5 ;  /* 0x0000000500cf7308 */ /* 0x0007220000000800 */
[----:B-1----:R-:W-:Y:S01]  /*4fa0*/  F2FP.PACK_AB R15, R206, R23 ;  /* 0x00000017ce0f723e */ /* 0x002fe200000000ff */
[----:B------:R-:W-:-:S06]  /*4fb0*/  FFMA.FTZ R4, R35, c[0x0][0x2d0], -R3 ;  /* 0x0000b40023047a23 */ /* 0x000fcc0000010803 */
[----:B------:R-:W1:Y:S01]  /*4fc0*/  MUFU.EX2 R113, R4 ;  /* 0x0000000400717308 */ /* 0x000e620000000800 */
[----:B---3--:R-:W-:Y:S01]  /*4fd0*/  FFMA.FTZ R5, R33, c[0x0][0x2d0], -R0 ;  /* 0x0000b40021057a23 */ /* 0x008fe20000010800 */
[----:B----4-:R-:W-:-:S06]  /*4fe0*/  F2FP.PACK_AB R14, R207, R224 ;  /* 0x000000e0cf0e723e */ /* 0x010fcc00000000ff */
[----:B------:R3:W-:Y:S01]  /*4ff0*/  MUFU.EX2 R181, R5 ;  /* 0x0000000500b57308 */ /* 0x0007e20000000800 */
[----:B-1----:R-:W-:Y:S01]  /*5000*/  F2FP.PACK_AB R4, R210, R113 ;  /* 0x00000071d204723e */ /* 0x002fe200000000ff */
[----:B---3--:R-:W-:Y:S01]  /*5010*/  FFMA.FTZ R5, R32, c[0x0][0x2d0], -R0 ;  /* 0x0000b40020057a23 */ /* 0x008fe20000010800 */
[----:B--2---:R-:W-:Y:S01]  /*5020*/  HMMA.16816.F32 R92, R16, R24, RZ ;  /* 0x00000018105c723c */ /* 0x004fe200000018ff */
[----:B------:R-:W1:Y:S04]  /*5030*/  LDSM.16.MT88.4 R32, [R239+0x2100] ;  /* 0x00210000ef20783b */ /* 0x000e680000004200 */
[----:B------:R-:W2:Y:S02]  /*5040*/  MUFU.EX2 R180, R5 ;  /* 0x0000000500b47308 */ /* 0x000ea40000000800 */
[----:B--2---:R-:W-:-:S07]  /*5050*/  F2FP.PACK_AB R13, R180, R181 ;  /* 0x000000b5b40d723e */ /* 0x004fce00000000ff */
[C---:B------:R-:W-:Y:S01]  /*5060*/  HMMA.16816.F32 R96, R12.reuse, R40, RZ ;  /* 0x000000280c60723c */ /* 0x040fe200000018ff */
[----:B------:R2:W-:Y:S07]  /*5070*/  MUFU.EX2 R40, R2 ;  /* 0x0000000200287308 */ /* 0x0005ee0000000800 */
[C---:B------:R-:W-:Y:S07]  /*5080*/  HMMA.16816.F32 R88, R12.reuse, R24, RZ ;  /* 0x000000180c58723c */ /* 0x040fee00000018ff */
[----:B------:R-:W-:Y:S01]  /*5090*/  IMAD.MOV.U32 R25, RZ, RZ, R49 ;  /* 0x000000ffff197224 */ /* 0x000fe200078e0031 */
[C---:B------:R-:W-:Y:S01]  /*50a0*/  HMMA.16816.F32 R140, R12.reuse, R64, RZ ;  /* 0x000000400c8c723c */ /* 0x040fe200000018ff */
[----:B--2---:R-:W-:Y:S01]  /*50b0*/  FFMA.FTZ R2, R39, c[0x0][0x2d0], -R3 ;  /* 0x0000b40027027a23 */ /* 0x004fe20000010803 */
[----:B------:R-:W-:Y:S02]  /*50c0*/  LDSM.16.MT88.4 R48, [R237+0x2900] ;  /* 0x00290000ed30783b */ /* 0x000fe40000004200 */
[----:B------:R-:W-:Y:S01]  /*50d0*/  F2FP.PACK_AB R11, R109, R25 ;  /* 0x000000196d0b723e */ /* 0x000fe200000000ff */
[----:B------:R2:W3:Y:S01]  /*50e0*/  MUFU.EX2 R110, R2 ;  /* 0x00000002006e7308 */ /* 0x0004e20000000800 */
[----:B------:R-:W4:Y:S02]  /*50f0*/  LDSM.16.MT88.4 R36, [R240+0x2100] ;  /* 0x00210000f024783b */ /* 0x000f240000004200 */
[----:B------:R-:W-:Y:S08]  /*5100*/  HMMA.16816.F32 R152, R12, R76, RZ ;  /* 0x0000004c0c98723c */ /* 0x000ff000000018ff */
[----:B------:R-:W-:Y:S01]  /*5110*/  HMMA.16816.F32 R176, R8, R28, R92 ;  /* 0x0000001c08b0723c */ /* 0x000fe2000000185c */
[----:B--2---:R-:W-:Y:S01]  /*5120*/  FFMA.FTZ R2, R44, c[0x0][0x2d0], -R0 ;  /* 0x0000b4002c027a23 */ /* 0x004fe20000010800 */
[----:B---3--:R-:W-:-:S05]  /*5130*/  F2FP.PACK_AB R6, R110, R40 ;  /* 0x000000286e06723e */ /* 0x008fca00000000ff */
[----:B------:R-:W-:Y:S01]  /*5140*/  IMAD.MOV.U32 R95, RZ, RZ, R114 ;  /* 0x000000ffff5f7224 */ /* 0x000fe200078e0072 */
[----:B------:R-:W-:Y:S01]  /*5150*/  MOV R94, R115 ;  /* 0x00000073005e7202 */ /* 0x000fe20000000f00 */
[----:B------:R2:W-:Y:S01]  /*5160*/  MUFU.EX2 R212, R2 ;  /* 0x0000000200d47308 */ /* 0x0005e20000000800 */
[----:B------:R-:W-:Y:S08]  /*5170*/  HMMA.16816.F32 R192, R8, R60, R100 ;  /* 0x0000003c08c0723c */ /* 0x000ff00000001864 */
[----:B------:R-:W-:Y:S01]  /*5180*/  HMMA.16816.F32 R148, R12, R72, RZ ;  /* 0x000000480c94723c */ /* 0x000fe200000018ff */
[----:B--2---:R-:W-:-:S07]  /*5190*/  FFMA.FTZ R2, R45, c[0x0][0x2d0], -R0 ;  /* 0x0000b4002d027a23 */ /* 0x004fce0000010800 */
[C---:B------:R-:W-:Y:S01]  /*51a0*/  HMMA.16816.F32 R144, R12.reuse, R68, RZ ;  /* 0x000000440c90723c */ /* 0x040fe200000018ff */
[----:B------:R2:W3:Y:S07]  /*51b0*/  MUFU.EX2 R208, R2 ;  /* 0x0000000200d07308 */ /* 0x0004ee0000000800 */
[C---:B-1----:R-:W-:Y:S08]  /*51c0*/  HMMA.16816.F32 R104, R12.reuse, R32, RZ ;  /* 0x000000200c68723c */ /* 0x042ff000000018ff */
[----:B------:R-:W-:Y:S01]  /*51d0*/  HMMA.16816.F32 R136, R12, R42, RZ ;  /* 0x0000002a0c88723c */ /* 0x000fe200000018ff */
[----:B--2---:R-:W-:Y:S01]  /*51e0*/  FFMA.FTZ R2, R46, c[0x0][0x2d0], -R0 ;  /* 0x0000b4002e027a23 */ /* 0x004fe20000010800 */
[----:B---3--:R-:W-:-:S03]  /*51f0*/  F2FP.PACK_AB R5, R208, R212 ;  /* 0x000000d4d005723e */ /* 0x008fc600000000ff */
[----:B------:R1:W-:Y:S03]  /*5200*/  MUFU.EX2 R41, R2 ;  /* 0x0000000200297308 */ /* 0x0003e60000000800 */
[C---:B------:R-:W-:Y:S08]  /*5210*/  HMMA.16816.F32 R132, R12.reuse, R26, RZ ;  /* 0x0000001a0c84723c */ /* 0x040ff000000018ff */
[----:B------:R-:W-:Y:S01]  /*5220*/  HMMA.16816.F32 R128, R12, R78, RZ ;  /* 0x0000004e0c80723c */ /* 0x000fe200000018ff */
[----:B-1----:R-:W-:-:S07]  /*5230*/  FFMA.FTZ R2, R47, c[0x0][0x2d0], -R0 ;  /* 0x0000b4002f027a23 */ /* 0x002fce0000010800 */
[C---:B------:R-:W-:Y:S01]  /*5240*/  HMMA.16816.F32 R124, R12.reuse, R74, RZ ;  /* 0x0000004a0c7c723c */ /* 0x040fe200000018ff */
[----:B------:R-:W1:Y:S01]  /*5250*/  LDSM.16.MT88.4 R44, [R238+0x2900] ;  /* 0x00290000ee2c783b */ /* 0x000e620000004200 */
[----:B------:R-:W2:Y:S06]  /*5260*/  MUFU.EX2 R24, R2 ;  /* 0x0000000200187308 */ /* 0x000eac0000000800 */
[C---:B------:R-:W-:Y:S08]  /*5270*/  HMMA.16816.F32 R120, R12.reuse, R70, RZ ;  /* 0x000000460c78723c */ /* 0x040ff000000018ff */
[----:B------:R-:W-:Y:S01]  /*5280*/  HMMA.16816.F32 R100, R12, R34, RZ ;  /* 0x000000220c64723c */ /* 0x000fe200000018ff */
[----:B--2---:R-:W-:Y:S01]  /*5290*/  F2FP.PACK_AB R7, R24, R41 ;  /* 0x000000291807723e */ /* 0x004fe200000000ff */
[----:B------:R-:W-:-:S06]  /*52a0*/  IMAD.MOV.U32 R2, RZ, RZ, R116 ;  /* 0x000000ffff027224 */ /* 0x000fcc00078e0074 */
[----:B------:R-:W-:Y:S08]  /*52b0*/  HMMA.16816.F32 R116, R12, R66, RZ ;  /* 0x000000420c74723c */ /* 0x000ff000000018ff */
[C---:B------:R-:W-:Y:S07]  /*52c0*/  HMMA.16816.F32 R172, R4.reuse, R28, R88 ;  /* 0x0000001c04ac723c */ /* 0x040fee0000001858 */
[----:B------:R-:W-:Y:S01]  /*52d0*/  IMAD.MOV.U32 R29, RZ, RZ, R113 ;  /* 0x000000ffff1d7224 */ /* 0x000fe200078e0071 */
[----:B------:R-:W-:Y:S01]  /*52e0*/  HMMA.16816.F32 R200, R4, R60, R96 ;  /* 0x0000003c04c8723c */ /* 0x000fe20000001860 */
[----:B------:R-:W-:-:S02]  /*52f0*/  IMAD.MOV.U32 R91, RZ, RZ, R112 ;  /* 0x000000ffff5b7224 */ /* 0x000fc400078e0070 */
[----:B------:R-:W-:Y:S02]  /*5300*/  IMAD.MOV.U32 R90, RZ, RZ, R24 ;  /* 0x000000ffff5a7224 */ /* 0x000fe400078e0018 */
[----:B------:R-:W-:Y:S02]  /*5310*/  IMAD.MOV.U32 R28, RZ, RZ, R111 ;  /* 0x000000ffff1c7224 */ /* 0x000fe400078e006f */
[----:B------:R-:W-:Y:S01]  /*5320*/  MOV R60, R110 ;  /* 0x0000006e003c7202 */ /* 0x000fe20000000f00 */
[----:B----4-:R-:W-:Y:S01]  /*5330*/  HMMA.16816.F32 R112, R12, R36, RZ ;  /* 0x000000240c70723c */ /* 0x010fe200000018ff */
[----:B------:R-:W-:Y:S02]  /*5340*/  IMAD.MOV.U32 R61, RZ, RZ, R109 ;  /* 0x000000ffff3d7224 */ /* 0x000fe400078e006d */
[----:B------:R-:W-:-:S05]  /*5350*/  IMAD.MOV.U32 R24, RZ, RZ, R108 ;  /* 0x000000ffff187224 */ /* 0x000fca00078e006c */
[----:B------:R-:W-:Y:S08]  /*5360*/  HMMA.16816.F32 R108, R12, R38, RZ ;  /* 0x000000260c6c723c */ /* 0x000ff000000018ff */
[C---:B-1----:R-:W-:Y:S08]  /*5370*/  HMMA.16816.F32 R12, R4.reuse, R44, R140 ;  /* 0x0000002c040c723c */ /* 0x042ff0000000188c */
[C---:B------:R-:W-:Y:S08]  /*5380*/  HMMA.16816.F32 R140, R4.reuse, R84, R112 ;  /* 0x00000054048c723c */ /* 0x040ff00000001870 */
[C---:B------:R-:W-:Y:S08]  /*5390*/  HMMA.16816.F32 R104, R4.reuse, R80, R104 ;  /* 0x000000500468723c */ /* 0x040ff00000001868 */
[----:B------:R-:W-:Y:S01]  /*53a0*/  IMAD.MOV.U32 R219, RZ, RZ, R12 ;  /* 0x000000ffffdb7224 */ /* 0x000fe200078e000c */
[----:B------:R-:W-:Y:S01]  /*53b0*/  MOV R217, R14 ;  /* 0x0000000e00d97202 */ /* 0x000fe20000000f00 */
[----:B------:R-:W-:Y:S01]  /*53c0*/  IMAD.MOV.U32 R218, RZ, RZ, R13 ;  /* 0x000000ffffda7224 */ /* 0x000fe200078e000d */
[----:B------:R-:W-:Y:S01]  /*53d0*/  HMMA.16816.F32 R188, R4, R52, R148 ;  /* 0x0000003404bc723c */ /* 0x000fe20000001894 */
[----:B------:R-:W-:-:S04]  /*53e0*/  IMAD.MOV.U32 R216, RZ, RZ, R15 ;  /* 0x000000ffffd87224 */ /* 0x000fc800078e000f */
[----:B------:R-:W-:Y:S02]  /*53f0*/  IMAD.MOV.U32 R113, RZ, RZ, R141 ;  /* 0x000000ffff717224 */ /* 0x000fe400078e008d */
[----:B------:R-:W-:Y:S01]  /*5400*/  IMAD.MOV.U32 R112, RZ, RZ, R142 ;  /* 0x000000ffff707224 */ /* 0x000fe200078e008e */
[----:B------:R-:W-:Y:S01]  /*5410*/  HMMA.16816.F32 R12, R16, R64, RZ ;  /* 0x00000040100c723c */ /* 0x000fe200000018ff */
[----:B------:R-:W-:Y:S01]  /*5420*/  MOV R149, R143 ;  /* 0x0000008f00957202 */ /* 0x000fe20000000f00 */
[----:B------:R-:W-:Y:S01]  /*5430*/  IMAD.MOV.U32 R148, RZ, RZ, R140 ;  /* 0x000000ffff947224 */ /* 0x000fe200078e008c */
[----:B------:R-:W-:Y:S01]  /*5440*/  MOV R150, R211 ;  /* 0x000000d300967202 */ /* 0x000fe20000000f00 */
[----:B------:R-:W-:-:S03]  /*5450*/  IMAD.MOV.U32 R151, RZ, RZ, R212 ;  /* 0x000000ffff977224 */ /* 0x000fc600078e00d4 */
[----:B------:R-:W-:Y:S01]  /*5460*/  IMAD.MOV.U32 R65, RZ, RZ, R24 ;  /* 0x000000ffff417224 */ /* 0x000fe200078e0018 */
[----:B------:R-:W-:Y:S01]  /*5470*/  HMMA.16816.F32 R96, R16, R76, RZ ;  /* 0x0000004c1060723c */ /* 0x000fe200000018ff */
[----:B------:R-:W-:Y:S02]  /*5480*/  IMAD.MOV.U32 R64, RZ, RZ, R25 ;  /* 0x000000ffff407224 */ /* 0x000fe400078e0019 */
[----:B------:R-:W-:Y:S02]  /*5490*/  IMAD.MOV.U32 R25, RZ, RZ, R107 ;  /* 0x000000ffff197224 */ /* 0x000fe400078e006b */
[----:B------:R-:W-:Y:S01]  /*54a0*/  IMAD.MOV.U32 R24, RZ, RZ, R106 ;  /* 0x000000ffff187224 */ /* 0x000fe200078e006a */
[----:B------:R-:W-:Y:S01]  /*54b0*/  MOV R106, R113 ;  /* 0x00000071006a7202 */ /* 0x000fe20000000f00 */
[----:B------:R-:W-:Y:S01]  /*54c0*/  IMAD.MOV.U32 R77, RZ, RZ, R94 ;  /* 0x000000ffff4d7224 */ /* 0x000fe200078e005e */
[----:B------:R-:W-:Y:S01]  /*54d0*/  HMMA.16816.F32 R140, R4, R30, R132 ;  /* 0x0000001e048c723c */ /* 0x000fe20000001884 */
[----:B------:R-:W-:-:S02]  /*54e0*/  IMAD.MOV.U32 R76, RZ, RZ, R95 ;  /* 0x000000ffff4c7224 */ /* 0x000fc400078e005f */
[----:B------:R-:W-:-:S04]  /*54f0*/  IMAD.MOV.U32 R107, RZ, RZ, R112 ;  /* 0x000000ffff6b7224 */ /* 0x000fc800078e0070 */
[----:B------:R-:W-:Y:S01]  /*5500*/  IMAD.MOV.U32 R133, RZ, RZ, R210 ;  /* 0x000000ffff857224 */ /* 0x000fe200078e00d2 */
[----:B------:R-:W-:Y:S01]  /*5510*/  HMMA.16816.F32 R92, R16, R72, RZ ;  /* 0x00000048105c723c */ /* 0x000fe200000018ff */
[----:B------:R-:W-:Y:S02]  /*5520*/  IMAD.MOV.U32 R134, RZ, RZ, R209 ;  /* 0x000000ffff867224 */ /* 0x000fe400078e00d1 */
[----:B------:R-:W-:Y:S02]  /*5530*/  IMAD.MOV.U32 R135, RZ, RZ, R208 ;  /* 0x000000ffff877224 */ /* 0x000fe400078e00d0 */
[----:B------:R-:W-:Y:S02]  /*5540*/  IMAD.MOV.U32 R132, RZ, RZ, R25 ;  /* 0x000000ffff847224 */ /* 0x000fe400078e0019 */
[----:B------:R-:W-:Y:S01]  /*5550*/  IMAD.MOV.U32 R73, RZ, RZ, R90 ;  /* 0x000000ffff497224 */ /* 0x000fe200078e005a */
[----:B------:R-:W-:Y:S01]  /*5560*/  HMMA.16816.F32 R208, R4, R46, R116 ;  /* 0x0000002e04d0723c */ /* 0x000fe20000001874 */
[----:B------:R-:W-:-:S07]  /*5570*/  IMAD.MOV.U32 R72, RZ, RZ, R91 ;  /* 0x000000ffff487224 */ /* 0x000fce00078e005b */
[----:B------:R-:W-:Y:S08]  /*5580*/  HMMA.16816.F32 R116, R8, R44, R12 ;  /* 0x0000002c0874723c */ /* 0x000ff0000000180c */
[C---:B------:R-:W-:Y:S07]  /*5590*/  HMMA.16816.F32 R88, R16.reuse, R68, RZ ;  /* 0x000000441058723c */ /* 0x040fee00000018ff */
[----:B------:R-:W-:Y:S01]  /*55a0*/  MOV R69, R60 ;  /* 0x0000003c00457202 */ /* 0x000fe20000000f00 */
[----:B------:R-:W-:Y:S01]  /*55b0*/  HMMA.16816.F32 R12, R16, R36, RZ ;  /* 0x00000024100c723c */ /* 0x000fe200000018ff */
[----:B------:R-:W-:-:S02]  /*55c0*/  IMAD.MOV.U32 R68, RZ, RZ, R61 ;  /* 0x000000ffff447224 */ /* 0x000fc400078e003d */
[----:B------:R-:W-:Y:S02]  /*55d0*/  IMAD.MOV.U32 R60, RZ, RZ, R104 ;  /* 0x000000ffff3c7224 */ /* 0x000fe400078e0068 */
[----:B------:R-:W-:Y:S02]  /*55e0*/  IMAD.MOV.U32 R61, RZ, RZ, R105 ;  /* 0x000000ffff3d7224 */ /* 0x000fe400078e0069 */
[----:B------:R-:W-:Y:S01]  /*55f0*/  IMAD.MOV.U32 R105, RZ, RZ, R151 ;  /* 0x000000ffff697224 */ /* 0x000fe200078e0097 */
[----:B------:R-:W-:Y:S01]  /*5600*/  HMMA.16816.F32 R36, R16, R38, RZ ;  /* 0x000000261024723c */ /* 0x000fe200000018ff */
[----:B------:R-:W-:Y:S02]  /*5610*/  IMAD.MOV.U32 R104, RZ, RZ, R28 ;  /* 0x000000ffff687224 */ /* 0x000fe400078e001c */
[----:B------:R-:W-:Y:S02]  /*5620*/  IMAD.MOV.U32 R28, RZ, RZ, R40 ;  /* 0x000000ffff1c7224 */ /* 0x000fe400078e0028 */
[----:B------:R-:W-:-:S03]  /*5630*/  IMAD.MOV.U32 R151, RZ, RZ, R41 ;  /* 0x000000ffff977224 */ /* 0x000fc600078e0029 */
[----:B------:R-:W-:Y:S08]  /*5640*/  HMMA.16816.F32 R40, R16, R42, RZ ;  /* 0x0000002a1028723c */ /* 0x000ff000000018ff */
[-C--:B------:R-:W-:Y:S08]  /*5650*/  HMMA.16816.F32 R212, R4, R48.reuse, R144 ;  /* 0x0000003004d4723c */ /* 0x080ff00000001890 */
[C---:B------:R-:W-:Y:S07]  /*5660*/  HMMA.16816.F32 R88, R8.reuse, R48, R88 ;  /* 0x000000300858723c */ /* 0x040fee0000001858 */
[----:B------:R-:W-:Y:S01]  /*5670*/  IMAD.MOV.U32 R49, RZ, RZ, R135 ;  /* 0x000000ffff317224 */ /* 0x000fe200078e0087 */
[C---:B------:R-:W-:Y:S01]  /*5680*/  HMMA.16816.F32 R112, R8.reuse, R84, R12 ;  /* 0x000000540870723c */ /* 0x040fe2000000180c */
[----:B------:R-:W-:Y:S01]  /*5690*/  MOV R135, R73 ;  /* 0x0000004900877202 */ /* 0x000fe20000000f00 */
[----:B------:R-:W1:Y:S05]  /*56a0*/  LDSM.16.MT88.4 R12, [R237+0x1100] ;  /* 0x00110000ed0c783b */ /* 0x000e6a0000004200 */
[----:B------:R-:W-:Y:S01]  /*56b0*/  IMAD.MOV.U32 R84, RZ, RZ, R134 ;  /* 0x000000ffff547224 */ /* 0x000fe200078e0086 */
[----:B------:R-:W-:Y:S01]  /*56c0*/  HMMA.16816.F32 R92, R8, R52, R92 ;  /* 0x00000034085c723c */ /* 0x000fe2000000185c */
[----:B------:R-:W-:-:S02]  /*56d0*/  IMAD.MOV.U32 R134, RZ, RZ, R72 ;  /* 0x000000ffff867224 */ /* 0x000fc400078e0048 */
[----:B------:R-:W-:Y:S02]  /*56e0*/  IMAD.MOV.U32 R85, RZ, RZ, R133 ;  /* 0x000000ffff557224 */ /* 0x000fe400078e0085 */
[----:B------:R-:W-:Y:S02]  /*56f0*/  IMAD.MOV.U32 R133, RZ, RZ, R69 ;  /* 0x000000ffff857224 */ /* 0x000fe400078e0045 */
[----:B------:R-:W-:Y:S01]  /*5700*/  IMAD.MOV.U32 R52, RZ, RZ, R104 ;  /* 0x000000ffff347224 */ /* 0x000fe200078e0068 */
[----:B------:R-:W-:Y:S01]  /*5710*/  HMMA.16816.F32 R72, R16, R74, RZ ;  /* 0x0000004a1048723c */ /* 0x000fe200000018ff */
[----:B------:R-:W-:Y:S01]  /*5720*/  MOV R53, R105 ;  /* 0x0000006900357202 */ /* 0x000fe20000000f00 */
[----:B------:R-:W-:Y:S02]  /*5730*/  IMAD.MOV.U32 R104, RZ, RZ, R76 ;  /* 0x000000ffff687224 */ /* 0x000fe400078e004c */
[----:B------:R-:W-:Y:S02]  /*5740*/  IMAD.MOV.U32 R105, RZ, RZ, R77 ;  /* 0x000000ffff697224 */ /* 0x000fe400078e004d */
[----:B------:R-:W-:-:S02]  /*5750*/  IMAD.MOV.U32 R48, RZ, RZ, R53 ;  /* 0x000000ffff307224 */ /* 0x000fc400078e0035 */
[-C--:B------:R-:W-:Y:S08]  /*5760*/  HMMA.16816.F32 R136, R4, R62.reuse, R136 ;  /* 0x0000003e0488723c */ /* 0x080ff00000001888 */
[----:B------:R-:W-:Y:S07]  /*5770*/  HMMA.16816.F32 R40, R8, R62, R40 ;  /* 0x0000003e0828723c */ /* 0x000fee0000001828 */
[----:B------:R-:W-:Y:S01]  /*5780*/  IMAD.MOV.U32 R63, RZ, RZ, R132 ;  /* 0x000000ffff3f7224 */ /* 0x000fe200078e0084 */
[----:B------:R-:W-:Y:S01]  /*5790*/  HMMA.16816.F32 R76, R16, R78, RZ ;  /* 0x0000004e104c723c */ /* 0x000fe200000018ff */
[----:B------:R-:W-:-:S07]  /*57a0*/  IMAD.MOV.U32 R132, RZ, RZ, R68 ;  /* 0x000000ffff847224 */ /* 0x000fce00078e0044 */
[-C--:B------:R-:W-:Y:S08]  /*57b0*/  HMMA.16816.F32 R108, R4, R86.reuse, R108 ;  /* 0x00000056046c723c */ /* 0x080ff0000000186c */
[----:B------:R-:W-:Y:S07]  /*57c0*/  HMMA.16816.F32 R36, R8, R86, R36 ;  /* 0x000000560824723c */ /* 0x000fee0000001824 */
[----:B------:R-:W-:Y:S01]  /*57d0*/  IMAD.MOV.U32 R86, RZ, RZ, R52 ;  /* 0x000000ffff567224 */ /* 0x000fe200078e0034 */
[----:B------:R-:W-:Y:S01]  /*57e0*/  HMMA.16816.F32 R152, R4, R56, R152 ;  /* 0x000000380498723c */ /* 0x000fe20000001898 */
[----:B------:R-:W-:-:S02]  /*57f0*/  IMAD.MOV.U32 R52, RZ, RZ, R132 ;  /* 0x000000ffff347224 */ /* 0x000fc400078e0084 */
[----:B------:R-:W-:Y:S02]  /*5800*/  IMAD.MOV.U32 R132, RZ, RZ, R133 ;  /* 0x000000ffff847224 */ /* 0x000fe400078e0085 */
[----:B------:R-:W-:Y:S02]  /*5810*/  IMAD.MOV.U32 R133, RZ, RZ, R134 ;  /* 0x000000ffff857224 */ /* 0x000fe400078e0086 */
[----:B------:R-:W-:Y:S01]  /*5820*/  IMAD.MOV.U32 R134, RZ, RZ, R135 ;  /* 0x000000ffff867224 */ /* 0x000fe200078e0087 */
[----:B------:R-:W-:Y:S01]  /*5830*/  HMMA.16816.F32 R96, R8, R56, R96 ;  /* 0x000000380860723c */ /* 0x000fe20000001860 */
[----:B------:R-:W-:Y:S01]  /*5840*/  MOV R135, R104 ;  /* 0x0000006800877202 */ /* 0x000fe20000000f00 */
[----:B------:R-:W-:Y:S02]  /*5850*/  IMAD.MOV.U32 R104, RZ, RZ, R105 ;  /* 0x000000ffff687224 */ /* 0x000fe400078e0069 */
[----:B------:R-:W-:Y:S02]  /*5860*/  IMAD.MOV.U32 R105, RZ, RZ, R2 ;  /* 0x000000ffff697224 */ /* 0x000fe400078e0002 */
[----:B------:R-:W-:-:S02]  /*5870*/  FFMA.FTZ R2, R170, c[0x0][0x2d0], -R21 ;  /* 0x0000b400aa027a23 */ /* 0x000fc40000010815 */
[----:B------:R-:W-:Y:S01]  /*5880*/  IMAD.MOV.U32 R57, RZ, RZ, R24 ;  /* 0x000000ffff397224 */ /* 0x000fe200078e0018 */
[----:B------:R-:W-:Y:S01]  /*5890*/  HMMA.16816.F32 R68, R16, R70, RZ ;  /* 0x000000461044723c */ /* 0x000fe200000018ff */
[----:B------:R-:W-:Y:S02]  /*58a0*/  IMAD.MOV.U32 R87, RZ, RZ, R49 ;  /* 0x000000ffff577224 */ /* 0x000fe400078e0031 */
[----:B------:R-:W-:Y:S01]  /*58b0*/  IMAD.MOV.U32 R56, RZ, RZ, R64 ;  /* 0x000000ffff387224 */ /* 0x000fe200078e0040 */
[----:B------:R-:W-:Y:S01]  /*58c0*/  MOV R62, R57 ;  /* 0x00000039003e7202 */ /* 0x000fe20000000f00 */
[----:B------:R-:W-:-:S03]  /*58d0*/  IMAD.MOV.U32 R57, RZ, RZ, R65 ;  /* 0x000000ffff397224 */ /* 0x000fc600078e0041 */
[----:B------:R-:W-:Y:S01]  /*58e0*/  HMMA.16816.F32 R124, R4, R54, R124 ;  /* 0x00000036047c723c */ /* 0x000fe2000000187c */
[----:B------:R-:W-:Y:S01]  /*58f0*/  IMAD.MOV.U32 R49, RZ, RZ, R57 ;  /* 0x000000ffff317224 */ /* 0x000fe200078e0039 */
[----:B------:R-:W-:-:S03]  /*5900*/  MOV R45, R56 ;  /* 0x00000038002d7202 */ /* 0x000fc60000000f00 */
[----:B------:R-:W-:-:S03]  /*5910*/  IMAD.MOV.U32 R170, RZ, RZ, R49 ;  /* 0x000000ffffaa7224 */ /* 0x000fc600078e0031 */
[----:B------:R-:W-:Y:S01]  /*5920*/  HMMA.16816.F32 R72, R8, R54, R72 ;  /* 0x000000360848723c */ /* 0x000fe20000001848 */
[----:B------:R2:W-:Y:S07]  /*5930*/  MUFU.EX2 R54, R2 ;  /* 0x0000000200367308 */ /* 0x0005ee0000000800 */
[-C--:B------:R-:W-:Y:S08]  /*5940*/  HMMA.16816.F32 R128, R4, R58.reuse, R128 ;  /* 0x0000003a0480723c */ /* 0x080ff00000001880 */
[----:B------:R-:W-:Y:S01]  /*5950*/  HMMA.16816.F32 R76, R8, R58, R76 ;  /* 0x0000003a084c723c */ /* 0x000fe2000000184c */
[----:B--2---:R-:W-:Y:S01]  /*5960*/  FFMA.FTZ R2, R169, c[0x0][0x2d0], -R21 ;  /* 0x0000b400a9027a23 */ /* 0x004fe20000010815 */
[----:B------:R-:W-:-:S03]  /*5970*/  MOV R169, R52 ;  /* 0x0000003400a97202 */ /* 0x000fc60000000f00 */
[----:B------:R2:W3:Y:S03]  /*5980*/  MUFU.EX2 R57, R2 ;  /* 0x0000000200397308 */ /* 0x0004e60000000800 */
[-C--:B------:R-:W-:Y:S08]  /*5990*/  HMMA.16816.F32 R120, R4, R50.reuse, R120 ;  /* 0x000000320478723c */ /* 0x080ff00000001878 */
[----:B------:R-:W-:Y:S01]  /*59a0*/  HMMA.16816.F32 R68, R8, R50, R68 ;  /* 0x000000320844723c */ /* 0x000fe20000001844 */
[----:B--2---:R-:W-:-:S02]  /*59b0*/  FFMA.FTZ R2, R168, c[0x0][0x2d0], -R21 ;  /* 0x0000b400a8027a23 */ /* 0x004fc40000010815 */
[----:B------:R-:W-:-:S05]  /*59c0*/  IMAD.MOV.U32 R168, RZ, RZ, R132 ;  /* 0x000000ffffa87224 */ /* 0x000fca00078e0084 */
[----:B------:R-:W-:Y:S01]  /*59d0*/  HMMA.16816.F32 R144, R4, R82, R100 ;  /* 0x000000520490723c */ /* 0x000fe20000001864 */
[----:B------:R2:W-:Y:S07]  /*59e0*/  MUFU.EX2 R58, R2 ;  /* 0x00000002003a7308 */ /* 0x0005ee0000000800 */
[C---:B------:R-:W-:Y:S08]  /*59f0*/  HMMA.16816.F32 R64, R16.reuse, R66, RZ ;  /* 0x000000421040723c */ /* 0x040ff000000018ff */
[----:B------:R-:W-:Y:S01]  /*5a00*/  HMMA.16816.F32 R4, R16, R32, RZ ;  /* 0x000000201004723c */ /* 0x000fe200000018ff */
[----:B--2---:R-:W-:-:S02]  /*5a10*/  FFMA.FTZ R2, R171, c[0x0][0x2d0], -R21 ;  /* 0x0000b400ab027a23 */ /* 0x004fc40000010815 */
[----:B------:R-:W-:Y:S02]  /*5a20*/  IMAD.MOV.U32 R171, RZ, RZ, R133 ;  /* 0x000000ffffab7224 */ /* 0x000fe400078e0085 */
[----:B------:R2:W4:Y:S03]  /*5a30*/  MUFU.EX2 R59, R2 ;  /* 0x00000002003b7308 */ /* 0x0005260000000800 */
[C---:B------:R-:W-:Y:S08]  /*5a40*/  HMMA.16816.F32 R24, R16.reuse, R26, RZ ;  /* 0x0000001a1018723c */ /* 0x040ff000000018ff */
[----:B------:R-:W-:Y:S01]  /*5a50*/  HMMA.16816.F32 R16, R16, R34, RZ ;  /* 0x000000221010723c */ /* 0x000fe200000018ff */
[----:B--2---:R-:W-:-:S02]  /*5a60*/  FFMA.FTZ R2, R165, c[0x0][0x2d0], -R20 ;  /* 0x0000b400a5027a23 */ /* 0x004fc40000010814 */
[----:B------:R-:W-:-:S05]  /*5a70*/  IMAD.MOV.U32 R165, RZ, RZ, R134 ;  /* 0x000000ffffa57224 */ /* 0x000fca00078e0086 */
[C---:B------:R-:W-:Y:S01]  /*5a80*/  HMMA.16816.F32 R64, R8.reuse, R46, R64 ;  /* 0x0000002e0840723c */ /* 0x040fe20000001840 */
[----:B------:R2:W-:Y:S07]  /*5a90*/  MUFU.EX2 R51, R2 ;  /* 0x0000000200337308 */ /* 0x0005ee0000000800 */
[C---:B------:R-:W-:Y:S07]  /*5aa0*/  HMMA.16816.F32 R100, R8.reuse, R80, R4 ;  /* 0x000000500864723c */ /* 0x040fee0000001804 */
[----:B------:R-:W-:Y:S01]  /*5ab0*/  FFMA.FTZ R4, R159, c[0x0][0x2d0], -R3 ;  /* 0x0000b4009f047a23 */ /* 0x000fe20000010803 */
[----:B------:R-:W-:Y:S01]  /*5ac0*/  HMMA.16816.F32 R24, R8, R30, R24 ;  /* 0x0000001e0818723c */ /* 0x000fe20000001818 */
[----:B--2---:R-:W-:-:S02]  /*5ad0*/  FFMA.FTZ R2, R164, c[0x0][0x2d0], -R20 ;  /* 0x0000b400a4027a23 */ /* 0x004fc40000010814 */
[----:B------:R-:W-:Y:S01]  /*5ae0*/  MUFU.EX2 R52, R4 ;  /* 0x0000000400347308 */ /* 0x000fe20000000800 */
[----:B------:R-:W-:Y:S02]  /*5af0*/  IMAD.MOV.U32 R159, RZ, RZ, R151 ;  /* 0x000000ffff9f7224 */ /* 0x000fe400078e0097 */
[----:B------:R-:W-:Y:S02]  /*5b00*/  IMAD.MOV.U32 R151, RZ, RZ, R28 ;  /* 0x000000ffff977224 */ /* 0x000fe400078e001c */
[----:B------:R-:W-:Y:S01]  /*5b10*/  HMMA.16816.F32 R80, R8, R82, R16 ;  /* 0x000000520850723c */ /* 0x000fe20000001810 */
[----:B------:R-:W2:Y:S01]  /*5b20*/  LDSM.16.MT88.4 R16, [R238+0x1100] ;  /* 0x00110000ee10783b */ /* 0x000ea20000004200 */
[----:B------:R-:W-:Y:S01]  /*5b30*/  IMAD.MOV.U32 R164, RZ, RZ, R135 ;  /* 0x000000ffffa47224 */ /* 0x000fe200078e0087 */
[----:B------:R5:W1:Y:S04]  /*5b40*/  MUFU.EX2 R53, R2 ;  /* 0x0000000200357308 */ /* 0x000a680000000800 */
[----:B---3--:R-:W-:-:S02]  /*5b50*/  F2FP.PACK_AB R8, R57, R54 ;  /* 0x000000363908723e */ /* 0x008fc400000000ff */
[----:B----4-:R-:W-:Y:S01]  /*5b60*/  F2FP.PACK_AB R10, R59, R58 ;  /* 0x0000003a3b0a723e */ /* 0x010fe200000000ff */
[----:B-----5:R-:W-:Y:S01]  /*5b70*/  FFMA.FTZ R2, R167, c[0x0][0x2d0], -R20 ;  /* 0x0000b400a7027a23 */ /* 0x020fe20000010814 */
[----:B-1----:R-:W-:Y:S01]  /*5b80*/  F2FP.PACK_AB R9, R53, R51 ;  /* 0x000000333509723e */ /* 0x002fe200000000ff */
[----:B------:R-:W-:Y:S02]  /*5b90*/  IMAD.MOV.U32 R167, RZ, RZ, R104 ;  /* 0x000000ffffa77224 */ /* 0x000fe400078e0068 */
[----:B------:R1:W-:Y:S01]  /*5ba0*/  MUFU.EX2 R55, R2 ;  /* 0x0000000200377308 */ /* 0x0003e20000000800 */
[----:B------:R-:W-:Y:S02]  /*5bb0*/  IMAD.MOV.U32 R104, RZ, RZ, R148 ;  /* 0x000000ffff687224 */ /* 0x000fe400078e0094 */
[----:B-1----:R-:W-:Y:S01]  /*5bc0*/  FFMA.FTZ R2, R166, c[0x0][0x2d0], -R20 ;  /* 0x0000b400a6027a23 */ /* 0x002fe20000010814 */
[----:B------:R-:W-:Y:S01]  /*5bd0*/  MOV R166, R105 ;  /* 0x0000006900a67202 */ /* 0x000fe20000000f00 */
[----:B------:R-:W-:-:S03]  /*5be0*/  IMAD.MOV.U32 R105, RZ, RZ, R106 ;  /* 0x000000ffff697224 */ /* 0x000fc600078e006a */
[----:B------:R1:W3:Y:S01]  /*5bf0*/  MUFU.EX2 R56, R2 ;  /* 0x0000000200387308 */ /* 0x0002e20000000800 */
[----:B------:R-:W-:Y:S02]  /*5c00*/  IMAD.MOV.U32 R106, RZ, RZ, R107 ;  /* 0x000000ffff6a7224 */ /* 0x000fe400078e006b */
[----:B------:R-:W-:Y:S02]  /*5c10*/  IMAD.MOV.U32 R107, RZ, RZ, R149 ;  /* 0x000000ffff6b7224 */ /* 0x000fe400078e0095 */
[----:B------:R-:W-:Y:S02]  /*5c20*/  IMAD.MOV.U32 R149, RZ, RZ, R29 ;  /* 0x000000ffff957224 */ /* 0x000fe400078e001d */
[--C-:B-1----:R-:W-:Y:S01]  /*5c30*/  FFMA.FTZ R2, R160, c[0x0][0x2d0], -R3.reuse ;  /* 0x0000b400a0027a23 */ /* 0x102fe20000010803 */
[----:B---3--:R-:W-:Y:S01]  /*5c40*/  F2FP.PACK_AB R11, R56, R55 ;  /* 0x00000037380b723e */ /* 0x008fe200000000ff */
[----:B------:R-:W-:Y:S02]  /*5c50*/  IMAD.MOV.U32 R160, RZ, RZ, R48 ;  /* 0x000000ffffa07224 */ /* 0x000fe400078e0030 */
[----:B------:R1:W-:Y:S04]  /*5c60*/  MUFU.EX2 R48, R2 ;  /* 0x0000000200307308 */ /* 0x0003e80000000800 */
[C---:B------:R-:W-:Y:S08]  /*5c70*/  HMMA.16816.F32 R192, R8.reuse, R12, R192 ;  /* 0x0000000c08c0723c */ /* 0x040ff000000018c0 */
[----:B------:R-:W-:Y:S01]  /*5c80*/  HMMA.16816.F32 R28, R8, R14, R40 ;  /* 0x0000000e081c723c */ /* 0x000fe20000001828 */
[----:B-1----:R-:W-:-:S02]  /*5c90*/  FFMA.FTZ R2, R161, c[0x0][0x2d0], -R3 ;  /* 0x0000b400a1027a23 */ /* 0x002fc40000010803 */
[----:B------:R-:W-:Y:S02]  /*5ca0*/  IMAD.MOV.U32 R161, RZ, RZ, R45 ;  /* 0x000000ffffa17224 */ /* 0x000fe400078e002d */
[----:B------:R1:W3:Y:S03]  /*5cb0*/  MUFU.EX2 R49, R2 ;  /* 0x0000000200317308 */ /* 0x0002e60000000800 */
[C---:B--2---:R-:W-:Y:S07]  /*5cc0*/  HMMA.16816.F32 R132, R8.reuse, R16, R176 ;  /* 0x000000100884723c */ /* 0x044fee00000018b0 */
[----:B------:R-:W-:Y:S01]  /*5cd0*/  IMAD.MOV.U32 R178, RZ, RZ, R149 ;  /* 0x000000ffffb27224 */ /* 0x000fe200078e0095 */
[----:B------:R-:W-:Y:S01]  /*5ce0*/  HMMA.16816.F32 R32, R8, R18, R24 ;  /* 0x000000120820723c */ /* 0x000fe20000001818 */
[----:B------:R-:W-:Y:S01]  /*5cf0*/  MOV R176, R151 ;  /* 0x0000009700b07202 */ /* 0x000fe20000000f00 */
[----:B------:R-:W-:Y:S01]  /*5d00*/  LDSM.16.MT88.4 R24, [R238+0x3100] ;  /* 0x00310000ee18783b */ /* 0x000fe20000004200 */
[----:B-1----:R-:W-:Y:S01]  /*5d10*/  FFMA.FTZ R2, R157, c[0x0][0x2d0], -R3 ;  /* 0x0000b4009d027a23 */ /* 0x002fe20000010803 */
[----:B---3--:R-:W-:-:S02]  /*5d20*/  F2FP.PACK_AB R4, R49, R48 ;  /* 0x000000303104723e */ /* 0x008fc400000000ff */
[----:B------:R-:W-:Y:S01]  /*5d30*/  MOV R157, R150 ;  /* 0x00000096009d7202 */ /* 0x000fe20000000f00 */
[----:B------:R1:W2:Y:S01]  /*5d40*/  MUFU.EX2 R50, R2 ;  /* 0x0000000200327308 */ /* 0x0002a20000000800 */
[----:B------:R-:W-:Y:S02]  /*5d50*/  IMAD.MOV.U32 R150, RZ, RZ, R207 ;  /* 0x000000ffff967224 */ /* 0x000fe400078e00cf */
[----:B------:R-:W-:Y:S02]  /*5d60*/  MOV R179, R157 ;  /* 0x0000009d00b37202 */ /* 0x000fe40000000f00 */
[----:B------:R-:W-:Y:S02]  /*5d70*/  IMAD.MOV.U32 R177, RZ, RZ, R150 ;  /* 0x000000ffffb17224 */ /* 0x000fe400078e0096 */
[--C-:B-1----:R-:W-:Y:S01]  /*5d80*/  FFMA.FTZ R2, R162, c[0x0][0x2d0], -R0.reuse ;  /* 0x0000b400a2027a23 */ /* 0x102fe20000010800 */
[----:B--2---:R-:W-:Y:S02]  /*5d90*/  F2FP.PACK_AB R6, R52, R50 ;  /* 0x000000323406723e */ /* 0x004fe400000000ff */
[----:B------:R-:W-:Y:S01]  /*5da0*/  MOV R162, R206 ;  /* 0x000000ce00a27202 */ /* 0x000fe20000000f00 */
[----:B------:R1:W-:Y:S02]  /*5db0*/  MUFU.EX2 R44, R2 ;  /* 0x00000002002c7308 */ /* 0x0003e40000000800 */
[----:B-1----:R-:W-:-:S02]  /*5dc0*/  FFMA.FTZ R2, R163, c[0x0][0x2d0], -R0 ;  /* 0x0000b400a3027a23 */ /* 0x002fc40000010800 */
[----:B------:R-:W-:-:S04]  /*5dd0*/  IMAD.MOV.U32 R163, RZ, RZ, R205 ;  /* 0x000000ffffa37224 */ /* 0x000fc800078e00cd */
[----:B------:R1:W2:Y:S02]  /*5de0*/  MUFU.EX2 R45, R2 ;  /* 0x00000002002d7308 */ /* 0x0002a40000000800 */
[----:B-1----:R-:W-:Y:S01]  /*5df0*/  FFMA.FTZ R2, R158, c[0x0][0x2d0], -R0 ;  /* 0x0000b4009e027a23 */ /* 0x002fe20000010800 */
[----:B--2---:R-:W-:Y:S01]  /*5e00*/  F2FP.PACK_AB R5, R45, R44 ;  /* 0x0000002c2d05723e */ /* 0x004fe200000000ff */
[----:B------:R-:W-:-:S04]  /*5e10*/  IMAD.MOV.U32 R158, RZ, RZ, R204 ;  /* 0x000000ffff9e7224 */ /* 0x000fc800078e00cc */
[----:B------:R1:W-:Y:S02]  /*5e20*/  MUFU.EX2 R46, R2 ;  /* 0x00000002002e7308 */ /* 0x0003e40000000800 */
[----:B-1----:R-:W-:-:S06]  /*5e30*/  FFMA.FTZ R2, R156, c[0x0][0x2d0], -R0 ;  /* 0x0000b4009c027a23 */ /* 0x002fcc0000010800 */
[----:B------:R-:W1:Y:S02]  /*5e40*/  MUFU.EX2 R47, R2 ;  /* 0x00000002002f7308 */ /* 0x000e640000000800 */
[----:B-1----:R-:W-:Y:S01]  /*5e50*/  F2FP.PACK_AB R7, R47, R46 ;  /* 0x0000002e2f07723e */ /* 0x002fe200000000ff */
[----:B------:R-:W-:-:S04]  /*5e60*/  IMAD.MOV.U32 R2, RZ, RZ, R167 ;  /* 0x000000ffff027224 */ /* 0x000fc800078e00a7 */
[----:B------:R-:W-:Y:S02]  /*5e70*/  FFMA.FTZ R2, R2, c[0x0][0x2d0], -R21 ;  /* 0x0000b40002027a23 */ /* 0x000fe40000010815 */
[C---:B------:R-:W-:Y:S08]  /*5e80*/  HMMA.16816.F32 R200, R4.reuse, R12, R200 ;  /* 0x0000000c04c8723c */ /* 0x040ff000000018c8 */
[C---:B------:R-:W-:Y:S01]  /*5e90*/  HMMA.16816.F32 R204, R4.reuse, R14, R136 ;  /* 0x0000000e04cc723c */ /* 0x040fe20000001888 */
[----:B------:R-:W1:Y:S07]  /*5ea0*/  LDSM.16.MT88.4 R12, [R240+0x1100] ;  /* 0x00110000f00c783b */ /* 0x000e6e0000004200 */
[C---:B------:R-:W-:Y:S08]  /*5eb0*/  HMMA.16816.F32 R136, R4.reuse, R16, R172 ;  /* 0x000000100488723c */ /* 0x040ff000000018ac */
[----:B------:R-:W-:Y:S01]  /*5ec0*/  HMMA.16816.F32 R140, R4, R18, R140 ;  /* 0x00000012048c723c */ /* 0x000fe2000000188c */
[----:B------:R-:W2:Y:S07]  /*5ed0*/  LDSM.16.MT88.4 R16, [R239+0x1100] ;  /* 0x00110000ef10783b */ /* 0x000eae0000004200 */
[-C--:B-1----:R-:W-:Y:S07]  /*5ee0*/  HMMA.16816.F32 R148, R8, R12.reuse, R96 ;  /* 0x0000000c0894723c */ /* 0x082fee0000001860 */
        /* <DEDUP_REMOVED lines=8> */
[----:B------:R-:W-:Y:S01]  /*5f70*/  IMAD.MOV.U32 R128, RZ, RZ, R165 ;  /* 0x000000ffff807224 */ /* 0x000fe200078e00a5 */
[----:B------:R-:W-:Y:S01]  /*5f80*/  HMMA.16816.F32 R76, R8, R14, R76 ;  /* 0x0000000e084c723c */ /* 0x000fe2000000184c */
[----:B------:R-:W1:Y:S01]  /*5f90*/  LDSM.16.MT88.4 R12, [R237+0x3100] ;  /* 0x00310000ed0c783b */ /* 0x000e620000004200 */
[----:B------:R-:W-:Y:S01]  /*5fa0*/  MOV R129, R171 ;  /* 0x000000ab00817202 */ /* 0x000fe20000000f00 */
[----:B------:R-:W-:Y:S02]  /*5fb0*/  IMAD.MOV.U32 R130, RZ, RZ, R168 ;  /* 0x000000ffff827224 */ /* 0x000fe400078e00a8 */
[----:B------:R-:W-:-:S03]  /*5fc0*/  IMAD.MOV.U32 R131, RZ, RZ, R169 ;  /* 0x000000ffff837224 */ /* 0x000fc600078e00a9 */
[-C--:B--2---:R-:W-:Y:S07]  /*5fd0*/  HMMA.16816.F32 R164, R8, R16.reuse, R92 ;  /* 0x0000001008a4723c */ /* 0x084fee000000185c */
[----:B------:R-:W-:Y:S01]  /*5fe0*/  IMAD.MOV.U32 R92, RZ, RZ, R170 ;  /* 0x000000ffff5c7224 */ /* 0x000fe200078e00aa */
[----:B------:R-:W-:Y:S01]  /*5ff0*/  MOV R94, R222 ;  /* 0x000000de005e7202 */ /* 0x000fe20000000f00 */
[----:B------:R-:W-:Y:S01]  /*6000*/  HMMA.16816.F32 R168, R4, R16, R188 ;  /* 0x0000001004a8723c */ /* 0x000fe200000018bc */
[----:B------:R-:W-:-:S02]  /*6010*/  IMAD.MOV.U32 R93, RZ, RZ, R223 ;  /* 0x000000ffff5d7224 */ /* 0x000fc400078e00df */
[----:B------:R-:W-:-:S04]  /*6020*/  IMAD.MOV.U32 R95, RZ, RZ, R221 ;  /* 0x000000ffff5f7224 */ /* 0x000fc800078e00dd */
[----:B------:R-:W-:Y:S01]  /*6030*/  IMAD.MOV.U32 R191, RZ, RZ, R220 ;  /* 0x000000ffffbf7224 */ /* 0x000fe200078e00dc */
[----:B------:R-:W-:Y:S01]  /*6040*/  HMMA.16816.F32 R172, R4, R18, R124 ;  /* 0x0000001204ac723c */ /* 0x000fe2000000187c */
[----:B------:R-:W-:Y:S01]  /*6050*/  IMAD.MOV.U32 R189, RZ, RZ, R93 ;  /* 0x000000ffffbd7224 */ /* 0x000fe200078e005d */
[----:B------:R-:W-:Y:S01]  /*6060*/  MOV R190, R94 ;  /* 0x0000005e00be7202 */ /* 0x000fe20000000f00 */
[----:B------:R-:W-:-:S04]  /*6070*/  IMAD.MOV.U32 R188, RZ, RZ, R92 ;  /* 0x000000ffffbc7224 */ /* 0x000fc800078e005c */
[----:B------:R-:W-:Y:S01]  /*6080*/  IMAD.MOV.U32 R124, RZ, RZ, R219 ;  /* 0x000000ffff7c7224 */ /* 0x000fe200078e00db */
[----:B------:R-:W-:Y:S01]  /*6090*/  HMMA.16816.F32 R220, R8, R18, R72 ;  /* 0x0000001208dc723c */ /* 0x000fe20000001848 */
[----:B------:R-:W2:Y:S01]  /*60a0*/  LDSM.16.MT88.4 R16, [R240+0x3100] ;  /* 0x00310000f010783b */ /* 0x000ea20000004200 */
[----:B------:R-:W-:Y:S01]  /*60b0*/  IMAD.MOV.U32 R125, RZ, RZ, R218 ;  /* 0x000000ffff7d7224 */ /* 0x000fe200078e00da */
[----:B------:R-:W-:Y:S01]  /*60c0*/  MOV R126, R217 ;  /* 0x000000d9007e7202 */ /* 0x000fe20000000f00 */
[----:B------:R-:W-:-:S04]  /*60d0*/  IMAD.MOV.U32 R127, RZ, RZ, R216 ;  /* 0x000000ffff7f7224 */ /* 0x000fc800078e00d8 */
[-C--:B-1----:R-:W-:Y:S08]  /*60e0*/  HMMA.16816.F32 R72, R4, R12.reuse, R212 ;  /* 0x0000000c0448723c */ /* 0x082ff000000018d4 */
[----:B------:R-:W-:Y:S08]  /*60f0*/  HMMA.16816.F32 R216, R8, R12, R88 ;  /* 0x0000000c08d8723c */ /* 0x000ff00000001858 */
[-C--:B------:R-:W-:Y:S08]  /*6100*/  HMMA.16816.F32 R40, R4, R14.reuse, R120 ;  /* 0x0000000e0428723c */ /* 0x080ff00000001878 */
[----:B------:R-:W-:Y:S01]  /*6110*/  HMMA.16816.F32 R212, R8, R14, R68 ;  /* 0x0000000e08d4723c */ /* 0x000fe20000001844 */
[----:B------:R-:W1:Y:S06]  /*6120*/  LDSM.16.MT88.4 R12, [R239+0x3100] ;  /* 0x00310000ef0c783b */ /* 0x000e6c0000004200 */
[----:B------:R-:W-:Y:S01]  /*6130*/  IMAD.MOV.U32 R69, RZ, RZ, R189 ;  /* 0x000000ffff457224 */ /* 0x000fe200078e00bd */
[----:B------:R-:W-:Y:S01]  /*6140*/  HMMA.16816.F32 R88, R4, R24, R124 ;  /* 0x000000180458723c */ /* 0x000fe2000000187c */
[----:B------:R-:W-:Y:S01]  /*6150*/  MOV R70, R190 ;  /* 0x000000be00467202 */ /* 0x000fe20000000f00 */
[----:B------:R-:W-:-:S05]  /*6160*/  IMAD.MOV.U32 R68, RZ, RZ, R188 ;  /* 0x000000ffff447224 */ /* 0x000fca00078e00bc */
[----:B------:R-:W-:Y:S01]  /*6170*/  IMAD.MOV.U32 R127, RZ, RZ, R191 ;  /* 0x000000ffff7f7224 */ /* 0x000fe200078e00bf */
[-C--:B--2---:R-:W-:Y:S01]  /*6180*/  HMMA.16816.F32 R108, R4, R18.reuse, R108 ;  /* 0x00000012046c723c */ /* 0x084fe2000000186c */
[----:B------:R-:W-:Y:S02]  /*6190*/  IMAD.MOV.U32 R191, RZ, RZ, R95 ;  /* 0x000000ffffbf7224 */ /* 0x000fe400078e005f */
[----:B------:R-:W-:Y:S02]  /*61a0*/  IMAD.MOV.U32 R124, RZ, RZ, R128 ;  /* 0x000000ffff7c7224 */ /* 0x000fe400078e0080 */
[----:B------:R-:W-:Y:S02]  /*61b0*/  IMAD.MOV.U32 R71, RZ, RZ, R191 ;  /* 0x000000ffff477224 */ /* 0x000fe400078e00bf */
[----:B------:R-:W-:Y:S01]  /*61c0*/  IMAD.MOV.U32 R125, RZ, RZ, R130 ;  /* 0x000000ffff7d7224 */ /* 0x000fe200078e0082 */
[----:B------:R-:W-:Y:S01]  /*61d0*/  HMMA.16816.F32 R36, R8, R18, R36 ;  /* 0x000000120824723c */ /* 0x000fe20000001824 */
[----:B------:R2:W-:Y:S01]  /*61e0*/  MUFU.EX2 R19, R2 ;  /* 0x0000000200137308 */ /* 0x0005e20000000800 */
[----:B------:R-:W-:Y:S01]  /*61f0*/  IMAD.MOV.U32 R128, RZ, RZ, R96 ;  /* 0x000000ffff807224 */ /* 0x000fe200078e0060 */
[----:B------:R-:W-:Y:S01]  /*6200*/  MOV R130, R161 ;  /* 0x000000a100827202 */ /* 0x000fe20000000f00 */
        /* <DEDUP_REMOVED lines=8> */
[----:B-1----:R-:W-:Y:S01]  /*6290*/  HMMA.16816.F32 R120, R4, R12, R60 ;  /* 0x0000000c0478723c */ /* 0x002fe2000000183c */
[----:B--2---:R-:W-:Y:S01]  /*62a0*/  FFMA.FTZ R2, R69, c[0x0][0x2d0], -R21 ;  /* 0x0000b40045027a23 */ /* 0x004fe20000010815 */
[----:B------:R-:W-:-:S03]  /*62b0*/  MOV R69, R22 ;  /* 0x0000001600457202 */ /* 0x000fc60000000f00 */
[----:B------:R1:W-:Y:S03]  /*62c0*/  MUFU.EX2 R22, R2 ;  /* 0x0000000200167308 */ /* 0x0003e60000000800 */
[----:B------:R-:W-:Y:S07]  /*62d0*/  HMMA.16816.F32 R60, R4, R14, R144 ;  /* 0x0000000e043c723c */ /* 0x000fee0000001890 */
[----:B------:R-:W-:Y:S01]  /*62e0*/  IMAD.MOV.U32 R147, RZ, RZ, R127 ;  /* 0x000000ffff937224 */ /* 0x000fe200078e007f */
[----:B------:R-:W-:Y:S01]  /*62f0*/  MOV R127, R131 ;  /* 0x00000083007f7202 */ /* 0x000fe20000000f00 */
[----:B------:R-:W-:Y:S01]  /*6300*/  IMAD.MOV.U32 R131, RZ, RZ, R86 ;  /* 0x000000ffff837224 */ /* 0x000fe200078e0056 */
[----:B------:R-:W-:Y:S01]  /*6310*/  HMMA.16816.F32 R208, R8, R26, R64 ;  /* 0x0000001a08d0723c */ /* 0x000fe20000001840 */
[----:B-1----:R-:W-:-:S02]  /*6320*/  FFMA.FTZ R2, R70, c[0x0][0x2d0], -R21 ;  /* 0x0000b40046027a23 */ /* 0x002fc40000010815 */
[----:B------:R-:W-:Y:S02]  /*6330*/  IMAD.MOV.U32 R70, RZ, RZ, R71 ;  /* 0x000000ffff467224 */ /* 0x000fe400078e0047 */
[----:B------:R-:W-:-:S03]  /*6340*/  IMAD.MOV.U32 R71, RZ, RZ, R124 ;  /* 0x000000ffff477224 */ /* 0x000fc600078e007c */
[C---:B------:R-:W-:Y:S01]  /*6350*/  HMMA.16816.F32 R84, R8.reuse, R24, R116 ;  /* 0x000000180854723c */ /* 0x040fe20000001874 */
        /* <DEDUP_REMOVED lines=13> */
[-C--:B------:R-:W-:Y:S01]  /*6430*/  HMMA.16816.F32 R104, R4, R16.reuse, R104 ;  /* 0x000000100468723c */ /* 0x080fe20000001868 */
[----:B------:R-:W-:Y:S02]  /*6440*/  IMAD.MOV.U32 R163, RZ, RZ, R162 ;  /* 0x000000ffffa37224 */ /* 0x000fe400078e00a2 */
[----:B------:R-:W-:Y:S02]  /*6450*/  IMAD.MOV.U32 R162, RZ, RZ, R23 ;  /* 0x000000ffffa27224 */ /* 0x000fe400078e0017 */
[----:B------:R1:W-:Y:S01]  /*6460*/  MUFU.EX2 R23, R2 ;  /* 0x0000000200177308 */ /* 0x0003e20000000800 */
[----:B------:R-:W-:Y:S02]  /*6470*/  IMAD.MOV.U32 R26, RZ, RZ, R124 ;  /* 0x000000ffff1a7224 */ /* 0x000fe400078e007c */
[C---:B------:R-:W-:Y:S01]  /*6480*/  HMMA.16816.F32 R188, R8.reuse, R16, R112 ;  /* 0x0000001008bc723c */ /* 0x040fe20000001870 */
[----:B------:R-:W-:Y:S01]  /*6490*/  FADD.FTZ R5, R226, R225 ;  /* 0x000000e1e2057221 */ /* 0x000fe20000010000 */
[----:B------:R-:W-:Y:S01]  /*64a0*/  MOV R226, R178 ;  /* 0x000000b200e27202 */ /* 0x000fe20000000f00 */
[----:B------:R-:W-:Y:S01]  /*64b0*/  FADD.FTZ R4, R187, R183 ;  /* 0x000000b7bb047221 */ /* 0x000fe20000010000 */
[----:B------:R-:W-:Y:S01]  /*64c0*/  MOV R187, R160 ;  /* 0x000000a000bb7202 */ /* 0x000fe20000000f00 */
[----:B------:R-:W-:Y:S01]  /*64d0*/  FADD.FTZ R25, R230, R5 ;  /* 0x00000005e6197221 */ /* 0x000fe20000010000 */
[----:B------:R-:W-:Y:S01]  /*64e0*/  LDSM.16.MT88.4 R112, [R240+0x3900] ;  /* 0x00390000f070783b */ /* 0x000fe20000004200 */
[----:B------:R-:W-:Y:S01]  /*64f0*/  IMAD.MOV.U32 R225, RZ, RZ, R177 ;  /* 0x000000ffffe17224 */ /* 0x000fe200078e00b1 */
[----:B------:R-:W-:Y:S01]  /*6500*/  HMMA.16816.F32 R116, R8, R12, R100 ;  /* 0x0000000c0874723c */ /* 0x000fe20000001864 */
[----:B------:R-:W-:-:S02]  /*6510*/  IMAD.MOV.U32 R177, RZ, RZ, R179 ;  /* 0x000000ffffb17224 */ /* 0x000fc400078e00b3 */
[----:B------:R-:W-:Y:S02]  /*6520*/  IMAD.MOV.U32 R179, RZ, RZ, R162 ;  /* 0x000000ffffb37224 */ /* 0x000fe400078e00a2 */
[----:B-1----:R-:W-:Y:S02]  /*6530*/  FFMA.FTZ R2, R147, c[0x0][0x2d0], -R21 ;  /* 0x0000b40093027a23 */ /* 0x002fe40000010815 */
[----:B------:R-:W-:Y:S01]  /*6540*/  IMAD.MOV.U32 R178, RZ, RZ, R163 ;  /* 0x000000ffffb27224 */ /* 0x000fe200078e00a3 */
[----:B------:R-:W-:Y:S01]  /*6550*/  LDSM.16.MT88.4 R144, [R238+0x1900] ;  /* 0x00190000ee90783b */ /* 0x000fe20000004200 */
[----:B------:R1:W-:Y:S01]  /*6560*/  MUFU.EX2 R24, R2 ;  /* 0x0000000200187308 */ /* 0x0003e20000000800 */
[----:B------:R-:W-:Y:S02]  /*6570*/  FADD.FTZ R8, R181, R180 ;  /* 0x000000b4b5087221 */ /* 0x000fe40000010000 */
[----:B------:R-:W-:Y:S02]  /*6580*/  IMAD.MOV.U32 R230, RZ, RZ, R99 ;  /* 0x000000ffffe67224 */ /* 0x000fe400078e0063 */
[----:B------:R-:W-:-:S02]  /*6590*/  IMAD.MOV.U32 R183, RZ, RZ, R161 ;  /* 0x000000ffffb77224 */ /* 0x000fc400078e00a1 */
[----:B------:R-:W-:Y:S01]  /*65a0*/  IMAD.MOV.U32 R181, RZ, RZ, R97 ;  /* 0x000000ffffb57224 */ /* 0x000fe200078e0061 */
[----:B------:R-:W-:Y:S01]  /*65b0*/  LDSM.16.MT88.4 R160, [R240+0x1900] ;  /* 0x00190000f0a0783b */ /* 0x000fe20000004200 */
[----:B------:R-:W-:Y:S02]  /*65c0*/  IMAD.MOV.U32 R180, RZ, RZ, R96 ;  /* 0x000000ffffb47224 */ /* 0x000fe400078e0060 */
[----:B-1----:R-:W-:-:S04]  /*65d0*/  FFMA.FTZ R2, R68, c[0x0][0x2d0], -R20 ;  /* 0x0000b40044027a23 */ /* 0x002fc80000010814 */
[----:B------:R1:W-:Y:S02]  /*65e0*/  MUFU.EX2 R15, R2 ;  /* 0x00000002000f7308 */ /* 0x0003e40000000800 */
[----:B-1----:R-:W-:Y:S02]  /*65f0*/  FFMA.FTZ R2, R235, c[0x0][0x2d0], -R20 ;  /* 0x0000b400eb027a23 */ /* 0x002fe40000010814 */
[----:B------:R-:W-:-:S04]  /*6600*/  IMAD.MOV.U32 R235, RZ, RZ, R125 ;  /* 0x000000ffffeb7224 */ /* 0x000fc800078e007d */
        /* <DEDUP_REMOVED lines=9> */
[--C-:B-1----:R-:W-:Y:S01]  /*66a0*/  FFMA.FTZ R2, R197, c[0x0][0x2d0], -R3.reuse ;  /* 0x0000b400c5027a23 */ /* 0x102fe20000010803 */
[----:B--2---:R-:W-:Y:S01]  /*66b0*/  F2FP.PACK_AB R124, R14, R11 ;  /* 0x0000000b0e7c723e */ /* 0x004fe200000000ff */
[----:B------:R-:W-:-:S04]  /*66c0*/  FFMA.FTZ R3, R196, c[0x0][0x2d0], -R3 ;  /* 0x0000b400c4037a23 */ /* 0x000fc80000010803 */
[----:B------:R1:W-:Y:S01]  /*66d0*/  MUFU.EX2 R16, R2 ;  /* 0x0000000200107308 */ /* 0x0003e20000000800 */
[----:B------:R-:W2:Y:S07]  /*66e0*/  LDSM.16.MT88.4 R196, [R237+0x1900] ;  /* 0x00190000edc4783b */ /* 0x000eae0000004200 */
[----:B------:R3:W4:Y:S01]  /*66f0*/  MUFU.EX2 R18, R3 ;  /* 0x0000000300127308 */ /* 0x0007220000000800 */
[----:B-1----:R-:W-:Y:S02]  /*6700*/  FFMA.FTZ R2, R231, c[0x0][0x2d0], -R0 ;  /* 0x0000b400e7027a23 */ /* 0x002fe40000010800 */
[----:B------:R-:W-:-:S05]  /*6710*/  IMAD.MOV.U32 R231, RZ, RZ, R126 ;  /* 0x000000ffffe77224 */ /* 0x000fca00078e007e */
[----:B------:R1:W-:Y:S01]  /*6720*/  MUFU.EX2 R9, R2 ;  /* 0x0000000200097308 */ /* 0x0003e20000000800 */
[----:B---3--:R-:W-:Y:S01]  /*6730*/  FFMA.FTZ R3, R228, c[0x0][0x2d0], -R0 ;  /* 0x0000b400e4037a23 */ /* 0x008fe20000010800 */
[----:B------:R-:W-:Y:S02]  /*6740*/  MOV R228, R128 ;  /* 0x0000008000e47202 */ /* 0x000fe40000000f00 */
[----:B------:R-:W-:-:S04]  /*6750*/  F2FP.PACK_AB R128, R22, R19 ;  /* 0x000000131680723e */ /* 0x000fc800000000ff */
[----:B------:R-:W-:Y:S01]  /*6760*/  MUFU.EX2 R12, R3 ;  /* 0x00000003000c7308 */ /* 0x000fe20000000800 */
[----:B----4-:R-:W-:Y:S01]  /*6770*/  F2FP.PACK_AB R126, R18, R16 ;  /* 0x00000010127e723e */ /* 0x010fe200000000ff */
[----:B-1----:R-:W-:Y:S02]  /*6780*/  FFMA.FTZ R2, R229, c[0x0][0x2d0], -R0 ;  /* 0x0000b400e5027a23 */ /* 0x002fe40000010800 */
[----:B------:R-:W-:-:S04]  /*6790*/  IMAD.MOV.U32 R229, RZ, RZ, R127 ;  /* 0x000000ffffe57224 */ /* 0x000fc800078e007f */
[----:B------:R1:W3:Y:S02]  /*67a0*/  MUFU.EX2 R10, R2 ;  /* 0x00000002000a7308 */ /* 0x0002e40000000800 */
[----:B-1----:R-:W-:Y:S01]  /*67b0*/  FFMA.FTZ R2, R227, c[0x0][0x2d0], -R0 ;  /* 0x0000b400e3027a23 */ /* 0x002fe20000010800 */
[----:B---3--:R-:W-:Y:S01]  /*67c0*/  F2FP.PACK_AB R125, R10, R9 ;  /* 0x000000090a7d723e */ /* 0x008fe200000000ff */
[----:B------:R-:W-:-:S04]  /*67d0*/  FADD.FTZ R0, R234, R232 ;  /* 0x000000e8ea007221 */ /* 0x000fc80000010000 */
[----:B------:R1:W3:Y:S01]  /*67e0*/  MUFU.EX2 R13, R2 ;  /* 0x00000002000d7308 */ /* 0x0002e20000000800 */
[----:B------:R-:W-:Y:S01]  /*67f0*/  IMAD.MOV.U32 R227, RZ, RZ, R129 ;  /* 0x000000ffffe37224 */ /* 0x000fe200078e0081 */
[----:B------:R-:W-:Y:S01]  /*6800*/  F2FP.PACK_AB R129, R17, R15 ;  /* 0x0000000f1181723e */ /* 0x000fe200000000ff */
[----:B------:R-:W-:Y:S01]  /*6810*/  IMAD.MOV.U32 R232, RZ, RZ, R130 ;  /* 0x000000ffffe87224 */ /* 0x000fe200078e0082 */
[----:B------:R-:W-:Y:S01]  /*6820*/  F2FP.PACK_AB R130, R24, R23 ;  /* 0x000000171882723e */ /* 0x000fe200000000ff */
[----:B------:R-:W-:Y:S01]  /*6830*/  IMAD.MOV.U32 R234, RZ, RZ, R131 ;  /* 0x000000ffffea7224 */ /* 0x000fe200078e0083 */
[----:B------:R-:W-:Y:S01]  /*6840*/  F2FP.PACK_AB R131, R20, R21 ;  /* 0x000000151483723e */ /* 0x000fe200000000ff */
[----:B------:R-:W-:Y:S02]  /*6850*/  FADD.FTZ R3, R233, R0 ;  /* 0x00000000e9037221 */ /* 0x000fe40000010000 */
[----:B------:R-:W-:Y:S02]  /*6860*/  IMAD.MOV.U32 R0, RZ, RZ, R179 ;  /* 0x000000ffff007224 */ /* 0x000fe400078e00b3 */
[----:B------:R-:W-:-:S02]  /*6870*/  IMAD.MOV.U32 R233, RZ, RZ, R98 ;  /* 0x000000ffffe97224 */ /* 0x000fc400078e0062 */
[C---:B--2---:R-:W-:Y:S01]  /*6880*/  HMMA.16816.F32 R192, R128.reuse, R196, R192 ;  /* 0x000000c480c0723c */ /* 0x044fe200000018c0 */
[----:B------:R-:W-:Y:S01]  /*6890*/  FADD.FTZ R0, R0, R8 ;  /* 0x0000000800007221 */ /* 0x000fe20000010000 */
[----:B------:R-:W-:Y:S01]  /*68a0*/  LDSM.16.MT88.4 R96, [R238+0x3900] ;  /* 0x00390000ee60783b */ /* 0x000fe20000004200 */
[----:B-1----:R-:W-:Y:S01]  /*68b0*/  FADD.FTZ R2, R224, R4 ;  /* 0x00000004e0027221 */ /* 0x002fe20000010000 */
[----:B---3--:R-:W-:Y:S01]  /*68c0*/  F2FP.PACK_AB R127, R13, R12 ;  /* 0x0000000c0d7f723e */ /* 0x008fe200000000ff */
[----:B------:R-:W-:Y:S01]  /*68d0*/  FADD.FTZ R0, R230, R0 ;  /* 0x00000000e6007221 */ /* 0x000fe20000010000 */
[----:B------:R-:W1:Y:S01]  /*68e0*/  LDSM.16.MT88.4 R4, [R239+0x3900] ;  /* 0x00390000ef04783b */ /* 0x000e620000004200 */
[----:B------:R-:W-:Y:S01]  /*68f0*/  MOV R224, R176 ;  /* 0x000000b000e07202 */ /* 0x000fe20000000f00 */
[----:B------:R-:W-:Y:S04]  /*6900*/  HMMA.16816.F32 R148, R128, R160, R148 ;  /* 0x000000a08094723c */ /* 0x000fe80000001894 */
[----:B------:R-:W-:-:S04]  /*6910*/  FADD.FTZ R2, R224, R2 ;  /* 0x00000002e0027221 */ /* 0x000fc80000010000 */
[C---:B------:R-:W-:Y:S08]  /*6920*/  HMMA.16816.F32 R200, R124.reuse, R196, R200 ;  /* 0x000000c47cc8723c */ /* 0x040ff000000018c8 */
[-C--:B------:R-:W-:Y:S08]  /*6930*/  HMMA.16816.F32 R204, R124, R198.reuse, R204 ;  /* 0x000000c67ccc723c */ /* 0x080ff000000018cc */
[----:B------:R-:W-:Y:S07]  /*6940*/  HMMA.16816.F32 R196, R128, R198, R28 ;  /* 0x000000c680c4723c */ /* 0x000fee000000181c */
[----:B------:R-:W-:Y:S01]  /*6950*/  IMAD.MOV.U32 R30, RZ, RZ, R178 ;  /* 0x000000ffff1e7224 */ /* 0x000fe200078e00b2 */
[----:B------:R-:W-:Y:S01]  /*6960*/  HMMA.16816.F32 R152, R124, R160, R152 ;  /* 0x000000a07c98723c */ /* 0x000fe20000001898 */
[----:B------:R-:W-:-:S02]  /*6970*/  IMAD.MOV.U32 R31, RZ, RZ, R177 ;  /* 0x000000ffff1f7224 */ /* 0x000fc400078e00b1 */
[----:B------:R-:W-:Y:S01]  /*6980*/  FADD.FTZ R8, R30, R3 ;  /* 0x000000031e087221 */ /* 0x000fe20000010000 */
[----:B------:R-:W2:Y:S01]  /*6990*/  LDSM.16.MT88.4 R176, [R239+0x1900] ;  /* 0x00190000efb0783b */ /* 0x000ea20000004200 */
[----:B------:R-:W-:Y:S02]  /*69a0*/  FADD.FTZ R3, R31, R25 ;  /* 0x000000191f037221 */ /* 0x000fe40000010000 */
[----:B------:R-:W-:Y:S01]  /*69b0*/  FADD.FTZ R8, R233, R8 ;  /* 0x00000008e9087221 */ /* 0x000fe20000010000 */
[-C--:B-1----:R-:W-:Y:S08]  /*69c0*/  HMMA.16816.F32 R120, R124, R4.reuse, R120 ;  /* 0x000000047c78723c */ /* 0x082ff00000001878 */
[----:B------:R-:W-:Y:S07]  /*69d0*/  HMMA.16816.F32 R116, R128, R4, R116 ;  /* 0x000000048074723c */ /* 0x000fee0000001874 */
        /* <DEDUP_REMOVED lines=11> */
[-C--:B------:R-:W-:Y:S01]  /*6a90*/  HMMA.16816.F32 R132, R128, R144.reuse, R132 ;  /* 0x000000908084723c */ /* 0x080fe20000001884 */
        /* <DEDUP_REMOVED lines=14> */
[C---:B--2---:R-:W-:Y:S01]  /*6b80*/  HMMA.16816.F32 R168, R124.reuse, R176, R168 ;  /* 0x000000b07ca8723c */ /* 0x044fe200000018a8 */
        /* <DEDUP_REMOVED lines=26> */
[----:B------:R-:W-:Y:S01]  /*6d30*/  FADD.FTZ R4, R12, R4 ;  /* 0x000000040c047221 */ /* 0x000fe20000010000 */
[----:B------:R1:W-:Y:S01]  /*6d40*/  STL [R1+0xc], R0 ;  /* 0x00000c0001007387 */ /* 0x0003e20000100800 */
[----:B------:R-:W-:-:S02]  /*6d50*/  FADD.FTZ R3, R16, R3 ;  /* 0x0000000310037221 */ /* 0x000fc40000010000 */
[----:B------:R-:W-:Y:S01]  /*6d60*/  FADD.FTZ R5, R20, R2 ;  /* 0x0000000214057221 */ /* 0x000fe20000010000 */
[----:B------:R-:W-:Y:S01]  /*6d70*/  HMMA.16816.F32 R104, R124, R112, R104 ;  /* 0x000000707c68723c */ /* 0x000fe20000001868 */
[----:B------:R-:W-:-:S03]  /*6d80*/  FADD.FTZ R2, R18, R3 ;  /* 0x0000000312027221 */ /* 0x000fc60000010000 */
[----:B------:R2:W-:Y:S04]  /*6d90*/  STL [R1+0x40], R5 ;  /* 0x0000400501007387 */ /* 0x0005e80000100800 */
[----:B------:R-:W-:Y:S08]  /*6da0*/  HMMA.16816.F32 R108, R124, R114, R108 ;  /* 0x000000727c6c723c */ /* 0x000ff0000000186c */
        /* <DEDUP_REMOVED lines=15> */
[----:B--2---:R-:W2:Y:S04]  /*6ea0*/  LDL.LU R229, [R1+0x34] ;  /* 0x0000340001e57983 */ /* 0x004ea80000300800 */
[----:B------:R-:W2:Y:S04]  /*6eb0*/  LDL R235, [R1+0x38] ;  /* 0x0000380001eb7983 */ /* 0x000ea80000100800 */
[----:B------:R-:W3:Y:S04]  /*6ec0*/  LDL R231, [R1+0x48] ;  /* 0x0000480001e77983 */ /* 0x000ee80000100800 */
[----:B------:R-:W4:Y:S04]  /*6ed0*/  LDL R26, [R1+0x58] ;  /* 0x00005800011a7983 */ /* 0x000f280000100800 */
[----:B------:R-:W4:Y:S01]  /*6ee0*/  LDL R27, [R1+0x50] ;  /* 0x00005000011b7983 */ /* 0x000f220000100800 */
[----:B------:R-:W-:-:S02]  /*6ef0*/  PLOP3.LUT P1, PT, PT, PT, UP1, 0x80, 0x0 ;  /* 0x000000000000781c */ /* 0x000fc40003f2f018 */
[----:B------:R-:W-:Y:S01]  /*6f00*/  PLOP3.LUT P0, PT, PT, PT, UP1, 0x80, 0x0 ;  /* 0x000000000000781c */ /* 0x000fe20003f0f018 */
[----:B------:R-:W-:Y:S01]  /*6f10*/  IMAD.MOV.U32 R181, RZ, RZ, R185 ;  /* 0x000000ffffb57224 */ /* 0x000fe200078e00b9 */
[----:B------:R-:W-:Y:S01]  /*6f20*/  MOV R187, R184 ;  /* 0x000000b800bb7202 */ /* 0x000fe20000000f00 */
        /* <DEDUP_REMOVED lines=13> */
[----:B------:R1:W-:Y:S02]  /*7000*/  @P0 STL [R1+0x44], R0 ;  /* 0x0000440001000387 */ /* 0x0003e40000100800 */
.L_x_3960:
[----:B-1----:R-:W2:Y:S01]  /*7010*/  LDL R3, [R1+0x8] ;  /* 0x0000080001037983 */ /* 0x002ea20000100800 */
[----:B------:R-:W-:Y:S04]  /*7020*/  DEPBAR.LE SB0, 0x0 ;  /* 0x000080000000791a */ /* 0x000fe80000000000 */
[----:B------:R-:W3:Y:S04]  /*7030*/  LDL R2, [R1+0x4] ;  /* 0x0000040001027983 */ /* 0x000ee80000100800 */
[----:B------:R-:W-:Y:S01]  /*7040*/  BAR.SYNC.DEFER_BLOCKING 0x0 ;  /* 0x0000000000007b1d */ /* 0x000fe20000010000 */
[----:B------:R-:W-:Y:S05]  /*7050*/  ISETP.LE.AND P0, PT, RZ, UR10, PT ;  /* 0x0000000aff007c0c */ /* 0x000fea000bf03270 */
[----:B------:R-:W4:Y:S04]  /*7060*/  LDL R0, [R1] ;  /* 0x0000000001007983 */ /* 0x000f280000100800 */
[----:B-----5:R1:W5:Y:S04]  /*7070*/  LDL R182, [R1+0x54] ;  /* 0x0000540001b67983 */ /* 0x0203680000100800 */
[----:B------:R1:W1:Y:S04]  /*7080*/  LDSM.16.M88.4 R64, [R243+0x8100] ;  /* 0x00810000f340783b */ /* 0x0002680000000200 */
        /* <DEDUP_REMOVED lines=12> */
[----:B--2---:R-:W2:Y:S01]  /*7150*/  LDL R4, [R1+0x30] ;  /* 0x0000300001047983 */ /* 0x004ea20000100800 */
[----:B------:R-:W-:Y:S03]  /*7160*/  SEL R25, RZ, 0x10, P5 ;  /* 0x00000010ff197807 */ /* 0x000fe60002800000 */
[----:B----4-:R-:W4:Y:S04]  /*7170*/  LDL R5, [R1+0x1c] ;  /* 0x00001c0001057983 */ /* 0x010f280000100800 */
[----:B---3--:R-:W3:Y:S04]  /*7180*/  LDL R27, [R1+0x24] ;  /* 0x00002400011b7983 */ /* 0x008ee80000100800 */
[----:B------:R-:W3:Y:S04]  /*7190*/  LDL R26, [R1+0x2c] ;  /* 0x00002c00011a7983 */ /* 0x000ee80000100800 */
[----:B------:R-:W3:Y:S04]  /*71a0*/  LDL R24, [R1+0x28] ;  /* 0x0000280001187983 */ /* 0x000ee80000100800 */
[----:B------:R-:W3:Y:S01]  /*71b0*/  LDL R23, [R1+0x20] ;  /* 0x0000200001177983 */ /* 0x000ee20000100800 */
[----:B--2---:R-:W-:Y:S01]  /*71c0*/  SHF.R.S32.HI R0, RZ, 0x1f, R4 ;  /* 0x0000001fff007819 */ /* 0x004fe20000011404 */
[----:B------:R-:W-:Y:S04]  /*71d0*/  IMAD.WIDE.U32 R2, R4, c[0x0][0x208], RZ ;  /* 0x0000820004027a25 */ /* 0x000fe800078e00ff */
[----:B------:R-:W-:Y:S04]  /*71e0*/  IMAD R0, R0, c[0x0][0x208], RZ ;  /* 0x0000820000007a24 */ /* 0x000fe800078e02ff */
[----:B------:R-:W-:Y:S01]  /*71f0*/  IMAD R0, R4, c[0x0][0x20c], R0 ;  /* 0x0000830004007a24 */ /* 0x000fe200078e0200 */
[----:B----4-:R-:W-:Y:S03]  /*7200*/  SHF.R.S32.HI R4, RZ, 0x1f, R5 ;  /* 0x0000001fff047819 */ /* 0x010fe60000011405 */
        /* <DEDUP_REMOVED lines=8> */
[----:B------:R-:W2:Y:S04]  /*7290*/  SHFL.IDX PT, R10, R2, 0x1, 0x181f ;  /* 0x00381f00020a7f89 */ /* 0x000ea800000e0000 */
[----:B------:R-:W4:Y:S04]  /*72a0*/  SHFL.IDX PT, R3, R2, RZ, 0x181f ;  /* 0x00181fff02037589 */ /* 0x000f2800000e0000 */
[----:B------:R-:W1:Y:S04]  /*72b0*/  SHFL.IDX PT, R4, R0, RZ, 0x181f ;  /* 0x00181fff00047589 */ /* 0x000e6800000e0000 */
[----:B------:R-:W1:Y:S04]  /*72c0*/  SHFL.IDX PT, R5, R0, 0x1, 0x181f ;  /* 0x00381f0000057f89 */ /* 0x000e6800000e0000 */
[----:B------:R-:W1:Y:S04]  /*72d0*/  SHFL.IDX PT, R6, R2, 0x2, 0x181f ;  /* 0x00581f0002067f89 */ /* 0x000e6800000e0000 */
[----:B------:R-:W1:Y:S04]  /*72e0*/  SHFL.IDX PT, R7, R0, 0x2, 0x181f ;  /* 0x00581f0000077f89 */ /* 0x000e6800000e0000 */
[----:B------:R-:W1:Y:S01]  /*72f0*/  SHFL.IDX PT, R22, R2, 0x3, 0x181f ;  /* 0x00781f0002167f89 */ /* 0x000e6200000e0000 */
[-C--:B--2--5:R-:W-:Y:S03]  /*7300*/  IADD3 R12, P2, R10, R182.reuse, RZ ;  /* 0x000000b60a0c7210 */ /* 0x0a4fe60007f5e0ff */
[----:B------:R-:W2:Y:S01]  /*7310*/  SHFL.IDX PT, R0, R0, 0x3, 0x181f ;  /* 0x00781f0000007f89 */ /* 0x000ea200000e0000 */
[CC--:B----4-:R-:W-:Y:S02]  /*7320*/  IADD3 R20, P1, R3.reuse, R182.reuse, RZ ;  /* 0x000000b603147210 */ /* 0x0d0fe40007f3e0ff */
[-C--:B---3--:R-:W-:Y:S03]  /*7330*/  IADD3 R14, P0, R3, R27.reuse, RZ ;  /* 0x0000001b030e7210 */ /* 0x088fe60007f1e0ff */
[----:B-1----:R-:W-:Y:S01]  /*7340*/  IMAD.X R21, R4, 0x1, R26, P1 ;  /* 0x0000000104157824 */ /* 0x002fe200008e061a */
[-C--:B------:R-:W-:Y:S01]  /*7350*/  IADD3 R10, P1, R10, R27.reuse, RZ ;  /* 0x0000001b0a0a7210 */ /* 0x080fe20007f3e0ff */
[----:B------:R-:W-:Y:S02]  /*7360*/  IMAD.X R15, R4, 0x1, R24, P0 ;  /* 0x00000001040f7824 */ /* 0x000fe400000e0618 */
[C---:B------:R-:W-:Y:S01]  /*7370*/  IMAD.X R13, R5.reuse, 0x1, R26, P2 ;  /* 0x00000001050d7824 */ /* 0x040fe200010e061a */
        /* <DEDUP_REMOVED lines=11> */
[----:B--2---:R-:W-:Y:S01]  /*7430*/  IMAD.X R5, R0, 0x1, R26, P2 ;  /* 0x0000000100057824 */ /* 0x004fe200010e061a */
        /* <DEDUP_REMOVED lines=8> */
.L_x_3958:
        /* <DEDUP_REMOVED lines=151> */
[----:B------:R-:W1:Y:S01]  /*7e30*/  LDSM.16.M88.4 R228, [R241+0x3800] ;  /* 0x00380000f1e4783b */ /* 0x000e620000000200 */
[----:B------:R-:W-:Y:S06]  /*7e40*/  DEPBAR.LE SB0, 0x0 ;  /* 0x000080000000791a */ /* 0x000fec0000000000 */
[C---:B---3--:R-:W-:Y:S01]  /*7e50*/  HMMA.16816.F32 R8, R220.reuse, R216, R8 ;  /* 0x000000d8dc08723c */ /* 0x048fe20000001808 */
[----:B------:R-:W-:Y:S07]  /*7e60*/  BAR.SYNC.DEFER_BLOCKING 0x0 ;  /* 0x0000000000007b1d */ /* 0x000fee0000010000 */
[-C--:B------:R-:W-:Y:S08]  /*7e70*/  HMMA.16816.F32 R12, R220, R218.reuse, R12 ;  /* 0x000000dadc0c723c */ /* 0x080ff0000000180c */
[C---:B------:R-:W-:Y:S08]  /*7e80*/  HMMA.16816.F32 R16, R212.reuse, R218, R16 ;  /* 0x000000dad410723c */ /* 0x040ff00000001810 */
        /* <DEDUP_REMOVED lines=14> */
[----:B------:R-:W-:Y:S01]  /*7f70*/  ULEA UR6, UR10, UR11, 0x6 ;  /* 0x0000000b0a067291 */ /* 0x000fe2000f8e303f */
[----:B-----5:R-:W-:Y:S01]  /*7f80*/  IMAD.MOV.U32 R0, RZ, RZ, R182 ;  /* 0x000000ffff007224 */ /* 0x020fe200078e00b6 */
[----:B------:R-:W-:Y:S01]  /*7f90*/  SEL R232, RZ, 0x10, P5 ;  /* 0x00000010ffe87807 */ /* 0x000fe20002800000 */
[----:B------:R-:W3:Y:S01]  /*7fa0*/  LDL R234, [R1+0x24] ;  /* 0x0000240001ea7983 */ /* 0x000ee20000100800 */
[----:B------:R-:W-:Y:S02]  /*7fb0*/  IMAD.MOV.U32 R184, RZ, RZ, RZ ;  /* 0x000000ffffb87224 */ /* 0x000fe400078e00ff */
[----:B------:R-:W-:Y:S01]  /*7fc0*/  IMAD.U32 R2, RZ, RZ, UR6 ;  /* 0x00000006ff027e24 */ /* 0x000fe2000f8e00ff */
[----:B------:R-:W4:Y:S01]  /*7fd0*/  LDL R235, [R1+0x2c] ;  /* 0x00002c0001eb7983 */ /* 0x000f220000100800 */
[----:B------:R-:W-:Y:S03]  /*7fe0*/  IMAD.MOV.U32 R217, RZ, RZ, R0 ;  /* 0x000000ffffd97224 */ /* 0x000fe600078e0000 */
        /* <DEDUP_REMOVED lines=30> */
[----:B------:R-:W4:Y:S04]  /*81d0*/  SHFL.IDX PT, R184, R0, RZ, 0x181f ;  /* 0x00181fff00b87589 */ /* 0x000f2800000e0000 */
[----:B------:R-:W2:Y:S04]  /*81e0*/  SHFL.IDX PT, R185, R2, 0x2, 0x181f ;  /* 0x00581f0002b97f89 */ /* 0x000ea800000e0000 */
[----:B------:R3:W-:Y:S04]  /*81f0*/  SHFL.IDX PT, R189, R2, 0x3, 0x181f ;  /* 0x00781f0002bd7f89 */ /* 0x0007e800000e0000 */
[----:B------:R-:W-:Y:S04]  /*8200*/  SHFL.IDX PT, R186, R0, 0x1, 0x181f ;  /* 0x00381f0000ba7f89 */ /* 0x000fe800000e0000 */
[----:B------:R-:W3:Y:S04]  /*8210*/  SHFL.IDX PT, R212, R0, 0x2, 0x181f ;  /* 0x00581f0000d47f89 */ /* 0x000ee800000e0000 */
[----:B------:R-:W3:Y:S01]  /*8220*/  SHFL.IDX PT, R0, R0, 0x3, 0x181f ;  /* 0x00781f0000007f89 */ /* 0x000ee200000e0000 */
[-C--:B-1----:R-:W-:Y:S05]  /*8230*/  IADD3 R182, P1, R3, R217.reuse, RZ ;  /* 0x000000d903b67210 */ /* 0x082fea0007f3e0ff */
[C---:B----4-:R-:W-:Y:S01]  /*8240*/  IMAD.X R183, R184.reuse, 0x1, R235, P1 ;  /* 0x00000001b8b77824 */ /* 0x050fe200008e06eb */
[-C--:B--2---:R-:W-:Y:S04]  /*8250*/  IADD3 R190, P1, R185, R217.reuse, RZ ;  /* 0x000000d9b9be7210 */ /* 0x084fe80007f3e0ff */
[----:B---3--:R1:W-:Y:S01]  /*8260*/  LDGSTS.E.BYPASS.LTC128B.128 [R213+0x4100], [R182.64], !P6 ;  /* 0x04100000b6d57fae */ /* 0x0083e2000f101d4e */
[-C--:B------:R-:W-:Y:S05]  /*8270*/  IADD3 R2, P0, R3, R234.reuse, RZ ;  /* 0x000000ea03027210 */ /* 0x080fea0007f1e0ff */
[----:B------:R-:W-:Y:S01]  /*8280*/  IMAD.X R3, R184, 0x1, R233, P0 ;  /* 0x00000001b8037824 */ /* 0x000fe200000e06e9 */
[CC--:B------:R-:W-:Y:S02]  /*8290*/  IADD3 R210, P0, R208.reuse, R217.reuse, RZ ;  /* 0x000000d9d0d27210 */ /* 0x0c0fe40007f1e0ff */
[-C--:B------:R-:W-:Y:S01]  /*82a0*/  IADD3 R208, P2, R208, R234.reuse, RZ ;  /* 0x000000ead0d07210 */ /* 0x080fe20007f5e0ff */
[--C-:B------:R-:W-:Y:S01]  /*82b0*/  IMAD.X R191, R212, 0x1, R235.reuse, P1 ;  /* 0x00000001d4bf7824 */ /* 0x100fe200008e06eb */
[----:B------:R2:W-:Y:S01]  /*82c0*/  LDGSTS.E.BYPASS.LTC128B.128 [R213+0x6100], [R2.64], !P5 ;  /* 0x0610000002d57fae */ /* 0x0005e2000e901d4e */
[C---:B------:R-:W-:Y:S01]  /*82d0*/  IMAD.X R211, R186.reuse, 0x1, R235, P0 ;  /* 0x00000001bad37824 */ /* 0x040fe200000e06eb */
[----:B------:R-:W-:Y:S01]  /*82e0*/  IADD3 R184, P0, R185, R234, RZ ;  /* 0x000000eab9b87210 */ /* 0x000fe20007f1e0ff */
[--C-:B------:R-:W-:Y:S03]  /*82f0*/  IMAD.X R209, R186, 0x1, R233.reuse, P2 ;  /* 0x00000001bad17824 */ /* 0x100fe600010e06e9 */
[----:B------:R3:W-:Y:S01]  /*8300*/  LDGSTS.E.BYPASS.LTC128B.128 [R213+0x4900], [R210.64], !P6 ;  /* 0x04900000d2d57fae */ /* 0x0007e2000f101d4e */
[----:B------:R-:W-:Y:S03]  /*8310*/  IMAD.X R185, R212, 0x1, R233, P0 ;  /* 0x00000001d4b97824 */ /* 0x000fe600000e06e9 */
[----:B------:R3:W-:Y:S04]  /*8320*/  LDGSTS.E.BYPASS.LTC128B.128 [R213+0x6900], [R208.64], !P5 ;  /* 0x06900000d0d57fae */ /* 0x0007e8000e901d4e */
[----:B------:R3:W-:Y:S01]  /*8330*/  LDGSTS.E.BYPASS.LTC128B.128 [R213+0x5100], [R190.64], !P6 ;  /* 0x05100000bed57fae */ /* 0x0007e2000f101d4e */
[----:B-1----:R-:W-:Y:S03]  /*8340*/  IADD3 R182, -R232, 0x10, RZ ;  /* 0x00000010e8b67810 */ /* 0x002fe60007ffe1ff */
[----:B------:R3:W-:Y:S01]  /*8350*/  LDGSTS.E.BYPASS.LTC128B.128 [R213+0x7100], [R184.64], !P5 ;  /* 0x07100000b8d57fae */ /* 0x0007e2000e901d4e */
[----:B--2---:R-:W-:Y:S02]  /*8360*/  LOP3.LUT R2, R182, 0xf, RZ, 0xc0, !PT ;  /* 0x0000000fb6027812 */ /* 0x004fe400078ec0ff */
[----:B------:R-:W-:Y:S02]  /*8370*/  IADD3 R182, P2, R189, R217, RZ ;  /* 0x000000d9bdb67210 */ /* 0x000fe40007f5e0ff */
[----:B------:R-:W-:Y:S03]  /*8380*/  IADD3 R2, P1, P0, R2, R189, R234 ;  /* 0x000000bd02027210 */ /* 0x000fe6000783e0ea */
[----:B------:R-:W-:Y:S01]  /*8390*/  IMAD.X R183, R0, 0x1, R235, P2 ;  /* 0x0000000100b77824 */ /* 0x000fe200010e06eb */
[----:B------:R-:W-:Y:S02]  /*83a0*/  ISETP.NE.U32.AND P2, PT, R232, RZ, PT ;  /* 0x000000ffe800720c */ /* 0x000fe40003f45070 */
[----:B------:R-:W-:Y:S02]  /*83b0*/  IADD3.X R3, RZ, R0, R233, P1, P0 ;  /* 0x00000000ff037210 */ /* 0x000fe40000fe04e9 */
[----:B------:R3:W-:Y:S09]  /*83c0*/  LDGSTS.E.BYPASS.LTC128B.128 [R213+0x5900], [R182.64], !P6 ;  /* 0x05900000b6d57fae */ /* 0x0007f2000f101d4e */
[----:B------:R3:W-:Y:S02]  /*83d0*/  LDGSTS.E.BYPASS.LTC128B.128.ZFILL [R213+0x7900], [R2.64], P2 ;  /* 0x0790000002d57fae */ /* 0x0007e40009141d4e */
.L_x_3959:
[----:B---3--:R-:W2:Y:S01]  /*83e0*/  LDL R2, [R1+0x44] ;  /* 0x0000440001027983 */ /* 0x008ea20000100800 */
[----:B------:R-:W-:Y:S01]  /*83f0*/  PLOP3.LUT P0, PT, PT, PT, UP1, 0x80, 0x0 ;  /* 0x000000000000781c */ /* 0x000fe20003f0f018 */
[----:B------:R-:W-:Y:S02]  /*8400*/  UIMAD UR6, UR10, UR4, 0x1 ;  /* 0x000000010a0674a4 */ /* 0x000fe4000f8e0204 */
[----:B-----5:R-:W3:Y:S01]  /*8410*/  LDL R182, [R1+0x4c] ;  /* 0x00004c0001b67983 */ /* 0x020ee20000100800 */
[----:B------:R-:W-:Y:S02]  /*8420*/  UISETP.GT.AND UP0, UPT, UR10, UR5, UPT ;  /* 0x000000050a00728c */ /* 0x000fe4000bf04270 */
[----:B------:R-:W-:Y:S01]  /*8430*/  UIADD3 UR10, UR10, -0x1, URZ ;  /* 0xffffffff0a0a7890 */ /* 0x000fe2000fffe03f */
[----:B------:R-:W-:Y:S04]  /*8440*/  STL [R1+0x6c], R244 ;  /* 0x00006cf401007387 */ /* 0x000fe80000100800 */
[----:B------:R-:W-:Y:S04]  /*8450*/  STL [R1+0x68], R243 ;  /* 0x000068f301007387 */ /* 0x000fe80000100800 */
[----:B------:R-:W-:Y:S04]  /*8460*/  STL [R1+0x64], R242 ;  /* 0x000064f201007387 */ /* 0x000fe80000100800 */
[----:B------:R-:W-:Y:S04]  /*8470*/  STL [R1+0x60], R241 ;  /* 0x000060f101007387 */ /* 0x000fe80000100800 */
[----:B------:R-:W-:Y:S04]  /*8480*/  STL [R1+0x5c], R236 ;  /* 0x00005cec01007387 */ /* 0x000fe80000100800 */
[----:B------:R1:W2:Y:S04]  /*8490*/  LDL R0, [R1+0x48] ;  /* 0x0000480001007983 */ /* 0x0002a80000100800 */
[----:B------:R-:W0:Y:S01]  /*84a0*/  LDGDEPBAR ;  /* 0x00000000000079af */ /* 0x000e220000000000 */
[----:B--2---:R-:W-:Y:S07]  /*84b0*/  @P0 MOV R0, R2 ;  /* 0x0000000200000202 */ /* 0x004fee0000000f00 */
[----:B------:R-:W-:Y:S08]  /*84c0*/  SHFL.IDX PT, R184, R0, 0x2, 0x1c1f ;  /* 0x005c1f0000b87f89 */ /* 0x000ff000000e0000 */
[----:B------:R-:W-:Y:S08]  /*84d0*/  SHFL.IDX PT, R183, R0, 0x3, 0x1c1f ;  /* 0x007c1f0000b77f89 */ /* 0x000ff000000e0000 */
[----:B------:R-:W2:Y:S08]  /*84e0*/  SHFL.IDX PT, R3, R0, RZ, 0x1c1f ;  /* 0x001c1fff00037589 */ /* 0x000eb000000e0000 */
[----:B------:R4:W1:Y:S02]  /*84f0*/  SHFL.IDX PT, R2, R0, 0x1, 0x1c1f ;  /* 0x003c1f0000027f89 */ /* 0x00086400000e0000 */
[----:B----4-:R-:W-:Y:S05]  /*8500*/  IMAD.U32 R0, RZ, RZ, UR7 ;  /* 0x00000007ff007e24 */ /* 0x010fea000f8e00ff */
[----:B---3--:R-:W-:Y:S04]  /*8510*/  IADD3 R0, R0, UR6, -R182 ;  /* 0x0000000600007c10 */ /* 0x008fe8000fffe8b6 */
[----:B------:R-:W-:Y:S04]  /*8520*/  IADD3 R182, R0, -UR12, RZ ;  /* 0x8000000c00b67c10 */ /* 0x000fe8000fffe0ff */
[C---:B--2---:R-:W-:Y:S01]  /*8530*/  IADD3 R3, R182.reuse, R3, RZ ;  /* 0x00000003b6037210 */ /* 0x044fe20007ffe0ff */
[C---:B-1----:R-:W-:Y:S01]  /*8540*/  IMAD.IADD R2, R182.reuse, 0x1, R2 ;  /* 0x00000001b6027824 */ /* 0x042fe200078e0202 */
[C---:B------:R-:W-:Y:S01]  /*8550*/  IADD3 R0, R182.reuse, R184, RZ ;  /* 0x000000b8b6007210 */ /* 0x040fe20007ffe0ff */
[----:B------:R-:W-:Y:S01]  /*8560*/  IMAD.IADD R182, R182, 0x1, R183 ;  /* 0x00000001b6b67824 */ /* 0x000fe200078e02b7 */
[C---:B------:R-:W-:Y:S02]  /*8570*/  ISETP.GT.AND P1, PT, R3.reuse, RZ, PT ;  /* 0x000000ff0300720c */ /* 0x040fe40003f24270 */
[----:B------:R-:W-:Y:S02]  /*8580*/  ISETP.GT.AND P0, PT, R3, 0x1, PT ;  /* 0x000000010300780c */ /* 0x000fe40003f04270 */
        /* <DEDUP_REMOVED lines=17> */
[C---:B------:R-:W-:Y:S02]  /*86a0*/  ISETP.GT.AND P2, PT, R2.reuse, 0x8, PT ;  /* 0x000000080200780c */ /* 0x040fe40003f44270 */
[----:B------:R-:W-:Y:S02]  /*86b0*/  ISETP.GT.AND P1, PT, R2, 0x11, PT ;  /* 0x000000110200780c */ /* 0x000fe40003f24270 */
[----:B------:R-:W-:Y:S02]  /*86c0*/  FSEL R32, R32, -INF , P0 ;  /* 0xff80000020207808 */ /* 0x000fe40000000000 */
[----:B------:R-:W-:Y:S02]  /*86d0*/  ISETP.GT.AND P0, PT, R2, 0x19, PT ;  /* 0x000000190200780c */ /* 0x000fe40003f04270 */
[----:B------:R-:W-:Y:S02]  /*86e0*/  FMNMX.FTZ R4, R183, R180, !PT ;  /* 0x000000b4b7047209 */ /* 0x000fe40007810000 */
[----:B------:R-:W-:Y:S02]  /*86f0*/  FSEL R18, R18, -INF , P2 ;  /* 0xff80000012127808 */ /* 0x000fe40001000000 */
[----:B------:R-:W-:Y:S02]  /*8700*/  FSEL R23, R23, -INF , P1 ;  /* 0xff80000017177808 */ /* 0x000fe40000800000 */
[----:B------:R-:W-:Y:S02]  /*8710*/  FSEL R35, R35, -INF , P0 ;  /* 0xff80000023237808 */ /* 0x000fe40000000000 */
[----:B------:R-:W-:Y:S02]  /*8720*/  ISETP.GT.AND P2, PT, R2, 0x10, PT ;  /* 0x000000100200780c */ /* 0x000fe40003f44270 */
[----:B------:R-:W-:Y:S02]  /*8730*/  ISETP.GT.AND P0, PT, R3, 0x21, PT ;  /* 0x000000210300780c */ /* 0x000fe40003f04270 */
[----:B------:R-:W-:Y:S02]  /*8740*/  FMNMX.FTZ R4, R189, R4, !PT ;  /* 0x00000004bd047209 */ /* 0x000fe40007810000 */
[----:B------:R-:W-:Y:S02]  /*8750*/  ISETP.GT.AND P1, PT, R3, 0x19, PT ;  /* 0x000000190300780c */ /* 0x000fe40003f24270 */
[----:B------:R-:W-:Y:S02]  /*8760*/  FSEL R22, R22, -INF , P2 ;  /* 0xff80000016167808 */ /* 0x000fe40001000000 */
[----:B------:R-:W-:Y:S02]  /*8770*/  FSEL R37, R37, -INF , P0 ;  /* 0xff80000025257808 */ /* 0x000fe40000000000 */
[----:B------:R-:W-:Y:S02]  /*8780*/  ISETP.GT.AND P2, PT, R2, 0x18, PT ;  /* 0x000000180200780c */ /* 0x000fe40003f44270 */
[----:B------:R-:W-:Y:S02]  /*8790*/  FSEL R33, R33, -INF , P1 ;  /* 0xff80000021217808 */ /* 0x000fe40000800000 */
[C---:B------:R-:W-:Y:S02]  /*87a0*/  ISETP.GT.AND P1, PT, R3.reuse, 0x20, PT ;  /* 0x000000200300780c */ /* 0x040fe40003f24270 */
[----:B------:R-:W-:Y:S02]  /*87b0*/  ISETP.GT.AND P0, PT, R3, 0x28, PT ;  /* 0x000000280300780c */ /* 0x000fe40003f04270 */
[----:B------:R-:W-:Y:S02]  /*87c0*/  FMNMX.FTZ R4, R7, R4, !PT ;  /* 0x0000000407047209 */ /* 0x000fe40007810000 */
        /* <DEDUP_REMOVED lines=8> */
[----:B------:R-:W-:Y:S02]  /*8850*/  FSEL R39, R39, -INF , P1 ;  /* 0xff80000027277808 */ /* 0x000fe40000800000 */
[----:B------:R-:W-:Y:S02]  /*8860*/  FSEL R51, R51, -INF , P0 ;  /* 0xff80000033337808 */ /* 0x000fe40000000000 */
[----:B------:R-:W-:Y:S02]  /*8870*/  FMNMX.FTZ R4, R20, R4, !PT ;  /* 0x0000000414047209 */ /* 0x000fe40007810000 */
[----:B------:R-:W-:Y:S02]  /*8880*/  ISETP.GT.AND P1, PT, R2, 0x28, PT ;  /* 0x000000280200780c */ /* 0x000fe40003f24270 */
[C---:B------:R-:W-:Y:S02]  /*8890*/  ISETP.GT.AND P2, PT, R3.reuse, 0x29, PT ;  /* 0x000000290300780c */ /* 0x040fe40003f44270 */
[----:B------:R-:W-:Y:S02]  /*88a0*/  ISETP.GT.AND P0, PT, R3, 0x30, PT ;  /* 0x000000300300780c */ /* 0x000fe40003f04270 */
[----:B------:R-:W-:Y:S02]  /*88b0*/  FSEL R50, R50, -INF , P1 ;  /* 0xff80000032327808 */ /* 0x000fe40000800000 */
[----:B------:R-:W-:Y:S02]  /*88c0*/  FMNMX.FTZ R4, R21, R4, !PT ;  /* 0x0000000415047209 */ /* 0x000fe40007810000 */
[----:B------:R-:W-:Y:S02]  /*88d0*/  FSEL R49, R49, -INF , P2 ;  /* 0xff80000031317808 */ /* 0x000fe40001000000 */
[----:B------:R-:W-:Y:S02]  /*88e0*/  ISETP.GT.AND P2, PT, R3, 0x31, PT ;  /* 0x000000310300780c */ /* 0x000fe40003f44270 */
[----:B------:R-:W-:Y:S02]  /*88f0*/  ISETP.GT.AND P1, PT, R2, 0x30, PT ;  /* 0x000000300200780c */ /* 0x000fe40003f24270 */
[----:B------:R-:W-:Y:S02]  /*8900*/  FSEL R52, R52, -INF , P0 ;  /* 0xff80000034347808 */ /* 0x000fe40000000000 */
[----:B------:R-:W-:Y:S02]  /*8910*/  ISETP.GT.AND P0, PT, R2, 0x31, PT ;  /* 0x000000310200780c */ /* 0x000fe40003f04270 */
[----:B------:R-:W-:Y:S02]  /*8920*/  FSEL R53, R53, -INF , P2 ;  /* 0xff80000035357808 */ /* 0x000fe40001000000 */
[----:B------:R-:W-:Y:S02]  /*8930*/  FSEL R54, R54, -INF , P1 ;  /* 0xff80000036367808 */ /* 0x000fe40000800000 */
[----:B------:R-:W-:Y:S02]  /*8940*/  FSEL R55, R55, -INF , P0 ;  /* 0xff80000037377808 */ /* 0x000fe40000000000 */
[----:B------:R-:W-:Y:S02]  /*8950*/  FMNMX.FTZ R4, R32, R4, !PT ;  /* 0x0000000420047209 */ /* 0x000fe40007810000 */
[C---:B------:R-:W-:Y:S02]  /*8960*/  ISETP.GT.AND P0, PT, R0.reuse, RZ, PT ;  /* 0x000000ff0000720c */ /* 0x040fe40003f04270 */
[----:B------:R-:W-:Y:S02]  /*8970*/  ISETP.GT.AND P2, PT, R0, 0x1, PT ;  /* 0x000000010000780c */ /* 0x000fe40003f44270 */
[----:B------:R-:W-:Y:S02]  /*8980*/  ISETP.GT.AND P1, PT, R182, RZ, PT ;  /* 0x000000ffb600720c */ /* 0x000fe40003f24270 */
[----:B------:R-:W-:Y:S02]  /*8990*/  FSEL R16, R8, -INF , P0 ;  /* 0xff80000008107808 */ /* 0x000fe40000000000 */
[----:B------:R-:W-:Y:S02]  /*89a0*/  FSEL R17, R9, -INF , P2 ;  /* 0xff80000009117808 */ /* 0x000fe40001000000 */
[----:B------:R-:W-:Y:S02]  /*89b0*/  FSEL R10, R10, -INF , P1 ;  /* 0xff8000000a0a7808 */ /* 0x000fe40000800000 */
[----:B------:R-:W-:Y:S02]  /*89c0*/  ISETP.GT.AND P0, PT, R182, 0x1, PT ;  /* 0x00000001b600780c */ /* 0x000fe40003f04270 */
[C---:B------:R-:W-:Y:S02]  /*89d0*/  ISETP.GT.AND P2, PT, R3.reuse, 0x38, PT ;  /* 0x000000380300780c */ /* 0x040fe40003f44270 */
        /* <DEDUP_REMOVED lines=22> */
[----:B------:R-:W-:Y:S01]  /*8b40*/  ISETP.GT.AND P0, PT, R0, 0x8, PT ;  /* 0x000000080000780c */ /* 0x000fe20003f04270 */
[----:B------:R-:W1:Y:S01]  /*8b50*/  SHFL.BFLY PT, R4, R186, 0x2, 0x1f ;  /* 0x0c401f00ba047f89 */ /* 0x000e6200000e0000 */
        /* <DEDUP_REMOVED lines=8> */
[----:B------:R-:W-:Y:S02]  /*8be0*/  FMNMX.FTZ R2, R38, R2, !PT ;  /* 0x0000000226027209 */ /* 0x000fe40007810000 */
[----:B------:R-:W-:Y:S02]  /*8bf0*/  FSEL R13, R13, -INF , P2 ;  /* 0xff8000000d0d7808 */ /* 0x000fe40001000000 */
[----:B------:R-:W-:Y:S02]  /*8c00*/  FSEL R15, R15, -INF , P0 ;  /* 0xff8000000f0f7808 */ /* 0x000fe40000000000 */
[----:B------:R-:W-:Y:S02]  /*8c10*/  ISETP.GT.AND P0, PT, R0, 0x10, PT ;  /* 0x000000100000780c */ /* 0x000fe40003f04270 */
        /* <DEDUP_REMOVED lines=8> */
[----:B------:R-:W-:Y:S02]  /*8ca0*/  FMNMX.FTZ R3, R24, R3, !PT ;  /* 0x0000000318037209 */ /* 0x000fe40007810000 */
        /* <DEDUP_REMOVED lines=9> */
[----:B------:R-:W-:Y:S02]  /*8d40*/  ISETP.GT.AND P2, PT, R0, 0x19, PT ;  /* 0x000000190000780c */ /* 0x000fe40003f44270 */
[----:B------:R-:W-:Y:S02]  /*8d50*/  FSEL R222, R26, -INF , P1 ;  /* 0xff8000001ade7808 */ /* 0x000fe40000800000 */
[----:B------:R-:W-:Y:S02]  /*8d60*/  FSEL R223, R31, -INF , P0 ;  /* 0xff8000001fdf7808 */ /* 0x000fe40000000000 */
[----:B------:R-:W-:Y:S02]  /*8d70*/  FMNMX.FTZ R2, R54, R2, !PT ;  /* 0x0000000236027209 */ /* 0x000fe40007810000 */
[----:B------:R-:W-:Y:S02]  /*8d80*/  ISETP.GT.AND P1, PT, R182, 0x18, PT ;  /* 0x00000018b600780c */ /* 0x000fe40003f24270 */
[----:B------:R-:W-:Y:S02]  /*8d90*/  FSEL R29, R29, -INF , P2 ;  /* 0xff8000001d1d7808 */ /* 0x000fe40001000000 */
[----:B------:R-:W-:Y:S02]  /*8da0*/  ISETP.GT.AND P0, PT, R0, 0x20, PT ;  /* 0x000000200000780c */ /* 0x000fe40003f04270 */
[----:B-1----:R-:W-:Y:S02]  /*8db0*/  FMNMX.FTZ R186, R4, R186, !PT ;  /* 0x000000ba04ba7209 */ /* 0x002fe40007810000 */
[----:B------:R-:W-:Y:S02]  /*8dc0*/  FMNMX.FTZ R4, R10, R188, !PT ;  /* 0x000000bc0a047209 */ /* 0x000fe40007810000 */
[----:B------:R-:W-:Y:S01]  /*8dd0*/  FMNMX.FTZ R3, R28, R3, !PT ;  /* 0x000000031c037209 */ /* 0x000fe20007810000 */
[----:B------:R-:W-:Y:S01]  /*8de0*/  SHFL.BFLY PT, R6, R186, 0x1, 0x1f ;  /* 0x0c201f00ba067f89 */ /* 0x000fe200000e0000 */
[----:B------:R-:W-:Y:S02]  /*8df0*/  FSEL R224, R30, -INF , P1 ;  /* 0xff8000001ee07808 */ /* 0x000fe40000800000 */
[----:B------:R-:W-:Y:S02]  /*8e00*/  ISETP.GT.AND P1, PT, R182, 0x20, PT ;  /* 0x00000020b600780c */ /* 0x000fe40003f24270 */
[----:B------:R-:W-:Y:S02]  /*8e10*/  FSEL R40, R40, -INF , P0 ;  /* 0xff80000028287808 */ /* 0x000fe40000000000 */
[----:B------:R-:W-:Y:S02]  /*8e20*/  FMNMX.FTZ R2, R55, R2, !PT ;  /* 0x0000000237027209 */ /* 0x000fe40007810000 */
[----:B------:R-:W-:Y:S02]  /*8e30*/  ISETP.GT.AND P2, PT, R0, 0x21, PT ;  /* 0x000000210000780c */ /* 0x000fe40003f44270 */
[----:B------:R-:W-:Y:S02]  /*8e40*/  FMNMX.FTZ R4, R11, R4, !PT ;  /* 0x000000040b047209 */ /* 0x000fe40007810000 */
[----:B------:R-:W-:Y:S02]  /*8e50*/  FMNMX.FTZ R3, R29, R3, !PT ;  /* 0x000000031d037209 */ /* 0x000fe40007810000 */
        /* <DEDUP_REMOVED lines=12> */
[----:B------:R-:W1:Y:S01]  /*8f20*/  SHFL.BFLY PT, R4, R185, 0x2, 0x1f ;  /* 0x0c401f00b9047f89 */ /* 0x000e6200000e0000 */
[----:B------:R-:W-:Y:S02]  /*8f30*/  ISETP.GT.AND P0, PT, R0, 0x29, PT ;  /* 0x000000290000780c */ /* 0x000fe40003f04270 */
[----:B------:R-:W-:Y:S02]  /*8f40*/  FSEL R56, R56, -INF , P2 ;  /* 0xff80000038387808 */ /* 0x000fe40001000000 */
[C---:B------:R-:W-:Y:S02]  /*8f50*/  ISETP.GT.AND P1, PT, R0.reuse, 0x31, PT ;  /* 0x000000310000780c */ /* 0x040fe40003f24270 */
[----:B------:R-:W-:Y:S02]  /*8f60*/  FSEL R45, R45, -INF , P0 ;  /* 0xff8000002d2d7808 */ /* 0x000fe40000000000 */
[C---:B------:R-:W-:Y:S02]  /*8f70*/  ISETP.GT.AND P0, PT, R0.reuse, 0x38, PT ;  /* 0x000000380000780c */ /* 0x040fe40003f04270 */
        /* <DEDUP_REMOVED lines=13> */
[----:B-1----:R-:W-:Y:S01]  /*9050*/  FMNMX.FTZ R185, R185, R4, !PT ;  /* 0x00000004b9b97209 */ /* 0x002fe20007810000 */
[----:B------:R-:W1:Y:S01]  /*9060*/  SHFL.BFLY PT, R3, R184, 0x2, 0x1f ;  /* 0x0c401f00b8037f89 */ /* 0x000e6200000e0000 */
[----:B------:R-:W-:Y:S02]  /*9070*/  FMNMX.FTZ R186, R186, R6, !PT ;  /* 0x00000006baba7209 */ /* 0x000fe40007810000 */
[----:B------:R-:W-:Y:S02]  /*9080*/  FMNMX.FTZ R2, R224, R2, !PT ;  /* 0x00000002e0027209 */ /* 0x000fe40007810000 */
[C---:B------:R-:W-:Y:S01]  /*9090*/  FSETP.NEU.FTZ.AND P2, PT, R186.reuse, -INF , PT ;  /* 0xff800000ba00780b */ /* 0x040fe20003f5d000 */
[----:B------:R-:W-:Y:S01]  /*90a0*/  FMUL.FTZ R8, R186, c[0x0][0x2d0] ;  /* 0x0000b400ba087a20 */ /* 0x000fe20000410000 */
[----:B------:R-:W-:Y:S01]  /*90b0*/  FMNMX.FTZ R2, R223, R2, !PT ;  /* 0x00000002df027209 */ /* 0x000fe20007810000 */
[----:B------:R-:W2:Y:S01]  /*90c0*/  SHFL.BFLY PT, R4, R185, 0x1, 0x1f ;  /* 0x0c201f00b9047f89 */ /* 0x000ea200000e0000 */
[----:B------:R-:W-:Y:S02]  /*90d0*/  ISETP.GT.AND P1, PT, R182, 0x28, PT ;  /* 0x00000028b600780c */ /* 0x000fe40003f24270 */
[----:B------:R-:W-:Y:S02]  /*90e0*/  FSEL R8, R8, RZ, P2 ;  /* 0x000000ff08087208 */ /* 0x000fe40001000000 */
[----:B------:R-:W-:Y:S02]  /*90f0*/  FMNMX.FTZ R0, R221, R2, !PT ;  /* 0x00000002dd007209 */ /* 0x000fe40007810000 */
[----:B------:R-:W-:Y:S01]  /*9100*/  FSEL R219, R46, -INF , P1 ;  /* 0xff8000002edb7808 */ /* 0x000fe20000800000 */
[--C-:B------:R-:W-:Y:S01]  /*9110*/  FFMA.FTZ R9, R183, c[0x0][0x2d0], -R8.reuse ;  /* 0x0000b400b7097a23 */ /* 0x100fe20000010808 */
[----:B------:R-:W-:Y:S01]  /*9120*/  FMNMX.FTZ R0, R220, R0, !PT ;  /* 0x00000000dc007209 */ /* 0x000fe20007810000 */
[--C-:B------:R-:W-:Y:S01]  /*9130*/  FFMA.FTZ R30, R20, c[0x0][0x2d0], -R8.reuse ;  /* 0x0000b400141e7a23 */ /* 0x100fe20000010808 */
[C---:B------:R-:W-:Y:S01]  /*9140*/  ISETP.GT.AND P1, PT, R182.reuse, 0x30, PT ;  /* 0x00000030b600780c */ /* 0x040fe20003f24270 */
[--C-:B------:R-:W-:Y:S01]  /*9150*/  FFMA.FTZ R235, R21, c[0x0][0x2d0], -R8.reuse ;  /* 0x0000b40015eb7a23 */ /* 0x100fe20000010808 */
[----:B------:R-:W-:Y:S01]  /*9160*/  FMNMX.FTZ R2, R219, R0, !PT ;  /* 0x00000000db027209 */ /* 0x000fe20007810000 */
[--C-:B------:R-:W-:Y:S01]  /*9170*/  FFMA.FTZ R0, R189, c[0x0][0x2d0], -R8.reuse ;  /* 0x0000b400bd007a23 */ /* 0x100fe20000010808 */
[----:B------:R-:W-:Y:S01]  /*9180*/  ISETP.GT.AND P0, PT, R182, 0x29, PT ;  /* 0x00000029b600780c */ /* 0x000fe20003f04270 */
[----:B------:R-:W-:Y:S01]  /*9190*/  MUFU.EX2 R9, R9 ;  /* 0x0000000900097308 */ /* 0x000fe20000000800 */
[----:B-1----:R-:W-:Y:S01]  /*91a0*/  FMNMX.FTZ R184, R184, R3, !PT ;  /* 0x00000003b8b87209 */ /* 0x002fe20007810000 */
[--C-:B------:R-:W-:Y:S01]  /*91b0*/  FFMA.FTZ R3, R191, c[0x0][0x2d0], -R8.reuse ;  /* 0x0000b400bf037a23 */ /* 0x100fe20000010808 */
[----:B------:R-:W-:Y:S01]  /*91c0*/  FSEL R216, R58, -INF , P1 ;  /* 0xff8000003ad87808 */ /* 0x000fe20000800000 */
[--C-:B------:R-:W-:Y:S01]  /*91d0*/  FFMA.FTZ R58, R37, c[0x0][0x2d0], -R8.reuse ;  /* 0x0000b400253a7a23 */ /* 0x100fe20000010808 */
[----:B------:R-:W-:Y:S01]  /*91e0*/  ISETP.GT.AND P1, PT, R182, 0x38, PT ;  /* 0x00000038b600780c */ /* 0x000fe20003f24270 */
[--C-:B------:R-:W-:Y:S01]  /*91f0*/  FFMA.FTZ R189, R49, c[0x0][0x2d0], -R8.reuse ;  /* 0x0000b40031bd7a23 */ /* 0x100fe20000010808 */
[----:B------:R-:W-:Y:S01]  /*9200*/  FSEL R218, R47, -INF , P0 ;  /* 0xff8000002fda7808 */ /* 0x000fe20000000000 */
[--C-:B------:R-:W-:Y:S01]  /*9210*/  FFMA.FTZ R46, R33, c[0x0][0x2d0], -R8.reuse ;  /* 0x0000b400212e7a23 */ /* 0x100fe20000010808 */
[----:B--2---:R-:W-:Y:S01]  /*9220*/  FMNMX.FTZ R185, R185, R4, !PT ;  /* 0x00000004b9b97209 */ /* 0x004fe20007810000 */
[----:B------:R1:W-:Y:S01]  /*9230*/  MUFU.EX2 R242, R3 ;  /* 0x0000000300f27308 */ /* 0x0003e20000000800 */
[----:B------:R-:W-:Y:S01]  /*9240*/  FSEL R214, R62, -INF , P1 ;  /* 0xff8000003ed67808 */ /* 0x000fe20000800000 */
[----:B------:R-:W2:Y:S01]  /*9250*/  SHFL.BFLY PT, R4, R184, 0x1, 0x1f ;  /* 0x0c201f00b8047f89 */ /* 0x000ea200000e0000 */
[C---:B------:R-:W-:Y:S01]  /*9260*/  FSETP.NEU.FTZ.AND P1, PT, R185.reuse, -INF , PT ;  /* 0xff800000b900780b */ /* 0x040fe20003f3d000 */
[----:B------:R-:W-:Y:S01]  /*9270*/  FMUL.FTZ R6, R185, c[0x0][0x2d0] ;  /* 0x0000b400b9067a20 */ /* 0x000fe20000410000 */
[----:B------:R-:W-:Y:S01]  /*9280*/  FMNMX.FTZ R2, R218, R2, !PT ;  /* 0x00000002da027209 */ /* 0x000fe20007810000 */
[--C-:B------:R-:W-:Y:S01]  /*9290*/  FFMA.FTZ R47, R36, c[0x0][0x2d0], -R8.reuse ;  /* 0x0000b400242f7a23 */ /* 0x100fe20000010808 */
[----:B------:R-:W-:Y:S01]  /*92a0*/  ISETP.GT.AND P0, PT, R182, 0x31, PT ;  /* 0x00000031b600780c */ /* 0x000fe20003f04270 */
[--C-:B------:R-:W-:Y:S01]  /*92b0*/  FFMA.FTZ R31, R32, c[0x0][0x2d0], -R8.reuse ;  /* 0x0000b400201f7a23 */ /* 0x100fe20000010808 */
[----:B------:R-:W-:Y:S01]  /*92c0*/  FSEL R6, R6, RZ, P1 ;  /* 0x000000ff06067208 */ /* 0x000fe20000800000 */
[----:B------:R3:W-:Y:S01]  /*92d0*/  MUFU.EX2 R217, R0 ;  /* 0x0000000000d97308 */ /* 0x0007e20000000800 */
[----:B------:R-:W-:Y:S01]  /*92e0*/  FSEL R215, R59, -INF , P0 ;  /* 0xff8000003bd77808 */ /* 0x000fe20000000000 */
[----:B------:R-:W-:Y:S01]  /*92f0*/  FFMA.FTZ R59, R53, c[0x0][0x2d0], -R8 ;  /* 0x0000b400353b7a23 */ /* 0x000fe20000010808 */
[----:B------:R-:W-:Y:S01]  /*9300*/  FMNMX.FTZ R2, R216, R2, !PT ;  /* 0x00000002d8027209 */ /* 0x000fe20007810000 */
[--C-:B------:R-:W-:Y:S01]  /*9310*/  FFMA.FTZ R232, R22, c[0x0][0x2d0], -R6.reuse ;  /* 0x0000b40016e87a23 */ /* 0x100fe20000010806 */
[----:B------:R-:W-:Y:S01]  /*9320*/  ISETP.GT.AND P0, PT, R182, 0x39, PT ;  /* 0x00000039b600780c */ /* 0x000fe20003f04270 */
[--C-:B------:R-:W-:Y:S01]  /*9330*/  FFMA.FTZ R231, R23, c[0x0][0x2d0], -R6.reuse ;  /* 0x0000b40017e77a23 */ /* 0x100fe20000010806 */
[----:B------:R-:W-:Y:S01]  /*9340*/  FMNMX.FTZ R2, R215, R2, !PT ;  /* 0x00000002d7027209 */ /* 0x000fe20007810000 */
[--C-:B------:R-:W-:Y:S01]  /*9350*/  FFMA.FTZ R230, R34, c[0x0][0x2d0], -R6.reuse ;  /* 0x0000b40022e67a23 */ /* 0x100fe20000010806 */
[----:B------:R-:W-:Y:S01]  /*9360*/  FSEL R183, R63, -INF , P0 ;  /* 0xff8000003fb77808 */ /* 0x000fe20000000000 */
[--C-:B------:R-:W-:Y:S02]  /*9370*/  FFMA.FTZ R228, R35, c[0x0][0x2d0], -R6.reuse ;  /* 0x0000b40023e47a23 */ /* 0x100fe40000010806 */
[--C-:B------:R-:W-:Y:S02]  /*9380*/  FFMA.FTZ R38, R38, c[0x0][0x2d0], -R6.reuse ;  /* 0x0000b40026267a23 */ /* 0x100fe40000010806 */
[--C-:B-1----:R-:W-:Y:S02]  /*9390*/  FFMA.FTZ R3, R190, c[0x0][0x2d0], -R6.reuse ;  /* 0x0000b400be037a23 */ /* 0x102fe40000010806 */
[--C-:B------:R-:W-:Y:S01]  /*93a0*/  FFMA.FTZ R39, R39, c[0x0][0x2d0], -R6.reuse ;  /* 0x0000b40027277a23 */ /* 0x100fe20000010806 */
[----:B--2---:R-:W-:Y:S01]  /*93b0*/  FMNMX.FTZ R184, R184, R4, !PT ;  /* 0x00000004b8b87209 */ /* 0x004fe20007810000 */
[----:B------:R1:W-:Y:S01]  /*93c0*/  MUFU.EX2 R211, R3 ;  /* 0x0000000300d37308 */ /* 0x0003e20000000800 */
[--C-:B------:R-:W-:Y:S01]  /*93d0*/  FFMA.FTZ R42, R50, c[0x0][0x2d0], -R6.reuse ;  /* 0x0000b400322a7a23 */ /* 0x100fe20000010806 */
[----:B------:R-:W-:Y:S01]  /*93e0*/  FSEL R4, R185, RZ, P1 ;  /* 0x000000ffb9047208 */ /* 0x000fe20000800000 */
[--C-:B------:R-:W-:Y:S01]  /*93f0*/  FFMA.FTZ R43, R51, c[0x0][0x2d0], -R6.reuse ;  /* 0x0000b400332b7a23 */ /* 0x100fe20000010806 */
[----:B------:R-:W-:Y:S01]  /*9400*/  FSETP.NEU.FTZ.AND P0, PT, R184, -INF , PT ;  /* 0xff800000b800780b */ /* 0x000fe20003f1d000 */
[----:B------:R-:W-:Y:S01]  /*9410*/  FFMA.FTZ R54, R54, c[0x0][0x2d0], -R6 ;  /* 0x0000b40036367a23 */ /* 0x000fe20000010806 */
[----:B---3--:R-:W-:Y:S01]  /*9420*/  FMNMX.FTZ R0, R214, R2, !PT ;  /* 0x00000002d6007209 */ /* 0x008fe20007810000 */
[----:B------:R-:W-:Y:S02]  /*9430*/  FFMA.FTZ R2, R7, c[0x0][0x2d0], -R8 ;  /* 0x0000b40007027a23 */ /* 0x000fe40000010808 */
[--C-:B------:R-:W-:Y:S01]  /*9440*/  FFMA.FTZ R55, R55, c[0x0][0x2d0], -R6.reuse ;  /* 0x0000b40037377a23 */ /* 0x100fe20000010806 */
[----:B------:R-:W-:Y:S01]  /*9450*/  FMNMX.FTZ R0, R183, R0, !PT ;  /* 0x00000000b7007209 */ /* 0x000fe20007810000 */
[----:B------:R2:W-:Y:S01]  /*9460*/  MUFU.EX2 R241, R2 ;  /* 0x0000000200f17308 */ /* 0x0005e20000000800 */
[--C-:B------:R-:W-:Y:S02]  /*9470*/  FFMA.FTZ R66, R66, c[0x0][0x2d0], -R6.reuse ;  /* 0x0000b40042427a23 */ /* 0x100fe40000010806 */
[----:B------:R-:W-:Y:S02]  /*9480*/  FFMA.FTZ R67, R67, c[0x0][0x2d0], -R6 ;  /* 0x0000b40043437a23 */ /* 0x000fe40000010806 */
[----:B------:R-:W-:Y:S02]  /*9490*/  FMUL.FTZ R7, R184, c[0x0][0x2d0] ;  /* 0x0000b400b8077a20 */ /* 0x000fe40000410000 */
[--C-:B------:R-:W-:Y:S02]  /*94a0*/  FFMA.FTZ R63, R48, c[0x0][0x2d0], -R8.reuse ;  /* 0x0000b400303f7a23 */ /* 0x100fe40000010808 */
[----:B------:R-:W-:Y:S01]  /*94b0*/  FFMA.FTZ R62, R52, c[0x0][0x2d0], -R8 ;  /* 0x0000b400343e7a23 */ /* 0x000fe20000010808 */
[----:B------:R-:W-:Y:S01]  /*94c0*/  FSEL R7, R7, RZ, P0 ;  /* 0x000000ff07077208 */ /* 0x000fe20000000000 */
[----:B------:R-:W-:Y:S02]  /*94d0*/  IMAD.MOV.U32 R34, RZ, RZ, R189 ;  /* 0x000000ffff227224 */ /* 0x000fe400078e00bd */
[--C-:B-1----:R-:W-:Y:S02]  /*94e0*/  FFMA.FTZ R3, R208, c[0x0][0x2d0], -R6.reuse ;  /* 0x0000b400d0037a23 */ /* 0x102fe40000010806 */
[--C-:B------:R-:W-:Y:S02]  /*94f0*/  FFMA.FTZ R229, R25, c[0x0][0x2d0], -R7.reuse ;  /* 0x0000b40019e57a23 */ /* 0x100fe40000010807 */
[----:B------:R1:W3:Y:S01]  /*9500*/  MUFU.EX2 R213, R3 ;  /* 0x0000000300d57308 */ /* 0x0002e20000000800 */
[--C-:B------:R-:W-:Y:S02]  /*9510*/  FFMA.FTZ R41, R41, c[0x0][0x2d0], -R7.reuse ;  /* 0x0000b40029297a23 */ /* 0x100fe40000010807 */
[--C-:B------:R-:W-:Y:S02]  /*9520*/  FFMA.FTZ R40, R40, c[0x0][0x2d0], -R7.reuse ;  /* 0x0000b40028287a23 */ /* 0x100fe40000010807 */
[--C-:B------:R-:W-:Y:S01]  /*9530*/  FFMA.FTZ R244, R56, c[0x0][0x2d0], -R7.reuse ;  /* 0x0000b40038f47a23 */ /* 0x100fe20000010807 */
[----:B--2---:R-:W2:Y:S01]  /*9540*/  SHFL.BFLY PT, R2, R0, 0x2, 0x1f ;  /* 0x0c401f0000027f89 */ /* 0x004ea200000e0000 */
[--C-:B------:R-:W-:Y:S02]  /*9550*/  FFMA.FTZ R243, R57, c[0x0][0x2d0], -R7.reuse ;  /* 0x0000b40039f37a23 */ /* 0x100fe40000010807 */
[--C-:B------:R-:W-:Y:S01]  /*9560*/  FFMA.FTZ R227, R29, c[0x0][0x2d0], -R7.reuse ;  /* 0x0000b4001de37a23 */ /* 0x100fe20000010807 */
[----:B------:R-:W-:Y:S01]  /*9570*/  MUFU.EX2 R229, R229 ;  /* 0x000000e500e57308 */ /* 0x000fe20000000800 */
[--C-:B------:R-:W-:Y:S02]  /*9580*/  FFMA.FTZ R44, R44, c[0x0][0x2d0], -R7.reuse ;  /* 0x0000b4002c2c7a23 */ /* 0x100fe40000010807 */
[--C-:B------:R-:W-:Y:S02]  /*9590*/  FFMA.FTZ R45, R45, c[0x0][0x2d0], -R7.reuse ;  /* 0x0000b4002d2d7a23 */ /* 0x100fe40000010807 */
[----:B-1----:R-:W-:Y:S01]  /*95a0*/  FFMA.FTZ R3, R19, c[0x0][0x2d0], -R6 ;  /* 0x0000b40013037a23 */ /* 0x002fe20000010806 */
[----:B---3--:R-:W-:Y:S01]  /*95b0*/  F2FP.PACK_AB R189, R213, R211 ;  /* 0x000000d3d5bd723e */ /* 0x008fe200000000ff */
[----:B------:R-:W-:Y:S03]  /*95c0*/  FFMA.FTZ R19, R65, c[0x0][0x2d0], -R8 ;  /* 0x0000b40041137a23 */ /* 0x000fe60000010808 */
[----:B------:R1:W-:Y:S01]  /*95d0*/  MUFU.EX2 R209, R3 ;  /* 0x0000000300d17308 */ /* 0x0003e20000000800 */
[----:B--2---:R-:W-:Y:S01]  /*95e0*/  FMNMX.FTZ R0, R0, R2, !PT ;  /* 0x0000000200007209 */ /* 0x004fe20007810000 */
[----:B------:R-:W-:Y:S02]  /*95f0*/  FFMA.FTZ R2, R18, c[0x0][0x2d0], -R6 ;  /* 0x0000b40012027a23 */ /* 0x000fe40000010806 */
[----:B------:R-:W2:Y:S01]  /*9600*/  LDL.LU R6, [R1+0xc] ;  /* 0x00000c0001067983 */ /* 0x000ea20000300800 */
[----:B------:R-:W-:Y:S05]  /*9610*/  FFMA.FTZ R18, R64, c[0x0][0x2d0], -R8 ;  /* 0x0000b40040127a23 */ /* 0x000fea0000010808 */
[----:B------:R3:W4:Y:S01]  /*9620*/  MUFU.EX2 R226, R2 ;  /* 0x0000000200e27308 */ /* 0x0007220000000800 */
[--C-:B-1----:R-:W-:Y:S09]  /*9630*/  FFMA.FTZ R3, R16, c[0x0][0x2d0], -R7.reuse ;  /* 0x0000b40010037a23 */ /* 0x102ff20000010807 */
[----:B------:R1:W-:Y:S01]  /*9640*/  MUFU.EX2 R210, R3 ;  /* 0x0000000300d27308 */ /* 0x0003e20000000800 */
[----:B---3--:R-:W3:Y:S01]  /*9650*/  SHFL.BFLY PT, R2, R0, 0x1, 0x1f ;  /* 0x0c201f0000027f89 */ /* 0x008ee200000e0000 */
[--C-:B-1----:R-:W-:Y:S08]  /*9660*/  FFMA.FTZ R3, R17, c[0x0][0x2d0], -R7.reuse ;  /* 0x0000b40011037a23 */ /* 0x102ff00000010807 */
[----:B------:R1:W-:Y:S01]  /*9670*/  MUFU.EX2 R212, R3 ;  /* 0x0000000300d47308 */ /* 0x0003e20000000800 */
[----:B---3--:R-:W-:Y:S01]  /*9680*/  FMNMX.FTZ R182, R2, R0, !PT ;  /* 0x0000000002b67209 */ /* 0x008fe20007810000 */
[--C-:B------:R-:W-:Y:S01]  /*9690*/  FFMA.FTZ R0, R12, c[0x0][0x2d0], -R7.reuse ;  /* 0x0000b4000c007a23 */ /* 0x100fe20000010807 */
[----:B----4-:R-:W-:Y:S01]  /*96a0*/  MOV R12, R226 ;  /* 0x000000e2000c7202 */ /* 0x010fe20000000f00 */
[----:B------:R-:W-:Y:S02]  /*96b0*/  FFMA.FTZ R2, R13, c[0x0][0x2d0], -R7 ;  /* 0x0000b4000d027a23 */ /* 0x000fe40000010807 */
[----:B------:R-:W-:Y:S02]  /*96c0*/  FMUL.FTZ R208, R182, c[0x0][0x2d0] ;  /* 0x0000b400b6d07a20 */ /* 0x000fe40000410000 */
[----:B------:R-:W-:Y:S02]  /*96d0*/  IMAD.MOV.U32 R13, RZ, RZ, R241 ;  /* 0x000000ffff0d7224 */ /* 0x000fe400078e00f1 */
[----:B------:R3:W-:Y:S01]  /*96e0*/  MUFU.EX2 R191, R0 ;  /* 0x0000000000bf7308 */ /* 0x0007e20000000800 */
[--C-:B------:R-:W-:Y:S02]  /*96f0*/  FFMA.FTZ R241, R61, c[0x0][0x2d0], -R7.reuse ;  /* 0x0000b4003df17a23 */ /* 0x100fe40000010807 */
[----:B------:R-:W-:Y:S07]  /*9700*/  FFMA.FTZ R226, R28, c[0x0][0x2d0], -R7 ;  /* 0x0000b4001ce27a23 */ /* 0x000fee0000010807 */
[----:B------:R4:W-:Y:S01]  /*9710*/  MUFU.EX2 R190, R2 ;  /* 0x0000000200be7308 */ /* 0x0009e20000000800 */
[----:B-1----:R-:W-:Y:S02]  /*9720*/  FSEL R3, R184, RZ, P0 ;  /* 0x000000ffb8037208 */ /* 0x002fe40000000000 */
[----:B------:R-:W-:Y:S02]  /*9730*/  PLOP3.LUT P0, PT, PT, PT, UP0, 0x80, 0x0 ;  /* 0x000000000000781c */ /* 0x000fe40003f0f008 */
[----:B---3--:R-:W-:Y:S02]  /*9740*/  FSEL R0, R186, RZ, P2 ;  /* 0x000000ffba007208 */ /* 0x008fe40001000000 */
[----:B------:R-:W-:Y:S03]  /*9750*/  FSETP.NEU.FTZ.AND P2, PT, R182, -INF , PT ;  /* 0xff800000b600780b */ /* 0x000fe60003f5d000 */
[----:B------:R-:W-:Y:S01]  /*9760*/  FADD.FTZ R0, -R0, R180 ;  /* 0x000000b400007221 */ /* 0x000fe20000010100 */
[----:B------:R-:W-:Y:S03]  /*9770*/  FSEL R208, R208, RZ, P2 ;  /* 0x000000ffd0d07208 */ /* 0x000fe60001000000 */
[----:B------:R-:W-:Y:S02]  /*9780*/  FMUL.FTZ R0, R0, c[0x0][0x2d0] ;  /* 0x0000b40000007a20 */ /* 0x000fe40000410000 */
[--C-:B----4-:R-:W-:Y:S02]  /*9790*/  FFMA.FTZ R2, R10, c[0x0][0x2d0], -R208.reuse ;  /* 0x0000b4000a027a23 */ /* 0x110fe400000108d0 */
[----:B------:R-:W-:Y:S02]  /*97a0*/  IMAD.MOV.U32 R10, RZ, RZ, R209 ;  /* 0x000000ffff0a7224 */ /* 0x000fe400078e00d1 */
[----:B------:R1:W-:Y:S01]  /*97b0*/  MUFU.EX2 R209, R2 ;  /* 0x0000000200d17308 */ /* 0x0003e20000000800 */
[--C-:B------:R-:W-:Y:S02]  /*97c0*/  FFMA.FTZ R5, R14, c[0x0][0x2d0], -R208.reuse ;  /* 0x0000b4000e057a23 */ /* 0x100fe400000108d0 */
[--C-:B------:R-:W-:Y:S07]  /*97d0*/  FFMA.FTZ R214, R214, c[0x0][0x2d0], -R208.reuse ;  /* 0x0000b400d6d67a23 */ /* 0x100fee00000108d0 */
[----:B------:R3:W-:Y:S01]  /*97e0*/  MUFU.EX2 R233, R5 ;  /* 0x0000000500e97308 */ /* 0x0007e20000000800 */
[----:B-1----:R-:W-:Y:S09]  /*97f0*/  FFMA.FTZ R2, R11, c[0x0][0x2d0], -R208 ;  /* 0x0000b4000b027a23 */ /* 0x002ff200000108d0 */
[----:B------:R1:W-:Y:S01]  /*9800*/  MUFU.EX2 R234, R2 ;  /* 0x0000000200ea7308 */ /* 0x0003e20000000800 */
[----:B---3--:R-:W-:Y:S02]  /*9810*/  FADD.FTZ R5, -R4, R181 ;  /* 0x000000b504057221 */ /* 0x008fe40000010100 */
[----:B------:R-:W-:Y:S02]  /*9820*/  FADD.FTZ R4, -R3, R187 ;  /* 0x000000bb03047221 */ /* 0x000fe40000010100 */
[----:B------:R-:W-:Y:S02]  /*9830*/  FFMA.FTZ R187, R24, c[0x0][0x2d0], -R7 ;  /* 0x0000b40018bb7a23 */ /* 0x000fe40000010807 */
[----:B------:R-:W3:Y:S01]  /*9840*/  LDSM.16.MT88.4 R24, [R237+0x100] ;  /* 0x00010000ed18783b */ /* 0x000ee20000004200 */
[----:B-1----:R-:W-:Y:S05]  /*9850*/  FSEL R2, R182, RZ, P2 ;  /* 0x000000ffb6027208 */ /* 0x002fea0001000000 */
[----:B------:R-:W-:Y:S01]  /*9860*/  FADD.FTZ R3, -R2, R188 ;  /* 0x000000bc02037221 */ /* 0x000fe20000010100 */
[----:B------:R-:W-:Y:S01]  /*9870*/  F2FP.PACK_AB R188, R217, R9 ;  /* 0x00000009d9bc723e */ /* 0x000fe200000000ff */
[----:B------:R-:W-:Y:S04]  /*9880*/  FFMA.FTZ R2, R15, c[0x0][0x2d0], -R208 ;  /* 0x0000b4000f027a23 */ /* 0x000fe800000108d0 */
[----:B------:R-:W-:Y:S10]  /*9890*/  MUFU.EX2 R236, R2 ;  /* 0x0000000200ec7308 */ /* 0x000ff40000000800 */
[----:B------:R1:W4:Y:S02]  /*98a0*/  MUFU.EX2 R2, R0 ;  /* 0x0000000000027308 */ /* 0x0003240000000800 */
[----:B-1----:R-:W-:Y:S02]  /*98b0*/  FMUL.FTZ R0, R5, c[0x0][0x2d0] ;  /* 0x0000b40005007a20 */ /* 0x002fe40000410000 */
[C---:B----4-:R-:W-:Y:S01]  /*98c0*/  FMUL.FTZ R37, R2.reuse, R149 ;  /* 0x0000009502257220 */ /* 0x050fe20000410000 */
[----:B------:R-:W-:Y:S05]  /*98d0*/  MOV R149, R10 ;  /* 0x0000000a00957202 */ /* 0x000fea0000000f00 */
[----:B------:R1:W4:Y:S01]  /*98e0*/  MUFU.EX2 R181, R0 ;  /* 0x0000000000b57308 */ /* 0x0003220000000800 */
[C---:B------:R-:W-:Y:S02]  /*98f0*/  FMUL.FTZ R36, R2.reuse, R148 ;  /* 0x0000009402247220 */ /* 0x040fe40000410000 */
[C---:B------:R-:W-:Y:S02]  /*9900*/  FMUL.FTZ R52, R2.reuse, R164 ;  /* 0x000000a402347220 */ /* 0x040fe40000410000 */
[C---:B------:R-:W-:Y:S01]  /*9910*/  FMUL.FTZ R53, R2.reuse, R165 ;  /* 0x000000a502357220 */ /* 0x040fe20000410000 */
[----:B------:R-:W-:Y:S01]  /*9920*/  MOV R165, R191 ;  /* 0x000000bf00a57202 */ /* 0x000fe20000000f00 */
[----:B------:R-:W-:Y:S01]  /*9930*/  IMAD.MOV.U32 R164, RZ, RZ, R190 ;  /* 0x000000ffffa47224 */ /* 0x000fe200078e00be */
[----:B------:R-:W-:Y:S01]  /*9940*/  F2FP.PACK_AB R191, R149, R12 ;  /* 0x0000000c95bf723e */ /* 0x000fe200000000ff */
[----:B------:R-:W-:Y:S01]  /*9950*/  FMUL.FTZ R5, R2, R193 ;  /* 0x000000c102057220 */ /* 0x000fe20000410000 */
[----:B------:R-:W-:Y:S01]  /*9960*/  F2FP.PACK_AB R193, R234, R209 ;  /* 0x000000d1eac1723e */ /* 0x000fe200000000ff */
[C---:B------:R-:W-:Y:S01]  /*9970*/  FMUL.FTZ R16, R2.reuse, R196 ;  /* 0x000000c402107220 */ /* 0x040fe20000410000 */
[----:B------:R-:W-:Y:S01]  /*9980*/  MOV R196, R67 ;  /* 0x0000004300c47202 */ /* 0x000fe20000000f00 */
[C---:B------:R-:W-:Y:S02]  /*9990*/  FMUL.FTZ R17, R2.reuse, R197 ;  /* 0x000000c502117220 */ /* 0x040fe40000410000 */
[C---:B------:R-:W-:Y:S01]  /*99a0*/  FMUL.FTZ R65, R2.reuse, R177 ;  /* 0x000000b102417220 */ /* 0x040fe20000410000 */
[----:B------:R-:W-:Y:S01]  /*99b0*/  MOV R177, R59 ;  /* 0x0000003b00b17202 */ /* 0x000fe20000000f00 */
[C---:B------:R-:W-:Y:S02]  /*99c0*/  FMUL.FTZ R20, R2.reuse, R132 ;  /* 0x0000008402147220 */ /* 0x040fe40000410000 */
[C---:B------:R-:W-:Y:S02]  /*99d0*/  FMUL.FTZ R21, R2.reuse, R133 ;  /* 0x0000008502157220 */ /* 0x040fe40000410000 */
[C---:B------:R-:W-:Y:S01]  /*99e0*/  FMUL.FTZ R49, R2.reuse, R161 ;  /* 0x000000a102317220 */ /* 0x040fe20000410000 */
[----:B------:R-:W-:Y:S01]  /*99f0*/  MOV R161, R30 ;  /* 0x0000001e00a17202 */ /* 0x000fe20000000f00 */
[----:B------:R-:W-:Y:S02]  /*9a00*/  FMUL.FTZ R32, R2, R144 ;  /* 0x0000009002207220 */ /* 0x000fe40000410000 */
[----:B-1----:R-:W-:Y:S02]  /*9a10*/  FMUL.FTZ R0, R4, c[0x0][0x2d0] ;  /* 0x0000b40004007a20 */ /* 0x002fe40000410000 */
[----:B------:R-:W-:Y:S01]  /*9a20*/  FMUL.FTZ R4, R2, R192 ;  /* 0x000000c002047220 */ /* 0x000fe20000410000 */
[----:B------:R-:W-:Y:S01]  /*9a30*/  F2FP.PACK_AB R192, R212, R210 ;  /* 0x000000d2d4c0723e */ /* 0x000fe200000000ff */
[----:B------:R1:W1:Y:S01]  /*9a40*/  MUFU.EX2 R180, R0 ;  /* 0x0000000000b47308 */ /* 0x0002620000000800 */
[C---:B----4-:R-:W-:Y:S02]  /*9a50*/  FMUL.FTZ R22, R181.reuse, R134 ;  /* 0x00000086b5167220 */ /* 0x050fe40000410000 */
[C---:B------:R-:W-:Y:S02]  /*9a60*/  FMUL.FTZ R23, R181.reuse, R135 ;  /* 0x00000087b5177220 */ /* 0x040fe40000410000 */
[C---:B------:R-:W-:Y:S01]  /*9a70*/  FMUL.FTZ R33, R2.reuse, R145 ;  /* 0x0000009102217220 */ /* 0x040fe20000410000 */
[----:B------:R-:W-:Y:S01]  /*9a80*/  LDSM.16.MT88.4 R132, [R239+0x100] ;  /* 0x00010000ef84783b */ /* 0x000fe20000004200 */
[C---:B------:R-:W-:Y:S01]  /*9a90*/  FMUL.FTZ R35, R181.reuse, R147 ;  /* 0x00000093b5237220 */ /* 0x040fe20000410000 */
[----:B------:R-:W-:Y:S01]  /*9aa0*/  MOV R145, R44 ;  /* 0x0000002c00917202 */ /* 0x000fe20000000f00 */
[----:B------:R-:W-:Y:S01]  /*9ab0*/  IMAD.MOV.U32 R144, RZ, RZ, R47 ;  /* 0x000000ffff907224 */ /* 0x000fe200078e002f */
        /* <DEDUP_REMOVED lines=9> */
[----:B-1----:R-:W-:Y:S01]  /*9b50*/  FMUL.FTZ R0, R3, c[0x0][0x2d0] ;  /* 0x0000b40003007a20 */ /* 0x002fe20000410000 */
[----:B------:R-:W-:Y:S01]  /*9b60*/  MOV R3, R242 ;  /* 0x000000f200037202 */ /* 0x000fe20000000f00 */
[C---:B------:R-:W-:Y:S01]  /*9b70*/  FMUL.FTZ R8, R180.reuse, R200 ;  /* 0x000000c8b4087220 */ /* 0x040fe20000410000 */
[----:B------:R-:W-:Y:S01]  /*9b80*/  MOV R200, R12 ;  /* 0x0000000c00c87202 */ /* 0x000fe20000000f00 */
[C---:B------:R-:W-:Y:S01]  /*9b90*/  FMUL.FTZ R12, R180.reuse, R204 ;  /* 0x000000ccb40c7220 */ /* 0x040fe20000410000 */
[----:B------:R-:W-:Y:S01]  /*9ba0*/  F2FP.PACK_AB R190, R3, R13 ;  /* 0x0000000d03be723e */ /* 0x000fe200000000ff */
[----:B------:R-:W1:Y:S01]  /*9bb0*/  MUFU.EX2 R0, R0 ;  /* 0x0000000000007308 */ /* 0x000e620000000800 */
[----:B------:R-:W-:Y:S02]  /*9bc0*/  IMAD.MOV.U32 R204, RZ, RZ, R13 ;  /* 0x000000ffffcc7224 */ /* 0x000fe400078e000d */
[----:B------:R-:W-:Y:S01]  /*9bd0*/  FMUL.FTZ R13, R180, R205 ;  /* 0x000000cdb40d7220 */ /* 0x000fe20000410000 */
[----:B------:R-:W-:Y:S01]  /*9be0*/  MOV R205, R19 ;  /* 0x0000001300cd7202 */ /* 0x000fe20000000f00 */
[C---:B------:R-:W-:Y:S02]  /*9bf0*/  FMUL.FTZ R19, R181.reuse, R199 ;  /* 0x000000c7b5137220 */ /* 0x040fe40000410000 */
[----:B------:R-:W-:Y:S02]  /*9c00*/  IMAD.MOV.U32 R199, RZ, RZ, R42 ;  /* 0x000000ffffc77224 */ /* 0x000fe400078e002a */
[----:B------:R-:W-:Y:S02]  /*9c10*/  FFMA.FTZ R242, R60, c[0x0][0x2d0], -R7 ;  /* 0x0000b4003cf27a23 */ /* 0x000fe40000010807 */
[C---:B------:R-:W-:Y:S01]  /*9c20*/  FMUL.FTZ R7, R181.reuse, R195 ;  /* 0x000000c3b5077220 */ /* 0x040fe20000410000 */
[----:B------:R-:W-:Y:S01]  /*9c30*/  F2FP.PACK_AB R195, R236, R233 ;  /* 0x000000e9ecc3723e */ /* 0x000fe200000000ff */
[C---:B------:R-:W-:Y:S01]  /*9c40*/  FMUL.FTZ R28, R180.reuse, R140 ;  /* 0x0000008cb41c7220 */ /* 0x040fe20000410000 */
[----:B------:R-:W-:Y:S01]  /*9c50*/  MOV R140, R46 ;  /* 0x0000002e008c7202 */ /* 0x000fe20000000f00 */
[C---:B------:R-:W-:Y:S02]  /*9c60*/  FMUL.FTZ R29, R180.reuse, R141 ;  /* 0x0000008db41d7220 */ /* 0x040fe40000410000 */
[----:B------:R-:W-:Y:S02]  /*9c70*/  IMAD.MOV.U32 R141, RZ, RZ, R31 ;  /* 0x000000ffff8d7224 */ /* 0x000fe400078e001f */
[----:B------:R-:W-:Y:S02]  /*9c80*/  FMUL.FTZ R44, R180, R156 ;  /* 0x0000009cb42c7220 */ /* 0x000fe40000410000 */
[C---:B------:R-:W-:Y:S02]  /*9c90*/  FMUL.FTZ R81, R2.reuse, R81 ;  /* 0x0000005102517220 */ /* 0x040fe40000410000 */
[----:B------:R-:W-:Y:S02]  /*9ca0*/  FMUL.FTZ R84, R2, R84 ;  /* 0x0000005402547220 */ /* 0x000fe40000410000 */
[C---:B-1----:R-:W-:Y:S02]  /*9cb0*/  FMUL.FTZ R14, R0.reuse, R206 ;  /* 0x000000ce000e7220 */ /* 0x042fe40000410000 */
[C---:B------:R-:W-:Y:S01]  /*9cc0*/  FMUL.FTZ R15, R0.reuse, R207 ;  /* 0x000000cf000f7220 */ /* 0x040fe20000410000 */
[----:B------:R-:W-:Y:S01]  /*9cd0*/  MOV R207, R41 ;  /* 0x0000002900cf7202 */ /* 0x000fe20000000f00 */
[----:B------:R-:W-:Y:S02]  /*9ce0*/  IMAD.MOV.U32 R206, RZ, RZ, R18 ;  /* 0x000000ffffce7224 */ /* 0x000fe400078e0012 */
[C---:B------:R-:W-:Y:S01]  /*9cf0*/  FMUL.FTZ R18, R181.reuse, R198 ;  /* 0x000000c6b5127220 */ /* 0x040fe20000410000 */
[----:B------:R-:W-:Y:S01]  /*9d00*/  MOV R198, R43 ;  /* 0x0000002b00c67202 */ /* 0x000fe20000000f00 */
[C---:B------:R-:W-:Y:S01]  /*9d10*/  FMUL.FTZ R10, R0.reuse, R202 ;  /* 0x000000ca000a7220 */ /* 0x040fe20000410000 */
[----:B------:R-:W-:Y:S01]  /*9d20*/  MOV R202, R38 ;  /* 0x0000002600ca7202 */ /* 0x000fe20000000f00 */
[----:B------:R-:W-:Y:S01]  /*9d30*/  FMUL.FTZ R11, R0, R203 ;  /* 0x000000cb000b7220 */ /* 0x000fe20000410000 */
[----:B------:R-:W-:Y:S01]  /*9d40*/  MOV R147, R198 ;  /* 0x000000c600937202 */ /* 0x000fe20000000f00 */
[----:B------:R-:W-:Y:S02]  /*9d50*/  IMAD.MOV.U32 R203, RZ, RZ, R58 ;  /* 0x000000ffffcb7224 */ /* 0x000fe400078e003a */
[----:B------:R-:W-:Y:S01]  /*9d60*/  LDSM.16.MT88.4 R56, [R240+0x100] ;  /* 0x00010000f038783b */ /* 0x000fe20000004200 */
[----:B--2---:R-:W-:Y:S01]  /*9d70*/  FFMA.FTZ R148, R2, R6, R9 ;  /* 0x0000000602947223 */ /* 0x004fe20000010009 */
[----:B------:R-:W-:Y:S01]  /*9d80*/  MUFU.EX2 R202, R202 ;  /* 0x000000ca00ca7308 */ /* 0x000fe20000000800 */
[----:B------:R-:W-:Y:S02]  /*9d90*/  FMUL.FTZ R9, R180, R201 ;  /* 0x000000c9b4097220 */ /* 0x000fe40000410000 */
[----:B------:R-:W-:Y:S02]  /*9da0*/  IMAD.MOV.U32 R201, RZ, RZ, R40 ;  /* 0x000000ffffc97224 */ /* 0x000fe400078e0028 */
[C---:B------:R-:W-:Y:S01]  /*9db0*/  FMUL.FTZ R6, R181.reuse, R194 ;  /* 0x000000c2b5067220 */ /* 0x040fe20000410000 */
[----:B------:R-:W1:Y:S01]  /*9dc0*/  LDSM.16.MT88.4 R40, [R238+0x100] ;  /* 0x00010000ee28783b */ /* 0x000e620000004200 */
[----:B------:R-:W-:Y:S01]  /*9dd0*/  FMUL.FTZ R46, R0, R158 ;  /* 0x0000009e002e7220 */ /* 0x000fe20000410000 */
[----:B------:R-:W-:Y:S01]  /*9de0*/  F2FP.PACK_AB R194, R164, R165 ;  /* 0x000000a5a4c2723e */ /* 0x000fe200000000ff */
[----:B------:R-:W-:Y:S01]  /*9df0*/  IMAD.MOV.U32 R197, RZ, RZ, R66 ;  /* 0x000000ffffc57224 */ /* 0x000fe200078e0042 */
[----:B------:R-:W-:Y:S01]  /*9e00*/  MUFU.EX2 R201, R201 ;  /* 0x000000c900c97308 */ /* 0x000fe20000000800 */
[--C-:B------:R-:W-:Y:S01]  /*9e10*/  FFMA.FTZ R156, R218, c[0x0][0x2d0], -R208.reuse ;  /* 0x0000b400da9c7a23 */ /* 0x100fe200000108d0 */
[-C--:B---3--:R-:W-:Y:S01]  /*9e20*/  HMMA.16816.F32 R4, R188, R24.reuse, R4 ;  /* 0x00000018bc04723c */ /* 0x088fe20000001804 */
[C---:B------:R-:W-:Y:S01]  /*9e30*/  FMUL.FTZ R30, R0.reuse, R142 ;  /* 0x0000008e001e7220 */ /* 0x040fe20000410000 */
[----:B------:R-:W2:Y:S01]  /*9e40*/  LDL.LU R158, [R1+0x40] ;  /* 0x00004000019e7983 */ /* 0x000ea20000300800 */
[C---:B------:R-:W-:Y:S02]  /*9e50*/  FMUL.FTZ R31, R0.reuse, R143 ;  /* 0x0000008f001f7220 */ /* 0x040fe40000410000 */
[C---:B------:R-:W-:Y:S02]  /*9e60*/  FMUL.FTZ R38, R181.reuse, R150 ;  /* 0x00000096b5267220 */ /* 0x040fe40000410000 */
[----:B------:R-:W-:Y:S01]  /*9e70*/  IMAD.MOV.U32 R150, RZ, RZ, R207 ;  /* 0x000000ffff967224 */ /* 0x000fe200078e00cf */
[C---:B------:R-:W-:Y:S01]  /*9e80*/  HMMA.16816.F32 R8, R192.reuse, R24, R8 ;  /* 0x00000018c008723c */ /* 0x040fe20000001808 */
[----:B------:R-:W-:Y:S03]  /*9e90*/  FMUL.FTZ R47, R0, R159 ;  /* 0x0000009f002f7220 */ /* 0x000fe60000410000 */
[C---:B------:R-:W-:Y:S01]  /*9ea0*/  FMUL.FTZ R85, R2.reuse, R85 ;  /* 0x0000005502557220 */ /* 0x040fe20000410000 */
[----:B------:R-:W-:Y:S01]  /*9eb0*/  MOV R207, R206 ;  /* 0x000000ce00cf7202 */ /* 0x000fe20000000f00 */
[----:B------:R-:W-:Y:S02]  /*9ec0*/  FMUL.FTZ R96, R2, R96 ;  /* 0x0000006002607220 */ /* 0x000fe40000410000 */
[-C--:B------:R-:W-:Y:S01]  /*9ed0*/  HMMA.16816.F32 R12, R192, R26.reuse, R12 ;  /* 0x0000001ac00c723c */ /* 0x080fe2000000180c */
[C---:B------:R-:W-:Y:S03]  /*9ee0*/  FMUL.FTZ R24, R180.reuse, R136 ;  /* 0x00000088b4187220 */ /* 0x040fe60000410000 */
[----:B------:R-:W-:Y:S01]  /*9ef0*/  MOV R136, R34 ;  /* 0x0000002200887202 */ /* 0x000fe20000000f00 */
[----:B------:R-:W-:Y:S02]  /*9f00*/  FMUL.FTZ R25, R180, R137 ;  /* 0x00000089b4197220 */ /* 0x000fe40000410000 */
[----:B------:R-:W-:Y:S01]  /*9f10*/  IMAD.MOV.U32 R137, RZ, RZ, R63 ;  /* 0x000000ffff897224 */ /* 0x000fe200078e003f */
[C---:B------:R-:W-:Y:S01]  /*9f20*/  HMMA.16816.F32 R16, R188.reuse, R26, R16 ;  /* 0x0000001abc10723c */ /* 0x040fe20000001810 */
[----:B------:R-:W-:Y:S03]  /*9f30*/  MOV R143, R136 ;  /* 0x00000088008f7202 */ /* 0x000fe60000000f00 */
[----:B------:R-:W-:Y:S01]  /*9f40*/  IMAD.MOV.U32 R142, RZ, RZ, R137 ;  /* 0x000000ffff8e7224 */ /* 0x000fe200078e0089 */
[----:B------:R-:W-:Y:S01]  /*9f50*/  MOV R163, R143 ;  /* 0x0000008f00a37202 */ /* 0x000fe20000000f00 */
[C---:B------:R-:W-:Y:S02]  /*9f60*/  FMUL.FTZ R34, R181.reuse, R146 ;  /* 0x00000092b5227220 */ /* 0x040fe40000410000 */
[----:B------:R-:W-:Y:S01]  /*9f70*/  IMAD.MOV.U32 R146, RZ, RZ, R199 ;  /* 0x000000ffff927224 */ /* 0x000fe200078e00c7 */
[-C--:B-1----:R-:W-:Y:S02]  /*9f80*/  HMMA.16816.F32 R20, R188, R40.reuse, R20 ;  /* 0x00000028bc14723c */ /* 0x082fe40000001814 */
[----:B------:R-:W-:Y:S01]  /*9f90*/  MUFU.EX2 R163, R163 ;  /* 0x000000a300a37308 */ /* 0x000fe20000000800 */
[C---:B------:R-:W-:Y:S01]  /*9fa0*/  FMUL.FTZ R26, R0.reuse, R138 ;  /* 0x0000008a001a7220 */ /* 0x040fe20000410000 */
[----:B------:R-:W-:Y:S01]  /*9fb0*/  MOV R138, R39 ;  /* 0x00000027008a7202 */ /* 0x000fe20000000f00 */
[----:B------:R-:W-:Y:S02]  /*9fc0*/  FMUL.FTZ R27, R0, R139 ;  /* 0x0000008b001b7220 */ /* 0x000fe40000410000 */
[----:B------:R-:W-:Y:S02]  /*9fd0*/  IMAD.MOV.U32 R139, RZ, RZ, R45 ;  /* 0x000000ffff8b7224 */ /* 0x000fe400078e002d */
[----:B------:R-:W-:Y:S02]  /*9fe0*/  FMUL.FTZ R45, R180, R157 ;  /* 0x0000009db42d7220 */ /* 0x000fe40000410000 */
[----:B------:R-:W3:Y:S01]  /*9ff0*/  LDL.LU R157, [R1+0x14] ;  /* 0x00001400019d7983 */ /* 0x000ee20000300800 */
[C---:B------:R-:W-:Y:S01]  /*a000*/  HMMA.16816.F32 R24, R192.reuse, R40, R24 ;  /* 0x00000028c018723c */ /* 0x040fe20000001818 */
[----:B------:R-:W-:Y:S01]  /*a010*/  FMUL.FTZ R39, R181, R151 ;  /* 0x00000097b5277220 */ /* 0x000fe20000410000 */
[----:B------:R-:W-:Y:S01]  /*a020*/  MOV R151, R204 ;  /* 0x000000cc00977202 */ /* 0x000fe20000000f00 */
[C---:B------:R-:W-:Y:S01]  /*a030*/  FMUL.FTZ R97, R2.reuse, R97 ;  /* 0x0000006102617220 */ /* 0x040fe20000410000 */
[----:B------:R-:W-:Y:S01]  /*a040*/  MUFU.EX2 R204, R226 ;  /* 0x000000e200cc7308 */ /* 0x000fe20000000800 */
[----:B------:R-:W-:Y:S01]  /*a050*/  FMUL.FTZ R100, R2, R100 ;  /* 0x0000006402647220 */ /* 0x000fe20000410000 */
[----:B------:R-:W-:Y:S01]  /*a060*/  MOV R159, R151 ;  /* 0x00000097009f7202 */ /* 0x000fe20000000f00 */
[----:B------:R-:W-:Y:S01]  /*a070*/  FMUL.FTZ R40, R180, R152 ;  /* 0x00000098b4287220 */ /* 0x000fe20000410000 */
[-C--:B------:R-:W-:Y:S01]  /*a080*/  HMMA.16816.F32 R28, R192, R42.reuse, R28 ;  /* 0x0000002ac01c723c */ /* 0x080fe2000000181c */
[--C-:B------:R-:W-:Y:S03]  /*a090*/  FFMA.FTZ R152, R220, c[0x0][0x2d0], -R208.reuse ;  /* 0x0000b400dc987a23 */ /* 0x100fe600000108d0 */
[----:B------:R-:W-:Y:S02]  /*a0a0*/  FMUL.FTZ R41, R180, R153 ;  /* 0x00000099b4297220 */ /* 0x000fe40000410000 */
[----:B------:R-:W-:Y:S01]  /*a0b0*/  FFMA.FTZ R153, R219, c[0x0][0x2d0], -R208 ;  /* 0x0000b400db997a23 */ /* 0x000fe200000108d0 */
[----:B------:R-:W-:Y:S01]  /*a0c0*/  MUFU.EX2 R226, R243 ;  /* 0x000000f300e27308 */ /* 0x000fe20000000800 */
[C---:B------:R-:W-:Y:S01]  /*a0d0*/  HMMA.16816.F32 R32, R188.reuse, R42, R32 ;  /* 0x0000002abc20723c */ /* 0x040fe20000001820 */
[C---:B------:R-:W-:Y:S03]  /*a0e0*/  FMUL.FTZ R101, R2.reuse, R101 ;  /* 0x0000006502657220 */ /* 0x040fe60000410000 */
[C---:B------:R-:W-:Y:S02]  /*a0f0*/  FMUL.FTZ R112, R2.reuse, R112 ;  /* 0x0000007002707220 */ /* 0x040fe40000410000 */
[----:B------:R-:W-:Y:S02]  /*a100*/  FMUL.FTZ R113, R2, R113 ;  /* 0x0000007102717220 */ /* 0x000fe40000410000 */
[-C--:B------:R-:W-:Y:S01]  /*a110*/  HMMA.16816.F32 R36, R188, R56.reuse, R36 ;  /* 0x00000038bc24723c */ /* 0x080fe20000001824 */
[C---:B------:R-:W-:Y:S02]  /*a120*/  FMUL.FTZ R43, R0.reuse, R155 ;  /* 0x0000009b002b7220 */ /* 0x040fe40000410000 */
[----:B------:R-:W4:Y:S01]  /*a130*/  LDL.LU R155, [R1+0x10] ;  /* 0x00001000019b7983 */ /* 0x000f220000300800 */
[----:B------:R-:W-:Y:S02]  /*a140*/  FMUL.FTZ R42, R0, R154 ;  /* 0x0000009a002a7220 */ /* 0x000fe40000410000 */
[----:B------:R-:W-:Y:S02]  /*a150*/  IMAD.MOV.U32 R160, RZ, RZ, R55 ;  /* 0x000000ffffa07224 */ /* 0x000fe400078e0037 */
[C---:B------:R-:W-:Y:S02]  /*a160*/  FMUL.FTZ R55, R181.reuse, R167 ;  /* 0x000000a7b5377220 */ /* 0x040fe40000410000 */
[----:B------:R1:W-:Y:S01]  /*a170*/  MUFU.EX2 R167, R235 ;  /* 0x000000eb00a77308 */ /* 0x0003e20000000800 */
[C---:B------:R-:W-:Y:S01]  /*a180*/  HMMA.16816.F32 R40, R192.reuse, R56, R40 ;  /* 0x00000038c028723c */ /* 0x040fe20000001828 */
[----:B------:R-:W-:Y:S02]  /*a190*/  IMAD.MOV.U32 R176, RZ, RZ, R62 ;  /* 0x000000ffffb07224 */ /* 0x000fe400078e003e */
[C---:B------:R-:W-:Y:S02]  /*a1a0*/  FMUL.FTZ R60, R180.reuse, R172 ;  /* 0x000000acb43c7220 */ /* 0x040fe40000410000 */
[C---:B------:R-:W-:Y:S02]  /*a1b0*/  FMUL.FTZ R61, R180.reuse, R173 ;  /* 0x000000adb43d7220 */ /* 0x040fe40000410000 */
[C---:B------:R-:W-:Y:S01]  /*a1c0*/  FMUL.FTZ R56, R180.reuse, R168 ;  /* 0x000000a8b4387220 */ /* 0x040fe20000410000 */
[-C--:B------:R-:W-:Y:S01]  /*a1d0*/  HMMA.16816.F32 R44, R192, R58.reuse, R44 ;  /* 0x0000003ac02c723c */ /* 0x080fe2000000182c */
[----:B------:R-:W-:Y:S01]  /*a1e0*/  FMUL.FTZ R57, R180, R169 ;  /* 0x000000a9b4397220 */ /* 0x000fe20000410000 */
[----:B------:R1:W-:Y:S02]  /*a1f0*/  MUFU.EX2 R172, R140 ;  /* 0x0000008c00ac7308 */ /* 0x0003e40000000800 */
[C---:B------:R-:W-:Y:S02]  /*a200*/  FMUL.FTZ R62, R0.reuse, R174 ;  /* 0x000000ae003e7220 */ /* 0x040fe40000410000 */
[----:B------:R-:W-:Y:S02]  /*a210*/  FMUL.FTZ R63, R0, R175 ;  /* 0x000000af003f7220 */ /* 0x000fe40000410000 */
[C---:B------:R-:W-:Y:S01]  /*a220*/  HMMA.16816.F32 R48, R188.reuse, R58, R48 ;  /* 0x0000003abc30723c */ /* 0x040fe20000001830 */
[C---:B------:R-:W-:Y:S03]  /*a230*/  FMUL.FTZ R116, R2.reuse, R116 ;  /* 0x0000007402747220 */ /* 0x040fe60000410000 */
[C---:B------:R-:W-:Y:S01]  /*a240*/  FMUL.FTZ R117, R2.reuse, R117 ;  /* 0x0000007502757220 */ /* 0x040fe20000410000 */
[----:B------:R1:W-:Y:S01]  /*a250*/  MUFU.EX2 R169, R141 ;  /* 0x0000008d00a97308 */ /* 0x0003e20000000800 */
[C---:B------:R-:W-:Y:S02]  /*a260*/  FMUL.FTZ R128, R2.reuse, R128 ;  /* 0x0000008002807220 */ /* 0x040fe40000410000 */
[----:B------:R-:W-:Y:S01]  /*a270*/  FMUL.FTZ R129, R2, R129 ;  /* 0x0000008102817220 */ /* 0x000fe20000410000 */
[----:B------:R-:W-:Y:S03]  /*a280*/  MOV R2, R54 ;  /* 0x0000003600027202 */ /* 0x000fe60000000f00 */
[C---:B------:R-:W-:Y:S01]  /*a290*/  FMUL.FTZ R54, R181.reuse, R166 ;  /* 0x000000a6b5367220 */ /* 0x040fe20000410000 */
[----:B------:R-:W-:Y:S01]  /*a2a0*/  MOV R199, R2 ;  /* 0x0000000200c77202 */ /* 0x000fe20000000f00 */
[----:B------:R-:W-:Y:S01]  /*a2b0*/  FFMA.FTZ R2, R222, c[0x0][0x2d0], -R208 ;  /* 0x0000b400de027a23 */ /* 0x000fe200000108d0 */
[----:B------:R1:W-:Y:S02]  /*a2c0*/  MUFU.EX2 R168, R231 ;  /* 0x000000e700a87308 */ /* 0x0003e40000000800 */
[----:B-1----:R-:W-:Y:S02]  /*a2d0*/  IMAD.MOV.U32 R235, RZ, RZ, R146 ;  /* 0x000000ffffeb7224 */ /* 0x002fe400078e0092 */
[----:B------:R-:W-:Y:S01]  /*a2e0*/  IMAD.MOV.U32 R140, RZ, RZ, R139 ;  /* 0x000000ffff8c7224 */ /* 0x000fe200078e008b */
[-C--:B------:R-:W-:Y:S01]  /*a2f0*/  HMMA.16816.F32 R52, R188, R132.reuse, R52 ;  /* 0x00000084bc34723c */ /* 0x080fe20000001834 */
[C---:B------:R-:W-:Y:S02]  /*a300*/  FMUL.FTZ R58, R0.reuse, R170 ;  /* 0x000000aa003a7220 */ /* 0x040fe40000410000 */
[----:B------:R-:W-:Y:S02]  /*a310*/  FMUL.FTZ R59, R0, R171 ;  /* 0x000000ab003b7220 */ /* 0x000fe40000410000 */
[C---:B------:R-:W-:Y:S01]  /*a320*/  FMUL.FTZ R66, R181.reuse, R178 ;  /* 0x000000b2b5427220 */ /* 0x040fe20000410000 */
[----:B------:R-:W-:Y:S01]  /*a330*/  MOV R178, R147 ;  /* 0x0000009300b27202 */ /* 0x000fe20000000f00 */
[C---:B------:R-:W-:Y:S01]  /*a340*/  FMUL.FTZ R67, R181.reuse, R179 ;  /* 0x000000b3b5437220 */ /* 0x040fe20000410000 */
[----:B------:R-:W-:Y:S01]  /*a350*/  MUFU.EX2 R171, R228 ;  /* 0x000000e400ab7308 */ /* 0x000fe20000000800 */
[----:B------:R-:W-:Y:S01]  /*a360*/  IMAD.MOV.U32 R179, RZ, RZ, R150 ;  /* 0x000000ffffb37224 */ /* 0x000fe200078e0096 */
[C---:B------:R-:W-:Y:S02]  /*a370*/  HMMA.16816.F32 R56, R192.reuse, R132, R56 ;  /* 0x00000084c038723c */ /* 0x040fe40000001838 */
[----:B------:R-:W-:Y:S01]  /*a380*/  MOV R141, R138 ;  /* 0x0000008a008d7202 */ /* 0x000fe20000000f00 */
[C---:B------:R-:W-:Y:S01]  /*a390*/  FMUL.FTZ R70, R181.reuse, R70 ;  /* 0x00000046b5467220 */ /* 0x040fe20000410000 */
[----:B------:R-:W-:Y:S01]  /*a3a0*/  LDSM.16.MT88.4 R136, [R237+0x900] ;  /* 0x00090000ed88783b */ /* 0x000fe20000004200 */
[C---:B------:R-:W-:Y:S02]  /*a3b0*/  FMUL.FTZ R71, R181.reuse, R71 ;  /* 0x00000047b5477220 */ /* 0x040fe40000410000 */
[C---:B------:R-:W-:Y:S01]  /*a3c0*/  FMUL.FTZ R72, R180.reuse, R72 ;  /* 0x00000048b4487220 */ /* 0x040fe20000410000 */
[-C--:B------:R-:W-:Y:S01]  /*a3d0*/  HMMA.16816.F32 R60, R192, R134.reuse, R60 ;  /* 0x00000086c03c723c */ /* 0x080fe2000000183c */
[----:B------:R-:W-:Y:S03]  /*a3e0*/  MUFU.EX2 R178, R178 ;  /* 0x000000b200b27308 */ /* 0x000fe60000000800 */
[----:B------:R-:W-:Y:S01]  /*a3f0*/  FMUL.FTZ R73, R180, R73 ;  /* 0x00000049b4497220 */ /* 0x000fe20000410000 */
[----:B------:R-:W-:Y:S01]  /*a400*/  MOV R231, R141 ;  /* 0x0000008d00e77202 */ /* 0x000fe20000000f00 */
[C---:B------:R-:W-:Y:S02]  /*a410*/  FMUL.FTZ R74, R0.reuse, R74 ;  /* 0x0000004a004a7220 */ /* 0x040fe40000410000 */
[C---:B------:R-:W-:Y:S01]  /*a420*/  HMMA.16816.F32 R64, R188.reuse, R134, R64 ;  /* 0x00000086bc40723c */ /* 0x040fe20000001840 */
[----:B------:R-:W1:Y:S02]  /*a430*/  LDSM.16.MT88.4 R132, [R237+0x2100] ;  /* 0x00210000ed84783b */ /* 0x000e640000004200 */
[----:B------:R-:W-:Y:S01]  /*a440*/  MUFU.EX2 R228, R196 ;  /* 0x000000c400e47308 */ /* 0x000fe20000000800 */
[----:B------:R-:W-:Y:S02]  /*a450*/  FMUL.FTZ R75, R0, R75 ;  /* 0x0000004b004b7220 */ /* 0x000fe40000410000 */
[C---:B------:R-:W-:Y:S02]  /*a460*/  FMUL.FTZ R76, R180.reuse, R76 ;  /* 0x0000004cb44c7220 */ /* 0x040fe40000410000 */
[----:B------:R-:W-:Y:S04]  /*a470*/  FMUL.FTZ R77, R180, R77 ;  /* 0x0000004db44d7220 */ /* 0x000fe80000410000 */
        /* <DEDUP_REMOVED lines=13> */
[----:B------:R-:W1:Y:S01]  /*a550*/  MUFU.EX2 R175, R227 ;  /* 0x000000e300af7308 */ /* 0x000e620000000800 */
[----:B------:R-:W-:Y:S02]  /*a560*/  FMUL.FTZ R93, R180, R93 ;  /* 0x0000005db45d7220 */ /* 0x000fe40000410000 */
[C---:B------:R-:W-:Y:S02]  /*a570*/  FMUL.FTZ R94, R0.reuse, R94 ;  /* 0x0000005e005e7220 */ /* 0x040fe40000410000 */
[----:B------:R-:W-:Y:S02]  /*a580*/  FMUL.FTZ R95, R0, R95 ;  /* 0x0000005f005f7220 */ /* 0x000fe40000410000 */
[C---:B------:R-:W-:Y:S01]  /*a590*/  FMUL.FTZ R98, R181.reuse, R98 ;  /* 0x00000062b5627220 */ /* 0x040fe20000410000 */
[-C--:B-1----:R-:W-:Y:S01]  /*a5a0*/  HMMA.16816.F32 R68, R188, R132.reuse, R68 ;  /* 0x00000084bc44723c */ /* 0x082fe20000001844 */
[C---:B------:R-:W-:Y:S01]  /*a5b0*/  FMUL.FTZ R99, R181.reuse, R99 ;  /* 0x00000063b5637220 */ /* 0x040fe20000410000 */
[----:B------:R1:W-:Y:S01]  /*a5c0*/  MUFU.EX2 R227, R244 ;  /* 0x000000f400e37308 */ /* 0x0003e20000000800 */
[C---:B------:R-:W-:Y:S02]  /*a5d0*/  FMUL.FTZ R102, R181.reuse, R102 ;  /* 0x00000066b5667220 */ /* 0x040fe40000410000 */
[C---:B------:R-:W-:Y:S02]  /*a5e0*/  FMUL.FTZ R103, R181.reuse, R103 ;  /* 0x00000067b5677220 */ /* 0x040fe40000410000 */
[----:B------:R-:W-:Y:S01]  /*a5f0*/  IMAD.MOV.U32 R198, RZ, RZ, R165 ;  /* 0x000000ffffc67224 */ /* 0x000fe200078e00a5 */
[C---:B------:R-:W-:Y:S01]  /*a600*/  HMMA.16816.F32 R72, R192.reuse, R132, R72 ;  /* 0x00000084c048723c */ /* 0x040fe20000001848 */
[C---:B------:R-:W-:Y:S03]  /*a610*/  FMUL.FTZ R104, R180.reuse, R104 ;  /* 0x00000068b4687220 */ /* 0x040fe60000410000 */
[----:B------:R1:W-:Y:S01]  /*a620*/  MUFU.EX2 R165, R2 ;  /* 0x0000000200a57308 */ /* 0x0003e20000000800 */
[----:B------:R-:W-:Y:S02]  /*a630*/  FMUL.FTZ R105, R180, R105 ;  /* 0x00000069b4697220 */ /* 0x000fe40000410000 */
[C---:B------:R-:W-:Y:S01]  /*a640*/  FMUL.FTZ R106, R0.reuse, R106 ;  /* 0x0000006a006a7220 */ /* 0x040fe20000410000 */
[-C--:B------:R-:W-:Y:S01]  /*a650*/  HMMA.16816.F32 R76, R192, R134.reuse, R76 ;  /* 0x00000086c04c723c */ /* 0x080fe2000000184c */
[----:B------:R-:W-:Y:S03]  /*a660*/  FMUL.FTZ R107, R0, R107 ;  /* 0x0000006b006b7220 */ /* 0x000fe60000410000 */
[C---:B------:R-:W-:Y:S02]  /*a670*/  FMUL.FTZ R108, R180.reuse, R108 ;  /* 0x0000006cb46c7220 */ /* 0x040fe40000410000 */
[----:B------:R-:W-:Y:S01]  /*a680*/  FMUL.FTZ R109, R180, R109 ;  /* 0x0000006db46d7220 */ /* 0x000fe20000410000 */
[----:B------:R1:W-:Y:S01]  /*a690*/  MUFU.EX2 R174, R230 ;  /* 0x000000e600ae7308 */ /* 0x0003e20000000800 */
[C---:B------:R-:W-:Y:S01]  /*a6a0*/  HMMA.16816.F32 R80, R188.reuse, R134, R80 ;  /* 0x00000086bc50723c */ /* 0x040fe20000001850 */
[----:B------:R-:W1:Y:S03]  /*a6b0*/  LDSM.16.MT88.4 R132, [R238+0x2100] ;  /* 0x00210000ee84783b */ /* 0x000e660000004200 */
[C---:B------:R-:W-:Y:S02]  /*a6c0*/  FMUL.FTZ R110, R0.reuse, R110 ;  /* 0x0000006e006e7220 */ /* 0x040fe40000410000 */
[----:B------:R-:W-:Y:S02]  /*a6d0*/  FMUL.FTZ R111, R0, R111 ;  /* 0x0000006f006f7220 */ /* 0x000fe40000410000 */
[C---:B------:R-:W-:Y:S01]  /*a6e0*/  FMUL.FTZ R114, R181.reuse, R114 ;  /* 0x00000072b5727220 */ /* 0x040fe20000410000 */
[----:B-1----:R1:W5:Y:S03]  /*a6f0*/  LDL.LU R244, [R1+0x6c] ;  /* 0x00006c0001f47983 */ /* 0x0023660000300800 */
[----:B------:R-:W-:Y:S01]  /*a700*/  FMUL.FTZ R115, R181, R115 ;  /* 0x00000073b5737220 */ /* 0x000fe20000410000 */
[----:B------:R1:W5:Y:S01]  /*a710*/  LDL.LU R243, [R1+0x68] ;  /* 0x0000680001f37983 */ /* 0x0003620000300800 */
[--C-:B------:R-:W-:Y:S02]  /*a720*/  FFMA.FTZ R2, R225, c[0x0][0x2d0], -R208.reuse ;  /* 0x0000b400e1027a23 */ /* 0x100fe400000108d0 */
[----:B------:R-:W-:Y:S01]  /*a730*/  FFMA.FTZ R225, R216, c[0x0][0x2d0], -R208 ;  /* 0x0000b400d8e17a23 */ /* 0x000fe200000108d0 */
[----:B------:R1:W5:Y:S01]  /*a740*/  LDL.LU R242, [R1+0x64] ;  /* 0x0000640001f27983 */ /* 0x0003620000300800 */
[----:B------:R-:W1:Y:S01]  /*a750*/  MUFU.EX2 R170, R2 ;  /* 0x0000000200aa7308 */ /* 0x000e620000000800 */
[C---:B------:R-:W-:Y:S02]  /*a760*/  FMUL.FTZ R122, R0.reuse, R122 ;  /* 0x0000007a007a7220 */ /* 0x040fe40000410000 */
[C---:B------:R-:W-:Y:S02]  /*a770*/  FMUL.FTZ R123, R0.reuse, R123 ;  /* 0x0000007b007b7220 */ /* 0x040fe40000410000 */
[C---:B------:R-:W-:Y:S01]  /*a780*/  FMUL.FTZ R126, R0.reuse, R126 ;  /* 0x0000007e007e7220 */ /* 0x040fe20000410000 */
[----:B------:R-:W-:Y:S01]  /*a790*/  MOV R230, R203 ;  /* 0x000000cb00e67202 */ /* 0x000fe20000000f00 */
[----:B------:R-:W-:Y:S02]  /*a7a0*/  IMAD.MOV.U32 R203, RZ, RZ, R144 ;  /* 0x000000ffffcb7224 */ /* 0x000fe400078e0090 */
[----:B------:R-:W-:Y:S01]  /*a7b0*/  FMUL.FTZ R127, R0, R127 ;  /* 0x0000007f007f7220 */ /* 0x000fe20000410000 */
[----:B------:R-:W-:Y:S01]  /*a7c0*/  MUFU.EX2 R225, R225 ;  /* 0x000000e100e17308 */ /* 0x000fe20000000800 */
[----:B------:R-:W-:Y:S01]  /*a7d0*/  IMAD.MOV.U32 R154, RZ, RZ, R200 ;  /* 0x000000ffff9a7224 */ /* 0x000fe200078e00c8 */
[----:B------:R-:W-:Y:S01]  /*a7e0*/  MOV R200, R3 ;  /* 0x0000000300c87202 */ /* 0x000fe20000000f00 */
[----:B------:R-:W-:Y:S02]  /*a7f0*/  FFMA.FTZ R3, R221, c[0x0][0x2d0], -R208 ;  /* 0x0000b400dd037a23 */ /* 0x000fe400000108d0 */
[----:B------:R-:W-:Y:S01]  /*a800*/  IMAD.MOV.U32 R232, RZ, RZ, R142 ;  /* 0x000000ffffe87224 */ /* 0x000fe200078e008e */
[----:B------:R-:W-:Y:S01]  /*a810*/  F2FP.PACK_AB R142, R175, R204 ;  /* 0x000000ccaf8e723e */ /* 0x000fe200000000ff */
[C---:B------:R-:W-:Y:S02]  /*a820*/  FMUL.FTZ R118, R181.reuse, R118 ;  /* 0x00000076b5767220 */ /* 0x040fe40000410000 */
[----:B------:R-:W-:Y:S01]  /*a830*/  FMUL.FTZ R119, R181, R119 ;  /* 0x00000077b5777220 */ /* 0x000fe20000410000 */
[----:B------:R-:W-:Y:S01]  /*a840*/  MUFU.EX2 R203, R203 ;  /* 0x000000cb00cb7308 */ /* 0x000fe20000000800 */
[----:B------:R-:W-:Y:S01]  /*a850*/  FMUL.FTZ R120, R180, R120 ;  /* 0x00000078b4787220 */ /* 0x000fe20000410000 */
[-C--:B------:R-:W-:Y:S01]  /*a860*/  HMMA.16816.F32 R84, R188, R132.reuse, R84 ;  /* 0x00000084bc54723c */ /* 0x080fe20000001854 */
[----:B-1----:R-:W-:Y:S01]  /*a870*/  F2FP.PACK_AB R141, R170, R165 ;  /* 0x000000a5aa8d723e */ /* 0x002fe200000000ff */
[--C-:B------:R-:W-:Y:S02]  /*a880*/  FFMA.FTZ R2, R224, c[0x0][0x2d0], -R208.reuse ;  /* 0x0000b400e0027a23 */ /* 0x100fe400000108d0 */
[--C-:B------:R-:W-:Y:S02]  /*a890*/  FFMA.FTZ R224, R215, c[0x0][0x2d0], -R208.reuse ;  /* 0x0000b400d7e07a23 */ /* 0x100fe400000108d0 */
[C---:B------:R-:W-:Y:S02]  /*a8a0*/  FMUL.FTZ R121, R180.reuse, R121 ;  /* 0x00000079b4797220 */ /* 0x040fe40000410000 */
[----:B------:R1:W-:Y:S01]  /*a8b0*/  MUFU.EX2 R173, R2 ;  /* 0x0000000200ad7308 */ /* 0x0003e20000000800 */
[C---:B------:R-:W-:Y:S03]  /*a8c0*/  HMMA.16816.F32 R88, R192.reuse, R132, R88 ;  /* 0x00000084c058723c */ /* 0x040fe60000001858 */
[C---:B------:R-:W-:Y:S02]  /*a8d0*/  FMUL.FTZ R124, R180.reuse, R124 ;  /* 0x0000007cb47c7220 */ /* 0x040fe40000410000 */
[C---:B------:R-:W-:Y:S02]  /*a8e0*/  FMUL.FTZ R125, R180.reuse, R125 ;  /* 0x0000007db47d7220 */ /* 0x040fe40000410000 */
[----:B------:R-:W-:Y:S01]  /*a8f0*/  IMAD.MOV.U32 R206, RZ, RZ, R205 ;  /* 0x000000ffffce7224 */ /* 0x000fe200078e00cd */
[-C--:B------:R-:W-:Y:S01]  /*a900*/  HMMA.16816.F32 R92, R192, R134.reuse, R92 ;  /* 0x00000086c05c723c */ /* 0x080fe2000000185c */
[C---:B------:R-:W-:Y:S01]  /*a910*/  FMUL.FTZ R130, R181.reuse, R130 ;  /* 0x00000082b5827220 */ /* 0x040fe20000410000 */
[----:B------:R-:W-:Y:S02]  /*a920*/  MUFU.EX2 R224, R224 ;  /* 0x000000e000e07308 */ /* 0x000fe40000000800 */
[----:B------:R-:W-:Y:S04]  /*a930*/  FMUL.FTZ R131, R181, R131 ;  /* 0x00000083b5837220 */ /* 0x000fe80000410000 */
[C---:B------:R-:W-:Y:S01]  /*a940*/  HMMA.16816.F32 R96, R188.reuse, R134, R96 ;  /* 0x00000086bc60723c */ /* 0x040fe20000001860 */
[----:B------:R-:W2:Y:S03]  /*a950*/  LDSM.16.MT88.4 R132, [R240+0x2100] ;  /* 0x00210000f084783b */ /* 0x000ea60000004200 */
[--C-:B-1----:R-:W-:Y:S05]  /*a960*/  FFMA.FTZ R2, R223, c[0x0][0x2d0], -R208.reuse ;  /* 0x0000b400df027a23 */ /* 0x102fea00000108d0 */
[----:B------:R-:W-:Y:S01]  /*a970*/  LDSM.16.MT88.4 R220, [R240+0x3900] ;  /* 0x00390000f0dc783b */ /* 0x000fe20000004200 */
[----:B------:R-:W1:Y:S02]  /*a980*/  MUFU.EX2 R205, R2 ;  /* 0x0000000200cd7308 */ /* 0x000e640000000800 */
[----:B------:R-:W-:Y:S08]  /*a990*/  FFMA.FTZ R208, R183, c[0x0][0x2d0], -R208 ;  /* 0x0000b400b7d07a23 */ /* 0x000ff000000108d0 */
[----:B------:R2:W2:Y:S02]  /*a9a0*/  MUFU.EX2 R183, R241 ;  /* 0x000000f100b77308 */ /* 0x0004a40000000800 */
[----:B--2---:R-:W-:Y:S02]  /*a9b0*/  FFMA.FTZ R181, R181, R158, R211 ;  /* 0x0000009eb5b57223 */ /* 0x004fe400000100d3 */
[----:B------:R-:W-:Y:S02]  /*a9c0*/  IMAD.MOV.U32 R158, RZ, RZ, R154 ;  /* 0x000000ffff9e7224 */ /* 0x000fe400078e009a */
[----:B------:R-:W-:Y:S01]  /*a9d0*/  IMAD.MOV.U32 R154, RZ, RZ, R140 ;  /* 0x000000ffff9a7224 */ /* 0x000fe200078e008c */
[----:B------:R-:W-:Y:S01]  /*a9e0*/  F2FP.PACK_AB R140, R229, R166 ;  /* 0x000000a6e58c723e */ /* 0x000fe200000000ff */
[----:B------:R-:W-:Y:S01]  /*a9f0*/  FADD.FTZ R181, R213, R181 ;  /* 0x000000b5d5b57221 */ /* 0x000fe20000010000 */
[----:B-1----:R-:W-:Y:S01]  /*aa00*/  F2FP.PACK_AB R143, R205, R173 ;  /* 0x000000adcd8f723e */ /* 0x002fe200000000ff */
[-C--:B------:R-:W-:Y:S01]  /*aa10*/  HMMA.16816.F32 R100, R188, R132.reuse, R100 ;  /* 0x00000084bc64723c */ /* 0x080fe20000001864 */
[----:B------:R1:W5:Y:S07]  /*aa20*/  LDL.LU R241, [R1+0x60] ;  /* 0x0000600001f17983 */ /* 0x00036e0000300800 */
[C---:B------:R-:W-:Y:S08]  /*aa30*/  HMMA.16816.F32 R104, R192.reuse, R132, R104 ;  /* 0x00000084c068723c */ /* 0x040ff00000001868 */
[-C--:B------:R-:W-:Y:S08]  /*aa40*/  HMMA.16816.F32 R108, R192, R134.reuse, R108 ;  /* 0x00000086c06c723c */ /* 0x080ff0000000186c */
[C---:B------:R-:W-:Y:S01]  /*aa50*/  HMMA.16816.F32 R112, R188.reuse, R134, R112 ;  /* 0x00000086bc70723c */ /* 0x040fe20000001870 */
[----:B------:R-:W2:Y:S03]  /*aa60*/  LDSM.16.MT88.4 R132, [R239+0x2100] ;  /* 0x00210000ef84783b */ /* 0x000ea60000004200 */
[----:B---3--:R-:W-:Y:S01]  /*aa70*/  FFMA.FTZ R180, R180, R157, R210 ;  /* 0x0000009db4b47223 */ /* 0x008fe200000100d2 */
[----:B------:R-:W-:Y:S04]  /*aa80*/  MOV R157, R145 ;  /* 0x00000091009d7202 */ /* 0x000fe80000000f00 */
[----:B------:R-:W3:Y:S03]  /*aa90*/  LDSM.16.MT88.4 R144, [R238+0x900] ;  /* 0x00090000ee90783b */ /* 0x000ee60000004200 */
[----:B------:R-:W-:Y:S01]  /*aaa0*/  FADD.FTZ R180, R212, R180 ;  /* 0x000000b4d4b47221 */ /* 0x000fe20000010000 */
[----:B------:R-:W-:Y:S01]  /*aab0*/  F2FP.PACK_AB R210, R183, R187 ;  /* 0x000000bbb7d2723e */ /* 0x000fe200000000ff */
[----:B----4-:R-:W-:Y:S01]  /*aac0*/  FFMA.FTZ R2, R0, R155, R209 ;  /* 0x0000009b00027223 */ /* 0x010fe200000100d1 */
[----:B------:R-:W-:Y:S01]  /*aad0*/  F2FP.PACK_AB R209, R224, R225 ;  /* 0x000000e1e0d1723e */ /* 0x000fe200000000ff */
[----:B------:R-:W-:Y:S02]  /*aae0*/  IMAD.MOV.U32 R155, RZ, RZ, R149 ;  /* 0x000000ffff9b7224 */ /* 0x000fe400078e0095 */
[----:B------:R-:W-:Y:S01]  /*aaf0*/  FADD.FTZ R0, R217, R148 ;  /* 0x00000094d9007221 */ /* 0x000fe20000010000 */
[-C--:B--2---:R-:W-:Y:S01]  /*ab00*/  HMMA.16816.F32 R116, R188, R132.reuse, R116 ;  /* 0x00000084bc74723c */ /* 0x084fe20000001874 */
[----:B------:R-:W2:Y:S01]  /*ab10*/  LDSM.16.MT88.4 R148, [R240+0x900] ;  /* 0x00090000f094783b */ /* 0x000ea20000004200 */
[----:B------:R-:W-:Y:S02]  /*ab20*/  FADD.FTZ R2, R234, R2 ;  /* 0x00000002ea027221 */ /* 0x000fe40000010000 */
[----:B------:R-:W-:Y:S04]  /*ab30*/  MUFU.EX2 R234, R207 ;  /* 0x000000cf00ea7308 */ /* 0x000fe80000000800 */
[C---:B------:R-:W-:Y:S01]  /*ab40*/  HMMA.16816.F32 R120, R192.reuse, R132, R120 ;  /* 0x00000084c078723c */ /* 0x040fe20000001878 */
[----:B------:R-:W-:Y:S06]  /*ab50*/  LDSM.16.MT88.4 R216, [R238+0x3900] ;  /* 0x00390000eed8783b */ /* 0x000fec0000004200 */
[----:B------:R-:W-:Y:S01]  /*ab60*/  F2FP.PACK_AB R132, R167, R161 ;  /* 0x000000a1a784723e */ /* 0x000fe200000000ff */
[-C--:B------:R-:W-:Y:S01]  /*ab70*/  HMMA.16816.F32 R124, R192, R134.reuse, R124 ;  /* 0x00000086c07c723c */ /* 0x080fe2000000187c */
[----:B------:R-:W-:Y:S01]  /*ab80*/  F2FP.PACK_AB R133, R168, R162 ;  /* 0x000000a2a885723e */ /* 0x000fe200000000ff */
[----:B------:R-:W-:Y:S06]  /*ab90*/  MUFU.EX2 R192, R152 ;  /* 0x0000009800c07308 */ /* 0x000fec0000000800 */
[----:B------:R-:W-:Y:S04]  /*aba0*/  HMMA.16816.F32 R128, R188, R134, R128 ;  /* 0x00000086bc80723c */ /* 0x000fe80000001880 */
[----:B------:R-:W-:Y:S03]  /*abb0*/  MUFU.EX2 R188, R153 ;  /* 0x0000009900bc7308 */ /* 0x000fe60000000800 */
[----:B------:R-:W-:Y:S02]  /*abc0*/  F2FP.PACK_AB R134, R172, R169 ;  /* 0x000000a9ac86723e */ /* 0x000fe400000000ff */
[----:B------:R-:W-:Y:S05]  /*abd0*/  F2FP.PACK_AB R135, R171, R174 ;  /* 0x000000aeab87723e */ /* 0x000fea00000000ff */
[----:B------:R4:W-:Y:S02]  /*abe0*/  MUFU.EX2 R191, R232 ;  /* 0x000000e800bf7308 */ /* 0x0009e40000000800 */
[-C--:B------:R-:W-:Y:S08]  /*abf0*/  HMMA.16816.F32 R4, R132, R136.reuse, R4 ;  /* 0x000000888404723c */ /* 0x080ff00000001804 */
[C---:B------:R-:W-:Y:S01]  /*ac00*/  HMMA.16816.F32 R8, R140.reuse, R136, R8 ;  /* 0x000000888c08723c */ /* 0x040fe20000001808 */
[----:B------:R1:W-:Y:S07]  /*ac10*/  MUFU.EX2 R189, R157 ;  /* 0x0000009d00bd7308 */ /* 0x0003ee0000000800 */
[-C--:B------:R-:W-:Y:S03]  /*ac20*/  HMMA.16816.F32 R12, R140, R138.reuse, R12 ;  /* 0x0000008a8c0c723c */ /* 0x080fe6000000180c */
[----:B------:R2:W-:Y:S01]  /*ac30*/  MUFU.EX2 R190, R235 ;  /* 0x000000eb00be7308 */ /* 0x0005e20000000800 */
[----:B----4-:R-:W-:Y:S01]  /*ac40*/  MOV R232, R159 ;  /* 0x0000009f00e87202 */ /* 0x010fe20000000f00 */
[----:B------:R-:W-:Y:S03]  /*ac50*/  IMAD.MOV.U32 R159, RZ, RZ, R200 ;  /* 0x000000ffff9f7224 */ /* 0x000fe600078e00c8 */
[C---:B------:R-:W-:Y:S01]  /*ac60*/  HMMA.16816.F32 R16, R132.reuse, R138, R16 ;  /* 0x0000008a8410723c */ /* 0x040fe20000001810 */
[----:B------:R-:W4:Y:S03]  /*ac70*/  LDSM.16.MT88.4 R136, [R239+0x900] ;  /* 0x00090000ef88783b */ /* 0x000f260000004200 */
[----:B------:R-:W-:Y:S01]  /*ac80*/  FADD.FTZ R0, R232, R0 ;  /* 0x00000000e8007221 */ /* 0x000fe20000010000 */
[----:B------:R-:W4:Y:S03]  /*ac90*/  MUFU.EX2 R193, R179 ;  /* 0x000000b300c17308 */ /* 0x000f260000000800 */
[-C--:B---3--:R-:W-:Y:S01]  /*aca0*/  HMMA.16816.F32 R20, R132, R144.reuse, R20 ;  /* 0x000000908414723c */ /* 0x088fe20000001814 */
[----:B-1----:R-:W-:Y:S03]  /*acb0*/  MOV R157, R177 ;  /* 0x000000b1009d7202 */ /* 0x002fe60000000f00 */
[----:B------:R-:W-:Y:S03]  /*acc0*/  IMAD.MOV.U32 R177, RZ, RZ, R176 ;  /* 0x000000ffffb17224 */ /* 0x000fe600078e00b0 */
[----:B------:R1:W-:Y:S01]  /*acd0*/  MUFU.EX2 R179, R154 ;  /* 0x0000009a00b37308 */ /* 0x0003e20000000800 */
[C---:B------:R-:W-:Y:S01]  /*ace0*/  HMMA.16816.F32 R24, R140.reuse, R144, R24 ;  /* 0x000000908c18723c */ /* 0x040fe20000001818 */
[----:B--2---:R-:W-:Y:S03]  /*acf0*/  MOV R235, R158 ;  /* 0x0000009e00eb7202 */ /* 0x004fe60000000f00 */
[----:B------:R-:W-:Y:S04]  /*ad00*/  MOV R158, R155 ;  /* 0x0000009b009e7202 */ /* 0x000fe80000000f00 */
[-C--:B------:R-:W-:Y:S01]  /*ad10*/  HMMA.16816.F32 R28, R140, R146.reuse, R28 ;  /* 0x000000928c1c723c */ /* 0x080fe2000000181c */
[----:B------:R-:W-:Y:S07]  /*ad20*/  MUFU.EX2 R176, R156 ;  /* 0x0000009c00b07308 */ /* 0x000fee0000000800 */
[C---:B------:R-:W-:Y:S01]  /*ad30*/  HMMA.16816.F32 R32, R132.reuse, R146, R32 ;  /* 0x000000928420723c */ /* 0x040fe20000001820 */
[----:B------:R-:W2:Y:S02]  /*ad40*/  LDSM.16.MT88.4 R144, [R237+0x2900] ;  /* 0x00290000ed90783b */ /* 0x000ea40000004200 */
[----:B------:R-:W-:Y:S05]  /*ad50*/  MUFU.EX2 R177, R177 ;  /* 0x000000b100b17308 */ /* 0x000fea0000000800 */
[-C--:B------:R-:W-:Y:S01]  /*ad60*/  HMMA.16816.F32 R36, R132, R148.reuse, R36 ;  /* 0x000000948424723c */ /* 0x080fe20000001824 */
[----:B-1----:R-:W-:Y:S04]  /*ad70*/  LDSM.16.MT88.4 R152, [R238+0x1100] ;  /* 0x00110000ee98783b */ /* 0x002fe80000004200 */
[----:B------:R-:W-:Y:S03]  /*ad80*/  MUFU.EX2 R195, R230 ;  /* 0x000000e600c37308 */ /* 0x000fe60000000800 */
[C---:B------:R-:W-:Y:S07]  /*ad90*/  HMMA.16816.F32 R40, R140.reuse, R148, R40 ;  /* 0x000000948c28723c */ /* 0x040fee0000001828 */
[----:B------:R-:W-:Y:S01]  /*ada0*/  MUFU.EX2 R230, R197 ;  /* 0x000000c500e67308 */ /* 0x000fe20000000800 */
[-C--:B------:R-:W-:Y:S08]  /*adb0*/  HMMA.16816.F32 R44, R140, R150.reuse, R44 ;  /* 0x000000968c2c723c */ /* 0x080ff0000000182c */
[C---:B------:R-:W-:Y:S01]  /*adc0*/  HMMA.16816.F32 R48, R132.reuse, R150, R48 ;  /* 0x000000968430723c */ /* 0x040fe20000001830 */
[----:B------:R-:W1:Y:S01]  /*add0*/  LDSM.16.MT88.4 R148, [R238+0x2900] ;  /* 0x00290000ee94783b */ /* 0x000e620000004200 */
[----:B------:R-:W-:Y:S06]  /*ade0*/  MUFU.EX2 R194, R231 ;  /* 0x000000e700c27308 */ /* 0x000fec0000000800 */
[-C--:B----4-:R-:W-:Y:S04]  /*adf0*/  HMMA.16816.F32 R52, R132, R136.reuse, R52 ;  /* 0x000000888434723c */ /* 0x090fe80000001834 */
[----:B------:R-:W-:Y:S04]  /*ae00*/  MUFU.EX2 R231, R206 ;  /* 0x000000ce00e77308 */ /* 0x000fe80000000800 */
[C---:B------:R-:W-:Y:S06]  /*ae10*/  HMMA.16816.F32 R56, R140.reuse, R136, R56 ;  /* 0x000000888c38723c */ /* 0x040fec0000001838 */
[----:B------:R3:W4:Y:S02]  /*ae20*/  MUFU.EX2 R200, R3 ;  /* 0x0000000300c87308 */ /* 0x0007240000000800 */
[-C--:B------:R-:W-:Y:S08]  /*ae30*/  HMMA.16816.F32 R60, R140, R138.reuse, R60 ;  /* 0x0000008a8c3c723c */ /* 0x080ff0000000183c */
[C---:B------:R-:W-:Y:S01]  /*ae40*/  HMMA.16816.F32 R64, R132.reuse, R138, R64 ;  /* 0x0000008a8440723c */ /* 0x040fe20000001840 */
[----:B------:R-:W4:Y:S07]  /*ae50*/  LDSM.16.MT88.4 R136, [R240+0x2900] ;  /* 0x00290000f088783b */ /* 0x000f2e0000004200 */
[-C--:B--2---:R-:W-:Y:S01]  /*ae60*/  HMMA.16816.F32 R68, R132, R144.reuse, R68 ;  /* 0x000000908444723c */ /* 0x084fe20000001844 */
[----:B---3--:R-:W-:Y:S03]  /*ae70*/  FADD.FTZ R3, R198, R180 ;  /* 0x000000b4c6037221 */ /* 0x008fe60000010000 */
[----:B------:R-:W-:Y:S04]  /*ae80*/  MOV R198, R160 ;  /* 0x000000a000c67202 */ /* 0x000fe80000000f00 */
[C---:B------:R-:W-:Y:S01]  /*ae90*/  HMMA.16816.F32 R72, R140.reuse, R144, R72 ;  /* 0x000000908c48723c */ /* 0x040fe20000001848 */
[----:B------:R-:W-:Y:S01]  /*aea0*/  FADD.FTZ R160, R233, R2 ;  /* 0x00000002e9a07221 */ /* 0x000fe20000010000 */
[----:B------:R2:W-:Y:S02]  /*aeb0*/  MUFU.EX2 R180, R208 ;  /* 0x000000d000b47308 */ /* 0x0005e40000000800 */
[----:B------:R-:W-:Y:S02]  /*aec0*/  FADD.FTZ R2, R159, R0 ;  /* 0x000000009f027221 */ /* 0x000fe40000010000 */
[----:B------:R-:W-:Y:S02]  /*aed0*/  FADD.FTZ R164, R164, R3 ;  /* 0x00000003a4a47221 */ /* 0x000fe40000010000 */
[-C--:B------:R-:W-:Y:S01]  /*aee0*/  HMMA.16816.F32 R76, R140, R146.reuse, R76 ;  /* 0x000000928c4c723c */ /* 0x080fe2000000184c */
[----:B------:R-:W-:Y:S02]  /*aef0*/  FADD.FTZ R3, R236, R160 ;  /* 0x000000a0ec037221 */ /* 0x000fe40000010000 */
[----:B------:R3:W5:Y:S01]  /*af00*/  LDL.LU R236, [R1+0x5c] ;  /* 0x00005c0001ec7983 */ /* 0x0007620000300800 */
[----:B------:R-:W-:Y:S01]  /*af10*/  MUFU.EX2 R233, R199 ;  /* 0x000000c700e97308 */ /* 0x000fe20000000800 */
[----:B------:R-:W-:Y:S02]  /*af20*/  FADD.FTZ R2, R161, R2 ;  /* 0x00000002a1027221 */ /* 0x000fe40000010000 */
[----:B------:R-:W-:Y:S01]  /*af30*/  FADD.FTZ R3, R165, R3 ;  /* 0x00000003a5037221 */ /* 0x000fe20000010000 */
[C---:B------:R-:W-:Y:S01]  /*af40*/  HMMA.16816.F32 R80, R132.reuse, R146, R80 ;  /* 0x000000928450723c */ /* 0x040fe20000001850 */
[----:B------:R-:W3:Y:S03]  /*af50*/  LDSM.16.MT88.4 R144, [R239+0x2900] ;  /* 0x00290000ef90783b */ /* 0x000ee60000004200 */
[----:B------:R-:W-:Y:S02]  /*af60*/  FADD.FTZ R2, R167, R2 ;  /* 0x00000002a7027221 */ /* 0x000fe40000010000 */
[----:B------:R4:W-:Y:S02]  /*af70*/  MUFU.EX2 R232, R198 ;  /* 0x000000c600e87308 */ /* 0x0009e40000000800 */
[-C--:B-1----:R-:W-:Y:S01]  /*af80*/  HMMA.16816.F32 R84, R132, R148.reuse, R84 ;  /* 0x000000948454723c */ /* 0x082fe20000001854 */
[----:B--2---:R-:W-:Y:S07]  /*af90*/  F2FP.PACK_AB R208, R226, R227 ;  /* 0x000000e3e2d0723e */ /* 0x004fee00000000ff */
[C---:B------:R-:W-:Y:S08]  /*afa0*/  HMMA.16816.F32 R88, R140.reuse, R148, R88 ;  /* 0x000000948c58723c */ /* 0x040ff00000001858 */
[-C--:B------:R-:W-:Y:S01]  /*afb0*/  HMMA.16816.F32 R92, R140, R150.reuse, R92 ;  /* 0x000000968c5c723c */ /* 0x080fe2000000185c */
[----:B----4-:R-:W-:Y:S07]  /*afc0*/  LDSM.16.MT88.4 R196, [R237+0x1900] ;  /* 0x00190000edc4783b */ /* 0x010fee0000004200 */
[C---:B------:R-:W-:Y:S01]  /*afd0*/  HMMA.16816.F32 R96, R132.reuse, R150, R96 ;  /* 0x000000968460723c */ /* 0x040fe20000001860 */
[----:B------:R-:W1:Y:S07]  /*afe0*/  LDSM.16.MT88.4 R148, [R237+0x1100] ;  /* 0x00110000ed94783b */ /* 0x000e6e0000004200 */
[-C--:B------:R-:W-:Y:S08]  /*aff0*/  HMMA.16816.F32 R100, R132, R136.reuse, R100 ;  /* 0x000000888464723c */ /* 0x080ff00000001864 */
[C---:B------:R-:W-:Y:S07]  /*b000*/  HMMA.16816.F32 R104, R140.reuse, R136, R104 ;  /* 0x000000888c68723c */ /* 0x040fee0000001868 */
[----:B------:R-:W-:Y:S01]  /*b010*/  FADD.FTZ R136, R235, R181 ;  /* 0x000000b5eb887221 */ /* 0x000fe20000010000 */
[-C--:B------:R-:W-:Y:S01]  /*b020*/  HMMA.16816.F32 R108, R140, R138.reuse, R108 ;  /* 0x0000008a8c6c723c */ /* 0x080fe2000000186c */
[----:B------:R2:W-:Y:S03]  /*b030*/  MUFU.EX2 R235, R157 ;  /* 0x0000009d00eb7308 */ /* 0x0005e60000000800 */
[----:B------:R-:W-:Y:S01]  /*b040*/  FADD.FTZ R0, R158, R136 ;  /* 0x000000889e007221 */ /* 0x000fe20000010000 */
[----:B------:R-:W-:Y:S02]  /*b050*/  F2FP.PACK_AB R136, R193, R201 ;  /* 0x000000c9c188723e */ /* 0x000fe400000000ff */
[----:B------:R-:W-:Y:S01]  /*b060*/  F2FP.PACK_AB R137, R192, R200 ;  /* 0x000000c8c089723e */ /* 0x000fe200000000ff */
[C---:B------:R-:W-:Y:S01]  /*b070*/  HMMA.16816.F32 R112, R132.reuse, R138, R112 ;  /* 0x0000008a8470723c */ /* 0x040fe20000001870 */
[----:B------:R-:W-:Y:S02]  /*b080*/  FADD.FTZ R0, R162, R0 ;  /* 0x00000000a2007221 */ /* 0x000fe40000010000 */
[----:B------:R-:W4:Y:S02]  /*b090*/  MUFU.EX2 R181, R214 ;  /* 0x000000d600b57308 */ /* 0x000f240000000800 */
[----:B------:R-:W-:Y:S02]  /*b0a0*/  FADD.FTZ R0, R168, R0 ;  /* 0x00000000a8007221 */ /* 0x000fe40000010000 */
[----:B------:R-:W-:Y:S01]  /*b0b0*/  F2FP.PACK_AB R138, R179, R189 ;  /* 0x000000bdb38a723e */ /* 0x000fe200000000ff */
[-C--:B---3--:R-:W-:Y:S01]  /*b0c0*/  HMMA.16816.F32 R116, R132, R144.reuse, R116 ;  /* 0x000000908474723c */ /* 0x088fe20000001874 */
[----:B------:R-:W-:Y:S07]  /*b0d0*/  F2FP.PACK_AB R139, R176, R188 ;  /* 0x000000bcb08b723e */ /* 0x000fee00000000ff */
[C---:B------:R-:W-:Y:S01]  /*b0e0*/  HMMA.16816.F32 R120, R140.reuse, R144, R120 ;  /* 0x000000908c78723c */ /* 0x040fe20000001878 */
[----:B--2---:R-:W-:Y:S07]  /*b0f0*/  LDSM.16.MT88.4 R156, [R238+0x3100] ;  /* 0x00310000ee9c783b */ /* 0x004fee0000004200 */
[-C--:B------:R-:W-:Y:S01]  /*b100*/  HMMA.16816.F32 R124, R140, R146.reuse, R124 ;  /* 0x000000928c7c723c */ /* 0x080fe2000000187c */
[----:B------:R-:W2:Y:S03]  /*b110*/  LDSM.16.MT88.4 R140, [R240+0x1100] ;  /* 0x00110000f08c783b */ /* 0x000ea60000004200 */
[----:B----4-:R-:W-:Y:S04]  /*b120*/  F2FP.PACK_AB R211, R180, R181 ;  /* 0x000000b5b4d3723e */ /* 0x010fe800000000ff */
[----:B------:R-:W-:Y:S01]  /*b130*/  HMMA.16816.F32 R128, R132, R146, R128 ;  /* 0x000000928480723c */ /* 0x000fe20000001880 */
[----:B------:R-:W3:Y:S06]  /*b140*/  LDSM.16.MT88.4 R144, [R239+0x1100] ;  /* 0x00110000ef90783b */ /* 0x000eec0000004200 */
[----:B------:R-:W-:Y:S02]  /*b150*/  F2FP.PACK_AB R134, R163, R191 ;  /* 0x000000bfa386723e */ /* 0x000fe400000000ff */
[----:B------:R-:W-:Y:S01]  /*b160*/  F2FP.PACK_AB R135, R178, R190 ;  /* 0x000000beb287723e */ /* 0x000fe200000000ff */
[----:B------:R-:W-:Y:S02]  /*b170*/  LDSM.16.MT88.4 R212, [R237+0x3900] ;  /* 0x00390000edd4783b */ /* 0x000fe40000004200 */
[----:B------:R-:W-:Y:S02]  /*b180*/  F2FP.PACK_AB R132, R195, R203 ;  /* 0x000000cbc384723e */ /* 0x000fe400000000ff */
[-C--:B------:R-:W-:Y:S07]  /*b190*/  F2FP.PACK_AB R133, R194, R202.reuse ;  /* 0x000000cac285723e */ /* 0x080fee00000000ff */
        /* <DEDUP_REMOVED lines=22> */
[----:B------:R-:W-:Y:S01]  /*b300*/  MOV R149, R205 ;  /* 0x000000cd00957202 */ /* 0x000fe20000000f00 */
[-C--:B------:R-:W-:Y:S01]  /*b310*/  HMMA.16816.F32 R76, R136, R150.reuse, R76 ;  /* 0x00000096884c723c */ /* 0x080fe2000000184c */
[----:B------:R-:W-:Y:S07]  /*b320*/  IMAD.MOV.U32 R148, RZ, RZ, R204 ;  /* 0x000000ffff947224 */ /* 0x000fee00078e00cc */
[C---:B------:R-:W-:Y:S07]  /*b330*/  HMMA.16816.F32 R80, R132.reuse, R150, R80 ;  /* 0x000000968450723c */ /* 0x040fee0000001850 */
[----:B------:R-:W-:Y:S01]  /*b340*/  MOV R151, R203 ;  /* 0x000000cb00977202 */ /* 0x000fe20000000f00 */
[-C--:B------:R-:W-:Y:S01]  /*b350*/  HMMA.16816.F32 R84, R132, R156.reuse, R84 ;  /* 0x0000009c8454723c */ /* 0x080fe20000001854 */
[----:B------:R-:W-:Y:S07]  /*b360*/  MOV R150, R202 ;  /* 0x000000ca00967202 */ /* 0x000fee0000000f00 */
[C---:B------:R-:W-:Y:S07]  /*b370*/  HMMA.16816.F32 R88, R136.reuse, R156, R88 ;  /* 0x0000009c8858723c */ /* 0x040fee0000001858 */
[----:B------:R-:W-:Y:S01]  /*b380*/  IMAD.MOV.U32 R157, RZ, RZ, R201 ;  /* 0x000000ffff9d7224 */ /* 0x000fe200078e00c9 */
[-C--:B------:R-:W-:Y:S01]  /*b390*/  HMMA.16816.F32 R92, R136, R158.reuse, R92 ;  /* 0x0000009e885c723c */ /* 0x080fe2000000185c */
[----:B------:R-:W-:Y:S07]  /*b3a0*/  MOV R156, R200 ;  /* 0x000000c8009c7202 */ /* 0x000fee0000000f00 */
[C---:B------:R-:W-:Y:S07]  /*b3b0*/  HMMA.16816.F32 R96, R132.reuse, R158, R96 ;  /* 0x0000009e8460723c */ /* 0x040fee0000001860 */
[----:B------:R-:W-:Y:S01]  /*b3c0*/  MOV R159, R195 ;  /* 0x000000c3009f7202 */ /* 0x000fe20000000f00 */
[-C--:B----4-:R-:W-:Y:S01]  /*b3d0*/  HMMA.16816.F32 R100, R132, R152.reuse, R100 ;  /* 0x000000988464723c */ /* 0x090fe20000001864 */
[----:B------:R-:W-:Y:S07]  /*b3e0*/  IMAD.MOV.U32 R158, RZ, RZ, R194 ;  /* 0x000000ffff9e7224 */ /* 0x000fee00078e00c2 */
[C---:B------:R-:W-:Y:S07]  /*b3f0*/  HMMA.16816.F32 R104, R136.reuse, R152, R104 ;  /* 0x000000988868723c */ /* 0x040fee0000001868 */
[----:B------:R-:W-:Y:S01]  /*b400*/  MOV R153, R193 ;  /* 0x000000c100997202 */ /* 0x000fe20000000f00 */
[-C--:B------:R-:W-:Y:S01]  /*b410*/  HMMA.16816.F32 R108, R136, R154.reuse, R108 ;  /* 0x0000009a886c723c */ /* 0x080fe2000000186c */
[----:B------:R-:W-:Y:S07]  /*b420*/  MOV R152, R192 ;  /* 0x000000c000987202 */ /* 0x000fee0000000f00 */
[C---:B------:R-:W-:Y:S07]  /*b430*/  HMMA.16816.F32 R112, R132.reuse, R154, R112 ;  /* 0x0000009a8470723c */ /* 0x040fee0000001870 */
[----:B------:R-:W-:Y:S01]  /*b440*/  IMAD.MOV.U32 R155, RZ, RZ, R191 ;  /* 0x000000ffff9b7224 */ /* 0x000fe200078e00bf */
[-C--:B--2---:R-:W-:Y:S01]  /*b450*/  HMMA.16816.F32 R116, R132, R140.reuse, R116 ;  /* 0x0000008c8474723c */ /* 0x084fe20000001874 */
[----:B------:R-:W-:Y:S03]  /*b460*/  F2FP.PACK_AB R191, R228, R230 ;  /* 0x000000e6e4bf723e */ /* 0x000fe600000000ff */
[----:B------:R-:W-:Y:S02]  /*b470*/  MOV R154, R190 ;  /* 0x000000be009a7202 */ /* 0x000fe40000000f00 */
[----:B------:R-:W-:Y:S02]  /*b480*/  F2FP.PACK_AB R190, R231, R234 ;  /* 0x000000eae7be723e */ /* 0x000fe400000000ff */
[C---:B------:R-:W-:Y:S07]  /*b490*/  HMMA.16816.F32 R120, R136.reuse, R140, R120 ;  /* 0x0000008c8878723c */ /* 0x040fee0000001878 */
[----:B------:R-:W-:Y:S01]  /*b4a0*/  MOV R141, R189 ;  /* 0x000000bd008d7202 */ /* 0x000fe20000000f00 */
[-C--:B------:R-:W-:Y:S01]  /*b4b0*/  HMMA.16816.F32 R124, R136, R142.reuse, R124 ;  /* 0x0000008e887c723c */ /* 0x080fe2000000187c */
[----:B------:R-:W-:Y:S03]  /*b4c0*/  F2FP.PACK_AB R189, R232, R233 ;  /* 0x000000e9e8bd723e */ /* 0x000fe600000000ff */
[----:B------:R-:W-:Y:S03]  /*b4d0*/  IMAD.MOV.U32 R140, RZ, RZ, R188 ;  /* 0x000000ffff8c7224 */ /* 0x000fe600078e00bc */
[----:B------:R-:W-:Y:S01]  /*b4e0*/  FADD.FTZ R136, R166, R164 ;  /* 0x000000a4a6887221 */ /* 0x000fe20000010000 */
[----:B------:R-:W-:Y:S01]  /*b4f0*/  HMMA.16816.F32 R128, R132, R142, R128 ;  /* 0x0000008e8480723c */ /* 0x000fe20000001880 */
[----:B------:R-:W-:Y:S03]  /*b500*/  MOV R166, R177 ;  /* 0x000000b100a67202 */ /* 0x000fe60000000f00 */
[----:B------:R-:W-:Y:S01]  /*b510*/  IMAD.MOV.U32 R139, RZ, RZ, R163 ;  /* 0x000000ffff8b7224 */ /* 0x000fe200078e00a3 */
[----:B------:R-:W-:Y:S01]  /*b520*/  F2FP.PACK_AB R188, R235, R166 ;  /* 0x000000a6ebbc723e */ /* 0x000fe200000000ff */
[----:B------:R-:W1:Y:S01]  /*b530*/  LDSM.16.MT88.4 R160, [R240+0x1900] ;  /* 0x00190000f0a0783b */ /* 0x000e620000004200 */
[----:B------:R-:W-:Y:S01]  /*b540*/  MOV R138, R178 ;  /* 0x000000b2008a7202 */ /* 0x000fe20000000f00 */
[----:B------:R-:W-:Y:S01]  /*b550*/  FADD.FTZ R229, R229, R136 ;  /* 0x00000088e5e57221 */ /* 0x000fe20000010000 */
[----:B------:R-:W-:Y:S03]  /*b560*/  MOV R137, R179 ;  /* 0x000000b300897202 */ /* 0x000fe60000000f00 */
[-C--:B------:R-:W-:Y:S01]  /*b570*/  HMMA.16816.F32 R192, R188, R196.reuse, R4 ;  /* 0x000000c4bcc0723c */ /* 0x080fe20000001804 */
[----:B------:R-:W-:Y:S01]  /*b580*/  MOV R164, R176 ;  /* 0x000000b000a47202 */ /* 0x000fe20000000f00 */
[----:B------:R-:W-:Y:S06]  /*b590*/  LDSM.16.MT88.4 R4, [R239+0x3900] ;  /* 0x00390000ef04783b */ /* 0x000fec0000004200 */
[C---:B------:R-:W-:Y:S02]  /*b5a0*/  HMMA.16816.F32 R200, R208.reuse, R196, R8 ;  /* 0x000000c4d0c8723c */ /* 0x040fe40000001808 */
[----:B------:R-:W2:Y:S05]  /*b5b0*/  LDSM.16.MT88.4 R176, [R239+0x1900] ;  /* 0x00190000efb0783b */ /* 0x000eaa0000004200 */
[----:B------:R-:W-:Y:S01]  /*b5c0*/  MOV R9, R151 ;  /* 0x0000009700097202 */ /* 0x000fe20000000f00 */
[-C--:B------:R-:W-:Y:S01]  /*b5d0*/  HMMA.16816.F32 R204, R208, R198.reuse, R12 ;  /* 0x000000c6d0cc723c */ /* 0x080fe2000000180c */
[----:B------:R-:W-:Y:S03]  /*b5e0*/  IMAD.MOV.U32 R8, RZ, RZ, R150 ;  /* 0x000000ffff087224 */ /* 0x000fe600078e0096 */
[----:B------:R-:W-:Y:S01]  /*b5f0*/  IMAD.MOV.U32 R10, RZ, RZ, R149 ;  /* 0x000000ffff0a7224 */ /* 0x000fe200078e0095 */
[----:B------:R-:W-:Y:S02]  /*b600*/  MOV R11, R148 ;  /* 0x00000094000b7202 */ /* 0x000fe40000000f00 */
[----:B------:R-:W-:Y:S01]  /*b610*/  MOV R13, R137 ;  /* 0x00000089000d7202 */ /* 0x000fe20000000f00 */
[C---:B------:R-:W-:Y:S01]  /*b620*/  HMMA.16816.F32 R196, R188.reuse, R198, R16 ;  /* 0x000000c6bcc4723c */ /* 0x040fe20000001810 */
[----:B------:R-:W-:Y:S03]  /*b630*/  IMAD.MOV.U32 R15, RZ, RZ, R166 ;  /* 0x000000ffff0f7224 */ /* 0x000fe600078e00a6 */
[----:B------:R-:W-:Y:S01]  /*b640*/  IMAD.MOV.U32 R12, RZ, RZ, R138 ;  /* 0x000000ffff0c7224 */ /* 0x000fe200078e008a */
[----:B------:R-:W-:Y:S01]  /*b650*/  MOV R14, R164 ;  /* 0x000000a4000e7202 */ /* 0x000fe20000000f00 */
[----:B------:R-:W-:Y:S01]  /*b660*/  FADD.FTZ R11, R11, R229 ;  /* 0x000000e50b0b7221 */ /* 0x000fe20000010000 */
[----:B------:R-:W-:Y:S01]  /*b670*/  MOV R19, R139 ;  /* 0x0000008b00137202 */ /* 0x000fe20000000f00 */
[-C--:B---3--:R-:W-:Y:S01]  /*b680*/  HMMA.16816.F32 R132, R188, R144.reuse, R20 ;  /* 0x00000090bc84723c */ /* 0x088fe20000001814 */
[----:B------:R-:W-:Y:S03]  /*b690*/  MOV R18, R140 ;  /* 0x0000008c00127202 */ /* 0x000fe60000000f00 */
[----:B------:R-:W-:Y:S01]  /*b6a0*/  IMAD.MOV.U32 R17, RZ, RZ, R141 ;  /* 0x000000ffff117224 */ /* 0x000fe200078e008d */
[----:B------:R-:W-:Y:S02]  /*b6b0*/  MOV R16, R154 ;  /* 0x0000009a00107202 */ /* 0x000fe40000000f00 */
[----:B------:R-:W-:Y:S01]  /*b6c0*/  MOV R23, R155 ;  /* 0x0000009b00177202 */ /* 0x000fe20000000f00 */
[C---:B------:R-:W-:Y:S01]  /*b6d0*/  HMMA.16816.F32 R136, R208.reuse, R144, R24 ;  /* 0x00000090d088723c */ /* 0x040fe20000001818 */
[----:B------:R-:W-:Y:S03]  /*b6e0*/  IMAD.MOV.U32 R22, RZ, RZ, R152 ;  /* 0x000000ffff167224 */ /* 0x000fe600078e0098 */
[----:B------:R-:W-:Y:S02]  /*b6f0*/  MOV R21, R153 ;  /* 0x0000009900157202 */ /* 0x000fe40000000f00 */
[----:B------:R-:W-:Y:S01]  /*b700*/  MOV R20, R158 ;  /* 0x0000009e00147202 */ /* 0x000fe20000000f00 */
[----:B------:R-:W-:Y:S01]  /*b710*/  IMAD.MOV.U32 R27, RZ, RZ, R159 ;  /* 0x000000ffff1b7224 */ /* 0x000fe200078e009f */
[-C--:B------:R-:W-:Y:S01]  /*b720*/  HMMA.16816.F32 R140, R208, R146.reuse, R28 ;  /* 0x00000092d08c723c */ /* 0x080fe2000000181c */
[----:B------:R-:W-:Y:S03]  /*b730*/  MOV R26, R156 ;  /* 0x0000009c001a7202 */ /* 0x000fe60000000f00 */
[----:B------:R-:W-:Y:S02]  /*b740*/  MOV R25, R157 ;  /* 0x0000009d00197202 */ /* 0x000fe40000000f00 */
[----:B------:R-:W-:Y:S01]  /*b750*/  MOV R24, R175 ;  /* 0x000000af00187202 */ /* 0x000fe20000000f00 */
[----:B------:R-:W-:Y:S01]  /*b760*/  IMAD.MOV.U32 R29, RZ, RZ, R173 ;  /* 0x000000ffff1d7224 */ /* 0x000fe200078e00ad */
[C---:B------:R-:W-:Y:S01]  /*b770*/  HMMA.16816.F32 R144, R188.reuse, R146, R32 ;  /* 0x00000092bc90723c */ /* 0x040fe20000001820 */
[----:B------:R-:W-:Y:S03]  /*b780*/  MOV R31, R171 ;  /* 0x000000ab001f7202 */ /* 0x000fe60000000f00 */
[----:B------:R-:W-:Y:S01]  /*b790*/  FADD.FTZ R11, R24, R11 ;  /* 0x0000000b180b7221 */ /* 0x000fe20000010000 */
[----:B------:R-:W-:Y:S02]  /*b7a0*/  MOV R30, R172 ;  /* 0x000000ac001e7202 */ /* 0x000fe40000000f00 */
[----:B------:R-:W-:Y:S01]  /*b7b0*/  IMAD.MOV.U32 R34, RZ, RZ, R170 ;  /* 0x000000ffff227224 */ /* 0x000fe200078e00aa */
[-C--:B-1----:R-:W-:Y:S01]  /*b7c0*/  HMMA.16816.F32 R148, R188, R160.reuse, R36 ;  /* 0x000000a0bc94723c */ /* 0x082fe20000001824 */
[----:B------:R-:W-:Y:S03]  /*b7d0*/  MOV R35, R169 ;  /* 0x000000a900237202 */ /* 0x000fe60000000f00 */
[----:B------:R-:W-:Y:S01]  /*b7e0*/  FADD.FTZ R3, R34, R3 ;  /* 0x0000000322037221 */ /* 0x000fe20000010000 */
[----:B------:R-:W-:Y:S01]  /*b7f0*/  MOV R28, R174 ;  /* 0x000000ae001c7202 */ /* 0x000fe20000000f00 */
        /* <DEDUP_REMOVED lines=12> */
[-C--:B--2---:R-:W-:Y:S01]  /*b8c0*/  HMMA.16816.F32 R164, R188, R176.reuse, R52 ;  /* 0x000000b0bca4723c */ /* 0x084fe20000001834 */
        /* <DEDUP_REMOVED lines=46> */
[----:B------:R-:W-:Y:S01]  /*bbb0*/  FADD.FTZ R0, R224, R5 ;  /* 0x00000005e0007221 */ /* 0x000fe20000010000 */
[----:B------:R-:W-:Y:S01]  /*bbc0*/  MOV R187, R184 ;  /* 0x000000b800bb7202 */ /* 0x000fe20000000f00 */
[----:B------:R-:W-:Y:S01]  /*bbd0*/  FADD.FTZ R2, R183, R2 ;  /* 0x00000002b7027221 */ /* 0x000fe20000010000 */
[----:B------:R1:W-:Y:S01]  /*bbe0*/  STL [R1+0x40], R3 ;  /* 0x0000400301007387 */ /* 0x0003e20000100800 */
[----:B------:R-:W-:Y:S02]  /*bbf0*/  FADD.FTZ R0, R181, R0 ;  /* 0x00000000b5007221 */ /* 0x000fe40000010000 */
[----:B------:R-:W-:Y:S01]  /*bc00*/  IMAD.MOV.U32 R181, RZ, RZ, R185 ;  /* 0x000000ffffb57224 */ /* 0x000fe200078e00b9 */
[----:B------:R1:W-:Y:S01]  /*bc10*/  STL [R1+0x14], R2 ;  /* 0x0000140201007387 */ /* 0x0003e20000100800 */
[----:B------:R-:W-:Y:S01]  /*bc20*/  FADD.FTZ R0, R180, R0 ;  /* 0x00000000b4007221 */ /* 0x000fe20000010000 */
[----:B------:R-:W-:Y:S04]  /*bc30*/  MOV R180, R186 ;  /* 0x000000ba00b47202 */ /* 0x000fe80000000f00 */
[----:B------:R1:W-:Y:S01]  /*bc40*/  STL [R1+0x10], R0 ;  /* 0x0000100001007387 */ /* 0x0003e20000100800 */
[----:B------:R-:W-:-:S05]  /*bc50*/  @P0 BRA `(.L_x_3960) ;  /* 0xffffb3b000000947 */ /* 0x000fca000383ffff */
.L_x_3957:
[----:B--2---:R-:W-:-:S13]  /*bc60*/  ISETP.LE.AND P0, PT, RZ, UR10, PT ;  /* 0x0000000aff007c0c */ /* 0x004fda000bf03270 */
[----:B------:R-:W-:Y:S05]  /*bc70*/  @!P0 BRA `(.L_x_3961) ;  /* 0x00003cf000008947 */ /* 0x000fea0003800000 */
[----:B-1----:R-:W2:Y:S01]  /*bc80*/  LDL.LU R2, [R1+0x38] ;  /* 0x0000380001027983 */ /* 0x002ea20000300800 */
        /* <DEDUP_REMOVED lines=10> */
[----:B------:R-:W-:Y:S01]  /*bd30*/  IMAD.SHL.U32 R228, R2, 0x2, RZ ;  /* 0x0000000202e47824 */ /* 0x000fe200078e00ff */
[----:B------:R-:W-:Y:S05]  /*bd40*/  BRA `(.L_x_3962) ;  /* 0x0000040000007947 */ /* 0x000fea0003800000 */
.L_x_3964:
[----:B------:R-:W2:Y:S01]  /*bd50*/  LDL R2, [R1+0x3c] ;  /* 0x00003c0001027983 */ /* 0x000ea20000100800 */
[----:B------:R-:W-:Y:S01]  /*bd60*/  ULEA UR4, UR10, UR11, 0x6 ;  /* 0x0000000b0a047291 */ /* 0x000fe2000f8e303f */
[----:B------:R-:W-:Y:S02]  /*bd70*/  IMAD.MOV.U32 R186, RZ, RZ, RZ ;  /* 0x000000ffffba7224 */ /* 0x000fe400078e00ff */
[----:B------:R-:W3:Y:S03]  /*bd80*/  LDL R211, [R1+0x18] ;  /* 0x0000180001d37983 */ /* 0x000ee60000100800 */
[----:B------:R-:W-:Y:S05]  /*bd90*/  IMAD.U32 R181, RZ, RZ, UR4 ;  /* 0x00000004ffb57e24 */ /* 0x000fea000f8e00ff */
        /* <DEDUP_REMOVED lines=41> */
[----:B-----5:R-:W-:Y:S01]  /*c030*/  IMAD.X R185, R209, 0x1, R231, P0 ;  /* 0x00000001d1b97824 */ /* 0x020fe200000e06e7 */
[----:B------:R3:W-:Y:S01]  /*c040*/  LDGSTS.E.BYPASS.LTC128B.128 [R211+0x6100], [R186.64], !P5 ;  /* 0x06100000bad37fae */ /* 0x0007e2000e901d4e */
[----:B------:R-:W-:Y:S01]  /*c050*/  IADD3 R190, P0, R191, R230, RZ ;  /* 0x000000e6bfbe7210 */ /* 0x000fe20007f1e0ff */
[----:B------:R-:W-:Y:S02]  /*c060*/  IMAD.X R209, R209, 0x1, R229, P1 ;  /* 0x00000001d1d17824 */ /* 0x000fe400008e06e5 */
[----:B------:R4:W-:Y:S04]  /*c070*/  LDGSTS.E.BYPASS.LTC128B.128 [R211+0x4900], [R184.64], !P6 ;  /* 0x04900000b8d37fae */ /* 0x0009e8000f101d4e */
[----:B------:R1:W-:Y:S01]  /*c080*/  LDGSTS.E.BYPASS.LTC128B.128 [R211+0x6900], [R208.64], !P5 ;  /* 0x06900000d0d37fae */ /* 0x0003e2000e901d4e */
[----:B--2---:R-:W-:Y:S01]  /*c090*/  IADD3 R188, P2, R191, R228, RZ ;  /* 0x000000e4bfbc7210 */ /* 0x004fe20007f5e0ff */
[C-C-:B------:R-:W-:Y:S01]  /*c0a0*/  IMAD.X R191, R210.reuse, 0x1, R231.reuse, P0 ;  /* 0x00000001d2bf7824 */ /* 0x140fe200000e06e7 */
[C---:B---3--:R-:W-:Y:S04]  /*c0b0*/  IADD3 R186, P1, R181.reuse, R230, RZ ;  /* 0x000000e6b5ba7210 */ /* 0x048fe80007f3e0ff */
[----:B------:R2:W-:Y:S01]  /*c0c0*/  LDGSTS.E.BYPASS.LTC128B.128 [R211+0x5100], [R190.64], !P6 ;  /* 0x05100000bed37fae */ /* 0x0005e2000f101d4e */
[----:B------:R-:W-:Y:S02]  /*c0d0*/  IADD3.X R189, R210, R229, RZ, P2, !PT ;  /* 0x000000e5d2bd7210 */ /* 0x000fe400017fe4ff */
[----:B----4-:R-:W-:Y:S01]  /*c0e0*/  IADD3 R184, P0, R181, R228, RZ ;  /* 0x000000e4b5b87210 */ /* 0x010fe20007f1e0ff */
[C---:B-1----:R-:W-:Y:S02]  /*c0f0*/  IMAD.X R187, R2.reuse, 0x1, R231, P1 ;  /* 0x0000000102bb7824 */ /* 0x042fe400008e06e7 */
[----:B------:R2:W-:Y:S02]  /*c100*/  LDGSTS.E.BYPASS.LTC128B.128 [R211+0x7100], [R188.64], !P5 ;  /* 0x07100000bcd37fae */ /* 0x0005e4000e901d4e */
[----:B------:R-:W-:Y:S02]  /*c110*/  IMAD.X R185, R2, 0x1, R229, P0 ;  /* 0x0000000102b97824 */ /* 0x000fe400000e06e5 */
[----:B------:R2:W-:Y:S04]  /*c120*/  LDGSTS.E.BYPASS.LTC128B.128 [R211+0x5900], [R186.64], !P6 ;  /* 0x05900000bad37fae */ /* 0x0005e8000f101d4e */
[----:B------:R2:W-:Y:S01]  /*c130*/  LDGSTS.E.BYPASS.LTC128B.128 [R211+0x7900], [R184.64], !P5 ;  /* 0x07900000b8d37fae */ /* 0x0005e2000e901d4e */
[----:B------:R-:W-:-:S05]  /*c140*/  BRA `(.L_x_3963) ;  /* 0x00000eb000007947 */ /* 0x000fca0003800000 */
.L_x_3962:
[----:B------:R-:W2:Y:S01]  /*c150*/  LDL R4, [R1+0x30] ;  /* 0x0000300001047983 */ /* 0x000ea20000100800 */
[----:B------:R-:W-:Y:S04]  /*c160*/  DEPBAR.LE SB0, 0x0 ;  /* 0x000080000000791a */ /* 0x000fe80000000000 */
[----:B------:R-:W-:Y:S01]  /*c170*/  UISETP.GE.AND UP0, UPT, UR10, 0x1, UPT ;  /* 0x000000010a00788c */ /* 0x000fe2000bf06270 */
[----:B------:R-:W3:Y:S06]  /*c180*/  LDL R10, [R1+0x1c] ;  /* 0x00001c00010a7983 */ /* 0x000eec0000100800 */
[----:B------:R-:W4:Y:S06]  /*c190*/  LDL R40, [R1] ;  /* 0x0000000001287983 */ /* 0x000f2c0000100800 */
[----:B------:R-:W3:Y:S06]  /*c1a0*/  LDL R41, [R1+0x4] ;  /* 0x0000040001297983 */ /* 0x000eec0000100800 */
[----:B------:R-:W3:Y:S06]  /*c1b0*/  LDL R28, [R1+0x8] ;  /* 0x00000800011c7983 */ /* 0x000eec0000100800 */
[----:B------:R-:W3:Y:S06]  /*c1c0*/  LDL R55, [R1+0x20] ;  /* 0x0000200001377983 */ /* 0x000eec0000100800 */
[----:B------:R-:W-:Y:S06]  /*c1d0*/  BAR.SYNC.DEFER_BLOCKING 0x0 ;  /* 0x0000000000007b1d */ /* 0x000fec0000010000 */
[----:B-----5:R-:W-:Y:S06]  /*c1e0*/  LDSM.16.M88.4 R64, [R243+0x8100] ;  /* 0x00810000f340783b */ /* 0x020fec0000000200 */
[----:B------:R-:W1:Y:S06]  /*c1f0*/  LDSM.16.M88.4 R16, [R236+0x4100] ;  /* 0x00410000ec10783b */ /* 0x000e6c0000000200 */
[----:B------:R-:W1:Y:S06]  /*c200*/  LDSM.16.M88.4 R60, [R243+0xa100] ;  /* 0x00a10000f33c783b */ /* 0x000e6c0000000200 */
[----:B------:R-:W1:Y:S06]  /*c210*/  LDSM.16.M88.4 R32, [R236+0x4900] ;  /* 0x00490000ec20783b */ /* 0x000e6c0000000200 */
[----:B------:R-:W-:Y:S06]  /*c220*/  LDSM.16.M88.4 R48, [R236+0x5100] ;  /* 0x00510000ec30783b */ /* 0x000fec0000000200 */
[----:B------:R-:W-:Y:S06]  /*c230*/  LDSM.16.M88.4 R184, [R236+0x5900] ;  /* 0x00590000ecb8783b */ /* 0x000fec0000000200 */
[----:B------:R-:W-:Y:S06]  /*c240*/  LDSM.16.M88.4 R188, [R245+0x8100] ;  /* 0x00810000f5bc783b */ /* 0x000fec0000000200 */
[----:B------:R-:W-:Y:S06]  /*c250*/  LDSM.16.M88.4 R208, [R247] ;  /* 0x00000000f7d0783b */ /* 0x000fec0000000200 */
[----:B------:R-:W-:Y:S01]  /*c260*/  LDSM.16.M88.4 R212, [R245+0xa100] ;  /* 0x00a10000f5d4783b */ /* 0x000fe20000000200 */
[----:B--2---:R-:W-:Y:S01]  /*c270*/  SHF.R.S32.HI R2, RZ, 0x1f, R4 ;  /* 0x0000001fff027819 */ /* 0x004fe20000011404 */
[----:B------:R-:W-:Y:S04]  /*c280*/  IMAD.WIDE.U32 R8, R4, c[0x0][0x208], RZ ;  /* 0x0000820004087a25 */ /* 0x000fe800078e00ff */
[----:B------:R-:W-:Y:S04]  /*c290*/  IMAD R2, R2, c[0x0][0x208], RZ ;  /* 0x0000820002027a24 */ /* 0x000fe800078e02ff */
[----:B------:R-:W-:Y:S02]  /*c2a0*/  IMAD R2, R4, c[0x0][0x20c], R2 ;  /* 0x0000830004027a24 */ /* 0x000fe400078e0202 */
[-C--:B-1----:R-:W-:Y:S01]  /*c2b0*/  HMMA.16816.F32 R4, R64, R16.reuse, RZ ;  /* 0x000000104004723c */ /* 0x082fe200000018ff */
[----:B----4-:R-:W-:Y:S02]  /*c2c0*/  LDSM.16.M88.4 R224, [R40] ;  /* 0x0000000028e0783b */ /* 0x010fe40000000200 */
[----:B------:R-:W-:Y:S01]  /*c2d0*/  IMAD.IADD R9, R9, 0x1, R2 ;  /* 0x0000000109097824 */ /* 0x000fe200078e0202 */
[----:B---3--:R-:W-:Y:S03]  /*c2e0*/  SHF.R.S32.HI R2, RZ, 0x1f, R10 ;  /* 0x0000001fff027819 */ /* 0x008fe6000001140a */
[----:B------:R-:W-:Y:S01]  /*c2f0*/  IMAD.WIDE.U32 R12, R10, c[0x0][0x218], R8 ;  /* 0x000086000a0c7a25 */ /* 0x000fe200078e0008 */
[----:B------:R-:W-:Y:S04]  /*c300*/  LDSM.16.M88.4 R220, [R41] ;  /* 0x0000000029dc783b */ /* 0x000fe80000000200 */
[----:B------:R-:W-:Y:S02]  /*c310*/  IMAD R2, R2, c[0x0][0x218], RZ ;  /* 0x0000860002027a24 */ /* 0x000fe400078e02ff */
[----:B------:R-:W-:Y:S02]  /*c320*/  LDSM.16.M88.4 R216, [R28] ;  /* 0x000000001cd8783b */ /* 0x000fe40000000200 */
[----:B------:R-:W-:Y:S01]  /*c330*/  IMAD R14, R10, c[0x0][0x21c], R2 ;  /* 0x000087000a0e7a24 */ /* 0x000fe200078e0202 */
[----:B------:R-:W-:Y:S01]  /*c340*/  IADD3 R2, P0, R12, UR24, RZ ;  /* 0x000000180c027c10 */ /* 0x000fe2000ff1e0ff */
[C---:B------:R-:W-:Y:S07]  /*c350*/  HMMA.16816.F32 R8, R60.reuse, R16, RZ ;  /* 0x000000103c08723c */ /* 0x040fee00000018ff */
[----:B------:R-:W-:Y:S02]  /*c360*/  IADD3.X R16, R13, UR8, R14, P0, !PT ;  /* 0x000000080d107c10 */ /* 0x000fe400087fe40e */
[-C--:B------:R-:W-:Y:S03]  /*c370*/  HMMA.16816.F32 R12, R60, R18.reuse, RZ ;  /* 0x000000123c0c723c */ /* 0x080fe600000018ff */
[C---:B------:R-:W-:Y:S04]  /*c380*/  LEA R36, P0, R2.reuse, c[0x0][0x1f8], 0x1 ;  /* 0x00007e0002247a11 */ /* 0x040fe800078008ff */
[----:B------:R-:W-:Y:S01]  /*c390*/  LEA.HI.X R2, R2, c[0x0][0x1fc], R16, 0x1, P0 ;  /* 0x00007f0002027a11 */ /* 0x000fe200000f0c10 */
[----:B------:R-:W1:Y:S01]  /*c3a0*/  SHFL.IDX PT, R42, R36, RZ, 0x181f ;  /* 0x00181fff242a7589 */ /* 0x000e6200000e0000 */
[C---:B------:R-:W-:Y:S05]  /*c3b0*/  HMMA.16816.F32 R16, R64.reuse, R18, RZ ;  /* 0x000000124010723c */ /* 0x040fea00000018ff */
[----:B------:R-:W2:Y:S03]  /*c3c0*/  SHFL.IDX PT, R37, R2, RZ, 0x181f ;  /* 0x00181fff02257589 */ /* 0x000ea600000e0000 */
[-C--:B------:R-:W-:Y:S03]  /*c3d0*/  HMMA.16816.F32 R20, R64, R32.reuse, RZ ;  /* 0x000000204014723c */ /* 0x080fe600000018ff */
[----:B------:R-:W3:Y:S05]  /*c3e0*/  SHFL.IDX PT, R46, R36, 0x1, 0x181f ;  /* 0x00381f00242e7f89 */ /* 0x000eea00000e0000 */
[C---:B------:R-:W-:Y:S01]  /*c3f0*/  HMMA.16816.F32 R24, R60.reuse, R32, RZ ;  /* 0x000000203c18723c */ /* 0x040fe200000018ff */
[----:B------:R-:W4:Y:S03]  /*c400*/  SHFL.IDX PT, R45, R2, 0x1, 0x181f ;  /* 0x00381f00022d7f89 */ /* 0x000f2600000e0000 */
[C---:B-1----:R-:W-:Y:S04]  /*c410*/  IADD3 R38, P1, R42.reuse, R230, RZ ;  /* 0x000000e62a267210 */ /* 0x042fe80007f3e0ff */
[-C--:B------:R-:W-:Y:S01]  /*c420*/  HMMA.16816.F32 R28, R60, R34.reuse, RZ ;  /* 0x000000223c1c723c */ /* 0x080fe200000018ff */
[----:B------:R-:W1:Y:S03]  /*c430*/  SHFL.IDX PT, R52, R36, 0x2, 0x181f ;  /* 0x00581f0024347f89 */ /* 0x000e6600000e0000 */
[----:B------:R-:W-:Y:S01]  /*c440*/  IADD3 R42, P0, R42, R228, RZ ;  /* 0x000000e42a2a7210 */ /* 0x000fe20007f1e0ff */
[C---:B--2---:R-:W-:Y:S02]  /*c450*/  IMAD.X R39, R37.reuse, 0x1, R231, P1 ;  /* 0x0000000125277824 */ /* 0x044fe400008e06e7 */
[----:B------:R-:W2:Y:S01]  /*c460*/  SHFL.IDX PT, R53, R2, 0x2, 0x181f ;  /* 0x00581f0002357f89 */ /* 0x000ea200000e0000 */
[C---:B------:R-:W-:Y:S04]  /*c470*/  HMMA.16816.F32 R32, R64.reuse, R34, RZ ;  /* 0x000000224020723c */ /* 0x040fe800000018ff */
[----:B------:R-:W-:Y:S01]  /*c480*/  IMAD.X R43, R37, 0x1, R229, P0 ;  /* 0x00000001252b7824 */ /* 0x000fe200000e06e5 */
[----:B------:R2:W-:Y:S01]  /*c490*/  LDGSTS.E.BYPASS.LTC128B.128 [R55], [R38.64], !P6 ;  /* 0x0000000026377fae */ /* 0x0005e2000f101d4e */
[C---:B---3--:R-:W-:Y:S02]  /*c4a0*/  IADD3 R40, P0, R46.reuse, R230, RZ ;  /* 0x000000e62e287210 */ /* 0x048fe40007f1e0ff */
[----:B------:R-:W-:Y:S03]  /*c4b0*/  IADD3 R46, P2, R46, R228, RZ ;  /* 0x000000e42e2e7210 */ /* 0x000fe60007f5e0ff */
[----:B------:R3:W-:Y:S01]  /*c4c0*/  LDGSTS.E.BYPASS.LTC128B.128 [R55+0x2000], [R42.64], !P5 ;  /* 0x020000002a377fae */ /* 0x0007e2000e901d4e */
[C---:B----4-:R-:W-:Y:S02]  /*c4d0*/  IMAD.X R41, R45.reuse, 0x1, R231, P0 ;  /* 0x000000012d297824 */ /* 0x050fe400000e06e7 */
[----:B------:R-:W-:Y:S03]  /*c4e0*/  IMAD.X R47, R45, 0x1, R229, P2 ;  /* 0x000000012d2f7824 */ /* 0x000fe600010e06e5 */
[----:B------:R4:W3:Y:S01]  /*c4f0*/  SHFL.IDX PT, R54, R36, 0x3, 0x181f ;  /* 0x00781f0024367f89 */ /* 0x0008e200000e0000 */
[C---:B-1----:R-:W-:Y:S02]  /*c500*/  IADD3 R44, P1, R52.reuse, R230, RZ ;  /* 0x000000e6342c7210 */ /* 0x042fe40007f3e0ff */
[----:B------:R-:W-:Y:S03]  /*c510*/  IADD3 R52, P0, R52, R228, RZ ;  /* 0x000000e434347210 */ /* 0x000fe60007f1e0ff */
[----:B------:R3:W-:Y:S01]  /*c520*/  LDGSTS.E.BYPASS.LTC128B.128 [R55+0x800], [R40.64], !P6 ;  /* 0x0080000028377fae */ /* 0x0007e2000f101d4e */
[C---:B--2---:R-:W-:Y:S02]  /*c530*/  IMAD.X R45, R53.reuse, 0x1, R231, P1 ;  /* 0x00000001352d7824 */ /* 0x044fe400008e06e7 */
[----:B------:R-:W-:Y:S03]  /*c540*/  IMAD.X R53, R53, 0x1, R229, P0 ;  /* 0x0000000135357824 */ /* 0x000fe600000e06e5 */
[----:B------:R1:W-:Y:S06]  /*c550*/  LDGSTS.E.BYPASS.LTC128B.128 [R55+0x2800], [R46.64], !P5 ;  /* 0x028000002e377fae */ /* 0x0003ec000e901d4e */
[----:B------:R1:W-:Y:S01]  /*c560*/  LDGSTS.E.BYPASS.LTC128B.128 [R55+0x1000], [R44.64], !P6 ;  /* 0x010000002c377fae */ /* 0x0003e2000f101d4e */
[-C--:B----4-:R-:W-:Y:S05]  /*c570*/  HMMA.16816.F32 R36, R64, R48.reuse, RZ ;  /* 0x000000304024723c */ /* 0x090fea00000018ff */
[----:B------:R2:W-:Y:S06]  /*c580*/  LDGSTS.E.BYPASS.LTC128B.128 [R55+0x3000], [R52.64], !P5 ;  /* 0x0300000034377fae */ /* 0x0005ec000e901d4e */
[----:B------:R-:W4:Y:S01]  /*c590*/  SHFL.IDX PT, R2, R2, 0x3, 0x181f ;  /* 0x00781f0002027f89 */ /* 0x000f2200000e0000 */
[C---:B---3--:R-:W-:Y:S07]  /*c5a0*/  HMMA.16816.F32 R40, R60.reuse, R48, RZ ;  /* 0x000000303c28723c */ /* 0x048fee00000018ff */
[----:B------:R-:W-:Y:S01]  /*c5b0*/  IADD3 R48, P0, R54, R230, RZ ;  /* 0x000000e636307210 */ /* 0x000fe20007f1e0ff */
[-C--:B-1----:R-:W-:Y:S04]  /*c5c0*/  HMMA.16816.F32 R44, R60, R50.reuse, RZ ;  /* 0x000000323c2c723c */ /* 0x082fe800000018ff */
[----:B----4-:R-:W-:Y:S01]  /*c5d0*/  IMAD.X R49, R2, 0x1, R231, P0 ;  /* 0x0000000102317824 */ /* 0x010fe200000e06e7 */
[----:B--2---:R-:W-:Y:S04]  /*c5e0*/  IADD3 R52, P0, R54, R228, RZ ;  /* 0x000000e436347210 */ /* 0x004fe80007f1e0ff */
        /* <DEDUP_REMOVED lines=161> */
.L_x_3963:
[----:B------:R-:W-:Y:S01]  /*d000*/  FMNMX.FTZ R2, R4, R0, !PT ;  /* 0x0000000004027209 */ /* 0x000fe20007810000 */
[----:B------:R-:W-:Y:S01]  /*d010*/  STL [R1+0x60], R229 ;  /* 0x000060e501007387 */ /* 0x000fe20000100800 */
[----:B------:R-:W-:Y:S02]  /*d020*/  FMNMX.FTZ R182, R6, R3, !PT ;  /* 0x0000000306b67209 */ /* 0x000fe40007810000 */
[----:B------:R-:W-:Y:S01]  /*d030*/  FMNMX.FTZ R2, R5, R2, !PT ;  /* 0x0000000205027209 */ /* 0x000fe20007810000 */
[----:B------:R-:W-:Y:S01]  /*d040*/  STL [R1+0x5c], R228 ;  /* 0x00005ce401007387 */ /* 0x000fe20000100800 */
[----:B------:R-:W-:Y:S02]  /*d050*/  FMNMX.FTZ R182, R7, R182, !PT ;  /* 0x000000b607b67209 */ /* 0x000fe40007810000 */
[----:B------:R-:W-:Y:S01]  /*d060*/  FMNMX.FTZ R2, R16, R2, !PT ;  /* 0x0000000210027209 */ /* 0x000fe20007810000 */
[----:B--2---:R-:W-:Y:S01]  /*d070*/  LDSM.16.MT88.4 R208, [R237+0x100] ;  /* 0x00010000edd0783b */ /* 0x004fe20000004200 */
        /* <DEDUP_REMOVED lines=53> */
[----:B--2---:R-:W-:Y:S02]  /*d3d0*/  FMNMX.FTZ R182, R182, R185, !PT ;  /* 0x000000b9b6b67209 */ /* 0x004fe40007810000 */
[----:B------:R-:W-:Y:S01]  /*d3e0*/  FMNMX.FTZ R181, R61, R181, !PT ;  /* 0x000000b53db57209 */ /* 0x000fe20007810000 */
[----:B------:R-:W1:Y:S01]  /*d3f0*/  SHFL.BFLY PT, R186, R2, 0x1, 0x1f ;  /* 0x0c201f0002ba7f89 */ /* 0x000e6200000e0000 */
[----:B------:R-:W-:Y:S02]  /*d400*/  FMNMX.FTZ R184, R31, R184, !PT ;  /* 0x000000b81fb87209 */ /* 0x000fe40007810000 */
[----:B------:R-:W-:Y:S01]  /*d410*/  ISETP.LT.AND P0, PT, RZ, UR10, PT ;  /* 0x0000000aff007c0c */ /* 0x000fe2000bf01270 */
[----:B------:R-:W-:Y:S01]  /*d420*/  UIADD3 UR10, UR10, -0x1, URZ ;  /* 0xffffffff0a0a7890 */ /* 0x000fe2000fffe03f */
[----:B------:R-:W-:Y:S03]  /*d430*/  FMNMX.FTZ R184, R42, R184, !PT ;  /* 0x000000b82ab87209 */ /* 0x000fe60007810000 */
[----:B------:R-:W2:Y:S01]  /*d440*/  SHFL.BFLY PT, R185, R182, 0x1, 0x1f ;  /* 0x0c201f00b6b97f89 */ /* 0x000ea200000e0000 */
[----:B------:R-:W-:Y:S04]  /*d450*/  FMNMX.FTZ R184, R43, R184, !PT ;  /* 0x000000b82bb87209 */ /* 0x000fe80007810000 */
[----:B------:R-:W-:Y:S03]  /*d460*/  FMNMX.FTZ R184, R46, R184, !PT ;  /* 0x000000b82eb87209 */ /* 0x000fe60007810000 */
[----:B------:R-:W3:Y:S01]  /*d470*/  SHFL.BFLY PT, R187, R181, 0x2, 0x1f ;  /* 0x0c401f00b5bb7f89 */ /* 0x000ee200000e0000 */
[----:B-1----:R-:W-:Y:S02]  /*d480*/  FMNMX.FTZ R186, R2, R186, !PT ;  /* 0x000000ba02ba7209 */ /* 0x002fe40007810000 */
[----:B------:R-:W-:Y:S03]  /*d490*/  FMNMX.FTZ R2, R47, R184, !PT ;  /* 0x000000b82f027209 */ /* 0x000fe60007810000 */
[----:B------:R-:W-:Y:S01]  /*d4a0*/  FADD.FTZ R0, -R186, R0 ;  /* 0x00000000ba007221 */ /* 0x000fe20000010100 */
[----:B------:R-:W-:Y:S02]  /*d4b0*/  FMNMX.FTZ R184, R58, R2, !PT ;  /* 0x000000023ab87209 */ /* 0x000fe40007810000 */
[----:B--2---:R-:W-:Y:S01]  /*d4c0*/  FMNMX.FTZ R185, R182, R185, !PT ;  /* 0x000000b9b6b97209 */ /* 0x004fe20007810000 */
[----:B------:R-:W-:Y:S01]  /*d4d0*/  FMUL.FTZ R2, R0, c[0x0][0x2d0] ;  /* 0x0000b40000027a20 */ /* 0x000fe20000410000 */
[----:B------:R-:W-:Y:S03]  /*d4e0*/  FMNMX.FTZ R0, R59, R184, !PT ;  /* 0x000000b83b007209 */ /* 0x000fe60007810000 */
[----:B------:R1:W2:Y:S01]  /*d4f0*/  MUFU.EX2 R182, R2 ;  /* 0x0000000200b67308 */ /* 0x0002a20000000800 */
[----:B------:R-:W-:Y:S01]  /*d500*/  FMNMX.FTZ R0, R62, R0, !PT ;  /* 0x000000003e007209 */ /* 0x000fe20007810000 */
[----:B------:R-:W-:Y:S01]  /*d510*/  FMUL.FTZ R212, R185, c[0x0][0x2d0] ;  /* 0x0000b400b9d47a20 */ /* 0x000fe20000410000 */
[----:B---3--:R-:W-:Y:S02]  /*d520*/  FMNMX.FTZ R181, R181, R187, !PT ;  /* 0x000000bbb5b57209 */ /* 0x008fe40007810000 */
[----:B------:R-:W-:Y:S01]  /*d530*/  FMNMX.FTZ R0, R63, R0, !PT ;  /* 0x000000003f007209 */ /* 0x000fe20007810000 */
[--C-:B------:R-:W-:Y:S02]  /*d540*/  FFMA.FTZ R18, R18, c[0x0][0x2d0], -R212.reuse ;  /* 0x0000b40012127a23 */ /* 0x100fe400000108d4 */
[----:B------:R-:W3:Y:S01]  /*d550*/  SHFL.BFLY PT, R187, R181, 0x1, 0x1f ;  /* 0x0c201f00b5bb7f89 */ /* 0x000ee200000e0000 */
[--C-:B------:R-:W-:Y:S01]  /*d560*/  FFMA.FTZ R19, R19, c[0x0][0x2d0], -R212.reuse ;  /* 0x0000b40013137a23 */ /* 0x100fe200000108d4 */
[----:B------:R-:W-:Y:S01]  /*d570*/  MUFU.EX2 R219, R18 ;  /* 0x0000001200db7308 */ /* 0x000fe20000000800 */
[--C-:B------:R-:W-:Y:S02]  /*d580*/  FFMA.FTZ R6, R6, c[0x0][0x2d0], -R212.reuse ;  /* 0x0000b40006067a23 */ /* 0x100fe400000108d4 */
[--C-:B------:R-:W-:Y:S02]  /*d590*/  FFMA.FTZ R7, R7, c[0x0][0x2d0], -R212.reuse ;  /* 0x0000b40007077a23 */ /* 0x100fe400000108d4 */
[--C-:B------:R-:W-:Y:S02]  /*d5a0*/  FFMA.FTZ R22, R22, c[0x0][0x2d0], -R212.reuse ;  /* 0x0000b40016167a23 */ /* 0x100fe400000108d4 */
[--C-:B------:R-:W-:Y:S02]  /*d5b0*/  FFMA.FTZ R23, R23, c[0x0][0x2d0], -R212.reuse ;  /* 0x0000b40017177a23 */ /* 0x100fe400000108d4 */
[--C-:B------:R-:W-:Y:S01]  /*d5c0*/  FFMA.FTZ R34, R34, c[0x0][0x2d0], -R212.reuse ;  /* 0x0000b40022227a23 */ /* 0x100fe200000108d4 */
[----:B------:R-:W4:Y:S01]  /*d5d0*/  MUFU.EX2 R215, R19 ;  /* 0x0000001300d77308 */ /* 0x000f220000000800 */
[--C-:B------:R-:W-:Y:S02]  /*d5e0*/  FFMA.FTZ R35, R35, c[0x0][0x2d0], -R212.reuse ;  /* 0x0000b40023237a23 */ /* 0x100fe400000108d4 */
[----:B------:R-:W-:Y:S02]  /*d5f0*/  FFMA.FTZ R50, R50, c[0x0][0x2d0], -R212 ;  /* 0x0000b40032327a23 */ /* 0x000fe400000108d4 */
[----:B-1----:R-:W-:Y:S02]  /*d600*/  FADD.FTZ R2, -R185, R3 ;  /* 0x00000003b9027221 */ /* 0x002fe40000010100 */
[----:B------:R-:W1:Y:S01]  /*d610*/  SHFL.BFLY PT, R3, R0, 0x2, 0x1f ;  /* 0x0c401f0000037f89 */ /* 0x000e6200000e0000 */
[----:B--2---:R-:W-:Y:S02]  /*d620*/  FMUL.FTZ R132, R182, R132 ;  /* 0x00000084b6847220 */ /* 0x004fe40000410000 */
[----:B------:R-:W-:Y:S01]  /*d630*/  FMUL.FTZ R2, R2, c[0x0][0x2d0] ;  /* 0x0000b40002027a20 */ /* 0x000fe20000410000 */
[----:B------:R-:W-:Y:S01]  /*d640*/  MUFU.EX2 R226, R6 ;  /* 0x0000000600e27308 */ /* 0x000fe20000000800 */
[----:B---3--:R-:W-:Y:S01]  /*d650*/  FMNMX.FTZ R184, R181, R187, !PT ;  /* 0x000000bbb5b87209 */ /* 0x008fe20007810000 */
[----:B------:R-:W-:Y:S02]  /*d660*/  FMUL.FTZ R187, R186, c[0x0][0x2d0] ;  /* 0x0000b400babb7a20 */ /* 0x000fe40000410000 */
[----:B------:R-:W-:Y:S02]  /*d670*/  FMUL.FTZ R133, R182, R133 ;  /* 0x00000085b6857220 */ /* 0x000fe40000410000 */
[--C-:B------:R-:W-:Y:S02]  /*d680*/  FFMA.FTZ R16, R16, c[0x0][0x2d0], -R187.reuse ;  /* 0x0000b40010107a23 */ /* 0x100fe400000108bb */
[--C-:B------:R-:W-:Y:S02]  /*d690*/  FFMA.FTZ R17, R17, c[0x0][0x2d0], -R187.reuse ;  /* 0x0000b40011117a23 */ /* 0x100fe400000108bb */
[----:B------:R2:W3:Y:S01]  /*d6a0*/  MUFU.EX2 R181, R2 ;  /* 0x0000000200b57308 */ /* 0x0004e20000000800 */
[--C-:B------:R-:W-:Y:S02]  /*d6b0*/  FFMA.FTZ R4, R4, c[0x0][0x2d0], -R187.reuse ;  /* 0x0000b40004047a23 */ /* 0x100fe400000108bb */
[--C-:B------:R-:W-:Y:S01]  /*d6c0*/  FFMA.FTZ R5, R5, c[0x0][0x2d0], -R187.reuse ;  /* 0x0000b40005057a23 */ /* 0x100fe200000108bb */
[----:B----4-:R-:W-:Y:S01]  /*d6d0*/  F2FP.PACK_AB R191, R215, R219 ;  /* 0x000000dbd7bf723e */ /* 0x010fe200000000ff */
[C---:B------:R-:W-:Y:S02]  /*d6e0*/  FMUL.FTZ R144, R182.reuse, R144 ;  /* 0x00000090b6907220 */ /* 0x040fe40000410000 */
[C---:B------:R-:W-:Y:S02]  /*d6f0*/  FMUL.FTZ R145, R182.reuse, R145 ;  /* 0x00000091b6917220 */ /* 0x040fe40000410000 */
[----:B------:R-:W-:Y:S01]  /*d700*/  FMUL.FTZ R148, R182, R148 ;  /* 0x00000094b6947220 */ /* 0x000fe20000410000 */
[----:B-1----:R-:W-:Y:S01]  /*d710*/  FMNMX.FTZ R0, R0, R3, !PT ;  /* 0x0000000300007209 */ /* 0x002fe20007810000 */
[----:B------:R1:W-:Y:S01]  /*d720*/  MUFU.EX2 R220, R16 ;  /* 0x0000001000dc7308 */ /* 0x0003e20000000800 */
[C---:B------:R-:W-:Y:S02]  /*d730*/  FMUL.FTZ R149, R182.reuse, R149 ;  /* 0x00000095b6957220 */ /* 0x040fe40000410000 */
[C---:B------:R-:W-:Y:S02]  /*d740*/  FMUL.FTZ R160, R182.reuse, R160 ;  /* 0x000000a0b6a07220 */ /* 0x040fe40000410000 */
[C---:B------:R-:W-:Y:S02]  /*d750*/  FMUL.FTZ R161, R182.reuse, R161 ;  /* 0x000000a1b6a17220 */ /* 0x040fe40000410000 */
[C---:B------:R-:W-:Y:S02]  /*d760*/  FMUL.FTZ R164, R182.reuse, R164 ;  /* 0x000000a4b6a47220 */ /* 0x040fe40000410000 */
[C---:B------:R-:W-:Y:S01]  /*d770*/  FMUL.FTZ R165, R182.reuse, R165 ;  /* 0x000000a5b6a57220 */ /* 0x040fe20000410000 */
[----:B------:R-:W4:Y:S01]  /*d780*/  MUFU.EX2 R216, R17 ;  /* 0x0000001100d87308 */ /* 0x000f220000000800 */
[----:B------:R-:W-:Y:S02]  /*d790*/  FMUL.FTZ R176, R182, R176 ;  /* 0x000000b0b6b07220 */ /* 0x000fe40000410000 */
[----:B--2---:R-:W-:Y:S02]  /*d7a0*/  FADD.FTZ R2, -R184, R180 ;  /* 0x000000b4b8027221 */ /* 0x004fe40000010100 */
[C---:B---3--:R-:W-:Y:S02]  /*d7b0*/  FMUL.FTZ R18, R181.reuse, R198 ;  /* 0x000000c6b5127220 */ /* 0x048fe40000410000 */
[----:B------:R-:W-:Y:S02]  /*d7c0*/  FMUL.FTZ R2, R2, c[0x0][0x2d0] ;  /* 0x0000b40002027a20 */ /* 0x000fe40000410000 */
[C---:B------:R-:W-:Y:S01]  /*d7d0*/  FMUL.FTZ R19, R181.reuse, R199 ;  /* 0x000000c7b5137220 */ /* 0x040fe20000410000 */
[----:B------:R2:W-:Y:S01]  /*d7e0*/  MUFU.EX2 R233, R4 ;  /* 0x0000000400e97308 */ /* 0x0005e20000000800 */
[C---:B------:R-:W-:Y:S02]  /*d7f0*/  FMUL.FTZ R6, R181.reuse, R194 ;  /* 0x000000c2b5067220 */ /* 0x040fe40000410000 */
[C---:B------:R-:W-:Y:S02]  /*d800*/  FMUL.FTZ R134, R181.reuse, R134 ;  /* 0x00000086b5867220 */ /* 0x040fe40000410000 */
[----:B-1----:R-:W-:Y:S02]  /*d810*/  FMUL.FTZ R16, R182, R196 ;  /* 0x000000c4b6107220 */ /* 0x002fe40000410000 */
[C---:B------:R-:W-:Y:S02]  /*d820*/  FMUL.FTZ R135, R181.reuse, R135 ;  /* 0x00000087b5877220 */ /* 0x040fe40000410000 */
[C---:B------:R-:W-:Y:S01]  /*d830*/  FMUL.FTZ R146, R181.reuse, R146 ;  /* 0x00000092b5927220 */ /* 0x040fe20000410000 */
[----:B------:R1:W3:Y:S01]  /*d840*/  MUFU.EX2 R180, R2 ;  /* 0x0000000200b47308 */ /* 0x0002e20000000800 */
[C---:B------:R-:W-:Y:S02]  /*d850*/  FMUL.FTZ R147, R181.reuse, R147 ;  /* 0x00000093b5937220 */ /* 0x040fe40000410000 */
[C---:B------:R-:W-:Y:S01]  /*d860*/  FMUL.FTZ R150, R181.reuse, R150 ;  /* 0x00000096b5967220 */ /* 0x040fe20000410000 */
[----:B----4-:R-:W-:Y:S01]  /*d870*/  F2FP.PACK_AB R190, R216, R220 ;  /* 0x000000dcd8be723e */ /* 0x010fe200000000ff */
[C---:B------:R-:W-:Y:S02]  /*d880*/  FMUL.FTZ R17, R182.reuse, R197 ;  /* 0x000000c5b6117220 */ /* 0x040fe40000410000 */
[----:B------:R-:W-:Y:S01]  /*d890*/  LDSM.16.MT88.4 R196, [R238+0x100] ;  /* 0x00010000eec4783b */ /* 0x000fe20000004200 */
[C---:B------:R-:W-:Y:S02]  /*d8a0*/  FMUL.FTZ R151, R181.reuse, R151 ;  /* 0x00000097b5977220 */ /* 0x040fe40000410000 */
[----:B------:R-:W4:Y:S01]  /*d8b0*/  MUFU.EX2 R234, R5 ;  /* 0x0000000500ea7308 */ /* 0x000f220000000800 */
[C---:B------:R-:W-:Y:S02]  /*d8c0*/  FMUL.FTZ R162, R181.reuse, R162 ;  /* 0x000000a2b5a27220 */ /* 0x040fe40000410000 */
[C---:B------:R-:W-:Y:S02]  /*d8d0*/  FMUL.FTZ R163, R181.reuse, R163 ;  /* 0x000000a3b5a37220 */ /* 0x040fe40000410000 */
[C---:B--2---:R-:W-:Y:S02]  /*d8e0*/  FMUL.FTZ R4, R182.reuse, R192 ;  /* 0x000000c0b6047220 */ /* 0x044fe40000410000 */
[C---:B------:R-:W-:Y:S02]  /*d8f0*/  FMUL.FTZ R166, R181.reuse, R166 ;  /* 0x000000a6b5a67220 */ /* 0x040fe40000410000 */
[C---:B------:R-:W-:Y:S01]  /*d900*/  FMUL.FTZ R167, R181.reuse, R167 ;  /* 0x000000a7b5a77220 */ /* 0x040fe20000410000 */
[----:B------:R-:W2:Y:S01]  /*d910*/  MUFU.EX2 R235, R7 ;  /* 0x0000000700eb7308 */ /* 0x000ea20000000800 */
[----:B------:R-:W-:Y:S02]  /*d920*/  FMUL.FTZ R177, R182, R177 ;  /* 0x000000b1b6b17220 */ /* 0x000fe40000410000 */
[----:B------:R-:W-:Y:S01]  /*d930*/  FMUL.FTZ R178, R181, R178 ;  /* 0x000000b2b5b27220 */ /* 0x000fe20000410000 */
[----:B-1----:R-:W1:Y:S01]  /*d940*/  SHFL.BFLY PT, R2, R0, 0x1, 0x1f ;  /* 0x0c201f0000027f89 */ /* 0x002e6200000e0000 */
[C---:B---3--:R-:W-:Y:S02]  /*d950*/  FMUL.FTZ R136, R180.reuse, R136 ;  /* 0x00000088b4887220 */ /* 0x048fe40000410000 */
[C---:B------:R-:W-:Y:S02]  /*d960*/  FMUL.FTZ R137, R180.reuse, R137 ;  /* 0x00000089b4897220 */ /* 0x040fe40000410000 */
[C---:B------:R-:W-:Y:S01]  /*d970*/  FMUL.FTZ R140, R180.reuse, R140 ;  /* 0x0000008cb48c7220 */ /* 0x040fe20000410000 */
[----:B------:R-:W-:Y:S01]  /*d980*/  MUFU.EX2 R213, R35 ;  /* 0x0000002300d57308 */ /* 0x000fe20000000800 */
[C---:B------:R-:W-:Y:S02]  /*d990*/  FMUL.FTZ R141, R180.reuse, R141 ;  /* 0x0000008db48d7220 */ /* 0x040fe40000410000 */
[----:B------:R-:W-:Y:S01]  /*d9a0*/  FMUL.FTZ R152, R180, R152 ;  /* 0x00000098b4987220 */ /* 0x000fe20000410000 */
[----:B----4-:R-:W-:Y:S01]  /*d9b0*/  F2FP.PACK_AB R188, R234, R233 ;  /* 0x000000e9eabc723e */ /* 0x010fe200000000ff */
[----:B------:R-:W-:Y:S02]  /*d9c0*/  FMUL.FTZ R5, R182, R193 ;  /* 0x000000c1b6057220 */ /* 0x000fe40000410000 */
[C---:B------:R-:W-:Y:S02]  /*d9d0*/  FMUL.FTZ R153, R180.reuse, R153 ;  /* 0x00000099b4997220 */ /* 0x040fe40000410000 */
[C---:B------:R-:W-:Y:S02]  /*d9e0*/  FMUL.FTZ R156, R180.reuse, R156 ;  /* 0x0000009cb49c7220 */ /* 0x040fe40000410000 */
[C---:B------:R-:W-:Y:S02]  /*d9f0*/  FMUL.FTZ R157, R180.reuse, R157 ;  /* 0x0000009db49d7220 */ /* 0x040fe40000410000 */
[----:B------:R-:W-:Y:S01]  /*da00*/  FMUL.FTZ R168, R180, R168 ;  /* 0x000000a8b4a87220 */ /* 0x000fe20000410000 */
[----:B--2---:R-:W-:Y:S01]  /*da10*/  F2FP.PACK_AB R189, R235, R226 ;  /* 0x000000e2ebbd723e */ /* 0x004fe200000000ff */
[----:B------:R-:W-:Y:S02]  /*da20*/  FMUL.FTZ R7, R181, R195 ;  /* 0x000000c3b5077220 */ /* 0x000fe40000410000 */
[--C-:B------:R-:W-:Y:S01]  /*da30*/  FFMA.FTZ R20, R20, c[0x0][0x2d0], -R187.reuse ;  /* 0x0000b40014147a23 */ /* 0x100fe200000108bb */
[----:B-1----:R-:W-:Y:S01]  /*da40*/  FMNMX.FTZ R2, R2, R0, !PT ;  /* 0x0000000002027209 */ /* 0x002fe20007810000 */
[--C-:B------:R-:W-:Y:S02]  /*da50*/  FFMA.FTZ R21, R21, c[0x0][0x2d0], -R187.reuse ;  /* 0x0000b40015157a23 */ /* 0x100fe400000108bb */
[----:B------:R-:W-:Y:S01]  /*da60*/  FFMA.FTZ R32, R32, c[0x0][0x2d0], -R187 ;  /* 0x0000b40020207a23 */ /* 0x000fe200000108bb */
[-C--:B------:R-:W-:Y:S03]  /*da70*/  HMMA.16816.F32 R4, R188, R208.reuse, R4 ;  /* 0x000000d0bc04723c */ /* 0x080fe60000001804 */
[----:B------:R-:W-:Y:S02]  /*da80*/  MUFU.EX2 R221, R32 ;  /* 0x0000002000dd7308 */ /* 0x000fe40000000800 */
[----:B------:R-:W-:Y:S02]  /*da90*/  FADD.FTZ R0, -R2, R183 ;  /* 0x000000b702007221 */ /* 0x000fe40000010100 */
[----:B------:R-:W-:Y:S02]  /*daa0*/  FMUL.FTZ R183, R184, c[0x0][0x2d0] ;  /* 0x0000b400b8b77a20 */ /* 0x000fe40000410000 */
[----:B------:R-:W-:Y:S03]  /*dab0*/  FMUL.FTZ R3, R2, c[0x0][0x2d0] ;  /* 0x0000b40002037a20 */ /* 0x000fe60000410000 */
[----:B------:R-:W-:Y:S02]  /*dac0*/  FMUL.FTZ R0, R0, c[0x0][0x2d0] ;  /* 0x0000b40000007a20 */ /* 0x000fe40000410000 */
[----:B------:R-:W-:Y:S02]  /*dad0*/  FFMA.FTZ R13, R13, c[0x0][0x2d0], -R183 ;  /* 0x0000b4000d0d7a23 */ /* 0x000fe400000108b7 */
        /* <DEDUP_REMOVED lines=9> */
[C---:B------:R-:W-:Y:S02]  /*db70*/  FMUL.FTZ R169, R180.reuse, R169 ;  /* 0x000000a9b4a97220 */ /* 0x040fe40000410000 */
[C---:B------:R-:W-:Y:S02]  /*db80*/  FMUL.FTZ R172, R180.reuse, R172 ;  /* 0x000000acb4ac7220 */ /* 0x040fe40000410000 */
[----:B------:R-:W-:Y:S02]  /*db90*/  FMUL.FTZ R173, R180, R173 ;  /* 0x000000adb4ad7220 */ /* 0x000fe40000410000 */
[C---:B------:R-:W-:Y:S02]  /*dba0*/  FMUL.FTZ R179, R181.reuse, R179 ;  /* 0x000000b3b5b37220 */ /* 0x040fe40000410000 */
[C---:B------:R-:W-:Y:S01]  /*dbb0*/  FMUL.FTZ R68, R182.reuse, R68 ;  /* 0x00000044b6447220 */ /* 0x040fe20000410000 */
[----:B------:R2:W-:Y:S01]  /*dbc0*/  MUFU.EX2 R223, R8 ;  /* 0x0000000800df7308 */ /* 0x0005e20000000800 */
[----:B------:R-:W-:Y:S02]  /*dbd0*/  FMUL.FTZ R69, R182, R69 ;  /* 0x00000045b6457220 */ /* 0x000fe40000410000 */
[C---:B------:R-:W-:Y:S02]  /*dbe0*/  FMUL.FTZ R70, R181.reuse, R70 ;  /* 0x00000046b5467220 */ /* 0x040fe40000410000 */
[C---:B-1----:R-:W-:Y:S02]  /*dbf0*/  FMUL.FTZ R13, R180.reuse, R205 ;  /* 0x000000cdb40d7220 */ /* 0x042fe40000410000 */
[C---:B------:R-:W-:Y:S02]  /*dc00*/  FMUL.FTZ R71, R181.reuse, R71 ;  /* 0x00000047b5477220 */ /* 0x040fe40000410000 */
[C---:B------:R-:W-:Y:S01]  /*dc10*/  FMUL.FTZ R72, R180.reuse, R72 ;  /* 0x00000048b4487220 */ /* 0x040fe20000410000 */
[----:B------:R-:W1:Y:S01]  /*dc20*/  MUFU.EX2 R218, R12 ;  /* 0x0000000c00da7308 */ /* 0x000e620000000800 */
[C---:B------:R-:W-:Y:S02]  /*dc30*/  FMUL.FTZ R73, R180.reuse, R73 ;  /* 0x00000049b4497220 */ /* 0x040fe40000410000 */
[C---:B------:R-:W-:Y:S02]  /*dc40*/  FMUL.FTZ R76, R180.reuse, R76 ;  /* 0x0000004cb44c7220 */ /* 0x040fe40000410000 */
[----:B------:R-:W-:Y:S02]  /*dc50*/  FMUL.FTZ R77, R180, R77 ;  /* 0x0000004db44d7220 */ /* 0x000fe40000410000 */
[C---:B------:R-:W-:Y:S02]  /*dc60*/  FMUL.FTZ R80, R182.reuse, R80 ;  /* 0x00000050b6507220 */ /* 0x040fe40000410000 */
[----:B------:R-:W-:Y:S01]  /*dc70*/  FMUL.FTZ R81, R182, R81 ;  /* 0x00000051b6517220 */ /* 0x000fe20000410000 */
[----:B------:R-:W-:Y:S01]  /*dc80*/  MUFU.EX2 R222, R10 ;  /* 0x0000000a00de7308 */ /* 0x000fe20000000800 */
[C---:B------:R-:W-:Y:S02]  /*dc90*/  FMUL.FTZ R82, R181.reuse, R82 ;  /* 0x00000052b5527220 */ /* 0x040fe40000410000 */
[----:B------:R-:W-:Y:S02]  /*dca0*/  FMUL.FTZ R83, R181, R83 ;  /* 0x00000053b5537220 */ /* 0x000fe40000410000 */
[----:B--2---:R-:W-:Y:S02]  /*dcb0*/  FMUL.FTZ R8, R180, R200 ;  /* 0x000000c8b4087220 */ /* 0x004fe40000410000 */
[--C-:B------:R-:W-:Y:S02]  /*dcc0*/  FFMA.FTZ R24, R24, c[0x0][0x2d0], -R183.reuse ;  /* 0x0000b40018187a23 */ /* 0x100fe400000108b7 */
[----:B------:R-:W-:Y:S01]  /*dcd0*/  FFMA.FTZ R25, R25, c[0x0][0x2d0], -R183 ;  /* 0x0000b40019197a23 */ /* 0x000fe200000108b7 */
[----:B------:R-:W2:Y:S01]  /*dce0*/  MUFU.EX2 R217, R14 ;  /* 0x0000000e00d97308 */ /* 0x000ea20000000800 */
[--C-:B------:R-:W-:Y:S02]  /*dcf0*/  FFMA.FTZ R26, R26, c[0x0][0x2d0], -R3.reuse ;  /* 0x0000b4001a1a7a23 */ /* 0x100fe40000010803 */
[----:B------:R-:W-:Y:S01]  /*dd00*/  FFMA.FTZ R27, R27, c[0x0][0x2d0], -R3 ;  /* 0x0000b4001b1b7a23 */ /* 0x000fe20000010803 */
[----:B-1----:R-:W-:Y:S01]  /*dd10*/  F2FP.PACK_AB R194, R229, R218 ;  /* 0x000000dae5c2723e */ /* 0x002fe200000000ff */
[----:B------:R-:W-:Y:S02]  /*dd20*/  FMUL.FTZ R12, R180, R204 ;  /* 0x000000ccb40c7220 */ /* 0x000fe40000410000 */
[----:B------:R-:W-:Y:S02]  /*dd30*/  FFMA.FTZ R33, R33, c[0x0][0x2d0], -R187 ;  /* 0x0000b40021217a23 */ /* 0x000fe400000108bb */
[--C-:B------:R-:W-:Y:S01]  /*dd40*/  FFMA.FTZ R40, R40, c[0x0][0x2d0], -R183.reuse ;  /* 0x0000b40028287a23 */ /* 0x100fe200000108b7 */
[----:B------:R-:W1:Y:S01]  /*dd50*/  MUFU.EX2 R0, R0 ;  /* 0x0000000000007308 */ /* 0x000e620000000800 */
[--C-:B------:R-:W-:Y:S02]  /*dd60*/  FFMA.FTZ R41, R41, c[0x0][0x2d0], -R183.reuse ;  /* 0x0000b40029297a23 */ /* 0x100fe400000108b7 */
[--C-:B------:R-:W-:Y:S02]  /*dd70*/  FFMA.FTZ R44, R44, c[0x0][0x2d0], -R183.reuse ;  /* 0x0000b4002c2c7a23 */ /* 0x100fe400000108b7 */
[----:B------:R-:W-:Y:S02]  /*dd80*/  FFMA.FTZ R45, R45, c[0x0][0x2d0], -R183 ;  /* 0x0000b4002d2d7a23 */ /* 0x000fe400000108b7 */
[--C-:B------:R-:W-:Y:S02]  /*dd90*/  FFMA.FTZ R48, R48, c[0x0][0x2d0], -R187.reuse ;  /* 0x0000b40030307a23 */ /* 0x100fe400000108bb */
[----:B------:R-:W-:Y:S01]  /*dda0*/  FFMA.FTZ R49, R49, c[0x0][0x2d0], -R187 ;  /* 0x0000b40031317a23 */ /* 0x000fe200000108bb */
[----:B------:R-:W3:Y:S01]  /*ddb0*/  MUFU.EX2 R227, R9 ;  /* 0x0000000900e37308 */ /* 0x000ee20000000800 */
[--C-:B------:R-:W-:Y:S02]  /*ddc0*/  FFMA.FTZ R42, R42, c[0x0][0x2d0], -R3.reuse ;  /* 0x0000b4002a2a7a23 */ /* 0x100fe40000010803 */
[--C-:B------:R-:W-:Y:S01]  /*ddd0*/  FFMA.FTZ R43, R43, c[0x0][0x2d0], -R3.reuse ;  /* 0x0000b4002b2b7a23 */ /* 0x100fe20000010803 */
[----:B--2---:R-:W-:Y:S01]  /*dde0*/  F2FP.PACK_AB R195, R228, R217 ;  /* 0x000000d9e4c3723e */ /* 0x004fe200000000ff */
[--C-:B------:R-:W-:Y:S02]  /*ddf0*/  FFMA.FTZ R46, R46, c[0x0][0x2d0], -R3.reuse ;  /* 0x0000b4002e2e7a23 */ /* 0x100fe40000010803 */
[----:B------:R-:W-:Y:S02]  /*de00*/  FFMA.FTZ R47, R47, c[0x0][0x2d0], -R3 ;  /* 0x0000b4002f2f7a23 */ /* 0x000fe40000010803 */
[--C-:B------:R-:W-:Y:S01]  /*de10*/  FFMA.FTZ R36, R36, c[0x0][0x2d0], -R187.reuse ;  /* 0x0000b40024247a23 */ /* 0x100fe200000108bb */
[----:B------:R-:W2:Y:S01]  /*de20*/  MUFU.EX2 R224, R11 ;  /* 0x0000000b00e07308 */ /* 0x000ea20000000800 */
[----:B------:R-:W-:Y:S02]  /*de30*/  FFMA.FTZ R37, R37, c[0x0][0x2d0], -R187 ;  /* 0x0000b40025257a23 */ /* 0x000fe400000108bb */
[--C-:B------:R-:W-:Y:S02]  /*de40*/  FFMA.FTZ R38, R38, c[0x0][0x2d0], -R212.reuse ;  /* 0x0000b40026267a23 */ /* 0x100fe400000108d4 */
[C---:B-1----:R-:W-:Y:S02]  /*de50*/  FMUL.FTZ R10, R0.reuse, R202 ;  /* 0x000000ca000a7220 */ /* 0x042fe40000410000 */
[C---:B------:R-:W-:Y:S02]  /*de60*/  FMUL.FTZ R14, R0.reuse, R206 ;  /* 0x000000ce000e7220 */ /* 0x040fe40000410000 */
[C---:B------:R-:W-:Y:S01]  /*de70*/  FMUL.FTZ R15, R0.reuse, R207 ;  /* 0x000000cf000f7220 */ /* 0x040fe20000410000 */
[----:B------:R-:W-:Y:S01]  /*de80*/  MUFU.EX2 R200, R20 ;  /* 0x0000001400c87308 */ /* 0x000fe20000000800 */
[C---:B------:R-:W-:Y:S02]  /*de90*/  FMUL.FTZ R138, R0.reuse, R138 ;  /* 0x0000008a008a7220 */ /* 0x040fe40000410000 */
[----:B------:R-:W-:Y:S01]  /*dea0*/  FMUL.FTZ R139, R0, R139 ;  /* 0x0000008b008b7220 */ /* 0x000fe20000410000 */
[----:B---3--:R-:W-:Y:S01]  /*deb0*/  F2FP.PACK_AB R192, R227, R223 ;  /* 0x000000dfe3c0723e */ /* 0x008fe200000000ff */
[----:B------:R-:W-:Y:S02]  /*dec0*/  FMUL.FTZ R9, R180, R201 ;  /* 0x000000c9b4097220 */ /* 0x000fe40000410000 */
[C---:B------:R-:W-:Y:S02]  /*ded0*/  FMUL.FTZ R142, R0.reuse, R142 ;  /* 0x0000008e008e7220 */ /* 0x040fe40000410000 */
[C---:B------:R-:W-:Y:S01]  /*dee0*/  FMUL.FTZ R143, R0.reuse, R143 ;  /* 0x0000008f008f7220 */ /* 0x040fe20000410000 */
[----:B------:R-:W-:Y:S01]  /*def0*/  MUFU.EX2 R201, R22 ;  /* 0x0000001600c97308 */ /* 0x000fe20000000800 */
[C---:B------:R-:W-:Y:S02]  /*df00*/  FMUL.FTZ R154, R0.reuse, R154 ;  /* 0x0000009a009a7220 */ /* 0x040fe40000410000 */
[----:B------:R-:W-:Y:S01]  /*df10*/  FMUL.FTZ R155, R0, R155 ;  /* 0x0000009b009b7220 */ /* 0x000fe20000410000 */
[----:B--2---:R-:W-:Y:S01]  /*df20*/  F2FP.PACK_AB R193, R224, R222 ;  /* 0x000000dee0c1723e */ /* 0x004fe200000000ff */
[C---:B------:R-:W-:Y:S02]  /*df30*/  FMUL.FTZ R11, R0.reuse, R203 ;  /* 0x000000cb000b7220 */ /* 0x040fe40000410000 */
[--C-:B------:R-:W-:Y:S02]  /*df40*/  FFMA.FTZ R39, R39, c[0x0][0x2d0], -R212.reuse ;  /* 0x0000b40027277a23 */ /* 0x100fe400000108d4 */
[C---:B------:R-:W-:Y:S01]  /*df50*/  FMUL.FTZ R158, R0.reuse, R158 ;  /* 0x0000009e009e7220 */ /* 0x040fe20000410000 */
[----:B------:R-:W-:Y:S01]  /*df60*/  MUFU.EX2 R203, R21 ;  /* 0x0000001500cb7308 */ /* 0x000fe20000000800 */
[C---:B------:R-:W-:Y:S01]  /*df70*/  FMUL.FTZ R159, R0.reuse, R159 ;  /* 0x0000009f009f7220 */ /* 0x040fe20000410000 */
[C---:B------:R-:W-:Y:S04]  /*df80*/  HMMA.16816.F32 R8, R192.reuse, R208, R8 ;  /* 0x000000d0c008723c */ /* 0x040fe80000001808 */
[C---:B------:R-:W-:Y:S02]  /*df90*/  FMUL.FTZ R170, R0.reuse, R170 ;  /* 0x000000aa00aa7220 */ /* 0x040fe40000410000 */
[C---:B------:R-:W-:Y:S02]  /*dfa0*/  FMUL.FTZ R171, R0.reuse, R171 ;  /* 0x000000ab00ab7220 */ /* 0x040fe40000410000 */
[-C--:B------:R-:W-:Y:S01]  /*dfb0*/  HMMA.16816.F32 R12, R192, R210.reuse, R12 ;  /* 0x000000d2c00c723c */ /* 0x080fe2000000180c */
[----:B------:R1:W-:Y:S03]  /*dfc0*/  MUFU.EX2 R205, R23 ;  /* 0x0000001700cd7308 */ /* 0x0003e60000000800 */
[C---:B------:R-:W-:Y:S02]  /*dfd0*/  FMUL.FTZ R174, R0.reuse, R174 ;  /* 0x000000ae00ae7220 */ /* 0x040fe40000410000 */
[C---:B------:R-:W-:Y:S02]  /*dfe0*/  FMUL.FTZ R175, R0.reuse, R175 ;  /* 0x000000af00af7220 */ /* 0x040fe40000410000 */
[C---:B------:R-:W-:Y:S03]  /*dff0*/  HMMA.16816.F32 R16, R188.reuse, R210, R16 ;  /* 0x000000d2bc10723c */ /* 0x040fe60000001810 */
[----:B------:R-:W-:Y:S01]  /*e000*/  MUFU.EX2 R204, R24 ;  /* 0x0000001800cc7308 */ /* 0x000fe20000000800 */
[C---:B------:R-:W-:Y:S02]  /*e010*/  FMUL.FTZ R74, R0.reuse, R74 ;  /* 0x0000004a004a7220 */ /* 0x040fe40000410000 */
[C---:B------:R-:W-:Y:S02]  /*e020*/  FMUL.FTZ R75, R0.reuse, R75 ;  /* 0x0000004b004b7220 */ /* 0x040fe40000410000 */
[-C--:B------:R-:W-:Y:S04]  /*e030*/  HMMA.16816.F32 R132, R188, R196.reuse, R132 ;  /* 0x000000c4bc84723c */ /* 0x080fe80000001884 */
[C---:B------:R-:W-:Y:S01]  /*e040*/  FMUL.FTZ R78, R0.reuse, R78 ;  /* 0x0000004e004e7220 */ /* 0x040fe20000410000 */
[----:B------:R-:W2:Y:S01]  /*e050*/  MUFU.EX2 R206, R25 ;  /* 0x0000001900ce7308 */ /* 0x000ea20000000800 */
[----:B------:R-:W-:Y:S02]  /*e060*/  FMUL.FTZ R79, R0, R79 ;  /* 0x0000004f004f7220 */ /* 0x000fe40000410000 */
[C---:B------:R-:W-:Y:S01]  /*e070*/  HMMA.16816.F32 R136, R192.reuse, R196, R136 ;  /* 0x000000c4c088723c */ /* 0x040fe20000001888 */
[----:B-1----:R-:W-:Y:S03]  /*e080*/  LDSM.16.MT88.4 R20, [R239+0x2100] ;  /* 0x00210000ef14783b */ /* 0x002fe60000004200 */
[C---:B------:R-:W-:Y:S02]  /*e090*/  FMUL.FTZ R84, R182.reuse, R84 ;  /* 0x00000054b6547220 */ /* 0x040fe40000410000 */
[----:B------:R-:W-:Y:S01]  /*e0a0*/  FMUL.FTZ R85, R182, R85 ;  /* 0x00000055b6557220 */ /* 0x000fe20000410000 */
[----:B------:R-:W-:Y:S01]  /*e0b0*/  MUFU.EX2 R202, R26 ;  /* 0x0000001a00ca7308 */ /* 0x000fe20000000800 */
[-C--:B------:R-:W-:Y:S04]  /*e0c0*/  HMMA.16816.F32 R140, R192, R198.reuse, R140 ;  /* 0x000000c6c08c723c */ /* 0x080fe8000000188c */
[C---:B------:R-:W-:Y:S02]  /*e0d0*/  FMUL.FTZ R86, R181.reuse, R86 ;  /* 0x00000056b5567220 */ /* 0x040fe40000410000 */
[C---:B------:R-:W-:Y:S02]  /*e0e0*/  FMUL.FTZ R87, R181.reuse, R87 ;  /* 0x00000057b5577220 */ /* 0x040fe40000410000 */
[C---:B------:R-:W-:Y:S01]  /*e0f0*/  HMMA.16816.F32 R144, R188.reuse, R198, R144 ;  /* 0x000000c6bc90723c */ /* 0x040fe20000001890 */
[----:B------:R-:W1:Y:S01]  /*e100*/  LDSM.16.MT88.4 R196, [R240+0x100] ;  /* 0x00010000f0c4783b */ /* 0x000e620000004200 */
[----:B------:R3:W-:Y:S02]  /*e110*/  MUFU.EX2 R207, R27 ;  /* 0x0000001b00cf7308 */ /* 0x0007e40000000800 */
[C---:B------:R-:W-:Y:S02]  /*e120*/  FMUL.FTZ R88, R180.reuse, R88 ;  /* 0x00000058b4587220 */ /* 0x040fe40000410000 */
[----:B------:R-:W-:Y:S02]  /*e130*/  FMUL.FTZ R89, R180, R89 ;  /* 0x00000059b4597220 */ /* 0x000fe40000410000 */
[C---:B------:R-:W-:Y:S04]  /*e140*/  FMUL.FTZ R90, R0.reuse, R90 ;  /* 0x0000005a005a7220 */ /* 0x040fe80000410000 */
[----:B------:R-:W-:Y:S01]  /*e150*/  MUFU.EX2 R208, R33 ;  /* 0x0000002100d07308 */ /* 0x000fe20000000800 */
[----:B------:R-:W-:Y:S02]  /*e160*/  FMUL.FTZ R91, R0, R91 ;  /* 0x0000005b005b7220 */ /* 0x000fe40000410000 */
[C---:B------:R-:W-:Y:S02]  /*e170*/  FMUL.FTZ R92, R180.reuse, R92 ;  /* 0x0000005cb45c7220 */ /* 0x040fe40000410000 */
[----:B------:R-:W-:Y:S02]  /*e180*/  FMUL.FTZ R93, R180, R93 ;  /* 0x0000005db45d7220 */ /* 0x000fe40000410000 */
[C---:B------:R-:W-:Y:S02]  /*e190*/  FMUL.FTZ R94, R0.reuse, R94 ;  /* 0x0000005e005e7220 */ /* 0x040fe40000410000 */
[----:B------:R-:W-:Y:S01]  /*e1a0*/  FMUL.FTZ R95, R0, R95 ;  /* 0x0000005f005f7220 */ /* 0x000fe20000410000 */
[----:B------:R4:W-:Y:S01]  /*e1b0*/  MUFU.EX2 R209, R34 ;  /* 0x0000002200d17308 */ /* 0x0009e20000000800 */
[C---:B------:R-:W-:Y:S02]  /*e1c0*/  FMUL.FTZ R96, R182.reuse, R96 ;  /* 0x00000060b6607220 */ /* 0x040fe40000410000 */
[----:B------:R-:W-:Y:S01]  /*e1d0*/  FMUL.FTZ R97, R182, R97 ;  /* 0x00000061b6617220 */ /* 0x000fe20000410000 */
[----:B---3--:R-:W-:Y:S01]  /*e1e0*/  LDSM.16.MT88.4 R24, [R237+0x900] ;  /* 0x00090000ed18783b */ /* 0x008fe20000004200 */
[C---:B------:R-:W-:Y:S02]  /*e1f0*/  FMUL.FTZ R98, R181.reuse, R98 ;  /* 0x00000062b5627220 */ /* 0x040fe40000410000 */
[----:B------:R-:W-:Y:S02]  /*e200*/  FMUL.FTZ R99, R181, R99 ;  /* 0x00000063b5637220 */ /* 0x000fe40000410000 */
[--C-:B------:R-:W-:Y:S01]  /*e210*/  FFMA.FTZ R30, R30, c[0x0][0x2d0], -R3.reuse ;  /* 0x0000b4001e1e7a23 */ /* 0x100fe20000010803 */
[----:B------:R-:W-:Y:S01]  /*e220*/  MUFU.EX2 R210, R40 ;  /* 0x0000002800d27308 */ /* 0x000fe20000000800 */
[--C-:B------:R-:W-:Y:S02]  /*e230*/  FFMA.FTZ R31, R31, c[0x0][0x2d0], -R3.reuse ;  /* 0x0000b4001f1f7a23 */ /* 0x100fe40000010803 */
[--C-:B------:R-:W-:Y:S02]  /*e240*/  FFMA.FTZ R58, R58, c[0x0][0x2d0], -R3.reuse ;  /* 0x0000b4003a3a7a23 */ /* 0x100fe40000010803 */
[--C-:B------:R-:W-:Y:S02]  /*e250*/  FFMA.FTZ R59, R59, c[0x0][0x2d0], -R3.reuse ;  /* 0x0000b4003b3b7a23 */ /* 0x100fe40000010803 */
[--C-:B------:R-:W-:Y:S01]  /*e260*/  FFMA.FTZ R62, R62, c[0x0][0x2d0], -R3.reuse ;  /* 0x0000b4003e3e7a23 */ /* 0x100fe20000010803 */
[-C--:B-1----:R-:W-:Y:S02]  /*e270*/  HMMA.16816.F32 R148, R188, R196.reuse, R148 ;  /* 0x000000c4bc94723c */ /* 0x082fe40000001894 */
[----:B------:R-:W-:Y:S01]  /*e280*/  MUFU.EX2 R211, R43 ;  /* 0x0000002b00d37308 */ /* 0x000fe20000000800 */
[----:B------:R-:W-:Y:S01]  /*e290*/  FFMA.FTZ R3, R63, c[0x0][0x2d0], -R3 ;  /* 0x0000b4003f037a23 */ /* 0x000fe20000010803 */
[----:B----4-:R-:W-:Y:S01]  /*e2a0*/  LDSM.16.MT88.4 R32, [R238+0x900] ;  /* 0x00090000ee20783b */ /* 0x010fe20000004200 */
[--C-:B------:R-:W-:Y:S03]  /*e2b0*/  FFMA.FTZ R51, R51, c[0x0][0x2d0], -R212.reuse ;  /* 0x0000b40033337a23 */ /* 0x100fe600000108d4 */
[C---:B------:R-:W-:Y:S04]  /*e2c0*/  HMMA.16816.F32 R152, R192.reuse, R196, R152 ;  /* 0x000000c4c098723c */ /* 0x040fe80000001898 */
[----:B------:R-:W-:Y:S01]  /*e2d0*/  MUFU.EX2 R232, R30 ;  /* 0x0000001e00e87308 */ /* 0x000fe20000000800 */
[--C-:B------:R-:W-:Y:S01]  /*e2e0*/  FFMA.FTZ R52, R52, c[0x0][0x2d0], -R187.reuse ;  /* 0x0000b40034347a23 */ /* 0x100fe200000108bb */
[----:B------:R-:W3:Y:S01]  /*e2f0*/  LDL.LU R63, [R1+0x10] ;  /* 0x00001000013f7983 */ /* 0x000ee20000300800 */
[----:B------:R-:W-:Y:S01]  /*e300*/  FFMA.FTZ R53, R53, c[0x0][0x2d0], -R187 ;  /* 0x0000b40035357a23 */ /* 0x000fe200000108bb */
[-C--:B------:R-:W-:Y:S04]  /*e310*/  HMMA.16816.F32 R156, R192, R198.reuse, R156 ;  /* 0x000000c6c09c723c */ /* 0x080fe8000000189c */
[--C-:B------:R-:W-:Y:S02]  /*e320*/  FFMA.FTZ R54, R54, c[0x0][0x2d0], -R212.reuse ;  /* 0x0000b40036367a23 */ /* 0x100fe400000108d4 */
[----:B------:R-:W-:Y:S01]  /*e330*/  MUFU.EX2 R59, R59 ;  /* 0x0000003b003b7308 */ /* 0x000fe20000000800 */
[--C-:B------:R-:W-:Y:S01]  /*e340*/  FFMA.FTZ R55, R55, c[0x0][0x2d0], -R212.reuse ;  /* 0x0000b40037377a23 */ /* 0x100fe200000108d4 */
[C---:B------:R-:W-:Y:S01]  /*e350*/  HMMA.16816.F32 R160, R188.reuse, R198, R160 ;  /* 0x000000c6bca0723c */ /* 0x040fe200000018a0 */
[----:B------:R-:W1:Y:S03]  /*e360*/  LDSM.16.MT88.4 R196, [R239+0x100] ;  /* 0x00010000efc4783b */ /* 0x000e660000004200 */
[C---:B------:R-:W-:Y:S02]  /*e370*/  FMUL.FTZ R100, R182.reuse, R100 ;  /* 0x00000064b6647220 */ /* 0x040fe40000410000 */
[----:B------:R-:W-:Y:S02]  /*e380*/  FMUL.FTZ R101, R182, R101 ;  /* 0x00000065b6657220 */ /* 0x000fe40000410000 */
[----:B------:R-:W-:Y:S01]  /*e390*/  MUFU.EX2 R62, R62 ;  /* 0x0000003e003e7308 */ /* 0x000fe20000000800 */
[C---:B------:R-:W-:Y:S03]  /*e3a0*/  FMUL.FTZ R102, R181.reuse, R102 ;  /* 0x00000066b5667220 */ /* 0x040fe60000410000 */
[C---:B------:R-:W-:Y:S02]  /*e3b0*/  FMUL.FTZ R103, R181.reuse, R103 ;  /* 0x00000067b5677220 */ /* 0x040fe40000410000 */
[C---:B------:R-:W-:Y:S02]  /*e3c0*/  FMUL.FTZ R104, R180.reuse, R104 ;  /* 0x00000068b4687220 */ /* 0x040fe40000410000 */
[----:B------:R-:W-:Y:S02]  /*e3d0*/  FMUL.FTZ R105, R180, R105 ;  /* 0x00000069b4697220 */ /* 0x000fe40000410000 */
[----:B------:R-:W-:Y:S01]  /*e3e0*/  MUFU.EX2 R58, R58 ;  /* 0x0000003a003a7308 */ /* 0x000fe20000000800 */
        /* <DEDUP_REMOVED lines=11> */
[----:B------:R-:W-:Y:S01]  /*e4a0*/  FMUL.FTZ R117, R182, R117 ;  /* 0x00000075b6757220 */ /* 0x000fe20000410000 */
[-C--:B-1----:R-:W-:Y:S03]  /*e4b0*/  HMMA.16816.F32 R164, R188, R196.reuse, R164 ;  /* 0x000000c4bca4723c */ /* 0x082fe600000018a4 */
[C---:B------:R-:W-:Y:S02]  /*e4c0*/  FMUL.FTZ R118, R181.reuse, R118 ;  /* 0x00000076b5767220 */ /* 0x040fe40000410000 */
[----:B------:R-:W-:Y:S02]  /*e4d0*/  FMUL.FTZ R119, R181, R119 ;  /* 0x00000077b5777220 */ /* 0x000fe40000410000 */
[--C-:B------:R-:W-:Y:S01]  /*e4e0*/  FFMA.FTZ R28, R28, c[0x0][0x2d0], -R183.reuse ;  /* 0x0000b4001c1c7a23 */ /* 0x100fe200000108b7 */
[C---:B------:R-:W-:Y:S03]  /*e4f0*/  HMMA.16816.F32 R168, R192.reuse, R196, R168 ;  /* 0x000000c4c0a8723c */ /* 0x040fe600000018a8 */
[----:B------:R2:W-:Y:S01]  /*e500*/  MUFU.EX2 R225, R28 ;  /* 0x0000001c00e17308 */ /* 0x0005e20000000800 */
        /* <DEDUP_REMOVED lines=8> */
[----:B------:R-:W-:Y:S02]  /*e590*/  FMUL.FTZ R125, R180, R125 ;  /* 0x0000007db47d7220 */ /* 0x000fe40000410000 */
[----:B------:R-:W-:Y:S01]  /*e5a0*/  FMUL.FTZ R126, R0, R126 ;  /* 0x0000007e007e7220 */ /* 0x000fe20000410000 */
[----:B--2---:R-:W-:Y:S03]  /*e5b0*/  F2FP.PACK_AB R28, R206, R204 ;  /* 0x000000ccce1c723e */ /* 0x004fe600000000ff */
[----:B------:R-:W-:Y:S02]  /*e5c0*/  FMUL.FTZ R127, R0, R127 ;  /* 0x0000007f007f7220 */ /* 0x000fe40000410000 */
[--C-:B------:R-:W-:Y:S02]  /*e5d0*/  FFMA.FTZ R29, R29, c[0x0][0x2d0], -R183.reuse ;  /* 0x0000b4001d1d7a23 */ /* 0x100fe400000108b7 */
[C---:B------:R-:W-:Y:S02]  /*e5e0*/  FMUL.FTZ R128, R182.reuse, R128 ;  /* 0x00000080b6807220 */ /* 0x040fe40000410000 */
[----:B------:R-:W2:Y:S01]  /*e5f0*/  MUFU.EX2 R214, R29 ;  /* 0x0000001d00d67308 */ /* 0x000ea20000000800 */
[----:B------:R-:W-:Y:S02]  /*e600*/  FMUL.FTZ R129, R182, R129 ;  /* 0x00000081b6817220 */ /* 0x000fe40000410000 */
[C---:B------:R-:W-:Y:S02]  /*e610*/  FMUL.FTZ R130, R181.reuse, R130 ;  /* 0x00000082b5827220 */ /* 0x040fe40000410000 */
[----:B------:R-:W-:Y:S02]  /*e620*/  FMUL.FTZ R131, R181, R131 ;  /* 0x00000083b5837220 */ /* 0x000fe40000410000 */
[--C-:B------:R-:W-:Y:S02]  /*e630*/  FFMA.FTZ R56, R56, c[0x0][0x2d0], -R183.reuse ;  /* 0x0000b40038387a23 */ /* 0x100fe400000108b7 */
[--C-:B------:R-:W-:Y:S02]  /*e640*/  FFMA.FTZ R57, R57, c[0x0][0x2d0], -R183.reuse ;  /* 0x0000b40039397a23 */ /* 0x100fe400000108b7 */
[--C-:B------:R-:W-:Y:S02]  /*e650*/  FFMA.FTZ R60, R60, c[0x0][0x2d0], -R183.reuse ;  /* 0x0000b4003c3c7a23 */ /* 0x100fe400000108b7 */
[----:B------:R-:W-:Y:S02]  /*e660*/  FFMA.FTZ R183, R61, c[0x0][0x2d0], -R183 ;  /* 0x0000b4003db77a23 */ /* 0x000fe400000108b7 */
[--C-:B------:R-:W-:Y:S01]  /*e670*/  FFMA.FTZ R64, R64, c[0x0][0x2d0], -R187.reuse ;  /* 0x0000b40040407a23 */ /* 0x100fe200000108bb */
[----:B------:R-:W-:Y:S01]  /*e680*/  MUFU.EX2 R57, R57 ;  /* 0x0000003900397308 */ /* 0x000fe20000000800 */
[----:B------:R-:W-:Y:S01]  /*e690*/  FFMA.FTZ R187, R65, c[0x0][0x2d0], -R187 ;  /* 0x0000b40041bb7a23 */ /* 0x000fe200000108bb */
[----:B------:R-:W-:Y:S01]  /*e6a0*/  MOV R65, R216 ;  /* 0x000000d800417202 */ /* 0x000fe20000000f00 */
[--C-:B------:R-:W-:Y:S02]  /*e6b0*/  FFMA.FTZ R66, R66, c[0x0][0x2d0], -R212.reuse ;  /* 0x0000b40042427a23 */ /* 0x100fe400000108d4 */
[----:B------:R-:W-:Y:S01]  /*e6c0*/  FFMA.FTZ R212, R67, c[0x0][0x2d0], -R212 ;  /* 0x0000b40043d47a23 */ /* 0x000fe200000108d4 */
[-C--:B-1----:R-:W-:Y:S03]  /*e6d0*/  HMMA.16816.F32 R68, R188, R196.reuse, R68 ;  /* 0x000000c4bc44723c */ /* 0x082fe60000001844 */
[----:B--2---:R-:W-:Y:S01]  /*e6e0*/  MOV R61, R214 ;  /* 0x000000d6003d7202 */ /* 0x004fe20000000f00 */
[----:B------:R-:W-:Y:S01]  /*e6f0*/  MUFU.EX2 R216, R39 ;  /* 0x0000002700d87308 */ /* 0x000fe20000000800 */
[----:B------:R-:W-:Y:S02]  /*e700*/  F2FP.PACK_AB R29, R207, R202 ;  /* 0x000000cacf1d723e */ /* 0x000fe400000000ff */
[----:B------:R-:W-:Y:S01]  /*e710*/  MOV R67, R215 ;  /* 0x000000d700437202 */ /* 0x000fe20000000f00 */
[C---:B------:R-:W-:Y:S06]  /*e720*/  HMMA.16816.F32 R72, R192.reuse, R196, R72 ;  /* 0x000000c4c048723c */ /* 0x040fec0000001848 */
[----:B------:R-:W-:Y:S02]  /*e730*/  MUFU.EX2 R215, R38 ;  /* 0x0000002600d77308 */ /* 0x000fe40000000800 */
[-C--:B------:R-:W-:Y:S08]  /*e740*/  HMMA.16816.F32 R76, R192, R198.reuse, R76 ;  /* 0x000000c6c04c723c */ /* 0x080ff0000000184c */
[C---:B------:R-:W-:Y:S01]  /*e750*/  HMMA.16816.F32 R80, R188.reuse, R198, R80 ;  /* 0x000000c6bc50723c */ /* 0x040fe20000001850 */
[----:B------:R-:W1:Y:S01]  /*e760*/  LDSM.16.MT88.4 R196, [R238+0x2100] ;  /* 0x00210000eec4783b */ /* 0x000e620000004200 */
[----:B------:R-:W-:Y:S10]  /*e770*/  MUFU.EX2 R214, R41 ;  /* 0x0000002900d67308 */ /* 0x000ff40000000800 */
[----:B------:R-:W-:Y:S10]  /*e780*/  MUFU.EX2 R187, R187 ;  /* 0x000000bb00bb7308 */ /* 0x000ff40000000800 */
[----:B------:R-:W-:Y:S10]  /*e790*/  MUFU.EX2 R212, R212 ;  /* 0x000000d400d47308 */ /* 0x000ff40000000800 */
[----:B------:R-:W-:Y:S01]  /*e7a0*/  MUFU.EX2 R183, R183 ;  /* 0x000000b700b77308 */ /* 0x000fe20000000800 */
[-C--:B-1----:R-:W-:Y:S09]  /*e7b0*/  HMMA.16816.F32 R84, R188, R196.reuse, R84 ;  /* 0x000000c4bc54723c */ /* 0x082ff20000001854 */
[----:B------:R-:W-:Y:S01]  /*e7c0*/  MUFU.EX2 R64, R64 ;  /* 0x0000004000407308 */ /* 0x000fe20000000800 */
[C---:B------:R-:W-:Y:S09]  /*e7d0*/  HMMA.16816.F32 R88, R192.reuse, R196, R88 ;  /* 0x000000c4c058723c */ /* 0x040ff20000001858 */
[----:B------:R-:W-:Y:S01]  /*e7e0*/  MUFU.EX2 R66, R66 ;  /* 0x0000004200427308 */ /* 0x000fe20000000800 */
[-C--:B------:R-:W-:Y:S09]  /*e7f0*/  HMMA.16816.F32 R92, R192, R198.reuse, R92 ;  /* 0x000000c6c05c723c */ /* 0x080ff2000000185c */
[----:B------:R-:W-:Y:S01]  /*e800*/  MUFU.EX2 R60, R60 ;  /* 0x0000003c003c7308 */ /* 0x000fe20000000800 */
[C---:B------:R-:W-:Y:S01]  /*e810*/  HMMA.16816.F32 R96, R188.reuse, R198, R96 ;  /* 0x000000c6bc60723c */ /* 0x040fe20000001860 */
[----:B------:R-:W1:Y:S07]  /*e820*/  LDSM.16.MT88.4 R196, [R240+0x2100] ;  /* 0x00210000f0c4783b */ /* 0x000e6e0000004200 */
[-C--:B-1----:R-:W-:Y:S08]  /*e830*/  HMMA.16816.F32 R100, R188, R196.reuse, R100 ;  /* 0x000000c4bc64723c */ /* 0x082ff00000001864 */
[C---:B------:R-:W-:Y:S07]  /*e840*/  HMMA.16816.F32 R104, R192.reuse, R196, R104 ;  /* 0x000000c4c068723c */ /* 0x040fee0000001868 */
[----:B------:R-:W-:Y:S01]  /*e850*/  MOV R196, R219 ;  /* 0x000000db00c47202 */ /* 0x000fe20000000f00 */
[-C--:B------:R-:W-:Y:S01]  /*e860*/  HMMA.16816.F32 R108, R192, R198.reuse, R108 ;  /* 0x000000c6c06c723c */ /* 0x080fe2000000186c */
[----:B------:R1:W-:Y:S03]  /*e870*/  MUFU.EX2 R219, R48 ;  /* 0x0000003000db7308 */ /* 0x0003e60000000800 */
[----:B------:R-:W-:Y:S04]  /*e880*/  MOV R197, R220 ;  /* 0x000000dc00c57202 */ /* 0x000fe80000000f00 */
[C---:B------:R-:W-:Y:S03]  /*e890*/  HMMA.16816.F32 R112, R188.reuse, R198, R112 ;  /* 0x000000c6bc70723c */ /* 0x040fe60000001870 */
[----:B------:R2:W-:Y:S04]  /*e8a0*/  MUFU.EX2 R220, R51 ;  /* 0x0000003300dc7308 */ /* 0x0005e80000000800 */
[----:B------:R-:W-:Y:S01]  /*e8b0*/  MOV R199, R218 ;  /* 0x000000da00c77202 */ /* 0x000fe20000000f00 */
[-C--:B------:R-:W-:Y:S04]  /*e8c0*/  HMMA.16816.F32 R116, R188, R20.reuse, R116 ;  /* 0x00000014bc74723c */ /* 0x080fe80000001874 */
[----:B------:R-:W-:Y:S01]  /*e8d0*/  MOV R198, R217 ;  /* 0x000000d900c67202 */ /* 0x000fe20000000f00 */
[----:B------:R-:W-:Y:S03]  /*e8e0*/  MUFU.EX2 R218, R50 ;  /* 0x0000003200da7308 */ /* 0x000fe60000000800 */
[C---:B------:R-:W-:Y:S01]  /*e8f0*/  HMMA.16816.F32 R120, R192.reuse, R20, R120 ;  /* 0x00000014c078723c */ /* 0x040fe20000001878 */
[----:B-1----:R-:W4:Y:S06]  /*e900*/  LDL.LU R48, [R1+0x14] ;  /* 0x0000140001307983 */ /* 0x002f2c0000300800 */
[----:B------:R-:W-:Y:S01]  /*e910*/  MUFU.EX2 R217, R37 ;  /* 0x0000002500d97308 */ /* 0x000fe20000000800 */
[-C--:B------:R-:W-:Y:S04]  /*e920*/  HMMA.16816.F32 R124, R192, R22.reuse, R124 ;  /* 0x00000016c07c723c */ /* 0x080fe8000000187c */
[----:B--2---:R-:W-:Y:S01]  /*e930*/  MOV R51, R65 ;  /* 0x0000004100337202 */ /* 0x004fe20000000f00 */
[----:B---3--:R-:W-:Y:S01]  /*e940*/  FFMA.FTZ R0, R0, R63, R222 ;  /* 0x0000003f00007223 */ /* 0x008fe200000100de */
[----:B------:R-:W-:Y:S02]  /*e950*/  MOV R222, R197 ;  /* 0x000000c500de7202 */ /* 0x000fe40000000f00 */
[----:B------:R-:W-:Y:S01]  /*e960*/  HMMA.16816.F32 R128, R188, R22, R128 ;  /* 0x00000016bc80723c */ /* 0x000fe20000001880 */
[----:B------:R-:W-:Y:S03]  /*e970*/  MUFU.EX2 R191, R45 ;  /* 0x0000002d00bf7308 */ /* 0x000fe60000000800 */
[----:B------:R-:W-:Y:S01]  /*e980*/  MOV R193, R225 ;  /* 0x000000e100c17202 */ /* 0x000fe20000000f00 */
[----:B------:R-:W-:Y:S01]  /*e990*/  FADD.FTZ R0, R224, R0 ;  /* 0x00000000e0007221 */ /* 0x000fe20000010000 */
[----:B------:R-:W-:Y:S02]  /*e9a0*/  MOV R192, R208 ;  /* 0x000000d000c07202 */ /* 0x000fe40000000f00 */
[----:B------:R-:W-:Y:S03]  /*e9b0*/  MOV R194, R209 ;  /* 0x000000d100c27202 */ /* 0x000fe60000000f00 */
[----:B------:R-:W1:Y:S01]  /*e9c0*/  MUFU.EX2 R225, R31 ;  /* 0x0000001f00e17308 */ /* 0x000e620000000800 */
[----:B------:R-:W-:Y:S02]  /*e9d0*/  MOV R195, R221 ;  /* 0x000000dd00c37202 */ /* 0x000fe40000000f00 */
[----:B------:R-:W-:Y:S02]  /*e9e0*/  MOV R188, R213 ;  /* 0x000000d500bc7202 */ /* 0x000fe40000000f00 */
[----:B------:R-:W-:Y:S02]  /*e9f0*/  F2FP.PACK_AB R20, R203, R200 ;  /* 0x000000c8cb14723e */ /* 0x000fe400000000ff */
[----:B------:R-:W-:Y:S02]  /*ea00*/  F2FP.PACK_AB R21, R205, R201 ;  /* 0x000000c9cd15723e */ /* 0x000fe400000000ff */
[----:B------:R-:W-:Y:S01]  /*ea10*/  F2FP.PACK_AB R22, R192, R195 ;  /* 0x000000c3c016723e */ /* 0x000fe200000000ff */
[----:B------:R2:W-:Y:S01]  /*ea20*/  MUFU.EX2 R221, R49 ;  /* 0x0000003100dd7308 */ /* 0x0005e20000000800 */
[----:B------:R-:W-:Y:S02]  /*ea30*/  F2FP.PACK_AB R23, R188, R194 ;  /* 0x000000c2bc17723e */ /* 0x000fe400000000ff */
[----:B------:R-:W-:Y:S02]  /*ea40*/  F2FP.PACK_AB R30, R61, R193 ;  /* 0x000000c13d1e723e */ /* 0x000fe400000000ff */
[----:B------:R-:W-:Y:S03]  /*ea50*/  MOV R224, R206 ;  /* 0x000000ce00e07202 */ /* 0x000fe60000000f00 */
[-C--:B------:R-:W-:Y:S02]  /*ea60*/  HMMA.16816.F32 R4, R20, R24.reuse, R4 ;  /* 0x000000181404723c */ /* 0x080fe40000001804 */
[----:B------:R3:W-:Y:S03]  /*ea70*/  MUFU.EX2 R213, R36 ;  /* 0x0000002400d57308 */ /* 0x0007e60000000800 */
[----:B-1----:R-:W-:Y:S07]  /*ea80*/  F2FP.PACK_AB R31, R225, R232 ;  /* 0x000000e8e11f723e */ /* 0x002fee00000000ff */
[----:B------:R1:W1:Y:S01]  /*ea90*/  MUFU.EX2 R209, R42 ;  /* 0x0000002a00d17308 */ /* 0x0002620000000800 */
[C---:B------:R-:W-:Y:S01]  /*eaa0*/  HMMA.16816.F32 R8, R28.reuse, R24, R8 ;  /* 0x000000181c08723c */ /* 0x040fe20000001808 */
[----:B--2---:R-:W2:Y:S04]  /*eab0*/  LDL.LU R49, [R1+0x40] ;  /* 0x0000400001317983 */ /* 0x004ea80000300800 */
[----:B------:R-:W2:Y:S03]  /*eac0*/  LDL.LU R50, [R1+0xc] ;  /* 0x00000c0001327983 */ /* 0x000ea60000300800 */
[-C--:B------:R-:W-:Y:S01]  /*ead0*/  HMMA.16816.F32 R12, R28, R26.reuse, R12 ;  /* 0x0000001a1c0c723c */ /* 0x080fe2000000180c */
[----:B------:R-:W4:Y:S01]  /*eae0*/  MUFU.EX2 R208, R44 ;  /* 0x0000002c00d07308 */ /* 0x000f220000000800 */
[----:B---3--:R-:W-:Y:S06]  /*eaf0*/  LDSM.16.MT88.4 R36, [R238+0x1100] ;  /* 0x00110000ee24783b */ /* 0x008fec0000004200 */
[C---:B------:R-:W-:Y:S03]  /*eb00*/  HMMA.16816.F32 R16, R20.reuse, R26, R16 ;  /* 0x0000001a1410723c */ /* 0x040fe60000001810 */
[----:B------:R-:W-:Y:S01]  /*eb10*/  MUFU.EX2 R190, R46 ;  /* 0x0000002e00be7308 */ /* 0x000fe20000000800 */
[----:B------:R-:W3:Y:S04]  /*eb20*/  LDSM.16.MT88.4 R24, [R240+0x900] ;  /* 0x00090000f018783b */ /* 0x000ee80000004200 */
[-C--:B------:R-:W-:Y:S04]  /*eb30*/  HMMA.16816.F32 R132, R20, R32.reuse, R132 ;  /* 0x000000201484723c */ /* 0x080fe80000001884 */
[----:B-1----:R-:W-:Y:S01]  /*eb40*/  LDSM.16.MT88.4 R40, [R237+0x3100] ;  /* 0x00310000ed28783b */ /* 0x002fe20000004200 */
[----:B------:R1:W1:Y:S03]  /*eb50*/  MUFU.EX2 R189, R47 ;  /* 0x0000002f00bd7308 */ /* 0x0002660000000800 */
[C---:B------:R-:W-:Y:S08]  /*eb60*/  HMMA.16816.F32 R136, R28.reuse, R32, R136 ;  /* 0x000000201c88723c */ /* 0x040ff00000001888 */
[-C--:B------:R-:W-:Y:S01]  /*eb70*/  HMMA.16816.F32 R140, R28, R34.reuse, R140 ;  /* 0x000000221c8c723c */ /* 0x080fe2000000188c */
[----:B------:R-:W-:Y:S07]  /*eb80*/  MUFU.EX2 R65, R54 ;  /* 0x0000003600417308 */ /* 0x000fee0000000800 */
[C---:B------:R-:W-:Y:S01]  /*eb90*/  HMMA.16816.F32 R144, R20.reuse, R34, R144 ;  /* 0x000000221490723c */ /* 0x040fe20000001890 */
[----:B------:R-:W3:Y:S02]  /*eba0*/  LDSM.16.MT88.4 R32, [R239+0x900] ;  /* 0x00090000ef20783b */ /* 0x000ee40000004200 */
[----:B------:R-:W-:Y:S06]  /*ebb0*/  MUFU.EX2 R63, R55 ;  /* 0x00000037003f7308 */ /* 0x000fec0000000800 */
[----:B-1----:R-:W-:Y:S01]  /*ebc0*/  LDSM.16.MT88.4 R44, [R240+0x3100] ;  /* 0x00310000f02c783b */ /* 0x002fe20000004200 */
[-C--:B---3--:R-:W-:Y:S08]  /*ebd0*/  HMMA.16816.F32 R148, R20, R24.reuse, R148 ;  /* 0x000000181494723c */ /* 0x088ff00000001894 */
        /* <DEDUP_REMOVED lines=26> */
[-C--:B------:R-:W-:Y:S04]  /*ed80*/  HMMA.16816.F32 R124, R28, R34.reuse, R124 ;  /* 0x000000221c7c723c */ /* 0x080fe8000000187c */
[----:B----4-:R-:W-:Y:S01]  /*ed90*/  FFMA.FTZ R180, R180, R48, R223 ;  /* 0x00000030b4b47223 */ /* 0x010fe200000100df */
[----:B------:R-:W-:Y:S02]  /*eda0*/  MOV R223, R196 ;  /* 0x000000c400df7202 */ /* 0x000fe40000000f00 */
[----:B------:R-:W-:Y:S01]  /*edb0*/  F2FP.PACK_AB R28, R214, R210 ;  /* 0x000000d2d61c723e */ /* 0x000fe200000000ff */
[----:B------:R-:W-:Y:S01]  /*edc0*/  HMMA.16816.F32 R128, R20, R34, R128 ;  /* 0x000000221480723c */ /* 0x000fe20000001880 */
[----:B------:R-:W3:Y:S03]  /*edd0*/  LDSM.16.MT88.4 R32, [R240+0x1100] ;  /* 0x00110000f020783b */ /* 0x000ee60000004200 */
[----:B------:R-:W-:Y:S01]  /*ede0*/  F2FP.PACK_AB R29, R211, R209 ;  /* 0x000000d1d31d723e */ /* 0x000fe200000000ff */
[----:B------:R-:W-:Y:S01]  /*edf0*/  FADD.FTZ R180, R227, R180 ;  /* 0x000000b4e3b47221 */ /* 0x000fe20000010000 */
[----:B------:R-:W-:Y:S02]  /*ee00*/  F2FP.PACK_AB R30, R191, R208 ;  /* 0x000000d0bf1e723e */ /* 0x000fe400000000ff */
[----:B------:R-:W-:Y:S04]  /*ee10*/  F2FP.PACK_AB R20, R217, R213 ;  /* 0x000000d5d914723e */ /* 0x000fe800000000ff */
[----:B------:R-:W-:Y:S02]  /*ee20*/  F2FP.PACK_AB R21, R216, R215 ;  /* 0x000000d7d815723e */ /* 0x000fe400000000ff */
[----:B------:R-:W-:Y:S02]  /*ee30*/  F2FP.PACK_AB R22, R221, R219 ;  /* 0x000000dbdd16723e */ /* 0x000fe400000000ff */
[----:B------:R-:W-:Y:S02]  /*ee40*/  F2FP.PACK_AB R23, R220, R218 ;  /* 0x000000dadc17723e */ /* 0x000fe400000000ff */
[----:B------:R-:W-:Y:S02]  /*ee50*/  F2FP.PACK_AB R31, R189, R190 ;  /* 0x000000bebd1f723e */ /* 0x000fe400000000ff */
[----:B------:R-:W-:Y:S02]  /*ee60*/  MOV R48, R188 ;  /* 0x000000bc00307202 */ /* 0x000fe40000000f00 */
[----:B------:R4:W-:Y:S01]  /*ee70*/  MUFU.EX2 R188, R52 ;  /* 0x0000003400bc7308 */ /* 0x0009e20000000800 */
[-C--:B-1----:R-:W-:Y:S03]  /*ee80*/  HMMA.16816.F32 R4, R20, R24.reuse, R4 ;  /* 0x000000181404723c */ /* 0x082fe60000001804 */
[----:B------:R-:W-:Y:S05]  /*ee90*/  MOV R227, R207 ;  /* 0x000000cf00e37202 */ /* 0x000fea0000000f00 */
[C---:B------:R-:W-:Y:S08]  /*eea0*/  HMMA.16816.F32 R8, R28.reuse, R24, R8 ;  /* 0x000000181c08723c */ /* 0x040ff00000001808 */
[-C--:B------:R-:W-:Y:S08]  /*eeb0*/  HMMA.16816.F32 R12, R28, R26.reuse, R12 ;  /* 0x0000001a1c0c723c */ /* 0x080ff0000000180c */
[C---:B------:R-:W-:Y:S01]  /*eec0*/  HMMA.16816.F32 R16, R20.reuse, R26, R16 ;  /* 0x0000001a1410723c */ /* 0x040fe20000001810 */
[----:B------:R-:W1:Y:S07]  /*eed0*/  LDSM.16.MT88.4 R24, [R239+0x1100] ;  /* 0x00110000ef18783b */ /* 0x000e6e0000004200 */
[-C--:B------:R-:W-:Y:S04]  /*eee0*/  HMMA.16816.F32 R132, R20, R36.reuse, R132 ;  /* 0x000000241484723c */ /* 0x080fe80000001884 */
[----:B--2---:R-:W-:Y:S01]  /*eef0*/  FFMA.FTZ R181, R181, R49, R226 ;  /* 0x00000031b5b57223 */ /* 0x004fe200000100e2 */
[----:B------:R-:W-:Y:S01]  /*ef00*/  MOV R226, R199 ;  /* 0x000000c700e27202 */ /* 0x000fe20000000f00 */
[----:B------:R-:W-:Y:S01]  /*ef10*/  FFMA.FTZ R182, R182, R50, R233 ;  /* 0x00000032b6b67223 */ /* 0x000fe200000100e9 */
[----:B------:R-:W-:Y:S01]  /*ef20*/  MOV R233, R198 ;  /* 0x000000c600e97202 */ /* 0x000fe20000000f00 */
[C---:B------:R-:W-:Y:S01]  /*ef30*/  HMMA.16816.F32 R136, R28.reuse, R36, R136 ;  /* 0x000000241c88723c */ /* 0x040fe20000001888 */
[----:B------:R-:W-:Y:S03]  /*ef40*/  LDSM.16.MT88.4 R196, [R237+0x1900] ;  /* 0x00190000edc4783b */ /* 0x000fe60000004200 */
[----:B------:R-:W-:Y:S01]  /*ef50*/  MOV R50, R67 ;  /* 0x0000004300327202 */ /* 0x000fe20000000f00 */
[----:B------:R-:W-:Y:S01]  /*ef60*/  FADD.FTZ R0, R233, R0 ;  /* 0x00000000e9007221 */ /* 0x000fe20000010000 */
[----:B------:R-:W-:Y:S01]  /*ef70*/  MOV R49, R61 ;  /* 0x0000003d00317202 */ /* 0x000fe20000000f00 */
[----:B------:R-:W-:Y:S01]  /*ef80*/  MUFU.EX2 R67, R53 ;  /* 0x0000003500437308 */ /* 0x000fe20000000800 */
[-C--:B------:R-:W-:Y:S04]  /*ef90*/  HMMA.16816.F32 R140, R28, R38.reuse, R140 ;  /* 0x000000261c8c723c */ /* 0x080fe8000000188c */
[----:B------:R-:W-:Y:S01]  /*efa0*/  MOV R233, R49 ;  /* 0x0000003100e97202 */ /* 0x000fe20000000f00 */
[----:B----4-:R-:W-:Y:S01]  /*efb0*/  FADD.FTZ R52, R228, R0 ;  /* 0x00000000e4347221 */ /* 0x010fe20000010000 */
[----:B------:R-:W-:Y:S01]  /*efc0*/  MOV R0, R201 ;  /* 0x000000c900007202 */ /* 0x000fe20000000f00 */
[----:B------:R-:W-:Y:S01]  /*efd0*/  FADD.FTZ R182, R234, R182 ;  /* 0x000000b6eab67221 */ /* 0x000fe20000010000 */
[C---:B------:R-:W-:Y:S01]  /*efe0*/  HMMA.16816.F32 R144, R20.reuse, R38, R144 ;  /* 0x000000261490723c */ /* 0x040fe20000001890 */
[----:B------:R-:W2:Y:S01]  /*eff0*/  LDSM.16.MT88.4 R36, [R238+0x3100] ;  /* 0x00310000ee24783b */ /* 0x000ea20000004200 */
[----:B------:R-:W4:Y:S02]  /*f000*/  MUFU.EX2 R61, R56 ;  /* 0x00000038003d7308 */ /* 0x000f240000000800 */
[----:B------:R-:W-:Y:S01]  /*f010*/  MOV R234, R194 ;  /* 0x000000c200ea7202 */ /* 0x000fe20000000f00 */
[----:B------:R-:W-:Y:S01]  /*f020*/  FADD.FTZ R181, R235, R181 ;  /* 0x000000b5ebb57221 */ /* 0x000fe20000010000 */
[----:B------:R-:W-:Y:S02]  /*f030*/  MOV R235, R195 ;  /* 0x000000c300eb7202 */ /* 0x000fe40000000f00 */
[-C--:B---3--:R-:W-:Y:S04]  /*f040*/  HMMA.16816.F32 R148, R20, R32.reuse, R148 ;  /* 0x000000201494723c */ /* 0x088fe80000001894 */
[----:B------:R3:W1:Y:S04]  /*f050*/  MUFU.EX2 R56, R3 ;  /* 0x0000000300387308 */ /* 0x0006680000000800 */
[C---:B------:R-:W-:Y:S08]  /*f060*/  HMMA.16816.F32 R152, R28.reuse, R32, R152 ;  /* 0x000000201c98723c */ /* 0x040ff00000001898 */
[-C--:B------:R-:W-:Y:S08]  /*f070*/  HMMA.16816.F32 R156, R28, R34.reuse, R156 ;  /* 0x000000221c9c723c */ /* 0x080ff0000000189c */
[C---:B------:R-:W-:Y:S01]  /*f080*/  HMMA.16816.F32 R160, R20.reuse, R34, R160 ;  /* 0x0000002214a0723c */ /* 0x040fe200000018a0 */
[----:B------:R-:W2:Y:S03]  /*f090*/  LDSM.16.MT88.4 R32, [R239+0x3100] ;  /* 0x00310000ef20783b */ /* 0x000ea60000004200 */
[----:B---3--:R-:W-:Y:S01]  /*f0a0*/  FADD.FTZ R3, R223, R181 ;  /* 0x000000b5df037221 */ /* 0x008fe20000010000 */
[----:B------:R-:W-:Y:S02]  /*f0b0*/  MOV R223, R192 ;  /* 0x000000c000df7202 */ /* 0x000fe40000000f00 */
[----:B------:R-:W-:Y:S01]  /*f0c0*/  MOV R181, R203 ;  /* 0x000000cb00b57202 */ /* 0x000fe20000000f00 */
[-C--:B-1----:R-:W-:Y:S04]  /*f0d0*/  HMMA.16816.F32 R164, R20, R24.reuse, R164 ;  /* 0x0000001814a4723c */ /* 0x082fe800000018a4 */
[----:B------:R-:W-:Y:S01]  /*f0e0*/  FADD.FTZ R54, R50, R3 ;  /* 0x0000000332367221 */ /* 0x000fe20000010000 */
[----:B------:R-:W-:Y:S03]  /*f0f0*/  MOV R3, R200 ;  /* 0x000000c800037202 */ /* 0x000fe60000000f00 */
[C---:B------:R-:W-:Y:S04]  /*f100*/  HMMA.16816.F32 R168, R28.reuse, R24, R168 ;  /* 0x000000181ca8723c */ /* 0x040fe800000018a8 */
[----:B------:R-:W-:Y:S03]  /*f110*/  FADD.FTZ R0, R0, R54 ;  /* 0x0000003600007221 */ /* 0x000fe60000010000 */
[----:B------:R-:W-:Y:S01]  /*f120*/  FADD.FTZ R24, R226, R180 ;  /* 0x000000b4e2187221 */ /* 0x000fe20000010000 */
[-C--:B------:R-:W-:Y:S04]  /*f130*/  HMMA.16816.F32 R172, R28, R26.reuse, R172 ;  /* 0x0000001a1cac723c */ /* 0x080fe800000018ac */
[----:B------:R-:W-:Y:S01]  /*f140*/  MOV R226, R48 ;  /* 0x0000003000e27202 */ /* 0x000fe20000000f00 */
[----:B------:R-:W-:Y:S01]  /*f150*/  FADD.FTZ R53, R229, R24 ;  /* 0x00000018e5357221 */ /* 0x000fe20000010000 */
[----:B----4-:R-:W-:Y:S01]  /*f160*/  F2FP.PACK_AB R24, R57, R61 ;  /* 0x0000003d3918723e */ /* 0x010fe200000000ff */
[----:B------:R1:W5:Y:S01]  /*f170*/  LDL.LU R229, [R1+0x60] ;  /* 0x0000600001e57983 */ /* 0x0003620000300800 */
[C---:B------:R-:W-:Y:S03]  /*f180*/  HMMA.16816.F32 R176, R20.reuse, R26, R176 ;  /* 0x0000001a14b0723c */ /* 0x040fe600000018b0 */
[----:B------:R1:W5:Y:S01]  /*f190*/  LDL.LU R228, [R1+0x5c] ;  /* 0x00005c0001e47983 */ /* 0x0003620000300800 */
[----:B------:R-:W-:Y:S01]  /*f1a0*/  FADD.FTZ R25, R222, R182 ;  /* 0x000000b6de197221 */ /* 0x000fe20000010000 */
[----:B------:R-:W-:Y:S02]  /*f1b0*/  MOV R222, R193 ;  /* 0x000000c100de7202 */ /* 0x000fe40000000f00 */
[----:B------:R-:W-:Y:S01]  /*f1c0*/  F2FP.PACK_AB R26, R183, R60 ;  /* 0x0000003cb71a723e */ /* 0x000fe200000000ff */
[-C--:B------:R-:W-:Y:S04]  /*f1d0*/  HMMA.16816.F32 R68, R20, R40.reuse, R68 ;  /* 0x000000281444723c */ /* 0x080fe80000001844 */
[----:B------:R-:W-:Y:S01]  /*f1e0*/  FADD.FTZ R55, R51, R25 ;  /* 0x0000001933377221 */ /* 0x000fe20000010000 */
[----:B------:R-:W-:Y:S01]  /*f1f0*/  F2FP.PACK_AB R25, R59, R58 ;  /* 0x0000003a3b19723e */ /* 0x000fe200000000ff */
[----:B------:R-:W-:Y:S01]  /*f200*/  LDSM.16.MT88.4 R48, [R240+0x3900] ;  /* 0x00390000f030783b */ /* 0x000fe20000004200 */
[----:B------:R-:W-:Y:S01]  /*f210*/  F2FP.PACK_AB R27, R56, R62 ;  /* 0x0000003e381b723e */ /* 0x000fe200000000ff */
        /* <DEDUP_REMOVED lines=8> */
[C---:B------:R-:W-:Y:S01]  /*f2a0*/  HMMA.16816.F32 R80, R20.reuse, R42, R80 ;  /* 0x0000002a1450723c */ /* 0x040fe20000001850 */
[----:B------:R-:W-:Y:S07]  /*f2b0*/  LDSM.16.MT88.4 R40, [R240+0x1900] ;  /* 0x00190000f028783b */ /* 0x000fee0000004200 */
        /* <DEDUP_REMOVED lines=9> */
[----:B------:R-:W-:Y:S07]  /*f350*/  LDSM.16.MT88.4 R44, [R238+0x3900] ;  /* 0x00390000ee2c783b */ /* 0x000fee0000004200 */
[-C--:B------:R-:W-:Y:S08]  /*f360*/  HMMA.16816.F32 R116, R20, R32.reuse, R116 ;  /* 0x000000201474723c */ /* 0x080ff00000001874 */
[C---:B------:R-:W-:Y:S08]  /*f370*/  HMMA.16816.F32 R120, R28.reuse, R32, R120 ;  /* 0x000000201c78723c */ /* 0x040ff00000001878 */
[-C--:B------:R-:W-:Y:S01]  /*f380*/  HMMA.16816.F32 R124, R28, R34.reuse, R124 ;  /* 0x000000221c7c723c */ /* 0x080fe2000000187c */
[----:B------:R-:W3:Y:S07]  /*f390*/  LDSM.16.MT88.4 R28, [R239+0x1900] ;  /* 0x00190000ef1c783b */ /* 0x000eee0000004200 */
[----:B------:R-:W-:Y:S01]  /*f3a0*/  HMMA.16816.F32 R128, R20, R34, R128 ;  /* 0x000000221480723c */ /* 0x000fe20000001880 */
[----:B------:R-:W4:Y:S06]  /*f3b0*/  LDSM.16.MT88.4 R32, [R237+0x3900] ;  /* 0x00390000ed20783b */ /* 0x000f2c0000004200 */
[----:B------:R-:W-:Y:S02]  /*f3c0*/  F2FP.PACK_AB R20, R67, R188 ;  /* 0x000000bc4314723e */ /* 0x000fe400000000ff */
[----:B------:R-:W-:Y:S03]  /*f3d0*/  F2FP.PACK_AB R21, R63, R65 ;  /* 0x000000413f15723e */ /* 0x000fe600000000ff */
[----:B------:R-:W-:Y:S02]  /*f3e0*/  F2FP.PACK_AB R22, R187, R64 ;  /* 0x00000040bb16723e */ /* 0x000fe400000000ff */
[----:B------:R-:W-:Y:S07]  /*f3f0*/  F2FP.PACK_AB R23, R212, R66 ;  /* 0x00000042d417723e */ /* 0x000fee00000000ff */
[-C--:B------:R-:W-:Y:S01]  /*f400*/  HMMA.16816.F32 R192, R20, R196.reuse, R4 ;  /* 0x000000c414c0723c */ /* 0x080fe20000001804 */
[----:B------:R-:W1:Y:S07]  /*f410*/  LDSM.16.MT88.4 R4, [R239+0x3900] ;  /* 0x00390000ef04783b */ /* 0x000e6e0000004200 */
[C---:B------:R-:W-:Y:S07]  /*f420*/  HMMA.16816.F32 R200, R24.reuse, R196, R8 ;  /* 0x000000c418c8723c */ /* 0x040fee0000001808 */
[----:B------:R-:W-:Y:S01]  /*f430*/  MOV R11, R204 ;  /* 0x000000cc000b7202 */ /* 0x000fe20000000f00 */
[----:B------:R-:W-:Y:S01]  /*f440*/  FADD.FTZ R10, R235, R3 ;  /* 0x00000003eb0a7221 */ /* 0x000fe20000010000 */
[-C--:B------:R-:W-:Y:S03]  /*f450*/  HMMA.16816.F32 R204, R24, R198.reuse, R12 ;  /* 0x000000c618cc723c */ /* 0x080fe6000000180c */
[----:B------:R-:W-:Y:S02]  /*f460*/  FADD.FTZ R9, R11, R53 ;  /* 0x000000350b097221 */ /* 0x000fe40000010000 */
[----:B------:R-:W-:Y:S01]  /*f470*/  FADD.FTZ R8, R180, R52 ;  /* 0x00000034b4087221 */ /* 0x000fe20000010000 */
[----:B------:R-:W-:Y:S01]  /*f480*/  MOV R180, R184 ;  /* 0x000000b800b47202 */ /* 0x000fe20000000f00 */
[----:B------:R-:W-:Y:S01]  /*f490*/  FADD.FTZ R12, R224, R9 ;  /* 0x00000009e00c7221 */ /* 0x000fe20000010000 */
        /* <DEDUP_REMOVED lines=31> */
[----:B------:R-:W-:Y:S04]  /*f690*/  FADD.FTZ R8, R61, R8 ;  /* 0x000000083d087221 */ /* 0x000fe80000010000 */
        /* <DEDUP_REMOVED lines=36> */
[----:B------:R-:W-:Y:S01]  /*f8e0*/  FADD.FTZ R3, R183, R3 ;  /* 0x00000003b7037221 */ /* 0x000fe20000010000 */
[----:B------:R-:W-:Y:S01]  /*f8f0*/  MOV R183, R2 ;  /* 0x0000000200b77202 */ /* 0x000fe20000000f00 */
[----:B------:R-:W-:Y:S01]  /*f900*/  FADD.FTZ R0, R56, R0 ;  /* 0x0000000038007221 */ /* 0x000fe20000010000 */
[----:B------:R-:W-:Y:S04]  /*f910*/  STL [R1+0x40], R4 ;  /* 0x0000400401007387 */ /* 0x000fe80000100800 */
[----:B------:R1:W-:Y:S04]  /*f920*/  STL [R1+0x14], R3 ;  /* 0x0000140301007387 */ /* 0x0003e80000100800 */
[----:B------:R2:W-:Y:S01]  /*f930*/  STL [R1+0x10], R0 ;  /* 0x0000100001007387 */ /* 0x0005e20000100800 */
[----:B-1----:R-:W-:Y:S02]  /*f940*/  MOV R3, R185 ;  /* 0x000000b900037202 */ /* 0x002fe40000000f00 */
[----:B--2---:R-:W-:Y:S01]  /*f950*/  MOV R0, R186 ;  /* 0x000000ba00007202 */ /* 0x004fe20000000f00 */
[----:B-----5:R-:W-:-:S05]  /*f960*/  @P0 BRA `(.L_x_3962) ;  /* 0xffffc7e000000947 */ /* 0x020fca000383ffff */
.L_x_3961:
[----:B------:R-:W2:Y:S04]  /*f970*/  LDL.LU R5, [R1+0xc] ;  /* 0x00000c0001057983 */ /* 0x000ea80000300800 */
[----:B------:R-:W3:Y:S04]  /*f980*/  LDL.LU R7, [R1+0x40] ;  /* 0x0000400001077983 */ /* 0x000ee80000300800 */
[----:B-1----:R-:W4:Y:S04]  /*f990*/  LDL.LU R4, [R1+0x14] ;  /* 0x0000140001047983 */ /* 0x002f280000300800 */
        /* <DEDUP_REMOVED lines=14> */
[----:B------:R-:W3:Y:S01]  /*fa80*/  SHFL.BFLY PT, R3, R8, 0x1, 0x1f ;  /* 0x0c201f0008037f89 */ /* 0x000ee200000e0000 */
[----:B-1----:R-:W-:-:S03]  /*fa90*/  FADD.FTZ R5, R5, R2 ;  /* 0x0000000205057221 */ /* 0x002fc60000010000 */
[----:B------:R-:W1:Y:S01]  /*faa0*/  SHFL.BFLY PT, R2, R6, 0x1, 0x1f ;  /* 0x0c201f0006027f89 */ /* 0x000e6200000e0000 */
[----:B--2---:R-:W-:Y:S01]  /*fab0*/  FADD.FTZ R10, R10, R0 ;  /* 0x000000000a0a7221 */ /* 0x004fe20000010000 */
[----:B------:R-:W-:Y:S02]  /*fac0*/  MOV R0, RZ ;  /* 0x000000ff00007202 */ /* 0x000fe40000000f00 */
[----:B------:R-:W2:Y:S01]  /*fad0*/  SHFL.BFLY PT, R4, R5, 0x1, 0x1f ;  /* 0x0c201f0005047f89 */ /* 0x000ea200000e0000 */
[----:B---3--:R-:W-:Y:S01]  /*fae0*/  FADD.FTZ R8, R8, R3 ;  /* 0x0000000308087221 */ /* 0x008fe20000010000 */
[----:B------:R-:W-:Y:S02]  /*faf0*/  FSETP.NE.FTZ.AND P3, PT, R10, RZ, PT ;  /* 0x000000ff0a00720b */ /* 0x000fe40003f75000 */
[----:B------:R-:W-:Y:S02]  /*fb00*/  MOV R3, RZ ;  /* 0x000000ff00037202 */ /* 0x000fe40000000f00 */
[----:B------:R-:W-:-:S09]  /*fb10*/  FSETP.NE.FTZ.AND P2, PT, R8, RZ, PT ;  /* 0x000000ff0800720b */ /* 0x000fd20003f55000 */
[----:B------:R-:W3:Y:S01]  /*fb20*/  @P3 MUFU.RCP R0, R10 ;  /* 0x0000000a00003308 */ /* 0x000ee20000001000 */
[----:B-1----:R-:W-:Y:S01]  /*fb30*/  FADD.FTZ R6, R6, R2 ;  /* 0x0000000206067221 */ /* 0x002fe20000010000 */
[----:B------:R-:W-:Y:S01]  /*fb40*/  MOV R2, RZ ;  /* 0x000000ff00027202 */ /* 0x000fe20000000f00 */
[----:B--2---:R-:W-:-:S03]  /*fb50*/  FADD.FTZ R5, R4, R5 ;  /* 0x0000000504057221 */ /* 0x004fc60000010000 */
[----:B------:R-:W-:Y:S02]  /*fb60*/  FSETP.NE.FTZ.AND P1, PT, R6, RZ, PT ;  /* 0x000000ff0600720b */ /* 0x000fe40003f35000 */
[----:B------:R-:W-:Y:S01]  /*fb70*/  @P2 MUFU.RCP R3, R8 ;  /* 0x0000000800032308 */ /* 0x000fe20000001000 */
[----:B------:R-:W-:Y:S01]  /*fb80*/  FSETP.NE.FTZ.AND P0, PT, R5, RZ, PT ;  /* 0x000000ff0500720b */ /* 0x000fe20003f15000 */
[C---:B---3--:R-:W-:Y:S02]  /*fb90*/  FMUL.FTZ R192, R0.reuse, R192 ;  /* 0x000000c000c07220 */ /* 0x048fe40000410000 */
[----:B------:R-:W-:-:S04]  /*fba0*/  FMUL.FTZ R57, R0, R193 ;  /* 0x000000c100397220 */ /* 0x000fc80000410000 */
[----:B------:R-:W-:Y:S01]  /*fbb0*/  @P3 MUFU.LG2 R10, R10 ;  /* 0x0000000a000a3308 */ /* 0x000fe20000000c00 */
[C---:B------:R-:W-:Y:S02]  /*fbc0*/  FMUL.FTZ R196, R0.reuse, R196 ;  /* 0x000000c400c47220 */ /* 0x040fe40000410000 */
[C---:B------:R-:W-:Y:S02]  /*fbd0*/  FMUL.FTZ R197, R0.reuse, R197 ;  /* 0x000000c500c57220 */ /* 0x040fe40000410000 */
[C---:B------:R-:W-:Y:S02]  /*fbe0*/  FMUL.FTZ R132, R0.reuse, R132 ;  /* 0x0000008400847220 */ /* 0x040fe40000410000 */
[C---:B------:R-:W-:Y:S01]  /*fbf0*/  FMUL.FTZ R51, R0.reuse, R133 ;  /* 0x0000008500337220 */ /* 0x040fe20000410000 */
[----:B------:R-:W1:Y:S01]  /*fc00*/  @P1 MUFU.RCP R2, R6 ;  /* 0x0000000600021308 */ /* 0x000e620000001000 */
        /* <DEDUP_REMOVED lines=38> */
[----:B------:R-:W2:Y:S01]  /*fe70*/  @P0 MUFU.LG2 R5, R5 ;  /* 0x0000000500050308 */ /* 0x000ea20000000c00 */
        /* <DEDUP_REMOVED lines=98> */
[----:B--2---:R-:W-:Y:S02]  /*104a0*/  @P0 FMUL.FTZ R3, R5, 0.69314718246459960938 ;  /* 0x3f31721805030820 */ /* 0x004fe40000410000 */
[----:B------:R-:W-:Y:S02]  /*104b0*/  @P0 FMUL.FTZ R0, R7, c[0x0][0x2d0] ;  /* 0x0000b40007000a20 */ /* 0x000fe40000410000 */
[----:B------:R-:W-:-:S02]  /*104c0*/  @P3 FFMA.FTZ R61, R9, R186, R10 ;  /* 0x000000ba093d3223 */ /* 0x000fc4000001000a */
[----:B------:R-:W-:Y:S02]  /*104d0*/  @P2 FFMA.FTZ R62, R4, R185, R8 ;  /* 0x000000b9043e2223 */ /* 0x000fe40000010008 */
[----:B------:R-:W-:Y:S02]  /*104e0*/  @P1 FFMA.FTZ R63, R2, R184, R6 ;  /* 0x000000b8023f1223 */ /* 0x000fe40000010006 */
[----:B------:R-:W-:Y:S02]  /*104f0*/  @P0 FFMA.FTZ R64, R0, R182, R3 ;  /* 0x000000b600400223 */ /* 0x000fe40000010003 */
.L_x_3941:
        /* <DEDUP_REMOVED lines=197> */
.L_x_3966:
        /* <DEDUP_REMOVED lines=157> */
.L_x_3968:
[----:B--234-:R-:W-:Y:S05]  /*11b20*/  BSYNC B0 ;  /* 0x0000000000007941 */ /* 0x01cfea0003800000 */
.L_x_3967:
        /* <DEDUP_REMOVED lines=16> */
.L_x_3970:
[----:B------:R-:W-:Y:S05]  /*11c30*/  BSYNC B0 ;  /* 0x0000000000007941 */ /* 0x000fea0003800000 */
.L_x_3969:
        /* <DEDUP_REMOVED lines=16> */
.L_x_3972:
[----:B------:R-:W-:Y:S05]  /*11d40*/  BSYNC B0 ;  /* 0x0000000000007941 */ /* 0x000fea0003800000 */
.L_x_3971:
        /* <DEDUP_REMOVED lines=16> */
.L_x_3974:
[----:B------:R-:W-:Y:S05]  /*11e50*/  BSYNC B0 ;  /* 0x0000000000007941 */ /* 0x000fea0003800000 */
.L_x_3973:
        /* <DEDUP_REMOVED lines=16> */
.L_x_3976:
[----:B------:R-:W-:Y:S05]  /*11f60*/  BSYNC B0 ;  /* 0x0000000000007941 */ /* 0x000fea0003800000 */
.L_x_3975:
        /* <DEDUP_REMOVED lines=16> */
.L_x_3978:
[----:B------:R-:W-:Y:S05]  /*12070*/  BSYNC B0 ;  /* 0x0000000000007941 */ /* 0x000fea0003800000 */
.L_x_3977:
        /* <DEDUP_REMOVED lines=16> */
.L_x_3980:
[----:B------:R-:W-:Y:S05]  /*12180*/  BSYNC B0 ;  /* 0x0000000000007941 */ /* 0x000fea0003800000 */
.L_x_3979:
        /* <DEDUP_REMOVED lines=17> */
.L_x_3965:
        /* <DEDUP_REMOVED lines=31> */
.L_x_3981:
        /* <DEDUP_REMOVED lines=43> */
.L_x_3983:
[----:B------:R-:W-:Y:S05]  /*12740*/  BSYNC B0 ;  /* 0x0000000000007941 */ /* 0x000fea0003800000 */
.L_x_3982:
        /* <DEDUP_REMOVED lines=63> */
.L_x_3985:
[----:B------:R-:W-:Y:S05]  /*12b40*/  BSYNC B0 ;  /* 0x0000000000007941 */ /* 0x000fea0003800000 */
.L_x_3984:
        /* <DEDUP_REMOVED lines=15> */
.L_x_3987:
[----:B------:R-:W-:Y:S05]  /*12c40*/  BSYNC B0 ;  /* 0x0000000000007941 */ /* 0x000fea0003800000 */
.L_x_3986:
        /* <DEDUP_REMOVED lines=15> */
.L_x_3989:
[----:B------:R-:W-:Y:S05]  /*12d40*/  BSYNC B0 ;  /* 0x0000000000007941 */ /* 0x000fea0003800000 */
.L_x_3988:
        /* <DEDUP_REMOVED lines=15> */
.L_x_3991:
[----:B------:R-:W-:Y:S05]  /*12e40*/  BSYNC B0 ;  /* 0x0000000000007941 */ /* 0x000fea0003800000 */
.L_x_3990:
        /* <DEDUP_REMOVED lines=15> */
.L_x_3993:
[----:B------:R-:W-:Y:S05]  /*12f40*/  BSYNC B0 ;  /* 0x0000000000007941 */ /* 0x000fea0003800000 */
.L_x_3992:
        /* <DEDUP_REMOVED lines=15> */
.L_x_3995:
[----:B------:R-:W-:Y:S05]  /*13040*/  BSYNC B0 ;  /* 0x0000000000007941 */ /* 0x000fea0003800000 */
.L_x_3994:
        /* <DEDUP_REMOVED lines=15> */
.L_x_3997:
[----:B------:R-:W-:Y:S05]  /*13140*/  BSYNC B0 ;  /* 0x0000000000007941 */ /* 0x000fea0003800000 */
.L_x_3996:
        /* <DEDUP_REMOVED lines=16> */
.L_x_3998:
        /* <DEDUP_REMOVED lines=11> */
.L_x_4381:


//--------------------- .text._ZN7cutlass13device_kernelIN5flash19enable_sm80_to_sm89INS1_16FlashAttnFwdSm80INS1_25CollectiveMainloopFwdSm80ILi4ELi1ELb0EN4cute5tupleIJNS5_1CILi128EEENS7_ILi64EEES8_EEELi128ENS_6half_tEfNS_4arch4Sm80ELb1ELb0ELb0ELb1ELb1ELb1ELb1ELb0EEENS1_21CollectiveEpilogueFwdINS6_IJS8_S8_S9_EEENS6_IJNS7_ILi1EEESH_SH_EEESB_SD_Li128ELb1ELb1ELb0ELb0EEENS1_19SingleTileSchedulerILb1ELb0ELb1ELi128EEEEEEEEEvNT_6ParamsE --------------------------
	.section	.text._ZN7cutlass13device_kernelIN5flash19enable_sm80_to_sm89INS1_16FlashAttnFwdSm80INS1_25CollectiveMainloopFwdSm80ILi4ELi1ELb0EN4cute5tupleIJNS5_1CILi128EEENS7_ILi64EEES8_EEELi128ENS_6half_tEfNS_4arch4Sm80ELb1ELb0ELb0ELb1ELb1ELb1ELb1ELb0EEENS1_21CollectiveEpilogueFwdINS6_IJS8_S8_S9_EEENS6_IJNS7_ILi1EEESH_SH_EEESB_SD_Li128ELb1ELb1ELb0ELb0EEENS1_19SingleTileSchedulerILb1ELb0ELb1ELi128EEEEEEEEEvNT_6ParamsE,"ax",@progbits
	.sectioninfo	@"SHI_REGISTERS=255"
	.align	128
.text._ZN7cutlass13device_kernelIN5flash19enable_sm80_to_sm89INS1_16FlashAttnFwdSm80INS1_25CollectiveMainloopFwdSm80ILi4ELi1ELb0EN4cute5tupleIJNS5_1CILi128EEENS7_ILi64EEES8_EEELi128ENS_6half_tEfNS_4arch4Sm80ELb1ELb0ELb0ELb1ELb1ELb1ELb1ELb0EEENS1_21CollectiveEpilogueFwdINS6_IJS8_S8_S9_EEENS6_IJNS7_ILi1EEESH_SH_EEESB_SD_Li128ELb1ELb1ELb0ELb0EEENS1_19SingleTileSchedulerILb1ELb0ELb1ELi128EEEEEEEEEvNT_6ParamsE:
        .type           _ZN7cutlass13device_kernelIN5flash19enable_sm80_to_sm89INS1_16FlashAttnFwdSm80INS1_25CollectiveMainloopFwdSm80ILi4ELi1ELb0EN4cute5tupleIJNS5_1CILi128EEENS7_ILi64EEES8_EEELi128ENS_6half_tEfNS_4arch4Sm80ELb1ELb0ELb0ELb1ELb1ELb1ELb1ELb0EEENS1_21CollectiveEpilogueFwdINS6_IJS8_S8_S9_EEENS6_IJNS7_ILi1EEESH_SH_EEESB_SD_Li128ELb1ELb1ELb0ELb0EEENS1_19SingleTileSchedulerILb1ELb0ELb1ELi128EEEEEEEEEvNT_6ParamsE,@function
        .size           _ZN7cutlass13device_kernelIN5flash19enable_sm80_to_sm89INS1_16FlashAttnFwdSm80INS1_25CollectiveMainloopFwdSm80ILi4ELi1ELb0EN4cute5tupleIJNS5_1CILi128EEENS7_ILi64EEES8_EEELi128ENS_6half_tEfNS_4arch4Sm80ELb1ELb0ELb0ELb1ELb1ELb1ELb1ELb0EEENS1_21CollectiveEpilogueFwdINS6_IJS8_S8_S9_EEENS6_IJNS7_ILi1EEESH_SH_EEESB_SD_Li128ELb1ELb1ELb0ELb0EEENS1_19SingleTileSchedulerILb1ELb0ELb1ELi128EEEEEEEEEvNT_6ParamsE,(.L_x_4382 - _ZN7cutlass13device_kernelIN5flash19enable_sm80_to_sm89INS1_16FlashAttnFwdSm80INS1_25CollectiveMainloopFwdSm80ILi4ELi1ELb0EN4cute5tupleIJNS5_1CILi128EEENS7_ILi64EEES8_EEELi128ENS_6half_tEfNS_4arch4Sm80ELb1ELb0ELb0ELb1ELb1ELb1ELb1ELb0EEENS1_21CollectiveEpilogueFwdINS6_IJS8_S8_S9_EEENS6_IJNS7_ILi1EEESH_SH_EEESB_SD_Li128ELb1ELb1ELb0ELb0EEENS1_19SingleTileSchedulerILb1ELb0ELb1ELi128EEEEEEEEEvNT_6ParamsE)
        .other          _ZN7cutlass13device_kernelIN5flash19enable_sm80_to_sm89INS1_16FlashAttnFwdSm80INS1_25CollectiveMainloopFwdSm80ILi4ELi1ELb0EN4cute5tupleIJNS5_1CILi128EEENS7_ILi64EEES8_EEELi128ENS_6half_tEfNS_4arch4Sm80ELb1ELb0ELb0ELb1ELb1ELb1ELb1ELb0EEENS1_21CollectiveEpilogueFwdINS6_IJS8_S8_S9_EEENS6_IJNS7_ILi1EEESH_SH_EEESB_SD_Li128ELb1ELb1ELb0ELb0EEENS1_19SingleTileSchedulerILb1ELb0ELb1ELi128EEEEEEEEEvNT_6ParamsE,@"STO_CUDA_ENTRY STV_DEFAULT"
_ZN7cutlass13device_kernelIN5flash19enable_sm80_to_sm89INS1_16FlashAttnFwdSm80INS1_25CollectiveMainloopFwdSm80ILi4ELi1ELb0EN4cute5tupleIJNS5_1CILi128EEENS7_ILi64EEES8_EEELi128ENS_6half_tEfNS_4arch4Sm80ELb1ELb0ELb0ELb1ELb1ELb1ELb1ELb0EEENS1_21CollectiveEpilogueFwdINS6_IJS8_S8_S9_EEENS6_IJNS7_ILi1EEESH_SH_EEESB_SD_Li128ELb1ELb1ELb0ELb0EEENS1_19SingleTileSchedulerILb1ELb0ELb1ELi128EEEEEEEEEvNT_6ParamsE:
        /* <DEDUP_REMOVED lines=17> */
.L_x_4000:
        /* <DEDUP_REMOVED lines=8> */
.L_x_4002:
[----:B------:R-:W-:-:S05]  /*0190*/  MOV R0, c[0x0][0x54c] ;  /* 0x0001530000007a02 */ /* 0x000fca0000000f00 */
.L_x_4001:
[----:B-----5:R-:W-:Y:S01]  /*01a0*/  IMAD R0, R0, c[0x0][0x548], RZ ;  /* 0x0001520000007a24 */ /* 0x020fe200078e02ff */
[----:B------:R-:W-:-:S04]  /*01b0*/  SHF.L.U32 R12, R6, 0x7, RZ ;  /* 0x00000007060c7819 */ /* 0x000fc800000006ff */
[----:B------:R-:W-:-:S04]  /*01c0*/  ISETP.GE.AND P0, PT, R12, R0, PT ;  /* 0x000000000c00720c */ /* 0x000fc80003f06270 */
[----:B------:R-:W-:-:S05]  /*01d0*/  SEL R0, R5, 0xffffffff, !P0 ;  /* 0xffffffff05007807 */ /* 0x000fca0004000000 */
[----:B------:R2:W-:Y:S01]  /*01e0*/  STL [R1+0xcc], R0 ;  /* 0x0000cc0001007387 */ /* 0x0005e20000100800 */
[----:B------:R-:W-:Y:S05]  /*01f0*/  BRA `(.L_x_4003) ;  /* 0x0000013000007947 */ /* 0x000fea0003800000 */
.L_x_3999:
[----:B---3--:R-:W-:-:S04]  /*0200*/  ISETP.NE.U32.AND P0, PT, RZ, c[0x0][0x568], PT ;  /* 0x00015a00ff007a0c */ /* 0x008fc80003f05070 */
[----:B------:R-:W-:-:S13]  /*0210*/  ISETP.NE.AND.EX P0, PT, RZ, c[0x0][0x56c], PT, P0 ;  /* 0x00015b00ff007a0c */ /* 0x000fda0003f05300 */
[----:B------:R-:W-:Y:S05]  /*0220*/  @!P0 BRA `(.L_x_4004) ;  /* 0x0000002000008947 */ /* 0x000fea0003800000 */
[----:B------:R1:W5:Y:S01]  /*0230*/  LDG.E R0, [R2.64] ;  /* 0x0000000602007981 */ /* 0x000362000c1e1900 */
[----:B------:R-:W-:Y:S05]  /*0240*/  BRA `(.L_x_4005) ;  /* 0x0000009000007947 */ /* 0x000fea0003800000 */
.L_x_4004:
        /* <DEDUP_REMOVED lines=8> */
.L_x_4006:
[----:B------:R-:W-:-:S05]  /*02d0*/  MOV R0, c[0x0][0x54c] ;  /* 0x0001530000007a02 */ /* 0x000fca0000000f00 */
.L_x_4005:
[----:B-----5:R-:W-:Y:S01]  /*02e0*/  IMAD R0, R0, c[0x0][0x548], RZ ;  /* 0x0001520000007a24 */ /* 0x020fe200078e02ff */
[----:B------:R-:W-:-:S04]  /*02f0*/  SHF.L.U32 R12, R6, 0x7, RZ ;  /* 0x00000007060c7819 */ /* 0x000fc800000006ff */
[----:B------:R-:W-:-:S04]  /*0300*/  ISETP.GE.AND P0, PT, R12, R0, PT ;  /* 0x000000000c00720c */ /* 0x000fc80003f06270 */
[----:B------:R-:W-:-:S05]  /*0310*/  SEL R0, R5, 0xffffffff, !P0 ;  /* 0xffffffff05007807 */ /* 0x000fca0004000000 */
[----:B------:R2:W-:Y:S04]  /*0320*/  STL [R1+0xcc], R0 ;  /* 0x0000cc0001007387 */ /* 0x0005e80000100800 */
.L_x_4003:
        /* <DEDUP_REMOVED lines=46> */
.L_x_4007:
[----:B-----5:R1:W-:Y:S01]  /*0610*/  STL [R1+0x58], R11 ;  /* 0x0000580b01007387 */ /* 0x0203e20000100800 */
[----:B------:R-:W-:-:S04]  /*0620*/  ISETP.NE.U32.AND P0, PT, RZ, c[0x0][0x368], PT ;  /* 0x0000da00ff007a0c */ /* 0x000fc80003f05070 */
[----:B------:R-:W-:-:S13]  /*0630*/  ISETP.NE.AND.EX P0, PT, RZ, c[0x0][0x36c], PT, P0 ;  /* 0x0000db00ff007a0c */ /* 0x000fda0003f05300 */
[----:B------:R-:W-:Y:S05]  /*0640*/  @!P0 BRA `(.L_x_4008) ;  /* 0x0000003000008947 */ /* 0x000fea0003800000 */
[----:B------:R-:W-:-:S05]  /*0650*/  IMAD.WIDE R4, R37, R30, c[0x0][0x368] ;  /* 0x0000da0025047625 */ /* 0x000fca00078e021e */
[----:B------:R3:W5:Y:S01]  /*0660*/  LDG.E R9, [R4.64] ;  /* 0x0000000604097981 */ /* 0x000762000c1e1900 */
[----:B------:R-:W-:Y:S05]  /*0670*/  BRA `(.L_x_4009) ;  /* 0x0000004000007947 */ /* 0x000fea0003800000 */
.L_x_4008:
[----:B------:R-:W-:Y:S05]  /*0680*/  @!P2 BRA `(.L_x_4009) ;  /* 0x000000300000a947 */ /* 0x000fea0003800000 */
[----:B--2---:R2:W3:Y:S04]  /*0690*/  LDG.E R0, [R4.64] ;  /* 0x0000000604007981 */ /* 0x0044e8000c1e1900 */
[----:B--2---:R-:W3:Y:S02]  /*06a0*/  LDG.E R4, [R4.64+0x4] ;  /* 0x0000040604047981 */ /* 0x004ee4000c1e1900 */
[----:B---3--:R-:W-:Y:S02]  /*06b0*/  IADD3 R9, -R0, R4, RZ ;  /* 0x0000000400097210 */ /* 0x008fe40007ffe1ff */
.L_x_4009:
        /* <DEDUP_REMOVED lines=290> */
.L_x_4057:
        /* <DEDUP_REMOVED lines=78> */
.L_x_4015:
[----:B------:R-:W-:Y:S05]  /*1dc0*/  BSYNC B0 ;  /* 0x0000000000007941 */ /* 0x000fea0003800000 */
.L_x_4014:
        /* <DEDUP_REMOVED lines=39> */
.L_x_4017:
[----:B------:R-:W-:Y:S05]  /*2040*/  BSYNC B0 ;  /* 0x0000000000007941 */ /* 0x000fea0003800000 */
.L_x_4016:
        /* <DEDUP_REMOVED lines=40> */
.L_x_4019:
[----:B------:R-:W-:Y:S05]  /*22d0*/  BSYNC B0 ;  /* 0x0000000000007941 */ /* 0x000fea0003800000 */
.L_x_4018:
        /* <DEDUP_REMOVED lines=38> */
.L_x_4021:
[----:B------:R-:W-:Y:S05]  /*2540*/  BSYNC B0 ;  /* 0x0000000000007941 */ /* 0x000fea0003800000 */
.L_x_4020:
        /* <DEDUP_REMOVED lines=72> */
.L_x_4025:
[----:B------:R-:W-:Y:S05]  /*29d0*/  BSYNC B0 ;  /* 0x0000000000007941 */ /* 0x000fea0003800000 */
.L_x_4024:
        /* <DEDUP_REMOVED lines=57> */
.L_x_4023:
[----:B------:R-:W-:Y:S05]  /*2d70*/  BSYNC B1 ;  /* 0x0000000000017941 */ /* 0x000fea0003800000 */
.L_x_4022:
        /* <DEDUP_REMOVED lines=60> */
.L_x_4029:
[----:B------:R-:W-:Y:S05]  /*3140*/  BSYNC B0 ;  /* 0x0000000000007941 */ /* 0x000fea0003800000 */
.L_x_4028:
        /* <DEDUP_REMOVED lines=57> */
.L_x_4027:
[----:B------:R-:W-:Y:S05]  /*34e0*/  BSYNC B1 ;  /* 0x0000000000017941 */ /* 0x000fea0003800000 */
.L_x_4026:
        /* <DEDUP_REMOVED lines=60> */
.L_x_4033:
[----:B------:R-:W-:Y:S05]  /*38b0*/  BSYNC B0 ;  /* 0x0000000000007941 */ /* 0x000fea0003800000 */
.L_x_4032:
        /* <DEDUP_REMOVED lines=57> */
.L_x_4031:
[----:B------:R-:W-:Y:S05]  /*3c50*/  BSYNC B1 ;  /* 0x0000000000017941 */ /* 0x000fea0003800000 */
.L_x_4030:
        /* <DEDUP_REMOVED lines=59> */
.L_x_4036:
[----:B------:R-:W-:Y:S05]  /*4010*/  BSYNC B0 ;  /* 0x0000000000007941 */ /* 0x000fea0003800000 */
.L_x_4035:
        /* <DEDUP_REMOVED lines=58> */
.L_x_4013:
        /* <DEDUP_REMOVED lines=235> */
.L_x_4038:
[----:B------:R-:W-:Y:S05]  /*5270*/  BSYNC B0 ;  /* 0x0000000000007941 */ /* 0x000fea0003800000 */
.L_x_4037:
        /* <DEDUP_REMOVED lines=122> */
.L_x_4040:
[----:B------:R-:W-:Y:S05]  /*5a20*/  BSYNC B0 ;  /* 0x0000000000007941 */ /* 0x000fea0003800000 */
.L_x_4039:
        /* <DEDUP_REMOVED lines=122> */
.L_x_4042:
[----:B------:R-:W-:Y:S05]  /*61d0*/  BSYNC B0 ;  /* 0x0000000000007941 */ /* 0x000fea0003800000 */
.L_x_4041:
        /* <DEDUP_REMOVED lines=124> */
.L_x_4012:
        /* <DEDUP_REMOVED lines=19> */
.L_x_4044:
[----:B-123--:R-:W-:Y:S05]  /*6ad0*/  BSYNC B0 ;  /* 0x0000000000007941 */ /* 0x00efea0003800000 */
.L_x_4043:
        /* <DEDUP_REMOVED lines=15> */
.L_x_4046:
[----:B------:R-:W-:Y:S05]  /*6bd0*/  BSYNC B0 ;  /* 0x0000000000007941 */ /* 0x000fea0003800000 */
.L_x_4045:
        /* <DEDUP_REMOVED lines=15> */
.L_x_4048:
[----:B------:R-:W-:Y:S05]  /*6cd0*/  BSYNC B0 ;  /* 0x0000000000007941 */ /* 0x000fea0003800000 */
.L_x_4047:
        /* <DEDUP_REMOVED lines=14> */
.L_x_4034:
[----:B------:R-:W-:Y:S05]  /*6dc0*/  BSYNC B2 ;  /* 0x0000000000027941 */ /* 0x000fea0003800000 */
.L_x_4011:
        /* <DEDUP_REMOVED lines=90> */
.L_x_4050:
[----:B------:R-:W-:Y:S05]  /*7370*/  BSYNC B0 ;  /* 0x0000000000007941 */ /* 0x000fea0003800000 */
.L_x_4049:
        /* <DEDUP_REMOVED lines=15> */
.L_x_4052:
[----:B------:R-:W-:Y:S05]  /*7470*/  BSYNC B0 ;  /* 0x0000000000007941 */ /* 0x000fea0003800000 */
.L_x_4051:
        /* <DEDUP_REMOVED lines=15> */
.L_x_4054:
[----:B------:R-:W-:Y:S05]  /*7570*/  BSYNC B0 ;  /* 0x0000000000007941 */ /* 0x000fea0003800000 */
.L_x_4053:
        /* <DEDUP_REMOVED lines=15> */
.L_x_4056:
[----:B------:R-:W-:Y:S05]  /*7670*/  BSYNC B0 ;  /* 0x0000000000007941 */ /* 0x000fea0003800000 */
.L_x_4055:
        /* <DEDUP_REMOVED lines=43> */
.L_x_4010:
        /* <DEDUP_REMOVED lines=199> */
.L_x_4160:
[----:B------:R-:W-:Y:S05]  /*85a0*/  BRA.DIV ~URZ, `(.L_x_4060) ;  /* 0x000123f27f007947 */ /* 0x000fea000b800000 */
[----:B------:R3:W4:Y:S02]  /*85b0*/  SHFL.IDX PT, R2, R10, RZ, 0x181f ;  /* 0x00181fff0a027589 */ /* 0x00072400000e0000 */
.L_x_4161:
        /* <DEDUP_REMOVED lines=18> */
.L_x_4062:
[----:B------:R-:W-:Y:S05]  /*86e0*/  BSYNC B0 ;  /* 0x0000000000007941 */ /* 0x000fea0003800000 */
.L_x_4061:
[----:B------:R-:W-:Y:S05]  /*86f0*/  BRA.DIV ~URZ, `(.L_x_4063) ;  /* 0x000123127f007947 */ /* 0x000fea000b800000 */
[----:B-1----:R1:W2:Y:S04]  /*8700*/  SHFL.IDX PT, R0, R5, 0x1, 0x181f ;  /* 0x00381f0005007f89 */ /* 0x0022a800000e0000 */
[----:B----4-:R1:W4:Y:S02]  /*8710*/  SHFL.IDX PT, R2, R10, 0x1, 0x181f ;  /* 0x00381f000a027f89 */ /* 0x01032400000e0000 */
.L_x_4162:
        /* <DEDUP_REMOVED lines=16> */
.L_x_4065:
[----:B------:R-:W-:Y:S05]  /*8820*/  BSYNC B0 ;  /* 0x0000000000007941 */ /* 0x000fea0003800000 */
.L_x_4064:
[----:B------:R-:W-:Y:S05]  /*8830*/  BRA.DIV ~URZ, `(.L_x_4066) ;  /* 0x000122a27f007947 */ /* 0x000fea000b800000 */
[----:B--2---:R2:W1:Y:S02]  /*8840*/  SHFL.IDX PT, R0, R5, 0x2, 0x181f ;  /* 0x00581f0005007f89 */ /* 0x00446400000e0000 */
.L_x_4163:
[----:B------:R-:W-:Y:S05]  /*8850*/  BRA.DIV ~URZ, `(.L_x_4067) ;  /* 0x000122f27f007947 */ /* 0x000fea000b800000 */
[----:B----4-:R4:W2:Y:S02]  /*8860*/  SHFL.IDX PT, R2, R10, 0x2, 0x181f ;  /* 0x00581f000a027f89 */ /* 0x0108a400000e0000 */
.L_x_4164:
        /* <DEDUP_REMOVED lines=16> */
.L_x_4069:
[----:B------:R-:W-:Y:S05]  /*8970*/  BSYNC B0 ;  /* 0x0000000000007941 */ /* 0x000fea0003800000 */
.L_x_4068:
[----:B------:R-:W-:Y:S05]  /*8980*/  BRA.DIV ~URZ, `(.L_x_4070) ;  /* 0x000122327f007947 */ /* 0x000fea000b800000 */
[----:B-1----:R1:W3:Y:S04]  /*8990*/  SHFL.IDX PT, R0, R5, 0x3, 0x181f ;  /* 0x00781f0005007f89 */ /* 0x0022e800000e0000 */
[----:B--2---:R1:W2:Y:S02]  /*89a0*/  SHFL.IDX PT, R2, R10, 0x3, 0x181f ;  /* 0x00781f000a027f89 */ /* 0x0042a400000e0000 */
.L_x_4165:
        /* <DEDUP_REMOVED lines=16> */
.L_x_4072:
[----:B------:R-:W-:Y:S05]  /*8ab0*/  BSYNC B0 ;  /* 0x0000000000007941 */ /* 0x000fea0003800000 */
.L_x_4071:
[----:B------:R-:W-:Y:S05]  /*8ac0*/  BRA.DIV ~URZ, `(.L_x_4073) ;  /* 0x000121c27f007947 */ /* 0x000fea000b800000 */
[----:B--2---:R2:W3:Y:S02]  /*8ad0*/  SHFL.IDX PT, R0, R5, 0x4, 0x181f ;  /* 0x00981f0005007f89 */ /* 0x0044e400000e0000 */
.L_x_4166:
[----:B------:R-:W-:Y:S05]  /*8ae0*/  BRA.DIV ~URZ, `(.L_x_4074) ;  /* 0x000122127f007947 */ /* 0x000fea000b800000 */
[----:B------:R1:W2:Y:S02]  /*8af0*/  SHFL.IDX PT, R2, R10, 0x4, 0x181f ;  /* 0x00981f000a027f89 */ /* 0x0002a400000e0000 */
.L_x_4167:
        /* <DEDUP_REMOVED lines=16> */
.L_x_4076:
[----:B------:R-:W-:Y:S05]  /*8c00*/  BSYNC B0 ;  /* 0x0000000000007941 */ /* 0x000fea0003800000 */
.L_x_4075:
[----:B------:R-:W-:Y:S05]  /*8c10*/  BRA.DIV ~URZ, `(.L_x_4077) ;  /* 0x000121527f007947 */ /* 0x000fea000b800000 */
[----:B--2---:R2:W3:Y:S04]  /*8c20*/  SHFL.IDX PT, R0, R5, 0x5, 0x181f ;  /* 0x00b81f0005007f89 */ /* 0x0044e800000e0000 */
[----:B------:R2:W1:Y:S02]  /*8c30*/  SHFL.IDX PT, R2, R10, 0x5, 0x181f ;  /* 0x00b81f000a027f89 */ /* 0x00046400000e0000 */
.L_x_4168:
        /* <DEDUP_REMOVED lines=16> */
.L_x_4079:
[----:B------:R-:W-:Y:S05]  /*8d40*/  BSYNC B0 ;  /* 0x0000000000007941 */ /* 0x000fea0003800000 */
.L_x_4078:
[----:B------:R-:W-:Y:S05]  /*8d50*/  BRA.DIV ~URZ, `(.L_x_4080) ;  /* 0x000120e27f007947 */ /* 0x000fea000b800000 */
[----:B-1----:R1:W3:Y:S02]  /*8d60*/  SHFL.IDX PT, R0, R5, 0x6, 0x181f ;  /* 0x00d81f0005007f89 */ /* 0x0022e400000e0000 */
.L_x_4169:
[----:B------:R-:W-:Y:S05]  /*8d70*/  BRA.DIV ~URZ, `(.L_x_4081) ;  /* 0x000121327f007947 */ /* 0x000fea000b800000 */
[----:B------:R1:W2:Y:S02]  /*8d80*/  SHFL.IDX PT, R2, R10, 0x6, 0x181f ;  /* 0x00d81f000a027f89 */ /* 0x0002a400000e0000 */
.L_x_4170:
        /* <DEDUP_REMOVED lines=16> */
.L_x_4083:
[----:B------:R-:W-:Y:S05]  /*8e90*/  BSYNC B0 ;  /* 0x0000000000007941 */ /* 0x000fea0003800000 */
.L_x_4082:
[----:B------:R-:W-:Y:S05]  /*8ea0*/  BRA.DIV ~URZ, `(.L_x_4084) ;  /* 0x000120727f007947 */ /* 0x000fea000b800000 */
[----:B------:R3:W1:Y:S04]  /*8eb0*/  SHFL.IDX PT, R4, R5, 0x7, 0x181f ;  /* 0x00f81f0005047f89 */ /* 0x00066800000e0000 */
[----:B--2---:R3:W2:Y:S02]  /*8ec0*/  SHFL.IDX PT, R0, R10, 0x7, 0x181f ;  /* 0x00f81f000a007f89 */ /* 0x0046a400000e0000 */
.L_x_4171:
        /* <DEDUP_REMOVED lines=9> */
[----:B------:R-:W-:-:S05]  /*8f60*/  IADD3 R16, P1, R1, c[0x0][0x20], RZ ;  /* 0x0000080001107a10 */ /* 0x000fca0007f3e0ff */
[----:B------:R-:W-:-:S06]  /*8f70*/  IMAD.X R17, RZ, RZ, c[0x0][0x24], P1 ;  /* 0x00000900ff117624 */ /* 0x000fcc00008e06ff */
[----:B------:R-:W-:Y:S02]  /*8f80*/  @!P0 IMAD.SHL.U32 R13, R13, 0x2, RZ ;  /* 0x000000020d0d8824 */ /* 0x000fe400078e00ff */
[----:B------:R-:W-:Y:S01]  /*8f90*/  @!P0 IMAD.WIDE R2, R12, 0x2, R10 ;  /* 0x000000020c028825 */ /* 0x000fe200078e020a */
[----:B------:R-:W-:-:S04]  /*8fa0*/  IADD3 R4, P1, R16, 0x4, RZ ;  /* 0x0000000410047810 */ /* 0x000fc80007f3e0ff */
[----:B------:R-:W-:Y:S01]  /*8fb0*/  @!PT LDS RZ, [RZ] ;  /* 0x00000000fffff984 */ /* 0x000fe20000000800 */
[----:B------:R-:W-:Y:S01]  /*8fc0*/  @!PT LDS RZ, [RZ] ;  /* 0x00000000fffff984 */ /* 0x000fe20000000800 */
[----:B------:R-:W-:Y:S01]  /*8fd0*/  @!PT LDS RZ, [RZ] ;  /* 0x00000000fffff984 */ /* 0x000fe20000000800 */
[----:B------:R1:W-:Y:S01]  /*8fe0*/  @!P0 LDGSTS.E.BYPASS.LTC128B.128 [R13+0xb900], [R2.64], !P3 ;  /* 0x0b900000020d8fae */ /* 0x0003e2000d901d46 */
[----:B------:R-:W-:Y:S01]  /*8ff0*/  IMAD.X R5, RZ, RZ, R17, P1 ;  /* 0x000000ffff057224 */ /* 0x000fe200008e0611 */
[----:B------:R-:W-:-:S04]  /*9000*/  UIADD3 UR4, UP0, UR4, 0x160, URZ ;  /* 0x0000016004047890 */ /* 0x000fc8000ff1e03f */
[----:B------:R2:W-:Y:S01]  /*9010*/  STL.64 [R1+0x38], R4 ;  /* 0x0000380401007387 */ /* 0x0005e20000100a00 */
[----:B------:R-:W-:Y:S01]  /*9020*/  @!P0 SHF.R.S32.HI R0, RZ, 0x1f, R14 ;  /* 0x0000001fff008819 */ /* 0x000fe2000001140e */
[----:B------:R-:W-:Y:S01]  /*9030*/  UIADD3.X UR5, URZ, UR5, URZ, UP0, !UPT ;  /* 0x000000053f057290 */ /* 0x000fe200087fe43f */
[----:B-1----:R-:W-:-:S04]  /*9040*/  LEA.HI R2, R23, R9, RZ, 0x1 ;  /* 0x0000000917027211 */ /* 0x002fc800078f08ff */
[----:B------:R-:W-:Y:S02]  /*9050*/  LOP3.LUT R2, R2, 0xfffffffe, RZ, 0xc0, !PT ;  /* 0xfffffffe02027812 */ /* 0x000fe400078ec0ff */
[----:B--2---:R-:W-:-:S03]  /*9060*/  IADD3 R4, P1, R16, 0x48, RZ ;  /* 0x0000004810047810 */ /* 0x004fc60007f3e0ff */
[----:B------:R-:W-:Y:S01]  /*9070*/  IMAD.IADD R25, R9, 0x1, -R2 ;  /* 0x0000000109197824 */ /* 0x000fe200078e0a02 */
[----:B------:R-:W-:Y:S01]  /*9080*/  IADD3 R2, P2, R16, 0x8, RZ ;  /* 0x0000000810027810 */ /* 0x000fe20007f5e0ff */
[----:B------:R-:W-:Y:S01]  /*9090*/  IMAD.X R5, RZ, RZ, R17, P1 ;  /* 0x000000ffff057224 */ /* 0x000fe200008e0611 */
[----:B------:R-:W-:-:S03]  /*90a0*/  @!P0 LEA.HI R12, R0, R14, RZ, 0x3 ;  /* 0x0000000e000c8211 */ /* 0x000fc600078f18ff */
[--C-:B------:R-:W-:Y:S02]  /*90b0*/  IMAD.X R3, RZ, RZ, R17.reuse, P2 ;  /* 0x000000ffff037224 */ /* 0x100fe400010e0611 */
[----:B------:R-:W-:Y:S01]  /*90c0*/  IMAD.SHL.U32 R0, R20, 0x40, RZ ;  /* 0x0000004014007824 */ /* 0x000fe200078e00ff */
[----:B------:R1:W-:Y:S04]  /*90d0*/  STL.64 [R1+0x30], R4 ;  /* 0x0000300401007387 */ /* 0x0003e80000100a00 */
[----:B------:R2:W-:Y:S01]  /*90e0*/  STL.64 [R1+0x40], R2 ;  /* 0x0000400201007387 */ /* 0x0005e20000100a00 */
[----:B------:R-:W-:Y:S02]  /*90f0*/  LOP3.LUT R0, R0, 0x1c0, RZ, 0xc0, !PT ;  /* 0x000001c000007812 */ /* 0x000fe400078ec0ff */
[----:B------:R-:W-:Y:S01]  /*9100*/  IADD3 R8, P3, R16, 0x10, RZ ;  /* 0x0000001010087810 */ /* 0x000fe20007f7e0ff */
[----:B------:R-:W2:Y:S04]  /*9110*/  S2R R28, SR_CTAID.Y ;  /* 0x00000000001c7919 */ /* 0x000ea80000002600 */
[----:B------:R-:W-:Y:S01]  /*9120*/  IMAD.X R9, RZ, RZ, R17, P3 ;  /* 0x000000ffff097224 */ /* 0x000fe200018e0611 */
[----:B-1----:R-:W-:Y:S01]  /*9130*/  @!P0 LOP3.LUT R4, R12, 0xfffffff8, RZ, 0xc0, !PT ;  /* 0xfffffff80c048812 */ /* 0x002fe200078ec0ff */
[----:B------:R-:W-:-:S02]  /*9140*/  IMAD.SHL.U32 R5, R25, 0x8, RZ ;  /* 0x0000000819057824 */ /* 0x000fc400078e00ff */
[----:B--2---:R-:W-:Y:S02]  /*9150*/  IMAD.U32 R2, RZ, RZ, UR4 ;  /* 0x00000004ff027e24 */ /* 0x004fe4000f8e00ff */
[----:B------:R-:W-:-:S05]  /*9160*/  IMAD.U32 R3, RZ, RZ, UR5 ;  /* 0x00000005ff037e24 */ /* 0x000fca000f8e00ff */
[----:B------:R1:W-:Y:S01]  /*9170*/  STL.64 [R1+0x18], R2 ;  /* 0x0000180201007387 */ /* 0x0003e20000100a00 */
[----:B-----5:R-:W-:-:S03]  /*9180*/  IMAD.WIDE.U32 R32, R19, c[0x0][0x2b0], RZ ;  /* 0x0000ac0013207a25 */ /* 0x020fc600078e00ff */
[----:B------:R2:W-:Y:S04]  /*9190*/  STL.64 [R1+0x28], R8 ;  /* 0x0000280801007387 */ /* 0x0005e80000100a00 */
[----:B------:R-:W2:Y:S01]  /*91a0*/  S2R R34, SR_CTAID.Y ;  /* 0x0000000000227919 */ /* 0x000ea20000002600 */
[----:B-1----:R-:W-:Y:S01]  /*91b0*/  @!P0 IMAD.WIDE R2, R4, 0x2, R10 ;  /* 0x0000000204028825 */ /* 0x002fe200078e020a */
[----:B------:R-:W-:Y:S02]  /*91c0*/  LOP3.LUT R4, R0, 0x8, R5, 0xf8, !PT ;  /* 0x0000000800047812 */ /* 0x000fe400078ef805 */
[----:B------:R-:W-:Y:S02]  /*91d0*/  SHF.R.U32.HI R0, RZ, 0x3, R0 ;  /* 0x00000003ff007819 */ /* 0x000fe40000011600 */
[----:B------:R-:W-:Y:S01]  /*91e0*/  SHF.R.S32.HI R5, RZ, 0x1f, R19 ;  /* 0x0000001fff057819 */ /* 0x000fe20000011413 */
[----:B------:R1:W-:Y:S01]  /*91f0*/  @!P0 LDGSTS.E.BYPASS.LTC128B.128 [R13+0xf900], [R2.64], !P4 ;  /* 0x0f900000020d8fae */ /* 0x0003e2000e101d46 */
[----:B------:R-:W-:-:S03]  /*9200*/  LOP3.LUT R23, R4, R0, RZ, 0x3c, !PT ;  /* 0x0000000004177212 */ /* 0x000fc600078e3cff */
[----:B------:R-:W-:Y:S01]  /*9210*/  IMAD R0, R5, c[0x0][0x2b0], RZ ;  /* 0x0000ac0005007a24 */ /* 0x000fe200078e02ff */
[----:B------:R3:W-:Y:S03]  /*9220*/  STL.64 [R1+0x20], R16 ;  /* 0x0000201001007387 */ /* 0x0007e60000100a00 */
[----:B--2---:R-:W-:Y:S01]  /*9230*/  IMAD R8, R19, c[0x0][0x2b4], R0 ;  /* 0x0000ad0013087a24 */ /* 0x004fe200078e0200 */
[----:B------:R2:W-:Y:S03]  /*9240*/  STL.64 [R1+0xc0], R32 ;  /* 0x0000c02001007387 */ /* 0x0005e60000100a00 */
[----:B------:R-:W-:Y:S01]  /*9250*/  IMAD.IADD R8, R33, 0x1, R8 ;  /* 0x0000000121087824 */ /* 0x000fe200078e0208 */
[----:B------:R-:W-:Y:S01]  /*9260*/  SHF.R.S32.HI R28, RZ, 0x1f, R28 ;  /* 0x0000001fff1c7819 */ /* 0x000fe2000001141c */
[----:B------:R-:W-:Y:S01]  /*9270*/  IMAD.MOV.U32 R10, RZ, RZ, 0x20 ;  /* 0x00000020ff0a7424 */ /* 0x000fe200078e00ff */
[C---:B------:R-:W-:Y:S01]  /*9280*/  LOP3.LUT P0, RZ, R21.reuse, 0x4, RZ, 0xc0, !PT ;  /* 0x0000000415ff7812 */ /* 0x040fe2000780c0ff */
[----:B------:R-:W-:Y:S01]  /*9290*/  IMAD.SHL.U32 R9, R21, 0x40, RZ ;  /* 0x0000004015097824 */ /* 0x000fe200078e00ff */
[----:B------:R2:W-:Y:S01]  /*92a0*/  STL [R1+0xc8], R8 ;  /* 0x0000c80801007387 */ /* 0x0005e20000100800 */
[----:B------:R-:W-:Y:S01]  /*92b0*/  IMAD R5, R28, c[0x0][0x210], RZ ;  /* 0x000084001c057a24 */ /* 0x000fe200078e02ff */
[----:B------:R-:W-:-:S02]  /*92c0*/  LOP3.LUT R161, R161, 0xfffffffe, RZ, 0xc0, !PT ;  /* 0xfffffffea1a17812 */ /* 0x000fc400078ec0ff */
[----:B------:R-:W0:Y:S01]  /*92d0*/  LDGDEPBAR ;  /* 0x00000000000079af */ /* 0x000e220000000000 */
[----:B-1----:R-:W-:Y:S02]  /*92e0*/  IMAD.SHL.U32 R3, R22, 0x40, RZ ;  /* 0x0000004016037824 */ /* 0x002fe400078e00ff */
        /* <DEDUP_REMOVED lines=15> */
[----:B------:R-:W-:Y:S01]  /*93e0*/  IMAD R3, R34, c[0x0][0x1ec], R2 ;  /* 0x00007b0022037a24 */ /* 0x000fe200078e0202 */
        /* <DEDUP_REMOVED lines=40> */
[C---:B------:R-:W-:Y:S01]  /*9670*/  ISETP.GE.AND P2, PT, R124.reuse, 0x11, PT ;  /* 0x000000117c00780c */ /* 0x040fe20003f46270 */
        /* <DEDUP_REMOVED lines=71> */
[----:B-1----:R-:W-:Y:S05]  /*9af0*/  CALL.REL.NOINC `($_ZN7cutlass13device_kernelIN5flash19enable_sm80_to_sm89INS1_16FlashAttnFwdSm80INS1_25CollectiveMainloopFwdSm80ILi4ELi1ELb0EN4cute5tupleIJNS5_1CILi128EEENS7_ILi64EEES8_EEELi128ENS_6half_tEfNS_4arch4Sm80ELb1ELb0ELb0ELb1ELb1ELb1ELb1ELb0EEENS1_21CollectiveEpilogueFwdINS6_IJS8_S8_S9_EEENS6_IJNS7_ILi1EEESH_SH_EEESB_SD_Li128ELb1ELb1ELb0ELb0EEENS1_19SingleTileSchedulerILb1ELb0ELb1ELi128EEEEEEEEEvNT_6ParamsE$_ZZN5flash25CollectiveMainloopFwdSm80ILi4ELi1ELb0EN4cute5tupleIJNS1_1CILi128EEENS3_ILi64EEES4_EEELi128EN7cutlass6half_tEfNS7_4arch4Sm80ELb1ELb0ELb0ELb1ELb1ELb1ELb1ELb0EE3mmaINS_16FlashAttnFwdSm80ISB_NS_21CollectiveEpilogueFwdINS2_IJS4_S4_S5_EEENS2_IJNS3_ILi1EEESG_SG_EEES8_SA_Li128ELb1ELb1ELb0ELb0EEENS_19SingleTileSchedulerILb1ELb0ELb1ELi128EEEE13SharedStorageENS1_6TensorINS1_11ArrayEngineIfLm128EEENS1_6LayoutINS2_IJNS2_IJNS3_ILi2EEESR_EEESR_NS3_ILi16EEEEEENS2_IJNS2_IJSG_SR_EEENS3_ILi4EEENS3_ILi8EEEEEEEEEENS_7SoftmaxILi4ELi0EEEEEbRKNSB_6ParamsERT0_RT1_iRKNS_16SeqlenInfoQKNewKILb1ELb1EEENS2_IJiiiiEEERT_ENKUlvE_clEv) ;  /* 0x0001539000007944 */ /* 0x002fea0003c00000 */
[----:B------:R-:W-:Y:S05]  /*9b00*/  BSYNC B2 ;  /* 0x0000000000027941 */ /* 0x000fea0003800000 */
.L_x_4085:
        /* <DEDUP_REMOVED lines=46> */
.L_x_4172:
        /* <DEDUP_REMOVED lines=72> */
[----:B------:R-:W4:Y:S01]  /*a270*/  LDSM.16.M88.4 R56, [R238+0x4100] ;  /* 0x00410000ee38783b */ /* 0x000f220000000200 */
        /* <DEDUP_REMOVED lines=16> */
[----:B------:R-:W-:Y:S07]  /*a380*/  LDSM.16.M88.4 R48, [R237+0x1800] ;  /* 0x00180000ed30783b */ /* 0x000fee0000000200 */
[C---:B------:R-:W-:Y:S01]  /*a390*/  HMMA.16816.F32 R112, R24.reuse, R64, R36 ;  /* 0x000000401870723c */ /* 0x040fe20000001824 */
[----:B------:R-:W-:Y:S07]  /*a3a0*/  LDSM.16.M88.4 R36, [R237] ;  /* 0x00000000ed24783b */ /* 0x000fee0000000200 */
[----:B------:R-:W-:Y:S01]  /*a3b0*/  HMMA.16816.F32 R104, R24, R66, R32 ;  /* 0x000000421868723c */ /* 0x000fe20000001820 */
[----:B------:R-:W-:Y:S04]  /*a3c0*/  LDSM.16.M88.4 R32, [R237+0x800] ;  /* 0x00080000ed20783b */ /* 0x000fe80000000200 */
[----:B------:R-:W-:Y:S03]  /*a3d0*/  LDSM.16.M88.4 R24, [R243+0x8100] ;  /* 0x00810000f318783b */ /* 0x000fe60000000200 */
[C---:B----4-:R-:W-:Y:S01]  /*a3e0*/  HMMA.16816.F32 R100, R16.reuse, R56, R12 ;  /* 0x000000381064723c */ /* 0x050fe2000000180c */
[----:B------:R-:W4:Y:S07]  /*a3f0*/  LDSM.16.M88.4 R12, [R243+0xa100] ;  /* 0x00a10000f30c783b */ /* 0x000f2e0000000200 */
[C---:B------:R-:W-:Y:S01]  /*a400*/  HMMA.16816.F32 R96, R16.reuse, R58, R28 ;  /* 0x0000003a1060723c */ /* 0x040fe2000000181c */
[----:B------:R-:W2:Y:S07]  /*a410*/  LDSM.16.M88.4 R28, [R237+0x1000] ;  /* 0x00100000ed1c783b */ /* 0x000eae0000000200 */
[C---:B---3--:R-:W-:Y:S08]  /*a420*/  HMMA.16816.F32 R88, R16.reuse, R52, R88 ;  /* 0x000000341058723c */ /* 0x048ff00000001858 */
[C---:B------:R-:W-:Y:S08]  /*a430*/  HMMA.16816.F32 R84, R16.reuse, R54, R144 ;  /* 0x000000361054723c */ /* 0x040ff00000001890 */
[C---:B------:R-:W-:Y:S08]  /*a440*/  HMMA.16816.F32 R80, R16.reuse, R44, R140 ;  /* 0x0000002c1050723c */ /* 0x040ff0000000188c */
[----:B------:R-:W-:Y:S08]  /*a450*/  HMMA.16816.F32 R76, R16, R46, R136 ;  /* 0x0000002e104c723c */ /* 0x000ff00000001888 */
[C---:B-1----:R-:W-:Y:S08]  /*a460*/  HMMA.16816.F32 R68, R20.reuse, R52, R124 ;  /* 0x000000341444723c */ /* 0x042ff0000000187c */
        /* <DEDUP_REMOVED lines=11> */
[C---:B----4-:R-:W-:Y:S08]  /*a520*/  HMMA.16816.F32 R128, R12.reuse, R32, R88 ;  /* 0x000000200c80723c */ /* 0x050ff00000001858 */
[C---:B------:R-:W-:Y:S08]  /*a530*/  HMMA.16816.F32 R112, R12.reuse, R38, R96 ;  /* 0x000000260c70723c */ /* 0x040ff00000001860 */
[C---:B------:R-:W-:Y:S08]  /*a540*/  HMMA.16816.F32 R88, R12.reuse, R34, R84 ;  /* 0x000000220c58723c */ /* 0x040ff00000001854 */
[----:B------:R-:W-:Y:S01]  /*a550*/  HMMA.16816.F32 R136, R12, R50, R16 ;  /* 0x000000320c88723c */ /* 0x000fe20000001810 */
[----:B------:R-:W-:Y:S07]  /*a560*/  LDSM.16.M88.4 R16, [R240+0xe100] ;  /* 0x00e10000f010783b */ /* 0x000fee0000000200 */
[C---:B--2---:R-:W-:Y:S01]  /*a570*/  HMMA.16816.F32 R96, R24.reuse, R30, R44 ;  /* 0x0000001e1860723c */ /* 0x044fe2000000182c */
[----:B------:R-:W1:Y:S07]  /*a580*/  LDSM.16.M88.4 R44, [R232+0x6900] ;  /* 0x00690000e82c783b */ /* 0x000e6e0000000200 */
[----:B------:R-:W-:Y:S01]  /*a590*/  HMMA.16816.F32 R84, R24, R50, R20 ;  /* 0x000000321854723c */ /* 0x000fe20000001814 */
[----:B------:R-:W2:Y:S07]  /*a5a0*/  LDSM.16.M88.4 R20, [R240+0xc100] ;  /* 0x00c10000f014783b */ /* 0x000eae0000000200 */
        /* <DEDUP_REMOVED lines=9> */
[----:B------:R-:W3:Y:S04]  /*a640*/  LDSM.16.M88.4 R24, [R232+0x7900] ;  /* 0x00790000e818783b */ /* 0x000ee80000000200 */
[----:B------:R-:W-:Y:S03]  /*a650*/  LDSM.16.M88.4 R52, [R239+0x3000] ;  /* 0x00300000ef34783b */ /* 0x000fe60000000200 */
[C---:B------:R-:W-:Y:S08]  /*a660*/  HMMA.16816.F32 R148, R12.reuse, R28, R80 ;  /* 0x0000001c0c94723c */ /* 0x040ff00000001850 */
[C---:B------:R-:W-:Y:S01]  /*a670*/  HMMA.16816.F32 R144, R12.reuse, R30, R76 ;  /* 0x0000001e0c90723c */ /* 0x040fe2000000184c */
[----:B------:R-:W4:Y:S07]  /*a680*/  LDSM.16.M88.4 R28, [R242+0xc100] ;  /* 0x00c10000f21c783b */ /* 0x000f2e0000000200 */
[----:B------:R-:W-:Y:S01]  /*a690*/  HMMA.16816.F32 R100, R12, R36, R100 ;  /* 0x000000240c64723c */ /* 0x000fe20000001864 */
[----:B------:R-:W3:Y:S04]  /*a6a0*/  LDSM.16.M88.4 R12, [R242+0xe100] ;  /* 0x00e10000f20c783b */ /* 0x000ee80000000200 */
[----:B------:R-:W3:Y:S03]  /*a6b0*/  LDSM.16.M88.4 R36, [R239+0x2000] ;  /* 0x00200000ef24783b */ /* 0x000ee60000000200 */
        /* <DEDUP_REMOVED lines=20> */
[C---:B----4-:R-:W-:Y:S01]  /*a800*/  HMMA.16816.F32 R128, R28.reuse, R32, R48 ;  /* 0x000000201c80723c */ /* 0x050fe20000001830 */
[----:B------:R-:W3:Y:S07]  /*a810*/  LDSM.16.M88.4 R48, [R238+0x6900] ;  /* 0x00690000ee30783b */ /* 0x000eee0000000200 */
[----:B------:R-:W-:Y:S01]  /*a820*/  HMMA.16816.F32 R120, R28, R34, R44 ;  /* 0x000000221c78723c */ /* 0x000fe2000000182c */
[----:B------:R-:W4:Y:S07]  /*a830*/  LDSM.16.M88.4 R44, [R238+0x7100] ;  /* 0x00710000ee2c783b */ /* 0x000f2e0000000200 */
        /* <DEDUP_REMOVED lines=9> */
[----:B------:R-:W-:Y:S08]  /*a8d0*/  HMMA.16816.F32 R140, R12, R54, R112 ;  /* 0x000000360c8c723c */ /* 0x000ff00000001870 */
[----:B------:R-:W-:Y:S01]  /*a8e0*/  HMMA.16816.F32 R116, R28, R52, R16 ;  /* 0x000000341c74723c */ /* 0x000fe20000001810 */
[----:B------:R-:W-:Y:S07]  /*a8f0*/  LDSM.16.M88.4 R16, [R243+0xc100] ;  /* 0x00c10000f310783b */ /* 0x000fee0000000200 */
[C---:B------:R-:W-:Y:S08]  /*a900*/  HMMA.16816.F32 R136, R12.reuse, R60, R108 ;  /* 0x0000003c0c88723c */ /* 0x040ff0000000186c */
[----:B------:R-:W-:Y:S01]  /*a910*/  HMMA.16816.F32 R132, R12, R62, R92 ;  /* 0x0000003e0c84723c */ /* 0x000fe2000000185c */
[----:B------:R-:W2:Y:S07]  /*a920*/  LDSM.16.M88.4 R12, [R244+0xe100] ;  /* 0x00e10000f40c783b */ /* 0x000eae0000000200 */
[C---:B------:R-:W-:Y:S01]  /*a930*/  HMMA.16816.F32 R112, R28.reuse, R54, R96 ;  /* 0x000000361c70723c */ /* 0x040fe20000001860 */
[----:B------:R-:W-:Y:S07]  /*a940*/  LDSM.16.M88.4 R52, [R237+0x2000] ;  /* 0x00200000ed34783b */ /* 0x000fee0000000200 */
[C---:B------:R-:W-:Y:S08]  /*a950*/  HMMA.16816.F32 R80, R28.reuse, R60, R104 ;  /* 0x0000003c1c50723c */ /* 0x040ff00000001868 */
[----:B------:R-:W-:Y:S01]  /*a960*/  HMMA.16816.F32 R76, R28, R62, R84 ;  /* 0x0000003e1c4c723c */ /* 0x000fe20000001854 */
[----:B------:R-:W4:Y:S01]  /*a970*/  LDSM.16.M88.4 R28, [R237+0x3800] ;  /* 0x00380000ed1c783b */ /* 0x000f220000000200 */
[----:B------:R-:W-:Y:S01]  /*a980*/  SHF.R.S32.HI R0, RZ, 0x1f, R163 ;  /* 0x0000001fff007819 */ /* 0x000fe200000114a3 */
        /* <DEDUP_REMOVED lines=9> */
[C---:B----4-:R-:W-:Y:S08]  /*aa20*/  HMMA.16816.F32 R92, R24.reuse, R44, R144 ;  /* 0x0000002c185c723c */ /* 0x050ff00000001890 */
[----:B------:R-:W-:Y:S08]  /*aa30*/  HMMA.16816.F32 R88, R24, R46, R140 ;  /* 0x0000002e1858723c */ /* 0x000ff0000000188c */
[----:B------:R-:W-:Y:S08]  /*aa40*/  HMMA.16816.F32 R48, R20, R44, R116 ;  /* 0x0000002c1430723c */ /* 0x000ff00000001874 */
[C---:B------:R-:W-:Y:S08]  /*aa50*/  HMMA.16816.F32 R84, R24.reuse, R40, R136 ;  /* 0x000000281854723c */ /* 0x040ff00000001888 */
[----:B------:R-:W-:Y:S08]  /*aa60*/  HMMA.16816.F32 R72, R24, R42, R132 ;  /* 0x0000002a1848723c */ /* 0x000ff00000001884 */
[C---:B------:R-:W-:Y:S08]  /*aa70*/  HMMA.16816.F32 R44, R20.reuse, R46, R112 ;  /* 0x0000002e142c723c */ /* 0x040ff00000001870 */
[C---:B------:R-:W-:Y:S01]  /*aa80*/  HMMA.16816.F32 R24, R20.reuse, R40, R80 ;  /* 0x000000281418723c */ /* 0x040fe20000001850 */
[----:B------:R1:W-:Y:S07]  /*aa90*/  STL [R1+0xd4], R0 ;  /* 0x0000d40001007387 */ /* 0x0003ee0000100800 */
[----:B------:R-:W-:Y:S01]  /*aaa0*/  HMMA.16816.F32 R20, R20, R42, R76 ;  /* 0x0000002a1414723c */ /* 0x000fe2000000184c */
[----:B------:R-:W-:Y:S01]  /*aab0*/  ISETP.GE.AND P0, PT, R167, 0x2, PT ;  /* 0x00000002a700780c */ /* 0x000fe20003f06270 */
[----:B------:R-:W-:Y:S01]  /*aac0*/  BSSY B0, `(.L_x_4087) ;  /* 0x0000079000007945 */ /* 0x000fe20003800000 */
[----:B------:R-:W-:-:S05]  /*aad0*/  IADD3 R249, R248, 0x100, RZ ;  /* 0x00000100f8f97810 */ /* 0x000fca0007ffe0ff */
[C---:B------:R-:W-:Y:S08]  /*aae0*/  HMMA.16816.F32 R92, R12.reuse, R32, R92 ;  /* 0x000000200c5c723c */ /* 0x040ff0000000185c */
[----:B------:R-:W-:Y:S08]  /*aaf0*/  HMMA.16816.F32 R88, R12, R34, R88 ;  /* 0x000000220c58723c */ /* 0x000ff00000001858 */
[C---:B------:R-:W-:Y:S08]  /*ab00*/  HMMA.16816.F32 R48, R16.reuse, R32, R48 ;  /* 0x000000201030723c */ /* 0x040ff00000001830 */
[----:B------:R-:W-:Y:S08]  /*ab10*/  HMMA.16816.F32 R44, R16, R34, R44 ;  /* 0x00000022102c723c */ /* 0x000ff0000000182c */
[C---:B------:R-:W-:Y:S08]  /*ab20*/  HMMA.16816.F32 R84, R12.reuse, R28, R84 ;  /* 0x0000001c0c54723c */ /* 0x040ff00000001854 */
[----:B------:R-:W-:Y:S08]  /*ab30*/  HMMA.16816.F32 R40, R12, R30, R72 ;  /* 0x0000001e0c28723c */ /* 0x000ff00000001848 */
        /* <DEDUP_REMOVED lines=56> */
.L_x_4173:
[----:B------:R-:W-:Y:S05]  /*aec0*/  BRA.DIV ~URZ, `(.L_x_4090) ;  /* 0x000102027f007947 */ /* 0x000fea000b800000 */
[----:B------:R-:W4:Y:S04]  /*aed0*/  LDL R0, [R1+0xd4] ;  /* 0x0000d40001007983 */ /* 0x000f280000100800 */
[----:B--2---:R-:W2:Y:S04]  /*aee0*/  LDL R17, [R1+0x88] ;  /* 0x0000880001117983 */ /* 0x004ea80000100800 */
[----:B---3--:R-:W3:Y:S04]  /*aef0*/  LDL R2, [R1+0xb4] ;  /* 0x0000b40001027983 */ /* 0x008ee80000100800 */
        /* <DEDUP_REMOVED lines=37> */
[----:B------:R-:W-:-:S03]  /*b150*/  IMAD.MOV.U32 R10, RZ, RZ, R21 ;  /* 0x000000ffff0a7224 */ /* 0x000fc600078e0015 */
.L_x_4174:
        /* <DEDUP_REMOVED lines=8> */
[----:B------:R-:W-:-:S03]  /*b1e0*/  IADD3 R2, P1, P0, R2, R8, R13 ;  /* 0x0000000802027210 */ /* 0x000fc6000783e00d */
[----:B------:R-:W-:Y:S01]  /*b1f0*/  @!PT LDS RZ, [RZ] ;  /* 0x00000000fffff984 */ /* 0x000fe20000000800 */
[----:B------:R-:W-:Y:S01]  /*b200*/  @!PT LDS RZ, [RZ] ;  /* 0x00000000fffff984 */ /* 0x000fe20000000800 */
[----:B------:R-:W-:Y:S01]  /*b210*/  @!PT LDS RZ, [RZ] ;  /* 0x00000000fffff984 */ /* 0x000fe20000000800 */
[----:B------:R1:W-:Y:S01]  /*b220*/  LDGSTS.E.BYPASS.LTC128B.128.ZFILL [R248+0x5900], [R4.64], P3 ;  /* 0x0590000004f87fae */ /* 0x0003e20009941d46 */
[----:B------:R-:W-:-:S05]  /*b230*/  IADD3.X R3, RZ, R14, R16, P1, P0 ;  /* 0x0000000eff037210 */ /* 0x000fca0000fe0410 */
[----:B------:R1:W-:Y:S04]  /*b240*/  LDGSTS.E.BYPASS.LTC128B.128.ZFILL [R248+0x7900], [R2.64], P2 ;  /* 0x0790000002f87fae */ /* 0x0003e80009141d46 */
.L_x_4088:
[----:B-1----:R-:W-:Y:S05]  /*b250*/  BSYNC B0 ;  /* 0x0000000000007941 */ /* 0x002fea0003800000 */
.L_x_4087:
[----:B------:R-:W2:Y:S04]  /*b260*/  LDL R11, [R1+0x4] ;  /* 0x00000400010b7983 */ /* 0x000ea80000100800 */
[----:B------:R-:W3:Y:S04]  /*b270*/  LDL R14, [R1+0x80] ;  /* 0x00008000010e7983 */ /* 0x000ee80000100800 */
[----:B------:R-:W4:Y:S04]  /*b280*/  LDL R13, [R1+0x90] ;  /* 0x00009000010d7983 */ /* 0x000f280000100800 */
[----:B------:R-:W3:Y:S01]  /*b290*/  LDL R12, [R1+0xa8] ;  /* 0x0000a800010c7983 */ /* 0x000ee20000100800 */
[----:B-----5:R-:W-:Y:S01]  /*b2a0*/  SHF.R.S32.HI R0, RZ, 0x1f, R160 ;  /* 0x0000001fff007819 */ /* 0x020fe200000114a0 */
[----:B------:R-:W-:-:S02]  /*b2b0*/  IMAD.MOV.U32 R15, RZ, RZ, c[0x0][0x2c4] ;  /* 0x0000b100ff0f7624 */ /* 0x000fc400078e00ff */
[----:B------:R-:W0:Y:S01]  /*b2c0*/  LDGDEPBAR ;  /* 0x00000000000079af */ /* 0x000e220000000000 */
[CC--:B------:R-:W-:Y:S02]  /*b2d0*/  LEA.HI R2, R0.reuse, R160.reuse, RZ, 0x2 ;  /* 0x000000a000027211 */ /* 0x0c0fe400078f10ff */
[----:B------:R-:W-:Y:S02]  /*b2e0*/  LEA.HI R0, R0, R160, RZ, 0x5 ;  /* 0x000000a000007211 */ /* 0x000fe400078f28ff */
[----:B------:R-:W-:Y:S02]  /*b2f0*/  LOP3.LUT R3, R2, 0xfffffffc, RZ, 0xc0, !PT ;  /* 0xfffffffc02037812 */ /* 0x000fe400078ec0ff */
[----:B------:R-:W-:Y:S02]  /*b300*/  LOP3.LUT R2, R0, 0xffffffe0, RZ, 0xc0, !PT ;  /* 0xffffffe000027812 */ /* 0x000fe400078ec0ff */
[--C-:B------:R-:W-:Y:S02]  /*b310*/  SHF.R.S32.HI R5, RZ, 0x5, R0.reuse ;  /* 0x00000005ff057819 */ /* 0x100fe40000011400 */
[----:B------:R-:W-:Y:S01]  /*b320*/  SHF.R.S32.HI R4, RZ, 0x1f, R0 ;  /* 0x0000001fff047819 */ /* 0x000fe20000011400 */
[----:B------:R-:W-:-:S02]  /*b330*/  IMAD.IADD R0, R160, 0x1, -R2 ;  /* 0x00000001a0007824 */ /* 0x000fc400078e0a02 */
[----:B------:R-:W-:Y:S01]  /*b340*/  IMAD.IADD R3, R160, 0x1, -R3 ;  /* 0x00000001a0037824 */ /* 0x000fe200078e0a03 */
[----:B------:R-:W-:Y:S02]  /*b350*/  LEA.HI R4, R4, R5, RZ, 0x2 ;  /* 0x0000000504047211 */ /* 0x000fe400078f10ff */
[----:B------:R-:W-:Y:S02]  /*b360*/  SHF.R.S32.HI R10, RZ, 0x1f, R0 ;  /* 0x0000001fff0a7819 */ /* 0x000fe40000011400 */
[----:B------:R-:W-:Y:S02]  /*b370*/  LEA.HI R2, R3, R3, RZ, 0x1 ;  /* 0x0000000303027211 */ /* 0x000fe400078f08ff */
[----:B------:R-:W-:Y:S02]  /*b380*/  LOP3.LUT R8, R4, 0xffffffc, RZ, 0xc0, !PT ;  /* 0x0ffffffc04087812 */ /* 0x000fe400078ec0ff */
[----:B------:R-:W-:Y:S02]  /*b390*/  LEA.HI R4, R10, R0, RZ, 0x2 ;  /* 0x000000000a047211 */ /* 0x000fe400078f10ff */
[C---:B------:R-:W-:Y:S01]  /*b3a0*/  LOP3.LUT R10, R2.reuse, 0x1ffffffe, RZ, 0xc0, !PT ;  /* 0x1ffffffe020a7812 */ /* 0x040fe200078ec0ff */
[----:B------:R-:W-:-:S02]  /*b3b0*/  IMAD.SHL.U32 R2, R2, 0x20, RZ ;  /* 0x0000002002027824 */ /* 0x000fc400078e00ff */
[----:B------:R-:W-:Y:S01]  /*b3c0*/  IMAD.IADD R8, R5, 0x1, -R8 ;  /* 0x0000000105087824 */ /* 0x000fe200078e0a08 */
[----:B------:R-:W-:Y:S01]  /*b3d0*/  ISETP.NE.AND P0, PT, R15, 0x1, PT ;  /* 0x000000010f00780c */ /* 0x000fe20003f05270 */
[----:B------:R-:W-:Y:S01]  /*b3e0*/  IMAD.IADD R5, R3, 0x1, -R10 ;  /* 0x0000000103057824 */ /* 0x000fe200078e0a0a */
[----:B------:R-:W-:Y:S01]  /*b3f0*/  SHF.R.S32.HI R16, RZ, 0x2, R4 ;  /* 0x00000002ff107819 */ /* 0x000fe20000011404 */
[----:B------:R-:W-:Y:S01]  /*b400*/  IMAD.SHL.U32 R15, R8, 0x10, RZ ;  /* 0x00000010080f7824 */ /* 0x000fe200078e00ff */
[----:B------:R-:W-:Y:S02]  /*b410*/  LOP3.LUT R10, R2, 0xffffffc0, RZ, 0xc0, !PT ;  /* 0xffffffc0020a7812 */ /* 0x000fe400078ec0ff */
[----:B------:R-:W-:Y:S01]  /*b420*/  LOP3.LUT R3, R4, 0x7ffffffc, RZ, 0xc0, !PT ;  /* 0x7ffffffc04037812 */ /* 0x000fe200078ec0ff */
[----:B------:R-:W-:Y:S04]  /*b430*/  STL [R1+0xa4], R16 ;  /* 0x0000a41001007387 */ /* 0x000fe80000100800 */
[----:B------:R-:W-:Y:S04]  /*b440*/  STL [R1+0xa0], R15 ;  /* 0x0000a00f01007387 */ /* 0x000fe80000100800 */
[----:B------:R-:W-:Y:S01]  /*b450*/  STL [R1+0x9c], R10 ;  /* 0x00009c0a01007387 */ /* 0x000fe20000100800 */
[----:B------:R-:W-:-:S02]  /*b460*/  IMAD.SHL.U32 R5, R5, 0x8, RZ ;  /* 0x0000000805057824 */ /* 0x000fc400078e00ff */
[----:B------:R-:W-:Y:S02]  /*b470*/  IMAD.MOV.U32 R4, RZ, RZ, -0x40 ;  /* 0xffffffc0ff047424 */ /* 0x000fe400078e00ff */
[----:B------:R-:W-:Y:S01]  /*b480*/  IMAD.IADD R3, R0, 0x1, -R3 ;  /* 0x0000000100037824 */ /* 0x000fe200078e0a03 */
[----:B------:R1:W-:Y:S01]  /*b490*/  STL [R1+0x98], R5 ;  /* 0x0000980501007387 */ /* 0x0003e20000100800 */
[----:B--2---:R-:W-:-:S05]  /*b4a0*/  IMAD R2, R11, 0x80, R16 ;  /* 0x000000800b027824 */ /* 0x004fca00078e0210 */
[----:B------:R-:W-:-:S05]  /*b4b0*/  IADD3 R2, R10, R2, R15 ;  /* 0x000000020a027210 */ /* 0x000fca0007ffe00f */
[----:B------:R-:W-:Y:S02]  /*b4c0*/  IMAD.IADD R0, R5, 0x1, R2 ;  /* 0x0000000105007824 */ /* 0x000fe400078e0202 */
[----:B---3--:R-:W-:Y:S02]  /*b4d0*/  IMAD R2, R14, R4, 0x41 ;  /* 0x000000410e027424 */ /* 0x008fe400078e0204 */
[----:B-1----:R-:W-:Y:S02]  /*b4e0*/  IMAD.SHL.U32 R5, R3, 0x2, RZ ;  /* 0x0000000203057824 */ /* 0x002fe400078e00ff */
[----:B------:R-:W-:-:S03]  /*b4f0*/  @P0 IMAD.HI.U32 R3, R0, c[0x0][0x2c8], RZ ;  /* 0x0000b20000030a27 */ /* 0x000fc600078e00ff */
[----:B----4-:R-:W-:Y:S01]  /*b500*/  IADD3 R2, -R5, R2, R13 ;  /* 0x0000000205027210 */ /* 0x010fe20007ffe10d */
[----:B------:R1:W-:Y:S01]  /*b510*/  STL [R1+0x94], R5 ;  /* 0x0000940501007387 */ /* 0x0003e20000100800 */
[----:B------:R-:W-:-:S03]  /*b520*/  @P0 SHF.R.U32.HI R0, RZ, c[0x0][0x2cc], R3 ;  /* 0x0000b300ff000a19 */ /* 0x000fc60000011603 */
[----:B------:R-:W-:Y:S01]  /*b530*/  IMAD.IADD R4, R2, 0x1, -R12 ;  /* 0x0000000102047824 */ /* 0x000fe200078e0a0c */
[----:B-1----:R-:W-:Y:S01]  /*b540*/  IADD3 R5, -R5, R13, -R162 ;  /* 0x0000000d05057210 */ /* 0x002fe20007ffe9a2 */
[----:B------:R-:W-:Y:S05]  /*b550*/  BRA.DIV ~URZ, `(.L_x_4091) ;  /* 0x000101227f007947 */ /* 0x000fea000b800000 */
[----:B------:R1:W2:Y:S02]  /*b560*/  SHFL.IDX PT, R2, R0, RZ, 0x1c1f ;  /* 0x001c1fff00027589 */ /* 0x0002a400000e0000 */
.L_x_4175:
[----:B--2---:R-:W-:-:S05]  /*b570*/  IMAD.IADD R2, R4, 0x1, R2 ;  /* 0x0000000104027824 */ /* 0x004fca00078e0202 */
[----:B------:R-:W-:-:S04]  /*b580*/  IMNMX R2, R5, R2, PT ;  /* 0x0000000205027217 */ /* 0x000fc80003800200 */
[C---:B------:R-:W-:Y:S02]  /*b590*/  ISETP.GT.AND P0, PT, R2.reuse, RZ, PT ;  /* 0x000000ff0200720c */ /* 0x040fe40003f04270 */
        /* <DEDUP_REMOVED lines=41> */
[----:B------:R-:W-:Y:S02]  /*b830*/  FSEL R12, R70, -INF , P0 ;  /* 0xff800000460c7808 */ /* 0x000fe40000000000 */
[----:B------:R-:W-:Y:S02]  /*b840*/  ISETP.GT.AND P0, PT, R3, 0x9, PT ;  /* 0x000000090300780c */ /* 0x000fe40003f04270 */
[----:B------:R-:W-:Y:S02]  /*b850*/  FSEL R13, R71, -INF , P1 ;  /* 0xff800000470d7808 */ /* 0x000fe40000800000 */
[----:B------:R-:W-:-:S02]  /*b860*/  FSEL R19, R67, -INF , P0 ;  /* 0xff80000043137808 */ /* 0x000fc40000000000 */
[C---:B------:R-:W-:Y:S02]  /*b870*/  ISETP.GT.AND P1, PT, R3.reuse, 0x10, PT ;  /* 0x000000100300780c */ /* 0x040fe40003f24270 */
[----:B------:R-:W-:Y:S02]  /*b880*/  ISETP.GT.AND P0, PT, R3, 0x11, PT ;  /* 0x000000110300780c */ /* 0x000fe40003f04270 */
[----:B------:R-:W-:Y:S02]  /*b890*/  FSEL R21, R62, -INF , P1 ;  /* 0xff8000003e157808 */ /* 0x000fe40000800000 */
[----:B------:R-:W-:Y:S02]  /*b8a0*/  FSEL R23, R63, -INF , P0 ;  /* 0xff8000003f177808 */ /* 0x000fe40000000000 */
[C---:B------:R-:W-:Y:S02]  /*b8b0*/  ISETP.GT.AND P1, PT, R3.reuse, 0x19, PT ;  /* 0x000000190300780c */ /* 0x040fe40003f24270 */
[----:B------:R-:W-:-:S02]  /*b8c0*/  ISETP.GT.AND P0, PT, R3, 0x20, PT ;  /* 0x000000200300780c */ /* 0x000fc40003f04270 */
        /* <DEDUP_REMOVED lines=17> */
[----:B------:R-:W-:-:S02]  /*b9e0*/  ISETP.GT.AND P0, PT, R2, RZ, PT ;  /* 0x000000ff0200720c */ /* 0x000fc40003f04270 */
[----:B------:R-:W-:Y:S02]  /*b9f0*/  IMNMX R0, R5, R0, PT ;  /* 0x0000000005007217 */ /* 0x000fe40003800200 */
[----:B------:R-:W-:Y:S02]  /*ba00*/  FSEL R150, R46, -INF , P2 ;  /* 0xff8000002e967808 */ /* 0x000fe40001000000 */
[----:B------:R-:W-:Y:S02]  /*ba10*/  FSEL R153, R31, -INF , P1 ;  /* 0xff8000001f997808 */ /* 0x000fe40000800000 */
[----:B------:R-:W-:Y:S02]  /*ba20*/  FSEL R24, R108, -INF , P0 ;  /* 0xff8000006c187808 */ /* 0x000fe40000000000 */
[----:B------:R-:W-:Y:S02]  /*ba30*/  ISETP.GT.AND P2, PT, R3, 0x38, PT ;  /* 0x000000380300780c */ /* 0x000fe40003f44270 */
[----:B------:R-:W-:-:S02]  /*ba40*/  ISETP.GT.AND P1, PT, R0, RZ, PT ;  /* 0x000000ff0000720c */ /* 0x000fc40003f24270 */
[----:B------:R-:W-:Y:S02]  /*ba50*/  ISETP.GT.AND P0, PT, R0, 0x1, PT ;  /* 0x000000010000780c */ /* 0x000fe40003f04270 */
[----:B------:R-:W-:Y:S02]  /*ba60*/  FSEL R154, R30, -INF , P2 ;  /* 0xff8000001e9a7808 */ /* 0x000fe40001000000 */
[----:B------:R-:W-:Y:S02]  /*ba70*/  FSEL R32, R110, -INF , P1 ;  /* 0xff8000006e207808 */ /* 0x000fe40000800000 */
[----:B------:R-:W-:Y:S02]  /*ba80*/  FSEL R33, R111, -INF , P0 ;  /* 0xff8000006f217808 */ /* 0x000fe40000000000 */
[----:B------:R-:W-:Y:S02]  /*ba90*/  ISETP.GT.AND P2, PT, R2, 0x1, PT ;  /* 0x000000010200780c */ /* 0x000fe40003f44270 */
[----:B------:R-:W-:-:S02]  /*baa0*/  ISETP.GT.AND P1, PT, R0, 0x8, PT ;  /* 0x000000080000780c */ /* 0x000fc40003f24270 */
        /* <DEDUP_REMOVED lines=35> */
[----:B------:R-:W-:-:S02]  /*bce0*/  ISETP.GT.AND P0, PT, R0, 0x28, PT ;  /* 0x000000280000780c */ /* 0x000fc40003f04270 */
[----:B------:R-:W-:Y:S02]  /*bcf0*/  FMNMX.FTZ R3, R10, R11, !PT ;  /* 0x0000000b0a037209 */ /* 0x000fe40007810000 */
[----:B------:R-:W-:Y:S02]  /*bd00*/  FSEL R36, R96, -INF , P3 ;  /* 0xff80000060247808 */ /* 0x000fe40001800000 */
[----:B------:R-:W-:Y:S02]  /*bd10*/  FSEL R141, R88, -INF , P2 ;  /* 0xff800000588d7808 */ /* 0x000fe40001000000 */
[----:B------:R-:W-:Y:S02]  /*bd20*/  FSEL R147, R85, -INF , P1 ;  /* 0xff80000055937808 */ /* 0x000fe40000800000 */
[----:B------:R-:W-:Y:S02]  /*bd30*/  FSEL R139, R90, -INF , P0 ;  /* 0xff8000005a8b7808 */ /* 0x000fe40000000000 */
[----:B------:R-:W-:-:S02]  /*bd40*/  ISETP.GT.AND P3, PT, R2, 0x20, PT ;  /* 0x000000200200780c */ /* 0x000fc40003f64270 */
[----:B------:R-:W-:Y:S02]  /*bd50*/  ISETP.GT.AND P1, PT, R0, 0x29, PT ;  /* 0x000000290000780c */ /* 0x000fe40003f24270 */
[C---:B------:R-:W-:Y:S02]  /*bd60*/  ISETP.GT.AND P2, PT, R2.reuse, 0x38, PT ;  /* 0x000000380200780c */ /* 0x040fe40003f44270 */
[----:B------:R-:W-:Y:S02]  /*bd70*/  ISETP.GT.AND P0, PT, R2, 0x39, PT ;  /* 0x000000390200780c */ /* 0x000fe40003f04270 */
[----:B------:R-:W-:Y:S02]  /*bd80*/  FMNMX.FTZ R2, R14, R3, !PT ;  /* 0x000000030e027209 */ /* 0x000fe40007810000 */
[----:B------:R-:W-:Y:S02]  /*bd90*/  FMNMX.FTZ R3, R12, R13, !PT ;  /* 0x0000000d0c037209 */ /* 0x000fe40007810000 */
[----:B------:R-:W-:-:S02]  /*bda0*/  FSEL R143, R92, -INF , P3 ;  /* 0xff8000005c8f7808 */ /* 0x000fc40001800000 */
[----:B------:R-:W-:Y:S02]  /*bdb0*/  FSEL R138, R91, -INF , P1 ;  /* 0xff8000005b8a7808 */ /* 0x000fe40000800000 */
[----:B------:R-:W-:Y:S02]  /*bdc0*/  FSEL R146, R40, -INF , P2 ;  /* 0xff80000028927808 */ /* 0x000fe40001000000 */
[----:B------:R-:W-:Y:S02]  /*bdd0*/  FSEL R145, R41, -INF , P0 ;  /* 0xff80000029917808 */ /* 0x000fe40000000000 */
[----:B------:R-:W-:Y:S02]  /*bde0*/  FMNMX.FTZ R4, R24, R26, !PT ;  /* 0x0000001a18047209 */ /* 0x000fe40007810000 */
        /* <DEDUP_REMOVED lines=79> */
.L_x_4176:
        /* <DEDUP_REMOVED lines=8> */
[----:B------:R-:W-:Y:S01]  /*c360*/  LEA R236, R6, R233, 0x1 ;  /* 0x000000e906ec7211 */ /* 0x000fe200078e08ff */
[--C-:B------:R-:W-:Y:S01]  /*c370*/  FFMA.FTZ R0, R10, c[0x0][0x2d0], -R20.reuse ;  /* 0x0000b4000a007a23 */ /* 0x100fe20000010814 */
[----:B------:R-:W-:Y:S01]  /*c380*/  FSEL R3, R3, RZ, P0 ;  /* 0x000000ff03037208 */ /* 0x000fe20000000000 */
[----:B------:R-:W-:Y:S01]  /*c390*/  FFMA.FTZ R2, R22, c[0x0][0x2d0], -R20 ;  /* 0x0000b40016027a23 */ /* 0x000fe20000010814 */
[----:B------:R-:W-:Y:S01]  /*c3a0*/  FSETP.NEU.FTZ.AND P0, PT, R134, -INF , PT ;  /* 0xff8000008600780b */ /* 0x000fe20003f1d000 */
[----:B------:R1:W-:Y:S01]  /*c3b0*/  MUFU.EX2 R183, R0 ;  /* 0x0000000000b77308 */ /* 0x0003e20000000800 */
[----:B------:R-:W2:Y:S01]  /*c3c0*/  LDSM.16.MT88.4 R44, [R236+0x100] ;  /* 0x00010000ec2c783b */ /* 0x000ea20000004200 */
[----:B------:R-:W-:Y:S01]  /*c3d0*/  FFMA.FTZ R4, R27, c[0x0][0x2d0], -R3 ;  /* 0x0000b4001b047a23 */ /* 0x000fe20000010803 */
[----:B----4-:R-:W-:-:S02]  /*c3e0*/  FMNMX.FTZ R133, R133, R8, !PT ;  /* 0x0000000885857209 */ /* 0x010fc40007810000 */
[----:B------:R-:W-:Y:S01]  /*c3f0*/  LEA R234, R7, R233, 0x1 ;  /* 0x000000e907ea7211 */ /* 0x000fe200078e08ff */
[----:B------:R-:W-:Y:S02]  /*c400*/  LDSM.16.MT88.4 R40, [R233+0x900] ;  /* 0x00090000e928783b */ /* 0x000fe40000004200 */
[----:B------:R3:W-:Y:S01]  /*c410*/  MUFU.EX2 R251, R2 ;  /* 0x0000000200fb7308 */ /* 0x0007e20000000800 */
[----:B------:R-:W-:Y:S01]  /*c420*/  LEA R235, R6, R234, 0x1 ;  /* 0x000000ea06eb7211 */ /* 0x000fe200078e08ff */
[----:B------:R-:W4:Y:S04]  /*c430*/  LDSM.16.MT88.4 R48, [R234+0x100] ;  /* 0x00010000ea30783b */ /* 0x000f280000004200 */
[----:B------:R-:W-:Y:S01]  /*c440*/  LDSM.16.MT88.4 R108, [R235+0x2100] ;  /* 0x00210000eb6c783b */ /* 0x000fe20000004200 */
[----:B-1----:R-:W-:Y:S01]  /*c450*/  FFMA.FTZ R0, R11, c[0x0][0x2d0], -R20 ;  /* 0x0000b4000b007a23 */ /* 0x002fe20000010814 */
[----:B------:R1:W-:Y:S02]  /*c460*/  MUFU.EX2 R250, R4 ;  /* 0x0000000400fa7308 */ /* 0x0003e40000000800 */
[----:B------:R-:W5:Y:S04]  /*c470*/  LDSM.16.MT88.4 R96, [R235+0x100] ;  /* 0x00010000eb60783b */ /* 0x000f680000004200 */
[----:B------:R-:W2:Y:S01]  /*c480*/  LDSM.16.MT88.4 R92, [R234+0x2100] ;  /* 0x00210000ea5c783b */ /* 0x000ea20000004200 */
[----:B---3--:R-:W-:Y:S01]  /*c490*/  FMUL.FTZ R2, R134, c[0x0][0x2d0] ;  /* 0x0000b40086027a20 */ /* 0x008fe20000410000 */
[----:B------:R3:W2:Y:S02]  /*c4a0*/  MUFU.EX2 R182, R0 ;  /* 0x0000000000b67308 */ /* 0x0006a40000000800 */
[----:B------:R-:W-:Y:S02]  /*c4b0*/  LDSM.16.MT88.4 R100, [R233+0x2100] ;  /* 0x00210000e964783b */ /* 0x000fe40000004200 */
[----:B------:R-:W-:-:S02]  /*c4c0*/  FSEL R2, R2, RZ, P0 ;  /* 0x000000ff02027208 */ /* 0x000fc40000000000 */
[----:B------:R-:W2:Y:S01]  /*c4d0*/  LDSM.16.MT88.4 R84, [R236+0x2100] ;  /* 0x00210000ec54783b */ /* 0x000ea20000004200 */
[----:B------:R-:W-:Y:S02]  /*c4e0*/  FSETP.NEU.FTZ.AND P0, PT, R133, -INF , PT ;  /* 0xff8000008500780b */ /* 0x000fe40003f1d000 */
[----:B-1----:R-:W-:-:S04]  /*c4f0*/  FFMA.FTZ R4, R34, c[0x0][0x2d0], -R2 ;  /* 0x0000b40022047a23 */ /* 0x002fc80000010802 */
[----:B------:R1:W-:Y:S01]  /*c500*/  MUFU.EX2 R22, R4 ;  /* 0x0000000400167308 */ /* 0x0003e20000000800 */
[----:B---3--:R-:W-:-:S07]  /*c510*/  FFMA.FTZ R0, R14, c[0x0][0x2d0], -R20 ;  /* 0x0000b4000e007a23 */ /* 0x008fce0000010814 */
[----:B------:R3:W-:Y:S01]  /*c520*/  MUFU.EX2 R212, R0 ;  /* 0x0000000000d47308 */ /* 0x0007e20000000800 */
[----:B-1----:R-:W-:-:S07]  /*c530*/  FFMA.FTZ R4, R36, c[0x0][0x2d0], -R2 ;  /* 0x0000b40024047a23 */ /* 0x002fce0000010802 */
[----:B------:R-:W-:Y:S01]  /*c540*/  MUFU.EX2 R246, R4 ;  /* 0x0000000400f67308 */ /* 0x000fe20000000800 */
[----:B---3--:R-:W-:-:S07]  /*c550*/  FFMA.FTZ R0, R15, c[0x0][0x2d0], -R20 ;  /* 0x0000b4000f007a23 */ /* 0x008fce0000010814 */
[----:B------:R1:W3:Y:S02]  /*c560*/  MUFU.EX2 R215, R0 ;  /* 0x0000000000d77308 */ /* 0x0002e40000000800 */
[----:B-1----:R-:W-:Y:S01]  /*c570*/  FFMA.FTZ R0, R16, c[0x0][0x2d0], -R20 ;  /* 0x0000b40010007a23 */ /* 0x002fe20000010814 */
[----:B--2---:R-:W-:-:S05]  /*c580*/  F2FP.PACK_AB R16, R182, R183 ;  /* 0x000000b7b610723e */ /* 0x004fca00000000ff */
[----:B------:R1:W-:Y:S02]  /*c590*/  MUFU.EX2 R164, R0 ;  /* 0x0000000000a47308 */ /* 0x0003e40000000800 */
[----:B-1----:R-:W-:Y:S01]  /*c5a0*/  FFMA.FTZ R0, R18, c[0x0][0x2d0], -R20 ;  /* 0x0000b40012007a23 */ /* 0x002fe20000010814 */
[----:B---3--:R-:W-:-:S05]  /*c5b0*/  F2FP.PACK_AB R18, R215, R212 ;  /* 0x000000d4d712723e */ /* 0x008fca00000000ff */
[----:B------:R1:W2:Y:S02]  /*c5c0*/  MUFU.EX2 R200, R0 ;  /* 0x0000000000c87308 */ /* 0x0002a40000000800 */
[----:B-1----:R-:W-:Y:S01]  /*c5d0*/  FFMA.FTZ R0, R25, c[0x0][0x2d0], -R20 ;  /* 0x0000b40019007a23 */ /* 0x002fe20000010814 */
[----:B--2---:R-:W-:-:S05]  /*c5e0*/  F2FP.PACK_AB R8, R200, R164 ;  /* 0x000000a4c808723e */ /* 0x004fca00000000ff */
        /* <DEDUP_REMOVED lines=14> */
[C---:B------:R-:W-:Y:S08]  /*c6d0*/  HMMA.16816.F32 R60, R16.reuse, R44, RZ ;  /* 0x0000002c103c723c */ /* 0x040ff000000018ff */
[----:B------:R-:W-:Y:S01]  /*c6e0*/  HMMA.16816.F32 R68, R16, R56, RZ ;  /* 0x000000381044723c */ /* 0x000fe200000018ff */
[----:B-1----:R-:W-:-:S04]  /*c6f0*/  FFMA.FTZ R0, R23, c[0x0][0x2d0], -R3 ;  /* 0x0000b40017007a23 */ /* 0x002fc80000010803 */
[----:B------:R1:W2:Y:S03]  /*c700*/  MUFU.EX2 R23, R0 ;  /* 0x0000000000177308 */ /* 0x0002a60000000800 */
[C---:B----4-:R-:W-:Y:S08]  /*c710*/  HMMA.16816.F32 R64, R16.reuse, R48, RZ ;  /* 0x000000301040723c */ /* 0x050ff000000018ff */
[----:B-----5:R-:W-:Y:S01]  /*c720*/  HMMA.16816.F32 R124, R16, R96, RZ ;  /* 0x00000060107c723c */ /* 0x020fe200000018ff */
[----:B-1----:R-:W-:Y:S01]  /*c730*/  FFMA.FTZ R0, R28, c[0x0][0x2d0], -R3 ;  /* 0x0000b4001c007a23 */ /* 0x002fe20000010803 */
[----:B--2---:R-:W-:-:S06]  /*c740*/  F2FP.PACK_AB R9, R23, R201 ;  /* 0x000000c91709723e */ /* 0x004fcc00000000ff */
[C---:B------:R-:W-:Y:S01]  /*c750*/  HMMA.16816.F32 R116, R16.reuse, R92, RZ ;  /* 0x0000005c1074723c */ /* 0x040fe200000018ff */
[----:B------:R1:W2:Y:S07]  /*c760*/  MUFU.EX2 R21, R0 ;  /* 0x0000000000157308 */ /* 0x0002ae0000000800 */
[C---:B------:R-:W-:Y:S08]  /*c770*/  HMMA.16816.F32 R112, R16.reuse, R84, RZ ;  /* 0x000000541070723c */ /* 0x040ff000000018ff */
[----:B------:R-:W-:Y:S01]  /*c780*/  HMMA.16816.F32 R120, R16, R100, RZ ;  /* 0x000000641078723c */ /* 0x000fe200000018ff */
[----:B-1----:R-:W-:Y:S01]  /*c790*/  FFMA.FTZ R0, R24, c[0x0][0x2d0], -R2 ;  /* 0x0000b40018007a23 */ /* 0x002fe20000010802 */
[----:B--2---:R-:W-:-:S03]  /*c7a0*/  F2FP.PACK_AB R11, R21, R250 ;  /* 0x000000fa150b723e */ /* 0x004fc600000000ff */
[----:B------:R1:W-:Y:S04]  /*c7b0*/  MUFU.EX2 R169, R0 ;  /* 0x0000000000a97308 */ /* 0x0003e80000000800 */
[----:B------:R-:W-:Y:S01]  /*c7c0*/  HMMA.16816.F32 R204, R8, R40, R68 ;  /* 0x0000002808cc723c */ /* 0x000fe20000001844 */
[----:B-1----:R-:W-:-:S04]  /*c7d0*/  FFMA.FTZ R0, R26, c[0x0][0x2d0], -R2 ;  /* 0x0000b4001a007a23 */ /* 0x002fc80000010802 */
[----:B------:R1:W2:Y:S02]  /*c7e0*/  MUFU.EX2 R132, R0 ;  /* 0x0000000000847308 */ /* 0x0002a40000000800 */
[----:B-1----:R-:W-:Y:S01]  /*c7f0*/  FFMA.FTZ R0, R29, c[0x0][0x2d0], -R2 ;  /* 0x0000b4001d007a23 */ /* 0x002fe20000010802 */
[----:B--2---:R-:W-:-:S05]  /*c800*/  F2FP.PACK_AB R12, R132, R169 ;  /* 0x000000a9840c723e */ /* 0x004fca00000000ff */
[----:B------:R1:W-:Y:S02]  /*c810*/  MUFU.EX2 R170, R0 ;  /* 0x0000000000aa7308 */ /* 0x0003e40000000800 */
[----:B-1----:R-:W-:-:S06]  /*c820*/  FFMA.FTZ R0, R30, c[0x0][0x2d0], -R2 ;  /* 0x0000b4001e007a23 */ /* 0x002fcc0000010802 */
[----:B------:R1:W2:Y:S02]  /*c830*/  MUFU.EX2 R166, R0 ;  /* 0x0000000000a67308 */ /* 0x0002a40000000800 */
[----:B-1----:R-:W-:Y:S01]  /*c840*/  FFMA.FTZ R0, R31, c[0x0][0x2d0], -R2 ;  /* 0x0000b4001f007a23 */ /* 0x002fe20000010802 */
[----:B--2---:R-:W-:Y:S01]  /*c850*/  F2FP.PACK_AB R14, R166, R170 ;  /* 0x000000aaa60e723e */ /* 0x004fe200000000ff */
[----:B------:R-:W1:Y:S04]  /*c860*/  LDSM.16.MT88.4 R28, [R236+0x900] ;  /* 0x00090000ec1c783b */ /* 0x000e680000004200 */
[----:B------:R2:W-:Y:S02]  /*c870*/  MUFU.EX2 R202, R0 ;  /* 0x0000000000ca7308 */ /* 0x0005e40000000800 */
[----:B--2---:R-:W-:-:S05]  /*c880*/  FMUL.FTZ R0, R133, c[0x0][0x2d0] ;  /* 0x0000b40085007a20 */ /* 0x004fca0000410000 */
[----:B------:R-:W-:-:S05]  /*c890*/  FSEL R0, R0, RZ, P0 ;  /* 0x000000ff00007208 */ /* 0x000fca0000000000 */
[----:B------:R-:W-:-:S04]  /*c8a0*/  FFMA.FTZ R4, R32, c[0x0][0x2d0], -R0 ;  /* 0x0000b40020047a23 */ /* 0x000fc80000010800 */
[----:B------:R2:W-:Y:S01]  /*c8b0*/  MUFU.EX2 R214, R4 ;  /* 0x0000000400d67308 */ /* 0x0005e20000000800 */
[----:B-1----:R-:W-:Y:S01]  /*c8c0*/  HMMA.16816.F32 R184, R8, R28, R60 ;  /* 0x0000001c08b8723c */ /* 0x002fe2000000183c */
[----:B------:R-:W-:Y:S01]  /*c8d0*/  LDSM.16.MT88.4 R60, [R235+0x2900] ;  /* 0x00290000eb3c783b */ /* 0x000fe20000004200 */
[----:B--2---:R-:W-:-:S05]  /*c8e0*/  FFMA.FTZ R4, R33, c[0x0][0x2d0], -R0 ;  /* 0x0000b40021047a23 */ /* 0x004fca0000010800 */
        /* <DEDUP_REMOVED lines=8> */
[----:B------:R1:W2:Y:S02]  /*c970*/  MUFU.EX2 R5, R4 ;  /* 0x0000000400057308 */ /* 0x0002a40000000800 */
[C---:B------:R-:W-:Y:S07]  /*c980*/  HMMA.16816.F32 R32, R12.reuse, R48, RZ ;  /* 0x000000300c20723c */ /* 0x040fee00000018ff */
[----:B------:R-:W-:Y:S01]  /*c990*/  MOV R48, R203 ;  /* 0x000000cb00307202 */ /* 0x000fe20000000f00 */
[C---:B------:R-:W-:Y:S01]  /*c9a0*/  HMMA.16816.F32 R68, R12.reuse, R108, RZ ;  /* 0x0000006c0c44723c */ /* 0x040fe200000018ff */
[----:B-1----:R-:W-:Y:S01]  /*c9b0*/  FFMA.FTZ R4, R38, c[0x0][0x2d0], -R0 ;  /* 0x0000b40026047a23 */ /* 0x002fe20000010800 */
[----:B--2---:R-:W-:Y:S01]  /*c9c0*/  MOV R49, R5 ;  /* 0x0000000500317202 */ /* 0x004fe20000000f00 */
[----:B------:R-:W1:Y:S02]  /*c9d0*/  LDSM.16.MT88.4 R36, [R234+0x900] ;  /* 0x00090000ea24783b */ /* 0x000e640000004200 */
[----:B------:R2:W-:Y:S03]  /*c9e0*/  MUFU.EX2 R252, R4 ;  /* 0x0000000400fc7308 */ /* 0x0005e60000000800 */
[----:B------:R-:W-:Y:S01]  /*c9f0*/  HMMA.16816.F32 R24, R12, R44, RZ ;  /* 0x0000002c0c18723c */ /* 0x000fe200000018ff */
[----:B------:R-:W-:-:S07]  /*ca00*/  F2FP.PACK_AB R6, R49, R246 ;  /* 0x000000f63106723e */ /* 0x000fce00000000ff */
[----:B------:R-:W-:Y:S01]  /*ca10*/  HMMA.16816.F32 R104, R12, R96, RZ ;  /* 0x000000600c68723c */ /* 0x000fe200000018ff */
[----:B--2---:R-:W-:-:S07]  /*ca20*/  FFMA.FTZ R4, R52, c[0x0][0x2d0], -R0 ;  /* 0x0000b40034047a23 */ /* 0x004fce0000010800 */
[C---:B------:R-:W-:Y:S01]  /*ca30*/  HMMA.16816.F32 R80, R12.reuse, R92, RZ ;  /* 0x0000005c0c50723c */ /* 0x040fe200000018ff */
[----:B------:R2:W-:Y:S07]  /*ca40*/  MUFU.EX2 R245, R4 ;  /* 0x0000000400f57308 */ /* 0x0005ee0000000800 */
[C---:B------:R-:W-:Y:S08]  /*ca50*/  HMMA.16816.F32 R52, R12.reuse, R56, RZ ;  /* 0x000000380c34723c */ /* 0x040ff000000018ff */
[----:B------:R-:W-:Y:S01]  /*ca60*/  HMMA.16816.F32 R88, R12, R100, RZ ;  /* 0x000000640c58723c */ /* 0x000fe200000018ff */
[----:B--2---:R-:W-:-:S04]  /*ca70*/  FFMA.FTZ R4, R72, c[0x0][0x2d0], -R0 ;  /* 0x0000b40048047a23 */ /* 0x004fc80000010800 */
[----:B------:R2:W3:Y:S03]  /*ca80*/  MUFU.EX2 R74, R4 ;  /* 0x00000004004a7308 */ /* 0x0004e60000000800 */
[----:B-1----:R-:W-:Y:S01]  /*ca90*/  HMMA.16816.F32 R196, R8, R36, R64 ;  /* 0x0000002408c4723c */ /* 0x002fe20000001840 */
[----:B------:R-:W1:Y:S07]  /*caa0*/  LDSM.16.MT88.4 R64, [R236+0x2900] ;  /* 0x00290000ec40783b */ /* 0x000e6e0000004200 */
[----:B------:R-:W-:Y:S01]  /*cab0*/  HMMA.16816.F32 R76, R12, R84, RZ ;  /* 0x000000540c4c723c */ /* 0x000fe200000018ff */
[----:B--2---:R-:W-:Y:S01]  /*cac0*/  FFMA.FTZ R4, R73, c[0x0][0x2d0], -R0 ;  /* 0x0000b40049047a23 */ /* 0x004fe20000010800 */
[----:B---3--:R-:W-:-:S06]  /*cad0*/  MOV R44, R74 ;  /* 0x0000004a002c7202 */ /* 0x008fcc0000000f00 */
[----:B------:R-:W-:Y:S01]  /*cae0*/  HMMA.16816.F32 R72, R16, R108, RZ ;  /* 0x0000006c1048723c */ /* 0x000fe200000018ff */
[----:B------:R-:W2:Y:S01]  /*caf0*/  MUFU.EX2 R5, R4 ;  /* 0x0000000400057308 */ /* 0x000ea20000000800 */
[----:B------:R-:W-:Y:S02]  /*cb00*/  MOV R96, R44 ;  /* 0x0000002c00607202 */ /* 0x000fe40000000f00 */
[----:B--2---:R-:W-:Y:S02]  /*cb10*/  MOV R45, R5 ;  /* 0x00000005002d7202 */ /* 0x004fe40000000f00 */
[----:B------:R-:W-:Y:S02]  /*cb20*/  F2FP.PACK_AB R4, R22, R202 ;  /* 0x000000ca1604723e */ /* 0x000fe400000000ff */
[----:B------:R-:W-:Y:S02]  /*cb30*/  F2FP.PACK_AB R5, R245, R252 ;  /* 0x000000fcf505723e */ /* 0x000fe400000000ff */
[----:B------:R-:W-:Y:S01]  /*cb40*/  F2FP.PACK_AB R7, R45, R44 ;  /* 0x0000002c2d07723e */ /* 0x000fe200000000ff */
[----:B-1----:R-:W-:Y:S01]  /*cb50*/  HMMA.16816.F32 R224, R8, R64, R112 ;  /* 0x0000004008e0723c */ /* 0x002fe20000001870 */
[----:B------:R-:W-:-:S07]  /*cb60*/  MOV R108, R45 ;  /* 0x0000002d006c7202 */ /* 0x000fce0000000f00 */
[C---:B------:R-:W-:Y:S08]  /*cb70*/  HMMA.16816.F32 R68, R4.reuse, R60, R68 ;  /* 0x0000003c0444723c */ /* 0x040ff00000001844 */
[C---:B------:R-:W-:Y:S01]  /*cb80*/  HMMA.16816.F32 R172, R4.reuse, R36, R32 ;  /* 0x0000002404ac723c */ /* 0x040fe20000001820 */
[----:B------:R-:W1:Y:S07]  /*cb90*/  LDSM.16.MT88.4 R32, [R235+0x900] ;  /* 0x00090000eb20783b */ /* 0x000e6e0000004200 */
[C---:B------:R-:W-:Y:S01]  /*cba0*/  HMMA.16816.F32 R176, R4.reuse, R28, R24 ;  /* 0x0000001c04b0723c */ /* 0x040fe20000001818 */
[----:B------:R-:W2:Y:S06]  /*cbb0*/  LDSM.16.MT88.4 R24, [R233+0x2900] ;  /* 0x00290000e918783b */ /* 0x000eac0000004200 */
[----:B------:R-:W-:Y:S01]  /*cbc0*/  MOV R29, R202 ;  /* 0x000000ca001d7202 */ /* 0x000fe20000000f00 */
[----:B------:R-:W-:Y:S01]  /*cbd0*/  HMMA.16816.F32 R188, R4, R40, R52 ;  /* 0x0000002804bc723c */ /* 0x000fe20000001834 */
[----:B------:R-:W-:Y:S01]  /*cbe0*/  MOV R97, R68 ;  /* 0x0000004400617202 */ /* 0x000fe20000000f00 */
[----:B------:R-:W3:Y:S01]  /*cbf0*/  LDSM.16.MT88.4 R52, [R234+0x2900] ;  /* 0x00290000ea34783b */ /* 0x000ee20000004200 */
[----:B------:R-:W-:-:S02]  /*cc00*/  MOV R92, R69 ;  /* 0x00000045005c7202 */ /* 0x000fc40000000f00 */
[----:B------:R-:W-:Y:S02]  /*cc10*/  MOV R37, R70 ;  /* 0x0000004600257202 */ /* 0x000fe40000000f00 */
[----:B------:R-:W-:Y:S01]  /*cc20*/  MOV R36, R71 ;  /* 0x0000004700247202 */ /* 0x000fe20000000f00 */
[----:B------:R-:W-:Y:S01]  /*cc30*/  HMMA.16816.F32 R220, R4, R64, R76 ;  /* 0x0000004004dc723c */ /* 0x000fe2000000184c */
[----:B------:R-:W-:Y:S02]  /*cc40*/  MOV R28, R201 ;  /* 0x000000c9001c7202 */ /* 0x000fe40000000f00 */
[----:B------:R-:W-:Y:S02]  /*cc50*/  MOV R41, R200 ;  /* 0x000000c800297202 */ /* 0x000fe40000000f00 */
[----:B------:R-:W-:-:S03]  /*cc60*/  MOV R40, R167 ;  /* 0x000000a700287202 */ /* 0x000fc60000000f00 */
[----:B------:R-:W-:Y:S08]  /*cc70*/  HMMA.16816.F32 R68, R12, R102, RZ ;  /* 0x000000660c44723c */ /* 0x000ff000000018ff */
[C---:B------:R-:W-:Y:S08]  /*cc80*/  HMMA.16816.F32 R228, R8.reuse, R60, R72 ;  /* 0x0000003c08e4723c */ /* 0x040ff00000001848 */
[----:B-1----:R-:W-:Y:S01]  /*cc90*/  HMMA.16816.F32 R192, R8, R32, R124 ;  /* 0x0000002008c0723c */ /* 0x002fe2000000187c */
[----:B------:R-:W-:-:S02]  /*cca0*/  MOV R101, R220 ;  /* 0x000000dc00657202 */ /* 0x000fc40000000f00 */
[----:B------:R-:W-:Y:S02]  /*ccb0*/  MOV R100, R221 ;  /* 0x000000dd00647202 */ /* 0x000fe40000000f00 */
[----:B------:R-:W-:Y:S02]  /*ccc0*/  MOV R85, R222 ;  /* 0x000000de00557202 */ /* 0x000fe40000000f00 */
[----:B------:R-:W-:Y:S01]  /*ccd0*/  MOV R84, R223 ;  /* 0x000000df00547202 */ /* 0x000fe20000000f00 */
[C---:B------:R-:W-:Y:S07]  /*cce0*/  HMMA.16816.F32 R124, R4.reuse, R32, R104 ;  /* 0x00000020047c723c */ /* 0x040fee0000001868 */
[----:B------:R-:W-:Y:S01]  /*ccf0*/  MOV R33, R165 ;  /* 0x000000a500217202 */ /* 0x000fe20000000f00 */
[----:B--2---:R-:W-:Y:S01]  /*cd00*/  HMMA.16816.F32 R104, R4, R26, R68 ;  /* 0x0000001a0468723c */ /* 0x004fe20000001844 */
[----:B------:R-:W-:-:S07]  /*cd10*/  FFMA.FTZ R32, R168, c[0x0][0x2d0], -R20 ;  /* 0x0000b400a8207a23 */ /* 0x000fce0000010814 */
[----:B------:R-:W-:Y:S08]  /*cd20*/  HMMA.16816.F32 R68, R12, R94, RZ ;  /* 0x0000005e0c44723c */ /* 0x000ff000000018ff */
[C---:B------:R-:W-:Y:S08]  /*cd30*/  HMMA.16816.F32 R216, R4.reuse, R24, R88 ;  /* 0x0000001804d8723c */ /* 0x040ff00000001858 */
[C---:B---3--:R-:W-:Y:S08]  /*cd40*/  HMMA.16816.F32 R208, R4.reuse, R52, R80 ;  /* 0x0000003404d0723c */ /* 0x048ff00000001850 */
        /* <DEDUP_REMOVED lines=22> */
[----:B------:R-:W-:Y:S01]  /*ceb0*/  FFMA.FTZ R28, R156, c[0x0][0x2d0], -R3 ;  /* 0x0000b4009c1c7a23 */ /* 0x000fe20000010803 */
[----:B------:R-:W-:Y:S01]  /*cec0*/  MOV R38, R29 ;  /* 0x0000001d00267202 */ /* 0x000fe20000000f00 */
[----:B------:R-:W-:-:S05]  /*ced0*/  FFMA.FTZ R29, R161, c[0x0][0x2d0], -R20 ;  /* 0x0000b400a11d7a23 */ /* 0x000fca0000010814 */
[C---:B------:R-:W-:Y:S08]  /*cee0*/  HMMA.16816.F32 R56, R8.reuse, R42, R56 ;  /* 0x0000002a0838723c */ /* 0x040ff00000001838 */
[C---:B------:R-:W-:Y:S07]  /*cef0*/  HMMA.16816.F32 R120, R8.reuse, R24, R120 ;  /* 0x000000180878723c */ /* 0x040fee0000001878 */
[----:B------:R-:W-:Y:S01]  /*cf00*/  FFMA.FTZ R24, R153, c[0x0][0x2d0], -R3 ;  /* 0x0000b40099187a23 */ /* 0x000fe20000010803 */
[----:B------:R-:W-:Y:S01]  /*cf10*/  HMMA.16816.F32 R68, R8, R30, R4 ;  /* 0x0000001e0844723c */ /* 0x000fe20000001804 */
[----:B------:R-:W-:-:S06]  /*cf20*/  MOV R153, R38 ;  /* 0x0000002600997202 */ /* 0x000fcc0000000f00 */
        /* <DEDUP_REMOVED lines=8> */
[----:B------:R-:W-:-:S06]  /*cfb0*/  MOV R34, R41 ;  /* 0x0000002900227202 */ /* 0x000fcc0000000f00 */
        /* <DEDUP_REMOVED lines=11> */
[--C-:B------:R-:W-:Y:S01]  /*d070*/  FFMA.FTZ R34, R129, c[0x0][0x2d0], -R0.reuse ;  /* 0x0000b40081227a23 */ /* 0x100fe20000010800 */
[----:B------:R-:W-:Y:S01]  /*d080*/  MOV R154, R35 ;  /* 0x00000023009a7202 */ /* 0x000fe20000000f00 */
[----:B------:R-:W-:Y:S01]  /*d090*/  FFMA.FTZ R35, R128, c[0x0][0x2d0], -R0 ;  /* 0x0000b40080237a23 */ /* 0x000fe20000010800 */
[----:B------:R-:W-:Y:S11]  /*d0a0*/  MOV R128, R215 ;  /* 0x000000d700807202 */ /* 0x000ff60000000f00 */
[----:B------:R-:W-:Y:S07]  /*d0b0*/  @!UPT UIADD3 URZ, URZ, URZ, URZ ;  /* 0x0000003f3f3ff290 */ /* 0x000fee000fffe03f */
[----:B------:R-:W-:Y:S08]  /*d0c0*/  HMMA.16816.F32 R52, R8, R54, R4 ;  /* 0x000000360834723c */ /* 0x000ff00000001804 */
[C---:B------:R-:W-:Y:S07]  /*d0d0*/  HMMA.16816.F32 R4, R16.reuse, R86, RZ ;  /* 0x000000561004723c */ /* 0x040fee00000018ff */
[----:B------:R-:W-:Y:S01]  /*d0e0*/  MOV R86, R252 ;  /* 0x000000fc00567202 */ /* 0x000fe20000000f00 */
[----:B------:R-:W-:Y:S01]  /*d0f0*/  HMMA.16816.F32 R16, R16, R110, RZ ;  /* 0x0000006e1010723c */ /* 0x000fe200000018ff */
[----:B------:R-:W-:Y:S01]  /*d100*/  MOV R87, R22 ;  /* 0x0000001600577202 */ /* 0x000fe20000000f00 */
[----:B------:R-:W-:Y:S01]  /*d110*/  FFMA.FTZ R22, R147, c[0x0][0x2d0], -R2 ;  /* 0x0000b40093167a23 */ /* 0x000fe20000010802 */
[----:B------:R-:W-:-:S02]  /*d120*/  MOV R162, R86 ;  /* 0x0000005600a27202 */ /* 0x000fc40000000f00 */
[----:B------:R-:W-:Y:S02]  /*d130*/  MOV R86, R92 ;  /* 0x0000005c00567202 */ /* 0x000fe40000000f00 */
[----:B------:R-:W-:Y:S02]  /*d140*/  MOV R110, R247 ;  /* 0x000000f7006e7202 */ /* 0x000fe40000000f00 */
[----:B------:R-:W-:Y:S02]  /*d150*/  MOV R111, R251 ;  /* 0x000000fb006f7202 */ /* 0x000fe40000000f00 */
[----:B------:R-:W-:Y:S02]  /*d160*/  MOV R161, R87 ;  /* 0x0000005700a17202 */ /* 0x000fe40000000f00 */
[----:B------:R-:W-:Y:S02]  /*d170*/  MOV R163, R111 ;  /* 0x0000006f00a37202 */ /* 0x000fe40000000f00 */
[----:B------:R-:W-:Y:S01]  /*d180*/  MOV R111, R102 ;  /* 0x00000066006f7202 */ /* 0x000fe20000000f00 */
[----:B------:R-:W-:Y:S01]  /*d190*/  HMMA.16816.F32 R64, R8, R66, R4 ;  /* 0x000000420840723c */ /* 0x000fe20000001804 */
[----:B------:R-:W-:-:S02]  /*d1a0*/  MOV R147, R39 ;  /* 0x0000002700937202 */ /* 0x000fc40000000f00 */
[----:B------:R-:W-:Y:S02]  /*d1b0*/  MOV R87, R37 ;  /* 0x0000002500577202 */ /* 0x000fe40000000f00 */
[----:B------:R-:W-:Y:S02]  /*d1c0*/  MOV R102, R36 ;  /* 0x0000002400667202 */ /* 0x000fe40000000f00 */
[----:B------:R-:W-:Y:S01]  /*d1d0*/  FFMA.FTZ R4, R160, c[0x0][0x2d0], -R20 ;  /* 0x0000b400a0047a23 */ /* 0x000fe20000010814 */
[----:B------:R-:W-:Y:S01]  /*d1e0*/  HMMA.16816.F32 R60, R8, R62, R16 ;  /* 0x0000003e083c723c */ /* 0x000fe20000001810 */
[----:B------:R-:W-:Y:S02]  /*d1f0*/  MOV R7, R250 ;  /* 0x000000fa00077202 */ /* 0x000fe40000000f00 */
[----:B------:R2:W-:Y:S01]  /*d200*/  MUFU.EX2 R93, R4 ;  /* 0x00000004005d7308 */ /* 0x0005e20000000800 */
[----:B------:R-:W-:Y:S02]  /*d210*/  MOV R5, R245 ;  /* 0x000000f500057202 */ /* 0x000fe40000000f00 */
[----:B------:R-:W-:-:S02]  /*d220*/  MOV R6, R246 ;  /* 0x000000f600067202 */ /* 0x000fc40000000f00 */
[----:B------:R-:W-:Y:S01]  /*d230*/  MOV R160, R5 ;  /* 0x0000000500a07202 */ /* 0x000fe20000000f00 */
[----:B--2---:R-:W-:-:S04]  /*d240*/  FFMA.FTZ R4, R159, c[0x0][0x2d0], -R20 ;  /* 0x0000b4009f047a23 */ /* 0x004fc80000010814 */
[----:B------:R2:W3:Y:S02]  /*d250*/  MUFU.EX2 R99, R4 ;  /* 0x0000000400637308 */ /* 0x0004e40000000800 */
[----:B--2---:R-:W-:Y:S01]  /*d260*/  FFMA.FTZ R4, R158, c[0x0][0x2d0], -R20 ;  /* 0x0000b4009e047a23 */ /* 0x004fe20000010814 */
[----:B---3--:R-:W-:-:S05]  /*d270*/  F2FP.PACK_AB R8, R99, R93 ;  /* 0x0000005d6308723e */ /* 0x008fca00000000ff */
[----:B------:R2:W-:Y:S02]  /*d280*/  MUFU.EX2 R95, R4 ;  /* 0x00000004005f7308 */ /* 0x0005e40000000800 */
[----:B--2---:R-:W-:Y:S02]  /*d290*/  FFMA.FTZ R4, R157, c[0x0][0x2d0], -R20 ;  /* 0x0000b4009d047a23 */ /* 0x004fe40000010814 */
[----:B------:R-:W-:Y:S01]  /*d2a0*/  FFMA.FTZ R20, R145, c[0x0][0x2d0], -R2 ;  /* 0x0000b40091147a23 */ /* 0x000fe20000010802 */
[----:B------:R-:W-:-:S03]  /*d2b0*/  MOV R145, R33 ;  /* 0x0000002100917202 */ /* 0x000fc60000000f00 */
[----:B------:R2:W-:Y:S01]  /*d2c0*/  MUFU.EX2 R19, R4 ;  /* 0x0000000400137308 */ /* 0x0005e20000000800 */
[----:B------:R-:W-:Y:S01]  /*d2d0*/  FFMA.FTZ R33, R131, c[0x0][0x2d0], -R0 ;  /* 0x0000b40083217a23 */ /* 0x000fe20000010800 */
[----:B------:R-:W-:Y:S01]  /*d2e0*/  MOV R131, R51 ;  /* 0x0000003300837202 */ /* 0x000fe20000000f00 */
[----:B--2---:R-:W-:Y:S02]  /*d2f0*/  FFMA.FTZ R4, R152, c[0x0][0x2d0], -R3 ;  /* 0x0000b40098047a23 */ /* 0x004fe40000010803 */
[----:B------:R-:W-:-:S03]  /*d300*/  IMAD.MOV.U32 R152, RZ, RZ, R6 ;  /* 0x000000ffff987224 */ /* 0x000fc600078e0006 */
[----:B------:R2:W-:Y:S02]  /*d310*/  MUFU.EX2 R109, R4 ;  /* 0x00000004006d7308 */ /* 0x0005e40000000800 */
[----:B--2---:R-:W-:-:S06]  /*d320*/  FFMA.FTZ R4, R151, c[0x0][0x2d0], -R3 ;  /* 0x0000b40097047a23 */ /* 0x004fcc0000010803 */
[----:B------:R2:W3:Y:S02]  /*d330*/  MUFU.EX2 R98, R4 ;  /* 0x0000000400627308 */ /* 0x0004e40000000800 */
[----:B--2---:R-:W-:Y:S01]  /*d340*/  FFMA.FTZ R4, R150, c[0x0][0x2d0], -R3 ;  /* 0x0000b40096047a23 */ /* 0x004fe20000010803 */
[----:B---3--:R-:W-:-:S05]  /*d350*/  F2FP.PACK_AB R9, R98, R109 ;  /* 0x0000006d6209723e */ /* 0x008fca00000000ff */
[----:B------:R2:W-:Y:S02]  /*d360*/  MUFU.EX2 R94, R4 ;  /* 0x00000004005e7308 */ /* 0x0005e40000000800 */
[----:B--2---:R-:W-:Y:S02]  /*d370*/  FFMA.FTZ R4, R149, c[0x0][0x2d0], -R3 ;  /* 0x0000b40095047a23 */ /* 0x004fe40000010803 */
[----:B------:R-:W-:-:S04]  /*d380*/  FFMA.FTZ R3, R140, c[0x0][0x2d0], -R0 ;  /* 0x0000b4008c037a23 */ /* 0x000fc80000010800 */
[----:B------:R2:W3:Y:S08]  /*d390*/  MUFU.EX2 R25, R4 ;  /* 0x0000000400197308 */ /* 0x0004f00000000800 */
[----:B------:R4:W-:Y:S01]  /*d3a0*/  MUFU.EX2 R245, R3 ;  /* 0x0000000300f57308 */ /* 0x0009e20000000800 */
[----:B--2---:R-:W-:-:S07]  /*d3b0*/  FFMA.FTZ R4, R143, c[0x0][0x2d0], -R2 ;  /* 0x0000b4008f047a23 */ /* 0x004fce0000010802 */
[----:B------:R2:W-:Y:S01]  /*d3c0*/  MUFU.EX2 R247, R4 ;  /* 0x0000000400f77308 */ /* 0x0005e20000000800 */
[--C-:B----4-:R-:W-:Y:S01]  /*d3d0*/  FFMA.FTZ R3, R139, c[0x0][0x2d0], -R0.reuse ;  /* 0x0000b4008b037a23 */ /* 0x110fe20000010800 */
[----:B---3--:R-:W-:Y:S01]  /*d3e0*/  MOV R139, R25 ;  /* 0x00000019008b7202 */ /* 0x008fe20000000f00 */
[----:B------:R-:W-:Y:S01]  /*d3f0*/  FFMA.FTZ R25, R137, c[0x0][0x2d0], -R0 ;  /* 0x0000b40089197a23 */ /* 0x000fe20000010800 */
[----:B------:R-:W-:Y:S02]  /*d400*/  MOV R137, R19 ;  /* 0x0000001300897202 */ /* 0x000fe40000000f00 */
[----:B------:R-:W-:Y:S02]  /*d410*/  F2FP.PACK_AB R11, R139, R94 ;  /* 0x0000005e8b0b723e */ /* 0x000fe400000000ff */
[----:B------:R-:W-:Y:S02]  /*d420*/  F2FP.PACK_AB R10, R137, R95 ;  /* 0x0000005f890a723e */ /* 0x000fe400000000ff */
[----:B------:R-:W-:-:S02]  /*d430*/  MOV R19, R97 ;  /* 0x0000006100137202 */ /* 0x000fc40000000f00 */
[----:B------:R-:W-:Y:S01]  /*d440*/  MOV R97, R49 ;  /* 0x0000003100617202 */ /* 0x000fe20000000f00 */
[--C-:B--2---:R-:W-:Y:S02]  /*d450*/  FFMA.FTZ R4, R142, c[0x0][0x2d0], -R2.reuse ;  /* 0x0000b4008e047a23 */ /* 0x104fe40000010802 */
[----:B-1----:R-:W-:Y:S02]  /*d460*/  HMMA.16816.F32 R204, R8, R12, R204 ;  /* 0x0000000c08cc723c */ /* 0x002fe400000018cc */
[----:B------:R1:W-:Y:S02]  /*d470*/  MUFU.EX2 R251, R4 ;  /* 0x0000000400fb7308 */ /* 0x0003e40000000800 */
[----:B-1----:R-:W-:-:S06]  /*d480*/  FFMA.FTZ R4, R141, c[0x0][0x2d0], -R2 ;  /* 0x0000b4008d047a23 */ /* 0x002fcc0000010802 */
[----:B------:R1:W-:Y:S02]  /*d490*/  MUFU.EX2 R252, R4 ;  /* 0x0000000400fc7308 */ /* 0x0003e40000000800 */
[----:B-1----:R-:W-:Y:S01]  /*d4a0*/  FFMA.FTZ R4, R144, c[0x0][0x2d0], -R2 ;  /* 0x0000b40090047a23 */ /* 0x002fe20000010802 */
[----:B------:R-:W-:Y:S01]  /*d4b0*/  MOV R144, R7 ;  /* 0x0000000700907202 */ /* 0x000fe20000000f00 */
[----:B------:R-:W-:-:S04]  /*d4c0*/  FFMA.FTZ R2, R138, c[0x0][0x2d0], -R0 ;  /* 0x0000b4008a027a23 */ /* 0x000fc80000010800 */
[----:B------:R1:W2:Y:S08]  /*d4d0*/  MUFU.EX2 R250, R4 ;  /* 0x0000000400fa7308 */ /* 0x0002b00000000800 */
[----:B------:R3:W-:Y:S01]  /*d4e0*/  MUFU.EX2 R138, R3 ;  /* 0x00000003008a7308 */ /* 0x0007e20000000800 */
[----:B-1----:R-:W-:Y:S01]  /*d4f0*/  FFMA.FTZ R4, R130, c[0x0][0x2d0], -R0 ;  /* 0x0000b40082047a23 */ /* 0x002fe20000010800 */
[----:B--2---:R-:W-:Y:S01]  /*d500*/  F2FP.PACK_AB R6, R250, R252 ;  /* 0x000000fcfa06723e */ /* 0x004fe200000000ff */
[----:B------:R-:W-:Y:S01]  /*d510*/  FADD.FTZ R0, R169, R132 ;  /* 0x00000084a9007221 */ /* 0x000fe20000010000 */
[----:B------:R-:W-:-:S04]  /*d520*/  MOV R130, R103 ;  /* 0x0000006700827202 */ /* 0x000fc80000000f00 */
[----:B------:R1:W2:Y:S01]  /*d530*/  MUFU.EX2 R246, R4 ;  /* 0x0000000400f67308 */ /* 0x0002a20000000800 */
[----:B------:R-:W-:Y:S01]  /*d540*/  MOV R103, R48 ;  /* 0x0000003000677202 */ /* 0x000fe20000000f00 */
[----:B---3--:R-:W-:-:S03]  /*d550*/  FADD.FTZ R3, R180, R171 ;  /* 0x000000abb4037221 */ /* 0x008fc60000010000 */
[----:B------:R-:W-:-:S03]  /*d560*/  MOV R129, R103 ;  /* 0x0000006700817202 */ /* 0x000fc60000000f00 */
[----:B------:R-:W3:Y:S01]  /*d570*/  MUFU.EX2 R132, R2 ;  /* 0x0000000200847308 */ /* 0x000ee20000000800 */
[----:B------:R-:W-:Y:S02]  /*d580*/  FADD.FTZ R3, R181, R3 ;  /* 0x00000003b5037221 */ /* 0x000fe40000010000 */
[----:B-1----:R-:W-:Y:S01]  /*d590*/  FADD.FTZ R4, R183, R182 ;  /* 0x000000b6b7047221 */ /* 0x002fe20000010000 */
[----:B--2---:R-:W-:Y:S01]  /*d5a0*/  F2FP.PACK_AB R5, R245, R246 ;  /* 0x000000f6f505723e */ /* 0x004fe200000000ff */
[----:B------:R-:W-:Y:S02]  /*d5b0*/  HMMA.16816.F32 R180, R8, R14, R56 ;  /* 0x0000000e08b4723c */ /* 0x000fe40000001838 */
[----:B------:R-:W-:Y:S01]  /*d5c0*/  FADD.FTZ R92, R212, R4 ;  /* 0x00000004d45c7221 */ /* 0x000fe20000010000 */
[----:B------:R-:W-:Y:S02]  /*d5d0*/  F2FP.PACK_AB R4, R251, R247 ;  /* 0x000000f7fb04723e */ /* 0x000fe400000000ff */
[----:B---3--:R-:W-:Y:S01]  /*d5e0*/  F2FP.PACK_AB R7, R132, R138 ;  /* 0x0000008a8407723e */ /* 0x008fe200000000ff */
[----:B------:R-:W-:Y:S01]  /*d5f0*/  FADD.FTZ R2, R170, R0 ;  /* 0x00000000aa027221 */ /* 0x000fe20000010000 */
[----:B------:R-:W-:-:S05]  /*d600*/  MOV R0, R214 ;  /* 0x000000d600007202 */ /* 0x000fca0000000f00 */
        /* <DEDUP_REMOVED lines=8> */
[----:B------:R-:W-:Y:S01]  /*d690*/  IMAD.MOV.U32 R81, RZ, RZ, R86 ;  /* 0x000000ffff517224 */ /* 0x000fe200078e0056 */
[----:B------:R-:W-:-:S02]  /*d6a0*/  MOV R82, R87 ;  /* 0x0000005700527202 */ /* 0x000fc40000000f00 */
[----:B------:R-:W-:Y:S02]  /*d6b0*/  MOV R80, R19 ;  /* 0x0000001300507202 */ /* 0x000fe40000000f00 */
[----:B------:R-:W2:Y:S01]  /*d6c0*/  LDSM.16.MT88.4 R16, [R236+0x3100] ;  /* 0x00310000ec10783b */ /* 0x000ea20000004200 */
[----:B------:R-:W-:Y:S01]  /*d6d0*/  MOV R83, R102 ;  /* 0x0000006600537202 */ /* 0x000fe20000000f00 */
[-C--:B-1----:R-:W-:Y:S08]  /*d6e0*/  HMMA.16816.F32 R184, R8, R12.reuse, R184 ;  /* 0x0000000c08b8723c */ /* 0x082ff000000018b8 */
[----:B------:R-:W-:Y:S07]  /*d6f0*/  HMMA.16816.F32 R156, R4, R12, R176 ;  /* 0x0000000c049c723c */ /* 0x000fee00000018b0 */
[----:B------:R-:W-:Y:S01]  /*d700*/  MOV R178, R85 ;  /* 0x0000005500b27202 */ /* 0x000fe20000000f00 */
[----:B------:R-:W-:Y:S01]  /*d710*/  HMMA.16816.F32 R68, R8, R14, R68 ;  /* 0x0000000e0844723c */ /* 0x000fe20000001844 */
[----:B------:R-:W-:-:S02]  /*d720*/  MOV R179, R84 ;  /* 0x0000005400b37202 */ /* 0x000fc40000000f00 */
[----:B------:R-:W-:Y:S02]  /*d730*/  MOV R176, R101 ;  /* 0x0000006500b07202 */ /* 0x000fe40000000f00 */
[----:B------:R-:W-:-:S03]  /*d740*/  MOV R177, R100 ;  /* 0x0000006400b17202 */ /* 0x000fc60000000f00 */
[----:B------:R-:W-:Y:S01]  /*d750*/  HMMA.16816.F32 R56, R4, R14, R76 ;  /* 0x0000000e0438723c */ /* 0x000fe2000000184c */
[----:B------:R-:W1:Y:S06]  /*d760*/  LDSM.16.MT88.4 R12, [R235+0x1100] ;  /* 0x00110000eb0c783b */ /* 0x000e6c0000004200 */
[----:B------:R-:W-:Y:S01]  /*d770*/  MOV R79, R213 ;  /* 0x000000d5004f7202 */ /* 0x000fe20000000f00 */
[----:B--2---:R-:W-:Y:S01]  /*d780*/  HMMA.16816.F32 R100, R8, R16, R224 ;  /* 0x000000100864723c */ /* 0x004fe200000018e0 */
[----:B------:R-:W-:Y:S02]  /*d790*/  FADD.FTZ R3, R129, R3 ;  /* 0x0000000381037221 */ /* 0x000fe40000010000 */
[----:B------:R-:W-:-:S05]  /*d7a0*/  FADD.FTZ R2, R131, R2 ;  /* 0x0000000283027221 */ /* 0x000fca0000010000 */
[C---:B------:R-:W-:Y:S08]  /*d7b0*/  HMMA.16816.F32 R64, R8.reuse, R18, R64 ;  /* 0x000000120840723c */ /* 0x040ff00000001840 */
        /* <DEDUP_REMOVED lines=8> */
[----:B------:R-:W-:Y:S02]  /*d840*/  LDSM.16.MT88.4 R192, [R234+0x1900] ;  /* 0x00190000eac0783b */ /* 0x000fe40000004200 */
        /* <DEDUP_REMOVED lines=10> */
[----:B------:R-:W-:-:S06]  /*d8f0*/  FADD.FTZ R3, R130, R3 ;  /* 0x0000000382037221 */ /* 0x000fcc0000010000 */
[C---:B------:R-:W-:Y:S01]  /*d900*/  HMMA.16816.F32 R104, R4.reuse, R16, R176 ;  /* 0x000000100468723c */ /* 0x040fe200000018b0 */
[----:B------:R-:W2:Y:S07]  /*d910*/  LDSM.16.MT88.4 R176, [R236+0x1900] ;  /* 0x00190000ecb0783b */ /* 0x000eae0000004200 */
[----:B------:R-:W-:Y:S01]  /*d920*/  HMMA.16816.F32 R16, R4, R18, R220 ;  /* 0x000000120410723c */ /* 0x000fe200000018dc */
[----:B------:R-:W-:-:S07]  /*d930*/  MOV R226, R95 ;  /* 0x0000005f00e27202 */ /* 0x000fce0000000f00 */
[C---:B-1----:R-:W-:Y:S08]  /*d940*/  HMMA.16816.F32 R116, R8.reuse, R12, R228 ;  /* 0x0000000c0874723c */ /* 0x042ff000000018e4 */
[----:B------:R-:W-:Y:S01]  /*d950*/  HMMA.16816.F32 R60, R8, R14, R60 ;  /* 0x0000000e083c723c */ /* 0x000fe2000000183c */
[----:B------:R-:W3:Y:S07]  /*d960*/  LDL R9, [R1+0x4] ;  /* 0x0000040001097983 */ /* 0x000eee0000100800 */
[C---:B------:R-:W-:Y:S01]  /*d970*/  HMMA.16816.F32 R120, R4.reuse, R12, R80 ;  /* 0x0000000c0478723c */ /* 0x040fe20000001850 */
[----:B------:R-:W-:Y:S01]  /*d980*/  FADD.FTZ R8, R0, R79 ;  /* 0x0000004f00087221 */ /* 0x000fe20000010000 */
[----:B------:R-:W-:Y:S01]  /*d990*/  MOV R231, R108 ;  /* 0x0000006c00e77202 */ /* 0x000fe20000000f00 */
[----:B------:R-:W-:Y:S01]  /*d9a0*/  FADD.FTZ R0, R128, R92 ;  /* 0x0000005c80007221 */ /* 0x000fe20000010000 */
[----:B------:R-:W1:Y:S03]  /*d9b0*/  LDSM.16.MT88.4 R76, [R233+0x3900] ;  /* 0x00390000e94c783b */ /* 0x000e660000004200 */
[----:B------:R-:W-:Y:S01]  /*d9c0*/  FADD.FTZ R0, R146, R0 ;  /* 0x0000000092007221 */ /* 0x000fe20000010000 */
[----:B------:R-:W-:Y:S01]  /*d9d0*/  HMMA.16816.F32 R12, R4, R14, R200 ;  /* 0x0000000e040c723c */ /* 0x000fe200000018c8 */
[----:B------:R-:W-:Y:S01]  /*d9e0*/  MOV R230, R109 ;  /* 0x0000006d00e67202 */ /* 0x000fe20000000f00 */
[----:B------:R-:W4:Y:S01]  /*d9f0*/  LDSM.16.MT88.4 R200, [R233+0x1900] ;  /* 0x00190000e9c8783b */ /* 0x000f220000004200 */
[----:B------:R-:W-:Y:S01]  /*da00*/  FADD.FTZ R0, R155, R0 ;  /* 0x000000009b007221 */ /* 0x000fe20000010000 */
[----:B------:R-:W-:-:S02]  /*da10*/  MOV R229, R93 ;  /* 0x0000005d00e57202 */ /* 0x000fc40000000f00 */
[----:B------:R-:W-:Y:S01]  /*da20*/  LDSM.16.MT88.4 R92, [R234+0x3900] ;  /* 0x00390000ea5c783b */ /* 0x000fe20000004200 */
[----:B------:R-:W-:Y:S02]  /*da30*/  FADD.FTZ R5, R145, R8 ;  /* 0x0000000891057221 */ /* 0x000fe40000010000 */
[----:B------:R-:W-:Y:S01]  /*da40*/  FADD.FTZ R4, R161, R2 ;  /* 0x00000002a1047221 */ /* 0x000fe20000010000 */
[----:B------:R-:W5:Y:S01]  /*da50*/  LDL R11, [R1+0x64] ;  /* 0x00006400010b7983 */ /* 0x000f620000100800 */
[----:B------:R-:W-:Y:S02]  /*da60*/  FADD.FTZ R5, R154, R5 ;  /* 0x000000059a057221 */ /* 0x000fe40000010000 */
[----:B------:R-:W-:Y:S01]  /*da70*/  FADD.FTZ R2, R163, R0 ;  /* 0x00000000a3027221 */ /* 0x000fe20000010000 */
[----:B------:R-:W5:Y:S01]  /*da80*/  LDL R10, [R1+0x58] ;  /* 0x00005800010a7983 */ /* 0x000f620000100800 */
[----:B------:R-:W-:Y:S02]  /*da90*/  FADD.FTZ R0, R144, R3 ;  /* 0x0000000390007221 */ /* 0x000fe40000010000 */
[----:B------:R-:W-:Y:S01]  /*daa0*/  FADD.FTZ R3, R152, R4 ;  /* 0x0000000498037221 */ /* 0x000fe20000010000 */
[----:B------:R-:W-:Y:S01]  /*dab0*/  MOV R4, 0x1 ;  /* 0x0000000100047802 */ /* 0x000fe20000000f00 */
[----:B------:R-:W-:-:S02]  /*dac0*/  FADD.FTZ R5, R162, R5 ;  /* 0x00000005a2057221 */ /* 0x000fc40000010000 */
[----:B------:R-:W-:Y:S01]  /*dad0*/  FADD.FTZ R2, R110, R2 ;  /* 0x000000026e027221 */ /* 0x000fe20000010000 */
[----:B------:R-:W-:Y:S01]  /*dae0*/  ISETP.NE.AND P0, PT, R4, c[0x0][0x2c4], PT ;  /* 0x0000b10004007a0c */ /* 0x000fe20003f05270 */
[----:B------:R-:W-:Y:S02]  /*daf0*/  FADD.FTZ R8, R160, R5 ;  /* 0x00000005a0087221 */ /* 0x000fe40000010000 */
[----:B------:R-:W-:Y:S01]  /*db00*/  FADD.FTZ R0, R111, R0 ;  /* 0x000000006f007221 */ /* 0x000fe20000010000 */
[----:B------:R-:W1:Y:S04]  /*db10*/  LDSM.16.MT88.4 R160, [R235+0x1900] ;  /* 0x00190000eba0783b */ /* 0x000e680000004200 */
[----:B------:R-:W1:Y:S04]  /*db20*/  LDSM.16.MT88.4 R108, [R236+0x3900] ;  /* 0x00390000ec6c783b */ /* 0x000e680000004200 */
[----:B------:R-:W1:Y:S01]  /*db30*/  LDSM.16.MT88.4 R4, [R235+0x3900] ;  /* 0x00390000eb04783b */ /* 0x000e620000004200 */
[----:B------:R-:W-:Y:S08]  /*db40*/  MUFU.EX2 R32, R32 ;  /* 0x0000002000207308 */ /* 0x000ff00000000800 */
[----:B------:R-:W1:Y:S08]  /*db50*/  MUFU.EX2 R31, R31 ;  /* 0x0000001f001f7308 */ /* 0x000e700000000800 */
[----:B------:R-:W-:Y:S08]  /*db60*/  MUFU.EX2 R30, R30 ;  /* 0x0000001e001e7308 */ /* 0x000ff00000000800 */
[----:B------:R-:W-:Y:S08]  /*db70*/  MUFU.EX2 R29, R29 ;  /* 0x0000001d001d7308 */ /* 0x000ff00000000800 */
[----:B------:R-:W-:Y:S08]  /*db80*/  MUFU.EX2 R28, R28 ;  /* 0x0000001c001c7308 */ /* 0x000ff00000000800 */
[----:B------:R-:W1:Y:S08]  /*db90*/  MUFU.EX2 R27, R27 ;  /* 0x0000001b001b7308 */ /* 0x000e700000000800 */
        /* <DEDUP_REMOVED lines=9> */
[----:B------:R-:W2:Y:S01]  /*dc30*/  MUFU.EX2 R35, R35 ;  /* 0x0000002300237308 */ /* 0x000ea20000000800 */
[----:B-1----:R-:W-:-:S02]  /*dc40*/  F2FP.PACK_AB R128, R31, R32 ;  /* 0x000000201f80723e */ /* 0x002fc400000000ff */
[----:B------:R-:W-:Y:S02]  /*dc50*/  F2FP.PACK_AB R129, R27, R28 ;  /* 0x0000001c1b81723e */ /* 0x000fe400000000ff */
[----:B------:R-:W-:Y:S02]  /*dc60*/  F2FP.PACK_AB R130, R29, R30 ;  /* 0x0000001e1d82723e */ /* 0x000fe400000000ff */
[----:B------:R-:W-:Y:S02]  /*dc70*/  F2FP.PACK_AB R131, R24, R26 ;  /* 0x0000001a1883723e */ /* 0x000fe400000000ff */
[----:B------:R-:W-:Y:S02]  /*dc80*/  F2FP.PACK_AB R124, R22, R23 ;  /* 0x00000017167c723e */ /* 0x000fe400000000ff */
[----:B------:R-:W-:Y:S02]  /*dc90*/  F2FP.PACK_AB R126, R20, R21 ;  /* 0x00000015147e723e */ /* 0x000fe400000000ff */
[----:B------:R-:W-:-:S02]  /*dca0*/  F2FP.PACK_AB R125, R33, R25 ;  /* 0x00000019217d723e */ /* 0x000fc400000000ff */
[----:B--2---:R-:W-:Y:S01]  /*dcb0*/  F2FP.PACK_AB R127, R35, R34 ;  /* 0x00000022237f723e */ /* 0x004fe200000000ff */
[----:B------:R-:W-:Y:S01]  /*dcc0*/  HMMA.16816.F32 R152, R128, R178, R68 ;  /* 0x000000b28098723c */ /* 0x000fe20000001844 */
[----:B------:R-:W-:Y:S02]  /*dcd0*/  MOV R225, R98 ;  /* 0x0000006200e17202 */ /* 0x000fe40000000f00 */
[----:B------:R-:W-:Y:S02]  /*dce0*/  MOV R224, R99 ;  /* 0x0000006300e07202 */ /* 0x000fe40000000f00 */
[----:B------:R-:W-:-:S03]  /*dcf0*/  MOV R228, R96 ;  /* 0x0000006000e47202 */ /* 0x000fc60000000f00 */
[----:B------:R-:W-:Y:S01]  /*dd00*/  HMMA.16816.F32 R68, R128, R76, R72 ;  /* 0x0000004c8044723c */ /* 0x000fe20000001848 */
[----:B------:R-:W-:-:S07]  /*dd10*/  MOV R223, R97 ;  /* 0x0000006100df7202 */ /* 0x000fce0000000f00 */
[----:B------:R-:W-:Y:S08]  /*dd20*/  HMMA.16816.F32 R80, R128, R78, R40 ;  /* 0x0000004e8050723c */ /* 0x000ff00000001828 */
[C---:B------:R-:W-:Y:S08]  /*dd30*/  HMMA.16816.F32 R72, R124.reuse, R76, R216 ;  /* 0x0000004c7c48723c */ /* 0x040ff000000018d8 */
[----:B------:R-:W-:Y:S08]  /*dd40*/  HMMA.16816.F32 R76, R124, R78, R88 ;  /* 0x0000004e7c4c723c */ /* 0x000ff00000001858 */
[-C--:B----4-:R-:W-:Y:S08]  /*dd50*/  HMMA.16816.F32 R204, R128, R200.reuse, R204 ;  /* 0x000000c880cc723c */ /* 0x090ff000000018cc */
        /* <DEDUP_REMOVED lines=24> */
[----:B------:R-:W2:Y:S01]  /*dee0*/  LDL.LU R12, [R1+0x80] ;  /* 0x00008000010c7983 */ /* 0x000ea20000300800 */
[----:B------:R-:W-:-:S06]  /*def0*/  FADD.FTZ R3, R223, R3 ;  /* 0x00000003df037221 */ /* 0x000fcc0000010000 */
[----:B------:R-:W-:Y:S01]  /*df00*/  HMMA.16816.F32 R116, R128, R4, R116 ;  /* 0x000000048074723c */ /* 0x000fe20000001874 */
[----:B------:R-:W-:-:S06]  /*df10*/  FADD.FTZ R2, R229, R2 ;  /* 0x00000002e5027221 */ /* 0x000fcc0000010000 */
        /* <DEDUP_REMOVED lines=12> */
[----:B-----5:R-:W-:Y:S01]  /*dfe0*/  IADD3 R0, -R10, R11, R0 ;  /* 0x0000000b0a007210 */ /* 0x020fe20007ffe100 */
        /* <DEDUP_REMOVED lines=34> */
[----:B--2---:R-:W-:-:S04]  /*e210*/  IADD3 R250, R12, -0x2, RZ ;  /* 0xfffffffe0cfa7810 */ /* 0x004fc80007ffe0ff */
[----:B------:R-:W-:Y:S11]  /*e220*/  ISETP.GE.AND P0, PT, R250, R7, PT ;  /* 0x00000007fa00720c */ /* 0x000ff60003f06270 */
[----:B------:R-:W-:Y:S02]  /*e230*/  @!UPT UIADD3 URZ, URZ, URZ, URZ ;  /* 0x0000003f3f3ff290 */ /* 0x000fe4000fffe03f */
[----:B------:R-:W-:Y:S05]  /*e240*/  @!P0 BRA `(.L_x_4093) ;  /* 0x00004bf000008947 */ /* 0x000fea0003800000 */
[----:B-1----:R-:W2:Y:S04]  /*e250*/  LDL R12, [R1+0x88] ;  /* 0x00008800010c7983 */ /* 0x002ea80000100800 */
[----:B------:R-:W3:Y:S04]  /*e260*/  LDL.LU R13, [R1+0xd4] ;  /* 0x0000d400010d7983 */ /* 0x000ee80000300800 */
[----:B------:R-:W4:Y:S04]  /*e270*/  LDL R10, [R1+0xd0] ;  /* 0x0000d000010a7983 */ /* 0x000f280000100800 */
[----:B------:R-:W4:Y:S01]  /*e280*/  LDL R9, [R1+0xb4] ;  /* 0x0000b40001097983 */ /* 0x000f220000100800 */
[----:B------:R-:W-:Y:S01]  /*e290*/  IMAD.MOV.U32 R138, RZ, RZ, R135 ;  /* 0x000000ffff8a7224 */ /* 0x000fe200078e0087 */
[----:B------:R-:W-:Y:S01]  /*e2a0*/  MOV R140, R133 ;  /* 0x00000085008c7202 */ /* 0x000fe20000000f00 */
[----:B------:R-:W-:-:S02]  /*e2b0*/  IMAD.MOV.U32 R137, RZ, RZ, R136 ;  /* 0x000000ffff897224 */ /* 0x000fc400078e0088 */
[----:B------:R-:W-:Y:S01]  /*e2c0*/  IMAD.MOV.U32 R139, RZ, RZ, R134 ;  /* 0x000000ffff8b7224 */ /* 0x000fe200078e0086 */
[----:B--2---:R-:W-:-:S05]  /*e2d0*/  SHF.L.U32 R0, R12, 0x1, RZ ;  /* 0x000000010c007819 */ /* 0x004fca00000006ff */
[----:B------:R1:W-:Y:S01]  /*e2e0*/  STL [R1+0xac], R0 ;  /* 0x0000ac0001007387 */ /* 0x0003e20000100800 */
[----:B---3--:R-:W-:Y:S02]  /*e2f0*/  SHF.L.U64.HI R247, R12, 0x1, R13 ;  /* 0x000000010cf77819 */ /* 0x008fe4000001020d */
[C---:B----4-:R-:W-:Y:S01]  /*e300*/  SHF.L.U64.HI R246, R9.reuse, 0x1, R10 ;  /* 0x0000000109f67819 */ /* 0x050fe2000001020a */
[----:B------:R-:W-:Y:S02]  /*e310*/  IMAD.SHL.U32 R245, R9, 0x2, RZ ;  /* 0x0000000209f57824 */ /* 0x000fe400078e00ff */
.L_x_4104:
[----:B------:R-:W-:Y:S04]  /*e320*/  DEPBAR.LE SB0, 0x0 ;  /* 0x000080000000791a */ /* 0x000fe80000000000 */
[----:B------:R-:W-:Y:S01]  /*e330*/  WARPSYNC 0xffffffff ;  /* 0xffffffff00007948 */ /* 0x000fe20003800000 */
[----:B------:R-:W-:Y:S01]  /*e340*/  BAR.SYNC.DEFER_BLOCKING 0x0 ;  /* 0x0000000000007b1d */ /* 0x000fe20000010000 */
[----:B------:R-:W-:Y:S05]  /*e350*/  ISETP.GE.AND P0, PT, R250, RZ, PT ;  /* 0x000000fffa00720c */ /* 0x000fea0003f06270 */
        /* <DEDUP_REMOVED lines=13> */
[----:B------:R-:W-:-:S05]  /*e430*/  @!P0 BRA `(.L_x_4095) ;  /* 0x0000046000008947 */ /* 0x000fca0003800000 */
[----:B---34-:R-:W3:Y:S04]  /*e440*/  LDL R4, [R1+0x74] ;  /* 0x0000740001047983 */ /* 0x018ee80000100800 */
[----:B------:R-:W4:Y:S04]  /*e450*/  LDL R6, [R1+0x70] ;  /* 0x0000700001067983 */ /* 0x000f280000100800 */
[----:B------:R-:W5:Y:S04]  /*e460*/  S2R R5, SR_CTAID.Y ;  /* 0x0000000000057919 */ /* 0x000f680000002600 */
[----:B------:R-:W2:Y:S02]  /*e470*/  S2R R7, SR_CTAID.Y ;  /* 0x0000000000077919 */ /* 0x000ea40000002600 */
[----:B--2---:R-:W-:Y:S01]  /*e480*/  IMAD.WIDE.U32 R8, R7, c[0x0][0x210], RZ ;  /* 0x0000840007087a25 */ /* 0x004fe200078e00ff */
[----:B-----5:R-:W-:Y:S05]  /*e490*/  SHF.R.S32.HI R5, RZ, 0x1f, R5 ;  /* 0x0000001fff057819 */ /* 0x020fea0000011405 */
[----:B------:R-:W-:Y:S04]  /*e4a0*/  IMAD R5, R5, c[0x0][0x210], RZ ;  /* 0x0000840005057a24 */ /* 0x000fe800078e02ff */
[----:B------:R-:W-:Y:S05]  /*e4b0*/  IMAD R5, R7, c[0x0][0x214], R5 ;  /* 0x0000850007057a24 */ /* 0x000fea00078e0205 */
[----:B------:R-:W-:Y:S01]  /*e4c0*/  IADD3 R5, R9, R5, RZ ;  /* 0x0000000509057210 */ /* 0x000fe20007ffe0ff */
[----:B---3--:R-:W-:Y:S01]  /*e4d0*/  IMAD.WIDE.U32 R2, R4, c[0x0][0x208], RZ ;  /* 0x0000820004027a25 */ /* 0x008fe200078e00ff */
[----:B-1----:R-:W-:Y:S05]  /*e4e0*/  SHF.R.S32.HI R0, RZ, 0x1f, R4 ;  /* 0x0000001fff007819 */ /* 0x002fea0000011404 */
[----:B------:R-:W-:Y:S04]  /*e4f0*/  IMAD R0, R0, c[0x0][0x208], RZ ;  /* 0x0000820000007a24 */ /* 0x000fe800078e02ff */
[----:B------:R-:W-:Y:S01]  /*e500*/  IMAD R0, R4, c[0x0][0x20c], R0 ;  /* 0x0000830004007a24 */ /* 0x000fe200078e0200 */
[----:B----4-:R-:W-:Y:S04]  /*e510*/  SHF.R.S32.HI R4, RZ, 0x1f, R6 ;  /* 0x0000001fff047819 */ /* 0x010fe80000011406 */
        /* <DEDUP_REMOVED lines=10> */
.L_x_4177:
[----:B------:R-:W-:-:S05]  /*e5c0*/  BRA.DIV ~URZ, `(.L_x_4097) ;  /* 0x0000df327f007947 */ /* 0x000fca000b800000 */
[----:B------:R-:W3:Y:S04]  /*e5d0*/  LDL R10, [R1+0x88] ;  /* 0x00008800010a7983 */ /* 0x000ee80000100800 */
[----:B------:R-:W4:Y:S04]  /*e5e0*/  LDL R14, [R1+0xac] ;  /* 0x0000ac00010e7983 */ /* 0x000f280000100800 */
[----:B------:R-:W4:Y:S04]  /*e5f0*/  SHFL.IDX PT, R2, R4, RZ, 0x181f ;  /* 0x00181fff04027589 */ /* 0x000f2800000e0000 */
[----:B------:R-:W5:Y:S04]  /*e600*/  SHFL.IDX PT, R8, R4, 0x1, 0x181f ;  /* 0x00381f0004087f89 */ /* 0x000f6800000e0000 */
[----:B------:R-:W1:Y:S04]  /*e610*/  SHFL.IDX PT, R13, R0, 0x1, 0x181f ;  /* 0x00381f00000d7f89 */ /* 0x000e6800000e0000 */
[----:B------:R-:W2:Y:S04]  /*e620*/  SHFL.IDX PT, R9, R4, 0x2, 0x181f ;  /* 0x00581f0004097f89 */ /* 0x000ea800000e0000 */
[----:B------:R-:W1:Y:S01]  /*e630*/  SHFL.IDX PT, R12, R0, 0x2, 0x181f ;  /* 0x00581f00000c7f89 */ /* 0x000e6200000e0000 */
[-C--:B----4-:R-:W-:Y:S02]  /*e640*/  IADD3 R6, P0, R2, R14.reuse, RZ ;  /* 0x0000000e02067210 */ /* 0x090fe40007f1e0ff */
[----:B---3--:R-:W-:Y:S02]  /*e650*/  ISETP.GE.AND P3, PT, R10, c[0x0][0x1d4], PT ;  /* 0x000075000a007a0c */ /* 0x008fe40003f66270 */
[-C--:B------:R-:W-:Y:S01]  /*e660*/  IADD3 R2, P1, R2, R245.reuse, RZ ;  /* 0x000000f502027210 */ /* 0x080fe20007f3e0ff */
[C-C-:B--2---:R-:W-:Y:S01]  /*e670*/  IMAD.X R7, R5.reuse, 0x1, R247.reuse, P0 ;  /* 0x0000000105077824 */ /* 0x144fe200000e06f7 */
[CC--:B-----5:R-:W-:Y:S02]  /*e680*/  IADD3 R10, P0, R8.reuse, R14.reuse, RZ ;  /* 0x0000000e080a7210 */ /* 0x0e0fe40007f1e0ff */
[-C--:B------:R-:W-:Y:S01]  /*e690*/  IADD3 R8, P2, R8, R245.reuse, RZ ;  /* 0x000000f508087210 */ /* 0x080fe20007f5e0ff */
[--C-:B------:R-:W-:Y:S02]  /*e6a0*/  IMAD.X R3, R5, 0x1, R246.reuse, P1 ;  /* 0x0000000105037824 */ /* 0x100fe400008e06f6 */
[--C-:B-1----:R-:W-:Y:S04]  /*e6b0*/  IMAD.X R11, R13, 0x1, R247.reuse, P0 ;  /* 0x000000010d0b7824 */ /* 0x102fe800000e06f7 */
[----:B------:R1:W-:Y:S04]  /*e6c0*/  LDGSTS.E.BYPASS.LTC128B.128 [R249], [R6.64], !P3 ;  /* 0x0000000006f97fae */ /* 0x0003e8000d901d46 */
        /* <DEDUP_REMOVED lines=14> */
.L_x_4178:
[----:B---3--:R-:W3:Y:S01]  /*e7b0*/  LDL R3, [R1+0x88] ;  /* 0x0000880001037983 */ /* 0x008ee20000100800 */
[C---:B------:R-:W-:Y:S02]  /*e7c0*/  IADD3 R2, -R5.reuse, 0x10, RZ ;  /* 0x0000001005027810 */ /* 0x040fe40007ffe1ff */
[----:B------:R-:W-:Y:S01]  /*e7d0*/  ISETP.NE.U32.AND P2, PT, R5, RZ, PT ;  /* 0x000000ff0500720c */ /* 0x000fe20003f45070 */
[----:B------:R-:W4:Y:S01]  /*e7e0*/  LDL R4, [R1+0xac] ;  /* 0x0000ac0001047983 */ /* 0x000f220000100800 */
[----:B------:R-:W-:Y:S02]  /*e7f0*/  LOP3.LUT R2, R2, 0xf, RZ, 0xc0, !PT ;  /* 0x0000000f02027812 */ /* 0x000fe400078ec0ff */
[----:B--2-4-:R-:W-:Y:S02]  /*e800*/  IADD3 R4, P0, R0, R4, RZ ;  /* 0x0000000400047210 */ /* 0x014fe40007f1e0ff */
[----:B---3--:R-:W-:Y:S03]  /*e810*/  ISETP.GE.AND P3, PT, R3, c[0x0][0x1d4], PT ;  /* 0x0000750003007a0c */ /* 0x008fe60003f66270 */
[----:B-1----:R-:W-:Y:S01]  /*e820*/  IMAD.X R5, R8, 0x1, R247, P0 ;  /* 0x0000000108057824 */ /* 0x002fe200000e06f7 */
[----:B------:R-:W-:Y:S04]  /*e830*/  IADD3 R2, P1, P0, R2, R0, R245 ;  /* 0x0000000002027210 */ /* 0x000fe8000783e0f5 */
[----:B------:R-:W-:Y:S05]  /*e840*/  IADD3.X R3, RZ, R8, R246, P1, P0 ;  /* 0x00000008ff037210 */ /* 0x000fea0000fe04f6 */
[----:B------:R-:W-:Y:S01]  /*e850*/  @!PT LDS RZ, [RZ] ;  /* 0x00000000fffff984 */ /* 0x000fe20000000800 */
[----:B------:R-:W-:Y:S01]  /*e860*/  @!PT LDS RZ, [RZ] ;  /* 0x00000000fffff984 */ /* 0x000fe20000000800 */
[----:B------:R-:W-:Y:S01]  /*e870*/  @!PT LDS RZ, [RZ] ;  /* 0x00000000fffff984 */ /* 0x000fe20000000800 */
[----:B------:R1:W-:Y:S04]  /*e880*/  LDGSTS.E.BYPASS.LTC128B.128 [R249+0x1800], [R4.64], !P3 ;  /* 0x0180000004f97fae */ /* 0x0003e8000d901d46 */
[----:B------:R1:W-:Y:S02]  /*e890*/  LDGSTS.E.BYPASS.LTC128B.128.ZFILL [R249+0x3800], [R2.64], P2 ;  /* 0x0380000002f97fae */ /* 0x0003e40009141d46 */
.L_x_4095:
[----:B---34-:R-:W-:Y:S05]  /*e8a0*/  BSYNC B0 ;  /* 0x0000000000007941 */ /* 0x018fea0003800000 */
.L_x_4094:
        /* <DEDUP_REMOVED lines=172> */
[----:B------:R-:W-:Y:S01]  /*f370*/  IMAD.MOV.U32 R0, RZ, RZ, c[0x0][0x2b8] ;  /* 0x0000ae00ff007624 */ /* 0x000fe200078e00ff */
[----:B------:R-:W3:Y:S01]  /*f380*/  LDL R2, [R1+0xb8] ;  /* 0x0000b80001027983 */ /* 0x000ee20000100800 */
[----:B------:R-:W-:Y:S03]  /*f390*/  MOV R133, RZ ;  /* 0x000000ff00857202 */ /* 0x000fe60000000f00 */
[----:B------:R-:W4:Y:S01]  /*f3a0*/  LDL R3, [R1+0xb0] ;  /* 0x0000b00001037983 */ /* 0x000f220000100800 */
[----:B------:R-:W-:Y:S03]  /*f3b0*/  ISETP.NE.AND P0, PT, R0, 0x1, PT ;  /* 0x000000010000780c */ /* 0x000fe60003f05270 */
[----:B------:R-:W5:Y:S04]  /*f3c0*/  LDL.64 R142, [R1+0xc0] ;  /* 0x0000c000018e7983 */ /* 0x000f680000100a00 */
[----:B--2---:R-:W2:Y:S04]  /*f3d0*/  LDL R136, [R1+0xc8] ;  /* 0x0000c80001887983 */ /* 0x004ea80000100800 */
[----:B------:R-:W1:Y:S01]  /*f3e0*/  S2R R141, SR_CTAID.Y ;  /* 0x00000000008d7919 */ /* 0x000e620000002600 */
[----:B---3--:R-:W-:Y:S05]  /*f3f0*/  IMAD R2, R250, 0x40, R2 ;  /* 0x00000040fa027824 */ /* 0x008fea00078e0202 */
[----:B----4-:R-:W-:Y:S04]  /*f400*/  IADD3 R2, R2, -0x40, R3 ;  /* 0xffffffc002027810 */ /* 0x010fe80007ffe003 */
[----:B------:R-:W-:Y:S01]  /*f410*/  MOV R0, R2 ;  /* 0x0000000200007202 */ /* 0x000fe20000000f00 */
[----:B------:R-:W-:Y:S05]  /*f420*/  @P0 IMAD.HI.U32 R3, R2, c[0x0][0x2bc], RZ ;  /* 0x0000af0002030a27 */ /* 0x000fea00078e00ff */
[----:B------:R-:W-:Y:S04]  /*f430*/  @P0 SHF.R.U32.HI R0, RZ, c[0x0][0x2c0], R3 ;  /* 0x0000b000ff000a19 */ /* 0x000fe80000011603 */
[C---:B-----5:R-:W-:Y:S01]  /*f440*/  @!P6 IADD3 R3, P0, R0.reuse, R142, RZ ;  /* 0x0000008e0003e210 */ /* 0x060fe20007f1e0ff */
[----:B------:R-:W-:Y:S02]  /*f450*/  IMAD.MOV R132, RZ, RZ, -R0 ;  /* 0x000000ffff847224 */ /* 0x000fe400078e0a00 */
[----:B-1----:R-:W-:Y:S01]  /*f460*/  IMAD.WIDE.U32 R142, R141, c[0x0][0x1e8], RZ ;  /* 0x00007a008d8e7a25 */ /* 0x002fe200078e00ff */
[----:B--2---:R-:W-:Y:S02]  /*f470*/  @!P6 LEA.HI.X.SX32 R0, R0, R136, 0x1, P0 ;  /* 0x000000880000e211 */ /* 0x004fe400000f0eff */
[----:B------:R-:W1:Y:S01]  /*f480*/  S2R R136, SR_CTAID.Y ;  /* 0x0000000000887919 */ /* 0x000e620000002600 */
[----:B------:R-:W-:Y:S01]  /*f490*/  IMAD R132, R132, c[0x0][0x2b8], R2 ;  /* 0x0000ae0084847a24 */ /* 0x000fe200078e0202 */
[C---:B------:R-:W-:Y:S04]  /*f4a0*/  @!P6 LEA R2, P0, R3.reuse, c[0x0][0x2a0], 0x2 ;  /* 0x0000a8000302ea11 */ /* 0x040fe800078010ff */
[----:B------:R-:W-:Y:S01]  /*f4b0*/  @!P6 LEA.HI.X R3, R3, c[0x0][0x2a4], R0, 0x2, P0 ;  /* 0x0000a9000303ea11 */ /* 0x000fe200000f1400 */
[----:B------:R2:W-:Y:S01]  /*f4c0*/  STL [R1+0x74], R132 ;  /* 0x0000748401007387 */ /* 0x0005e20000100800 */
[----:B------:R-:W-:Y:S03]  /*f4d0*/  SHF.R.S32.HI R0, RZ, 0x1f, R132 ;  /* 0x0000001fff007819 */ /* 0x000fe60000011484 */
[----:B------:R3:W4:Y:S02]  /*f4e0*/  @!P6 LDG.E R133, [R2.64] ;  /* 0x000000060285e981 */ /* 0x000724000c1e1900 */
[----:B------:R-:W-:Y:S04]  /*f4f0*/  IMAD R0, R0, c[0x0][0x1e0], RZ ;  /* 0x0000780000007a24 */ /* 0x000fe800078e02ff */
[----:B------:R-:W-:Y:S01]  /*f500*/  IMAD R0, R132, c[0x0][0x1e4], R0 ;  /* 0x0000790084007a24 */ /* 0x000fe200078e0200 */
[----:B-1----:R-:W-:Y:S05]  /*f510*/  SHF.R.S32.HI R136, RZ, 0x1f, R136 ;  /* 0x0000001fff887819 */ /* 0x002fea0000011488 */
[----:B------:R-:W-:Y:S04]  /*f520*/  IMAD R136, R136, c[0x0][0x1e8], RZ ;  /* 0x00007a0088887a24 */ /* 0x000fe800078e02ff */
[----:B------:R-:W-:Y:S02]  /*f530*/  IMAD R136, R141, c[0x0][0x1ec], R136 ;  /* 0x00007b008d887a24 */ /* 0x000fe400078e0288 */
[----:B---3--:R-:W-:Y:S03]  /*f540*/  IMAD.WIDE.U32 R2, R132, c[0x0][0x1e0], RZ ;  /* 0x0000780084027a25 */ /* 0x008fe600078e00ff */
[----:B------:R-:W-:Y:S01]  /*f550*/  IADD3 R136, R143, R136, RZ ;  /* 0x000000888f887210 */ /* 0x000fe20007ffe0ff */
[----:B------:R-:W-:Y:S01]  /*f560*/  IMAD.IADD R3, R3, 0x1, R0 ;  /* 0x0000000103037824 */ /* 0x000fe200078e0200 */
[----:B----4-:R-:W-:Y:S01]  /*f570*/  SHF.R.S32.HI R0, RZ, 0x1f, R133 ;  /* 0x0000001fff007819 */ /* 0x010fe20000011485 */
[----:B------:R1:W-:Y:S02]  /*f580*/  STL [R1+0x70], R133 ;  /* 0x0000708501007387 */ /* 0x0003e40000100800 */
        /* <DEDUP_REMOVED lines=9> */
.L_x_4179:
[----:B------:R-:W-:-:S05]  /*f620*/  BRA.DIV ~URZ, `(.L_x_4101) ;  /* 0x0000d4827f007947 */ /* 0x000fca000b800000 */
[----:B------:R-:W3:Y:S04]  /*f630*/  LDL R3, [R1+0x88] ;  /* 0x0000880001037983 */ /* 0x000ee80000100800 */
[----:B------:R-:W4:Y:S04]  /*f640*/  LDL R136, [R1+0xac] ;  /* 0x0000ac0001887983 */ /* 0x000f280000100800 */
[----:B------:R-:W4:Y:S02]  /*f650*/  SHFL.IDX PT, R2, R132, RZ, 0x181f ;  /* 0x00181fff84027589 */ /* 0x000f2400000e0000 */
[CC--:B----4-:R-:W-:Y:S02]  /*f660*/  IADD3 R134, P0, R2.reuse, R136.reuse, RZ ;  /* 0x0000008802867210 */ /* 0x0d0fe40007f1e0ff */
[----:B---3--:R-:W-:Y:S03]  /*f670*/  ISETP.GE.AND P1, PT, R3, c[0x0][0x1d4], PT ;  /* 0x0000750003007a0c */ /* 0x008fe60003f26270 */
[C-C-:B--2---:R-:W-:Y:S01]  /*f680*/  IMAD.X R135, R133.reuse, 0x1, R247.reuse, P0 ;  /* 0x0000000185877824 */ /* 0x144fe200000e06f7 */
[-C--:B------:R-:W-:Y:S05]  /*f690*/  IADD3 R2, P0, R2, R245.reuse, RZ ;  /* 0x000000f502027210 */ /* 0x080fea0007f1e0ff */
[--C-:B------:R-:W-:Y:S04]  /*f6a0*/  IMAD.X R3, R133, 0x1, R246.reuse, P0 ;  /* 0x0000000185037824 */ /* 0x100fe800000e06f6 */
[----:B------:R-:W-:Y:S01]  /*f6b0*/  @!PT LDS RZ, [RZ] ;  /* 0x00000000fffff984 */ /* 0x000fe20000000800 */
[----:B------:R-:W-:Y:S01]  /*f6c0*/  @!PT LDS RZ, [RZ] ;  /* 0x00000000fffff984 */ /* 0x000fe20000000800 */
[----:B------:R2:W-:Y:S04]  /*f6d0*/  LDGSTS.E.BYPASS.LTC128B.128 [R248+0x4100], [R134.64], !P1 ;  /* 0x0410000086f87fae */ /* 0x0005e8000c901d46 */
[----:B------:R3:W-:Y:S04]  /*f6e0*/  LDGSTS.E.BYPASS.LTC128B.128 [R248+0x6100], [R2.64], !P5 ;  /* 0x0610000002f87fae */ /* 0x0007e8000e901d46 */
[----:B---3--:R-:W2:Y:S04]  /*f6f0*/  SHFL.IDX PT, R2, R132, 0x1, 0x181f ;  /* 0x00381f0084027f89 */ /* 0x008ea800000e0000 */
[----:B------:R-:W3:Y:S01]  /*f700*/  SHFL.IDX PT, R3, R0, 0x1, 0x181f ;  /* 0x00381f0000037f89 */ /* 0x000ee200000e0000 */
[CC--:B--2---:R-:W-:Y:S05]  /*f710*/  IADD3 R134, P0, R2.reuse, R136.reuse, RZ ;  /* 0x0000008802867210 */ /* 0x0c4fea0007f1e0ff */
[C-C-:B---3--:R-:W-:Y:S01]  /*f720*/  IMAD.X R135, R3.reuse, 0x1, R247.reuse, P0 ;  /* 0x0000000103877824 */ /* 0x148fe200000e06f7 */
[-C--:B------:R-:W-:Y:S04]  /*f730*/  IADD3 R2, P0, R2, R245.reuse, RZ ;  /* 0x000000f502027210 */ /* 0x080fe80007f1e0ff */
[----:B------:R2:W-:Y:S01]  /*f740*/  LDGSTS.E.BYPASS.LTC128B.128 [R248+0x4900], [R134.64], !P1 ;  /* 0x0490000086f87fae */ /* 0x0005e2000c901d46 */
[----:B------:R-:W-:Y:S05]  /*f750*/  IMAD.X R3, R3, 0x1, R246, P0 ;  /* 0x0000000103037824 */ /* 0x000fea00000e06f6 */
        /* <DEDUP_REMOVED lines=13> */
.L_x_4180:
[----:B---3--:R-:W3:Y:S01]  /*f830*/  LDL R132, [R1+0x88] ;  /* 0x0000880001847983 */ /* 0x008ee20000100800 */
[C---:B------:R-:W-:Y:S02]  /*f840*/  IADD3 R2, -R133.reuse, 0x10, RZ ;  /* 0x0000001085027810 */ /* 0x040fe40007ffe1ff */
[----:B------:R-:W-:Y:S01]  /*f850*/  ISETP.NE.U32.AND P3, PT, R133, RZ, PT ;  /* 0x000000ff8500720c */ /* 0x000fe20003f65070 */
[----:B------:R-:W4:Y:S01]  /*f860*/  LDL R3, [R1+0xac] ;  /* 0x0000ac0001037983 */ /* 0x000f220000100800 */
[----:B------:R-:W-:Y:S04]  /*f870*/  LOP3.LUT R2, R2, 0xf, RZ, 0xc0, !PT ;  /* 0x0000000f02027812 */ /* 0x000fe800078ec0ff */
        /* <DEDUP_REMOVED lines=8> */
[----:B------:R1:W-:Y:S04]  /*f900*/  LDGSTS.E.BYPASS.LTC128B.128 [R248+0x5900], [R132.64], !P4 ;  /* 0x0590000084f87fae */ /* 0x0003e8000e101d46 */
[----:B------:R1:W-:Y:S02]  /*f910*/  LDGSTS.E.BYPASS.LTC128B.128.ZFILL [R248+0x7900], [R2.64], P3 ;  /* 0x0790000002f87fae */ /* 0x0003e40009941d46 */
.L_x_4099:
[----:B------:R-:W-:Y:S05]  /*f920*/  BSYNC B0 ;  /* 0x0000000000007941 */ /* 0x000fea0003800000 */
.L_x_4098:
[----:B------:R-:W3:Y:S01]  /*f930*/  LDL R136, [R1+0xa4] ;  /* 0x0000a40001887983 */ /* 0x000ee20000100800 */
[----:B------:R-:W-:Y:S03]  /*f940*/  IMAD.MOV.U32 R141, RZ, RZ, c[0x0][0x2c4] ;  /* 0x0000b100ff8d7624 */ /* 0x000fe600078e00ff */
[----:B-1----:R-:W3:Y:S02]  /*f950*/  LDL R132, [R1+0x4] ;  /* 0x0000040001847983 */ /* 0x002ee40000100800 */
[----:B------:R-:W-:Y:S02]  /*f960*/  ISETP.NE.AND P0, PT, R141, 0x1, PT ;  /* 0x000000018d00780c */ /* 0x000fe40003f05270 */
[----:B------:R-:W4:Y:S04]  /*f970*/  LDL R135, [R1+0xa0] ;  /* 0x0000a00001877983 */ /* 0x000f280000100800 */
[----:B------:R-:W4:Y:S04]  /*f980*/  LDL R133, [R1+0x9c] ;  /* 0x00009c0001857983 */ /* 0x000f280000100800 */
[----:B------:R-:W5:Y:S04]  /*f990*/  LDL R0, [R1+0x98] ;  /* 0x0000980001007983 */ /* 0x000f680000100800 */
[----:B--2---:R-:W2:Y:S04]  /*f9a0*/  LDL R134, [R1+0x94] ;  /* 0x0000940001867983 */ /* 0x004ea80000100800 */
[----:B------:R-:W2:Y:S04]  /*f9b0*/  LDL R3, [R1+0x90] ;  /* 0x0000900001037983 */ /* 0x000ea80000100800 */
[----:B------:R-:W2:Y:S04]  /*f9c0*/  LDL R2, [R1+0xa8] ;  /* 0x0000a80001027983 */ /* 0x000ea80000100800 */
[----:B------:R-:W0:Y:S01]  /*f9d0*/  LDGDEPBAR ;  /* 0x00000000000079af */ /* 0x000e220000000000 */
[----:B---3--:R-:W-:Y:S04]  /*f9e0*/  LEA R132, R132, R136, 0x7 ;  /* 0x0000008884847211 */ /* 0x008fe800078e38ff */
[----:B----4-:R-:W-:Y:S02]  /*f9f0*/  IADD3 R132, R133, R132, R135 ;  /* 0x0000008485847210 */ /* 0x010fe40007ffe087 */
[----:B------:R-:W-:Y:S03]  /*fa00*/  MOV R133, 0xffffffc0 ;  /* 0xffffffc000857802 */ /* 0x000fe60000000f00 */
[----:B-----5:R-:W-:Y:S02]  /*fa10*/  IMAD.IADD R132, R0, 0x1, R132 ;  /* 0x0000000100847824 */ /* 0x020fe400078e0284 */
[----:B------:R-:W-:Y:S02]  /*fa20*/  IMAD R133, R250, R133, 0x1 ;  /* 0x00000001fa857424 */ /* 0x000fe400078e0285 */
[----:B------:R-:W-:Y:S03]  /*fa30*/  @P0 IMAD.HI.U32 R0, R132, c[0x0][0x2c8], RZ ;  /* 0x0000b20084000a27 */ /* 0x000fe600078e00ff */
[----:B--2---:R-:W-:Y:S02]  /*fa40*/  IADD3 R133, R3, R133, -R134 ;  /* 0x0000008503857210 */ /* 0x004fe40007ffe886 */
[----:B------:R-:W-:Y:S03]  /*fa50*/  @P0 SHF.R.U32.HI R132, RZ, c[0x0][0x2cc], R0 ;  /* 0x0000b300ff840a19 */ /* 0x000fe60000011600 */
[----:B------:R-:W-:Y:S01]  /*fa60*/  IMAD.IADD R133, R133, 0x1, -R2 ;  /* 0x0000000185857824 */ /* 0x000fe200078e0a02 */
[----:B------:R-:W-:-:S05]  /*fa70*/  BRA.DIV ~URZ, `(.L_x_4102) ;  /* 0x0000d5727f007947 */ /* 0x000fca000b800000 */
[----:B------:R1:W2:Y:S02]  /*fa80*/  SHFL.IDX PT, R0, R132, RZ, 0x1c1f ;  /* 0x001c1fff84007589 */ /* 0x0002a400000e0000 */
.L_x_4181:
[----:B--2---:R-:W-:Y:S05]  /*fa90*/  IMAD.IADD R0, R133, 0x1, R0 ;  /* 0x0000000185007824 */ /* 0x004fea00078e0200 */
[C---:B------:R-:W-:Y:S02]  /*faa0*/  ISETP.GT.AND P0, PT, R0.reuse, RZ, PT ;  /* 0x000000ff0000720c */ /* 0x040fe40003f04270 */
[----:B------:R-:W-:Y:S02]  /*fab0*/  ISETP.GT.AND P1, PT, R0, 0x1, PT ;  /* 0x000000010000780c */ /* 0x000fe40003f24270 */
[----:B------:R-:W-:Y:S02]  /*fac0*/  FSEL R141, R4, -INF , P0 ;  /* 0xff800000048d7808 */ /* 0x000fe40000000000 */
[C---:B------:R-:W-:Y:S02]  /*fad0*/  ISETP.GT.AND P0, PT, R0.reuse, 0x9, PT ;  /* 0x000000090000780c */ /* 0x040fe40003f04270 */
[C---:B------:R-:W-:Y:S02]  /*fae0*/  ISETP.GT.AND P2, PT, R0.reuse, 0x8, PT ;  /* 0x000000080000780c */ /* 0x040fe40003f44270 */
        /* <DEDUP_REMOVED lines=31> */
[----:B------:R-:W-:Y:S01]  /*fce0*/  FMNMX.FTZ R136, R5, R136, !PT ;  /* 0x0000008805887209 */ /* 0x000fe20007810000 */
[----:B------:R-:W3:Y:S03]  /*fcf0*/  SHFL.IDX PT, R0, R132, 0x2, 0x1c1f ;  /* 0x005c1f0084007f89 */ /* 0x000ee600000e0000 */
        /* <DEDUP_REMOVED lines=9> */
[C---:B--2---:R-:W-:Y:S02]  /*fd90*/  IMAD.IADD R2, R133.reuse, 0x1, R2 ;  /* 0x0000000185027824 */ /* 0x044fe400078e0202 */
[----:B---3--:R-:W-:Y:S01]  /*fda0*/  IMAD.IADD R0, R133, 0x1, R0 ;  /* 0x0000000185007824 */ /* 0x008fe200078e0200 */
[----:B------:R-:W-:Y:S01]  /*fdb0*/  FMNMX.FTZ R136, R49, R136, !PT ;  /* 0x0000008831887209 */ /* 0x000fe20007810000 */
[----:B-1----:R-:W-:Y:S01]  /*fdc0*/  IMAD.IADD R133, R133, 0x1, R132 ;  /* 0x0000000185857824 */ /* 0x002fe200078e0284 */
[C---:B------:R-:W-:Y:S02]  /*fdd0*/  ISETP.GT.AND P0, PT, R2.reuse, RZ, PT ;  /* 0x000000ff0200720c */ /* 0x040fe40003f04270 */
[----:B------:R-:W-:Y:S02]  /*fde0*/  ISETP.GT.AND P1, PT, R2, 0x1, PT ;  /* 0x000000010200780c */ /* 0x000fe40003f24270 */
[----:B------:R-:W-:Y:S02]  /*fdf0*/  FSEL R6, R6, -INF , P0 ;  /* 0xff80000006067808 */ /* 0x000fe40000000000 */
[C---:B------:R-:W-:Y:S02]  /*fe00*/  ISETP.GT.AND P0, PT, R2.reuse, 0x9, PT ;  /* 0x000000090200780c */ /* 0x040fe40003f04270 */
[----:B------:R-:W-:Y:S02]  /*fe10*/  FSEL R17, R7, -INF , P1 ;  /* 0xff80000007117808 */ /* 0x000fe40000800000 */
[C---:B------:R-:W-:Y:S02]  /*fe20*/  ISETP.GT.AND P1, PT, R2.reuse, 0x10, PT ;  /* 0x000000100200780c */ /* 0x040fe40003f24270 */
[----:B------:R-:W-:Y:S02]  /*fe30*/  FSEL R19, R19, -INF , P0 ;  /* 0xff80000013137808 */ /* 0x000fe40000000000 */
        /* <DEDUP_REMOVED lines=22> */
[----:B------:R-:W-:Y:S02]  /*ffa0*/  ISETP.GT.AND P2, PT, R0, 0x1, PT ;  /* 0x000000010000780c */ /* 0x000fe40003f44270 */
[C---:B------:R-:W-:Y:S02]  /*ffb0*/  ISETP.GT.AND P1, PT, R133.reuse, RZ, PT ;  /* 0x000000ff8500720c */ /* 0x040fe40003f24270 */
[----:B------:R-:W-:Y:S02]  /*ffc0*/  ISETP.GT.AND P0, PT, R133, 0x1, PT ;  /* 0x000000018500780c */ /* 0x000fe40003f04270 */
[----:B------:R-:W-:Y:S02]  /*ffd0*/  FSEL R50, R50, -INF , P3 ;  /* 0xff80000032327808 */ /* 0x000fe40001800000 */
[----:B------:R-:W-:Y:S02]  /*ffe0*/  ISETP.GT.AND P3, PT, R0, RZ, PT ;  /* 0x000000ff0000720c */ /* 0x000fe40003f64270 */
[----:B------:R-:W-:Y:S02]  /*fff0*/  FSEL R9, R9, -INF , P2 ;  /* 0xff80000009097808 */ /* 0x000fe40001000000 */
[----:B------:R-:W-:Y:S02]  /*10000*/  FSEL R10, R10, -INF , P1 ;  /* 0xff8000000a0a7808 */ /* 0x000fe40000800000 */
[----:B------:R-:W-:Y:S02]  /*10010*/  FSEL R11, R11, -INF , P0 ;  /* 0xff8000000b0b7808 */ /* 0x000fe40000000000 */
[----:B------:R-:W-:Y:S02]  /*10020*/  ISETP.GT.AND P2, PT, R0, 0x9, PT ;  /* 0x000000090000780c */ /* 0x000fe40003f44270 */
[C---:B------:R-:W-:Y:S02]  /*10030*/  ISETP.GT.AND P1, PT, R133.reuse, 0x8, PT ;  /* 0x000000088500780c */ /* 0x040fe40003f24270 */
[----:B------:R-:W-:Y:S02]  /*10040*/  ISETP.GT.AND P0, PT, R133, 0x9, PT ;  /* 0x000000098500780c */ /* 0x000fe40003f04270 */
[----:B------:R-:W-:Y:S02]  /*10050*/  FSEL R16, R8, -INF , P3 ;  /* 0xff80000008107808 */ /* 0x000fe40001800000 */
[----:B------:R-:W-:Y:S02]  /*10060*/  ISETP.GT.AND P3, PT, R0, 0x8, PT ;  /* 0x000000080000780c */ /* 0x000fe40003f64270 */
        /* <DEDUP_REMOVED lines=25> */
[----:B------:R-:W-:Y:S02]  /*10200*/  FMNMX.FTZ R136, R64, R136, !PT ;  /* 0x0000008840887209 */ /* 0x000fe40007810000 */
        /* <DEDUP_REMOVED lines=11> */
[----:B------:R-:W-:Y:S02]  /*102c0*/  FSEL R66, R66, -INF , P4 ;  /* 0xff80000042427808 */ /* 0x000fe40002000000 */
[----:B------:R-:W-:Y:S02]  /*102d0*/  FSEL R40, R40, -INF , P3 ;  /* 0xff80000028287808 */ /* 0x000fe40001800000 */
[C---:B------:R-:W-:Y:S02]  /*102e0*/  ISETP.GT.AND P3, PT, R0.reuse, 0x28, PT ;  /* 0x000000280000780c */ /* 0x040fe40003f64270 */
[----:B------:R-:W-:Y:S02]  /*102f0*/  FSEL R45, R45, -INF , P2 ;  /* 0xff8000002d2d7808 */ /* 0x000fe40001000000 */
[----:B------:R-:W-:Y:S02]  /*10300*/  ISETP.GT.AND P2, PT, R0, 0x30, PT ;  /* 0x000000300000780c */ /* 0x000fe40003f44270 */
[----:B------:R-:W-:Y:S02]  /*10310*/  FSEL R46, R46, -INF , P1 ;  /* 0xff8000002e2e7808 */ /* 0x000fe40000800000 */
[----:B------:R-:W-:Y:S02]  /*10320*/  FSEL R47, R47, -INF , P0 ;  /* 0xff8000002f2f7808 */ /* 0x000fe40000000000 */
        /* <DEDUP_REMOVED lines=32> */
[----:B------:R-:W-:Y:S02]  /*10530*/  FSEL R56, R56, -INF , P2 ;  /* 0xff80000038387808 */ /* 0x000fe40001000000 */
[----:B-1----:R-:W-:Y:S02]  /*10540*/  FMNMX.FTZ R136, R136, R0, !PT ;  /* 0x0000000088887209 */ /* 0x002fe40007810000 */
[----:B------:R-:W-:Y:S01]  /*10550*/  FMNMX.FTZ R134, R45, R134, !PT ;  /* 0x000000862d867209 */ /* 0x000fe20007810000 */
[----:B------:R-:W1:Y:S01]  /*10560*/  SHFL.BFLY PT, R0, R135, 0x2, 0x1f ;  /* 0x0c401f0087007f89 */ /* 0x000e6200000e0000 */
[----:B------:R-:W-:Y:S02]  /*10570*/  FSEL R57, R57, -INF , P1 ;  /* 0xff80000039397808 */ /* 0x000fe40000800000 */
        /* <DEDUP_REMOVED lines=11> */
[----:B-1----:R-:W-:Y:S02]  /*10630*/  FMNMX.FTZ R135, R135, R0, !PT ;  /* 0x0000000087877209 */ /* 0x002fe40007810000 */
[----:B------:R-:W-:Y:S02]  /*10640*/  ISETP.GT.AND P0, PT, R133, 0x39, PT ;  /* 0x000000398500780c */ /* 0x000fe40003f04270 */
[----:B------:R-:W-:Y:S01]  /*10650*/  FSEL R62, R62, -INF , P1 ;  /* 0xff8000003e3e7808 */ /* 0x000fe20000800000 */
[----:B------:R-:W1:Y:S01]  /*10660*/  SHFL.BFLY PT, R0, R135, 0x1, 0x1f ;  /* 0x0c201f0087007f89 */ /* 0x000e6200000e0000 */
[----:B------:R-:W-:Y:S02]  /*10670*/  FSEL R63, R63, -INF , P0 ;  /* 0xff8000003f3f7808 */ /* 0x000fe40000000000 */
[----:B-1----:R-:W-:Y:S05]  /*10680*/  FMNMX.FTZ R135, R135, R0, !PT ;  /* 0x0000000087877209 */ /* 0x002fea0007810000 */
        /* <DEDUP_REMOVED lines=23> */
.L_x_4182:
        /* <DEDUP_REMOVED lines=12> */
[--C-:B-1----:R-:W-:Y:S02]  /*108c0*/  FFMA.FTZ R4, R143, c[0x0][0x2d0], -R2.reuse ;  /* 0x0000b4008f047a23 */ /* 0x102fe40000010802 */
        /* <DEDUP_REMOVED lines=8> */
[----:B------:R-:W-:Y:S01]  /*10950*/  MOV R48, R212 ;  /* 0x000000d400307202 */ /* 0x000fe20000000f00 */
        /* <DEDUP_REMOVED lines=8> */
[----:B------:R-:W-:Y:S02]  /*109e0*/  FFMA.FTZ R141, R53, c[0x0][0x2d0], -R2 ;  /* 0x0000b400358d7a23 */ /* 0x000fe40000010802 */
[----:B------:R-:W-:Y:S01]  /*109f0*/  FMUL.FTZ R2, R135, c[0x0][0x2d0] ;  /* 0x0000b40087027a20 */ /* 0x000fe20000410000 */
[----:B------:R-:W-:Y:S04]  /*10a00*/  MUFU.EX2 R8, R8 ;  /* 0x0000000800087308 */ /* 0x000fe80000000800 */
[----:B------:R-:W-:Y:S05]  /*10a10*/  FSEL R2, R2, RZ, P0 ;  /* 0x000000ff02027208 */ /* 0x000fea0000000000 */
[--C-:B------:R-:W-:Y:S01]  /*10a20*/  FFMA.FTZ R36, R19, c[0x0][0x2d0], -R2.reuse ;  /* 0x0000b40013247a23 */ /* 0x100fe20000010802 */
[----:B------:R-:W-:Y:S01]  /*10a30*/  MUFU.EX2 R137, R137 ;  /* 0x0000008900897308 */ /* 0x000fe20000000800 */
[--C-:B------:R-:W-:Y:S02]  /*10a40*/  FFMA.FTZ R37, R50, c[0x0][0x2d0], -R2.reuse ;  /* 0x0000b40032257a23 */ /* 0x100fe40000010802 */
        /* <DEDUP_REMOVED lines=11> */
[--C-:B------:R-:W-:Y:S02]  /*10b00*/  FFMA.FTZ R222, R34, c[0x0][0x2d0], -R2.reuse ;  /* 0x0000b40022de7a23 */ /* 0x100fe40000010802 */
        /* <DEDUP_REMOVED lines=18> */
[----:B---3--:R-:W-:Y:S02]  /*10c30*/  FFMA.FTZ R0, R132, R7, R3 ;  /* 0x0000000784007223 */ /* 0x008fe40000010003 */
[----:B------:R-:W-:Y:S02]  /*10c40*/  FFMA.FTZ R3, R6, c[0x0][0x2d0], -R2 ;  /* 0x0000b40006037a23 */ /* 0x000fe40000010802 */
[----:B------:R-:W-:Y:S01]  /*10c50*/  FADD.FTZ R7, R4, R0 ;  /* 0x0000000004077221 */ /* 0x000fe20000010000 */
[----:B------:R-:W-:Y:S01]  /*10c60*/  FSEL R0, R135, RZ, P0 ;  /* 0x000000ff87007208 */ /* 0x000fe20000000000 */
[--C-:B------:R-:W-:Y:S01]  /*10c70*/  FFMA.FTZ R4, R17, c[0x0][0x2d0], -R2.reuse ;  /* 0x0000b40011047a23 */ /* 0x100fe20000010802 */
[----:B------:R-:W-:Y:S01]  /*10c80*/  MUFU.EX2 R209, R3 ;  /* 0x0000000300d17308 */ /* 0x000fe20000000800 */
[----:B------:R-:W-:Y:S01]  /*10c90*/  FSETP.NEU.FTZ.AND P0, PT, R134, -INF , PT ;  /* 0xff8000008600780b */ /* 0x000fe20003f1d000 */
[----:B------:R-:W-:Y:S02]  /*10ca0*/  FFMA.FTZ R6, R18, c[0x0][0x2d0], -R2 ;  /* 0x0000b40012067a23 */ /* 0x000fe40000010802 */
[----:B------:R-:W-:Y:S01]  /*10cb0*/  FADD.FTZ R0, -R0, R138 ;  /* 0x0000008a00007221 */ /* 0x000fe20000010100 */
[----:B------:R-:W-:Y:S01]  /*10cc0*/  MOV R138, R214 ;  /* 0x000000d6008a7202 */ /* 0x000fe20000000f00 */
[----:B------:R-:W-:Y:S02]  /*10cd0*/  FMUL.FTZ R2, R134, c[0x0][0x2d0] ;  /* 0x0000b40086027a20 */ /* 0x000fe40000410000 */
[----:B------:R-:W-:Y:S02]  /*10ce0*/  FMUL.FTZ R0, R0, c[0x0][0x2d0] ;  /* 0x0000b40000007a20 */ /* 0x000fe40000410000 */
[----:B------:R-:W-:Y:S01]  /*10cf0*/  MUFU.EX2 R4, R4 ;  /* 0x0000000400047308 */ /* 0x000fe20000000800 */
[----:B------:R-:W-:Y:S05]  /*10d00*/  FSEL R2, R2, RZ, P0 ;  /* 0x000000ff02027208 */ /* 0x000fea0000000000 */
        /* <DEDUP_REMOVED lines=17> */
[C---:B--2---:R-:W-:Y:S01]  /*10e20*/  FFMA.FTZ R0, R3.reuse, R215, R209 ;  /* 0x000000d703007223 */ /* 0x044fe200000100d1 */
[C---:B------:R-:W-:Y:S01]  /*10e30*/  F2FP.PACK_AB R209, R4.reuse, R209 ;  /* 0x000000d104d1723e */ /* 0x040fe200000000ff */
[----:B------:R-:W-:Y:S02]  /*10e40*/  FMUL.FTZ R70, R3, R70 ;  /* 0x0000004603467220 */ /* 0x000fe40000410000 */
[----:B------:R-:W-:Y:S01]  /*10e50*/  FADD.FTZ R33, R4, R0 ;  /* 0x0000000004217221 */ /* 0x000fe20000010000 */
[----:B------:R-:W-:Y:S01]  /*10e60*/  FSEL R0, R134, RZ, P0 ;  /* 0x000000ff86007208 */ /* 0x000fe20000000000 */
[--C-:B------:R-:W-:Y:S01]  /*10e70*/  FFMA.FTZ R4, R16, c[0x0][0x2d0], -R2.reuse ;  /* 0x0000b40010047a23 */ /* 0x100fe20000010802 */
[----:B------:R-:W-:Y:S01]  /*10e80*/  FSETP.NEU.FTZ.AND P0, PT, R133, -INF , PT ;  /* 0xff8000008500780b */ /* 0x000fe20003f1d000 */
[C---:B------:R-:W-:Y:S01]  /*10e90*/  FMUL.FTZ R71, R3.reuse, R71 ;  /* 0x0000004703477220 */ /* 0x040fe20000410000 */
[----:B------:R-:W-:Y:S01]  /*10ea0*/  MUFU.EX2 R231, R231 ;  /* 0x000000e700e77308 */ /* 0x000fe20000000800 */
[----:B------:R-:W-:Y:S01]  /*10eb0*/  FADD.FTZ R0, -R0, R139 ;  /* 0x0000008b00007221 */ /* 0x000fe20000010100 */
[----:B------:R-:W-:Y:S01]  /*10ec0*/  MOV R139, R52 ;  /* 0x00000034008b7202 */ /* 0x000fe20000000f00 */
[C---:B------:R-:W-:Y:S01]  /*10ed0*/  FMUL.FTZ R82, R3.reuse, R82 ;  /* 0x0000005203527220 */ /* 0x040fe20000410000 */
[----:B------:R-:W-:Y:S01]  /*10ee0*/  MOV R52, R210 ;  /* 0x000000d200347202 */ /* 0x000fe20000000f00 */
[----:B------:R-:W-:Y:S02]  /*10ef0*/  FMUL.FTZ R0, R0, c[0x0][0x2d0] ;  /* 0x0000b40000007a20 */ /* 0x000fe40000410000 */
[C---:B------:R-:W-:Y:S02]  /*10f00*/  FMUL.FTZ R83, R3.reuse, R83 ;  /* 0x0000005303537220 */ /* 0x040fe40000410000 */
[C---:B------:R-:W-:Y:S01]  /*10f10*/  FMUL.FTZ R86, R3.reuse, R86 ;  /* 0x0000005603567220 */ /* 0x040fe20000410000 */
[----:B------:R1:W2:Y:S01]  /*10f20*/  MUFU.EX2 R210, R5 ;  /* 0x0000000500d27308 */ /* 0x0002a20000000800 */
        /* <DEDUP_REMOVED lines=13> */
[----:B-1----:R-:W-:Y:S01]  /*11000*/  FFMA.FTZ R5, R9, c[0x0][0x2d0], -R2 ;  /* 0x0000b40009057a23 */ /* 0x002fe20000010802 */
[C---:B------:R-:W-:Y:S01]  /*11010*/  FSEL R2, R133.reuse, RZ, P0 ;  /* 0x000000ff85027208 */ /* 0x040fe20000000000 */
[----:B------:R-:W5:Y:S05]  /*11020*/  LDL.LU R9, [R1+0x80] ;  /* 0x0000800001097983 */ /* 0x000f6a0000300800 */
[----:B------:R2:W-:Y:S01]  /*11030*/  MUFU.EX2 R20, R5 ;  /* 0x0000000500147308 */ /* 0x0005e20000000800 */
[----:B------:R-:W-:Y:S02]  /*11040*/  FADD.FTZ R2, -R2, R140 ;  /* 0x0000008c02027221 */ /* 0x000fe40000010100 */
[----:B---3--:R-:W-:Y:S02]  /*11050*/  FMUL.FTZ R4, R133, c[0x0][0x2d0] ;  /* 0x0000b40085047a20 */ /* 0x008fe40000410000 */
[----:B------:R-:W-:Y:S03]  /*11060*/  FMUL.FTZ R2, R2, c[0x0][0x2d0] ;  /* 0x0000b40002027a20 */ /* 0x000fe60000410000 */
[----:B------:R-:W-:Y:S02]  /*11070*/  FSEL R4, R4, RZ, P0 ;  /* 0x000000ff04047208 */ /* 0x000fe40000000000 */
[----:B------:R-:W-:Y:S03]  /*11080*/  MUFU.EX2 R252, R252 ;  /* 0x000000fc00fc7308 */ /* 0x000fe60000000800 */
[--C-:B------:R-:W-:Y:S02]  /*11090*/  FFMA.FTZ R23, R59, c[0x0][0x2d0], -R4.reuse ;  /* 0x0000b4003b177a23 */ /* 0x100fe40000010804 */
[--C-:B------:R-:W-:Y:S02]  /*110a0*/  FFMA.FTZ R22, R62, c[0x0][0x2d0], -R4.reuse ;  /* 0x0000b4003e167a23 */ /* 0x100fe40000010804 */
[--C-:B------:R-:W-:Y:S03]  /*110b0*/  FFMA.FTZ R140, R58, c[0x0][0x2d0], -R4.reuse ;  /* 0x0000b4003a8c7a23 */ /* 0x100fe60000010804 */
[----:B------:R-:W1:Y:S01]  /*110c0*/  MUFU.EX2 R2, R2 ;  /* 0x0000000200027308 */ /* 0x000e620000000800 */
[--C-:B------:R-:W-:Y:S02]  /*110d0*/  FFMA.FTZ R214, R30, c[0x0][0x2d0], -R4.reuse ;  /* 0x0000b4001ed67a23 */ /* 0x100fe40000010804 */
[--C-:B------:R-:W-:Y:S02]  /*110e0*/  FFMA.FTZ R213, R31, c[0x0][0x2d0], -R4.reuse ;  /* 0x0000b4001fd57a23 */ /* 0x100fe40000010804 */
[----:B--2---:R-:W-:Y:S01]  /*110f0*/  FADD.FTZ R5, R210, R7 ;  /* 0x00000007d2057221 */ /* 0x004fe20000010000 */
[----:B------:R-:W-:Y:S01]  /*11100*/  MOV R7, R141 ;  /* 0x0000008d00077202 */ /* 0x000fe20000000f00 */
[--C-:B------:R-:W-:Y:S01]  /*11110*/  FFMA.FTZ R38, R46, c[0x0][0x2d0], -R4.reuse ;  /* 0x0000b4002e267a23 */ /* 0x100fe20000010804 */
[C---:B------:R-:W-:Y:S01]  /*11120*/  F2FP.PACK_AB R210, R8.reuse, R210 ;  /* 0x000000d208d2723e */ /* 0x040fe200000000ff */
[----:B------:R-:W-:Y:S02]  /*11130*/  FADD.FTZ R212, R8, R5 ;  /* 0x0000000508d47221 */ /* 0x000fe40000010000 */
[----:B------:R-:W2:Y:S01]  /*11140*/  LDL.LU R5, [R1+0x84] ;  /* 0x0000840001057983 */ /* 0x000ea20000300800 */
        /* <DEDUP_REMOVED lines=9> */
[--C-:B------:R-:W-:Y:S02]  /*111e0*/  FFMA.FTZ R251, R43, c[0x0][0x2d0], -R4.reuse ;  /* 0x0000b4002bfb7a23 */ /* 0x100fe40000010804 */
[----:B------:R-:W-:Y:S01]  /*111f0*/  FFMA.FTZ R67, R63, c[0x0][0x2d0], -R4 ;  /* 0x0000b4003f437a23 */ /* 0x000fe20000010804 */
[----:B------:R-:W-:Y:S01]  /*11200*/  MUFU.EX2 R215, R215 ;  /* 0x000000d700d77308 */ /* 0x000fe20000000800 */
[C---:B----4-:R-:W-:Y:S01]  /*11210*/  FMUL.FTZ R12, R0.reuse, R200 ;  /* 0x000000c8000c7220 */ /* 0x050fe20000410000 */
[----:B------:R-:W-:Y:S01]  /*11220*/  MOV R200, R23 ;  /* 0x0000001700c87202 */ /* 0x000fe20000000f00 */
[----:B------:R-:W-:Y:S01]  /*11230*/  FMUL.FTZ R29, R0, R193 ;  /* 0x000000c1001d7220 */ /* 0x000fe20000410000 */
[----:B------:R-:W-:Y:S01]  /*11240*/  MOV R193, R140 ;  /* 0x0000008c00c17202 */ /* 0x000fe20000000f00 */
[----:B-1----:R-:W-:Y:S01]  /*11250*/  FMUL.FTZ R42, R2, R158 ;  /* 0x0000009e022a7220 */ /* 0x002fe20000410000 */
[----:B------:R-:W-:Y:S01]  /*11260*/  F2FP.PACK_AB R140, R20, R21 ;  /* 0x00000015148c723e */ /* 0x000fe200000000ff */
[----:B------:R-:W-:Y:S02]  /*11270*/  FMUL.FTZ R62, R2, R162 ;  /* 0x000000a2023e7220 */ /* 0x000fe40000410000 */
[----:B------:R-:W-:Y:S01]  /*11280*/  FMUL.FTZ R25, R0, R173 ;  /* 0x000000ad00197220 */ /* 0x000fe20000410000 */
[----:B------:R-:W1:Y:S01]  /*11290*/  MUFU.EX2 R162, R36 ;  /* 0x0000002400a27308 */ /* 0x000e620000000800 */
[----:B------:R-:W-:Y:S02]  /*112a0*/  FMUL.FTZ R43, R2, R159 ;  /* 0x0000009f022b7220 */ /* 0x000fe40000410000 */
        /* <DEDUP_REMOVED lines=9> */
[----:B------:R-:W-:Y:S01]  /*11340*/  FMUL.FTZ R41, R0, R157 ;  /* 0x0000009d00297220 */ /* 0x000fe20000410000 */
[----:B------:R-:W-:Y:S01]  /*11350*/  MOV R139, R49 ;  /* 0x00000031008b7202 */ /* 0x000fe20000000f00 */
[----:B------:R-:W-:Y:S01]  /*11360*/  FADD.FTZ R157, R6, R33 ;  /* 0x00000021069d7221 */ /* 0x000fe20000010000 */
[----:B------:R-:W-:Y:S01]  /*11370*/  MOV R49, R211 ;  /* 0x000000d300317202 */ /* 0x000fe20000000f00 */
[C---:B------:R-:W-:Y:S01]  /*11380*/  FMUL.FTZ R7, R3.reuse, R207 ;  /* 0x000000cf03077220 */ /* 0x040fe20000410000 */
[----:B------:R4:W-:Y:S01]  /*11390*/  MUFU.EX2 R173, R19 ;  /* 0x0000001300ad7308 */ /* 0x0009e20000000800 */
[C---:B---3--:R-:W-:Y:S01]  /*113a0*/  FMUL.FTZ R10, R2.reuse, R190 ;  /* 0x000000be020a7220 */ /* 0x048fe20000410000 */
        /* <DEDUP_REMOVED lines=10> */
[----:B------:R-:W-:Y:S01]  /*11450*/  FMUL.FTZ R14, R2, R202 ;  /* 0x000000ca020e7220 */ /* 0x000fe20000410000 */
[----:B------:R-:W-:Y:S01]  /*11460*/  MOV R203, R54 ;  /* 0x0000003600cb7202 */ /* 0x000fe20000000f00 */
[C---:B----4-:R-:W-:Y:S01]  /*11470*/  FMUL.FTZ R18, R3.reuse, R182 ;  /* 0x000000b603127220 */ /* 0x050fe20000410000 */
[----:B------:R-:W-:Y:S01]  /*11480*/  MOV R182, R38 ;  /* 0x0000002600b67202 */ /* 0x000fe20000000f00 */
[----:B------:R-:W-:Y:S01]  /*11490*/  FMUL.FTZ R24, R0, R172 ;  /* 0x000000ac00187220 */ /* 0x000fe20000410000 */
[----:B------:R-:W-:Y:S01]  /*114a0*/  MOV R191, R34 ;  /* 0x0000002200bf7202 */ /* 0x000fe20000000f00 */
[C---:B------:R-:W-:Y:S01]  /*114b0*/  FMUL.FTZ R26, R2.reuse, R174 ;  /* 0x000000ae021a7220 */ /* 0x040fe20000410000 */
[----:B------:R-:W-:Y:S01]  /*114c0*/  MOV R202, R50 ;  /* 0x0000003200ca7202 */ /* 0x000fe20000000f00 */
[----:B------:R3:W-:Y:S01]  /*114d0*/  MUFU.EX2 R161, R32 ;  /* 0x0000002000a17308 */ /* 0x0007e20000000800 */
[----:B------:R-:W-:Y:S01]  /*114e0*/  FMUL.FTZ R27, R2, R175 ;  /* 0x000000af021b7220 */ /* 0x000fe20000410000 */
[----:B------:R-:W-:Y:S01]  /*114f0*/  MOV R207, R138 ;  /* 0x0000008a00cf7202 */ /* 0x000fe20000000f00 */
[----:B------:R-:W-:Y:S01]  /*11500*/  FMUL.FTZ R28, R0, R192 ;  /* 0x000000c0001c7220 */ /* 0x000fe20000410000 */
[----:B------:R-:W-:Y:S01]  /*11510*/  MOV R192, R200 ;  /* 0x000000c800c07202 */ /* 0x000fe20000000f00 */
[C---:B------:R-:W-:Y:S01]  /*11520*/  FMUL.FTZ R19, R3.reuse, R183 ;  /* 0x000000b703137220 */ /* 0x040fe20000410000 */
[----:B------:R-:W-:Y:S01]  /*11530*/  MOV R183, R37 ;  /* 0x0000002500b77202 */ /* 0x000fe20000000f00 */
[----:B------:R-:W-:Y:S01]  /*11540*/  FMUL.FTZ R31, R2, R195 ;  /* 0x000000c3021f7220 */ /* 0x000fe20000410000 */
[----:B------:R-:W-:Y:S01]  /*11550*/  LDSM.16.MT88.4 R36, [R234+0x100] ;  /* 0x00010000ea24783b */ /* 0x000fe20000004200 */
[C---:B------:R-:W-:Y:S01]  /*11560*/  FMUL.FTZ R34, R3.reuse, R166 ;  /* 0x000000a603227220 */ /* 0x040fe20000410000 */
[----:B------:R-:W4:Y:S01]  /*11570*/  MUFU.EX2 R160, R17 ;  /* 0x0000001100a07308 */ /* 0x000f220000000800 */
[----:B------:R-:W-:Y:S01]  /*11580*/  FMUL.FTZ R35, R3, R167 ;  /* 0x000000a703237220 */ /* 0x000fe20000410000 */
[----:B------:R-:W-:Y:S01]  /*11590*/  MOV R200, R67 ;  /* 0x0000004300c87202 */ /* 0x000fe20000000f00 */
[C---:B------:R-:W-:Y:S01]  /*115a0*/  FMUL.FTZ R33, R132.reuse, R165 ;  /* 0x000000a584217220 */ /* 0x040fe20000410000 */
[----:B------:R-:W-:Y:S01]  /*115b0*/  MOV R165, R48 ;  /* 0x0000003000a57202 */ /* 0x000fe20000000f00 */
[----:B-1----:R-:W-:Y:S01]  /*115c0*/  FMUL.FTZ R16, R132, R180 ;  /* 0x000000b484107220 */ /* 0x002fe20000410000 */
[----:B------:R-:W-:Y:S01]  /*115d0*/  MOV R180, R201 ;  /* 0x000000c900b47202 */ /* 0x000fe20000000f00 */
[C---:B------:R-:W-:Y:S01]  /*115e0*/  FMUL.FTZ R56, R0.reuse, R148 ;  /* 0x0000009400387220 */ /* 0x040fe20000410000 */
[----:B------:R-:W-:Y:S01]  /*115f0*/  MOV R195, R66 ;  /* 0x0000004200c37202 */ /* 0x000fe20000000f00 */
[----:B------:R-:W-:Y:S01]  /*11600*/  FMUL.FTZ R57, R0, R149 ;  /* 0x0000009500397220 */ /* 0x000fe20000410000 */
[----:B------:R-:W-:Y:S01]  /*11610*/  MUFU.EX2 R138, R225 ;  /* 0x000000e1008a7308 */ /* 0x000fe20000000800 */
[C---:B------:R-:W-:Y:S02]  /*11620*/  FMUL.FTZ R58, R2.reuse, R150 ;  /* 0x00000096023a7220 */ /* 0x040fe40000410000 */
[----:B------:R-:W-:Y:S02]  /*11630*/  FMUL.FTZ R59, R2, R151 ;  /* 0x00000097023b7220 */ /* 0x000fe40000410000 */
[----:B---3--:R-:W-:Y:S01]  /*11640*/  FMUL.FTZ R32, R132, R164 ;  /* 0x000000a484207220 */ /* 0x008fe20000410000 */
[----:B------:R-:W-:Y:S01]  /*11650*/  LDSM.16.MT88.4 R148, [R235+0x100] ;  /* 0x00010000eb94783b */ /* 0x000fe20000004200 */
[C---:B------:R-:W-:Y:S01]  /*11660*/  FMUL.FTZ R44, R0.reuse, R176 ;  /* 0x000000b0002c7220 */ /* 0x040fe20000410000 */
[----:B------:R-:W-:Y:S01]  /*11670*/  MOV R164, R49 ;  /* 0x0000003100a47202 */ /* 0x000fe20000000f00 */
[----:B------:R-:W-:Y:S01]  /*11680*/  FMUL.FTZ R45, R0, R177 ;  /* 0x000000b1002d7220 */ /* 0x000fe20000410000 */
[----:B------:R-:W-:Y:S01]  /*11690*/  MUFU.EX2 R172, R223 ;  /* 0x000000df00ac7308 */ /* 0x000fe20000000800 */
[C---:B------:R-:W-:Y:S02]  /*116a0*/  FMUL.FTZ R46, R2.reuse, R178 ;  /* 0x000000b2022e7220 */ /* 0x040fe40000410000 */
[----:B------:R-:W-:Y:S01]  /*116b0*/  FMUL.FTZ R47, R2, R179 ;  /* 0x000000b3022f7220 */ /* 0x000fe20000410000 */
[----:B----4-:R-:W-:Y:S01]  /*116c0*/  F2FP.PACK_AB R143, R163, R160 ;  /* 0x000000a0a38f723e */ /* 0x010fe200000000ff */
[C---:B------:R-:W-:Y:S01]  /*116d0*/  FMUL.FTZ R17, R132.reuse, R181 ;  /* 0x000000b584117220 */ /* 0x040fe20000410000 */
[----:B------:R-:W-:Y:S01]  /*116e0*/  MOV R181, R55 ;  /* 0x0000003700b57202 */ /* 0x000fe20000000f00 */
[C---:B------:R-:W-:Y:S02]  /*116f0*/  FMUL.FTZ R48, R132.reuse, R152 ;  /* 0x0000009884307220 */ /* 0x040fe40000410000 */
[----:B------:R-:W-:Y:S01]  /*11700*/  FMUL.FTZ R49, R132, R153 ;  /* 0x0000009984317220 */ /* 0x000fe20000410000 */
[----:B------:R-:W-:Y:S01]  /*11710*/  MUFU.EX2 R179, R222 ;  /* 0x000000de00b37308 */ /* 0x000fe20000000800 */
        /* <DEDUP_REMOVED lines=31> */
[C---:B------:R-:W-:Y:S02]  /*11910*/  FMUL.FTZ R111, R2.reuse, R111 ;  /* 0x0000006f026f7220 */ /* 0x040fe40000410000 */
[C---:B------:R-:W-:Y:S02]  /*11920*/  FMUL.FTZ R122, R2.reuse, R122 ;  /* 0x0000007a027a7220 */ /* 0x040fe40000410000 */
[C---:B------:R-:W-:Y:S02]  /*11930*/  FMUL.FTZ R123, R2.reuse, R123 ;  /* 0x0000007b027b7220 */ /* 0x040fe40000410000 */
[C---:B------:R-:W-:Y:S01]  /*11940*/  FMUL.FTZ R126, R2.reuse, R126 ;  /* 0x0000007e027e7220 */ /* 0x040fe20000410000 */
[----:B------:R-:W-:Y:S01]  /*11950*/  MUFU.EX2 R221, R191 ;  /* 0x000000bf00dd7308 */ /* 0x000fe20000000800 */
[----:B------:R-:W-:Y:S02]  /*11960*/  FMUL.FTZ R127, R2, R127 ;  /* 0x0000007f027f7220 */ /* 0x000fe40000410000 */
[C---:B------:R-:W-:Y:S02]  /*11970*/  FMUL.FTZ R120, R0.reuse, R120 ;  /* 0x0000007800787220 */ /* 0x040fe40000410000 */
[C---:B------:R-:W-:Y:S02]  /*11980*/  FMUL.FTZ R121, R0.reuse, R121 ;  /* 0x0000007900797220 */ /* 0x040fe40000410000 */
[C---:B------:R-:W-:Y:S02]  /*11990*/  FMUL.FTZ R124, R0.reuse, R124 ;  /* 0x0000007c007c7220 */ /* 0x040fe40000410000 */
[C---:B------:R-:W-:Y:S01]  /*119a0*/  FMUL.FTZ R125, R0.reuse, R125 ;  /* 0x0000007d007d7220 */ /* 0x040fe20000410000 */
[----:B------:R-:W-:Y:S10]  /*119b0*/  MUFU.EX2 R177, R219 ;  /* 0x000000db00b17308 */ /* 0x000ff40000000800 */
[----:B------:R-:W-:Y:S10]  /*119c0*/  MUFU.EX2 R174, R220 ;  /* 0x000000dc00ae7308 */ /* 0x000ff40000000800 */
[----:B------:R-:W-:Y:S10]  /*119d0*/  MUFU.EX2 R220, R190 ;  /* 0x000000be00dc7308 */ /* 0x000ff40000000800 */
[----:B------:R-:W-:Y:S10]  /*119e0*/  MUFU.EX2 R251, R251 ;  /* 0x000000fb00fb7308 */ /* 0x000ff40000000800 */
[----:B------:R-:W-:Y:S01]  /*119f0*/  MUFU.EX2 R219, R192 ;  /* 0x000000c000db7308 */ /* 0x000fe20000000800 */
[C---:B-----5:R-:W-:Y:S02]  /*11a00*/  FFMA.FTZ R4, R0.reuse, R9, R21 ;  /* 0x0000000900047223 */ /* 0x060fe40000010015 */
[----:B------:R-:W-:Y:S01]  /*11a10*/  FMUL.FTZ R9, R0, R189 ;  /* 0x000000bd00097220 */ /* 0x000fe20000410000 */
[----:B------:R-:W-:Y:S01]  /*11a20*/  MOV R189, R22 ;  /* 0x0000001600bd7202 */ /* 0x000fe20000000f00 */
[----:B------:R-:W-:Y:S02]  /*11a30*/  FADD.FTZ R158, R20, R4 ;  /* 0x00000004149e7221 */ /* 0x000fe40000010000 */
[----:B------:R-:W1:Y:S01]  /*11a40*/  LDSM.16.MT88.4 R20, [R233+0x100] ;  /* 0x00010000e914783b */ /* 0x000e620000004200 */
[----:B------:R-:W-:Y:S01]  /*11a50*/  FMUL.FTZ R4, R132, R204 ;  /* 0x000000cc84047220 */ /* 0x000fe20000410000 */
[----:B------:R-:W-:Y:S01]  /*11a60*/  MOV R201, R189 ;  /* 0x000000bd00c97202 */ /* 0x000fe20000000f00 */
[----:B------:R-:W-:Y:S01]  /*11a70*/  FADD.FTZ R0, R137, R212 ;  /* 0x000000d489007221 */ /* 0x000fe20000010000 */
[----:B------:R-:W-:Y:S01]  /*11a80*/  MOV R189, R51 ;  /* 0x0000003300bd7202 */ /* 0x000fe20000000f00 */
[----:B------:R-:W-:Y:S01]  /*11a90*/  FMUL.FTZ R51, R3, R155 ;  /* 0x0000009b03337220 */ /* 0x000fe20000410000 */
[----:B------:R-:W-:Y:S02]  /*11aa0*/  MOV R204, R139 ;  /* 0x0000008b00cc7202 */ /* 0x000fe40000000f00 */
        /* <DEDUP_REMOVED lines=8> */
[----:B------:R-:W-:Y:S04]  /*11b30*/  F2FP.PACK_AB R142, R173, R161 ;  /* 0x000000a1ad8e723e */ /* 0x000fe800000000ff */
[----:B------:R-:W2:Y:S01]  /*11b40*/  MUFU.EX2 R2, R227 ;  /* 0x000000e300027308 */ /* 0x000ea20000000800 */
[-C--:B-1----:R-:W-:Y:S08]  /*11b50*/  HMMA.16816.F32 R4, R208, R20.reuse, R4 ;  /* 0x00000014d004723c */ /* 0x082ff00000001804 */
[C---:B------:R-:W-:Y:S01]  /*11b60*/  HMMA.16816.F32 R8, R140.reuse, R20, R8 ;  /* 0x000000148c08723c */ /* 0x040fe20000001808 */
[----:B------:R-:W-:Y:S06]  /*11b70*/  MUFU.EX2 R227, R205 ;  /* 0x000000cd00e37308 */ /* 0x000fec0000000800 */
[C---:B------:R-:W-:Y:S01]  /*11b80*/  FMUL.FTZ R20, R132.reuse, R196 ;  /* 0x000000c484147220 */ /* 0x040fe20000410000 */
[-C--:B------:R-:W-:Y:S03]  /*11b90*/  HMMA.16816.F32 R12, R140, R22.reuse, R12 ;  /* 0x000000168c0c723c */ /* 0x080fe6000000180c */
[----:B------:R-:W-:Y:S01]  /*11ba0*/  MUFU.EX2 R226, R195 ;  /* 0x000000c300e27308 */ /* 0x000fe20000000800 */
[C---:B------:R-:W-:Y:S01]  /*11bb0*/  FMUL.FTZ R21, R132.reuse, R197 ;  /* 0x000000c584157220 */ /* 0x040fe20000410000 */
[----:B------:R-:W-:Y:S01]  /*11bc0*/  MOV R196, R65 ;  /* 0x0000004100c47202 */ /* 0x000fe20000000f00 */
[C---:B------:R-:W-:Y:S01]  /*11bd0*/  FMUL.FTZ R65, R132.reuse, R145 ;  /* 0x0000009184417220 */ /* 0x040fe20000410000 */
[----:B------:R-:W-:Y:S01]  /*11be0*/  MOV R197, R64 ;  /* 0x0000004000c57202 */ /* 0x000fe20000000f00 */
[C---:B------:R-:W-:Y:S04]  /*11bf0*/  HMMA.16816.F32 R16, R208.reuse, R22, R16 ;  /* 0x00000016d010723c */ /* 0x040fe80000001810 */
[----:B------:R-:W-:Y:S02]  /*11c00*/  FMUL.FTZ R64, R132, R144 ;  /* 0x0000009084407220 */ /* 0x000fe40000410000 */
[----:B------:R-:W-:Y:S01]  /*11c10*/  LDSM.16.MT88.4 R144, [R233+0x2100] ;  /* 0x00210000e990783b */ /* 0x000fe20000004200 */
[C---:B------:R-:W-:Y:S01]  /*11c20*/  FMUL.FTZ R22, R3.reuse, R198 ;  /* 0x000000c603167220 */ /* 0x040fe20000410000 */
[----:B------:R-:W-:Y:S01]  /*11c30*/  MOV R198, R53 ;  /* 0x0000003500c67202 */ /* 0x000fe20000000f00 */
[----:B------:R-:W-:Y:S03]  /*11c40*/  FMUL.FTZ R23, R3, R199 ;  /* 0x000000c703177220 */ /* 0x000fe60000410000 */
[----:B------:R-:W-:Y:S01]  /*11c50*/  MOV R199, R52 ;  /* 0x0000003400c77202 */ /* 0x000fe20000000f00 */
[----:B--2---:R-:W-:Y:S01]  /*11c60*/  FADD.FTZ R0, R2, R0 ;  /* 0x0000000002007221 */ /* 0x004fe20000010000 */
[----:B------:R-:W1:Y:S02]  /*11c70*/  LDSM.16.MT88.4 R52, [R236+0x100] ;  /* 0x00010000ec34783b */ /* 0x000e640000004200 */
[-C--:B------:R-:W-:Y:S03]  /*11c80*/  HMMA.16816.F32 R20, R208, R36.reuse, R20 ;  /* 0x00000024d014723c */ /* 0x080fe60000001814 */
[----:B------:R-:W-:Y:S05]  /*11c90*/  FADD.FTZ R0, R139, R0 ;  /* 0x000000008b007221 */ /* 0x000fea0000010000 */
[C---:B------:R-:W-:Y:S07]  /*11ca0*/  HMMA.16816.F32 R24, R140.reuse, R36, R24 ;  /* 0x000000248c18723c */ /* 0x040fee0000001818 */
[C---:B------:R-:W-:Y:S01]  /*11cb0*/  FMUL.FTZ R36, R132.reuse, R184 ;  /* 0x000000b884247220 */ /* 0x040fe20000410000 */
[-C--:B------:R-:W-:Y:S01]  /*11cc0*/  HMMA.16816.F32 R28, R140, R38.reuse, R28 ;  /* 0x000000268c1c723c */ /* 0x080fe2000000181c */
[----:B------:R-:W-:Y:S03]  /*11cd0*/  MUFU.EX2 R184, R197 ;  /* 0x000000c500b87308 */ /* 0x000fe60000000800 */
[C---:B------:R-:W-:Y:S04]  /*11ce0*/  FMUL.FTZ R37, R132.reuse, R185 ;  /* 0x000000b984257220 */ /* 0x040fe80000410000 */
[C---:B------:R-:W-:Y:S03]  /*11cf0*/  HMMA.16816.F32 R32, R208.reuse, R38, R32 ;  /* 0x00000026d020723c */ /* 0x040fe60000001820 */
[----:B------:R-:W-:Y:S04]  /*11d00*/  MUFU.EX2 R185, R196 ;  /* 0x000000c400b97308 */ /* 0x000fe80000000800 */
[C---:B------:R-:W-:Y:S02]  /*11d10*/  FMUL.FTZ R38, R3.reuse, R186 ;  /* 0x000000ba03267220 */ /* 0x040fe40000410000 */
[C---:B------:R-:W-:Y:S04]  /*11d20*/  FMUL.FTZ R39, R3.reuse, R187 ;  /* 0x000000bb03277220 */ /* 0x040fe80000410000 */
[----:B------:R2:W-:Y:S03]  /*11d30*/  MUFU.EX2 R187, R183 ;  /* 0x000000b700bb7308 */ /* 0x0005e60000000800 */
[-C--:B-1----:R-:W-:Y:S07]  /*11d40*/  HMMA.16816.F32 R36, R208, R52.reuse, R36 ;  /* 0x00000034d024723c */ /* 0x082fee0000001824 */
[----:B------:R-:W-:Y:S01]  /*11d50*/  MUFU.EX2 R186, R230 ;  /* 0x000000e600ba7308 */ /* 0x000fe20000000800 */
[C---:B------:R-:W-:Y:S07]  /*11d60*/  HMMA.16816.F32 R40, R140.reuse, R52, R40 ;  /* 0x000000348c28723c */ /* 0x040fee0000001828 */
[C---:B------:R-:W-:Y:S01]  /*11d70*/  FMUL.FTZ R52, R132.reuse, R168 ;  /* 0x000000a884347220 */ /* 0x040fe20000410000 */
[-C--:B------:R-:W-:Y:S01]  /*11d80*/  HMMA.16816.F32 R44, R140, R54.reuse, R44 ;  /* 0x000000368c2c723c */ /* 0x080fe2000000182c */
[----:B------:R-:W-:Y:S03]  /*11d90*/  MUFU.EX2 R230, R228 ;  /* 0x000000e400e67308 */ /* 0x000fe60000000800 */
[----:B------:R-:W-:Y:S01]  /*11da0*/  FMUL.FTZ R53, R132, R169 ;  /* 0x000000a984357220 */ /* 0x000fe20000410000 */
[----:B--2---:R-:W-:Y:S01]  /*11db0*/  MOV R183, R182 ;  /* 0x000000b600b77202 */ /* 0x004fe20000000f00 */
[----:B------:R-:W-:Y:S01]  /*11dc0*/  FADD.FTZ R132, R162, R157 ;  /* 0x0000009da2847221 */ /* 0x000fe20000010000 */
[----:B------:R-:W-:Y:S01]  /*11dd0*/  MOV R182, R181 ;  /* 0x000000b500b67202 */ /* 0x000fe20000000f00 */
[C---:B------:R-:W-:Y:S03]  /*11de0*/  HMMA.16816.F32 R48, R208.reuse, R54, R48 ;  /* 0x00000036d030723c */ /* 0x040fe60000001830 */
[----:B------:R-:W-:Y:S01]  /*11df0*/  MUFU.EX2 R228, R182 ;  /* 0x000000b600e47308 */ /* 0x000fe20000000800 */
[----:B------:R-:W-:Y:S02]  /*11e00*/  MOV R181, R180 ;  /* 0x000000b400b57202 */ /* 0x000fe40000000f00 */
[----:B------:R-:W-:Y:S01]  /*11e10*/  MOV R180, R188 ;  /* 0x000000bc00b47202 */ /* 0x000fe20000000f00 */
[C---:B------:R-:W-:Y:S02]  /*11e20*/  FMUL.FTZ R54, R3.reuse, R170 ;  /* 0x000000aa03367220 */ /* 0x040fe40000410000 */
[----:B------:R-:W-:Y:S03]  /*11e30*/  FMUL.FTZ R55, R3, R171 ;  /* 0x000000ab03377220 */ /* 0x000fe60000410000 */
[----:B------:R-:W-:Y:S01]  /*11e40*/  FADD.FTZ R3, R161, R158 ;  /* 0x0000009ea1037221 */ /* 0x000fe20000010000 */
[----:B------:R-:W-:Y:S03]  /*11e50*/  MUFU.EX2 R169, R181 ;  /* 0x000000b500a97308 */ /* 0x000fe60000000800 */
[-C--:B------:R-:W-:Y:S07]  /*11e60*/  HMMA.16816.F32 R52, R208, R148.reuse, R52 ;  /* 0x00000094d034723c */ /* 0x080fee0000001834 */
[----:B------:R-:W-:Y:S01]  /*11e70*/  MUFU.EX2 R161, R199 ;  /* 0x000000c700a17308 */ /* 0x000fe20000000800 */
[C---:B------:R-:W-:Y:S08]  /*11e80*/  HMMA.16816.F32 R56, R140.reuse, R148, R56 ;  /* 0x000000948c38723c */ /* 0x040ff00000001838 */
[-C--:B------:R-:W-:Y:S01]  /*11e90*/  HMMA.16816.F32 R60, R140, R150.reuse, R60 ;  /* 0x000000968c3c723c */ /* 0x080fe2000000183c */
[----:B------:R-:W-:Y:S07]  /*11ea0*/  MUFU.EX2 R168, R180 ;  /* 0x000000b400a87308 */ /* 0x000fee0000000800 */
[C---:B------:R-:W-:Y:S01]  /*11eb0*/  HMMA.16816.F32 R64, R208.reuse, R150, R64 ;  /* 0x00000096d040723c */ /* 0x040fe20000001840 */
[----:B------:R-:W-:Y:S02]  /*11ec0*/  LDSM.16.MT88.4 R148, [R233+0x900] ;  /* 0x00090000e994783b */ /* 0x000fe40000004200 */
[----:B------:R-:W1:Y:S05]  /*11ed0*/  MUFU.EX2 R170, R216 ;  /* 0x000000d800aa7308 */ /* 0x000e6a0000000800 */
[-C--:B------:R-:W-:Y:S05]  /*11ee0*/  HMMA.16816.F32 R68, R208, R144.reuse, R68 ;  /* 0x00000090d044723c */ /* 0x080fea0000001844 */
[----:B------:R-:W-:Y:S03]  /*11ef0*/  MUFU.EX2 R188, R229 ;  /* 0x000000e500bc7308 */ /* 0x000fe60000000800 */
[C---:B------:R-:W-:Y:S07]  /*11f00*/  HMMA.16816.F32 R72, R140.reuse, R144, R72 ;  /* 0x000000908c48723c */ /* 0x040fee0000001848 */
[----:B------:R2:W-:Y:S01]  /*11f10*/  MUFU.EX2 R229, R183 ;  /* 0x000000b700e57308 */ /* 0x0005e20000000800 */
[-C--:B------:R-:W-:Y:S08]  /*11f20*/  HMMA.16816.F32 R76, R140, R146.reuse, R76 ;  /* 0x000000928c4c723c */ /* 0x080ff0000000184c */
[C---:B------:R-:W-:Y:S01]  /*11f30*/  HMMA.16816.F32 R80, R208.reuse, R146, R80 ;  /* 0x00000092d050723c */ /* 0x040fe20000001850 */
[----:B------:R-:W3:Y:S01]  /*11f40*/  LDSM.16.MT88.4 R144, [R234+0x2100] ;  /* 0x00210000ea90783b */ /* 0x000ee20000004200 */
[----:B------:R-:W-:Y:S10]  /*11f50*/  MUFU.EX2 R216, R200 ;  /* 0x000000c800d87308 */ /* 0x000ff40000000800 */
[----:B------:R-:W4:Y:S01]  /*11f60*/  MUFU.EX2 R171, R217 ;  /* 0x000000d900ab7308 */ /* 0x000f220000000800 */
[----:B--2---:R-:W-:Y:S09]  /*11f70*/  LDSM.16.MT88.4 R180, [R233+0x1900] ;  /* 0x00190000e9b4783b */ /* 0x004ff20000004200 */
[----:B------:R-:W2:Y:S01]  /*11f80*/  MUFU.EX2 R217, R201 ;  /* 0x000000c900d97308 */ /* 0x000ea20000000800 */
[-C--:B---3--:R-:W-:Y:S08]  /*11f90*/  HMMA.16816.F32 R84, R208, R144.reuse, R84 ;  /* 0x00000090d054723c */ /* 0x088ff00000001854 */
[C---:B------:R-:W-:Y:S08]  /*11fa0*/  HMMA.16816.F32 R88, R140.reuse, R144, R88 ;  /* 0x000000908c58723c */ /* 0x040ff00000001858 */
[-C--:B------:R-:W-:Y:S08]  /*11fb0*/  HMMA.16816.F32 R92, R140, R146.reuse, R92 ;  /* 0x000000928c5c723c */ /* 0x080ff0000000185c */
[C---:B------:R-:W-:Y:S01]  /*11fc0*/  HMMA.16816.F32 R96, R208.reuse, R146, R96 ;  /* 0x00000092d060723c */ /* 0x040fe20000001860 */
[----:B------:R-:W3:Y:S07]  /*11fd0*/  LDSM.16.MT88.4 R144, [R236+0x2100] ;  /* 0x00210000ec90783b */ /* 0x000eee0000004200 */
[-C--:B---3--:R-:W-:Y:S08]  /*11fe0*/  HMMA.16816.F32 R100, R208, R144.reuse, R100 ;  /* 0x00000090d064723c */ /* 0x088ff00000001864 */
[C---:B------:R-:W-:Y:S08]  /*11ff0*/  HMMA.16816.F32 R104, R140.reuse, R144, R104 ;  /* 0x000000908c68723c */ /* 0x040ff00000001868 */
[-C--:B------:R-:W-:Y:S08]  /*12000*/  HMMA.16816.F32 R108, R140, R146.reuse, R108 ;  /* 0x000000928c6c723c */ /* 0x080ff0000000186c */
[C---:B------:R-:W-:Y:S01]  /*12010*/  HMMA.16816.F32 R112, R208.reuse, R146, R112 ;  /* 0x00000092d070723c */ /* 0x040fe20000001870 */
[----:B------:R-:W3:Y:S07]  /*12020*/  LDSM.16.MT88.4 R144, [R235+0x2100] ;  /* 0x00210000eb90783b */ /* 0x000eee0000004200 */
[-C--:B---3--:R-:W-:Y:S08]  /*12030*/  HMMA.16816.F32 R116, R208, R144.reuse, R116 ;  /* 0x00000090d074723c */ /* 0x088ff00000001874 */
[C---:B------:R-:W-:Y:S07]  /*12040*/  HMMA.16816.F32 R120, R140.reuse, R144, R120 ;  /* 0x000000908c78723c */ /* 0x040fee0000001878 */
[----:B-1----:R-:W-:Y:S01]  /*12050*/  F2FP.PACK_AB R145, R215, R170 ;  /* 0x000000aad791723e */ /* 0x002fe200000000ff */
[-C--:B------:R-:W-:Y:S04]  /*12060*/  HMMA.16816.F32 R124, R140, R146.reuse, R124 ;  /* 0x000000928c7c723c */ /* 0x080fe8000000187c */
[----:B----4-:R-:W-:Y:S03]  /*12070*/  F2FP.PACK_AB R144, R171, R218 ;  /* 0x000000daab90723e */ /* 0x010fe600000000ff */
[----:B------:R-:W-:Y:S01]  /*12080*/  F2FP.PACK_AB R140, R2, R137 ;  /* 0x00000089028c723e */ /* 0x000fe200000000ff */
[----:B------:R-:W-:Y:S04]  /*12090*/  HMMA.16816.F32 R128, R208, R146, R128 ;  /* 0x00000092d080723c */ /* 0x000fe80000001880 */
[C---:B------:R-:W-:Y:S01]  /*120a0*/  F2FP.PACK_AB R142, R138.reuse, R139 ;  /* 0x0000008b8a8e723e */ /* 0x040fe200000000ff */
[----:B------:R-:W-:Y:S01]  /*120b0*/  FADD.FTZ R2, R138, R0 ;  /* 0x000000008a027221 */ /* 0x000fe20000010000 */
[----:B------:R-:W-:Y:S01]  /*120c0*/  F2FP.PACK_AB R141, R172, R224 ;  /* 0x000000e0ac8d723e */ /* 0x000fe200000000ff */
[----:B------:R-:W-:Y:S01]  /*120d0*/  FADD.FTZ R0, R159, R156 ;  /* 0x0000009c9f007221 */ /* 0x000fe20000010000 */
[----:B------:R-:W-:Y:S01]  /*120e0*/  F2FP.PACK_AB R143, R175, R179 ;  /* 0x000000b3af8f723e */ /* 0x000fe200000000ff */
[----:B------:R-:W1:Y:S01]  /*120f0*/  LDSM.16.MT88.4 R156, [R236+0x900] ;  /* 0x00090000ec9c783b */ /* 0x000e620000004200 */
[----:B------:R-:W3:Y:S02]  /*12100*/  MUFU.EX2 R139, R165 ;  /* 0x000000a5008b7308 */ /* 0x000ee40000000800 */
[----:B------:R-:W-:Y:S01]  /*12110*/  F2FP.PACK_AB R146, R174, R177 ;  /* 0x000000b1ae92723e */ /* 0x000fe200000000ff */
[----:B------:R-:W-:Y:S01]  /*12120*/  FADD.FTZ R137, R160, R0 ;  /* 0x00000000a0897221 */ /* 0x000fe20000010000 */
[----:B------:R-:W-:Y:S01]  /*12130*/  F2FP.PACK_AB R147, R178, R176 ;  /* 0x000000b0b293723e */ /* 0x000fe200000000ff */
[-C--:B------:R-:W-:Y:S05]  /*12140*/  HMMA.16816.F32 R4, R140, R148.reuse, R4 ;  /* 0x000000948c04723c */ /* 0x080fea0000001804 */
[----:B------:R-:W4:Y:S01]  /*12150*/  MUFU.EX2 R138, R164 ;  /* 0x000000a4008a7308 */ /* 0x000f220000000800 */
[----:B------:R-:W-:Y:S01]  /*12160*/  FADD.FTZ R137, R163, R137 ;  /* 0x00000089a3897221 */ /* 0x000fe20000010000 */
[----:B------:R-:W-:Y:S01]  /*12170*/  F2FP.PACK_AB R208, R222, R223 ;  /* 0x000000dfded0723e */ /* 0x000fe200000000ff */
[C---:B------:R-:W-:Y:S04]  /*12180*/  HMMA.16816.F32 R8, R144.reuse, R148, R8 ;  /* 0x000000949008723c */ /* 0x040fe80000001808 */
[----:B------:R-:W-:Y:S02]  /*12190*/  F2FP.PACK_AB R210, R220, R221 ;  /* 0x000000dddcd2723e */ /* 0x000fe400000000ff */
[----:B--2---:R-:W-:Y:S01]  /*121a0*/  F2FP.PACK_AB R211, R216, R217 ;  /* 0x000000d9d8d3723e */ /* 0x004fe200000000ff */
[----:B------:R-:W2:Y:S01]  /*121b0*/  MUFU.EX2 R160, R198 ;  /* 0x000000c600a07308 */ /* 0x000ea20000000800 */
[-C--:B------:R-:W-:Y:S04]  /*121c0*/  HMMA.16816.F32 R12, R144, R150.reuse, R12 ;  /* 0x00000096900c723c */ /* 0x080fe8000000180c */
[----:B---3--:R-:W-:Y:S04]  /*121d0*/  FADD.FTZ R0, R139, R2 ;  /* 0x000000028b007221 */ /* 0x008fe80000010000 */
[C---:B------:R-:W-:Y:S01]  /*121e0*/  HMMA.16816.F32 R16, R140.reuse, R150, R16 ;  /* 0x000000968c10723c */ /* 0x040fe20000001810 */
[----:B------:R-:W3:Y:S03]  /*121f0*/  LDSM.16.MT88.4 R148, [R235+0x900] ;  /* 0x00090000eb94783b */ /* 0x000ee60000004200 */
[----:B----4-:R-:W-:Y:S04]  /*12200*/  FADD.FTZ R0, R138, R0 ;  /* 0x000000008a007221 */ /* 0x010fe80000010000 */
[-C--:B------:R-:W-:Y:S01]  /*12210*/  HMMA.16816.F32 R20, R140, R152.reuse, R20 ;  /* 0x000000988c14723c */ /* 0x080fe20000001814 */
[----:B------:R-:W-:Y:S03]  /*12220*/  LDSM.16.MT88.4 R164, [R234+0x3100] ;  /* 0x00310000eaa4783b */ /* 0x000fe60000004200 */
[----:B------:R-:W-:Y:S04]  /*12230*/  FADD.FTZ R0, R161, R0 ;  /* 0x00000000a1007221 */ /* 0x000fe80000010000 */
[C---:B------:R-:W-:Y:S04]  /*12240*/  HMMA.16816.F32 R24, R144.reuse, R152, R24 ;  /* 0x000000989018723c */ /* 0x040fe80000001818 */
[----:B--2---:R-:W-:Y:S02]  /*12250*/  FADD.FTZ R2, R160, R0 ;  /* 0x00000000a0027221 */ /* 0x004fe40000010000 */
[----:B------:R-:W-:Y:S02]  /*12260*/  FADD.FTZ R0, R173, R3 ;  /* 0x00000003ad007221 */ /* 0x000fe40000010000 */
[-C--:B------:R-:W-:Y:S04]  /*12270*/  HMMA.16816.F32 R28, R144, R154.reuse, R28 ;  /* 0x0000009a901c723c */ /* 0x080fe8000000181c */
[----:B------:R-:W-:Y:S02]  /*12280*/  FADD.FTZ R3, R224, R132 ;  /* 0x00000084e0037221 */ /* 0x000fe40000010000 */
[----:B------:R-:W-:Y:S01]  /*12290*/  MUFU.EX2 R224, R194 ;  /* 0x000000c200e07308 */ /* 0x000fe20000000800 */
[----:B------:R-:W-:Y:S01]  /*122a0*/  FADD.FTZ R132, R218, R0 ;  /* 0x00000000da847221 */ /* 0x000fe20000010000 */
[C---:B------:R-:W-:Y:S01]  /*122b0*/  HMMA.16816.F32 R32, R140.reuse, R154, R32 ;  /* 0x0000009a8c20723c */ /* 0x040fe20000001820 */
[----:B------:R-:W2:Y:S03]  /*122c0*/  LDSM.16.MT88.4 R152, [R233+0x2900] ;  /* 0x00290000e998783b */ /* 0x000ea60000004200 */
[----:B------:R-:W-:Y:S02]  /*122d0*/  FADD.FTZ R0, R169, R2 ;  /* 0x00000002a9007221 */ /* 0x000fe40000010000 */
[----:B------:R-:W-:Y:S02]  /*122e0*/  FADD.FTZ R132, R171, R132 ;  /* 0x00000084ab847221 */ /* 0x000fe40000010000 */
[-C--:B-1----:R-:W-:Y:S01]  /*122f0*/  HMMA.16816.F32 R36, R140, R156.reuse, R36 ;  /* 0x0000009c8c24723c */ /* 0x082fe20000001824 */
[----:B------:R-:W1:Y:S03]  /*12300*/  MUFU.EX2 R218, R193 ;  /* 0x000000c100da7308 */ /* 0x000e660000000800 */
[----:B------:R-:W-:Y:S02]  /*12310*/  FADD.FTZ R0, R168, R0 ;  /* 0x00000000a8007221 */ /* 0x000fe40000010000 */
[----:B------:R-:W-:Y:S02]  /*12320*/  FADD.FTZ R3, R172, R3 ;  /* 0x00000003ac037221 */ /* 0x000fe40000010000 */
[C---:B------:R-:W-:Y:S08]  /*12330*/  HMMA.16816.F32 R40, R144.reuse, R156, R40 ;  /* 0x0000009c9028723c */ /* 0x040ff00000001828 */
[-C--:B------:R-:W-:Y:S08]  /*12340*/  HMMA.16816.F32 R44, R144, R158.reuse, R44 ;  /* 0x0000009e902c723c */ /* 0x080ff0000000182c */
[C---:B------:R-:W-:Y:S01]  /*12350*/  HMMA.16816.F32 R48, R140.reuse, R158, R48 ;  /* 0x0000009e8c30723c */ /* 0x040fe20000001830 */
[----:B------:R-:W4:Y:S03]  /*12360*/  LDSM.16.MT88.4 R156, [R234+0x2900] ;  /* 0x00290000ea9c783b */ /* 0x000f260000004200 */
[----:B-1----:R-:W-:Y:S04]  /*12370*/  F2FP.PACK_AB R209, R219, R218 ;  /* 0x000000dadbd1723e */ /* 0x002fe800000000ff */
[-C--:B---3--:R-:W-:Y:S08]  /*12380*/  HMMA.16816.F32 R52, R140, R148.reuse, R52 ;  /* 0x000000948c34723c */ /* 0x088ff00000001834 */
        /* <DEDUP_REMOVED lines=21> */
[-C--:B------:R-:W-:Y:S07]  /*124e0*/  HMMA.16816.F32 R124, R144, R154.reuse, R124 ;  /* 0x0000009a907c723c */ /* 0x080fee000000187c */
[----:B------:R-:W-:Y:S01]  /*124f0*/  F2FP.PACK_AB R144, R138, R139 ;  /* 0x0000008b8a90723e */ /* 0x000fe200000000ff */
[----:B------:R-:W-:Y:S01]  /*12500*/  HMMA.16816.F32 R128, R140, R154, R128 ;  /* 0x0000009a8c80723c */ /* 0x000fe20000001880 */
[----:B------:R-:W2:Y:S01]  /*12510*/  LDSM.16.MT88.4 R152, [R236+0x1100] ;  /* 0x00110000ec98783b */ /* 0x000ea20000004200 */
[----:B------:R-:W4:Y:S02]  /*12520*/  MUFU.EX2 R139, R207 ;  /* 0x000000cf008b7308 */ /* 0x000f240000000800 */
[----:B------:R-:W-:Y:S02]  /*12530*/  F2FP.PACK_AB R146, R160, R161 ;  /* 0x000000a1a092723e */ /* 0x000fe400000000ff */
[----:B------:R-:W-:Y:S02]  /*12540*/  F2FP.PACK_AB R145, R185, R184 ;  /* 0x000000b8b991723e */ /* 0x000fe400000000ff */
[----:B------:R-:W-:Y:S01]  /*12550*/  F2FP.PACK_AB R147, R189, R187 ;  /* 0x000000bbbd93723e */ /* 0x000fe200000000ff */
[----:B------:R-:W-:Y:S03]  /*12560*/  LDSM.16.MT88.4 R160, [R233+0x3100] ;  /* 0x00310000e9a0783b */ /* 0x000fe60000004200 */
[----:B------:R-:W-:Y:S01]  /*12570*/  F2FP.PACK_AB R140, R186, R231 ;  /* 0x000000e7ba8c723e */ /* 0x000fe200000000ff */
[----:B------:R-:W5:Y:S01]  /*12580*/  MUFU.EX2 R138, R206 ;  /* 0x000000ce008a7308 */ /* 0x000f620000000800 */
[----:B------:R-:W-:Y:S01]  /*12590*/  F2FP.PACK_AB R142, R252, R188 ;  /* 0x000000bcfc8e723e */ /* 0x000fe200000000ff */
[-C--:B---3--:R-:W-:Y:S05]  /*125a0*/  HMMA.16816.F32 R4, R144, R156.reuse, R4 ;  /* 0x0000009c9004723c */ /* 0x088fea0000001804 */
[----:B------:R-:W-:Y:S02]  /*125b0*/  F2FP.PACK_AB R141, R251, R230 ;  /* 0x000000e6fb8d723e */ /* 0x000fe400000000ff */
[----:B------:R-:W-:Y:S01]  /*125c0*/  F2FP.PACK_AB R143, R228, R229 ;  /* 0x000000e5e48f723e */ /* 0x000fe200000000ff */
[----:B----4-:R-:W-:Y:S06]  /*125d0*/  FADD.FTZ R0, R139, R0 ;  /* 0x000000008b007221 */ /* 0x010fec0000010000 */
[C---:B------:R-:W-:Y:S08]  /*125e0*/  HMMA.16816.F32 R8, R140.reuse, R156, R8 ;  /* 0x0000009c8c08723c */ /* 0x040ff00000001808 */
[-C--:B------:R-:W-:Y:S04]  /*125f0*/  HMMA.16816.F32 R12, R140, R158.reuse, R12 ;  /* 0x0000009e8c0c723c */ /* 0x080fe8000000180c */
[----:B-----5:R-:W-:Y:S04]  /*12600*/  FADD.FTZ R0, R138, R0 ;  /* 0x000000008a007221 */ /* 0x020fe80000010000 */
[C---:B------:R-:W-:Y:S01]  /*12610*/  HMMA.16816.F32 R16, R144.reuse, R158, R16 ;  /* 0x0000009e9010723c */ /* 0x040fe20000001810 */
[----:B------:R-:W3:Y:S07]  /*12620*/  LDSM.16.MT88.4 R156, [R235+0x1100] ;  /* 0x00110000eb9c783b */ /* 0x000eee0000004200 */
[-C--:B-1----:R-:W-:Y:S01]  /*12630*/  HMMA.16816.F32 R20, R144, R148.reuse, R20 ;  /* 0x000000949014723c */ /* 0x082fe20000001814 */
[----:B------:R1:W-:Y:S07]  /*12640*/  STL [R1+0x7c], R0 ;  /* 0x00007c0001007387 */ /* 0x0003ee0000100800 */
[C---:B------:R-:W-:Y:S08]  /*12650*/  HMMA.16816.F32 R24, R140.reuse, R148, R24 ;  /* 0x000000948c18723c */ /* 0x040ff00000001818 */
[-C--:B------:R-:W-:Y:S08]  /*12660*/  HMMA.16816.F32 R28, R140, R150.reuse, R28 ;  /* 0x000000968c1c723c */ /* 0x080ff0000000181c */
[C---:B------:R-:W-:Y:S01]  /*12670*/  HMMA.16816.F32 R32, R144.reuse, R150, R32 ;  /* 0x000000969020723c */ /* 0x040fe20000001820 */
[----:B------:R-:W4:Y:S03]  /*12680*/  LDSM.16.MT88.4 R148, [R236+0x3100] ;  /* 0x00310000ec94783b */ /* 0x000f260000004200 */
[----:B-1----:R-:W-:Y:S01]  /*12690*/  FADD.FTZ R0, R170, R137 ;  /* 0x00000089aa007221 */ /* 0x002fe20000010000 */
[----:B------:R-:W-:Y:S03]  /*126a0*/  MOV R137, R187 ;  /* 0x000000bb00897202 */ /* 0x000fe60000000f00 */
[-C--:B--2---:R-:W-:Y:S04]  /*126b0*/  HMMA.16816.F32 R36, R144, R152.reuse, R36 ;  /* 0x000000989024723c */ /* 0x084fe80000001824 */
[----:B------:R-:W-:Y:S01]  /*126c0*/  FADD.FTZ R2, R215, R0 ;  /* 0x00000000d7027221 */ /* 0x000fe20000010000 */
[----:B------:R-:W-:Y:S01]  /*126d0*/  MOV R0, R179 ;  /* 0x000000b300007202 */ /* 0x000fe20000000f00 */
[----:B------:R-:W-:Y:S02]  /*126e0*/  LDSM.16.MT88.4 R212, [R233+0x3900] ;  /* 0x00390000e9d4783b */ /* 0x000fe40000004200 */
[C---:B------:R-:W-:Y:S04]  /*126f0*/  HMMA.16816.F32 R40, R140.reuse, R152, R40 ;  /* 0x000000988c28723c */ /* 0x040fe80000001828 */
[----:B------:R-:W-:Y:S04]  /*12700*/  FADD.FTZ R0, R0, R3 ;  /* 0x0000000300007221 */ /* 0x000fe80000010000 */
[-C--:B------:R-:W-:Y:S08]  /*12710*/  HMMA.16816.F32 R44, R140, R154.reuse, R44 ;  /* 0x0000009a8c2c723c */ /* 0x080ff0000000182c */
[C---:B------:R-:W-:Y:S01]  /*12720*/  HMMA.16816.F32 R48, R144.reuse, R154, R48 ;  /* 0x0000009a9030723c */ /* 0x040fe20000001830 */
[----:B------:R-:W1:Y:S07]  /*12730*/  LDSM.16.MT88.4 R152, [R235+0x3100] ;  /* 0x00310000eb98783b */ /* 0x000e6e0000004200 */
        /* <DEDUP_REMOVED lines=13> */
[-C--:B----4-:R-:W-:Y:S08]  /*12810*/  HMMA.16816.F32 R100, R144, R148.reuse, R100 ;  /* 0x000000949064723c */ /* 0x090ff00000001864 */
[C---:B------:R-:W-:Y:S08]  /*12820*/  HMMA.16816.F32 R104, R140.reuse, R148, R104 ;  /* 0x000000948c68723c */ /* 0x040ff00000001868 */
[-C--:B------:R-:W-:Y:S08]  /*12830*/  HMMA.16816.F32 R108, R140, R150.reuse, R108 ;  /* 0x000000968c6c723c */ /* 0x080ff0000000186c */
[C---:B------:R-:W-:Y:S08]  /*12840*/  HMMA.16816.F32 R112, R144.reuse, R150, R112 ;  /* 0x000000969070723c */ /* 0x040ff00000001870 */
        /* <DEDUP_REMOVED lines=8> */
[----:B------:R-:W-:Y:S01]  /*128d0*/  F2FP.PACK_AB R143, R224, R226 ;  /* 0x000000e2e08f723e */ /* 0x000fe200000000ff */
[----:B------:R-:W3:Y:S03]  /*128e0*/  LDSM.16.MT88.4 R144, [R235+0x1900] ;  /* 0x00190000eb90783b */ /* 0x000ee60000004200 */
[----:B------:R-:W-:Y:S02]  /*128f0*/  MOV R138, R189 ;  /* 0x000000bd008a7202 */ /* 0x000fe40000000f00 */
[----:B------:R-:W-:Y:S01]  /*12900*/  MOV R139, R188 ;  /* 0x000000bc008b7202 */ /* 0x000fe20000000f00 */
[-C--:B------:R-:W-:Y:S02]  /*12910*/  HMMA.16816.F32 R204, R140, R180.reuse, R4 ;  /* 0x000000b48ccc723c */ /* 0x080fe40000001804 */
[----:B------:R-:W4:Y:S06]  /*12920*/  LDSM.16.MT88.4 R4, [R234+0x3900] ;  /* 0x00390000ea04783b */ /* 0x000f2c0000004200 */
[C---:B------:R-:W-:Y:S02]  /*12930*/  HMMA.16816.F32 R188, R208.reuse, R180, R8 ;  /* 0x000000b4d0bc723c */ /* 0x040fe40000001808 */
[----:B------:R-:W5:Y:S06]  /*12940*/  LDSM.16.MT88.4 R8, [R236+0x3900] ;  /* 0x00390000ec08783b */ /* 0x000f6c0000004200 */
[-C--:B------:R-:W-:Y:S02]  /*12950*/  HMMA.16816.F32 R200, R208, R182.reuse, R12 ;  /* 0x000000b6d0c8723c */ /* 0x080fe4000000180c */
[----:B------:R-:W1:Y:S06]  /*12960*/  LDSM.16.MT88.4 R12, [R235+0x3900] ;  /* 0x00390000eb0c783b */ /* 0x000e6c0000004200 */
[C---:B------:R-:W-:Y:S07]  /*12970*/  HMMA.16816.F32 R180, R140.reuse, R182, R16 ;  /* 0x000000b68cb4723c */ /* 0x040fee0000001810 */
[----:B------:R-:W-:Y:S01]  /*12980*/  MOV R19, R186 ;  /* 0x000000ba00137202 */ /* 0x000fe20000000f00 */
[-C--:B--2---:R-:W-:Y:S04]  /*12990*/  HMMA.16816.F32 R196, R140, R164.reuse, R20 ;  /* 0x000000a48cc4723c */ /* 0x084fe80000001814 */
[----:B------:R-:W-:Y:S02]  /*129a0*/  MOV R18, R185 ;  /* 0x000000b900127202 */ /* 0x000fe40000000f00 */
[----:B------:R-:W-:Y:S02]  /*129b0*/  MOV R17, R184 ;  /* 0x000000b800117202 */ /* 0x000fe40000000f00 */
[----:B------:R-:W-:Y:S04]  /*129c0*/  MOV R23, R174 ;  /* 0x000000ae00177202 */ /* 0x000fe80000000f00 */
[----:B------:R-:W-:Y:S02]  /*129d0*/  MOV R22, R175 ;  /* 0x000000af00167202 */ /* 0x000fe40000000f00 */
[C---:B------:R-:W-:Y:S04]  /*129e0*/  HMMA.16816.F32 R172, R208.reuse, R164, R24 ;  /* 0x000000a4d0ac723c */ /* 0x040fe80000001818 */
[----:B------:R-:W-:Y:S01]  /*129f0*/  MOV R16, R178 ;  /* 0x000000b200107202 */ /* 0x000fe20000000f00 */
[----:B------:R-:W-:Y:S01]  /*12a00*/  FADD.FTZ R0, R22, R0 ;  /* 0x0000000016007221 */ /* 0x000fe20000010000 */
        /* <DEDUP_REMOVED lines=8> */
[-C--:B-1----:R-:W-:Y:S04]  /*12a90*/  HMMA.16816.F32 R184, R140, R152.reuse, R36 ;  /* 0x000000988cb8723c */ /* 0x082fe80000001824 */
        /* <DEDUP_REMOVED lines=26> */
[----:B------:R-:W-:Y:S04]  /*12c40*/  FADD.FTZ R2, R218, R2 ;  /* 0x00000002da027221 */ /* 0x000fe80000010000 */
[-C--:B------:R-:W-:Y:S08]  /*12c50*/  HMMA.16816.F32 R76, R208, R214.reuse, R76 ;  /* 0x000000d6d04c723c */ /* 0x080ff0000000184c */
[C---:B------:R-:W-:Y:S08]  /*12c60*/  HMMA.16816.F32 R80, R140.reuse, R214, R80 ;  /* 0x000000d68c50723c */ /* 0x040ff00000001850 */
[-C--:B----4-:R-:W-:Y:S08]  /*12c70*/  HMMA.16816.F32 R84, R140, R4.reuse, R84 ;  /* 0x000000048c54723c */ /* 0x090ff00000001854 */
[C---:B------:R-:W-:Y:S01]  /*12c80*/  HMMA.16816.F32 R88, R208.reuse, R4, R88 ;  /* 0x00000004d058723c */ /* 0x040fe20000001858 */
[----:B------:R-:W2:Y:S06]  /*12c90*/  LDL R5, [R1+0x8c] ;  /* 0x00008c0001057983 */ /* 0x000eac0000100800 */
[----:B------:R-:W-:Y:S01]  /*12ca0*/  FADD.FTZ R4, R225, R0 ;  /* 0x00000000e1047221 */ /* 0x000fe20000010000 */
        /* <DEDUP_REMOVED lines=20> */
[----:B------:R-:W-:Y:S07]  /*12df0*/  HMMA.16816.F32 R128, R140, R14, R128 ;  /* 0x0000000e8c80723c */ /* 0x000fee0000001880 */
[----:B------:R-:W-:Y:S02]  /*12e00*/  MOV R140, R133 ;  /* 0x00000085008c7202 */ /* 0x000fe40000000f00 */
[C---:B--2---:R-:W-:Y:S03]  /*12e10*/  ISETP.GT.AND P0, PT, R250.reuse, R5, PT ;  /* 0x00000005fa00720c */ /* 0x044fe60003f04270 */
[----:B------:R-:W-:Y:S10]  /*12e20*/  IADD3 R250, R250, -0x1, RZ ;  /* 0xfffffffffafa7810 */ /* 0x000ff40007ffe0ff */
[----:B-1----:R-:W-:-:S05]  /*12e30*/  @P0 BRA `(.L_x_4104) ;  /* 0xffffb4e000000947 */ /* 0x002fca000383ffff */
.L_x_4093:
[----:B-1----:R-:W-:-:S13]  /*12e40*/  ISETP.GE.AND P0, PT, R250, RZ, PT ;  /* 0x000000fffa00720c */ /* 0x002fda0003f06270 */
        /* <DEDUP_REMOVED lines=9> */
[----:B------:R-:W-:Y:S02]  /*12ee0*/  SHF.L.U32 R246, R0, 0x1, RZ ;  /* 0x0000000100f67819 */ /* 0x000fe400000006ff */
.L_x_4112:
[----:B------:R-:W2:Y:S01]  /*12ef0*/  LDL R4, [R1+0x74] ;  /* 0x0000740001047983 */ /* 0x000ea20000100800 */
[----:B------:R-:W-:Y:S04]  /*12f00*/  DEPBAR.LE SB0, 0x0 ;  /* 0x000080000000791a */ /* 0x000fe80000000000 */
[----:B------:R-:W3:Y:S01]  /*12f10*/  LDL R6, [R1+0x70] ;  /* 0x0000700001067983 */ /* 0x000ee20000100800 */
[----:B------:R-:W-:Y:S03]  /*12f20*/  WARPSYNC 0xffffffff ;  /* 0xffffffff00007948 */ /* 0x000fe60003800000 */
[----:B------:R-:W-:Y:S06]  /*12f30*/  BAR.SYNC.DEFER_BLOCKING 0x0 ;  /* 0x0000000000007b1d */ /* 0x000fec0000010000 */
[----:B------:R-:W1:Y:S04]  /*12f40*/  S2R R5, SR_CTAID.Y ;  /* 0x0000000000057919 */ /* 0x000e680000002600 */
[----:B------:R-:W4:Y:S04]  /*12f50*/  S2R R7, SR_CTAID.Y ;  /* 0x0000000000077919 */ /* 0x000f280000002600 */
[----:B------:R1:W2:Y:S04]  /*12f60*/  LDSM.16.M88.4 R64, [R240+0x8100] ;  /* 0x00810000f040783b */ /* 0x0002a80000000200 */
[----:B------:R2:W2:Y:S04]  /*12f70*/  LDSM.16.M88.4 R60, [R240+0xa100] ;  /* 0x00a10000f03c783b */ /* 0x0004a80000000200 */
[----:B------:R2:W2:Y:S04]  /*12f80*/  LDSM.16.M88.4 R16, [R232+0x4100] ;  /* 0x00410000e810783b */ /* 0x0004a80000000200 */
[----:B------:R2:W2:Y:S04]  /*12f90*/  LDSM.16.M88.4 R32, [R232+0x4900] ;  /* 0x00490000e820783b */ /* 0x0004a80000000200 */
[----:B------:R2:W2:Y:S04]  /*12fa0*/  LDSM.16.M88.4 R48, [R232+0x5100] ;  /* 0x00510000e830783b */ /* 0x0004a80000000200 */
[----:B------:R2:W2:Y:S04]  /*12fb0*/  LDSM.16.M88.4 R132, [R232+0x5900] ;  /* 0x00590000e884783b */ /* 0x0004a80000000200 */
[----:B------:R2:W2:Y:S01]  /*12fc0*/  LDSM.16.M88.4 R208, [R242+0x8100] ;  /* 0x00810000f2d0783b */ /* 0x0004a20000000200 */
[----:B----4-:R-:W-:Y:S01]  /*12fd0*/  IMAD.WIDE.U32 R8, R7, c[0x0][0x210], RZ ;  /* 0x0000840007087a25 */ /* 0x010fe200078e00ff */
[----:B-1----:R-:W-:Y:S02]  /*12fe0*/  SHF.R.S32.HI R5, RZ, 0x1f, R5 ;  /* 0x0000001fff057819 */ /* 0x002fe40000011405 */
[----:B------:R1:W4:Y:S03]  /*12ff0*/  LDSM.16.M88.4 R216, [R242+0xa100] ;  /* 0x00a10000f2d8783b */ /* 0x0003260000000200 */
[----:B------:R-:W-:Y:S01]  /*13000*/  IMAD R5, R5, c[0x0][0x210], RZ ;  /* 0x0000840005057a24 */ /* 0x000fe200078e02ff */
[----:B------:R1:W1:Y:S03]  /*13010*/  LDSM.16.M88.4 R212, [R239] ;  /* 0x00000000efd4783b */ /* 0x0002660000000200 */
[----:B------:R-:W-:Y:S01]  /*13020*/  IMAD R5, R7, c[0x0][0x214], R5 ;  /* 0x0000850007057a24 */ /* 0x000fe200078e0205 */
[----:B------:R1:W1:Y:S04]  /*13030*/  LDSM.16.M88.4 R220, [R239+0x800] ;  /* 0x00080000efdc783b */ /* 0x0002680000000200 */
[----:B------:R-:W-:Y:S01]  /*13040*/  IADD3 R5, R9, R5, RZ ;  /* 0x0000000509057210 */ /* 0x000fe20007ffe0ff */
[----:B------:R1:W1:Y:S04]  /*13050*/  LDSM.16.M88.4 R224, [R239+0x1000] ;  /* 0x00100000efe0783b */ /* 0x0002680000000200 */
[----:B------:R1:W1:Y:S01]  /*13060*/  LDSM.16.M88.4 R228, [R239+0x1800] ;  /* 0x00180000efe4783b */ /* 0x0002620000000200 */
[----:B--2---:R-:W-:Y:S01]  /*13070*/  IMAD.WIDE.U32 R2, R4, c[0x0][0x208], RZ ;  /* 0x0000820004027a25 */ /* 0x004fe200078e00ff */
        /* <DEDUP_REMOVED lines=13> */
[----:B-1--4-:R1:W2:Y:S02]  /*13150*/  SHFL.IDX PT, R37, R0, RZ, 0x181f ;  /* 0x00181fff00257589 */ /* 0x0122a400000e0000 */
.L_x_4183:
[-C--:B------:R-:W-:Y:S01]  /*13160*/  HMMA.16816.F32 R4, R64, R16.reuse, RZ ;  /* 0x000000104004723c */ /* 0x080fe200000018ff */
[----:B------:R-:W3:Y:S01]  /*13170*/  LDL R39, [R1+0xb4] ;  /* 0x0000b40001277983 */ /* 0x000ee20000100800 */
[----:B------:R-:W-:Y:S03]  /*13180*/  BSSY B0, `(.L_x_4107) ;  /* 0x000011a000007945 */ /* 0x000fe60003800000 */
[----:B------:R-:W3:Y:S03]  /*13190*/  LDL R42, [R1+0xd0] ;  /* 0x0000d000012a7983 */ /* 0x000ee60000100800 */
[C---:B------:R-:W-:Y:S01]  /*131a0*/  HMMA.16816.F32 R8, R60.reuse, R16, RZ ;  /* 0x000000103c08723c */ /* 0x040fe200000018ff */
[----:B------:R-:W4:Y:S07]  /*131b0*/  SHFL.IDX PT, R38, R36, RZ, 0x181f ;  /* 0x00181fff24267589 */ /* 0x000f2e00000e0000 */
[-C--:B------:R-:W-:Y:S01]  /*131c0*/  HMMA.16816.F32 R12, R60, R18.reuse, RZ ;  /* 0x000000123c0c723c */ /* 0x080fe200000018ff */
[----:B------:R-:W-:Y:S07]  /*131d0*/  SHFL.IDX PT, R46, R36, 0x1, 0x181f ;  /* 0x00381f00242e7f89 */ /* 0x000fee00000e0000 */
[C---:B------:R-:W-:Y:S01]  /*131e0*/  HMMA.16816.F32 R16, R64.reuse, R18, RZ ;  /* 0x000000124010723c */ /* 0x040fe200000018ff */
[----:B------:R-:W-:Y:S07]  /*131f0*/  SHFL.IDX PT, R41, R0, 0x1, 0x181f ;  /* 0x00381f0000297f89 */ /* 0x000fee00000e0000 */
[-C--:B------:R-:W-:Y:S01]  /*13200*/  HMMA.16816.F32 R20, R64, R32.reuse, RZ ;  /* 0x000000204014723c */ /* 0x080fe200000018ff */
[----:B------:R-:W5:Y:S07]  /*13210*/  SHFL.IDX PT, R52, R36, 0x2, 0x181f ;  /* 0x00581f0024347f89 */ /* 0x000f6e00000e0000 */
[C---:B------:R-:W-:Y:S01]  /*13220*/  HMMA.16816.F32 R24, R60.reuse, R32, RZ ;  /* 0x000000203c18723c */ /* 0x040fe200000018ff */
[----:B------:R-:W1:Y:S07]  /*13230*/  SHFL.IDX PT, R40, R0, 0x2, 0x181f ;  /* 0x00581f0000287f89 */ /* 0x000e6e00000e0000 */
[-C--:B------:R-:W-:Y:S01]  /*13240*/  HMMA.16816.F32 R28, R60, R34.reuse, RZ ;  /* 0x000000223c1c723c */ /* 0x080fe200000018ff */
[----:B------:R2:W1:Y:S07]  /*13250*/  SHFL.IDX PT, R54, R36, 0x3, 0x181f ;  /* 0x00781f0024367f89 */ /* 0x00046e00000e0000 */
[C---:B------:R-:W-:Y:S01]  /*13260*/  HMMA.16816.F32 R32, R64.reuse, R34, RZ ;  /* 0x000000224020723c */ /* 0x040fe200000018ff */
[----:B-1----:R-:W1:Y:S03]  /*13270*/  SHFL.IDX PT, R0, R0, 0x3, 0x181f ;  /* 0x00781f0000007f89 */ /* 0x002e6600000e0000 */
[C---:B---3--:R-:W-:Y:S01]  /*13280*/  SHF.L.U64.HI R245, R39.reuse, 0x1, R42 ;  /* 0x0000000127f57819 */ /* 0x048fe2000001022a */
[----:B------:R-:W-:Y:S01]  /*13290*/  IMAD.SHL.U32 R141, R39, 0x2, RZ ;  /* 0x00000002278d7824 */ /* 0x000fe200078e00ff */
[CC--:B----4-:R-:W-:Y:S06]  /*132a0*/  IADD3 R2, P1, R38.reuse, R246.reuse, RZ ;  /* 0x000000f626027210 */ /* 0x0d0fec0007f3e0ff */
[-C--:B------:R-:W-:Y:S01]  /*132b0*/  IADD3 R38, P0, R38, R141.reuse, RZ ;  /* 0x0000008d26267210 */ /* 0x080fe20007f1e0ff */
[C---:B--2---:R-:W-:Y:S01]  /*132c0*/  IMAD.X R3, R37.reuse, 0x1, R247, P1 ;  /* 0x0000000125037824 */ /* 0x044fe200008e06f7 */
[-C--:B-----5:R-:W-:Y:S03]  /*132d0*/  IADD3 R44, P1, R52, R246.reuse, RZ ;  /* 0x000000f6342c7210 */ /* 0x0a0fe60007f3e0ff */
[----:B------:R-:W-:Y:S01]  /*132e0*/  IMAD.X R39, R37, 0x1, R245, P0 ;  /* 0x0000000125277824 */ /* 0x000fe200000e06f5 */
[----:B------:R2:W-:Y:S01]  /*132f0*/  LDGSTS.E.BYPASS.LTC128B.128 [R249], [R2.64], !P3 ;  /* 0x0000000002f97fae */ /* 0x0005e2000d901d46 */
[--C-:B------:R-:W-:Y:S07]  /*13300*/  IMAD.X R45, R40, 0x1, R247.reuse, P1 ;  /* 0x00000001282d7824 */ /* 0x100fee00008e06f7 */
[----:B------:R3:W-:Y:S01]  /*13310*/  LDGSTS.E.BYPASS.LTC128B.128 [R249+0x2000], [R38.64], !P5 ;  /* 0x0200000026f97fae */ /* 0x0007e2000e901d46 */
[CC--:B--2---:R-:W-:Y:S02]  /*13320*/  IADD3 R2, P0, R46.reuse, R246.reuse, RZ ;  /* 0x000000f62e027210 */ /* 0x0c4fe40007f1e0ff */
[-C--:B------:R-:W-:Y:S03]  /*13330*/  IADD3 R46, P2, R46, R141.reuse, RZ ;  /* 0x0000008d2e2e7210 */ /* 0x080fe60007f5e0ff */
[C---:B------:R-:W-:Y:S01]  /*13340*/  IMAD.X R3, R41.reuse, 0x1, R247, P0 ;  /* 0x0000000129037824 */ /* 0x040fe200000e06f7 */
[-C--:B------:R-:W-:Y:S01]  /*13350*/  IADD3 R52, P0, R52, R141.reuse, RZ ;  /* 0x0000008d34347210 */ /* 0x080fe20007f1e0ff */
[--C-:B------:R-:W-:Y:S01]  /*13360*/  IMAD.X R47, R41, 0x1, R245.reuse, P2 ;  /* 0x00000001292f7824 */ /* 0x100fe200010e06f5 */
[-C--:B---3--:R-:W-:Y:S02]  /*13370*/  HMMA.16816.F32 R36, R64, R48.reuse, RZ ;  /* 0x000000304024723c */ /* 0x088fe400000018ff */
[----:B------:R2:W-:Y:S01]  /*13380*/  LDGSTS.E.BYPASS.LTC128B.128 [R249+0x800], [R2.64], !P3 ;  /* 0x0080000002f97fae */ /* 0x0005e2000d901d46 */
[----:B------:R-:W-:Y:S05]  /*13390*/  IMAD.X R53, R40, 0x1, R245, P0 ;  /* 0x0000000128357824 */ /* 0x000fea00000e06f5 */
[C---:B------:R-:W-:Y:S02]  /*133a0*/  HMMA.16816.F32 R40, R60.reuse, R48, RZ ;  /* 0x000000303c28723c */ /* 0x040fe400000018ff */
[----:B------:R3:W-:Y:S08]  /*133b0*/  LDGSTS.E.BYPASS.LTC128B.128 [R249+0x2800], [R46.64], !P5 ;  /* 0x028000002ef97fae */ /* 0x0007f0000e901d46 */
[----:B------:R3:W-:Y:S08]  /*133c0*/  LDGSTS.E.BYPASS.LTC128B.128 [R249+0x1000], [R44.64], !P3 ;  /* 0x010000002cf97fae */ /* 0x0007f0000d901d46 */
[----:B------:R4:W-:Y:S01]  /*133d0*/  LDGSTS.E.BYPASS.LTC128B.128 [R249+0x3000], [R52.64], !P5 ;  /* 0x0300000034f97fae */ /* 0x0009e2000e901d46 */
[----:B--2---:R-:W-:Y:S05]  /*133e0*/  IADD3 R2, P0, R54, R246, RZ ;  /* 0x000000f636027210 */ /* 0x004fea0007f1e0ff */
[----:B-1----:R-:W-:Y:S05]  /*133f0*/  IMAD.X R3, R0, 0x1, R247, P0 ;  /* 0x0000000100037824 */ /* 0x002fea00000e06f7 */
[----:B------:R1:W-:Y:S01]  /*13400*/  LDGSTS.E.BYPASS.LTC128B.128 [R249+0x1800], [R2.64], !P3 ;  /* 0x0180000002f97fae */ /* 0x0003e2000d901d46 */
[-C--:B---3--:R-:W-:Y:S08]  /*13410*/  HMMA.16816.F32 R44, R60, R50.reuse, RZ ;  /* 0x000000323c2c723c */ /* 0x088ff000000018ff */
[C---:B------:R-:W-:Y:S04]  /*13420*/  HMMA.16816.F32 R48, R64.reuse, R50, RZ ;  /* 0x000000324030723c */ /* 0x040fe800000018ff */
[----:B----4-:R-:W-:Y:S05]  /*13430*/  IADD3 R52, P0, R54, R141, RZ ;  /* 0x0000008d36347210 */ /* 0x010fea0007f1e0ff */
[----:B------:R-:W-:Y:S01]  /*13440*/  IMAD.X R53, R0, 0x1, R245, P0 ;  /* 0x0000000100357824 */ /* 0x000fe200000e06f5 */
[----:B------:R-:W-:Y:S04]  /*13450*/  ISETP.GE.AND P0, PT, R250, 0x1, PT ;  /* 0x00000001fa00780c */ /* 0x000fe80003f06270 */
[----:B------:R2:W-:Y:S08]  /*13460*/  LDGSTS.E.BYPASS.LTC128B.128 [R249+0x3800], [R52.64], !P5 ;  /* 0x0380000034f97fae */ /* 0x0005f0000e901d46 */
        /* <DEDUP_REMOVED lines=92> */
[-C--:B--2---:R-:W-:Y:S01]  /*13a30*/  HMMA.16816.F32 R4, R208, R212.reuse, R4 ;  /* 0x000000d4d004723c */ /* 0x084fe20000001804 */
[----:B------:R-:W2:Y:S07]  /*13a40*/  LDSM.16.M88.4 R224, [R239+0x3800] ;  /* 0x00380000efe0783b */ /* 0x000eae0000000200 */
        /* <DEDUP_REMOVED lines=43> */
[----:B------:R-:W2:Y:S01]  /*13d00*/  LDSM.16.M88.4 R224, [R237+0x3800] ;  /* 0x00380000ede0783b */ /* 0x000ea20000000200 */
        /* <DEDUP_REMOVED lines=16> */
[----:B------:R-:W-:Y:S01]  /*13e10*/  HMMA.16816.F32 R64, R208, R226, R64 ;  /* 0x000000e2d040723c */ /* 0x000fe20000001840 */
[----:B------:R-:W-:Y:S07]  /*13e20*/  @!UPT UIADD3 URZ, URZ, URZ, URZ ;  /* 0x0000003f3f3ff290 */ /* 0x000fee000fffe03f */
[----:B------:R-:W-:-:S11]  /*13e30*/  @!P0 BRA `(.L_x_4108) ;  /* 0x000004e000008947 */ /* 0x000fd60003800000 */
[----:B-1----:R-:W-:Y:S01]  /*13e40*/  IMAD.MOV.U32 R0, RZ, RZ, 0x1 ;  /* 0x00000001ff007424 */ /* 0x002fe200078e00ff */
[----:B------:R-:W2:Y:S01]  /*13e50*/  LDL R3, [R1+0xb8] ;  /* 0x0000b80001037983 */ /* 0x000ea20000100800 */
[----:B------:R-:W-:Y:S03]  /*13e60*/  IMAD.MOV.U32 R134, RZ, RZ, RZ ;  /* 0x000000ffff867224 */ /* 0x000fe600078e00ff */
[----:B------:R-:W-:Y:S01]  /*13e70*/  ISETP.NE.AND P0, PT, R0, c[0x0][0x2b8], PT ;  /* 0x0000ae0000007a0c */ /* 0x000fe20003f05270 */
[----:B------:R-:W3:Y:S04]  /*13e80*/  LDL R251, [R1+0xb0] ;  /* 0x0000b00001fb7983 */ /* 0x000ee80000100800 */
[----:B------:R-:W4:Y:S04]  /*13e90*/  LDL.64 R142, [R1+0xc0] ;  /* 0x0000c000018e7983 */ /* 0x000f280000100a00 */
[----:B------:R-:W5:Y:S01]  /*13ea0*/  LDL R136, [R1+0xc8] ;  /* 0x0000c80001887983 */ /* 0x000f620000100800 */
[----:B--2---:R-:W-:Y:S05]  /*13eb0*/  IMAD R2, R250, 0x40, R3 ;  /* 0x00000040fa027824 */ /* 0x004fea00078e0203 */
[----:B---3--:R-:W-:Y:S02]  /*13ec0*/  IADD3 R2, R2, -0x40, R251 ;  /* 0xffffffc002027810 */ /* 0x008fe40007ffe0fb */
[----:B------:R-:W1:Y:S02]  /*13ed0*/  S2R R251, SR_CTAID.Y ;  /* 0x0000000000fb7919 */ /* 0x000e640000002600 */
[----:B------:R-:W-:Y:S01]  /*13ee0*/  MOV R0, R2 ;  /* 0x0000000200007202 */ /* 0x000fe20000000f00 */
[----:B------:R-:W-:Y:S05]  /*13ef0*/  @P0 IMAD.HI.U32 R3, R2, c[0x0][0x2bc], RZ ;  /* 0x0000af0002030a27 */ /* 0x000fea00078e00ff */
[----:B------:R-:W-:Y:S04]  /*13f00*/  @P0 SHF.R.U32.HI R0, RZ, c[0x0][0x2c0], R3 ;  /* 0x0000b000ff000a19 */ /* 0x000fe80000011603 */
[C---:B----4-:R-:W-:Y:S04]  /*13f10*/  @!P6 IADD3 R3, P0, R0.reuse, R142, RZ ;  /* 0x0000008e0003e210 */ /* 0x050fe80007f1e0ff */
[C---:B-----5:R-:W-:Y:S02]  /*13f20*/  @!P6 LEA.HI.X.SX32 R133, R0.reuse, R136, 0x1, P0 ;  /* 0x000000880085e211 */ /* 0x060fe400000f0eff */
[C---:B------:R-:W-:Y:S01]  /*13f30*/  @!P6 LEA R132, P0, R3.reuse, c[0x0][0x2a0], 0x2 ;  /* 0x0000a8000384ea11 */ /* 0x040fe200078010ff */
[----:B------:R-:W2:Y:S01]  /*13f40*/  S2R R136, SR_CTAID.Y ;  /* 0x0000000000887919 */ /* 0x000ea20000002600 */
[----:B------:R-:W-:Y:S02]  /*13f50*/  IADD3 R0, -R0, RZ, RZ ;  /* 0x000000ff00007210 */ /* 0x000fe40007ffe1ff */
[----:B------:R-:W-:Y:S01]  /*13f60*/  @!P6 LEA.HI.X R133, R3, c[0x0][0x2a4], R133, 0x2, P0 ;  /* 0x0000a9000385ea11 */ /* 0x000fe200000f1485 */
[----:B-1----:R-:W-:Y:S04]  /*13f70*/  IMAD.WIDE.U32 R142, R251, c[0x0][0x1e8], RZ ;  /* 0x00007a00fb8e7a25 */ /* 0x002fe800078e00ff */
[----:B------:R-:W3:Y:S01]  /*13f80*/  @!P6 LDG.E R134, [R132.64] ;  /* 0x000000068486e981 */ /* 0x000ee2000c1e1900 */
[----:B------:R-:W-:Y:S04]  /*13f90*/  IMAD R135, R0, c[0x0][0x2b8], R2 ;  /* 0x0000ae0000877a24 */ /* 0x000fe800078e0202 */
        /* <DEDUP_REMOVED lines=20> */
[----:B-1----:R1:W2:Y:S02]  /*140e0*/  SHFL.IDX PT, R134, R0, RZ, 0x181f ;  /* 0x00181fff00867589 */ /* 0x0022a400000e0000 */
.L_x_4184:
[----:B------:R-:W-:-:S05]  /*140f0*/  BRA.DIV ~URZ, `(.L_x_4110) ;  /* 0x00009da27f007947 */ /* 0x000fca000b800000 */
[----:B------:R-:W3:Y:S04]  /*14100*/  SHFL.IDX PT, R133, R132, RZ, 0x181f ;  /* 0x00181fff84857589 */ /* 0x000ee800000e0000 */
[----:B------:R-:W4:Y:S04]  /*14110*/  SHFL.IDX PT, R142, R132, 0x1, 0x181f ;  /* 0x00381f00848e7f89 */ /* 0x000f2800000e0000 */
[----:B------:R-:W5:Y:S04]  /*14120*/  SHFL.IDX PT, R136, R0, 0x1, 0x181f ;  /* 0x00381f0000887f89 */ /* 0x000f6800000e0000 */
[----:B------:R-:W1:Y:S04]  /*14130*/  SHFL.IDX PT, R135, R132, 0x2, 0x181f ;  /* 0x00581f0084877f89 */ /* 0x000e6800000e0000 */
[----:B------:R-:W-:Y:S01]  /*14140*/  SHFL.IDX PT, R132, R132, 0x3, 0x181f ;  /* 0x00781f0084847f89 */ /* 0x000fe200000e0000 */
[CC--:B---3--:R-:W-:Y:S05]  /*14150*/  IADD3 R2, P0, R133.reuse, R246.reuse, RZ ;  /* 0x000000f685027210 */ /* 0x0c8fea0007f1e0ff */
[C---:B--2---:R-:W-:Y:S05]  /*14160*/  IMAD.X R3, R134.reuse, 0x1, R247, P0 ;  /* 0x0000000186037824 */ /* 0x044fea00000e06f7 */
[----:B------:R2:W-:Y:S02]  /*14170*/  LDGSTS.E.BYPASS.LTC128B.128 [R248+0x4100], [R2.64], !P3 ;  /* 0x0410000002f87fae */ /* 0x0005e4000d901d46 */
[-C--:B--2---:R-:W-:Y:S02]  /*14180*/  IADD3 R2, P0, R133, R141.reuse, RZ ;  /* 0x0000008d85027210 */ /* 0x084fe40007f1e0ff */
[----:B------:R-:W2:Y:S03]  /*14190*/  SHFL.IDX PT, R133, R0, 0x2, 0x181f ;  /* 0x00581f0000857f89 */ /* 0x000ea600000e0000 */
[----:B------:R-:W-:Y:S01]  /*141a0*/  IMAD.X R3, R134, 0x1, R245, P0 ;  /* 0x0000000186037824 */ /* 0x000fe200000e06f5 */
[----:B-1----:R-:W1:Y:S04]  /*141b0*/  SHFL.IDX PT, R0, R0, 0x3, 0x181f ;  /* 0x00781f0000007f89 */ /* 0x002e6800000e0000 */
[----:B------:R4:W-:Y:S02]  /*141c0*/  LDGSTS.E.BYPASS.LTC128B.128 [R248+0x6100], [R2.64], !P5 ;  /* 0x0610000002f87fae */ /* 0x0009e4000e901d46 */
[CC--:B----4-:R-:W-:Y:S02]  /*141d0*/  IADD3 R2, P0, R142.reuse, R246.reuse, RZ ;  /* 0x000000f68e027210 */ /* 0x0d0fe40007f1e0ff */
[-C--:B------:R-:W-:Y:S03]  /*141e0*/  IADD3 R142, P2, R142, R141.reuse, RZ ;  /* 0x0000008d8e8e7210 */ /* 0x080fe60007f5e0ff */
[C---:B-----5:R-:W-:Y:S01]  /*141f0*/  IMAD.X R3, R136.reuse, 0x1, R247, P0 ;  /* 0x0000000188037824 */ /* 0x060fe200000e06f7 */
[C---:B------:R-:W-:Y:S01]  /*14200*/  IADD3 R134, P0, R135.reuse, R141, RZ ;  /* 0x0000008d87867210 */ /* 0x040fe20007f1e0ff */
[--C-:B------:R-:W-:Y:S03]  /*14210*/  IMAD.X R143, R136, 0x1, R245.reuse, P2 ;  /* 0x00000001888f7824 */ /* 0x100fe600010e06f5 */
[----:B------:R3:W-:Y:S04]  /*14220*/  LDGSTS.E.BYPASS.LTC128B.128 [R248+0x4900], [R2.64], !P3 ;  /* 0x0490000002f87fae */ /* 0x0007e8000d901d46 */
[----:B------:R4:W-:Y:S01]  /*14230*/  LDGSTS.E.BYPASS.LTC128B.128 [R248+0x6900], [R142.64], !P5 ;  /* 0x069000008ef87fae */ /* 0x0009e2000e901d46 */
[----:B---3--:R-:W-:Y:S01]  /*14240*/  IADD3 R2, P1, R135, R246, RZ ;  /* 0x000000f687027210 */ /* 0x008fe20007f3e0ff */
[C---:B--2---:R-:W-:Y:S04]  /*14250*/  IMAD.X R135, R133.reuse, 0x1, R245, P0 ;  /* 0x0000000185877824 */ /* 0x044fe800000e06f5 */
[----:B------:R-:W-:Y:S05]  /*14260*/  IMAD.X R3, R133, 0x1, R247, P1 ;  /* 0x0000000185037824 */ /* 0x000fea00008e06f7 */
[----:B------:R4:W-:Y:S04]  /*14270*/  LDGSTS.E.BYPASS.LTC128B.128 [R248+0x5100], [R2.64], !P3 ;  /* 0x0510000002f87fae */ /* 0x0009e8000d901d46 */
[----:B------:R4:W-:Y:S02]  /*14280*/  LDGSTS.E.BYPASS.LTC128B.128 [R248+0x7100], [R134.64], !P5 ;  /* 0x0710000086f87fae */ /* 0x0009e4000e901d46 */
.L_x_4185:
[C---:B-1--4-:R-:W-:Y:S02]  /*14290*/  IADD3 R2, P1, R132.reuse, R246, RZ ;  /* 0x000000f684027210 */ /* 0x052fe40007f3e0ff */
[----:B------:R-:W-:Y:S03]  /*142a0*/  IADD3 R132, P0, R132, R141, RZ ;  /* 0x0000008d84847210 */ /* 0x000fe60007f1e0ff */
[C---:B------:R-:W-:Y:S02]  /*142b0*/  IMAD.X R3, R0.reuse, 0x1, R247, P1 ;  /* 0x0000000100037824 */ /* 0x040fe400008e06f7 */
[----:B------:R-:W-:Y:S03]  /*142c0*/  IMAD.X R133, R0, 0x1, R245, P0 ;  /* 0x0000000100857824 */ /* 0x000fe600000e06f5 */
[----:B------:R-:W-:Y:S01]  /*142d0*/  @!PT LDS RZ, [RZ] ;  /* 0x00000000fffff984 */ /* 0x000fe20000000800 */
[----:B------:R-:W-:Y:S01]  /*142e0*/  @!PT LDS RZ, [RZ] ;  /* 0x00000000fffff984 */ /* 0x000fe20000000800 */
[----:B------:R-:W-:Y:S01]  /*142f0*/  @!PT LDS RZ, [RZ] ;  /* 0x00000000fffff984 */ /* 0x000fe20000000800 */
[----:B------:R1:W-:Y:S04]  /*14300*/  LDGSTS.E.BYPASS.LTC128B.128 [R248+0x5900], [R2.64], !P3 ;  /* 0x0590000002f87fae */ /* 0x0003e8000d901d46 */
[----:B------:R1:W-:Y:S02]  /*14310*/  LDGSTS.E.BYPASS.LTC128B.128 [R248+0x7900], [R132.64], !P5 ;  /* 0x0790000084f87fae */ /* 0x0003e4000e901d46 */
.L_x_4108:
[----:B-1----:R-:W-:Y:S05]  /*14320*/  BSYNC B0 ;  /* 0x0000000000007941 */ /* 0x002fea0003800000 */
.L_x_4107:
        /* <DEDUP_REMOVED lines=80> */
[----:B---3--:R-:W-:Y:S03]  /*14830*/  FMNMX.FTZ R134, R134, R141, !PT ;  /* 0x0000008d86867209 */ /* 0x008fe60007810000 */
.L_x_4186:
[----:B------:R-:W-:Y:S01]  /*14840*/  FADD.FTZ R2, -R136, R137 ;  /* 0x0000008988027221 */ /* 0x000fe20000010100 */
[----:B----4-:R-:W-:Y:S01]  /*14850*/  FMNMX.FTZ R132, R0, R132, !PT ;  /* 0x0000008400847209 */ /* 0x010fe20007810000 */
[----:B------:R-:W-:Y:S01]  /*14860*/  FMUL.FTZ R137, R136, c[0x0][0x2d0] ;  /* 0x0000b40088897a20 */ /* 0x000fe20000410000 */
[----:B------:R-:W-:Y:S01]  /*14870*/  WARPSYNC 0xffffffff ;  /* 0xffffffff00007948 */ /* 0x000fe20003800000 */
[----:B------:R-:W-:Y:S01]  /*14880*/  FMUL.FTZ R2, R2, c[0x0][0x2d0] ;  /* 0x0000b40002027a20 */ /* 0x000fe20000410000 */
[----:B------:R-:W-:Y:S01]  /*14890*/  ISETP.GT.AND P0, PT, R250, RZ, PT ;  /* 0x000000fffa00720c */ /* 0x000fe20003f04270 */
[--C-:B------:R-:W-:Y:S02]  /*148a0*/  FFMA.FTZ R4, R4, c[0x0][0x2d0], -R137.reuse ;  /* 0x0000b40004047a23 */ /* 0x100fe40000010889 */
[--C-:B------:R-:W-:Y:S01]  /*148b0*/  FFMA.FTZ R5, R5, c[0x0][0x2d0], -R137.reuse ;  /* 0x0000b40005057a23 */ /* 0x100fe20000010889 */
[----:B------:R1:W-:Y:S01]  /*148c0*/  MUFU.EX2 R3, R2 ;  /* 0x0000000200037308 */ /* 0x0003e20000000800 */
[--C-:B------:R-:W-:Y:S02]  /*148d0*/  FFMA.FTZ R16, R16, c[0x0][0x2d0], -R137.reuse ;  /* 0x0000b40010107a23 */ /* 0x100fe40000010889 */
[--C-:B------:R-:W-:Y:S02]  /*148e0*/  FFMA.FTZ R17, R17, c[0x0][0x2d0], -R137.reuse ;  /* 0x0000b40011117a23 */ /* 0x100fe40000010889 */
[----:B------:R-:W-:Y:S02]  /*148f0*/  FADD.FTZ R0, -R132, R140 ;  /* 0x0000008c84007221 */ /* 0x000fe40000010100 */
[--C-:B------:R-:W-:Y:S02]  /*14900*/  FFMA.FTZ R36, R36, c[0x0][0x2d0], -R137.reuse ;  /* 0x0000b40024247a23 */ /* 0x100fe40000010889 */
[--C-:B------:R-:W-:Y:S01]  /*14910*/  FFMA.FTZ R37, R37, c[0x0][0x2d0], -R137.reuse ;  /* 0x0000b40025257a23 */ /* 0x100fe20000010889 */
[----:B------:R2:W3:Y:S01]  /*14920*/  MUFU.EX2 R142, R4 ;  /* 0x00000004008e7308 */ /* 0x0004e20000000800 */
[--C-:B------:R-:W-:Y:S02]  /*14930*/  FFMA.FTZ R48, R48, c[0x0][0x2d0], -R137.reuse ;  /* 0x0000b40030307a23 */ /* 0x100fe40000010889 */
[--C-:B------:R-:W-:Y:S02]  /*14940*/  FFMA.FTZ R64, R64, c[0x0][0x2d0], -R137.reuse ;  /* 0x0000b40040407a23 */ /* 0x100fe40000010889 */
[--C-:B------:R-:W-:Y:S02]  /*14950*/  FFMA.FTZ R222, R33, c[0x0][0x2d0], -R137.reuse ;  /* 0x0000b40021de7a23 */ /* 0x100fe40000010889 */
[--C-:B------:R-:W-:Y:S02]  /*14960*/  FFMA.FTZ R219, R20, c[0x0][0x2d0], -R137.reuse ;  /* 0x0000b40014db7a23 */ /* 0x100fe40000010889 */
[--C-:B------:R-:W-:Y:S01]  /*14970*/  FFMA.FTZ R218, R21, c[0x0][0x2d0], -R137.reuse ;  /* 0x0000b40015da7a23 */ /* 0x100fe20000010889 */
[----:B------:R4:W-:Y:S01]  /*14980*/  MUFU.EX2 R143, R5 ;  /* 0x00000005008f7308 */ /* 0x0009e20000000800 */
[----:B------:R-:W-:Y:S02]  /*14990*/  FFMA.FTZ R217, R32, c[0x0][0x2d0], -R137 ;  /* 0x0000b40020d97a23 */ /* 0x000fe40000010889 */
[----:B------:R-:W-:Y:S02]  /*149a0*/  FMUL.FTZ R0, R0, c[0x0][0x2d0] ;  /* 0x0000b40000007a20 */ /* 0x000fe40000410000 */
[C---:B-1----:R-:W-:Y:S04]  /*149b0*/  FADD.FTZ R2, -R135.reuse, R138 ;  /* 0x0000008a87027221 */ /* 0x042fe80000010100 */
[----:B------:R-:W-:Y:S01]  /*149c0*/  FMUL.FTZ R2, R2, c[0x0][0x2d0] ;  /* 0x0000b40002027a20 */ /* 0x000fe20000410000 */
[----:B------:R-:W-:Y:S01]  /*149d0*/  MUFU.EX2 R226, R16 ;  /* 0x0000001000e27308 */ /* 0x000fe20000000800 */
[----:B--2---:R-:W-:Y:S04]  /*149e0*/  FMUL.FTZ R4, R135, c[0x0][0x2d0] ;  /* 0x0000b40087047a20 */ /* 0x004fe80000410000 */
[--C-:B------:R-:W-:Y:S02]  /*149f0*/  FFMA.FTZ R212, R22, c[0x0][0x2d0], -R4.reuse ;  /* 0x0000b40016d47a23 */ /* 0x100fe40000010804 */
[----:B------:R-:W3:Y:S01]  /*14a00*/  LDL.LU R22, [R1+0x7c] ;  /* 0x00007c0001167983 */ /* 0x000ee20000300800 */
[--C-:B------:R-:W-:Y:S02]  /*14a10*/  FFMA.FTZ R221, R35, c[0x0][0x2d0], -R4.reuse ;  /* 0x0000b40023dd7a23 */ /* 0x100fe40000010804 */
[----:B------:R-:W-:Y:S01]  /*14a20*/  MUFU.EX2 R133, R2 ;  /* 0x0000000200857308 */ /* 0x000fe20000000800 */
[--C-:B------:R-:W-:Y:S02]  /*14a30*/  FFMA.FTZ R220, R34, c[0x0][0x2d0], -R4.reuse ;  /* 0x0000b40022dc7a23 */ /* 0x100fe40000010804 */
[----:B----4-:R-:W-:Y:S02]  /*14a40*/  FMUL.FTZ R5, R134, c[0x0][0x2d0] ;  /* 0x0000b40086057a20 */ /* 0x010fe40000410000 */
        /* <DEDUP_REMOVED lines=25> */
[----:B-1----:R-:W-:Y:S01]  /*14be0*/  FFMA.FTZ R8, R55, c[0x0][0x2d0], -R4 ;  /* 0x0000b40037087a23 */ /* 0x002fe20000010804 */
[----:B------:R-:W-:Y:S01]  /*14bf0*/  MOV R55, R36 ;  /* 0x0000002400377202 */ /* 0x000fe20000000f00 */
[----:B------:R-:W-:Y:S02]  /*14c00*/  FMUL.FTZ R4, R132, c[0x0][0x2d0] ;  /* 0x0000b40084047a20 */ /* 0x000fe40000410000 */
[----:B------:R-:W-:Y:S01]  /*14c10*/  FFMA.FTZ R225, R40, c[0x0][0x2d0], -R5 ;  /* 0x0000b40028e17a23 */ /* 0x000fe20000010805 */
[----:B------:R-:W1:Y:S01]  /*14c20*/  MUFU.EX2 R228, R18 ;  /* 0x0000001200e47308 */ /* 0x000e620000000800 */
[--C-:B------:R-:W-:Y:S02]  /*14c30*/  FFMA.FTZ R10, R10, c[0x0][0x2d0], -R4.reuse ;  /* 0x0000b4000a0a7a23 */ /* 0x100fe40000010804 */
[--C-:B------:R-:W-:Y:S02]  /*14c40*/  FFMA.FTZ R11, R11, c[0x0][0x2d0], -R4.reuse ;  /* 0x0000b4000b0b7a23 */ /* 0x100fe40000010804 */
[----:B--2---:R-:W-:Y:S02]  /*14c50*/  FFMA.FTZ R9, R49, c[0x0][0x2d0], -R137 ;  /* 0x0000b40031097a23 */ /* 0x004fe40000010889 */
[--C-:B------:R-:W-:Y:S02]  /*14c60*/  FFMA.FTZ R224, R41, c[0x0][0x2d0], -R5.reuse ;  /* 0x0000b40029e07a23 */ /* 0x100fe40000010805 */
[--C-:B------:R-:W-:Y:S01]  /*14c70*/  FFMA.FTZ R41, R61, c[0x0][0x2d0], -R5.reuse ;  /* 0x0000b4003d297a23 */ /* 0x100fe20000010805 */
[----:B------:R2:W5:Y:S01]  /*14c80*/  MUFU.EX2 R223, R12 ;  /* 0x0000000c00df7308 */ /* 0x0005620000000800 */
[--C-:B------:R-:W-:Y:S02]  /*14c90*/  FFMA.FTZ R35, R56, c[0x0][0x2d0], -R5.reuse ;  /* 0x0000b40038237a23 */ /* 0x100fe40000010805 */
[--C-:B------:R-:W-:Y:S02]  /*14ca0*/  FFMA.FTZ R50, R57, c[0x0][0x2d0], -R5.reuse ;  /* 0x0000b40039327a23 */ /* 0x100fe40000010805 */
[----:B------:R-:W-:Y:S02]  /*14cb0*/  FFMA.FTZ R60, R60, c[0x0][0x2d0], -R5 ;  /* 0x0000b4003c3c7a23 */ /* 0x000fe40000010805 */
[--C-:B------:R-:W-:Y:S02]  /*14cc0*/  FFMA.FTZ R14, R14, c[0x0][0x2d0], -R4.reuse ;  /* 0x0000b4000e0e7a23 */ /* 0x100fe40000010804 */
[--C-:B------:R-:W-:Y:S01]  /*14cd0*/  FFMA.FTZ R15, R15, c[0x0][0x2d0], -R4.reuse ;  /* 0x0000b4000f0f7a23 */ /* 0x100fe20000010804 */
[----:B------:R-:W-:Y:S01]  /*14ce0*/  MUFU.EX2 R45, R10 ;  /* 0x0000000a002d7308 */ /* 0x000fe20000000800 */
[--C-:B------:R-:W-:Y:S02]  /*14cf0*/  FFMA.FTZ R252, R47, c[0x0][0x2d0], -R4.reuse ;  /* 0x0000b4002ffc7a23 */ /* 0x100fe40000010804 */
[--C-:B------:R-:W-:Y:S02]  /*14d00*/  FFMA.FTZ R62, R62, c[0x0][0x2d0], -R4.reuse ;  /* 0x0000b4003e3e7a23 */ /* 0x100fe40000010804 */
[----:B------:R-:W-:Y:S02]  /*14d10*/  FADD.FTZ R2, -R134, R139 ;  /* 0x0000008b86027221 */ /* 0x000fe40000010100 */
[----:B------:R-:W-:Y:S01]  /*14d20*/  FFMA.FTZ R139, R31, c[0x0][0x2d0], -R4 ;  /* 0x0000b4001f8b7a23 */ /* 0x000fe20000010804 */
[----:B------:R-:W-:Y:S01]  /*14d30*/  MOV R31, R66 ;  /* 0x00000042001f7202 */ /* 0x000fe20000000f00 */
[----:B------:R-:W-:Y:S01]  /*14d40*/  FMUL.FTZ R2, R2, c[0x0][0x2d0] ;  /* 0x0000b40002027a20 */ /* 0x000fe20000410000 */
[----:B------:R1:W-:Y:S01]  /*14d50*/  MUFU.EX2 R141, R6 ;  /* 0x00000006008d7308 */ /* 0x0003e20000000800 */
[----:B--2---:R-:W-:Y:S09]  /*14d60*/  MOV R12, R48 ;  /* 0x00000030000c7202 */ /* 0x004ff20000000f00 */
[----:B------:R2:W2:Y:S10]  /*14d70*/  MUFU.EX2 R208, R19 ;  /* 0x0000001300d07308 */ /* 0x0004b40000000800 */
[----:B------:R4:W3:Y:S01]  /*14d80*/  MUFU.EX2 R18, R13 ;  /* 0x0000000d00127308 */ /* 0x0008e20000000800 */
[--C-:B-1----:R-:W-:Y:S05]  /*14d90*/  FFMA.FTZ R6, R52, c[0x0][0x2d0], -R137.reuse ;  /* 0x0000b40034067a23 */ /* 0x102fea0000010889 */
[----:B------:R-:W-:Y:S04]  /*14da0*/  MOV R34, R6 ;  /* 0x0000000600227202 */ /* 0x000fe80000000f00 */
[----:B------:R-:W-:Y:S01]  /*14db0*/  MUFU.EX2 R2, R2 ;  /* 0x0000000200027308 */ /* 0x000fe20000000800 */
[--C-:B--2---:R-:W-:Y:S02]  /*14dc0*/  FFMA.FTZ R19, R53, c[0x0][0x2d0], -R137.reuse ;  /* 0x0000b40035137a23 */ /* 0x104fe40000010889 */
[----:B------:R-:W-:Y:S03]  /*14dd0*/  FFMA.FTZ R137, R65, c[0x0][0x2d0], -R137 ;  /* 0x0000b40041897a23 */ /* 0x000fe60000010889 */
[----:B------:R-:W-:Y:S04]  /*14de0*/  MOV R39, R19 ;  /* 0x0000001300277202 */ /* 0x000fe80000000f00 */
[----:B------:R-:W-:Y:S01]  /*14df0*/  MUFU.EX2 R0, R0 ;  /* 0x0000000000007308 */ /* 0x000fe20000000800 */
[----:B----4-:R-:W-:Y:S09]  /*14e00*/  MOV R13, R37 ;  /* 0x00000025000d7202 */ /* 0x010ff20000000f00 */
        /* <DEDUP_REMOVED lines=8> */
[----:B---3--:R-:W-:Y:S01]  /*14e90*/  FFMA.FTZ R138, R3, R22, R142 ;  /* 0x00000016038a7223 */ /* 0x008fe2000001008e */
[----:B------:R-:W-:Y:S01]  /*14ea0*/  MOV R140, R213 ;  /* 0x000000d5008c7202 */ /* 0x000fe20000000f00 */
[--C-:B------:R-:W-:Y:S01]  /*14eb0*/  FFMA.FTZ R213, R29, c[0x0][0x2d0], -R5.reuse ;  /* 0x0000b4001dd57a23 */ /* 0x100fe20000010805 */
[----:B------:R-:W-:Y:S06]  /*14ec0*/  MOV R57, R228 ;  /* 0x000000e400397202 */ /* 0x000fec0000000f00 */
[----:B------:R-:W1:Y:S01]  /*14ed0*/  MUFU.EX2 R29, R11 ;  /* 0x0000000b001d7308 */ /* 0x000e620000000800 */
[----:B------:R-:W-:Y:S01]  /*14ee0*/  MOV R56, R226 ;  /* 0x000000e200387202 */ /* 0x000fe20000000f00 */
[----:B------:R-:W-:Y:S01]  /*14ef0*/  FMUL.FTZ R16, R3, R180 ;  /* 0x000000b403107220 */ /* 0x000fe20000410000 */
[----:B-----5:R-:W-:Y:S01]  /*14f00*/  MOV R40, R223 ;  /* 0x000000df00287202 */ /* 0x020fe20000000f00 */
[----:B------:R-:W-:Y:S01]  /*14f10*/  FFMA.FTZ R223, R44, c[0x0][0x2d0], -R5 ;  /* 0x0000b4002cdf7a23 */ /* 0x000fe20000010805 */
[----:B------:R-:W-:Y:S01]  /*14f20*/  MOV R44, R210 ;  /* 0x000000d2002c7202 */ /* 0x000fe20000000f00 */
[--C-:B------:R-:W-:Y:S01]  /*14f30*/  FFMA.FTZ R210, R26, c[0x0][0x2d0], -R4.reuse ;  /* 0x0000b4001ad27a23 */ /* 0x100fe20000010804 */
[----:B------:R-:W-:Y:S01]  /*14f40*/  MOV R28, R209 ;  /* 0x000000d1001c7202 */ /* 0x000fe20000000f00 */
[--C-:B------:R-:W-:Y:S01]  /*14f50*/  FFMA.FTZ R209, R27, c[0x0][0x2d0], -R4.reuse ;  /* 0x0000b4001bd17a23 */ /* 0x100fe20000010804 */
[----:B------:R-:W-:Y:S01]  /*14f60*/  MOV R10, R230 ;  /* 0x000000e6000a7202 */ /* 0x000fe20000000f00 */
        /* <DEDUP_REMOVED lines=27> */
[----:B-1----:R-:W-:Y:S01]  /*15120*/  F2FP.PACK_AB R145, R29, R45 ;  /* 0x0000002d1d91723e */ /* 0x002fe200000000ff */
        /* <DEDUP_REMOVED lines=19> */
[--C-:B------:R-:W-:Y:S01]  /*15260*/  FFMA.FTZ R208, R30, c[0x0][0x2d0], -R4.reuse ;  /* 0x0000b4001ed07a23 */ /* 0x100fe20000010804 */
[----:B------:R-:W-:Y:S01]  /*15270*/  MOV R30, R67 ;  /* 0x00000043001e7202 */ /* 0x000fe20000000f00 */
[--C-:B------:R-:W-:Y:S02]  /*15280*/  FFMA.FTZ R226, R42, c[0x0][0x2d0], -R4.reuse ;  /* 0x0000b4002ae27a23 */ /* 0x100fe40000010804 */
        /* <DEDUP_REMOVED lines=10> */
[----:B------:R-:W-:Y:S01]  /*15330*/  FMUL.FTZ R4, R3, R204 ;  /* 0x000000cc03047220 */ /* 0x000fe20000410000 */
[----:B------:R-:W-:Y:S01]  /*15340*/  MOV R60, R35 ;  /* 0x00000023003c7202 */ /* 0x000fe20000000f00 */
[----:B------:R-:W3:Y:S01]  /*15350*/  LDL.LU R3, [R1+0x78] ;  /* 0x0000780001037983 */ /* 0x000ee20000300800 */
[----:B------:R-:W1:Y:S01]  /*15360*/  MUFU.EX2 R204, R14 ;  /* 0x0000000e00cc7308 */ /* 0x000e620000000800 */
        /* <DEDUP_REMOVED lines=17> */
[----:B------:R-:W-:Y:S01]  /*15480*/  MUFU.EX2 R170, R221 ;  /* 0x000000dd00aa7308 */ /* 0x000fe20000000800 */
[C---:B------:R-:W-:Y:S02]  /*15490*/  FMUL.FTZ R70, R133.reuse, R70 ;  /* 0x0000004685467220 */ /* 0x040fe40000410000 */
[C---:B------:R-:W-:Y:S02]  /*154a0*/  FMUL.FTZ R71, R133.reuse, R71 ;  /* 0x0000004785477220 */ /* 0x040fe40000410000 */
[C---:B------:R-:W-:Y:S01]  /*154b0*/  FMUL.FTZ R82, R133.reuse, R82 ;  /* 0x0000005285527220 */ /* 0x040fe20000410000 */
[----:B-1----:R-:W-:Y:S01]  /*154c0*/  F2FP.PACK_AB R147, R164, R204 ;  /* 0x000000cca493723e */ /* 0x002fe200000000ff */
        /* <DEDUP_REMOVED lines=11> */
[C---:B------:R-:W-:Y:S01]  /*15580*/  FMUL.FTZ R6, R133.reuse, R206 ;  /* 0x000000ce85067220 */ /* 0x040fe20000410000 */
[----:B------:R-:W-:Y:S01]  /*15590*/  MOV R206, R140 ;  /* 0x0000008c00ce7202 */ /* 0x000fe20000000f00 */
[C---:B------:R-:W-:Y:S01]  /*155a0*/  FMUL.FTZ R7, R133.reuse, R207 ;  /* 0x000000cf85077220 */ /* 0x040fe20000410000 */
[----:B------:R-:W-:Y:S01]  /*155b0*/  MOV R140, R55 ;  /* 0x00000037008c7202 */ /* 0x000fe20000000f00 */
        /* <DEDUP_REMOVED lines=37> */
[----:B------:R-:W-:Y:S01]  /*15810*/  LDSM.16.MT88.4 R152, [R235+0x100] ;  /* 0x00010000eb98783b */ /* 0x000fe20000004200 */
[----:B------:R-:W-:Y:S01]  /*15820*/  FMUL.FTZ R47, R0, R179 ;  /* 0x000000b3002f7220 */ /* 0x000fe20000410000 */
[----:B------:R-:W-:Y:S01]  /*15830*/  MOV R195, R44 ;  /* 0x0000002c00c37202 */ /* 0x000fe20000000f00 */
[C---:B------:R-:W-:Y:S01]  /*15840*/  FMUL.FTZ R44, R2.reuse, R176 ;  /* 0x000000b0022c7220 */ /* 0x040fe20000410000 */
[----:B------:R-:W-:Y:S01]  /*15850*/  MOV R197, R61 ;  /* 0x0000003d00c57202 */ /* 0x000fe20000000f00 */
[C---:B------:R-:W-:Y:S01]  /*15860*/  FMUL.FTZ R61, R2.reuse, R161 ;  /* 0x000000a1023d7220 */ /* 0x040fe20000410000 */
[----:B------:R-:W-:Y:S01]  /*15870*/  MOV R196, R60 ;  /* 0x0000003c00c47202 */ /* 0x000fe20000000f00 */
[C---:B------:R-:W-:Y:S01]  /*15880*/  FMUL.FTZ R60, R2.reuse, R160 ;  /* 0x000000a0023c7220 */ /* 0x040fe20000410000 */
[----:B------:R-:W4:Y:S01]  /*15890*/  LDL.LU R194, [R1+0x80] ;  /* 0x0000800001c27983 */ /* 0x000f220000300800 */
[C---:B------:R-:W-:Y:S01]  /*158a0*/  FMUL.FTZ R72, R2.reuse, R72 ;  /* 0x0000004802487220 */ /* 0x040fe20000410000 */
[----:B------:R-:W-:Y:S01]  /*158b0*/  MUFU.EX2 R171, R222 ;  /* 0x000000de00ab7308 */ /* 0x000fe20000000800 */
[----:B------:R-:W-:Y:S01]  /*158c0*/  FMUL.FTZ R73, R2, R73 ;  /* 0x0000004902497220 */ /* 0x000fe20000410000 */
[----:B------:R-:W-:Y:S01]  /*158d0*/  MOV R200, R185 ;  /* 0x000000b900c87202 */ /* 0x000fe20000000f00 */
        /* <DEDUP_REMOVED lines=33> */
[C---:B------:R-:W-:Y:S02]  /*15af0*/  FMUL.FTZ R126, R0.reuse, R126 ;  /* 0x0000007e007e7220 */ /* 0x040fe40000410000 */
[----:B------:R-:W-:Y:S02]  /*15b00*/  FMUL.FTZ R127, R0, R127 ;  /* 0x0000007f007f7220 */ /* 0x000fe40000410000 */
[----:B---3--:R-:W-:Y:S01]  /*15b10*/  FFMA.FTZ R3, R133, R3, R141 ;  /* 0x0000000385037223 */ /* 0x008fe2000001008d */
[----:B------:R-:W-:Y:S02]  /*15b20*/  MOV R133, R63 ;  /* 0x0000003f00857202 */ /* 0x000fe40000000f00 */
[----:B------:R-:W-:Y:S02]  /*15b30*/  MOV R63, R43 ;  /* 0x0000002b003f7202 */ /* 0x000fe40000000f00 */
[----:B------:R-:W1:Y:S01]  /*15b40*/  LDSM.16.MT88.4 R40, [R234+0x100] ;  /* 0x00010000ea28783b */ /* 0x000e620000004200 */
[C---:B------:R-:W-:Y:S01]  /*15b50*/  F2FP.PACK_AB R140, R133.reuse, R142 ;  /* 0x0000008e858c723e */ /* 0x040fe200000000ff */
[----:B------:R-:W-:Y:S01]  /*15b60*/  FADD.FTZ R133, R133, R138 ;  /* 0x0000008a85857221 */ /* 0x000fe20000010000 */
[----:B------:R-:W-:Y:S01]  /*15b70*/  F2FP.PACK_AB R142, R46, R56 ;  /* 0x000000382e8e723e */ /* 0x000fe200000000ff */
[----:B------:R-:W-:Y:S01]  /*15b80*/  FMUL.FTZ R46, R0, R178 ;  /* 0x000000b2002e7220 */ /* 0x000fe20000410000 */
[----:B------:R-:W-:Y:S01]  /*15b90*/  F2FP.PACK_AB R141, R28, R141 ;  /* 0x0000008d1c8d723e */ /* 0x000fe200000000ff */
[----:B------:R-:W-:Y:S01]  /*15ba0*/  MUFU.EX2 R178, R226 ;  /* 0x000000e200b27308 */ /* 0x000fe20000000800 */
[----:B------:R-:W-:Y:S01]  /*15bb0*/  MOV R181, R63 ;  /* 0x0000003f00b57202 */ /* 0x000fe20000000f00 */
[----:B------:R-:W-:Y:S04]  /*15bc0*/  FMUL.FTZ R63, R0, R163 ;  /* 0x000000a3003f7220 */ /* 0x000fe80000410000 */
[-C--:B--2---:R-:W-:Y:S04]  /*15bd0*/  HMMA.16816.F32 R4, R140, R24.reuse, R4 ;  /* 0x000000188c04723c */ /* 0x084fe80000001804 */
[----:B------:R-:W-:Y:S04]  /*15be0*/  MUFU.EX2 R226, R207 ;  /* 0x000000cf00e27308 */ /* 0x000fe80000000800 */
[C---:B------:R-:W-:Y:S07]  /*15bf0*/  HMMA.16816.F32 R8, R144.reuse, R24, R8 ;  /* 0x000000189008723c */ /* 0x040fee0000001808 */
[C---:B------:R-:W-:Y:S01]  /*15c00*/  FMUL.FTZ R24, R2.reuse, R172 ;  /* 0x000000ac02187220 */ /* 0x040fe20000410000 */
[-C--:B------:R-:W-:Y:S04]  /*15c10*/  HMMA.16816.F32 R12, R144, R26.reuse, R12 ;  /* 0x0000001a900c723c */ /* 0x080fe8000000180c */
[----:B------:R-:W-:Y:S01]  /*15c20*/  MOV R172, R56 ;  /* 0x0000003800ac7202 */ /* 0x000fe20000000f00 */
[C---:B------:R-:W-:Y:S01]  /*15c30*/  FMUL.FTZ R25, R2.reuse, R173 ;  /* 0x000000ad02197220 */ /* 0x040fe20000410000 */
[----:B------:R-:W2:Y:S01]  /*15c40*/  LDSM.16.MT88.4 R56, [R236+0x100] ;  /* 0x00010000ec38783b */ /* 0x000ea20000004200 */
[----:B------:R-:W-:Y:S01]  /*15c50*/  MOV R173, R29 ;  /* 0x0000001d00ad7202 */ /* 0x000fe20000000f00 */
[C---:B------:R-:W-:Y:S04]  /*15c60*/  HMMA.16816.F32 R16, R140.reuse, R26, R16 ;  /* 0x0000001a8c10723c */ /* 0x040fe80000001810 */
[C---:B------:R-:W-:Y:S01]  /*15c70*/  FMUL.FTZ R29, R2.reuse, R193 ;  /* 0x000000c1021d7220 */ /* 0x040fe20000410000 */
[----:B------:R-:W-:Y:S01]  /*15c80*/  MOV R193, R45 ;  /* 0x0000002d00c17202 */ /* 0x000fe20000000f00 */
[----:B------:R-:W-:Y:S02]  /*15c90*/  FMUL.FTZ R45, R2, R177 ;  /* 0x000000b1022d7220 */ /* 0x000fe40000410000 */
[-C--:B-1----:R-:W-:Y:S01]  /*15ca0*/  HMMA.16816.F32 R20, R140, R40.reuse, R20 ;  /* 0x000000288c14723c */ /* 0x082fe20000001814 */
[----:B------:R1:W-:Y:S03]  /*15cb0*/  MUFU.EX2 R177, R202 ;  /* 0x000000ca00b17308 */ /* 0x0003e60000000800 */
[C---:B------:R-:W-:Y:S01]  /*15cc0*/  FMUL.FTZ R26, R0.reuse, R174 ;  /* 0x000000ae001a7220 */ /* 0x040fe20000410000 */
[----:B------:R-:W-:Y:S01]  /*15cd0*/  MOV R174, R206 ;  /* 0x000000ce00ae7202 */ /* 0x000fe20000000f00 */
[----:B------:R-:W-:Y:S01]  /*15ce0*/  FMUL.FTZ R27, R0, R175 ;  /* 0x000000af001b7220 */ /* 0x000fe20000410000 */
[----:B------:R-:W-:Y:S01]  /*15cf0*/  MOV R175, R28 ;  /* 0x0000001c00af7202 */ /* 0x000fe20000000f00 */
[----:B------:R-:W-:Y:S01]  /*15d00*/  FMUL.FTZ R28, R2, R192 ;  /* 0x000000c0021c7220 */ /* 0x000fe20000410000 */
[----:B------:R-:W-:Y:S01]  /*15d10*/  MOV R206, R62 ;  /* 0x0000003e00ce7202 */ /* 0x000fe20000000f00 */
[----:B------:R-:W3:Y:S02]  /*15d20*/  LDL.LU R192, [R1+0x84] ;  /* 0x0000840001c07983 */ /* 0x000ee40000300800 */
[----:B------:R-:W-:Y:S01]  /*15d30*/  FMUL.FTZ R62, R0, R162 ;  /* 0x000000a2003e7220 */ /* 0x000fe20000410000 */
[C---:B------:R-:W-:Y:S01]  /*15d40*/  HMMA.16816.F32 R24, R144.reuse, R40, R24 ;  /* 0x000000289018723c */ /* 0x040fe20000001818 */
[----:B------:R-:W-:Y:S01]  /*15d50*/  LDSM.16.MT88.4 R160, [R234+0x1100] ;  /* 0x00110000eaa0783b */ /* 0x000fe20000004200 */
[----:B------:R-:W-:Y:S02]  /*15d60*/  MUFU.EX2 R225, R206 ;  /* 0x000000ce00e17308 */ /* 0x000fe40000000800 */
[----:B------:R-:W-:Y:S03]  /*15d70*/  FADD.FTZ R3, R175, R3 ;  /* 0x00000003af037221 */ /* 0x000fe60000010000 */
[C---:B------:R-:W-:Y:S01]  /*15d80*/  FMUL.FTZ R40, R2.reuse, R156 ;  /* 0x0000009c02287220 */ /* 0x040fe20000410000 */
[-C--:B------:R-:W-:Y:S04]  /*15d90*/  HMMA.16816.F32 R28, R144, R42.reuse, R28 ;  /* 0x0000002a901c723c */ /* 0x080fe8000000181c */
[----:B------:R-:W-:Y:S01]  /*15da0*/  FMUL.FTZ R41, R2, R157 ;  /* 0x0000009d02297220 */ /* 0x000fe20000410000 */
[----:B------:R-:W-:Y:S01]  /*15db0*/  MUFU.EX2 R175, R231 ;  /* 0x000000e700af7308 */ /* 0x000fe20000000800 */
[----:B-1----:R-:W-:Y:S02]  /*15dc0*/  MOV R202, R191 ;  /* 0x000000bf00ca7202 */ /* 0x002fe40000000f00 */
[C---:B------:R-:W-:Y:S04]  /*15dd0*/  HMMA.16816.F32 R32, R140.reuse, R42, R32 ;  /* 0x0000002a8c20723c */ /* 0x040fe80000001820 */
[----:B------:R-:W-:Y:S02]  /*15de0*/  MOV R191, R183 ;  /* 0x000000b700bf7202 */ /* 0x000fe40000000f00 */
[----:B------:R-:W-:Y:S01]  /*15df0*/  MOV R183, R196 ;  /* 0x000000c400b77202 */ /* 0x000fe20000000f00 */
[C---:B------:R-:W-:Y:S01]  /*15e00*/  FMUL.FTZ R42, R0.reuse, R158 ;  /* 0x0000009e002a7220 */ /* 0x040fe20000410000 */
[-C--:B--2---:R-:W-:Y:S01]  /*15e10*/  HMMA.16816.F32 R36, R140, R56.reuse, R36 ;  /* 0x000000388c24723c */ /* 0x084fe20000001824 */
[----:B------:R-:W-:Y:S03]  /*15e20*/  MUFU.EX2 R196, R229 ;  /* 0x000000e500c47308 */ /* 0x000fe60000000800 */
[----:B------:R-:W-:Y:S02]  /*15e30*/  FMUL.FTZ R43, R0, R159 ;  /* 0x0000009f002b7220 */ /* 0x000fe40000410000 */
[----:B------:R-:W-:Y:S05]  /*15e40*/  LDSM.16.MT88.4 R156, [R236+0x900] ;  /* 0x00090000ec9c783b */ /* 0x000fea0000004200 */
[C---:B------:R-:W-:Y:S01]  /*15e50*/  HMMA.16816.F32 R40, R144.reuse, R56, R40 ;  /* 0x000000389028723c */ /* 0x040fe20000001828 */
[----:B------:R-:W-:Y:S06]  /*15e60*/  MUFU.EX2 R231, R183 ;  /* 0x000000b700e77308 */ /* 0x000fec0000000800 */
[C---:B------:R-:W-:Y:S01]  /*15e70*/  FMUL.FTZ R56, R2.reuse, R148 ;  /* 0x0000009402387220 */ /* 0x040fe20000410000 */
[-C--:B------:R-:W-:Y:S03]  /*15e80*/  HMMA.16816.F32 R44, R144, R58.reuse, R44 ;  /* 0x0000003a902c723c */ /* 0x080fe6000000182c */
[----:B------:R-:W-:Y:S01]  /*15e90*/  MUFU.EX2 R229, R181 ;  /* 0x000000b500e57308 */ /* 0x000fe20000000800 */
[C---:B------:R-:W-:Y:S02]  /*15ea0*/  FMUL.FTZ R57, R2.reuse, R149 ;  /* 0x0000009502397220 */ /* 0x040fe40000410000 */
[----:B----4-:R-:W-:Y:S02]  /*15eb0*/  FFMA.FTZ R2, R2, R194, R195 ;  /* 0x000000c202027223 */ /* 0x010fe400000100c3 */
[C---:B------:R-:W-:Y:S04]  /*15ec0*/  HMMA.16816.F32 R48, R140.reuse, R58, R48 ;  /* 0x0000003a8c30723c */ /* 0x040fe80000001830 */
[----:B------:R-:W-:Y:S01]  /*15ed0*/  FADD.FTZ R139, R174, R2 ;  /* 0x00000002ae8b7221 */ /* 0x000fe20000010000 */
[----:B------:R-:W-:Y:S01]  /*15ee0*/  MUFU.EX2 R194, R230 ;  /* 0x000000e600c27308 */ /* 0x000fe20000000800 */
[----:B------:R-:W-:Y:S02]  /*15ef0*/  FADD.FTZ R2, R172, R133 ;  /* 0x00000085ac027221 */ /* 0x000fe40000010000 */
[-C--:B------:R-:W-:Y:S04]  /*15f00*/  HMMA.16816.F32 R52, R140, R152.reuse, R52 ;  /* 0x000000988c34723c */ /* 0x080fe80000001834 */
[C---:B------:R-:W-:Y:S02]  /*15f10*/  FMUL.FTZ R58, R0.reuse, R150 ;  /* 0x00000096003a7220 */ /* 0x040fe40000410000 */
[----:B------:R-:W-:Y:S01]  /*15f20*/  FMUL.FTZ R59, R0, R151 ;  /* 0x00000097003b7220 */ /* 0x000fe20000410000 */
[----:B------:R-:W1:Y:S01]  /*15f30*/  MUFU.EX2 R230, R182 ;  /* 0x000000b600e67308 */ /* 0x000e620000000800 */
[----:B------:R-:W2:Y:S01]  /*15f40*/  LDSM.16.MT88.4 R148, [R233+0x2100] ;  /* 0x00210000e994783b */ /* 0x000ea20000004200 */
[----:B------:R-:W-:Y:S04]  /*15f50*/  FADD.FTZ R133, R202, R139 ;  /* 0x0000008bca857221 */ /* 0x000fe80000010000 */
[C---:B------:R-:W-:Y:S04]  /*15f60*/  HMMA.16816.F32 R56, R144.reuse, R152, R56 ;  /* 0x000000989038723c */ /* 0x040fe80000001838 */
[----:B------:R-:W-:Y:S01]  /*15f70*/  MUFU.EX2 R172, R224 ;  /* 0x000000e000ac7308 */ /* 0x000fe20000000800 */
[----:B------:R-:W-:Y:S03]  /*15f80*/  FADD.FTZ R168, R168, R133 ;  /* 0x00000085a8a87221 */ /* 0x000fe60000010000 */
[-C--:B------:R-:W-:Y:S06]  /*15f90*/  HMMA.16816.F32 R60, R144, R154.reuse, R60 ;  /* 0x0000009a903c723c */ /* 0x080fec000000183c */
[----:B------:R-:W4:Y:S02]  /*15fa0*/  MUFU.EX2 R224, R205 ;  /* 0x000000cd00e07308 */ /* 0x000f240000000800 */
[C---:B------:R-:W-:Y:S01]  /*15fb0*/  HMMA.16816.F32 R64, R140.reuse, R154, R64 ;  /* 0x0000009a8c40723c */ /* 0x040fe20000001840 */
[----:B------:R-:W-:Y:S03]  /*15fc0*/  LDSM.16.MT88.4 R152, [R234+0x900] ;  /* 0x00090000ea98783b */ /* 0x000fe60000004200 */
[----:B-1----:R-:W-:Y:S04]  /*15fd0*/  F2FP.PACK_AB R208, R230, R231 ;  /* 0x000000e7e6d0723e */ /* 0x002fe800000000ff */
[----:B------:R1:W-:Y:S10]  /*15fe0*/  MUFU.EX2 R174, R201 ;  /* 0x000000c900ae7308 */ /* 0x0003f40000000800 */
[----:B------:R5:W-:Y:S01]  /*15ff0*/  MUFU.EX2 R195, R200 ;  /* 0x000000c800c37308 */ /* 0x000be20000000800 */
[-C--:B--2---:R-:W-:Y:S08]  /*16000*/  HMMA.16816.F32 R68, R140, R148.reuse, R68 ;  /* 0x000000948c44723c */ /* 0x084ff00000001844 */
[C---:B------:R-:W-:Y:S04]  /*16010*/  HMMA.16816.F32 R72, R144.reuse, R148, R72 ;  /* 0x000000949048723c */ /* 0x040fe80000001848 */
[----:B-1----:R-:W-:Y:S02]  /*16020*/  MOV R201, R190 ;  /* 0x000000be00c97202 */ /* 0x002fe40000000f00 */
[----:B------:R-:W-:Y:S02]  /*16030*/  MOV R190, R198 ;  /* 0x000000c600be7202 */ /* 0x000fe40000000f00 */
[-C--:B------:R-:W-:Y:S01]  /*16040*/  HMMA.16816.F32 R76, R144, R150.reuse, R76 ;  /* 0x00000096904c723c */ /* 0x080fe2000000184c */
[----:B------:R-:W-:Y:S03]  /*16050*/  MUFU.EX2 R198, R252 ;  /* 0x000000fc00c67308 */ /* 0x000fe60000000800 */
[----:B------:R-:W-:Y:S01]  /*16060*/  FADD.FTZ R2, R201, R2 ;  /* 0x00000002c9027221 */ /* 0x000fe20000010000 */
[----:B------:R-:W-:Y:S02]  /*16070*/  MOV R201, R189 ;  /* 0x000000bd00c97202 */ /* 0x000fe40000000f00 */
[----:B------:R-:W-:Y:S01]  /*16080*/  MOV R189, R167 ;  /* 0x000000a700bd7202 */ /* 0x000fe20000000f00 */
[C---:B------:R-:W-:Y:S01]  /*16090*/  HMMA.16816.F32 R80, R140.reuse, R150, R80 ;  /* 0x000000968c50723c */ /* 0x040fe20000001850 */
[----:B------:R-:W1:Y:S02]  /*160a0*/  LDSM.16.MT88.4 R148, [R234+0x2100] ;  /* 0x00210000ea94783b */ /* 0x000e640000004200 */
[----:B------:R-:W-:Y:S01]  /*160b0*/  MUFU.EX2 R252, R137 ;  /* 0x0000008900fc7308 */ /* 0x000fe20000000800 */
[----:B-----5:R-:W-:Y:S02]  /*160c0*/  MOV R200, R199 ;  /* 0x000000c700c87202 */ /* 0x020fe40000000f00 */
[----:B------:R-:W-:Y:S07]  /*160d0*/  MOV R199, R197 ;  /* 0x000000c500c77202 */ /* 0x000fee0000000f00 */
[----:B------:R-:W-:Y:S10]  /*160e0*/  MUFU.EX2 R197, R227 ;  /* 0x000000e300c57308 */ /* 0x000ff40000000800 */
[----:B------:R-:W-:Y:S10]  /*160f0*/  MUFU.EX2 R199, R199 ;  /* 0x000000c700c77308 */ /* 0x000ff40000000800 */
[----:B------:R-:W-:Y:S01]  /*16100*/  MUFU.EX2 R189, R189 ;  /* 0x000000bd00bd7308 */ /* 0x000fe20000000800 */
        /* <DEDUP_REMOVED lines=9> */
[----:B------:R-:W1:Y:S03]  /*161a0*/  LDSM.16.MT88.4 R148, [R235+0x2100] ;  /* 0x00210000eb94783b */ /* 0x000e660000004200 */
[----:B---3--:R-:W-:Y:S02]  /*161b0*/  FFMA.FTZ R0, R0, R192, R193 ;  /* 0x000000c000007223 */ /* 0x008fe400000100c1 */
[----:B------:R-:W-:Y:S02]  /*161c0*/  MUFU.EX2 R193, R223 ;  /* 0x000000df00c17308 */ /* 0x000fe40000000800 */
[----:B------:R-:W-:Y:S01]  /*161d0*/  FADD.FTZ R138, R173, R0 ;  /* 0x00000000ad8a7221 */ /* 0x000fe20000010000 */
[-C--:B-1----:R-:W-:Y:S03]  /*161e0*/  HMMA.16816.F32 R116, R140, R148.reuse, R116 ;  /* 0x000000948c74723c */ /* 0x082fe60000001874 */
[----:B------:R-:W-:Y:S02]  /*161f0*/  FADD.FTZ R0, R203, R3 ;  /* 0x00000003cb007221 */ /* 0x000fe40000010000 */
[----:B------:R-:W-:Y:S02]  /*16200*/  FADD.FTZ R3, R204, R138 ;  /* 0x0000008acc037221 */ /* 0x000fe40000010000 */
[----:B------:R-:W-:Y:S01]  /*16210*/  FADD.FTZ R138, R219, R2 ;  /* 0x00000002db8a7221 */ /* 0x000fe20000010000 */
[C---:B------:R-:W-:Y:S01]  /*16220*/  HMMA.16816.F32 R120, R144.reuse, R148, R120 ;  /* 0x000000949078723c */ /* 0x040fe20000001878 */
[----:B------:R-:W-:Y:S03]  /*16230*/  MUFU.EX2 R2, R165 ;  /* 0x000000a500027308 */ /* 0x000fe60000000800 */
[----:B------:R-:W-:Y:S02]  /*16240*/  FADD.FTZ R139, R164, R3 ;  /* 0x00000003a48b7221 */ /* 0x000fe40000010000 */
[----:B------:R-:W-:Y:S01]  /*16250*/  FADD.FTZ R3, R216, R168 ;  /* 0x000000a8d8037221 */ /* 0x000fe20000010000 */
[----:B------:R-:W-:Y:S01]  /*16260*/  F2FP.PACK_AB R148, R215, R216 ;  /* 0x000000d8d794723e */ /* 0x000fe200000000ff */
[-C--:B------:R-:W-:Y:S01]  /*16270*/  HMMA.16816.F32 R124, R144, R150.reuse, R124 ;  /* 0x00000096907c723c */ /* 0x080fe2000000187c */
[----:B------:R-:W1:Y:S02]  /*16280*/  LDSM.16.MT88.4 R144, [R233+0x900] ;  /* 0x00090000e990783b */ /* 0x000e640000004200 */
[----:B------:R-:W2:Y:S01]  /*16290*/  MUFU.EX2 R173, R228 ;  /* 0x000000e400ad7308 */ /* 0x000ea20000000800 */
[----:B------:R-:W-:Y:S01]  /*162a0*/  F2FP.PACK_AB R149, R209, R210 ;  /* 0x000000d2d195723e */ /* 0x000fe200000000ff */
[----:B------:R-:W-:Y:S02]  /*162b0*/  FADD.FTZ R3, R215, R3 ;  /* 0x00000003d7037221 */ /* 0x000fe40000010000 */
[----:B------:R-:W-:Y:S01]  /*162c0*/  FADD.FTZ R0, R200, R0 ;  /* 0x00000000c8007221 */ /* 0x000fe20000010000 */
[----:B------:R-:W-:Y:S04]  /*162d0*/  HMMA.16816.F32 R128, R140, R150, R128 ;  /* 0x000000968c80723c */ /* 0x000fe80000001880 */
[----:B------:R-:W-:Y:S01]  /*162e0*/  FADD.FTZ R133, R212, R0 ;  /* 0x00000000d4857221 */ /* 0x000fe20000010000 */
[----:B------:R3:W-:Y:S01]  /*162f0*/  MUFU.EX2 R228, R180 ;  /* 0x000000b400e47308 */ /* 0x0007e20000000800 */
[----:B------:R-:W-:Y:S02]  /*16300*/  MOV R200, R190 ;  /* 0x000000be00c87202 */ /* 0x000fe40000000f00 */
[----:B------:R-:W-:Y:S01]  /*16310*/  F2FP.PACK_AB R140, R218, R219 ;  /* 0x000000dbda8c723e */ /* 0x000fe200000000ff */
[C---:B------:R-:W-:Y:S03]  /*16320*/  FADD.FTZ R133, R211.reuse, R133 ;  /* 0x00000085d3857221 */ /* 0x040fe60000010000 */
[----:B------:R-:W-:Y:S02]  /*16330*/  F2FP.PACK_AB R141, R211, R212 ;  /* 0x000000d4d38d723e */ /* 0x000fe400000000ff */
[----:B------:R-:W-:Y:S01]  /*16340*/  F2FP.PACK_AB R142, R171, R217 ;  /* 0x000000d9ab8e723e */ /* 0x000fe200000000ff */
[----:B------:R-:W-:Y:S01]  /*16350*/  LDSM.16.MT88.4 R212, [R233+0x3900] ;  /* 0x00390000e9d4783b */ /* 0x000fe20000004200 */
[----:B------:R-:W-:Y:S01]  /*16360*/  F2FP.PACK_AB R143, R170, R220 ;  /* 0x000000dcaa8f723e */ /* 0x000fe200000000ff */
[----:B------:R-:W-:Y:S01]  /*16370*/  MUFU.EX2 R0, R201 ;  /* 0x000000c900007308 */ /* 0x000fe20000000800 */
[----:B------:R-:W-:Y:S02]  /*16380*/  F2FP.PACK_AB R150, R186, R187 ;  /* 0x000000bbba96723e */ /* 0x000fe400000000ff */
[----:B------:R-:W-:Y:S02]  /*16390*/  F2FP.PACK_AB R151, R185, R184 ;  /* 0x000000b8b997723e */ /* 0x000fe400000000ff */
[----:B------:R-:W-:Y:S02]  /*163a0*/  MOV R190, R188 ;  /* 0x000000bc00be7202 */ /* 0x000fe40000000f00 */
[----:B----4-:R-:W-:Y:S03]  /*163b0*/  F2FP.PACK_AB R211, R224, R225 ;  /* 0x000000e1e0d3723e */ /* 0x010fe600000000ff */
[----:B------:R4:W-:Y:S01]  /*163c0*/  MUFU.EX2 R188, R166 ;  /* 0x000000a600bc7308 */ /* 0x0009e20000000800 */
[----:B---3--:R-:W-:Y:S01]  /*163d0*/  LDSM.16.MT88.4 R180, [R233+0x1900] ;  /* 0x00190000e9b4783b */ /* 0x008fe20000004200 */
[-C--:B-1----:R-:W-:Y:S08]  /*163e0*/  HMMA.16816.F32 R4, R140, R144.reuse, R4 ;  /* 0x000000908c04723c */ /* 0x082ff00000001804 */
[----:B------:R-:W1:Y:S01]  /*163f0*/  MUFU.EX2 R192, R245 ;  /* 0x000000f500c07308 */ /* 0x000e620000000800 */
[C---:B------:R-:W-:Y:S09]  /*16400*/  HMMA.16816.F32 R8, R148.reuse, R144, R8 ;  /* 0x000000909408723c */ /* 0x040ff20000001808 */
[----:B------:R-:W-:Y:S01]  /*16410*/  MUFU.EX2 R245, R191 ;  /* 0x000000bf00f57308 */ /* 0x000fe20000000800 */
[-C--:B------:R-:W-:Y:S01]  /*16420*/  HMMA.16816.F32 R12, R148, R146.reuse, R12 ;  /* 0x00000092940c723c */ /* 0x080fe2000000180c */
[----:B----4-:R-:W-:Y:S07]  /*16430*/  LDSM.16.MT88.4 R164, [R234+0x3100] ;  /* 0x00310000eaa4783b */ /* 0x010fee0000004200 */
[C---:B------:R-:W-:Y:S01]  /*16440*/  HMMA.16816.F32 R16, R140.reuse, R146, R16 ;  /* 0x000000928c10723c */ /* 0x040fe20000001810 */
[----:B------:R-:W-:Y:S01]  /*16450*/  MUFU.EX2 R251, R200 ;  /* 0x000000c800fb7308 */ /* 0x000fe20000000800 */
[----:B------:R-:W3:Y:S06]  /*16460*/  LDSM.16.MT88.4 R144, [R235+0x900] ;  /* 0x00090000eb90783b */ /* 0x000eec0000004200 */
[-C--:B------:R-:W-:Y:S03]  /*16470*/  HMMA.16816.F32 R20, R140, R152.reuse, R20 ;  /* 0x000000988c14723c */ /* 0x080fe60000001814 */
[----:B------:R-:W4:Y:S05]  /*16480*/  MUFU.EX2 R227, R190 ;  /* 0x000000be00e37308 */ /* 0x000f2a0000000800 */
        /* <DEDUP_REMOVED lines=28> */
[----:B--2---:R-:W-:Y:S04]  /*16650*/  F2FP.PACK_AB R145, R173, R178 ;  /* 0x000000b2ad91723e */ /* 0x004fe800000000ff */
[C---:B------:R-:W-:Y:S07]  /*16660*/  HMMA.16816.F32 R112, R140.reuse, R146, R112 ;  /* 0x000000928c70723c */ /* 0x040fee0000001870 */
[----:B------:R-:W-:Y:S01]  /*16670*/  F2FP.PACK_AB R146, R197, R193 ;  /* 0x000000c1c592723e */ /* 0x000fe200000000ff */
[-C--:B-----5:R-:W-:Y:S04]  /*16680*/  HMMA.16816.F32 R116, R140, R152.reuse, R116 ;  /* 0x000000988c74723c */ /* 0x0a0fe80000001874 */
[----:B------:R-:W-:Y:S04]  /*16690*/  F2FP.PACK_AB R147, R198, R194 ;  /* 0x000000c2c693723e */ /* 0x000fe800000000ff */
        /* <DEDUP_REMOVED lines=18> */
[----:B------:R-:W5:Y:S07]  /*167c0*/  LDSM.16.MT88.4 R160, [R236+0x3100] ;  /* 0x00310000eca0783b */ /* 0x000f6e0000004200 */
        /* <DEDUP_REMOVED lines=10> */
[-C--:B-1----:R-:W-:Y:S08]  /*16870*/  HMMA.16816.F32 R68, R140, R156.reuse, R68 ;  /* 0x0000009c8c44723c */ /* 0x082ff00000001844 */
[C---:B------:R-:W-:Y:S07]  /*16880*/  HMMA.16816.F32 R72, R144.reuse, R156, R72 ;  /* 0x0000009c9048723c */ /* 0x040fee0000001848 */
[----:B------:R-:W-:Y:S01]  /*16890*/  MOV R157, R2 ;  /* 0x00000002009d7202 */ /* 0x000fe20000000f00 */
[-C--:B------:R-:W-:Y:S04]  /*168a0*/  HMMA.16816.F32 R76, R144, R158.reuse, R76 ;  /* 0x0000009e904c723c */ /* 0x080fe8000000184c */
[----:B------:R-:W-:Y:S01]  /*168b0*/  FADD.FTZ R2, R210, R139 ;  /* 0x0000008bd2027221 */ /* 0x000fe20000010000 */
[----:B------:R-:W-:Y:S01]  /*168c0*/  MOV R139, R0 ;  /* 0x00000000008b7202 */ /* 0x000fe20000000f00 */
[----:B------:R-:W-:Y:S01]  /*168d0*/  FADD.FTZ R0, R218, R138 ;  /* 0x0000008ada007221 */ /* 0x000fe20000010000 */
[----:B------:R-:W-:Y:S01]  /*168e0*/  MOV R138, R189 ;  /* 0x000000bd008a7202 */ /* 0x000fe20000000f00 */
[C---:B------:R-:W-:Y:S04]  /*168f0*/  HMMA.16816.F32 R80, R140.reuse, R158, R80 ;  /* 0x0000009e8c50723c */ /* 0x040fe80000001850 */
[----:B------:R-:W-:Y:S01]  /*16900*/  FADD.FTZ R137, R209, R2 ;  /* 0x00000002d1897221 */ /* 0x000fe20000010000 */
[----:B------:R-:W-:Y:S01]  /*16910*/  F2FP.PACK_AB R210, R228, R229 ;  /* 0x000000e5e4d2723e */ /* 0x000fe200000000ff */
[----:B------:R-:W-:Y:S01]  /*16920*/  FADD.FTZ R2, R217, R0 ;  /* 0x00000000d9027221 */ /* 0x000fe20000010000 */
[----:B----4-:R-:W-:Y:S01]  /*16930*/  F2FP.PACK_AB R209, R226, R227 ;  /* 0x000000e3e2d1723e */ /* 0x010fe200000000ff */
[-C--:B------:R-:W-:Y:S01]  /*16940*/  HMMA.16816.F32 R84, R140, R164.reuse, R84 ;  /* 0x000000a48c54723c */ /* 0x080fe20000001854 */
[----:B------:R-:W-:Y:S03]  /*16950*/  LDSM.16.MT88.4 R216, [R234+0x3900] ;  /* 0x00390000ead8783b */ /* 0x000fe60000004200 */
[----:B------:R-:W-:Y:S01]  /*16960*/  FADD.FTZ R0, R220, R133 ;  /* 0x00000085dc007221 */ /* 0x000fe20000010000 */
[----:B------:R-:W-:Y:S03]  /*16970*/  MOV R133, R188 ;  /* 0x000000bc00857202 */ /* 0x000fe60000000f00 */
[C---:B------:R-:W-:Y:S01]  /*16980*/  HMMA.16816.F32 R88, R144.reuse, R164, R88 ;  /* 0x000000a49058723c */ /* 0x040fe20000001858 */
[----:B------:R-:W-:Y:S07]  /*16990*/  LDSM.16.MT88.4 R220, [R236+0x3900] ;  /* 0x00390000ecdc783b */ /* 0x000fee0000004200 */
[-C--:B------:R-:W-:Y:S08]  /*169a0*/  HMMA.16816.F32 R92, R144, R166.reuse, R92 ;  /* 0x000000a6905c723c */ /* 0x080ff0000000185c */
[C---:B------:R-:W-:Y:S01]  /*169b0*/  HMMA.16816.F32 R96, R140.reuse, R166, R96 ;  /* 0x000000a68c60723c */ /* 0x040fe20000001860 */
[----:B------:R-:W1:Y:S07]  /*169c0*/  LDSM.16.MT88.4 R164, [R234+0x1900] ;  /* 0x00190000eaa4783b */ /* 0x000e6e0000004200 */
[-C--:B-----5:R-:W-:Y:S08]  /*169d0*/  HMMA.16816.F32 R100, R140, R160.reuse, R100 ;  /* 0x000000a08c64723c */ /* 0x0a0ff00000001864 */
[C---:B------:R-:W-:Y:S08]  /*169e0*/  HMMA.16816.F32 R104, R144.reuse, R160, R104 ;  /* 0x000000a09068723c */ /* 0x040ff00000001868 */
[-C--:B------:R-:W-:Y:S08]  /*169f0*/  HMMA.16816.F32 R108, R144, R162.reuse, R108 ;  /* 0x000000a2906c723c */ /* 0x080ff0000000186c */
[C---:B------:R-:W-:Y:S08]  /*16a00*/  HMMA.16816.F32 R112, R140.reuse, R162, R112 ;  /* 0x000000a28c70723c */ /* 0x040ff00000001870 */
[-C--:B--2---:R-:W-:Y:S08]  /*16a10*/  HMMA.16816.F32 R116, R140, R148.reuse, R116 ;  /* 0x000000948c74723c */ /* 0x084ff00000001874 */
[C---:B------:R-:W-:Y:S08]  /*16a20*/  HMMA.16816.F32 R120, R144.reuse, R148, R120 ;  /* 0x000000949078723c */ /* 0x040ff00000001878 */
[-C--:B------:R-:W-:Y:S01]  /*16a30*/  HMMA.16816.F32 R124, R144, R150.reuse, R124 ;  /* 0x00000096907c723c */ /* 0x080fe2000000187c */
[----:B------:R-:W2:Y:S07]  /*16a40*/  LDSM.16.MT88.4 R144, [R235+0x1900] ;  /* 0x00190000eb90783b */ /* 0x000eae0000004200 */
[----:B------:R-:W-:Y:S07]  /*16a50*/  HMMA.16816.F32 R128, R140, R150, R128 ;  /* 0x000000968c80723c */ /* 0x000fee0000001880 */
[----:B------:R-:W-:Y:S02]  /*16a60*/  F2FP.PACK_AB R140, R188, R199 ;  /* 0x000000c7bc8c723e */ /* 0x000fe400000000ff */
[----:B------:R-:W-:Y:S03]  /*16a70*/  F2FP.PACK_AB R141, R138, R157 ;  /* 0x0000009d8a8d723e */ /* 0x000fe600000000ff */
[----:B------:R-:W-:Y:S02]  /*16a80*/  F2FP.PACK_AB R142, R252, R139 ;  /* 0x0000008bfc8e723e */ /* 0x000fe400000000ff */
[----:B------:R-:W-:Y:S07]  /*16a90*/  F2FP.PACK_AB R143, R245, R251 ;  /* 0x000000fbf58f723e */ /* 0x000fee00000000ff */
[-C--:B------:R-:W-:Y:S01]  /*16aa0*/  HMMA.16816.F32 R204, R140, R180.reuse, R4 ;  /* 0x000000b48ccc723c */ /* 0x080fe20000001804 */
[----:B------:R-:W3:Y:S07]  /*16ab0*/  LDSM.16.MT88.4 R4, [R235+0x3900] ;  /* 0x00390000eb04783b */ /* 0x000eee0000004200 */
[C---:B------:R-:W-:Y:S07]  /*16ac0*/  HMMA.16816.F32 R188, R208.reuse, R180, R8 ;  /* 0x000000b4d0bc723c */ /* 0x040fee0000001808 */
[----:B------:R-:W-:Y:S01]  /*16ad0*/  MOV R11, R186 ;  /* 0x000000ba000b7202 */ /* 0x000fe20000000f00 */
        /* <DEDUP_REMOVED lines=8> */
[-C--:B-1----:R-:W-:Y:S03]  /*16b60*/  HMMA.16816.F32 R196, R140, R164.reuse, R20 ;  /* 0x000000a48cc4723c */ /* 0x082fe60000001814 */
[----:B------:R-:W-:Y:S02]  /*16b70*/  MOV R18, R195 ;  /* 0x000000c300127202 */ /* 0x000fe40000000f00 */
[----:B------:R-:W-:Y:S02]  /*16b80*/  MOV R17, R194 ;  /* 0x000000c200117202 */ /* 0x000fe40000000f00 */
[----:B------:R-:W-:Y:S02]  /*16b90*/  MOV R23, R175 ;  /* 0x000000af00177202 */ /* 0x000fe40000000f00 */
[----:B------:R-:W-:Y:S03]  /*16ba0*/  MOV R22, R174 ;  /* 0x000000ae00167202 */ /* 0x000fe60000000f00 */
[----:B------:R-:W-:Y:S02]  /*16bb0*/  MOV R21, R173 ;  /* 0x000000ad00157202 */ /* 0x000fe40000000f00 */
[----:B------:R-:W-:Y:S02]  /*16bc0*/  MOV R20, R172 ;  /* 0x000000ac00147202 */ /* 0x000fe40000000f00 */
[C---:B------:R-:W-:Y:S04]  /*16bd0*/  HMMA.16816.F32 R172, R208.reuse, R164, R24 ;  /* 0x000000a4d0ac723c */ /* 0x040fe80000001818 */
[----:B------:R-:W-:Y:S02]  /*16be0*/  MOV R16, R193 ;  /* 0x000000c100107202 */ /* 0x000fe40000000f00 */
[----:B------:R-:W-:Y:S02]  /*16bf0*/  MOV R8, R187 ;  /* 0x000000bb00087202 */ /* 0x000fe40000000f00 */
[----:B------:R-:W-:Y:S02]  /*16c00*/  MOV R27, R192 ;  /* 0x000000c0001b7202 */ /* 0x000fe40000000f00 */
[-C--:B------:R-:W-:Y:S03]  /*16c10*/  HMMA.16816.F32 R192, R208, R166.reuse, R28 ;  /* 0x000000a6d0c0723c */ /* 0x080fe6000000181c */
[----:B------:R-:W-:Y:S01]  /*16c20*/  MOV R15, R157 ;  /* 0x0000009d000f7202 */ /* 0x000fe20000000f00 */
[----:B------:R-:W-:Y:S01]  /*16c30*/  FADD.FTZ R8, R8, R3 ;  /* 0x0000000308087221 */ /* 0x000fe20000010000 */
[----:B------:R-:W-:Y:S02]  /*16c40*/  MOV R26, R179 ;  /* 0x000000b3001a7202 */ /* 0x000fe40000000f00 */
[----:B------:R-:W-:Y:S01]  /*16c50*/  MOV R25, R178 ;  /* 0x000000b200197202 */ /* 0x000fe20000000f00 */
[C---:B------:R-:W-:Y:S04]  /*16c60*/  HMMA.16816.F32 R164, R140.reuse, R166, R32 ;  /* 0x000000a68ca4723c */ /* 0x040fe80000001820 */
[----:B------:R-:W-:Y:S01]  /*16c70*/  MOV R28, R184 ;  /* 0x000000b8001c7202 */ /* 0x000fe20000000f00 */
[----:B------:R-:W-:Y:S01]  /*16c80*/  FADD.FTZ R11, R11, R8 ;  /* 0x000000080b0b7221 */ /* 0x000fe20000010000 */
[----:B------:R-:W-:Y:S02]  /*16c90*/  MOV R24, R176 ;  /* 0x000000b000187202 */ /* 0x000fe40000000f00 */
[-C--:B------:R-:W-:Y:S04]  /*16ca0*/  HMMA.16816.F32 R184, R140, R152.reuse, R36 ;  /* 0x000000988cb8723c */ /* 0x080fe80000001824 */
[----:B------:R-:W-:Y:S01]  /*16cb0*/  FADD.FTZ R3, R28, R137 ;  /* 0x000000891c037221 */ /* 0x000fe20000010000 */
[----:B------:R-:W-:Y:S02]  /*16cc0*/  MOV R29, R171 ;  /* 0x000000ab001d7202 */ /* 0x000fe40000000f00 */
        /* <DEDUP_REMOVED lines=46> */
[-C--:B---3--:R-:W-:Y:S08]  /*16fb0*/  HMMA.16816.F32 R116, R140, R4.reuse, R116 ;  /* 0x000000048c74723c */ /* 0x088ff00000001874 */
        /* <DEDUP_REMOVED lines=8> */
[----:B------:R-:W-:Y:S01]  /*17040*/  FADD.FTZ R2, R138, R2 ;  /* 0x000000028a027221 */ /* 0x000fe20000010000 */
[----:B------:R-:W-:Y:S01]  /*17050*/  MOV R138, R135 ;  /* 0x00000087008a7202 */ /* 0x000fe20000000f00 */
[----:B------:R-:W-:Y:S01]  /*17060*/  FADD.FTZ R4, R230, R0 ;  /* 0x00000000e6047221 */ /* 0x000fe20000010000 */
[----:B------:R-:W-:Y:S03]  /*17070*/  MOV R140, R132 ;  /* 0x00000084008c7202 */ /* 0x000fe60000000f00 */
[----:B------:R-:W-:Y:S02]  /*17080*/  FADD.FTZ R0, R226, R5 ;  /* 0x00000005e2007221 */ /* 0x000fe40000010000 */
[----:B------:R-:W-:Y:S02]  /*17090*/  FADD.FTZ R5, R251, R2 ;  /* 0x00000002fb057221 */ /* 0x000fe40000010000 */
[----:B------:R-:W-:Y:S02]  /*170a0*/  FADD.FTZ R4, R229, R4 ;  /* 0x00000004e5047221 */ /* 0x000fe40000010000 */
[----:B------:R-:W-:Y:S01]  /*170b0*/  FADD.FTZ R2, R225, R0 ;  /* 0x00000000e1027221 */ /* 0x000fe20000010000 */
[----:B------:R-:W-:Y:S01]  /*170c0*/  IADD3 R0, R250, -0x1, RZ ;  /* 0xfffffffffa007810 */ /* 0x000fe20007ffe0ff */
[----:B------:R-:W-:Y:S02]  /*170d0*/  FADD.FTZ R5, R245, R5 ;  /* 0x00000005f5057221 */ /* 0x000fe40000010000 */
[----:B-1----:R-:W-:Y:S01]  /*170e0*/  FADD.FTZ R3, R228, R4 ;  /* 0x00000004e4037221 */ /* 0x002fe20000010000 */
[----:B------:R-:W-:Y:S01]  /*170f0*/  MOV R250, R0 ;  /* 0x0000000000fa7202 */ /* 0x000fe20000000f00 */
[----:B------:R-:W-:Y:S01]  /*17100*/  FADD.FTZ R2, R224, R2 ;  /* 0x00000002e0027221 */ /* 0x000fe20000010000 */
[----:B------:R1:W-:Y:S04]  /*17110*/  STL [R1+0x78], R5 ;  /* 0x0000780501007387 */ /* 0x0003e80000100800 */
[----:B------:R1:W-:Y:S04]  /*17120*/  STL [R1+0x80], R3 ;  /* 0x0000800301007387 */ /* 0x0003e80000100800 */
[----:B------:R1:W-:Y:S02]  /*17130*/  STL [R1+0x84], R2 ;  /* 0x0000840201007387 */ /* 0x0003e40000100800 */
[----:B-1----:R-:W-:-:S05]  /*17140*/  @P0 BRA `(.L_x_4112) ;  /* 0xffffbda000000947 */ /* 0x002fca000383ffff */
.L_x_4105:
[----:B------:R-:W-:Y:S05]  /*17150*/  BRA.DIV ~URZ, `(.L_x_4113) ;  /* 0x000073a27f007947 */ /* 0x000fea000b800000 */
[----:B------:R-:W2:Y:S04]  /*17160*/  LDL R0, [R1+0x7c] ;  /* 0x00007c0001007983 */ /* 0x000ea80000100800 */
[----:B--2---:R1:W2:Y:S02]  /*17170*/  SHFL.BFLY PT, R5, R0, 0x2, 0x1f ;  /* 0x0c401f0000057f89 */ /* 0x0042a400000e0000 */
.L_x_4187:
        /* <DEDUP_REMOVED lines=19> */
.L_x_4188:
        /* <DEDUP_REMOVED lines=11> */
[----:B------:R-:W-:-:S05]  /*17360*/  MOV R59, 0xff800000 ;  /* 0xff800000003b7802 */ /* 0x000fca0000000f00 */
        /* <DEDUP_REMOVED lines=25> */
[C---:B------:R-:W-:Y:S01]  /*17500*/  FMUL.FTZ R33, R0.reuse, R81 ;  /* 0x0000005100217220 */ /* 0x040fe20000410000 */
[----:B-1----:R-:W-:Y:S01]  /*17510*/  @P1 MOV R4, 0x3f317218 ;  /* 0x3f31721800041802 */ /* 0x002fe20000000f00 */
        /* <DEDUP_REMOVED lines=46> */
[C---:B---3--:R-:W-:Y:S01]  /*17800*/  FMUL.FTZ R206, R3.reuse, R206 ;  /* 0x000000ce03ce7220 */ /* 0x048fe20000410000 */
[----:B------:R-:W1:Y:S01]  /*17810*/  @P3 MUFU.LG2 R2, R9 ;  /* 0x0000000900023308 */ /* 0x000e620000000c00 */
        /* <DEDUP_REMOVED lines=32> */
[----:B------:R-:W-:Y:S02]  /*17a20*/  @P0 FMUL.FTZ R6, R6, 0.69314718246459960938 ;  /* 0x3f31721806060820 */ /* 0x000fe40000410000 */
[----:B-----5:R-:W-:Y:S02]  /*17a30*/  @P2 FMUL.FTZ R8, R8, 0.69314718246459960938 ;  /* 0x3f31721808082820 */ /* 0x020fe40000410000 */
[----:B------:R-:W-:-:S02]  /*17a40*/  @P0 FMUL.FTZ R3, R3, c[0x0][0x2d0] ;  /* 0x0000b40003030a20 */ /* 0x000fc40000410000 */
[----:B------:R-:W-:Y:S02]  /*17a50*/  @P2 FMUL.FTZ R5, R5, c[0x0][0x2d0] ;  /* 0x0000b40005052a20 */ /* 0x000fe40000410000 */
[----:B------:R-:W-:Y:S01]  /*17a60*/  @P0 FFMA.FTZ R62, R3, R134, R6 ;  /* 0x00000086033e0223 */ /* 0x000fe20000010006 */
[----:B------:R-:W-:Y:S01]  /*17a70*/  @P3 MOV R3, 0x3f317218 ;  /* 0x3f31721800033802 */ /* 0x000fe20000000f00 */
[----:B------:R-:W-:Y:S01]  /*17a80*/  @P1 FMUL.FTZ R7, R7, 0.69314718246459960938 ;  /* 0x3f31721807071820 */ /* 0x000fe20000410000 */
[----:B------:R-:W-:Y:S01]  /*17a90*/  PLOP3.LUT P0, PT, PT, PT, PT, 0x8, 0x0 ;  /* 0x000000000000781c */ /* 0x000fe20003f0e170 */
[----:B------:R-:W-:Y:S02]  /*17aa0*/  @P1 FMUL.FTZ R4, R4, c[0x0][0x2d0] ;  /* 0x0000b40004041a20 */ /* 0x000fe40000410000 */
[----:B-1----:R-:W-:Y:S02]  /*17ab0*/  @P3 FMUL.FTZ R2, R2, 0.69314718246459960938 ;  /* 0x3f31721802023820 */ /* 0x002fe40000410000 */
[----:B------:R-:W-:-:S02]  /*17ac0*/  @P3 FMUL.FTZ R3, R3, c[0x0][0x2d0] ;  /* 0x0000b40003033a20 */ /* 0x000fc40000410000 */
[----:B------:R-:W-:Y:S02]  /*17ad0*/  @P2 FFMA.FTZ R60, R5, R136, R8 ;  /* 0x00000088053c2223 */ /* 0x000fe40000010008 */
        /* <DEDUP_REMOVED lines=34> */
.L_x_4058:
        /* <DEDUP_REMOVED lines=185> */
.L_x_4116:
        /* <DEDUP_REMOVED lines=150> */
.L_x_4118:
[----:B--234-:R-:W-:Y:S05]  /*191f0*/  BSYNC B0 ;  /* 0x0000000000007941 */ /* 0x01cfea0003800000 */
.L_x_4117:
        /* <DEDUP_REMOVED lines=16> */
.L_x_4120:
[----:B------:R-:W-:Y:S05]  /*19300*/  BSYNC B0 ;  /* 0x0000000000007941 */ /* 0x000fea0003800000 */
.L_x_4119:
        /* <DEDUP_REMOVED lines=16> */
.L_x_4122:
[----:B------:R-:W-:Y:S05]  /*19410*/  BSYNC B0 ;  /* 0x0000000000007941 */ /* 0x000fea0003800000 */
.L_x_4121:
        /* <DEDUP_REMOVED lines=16> */
.L_x_4124:
[----:B------:R-:W-:Y:S05]  /*19520*/  BSYNC B0 ;  /* 0x0000000000007941 */ /* 0x000fea0003800000 */
.L_x_4123:
        /* <DEDUP_REMOVED lines=16> */
.L_x_4126:
[----:B------:R-:W-:Y:S05]  /*19630*/  BSYNC B0 ;  /* 0x0000000000007941 */ /* 0x000fea0003800000 */
.L_x_4125:
        /* <DEDUP_REMOVED lines=16> */
.L_x_4128:
[----:B------:R-:W-:Y:S05]  /*19740*/  BSYNC B0 ;  /* 0x0000000000007941 */ /* 0x000fea0003800000 */
.L_x_4127:
        /* <DEDUP_REMOVED lines=16> */
.L_x_4130:
[----:B------:R-:W-:Y:S05]  /*19850*/  BSYNC B0 ;  /* 0x0000000000007941 */ /* 0x000fea0003800000 */
.L_x_4129:
        /* <DEDUP_REMOVED lines=17> */
.L_x_4115:
        /* <DEDUP_REMOVED lines=19> */
.L_x_4131:
        /* <DEDUP_REMOVED lines=43> */
.L_x_4133:
[----:B---34-:R-:W-:Y:S05]  /*19d50*/  BSYNC B0 ;  /* 0x0000000000007941 */ /* 0x018fea0003800000 */
.L_x_4132:
        /* <DEDUP_REMOVED lines=43> */
.L_x_4189:
[----:B------:R-:W-:Y:S05]  /*1a010*/  BRA.DIV ~URZ, `(.L_x_4135) ;  /* 0x000048227f007947 */ /* 0x000fea000b800000 */
[----:B------:R3:W4:Y:S02]  /*1a020*/  SHFL.IDX PT, R2, R11, RZ, 0x181f ;  /* 0x00181fff0b027589 */ /* 0x00072400000e0000 */
.L_x_4190:
        /* <DEDUP_REMOVED lines=14> */
.L_x_4137:
[----:B------:R-:W-:Y:S05]  /*1a110*/  BSYNC B0 ;  /* 0x0000000000007941 */ /* 0x000fea0003800000 */
.L_x_4136:
[----:B------:R-:W-:Y:S05]  /*1a120*/  BRA.DIV ~URZ, `(.L_x_4138) ;  /* 0x000047827f007947 */ /* 0x000fea000b800000 */
[----:B------:R1:W2:Y:S04]  /*1a130*/  SHFL.IDX PT, R0, R9, 0x1, 0x181f ;  /* 0x00381f0009007f89 */ /* 0x0002a800000e0000 */
[----:B--2-4-:R1:W2:Y:S02]  /*1a140*/  SHFL.IDX PT, R2, R11, 0x1, 0x181f ;  /* 0x00381f000b027f89 */ /* 0x0142a400000e0000 */
.L_x_4191:
        /* <DEDUP_REMOVED lines=14> */
.L_x_4140:
[----:B------:R-:W-:Y:S05]  /*1a230*/  BSYNC B0 ;  /* 0x0000000000007941 */ /* 0x000fea0003800000 */
.L_x_4139:
[----:B------:R-:W-:Y:S05]  /*1a240*/  BRA.DIV ~URZ, `(.L_x_4141) ;  /* 0x000047327f007947 */ /* 0x000fea000b800000 */
[----:B------:R4:W1:Y:S02]  /*1a250*/  SHFL.IDX PT, R0, R9, 0x2, 0x181f ;  /* 0x00581f0009007f89 */ /* 0x00086400000e0000 */
.L_x_4192:
[----:B------:R-:W-:Y:S05]  /*1a260*/  BRA.DIV ~URZ, `(.L_x_4142) ;  /* 0x000047827f007947 */ /* 0x000fea000b800000 */
[----:B--2---:R2:W3:Y:S02]  /*1a270*/  SHFL.IDX PT, R2, R11, 0x2, 0x181f ;  /* 0x00581f000b027f89 */ /* 0x0044e400000e0000 */
.L_x_4193:
        /* <DEDUP_REMOVED lines=14> */
.L_x_4144:
[----:B------:R-:W-:Y:S05]  /*1a360*/  BSYNC B0 ;  /* 0x0000000000007941 */ /* 0x000fea0003800000 */
.L_x_4143:
[----:B------:R-:W-:Y:S05]  /*1a370*/  BRA.DIV ~URZ, `(.L_x_4145) ;  /* 0x000046e27f007947 */ /* 0x000fea000b800000 */
[----:B------:R1:W2:Y:S04]  /*1a380*/  SHFL.IDX PT, R0, R9, 0x3, 0x181f ;  /* 0x00781f0009007f89 */ /* 0x0002a800000e0000 */
[----:B-1-3--:R1:W3:Y:S02]  /*1a390*/  SHFL.IDX PT, R2, R11, 0x3, 0x181f ;  /* 0x00781f000b027f89 */ /* 0x00a2e400000e0000 */
.L_x_4194:
        /* <DEDUP_REMOVED lines=14> */
.L_x_4147:
[----:B------:R-:W-:Y:S05]  /*1a480*/  BSYNC B0 ;  /* 0x0000000000007941 */ /* 0x000fea0003800000 */
.L_x_4146:
[----:B------:R-:W-:Y:S05]  /*1a490*/  BRA.DIV ~URZ, `(.L_x_4148) ;  /* 0x000046927f007947 */ /* 0x000fea000b800000 */
[----:B------:R1:W2:Y:S02]  /*1a4a0*/  SHFL.IDX PT, R0, R9, 0x4, 0x181f ;  /* 0x00981f0009007f89 */ /* 0x0002a400000e0000 */
.L_x_4195:
[----:B------:R-:W-:Y:S05]  /*1a4b0*/  BRA.DIV ~URZ, `(.L_x_4149) ;  /* 0x000046e27f007947 */ /* 0x000fea000b800000 */
[----:B--23--:R2:W3:Y:S02]  /*1a4c0*/  SHFL.IDX PT, R2, R11, 0x4, 0x181f ;  /* 0x00981f000b027f89 */ /* 0x00c4e400000e0000 */
.L_x_4196:
        /* <DEDUP_REMOVED lines=14> */
.L_x_4151:
[----:B------:R-:W-:Y:S05]  /*1a5b0*/  BSYNC B0 ;  /* 0x0000000000007941 */ /* 0x000fea0003800000 */
.L_x_4150:
[----:B------:R-:W-:Y:S05]  /*1a5c0*/  BRA.DIV ~URZ, `(.L_x_4152) ;  /* 0x000046427f007947 */ /* 0x000fea000b800000 */
[----:B------:R1:W2:Y:S04]  /*1a5d0*/  SHFL.IDX PT, R0, R9, 0x5, 0x181f ;  /* 0x00b81f0009007f89 */ /* 0x0002a800000e0000 */
[----:B---3--:R1:W3:Y:S02]  /*1a5e0*/  SHFL.IDX PT, R2, R11, 0x5, 0x181f ;  /* 0x00b81f000b027f89 */ /* 0x0082e400000e0000 */
.L_x_4197:
        /* <DEDUP_REMOVED lines=14> */
.L_x_4154:
[----:B------:R-:W-:Y:S05]  /*1a6d0*/  BSYNC B0 ;  /* 0x0000000000007941 */ /* 0x000fea0003800000 */
.L_x_4153:
[----:B------:R-:W-:Y:S05]  /*1a6e0*/  BRA.DIV ~URZ, `(.L_x_4155) ;  /* 0x000045f27f007947 */ /* 0x000fea000b800000 */
[----:B------:R1:W2:Y:S02]  /*1a6f0*/  SHFL.IDX PT, R0, R9, 0x6, 0x181f ;  /* 0x00d81f0009007f89 */ /* 0x0002a400000e0000 */
.L_x_4198:
[----:B------:R-:W-:Y:S05]  /*1a700*/  BRA.DIV ~URZ, `(.L_x_4156) ;  /* 0x000046427f007947 */ /* 0x000fea000b800000 */
[----:B--23--:R2:W3:Y:S02]  /*1a710*/  SHFL.IDX PT, R2, R11, 0x6, 0x181f ;  /* 0x00d81f000b027f89 */ /* 0x00c4e400000e0000 */
.L_x_4199:
        /* <DEDUP_REMOVED lines=14> */
.L_x_4158:
[----:B------:R-:W-:Y:S05]  /*1a800*/  BSYNC B0 ;  /* 0x0000000000007941 */ /* 0x000fea0003800000 */
.L_x_4157:
[----:B------:R-:W-:Y:S05]  /*1a810*/  BRA.DIV ~URZ, `(.L_x_4159) ;  /* 0x000045a27f007947 */ /* 0x000fea000b800000 */
[----:B------:R1:W2:Y:S04]  /*1a820*/  SHFL.IDX PT, R0, R9, 0x7, 0x181f ;  /* 0x00f81f0009007f89 */ /* 0x0002a800000e0000 */
[----:B---3--:R1:W3:Y:S02]  /*1a830*/  SHFL.IDX PT, R2, R11, 0x7, 0x181f ;  /* 0x00f81f000b027f89 */ /* 0x0082e400000e0000 */
.L_x_4200:
        /* <DEDUP_REMOVED lines=15> */
.L_x_4059:
[----:B------:R-:W-:Y:S01]  /*1a930*/  IMAD.MOV.U32 R136, RZ, RZ, R5 ;  /* 0x000000ffff887224 */ /* 0x000fe200078e0005 */
[----:B------:R-:W-:Y:S01]  /*1a940*/  MOV R251, RZ ;  /* 0x000000ff00fb7202 */ /* 0x000fe20000000f00 */
[----:B------:R-:W-:Y:S01]  /*1a950*/  IMAD.MOV.U32 R3, RZ, RZ, 0x181f ;  /* 0x0000181fff037424 */ /* 0x000fe200078e00ff */
[----:B------:R-:W-:Y:S02]  /*1a960*/  MOV R2, 0x1a980 ;  /* 0x0001a98000027802 */ /* 0x000fe40000000f00 */
[----:B-----5:R-:W-:Y:S05]  /*1a970*/  CALL.REL.NOINC `($__internal_15_$__cuda_sm70_shflsync_idx_p) ;  /* 0x0000fc9000007944 */ /* 0x020fea0003c00000 */
[----:B------:R-:W-:Y:S01]  /*1a980*/  MOV R0, R252 ;  /* 0x000000fc00007202 */ /* 0x000fe20000000f00 */
[----:B------:R-:W-:Y:S05]  /*1a990*/  BRA `(.L_x_4160) ;  /* 0xfffedc0000007947 */ /* 0x000fea000383ffff */
.L_x_4060:
[----:B------:R-:W-:Y:S01]  /*1a9a0*/  IMAD.MOV.U32 R136, RZ, RZ, R10 ;  /* 0x000000ffff887224 */ /* 0x000fe200078e000a */
[----:B------:R-:W-:Y:S01]  /*1a9b0*/  MOV R251, RZ ;  /* 0x000000ff00fb7202 */ /* 0x000fe20000000f00 */
[----:B------:R-:W-:Y:S01]  /*1a9c0*/  IMAD.MOV.U32 R3, RZ, RZ, 0x181f ;  /* 0x0000181fff037424 */ /* 0x000fe200078e00ff */
[----:B------:R-:W-:Y:S02]  /*1a9d0*/  MOV R2, 0x1a9f0 ;  /* 0x0001a9f000027802 */ /* 0x000fe40000000f00 */
[----:B-12--5:R-:W-:Y:S05]  /*1a9e0*/  CALL.REL.NOINC `($__internal_15_$__cuda_sm70_shflsync_idx_p) ;  /* 0x0000fc2000007944 */ /* 0x026fea0003c00000 */
[----:B------:R-:W-:Y:S01]  /*1a9f0*/  MOV R2, R252 ;  /* 0x000000fc00027202 */ /* 0x000fe20000000f00 */
[----:B------:R-:W-:Y:S05]  /*1aa00*/  BRA `(.L_x_4161) ;  /* 0xfffedbb000007947 */ /* 0x000fea000383ffff */
.L_x_4063:
[----:B------:R-:W-:Y:S01]  /*1aa10*/  IMAD.MOV.U32 R136, RZ, RZ, R5 ;  /* 0x000000ffff887224 */ /* 0x000fe200078e0005 */
[----:B------:R-:W-:Y:S01]  /*1aa20*/  MOV R251, 0x1 ;  /* 0x0000000100fb7802 */ /* 0x000fe20000000f00 */
[----:B-1----:R-:W-:Y:S01]  /*1aa30*/  IMAD.MOV.U32 R3, RZ, RZ, 0x181f ;  /* 0x0000181fff037424 */ /* 0x002fe200078e00ff */
[----:B----4-:R-:W-:-:S02]  /*1aa40*/  MOV R2, 0x1aa60 ;  /* 0x0001aa6000027802 */ /* 0x010fc40000000f00 */
[----:B---3-5:R-:W-:Y:S05]  /*1aa50*/  CALL.REL.NOINC `($__internal_15_$__cuda_sm70_shflsync_idx_p) ;  /* 0x0000fbb000007944 */ /* 0x028fea0003c00000 */
[----:B------:R-:W-:Y:S01]  /*1aa60*/  IMAD.MOV.U32 R0, RZ, RZ, R252 ;  /* 0x000000ffff007224 */ /* 0x000fe200078e00fc */
[----:B------:R-:W-:Y:S01]  /*1aa70*/  MOV R251, 0x1 ;  /* 0x0000000100fb7802 */ /* 0x000fe20000000f00 */
[----:B------:R-:W-:Y:S01]  /*1aa80*/  IMAD.MOV.U32 R136, RZ, RZ, R10 ;  /* 0x000000ffff887224 */ /* 0x000fe200078e000a */
[----:B------:R-:W-:-:S02]  /*1aa90*/  MOV R3, 0x181f ;  /* 0x0000181f00037802 */ /* 0x000fc40000000f00 */
[----:B------:R-:W-:Y:S02]  /*1aaa0*/  MOV R2, 0x1aac0 ;  /* 0x0001aac000027802 */ /* 0x000fe40000000f00 */
[----:B------:R-:W-:Y:S05]  /*1aab0*/  CALL.REL.NOINC `($__internal_15_$__cuda_sm70_shflsync_idx_p) ;  /* 0x0000fb5000007944 */ /* 0x000fea0003c00000 */
[----:B------:R-:W-:Y:S01]  /*1aac0*/  MOV R2, R252 ;  /* 0x000000fc00027202 */ /* 0x000fe20000000f00 */
[----:B------:R-:W-:Y:S05]  /*1aad0*/  BRA `(.L_x_4162) ;  /* 0xfffedc4000007947 */ /* 0x000fea000383ffff */
.L_x_4066:
[----:B------:R-:W-:Y:S01]  /*1aae0*/  IMAD.MOV.U32 R136, RZ, RZ, R5 ;  /* 0x000000ffff887224 */ /* 0x000fe200078e0005 */
[----:B------:R-:W-:Y:S01]  /*1aaf0*/  MOV R251, 0x2 ;  /* 0x0000000200fb7802 */ /* 0x000fe20000000f00 */
[----:B--2---:R-:W-:Y:S01]  /*1ab00*/  IMAD.MOV.U32 R3, RZ, RZ, 0x181f ;  /* 0x0000181fff037424 */ /* 0x004fe200078e00ff */
[----:B----4-:R-:W-:Y:S02]  /*1ab10*/  MOV R2, 0x1ab30 ;  /* 0x0001ab3000027802 */ /* 0x010fe40000000f00 */
[----:B-1-3-5:R-:W-:Y:S05]  /*1ab20*/  CALL.REL.NOINC `($__internal_15_$__cuda_sm70_shflsync_idx_p) ;  /* 0x0000fae000007944 */ /* 0x02afea0003c00000 */
[----:B------:R-:W-:Y:S01]  /*1ab30*/  MOV R0, R252 ;  /* 0x000000fc00007202 */ /* 0x000fe20000000f00 */
[----:B------:R-:W-:Y:S05]  /*1ab40*/  BRA `(.L_x_4163) ;  /* 0xfffedd0000007947 */ /* 0x000fea000383ffff */
.L_x_4067:
[----:B------:R-:W-:Y:S01]  /*1ab50*/  IMAD.MOV.U32 R136, RZ, RZ, R10 ;  /* 0x000000ffff887224 */ /* 0x000fe200078e000a */
[----:B------:R-:W-:Y:S01]  /*1ab60*/  MOV R251, 0x2 ;  /* 0x0000000200fb7802 */ /* 0x000fe20000000f00 */
[----:B------:R-:W-:Y:S01]  /*1ab70*/  IMAD.MOV.U32 R3, RZ, RZ, 0x181f ;  /* 0x0000181fff037424 */ /* 0x000fe200078e00ff */
[----:B----4-:R-:W-:Y:S02]  /*1ab80*/  MOV R2, 0x1aba0 ;  /* 0x0001aba000027802 */ /* 0x010fe40000000f00 */
[----:B-123-5:R-:W-:Y:S05]  /*1ab90*/  CALL.REL.NOINC `($__internal_15_$__cuda_sm70_shflsync_idx_p) ;  /* 0x0000fa7000007944 */ /* 0x02efea0003c00000 */
[----:B------:R-:W-:Y:S01]  /*1aba0*/  MOV R2, R252 ;  /* 0x000000fc00027202 */ /* 0x000fe20000000f00 */
[----:B------:R-:W-:Y:S05]  /*1abb0*/  BRA `(.L_x_4164) ;  /* 0xfffedcb000007947 */ /* 0x000fea000383ffff */
.L_x_4070:
[----:B------:R-:W-:Y:S01]  /*1abc0*/  IMAD.MOV.U32 R136, RZ, RZ, R5 ;  /* 0x000000ffff887224 */ /* 0x000fe200078e0005 */
[----:B------:R-:W-:Y:S01]  /*1abd0*/  MOV R251, 0x3 ;  /* 0x0000000300fb7802 */ /* 0x000fe20000000f00 */
[----:B-1----:R-:W-:Y:S01]  /*1abe0*/  IMAD.MOV.U32 R3, RZ, RZ, 0x181f ;  /* 0x0000181fff037424 */ /* 0x002fe200078e00ff */
[----:B--2---:R-:W-:-:S02]  /*1abf0*/  MOV R2, 0x1ac10 ;  /* 0x0001ac1000027802 */ /* 0x004fc40000000f00 */
[----:B---345:R-:W-:Y:S05]  /*1ac00*/  CALL.REL.NOINC `($__internal_15_$__cuda_sm70_shflsync_idx_p) ;  /* 0x0000fa0000007944 */ /* 0x038fea0003c00000 */
        /* <DEDUP_REMOVED lines=8> */
.L_x_4073:
[----:B------:R-:W-:Y:S01]  /*1ac90*/  IMAD.MOV.U32 R136, RZ, RZ, R5 ;  /* 0x000000ffff887224 */ /* 0x000fe200078e0005 */
[----:B------:R-:W-:Y:S01]  /*1aca0*/  MOV R251, 0x4 ;  /* 0x0000000400fb7802 */ /* 0x000fe20000000f00 */
[----:B--2---:R-:W-:Y:S01]  /*1acb0*/  IMAD.MOV.U32 R3, RZ, RZ, 0x181f ;  /* 0x0000181fff037424 */ /* 0x004fe200078e00ff */
[----:B------:R-:W-:Y:S02]  /*1acc0*/  MOV R2, 0x1ace0 ;  /* 0x0001ace000027802 */ /* 0x000fe40000000f00 */
[----:B-1--45:R-:W-:Y:S05]  /*1acd0*/  CALL.REL.NOINC `($__internal_15_$__cuda_sm70_shflsync_idx_p) ;  /* 0x0000f93000007944 */ /* 0x032fea0003c00000 */
[----:B------:R-:W-:Y:S01]  /*1ace0*/  MOV R0, R252 ;  /* 0x000000fc00007202 */ /* 0x000fe20000000f00 */
[----:B------:R-:W-:Y:S05]  /*1acf0*/  BRA `(.L_x_4166) ;  /* 0xfffedde000007947 */ /* 0x000fea000383ffff */
.L_x_4074:
[----:B------:R-:W-:Y:S01]  /*1ad00*/  IMAD.MOV.U32 R136, RZ, RZ, R10 ;  /* 0x000000ffff887224 */ /* 0x000fe200078e000a */
[----:B------:R-:W-:Y:S01]  /*1ad10*/  MOV R251, 0x4 ;  /* 0x0000000400fb7802 */ /* 0x000fe20000000f00 */
[----:B------:R-:W-:Y:S01]  /*1ad20*/  IMAD.MOV.U32 R3, RZ, RZ, 0x181f ;  /* 0x0000181fff037424 */ /* 0x000fe200078e00ff */
[----:B------:R-:W-:Y:S02]  /*1ad30*/  MOV R2, 0x1ad50 ;  /* 0x0001ad5000027802 */ /* 0x000fe40000000f00 */
[----:B-12345:R-:W-:Y:S05]  /*1ad40*/  CALL.REL.NOINC `($__internal_15_$__cuda_sm70_shflsync_idx_p) ;  /* 0x0000f8c000007944 */ /* 0x03efea0003c00000 */
[----:B------:R-:W-:Y:S01]  /*1ad50*/  MOV R2, R252 ;  /* 0x000000fc00027202 */ /* 0x000fe20000000f00 */
[----:B------:R-:W-:Y:S05]  /*1ad60*/  BRA `(.L_x_4167) ;  /* 0xfffedd9000007947 */ /* 0x000fea000383ffff */
.L_x_4077:
[----:B------:R-:W-:Y:S01]  /*1ad70*/  IMAD.MOV.U32 R136, RZ, RZ, R5 ;  /* 0x000000ffff887224 */ /* 0x000fe200078e0005 */
[----:B------:R-:W-:Y:S01]  /*1ad80*/  MOV R251, 0x5 ;  /* 0x0000000500fb7802 */ /* 0x000fe20000000f00 */
[----:B--2---:R-:W-:Y:S01]  /*1ad90*/  IMAD.MOV.U32 R3, RZ, RZ, 0x181f ;  /* 0x0000181fff037424 */ /* 0x004fe200078e00ff */
[----:B------:R-:W-:-:S02]  /*1ada0*/  MOV R2, 0x1adc0 ;  /* 0x0001adc000027802 */ /* 0x000fc40000000f00 */
[----:B-1--45:R-:W-:Y:S05]  /*1adb0*/  CALL.REL.NOINC `($__internal_15_$__cuda_sm70_shflsync_idx_p) ;  /* 0x0000f85000007944 */ /* 0x032fea0003c00000 */
        /* <DEDUP_REMOVED lines=8> */
.L_x_4080:
[----:B------:R-:W-:Y:S01]  /*1ae40*/  IMAD.MOV.U32 R136, RZ, RZ, R5 ;  /* 0x000000ffff887224 */ /* 0x000fe200078e0005 */
[----:B------:R-:W-:Y:S01]  /*1ae50*/  MOV R251, 0x6 ;  /* 0x0000000600fb7802 */ /* 0x000fe20000000f00 */
[----:B-1----:R-:W-:Y:S01]  /*1ae60*/  IMAD.MOV.U32 R3, RZ, RZ, 0x181f ;  /* 0x0000181fff037424 */ /* 0x002fe200078e00ff */
[----:B------:R-:W-:Y:S02]  /*1ae70*/  MOV R2, 0x1ae90 ;  /* 0x0001ae9000027802 */ /* 0x000fe40000000f00 */
[----:B--2-45:R-:W-:Y:S05]  /*1ae80*/  CALL.REL.NOINC `($__internal_15_$__cuda_sm70_shflsync_idx_p) ;  /* 0x0000f78000007944 */ /* 0x034fea0003c00000 */
[----:B------:R-:W-:Y:S01]  /*1ae90*/  MOV R0, R252 ;  /* 0x000000fc00007202 */ /* 0x000fe20000000f00 */
[----:B------:R-:W-:Y:S05]  /*1aea0*/  BRA `(.L_x_4169) ;  /* 0xfffedec000007947 */ /* 0x000fea000383ffff */
.L_x_4081:
[----:B------:R-:W-:Y:S01]  /*1aeb0*/  IMAD.MOV.U32 R136, RZ, RZ, R10 ;  /* 0x000000ffff887224 */ /* 0x000fe200078e000a */
[----:B------:R-:W-:Y:S01]  /*1aec0*/  MOV R251, 0x6 ;  /* 0x0000000600fb7802 */ /* 0x000fe20000000f00 */
[----:B------:R-:W-:Y:S01]  /*1aed0*/  IMAD.MOV.U32 R3, RZ, RZ, 0x181f ;  /* 0x0000181fff037424 */ /* 0x000fe200078e00ff */
[----:B------:R-:W-:Y:S02]  /*1aee0*/  MOV R2, 0x1af00 ;  /* 0x0001af0000027802 */ /* 0x000fe40000000f00 */
[----:B-12345:R-:W-:Y:S05]  /*1aef0*/  CALL.REL.NOINC `($__internal_15_$__cuda_sm70_shflsync_idx_p) ;  /* 0x0000f71000007944 */ /* 0x03efea0003c00000 */
[----:B------:R-:W-:Y:S01]  /*1af00*/  MOV R2, R252 ;  /* 0x000000fc00027202 */ /* 0x000fe20000000f00 */
[----:B------:R-:W-:Y:S05]  /*1af10*/  BRA `(.L_x_4170) ;  /* 0xfffede7000007947 */ /* 0x000fea000383ffff */
.L_x_4084:
        /* <DEDUP_REMOVED lines=13> */
.L_x_4086:
[----:B-1-3--:R-:W-:Y:S01]  /*1aff0*/  IMAD.MOV.U32 R136, RZ, RZ, R0 ;  /* 0x000000ffff887224 */ /* 0x00afe200078e0000 */
[----:B------:R-:W-:Y:S01]  /*1b000*/  MOV R251, RZ ;  /* 0x000000ff00fb7202 */ /* 0x000fe20000000f00 */
[----:B------:R-:W-:Y:S01]  /*1b010*/  IMAD.MOV.U32 R3, RZ, RZ, 0x181f ;  /* 0x0000181fff037424 */ /* 0x000fe200078e00ff */
[----:B------:R-:W-:Y:S02]  /*1b020*/  MOV R2, 0x1b040 ;  /* 0x0001b04000027802 */ /* 0x000fe40000000f00 */
[----:B-----5:R-:W-:Y:S05]  /*1b030*/  CALL.REL.NOINC `($__internal_15_$__cuda_sm70_shflsync_idx_p) ;  /* 0x0000f5d000007944 */ /* 0x020fea0003c00000 */
[----:B------:R-:W-:Y:S01]  /*1b040*/  MOV R28, R252 ;  /* 0x000000fc001c7202 */ /* 0x000fe20000000f00 */
[----:B------:R-:W-:Y:S05]  /*1b050*/  BRA `(.L_x_4172) ;  /* 0xfffeed9000007947 */ /* 0x000fea000383ffff */
.L_x_4089:
[----:B------:R-:W-:Y:S01]  /*1b060*/  IMAD.MOV.U32 R136, RZ, RZ, R4 ;  /* 0x000000ffff887224 */ /* 0x000fe200078e0004 */
[----:B------:R-:W-:Y:S01]  /*1b070*/  MOV R251, RZ ;  /* 0x000000ff00fb7202 */ /* 0x000fe20000000f00 */
[----:B------:R-:W-:Y:S01]  /*1b080*/  IMAD.MOV.U32 R3, RZ, RZ, 0x181f ;  /* 0x0000181fff037424 */ /* 0x000fe200078e00ff */
[----:B------:R-:W-:Y:S02]  /*1b090*/  MOV R2, 0x1b0b0 ;  /* 0x0001b0b000027802 */ /* 0x000fe40000000f00 */
[----:B-1---5:R-:W-:Y:S05]  /*1b0a0*/  CALL.REL.NOINC `($__internal_15_$__cuda_sm70_shflsync_idx_p) ;  /* 0x0000f56000007944 */ /* 0x022fea0003c00000 */
[----:B------:R-:W-:Y:S01]  /*1b0b0*/  MOV R11, R252 ;  /* 0x000000fc000b7202 */ /* 0x000fe20000000f00 */
[----:B------:R-:W-:Y:S05]  /*1b0c0*/  BRA `(.L_x_4173) ;  /* 0xfffefdf000007947 */ /* 0x000fea000383ffff */
.L_x_4090:
[----:B------:R-:W-:Y:S01]  /*1b0d0*/  IMAD.MOV.U32 R136, RZ, RZ, R5 ;  /* 0x000000ffff887224 */ /* 0x000fe200078e0005 */
[----:B------:R-:W-:Y:S01]  /*1b0e0*/  MOV R251, RZ ;  /* 0x000000ff00fb7202 */ /* 0x000fe20000000f00 */
[----:B------:R-:W-:Y:S01]  /*1b0f0*/  IMAD.MOV.U32 R3, RZ, RZ, 0x181f ;  /* 0x0000181fff037424 */ /* 0x000fe200078e00ff */
[----:B------:R-:W-:-:S02]  /*1b100*/  MOV R2, 0x1b120 ;  /* 0x0001b12000027802 */ /* 0x000fc40000000f00 */
[----:B-123-5:R-:W-:Y:S05]  /*1b110*/  CALL.REL.NOINC `($__internal_15_$__cuda_sm70_shflsync_idx_p) ;  /* 0x0000f4f000007944 */ /* 0x02efea0003c00000 */
[----:B------:R-:W2:Y:S04]  /*1b120*/  LDL R0, [R1+0x88] ;  /* 0x0000880001007983 */ /* 0x000ea80000100800 */
[----:B------:R-:W3:Y:S04]  /*1b130*/  LDL R2, [R1+0xb4] ;  /* 0x0000b40001027983 */ /* 0x000ee80000100800 */
[----:B------:R-:W4:Y:S04]  /*1b140*/  LDL R8, [R1+0xd4] ;  /* 0x0000d40001087983 */ /* 0x000f280000100800 */
[----:B------:R-:W5:Y:S01]  /*1b150*/  LDL R3, [R1+0xd0] ;  /* 0x0000d00001037983 */ /* 0x000f620000100800 */
[----:B------:R-:W-:-:S02]  /*1b160*/  IMAD.MOV.U32 R136, RZ, RZ, R4 ;  /* 0x000000ffff887224 */ /* 0x000fc400078e0004 */
[----:B------:R-:W-:Y:S02]  /*1b170*/  IMAD.MOV.U32 R251, RZ, RZ, 0x1 ;  /* 0x00000001fffb7424 */ /* 0x000fe400078e00ff */
[C---:B--2---:R-:W-:Y:S01]  /*1b180*/  IMAD.SHL.U32 R12, R0.reuse, 0x2, RZ ;  /* 0x00000002000c7824 */ /* 0x044fe200078e00ff */
[----:B------:R-:W-:Y:S01]  /*1b190*/  ISETP.GE.AND P2, PT, R0, c[0x0][0x1d4], PT ;  /* 0x0000750000007a0c */ /* 0x000fe20003f46270 */
[----:B---3--:R-:W-:-:S03]  /*1b1a0*/  IMAD.SHL.U32 R13, R2, 0x2, RZ ;  /* 0x00000002020d7824 */ /* 0x008fc600078e00ff */
[----:B------:R-:W-:Y:S02]  /*1b1b0*/  IADD3 R18, P1, R252, R12, RZ ;  /* 0x0000000cfc127210 */ /* 0x000fe40007f3e0ff */
[----:B----4-:R-:W-:Y:S02]  /*1b1c0*/  SHF.L.U64.HI R15, R0, 0x1, R8 ;  /* 0x00000001000f7819 */ /* 0x010fe40000010208 */
[----:B-----5:R-:W-:Y:S02]  /*1b1d0*/  SHF.L.U64.HI R16, R2, 0x1, R3 ;  /* 0x0000000102107819 */ /* 0x020fe40000010203 */
[----:B------:R-:W-:Y:S01]  /*1b1e0*/  IADD3 R2, P0, R252, R13, RZ ;  /* 0x0000000dfc027210 */ /* 0x000fe20007f1e0ff */
[----:B------:R-:W-:Y:S01]  /*1b1f0*/  IMAD.X R19, R11, 0x1, R15, P1 ;  /* 0x000000010b137824 */ /* 0x000fe200008e060f */
[----:B------:R-:W-:-:S03]  /*1b200*/  SEL R0, RZ, 0x10, P5 ;  /* 0x00000010ff007807 */ /* 0x000fc60002800000 */
[----:B------:R-:W-:Y:S01]  /*1b210*/  IMAD.X R3, R11, 0x1, R16, P0 ;  /* 0x000000010b037824 */ /* 0x000fe200000e0610 */
[----:B------:R-:W-:Y:S01]  /*1b220*/  @!PT LDS RZ, [RZ] ;  /* 0x00000000fffff984 */ /* 0x000fe20000000800 */
[----:B------:R-:W-:Y:S01]  /*1b230*/  @!PT LDS RZ, [RZ] ;  /* 0x00000000fffff984 */ /* 0x000fe20000000800 */
[----:B------:R-:W-:Y:S01]  /*1b240*/  @!PT LDS RZ, [RZ] ;  /* 0x00000000fffff984 */ /* 0x000fe20000000800 */
[----:B------:R1:W-:Y:S01]  /*1b250*/  LDGSTS.E.BYPASS.LTC128B.128 [R248+0x4100], [R18.64], !P2 ;  /* 0x0410000012f87fae */ /* 0x0003e2000d101d46 */
[----:B------:R-:W-:Y:S01]  /*1b260*/  SEL R11, RZ, 0x10, P2 ;  /* 0x00000010ff0b7807 */ /* 0x000fe20001000000 */
[----:B------:R-:W-:Y:S02]  /*1b270*/  IMAD.MOV.U32 R10, RZ, RZ, R0 ;  /* 0x000000ffff0a7224 */ /* 0x000fe400078e0000 */
[----:B------:R2:W-:Y:S02]  /*1b280*/  LDGSTS.E.BYPASS.LTC128B.128 [R248+0x6100], [R2.64], !P5 ;  /* 0x0610000002f87fae */ /* 0x0005e4000e901d46 */
[----:B--2---:R-:W-:Y:S01]  /*1b290*/  IMAD.MOV.U32 R3, RZ, RZ, 0x181f ;  /* 0x0000181fff037424 */ /* 0x004fe200078e00ff */
[----:B------:R-:W-:Y:S02]  /*1b2a0*/  MOV R2, 0x1b2c0 ;  /* 0x0001b2c000027802 */ /* 0x000fe40000000f00 */
[----:B-1----:R-:W-:Y:S05]  /*1b2b0*/  CALL.REL.NOINC `($__internal_15_$__cuda_sm70_shflsync_idx_p) ;  /* 0x0000f35000007944 */ /* 0x002fea0003c00000 */
[----:B------:R-:W-:Y:S01]  /*1b2c0*/  IMAD.MOV.U32 R0, RZ, RZ, R252 ;  /* 0x000000ffff007224 */ /* 0x000fe200078e00fc */
[----:B------:R-:W-:Y:S01]  /*1b2d0*/  MOV R251, 0x1 ;  /* 0x0000000100fb7802 */ /* 0x000fe20000000f00 */
[----:B------:R-:W-:Y:S01]  /*1b2e0*/  IMAD.MOV.U32 R136, RZ, RZ, R5 ;  /* 0x000000ffff887224 */ /* 0x000fe200078e0005 */
[----:B------:R-:W-:-:S02]  /*1b2f0*/  MOV R3, 0x181f ;  /* 0x0000181f00037802 */ /* 0x000fc40000000f00 */
[----:B------:R-:W-:Y:S02]  /*1b300*/  MOV R2, 0x1b320 ;  /* 0x0001b32000027802 */ /* 0x000fe40000000f00 */
[----:B------:R-:W-:Y:S05]  /*1b310*/  CALL.REL.NOINC `($__internal_15_$__cuda_sm70_shflsync_idx_p) ;  /* 0x0000f2f000007944 */ /* 0x000fea0003c00000 */
[C---:B------:R-:W-:Y:S01]  /*1b320*/  IADD3 R18, -R11.reuse, 0x10, RZ ;  /* 0x000000100b127810 */ /* 0x040fe20007ffe1ff */
[----:B------:R-:W-:Y:S01]  /*1b330*/  IMAD.MOV.U32 R136, RZ, RZ, R4 ;  /* 0x000000ffff887224 */ /* 0x000fe200078e0004 */
[----:B------:R-:W-:Y:S01]  /*1b340*/  IADD3 R2, -R10, 0x10, RZ ;  /* 0x000000100a027810 */ /* 0x000fe20007ffe1ff */
[----:B------:R-:W-:Y:S01]  /*1b350*/  IMAD.MOV.U32 R251, RZ, RZ, 0x2 ;  /* 0x00000002fffb7424 */ /* 0x000fe200078e00ff */
        /* <DEDUP_REMOVED lines=15> */
[----:B-1----:R-:W-:Y:S05]  /*1b450*/  CALL.REL.NOINC `($__internal_15_$__cuda_sm70_shflsync_idx_p) ;  /* 0x0000f1b000007944 */ /* 0x002fea0003c00000 */
[----:B------:R-:W-:Y:S01]  /*1b460*/  IMAD.MOV.U32 R0, RZ, RZ, R252 ;  /* 0x000000ffff007224 */ /* 0x000fe200078e00fc */
[----:B------:R-:W-:Y:S01]  /*1b470*/  MOV R251, 0x2 ;  /* 0x0000000200fb7802 */ /* 0x000fe20000000f00 */
[----:B------:R-:W-:Y:S01]  /*1b480*/  IMAD.MOV.U32 R136, RZ, RZ, R5 ;  /* 0x000000ffff887224 */ /* 0x000fe200078e0005 */
[----:B------:R-:W-:Y:S02]  /*1b490*/  MOV R3, 0x181f ;  /* 0x0000181f00037802 */ /* 0x000fe40000000f00 */
[----:B------:R-:W-:Y:S02]  /*1b4a0*/  MOV R2, 0x1b4c0 ;  /* 0x0001b4c000027802 */ /* 0x000fe40000000f00 */
[----:B------:R-:W-:Y:S05]  /*1b4b0*/  CALL.REL.NOINC `($__internal_15_$__cuda_sm70_shflsync_idx_p) ;  /* 0x0000f15000007944 */ /* 0x000fea0003c00000 */
[----:B------:R-:W-:Y:S01]  /*1b4c0*/  IADD3 R18, -R11, 0x10, RZ ;  /* 0x000000100b127810 */ /* 0x000fe20007ffe1ff */
[----:B------:R-:W-:Y:S01]  /*1b4d0*/  IMAD.MOV.U32 R136, RZ, RZ, R4 ;  /* 0x000000ffff887224 */ /* 0x000fe200078e0004 */
[----:B------:R-:W-:Y:S01]  /*1b4e0*/  IADD3 R2, -R10, 0x10, RZ ;  /* 0x000000100a027810 */ /* 0x000fe20007ffe1ff */
[----:B------:R-:W-:Y:S01]  /*1b4f0*/  IMAD.MOV.U32 R251, RZ, RZ, 0x3 ;  /* 0x00000003fffb7424 */ /* 0x000fe200078e00ff */
        /* <DEDUP_REMOVED lines=22> */
[----:B------:R-:W-:Y:S01]  /*1b660*/  MOV R8, R252 ;  /* 0x000000fc00087202 */ /* 0x000fe20000000f00 */
[----:B------:R-:W-:Y:S05]  /*1b670*/  BRA `(.L_x_4174) ;  /* 0xfffefae000007947 */ /* 0x000fea000383ffff */
.L_x_4091:
[----:B------:R-:W-:Y:S01]  /*1b680*/  IMAD.MOV.U32 R136, RZ, RZ, R0 ;  /* 0x000000ffff887224 */ /* 0x000fe200078e0000 */
[----:B------:R-:W-:Y:S01]  /*1b690*/  MOV R251, RZ ;  /* 0x000000ff00fb7202 */ /* 0x000fe20000000f00 */
[----:B------:R-:W-:Y:S01]  /*1b6a0*/  IMAD.MOV.U32 R3, RZ, RZ, 0x1c1f ;  /* 0x00001c1fff037424 */ /* 0x000fe200078e00ff */
[----:B------:R-:W-:-:S02]  /*1b6b0*/  MOV R2, 0x1b6d0 ;  /* 0x0001b6d000027802 */ /* 0x000fc40000000f00 */
[----:B------:R-:W-:Y:S05]  /*1b6c0*/  CALL.REL.NOINC `($__internal_15_$__cuda_sm70_shflsync_idx_p) ;  /* 0x0000ef4000007944 */ /* 0x000fea0003c00000 */
[----:B------:R-:W-:Y:S01]  /*1b6d0*/  MOV R2, R252 ;  /* 0x000000fc00027202 */ /* 0x000fe20000000f00 */
[----:B------:R-:W-:Y:S05]  /*1b6e0*/  BRA `(.L_x_4175) ;  /* 0xfffefe8000007947 */ /* 0x000fea000383ffff */
.L_x_4092:
[----:B------:R-:W-:Y:S01]  /*1b6f0*/  IMAD.MOV.U32 R136, RZ, RZ, R0 ;  /* 0x000000ffff887224 */ /* 0x000fe200078e0000 */
[----:B------:R-:W-:Y:S01]  /*1b700*/  MOV R251, 0x1 ;  /* 0x0000000100fb7802 */ /* 0x000fe20000000f00 */
[----:B------:R-:W-:Y:S01]  /*1b710*/  IMAD.MOV.U32 R3, RZ, RZ, 0x1c1f ;  /* 0x00001c1fff037424 */ /* 0x000fe200078e00ff */
[----:B------:R-:W-:-:S02]  /*1b720*/  MOV R2, 0x1b740 ;  /* 0x0001b74000027802 */ /* 0x000fc40000000f00 */
[----:B-1----:R-:W-:Y:S05]  /*1b730*/  CALL.REL.NOINC `($__internal_15_$__cuda_sm70_shflsync_idx_p) ;  /* 0x0000eed000007944 */ /* 0x002fea0003c00000 */
[----:B------:R-:W-:Y:S02]  /*1b740*/  IMAD.IADD R2, R4, 0x1, R252 ;  /* 0x0000000104027824 */ /* 0x000fe400078e02fc */
[----:B------:R-:W-:-:S02]  /*1b750*/  IMAD.MOV.U32 R136, RZ, RZ, R0 ;  /* 0x000000ffff887224 */ /* 0x000fc400078e0000 */
[----:B------:R-:W-:Y:S01]  /*1b760*/  IMAD.MOV.U32 R251, RZ, RZ, 0x2 ;  /* 0x00000002fffb7424 */ /* 0x000fe200078e00ff */
[----:B------:R-:W-:Y:S01]  /*1b770*/  IMNMX R2, R5, R2, PT ;  /* 0x0000000205027217 */ /* 0x000fe20003800200 */
[----:B------:R-:W-:-:S03]  /*1b780*/  IMAD.MOV.U32 R3, RZ, RZ, 0x1c1f ;  /* 0x00001c1fff037424 */ /* 0x000fc600078e00ff */
        /* <DEDUP_REMOVED lines=8> */
[----:B------:R-:W-:Y:S02]  /*1b810*/  ISETP.GT.AND P0, PT, R2, 0x11, PT ;  /* 0x000000110200780c */ /* 0x000fe40003f04270 */
[----:B------:R-:W-:Y:S02]  /*1b820*/  FSEL R17, R66, -INF , P2 ;  /* 0xff80000042117808 */ /* 0x000fe40001000000 */
        /* <DEDUP_REMOVED lines=23> */
[----:B------:R-:W-:Y:S05]  /*1b9a0*/  CALL.REL.NOINC `($__internal_15_$__cuda_sm70_shflsync_idx_p) ;  /* 0x0000ec6000007944 */ /* 0x000fea0003c00000 */
[----:B------:R-:W-:Y:S02]  /*1b9b0*/  IMAD.IADD R2, R4, 0x1, R252 ;  /* 0x0000000104027824 */ /* 0x000fe400078e02fc */
[----:B------:R-:W-:Y:S02]  /*1b9c0*/  IMAD.MOV.U32 R136, RZ, RZ, R0 ;  /* 0x000000ffff887224 */ /* 0x000fe400078e0000 */
        /* <DEDUP_REMOVED lines=34> */
[----:B------:R-:W-:Y:S02]  /*1bbf0*/  FSEL R145, R41, -INF , P0 ;  /* 0xff80000029917808 */ /* 0x000fe40000000000 */
[----:B------:R-:W-:Y:S02]  /*1bc00*/  MOV R2, 0x1bc20 ;  /* 0x0001bc2000027802 */ /* 0x000fe40000000f00 */
[----:B------:R-:W-:Y:S05]  /*1bc10*/  CALL.REL.NOINC `($__internal_15_$__cuda_sm70_shflsync_idx_p) ;  /* 0x0000e9f000007944 */ /* 0x000fea0003c00000 */
[----:B------:R-:W-:Y:S01]  /*1bc20*/  IMAD.IADD R4, R4, 0x1, R252 ;  /* 0x0000000104047824 */ /* 0x000fe200078e02fc */
[----:B------:R-:W-:Y:S01]  /*1bc30*/  FMNMX.FTZ R136, R10, R11, !PT ;  /* 0x0000000b0a887209 */ /* 0x000fe20007810000 */
[----:B------:R-:W-:Y:S01]  /*1bc40*/  IMAD.MOV.U32 R0, RZ, RZ, 0x2 ;  /* 0x00000002ff007424 */ /* 0x000fe200078e00ff */
        /* <DEDUP_REMOVED lines=94> */
[----:B------:R-:W-:Y:S05]  /*1c230*/  CALL.REL.NOINC `($__internal_14_$__cuda_sm70_shflsync_bfly_p) ;  /* 0x0000e37000007944 */ /* 0x000fea0003c00000 */
[----:B------:R-:W-:Y:S01]  /*1c240*/  FMNMX.FTZ R136, R136, R0, !PT ;  /* 0x0000000088887209 */ /* 0x000fe20007810000 */
[----:B------:R-:W-:Y:S01]  /*1c250*/  IMAD.MOV.U32 R0, RZ, RZ, 0x1 ;  /* 0x00000001ff007424 */ /* 0x000fe200078e00ff */
[----:B------:R-:W-:-:S03]  /*1c260*/  MOV R2, 0x1c290 ;  /* 0x0001c29000027802 */ /* 0x000fc60000000f00 */
[----:B------:R-:W-:Y:S02]  /*1c270*/  IMAD.MOV.U32 R132, RZ, RZ, R136 ;  /* 0x000000ffff847224 */ /* 0x000fe400078e0088 */
[----:B------:R-:W-:Y:S05]  /*1c280*/  CALL.REL.NOINC `($__internal_14_$__cuda_sm70_shflsync_bfly_p) ;  /* 0x0000e32000007944 */ /* 0x000fea0003c00000 */
[----:B------:R-:W-:Y:S01]  /*1c290*/  FMNMX.FTZ R136, R136, R0, !PT ;  /* 0x0000000088887209 */ /* 0x000fe20007810000 */
[----:B------:R-:W-:Y:S01]  /*1c2a0*/  IMAD.MOV.U32 R132, RZ, RZ, R135 ;  /* 0x000000ffff847224 */ /* 0x000fe200078e0087 */
[----:B------:R-:W-:Y:S01]  /*1c2b0*/  MOV R2, 0x1c2e0 ;  /* 0x0001c2e000027802 */ /* 0x000fe20000000f00 */
[----:B------:R-:W-:Y:S02]  /*1c2c0*/  IMAD.MOV.U32 R0, RZ, RZ, 0x2 ;  /* 0x00000002ff007424 */ /* 0x000fe400078e00ff */
        /* <DEDUP_REMOVED lines=26> */
[----:B------:R-:W-:Y:S01]  /*1c470*/  MOV R133, R0 ;  /* 0x0000000000857202 */ /* 0x000fe20000000f00 */
[----:B------:R-:W-:Y:S05]  /*1c480*/  BRA `(.L_x_4176) ;  /* 0xfffefe5000007947 */ /* 0x000fea000383ffff */
.L_x_4096:
[----:B------:R-:W-:Y:S01]  /*1c490*/  MOV R251, RZ ;  /* 0x000000ff00fb7202 */ /* 0x000fe20000000f00 */
[----:B------:R-:W-:Y:S01]  /*1c4a0*/  IMAD.MOV.U32 R136, RZ, RZ, R0 ;  /* 0x000000ffff887224 */ /* 0x000fe200078e0000 */
[----:B------:R-:W-:Y:S01]  /*1c4b0*/  MOV R2, 0x1c4e0 ;  /* 0x0001c4e000027802 */ /* 0x000fe20000000f00 */
[----:B------:R-:W-:Y:S02]  /*1c4c0*/  IMAD.MOV.U32 R3, RZ, RZ, 0x181f ;  /* 0x0000181fff037424 */ /* 0x000fe400078e00ff */
[----:B------:R-:W-:Y:S05]  /*1c4d0*/  CALL.REL.NOINC `($__internal_15_$__cuda_sm70_shflsync_idx_p) ;  /* 0x0000e13000007944 */ /* 0x000fea0003c00000 */
[----:B------:R-:W-:Y:S01]  /*1c4e0*/  MOV R5, R252 ;  /* 0x000000fc00057202 */ /* 0x000fe20000000f00 */
[----:B------:R-:W-:-:S05]  /*1c4f0*/  BRA `(.L_x_4177) ;  /* 0xffff20c000007947 */ /* 0x000fca000383ffff */
.L_x_4097:
[----:B------:R-:W-:Y:S01]  /*1c500*/  MOV R251, RZ ;  /* 0x000000ff00fb7202 */ /* 0x000fe20000000f00 */
[----:B------:R-:W-:Y:S01]  /*1c510*/  IMAD.MOV.U32 R136, RZ, RZ, R4 ;  /* 0x000000ffff887224 */ /* 0x000fe200078e0004 */
[----:B------:R-:W-:Y:S01]  /*1c520*/  MOV R2, 0x1c550 ;  /* 0x0001c55000027802 */ /* 0x000fe20000000f00 */
[----:B------:R-:W-:Y:S02]  /*1c530*/  IMAD.MOV.U32 R3, RZ, RZ, 0x181f ;  /* 0x0000181fff037424 */ /* 0x000fe400078e00ff */
[----:B-12---:R-:W-:Y:S05]  /*1c540*/  CALL.REL.NOINC `($__internal_15_$__cuda_sm70_shflsync_idx_p) ;  /* 0x0000e0c000007944 */ /* 0x006fea0003c00000 */
[----:B------:R-:W2:Y:S01]  /*1c550*/  LDL R3, [R1+0x88] ;  /* 0x0000880001037983 */ /* 0x000ea20000100800 */
[----:B------:R-:W-:Y:S01]  /*1c560*/  SEL R8, RZ, 0x10, P5 ;  /* 0x00000010ff087807 */ /* 0x000fe20002800000 */
[----:B------:R-:W-:Y:S01]  /*1c570*/  IMAD.MOV.U32 R251, RZ, RZ, 0x1 ;  /* 0x00000001fffb7424 */ /* 0x000fe200078e00ff */
[----:B------:R-:W-:Y:S01]  /*1c580*/  MOV R136, R0 ;  /* 0x0000000000887202 */ /* 0x000fe20000000f00 */
[----:B------:R-:W3:Y:S01]  /*1c590*/  LDL R2, [R1+0xac] ;  /* 0x0000ac0001027983 */ /* 0x000ee20000100800 */
[----:B--2---:R-:W-:Y:S02]  /*1c5a0*/  ISETP.GE.AND P1, PT, R3, c[0x0][0x1d4], PT ;  /* 0x0000750003007a0c */ /* 0x004fe40003f26270 */
[C---:B---3--:R-:W-:Y:S05]  /*1c5b0*/  IADD3 R6, P0, R252.reuse, R2, RZ ;  /* 0x00000002fc067210 */ /* 0x048fea0007f1e0ff */
[C---:B------:R-:W-:Y:S01]  /*1c5c0*/  IMAD.X R7, R5.reuse, 0x1, R247, P0 ;  /* 0x0000000105077824 */ /* 0x040fe200000e06f7 */
[----:B------:R-:W-:Y:S05]  /*1c5d0*/  IADD3 R2, P0, R252, R245, RZ ;  /* 0x000000f5fc027210 */ /* 0x000fea0007f1e0ff */
[----:B------:R-:W-:Y:S01]  /*1c5e0*/  @!PT LDS RZ, [RZ] ;  /* 0x00000000fffff984 */ /* 0x000fe20000000800 */
[----:B------:R-:W-:Y:S01]  /*1c5f0*/  @!PT LDS RZ, [RZ] ;  /* 0x00000000fffff984 */ /* 0x000fe20000000800 */
[----:B------:R-:W-:Y:S01]  /*1c600*/  @!PT LDS RZ, [RZ] ;  /* 0x00000000fffff984 */ /* 0x000fe20000000800 */
[----:B------:R1:W-:Y:S01]  /*1c610*/  LDGSTS.E.BYPASS.LTC128B.128 [R249], [R6.64], !P1 ;  /* 0x0000000006f97fae */ /* 0x0003e2000c901d46 */
[----:B------:R-:W-:Y:S02]  /*1c620*/  IMAD.X R3, R5, 0x1, R246, P0 ;  /* 0x0000000105037824 */ /* 0x000fe400000e06f6 */
[----:B------:R-:W-:Y:S03]  /*1c630*/  IMAD.MOV.U32 R5, RZ, RZ, R8 ;  /* 0x000000ffff057224 */ /* 0x000fe600078e0008 */
[----:B------:R2:W-:Y:S02]  /*1c640*/  LDGSTS.E.BYPASS.LTC128B.128 [R249+0x2000], [R2.64], !P5 ;  /* 0x0200000002f97fae */ /* 0x0005e4000e901d46 */
[----:B--2---:R-:W-:Y:S02]  /*1c650*/  MOV R3, 0x181f ;  /* 0x0000181f00037802 */ /* 0x004fe40000000f00 */
[----:B------:R-:W-:Y:S02]  /*1c660*/  MOV R2, 0x1c680 ;  /* 0x0001c68000027802 */ /* 0x000fe40000000f00 */
[----:B-1----:R-:W-:Y:S05]  /*1c670*/  CALL.REL.NOINC `($__internal_15_$__cuda_sm70_shflsync_idx_p) ;  /* 0x0000df9000007944 */ /* 0x002fea0003c00000 */
[----:B------:R-:W-:Y:S01]  /*1c680*/  MOV R251, 0x1 ;  /* 0x0000000100fb7802 */ /* 0x000fe20000000f00 */
[----:B------:R-:W-:Y:S01]  /*1c690*/  IMAD.MOV.U32 R6, RZ, RZ, R252 ;  /* 0x000000ffff067224 */ /* 0x000fe200078e00fc */
[----:B------:R-:W-:Y:S01]  /*1c6a0*/  MOV R3, 0x181f ;  /* 0x0000181f00037802 */ /* 0x000fe20000000f00 */
[----:B------:R-:W-:Y:S01]  /*1c6b0*/  IMAD.MOV.U32 R136, RZ, RZ, R4 ;  /* 0x000000ffff887224 */ /* 0x000fe200078e0004 */
[----:B------:R-:W-:Y:S02]  /*1c6c0*/  MOV R2, 0x1c6e0 ;  /* 0x0001c6e000027802 */ /* 0x000fe40000000f00 */
[----:B------:R-:W-:Y:S05]  /*1c6d0*/  CALL.REL.NOINC `($__internal_15_$__cuda_sm70_shflsync_idx_p) ;  /* 0x0000df3000007944 */ /* 0x000fea0003c00000 */
[----:B------:R-:W-:Y:S01]  /*1c6e0*/  ISETP.NE.U32.AND P2, PT, R5, RZ, PT ;  /* 0x000000ff0500720c */ /* 0x000fe20003f45070 */
[----:B------:R-:W2:Y:S01]  /*1c6f0*/  LDL R3, [R1+0x88] ;  /* 0x0000880001037983 */ /* 0x000ea20000100800 */
[----:B------:R-:W-:Y:S02]  /*1c700*/  IMAD.MOV.U32 R136, RZ, RZ, R0 ;  /* 0x000000ffff887224 */ /* 0x000fe400078e0000 */
[----:B------:R-:W-:Y:S01]  /*1c710*/  IMAD.MOV.U32 R251, RZ, RZ, 0x2 ;  /* 0x00000002fffb7424 */ /* 0x000fe200078e00ff */
[----:B------:R-:W3:Y:S01]  /*1c720*/  LDL R2, [R1+0xac] ;  /* 0x0000ac0001027983 */ /* 0x000ee20000100800 */
[----:B--2---:R-:W-:Y:S02]  /*1c730*/  ISETP.GE.AND P1, PT, R3, c[0x0][0x1d4], PT ;  /* 0x0000750003007a0c */ /* 0x004fe40003f26270 */
[----:B---3--:R-:W-:Y:S05]  /*1c740*/  IADD3 R2, P0, R252, R2, RZ ;  /* 0x00000002fc027210 */ /* 0x008fea0007f1e0ff */
        /* <DEDUP_REMOVED lines=8> */
[----:B------:R-:W-:Y:S05]  /*1c7d0*/  IADD3.X R3, RZ, R6, R246, P1, P0 ;  /* 0x00000006ff037210 */ /* 0x000fea0000fe04f6 */
[----:B------:R1:W-:Y:S02]  /*1c7e0*/  LDGSTS.E.BYPASS.LTC128B.128.ZFILL [R249+0x2800], [R2.64], P2 ;  /* 0x0280000002f97fae */ /* 0x0003e40009141d46 */
[----:B-1----:R-:W-:Y:S01]  /*1c7f0*/  MOV R2, 0x1c820 ;  /* 0x0001c82000027802 */ /* 0x002fe20000000f00 */
[----:B------:R-:W-:Y:S02]  /*1c800*/  IMAD.MOV.U32 R3, RZ, RZ, 0x181f ;  /* 0x0000181fff037424 */ /* 0x000fe400078e00ff */
[----:B------:R-:W-:Y:S05]  /*1c810*/  CALL.REL.NOINC `($__internal_15_$__cuda_sm70_shflsync_idx_p) ;  /* 0x0000ddf000007944 */ /* 0x000fea0003c00000 */
        /* <DEDUP_REMOVED lines=32> */
[----:B------:R-:W-:Y:S01]  /*1ca20*/  MOV R0, R252 ;  /* 0x000000fc00007202 */ /* 0x000fe20000000f00 */
[----:B------:R-:W-:-:S05]  /*1ca30*/  BRA `(.L_x_4178) ;  /* 0xffff1d7000007947 */ /* 0x000fca000383ffff */
.L_x_4100:
[----:B------:R-:W-:Y:S01]  /*1ca40*/  MOV R251, RZ ;  /* 0x000000ff00fb7202 */ /* 0x000fe20000000f00 */
[----:B------:R-:W-:Y:S01]  /*1ca50*/  IMAD.MOV.U32 R136, RZ, RZ, R0 ;  /* 0x000000ffff887224 */ /* 0x000fe200078e0000 */
[----:B------:R-:W-:Y:S01]  /*1ca60*/  MOV R2, 0x1ca90 ;  /* 0x0001ca9000027802 */ /* 0x000fe20000000f00 */
[----:B------:R-:W-:Y:S02]  /*1ca70*/  IMAD.MOV.U32 R3, RZ, RZ, 0x181f ;  /* 0x0000181fff037424 */ /* 0x000fe400078e00ff */
[----:B-1----:R-:W-:Y:S05]  /*1ca80*/  CALL.REL.NOINC `($__internal_15_$__cuda_sm70_shflsync_idx_p) ;  /* 0x0000db8000007944 */ /* 0x002fea0003c00000 */
[----:B------:R-:W-:Y:S01]  /*1ca90*/  MOV R133, R252 ;  /* 0x000000fc00857202 */ /* 0x000fe20000000f00 */
[----:B------:R-:W-:-:S05]  /*1caa0*/  BRA `(.L_x_4179) ;  /* 0xffff2b7000007947 */ /* 0x000fca000383ffff */
.L_x_4101:
[----:B------:R-:W-:Y:S01]  /*1cab0*/  MOV R251, RZ ;  /* 0x000000ff00fb7202 */ /* 0x000fe20000000f00 */
[----:B------:R-:W-:Y:S01]  /*1cac0*/  IMAD.MOV.U32 R136, RZ, RZ, R132 ;  /* 0x000000ffff887224 */ /* 0x000fe200078e0084 */
[----:B------:R-:W-:Y:S01]  /*1cad0*/  MOV R2, 0x1cb00 ;  /* 0x0001cb0000027802 */ /* 0x000fe20000000f00 */
[----:B------:R-:W-:Y:S02]  /*1cae0*/  IMAD.MOV.U32 R3, RZ, RZ, 0x181f ;  /* 0x0000181fff037424 */ /* 0x000fe400078e00ff */
[----:B-12---:R-:W-:Y:S05]  /*1caf0*/  CALL.REL.NOINC `($__internal_15_$__cuda_sm70_shflsync_idx_p) ;  /* 0x0000db1000007944 */ /* 0x006fea0003c00000 */
[----:B------:R-:W2:Y:S01]  /*1cb00*/  LDL R3, [R1+0x88] ;  /* 0x0000880001037983 */ /* 0x000ea20000100800 */
[----:B------:R-:W-:Y:S01]  /*1cb10*/  SEL R136, RZ, 0x10, P5 ;  /* 0x00000010ff887807 */ /* 0x000fe20002800000 */
[----:B------:R-:W-:Y:S02]  /*1cb20*/  IMAD.MOV.U32 R251, RZ, RZ, 0x1 ;  /* 0x00000001fffb7424 */ /* 0x000fe400078e00ff */
        /* <DEDUP_REMOVED lines=8> */
[----:B------:R1:W-:Y:S01]  /*1cbb0*/  LDGSTS.E.BYPASS.LTC128B.128 [R248+0x4100], [R134.64], !P1 ;  /* 0x0410000086f87fae */ /* 0x0003e2000c901d46 */
[----:B------:R-:W-:Y:S02]  /*1cbc0*/  IMAD.X R3, R133, 0x1, R246, P0 ;  /* 0x0000000185037824 */ /* 0x000fe400000e06f6 */
[----:B------:R-:W-:Y:S01]  /*1cbd0*/  IMAD.MOV.U32 R133, RZ, RZ, R136 ;  /* 0x000000ffff857224 */ /* 0x000fe200078e0088 */
[----:B------:R-:W-:Y:S02]  /*1cbe0*/  MOV R136, R0 ;  /* 0x0000000000887202 */ /* 0x000fe40000000f00 */
        /* <DEDUP_REMOVED lines=64> */
.L_x_4102:
[----:B------:R-:W-:Y:S01]  /*1cff0*/  MOV R251, RZ ;  /* 0x000000ff00fb7202 */ /* 0x000fe20000000f00 */
[----:B------:R-:W-:Y:S01]  /*1d000*/  IMAD.MOV.U32 R136, RZ, RZ, R132 ;  /* 0x000000ffff887224 */ /* 0x000fe200078e0084 */
[----:B------:R-:W-:Y:S01]  /*1d010*/  MOV R2, 0x1d040 ;  /* 0x0001d04000027802 */ /* 0x000fe20000000f00 */
[----:B------:R-:W-:Y:S02]  /*1d020*/  IMAD.MOV.U32 R3, RZ, RZ, 0x1c1f ;  /* 0x00001c1fff037424 */ /* 0x000fe400078e00ff */
[----:B------:R-:W-:Y:S05]  /*1d030*/  CALL.REL.NOINC `($__internal_15_$__cuda_sm70_shflsync_idx_p) ;  /* 0x0000d5d000007944 */ /* 0x000fea0003c00000 */
[----:B------:R-:W-:Y:S01]  /*1d040*/  MOV R0, R252 ;  /* 0x000000fc00007202 */ /* 0x000fe20000000f00 */
[----:B------:R-:W-:-:S05]  /*1d050*/  BRA `(.L_x_4181) ;  /* 0xffff2a3000007947 */ /* 0x000fca000383ffff */
.L_x_4103:
[----:B------:R-:W-:Y:S01]  /*1d060*/  MOV R251, 0x1 ;  /* 0x0000000100fb7802 */ /* 0x000fe20000000f00 */
[----:B------:R-:W-:Y:S01]  /*1d070*/  IMAD.MOV.U32 R136, RZ, RZ, R132 ;  /* 0x000000ffff887224 */ /* 0x000fe200078e0084 */
[----:B------:R-:W-:Y:S01]  /*1d080*/  MOV R2, 0x1d0b0 ;  /* 0x0001d0b000027802 */ /* 0x000fe20000000f00 */
[----:B------:R-:W-:Y:S02]  /*1d090*/  IMAD.MOV.U32 R3, RZ, RZ, 0x1c1f ;  /* 0x00001c1fff037424 */ /* 0x000fe400078e00ff */
[----:B-1----:R-:W-:Y:S05]  /*1d0a0*/  CALL.REL.NOINC `($__internal_15_$__cuda_sm70_shflsync_idx_p) ;  /* 0x0000d56000007944 */ /* 0x002fea0003c00000 */
[----:B------:R-:W-:Y:S01]  /*1d0b0*/  MOV R2, 0x1d310 ;  /* 0x0001d31000027802 */ /* 0x000fe20000000f00 */
[----:B------:R-:W-:Y:S02]  /*1d0c0*/  IMAD.IADD R252, R133, 0x1, R252 ;  /* 0x0000000185fc7824 */ /* 0x000fe400078e02fc */
[----:B------:R-:W-:Y:S02]  /*1d0d0*/  IMAD.MOV.U32 R136, RZ, RZ, R132 ;  /* 0x000000ffff887224 */ /* 0x000fe400078e0084 */
[----:B------:R-:W-:Y:S01]  /*1d0e0*/  IMAD.MOV.U32 R251, RZ, RZ, 0x2 ;  /* 0x00000002fffb7424 */ /* 0x000fe200078e00ff */
[C---:B------:R-:W-:Y:S01]  /*1d0f0*/  ISETP.GT.AND P0, PT, R252.reuse, RZ, PT ;  /* 0x000000fffc00720c */ /* 0x040fe20003f04270 */
[----:B------:R-:W-:Y:S01]  /*1d100*/  IMAD.MOV.U32 R3, RZ, RZ, 0x1c1f ;  /* 0x00001c1fff037424 */ /* 0x000fe200078e00ff */
[----:B------:R-:W-:Y:S02]  /*1d110*/  ISETP.GT.AND P1, PT, R252, 0x1, PT ;  /* 0x00000001fc00780c */ /* 0x000fe40003f24270 */
[----:B------:R-:W-:Y:S02]  /*1d120*/  FSEL R6, R6, -INF , P0 ;  /* 0xff80000006067808 */ /* 0x000fe40000000000 */
[C---:B------:R-:W-:Y:S02]  /*1d130*/  ISETP.GT.AND P0, PT, R252.reuse, 0x9, PT ;  /* 0x00000009fc00780c */ /* 0x040fe40003f04270 */
        /* <DEDUP_REMOVED lines=28> */
[----:B------:R-:W-:Y:S05]  /*1d300*/  CALL.REL.NOINC `($__internal_15_$__cuda_sm70_shflsync_idx_p) ;  /* 0x0000d30000007944 */ /* 0x000fea0003c00000 */
        /* <DEDUP_REMOVED lines=37> */
[----:B------:R-:W-:Y:S05]  /*1d560*/  CALL.REL.NOINC `($__internal_15_$__cuda_sm70_shflsync_idx_p) ;  /* 0x0000d0a000007944 */ /* 0x000fea0003c00000 */
[----:B------:R-:W-:Y:S01]  /*1d570*/  FMNMX.FTZ R132, R141, R137, !PT ;  /* 0x000000898d847209 */ /* 0x000fe20007810000 */
[----:B------:R-:W-:Y:S01]  /*1d580*/  IMAD.IADD R133, R133, 0x1, R252 ;  /* 0x0000000185857824 */ /* 0x000fe200078e02fc */
[----:B------:R-:W-:Y:S01]  /*1d590*/  FMNMX.FTZ R4, R6, R138, !PT ;  /* 0x0000008a06047209 */ /* 0x000fe20007810000 */
[----:B------:R-:W-:Y:S01]  /*1d5a0*/  IMAD.MOV.U32 R0, RZ, RZ, 0x2 ;  /* 0x00000002ff007424 */ /* 0x000fe200078e00ff */
        /* <DEDUP_REMOVED lines=98> */
[----:B------:R-:W-:Y:S02]  /*1dbd0*/  MOV R2, 0x1dbf0 ;  /* 0x0001dbf000027802 */ /* 0x000fe40000000f00 */
        /* <DEDUP_REMOVED lines=26> */
[----:B------:R-:W-:Y:S03]  /*1dd80*/  MOV R2, 0x1ddb0 ;  /* 0x0001ddb000027802 */ /* 0x000fe60000000f00 */
[----:B------:R-:W-:Y:S02]  /*1dd90*/  IMAD.MOV.U32 R132, RZ, RZ, R4 ;  /* 0x000000ffff847224 */ /* 0x000fe400078e0004 */
[----:B------:R-:W-:Y:S05]  /*1dda0*/  CALL.REL.NOINC `($__internal_14_$__cuda_sm70_shflsync_bfly_p) ;  /* 0x0000c80000007944 */ /* 0x000fea0003c00000 */
[----:B------:R-:W-:-:S05]  /*1ddb0*/  BRA `(.L_x_4182) ;  /* 0xffff2a4000007947 */ /* 0x000fca000383ffff */
.L_x_4106:
[----:B-1--4-:R-:W-:Y:S01]  /*1ddc0*/  MOV R251, RZ ;  /* 0x000000ff00fb7202 */ /* 0x012fe20000000f00 */
[----:B------:R-:W-:Y:S01]  /*1ddd0*/  IMAD.MOV.U32 R136, RZ, RZ, R0 ;  /* 0x000000ffff887224 */ /* 0x000fe200078e0000 */
[----:B------:R-:W-:Y:S01]  /*1dde0*/  MOV R2, 0x1de10 ;  /* 0x0001de1000027802 */ /* 0x000fe20000000f00 */
[----:B------:R-:W-:Y:S02]  /*1ddf0*/  IMAD.MOV.U32 R3, RZ, RZ, 0x181f ;  /* 0x0000181fff037424 */ /* 0x000fe400078e00ff */
[----:B------:R-:W-:Y:S05]  /*1de00*/  CALL.REL.NOINC `($__internal_15_$__cuda_sm70_shflsync_idx_p) ;  /* 0x0000c80000007944 */ /* 0x000fea0003c00000 */
[----:B------:R-:W-:Y:S01]  /*1de10*/  MOV R37, R252 ;  /* 0x000000fc00257202 */ /* 0x000fe20000000f00 */
[----:B------:R-:W-:-:S05]  /*1de20*/  BRA `(.L_x_4183) ;  /* 0xffff533000007947 */ /* 0x000fca000383ffff */
.L_x_4109:
[----:B------:R-:W-:Y:S01]  /*1de30*/  MOV R251, RZ ;  /* 0x000000ff00fb7202 */ /* 0x000fe20000000f00 */
[----:B------:R-:W-:Y:S01]  /*1de40*/  IMAD.MOV.U32 R136, RZ, RZ, R0 ;  /* 0x000000ffff887224 */ /* 0x000fe200078e0000 */
[----:B------:R-:W-:Y:S01]  /*1de50*/  MOV R2, 0x1de80 ;  /* 0x0001de8000027802 */ /* 0x000fe20000000f00 */
[----:B------:R-:W-:Y:S02]  /*1de60*/  IMAD.MOV.U32 R3, RZ, RZ, 0x181f ;  /* 0x0000181fff037424 */ /* 0x000fe400078e00ff */
[----:B-1----:R-:W-:Y:S05]  /*1de70*/  CALL.REL.NOINC `($__internal_15_$__cuda_sm70_shflsync_idx_p) ;  /* 0x0000c79000007944 */ /* 0x002fea0003c00000 */
[----:B------:R-:W-:Y:S01]  /*1de80*/  MOV R134, R252 ;  /* 0x000000fc00867202 */ /* 0x000fe20000000f00 */
[----:B------:R-:W-:-:S05]  /*1de90*/  BRA `(.L_x_4184) ;  /* 0xffff625000007947 */ /* 0x000fca000383ffff */
.L_x_4110:
[----:B------:R-:W-:Y:S01]  /*1dea0*/  MOV R251, RZ ;  /* 0x000000ff00fb7202 */ /* 0x000fe20000000f00 */
[----:B------:R-:W-:Y:S01]  /*1deb0*/  IMAD.MOV.U32 R136, RZ, RZ, R132 ;  /* 0x000000ffff887224 */ /* 0x000fe200078e0084 */
[----:B------:R-:W-:Y:S01]  /*1dec0*/  MOV R2, 0x1def0 ;  /* 0x0001def000027802 */ /* 0x000fe20000000f00 */
[----:B------:R-:W-:Y:S02]  /*1ded0*/  IMAD.MOV.U32 R3, RZ, RZ, 0x181f ;  /* 0x0000181fff037424 */ /* 0x000fe400078e00ff */
[----:B-12---:R-:W-:Y:S05]  /*1dee0*/  CALL.REL.NOINC `($__internal_15_$__cuda_sm70_shflsync_idx_p) ;  /* 0x0000c72000007944 */ /* 0x006fea0003c00000 */
[----:B------:R-:W-:Y:S01]  /*1def0*/  IADD3 R142, P0, R252, R246, RZ ;  /* 0x000000f6fc8e7210 */ /* 0x000fe20007f1e0ff */
[----:B------:R-:W-:Y:S01]  /*1df00*/  IMAD.MOV.U32 R251, RZ, RZ, 0x1 ;  /* 0x00000001fffb7424 */ /* 0x000fe200078e00ff */
[----:B------:R-:W-:Y:S03]  /*1df10*/  MOV R136, R0 ;  /* 0x0000000000887202 */ /* 0x000fe60000000f00 */
[----:B------:R-:W-:Y:S01]  /*1df20*/  IMAD.X R143, R134, 0x1, R247, P0 ;  /* 0x00000001868f7824 */ /* 0x000fe200000e06f7 */
[----:B------:R-:W-:Y:S04]  /*1df30*/  IADD3 R2, P0, R252, R141, RZ ;  /* 0x0000008dfc027210 */ /* 0x000fe80007f1e0ff */
[----:B------:R-:W-:Y:S01]  /*1df40*/  @!PT LDS RZ, [RZ] ;  /* 0x00000000fffff984 */ /* 0x000fe20000000800 */
[----:B------:R-:W-:Y:S01]  /*1df50*/  @!PT LDS RZ, [RZ] ;  /* 0x00000000fffff984 */ /* 0x000fe20000000800 */
[----:B------:R-:W-:Y:S01]  /*1df60*/  @!PT LDS RZ, [RZ] ;  /* 0x00000000fffff984 */ /* 0x000fe20000000800 */
[----:B------:R1:W-:Y:S01]  /*1df70*/  LDGSTS.E.BYPASS.LTC128B.128 [R248+0x4100], [R142.64], !P3 ;  /* 0x041000008ef87fae */ /* 0x0003e2000d901d46 */
[----:B------:R-:W-:Y:S05]  /*1df80*/  IMAD.X R3, R134, 0x1, R245, P0 ;  /* 0x0000000186037824 */ /* 0x000fea00000e06f5 */
        /* <DEDUP_REMOVED lines=10> */
[C---:B------:R-:W-:Y:S01]  /*1e030*/  IADD3 R134, P0, R252.reuse, R246, RZ ;  /* 0x000000f6fc867210 */ /* 0x040fe20007f1e0ff */
[----:B------:R-:W-:Y:S01]  /*1e040*/  IMAD.MOV.U32 R251, RZ, RZ, 0x2 ;  /* 0x00000002fffb7424 */ /* 0x000fe200078e00ff */
[----:B------:R-:W-:Y:S03]  /*1e050*/  MOV R136, R0 ;  /* 0x0000000000887202 */ /* 0x000fe60000000f00 */
[C---:B------:R-:W-:Y:S01]  /*1e060*/  IMAD.X R135, R133.reuse, 0x1, R247, P0 ;  /* 0x0000000185877824 */ /* 0x040fe200000e06f7 */
        /* <DEDUP_REMOVED lines=38> */
.L_x_4111:
[----:B------:R-:W-:Y:S02]  /*1e2d0*/  MOV R0, 0x2 ;  /* 0x0000000200007802 */ /* 0x000fe40000000f00 */
        /* <DEDUP_REMOVED lines=33> */
[----:B------:R-:W-:-:S05]  /*1e4f0*/  BRA `(.L_x_4186) ;  /* 0xffff634000007947 */ /* 0x000fca000383ffff */
.L_x_4113:
[----:B------:R1:W5:Y:S01]  /*1e500*/  LDL R132, [R1+0x7c] ;  /* 0x00007c0001847983 */ /* 0x0003620000100800 */
[----:B------:R-:W-:-:S02]  /*1e510*/  MOV R0, 0x2 ;  /* 0x0000000200007802 */ /* 0x000fc40000000f00 */
[----:B------:R-:W-:Y:S02]  /*1e520*/  MOV R2, 0x1e540 ;  /* 0x0001e54000027802 */ /* 0x000fe40000000f00 */
[----:B-1---5:R-:W-:Y:S05]  /*1e530*/  CALL.REL.NOINC `($__internal_14_$__cuda_sm70_shflsync_bfly_p) ;  /* 0x0000c07000007944 */ /* 0x022fea0003c00000 */
[----:B------:R-:W-:Y:S01]  /*1e540*/  MOV R5, R0 ;  /* 0x0000000000057202 */ /* 0x000fe20000000f00 */
[----:B------:R-:W-:Y:S05]  /*1e550*/  BRA `(.L_x_4187) ;  /* 0xffff8c2000007947 */ /* 0x000fea000383ffff */
.L_x_4114:
[----:B------:R-:W-:Y:S01]  /*1e560*/  IMAD.MOV.U32 R132, RZ, RZ, R5 ;  /* 0x000000ffff847224 */ /* 0x000fe200078e0005 */
[----:B------:R-:W-:Y:S02]  /*1e570*/  MOV R0, 0x1 ;  /* 0x0000000100007802 */ /* 0x000fe40000000f00 */
[----:B------:R-:W-:Y:S02]  /*1e580*/  MOV R2, 0x1e5a0 ;  /* 0x0001e5a000027802 */ /* 0x000fe40000000f00 */
[----:B------:R-:W-:Y:S05]  /*1e590*/  CALL.REL.NOINC `($__internal_14_$__cuda_sm70_shflsync_bfly_p) ;  /* 0x0000c01000007944 */ /* 0x000fea0003c00000 */
[----:B------:R1:W5:Y:S01]  /*1e5a0*/  LDL R132, [R1+0x78] ;  /* 0x0000780001847983 */ /* 0x0003620000100800 */
[----:B------:R-:W-:Y:S01]  /*1e5b0*/  FADD.FTZ R5, R5, R0 ;  /* 0x0000000005057221 */ /* 0x000fe20000010000 */
[----:B------:R-:W-:Y:S02]  /*1e5c0*/  MOV R0, 0x2 ;  /* 0x0000000200007802 */ /* 0x000fe40000000f00 */
[----:B------:R-:W-:Y:S02]  /*1e5d0*/  MOV R2, 0x1e5f0 ;  /* 0x0001e5f000027802 */ /* 0x000fe40000000f00 */
[----:B-1---5:R-:W-:Y:S05]  /*1e5e0*/  CALL.REL.NOINC `($__internal_14_$__cuda_sm70_shflsync_bfly_p) ;  /* 0x0000bfc000007944 */ /* 0x022fea0003c00000 */
[----:B------:R-:W2:Y:S02]  /*1e5f0*/  LDL.LU R2, [R1+0x78] ;  /* 0x0000780001027983 */ /* 0x000ea40000300800 */
[----:B--2---:R-:W-:Y:S01]  /*1e600*/  FADD.FTZ R4, R2, R0 ;  /* 0x0000000002047221 */ /* 0x004fe20000010000 */
[----:B------:R-:W-:-:S02]  /*1e610*/  MOV R0, 0x1 ;  /* 0x0000000100007802 */ /* 0x000fc40000000f00 */
[----:B------:R-:W-:Y:S02]  /*1e620*/  MOV R2, 0x1e650 ;  /* 0x0001e65000027802 */ /* 0x000fe40000000f00 */
[----:B------:R-:W-:Y:S02]  /*1e630*/  MOV R132, R4 ;  /* 0x0000000400847202 */ /* 0x000fe40000000f00 */
        /* <DEDUP_REMOVED lines=8> */
[----:B------:R-:W-:Y:S02]  /*1e6c0*/  MOV R0, 0x1 ;  /* 0x0000000100007802 */ /* 0x000fe40000000f00 */
[----:B------:R-:W-:-:S02]  /*1e6d0*/  MOV R2, 0x1e700 ;  /* 0x0001e70000027802 */ /* 0x000fc40000000f00 */
        /* <DEDUP_REMOVED lines=10> */
[----:B------:R-:W-:Y:S02]  /*1e780*/  MOV R2, 0x1e7b0 ;  /* 0x0001e7b000027802 */ /* 0x000fe40000000f00 */
[----:B------:R-:W-:-:S02]  /*1e790*/  MOV R132, R9 ;  /* 0x0000000900847202 */ /* 0x000fc40000000f00 */
[----:B------:R-:W-:Y:S05]  /*1e7a0*/  CALL.REL.NOINC `($__internal_14_$__cuda_sm70_shflsync_bfly_p) ;  /* 0x0000be0000007944 */ /* 0x000fea0003c00000 */
[----:B------:R-:W-:Y:S01]  /*1e7b0*/  MOV R7, R0 ;  /* 0x0000000000077202 */ /* 0x000fe20000000f00 */
[----:B------:R-:W-:Y:S05]  /*1e7c0*/  BRA `(.L_x_4188) ;  /* 0xffff8ae000007947 */ /* 0x000fea000383ffff */
.L_x_4134:
[----:B------:R-:W-:Y:S01]  /*1e7d0*/  IMAD.MOV.U32 R136, RZ, RZ, R9 ;  /* 0x000000ffff887224 */ /* 0x000fe200078e0009 */
[----:B------:R-:W-:Y:S01]  /*1e7e0*/  MOV R251, RZ ;  /* 0x000000ff00fb7202 */ /* 0x000fe20000000f00 */
[----:B------:R-:W-:Y:S01]  /*1e7f0*/  IMAD.MOV.U32 R3, RZ, RZ, 0x181f ;  /* 0x0000181fff037424 */ /* 0x000fe200078e00ff */
[----:B------:R-:W-:-:S02]  /*1e800*/  MOV R2, 0x1e820 ;  /* 0x0001e82000027802 */ /* 0x000fc40000000f00 */
[----:B-----5:R-:W-:Y:S05]  /*1e810*/  CALL.REL.NOINC `($__internal_15_$__cuda_sm70_shflsync_idx_p) ;  /* 0x0000bdf000007944 */ /* 0x020fea0003c00000 */
[----:B------:R-:W-:Y:S01]  /*1e820*/  MOV R0, R252 ;  /* 0x000000fc00007202 */ /* 0x000fe20000000f00 */
[----:B------:R-:W-:Y:S05]  /*1e830*/  BRA `(.L_x_4189) ;  /* 0xffffb7d000007947 */ /* 0x000fea000383ffff */
.L_x_4135:
[----:B------:R-:W-:Y:S01]  /*1e840*/  IMAD.MOV.U32 R136, RZ, RZ, R11 ;  /* 0x000000ffff887224 */ /* 0x000fe200078e000b */
[----:B------:R-:W-:Y:S01]  /*1e850*/  MOV R251, RZ ;  /* 0x000000ff00fb7202 */ /* 0x000fe20000000f00 */
[----:B------:R-:W-:Y:S01]  /*1e860*/  IMAD.MOV.U32 R3, RZ, RZ, 0x181f ;  /* 0x0000181fff037424 */ /* 0x000fe200078e00ff */
[----:B------:R-:W-:-:S02]  /*1e870*/  MOV R2, 0x1e890 ;  /* 0x0001e89000027802 */ /* 0x000fc40000000f00 */
[----:B-12--5:R-:W-:Y:S05]  /*1e880*/  CALL.REL.NOINC `($__internal_15_$__cuda_sm70_shflsync_idx_p) ;  /* 0x0000bd8000007944 */ /* 0x026fea0003c00000 */
[----:B------:R-:W-:Y:S01]  /*1e890*/  MOV R2, R252 ;  /* 0x000000fc00027202 */ /* 0x000fe20000000f00 */
[----:B------:R-:W-:Y:S05]  /*1e8a0*/  BRA `(.L_x_4190) ;  /* 0xffffb78000007947 */ /* 0x000fea000383ffff */
.L_x_4138:
[----:B------:R-:W-:Y:S01]  /*1e8b0*/  IMAD.MOV.U32 R136, RZ, RZ, R9 ;  /* 0x000000ffff887224 */ /* 0x000fe200078e0009 */
[----:B------:R-:W-:Y:S01]  /*1e8c0*/  MOV R251, 0x1 ;  /* 0x0000000100fb7802 */ /* 0x000fe20000000f00 */
[----:B--2---:R-:W-:Y:S01]  /*1e8d0*/  IMAD.MOV.U32 R3, RZ, RZ, 0x181f ;  /* 0x0000181fff037424 */ /* 0x004fe200078e00ff */
[----:B----4-:R-:W-:-:S02]  /*1e8e0*/  MOV R2, 0x1e900 ;  /* 0x0001e90000027802 */ /* 0x010fc40000000f00 */
[----:B-1-3--:R-:W-:Y:S05]  /*1e8f0*/  CALL.REL.NOINC `($__internal_15_$__cuda_sm70_shflsync_idx_p) ;  /* 0x0000bd1000007944 */ /* 0x00afea0003c00000 */
        /* <DEDUP_REMOVED lines=8> */
.L_x_4141:
[----:B------:R-:W-:Y:S01]  /*1e980*/  IMAD.MOV.U32 R136, RZ, RZ, R9 ;  /* 0x000000ffff887224 */ /* 0x000fe200078e0009 */
[----:B------:R-:W-:Y:S01]  /*1e990*/  MOV R251, 0x2 ;  /* 0x0000000200fb7802 */ /* 0x000fe20000000f00 */
[----:B--2---:R-:W-:Y:S01]  /*1e9a0*/  IMAD.MOV.U32 R3, RZ, RZ, 0x181f ;  /* 0x0000181fff037424 */ /* 0x004fe200078e00ff */
[----:B------:R-:W-:Y:S02]  /*1e9b0*/  MOV R2, 0x1e9d0 ;  /* 0x0001e9d000027802 */ /* 0x000fe40000000f00 */
[----:B-1-3--:R-:W-:Y:S05]  /*1e9c0*/  CALL.REL.NOINC `($__internal_15_$__cuda_sm70_shflsync_idx_p) ;  /* 0x0000bc4000007944 */ /* 0x00afea0003c00000 */
[----:B------:R-:W-:Y:S01]  /*1e9d0*/  MOV R0, R252 ;  /* 0x000000fc00007202 */ /* 0x000fe20000000f00 */
[----:B------:R-:W-:Y:S05]  /*1e9e0*/  BRA `(.L_x_4192) ;  /* 0xffffb87000007947 */ /* 0x000fea000383ffff */
.L_x_4142:
[----:B------:R-:W-:Y:S01]  /*1e9f0*/  IMAD.MOV.U32 R136, RZ, RZ, R11 ;  /* 0x000000ffff887224 */ /* 0x000fe200078e000b */
[----:B------:R-:W-:Y:S01]  /*1ea00*/  MOV R251, 0x2 ;  /* 0x0000000200fb7802 */ /* 0x000fe20000000f00 */
[----:B--2---:R-:W-:Y:S01]  /*1ea10*/  IMAD.MOV.U32 R3, RZ, RZ, 0x181f ;  /* 0x0000181fff037424 */ /* 0x004fe200078e00ff */
[----:B------:R-:W-:Y:S02]  /*1ea20*/  MOV R2, 0x1ea40 ;  /* 0x0001ea4000027802 */ /* 0x000fe40000000f00 */
[----:B-1-34-:R-:W-:Y:S05]  /*1ea30*/  CALL.REL.NOINC `($__internal_15_$__cuda_sm70_shflsync_idx_p) ;  /* 0x0000bbd000007944 */ /* 0x01afea0003c00000 */
[----:B------:R-:W-:Y:S01]  /*1ea40*/  MOV R2, R252 ;  /* 0x000000fc00027202 */ /* 0x000fe20000000f00 */
[----:B------:R-:W-:Y:S05]  /*1ea50*/  BRA `(.L_x_4193) ;  /* 0xffffb82000007947 */ /* 0x000fea000383ffff */
.L_x_4145:
[----:B------:R-:W-:Y:S01]  /*1ea60*/  IMAD.MOV.U32 R136, RZ, RZ, R9 ;  /* 0x000000ffff887224 */ /* 0x000fe200078e0009 */
[----:B------:R-:W-:Y:S01]  /*1ea70*/  MOV R251, 0x3 ;  /* 0x0000000300fb7802 */ /* 0x000fe20000000f00 */
[----:B-1----:R-:W-:Y:S01]  /*1ea80*/  IMAD.MOV.U32 R3, RZ, RZ, 0x181f ;  /* 0x0000181fff037424 */ /* 0x002fe200078e00ff */
[----:B---3--:R-:W-:-:S02]  /*1ea90*/  MOV R2, 0x1eab0 ;  /* 0x0001eab000027802 */ /* 0x008fc40000000f00 */
[----:B--2-4-:R-:W-:Y:S05]  /*1eaa0*/  CALL.REL.NOINC `($__internal_15_$__cuda_sm70_shflsync_idx_p) ;  /* 0x0000bb6000007944 */ /* 0x014fea0003c00000 */
        /* <DEDUP_REMOVED lines=8> */
.L_x_4148:
[----:B------:R-:W-:Y:S01]  /*1eb30*/  IMAD.MOV.U32 R136, RZ, RZ, R9 ;  /* 0x000000ffff887224 */ /* 0x000fe200078e0009 */
[----:B------:R-:W-:Y:S01]  /*1eb40*/  MOV R251, 0x4 ;  /* 0x0000000400fb7802 */ /* 0x000fe20000000f00 */
[----:B--2---:R-:W-:Y:S01]  /*1eb50*/  IMAD.MOV.U32 R3, RZ, RZ, 0x181f ;  /* 0x0000181fff037424 */ /* 0x004fe200078e00ff */
[----:B---3--:R-:W-:Y:S02]  /*1eb60*/  MOV R2, 0x1eb80 ;  /* 0x0001eb8000027802 */ /* 0x008fe40000000f00 */
[----:B-1--4-:R-:W-:Y:S05]  /*1eb70*/  CALL.REL.NOINC `($__internal_15_$__cuda_sm70_shflsync_idx_p) ;  /* 0x0000ba9000007944 */ /* 0x012fea0003c00000 */
[----:B------:R-:W-:Y:S01]  /*1eb80*/  MOV R0, R252 ;  /* 0x000000fc00007202 */ /* 0x000fe20000000f00 */
[----:B------:R-:W-:Y:S05]  /*1eb90*/  BRA `(.L_x_4195) ;  /* 0xffffb91000007947 */ /* 0x000fea000383ffff */
.L_x_4149:
[----:B------:R-:W-:Y:S01]  /*1eba0*/  IMAD.MOV.U32 R136, RZ, RZ, R11 ;  /* 0x000000ffff887224 */ /* 0x000fe200078e000b */
[----:B------:R-:W-:Y:S01]  /*1ebb0*/  MOV R251, 0x4 ;  /* 0x0000000400fb7802 */ /* 0x000fe20000000f00 */
[----:B--2---:R-:W-:Y:S01]  /*1ebc0*/  IMAD.MOV.U32 R3, RZ, RZ, 0x181f ;  /* 0x0000181fff037424 */ /* 0x004fe200078e00ff */
[----:B---3--:R-:W-:Y:S02]  /*1ebd0*/  MOV R2, 0x1ebf0 ;  /* 0x0001ebf000027802 */ /* 0x008fe40000000f00 */
[----:B-1--4-:R-:W-:Y:S05]  /*1ebe0*/  CALL.REL.NOINC `($__internal_15_$__cuda_sm70_shflsync_idx_p) ;  /* 0x0000ba2000007944 */ /* 0x012fea0003c00000 */
[----:B------:R-:W-:Y:S01]  /*1ebf0*/  MOV R2, R252 ;  /* 0x000000fc00027202 */ /* 0x000fe20000000f00 */
[----:B------:R-:W-:Y:S05]  /*1ec00*/  BRA `(.L_x_4196) ;  /* 0xffffb8c000007947 */ /* 0x000fea000383ffff */
.L_x_4152:
[----:B------:R-:W-:Y:S01]  /*1ec10*/  IMAD.MOV.U32 R136, RZ, RZ, R9 ;  /* 0x000000ffff887224 */ /* 0x000fe200078e0009 */
[----:B------:R-:W-:Y:S01]  /*1ec20*/  MOV R251, 0x5 ;  /* 0x0000000500fb7802 */ /* 0x000fe20000000f00 */
[----:B---3--:R-:W-:Y:S01]  /*1ec30*/  IMAD.MOV.U32 R3, RZ, RZ, 0x181f ;  /* 0x0000181fff037424 */ /* 0x008fe200078e00ff */
[----:B------:R-:W-:-:S02]  /*1ec40*/  MOV R2, 0x1ec60 ;  /* 0x0001ec6000027802 */ /* 0x000fc40000000f00 */
[----:B-12-4-:R-:W-:Y:S05]  /*1ec50*/  CALL.REL.NOINC `($__internal_15_$__cuda_sm70_shflsync_idx_p) ;  /* 0x0000b9b000007944 */ /* 0x016fea0003c00000 */
        /* <DEDUP_REMOVED lines=8> */
.L_x_4155:
[----:B------:R-:W-:Y:S01]  /*1ece0*/  IMAD.MOV.U32 R136, RZ, RZ, R9 ;  /* 0x000000ffff887224 */ /* 0x000fe200078e0009 */
[----:B------:R-:W-:Y:S01]  /*1ecf0*/  MOV R251, 0x6 ;  /* 0x0000000600fb7802 */ /* 0x000fe20000000f00 */
[----:B--2---:R-:W-:Y:S01]  /*1ed00*/  IMAD.MOV.U32 R3, RZ, RZ, 0x181f ;  /* 0x0000181fff037424 */ /* 0x004fe200078e00ff */
[----:B---3--:R-:W-:Y:S02]  /*1ed10*/  MOV R2, 0x1ed30 ;  /* 0x0001ed3000027802 */ /* 0x008fe40000000f00 */
[----:B-1--4-:R-:W-:Y:S05]  /*1ed20*/  CALL.REL.NOINC `($__internal_15_$__cuda_sm70_shflsync_idx_p) ;  /* 0x0000b8e000007944 */ /* 0x012fea0003c00000 */
[----:B------:R-:W-:Y:S01]  /*1ed30*/  MOV R0, R252 ;  /* 0x000000fc00007202 */ /* 0x000fe20000000f00 */
[----:B------:R-:W-:Y:S05]  /*1ed40*/  BRA `(.L_x_4198) ;  /* 0xffffb9b000007947 */ /* 0x000fea000383ffff */
.L_x_4156:
[----:B------:R-:W-:Y:S01]  /*1ed50*/  IMAD.MOV.U32 R136, RZ, RZ, R11 ;  /* 0x000000ffff887224 */ /* 0x000fe200078e000b */
[----:B------:R-:W-:Y:S01]  /*1ed60*/  MOV R251, 0x6 ;  /* 0x0000000600fb7802 */ /* 0x000fe20000000f00 */
[----:B--2---:R-:W-:Y:S01]  /*1ed70*/  IMAD.MOV.U32 R3, RZ, RZ, 0x181f ;  /* 0x0000181fff037424 */ /* 0x004fe200078e00ff */
[----:B---3--:R-:W-:Y:S02]  /*1ed80*/  MOV R2, 0x1eda0 ;  /* 0x0001eda000027802 */ /* 0x008fe40000000f00 */
[----:B-1--4-:R-:W-:Y:S05]  /*1ed90*/  CALL.REL.NOINC `($__internal_15_$__cuda_sm70_shflsync_idx_p) ;  /* 0x0000b87000007944 */ /* 0x012fea0003c00000 */
[----:B------:R-:W-:Y:S01]  /*1eda0*/  MOV R2, R252 ;  /* 0x000000fc00027202 */ /* 0x000fe20000000f00 */
[----:B------:R-:W-:Y:S05]  /*1edb0*/  BRA `(.L_x_4199) ;  /* 0xffffb96000007947 */ /* 0x000fea000383ffff */
.L_x_4159:
        /* <DEDUP_REMOVED lines=13> */
        .type           $_ZN7cutlass13device_kernelIN5flash19enable_sm80_to_sm89INS1_16FlashAttnFwdSm80INS1_25CollectiveMainloopFwdSm80ILi4ELi1ELb0EN4cute5tupleIJNS5_1CILi128EEENS7_ILi64EEES8_EEELi128ENS_6half_tEfNS_4arch4Sm80ELb1ELb0ELb0ELb1ELb1ELb1ELb1ELb0EEENS1_21CollectiveEpilogueFwdINS6_IJS8_S8_S9_EEENS6_IJNS7_ILi1EEESH_SH_EEESB_SD_Li128ELb1ELb1ELb0ELb0EEENS1_19SingleTileSchedulerILb1ELb0ELb1ELi128EEEEEEEEEvNT_6ParamsE$_ZZN5flash25CollectiveMainloopFwdSm80ILi4ELi1ELb0EN4cute5tupleIJNS1_1CILi128EEENS3_ILi64EEES4_EEELi128EN7cutlass6half_tEfNS7_4arch4Sm80ELb1ELb0ELb0ELb1ELb1ELb1ELb1ELb0EE3mmaINS_16FlashAttnFwdSm80ISB_NS_21CollectiveEpilogueFwdINS2_IJS4_S4_S5_EEENS2_IJNS3_ILi1EEESG_SG_EEES8_SA_Li128ELb1ELb1ELb0ELb0EEENS_19SingleTileSchedulerILb1ELb0ELb1ELi128EEEE13SharedStorageENS1_6TensorINS1_11ArrayEngineIfLm128EEENS1_6LayoutINS2_IJNS2_IJNS3_ILi2EEESR_EEESR_NS3_ILi16EEEEEENS2_IJNS2_IJSG_SR_EEENS3_ILi4EEENS3_ILi8EEEEEEEEEENS_7SoftmaxILi4ELi0EEEEEbRKNSB_6ParamsERT0_RT1_iRKNS_16SeqlenInfoQKNewKILb1ELb1EEENS2_IJiiiiEEERT_ENKUlvE_clEv,@function
        .size           $_ZN7cutlass13device_kernelIN5flash19enable_sm80_to_sm89INS1_16FlashAttnFwdSm80INS1_25CollectiveMainloopFwdSm80ILi4ELi1ELb0EN4cute5tupleIJNS5_1CILi128EEENS7_ILi64EEES8_EEELi128ENS_6half_tEfNS_4arch4Sm80ELb1ELb0ELb0ELb1ELb1ELb1ELb1ELb0EEENS1_21CollectiveEpilogueFwdINS6_IJS8_S8_S9_EEENS6_IJNS7_ILi1EEESH_SH_EEESB_SD_Li128ELb1ELb1ELb0ELb0EEENS1_19SingleTileSchedulerILb1ELb0ELb1ELi128EEEEEEEEEvNT_6ParamsE$_ZZN5flash25CollectiveMainloopFwdSm80ILi4ELi1ELb0EN4cute5tupleIJNS1_1CILi128EEENS3_ILi64EEES4_EEELi128EN7cutlass6half_tEfNS7_4arch4Sm80ELb1ELb0ELb0ELb1ELb1ELb1ELb1ELb0EE3mmaINS_16FlashAttnFwdSm80ISB_NS_21CollectiveEpilogueFwdINS2_IJS4_S4_S5_EEENS2_IJNS3_ILi1EEESG_SG_EEES8_SA_Li128ELb1ELb1ELb0ELb0EEENS_19SingleTileSchedulerILb1ELb0ELb1ELi128EEEE13SharedStorageENS1_6TensorINS1_11ArrayEngineIfLm128EEENS1_6LayoutINS2_IJNS2_IJNS3_ILi2EEESR_EEESR_NS3_ILi16EEEEEENS2_IJNS2_IJSG_SR_EEENS3_ILi4EEENS3_ILi8EEEEEEEEEENS_7SoftmaxILi4ELi0EEEEEbRKNSB_6ParamsERT0_RT1_iRKNS_16SeqlenInfoQKNewKILb1ELb1EEENS2_IJiiiiEEERT_ENKUlvE_clEv,($__internal_14_$__cuda_sm70_shflsync_bfly_p - $_ZN7cutlass13device_kernelIN5flash19enable_sm80_to_sm89INS1_16FlashAttnFwdSm80INS1_25CollectiveMainloopFwdSm80ILi4ELi1ELb0EN4cute5tupleIJNS5_1CILi128EEENS7_ILi64EEES8_EEELi128ENS_6half_tEfNS_4arch4Sm80ELb1ELb0ELb0ELb1ELb1ELb1ELb1ELb0EEENS1_21CollectiveEpilogueFwdINS6_IJS8_S8_S9_EEENS6_IJNS7_ILi1EEESH_SH_EEESB_SD_Li128ELb1ELb1ELb0ELb0EEENS1_19SingleTileSchedulerILb1ELb0ELb1ELi128EEEEEEEEEvNT_6ParamsE$_ZZN5flash25CollectiveMainloopFwdSm80ILi4ELi1ELb0EN4cute5tupleIJNS1_1CILi128EEENS3_ILi64EEES4_EEELi128EN7cutlass6half_tEfNS7_4arch4Sm80ELb1ELb0ELb0ELb1ELb1ELb1ELb1ELb0EE3mmaINS_16FlashAttnFwdSm80ISB_NS_21CollectiveEpilogueFwdINS2_IJS4_S4_S5_EEENS2_IJNS3_ILi1EEESG_SG_EEES8_SA_Li128ELb1ELb1ELb0ELb0EEENS_19SingleTileSchedulerILb1ELb0ELb1ELi128EEEE13SharedStorageENS1_6TensorINS1_11ArrayEngineIfLm128EEENS1_6LayoutINS2_IJNS2_IJNS3_ILi2EEESR_EEESR_NS3_ILi16EEEEEENS2_IJNS2_IJSG_SR_EEENS3_ILi4EEENS3_ILi8EEEEEEEEEENS_7SoftmaxILi4ELi0EEEEEbRKNSB_6ParamsERT0_RT1_iRKNS_16SeqlenInfoQKNewKILb1ELb1EEENS2_IJiiiiEEERT_ENKUlvE_clEv)
$_ZN7cutlass13device_kernelIN5flash19enable_sm80_to_sm89INS1_16FlashAttnFwdSm80INS1_25CollectiveMainloopFwdSm80ILi4ELi1ELb0EN4cute5tupleIJNS5_1CILi128EEENS7_ILi64EEES8_EEELi128ENS_6half_tEfNS_4arch4Sm80ELb1ELb0ELb0ELb1ELb1ELb1ELb1ELb0EEENS1_21CollectiveEpilogueFwdINS6_IJS8_S8_S9_EEENS6_IJNS7_ILi1EEESH_SH_EEESB_SD_Li128ELb1ELb1ELb0ELb0EEENS1_19SingleTileSchedulerILb1ELb0ELb1ELi128EEEEEEEEEvNT_6ParamsE$_ZZN5flash25CollectiveMainloopFwdSm80ILi4ELi1ELb0EN4cute5tupleIJNS1_1CILi128EEENS3_ILi64EEES4_EEELi128EN7cutlass6half_tEfNS7_4arch4Sm80ELb1ELb0ELb0ELb1ELb1ELb1ELb1ELb0EE3mmaINS_16FlashAttnFwdSm80ISB_NS_21CollectiveEpilogueFwdINS2_IJS4_S4_S5_EEENS2_IJNS3_ILi1EEESG_SG_EEES8_SA_Li128ELb1ELb1ELb0ELb0EEENS_19SingleTileSchedulerILb1ELb0ELb1ELi128EEEE13SharedStorageENS1_6TensorINS1_11ArrayEngineIfLm128EEENS1_6LayoutINS2_IJNS2_IJNS3_ILi2EEESR_EEESR_NS3_ILi16EEEEEENS2_IJNS2_IJSG_SR_EEENS3_ILi4EEENS3_ILi8EEEEEEEEEENS_7SoftmaxILi4ELi0EEEEEbRKNSB_6ParamsERT0_RT1_iRKNS_16SeqlenInfoQKNewKILb1ELb1EEENS2_IJiiiiEEERT_ENKUlvE_clEv:
        /* <DEDUP_REMOVED lines=9> */
[----:B------:R-:W-:Y:S05]  /*1ef20*/  RET.REL.NODEC R2 `(_ZN7cutlass13device_kernelIN5flash19enable_sm80_to_sm89INS1_16FlashAttnFwdSm80INS1_25CollectiveMainloopFwdSm80ILi4ELi1ELb0EN4cute5tupleIJNS5_1CILi128EEENS7_ILi64EEES8_EEELi128ENS_6half_tEfNS_4arch4Sm80ELb1ELb0ELb0ELb1ELb1ELb1ELb1ELb0EEENS1_21CollectiveEpilogueFwdINS6_IJS8_S8_S9_EEENS6_IJNS7_ILi1EEESH_SH_EEESB_SD_Li128ELb1ELb1ELb0ELb0EEENS1_19SingleTileSchedulerILb1ELb0ELb1ELi128EEEEEEEEEvNT_6ParamsE) ;  /* 0xfffe10d002007950 */ /* 0x000fea0003c3ffff */
.L_x_4201:
        /* <DEDUP_REMOVED lines=27> */
[----:B------:R-:W-:Y:S01]  /*1f0e0*/  IMAD.WIDE.U32 R26, R14, R2, RZ ;  /* 0x000000020e1a7225 */ /* 0x000fe200078e00ff */
        /* <DEDUP_REMOVED lines=19> */
.L_x_4204:
[----:B------:R-:W-:Y:S05]  /*1f220*/  BSYNC B0 ;  /* 0x0000000000007941 */ /* 0x000fea0003800000 */
.L_x_4203:
        /* <DEDUP_REMOVED lines=17> */
.L_x_4303:
[----:B------:R-:W-:Y:S05]  /*1f340*/  BRA.DIV ~URZ, `(.L_x_4206) ;  /* 0x000098e27f007947 */ /* 0x000fea000b800000 */
[----:B------:R3:W4:Y:S04]  /*1f350*/  SHFL.IDX PT, R10, R16, RZ, 0x181f ;  /* 0x00181fff100a7589 */ /* 0x00072800000e0000 */
[----:B------:R3:W1:Y:S04]  /*1f360*/  SHFL.IDX PT, R12, R22, RZ, 0x181f ;  /* 0x00181fff160c7589 */ /* 0x00066800000e0000 */
[----:B------:R3:W2:Y:S02]  /*1f370*/  SHFL.IDX PT, R2, R17, RZ, 0x181f ;  /* 0x00181fff11027589 */ /* 0x0006a400000e0000 */
.L_x_4304:
        /* <DEDUP_REMOVED lines=28> */
.L_x_4208:
[----:B------:R-:W-:Y:S05]  /*1f540*/  BSYNC B0 ;  /* 0x0000000000007941 */ /* 0x000fea0003800000 */
.L_x_4207:
        /* <DEDUP_REMOVED lines=21> */
.L_x_4305:
        /* <DEDUP_REMOVED lines=26> */
.L_x_4211:
[----:B------:R-:W-:Y:S05]  /*1f840*/  BSYNC B0 ;  /* 0x0000000000007941 */ /* 0x000fea0003800000 */
.L_x_4210:
        /* <DEDUP_REMOVED lines=18> */
.L_x_4306:
[----:B------:R-:W-:Y:S05]  /*1f970*/  BRA.DIV ~URZ, `(.L_x_4213) ;  /* 0x000095f27f007947 */ /* 0x000fea000b800000 */
[----:B------:R3:W4:Y:S04]  /*1f980*/  SHFL.IDX PT, R10, R16, 0x2, 0x181f ;  /* 0x00581f00100a7f89 */ /* 0x00072800000e0000 */
[----:B------:R3:W1:Y:S04]  /*1f990*/  SHFL.IDX PT, R12, R22, 0x2, 0x181f ;  /* 0x00581f00160c7f89 */ /* 0x00066800000e0000 */
[----:B------:R3:W2:Y:S02]  /*1f9a0*/  SHFL.IDX PT, R2, R17, 0x2, 0x181f ;  /* 0x00581f0011027f89 */ /* 0x0006a400000e0000 */
.L_x_4307:
        /* <DEDUP_REMOVED lines=28> */
.L_x_4215:
[----:B------:R-:W-:Y:S05]  /*1fb70*/  BSYNC B0 ;  /* 0x0000000000007941 */ /* 0x000fea0003800000 */
.L_x_4214:
        /* <DEDUP_REMOVED lines=21> */
.L_x_4308:
        /* <DEDUP_REMOVED lines=26> */
.L_x_4218:
[----:B------:R-:W-:Y:S05]  /*1fe70*/  BSYNC B0 ;  /* 0x0000000000007941 */ /* 0x000fea0003800000 */
.L_x_4217:
        /* <DEDUP_REMOVED lines=18> */
.L_x_4309:
[----:B------:R-:W-:Y:S05]  /*1ffa0*/  BRA.DIV ~URZ, `(.L_x_4220) ;  /* 0x000093027f007947 */ /* 0x000fea000b800000 */
[----:B------:R3:W4:Y:S04]  /*1ffb0*/  SHFL.IDX PT, R10, R16, 0x4, 0x181f ;  /* 0x00981f00100a7f89 */ /* 0x00072800000e0000 */
[----:B------:R3:W1:Y:S04]  /*1ffc0*/  SHFL.IDX PT, R12, R22, 0x4, 0x181f ;  /* 0x00981f00160c7f89 */ /* 0x00066800000e0000 */
[----:B------:R3:W2:Y:S02]  /*1ffd0*/  SHFL.IDX PT, R2, R17, 0x4, 0x181f ;  /* 0x00981f0011027f89 */ /* 0x0006a400000e0000 */
.L_x_4310:
        /* <DEDUP_REMOVED lines=28> */
.L_x_4222:
[----:B------:R-:W-:Y:S05]  /*201a0*/  BSYNC B0 ;  /* 0x0000000000007941 */ /* 0x000fea0003800000 */
.L_x_4221:
        /* <DEDUP_REMOVED lines=19> */
.L_x_4311:
[----:B------:R-:W-:Y:S05]  /*202e0*/  BRA.DIV ~URZ, `(.L_x_4224) ;  /* 0x000091627f007947 */ /* 0x000fea000b800000 */
[----:B------:R4:W1:Y:S04]  /*202f0*/  SHFL.IDX PT, R10, R16, 0x5, 0x181f ;  /* 0x00b81f00100a7f89 */ /* 0x00086800000e0000 */
[----:B------:R4:W3:Y:S04]  /*20300*/  SHFL.IDX PT, R12, R22, 0x5, 0x181f ;  /* 0x00b81f00160c7f89 */ /* 0x0008e800000e0000 */
[----:B------:R4:W2:Y:S02]  /*20310*/  SHFL.IDX PT, R2, R17, 0x5, 0x181f ;  /* 0x00b81f0011027f89 */ /* 0x0008a400000e0000 */
.L_x_4312:
        /* <DEDUP_REMOVED lines=27> */
.L_x_4226:
[----:B------:R-:W-:Y:S05]  /*204d0*/  BSYNC B0 ;  /* 0x0000000000007941 */ /* 0x000fea0003800000 */
.L_x_4225:
        /* <DEDUP_REMOVED lines=18> */
.L_x_4313:
        /* <DEDUP_REMOVED lines=8> */
.L_x_4314:
        /* <DEDUP_REMOVED lines=28> */
.L_x_4230:
[----:B------:R-:W-:Y:S05]  /*20840*/  BSYNC B0 ;  /* 0x0000000000007941 */ /* 0x000fea0003800000 */
.L_x_4229:
        /* <DEDUP_REMOVED lines=19> */
.L_x_4315:
        /* <DEDUP_REMOVED lines=8> */
.L_x_4316:
        /* <DEDUP_REMOVED lines=27> */
.L_x_4234:
[----:B------:R-:W-:Y:S05]  /*20bb0*/  BSYNC B0 ;  /* 0x0000000000007941 */ /* 0x000fea0003800000 */
.L_x_4233:
        /* <DEDUP_REMOVED lines=88> */
.L_x_4238:
[----:B------:R-:W-:Y:S05]  /*21140*/  BSYNC B0 ;  /* 0x0000000000007941 */ /* 0x000fea0003800000 */
.L_x_4237:
        /* <DEDUP_REMOVED lines=45> */
.L_x_4236:
[----:B------:R-:W-:Y:S05]  /*21420*/  BSYNC B1 ;  /* 0x0000000000017941 */ /* 0x000fea0003800000 */
.L_x_4235:
        /* <DEDUP_REMOVED lines=49> */
.L_x_4242:
[----:B------:R-:W-:Y:S05]  /*21740*/  BSYNC B0 ;  /* 0x0000000000007941 */ /* 0x000fea0003800000 */
.L_x_4241:
        /* <DEDUP_REMOVED lines=45> */
.L_x_4240:
[----:B------:R-:W-:Y:S05]  /*21a20*/  BSYNC B1 ;  /* 0x0000000000017941 */ /* 0x000fea0003800000 */
.L_x_4239:
        /* <DEDUP_REMOVED lines=49> */
.L_x_4246:
[----:B------:R-:W-:Y:S05]  /*21d40*/  BSYNC B0 ;  /* 0x0000000000007941 */ /* 0x000fea0003800000 */
.L_x_4245:
        /* <DEDUP_REMOVED lines=45> */
.L_x_4244:
[----:B------:R-:W-:Y:S05]  /*22020*/  BSYNC B1 ;  /* 0x0000000000017941 */ /* 0x000fea0003800000 */
.L_x_4243:
        /* <DEDUP_REMOVED lines=49> */
.L_x_4250:
[----:B------:R-:W-:Y:S05]  /*22340*/  BSYNC B0 ;  /* 0x0000000000007941 */ /* 0x000fea0003800000 */
.L_x_4249:
        /* <DEDUP_REMOVED lines=45> */
.L_x_4248:
[----:B------:R-:W-:Y:S05]  /*22620*/  BSYNC B1 ;  /* 0x0000000000017941 */ /* 0x000fea0003800000 */
.L_x_4247:
        /* <DEDUP_REMOVED lines=49> */
.L_x_4254:
[----:B------:R-:W-:Y:S05]  /*22940*/  BSYNC B0 ;  /* 0x0000000000007941 */ /* 0x000fea0003800000 */
.L_x_4253:
        /* <DEDUP_REMOVED lines=45> */
.L_x_4252:
[----:B------:R-:W-:Y:S05]  /*22c20*/  BSYNC B1 ;  /* 0x0000000000017941 */ /* 0x000fea0003800000 */
.L_x_4251:
        /* <DEDUP_REMOVED lines=49> */
.L_x_4258:
[----:B------:R-:W-:Y:S05]  /*22f40*/  BSYNC B0 ;  /* 0x0000000000007941 */ /* 0x000fea0003800000 */
.L_x_4257:
        /* <DEDUP_REMOVED lines=45> */
.L_x_4256:
[----:B------:R-:W-:Y:S05]  /*23220*/  BSYNC B1 ;  /* 0x0000000000017941 */ /* 0x000fea0003800000 */
.L_x_4255:
        /* <DEDUP_REMOVED lines=49> */
.L_x_4262:
[----:B------:R-:W-:Y:S05]  /*23540*/  BSYNC B0 ;  /* 0x0000000000007941 */ /* 0x000fea0003800000 */
.L_x_4261:
        /* <DEDUP_REMOVED lines=45> */
.L_x_4260:
[----:B------:R-:W-:Y:S05]  /*23820*/  BSYNC B1 ;  /* 0x0000000000017941 */ /* 0x000fea0003800000 */
.L_x_4259:
[----:B------:R-:W-:Y:S01]  /*23830*/  IADD3 R2, R68, 0x70, RZ ;  /* 0x0000007044027810 */ /* 0x000fe20007ffe0ff */
[----:B------:R-:W-:-:S03]  /*23840*/  IMAD.MOV.U32 R3, RZ, RZ, 0x0 ;  /* 0x00000000ff037424 */ /* 0x000fc600078e00ff */
[----:B------:R-:W-:Y:S01]  /*23850*/  ISETP.GE.AND P0, PT, R2, R27, PT ;  /* 0x0000001b0200720c */ /* 0x000fe20003f06270 */
[----:B------:R-:W-:-:S12]  /*23860*/  IMAD.MOV.U32 R2, RZ, RZ, R141 ;  /* 0x000000ffff027224 */ /* 0x000fd800078e008d */
[----:B------:R-:W-:Y:S05]  /*23870*/  @P0 RET.REL.NODEC R2 `(_ZN7cutlass13device_kernelIN5flash19enable_sm80_to_sm89INS1_16FlashAttnFwdSm80INS1_25CollectiveMainloopFwdSm80ILi4ELi1ELb0EN4cute5tupleIJNS5_1CILi128EEENS7_ILi64EEES8_EEELi128ENS_6half_tEfNS_4arch4Sm80ELb1ELb0ELb0ELb1ELb1ELb1ELb1ELb0EEENS1_21CollectiveEpilogueFwdINS6_IJS8_S8_S9_EEENS6_IJNS7_ILi1EEESH_SH_EEESB_SD_Li128ELb1ELb1ELb0ELb0EEENS1_19SingleTileSchedulerILb1ELb0ELb1ELi128EEEEEEEEEvNT_6ParamsE) ;  /* 0xfffdc78002000950 */ /* 0x000fea0003c3ffff */
        /* <DEDUP_REMOVED lines=45> */
.L_x_4264:
[----:B------:R-:W-:Y:S05]  /*23b50*/  BSYNC B0 ;  /* 0x0000000000007941 */ /* 0x000fea0003800000 */
.L_x_4263:
[----:B------:R-:W-:Y:S01]  /*23b60*/  IADD3 R2, R30, 0x20, RZ ;  /* 0x000000201e027810 */ /* 0x000fe20007ffe0ff */
[----:B------:R-:W-:-:S03]  /*23b70*/  IMAD.MOV.U32 R3, RZ, RZ, 0x0 ;  /* 0x00000000ff037424 */ /* 0x000fc600078e00ff */
[----:B------:R-:W-:Y:S01]  /*23b80*/  ISETP.GE.AND P0, PT, R2, R39, PT ;  /* 0x000000270200720c */ /* 0x000fe20003f06270 */
[----:B------:R-:W-:-:S12]  /*23b90*/  IMAD.MOV.U32 R2, RZ, RZ, R141 ;  /* 0x000000ffff027224 */ /* 0x000fd800078e008d */
[----:B------:R-:W-:Y:S05]  /*23ba0*/  @P0 RET.REL.NODEC R2 `(_ZN7cutlass13device_kernelIN5flash19enable_sm80_to_sm89INS1_16FlashAttnFwdSm80INS1_25CollectiveMainloopFwdSm80ILi4ELi1ELb0EN4cute5tupleIJNS5_1CILi128EEENS7_ILi64EEES8_EEELi128ENS_6half_tEfNS_4arch4Sm80ELb1ELb0ELb0ELb1ELb1ELb1ELb1ELb0EEENS1_21CollectiveEpilogueFwdINS6_IJS8_S8_S9_EEENS6_IJNS7_ILi1EEESH_SH_EEESB_SD_Li128ELb1ELb1ELb0ELb0EEENS1_19SingleTileSchedulerILb1ELb0ELb1ELi128EEEEEEEEEvNT_6ParamsE) ;  /* 0xfffdc45002000950 */ /* 0x000fea0003c3ffff */
        /* <DEDUP_REMOVED lines=44> */
[----:B------:R-:W-:Y:S05]  /*23e70*/  RET.REL.NODEC R2 `(_ZN7cutlass13device_kernelIN5flash19enable_sm80_to_sm89INS1_16FlashAttnFwdSm80INS1_25CollectiveMainloopFwdSm80ILi4ELi1ELb0EN4cute5tupleIJNS5_1CILi128EEENS7_ILi64EEES8_EEELi128ENS_6half_tEfNS_4arch4Sm80ELb1ELb0ELb0ELb1ELb1ELb1ELb1ELb0EEENS1_21CollectiveEpilogueFwdINS6_IJS8_S8_S9_EEENS6_IJNS7_ILi1EEESH_SH_EEESB_SD_Li128ELb1ELb1ELb0ELb0EEENS1_19SingleTileSchedulerILb1ELb0ELb1ELi128EEEEEEEEEvNT_6ParamsE) ;  /* 0xfffdc18002007950 */ /* 0x000fea0003c3ffff */
.L_x_4202:
        /* <DEDUP_REMOVED lines=8> */
.L_x_4266:
[----:B------:R-:W-:Y:S05]  /*23f00*/  BSYNC B0 ;  /* 0x0000000000007941 */ /* 0x000fea0003800000 */
.L_x_4265:
        /* <DEDUP_REMOVED lines=18> */
.L_x_4317:
[----:B------:R-:W-:Y:S05]  /*24030*/  BRA.DIV ~URZ, `(.L_x_4268) ;  /* 0x000058f27f007947 */ /* 0x000fea000b800000 */
[----:B------:R3:W4:Y:S04]  /*24040*/  SHFL.IDX PT, R10, R16, RZ, 0x181f ;  /* 0x00181fff100a7589 */ /* 0x00072800000e0000 */
[----:B------:R3:W1:Y:S04]  /*24050*/  SHFL.IDX PT, R13, R14, RZ, 0x181f ;  /* 0x00181fff0e0d7589 */ /* 0x00066800000e0000 */
[----:B------:R3:W2:Y:S02]  /*24060*/  SHFL.IDX PT, R12, R17, RZ, 0x181f ;  /* 0x00181fff110c7589 */ /* 0x0006a400000e0000 */
.L_x_4318:
        /* <DEDUP_REMOVED lines=38> */
.L_x_4319:
        /* <DEDUP_REMOVED lines=20> */
.L_x_4271:
[----:B------:R-:W-:Y:S05]  /*24410*/  BSYNC B0 ;  /* 0x0000000000007941 */ /* 0x000fea0003800000 */
.L_x_4270:
        /* <DEDUP_REMOVED lines=18> */
.L_x_4320:
[----:B------:R-:W-:Y:S05]  /*24540*/  BRA.DIV ~URZ, `(.L_x_4273) ;  /* 0x000057227f007947 */ /* 0x000fea000b800000 */
[----:B------:R4:W1:Y:S04]  /*24550*/  SHFL.IDX PT, R10, R16, 0x2, 0x181f ;  /* 0x00581f00100a7f89 */ /* 0x00086800000e0000 */
[----:B------:R4:W3:Y:S04]  /*24560*/  SHFL.IDX PT, R13, R14, 0x2, 0x181f ;  /* 0x00581f000e0d7f89 */ /* 0x0008e800000e0000 */
[----:B---3--:R4:W3:Y:S02]  /*24570*/  SHFL.IDX PT, R12, R17, 0x2, 0x181f ;  /* 0x00581f00110c7f89 */ /* 0x0088e400000e0000 */
.L_x_4321:
        /* <DEDUP_REMOVED lines=37> */
.L_x_4322:
        /* <DEDUP_REMOVED lines=20> */
.L_x_4276:
[----:B------:R-:W-:Y:S05]  /*24910*/  BSYNC B0 ;  /* 0x0000000000007941 */ /* 0x000fea0003800000 */
.L_x_4275:
        /* <DEDUP_REMOVED lines=18> */
.L_x_4323:
[----:B------:R-:W-:Y:S05]  /*24a40*/  BRA.DIV ~URZ, `(.L_x_4278) ;  /* 0x000055627f007947 */ /* 0x000fea000b800000 */
[----:B------:R3:W1:Y:S04]  /*24a50*/  SHFL.IDX PT, R10, R16, 0x4, 0x181f ;  /* 0x00981f00100a7f89 */ /* 0x00066800000e0000 */
[----:B------:R3:W4:Y:S04]  /*24a60*/  SHFL.IDX PT, R13, R14, 0x4, 0x181f ;  /* 0x00981f000e0d7f89 */ /* 0x00072800000e0000 */
[----:B----4-:R3:W4:Y:S02]  /*24a70*/  SHFL.IDX PT, R12, R17, 0x4, 0x181f ;  /* 0x00981f00110c7f89 */ /* 0x01072400000e0000 */
.L_x_4324:
        /* <DEDUP_REMOVED lines=37> */
.L_x_4325:
        /* <DEDUP_REMOVED lines=20> */
.L_x_4281:
[----:B------:R-:W-:Y:S05]  /*24e10*/  BSYNC B0 ;  /* 0x0000000000007941 */ /* 0x000fea0003800000 */
.L_x_4280:
        /* <DEDUP_REMOVED lines=18> */
.L_x_4326:
[----:B------:R-:W-:Y:S05]  /*24f40*/  BRA.DIV ~URZ, `(.L_x_4283) ;  /* 0x000053a27f007947 */ /* 0x000fea000b800000 */
[----:B------:R4:W1:Y:S04]  /*24f50*/  SHFL.IDX PT, R10, R16, 0x6, 0x181f ;  /* 0x00d81f00100a7f89 */ /* 0x00086800000e0000 */
[----:B---3--:R4:W3:Y:S04]  /*24f60*/  SHFL.IDX PT, R12, R14, 0x6, 0x181f ;  /* 0x00d81f000e0c7f89 */ /* 0x0088e800000e0000 */
[----:B------:R4:W2:Y:S02]  /*24f70*/  SHFL.IDX PT, R2, R17, 0x6, 0x181f ;  /* 0x00d81f0011027f89 */ /* 0x0008a400000e0000 */
.L_x_4327:
        /* <DEDUP_REMOVED lines=20> */
.L_x_4285:
[----:B------:R-:W-:Y:S05]  /*250c0*/  BSYNC B0 ;  /* 0x0000000000007941 */ /* 0x000fea0003800000 */
.L_x_4284:
        /* <DEDUP_REMOVED lines=22> */
.L_x_4328:
        /* <DEDUP_REMOVED lines=19> */
.L_x_4288:
[----:B------:R-:W-:Y:S05]  /*25360*/  BSYNC B0 ;  /* 0x0000000000007941 */ /* 0x000fea0003800000 */
.L_x_4287:
        /* <DEDUP_REMOVED lines=134> */
.L_x_4290:
[----:B------:R-:W-:Y:S05]  /*25bd0*/  BSYNC B0 ;  /* 0x0000000000007941 */ /* 0x000fea0003800000 */
.L_x_4289:
        /* <DEDUP_REMOVED lines=108> */
.L_x_4292:
[----:B------:R-:W-:Y:S05]  /*262a0*/  BSYNC B0 ;  /* 0x0000000000007941 */ /* 0x000fea0003800000 */
.L_x_4291:
        /* <DEDUP_REMOVED lines=108> */
.L_x_4294:
[----:B------:R-:W-:Y:S05]  /*26970*/  BSYNC B0 ;  /* 0x0000000000007941 */ /* 0x000fea0003800000 */
.L_x_4293:
        /* <DEDUP_REMOVED lines=108> */
.L_x_4296:
[----:B------:R-:W-:Y:S05]  /*27040*/  BSYNC B0 ;  /* 0x0000000000007941 */ /* 0x000fea0003800000 */
.L_x_4295:
        /* <DEDUP_REMOVED lines=108> */
.L_x_4298:
[----:B------:R-:W-:Y:S05]  /*27710*/  BSYNC B0 ;  /* 0x0000000000007941 */ /* 0x000fea0003800000 */
.L_x_4297:
        /* <DEDUP_REMOVED lines=108> */
.L_x_4300:
[----:B------:R-:W-:Y:S05]  /*27de0*/  BSYNC B0 ;  /* 0x0000000000007941 */ /* 0x000fea0003800000 */
.L_x_4299:
        /* <DEDUP_REMOVED lines=108> */
.L_x_4302:
[----:B------:R-:W-:Y:S05]  /*284b0*/  BSYNC B0 ;  /* 0x0000000000007941 */ /* 0x000fea0003800000 */
.L_x_4301:
[----:B------:R-:W-:Y:S01]  /*284c0*/  IADD3 R2, R68, 0x70, RZ ;  /* 0x0000007044027810 */ /* 0x000fe20007ffe0ff */
[----:B------:R-:W-:-:S02]  /*284d0*/  IMAD.MOV.U32 R10, RZ, RZ, R141 ;  /* 0x000000ffff0a7224 */ /* 0x000fc400078e008d */
[----:B------:R-:W-:Y:S01]  /*284e0*/  IMAD.MOV.U32 R11, RZ, RZ, 0x0 ;  /* 0x00000000ff0b7424 */ /* 0x000fe200078e00ff */
[----:B------:R-:W-:-:S13]  /*284f0*/  ISETP.GE.OR P0, PT, R2, R70, P0 ;  /* 0x000000460200720c */ /* 0x000fda0000706670 */
[----:B------:R-:W-:Y:S05]  /*28500*/  @P0 RET.REL.NODEC R10 `(_ZN7cutlass13device_kernelIN5flash19enable_sm80_to_sm89INS1_16FlashAttnFwdSm80INS1_25CollectiveMainloopFwdSm80ILi4ELi1ELb0EN4cute5tupleIJNS5_1CILi128EEENS7_ILi64EEES8_EEELi128ENS_6half_tEfNS_4arch4Sm80ELb1ELb0ELb0ELb1ELb1ELb1ELb1ELb0EEENS1_21CollectiveEpilogueFwdINS6_IJS8_S8_S9_EEENS6_IJNS7_ILi1EEESH_SH_EEESB_SD_Li128ELb1ELb1ELb0ELb0EEENS1_19SingleTileSchedulerILb1ELb0ELb1ELi128EEEEEEEEEvNT_6ParamsE) ;  /* 0xfffd7af00a000950 */ /* 0x000fea0003c3ffff */
        /* <DEDUP_REMOVED lines=61> */
[----:B------:R-:W-:Y:S01]  /*288e0*/  HADD2.F32 R3, -RZ, R136.H0_H0 ;  /* 0x20000088ff037230 */ /* 0x000fe20000004100 */
        /* <DEDUP_REMOVED lines=44> */
[----:B------:R-:W-:Y:S05]  /*28bb0*/  RET.REL.NODEC R2 `(_ZN7cutlass13device_kernelIN5flash19enable_sm80_to_sm89INS1_16FlashAttnFwdSm80INS1_25CollectiveMainloopFwdSm80ILi4ELi1ELb0EN4cute5tupleIJNS5_1CILi128EEENS7_ILi64EEES8_EEELi128ENS_6half_tEfNS_4arch4Sm80ELb1ELb0ELb0ELb1ELb1ELb1ELb1ELb0EEENS1_21CollectiveEpilogueFwdINS6_IJS8_S8_S9_EEENS6_IJNS7_ILi1EEESH_SH_EEESB_SD_Li128ELb1ELb1ELb0ELb0EEENS1_19SingleTileSchedulerILb1ELb0ELb1ELi128EEEEEEEEEvNT_6ParamsE) ;  /* 0xfffd744002007950 */ /* 0x000fea0003c3ffff */
.L_x_4205:
[----:B------:R-:W-:Y:S01]  /*28bc0*/  IMAD.MOV.U32 R136, RZ, RZ, R18 ;  /* 0x000000ffff887224 */ /* 0x000fe200078e0012 */
[----:B------:R-:W-:Y:S01]  /*28bd0*/  MOV R251, RZ ;  /* 0x000000ff00fb7202 */ /* 0x000fe20000000f00 */
[----:B------:R-:W-:Y:S01]  /*28be0*/  IMAD.MOV.U32 R3, RZ, RZ, 0x181f ;  /* 0x0000181fff037424 */ /* 0x000fe200078e00ff */
[----:B------:R-:W-:-:S02]  /*28bf0*/  MOV R2, 0x28c10 ;  /* 0x00028c1000027802 */ /* 0x000fc40000000f00 */
[----:B------:R-:W-:Y:S05]  /*28c00*/  CALL.REL.NOINC `($__internal_15_$__cuda_sm70_shflsync_idx_p) ;  /* 0x00001a0000007944 */ /* 0x000fea0003c00000 */
[----:B------:R-:W-:Y:S01]  /*28c10*/  MOV R11, R252 ;  /* 0x000000fc000b7202 */ /* 0x000fe20000000f00 */
[----:B------:R-:W-:Y:S05]  /*28c20*/  BRA `(.L_x_4303) ;  /* 0xffff671000007947 */ /* 0x000fea000383ffff */
.L_x_4206:
[----:B------:R-:W-:Y:S01]  /*28c30*/  IMAD.MOV.U32 R136, RZ, RZ, R16 ;  /* 0x000000ffff887224 */ /* 0x000fe200078e0010 */
[----:B------:R-:W-:Y:S01]  /*28c40*/  MOV R251, RZ ;  /* 0x000000ff00fb7202 */ /* 0x000fe20000000f00 */
[----:B------:R-:W-:Y:S01]  /*28c50*/  IMAD.MOV.U32 R3, RZ, RZ, 0x181f ;  /* 0x0000181fff037424 */ /* 0x000fe200078e00ff */
[----:B------:R-:W-:-:S02]  /*28c60*/  MOV R2, 0x28c80 ;  /* 0x00028c8000027802 */ /* 0x000fc40000000f00 */
[----:B-12---:R-:W-:Y:S05]  /*28c70*/  CALL.REL.NOINC `($__internal_15_$__cuda_sm70_shflsync_idx_p) ;  /* 0x0000199000007944 */ /* 0x006fea0003c00000 */
[----:B------:R-:W-:Y:S01]  /*28c80*/  IMAD.MOV.U32 R136, RZ, RZ, R22 ;  /* 0x000000ffff887224 */ /* 0x000fe200078e0016 */
[----:B------:R-:W-:Y:S01]  /*28c90*/  MOV R3, 0x181f ;  /* 0x0000181f00037802 */ /* 0x000fe20000000f00 */
[----:B------:R-:W-:Y:S01]  /*28ca0*/  IMAD.MOV.U32 R251, RZ, RZ, RZ ;  /* 0x000000fffffb7224 */ /* 0x000fe200078e00ff */
[----:B------:R-:W-:-:S02]  /*28cb0*/  MOV R10, R252 ;  /* 0x000000fc000a7202 */ /* 0x000fc40000000f00 */
[----:B------:R-:W-:Y:S02]  /*28cc0*/  MOV R2, 0x28ce0 ;  /* 0x00028ce000027802 */ /* 0x000fe40000000f00 */
[----:B------:R-:W-:Y:S05]  /*28cd0*/  CALL.REL.NOINC `($__internal_15_$__cuda_sm70_shflsync_idx_p) ;  /* 0x0000193000007944 */ /* 0x000fea0003c00000 */
[----:B------:R-:W-:Y:S01]  /*28ce0*/  IMAD.MOV.U32 R12, RZ, RZ, R252 ;  /* 0x000000ffff0c7224 */ /* 0x000fe200078e00fc */
[----:B------:R-:W-:Y:S01]  /*28cf0*/  MOV R251, RZ ;  /* 0x000000ff00fb7202 */ /* 0x000fe20000000f00 */
[----:B------:R-:W-:Y:S01]  /*28d00*/  IMAD.MOV.U32 R136, RZ, RZ, R17 ;  /* 0x000000ffff887224 */ /* 0x000fe200078e0011 */
[----:B------:R-:W-:Y:S02]  /*28d10*/  MOV R3, 0x181f ;  /* 0x0000181f00037802 */ /* 0x000fe40000000f00 */
[----:B------:R-:W-:Y:S02]  /*28d20*/  MOV R2, 0x28d40 ;  /* 0x00028d4000027802 */ /* 0x000fe40000000f00 */
[----:B------:R-:W-:Y:S05]  /*28d30*/  CALL.REL.NOINC `($__internal_15_$__cuda_sm70_shflsync_idx_p) ;  /* 0x000018d000007944 */ /* 0x000fea0003c00000 */
[----:B------:R-:W-:Y:S01]  /*28d40*/  MOV R2, R252 ;  /* 0x000000fc00027202 */ /* 0x000fe20000000f00 */
[----:B------:R-:W-:Y:S05]  /*28d50*/  BRA `(.L_x_4304) ;  /* 0xffff662000007947 */ /* 0x000fea000383ffff */
.L_x_4209:
[----:B------:R-:W-:Y:S01]  /*28d60*/  IMAD.MOV.U32 R136, RZ, RZ, R18 ;  /* 0x000000ffff887224 */ /* 0x000fe200078e0012 */
[----:B------:R-:W-:Y:S01]  /*28d70*/  MOV R251, 0x1 ;  /* 0x0000000100fb7802 */ /* 0x000fe20000000f00 */
[----:B------:R-:W-:Y:S01]  /*28d80*/  IMAD.MOV.U32 R3, RZ, RZ, 0x181f ;  /* 0x0000181fff037424 */ /* 0x000fe200078e00ff */
[----:B------:R-:W-:Y:S02]  /*28d90*/  MOV R2, 0x28db0 ;  /* 0x00028db000027802 */ /* 0x000fe40000000f00 */
[----:B---3--:R-:W-:Y:S05]  /*28da0*/  CALL.REL.NOINC `($__internal_15_$__cuda_sm70_shflsync_idx_p) ;  /* 0x0000186000007944 */ /* 0x008fea0003c00000 */
[----:B------:R-:W-:Y:S01]  /*28db0*/  IMAD.MOV.U32 R10, RZ, RZ, R252 ;  /* 0x000000ffff0a7224 */ /* 0x000fe200078e00fc */
[----:B------:R-:W-:Y:S01]  /*28dc0*/  MOV R251, 0x1 ;  /* 0x0000000100fb7802 */ /* 0x000fe20000000f00 */
[----:B------:R-:W-:Y:S01]  /*28dd0*/  IMAD.MOV.U32 R136, RZ, RZ, R16 ;  /* 0x000000ffff887224 */ /* 0x000fe200078e0010 */
[----:B------:R-:W-:-:S02]  /*28de0*/  MOV R3, 0x181f ;  /* 0x0000181f00037802 */ /* 0x000fc40000000f00 */
[----:B------:R-:W-:Y:S02]  /*28df0*/  MOV R2, 0x28e10 ;  /* 0x00028e1000027802 */ /* 0x000fe40000000f00 */
[----:B------:R-:W-:Y:S05]  /*28e00*/  CALL.REL.NOINC `($__internal_15_$__cuda_sm70_shflsync_idx_p) ;  /* 0x0000180000007944 */ /* 0x000fea0003c00000 */
[----:B------:R-:W-:Y:S01]  /*28e10*/  MOV R11, R10 ;  /* 0x0000000a000b7202 */ /* 0x000fe20000000f00 */
[----:B------:R-:W-:Y:S01]  /*28e20*/  IMAD.MOV.U32 R136, RZ, RZ, R22 ;  /* 0x000000ffff887224 */ /* 0x000fe200078e0016 */
[----:B------:R-:W-:Y:S01]  /*28e30*/  MOV R251, 0x1 ;  /* 0x0000000100fb7802 */ /* 0x000fe20000000f00 */
[----:B------:R-:W-:Y:S01]  /*28e40*/  IMAD.MOV.U32 R3, RZ, RZ, 0x181f ;  /* 0x0000181fff037424 */ /* 0x000fe200078e00ff */
[----:B------:R-:W-:Y:S01]  /*28e50*/  MOV R2, 0x28e80 ;  /* 0x00028e8000027802 */ /* 0x000fe20000000f00 */
[----:B------:R-:W-:Y:S02]  /*28e60*/  IMAD.MOV.U32 R10, RZ, RZ, R252 ;  /* 0x000000ffff0a7224 */ /* 0x000fe400078e00fc */
[----:B------:R-:W-:Y:S05]  /*28e70*/  CALL.REL.NOINC `($__internal_15_$__cuda_sm70_shflsync_idx_p) ;  /* 0x0000179000007944 */ /* 0x000fea0003c00000 */
[----:B------:R-:W-:Y:S01]  /*28e80*/  IMAD.MOV.U32 R12, RZ, RZ, R252 ;  /* 0x000000ffff0c7224 */ /* 0x000fe200078e00fc */
[----:B------:R-:W-:Y:S01]  /*28e90*/  MOV R251, 0x1 ;  /* 0x0000000100fb7802 */ /* 0x000fe20000000f00 */
[----:B------:R-:W-:Y:S01]  /*28ea0*/  IMAD.MOV.U32 R136, RZ, RZ, R17 ;  /* 0x000000ffff887224 */ /* 0x000fe200078e0011 */
[----:B------:R-:W-:Y:S02]  /*28eb0*/  MOV R3, 0x181f ;  /* 0x0000181f00037802 */ /* 0x000fe40000000f00 */
[----:B------:R-:W-:-:S02]  /*28ec0*/  MOV R2, 0x28ee0 ;  /* 0x00028ee000027802 */ /* 0x000fc40000000f00 */
[----:B------:R-:W-:Y:S05]  /*28ed0*/  CALL.REL.NOINC `($__internal_15_$__cuda_sm70_shflsync_idx_p) ;  /* 0x0000173000007944 */ /* 0x000fea0003c00000 */
[----:B------:R-:W-:Y:S01]  /*28ee0*/  MOV R2, R252 ;  /* 0x000000fc00027202 */ /* 0x000fe20000000f00 */
[----:B------:R-:W-:Y:S05]  /*28ef0*/  BRA `(.L_x_4305) ;  /* 0xffff67a000007947 */ /* 0x000fea000383ffff */
.L_x_4212:
[----:B------:R-:W-:Y:S01]  /*28f00*/  IMAD.MOV.U32 R136, RZ, RZ, R18 ;  /* 0x000000ffff887224 */ /* 0x000fe200078e0012 */
[----:B------:R-:W-:Y:S01]  /*28f10*/  MOV R251, 0x2 ;  /* 0x0000000200fb7802 */ /* 0x000fe20000000f00 */
[----:B------:R-:W-:Y:S01]  /*28f20*/  IMAD.MOV.U32 R3, RZ, RZ, 0x181f ;  /* 0x0000181fff037424 */ /* 0x000fe200078e00ff */
[----:B------:R-:W-:-:S02]  /*28f30*/  MOV R2, 0x28f50 ;  /* 0x00028f5000027802 */ /* 0x000fc40000000f00 */
[----:B------:R-:W-:Y:S05]  /*28f40*/  CALL.REL.NOINC `($__internal_15_$__cuda_sm70_shflsync_idx_p) ;  /* 0x000016c000007944 */ /* 0x000fea0003c00000 */
[----:B------:R-:W-:Y:S01]  /*28f50*/  MOV R11, R252 ;  /* 0x000000fc000b7202 */ /* 0x000fe20000000f00 */
[----:B------:R-:W-:Y:S05]  /*28f60*/  BRA `(.L_x_4306) ;  /* 0xffff6a0000007947 */ /* 0x000fea000383ffff */
.L_x_4213:
[----:B------:R-:W-:Y:S01]  /*28f70*/  IMAD.MOV.U32 R136, RZ, RZ, R16 ;  /* 0x000000ffff887224 */ /* 0x000fe200078e0010 */
[----:B------:R-:W-:Y:S01]  /*28f80*/  MOV R251, 0x2 ;  /* 0x0000000200fb7802 */ /* 0x000fe20000000f00 */
[----:B------:R-:W-:Y:S01]  /*28f90*/  IMAD.MOV.U32 R3, RZ, RZ, 0x181f ;  /* 0x0000181fff037424 */ /* 0x000fe200078e00ff */
[----:B------:R-:W-:-:S02]  /*28fa0*/  MOV R2, 0x28fc0 ;  /* 0x00028fc000027802 */ /* 0x000fc40000000f00 */
[----:B-12---:R-:W-:Y:S05]  /*28fb0*/  CALL.REL.NOINC `($__internal_15_$__cuda_sm70_shflsync_idx_p) ;  /* 0x0000165000007944 */ /* 0x006fea0003c00000 */
[----:B------:R-:W-:Y:S01]  /*28fc0*/  IMAD.MOV.U32 R136, RZ, RZ, R22 ;  /* 0x000000ffff887224 */ /* 0x000fe200078e0016 */
[----:B------:R-:W-:Y:S01]  /*28fd0*/  MOV R3, 0x181f ;  /* 0x0000181f00037802 */ /* 0x000fe20000000f00 */
[----:B------:R-:W-:Y:S01]  /*28fe0*/  IMAD.MOV.U32 R251, RZ, RZ, 0x2 ;  /* 0x00000002fffb7424 */ /* 0x000fe200078e00ff */
[----:B------:R-:W-:-:S02]  /*28ff0*/  MOV R10, R252 ;  /* 0x000000fc000a7202 */ /* 0x000fc40000000f00 */
[----:B------:R-:W-:Y:S02]  /*29000*/  MOV R2, 0x29020 ;  /* 0x0002902000027802 */ /* 0x000fe40000000f00 */
[----:B------:R-:W-:Y:S05]  /*29010*/  CALL.REL.NOINC `($__internal_15_$__cuda_sm70_shflsync_idx_p) ;  /* 0x000015f000007944 */ /* 0x000fea0003c00000 */
        /* <DEDUP_REMOVED lines=8> */
.L_x_4216:
        /* <DEDUP_REMOVED lines=26> */
.L_x_4219:
[----:B------:R-:W-:Y:S01]  /*29240*/  IMAD.MOV.U32 R136, RZ, RZ, R18 ;  /* 0x000000ffff887224 */ /* 0x000fe200078e0012 */
[----:B------:R-:W-:Y:S01]  /*29250*/  MOV R251, 0x4 ;  /* 0x0000000400fb7802 */ /* 0x000fe20000000f00 */
[----:B------:R-:W-:Y:S01]  /*29260*/  IMAD.MOV.U32 R3, RZ, RZ, 0x181f ;  /* 0x0000181fff037424 */ /* 0x000fe200078e00ff */
[----:B------:R-:W-:-:S02]  /*29270*/  MOV R2, 0x29290 ;  /* 0x0002929000027802 */ /* 0x000fc40000000f00 */
[----:B------:R-:W-:Y:S05]  /*29280*/  CALL.REL.NOINC `($__internal_15_$__cuda_sm70_shflsync_idx_p) ;  /* 0x0000138000007944 */ /* 0x000fea0003c00000 */
[----:B------:R-:W-:Y:S01]  /*29290*/  MOV R11, R252 ;  /* 0x000000fc000b7202 */ /* 0x000fe20000000f00 */
[----:B------:R-:W-:Y:S05]  /*292a0*/  BRA `(.L_x_4309) ;  /* 0xffff6cf000007947 */ /* 0x000fea000383ffff */
.L_x_4220:
        /* <DEDUP_REMOVED lines=19> */
.L_x_4223:
[----:B------:R-:W-:Y:S01]  /*293e0*/  IMAD.MOV.U32 R136, RZ, RZ, R18 ;  /* 0x000000ffff887224 */ /* 0x000fe200078e0012 */
[----:B------:R-:W-:Y:S01]  /*293f0*/  MOV R251, 0x5 ;  /* 0x0000000500fb7802 */ /* 0x000fe20000000f00 */
[----:B------:R-:W-:Y:S01]  /*29400*/  IMAD.MOV.U32 R3, RZ, RZ, 0x181f ;  /* 0x0000181fff037424 */ /* 0x000fe200078e00ff */
[----:B------:R-:W-:Y:S02]  /*29410*/  MOV R2, 0x29430 ;  /* 0x0002943000027802 */ /* 0x000fe40000000f00 */
[----:B---3--:R-:W-:Y:S05]  /*29420*/  CALL.REL.NOINC `($__internal_15_$__cuda_sm70_shflsync_idx_p) ;  /* 0x000011e000007944 */ /* 0x008fea0003c00000 */
[----:B------:R-:W-:Y:S01]  /*29430*/  MOV R11, R252 ;  /* 0x000000fc000b7202 */ /* 0x000fe20000000f00 */
[----:B------:R-:W-:Y:S05]  /*29440*/  BRA `(.L_x_4311) ;  /* 0xffff6e9000007947 */ /* 0x000fea000383ffff */
.L_x_4224:
[----:B------:R-:W-:Y:S01]  /*29450*/  IMAD.MOV.U32 R136, RZ, RZ, R16 ;  /* 0x000000ffff887224 */ /* 0x000fe200078e0010 */
[----:B------:R-:W-:Y:S01]  /*29460*/  MOV R251, 0x5 ;  /* 0x0000000500fb7802 */ /* 0x000fe20000000f00 */
[----:B------:R-:W-:Y:S01]  /*29470*/  IMAD.MOV.U32 R3, RZ, RZ, 0x181f ;  /* 0x0000181fff037424 */ /* 0x000fe200078e00ff */
[----:B------:R-:W-:-:S02]  /*29480*/  MOV R2, 0x294a0 ;  /* 0x000294a000027802 */ /* 0x000fc40000000f00 */
[----:B-123--:R-:W-:Y:S05]  /*29490*/  CALL.REL.NOINC `($__internal_15_$__cuda_sm70_shflsync_idx_p) ;  /* 0x0000117000007944 */ /* 0x00efea0003c00000 */
        /* <DEDUP_REMOVED lines=14> */
.L_x_4227:
[----:B------:R-:W-:Y:S01]  /*29580*/  IMAD.MOV.U32 R136, RZ, RZ, R18 ;  /* 0x000000ffff887224 */ /* 0x000fe200078e0012 */
[----:B------:R-:W-:Y:S01]  /*29590*/  MOV R251, 0x6 ;  /* 0x0000000600fb7802 */ /* 0x000fe20000000f00 */
[----:B------:R-:W-:Y:S01]  /*295a0*/  IMAD.MOV.U32 R3, RZ, RZ, 0x181f ;  /* 0x0000181fff037424 */ /* 0x000fe200078e00ff */
[----:B------:R-:W-:Y:S02]  /*295b0*/  MOV R2, 0x295d0 ;  /* 0x000295d000027802 */ /* 0x000fe40000000f00 */
[----:B----4-:R-:W-:Y:S05]  /*295c0*/  CALL.REL.NOINC `($__internal_15_$__cuda_sm70_shflsync_idx_p) ;  /* 0x0000104000007944 */ /* 0x010fea0003c00000 */
[----:B------:R-:W-:Y:S01]  /*295d0*/  MOV R11, R252 ;  /* 0x000000fc000b7202 */ /* 0x000fe20000000f00 */
[----:B------:R-:W-:Y:S05]  /*295e0*/  BRA `(.L_x_4313) ;  /* 0xffff701000007947 */ /* 0x000fea000383ffff */
.L_x_4228:
[----:B------:R-:W-:Y:S01]  /*295f0*/  IMAD.MOV.U32 R136, RZ, RZ, R16 ;  /* 0x000000ffff887224 */ /* 0x000fe200078e0010 */
[----:B------:R-:W-:Y:S01]  /*29600*/  MOV R251, 0x6 ;  /* 0x0000000600fb7802 */ /* 0x000fe20000000f00 */
[----:B------:R-:W-:Y:S01]  /*29610*/  IMAD.MOV.U32 R3, RZ, RZ, 0x181f ;  /* 0x0000181fff037424 */ /* 0x000fe200078e00ff */
[----:B------:R-:W-:-:S02]  /*29620*/  MOV R2, 0x29640 ;  /* 0x0002964000027802 */ /* 0x000fc40000000f00 */
[----:B-12-4-:R-:W-:Y:S05]  /*29630*/  CALL.REL.NOINC `($__internal_15_$__cuda_sm70_shflsync_idx_p) ;  /* 0x00000fd000007944 */ /* 0x016fea0003c00000 */
        /* <DEDUP_REMOVED lines=14> */
.L_x_4231:
[----:B------:R-:W-:Y:S01]  /*29720*/  IMAD.MOV.U32 R136, RZ, RZ, R18 ;  /* 0x000000ffff887224 */ /* 0x000fe200078e0012 */
[----:B------:R-:W-:Y:S01]  /*29730*/  MOV R251, 0x7 ;  /* 0x0000000700fb7802 */ /* 0x000fe20000000f00 */
[----:B------:R-:W-:Y:S01]  /*29740*/  IMAD.MOV.U32 R3, RZ, RZ, 0x181f ;  /* 0x0000181fff037424 */ /* 0x000fe200078e00ff */
[----:B------:R-:W-:Y:S02]  /*29750*/  MOV R2, 0x29770 ;  /* 0x0002977000027802 */ /* 0x000fe40000000f00 */
[----:B---3--:R-:W-:Y:S05]  /*29760*/  CALL.REL.NOINC `($__internal_15_$__cuda_sm70_shflsync_idx_p) ;  /* 0x00000ea000007944 */ /* 0x008fea0003c00000 */
[----:B------:R-:W-:Y:S01]  /*29770*/  MOV R11, R252 ;  /* 0x000000fc000b7202 */ /* 0x000fe20000000f00 */
[----:B------:R-:W-:Y:S05]  /*29780*/  BRA `(.L_x_4315) ;  /* 0xffff71f000007947 */ /* 0x000fea000383ffff */
.L_x_4232:
        /* <DEDUP_REMOVED lines=19> */
.L_x_4267:
[----:B------:R-:W-:Y:S01]  /*298c0*/  IMAD.MOV.U32 R136, RZ, RZ, R15 ;  /* 0x000000ffff887224 */ /* 0x000fe200078e000f */
[----:B------:R-:W-:Y:S01]  /*298d0*/  MOV R251, RZ ;  /* 0x000000ff00fb7202 */ /* 0x000fe20000000f00 */
[----:B------:R-:W-:Y:S01]  /*298e0*/  IMAD.MOV.U32 R3, RZ, RZ, 0x181f ;  /* 0x0000181fff037424 */ /* 0x000fe200078e00ff */
[----:B------:R-:W-:Y:S02]  /*298f0*/  MOV R2, 0x29910 ;  /* 0x0002991000027802 */ /* 0x000fe40000000f00 */
[----:B------:R-:W-:Y:S05]  /*29900*/  CALL.REL.NOINC `($__internal_15_$__cuda_sm70_shflsync_idx_p) ;  /* 0x00000d0000007944 */ /* 0x000fea0003c00000 */
[----:B------:R-:W-:Y:S01]  /*29910*/  MOV R11, R252 ;  /* 0x000000fc000b7202 */ /* 0x000fe20000000f00 */
[----:B------:R-:W-:Y:S05]  /*29920*/  BRA `(.L_x_4317) ;  /* 0xffffa70000007947 */ /* 0x000fea000383ffff */
.L_x_4268:
        /* <DEDUP_REMOVED lines=19> */
.L_x_4269:
        /* <DEDUP_REMOVED lines=26> */
.L_x_4272:
[----:B------:R-:W-:Y:S01]  /*29c00*/  IMAD.MOV.U32 R136, RZ, RZ, R15 ;  /* 0x000000ffff887224 */ /* 0x000fe200078e000f */
[----:B------:R-:W-:Y:S01]  /*29c10*/  MOV R251, 0x2 ;  /* 0x0000000200fb7802 */ /* 0x000fe20000000f00 */
[----:B------:R-:W-:Y:S01]  /*29c20*/  IMAD.MOV.U32 R3, RZ, RZ, 0x181f ;  /* 0x0000181fff037424 */ /* 0x000fe200078e00ff */
[----:B------:R-:W-:-:S02]  /*29c30*/  MOV R2, 0x29c50 ;  /* 0x00029c5000027802 */ /* 0x000fc40000000f00 */
[----:B---3--:R-:W-:Y:S05]  /*29c40*/  CALL.REL.NOINC `($__internal_15_$__cuda_sm70_shflsync_idx_p) ;  /* 0x000009c000007944 */ /* 0x008fea0003c00000 */
[----:B------:R-:W-:Y:S01]  /*29c50*/  MOV R11, R252 ;  /* 0x000000fc000b7202 */ /* 0x000fe20000000f00 */
[----:B------:R-:W-:Y:S05]  /*29c60*/  BRA `(.L_x_4320) ;  /* 0xffffa8d000007947 */ /* 0x000fea000383ffff */
.L_x_4273:
        /* <DEDUP_REMOVED lines=19> */
.L_x_4274:
[----:B------:R-:W-:Y:S01]  /*29da0*/  IMAD.MOV.U32 R136, RZ, RZ, R15 ;  /* 0x000000ffff887224 */ /* 0x000fe200078e000f */
[----:B------:R-:W-:Y:S01]  /*29db0*/  MOV R251, 0x3 ;  /* 0x0000000300fb7802 */ /* 0x000fe20000000f00 */
[----:B------:R-:W-:Y:S01]  /*29dc0*/  IMAD.MOV.U32 R3, RZ, RZ, 0x181f ;  /* 0x0000181fff037424 */ /* 0x000fe200078e00ff */
[----:B------:R-:W-:Y:S02]  /*29dd0*/  MOV R2, 0x29df0 ;  /* 0x00029df000027802 */ /* 0x000fe40000000f00 */
[----:B----4-:R-:W-:Y:S05]  /*29de0*/  CALL.REL.NOINC `($__internal_15_$__cuda_sm70_shflsync_idx_p) ;  /* 0x0000082000007944 */ /* 0x010fea0003c00000 */
        /* <DEDUP_REMOVED lines=21> */
.L_x_4277:
[----:B------:R-:W-:Y:S01]  /*29f40*/  IMAD.MOV.U32 R136, RZ, RZ, R15 ;  /* 0x000000ffff887224 */ /* 0x000fe200078e000f */
[----:B------:R-:W-:Y:S01]  /*29f50*/  MOV R251, 0x4 ;  /* 0x0000000400fb7802 */ /* 0x000fe20000000f00 */
[----:B------:R-:W-:Y:S01]  /*29f60*/  IMAD.MOV.U32 R3, RZ, RZ, 0x181f ;  /* 0x0000181fff037424 */ /* 0x000fe200078e00ff */
[----:B------:R-:W-:-:S02]  /*29f70*/  MOV R2, 0x29f90 ;  /* 0x00029f9000027802 */ /* 0x000fc40000000f00 */
[----:B----4-:R-:W-:Y:S05]  /*29f80*/  CALL.REL.NOINC `($__internal_15_$__cuda_sm70_shflsync_idx_p) ;  /* 0x0000068000007944 */ /* 0x010fea0003c00000 */
[----:B------:R-:W-:Y:S01]  /*29f90*/  MOV R11, R252 ;  /* 0x000000fc000b7202 */ /* 0x000fe20000000f00 */
[----:B------:R-:W-:Y:S05]  /*29fa0*/  BRA `(.L_x_4323) ;  /* 0xffffaa9000007947 */ /* 0x000fea000383ffff */
.L_x_4278:
        /* <DEDUP_REMOVED lines=19> */
.L_x_4279:
        /* <DEDUP_REMOVED lines=26> */
.L_x_4282:
[----:B------:R-:W-:Y:S01]  /*2a280*/  IMAD.MOV.U32 R136, RZ, RZ, R15 ;  /* 0x000000ffff887224 */ /* 0x000fe200078e000f */
[----:B------:R-:W-:Y:S01]  /*2a290*/  MOV R251, 0x6 ;  /* 0x0000000600fb7802 */ /* 0x000fe20000000f00 */
[----:B------:R-:W-:Y:S01]  /*2a2a0*/  IMAD.MOV.U32 R3, RZ, RZ, 0x181f ;  /* 0x0000181fff037424 */ /* 0x000fe200078e00ff */
[----:B------:R-:W-:-:S02]  /*2a2b0*/  MOV R2, 0x2a2d0 ;  /* 0x0002a2d000027802 */ /* 0x000fc40000000f00 */
[----:B---3--:R-:W-:Y:S05]  /*2a2c0*/  CALL.REL.NOINC `($__internal_15_$__cuda_sm70_shflsync_idx_p) ;  /* 0x0000034000007944 */ /* 0x008fea0003c00000 */
[----:B------:R-:W-:Y:S01]  /*2a2d0*/  MOV R11, R252 ;  /* 0x000000fc000b7202 */ /* 0x000fe20000000f00 */
[----:B------:R-:W-:Y:S05]  /*2a2e0*/  BRA `(.L_x_4326) ;  /* 0xffffac5000007947 */ /* 0x000fea000383ffff */
.L_x_4283:
        /* <DEDUP_REMOVED lines=19> */
.L_x_4286:
[----:B------:R-:W-:Y:S01]  /*2a420*/  IMAD.MOV.U32 R136, RZ, RZ, R15 ;  /* 0x000000ffff887224 */ /* 0x000fe200078e000f */
[----:B------:R-:W-:Y:S01]  /*2a430*/  MOV R251, 0x7 ;  /* 0x0000000700fb7802 */ /* 0x000fe20000000f00 */
[----:B------:R-:W-:Y:S01]  /*2a440*/  IMAD.MOV.U32 R3, RZ, RZ, 0x181f ;  /* 0x0000181fff037424 */ /* 0x000fe200078e00ff */
[----:B------:R-:W-:Y:S02]  /*2a450*/  MOV R2, 0x2a470 ;  /* 0x0002a47000027802 */ /* 0x000fe40000000f00 */
[----:B---34-:R-:W-:Y:S05]  /*2a460*/  CALL.REL.NOINC `($__internal_15_$__cuda_sm70_shflsync_idx_p) ;  /* 0x000001a000007944 */ /* 0x018fea0003c00000 */
[----:B------:R-:W-:Y:S01]  /*2a470*/  IMAD.MOV.U32 R11, RZ, RZ, R252 ;  /* 0x000000ffff0b7224 */ /* 0x000fe200078e00fc */
[----:B------:R-:W-:Y:S01]  /*2a480*/  MOV R251, 0x7 ;  /* 0x0000000700fb7802 */ /* 0x000fe20000000f00 */
[----:B------:R-:W-:Y:S01]  /*2a490*/  IMAD.MOV.U32 R136, RZ, RZ, R16 ;  /* 0x000000ffff887224 */ /* 0x000fe200078e0010 */
[----:B------:R-:W-:-:S02]  /*2a4a0*/  MOV R3, 0x181f ;  /* 0x0000181f00037802 */ /* 0x000fc40000000f00 */
[----:B------:R-:W-:Y:S02]  /*2a4b0*/  MOV R2, 0x2a4d0 ;  /* 0x0002a4d000027802 */ /* 0x000fe40000000f00 */
[----:B------:R-:W-:Y:S05]  /*2a4c0*/  CALL.REL.NOINC `($__internal_15_$__cuda_sm70_shflsync_idx_p) ;  /* 0x0000014000007944 */ /* 0x000fea0003c00000 */
[----:B------:R-:W-:Y:S01]  /*2a4d0*/  IMAD.MOV.U32 R136, RZ, RZ, R14 ;  /* 0x000000ffff887224 */ /* 0x000fe200078e000e */
[----:B------:R-:W-:Y:S01]  /*2a4e0*/  MOV R3, 0x181f ;  /* 0x0000181f00037802 */ /* 0x000fe20000000f00 */
[----:B------:R-:W-:Y:S01]  /*2a4f0*/  IMAD.MOV.U32 R251, RZ, RZ, 0x7 ;  /* 0x00000007fffb7424 */ /* 0x000fe200078e00ff */
[----:B------:R-:W-:Y:S02]  /*2a500*/  MOV R10, R252 ;  /* 0x000000fc000a7202 */ /* 0x000fe40000000f00 */
[----:B------:R-:W-:Y:S02]  /*2a510*/  MOV R2, 0x2a530 ;  /* 0x0002a53000027802 */ /* 0x000fe40000000f00 */
        /* <DEDUP_REMOVED lines=9> */
        .weak           $__internal_14_$__cuda_sm70_shflsync_bfly_p
        .type           $__internal_14_$__cuda_sm70_shflsync_bfly_p,@function
        .size           $__internal_14_$__cuda_sm70_shflsync_bfly_p,($__internal_15_$__cuda_sm70_shflsync_idx_p - $__internal_14_$__cuda_sm70_shflsync_bfly_p)
$__internal_14_$__cuda_sm70_shflsync_bfly_p:
[----:B------:R-:W-:Y:S02]  /*2a5b0*/  MOV R208, 0xffffffff ;  /* 0xffffffff00d07802 */ /* 0x000fe40000000f00 */
[----:B------:R-:W-:-:S02]  /*2a5c0*/  MOV R3, 0x1f ;  /* 0x0000001f00037802 */ /* 0x000fc40000000f00 */
[----:B------:R-:W-:Y:S04]  /*2a5d0*/  WARPSYNC R208 ;  /* 0x000000d000007348 */ /* 0x000fe80003800000 */
[----:B------:R1:W2:Y:S02]  /*2a5e0*/  SHFL.BFLY PT, R0, R132, R0, R3 ;  /* 0x0c00000084007389 */ /* 0x0002a400000e0003 */
[----:B-1----:R-:W-:-:S04]  /*2a5f0*/  MOV R3, 0x0 ;  /* 0x0000000000037802 */ /* 0x002fc80000000f00 */
[----:B--2---:R-:W-:Y:S05]  /*2a600*/  RET.REL.NODEC R2 `(_ZN7cutlass13device_kernelIN5flash19enable_sm80_to_sm89INS1_16FlashAttnFwdSm80INS1_25CollectiveMainloopFwdSm80ILi4ELi1ELb0EN4cute5tupleIJNS5_1CILi128EEENS7_ILi64EEES8_EEELi128ENS_6half_tEfNS_4arch4Sm80ELb1ELb0ELb0ELb1ELb1ELb1ELb1ELb0EEENS1_21CollectiveEpilogueFwdINS6_IJS8_S8_S9_EEENS6_IJNS7_ILi1EEESH_SH_EEESB_SD_Li128ELb1ELb1ELb0ELb0EEENS1_19SingleTileSchedulerILb1ELb0ELb1ELi128EEEEEEEEEvNT_6ParamsE) ;  /* 0xfffd59f002007950 */ /* 0x004fea0003c3ffff */
        .weak           $__internal_15_$__cuda_sm70_shflsync_idx_p
        .type           $__internal_15_$__cuda_sm70_shflsync_idx_p,@function
        .size           $__internal_15_$__cuda_sm70_shflsync_idx_p,(.L_x_4382 - $__internal_15_$__cuda_sm70_shflsync_idx_p)
$__internal_15_$__cuda_sm70_shflsync_idx_p:
[----:B------:R-:W-:-:S04]  /*2a610*/  MOV R252, 0xffffffff ;  /* 0xffffffff00fc7802 */ /* 0x000fc80000000f00 */
[----:B------:R-:W-:Y:S04]  /*2a620*/  WARPSYNC R252 ;  /* 0x000000fc00007348 */ /* 0x000fe80003800000 */
[----:B------:R1:W2:Y:S02]  /*2a630*/  SHFL.IDX PT, R252, R136, R251, R3 ;  /* 0x000000fb88fc7389 */ /* 0x0002a400000e0003 */
[----:B-1----:R-:W-:-:S04]  /*2a640*/  MOV R3, 0x0 ;  /* 0x0000000000037802 */ /* 0x002fc80000000f00 */
[----:B--2---:R-:W-:Y:S05]  /*2a650*/  RET.REL.NODEC R2 `(_ZN7cutlass13device_kernelIN5flash19enable_sm80_to_sm89INS1_16FlashAttnFwdSm80INS1_25CollectiveMainloopFwdSm80ILi4ELi1ELb0EN4cute5tupleIJNS5_1CILi128EEENS7_ILi64EEES8_EEELi128ENS_6half_tEfNS_4arch4Sm80ELb1ELb0ELb0ELb1ELb1ELb1ELb1ELb0EEENS1_21CollectiveEpilogueFwdINS6_IJS8_S8_S9_EEENS6_IJNS7_ILi1EEESH_SH_EEESB_SD_Li128ELb1ELb1ELb0ELb0EEENS1_19SingleTileSchedulerILb1ELb0ELb1ELi128EEEEEEEEEvNT_6ParamsE) ;  /* 0xfffd59a002007950 */ /* 0x004fea0003c3ffff */
.L_x_4329:
        /* <DEDUP_REMOVED lines=10> */
.L_x_4382:


//--------------------- .nv.shared._ZN7cutlass13device_kernelIN5flash19enable_sm80_to_sm89INS1_16FlashAttnFwdSm80INS1_25CollectiveMainloopFwdSm80ILi8ELi1ELb1EN4cute5tupleIJNS5_1CILi128EEES8_S8_EEELi128ENS_6half_tEfNS_4arch4Sm80ELb0ELb0ELb1ELb0ELb1ELb0ELb1ELb0EEENS1_21CollectiveEpilogueFwdIS9_NS6_IJNS7_ILi1EEESF_SF_EEESA_SC_Li256ELb0ELb1ELb0ELb0EEENS1_19SingleTileSchedulerILb0ELb0ELb1ELi128EEEEEEEEEvNT_6ParamsE --------------------------
	.section	.nv.shared._ZN7cutlass13device_kernelIN5flash19enable_sm80_to_sm89INS1_16FlashAttnFwdSm80INS1_25CollectiveMainloopFwdSm80ILi8ELi1ELb1EN4cute5tupleIJNS5_1CILi128EEES8_S8_EEELi128ENS_6half_tEfNS_4arch4Sm80ELb0ELb0ELb1ELb0ELb1ELb0ELb1ELb0EEENS1_21CollectiveEpilogueFwdIS9_NS6_IJNS7_ILi1EEESF_SF_EEESA_SC_Li256ELb0ELb1ELb0ELb0EEENS1_19SingleTileSchedulerILb0ELb0ELb1ELi128EEEEEEEEEvNT_6ParamsE,"aw",@nobits
	.sectionflags	@""
	.align	16


//--------------------- .nv.global                --------------------------
	.section	.nv.global,"aw",@nobits
.nv.global:
	.type		_ZN83_INTERNAL_44eea984_47_flash_fwd_hdim128_fp16_paged_softcapall_sm80_cu_cf07d2ef_31524cute1_E,@object
	.size		_ZN83_INTERNAL_44eea984_47_flash_fwd_hdim128_fp16_paged_softcapall_sm80_cu_cf07d2ef_31524cute1_E,(_ZN83_INTERNAL_44eea984_47_flash_fwd_hdim128_fp16_paged_softcapall_sm80_cu_cf07d2ef_31524cuda3std3__45__cpo6cbeginE - _ZN83_INTERNAL_44eea984_47_flash_fwd_hdim128_fp16_paged_softcapall_sm80_cu_cf07d2ef_31524cute1_E)
_ZN83_INTERNAL_44eea984_47_flash_fwd_hdim128_fp16_paged_softcapall_sm80_cu_cf07d2ef_31524cute1_E:
	.zero		1
	.type		_ZN83_INTERNAL_44eea984_47_flash_fwd_hdim128_fp16_paged_softcapall_sm80_cu_cf07d2ef_31524cuda3std3__45__cpo6cbeginE,@object
	.size		_ZN83_INTERNAL_44eea984_47_flash_fwd_hdim128_fp16_paged_softcapall_sm80_cu_cf07d2ef_31524cuda3std3__45__cpo6cbeginE,(_ZN83_INTERNAL_44eea984_47_flash_fwd_hdim128_fp16_paged_softcapall_sm80_cu_cf07d2ef_31524cuda3std3__48in_placeE - _ZN83_INTERNAL_44eea984_47_flash_fwd_hdim128_fp16_paged_softcapall_sm80_cu_cf07d2ef_31524cuda3std3__45__cpo6cbeginE)
_ZN83_INTERNAL_44eea984_47_flash_fwd_hdim128_fp16_paged_softcapall_sm80_cu_cf07d2ef_31524cuda3std3__45__cpo6cbeginE:
	.zero		1
	.type		_ZN83_INTERNAL_44eea984_47_flash_fwd_hdim128_fp16_paged_softcapall_sm80_cu_cf07d2ef_31524cuda3std3__48in_placeE,@object
	.size		_ZN83_INTERNAL_44eea984_47_flash_fwd_hdim128_fp16_paged_softcapall_sm80_cu_cf07d2ef_31524cuda3std3__48in_placeE,(_ZN83_INTERNAL_44eea984_47_flash_fwd_hdim128_fp16_paged_softcapall_sm80_cu_cf07d2ef_31524cuda3std6ranges3__45__cpo9iter_moveE - _ZN83_INTERNAL_44eea984_47_flash_fwd_hdim128_fp16_paged_softcapall_sm80_cu_cf07d2ef_31524cuda3std3__48in_placeE)
_ZN83_INTERNAL_44eea984_47_flash_fwd_hdim128_fp16_paged_softcapall_sm80_cu_cf07d2ef_31524cuda3std3__48in_placeE:
	.zero		1
	.type		_ZN83_INTERNAL_44eea984_47_flash_fwd_hdim128_fp16_paged_softcapall_sm80_cu_cf07d2ef_31524cuda3std6ranges3__45__cpo9iter_moveE,@object
	.size		_ZN83_INTERNAL_44eea984_47_flash_fwd_hdim128_fp16_paged_softcapall_sm80_cu_cf07d2ef_31524cuda3std6ranges3__45__cpo9iter_moveE,(_ZN83_INTERNAL_44eea984_47_flash_fwd_hdim128_fp16_paged_softcapall_sm80_cu_cf07d2ef_31524cuda3std3__45__cpo5beginE - _ZN83_INTERNAL_44eea984_47_flash_fwd_hdim128_fp16_paged_softcapall_sm80_cu_cf07d2ef_31524cuda3std6ranges3__45__cpo9iter_moveE)
_ZN83_INTERNAL_44eea984_47_flash_fwd_hdim128_fp16_paged_softcapall_sm80_cu_cf07d2ef_31524cuda3std6ranges3__45__cpo9iter_moveE:
	.zero		1
	.type		_ZN83_INTERNAL_44eea984_47_flash_fwd_hdim128_fp16_paged_softcapall_sm80_cu_cf07d2ef_31524cuda3std3__45__cpo5beginE,@object
	.size		_ZN83_INTERNAL_44eea984_47_flash_fwd_hdim128_fp16_paged_softcapall_sm80_cu_cf07d2ef_31524cuda3std3__45__cpo5beginE,(_ZN83_INTERNAL_44eea984_47_flash_fwd_hdim128_fp16_paged_softcapall_sm80_cu_cf07d2ef_31524cuda3std3__485_GLOBAL__N__44eea984_47_flash_fwd_hdim128_fp16_paged_softcapall_sm80_cu_cf07d2ef_31526ignoreE - _ZN83_INTERNAL_44eea984_47_flash_fwd_hdim128_fp16_paged_softcapall_sm80_cu_cf07d2ef_31524cuda3std3__45__cpo5beginE)
_ZN83_INTERNAL_44eea984_47_flash_fwd_hdim128_fp16_paged_softcapall_sm80_cu_cf07d2ef_31524cuda3std3__45__cpo5beginE:
	.zero		1
	.type		_ZN83_INTERNAL_44eea984_47_flash_fwd_hdim128_fp16_paged_softcapall_sm80_cu_cf07d2ef_31524cuda3std3__485_GLOBAL__N__44eea984_47_flash_fwd_hdim128_fp16_paged_softcapall_sm80_cu_cf07d2ef_31526ignoreE,@object
	.size		_ZN83_INTERNAL_44eea984_47_flash_fwd_hdim128_fp16_paged_softcapall_sm80_cu_cf07d2ef_31524cuda3std3__485_GLOBAL__N__44eea984_47_flash_fwd_hdim128_fp16_paged_softcapall_sm80_cu_cf07d2ef_31526ignoreE,(_ZN83_INTERNAL_44eea984_47_flash_fwd_hdim128_fp16_paged_softcapall_sm80_cu_cf07d2ef_31524cute7productE - _ZN83_INTERNAL_44eea984_47_flash_fwd_hdim128_fp16_paged_softcapall_sm80_cu_cf07d2ef_31524cuda3std3__485_GLOBAL__N__44eea984_47_flash_fwd_hdim128_fp16_paged_softcapall_sm80_cu_cf07d2ef_31526ignoreE)
_ZN83_INTERNAL_44eea984_47_flash_fwd_hdim128_fp16_paged_softcapall_sm80_cu_cf07d2ef_31524cuda3std3__485_GLOBAL__N__44eea984_47_flash_fwd_hdim128_fp16_paged_softcapall_sm80_cu_cf07d2ef_31526ignoreE:
	.zero		1
	.type		_ZN83_INTERNAL_44eea984_47_flash_fwd_hdim128_fp16_paged_softcapall_sm80_cu_cf07d2ef_31524cute7productE,@object
	.size		_ZN83_INTERNAL_44eea984_47_flash_fwd_hdim128_fp16_paged_softcapall_sm80_cu_cf07d2ef_31524cute7productE,(_ZN83_INTERNAL_44eea984_47_flash_fwd_hdim128_fp16_paged_softcapall_sm80_cu_cf07d2ef_31524cuda3std3__45__cpo3endE - _ZN83_INTERNAL_44eea984_47_flash_fwd_hdim128_fp16_paged_softcapall_sm80_cu_cf07d2ef_31524cute7productE)
_ZN83_INTERNAL_44eea984_47_flash_fwd_hdim128_fp16_paged_softcapall_sm80_cu_cf07d2ef_31524cute7productE:
	.zero		1
	.type		_ZN83_INTERNAL_44eea984_47_flash_fwd_hdim128_fp16_paged_softcapall_sm80_cu_cf07d2ef_31524cuda3std3__45__cpo3endE,@object
	.size		_ZN83_INTERNAL_44eea984_47_flash_fwd_hdim128_fp16_paged_softcapall_sm80_cu_cf07d2ef_31524cuda3std3__45__cpo3endE,(_ZN83_INTERNAL_44eea984_47_flash_fwd_hdim128_fp16_paged_softcapall_sm80_cu_cf07d2ef_31524cuda3std3__419piecewise_constructE - _ZN83_INTERNAL_44eea984_47_flash_fwd_hdim128_fp16_paged_softcapall_sm80_cu_cf07d2ef_31524cuda3std3__45__cpo3endE)
_ZN83_INTERNAL_44eea984_47_flash_fwd_hdim128_fp16_paged_softcapall_sm80_cu_cf07d2ef_31524cuda3std3__45__cpo3endE:
	.zero		1
	.type		_ZN83_INTERNAL_44eea984_47_flash_fwd_hdim128_fp16_paged_softcapall_sm80_cu_cf07d2ef_31524cuda3std3__419piecewise_constructE,@object
	.size		_ZN83_INTERNAL_44eea984_47_flash_fwd_hdim128_fp16_paged_softcapall_sm80_cu_cf07d2ef_31524cuda3std3__419piecewise_constructE,(_ZN83_INTERNAL_44eea984_47_flash_fwd_hdim128_fp16_paged_softcapall_sm80_cu_cf07d2ef_31524cuda3std3__45__cpo4cendE - _ZN83_INTERNAL_44eea984_47_flash_fwd_hdim128_fp16_paged_softcapall_sm80_cu_cf07d2ef_31524cuda3std3__419piecewise_constructE)
_ZN83_INTERNAL_44eea984_47_flash_fwd_hdim128_fp16_paged_softcapall_sm80_cu_cf07d2ef_31524cuda3std3__419piecewise_constructE:
	.zero		1
	.type		_ZN83_INTERNAL_44eea984_47_flash_fwd_hdim128_fp16_paged_softcapall_sm80_cu_cf07d2ef_31524cuda3std3__45__cpo4cendE,@object
	.size		_ZN83_INTERNAL_44eea984_47_flash_fwd_hdim128_fp16_paged_softcapall_sm80_cu_cf07d2ef_31524cuda3std3__45__cpo4cendE,(_ZN83_INTERNAL_44eea984_47_flash_fwd_hdim128_fp16_paged_softcapall_sm80_cu_cf07d2ef_31524cuda3std6ranges3__45__cpo4swapE - _ZN83_INTERNAL_44eea984_47_flash_fwd_hdim128_fp16_paged_softcapall_sm80_cu_cf07d2ef_31524cuda3std3__45__cpo4cendE)
_ZN83_INTERNAL_44eea984_47_flash_fwd_hdim128_fp16_paged_softcapall_sm80_cu_cf07d2ef_31524cuda3std3__45__cpo4cendE:
	.zero		1
	.type		_ZN83_INTERNAL_44eea984_47_flash_fwd_hdim128_fp16_paged_softcapall_sm80_cu_cf07d2ef_31524cuda3std6ranges3__45__cpo4swapE,@object
	.size		_ZN83_INTERNAL_44eea984_47_flash_fwd_hdim128_fp16_paged_softcapall_sm80_cu_cf07d2ef_31524cuda3std6ranges3__45__cpo4swapE,(.L_7 - _ZN83_INTERNAL_44eea984_47_flash_fwd_hdim128_fp16_paged_softcapall_sm80_cu_cf07d2ef_31524cuda3std6ranges3__45__cpo4swapE)
_ZN83_INTERNAL_44eea984_47_flash_fwd_hdim128_fp16_paged_softcapall_sm80_cu_cf07d2ef_31524cuda3std6ranges3__45__cpo4swapE:
	.zero		1
.L_7:


//--------------------- .nv.shared._ZN7cutlass13device_kernelIN5flash19enable_sm80_to_sm89INS1_16FlashAttnFwdSm80INS1_25CollectiveMainloopFwdSm80ILi8ELi1ELb1EN4cute5tupleIJNS5_1CILi128EEES8_S8_EEELi128ENS_6half_tEfNS_4arch4Sm80ELb0ELb0ELb1ELb1ELb1ELb0ELb1ELb0EEENS1_21CollectiveEpilogueFwdIS9_NS6_IJNS7_ILi1EEESF_SF_EEESA_SC_Li256ELb1ELb1ELb0ELb0EEENS1_19SingleTileSchedulerILb1ELb0ELb1ELi128EEEEEEEEEvNT_6ParamsE --------------------------
	.section	.nv.shared._ZN7cutlass13device_kernelIN5flash19enable_sm80_to_sm89INS1_16FlashAttnFwdSm80INS1_25CollectiveMainloopFwdSm80ILi8ELi1ELb1EN4cute5tupleIJNS5_1CILi128EEES8_S8_EEELi128ENS_6half_tEfNS_4arch4Sm80ELb0ELb0ELb1ELb1ELb1ELb0ELb1ELb0EEENS1_21CollectiveEpilogueFwdIS9_NS6_IJNS7_ILi1EEESF_SF_EEESA_SC_Li256ELb1ELb1ELb0ELb0EEENS1_19SingleTileSchedulerILb1ELb0ELb1ELi128EEEEEEEEEvNT_6ParamsE,"aw",@nobits
	.sectionflags	@""
	.align	16


//--------------------- .nv.shared._ZN7cutlass13device_kernelIN5flash19enable_sm80_to_sm89INS1_16FlashAttnFwdSm80INS1_25CollectiveMainloopFwdSm80ILi8ELi1ELb1EN4cute5tupleIJNS5_1CILi128EEES8_S8_EEELi128ENS_6half_tEfNS_4arch4Sm80ELb0ELb0ELb1ELb1ELb1ELb1ELb1ELb0EEENS1_21CollectiveEpilogueFwdIS9_NS6_IJNS7_ILi1EEESF_SF_EEESA_SC_Li256ELb1ELb1ELb0ELb0EEENS1_19SingleTileSchedulerILb1ELb0ELb1ELi128EEEEEEEEEvNT_6ParamsE --------------------------
	.section	.nv.shared._ZN7cutlass13device_kernelIN5flash19enable_sm80_to_sm89INS1_16FlashAttnFwdSm80INS1_25CollectiveMainloopFwdSm80ILi8ELi1ELb1EN4cute5tupleIJNS5_1CILi128EEES8_S8_EEELi128ENS_6half_tEfNS_4arch4Sm80ELb0ELb0ELb1ELb1ELb1ELb1ELb1ELb0EEENS1_21CollectiveEpilogueFwdIS9_NS6_IJNS7_ILi1EEESF_SF_EEESA_SC_Li256ELb1ELb1ELb0ELb0EEENS1_19SingleTileSchedulerILb1ELb0ELb1ELi128EEEEEEEEEvNT_6ParamsE,"aw",@nobits
	.sectionflags	@""
	.align	16


//--------------------- .nv.shared._ZN7cutlass13device_kernelIN5flash19enable_sm80_to_sm89INS1_16FlashAttnFwdSm80INS1_25CollectiveMainloopFwdSm80ILi8ELi1ELb1EN4cute5tupleIJNS5_1CILi128EEENS7_ILi96EEES8_EEELi128ENS_6half_tEfNS_4arch4Sm80ELb0ELb1ELb1ELb0ELb1ELb0ELb1ELb0EEENS1_21CollectiveEpilogueFwdINS6_IJS8_S8_S9_EEENS6_IJNS7_ILi1EEESH_SH_EEESB_SD_Li256ELb0ELb1ELb0ELb0EEENS1_19SingleTileSchedulerILb0ELb0ELb1ELi128EEEEEEEEEvNT_6ParamsE --------------------------
	.section	.nv.shared._ZN7cutlass13device_kernelIN5flash19enable_sm80_to_sm89INS1_16FlashAttnFwdSm80INS1_25CollectiveMainloopFwdSm80ILi8ELi1ELb1EN4cute5tupleIJNS5_1CILi128EEENS7_ILi96EEES8_EEELi128ENS_6half_tEfNS_4arch4Sm80ELb0ELb1ELb1ELb0ELb1ELb0ELb1ELb0EEENS1_21CollectiveEpilogueFwdINS6_IJS8_S8_S9_EEENS6_IJNS7_ILi1EEESH_SH_EEESB_SD_Li256ELb0ELb1ELb0ELb0EEENS1_19SingleTileSchedulerILb0ELb0ELb1ELi128EEEEEEEEEvNT_6ParamsE,"aw",@nobits
	.sectionflags	@""
	.align	16


//--------------------- .nv.shared._ZN7cutlass13device_kernelIN5flash19enable_sm80_to_sm89INS1_16FlashAttnFwdSm80INS1_25CollectiveMainloopFwdSm80ILi8ELi1ELb1EN4cute5tupleIJNS5_1CILi128EEENS7_ILi96EEES8_EEELi128ENS_6half_tEfNS_4arch4Sm80ELb0ELb1ELb1ELb1ELb1ELb0ELb1ELb0EEENS1_21CollectiveEpilogueFwdINS6_IJS8_S8_S9_EEENS6_IJNS7_ILi1EEESH_SH_EEESB_SD_Li256ELb1ELb1ELb0ELb0EEENS1_19SingleTileSchedulerILb1ELb0ELb1ELi128EEEEEEEEEvNT_6ParamsE --------------------------
	.section	.nv.shared._ZN7cutlass13device_kernelIN5flash19enable_sm80_to_sm89INS1_16FlashAttnFwdSm80INS1_25CollectiveMainloopFwdSm80ILi8ELi1ELb1EN4cute5tupleIJNS5_1CILi128EEENS7_ILi96EEES8_EEELi128ENS_6half_tEfNS_4arch4Sm80ELb0ELb1ELb1ELb1ELb1ELb0ELb1ELb0EEENS1_21CollectiveEpilogueFwdINS6_IJS8_S8_S9_EEENS6_IJNS7_ILi1EEESH_SH_EEESB_SD_Li256ELb1ELb1ELb0ELb0EEENS1_19SingleTileSchedulerILb1ELb0ELb1ELi128EEEEEEEEEvNT_6ParamsE,"aw",@nobits
	.sectionflags	@""
	.align	16


//--------------------- .nv.shared._ZN7cutlass13device_kernelIN5flash19enable_sm80_to_sm89INS1_16FlashAttnFwdSm80INS1_25CollectiveMainloopFwdSm80ILi8ELi1ELb1EN4cute5tupleIJNS5_1CILi128EEENS7_ILi96EEES8_EEELi128ENS_6half_tEfNS_4arch4Sm80ELb0ELb1ELb1ELb1ELb1ELb1ELb1ELb0EEENS1_21CollectiveEpilogueFwdINS6_IJS8_S8_S9_EEENS6_IJNS7_ILi1EEESH_SH_EEESB_SD_Li256ELb1ELb1ELb0ELb0EEENS1_19SingleTileSchedulerILb1ELb0ELb1ELi128EEEEEEEEEvNT_6ParamsE --------------------------
	.section	.nv.shared._ZN7cutlass13device_kernelIN5flash19enable_sm80_to_sm89INS1_16FlashAttnFwdSm80INS1_25CollectiveMainloopFwdSm80ILi8ELi1ELb1EN4cute5tupleIJNS5_1CILi128EEENS7_ILi96EEES8_EEELi128ENS_6half_tEfNS_4arch4Sm80ELb0ELb1ELb1ELb1ELb1ELb1ELb1ELb0EEENS1_21CollectiveEpilogueFwdINS6_IJS8_S8_S9_EEENS6_IJNS7_ILi1EEESH_SH_EEESB_SD_Li256ELb1ELb1ELb0ELb0EEENS1_19SingleTileSchedulerILb1ELb0ELb1ELi128EEEEEEEEEvNT_6ParamsE,"aw",@nobits
	.sectionflags	@""
	.align	16


//--------------------- .nv.shared._ZN7cutlass13device_kernelIN5flash19enable_sm80_to_sm89INS1_16FlashAttnFwdSm80INS1_25CollectiveMainloopFwdSm80ILi8ELi1ELb1EN4cute5tupleIJNS5_1CILi128EEES8_S8_EEELi128ENS_6half_tEfNS_4arch4Sm80ELb1ELb0ELb1ELb0ELb1ELb0ELb1ELb0EEENS1_21CollectiveEpilogueFwdIS9_NS6_IJNS7_ILi1EEESF_SF_EEESA_SC_Li256ELb0ELb1ELb0ELb0EEENS1_30DynamicPersistentTileSchedulerILi256ELi256ELb0ELb1ELb0EEEEEEEEEvNT_6ParamsE --------------------------
	.section	.nv.shared._ZN7cutlass13device_kernelIN5flash19enable_sm80_to_sm89INS1_16FlashAttnFwdSm80INS1_25CollectiveMainloopFwdSm80ILi8ELi1ELb1EN4cute5tupleIJNS5_1CILi128EEES8_S8_EEELi128ENS_6half_tEfNS_4arch4Sm80ELb1ELb0ELb1ELb0ELb1ELb0ELb1ELb0EEENS1_21CollectiveEpilogueFwdIS9_NS6_IJNS7_ILi1EEESF_SF_EEESA_SC_Li256ELb0ELb1ELb0ELb0EEENS1_30DynamicPersistentTileSchedulerILi256ELi256ELb0ELb1ELb0EEEEEEEEEvNT_6ParamsE,"aw",@nobits
	.sectionflags	@""
	.align	16


//--------------------- .nv.shared._ZN7cutlass13device_kernelIN5flash19enable_sm80_to_sm89INS1_16FlashAttnFwdSm80INS1_25CollectiveMainloopFwdSm80ILi8ELi1ELb1EN4cute5tupleIJNS5_1CILi128EEES8_S8_EEELi128ENS_6half_tEfNS_4arch4Sm80ELb1ELb0ELb1ELb1ELb1ELb0ELb1ELb0EEENS1_21CollectiveEpilogueFwdIS9_NS6_IJNS7_ILi1EEESF_SF_EEESA_SC_Li256ELb1ELb1ELb0ELb0EEENS1_19SingleTileSchedulerILb1ELb0ELb1ELi128EEEEEEEEEvNT_6ParamsE --------------------------
	.section	.nv.shared._ZN7cutlass13device_kernelIN5flash19enable_sm80_to_sm89INS1_16FlashAttnFwdSm80INS1_25CollectiveMainloopFwdSm80ILi8ELi1ELb1EN4cute5tupleIJNS5_1CILi128EEES8_S8_EEELi128ENS_6half_tEfNS_4arch4Sm80ELb1ELb0ELb1ELb1ELb1ELb0ELb1ELb0EEENS1_21CollectiveEpilogueFwdIS9_NS6_IJNS7_ILi1EEESF_SF_EEESA_SC_Li256ELb1ELb1ELb0ELb0EEENS1_19SingleTileSchedulerILb1ELb0ELb1ELi128EEEEEEEEEvNT_6ParamsE,"aw",@nobits
	.sectionflags	@""
	.align	16


//--------------------- .nv.shared._ZN7cutlass13device_kernelIN5flash19enable_sm80_to_sm89INS1_16FlashAttnFwdSm80INS1_25CollectiveMainloopFwdSm80ILi8ELi1ELb1EN4cute5tupleIJNS5_1CILi128EEES8_S8_EEELi128ENS_6half_tEfNS_4arch4Sm80ELb1ELb0ELb1ELb1ELb1ELb1ELb1ELb0EEENS1_21CollectiveEpilogueFwdIS9_NS6_IJNS7_ILi1EEESF_SF_EEESA_SC_Li256ELb1ELb1ELb0ELb0EEENS1_19SingleTileSchedulerILb1ELb0ELb1ELi128EEEEEEEEEvNT_6ParamsE --------------------------
	.section	.nv.shared._ZN7cutlass13device_kernelIN5flash19enable_sm80_to_sm89INS1_16FlashAttnFwdSm80INS1_25CollectiveMainloopFwdSm80ILi8ELi1ELb1EN4cute5tupleIJNS5_1CILi128EEES8_S8_EEELi128ENS_6half_tEfNS_4arch4Sm80ELb1ELb0ELb1ELb1ELb1ELb1ELb1ELb0EEENS1_21CollectiveEpilogueFwdIS9_NS6_IJNS7_ILi1EEESF_SF_EEESA_SC_Li256ELb1ELb1ELb0ELb0EEENS1_19SingleTileSchedulerILb1ELb0ELb1ELi128EEEEEEEEEvNT_6ParamsE,"aw",@nobits
	.sectionflags	@""
	.align	16


//--------------------- .nv.shared._ZN7cutlass13device_kernelIN5flash19enable_sm80_to_sm89INS1_16FlashAttnFwdSm80INS1_25CollectiveMainloopFwdSm80ILi4ELi1ELb0EN4cute5tupleIJNS5_1CILi128EEENS7_ILi64EEES8_EEELi128ENS_6half_tEfNS_4arch4Sm80ELb0ELb0ELb1ELb0ELb1ELb0ELb1ELb0EEENS1_21CollectiveEpilogueFwdINS6_IJS8_S8_S9_EEENS6_IJNS7_ILi1EEESH_SH_EEESB_SD_Li128ELb0ELb1ELb0ELb0EEENS1_19SingleTileSchedulerILb0ELb0ELb1ELi128EEEEEEEEEvNT_6ParamsE --------------------------
	.section	.nv.shared._ZN7cutlass13device_kernelIN5flash19enable_sm80_to_sm89INS1_16FlashAttnFwdSm80INS1_25CollectiveMainloopFwdSm80ILi4ELi1ELb0EN4cute5tupleIJNS5_1CILi128EEENS7_ILi64EEES8_EEELi128ENS_6half_tEfNS_4arch4Sm80ELb0ELb0ELb1ELb0ELb1ELb0ELb1ELb0EEENS1_21CollectiveEpilogueFwdINS6_IJS8_S8_S9_EEENS6_IJNS7_ILi1EEESH_SH_EEESB_SD_Li128ELb0ELb1ELb0ELb0EEENS1_19SingleTileSchedulerILb0ELb0ELb1ELi128EEEEEEEEEvNT_6ParamsE,"aw",@nobits
	.sectionflags	@""
	.align	16


//--------------------- .nv.shared._ZN7cutlass13device_kernelIN5flash19enable_sm80_to_sm89INS1_16FlashAttnFwdSm80INS1_25CollectiveMainloopFwdSm80ILi4ELi1ELb0EN4cute5tupleIJNS5_1CILi128EEENS7_ILi64EEES8_EEELi128ENS_6half_tEfNS_4arch4Sm80ELb0ELb0ELb1ELb1ELb1ELb0ELb1ELb0EEENS1_21CollectiveEpilogueFwdINS6_IJS8_S8_S9_EEENS6_IJNS7_ILi1EEESH_SH_EEESB_SD_Li128ELb1ELb1ELb0ELb0EEENS1_19SingleTileSchedulerILb1ELb0ELb1ELi128EEEEEEEEEvNT_6ParamsE --------------------------
	.section	.nv.shared._ZN7cutlass13device_kernelIN5flash19enable_sm80_to_sm89INS1_16FlashAttnFwdSm80INS1_25CollectiveMainloopFwdSm80ILi4ELi1ELb0EN4cute5tupleIJNS5_1CILi128EEENS7_ILi64EEES8_EEELi128ENS_6half_tEfNS_4arch4Sm80ELb0ELb0ELb1ELb1ELb1ELb0ELb1ELb0EEENS1_21CollectiveEpilogueFwdINS6_IJS8_S8_S9_EEENS6_IJNS7_ILi1EEESH_SH_EEESB_SD_Li128ELb1ELb1ELb0ELb0EEENS1_19SingleTileSchedulerILb1ELb0ELb1ELi128EEEEEEEEEvNT_6ParamsE,"aw",@nobits
	.sectionflags	@""
	.align	16


//--------------------- .nv.shared._ZN7cutlass13device_kernelIN5flash19enable_sm80_to_sm89INS1_16FlashAttnFwdSm80INS1_25CollectiveMainloopFwdSm80ILi4ELi1ELb0EN4cute5tupleIJNS5_1CILi128EEENS7_ILi64EEES8_EEELi128ENS_6half_tEfNS_4arch4Sm80ELb0ELb0ELb1ELb1ELb1ELb1ELb1ELb0EEENS1_21CollectiveEpilogueFwdINS6_IJS8_S8_S9_EEENS6_IJNS7_ILi1EEESH_SH_EEESB_SD_Li128ELb1ELb1ELb0ELb0EEENS1_19SingleTileSchedulerILb1ELb0ELb1ELi128EEEEEEEEEvNT_6ParamsE --------------------------
	.section	.nv.shared._ZN7cutlass13device_kernelIN5flash19enable_sm80_to_sm89INS1_16FlashAttnFwdSm80INS1_25CollectiveMainloopFwdSm80ILi4ELi1ELb0EN4cute5tupleIJNS5_1CILi128EEENS7_ILi64EEES8_EEELi128ENS_6half_tEfNS_4arch4Sm80ELb0ELb0ELb1ELb1ELb1ELb1ELb1ELb0EEENS1_21CollectiveEpilogueFwdINS6_IJS8_S8_S9_EEENS6_IJNS7_ILi1EEESH_SH_EEESB_SD_Li128ELb1ELb1ELb0ELb0EEENS1_19SingleTileSchedulerILb1ELb0ELb1ELi128EEEEEEEEEvNT_6ParamsE,"aw",@nobits
	.sectionflags	@""
	.align	16


//--------------------- .nv.shared._ZN7cutlass13device_kernelIN5flash19enable_sm80_to_sm89INS1_16FlashAttnFwdSm80INS1_25CollectiveMainloopFwdSm80ILi4ELi1ELb0EN4cute5tupleIJNS5_1CILi128EEENS7_ILi48EEES8_EEELi128ENS_6half_tEfNS_4arch4Sm80ELb0ELb1ELb1ELb0ELb1ELb0ELb1ELb0EEENS1_21CollectiveEpilogueFwdINS6_IJS8_S8_S9_EEENS6_IJNS7_ILi1EEESH_SH_EEESB_SD_Li128ELb0ELb1ELb0ELb0EEENS1_19SingleTileSchedulerILb0ELb0ELb1ELi128EEEEEEEEEvNT_6ParamsE --------------------------
	.section	.nv.shared._ZN7cutlass13device_kernelIN5flash19enable_sm80_to_sm89INS1_16FlashAttnFwdSm80INS1_25CollectiveMainloopFwdSm80ILi4ELi1ELb0EN4cute5tupleIJNS5_1CILi128EEENS7_ILi48EEES8_EEELi128ENS_6half_tEfNS_4arch4Sm80ELb0ELb1ELb1ELb0ELb1ELb0ELb1ELb0EEENS1_21CollectiveEpilogueFwdINS6_IJS8_S8_S9_EEENS6_IJNS7_ILi1EEESH_SH_EEESB_SD_Li128ELb0ELb1ELb0ELb0EEENS1_19SingleTileSchedulerILb0ELb0ELb1ELi128EEEEEEEEEvNT_6ParamsE,"aw",@nobits
	.sectionflags	@""
	.align	16


//--------------------- .nv.shared._ZN7cutlass13device_kernelIN5flash19enable_sm80_to_sm89INS1_16FlashAttnFwdSm80INS1_25CollectiveMainloopFwdSm80ILi4ELi1ELb0EN4cute5tupleIJNS5_1CILi128EEENS7_ILi48EEES8_EEELi128ENS_6half_tEfNS_4arch4Sm80ELb0ELb1ELb1ELb1ELb1ELb0ELb1ELb0EEENS1_21CollectiveEpilogueFwdINS6_IJS8_S8_S9_EEENS6_IJNS7_ILi1EEESH_SH_EEESB_SD_Li128ELb1ELb1ELb0ELb0EEENS1_19SingleTileSchedulerILb1ELb0ELb1ELi128EEEEEEEEEvNT_6ParamsE --------------------------
	.section	.nv.shared._ZN7cutlass13device_kernelIN5flash19enable_sm80_to_sm89INS1_16FlashAttnFwdSm80INS1_25CollectiveMainloopFwdSm80ILi4ELi1ELb0EN4cute5tupleIJNS5_1CILi128EEENS7_ILi48EEES8_EEELi128ENS_6half_tEfNS_4arch4Sm80ELb0ELb1ELb1ELb1ELb1ELb0ELb1ELb0EEENS1_21CollectiveEpilogueFwdINS6_IJS8_S8_S9_EEENS6_IJNS7_ILi1EEESH_SH_EEESB_SD_Li128ELb1ELb1ELb0ELb0EEENS1_19SingleTileSchedulerILb1ELb0ELb1ELi128EEEEEEEEEvNT_6ParamsE,"aw",@nobits
	.sectionflags	@""
	.align	16


//--------------------- .nv.shared._ZN7cutlass13device_kernelIN5flash19enable_sm80_to_sm89INS1_16FlashAttnFwdSm80INS1_25CollectiveMainloopFwdSm80ILi4ELi1ELb0EN4cute5tupleIJNS5_1CILi128EEENS7_ILi48EEES8_EEELi128ENS_6half_tEfNS_4arch4Sm80ELb0ELb1ELb1ELb1ELb1ELb1ELb1ELb0EEENS1_21CollectiveEpilogueFwdINS6_IJS8_S8_S9_EEENS6_IJNS7_ILi1EEESH_SH_EEESB_SD_Li128ELb1ELb1ELb0ELb0EEENS1_19SingleTileSchedulerILb1ELb0ELb1ELi128EEEEEEEEEvNT_6ParamsE --------------------------
	.section	.nv.shared._ZN7cutlass13device_kernelIN5flash19enable_sm80_to_sm89INS1_16FlashAttnFwdSm80INS1_25CollectiveMainloopFwdSm80ILi4ELi1ELb0EN4cute5tupleIJNS5_1CILi128EEENS7_ILi48EEES8_EEELi128ENS_6half_tEfNS_4arch4Sm80ELb0ELb1ELb1ELb1ELb1ELb1ELb1ELb0EEENS1_21CollectiveEpilogueFwdINS6_IJS8_S8_S9_EEENS6_IJNS7_ILi1EEESH_SH_EEESB_SD_Li128ELb1ELb1ELb0ELb0EEENS1_19SingleTileSchedulerILb1ELb0ELb1ELi128EEEEEEEEEvNT_6ParamsE,"aw",@nobits
	.sectionflags	@""
	.align	16


//--------------------- .nv.shared._ZN7cutlass13device_kernelIN5flash19enable_sm80_to_sm89INS1_16FlashAttnFwdSm80INS1_25CollectiveMainloopFwdSm80ILi4ELi1ELb0EN4cute5tupleIJNS5_1CILi128EEENS7_ILi64EEES8_EEELi128ENS_6half_tEfNS_4arch4Sm80ELb1ELb0ELb1ELb0ELb1ELb0ELb1ELb0EEENS1_21CollectiveEpilogueFwdINS6_IJS8_S8_S9_EEENS6_IJNS7_ILi1EEESH_SH_EEESB_SD_Li128ELb0ELb1ELb0ELb0EEENS1_30DynamicPersistentTileSchedulerILi128ELi128ELb0ELb1ELb0EEEEEEEEEvNT_6ParamsE --------------------------
	.section	.nv.shared._ZN7cutlass13device_kernelIN5flash19enable_sm80_to_sm89INS1_16FlashAttnFwdSm80INS1_25CollectiveMainloopFwdSm80ILi4ELi1ELb0EN4cute5tupleIJNS5_1CILi128EEENS7_ILi64EEES8_EEELi128ENS_6half_tEfNS_4arch4Sm80ELb1ELb0ELb1ELb0ELb1ELb0ELb1ELb0EEENS1_21CollectiveEpilogueFwdINS6_IJS8_S8_S9_EEENS6_IJNS7_ILi1EEESH_SH_EEESB_SD_Li128ELb0ELb1ELb0ELb0EEENS1_30DynamicPersistentTileSchedulerILi128ELi128ELb0ELb1ELb0EEEEEEEEEvNT_6ParamsE,"aw",@nobits
	.sectionflags	@""
	.align	16


//--------------------- .nv.shared._ZN7cutlass13device_kernelIN5flash19enable_sm80_to_sm89INS1_16FlashAttnFwdSm80INS1_25CollectiveMainloopFwdSm80ILi4ELi1ELb0EN4cute5tupleIJNS5_1CILi128EEENS7_ILi64EEES8_EEELi128ENS_6half_tEfNS_4arch4Sm80ELb1ELb0ELb1ELb1ELb1ELb0ELb1ELb0EEENS1_21CollectiveEpilogueFwdINS6_IJS8_S8_S9_EEENS6_IJNS7_ILi1EEESH_SH_EEESB_SD_Li128ELb1ELb1ELb0ELb0EEENS1_19SingleTileSchedulerILb1ELb0ELb1ELi128EEEEEEEEEvNT_6ParamsE --------------------------
	.section	.nv.shared._ZN7cutlass13device_kernelIN5flash19enable_sm80_to_sm89INS1_16FlashAttnFwdSm80INS1_25CollectiveMainloopFwdSm80ILi4ELi1ELb0EN4cute5tupleIJNS5_1CILi128EEENS7_ILi64EEES8_EEELi128ENS_6half_tEfNS_4arch4Sm80ELb1ELb0ELb1ELb1ELb1ELb0ELb1ELb0EEENS1_21CollectiveEpilogueFwdINS6_IJS8_S8_S9_EEENS6_IJNS7_ILi1EEESH_SH_EEESB_SD_Li128ELb1ELb1ELb0ELb0EEENS1_19SingleTileSchedulerILb1ELb0ELb1ELi128EEEEEEEEEvNT_6ParamsE,"aw",@nobits
	.sectionflags	@""
	.align	16


//--------------------- .nv.shared._ZN7cutlass13device_kernelIN5flash19enable_sm80_to_sm89INS1_16FlashAttnFwdSm80INS1_25CollectiveMainloopFwdSm80ILi4ELi1ELb0EN4cute5tupleIJNS5_1CILi128EEENS7_ILi64EEES8_EEELi128ENS_6half_tEfNS_4arch4Sm80ELb1ELb0ELb1ELb1ELb1ELb1ELb1ELb0EEENS1_21CollectiveEpilogueFwdINS6_IJS8_S8_S9_EEENS6_IJNS7_ILi1EEESH_SH_EEESB_SD_Li128ELb1ELb1ELb0ELb0EEENS1_19SingleTileSchedulerILb1ELb0ELb1ELi128EEEEEEEEEvNT_6ParamsE --------------------------
	.section	.nv.shared._ZN7cutlass13device_kernelIN5flash19enable_sm80_to_sm89INS1_16FlashAttnFwdSm80INS1_25CollectiveMainloopFwdSm80ILi4ELi1ELb0EN4cute5tupleIJNS5_1CILi128EEENS7_ILi64EEES8_EEELi128ENS_6half_tEfNS_4arch4Sm80ELb1ELb0ELb1ELb1ELb1ELb1ELb1ELb0EEENS1_21CollectiveEpilogueFwdINS6_IJS8_S8_S9_EEENS6_IJNS7_ILi1EEESH_SH_EEESB_SD_Li128ELb1ELb1ELb0ELb0EEENS1_19SingleTileSchedulerILb1ELb0ELb1ELi128EEEEEEEEEvNT_6ParamsE,"aw",@nobits
	.sectionflags	@""
	.align	16


//--------------------- .nv.shared._ZN7cutlass13device_kernelIN5flash19enable_sm80_to_sm89INS1_16FlashAttnFwdSm80INS1_25CollectiveMainloopFwdSm80ILi8ELi1ELb1EN4cute5tupleIJNS5_1CILi128EEES8_S8_EEELi128ENS_6half_tEfNS_4arch4Sm80ELb0ELb0ELb0ELb0ELb1ELb0ELb1ELb0EEENS1_21CollectiveEpilogueFwdIS9_NS6_IJNS7_ILi1EEESF_SF_EEESA_SC_Li256ELb0ELb1ELb0ELb0EEENS1_19SingleTileSchedulerILb0ELb0ELb1ELi128EEEEEEEEEvNT_6ParamsE --------------------------
	.section	.nv.shared._ZN7cutlass13device_kernelIN5flash19enable_sm80_to_sm89INS1_16FlashAttnFwdSm80INS1_25CollectiveMainloopFwdSm80ILi8ELi1ELb1EN4cute5tupleIJNS5_1CILi128EEES8_S8_EEELi128ENS_6half_tEfNS_4arch4Sm80ELb0ELb0ELb0ELb0ELb1ELb0ELb1ELb0EEENS1_21CollectiveEpilogueFwdIS9_NS6_IJNS7_ILi1EEESF_SF_EEESA_SC_Li256ELb0ELb1ELb0ELb0EEENS1_19SingleTileSchedulerILb0ELb0ELb1ELi128EEEEEEEEEvNT_6ParamsE,"aw",@nobits
	.sectionflags	@""
	.align	16


//--------------------- .nv.shared._ZN7cutlass13device_kernelIN5flash19enable_sm80_to_sm89INS1_16FlashAttnFwdSm80INS1_25CollectiveMainloopFwdSm80ILi8ELi1ELb1EN4cute5tupleIJNS5_1CILi128EEES8_S8_EEELi128ENS_6half_tEfNS_4arch4Sm80ELb0ELb0ELb0ELb1ELb1ELb0ELb1ELb0EEENS1_21CollectiveEpilogueFwdIS9_NS6_IJNS7_ILi1EEESF_SF_EEESA_SC_Li256ELb1ELb1ELb0ELb0EEENS1_19SingleTileSchedulerILb1ELb0ELb1ELi128EEEEEEEEEvNT_6ParamsE --------------------------
	.section	.nv.shared._ZN7cutlass13device_kernelIN5flash19enable_sm80_to_sm89INS1_16FlashAttnFwdSm80INS1_25CollectiveMainloopFwdSm80ILi8ELi1ELb1EN4cute5tupleIJNS5_1CILi128EEES8_S8_EEELi128ENS_6half_tEfNS_4arch4Sm80ELb0ELb0ELb0ELb1ELb1ELb0ELb1ELb0EEENS1_21CollectiveEpilogueFwdIS9_NS6_IJNS7_ILi1EEESF_SF_EEESA_SC_Li256ELb1ELb1ELb0ELb0EEENS1_19SingleTileSchedulerILb1ELb0ELb1ELi128EEEEEEEEEvNT_6ParamsE,"aw",@nobits
	.sectionflags	@""
	.align	16


//--------------------- .nv.shared._ZN7cutlass13device_kernelIN5flash19enable_sm80_to_sm89INS1_16FlashAttnFwdSm80INS1_25CollectiveMainloopFwdSm80ILi8ELi1ELb1EN4cute5tupleIJNS5_1CILi128EEES8_S8_EEELi128ENS_6half_tEfNS_4arch4Sm80ELb0ELb0ELb0ELb1ELb1ELb1ELb1ELb0EEENS1_21CollectiveEpilogueFwdIS9_NS6_IJNS7_ILi1EEESF_SF_EEESA_SC_Li256ELb1ELb1ELb0ELb0EEENS1_19SingleTileSchedulerILb1ELb0ELb1ELi128EEEEEEEEEvNT_6ParamsE --------------------------
	.section	.nv.shared._ZN7cutlass13device_kernelIN5flash19enable_sm80_to_sm89INS1_16FlashAttnFwdSm80INS1_25CollectiveMainloopFwdSm80ILi8ELi1ELb1EN4cute5tupleIJNS5_1CILi128EEES8_S8_EEELi128ENS_6half_tEfNS_4arch4Sm80ELb0ELb0ELb0ELb1ELb1ELb1ELb1ELb0EEENS1_21CollectiveEpilogueFwdIS9_NS6_IJNS7_ILi1EEESF_SF_EEESA_SC_Li256ELb1ELb1ELb0ELb0EEENS1_19SingleTileSchedulerILb1ELb0ELb1ELi128EEEEEEEEEvNT_6ParamsE,"aw",@nobits
	.sectionflags	@""
	.align	16


//--------------------- .nv.shared._ZN7cutlass13device_kernelIN5flash19enable_sm80_to_sm89INS1_16FlashAttnFwdSm80INS1_25CollectiveMainloopFwdSm80ILi8ELi1ELb1EN4cute5tupleIJNS5_1CILi128EEENS7_ILi96EEES8_EEELi128ENS_6half_tEfNS_4arch4Sm80ELb0ELb1ELb0ELb0ELb1ELb0ELb1ELb0EEENS1_21CollectiveEpilogueFwdINS6_IJS8_S8_S9_EEENS6_IJNS7_ILi1EEESH_SH_EEESB_SD_Li256ELb0ELb1ELb0ELb0EEENS1_19SingleTileSchedulerILb0ELb0ELb1ELi128EEEEEEEEEvNT_6ParamsE --------------------------
	.section	.nv.shared._ZN7cutlass13device_kernelIN5flash19enable_sm80_to_sm89INS1_16FlashAttnFwdSm80INS1_25CollectiveMainloopFwdSm80ILi8ELi1ELb1EN4cute5tupleIJNS5_1CILi128EEENS7_ILi96EEES8_EEELi128ENS_6half_tEfNS_4arch4Sm80ELb0ELb1ELb0ELb0ELb1ELb0ELb1ELb0EEENS1_21CollectiveEpilogueFwdINS6_IJS8_S8_S9_EEENS6_IJNS7_ILi1EEESH_SH_EEESB_SD_Li256ELb0ELb1ELb0ELb0EEENS1_19SingleTileSchedulerILb0ELb0ELb1ELi128EEEEEEEEEvNT_6ParamsE,"aw",@nobits
	.sectionflags	@""
	.align	16


//--------------------- .nv.shared._ZN7cutlass13device_kernelIN5flash19enable_sm80_to_sm89INS1_16FlashAttnFwdSm80INS1_25CollectiveMainloopFwdSm80ILi8ELi1ELb1EN4cute5tupleIJNS5_1CILi128EEENS7_ILi96EEES8_EEELi128ENS_6half_tEfNS_4arch4Sm80ELb0ELb1ELb0ELb1ELb1ELb0ELb1ELb0EEENS1_21CollectiveEpilogueFwdINS6_IJS8_S8_S9_EEENS6_IJNS7_ILi1EEESH_SH_EEESB_SD_Li256ELb1ELb1ELb0ELb0EEENS1_19SingleTileSchedulerILb1ELb0ELb1ELi128EEEEEEEEEvNT_6ParamsE --------------------------
	.section	.nv.shared._ZN7cutlass13device_kernelIN5flash19enable_sm80_to_sm89INS1_16FlashAttnFwdSm80INS1_25CollectiveMainloopFwdSm80ILi8ELi1ELb1EN4cute5tupleIJNS5_1CILi128EEENS7_ILi96EEES8_EEELi128ENS_6half_tEfNS_4arch4Sm80ELb0ELb1ELb0ELb1ELb1ELb0ELb1ELb0EEENS1_21CollectiveEpilogueFwdINS6_IJS8_S8_S9_EEENS6_IJNS7_ILi1EEESH_SH_EEESB_SD_Li256ELb1ELb1ELb0ELb0EEENS1_19SingleTileSchedulerILb1ELb0ELb1ELi128EEEEEEEEEvNT_6ParamsE,"aw",@nobits
	.sectionflags	@""
	.align	16


//--------------------- .nv.shared._ZN7cutlass13device_kernelIN5flash19enable_sm80_to_sm89INS1_16FlashAttnFwdSm80INS1_25CollectiveMainloopFwdSm80ILi8ELi1ELb1EN4cute5tupleIJNS5_1CILi128EEENS7_ILi96EEES8_EEELi128ENS_6half_tEfNS_4arch4Sm80ELb0ELb1ELb0ELb1ELb1ELb1ELb1ELb0EEENS1_21CollectiveEpilogueFwdINS6_IJS8_S8_S9_EEENS6_IJNS7_ILi1EEESH_SH_EEESB_SD_Li256ELb1ELb1ELb0ELb0EEENS1_19SingleTileSchedulerILb1ELb0ELb1ELi128EEEEEEEEEvNT_6ParamsE --------------------------
	.section	.nv.shared._ZN7cutlass13device_kernelIN5flash19enable_sm80_to_sm89INS1_16FlashAttnFwdSm80INS1_25CollectiveMainloopFwdSm80ILi8ELi1ELb1EN4cute5tupleIJNS5_1CILi128EEENS7_ILi96EEES8_EEELi128ENS_6half_tEfNS_4arch4Sm80ELb0ELb1ELb0ELb1ELb1ELb1ELb1ELb0EEENS1_21CollectiveEpilogueFwdINS6_IJS8_S8_S9_EEENS6_IJNS7_ILi1EEESH_SH_EEESB_SD_Li256ELb1ELb1ELb0ELb0EEENS1_19SingleTileSchedulerILb1ELb0ELb1ELi128EEEEEEEEEvNT_6ParamsE,"aw",@nobits
	.sectionflags	@""
	.align	16


//--------------------- .nv.shared._ZN7cutlass13device_kernelIN5flash19enable_sm80_to_sm89INS1_16FlashAttnFwdSm80INS1_25CollectiveMainloopFwdSm80ILi8ELi1ELb1EN4cute5tupleIJNS5_1CILi128EEES8_S8_EEELi128ENS_6half_tEfNS_4arch4Sm80ELb1ELb0ELb0ELb0ELb1ELb0ELb1ELb0EEENS1_21CollectiveEpilogueFwdIS9_NS6_IJNS7_ILi1EEESF_SF_EEESA_SC_Li256ELb0ELb1ELb0ELb0EEENS1_30DynamicPersistentTileSchedulerILi256ELi256ELb0ELb1ELb0EEEEEEEEEvNT_6ParamsE --------------------------
	.section	.nv.shared._ZN7cutlass13device_kernelIN5flash19enable_sm80_to_sm89INS1_16FlashAttnFwdSm80INS1_25CollectiveMainloopFwdSm80ILi8ELi1ELb1EN4cute5tupleIJNS5_1CILi128EEES8_S8_EEELi128ENS_6half_tEfNS_4arch4Sm80ELb1ELb0ELb0ELb0ELb1ELb0ELb1ELb0EEENS1_21CollectiveEpilogueFwdIS9_NS6_IJNS7_ILi1EEESF_SF_EEESA_SC_Li256ELb0ELb1ELb0ELb0EEENS1_30DynamicPersistentTileSchedulerILi256ELi256ELb0ELb1ELb0EEEEEEEEEvNT_6ParamsE,"aw",@nobits
	.sectionflags	@""
	.align	16


//--------------------- .nv.shared._ZN7cutlass13device_kernelIN5flash19enable_sm80_to_sm89INS1_16FlashAttnFwdSm80INS1_25CollectiveMainloopFwdSm80ILi8ELi1ELb1EN4cute5tupleIJNS5_1CILi128EEES8_S8_EEELi128ENS_6half_tEfNS_4arch4Sm80ELb1ELb0ELb0ELb1ELb1ELb0ELb1ELb0EEENS1_21CollectiveEpilogueFwdIS9_NS6_IJNS7_ILi1EEESF_SF_EEESA_SC_Li256ELb1ELb1ELb0ELb0EEENS1_19SingleTileSchedulerILb1ELb0ELb1ELi128EEEEEEEEEvNT_6ParamsE --------------------------
	.section	.nv.shared._ZN7cutlass13device_kernelIN5flash19enable_sm80_to_sm89INS1_16FlashAttnFwdSm80INS1_25CollectiveMainloopFwdSm80ILi8ELi1ELb1EN4cute5tupleIJNS5_1CILi128EEES8_S8_EEELi128ENS_6half_tEfNS_4arch4Sm80ELb1ELb0ELb0ELb1ELb1ELb0ELb1ELb0EEENS1_21CollectiveEpilogueFwdIS9_NS6_IJNS7_ILi1EEESF_SF_EEESA_SC_Li256ELb1ELb1ELb0ELb0EEENS1_19SingleTileSchedulerILb1ELb0ELb1ELi128EEEEEEEEEvNT_6ParamsE,"aw",@nobits
	.sectionflags	@""
	.align	16


//--------------------- .nv.shared._ZN7cutlass13device_kernelIN5flash19enable_sm80_to_sm89INS1_16FlashAttnFwdSm80INS1_25CollectiveMainloopFwdSm80ILi8ELi1ELb1EN4cute5tupleIJNS5_1CILi128EEES8_S8_EEELi128ENS_6half_tEfNS_4arch4Sm80ELb1ELb0ELb0ELb1ELb1ELb1ELb1ELb0EEENS1_21CollectiveEpilogueFwdIS9_NS6_IJNS7_ILi1EEESF_SF_EEESA_SC_Li256ELb1ELb1ELb0ELb0EEENS1_19SingleTileSchedulerILb1ELb0ELb1ELi128EEEEEEEEEvNT_6ParamsE --------------------------
	.section	.nv.shared._ZN7cutlass13device_kernelIN5flash19enable_sm80_to_sm89INS1_16FlashAttnFwdSm80INS1_25CollectiveMainloopFwdSm80ILi8ELi1ELb1EN4cute5tupleIJNS5_1CILi128EEES8_S8_EEELi128ENS_6half_tEfNS_4arch4Sm80ELb1ELb0ELb0ELb1ELb1ELb1ELb1ELb0EEENS1_21CollectiveEpilogueFwdIS9_NS6_IJNS7_ILi1EEESF_SF_EEESA_SC_Li256ELb1ELb1ELb0ELb0EEENS1_19SingleTileSchedulerILb1ELb0ELb1ELi128EEEEEEEEEvNT_6ParamsE,"aw",@nobits
	.sectionflags	@""
	.align	16


//--------------------- .nv.shared._ZN7cutlass13device_kernelIN5flash19enable_sm80_to_sm89INS1_16FlashAttnFwdSm80INS1_25CollectiveMainloopFwdSm80ILi4ELi1ELb0EN4cute5tupleIJNS5_1CILi128EEENS7_ILi64EEES8_EEELi128ENS_6half_tEfNS_4arch4Sm80ELb0ELb0ELb0ELb0ELb1ELb0ELb1ELb0EEENS1_21CollectiveEpilogueFwdINS6_IJS8_S8_S9_EEENS6_IJNS7_ILi1EEESH_SH_EEESB_SD_Li128ELb0ELb1ELb0ELb0EEENS1_19SingleTileSchedulerILb0ELb0ELb1ELi128EEEEEEEEEvNT_6ParamsE --------------------------
	.section	.nv.shared._ZN7cutlass13device_kernelIN5flash19enable_sm80_to_sm89INS1_16FlashAttnFwdSm80INS1_25CollectiveMainloopFwdSm80ILi4ELi1ELb0EN4cute5tupleIJNS5_1CILi128EEENS7_ILi64EEES8_EEELi128ENS_6half_tEfNS_4arch4Sm80ELb0ELb0ELb0ELb0ELb1ELb0ELb1ELb0EEENS1_21CollectiveEpilogueFwdINS6_IJS8_S8_S9_EEENS6_IJNS7_ILi1EEESH_SH_EEESB_SD_Li128ELb0ELb1ELb0ELb0EEENS1_19SingleTileSchedulerILb0ELb0ELb1ELi128EEEEEEEEEvNT_6ParamsE,"aw",@nobits
	.sectionflags	@""
	.align	16


//--------------------- .nv.shared._ZN7cutlass13device_kernelIN5flash19enable_sm80_to_sm89INS1_16FlashAttnFwdSm80INS1_25CollectiveMainloopFwdSm80ILi4ELi1ELb0EN4cute5tupleIJNS5_1CILi128EEENS7_ILi64EEES8_EEELi128ENS_6half_tEfNS_4arch4Sm80ELb0ELb0ELb0ELb1ELb1ELb0ELb1ELb0EEENS1_21CollectiveEpilogueFwdINS6_IJS8_S8_S9_EEENS6_IJNS7_ILi1EEESH_SH_EEESB_SD_Li128ELb1ELb1ELb0ELb0EEENS1_19SingleTileSchedulerILb1ELb0ELb1ELi128EEEEEEEEEvNT_6ParamsE --------------------------
	.section	.nv.shared._ZN7cutlass13device_kernelIN5flash19enable_sm80_to_sm89INS1_16FlashAttnFwdSm80INS1_25CollectiveMainloopFwdSm80ILi4ELi1ELb0EN4cute5tupleIJNS5_1CILi128EEENS7_ILi64EEES8_EEELi128ENS_6half_tEfNS_4arch4Sm80ELb0ELb0ELb0ELb1ELb1ELb0ELb1ELb0EEENS1_21CollectiveEpilogueFwdINS6_IJS8_S8_S9_EEENS6_IJNS7_ILi1EEESH_SH_EEESB_SD_Li128ELb1ELb1ELb0ELb0EEENS1_19SingleTileSchedulerILb1ELb0ELb1ELi128EEEEEEEEEvNT_6ParamsE,"aw",@nobits
	.sectionflags	@""
	.align	16


//--------------------- .nv.shared._ZN7cutlass13device_kernelIN5flash19enable_sm80_to_sm89INS1_16FlashAttnFwdSm80INS1_25CollectiveMainloopFwdSm80ILi4ELi1ELb0EN4cute5tupleIJNS5_1CILi128EEENS7_ILi64EEES8_EEELi128ENS_6half_tEfNS_4arch4Sm80ELb0ELb0ELb0ELb1ELb1ELb1ELb1ELb0EEENS1_21CollectiveEpilogueFwdINS6_IJS8_S8_S9_EEENS6_IJNS7_ILi1EEESH_SH_EEESB_SD_Li128ELb1ELb1ELb0ELb0EEENS1_19SingleTileSchedulerILb1ELb0ELb1ELi128EEEEEEEEEvNT_6ParamsE --------------------------
	.section	.nv.shared._ZN7cutlass13device_kernelIN5flash19enable_sm80_to_sm89INS1_16FlashAttnFwdSm80INS1_25CollectiveMainloopFwdSm80ILi4ELi1ELb0EN4cute5tupleIJNS5_1CILi128EEENS7_ILi64EEES8_EEELi128ENS_6half_tEfNS_4arch4Sm80ELb0ELb0ELb0ELb1ELb1ELb1ELb1ELb0EEENS1_21CollectiveEpilogueFwdINS6_IJS8_S8_S9_EEENS6_IJNS7_ILi1EEESH_SH_EEESB_SD_Li128ELb1ELb1ELb0ELb0EEENS1_19SingleTileSchedulerILb1ELb0ELb1ELi128EEEEEEEEEvNT_6ParamsE,"aw",@nobits
	.sectionflags	@""
	.align	16


//--------------------- .nv.shared._ZN7cutlass13device_kernelIN5flash19enable_sm80_to_sm89INS1_16FlashAttnFwdSm80INS1_25CollectiveMainloopFwdSm80ILi4ELi1ELb0EN4cute5tupleIJNS5_1CILi128EEENS7_ILi48EEES8_EEELi128ENS_6half_tEfNS_4arch4Sm80ELb0ELb1ELb0ELb0ELb1ELb0ELb1ELb0EEENS1_21CollectiveEpilogueFwdINS6_IJS8_S8_S9_EEENS6_IJNS7_ILi1EEESH_SH_EEESB_SD_Li128ELb0ELb1ELb0ELb0EEENS1_19SingleTileSchedulerILb0ELb0ELb1ELi128EEEEEEEEEvNT_6ParamsE --------------------------
	.section	.nv.shared._ZN7cutlass13device_kernelIN5flash19enable_sm80_to_sm89INS1_16FlashAttnFwdSm80INS1_25CollectiveMainloopFwdSm80ILi4ELi1ELb0EN4cute5tupleIJNS5_1CILi128EEENS7_ILi48EEES8_EEELi128ENS_6half_tEfNS_4arch4Sm80ELb0ELb1ELb0ELb0ELb1ELb0ELb1ELb0EEENS1_21CollectiveEpilogueFwdINS6_IJS8_S8_S9_EEENS6_IJNS7_ILi1EEESH_SH_EEESB_SD_Li128ELb0ELb1ELb0ELb0EEENS1_19SingleTileSchedulerILb0ELb0ELb1ELi128EEEEEEEEEvNT_6ParamsE,"aw",@nobits
	.sectionflags	@""
	.align	16


//--------------------- .nv.shared._ZN7cutlass13device_kernelIN5flash19enable_sm80_to_sm89INS1_16FlashAttnFwdSm80INS1_25CollectiveMainloopFwdSm80ILi4ELi1ELb0EN4cute5tupleIJNS5_1CILi128EEENS7_ILi48EEES8_EEELi128ENS_6half_tEfNS_4arch4Sm80ELb0ELb1ELb0ELb1ELb1ELb0ELb1ELb0EEENS1_21CollectiveEpilogueFwdINS6_IJS8_S8_S9_EEENS6_IJNS7_ILi1EEESH_SH_EEESB_SD_Li128ELb1ELb1ELb0ELb0EEENS1_19SingleTileSchedulerILb1ELb0ELb1ELi128EEEEEEEEEvNT_6ParamsE --------------------------
	.section	.nv.shared._ZN7cutlass13device_kernelIN5flash19enable_sm80_to_sm89INS1_16FlashAttnFwdSm80INS1_25CollectiveMainloopFwdSm80ILi4ELi1ELb0EN4cute5tupleIJNS5_1CILi128EEENS7_ILi48EEES8_EEELi128ENS_6half_tEfNS_4arch4Sm80ELb0ELb1ELb0ELb1ELb1ELb0ELb1ELb0EEENS1_21CollectiveEpilogueFwdINS6_IJS8_S8_S9_EEENS6_IJNS7_ILi1EEESH_SH_EEESB_SD_Li128ELb1ELb1ELb0ELb0EEENS1_19SingleTileSchedulerILb1ELb0ELb1ELi128EEEEEEEEEvNT_6ParamsE,"aw",@nobits
	.sectionflags	@""
	.align	16


//--------------------- .nv.shared._ZN7cutlass13device_kernelIN5flash19enable_sm80_to_sm89INS1_16FlashAttnFwdSm80INS1_25CollectiveMainloopFwdSm80ILi4ELi1ELb0EN4cute5tupleIJNS5_1CILi128EEENS7_ILi48EEES8_EEELi128ENS_6half_tEfNS_4arch4Sm80ELb0ELb1ELb0ELb1ELb1ELb1ELb1ELb0EEENS1_21CollectiveEpilogueFwdINS6_IJS8_S8_S9_EEENS6_IJNS7_ILi1EEESH_SH_EEESB_SD_Li128ELb1ELb1ELb0ELb0EEENS1_19SingleTileSchedulerILb1ELb0ELb1ELi128EEEEEEEEEvNT_6ParamsE --------------------------
	.section	.nv.shared._ZN7cutlass13device_kernelIN5flash19enable_sm80_to_sm89INS1_16FlashAttnFwdSm80INS1_25CollectiveMainloopFwdSm80ILi4ELi1ELb0EN4cute5tupleIJNS5_1CILi128EEENS7_ILi48EEES8_EEELi128ENS_6half_tEfNS_4arch4Sm80ELb0ELb1ELb0ELb1ELb1ELb1ELb1ELb0EEENS1_21CollectiveEpilogueFwdINS6_IJS8_S8_S9_EEENS6_IJNS7_ILi1EEESH_SH_EEESB_SD_Li128ELb1ELb1ELb0ELb0EEENS1_19SingleTileSchedulerILb1ELb0ELb1ELi128EEEEEEEEEvNT_6ParamsE,"aw",@nobits
	.sectionflags	@""
	.align	16


//--------------------- .nv.shared._ZN7cutlass13device_kernelIN5flash19enable_sm80_to_sm89INS1_16FlashAttnFwdSm80INS1_25CollectiveMainloopFwdSm80ILi4ELi1ELb0EN4cute5tupleIJNS5_1CILi128EEENS7_ILi64EEES8_EEELi128ENS_6half_tEfNS_4arch4Sm80ELb1ELb0ELb0ELb0ELb1ELb0ELb1ELb0EEENS1_21CollectiveEpilogueFwdINS6_IJS8_S8_S9_EEENS6_IJNS7_ILi1EEESH_SH_EEESB_SD_Li128ELb0ELb1ELb0ELb0EEENS1_30DynamicPersistentTileSchedulerILi128ELi128ELb0ELb1ELb0EEEEEEEEEvNT_6ParamsE --------------------------
	.section	.nv.shared._ZN7cutlass13device_kernelIN5flash19enable_sm80_to_sm89INS1_16FlashAttnFwdSm80INS1_25CollectiveMainloopFwdSm80ILi4ELi1ELb0EN4cute5tupleIJNS5_1CILi128EEENS7_ILi64EEES8_EEELi128ENS_6half_tEfNS_4arch4Sm80ELb1ELb0ELb0ELb0ELb1ELb0ELb1ELb0EEENS1_21CollectiveEpilogueFwdINS6_IJS8_S8_S9_EEENS6_IJNS7_ILi1EEESH_SH_EEESB_SD_Li128ELb0ELb1ELb0ELb0EEENS1_30DynamicPersistentTileSchedulerILi128ELi128ELb0ELb1ELb0EEEEEEEEEvNT_6ParamsE,"aw",@nobits
	.sectionflags	@""
	.align	16


//--------------------- .nv.shared._ZN7cutlass13device_kernelIN5flash19enable_sm80_to_sm89INS1_16FlashAttnFwdSm80INS1_25CollectiveMainloopFwdSm80ILi4ELi1ELb0EN4cute5tupleIJNS5_1CILi128EEENS7_ILi64EEES8_EEELi128ENS_6half_tEfNS_4arch4Sm80ELb1ELb0ELb0ELb1ELb1ELb0ELb1ELb0EEENS1_21CollectiveEpilogueFwdINS6_IJS8_S8_S9_EEENS6_IJNS7_ILi1EEESH_SH_EEESB_SD_Li128ELb1ELb1ELb0ELb0EEENS1_19SingleTileSchedulerILb1ELb0ELb1ELi128EEEEEEEEEvNT_6ParamsE --------------------------
	.section	.nv.shared._ZN7cutlass13device_kernelIN5flash19enable_sm80_to_sm89INS1_16FlashAttnFwdSm80INS1_25CollectiveMainloopFwdSm80ILi4ELi1ELb0EN4cute5tupleIJNS5_1CILi128EEENS7_ILi64EEES8_EEELi128ENS_6half_tEfNS_4arch4Sm80ELb1ELb0ELb0ELb1ELb1ELb0ELb1ELb0EEENS1_21CollectiveEpilogueFwdINS6_IJS8_S8_S9_EEENS6_IJNS7_ILi1EEESH_SH_EEESB_SD_Li128ELb1ELb1ELb0ELb0EEENS1_19SingleTileSchedulerILb1ELb0ELb1ELi128EEEEEEEEEvNT_6ParamsE,"aw",@nobits
	.sectionflags	@""
	.align	16


//--------------------- .nv.shared._ZN7cutlass13device_kernelIN5flash19enable_sm80_to_sm89INS1_16FlashAttnFwdSm80INS1_25CollectiveMainloopFwdSm80ILi4ELi1ELb0EN4cute5tupleIJNS5_1CILi128EEENS7_ILi64EEES8_EEELi128ENS_6half_tEfNS_4arch4Sm80ELb1ELb0ELb0ELb1ELb1ELb1ELb1ELb0EEENS1_21CollectiveEpilogueFwdINS6_IJS8_S8_S9_EEENS6_IJNS7_ILi1EEESH_SH_EEESB_SD_Li128ELb1ELb1ELb0ELb0EEENS1_19SingleTileSchedulerILb1ELb0ELb1ELi128EEEEEEEEEvNT_6ParamsE --------------------------
	.section	.nv.shared._ZN7cutlass13device_kernelIN5flash19enable_sm80_to_sm89INS1_16FlashAttnFwdSm80INS1_25CollectiveMainloopFwdSm80ILi4ELi1ELb0EN4cute5tupleIJNS5_1CILi128EEENS7_ILi64EEES8_EEELi128ENS_6half_tEfNS_4arch4Sm80ELb1ELb0ELb0ELb1ELb1ELb1ELb1ELb0EEENS1_21CollectiveEpilogueFwdINS6_IJS8_S8_S9_EEENS6_IJNS7_ILi1EEESH_SH_EEESB_SD_Li128ELb1ELb1ELb0ELb0EEENS1_19SingleTileSchedulerILb1ELb0ELb1ELi128EEEEEEEEEvNT_6ParamsE,"aw",@nobits
	.sectionflags	@""
	.align	16
